	.target	sm_90a

	.elftype	@"ET_EXEC"


//--------------------- .note.nv.tkinfo           --------------------------
	.section	.note.nv.tkinfo,"",@"SHT_NOTE"
	.sectionflags	@"SHF_NOTE_NV_TKINFO"
	.tkinfo
        /*0018*/ 	.word	0x00000002
        /*0030*/ 	.string	""
        /*0030*/ 	.string	"ptxas"
        /*0030*/ 	.string	"Cuda compilation tools, release 13.0, V13.0.88"
        /*0030*/ 	.string	"Build cuda_13.0.r13.0/compiler.36424714_0"
        /*0030*/ 	.string	"-arch sm_90a -m 64 "



//--------------------- .note.nv.cuinfo           --------------------------
	.section	.note.nv.cuinfo,"",@"SHT_NOTE"
	.sectionflags	@"SHF_NOTE_NV_CUINFO"
        /*0018*/ 	.short	0x0002
        /*001a*/ 	.short	0x005a
        /*001c*/ 	.short	0x0082
	.zero		2


//--------------------- .nv.info                  --------------------------
	.section	.nv.info,"",@"SHT_CUDA_INFO"
	.align	4


	//----- nvinfo : EIATTR_REGCOUNT
	.align		4
        /*0000*/ 	.byte	0x04, 0x2f
        /*0002*/ 	.short	(.L_12 - .L_11)
	.align		4
.L_11:
        /*0004*/ 	.word	index@(_ZN5flash16flash_fwd_kernelI23Flash_fwd_kernel_traitsILi64ELi128ELi64ELi4ELb0ELb0EN7cutlass10bfloat16_tE19Flash_kernel_traitsILi64ELi128ELi64ELi4ES3_EELb0ELb0ELb1ELb1ELb0ELb0ELb1ELb0EEEvNS_16Flash_fwd_paramsE)
        /*0008*/ 	.word	0x000000ff


	//----- nvinfo : EIATTR_FRAME_SIZE
	.align		4
.L_12:
        /*000c*/ 	.byte	0x04, 0x11
        /*000e*/ 	.short	(.L_14 - .L_13)
	.align		4
.L_13:
        /*0010*/ 	.word	index@(_ZN5flash16flash_fwd_kernelI23Flash_fwd_kernel_traitsILi64ELi128ELi64ELi4ELb0ELb0EN7cutlass10bfloat16_tE19Flash_kernel_traitsILi64ELi128ELi64ELi4ES3_EELb0ELb0ELb1ELb1ELb0ELb0ELb1ELb0EEEvNS_16Flash_fwd_paramsE)
        /*0014*/ 	.word	0x00000060


	//----- nvinfo : EIATTR_REGCOUNT
	.align		4
.L_14:
        /*0018*/ 	.byte	0x04, 0x2f
        /*001a*/ 	.short	(.L_16 - .L_15)
	.align		4
.L_15:
        /*001c*/ 	.word	index@(_ZN5flash16flash_fwd_kernelI23Flash_fwd_kernel_traitsILi64ELi128ELi64ELi4ELb0ELb0EN7cutlass10bfloat16_tE19Flash_kernel_traitsILi64ELi128ELi64ELi4ES3_EELb1ELb0ELb1ELb1ELb0ELb0ELb0ELb1EEEvNS_16Flash_fwd_paramsE)
        /*0020*/ 	.word	0x000000ff


	//----- nvinfo : EIATTR_FRAME_SIZE
	.align		4
.L_16:
        /*0024*/ 	.byte	0x04, 0x11
        /*0026*/ 	.short	(.L_18 - .L_17)
	.align		4
.L_17:
        /*0028*/ 	.word	index@(_ZN5flash16flash_fwd_kernelI23Flash_fwd_kernel_traitsILi64ELi128ELi64ELi4ELb0ELb0EN7cutlass10bfloat16_tE19Flash_kernel_traitsILi64ELi128ELi64ELi4ES3_EELb1ELb0ELb1ELb1ELb0ELb0ELb0ELb1EEEvNS_16Flash_fwd_paramsE)
        /*002c*/ 	.word	0x000001d8


	//----- nvinfo : EIATTR_REGCOUNT
	.align		4
.L_18:
        /*0030*/ 	.byte	0x04, 0x2f
        /*0032*/ 	.short	(.L_20 - .L_19)
	.align		4
.L_19:
        /*0034*/ 	.word	index@(_ZN5flash16flash_fwd_kernelI23Flash_fwd_kernel_traitsILi64ELi128ELi64ELi4ELb0ELb0EN7cutlass10bfloat16_tE19Flash_kernel_traitsILi64ELi128ELi64ELi4ES3_EELb0ELb0ELb1ELb0ELb0ELb0ELb1ELb0EEEvNS_16Flash_fwd_paramsE)
        /*0038*/ 	.word	0x000000ff


	//----- nvinfo : EIATTR_FRAME_SIZE
	.align		4
.L_20:
        /*003c*/ 	.byte	0x04, 0x11
        /*003e*/ 	.short	(.L_22 - .L_21)
	.align		4
.L_21:
        /*0040*/ 	.word	index@(_ZN5flash16flash_fwd_kernelI23Flash_fwd_kernel_traitsILi64ELi128ELi64ELi4ELb0ELb0EN7cutlass10bfloat16_tE19Flash_kernel_traitsILi64ELi128ELi64ELi4ES3_EELb0ELb0ELb1ELb0ELb0ELb0ELb1ELb0EEEvNS_16Flash_fwd_paramsE)
        /*0044*/ 	.word	0x000000b0


	//----- nvinfo : EIATTR_REGCOUNT
	.align		4
.L_22:
        /*0048*/ 	.byte	0x04, 0x2f
        /*004a*/ 	.short	(.L_24 - .L_23)
	.align		4
.L_23:
        /*004c*/ 	.word	index@(_ZN5flash16flash_fwd_kernelI23Flash_fwd_kernel_traitsILi64ELi128ELi64ELi4ELb0ELb0EN7cutlass10bfloat16_tE19Flash_kernel_traitsILi64ELi128ELi64ELi4ES3_EELb1ELb0ELb1ELb0ELb0ELb0ELb0ELb1EEEvNS_16Flash_fwd_paramsE)
        /*0050*/ 	.word	0x000000ff


	//----- nvinfo : EIATTR_FRAME_SIZE
	.align		4
.L_24:
        /*0054*/ 	.byte	0x04, 0x11
        /*0056*/ 	.short	(.L_26 - .L_25)
	.align		4
.L_25:
        /*0058*/ 	.word	index@(_ZN5flash16flash_fwd_kernelI23Flash_fwd_kernel_traitsILi64ELi128ELi64ELi4ELb0ELb0EN7cutlass10bfloat16_tE19Flash_kernel_traitsILi64ELi128ELi64ELi4ES3_EELb1ELb0ELb1ELb0ELb0ELb0ELb0ELb1EEEvNS_16Flash_fwd_paramsE)
        /*005c*/ 	.word	0x000001f8


	//----- nvinfo : EIATTR_REGCOUNT
	.align		4
.L_26:
        /*0060*/ 	.byte	0x04, 0x2f
        /*0062*/ 	.short	(.L_28 - .L_27)
	.align		4
.L_27:
        /*0064*/ 	.word	index@(_ZN5flash16flash_fwd_kernelI23Flash_fwd_kernel_traitsILi64ELi128ELi64ELi4ELb0ELb0EN7cutlass10bfloat16_tE19Flash_kernel_traitsILi64ELi128ELi64ELi4ES3_EELb1ELb0ELb1ELb1ELb0ELb0ELb0ELb0EEEvNS_16Flash_fwd_paramsE)
        /*0068*/ 	.word	0x000000ff


	//----- nvinfo : EIATTR_FRAME_SIZE
	.align		4
.L_28:
        /*006c*/ 	.byte	0x04, 0x11
        /*006e*/ 	.short	(.L_30 - .L_29)
	.align		4
.L_29:
        /*0070*/ 	.word	index@(_ZN5flash16flash_fwd_kernelI23Flash_fwd_kernel_traitsILi64ELi128ELi64ELi4ELb0ELb0EN7cutlass10bfloat16_tE19Flash_kernel_traitsILi64ELi128ELi64ELi4ES3_EELb1ELb0ELb1ELb1ELb0ELb0ELb0ELb0EEEvNS_16Flash_fwd_paramsE)
        /*0074*/ 	.word	0x00000078


	//----- nvinfo : EIATTR_REGCOUNT
	.align		4
.L_30:
        /*0078*/ 	.byte	0x04, 0x2f
        /*007a*/ 	.short	(.L_32 - .L_31)
	.align		4
.L_31:
        /*007c*/ 	.word	index@(_ZN5flash16flash_fwd_kernelI23Flash_fwd_kernel_traitsILi64ELi128ELi64ELi4ELb0ELb0EN7cutlass10bfloat16_tE19Flash_kernel_traitsILi64ELi128ELi64ELi4ES3_EELb0ELb0ELb1ELb0ELb0ELb1ELb1ELb0EEEvNS_16Flash_fwd_paramsE)
        /*0080*/ 	.word	0x000000ff


	//----- nvinfo : EIATTR_FRAME_SIZE
	.align		4
.L_32:
        /*0084*/ 	.byte	0x04, 0x11
        /*0086*/ 	.short	(.L_34 - .L_33)
	.align		4
.L_33:
        /*0088*/ 	.word	index@(_ZN5flash16flash_fwd_kernelI23Flash_fwd_kernel_traitsILi64ELi128ELi64ELi4ELb0ELb0EN7cutlass10bfloat16_tE19Flash_kernel_traitsILi64ELi128ELi64ELi4ES3_EELb0ELb0ELb1ELb0ELb0ELb1ELb1ELb0EEEvNS_16Flash_fwd_paramsE)
        /*008c*/ 	.word	0x00000070


	//----- nvinfo : EIATTR_REGCOUNT
	.align		4
.L_34:
        /*0090*/ 	.byte	0x04, 0x2f
        /*0092*/ 	.short	(.L_36 - .L_35)
	.align		4
.L_35:
        /*0094*/ 	.word	index@(_ZN5flash16flash_fwd_kernelI23Flash_fwd_kernel_traitsILi64ELi128ELi64ELi4ELb0ELb0EN7cutlass10bfloat16_tE19Flash_kernel_traitsILi64ELi128ELi64ELi4ES3_EELb1ELb0ELb1ELb0ELb0ELb1ELb0ELb0EEEvNS_16Flash_fwd_paramsE)
        /*0098*/ 	.word	0x000000ff


	//----- nvinfo : EIATTR_FRAME_SIZE
	.align		4
.L_36:
        /*009c*/ 	.byte	0x04, 0x11
        /*009e*/ 	.short	(.L_38 - .L_37)
	.align		4
.L_37:
        /*00a0*/ 	.word	index@(_ZN5flash16flash_fwd_kernelI23Flash_fwd_kernel_traitsILi64ELi128ELi64ELi4ELb0ELb0EN7cutlass10bfloat16_tE19Flash_kernel_traitsILi64ELi128ELi64ELi4ES3_EELb1ELb0ELb1ELb0ELb0ELb1ELb0ELb0EEEvNS_16Flash_fwd_paramsE)
        /*00a4*/ 	.word	0x00000070


	//----- nvinfo : EIATTR_REGCOUNT
	.align		4
.L_38:
        /*00a8*/ 	.byte	0x04, 0x2f
        /*00aa*/ 	.short	(.L_40 - .L_39)
	.align		4
.L_39:
        /*00ac*/ 	.word	index@(_ZN5flash16flash_fwd_kernelI23Flash_fwd_kernel_traitsILi64ELi128ELi64ELi4ELb0ELb0EN7cutlass10bfloat16_tE19Flash_kernel_traitsILi64ELi128ELi64ELi4ES3_EELb0ELb0ELb0ELb1ELb0ELb0ELb1ELb0EEEvNS_16Flash_fwd_paramsE)
        /*00b0*/ 	.word	0x000000ff


	//----- nvinfo : EIATTR_FRAME_SIZE
	.align		4
.L_40:
        /*00b4*/ 	.byte	0x04, 0x11
        /*00b6*/ 	.short	(.L_42 - .L_41)
	.align		4
.L_41:
        /*00b8*/ 	.word	index@(_ZN5flash16flash_fwd_kernelI23Flash_fwd_kernel_traitsILi64ELi128ELi64ELi4ELb0ELb0EN7cutlass10bfloat16_tE19Flash_kernel_traitsILi64ELi128ELi64ELi4ES3_EELb0ELb0ELb0ELb1ELb0ELb0ELb1ELb0EEEvNS_16Flash_fwd_paramsE)
        /*00bc*/ 	.word	0x00000058


	//----- nvinfo : EIATTR_REGCOUNT
	.align		4
.L_42:
        /*00c0*/ 	.byte	0x04, 0x2f
        /*00c2*/ 	.short	(.L_44 - .L_43)
	.align		4
.L_43:
        /*00c4*/ 	.word	index@(_ZN5flash16flash_fwd_kernelI23Flash_fwd_kernel_traitsILi64ELi128ELi64ELi4ELb0ELb0EN7cutlass10bfloat16_tE19Flash_kernel_traitsILi64ELi128ELi64ELi4ES3_EELb1ELb0ELb0ELb1ELb0ELb0ELb0ELb1EEEvNS_16Flash_fwd_paramsE)
        /*00c8*/ 	.word	0x000000ff


	//----- nvinfo : EIATTR_FRAME_SIZE
	.align		4
.L_44:
        /*00cc*/ 	.byte	0x04, 0x11
        /*00ce*/ 	.short	(.L_46 - .L_45)
	.align		4
.L_45:
        /*00d0*/ 	.word	index@(_ZN5flash16flash_fwd_kernelI23Flash_fwd_kernel_traitsILi64ELi128ELi64ELi4ELb0ELb0EN7cutlass10bfloat16_tE19Flash_kernel_traitsILi64ELi128ELi64ELi4ES3_EELb1ELb0ELb0ELb1ELb0ELb0ELb0ELb1EEEvNS_16Flash_fwd_paramsE)
        /*00d4*/ 	.word	0x00000100


	//----- nvinfo : EIATTR_REGCOUNT
	.align		4
.L_46:
        /*00d8*/ 	.byte	0x04, 0x2f
        /*00da*/ 	.short	(.L_48 - .L_47)
	.align		4
.L_47:
        /*00dc*/ 	.word	index@(_ZN5flash16flash_fwd_kernelI23Flash_fwd_kernel_traitsILi64ELi128ELi64ELi4ELb0ELb0EN7cutlass10bfloat16_tE19Flash_kernel_traitsILi64ELi128ELi64ELi4ES3_EELb0ELb0ELb0ELb0ELb0ELb0ELb1ELb0EEEvNS_16Flash_fwd_paramsE)
        /*00e0*/ 	.word	0x000000ff


	//----- nvinfo : EIATTR_FRAME_SIZE
	.align		4
.L_48:
        /*00e4*/ 	.byte	0x04, 0x11
        /*00e6*/ 	.short	(.L_50 - .L_49)
	.align		4
.L_49:
        /*00e8*/ 	.word	index@(_ZN5flash16flash_fwd_kernelI23Flash_fwd_kernel_traitsILi64ELi128ELi64ELi4ELb0ELb0EN7cutlass10bfloat16_tE19Flash_kernel_traitsILi64ELi128ELi64ELi4ES3_EELb0ELb0ELb0ELb0ELb0ELb0ELb1ELb0EEEvNS_16Flash_fwd_paramsE)
        /*00ec*/ 	.word	0x00000058


	//----- nvinfo : EIATTR_REGCOUNT
	.align		4
.L_50:
        /*00f0*/ 	.byte	0x04, 0x2f
        /*00f2*/ 	.short	(.L_52 - .L_51)
	.align		4
.L_51:
        /*00f4*/ 	.word	index@(_ZN5flash16flash_fwd_kernelI23Flash_fwd_kernel_traitsILi64ELi128ELi64ELi4ELb0ELb0EN7cutlass10bfloat16_tE19Flash_kernel_traitsILi64ELi128ELi64ELi4ES3_EELb1ELb0ELb0ELb0ELb0ELb0ELb0ELb1EEEvNS_16Flash_fwd_paramsE)
        /*00f8*/ 	.word	0x000000ff


	//----- nvinfo : EIATTR_FRAME_SIZE
	.align		4
.L_52:
        /*00fc*/ 	.byte	0x04, 0x11
        /*00fe*/ 	.short	(.L_54 - .L_53)
	.align		4
.L_53:
        /*0100*/ 	.word	index@(_ZN5flash16flash_fwd_kernelI23Flash_fwd_kernel_traitsILi64ELi128ELi64ELi4ELb0ELb0EN7cutlass10bfloat16_tE19Flash_kernel_traitsILi64ELi128ELi64ELi4ES3_EELb1ELb0ELb0ELb0ELb0ELb0ELb0ELb1EEEvNS_16Flash_fwd_paramsE)
        /*0104*/ 	.word	0x00000128


	//----- nvinfo : EIATTR_REGCOUNT
	.align		4
.L_54:
        /*0108*/ 	.byte	0x04, 0x2f
        /*010a*/ 	.short	(.L_56 - .L_55)
	.align		4
.L_55:
        /*010c*/ 	.word	index@(_ZN5flash16flash_fwd_kernelI23Flash_fwd_kernel_traitsILi64ELi128ELi64ELi4ELb0ELb0EN7cutlass10bfloat16_tE19Flash_kernel_traitsILi64ELi128ELi64ELi4ES3_EELb1ELb0ELb0ELb1ELb0ELb0ELb0ELb0EEEvNS_16Flash_fwd_paramsE)
        /*0110*/ 	.word	0x000000ff


	//----- nvinfo : EIATTR_FRAME_SIZE
	.align		4
.L_56:
        /*0114*/ 	.byte	0x04, 0x11
        /*0116*/ 	.short	(.L_58 - .L_57)
	.align		4
.L_57:
        /*0118*/ 	.word	index@(_ZN5flash16flash_fwd_kernelI23Flash_fwd_kernel_traitsILi64ELi128ELi64ELi4ELb0ELb0EN7cutlass10bfloat16_tE19Flash_kernel_traitsILi64ELi128ELi64ELi4ES3_EELb1ELb0ELb0ELb1ELb0ELb0ELb0ELb0EEEvNS_16Flash_fwd_paramsE)
        /*011c*/ 	.word	0x00000050


	//----- nvinfo : EIATTR_REGCOUNT
	.align		4
.L_58:
        /*0120*/ 	.byte	0x04, 0x2f
        /*0122*/ 	.short	(.L_60 - .L_59)
	.align		4
.L_59:
        /*0124*/ 	.word	index@(_ZN5flash16flash_fwd_kernelI23Flash_fwd_kernel_traitsILi64ELi128ELi64ELi4ELb0ELb0EN7cutlass10bfloat16_tE19Flash_kernel_traitsILi64ELi128ELi64ELi4ES3_EELb0ELb0ELb0ELb0ELb1ELb1ELb1ELb0EEEvNS_16Flash_fwd_paramsE)
        /*0128*/ 	.word	0x000000ff


	//----- nvinfo : EIATTR_FRAME_SIZE
	.align		4
.L_60:
        /*012c*/ 	.byte	0x04, 0x11
        /*012e*/ 	.short	(.L_62 - .L_61)
	.align		4
.L_61:
        /*0130*/ 	.word	index@(_ZN5flash16flash_fwd_kernelI23Flash_fwd_kernel_traitsILi64ELi128ELi64ELi4ELb0ELb0EN7cutlass10bfloat16_tE19Flash_kernel_traitsILi64ELi128ELi64ELi4ES3_EELb0ELb0ELb0ELb0ELb1ELb1ELb1ELb0EEEvNS_16Flash_fwd_paramsE)
        /*0134*/ 	.word	0x00000000


	//----- nvinfo : EIATTR_REGCOUNT
	.align		4
.L_62:
        /*0138*/ 	.byte	0x04, 0x2f
        /*013a*/ 	.short	(.L_64 - .L_63)
	.align		4
.L_63:
        /*013c*/ 	.word	index@(_ZN5flash16flash_fwd_kernelI23Flash_fwd_kernel_traitsILi64ELi128ELi64ELi4ELb0ELb0EN7cutlass10bfloat16_tE19Flash_kernel_traitsILi64ELi128ELi64ELi4ES3_EELb1ELb0ELb0ELb0ELb1ELb1ELb0ELb0EEEvNS_16Flash_fwd_paramsE)
        /*0140*/ 	.word	0x000000ff


	//----- nvinfo : EIATTR_FRAME_SIZE
	.align		4
.L_64:
        /*0144*/ 	.byte	0x04, 0x11
        /*0146*/ 	.short	(.L_66 - .L_65)
	.align		4
.L_65:
        /*0148*/ 	.word	index@(_ZN5flash16flash_fwd_kernelI23Flash_fwd_kernel_traitsILi64ELi128ELi64ELi4ELb0ELb0EN7cutlass10bfloat16_tE19Flash_kernel_traitsILi64ELi128ELi64ELi4ES3_EELb1ELb0ELb0ELb0ELb1ELb1ELb0ELb0EEEvNS_16Flash_fwd_paramsE)
        /*014c*/ 	.word	0x00000000


	//----- nvinfo : EIATTR_REGCOUNT
	.align		4
.L_66:
        /*0150*/ 	.byte	0x04, 0x2f
        /*0152*/ 	.short	(.L_68 - .L_67)
	.align		4
.L_67:
        /*0154*/ 	.word	index@(_ZN5flash16flash_fwd_kernelI23Flash_fwd_kernel_traitsILi64ELi128ELi64ELi4ELb0ELb0EN7cutlass10bfloat16_tE19Flash_kernel_traitsILi64ELi128ELi64ELi4ES3_EELb1ELb0ELb1ELb0ELb0ELb0ELb0ELb0EEEvNS_16Flash_fwd_paramsE)
        /*0158*/ 	.word	0x000000ff


	//----- nvinfo : EIATTR_FRAME_SIZE
	.align		4
.L_68:
        /*015c*/ 	.byte	0x04, 0x11
        /*015e*/ 	.short	(.L_70 - .L_69)
	.align		4
.L_69:
        /*0160*/ 	.word	index@(_ZN5flash16flash_fwd_kernelI23Flash_fwd_kernel_traitsILi64ELi128ELi64ELi4ELb0ELb0EN7cutlass10bfloat16_tE19Flash_kernel_traitsILi64ELi128ELi64ELi4ES3_EELb1ELb0ELb1ELb0ELb0ELb0ELb0ELb0EEEvNS_16Flash_fwd_paramsE)
        /*0164*/ 	.word	0x00000078


	//----- nvinfo : EIATTR_REGCOUNT
	.align		4
.L_70:
        /*0168*/ 	.byte	0x04, 0x2f
        /*016a*/ 	.short	(.L_72 - .L_71)
	.align		4
.L_71:
        /*016c*/ 	.word	index@(_ZN5flash16flash_fwd_kernelI23Flash_fwd_kernel_traitsILi64ELi128ELi64ELi4ELb0ELb0EN7cutlass10bfloat16_tE19Flash_kernel_traitsILi64ELi128ELi64ELi4ES3_EELb1ELb0ELb0ELb0ELb0ELb0ELb0ELb0EEEvNS_16Flash_fwd_paramsE)
        /*0170*/ 	.word	0x000000ff


	//----- nvinfo : EIATTR_FRAME_SIZE
	.align		4
.L_72:
        /*0174*/ 	.byte	0x04, 0x11
        /*0176*/ 	.short	(.L_74 - .L_73)
	.align		4
.L_73:
        /*0178*/ 	.word	index@(_ZN5flash16flash_fwd_kernelI23Flash_fwd_kernel_traitsILi64ELi128ELi64ELi4ELb0ELb0EN7cutlass10bfloat16_tE19Flash_kernel_traitsILi64ELi128ELi64ELi4ES3_EELb1ELb0ELb0ELb0ELb0ELb0ELb0ELb0EEEvNS_16Flash_fwd_paramsE)
        /*017c*/ 	.word	0x00000048


	//----- nvinfo : EIATTR_REGCOUNT
	.align		4
.L_74:
        /*0180*/ 	.byte	0x04, 0x2f
        /*0182*/ 	.short	(.L_76 - .L_75)
	.align		4
.L_75:
        /*0184*/ 	.word	index@(_ZN5flash16flash_fwd_kernelI23Flash_fwd_kernel_traitsILi64ELi128ELi64ELi4ELb0ELb0EN7cutlass10bfloat16_tE19Flash_kernel_traitsILi64ELi128ELi64ELi4ES3_EELb0ELb0ELb0ELb0ELb0ELb1ELb1ELb0EEEvNS_16Flash_fwd_paramsE)
        /*0188*/ 	.word	0x000000ff


	//----- nvinfo : EIATTR_FRAME_SIZE
	.align		4
.L_76:
        /*018c*/ 	.byte	0x04, 0x11
        /*018e*/ 	.short	(.L_78 - .L_77)
	.align		4
.L_77:
        /*0190*/ 	.word	index@(_ZN5flash16flash_fwd_kernelI23Flash_fwd_kernel_traitsILi64ELi128ELi64ELi4ELb0ELb0EN7cutlass10bfloat16_tE19Flash_kernel_traitsILi64ELi128ELi64ELi4ES3_EELb0ELb0ELb0ELb0ELb0ELb1ELb1ELb0EEEvNS_16Flash_fwd_paramsE)
        /*0194*/ 	.word	0x00000000


	//----- nvinfo : EIATTR_REGCOUNT
	.align		4
.L_78:
        /*0198*/ 	.byte	0x04, 0x2f
        /*019a*/ 	.short	(.L_80 - .L_79)
	.align		4
.L_79:
        /*019c*/ 	.word	index@(_ZN5flash16flash_fwd_kernelI23Flash_fwd_kernel_traitsILi64ELi128ELi64ELi4ELb0ELb0EN7cutlass10bfloat16_tE19Flash_kernel_traitsILi64ELi128ELi64ELi4ES3_EELb1ELb0ELb0ELb0ELb0ELb1ELb0ELb0EEEvNS_16Flash_fwd_paramsE)
        /*01a0*/ 	.word	0x000000ff


	//----- nvinfo : EIATTR_FRAME_SIZE
	.align		4
.L_80:
        /*01a4*/ 	.byte	0x04, 0x11
        /*01a6*/ 	.short	(.L_82 - .L_81)
	.align		4
.L_81:
        /*01a8*/ 	.word	index@(_ZN5flash16flash_fwd_kernelI23Flash_fwd_kernel_traitsILi64ELi128ELi64ELi4ELb0ELb0EN7cutlass10bfloat16_tE19Flash_kernel_traitsILi64ELi128ELi64ELi4ES3_EELb1ELb0ELb0ELb0ELb0ELb1ELb0ELb0EEEvNS_16Flash_fwd_paramsE)
        /*01ac*/ 	.word	0x00000028


	//----- nvinfo : EIATTR_REGCOUNT
	.align		4
.L_82:
        /*01b0*/ 	.byte	0x04, 0x2f
        /*01b2*/ 	.short	(.L_84 - .L_83)
	.align		4
.L_83:
        /*01b4*/ 	.word	index@(_ZN5flash16flash_fwd_kernelI23Flash_fwd_kernel_traitsILi64ELi128ELi128ELi4ELb0ELb0EN7cutlass10bfloat16_tE19Flash_kernel_traitsILi64ELi128ELi128ELi4ES3_EELb0ELb0ELb1ELb1ELb0ELb0ELb1ELb0EEEvNS_16Flash_fwd_paramsE)
        /*01b8*/ 	.word	0x000000ff


	//----- nvinfo : EIATTR_FRAME_SIZE
	.align		4
.L_84:
        /*01bc*/ 	.byte	0x04, 0x11
        /*01be*/ 	.short	(.L_86 - .L_85)
	.align		4
.L_85:
        /*01c0*/ 	.word	index@(_ZN5flash16flash_fwd_kernelI23Flash_fwd_kernel_traitsILi64ELi128ELi128ELi4ELb0ELb0EN7cutlass10bfloat16_tE19Flash_kernel_traitsILi64ELi128ELi128ELi4ES3_EELb0ELb0ELb1ELb1ELb0ELb0ELb1ELb0EEEvNS_16Flash_fwd_paramsE)
        /*01c4*/ 	.word	0x00000150


	//----- nvinfo : EIATTR_REGCOUNT
	.align		4
.L_86:
        /*01c8*/ 	.byte	0x04, 0x2f
        /*01ca*/ 	.short	(.L_88 - .L_87)
	.align		4
.L_87:
        /*01cc*/ 	.word	index@(_ZN5flash16flash_fwd_kernelI23Flash_fwd_kernel_traitsILi64ELi128ELi128ELi4ELb0ELb0EN7cutlass10bfloat16_tE19Flash_kernel_traitsILi64ELi128ELi128ELi4ES3_EELb0ELb0ELb1ELb1ELb0ELb0ELb0ELb0EEEvNS_16Flash_fwd_paramsE)
        /*01d0*/ 	.word	0x000000ff


	//----- nvinfo : EIATTR_FRAME_SIZE
	.align		4
.L_88:
        /*01d4*/ 	.byte	0x04, 0x11
        /*01d6*/ 	.short	(.L_90 - .L_89)
	.align		4
.L_89:
        /*01d8*/ 	.word	index@(_ZN5flash16flash_fwd_kernelI23Flash_fwd_kernel_traitsILi64ELi128ELi128ELi4ELb0ELb0EN7cutlass10bfloat16_tE19Flash_kernel_traitsILi64ELi128ELi128ELi4ES3_EELb0ELb0ELb1ELb1ELb0ELb0ELb0ELb0EEEvNS_16Flash_fwd_paramsE)
        /*01dc*/ 	.word	0x00000138


	//----- nvinfo : EIATTR_REGCOUNT
	.align		4
.L_90:
        /*01e0*/ 	.byte	0x04, 0x2f
        /*01e2*/ 	.short	(.L_92 - .L_91)
	.align		4
.L_91:
        /*01e4*/ 	.word	index@(_ZN5flash16flash_fwd_kernelI23Flash_fwd_kernel_traitsILi64ELi128ELi128ELi4ELb0ELb0EN7cutlass10bfloat16_tE19Flash_kernel_traitsILi64ELi128ELi128ELi4ES3_EELb0ELb0ELb1ELb0ELb0ELb0ELb1ELb0EEEvNS_16Flash_fwd_paramsE)
        /*01e8*/ 	.word	0x000000ff


	//----- nvinfo : EIATTR_FRAME_SIZE
	.align		4
.L_92:
        /*01ec*/ 	.byte	0x04, 0x11
        /*01ee*/ 	.short	(.L_94 - .L_93)
	.align		4
.L_93:
        /*01f0*/ 	.word	index@(_ZN5flash16flash_fwd_kernelI23Flash_fwd_kernel_traitsILi64ELi128ELi128ELi4ELb0ELb0EN7cutlass10bfloat16_tE19Flash_kernel_traitsILi64ELi128ELi128ELi4ES3_EELb0ELb0ELb1ELb0ELb0ELb0ELb1ELb0EEEvNS_16Flash_fwd_paramsE)
        /*01f4*/ 	.word	0x00000138


	//----- nvinfo : EIATTR_REGCOUNT
	.align		4
.L_94:
        /*01f8*/ 	.byte	0x04, 0x2f
        /*01fa*/ 	.short	(.L_96 - .L_95)
	.align		4
.L_95:
        /*01fc*/ 	.word	index@(_ZN5flash16flash_fwd_kernelI23Flash_fwd_kernel_traitsILi64ELi128ELi128ELi4ELb0ELb0EN7cutlass10bfloat16_tE19Flash_kernel_traitsILi64ELi128ELi128ELi4ES3_EELb0ELb0ELb1ELb0ELb0ELb0ELb0ELb0EEEvNS_16Flash_fwd_paramsE)
        /*0200*/ 	.word	0x000000ff


	//----- nvinfo : EIATTR_FRAME_SIZE
	.align		4
.L_96:
        /*0204*/ 	.byte	0x04, 0x11
        /*0206*/ 	.short	(.L_98 - .L_97)
	.align		4
.L_97:
        /*0208*/ 	.word	index@(_ZN5flash16flash_fwd_kernelI23Flash_fwd_kernel_traitsILi64ELi128ELi128ELi4ELb0ELb0EN7cutlass10bfloat16_tE19Flash_kernel_traitsILi64ELi128ELi128ELi4ES3_EELb0ELb0ELb1ELb0ELb0ELb0ELb0ELb0EEEvNS_16Flash_fwd_paramsE)
        /*020c*/ 	.word	0x00000158


	//----- nvinfo : EIATTR_REGCOUNT
	.align		4
.L_98:
        /*0210*/ 	.byte	0x04, 0x2f
        /*0212*/ 	.short	(.L_100 - .L_99)
	.align		4
.L_99:
        /*0214*/ 	.word	index@(_ZN5flash16flash_fwd_kernelI23Flash_fwd_kernel_traitsILi64ELi128ELi128ELi4ELb0ELb0EN7cutlass10bfloat16_tE19Flash_kernel_traitsILi64ELi128ELi128ELi4ES3_EELb0ELb0ELb1ELb0ELb0ELb1ELb1ELb0EEEvNS_16Flash_fwd_paramsE)
        /*0218*/ 	.word	0x000000ff


	//----- nvinfo : EIATTR_FRAME_SIZE
	.align		4
.L_100:
        /*021c*/ 	.byte	0x04, 0x11
        /*021e*/ 	.short	(.L_102 - .L_101)
	.align		4
.L_101:
        /*0220*/ 	.word	index@(_ZN5flash16flash_fwd_kernelI23Flash_fwd_kernel_traitsILi64ELi128ELi128ELi4ELb0ELb0EN7cutlass10bfloat16_tE19Flash_kernel_traitsILi64ELi128ELi128ELi4ES3_EELb0ELb0ELb1ELb0ELb0ELb1ELb1ELb0EEEvNS_16Flash_fwd_paramsE)
        /*0224*/ 	.word	0x00000128


	//----- nvinfo : EIATTR_REGCOUNT
	.align		4
.L_102:
        /*0228*/ 	.byte	0x04, 0x2f
        /*022a*/ 	.short	(.L_104 - .L_103)
	.align		4
.L_103:
        /*022c*/ 	.word	index@(_ZN5flash16flash_fwd_kernelI23Flash_fwd_kernel_traitsILi64ELi128ELi128ELi4ELb0ELb0EN7cutlass10bfloat16_tE19Flash_kernel_traitsILi64ELi128ELi128ELi4ES3_EELb0ELb0ELb1ELb0ELb0ELb1ELb0ELb0EEEvNS_16Flash_fwd_paramsE)
        /*0230*/ 	.word	0x000000ff


	//----- nvinfo : EIATTR_FRAME_SIZE
	.align		4
.L_104:
        /*0234*/ 	.byte	0x04, 0x11
        /*0236*/ 	.short	(.L_106 - .L_105)
	.align		4
.L_105:
        /*0238*/ 	.word	index@(_ZN5flash16flash_fwd_kernelI23Flash_fwd_kernel_traitsILi64ELi128ELi128ELi4ELb0ELb0EN7cutlass10bfloat16_tE19Flash_kernel_traitsILi64ELi128ELi128ELi4ES3_EELb0ELb0ELb1ELb0ELb0ELb1ELb0ELb0EEEvNS_16Flash_fwd_paramsE)
        /*023c*/ 	.word	0x00000178


	//----- nvinfo : EIATTR_REGCOUNT
	.align		4
.L_106:
        /*0240*/ 	.byte	0x04, 0x2f
        /*0242*/ 	.short	(.L_108 - .L_107)
	.align		4
.L_107:
        /*0244*/ 	.word	index@(_ZN5flash16flash_fwd_kernelI23Flash_fwd_kernel_traitsILi64ELi128ELi128ELi4ELb0ELb0EN7cutlass10bfloat16_tE19Flash_kernel_traitsILi64ELi128ELi128ELi4ES3_EELb0ELb0ELb0ELb1ELb0ELb0ELb1ELb0EEEvNS_16Flash_fwd_paramsE)
        /*0248*/ 	.word	0x000000ff


	//----- nvinfo : EIATTR_FRAME_SIZE
	.align		4
.L_108:
        /*024c*/ 	.byte	0x04, 0x11
        /*024e*/ 	.short	(.L_110 - .L_109)
	.align		4
.L_109:
        /*0250*/ 	.word	index@(_ZN5flash16flash_fwd_kernelI23Flash_fwd_kernel_traitsILi64ELi128ELi128ELi4ELb0ELb0EN7cutlass10bfloat16_tE19Flash_kernel_traitsILi64ELi128ELi128ELi4ES3_EELb0ELb0ELb0ELb1ELb0ELb0ELb1ELb0EEEvNS_16Flash_fwd_paramsE)
        /*0254*/ 	.word	0x00000088


	//----- nvinfo : EIATTR_REGCOUNT
	.align		4
.L_110:
        /*0258*/ 	.byte	0x04, 0x2f
        /*025a*/ 	.short	(.L_112 - .L_111)
	.align		4
.L_111:
        /*025c*/ 	.word	index@(_ZN5flash16flash_fwd_kernelI23Flash_fwd_kernel_traitsILi64ELi128ELi128ELi4ELb0ELb0EN7cutlass10bfloat16_tE19Flash_kernel_traitsILi64ELi128ELi128ELi4ES3_EELb0ELb0ELb0ELb1ELb0ELb0ELb0ELb0EEEvNS_16Flash_fwd_paramsE)
        /*0260*/ 	.word	0x000000ff


	//----- nvinfo : EIATTR_FRAME_SIZE
	.align		4
.L_112:
        /*0264*/ 	.byte	0x04, 0x11
        /*0266*/ 	.short	(.L_114 - .L_113)
	.align		4
.L_113:
        /*0268*/ 	.word	index@(_ZN5flash16flash_fwd_kernelI23Flash_fwd_kernel_traitsILi64ELi128ELi128ELi4ELb0ELb0EN7cutlass10bfloat16_tE19Flash_kernel_traitsILi64ELi128ELi128ELi4ES3_EELb0ELb0ELb0ELb1ELb0ELb0ELb0ELb0EEEvNS_16Flash_fwd_paramsE)
        /*026c*/ 	.word	0x000000c8


	//----- nvinfo : EIATTR_REGCOUNT
	.align		4
.L_114:
        /*0270*/ 	.byte	0x04, 0x2f
        /*0272*/ 	.short	(.L_116 - .L_115)
	.align		4
.L_115:
        /*0274*/ 	.word	index@(_ZN5flash16flash_fwd_kernelI23Flash_fwd_kernel_traitsILi64ELi128ELi128ELi4ELb0ELb0EN7cutlass10bfloat16_tE19Flash_kernel_traitsILi64ELi128ELi128ELi4ES3_EELb0ELb0ELb0ELb0ELb0ELb0ELb1ELb0EEEvNS_16Flash_fwd_paramsE)
        /*0278*/ 	.word	0x000000ff


	//----- nvinfo : EIATTR_FRAME_SIZE
	.align		4
.L_116:
        /*027c*/ 	.byte	0x04, 0x11
        /*027e*/ 	.short	(.L_118 - .L_117)
	.align		4
.L_117:
        /*0280*/ 	.word	index@(_ZN5flash16flash_fwd_kernelI23Flash_fwd_kernel_traitsILi64ELi128ELi128ELi4ELb0ELb0EN7cutlass10bfloat16_tE19Flash_kernel_traitsILi64ELi128ELi128ELi4ES3_EELb0ELb0ELb0ELb0ELb0ELb0ELb1ELb0EEEvNS_16Flash_fwd_paramsE)
        /*0284*/ 	.word	0x00000088


	//----- nvinfo : EIATTR_REGCOUNT
	.align		4
.L_118:
        /*0288*/ 	.byte	0x04, 0x2f
        /*028a*/ 	.short	(.L_120 - .L_119)
	.align		4
.L_119:
        /*028c*/ 	.word	index@(_ZN5flash16flash_fwd_kernelI23Flash_fwd_kernel_traitsILi64ELi128ELi128ELi4ELb0ELb0EN7cutlass10bfloat16_tE19Flash_kernel_traitsILi64ELi128ELi128ELi4ES3_EELb0ELb0ELb0ELb0ELb0ELb0ELb0ELb0EEEvNS_16Flash_fwd_paramsE)
        /*0290*/ 	.word	0x000000ff


	//----- nvinfo : EIATTR_FRAME_SIZE
	.align		4
.L_120:
        /*0294*/ 	.byte	0x04, 0x11
        /*0296*/ 	.short	(.L_122 - .L_121)
	.align		4
.L_121:
        /*0298*/ 	.word	index@(_ZN5flash16flash_fwd_kernelI23Flash_fwd_kernel_traitsILi64ELi128ELi128ELi4ELb0ELb0EN7cutlass10bfloat16_tE19Flash_kernel_traitsILi64ELi128ELi128ELi4ES3_EELb0ELb0ELb0ELb0ELb0ELb0ELb0ELb0EEEvNS_16Flash_fwd_paramsE)
        /*029c*/ 	.word	0x000000d8


	//----- nvinfo : EIATTR_REGCOUNT
	.align		4
.L_122:
        /*02a0*/ 	.byte	0x04, 0x2f
        /*02a2*/ 	.short	(.L_124 - .L_123)
	.align		4
.L_123:
        /*02a4*/ 	.word	index@(_ZN5flash16flash_fwd_kernelI23Flash_fwd_kernel_traitsILi64ELi128ELi128ELi4ELb0ELb0EN7cutlass10bfloat16_tE19Flash_kernel_traitsILi64ELi128ELi128ELi4ES3_EELb0ELb0ELb0ELb0ELb1ELb1ELb1ELb0EEEvNS_16Flash_fwd_paramsE)
        /*02a8*/ 	.word	0x000000ff


	//----- nvinfo : EIATTR_FRAME_SIZE
	.align		4
.L_124:
        /*02ac*/ 	.byte	0x04, 0x11
        /*02ae*/ 	.short	(.L_126 - .L_125)
	.align		4
.L_125:
        /*02b0*/ 	.word	index@(_ZN5flash16flash_fwd_kernelI23Flash_fwd_kernel_traitsILi64ELi128ELi128ELi4ELb0ELb0EN7cutlass10bfloat16_tE19Flash_kernel_traitsILi64ELi128ELi128ELi4ES3_EELb0ELb0ELb0ELb0ELb1ELb1ELb1ELb0EEEvNS_16Flash_fwd_paramsE)
        /*02b4*/ 	.word	0x000000c0


	//----- nvinfo : EIATTR_REGCOUNT
	.align		4
.L_126:
        /*02b8*/ 	.byte	0x04, 0x2f
        /*02ba*/ 	.short	(.L_128 - .L_127)
	.align		4
.L_127:
        /*02bc*/ 	.word	index@(_ZN5flash16flash_fwd_kernelI23Flash_fwd_kernel_traitsILi64ELi128ELi128ELi4ELb0ELb0EN7cutlass10bfloat16_tE19Flash_kernel_traitsILi64ELi128ELi128ELi4ES3_EELb0ELb0ELb0ELb0ELb1ELb1ELb0ELb0EEEvNS_16Flash_fwd_paramsE)
        /*02c0*/ 	.word	0x000000ff


	//----- nvinfo : EIATTR_FRAME_SIZE
	.align		4
.L_128:
        /*02c4*/ 	.byte	0x04, 0x11
        /*02c6*/ 	.short	(.L_130 - .L_129)
	.align		4
.L_129:
        /*02c8*/ 	.word	index@(_ZN5flash16flash_fwd_kernelI23Flash_fwd_kernel_traitsILi64ELi128ELi128ELi4ELb0ELb0EN7cutlass10bfloat16_tE19Flash_kernel_traitsILi64ELi128ELi128ELi4ES3_EELb0ELb0ELb0ELb0ELb1ELb1ELb0ELb0EEEvNS_16Flash_fwd_paramsE)
        /*02cc*/ 	.word	0x000000d0


	//----- nvinfo : EIATTR_REGCOUNT
	.align		4
.L_130:
        /*02d0*/ 	.byte	0x04, 0x2f
        /*02d2*/ 	.short	(.L_132 - .L_131)
	.align		4
.L_131:
        /*02d4*/ 	.word	index@(_ZN5flash16flash_fwd_kernelI23Flash_fwd_kernel_traitsILi64ELi128ELi128ELi4ELb0ELb0EN7cutlass10bfloat16_tE19Flash_kernel_traitsILi64ELi128ELi128ELi4ES3_EELb0ELb0ELb0ELb0ELb0ELb1ELb1ELb0EEEvNS_16Flash_fwd_paramsE)
        /*02d8*/ 	.word	0x000000ff


	//----- nvinfo : EIATTR_FRAME_SIZE
	.align		4
.L_132:
        /*02dc*/ 	.byte	0x04, 0x11
        /*02de*/ 	.short	(.L_134 - .L_133)
	.align		4
.L_133:
        /*02e0*/ 	.word	index@(_ZN5flash16flash_fwd_kernelI23Flash_fwd_kernel_traitsILi64ELi128ELi128ELi4ELb0ELb0EN7cutlass10bfloat16_tE19Flash_kernel_traitsILi64ELi128ELi128ELi4ES3_EELb0ELb0ELb0ELb0ELb0ELb1ELb1ELb0EEEvNS_16Flash_fwd_paramsE)
        /*02e4*/ 	.word	0x00000068


	//----- nvinfo : EIATTR_REGCOUNT
	.align		4
.L_134:
        /*02e8*/ 	.byte	0x04, 0x2f
        /*02ea*/ 	.short	(.L_136 - .L_135)
	.align		4
.L_135:
        /*02ec*/ 	.word	index@(_ZN5flash16flash_fwd_kernelI23Flash_fwd_kernel_traitsILi64ELi128ELi128ELi4ELb0ELb0EN7cutlass10bfloat16_tE19Flash_kernel_traitsILi64ELi128ELi128ELi4ES3_EELb0ELb0ELb0ELb0ELb0ELb1ELb0ELb0EEEvNS_16Flash_fwd_paramsE)
        /*02f0*/ 	.word	0x000000ff


	//----- nvinfo : EIATTR_FRAME_SIZE
	.align		4
.L_136:
        /*02f4*/ 	.byte	0x04, 0x11
        /*02f6*/ 	.short	(.L_138 - .L_137)
	.align		4
.L_137:
        /*02f8*/ 	.word	index@(_ZN5flash16flash_fwd_kernelI23Flash_fwd_kernel_traitsILi64ELi128ELi128ELi4ELb0ELb0EN7cutlass10bfloat16_tE19Flash_kernel_traitsILi64ELi128ELi128ELi4ES3_EELb0ELb0ELb0ELb0ELb0ELb1ELb0ELb0EEEvNS_16Flash_fwd_paramsE)
        /*02fc*/ 	.word	0x000000c0


	//----- nvinfo : EIATTR_MIN_STACK_SIZE
	.align		4
.L_138:
        /*0300*/ 	.byte	0x04, 0x12
        /*0302*/ 	.short	(.L_140 - .L_139)
	.align		4
.L_139:
        /*0304*/ 	.word	index@(_ZN5flash16flash_fwd_kernelI23Flash_fwd_kernel_traitsILi64ELi128ELi128ELi4ELb0ELb0EN7cutlass10bfloat16_tE19Flash_kernel_traitsILi64ELi128ELi128ELi4ES3_EELb0ELb0ELb0ELb0ELb0ELb1ELb0ELb0EEEvNS_16Flash_fwd_paramsE)
        /*0308*/ 	.word	0x000000c0


	//----- nvinfo : EIATTR_MIN_STACK_SIZE
	.align		4
.L_140:
        /*030c*/ 	.byte	0x04, 0x12
        /*030e*/ 	.short	(.L_142 - .L_141)
	.align		4
.L_141:
        /*0310*/ 	.word	index@(_ZN5flash16flash_fwd_kernelI23Flash_fwd_kernel_traitsILi64ELi128ELi128ELi4ELb0ELb0EN7cutlass10bfloat16_tE19Flash_kernel_traitsILi64ELi128ELi128ELi4ES3_EELb0ELb0ELb0ELb0ELb0ELb1ELb1ELb0EEEvNS_16Flash_fwd_paramsE)
        /*0314*/ 	.word	0x00000068


	//----- nvinfo : EIATTR_MIN_STACK_SIZE
	.align		4
.L_142:
        /*0318*/ 	.byte	0x04, 0x12
        /*031a*/ 	.short	(.L_144 - .L_143)
	.align		4
.L_143:
        /*031c*/ 	.word	index@(_ZN5flash16flash_fwd_kernelI23Flash_fwd_kernel_traitsILi64ELi128ELi128ELi4ELb0ELb0EN7cutlass10bfloat16_tE19Flash_kernel_traitsILi64ELi128ELi128ELi4ES3_EELb0ELb0ELb0ELb0ELb1ELb1ELb0ELb0EEEvNS_16Flash_fwd_paramsE)
        /*0320*/ 	.word	0x000000d0


	//----- nvinfo : EIATTR_MIN_STACK_SIZE
	.align		4
.L_144:
        /*0324*/ 	.byte	0x04, 0x12
        /*0326*/ 	.short	(.L_146 - .L_145)
	.align		4
.L_145:
        /*0328*/ 	.word	index@(_ZN5flash16flash_fwd_kernelI23Flash_fwd_kernel_traitsILi64ELi128ELi128ELi4ELb0ELb0EN7cutlass10bfloat16_tE19Flash_kernel_traitsILi64ELi128ELi128ELi4ES3_EELb0ELb0ELb0ELb0ELb1ELb1ELb1ELb0EEEvNS_16Flash_fwd_paramsE)
        /*032c*/ 	.word	0x000000c0


	//----- nvinfo : EIATTR_MIN_STACK_SIZE
	.align		4
.L_146:
        /*0330*/ 	.byte	0x04, 0x12
        /*0332*/ 	.short	(.L_148 - .L_147)
	.align		4
.L_147:
        /*0334*/ 	.word	index@(_ZN5flash16flash_fwd_kernelI23Flash_fwd_kernel_traitsILi64ELi128ELi128ELi4ELb0ELb0EN7cutlass10bfloat16_tE19Flash_kernel_traitsILi64ELi128ELi128ELi4ES3_EELb0ELb0ELb0ELb0ELb0ELb0ELb0ELb0EEEvNS_16Flash_fwd_paramsE)
        /*0338*/ 	.word	0x000000d8


	//----- nvinfo : EIATTR_MIN_STACK_SIZE
	.align		4
.L_148:
        /*033c*/ 	.byte	0x04, 0x12
        /*033e*/ 	.short	(.L_150 - .L_149)
	.align		4
.L_149:
        /*0340*/ 	.word	index@(_ZN5flash16flash_fwd_kernelI23Flash_fwd_kernel_traitsILi64ELi128ELi128ELi4ELb0ELb0EN7cutlass10bfloat16_tE19Flash_kernel_traitsILi64ELi128ELi128ELi4ES3_EELb0ELb0ELb0ELb0ELb0ELb0ELb1ELb0EEEvNS_16Flash_fwd_paramsE)
        /*0344*/ 	.word	0x00000088


	//----- nvinfo : EIATTR_MIN_STACK_SIZE
	.align		4
.L_150:
        /*0348*/ 	.byte	0x04, 0x12
        /*034a*/ 	.short	(.L_152 - .L_151)
	.align		4
.L_151:
        /*034c*/ 	.word	index@(_ZN5flash16flash_fwd_kernelI23Flash_fwd_kernel_traitsILi64ELi128ELi128ELi4ELb0ELb0EN7cutlass10bfloat16_tE19Flash_kernel_traitsILi64ELi128ELi128ELi4ES3_EELb0ELb0ELb0ELb1ELb0ELb0ELb0ELb0EEEvNS_16Flash_fwd_paramsE)
        /*0350*/ 	.word	0x000000c8


	//----- nvinfo : EIATTR_MIN_STACK_SIZE
	.align		4
.L_152:
        /*0354*/ 	.byte	0x04, 0x12
        /*0356*/ 	.short	(.L_154 - .L_153)
	.align		4
.L_153:
        /*0358*/ 	.word	index@(_ZN5flash16flash_fwd_kernelI23Flash_fwd_kernel_traitsILi64ELi128ELi128ELi4ELb0ELb0EN7cutlass10bfloat16_tE19Flash_kernel_traitsILi64ELi128ELi128ELi4ES3_EELb0ELb0ELb0ELb1ELb0ELb0ELb1ELb0EEEvNS_16Flash_fwd_paramsE)
        /*035c*/ 	.word	0x00000088


	//----- nvinfo : EIATTR_MIN_STACK_SIZE
	.align		4
.L_154:
        /*0360*/ 	.byte	0x04, 0x12
        /*0362*/ 	.short	(.L_156 - .L_155)
	.align		4
.L_155:
        /*0364*/ 	.word	index@(_ZN5flash16flash_fwd_kernelI23Flash_fwd_kernel_traitsILi64ELi128ELi128ELi4ELb0ELb0EN7cutlass10bfloat16_tE19Flash_kernel_traitsILi64ELi128ELi128ELi4ES3_EELb0ELb0ELb1ELb0ELb0ELb1ELb0ELb0EEEvNS_16Flash_fwd_paramsE)
        /*0368*/ 	.word	0x00000178


	//----- nvinfo : EIATTR_MIN_STACK_SIZE
	.align		4
.L_156:
        /*036c*/ 	.byte	0x04, 0x12
        /*036e*/ 	.short	(.L_158 - .L_157)
	.align		4
.L_157:
        /*0370*/ 	.word	index@(_ZN5flash16flash_fwd_kernelI23Flash_fwd_kernel_traitsILi64ELi128ELi128ELi4ELb0ELb0EN7cutlass10bfloat16_tE19Flash_kernel_traitsILi64ELi128ELi128ELi4ES3_EELb0ELb0ELb1ELb0ELb0ELb1ELb1ELb0EEEvNS_16Flash_fwd_paramsE)
        /*0374*/ 	.word	0x00000128


	//----- nvinfo : EIATTR_MIN_STACK_SIZE
	.align		4
.L_158:
        /*0378*/ 	.byte	0x04, 0x12
        /*037a*/ 	.short	(.L_160 - .L_159)
	.align		4
.L_159:
        /*037c*/ 	.word	index@(_ZN5flash16flash_fwd_kernelI23Flash_fwd_kernel_traitsILi64ELi128ELi128ELi4ELb0ELb0EN7cutlass10bfloat16_tE19Flash_kernel_traitsILi64ELi128ELi128ELi4ES3_EELb0ELb0ELb1ELb0ELb0ELb0ELb0ELb0EEEvNS_16Flash_fwd_paramsE)
        /*0380*/ 	.word	0x00000158


	//----- nvinfo : EIATTR_MIN_STACK_SIZE
	.align		4
.L_160:
        /*0384*/ 	.byte	0x04, 0x12
        /*0386*/ 	.short	(.L_162 - .L_161)
	.align		4
.L_161:
        /*0388*/ 	.word	index@(_ZN5flash16flash_fwd_kernelI23Flash_fwd_kernel_traitsILi64ELi128ELi128ELi4ELb0ELb0EN7cutlass10bfloat16_tE19Flash_kernel_traitsILi64ELi128ELi128ELi4ES3_EELb0ELb0ELb1ELb0ELb0ELb0ELb1ELb0EEEvNS_16Flash_fwd_paramsE)
        /*038c*/ 	.word	0x00000138


	//----- nvinfo : EIATTR_MIN_STACK_SIZE
	.align		4
.L_162:
        /*0390*/ 	.byte	0x04, 0x12
        /*0392*/ 	.short	(.L_164 - .L_163)
	.align		4
.L_163:
        /*0394*/ 	.word	index@(_ZN5flash16flash_fwd_kernelI23Flash_fwd_kernel_traitsILi64ELi128ELi128ELi4ELb0ELb0EN7cutlass10bfloat16_tE19Flash_kernel_traitsILi64ELi128ELi128ELi4ES3_EELb0ELb0ELb1ELb1ELb0ELb0ELb0ELb0EEEvNS_16Flash_fwd_paramsE)
        /*0398*/ 	.word	0x00000138


	//----- nvinfo : EIATTR_MIN_STACK_SIZE
	.align		4
.L_164:
        /*039c*/ 	.byte	0x04, 0x12
        /*039e*/ 	.short	(.L_166 - .L_165)
	.align		4
.L_165:
        /*03a0*/ 	.word	index@(_ZN5flash16flash_fwd_kernelI23Flash_fwd_kernel_traitsILi64ELi128ELi128ELi4ELb0ELb0EN7cutlass10bfloat16_tE19Flash_kernel_traitsILi64ELi128ELi128ELi4ES3_EELb0ELb0ELb1ELb1ELb0ELb0ELb1ELb0EEEvNS_16Flash_fwd_paramsE)
        /*03a4*/ 	.word	0x00000150


	//----- nvinfo : EIATTR_MIN_STACK_SIZE
	.align		4
.L_166:
        /*03a8*/ 	.byte	0x04, 0x12
        /*03aa*/ 	.short	(.L_168 - .L_167)
	.align		4
.L_167:
        /*03ac*/ 	.word	index@(_ZN5flash16flash_fwd_kernelI23Flash_fwd_kernel_traitsILi64ELi128ELi64ELi4ELb0ELb0EN7cutlass10bfloat16_tE19Flash_kernel_traitsILi64ELi128ELi64ELi4ES3_EELb1ELb0ELb0ELb0ELb0ELb1ELb0ELb0EEEvNS_16Flash_fwd_paramsE)
        /*03b0*/ 	.word	0x00000028


	//----- nvinfo : EIATTR_MIN_STACK_SIZE
	.align		4
.L_168:
        /*03b4*/ 	.byte	0x04, 0x12
        /*03b6*/ 	.short	(.L_170 - .L_169)
	.align		4
.L_169:
        /*03b8*/ 	.word	index@(_ZN5flash16flash_fwd_kernelI23Flash_fwd_kernel_traitsILi64ELi128ELi64ELi4ELb0ELb0EN7cutlass10bfloat16_tE19Flash_kernel_traitsILi64ELi128ELi64ELi4ES3_EELb0ELb0ELb0ELb0ELb0ELb1ELb1ELb0EEEvNS_16Flash_fwd_paramsE)
        /*03bc*/ 	.word	0x00000000


	//----- nvinfo : EIATTR_MIN_STACK_SIZE
	.align		4
.L_170:
        /*03c0*/ 	.byte	0x04, 0x12
        /*03c2*/ 	.short	(.L_172 - .L_171)
	.align		4
.L_171:
        /*03c4*/ 	.word	index@(_ZN5flash16flash_fwd_kernelI23Flash_fwd_kernel_traitsILi64ELi128ELi64ELi4ELb0ELb0EN7cutlass10bfloat16_tE19Flash_kernel_traitsILi64ELi128ELi64ELi4ES3_EELb1ELb0ELb0ELb0ELb0ELb0ELb0ELb0EEEvNS_16Flash_fwd_paramsE)
        /*03c8*/ 	.word	0x00000048


	//----- nvinfo : EIATTR_MIN_STACK_SIZE
	.align		4
.L_172:
        /*03cc*/ 	.byte	0x04, 0x12
        /*03ce*/ 	.short	(.L_174 - .L_173)
	.align		4
.L_173:
        /*03d0*/ 	.word	index@(_ZN5flash16flash_fwd_kernelI23Flash_fwd_kernel_traitsILi64ELi128ELi64ELi4ELb0ELb0EN7cutlass10bfloat16_tE19Flash_kernel_traitsILi64ELi128ELi64ELi4ES3_EELb1ELb0ELb1ELb0ELb0ELb0ELb0ELb0EEEvNS_16Flash_fwd_paramsE)
        /*03d4*/ 	.word	0x00000078


	//----- nvinfo : EIATTR_MIN_STACK_SIZE
	.align		4
.L_174:
        /*03d8*/ 	.byte	0x04, 0x12
        /*03da*/ 	.short	(.L_176 - .L_175)
	.align		4
.L_175:
        /*03dc*/ 	.word	index@(_ZN5flash16flash_fwd_kernelI23Flash_fwd_kernel_traitsILi64ELi128ELi64ELi4ELb0ELb0EN7cutlass10bfloat16_tE19Flash_kernel_traitsILi64ELi128ELi64ELi4ES3_EELb1ELb0ELb0ELb0ELb1ELb1ELb0ELb0EEEvNS_16Flash_fwd_paramsE)
        /*03e0*/ 	.word	0x00000000


	//----- nvinfo : EIATTR_MIN_STACK_SIZE
	.align		4
.L_176:
        /*03e4*/ 	.byte	0x04, 0x12
        /*03e6*/ 	.short	(.L_178 - .L_177)
	.align		4
.L_177:
        /*03e8*/ 	.word	index@(_ZN5flash16flash_fwd_kernelI23Flash_fwd_kernel_traitsILi64ELi128ELi64ELi4ELb0ELb0EN7cutlass10bfloat16_tE19Flash_kernel_traitsILi64ELi128ELi64ELi4ES3_EELb0ELb0ELb0ELb0ELb1ELb1ELb1ELb0EEEvNS_16Flash_fwd_paramsE)
        /*03ec*/ 	.word	0x00000000


	//----- nvinfo : EIATTR_MIN_STACK_SIZE
	.align		4
.L_178:
        /*03f0*/ 	.byte	0x04, 0x12
        /*03f2*/ 	.short	(.L_180 - .L_179)
	.align		4
.L_179:
        /*03f4*/ 	.word	index@(_ZN5flash16flash_fwd_kernelI23Flash_fwd_kernel_traitsILi64ELi128ELi64ELi4ELb0ELb0EN7cutlass10bfloat16_tE19Flash_kernel_traitsILi64ELi128ELi64ELi4ES3_EELb1ELb0ELb0ELb1ELb0ELb0ELb0ELb0EEEvNS_16Flash_fwd_paramsE)
        /*03f8*/ 	.word	0x00000050


	//----- nvinfo : EIATTR_MIN_STACK_SIZE
	.align		4
.L_180:
        /*03fc*/ 	.byte	0x04, 0x12
        /*03fe*/ 	.short	(.L_182 - .L_181)
	.align		4
.L_181:
        /*0400*/ 	.word	index@(_ZN5flash16flash_fwd_kernelI23Flash_fwd_kernel_traitsILi64ELi128ELi64ELi4ELb0ELb0EN7cutlass10bfloat16_tE19Flash_kernel_traitsILi64ELi128ELi64ELi4ES3_EELb1ELb0ELb0ELb0ELb0ELb0ELb0ELb1EEEvNS_16Flash_fwd_paramsE)
        /*0404*/ 	.word	0x00000128


	//----- nvinfo : EIATTR_MIN_STACK_SIZE
	.align		4
.L_182:
        /*0408*/ 	.byte	0x04, 0x12
        /*040a*/ 	.short	(.L_184 - .L_183)
	.align		4
.L_183:
        /*040c*/ 	.word	index@(_ZN5flash16flash_fwd_kernelI23Flash_fwd_kernel_traitsILi64ELi128ELi64ELi4ELb0ELb0EN7cutlass10bfloat16_tE19Flash_kernel_traitsILi64ELi128ELi64ELi4ES3_EELb0ELb0ELb0ELb0ELb0ELb0ELb1ELb0EEEvNS_16Flash_fwd_paramsE)
        /*0410*/ 	.word	0x00000058


	//----- nvinfo : EIATTR_MIN_STACK_SIZE
	.align		4
.L_184:
        /*0414*/ 	.byte	0x04, 0x12
        /*0416*/ 	.short	(.L_186 - .L_185)
	.align		4
.L_185:
        /*0418*/ 	.word	index@(_ZN5flash16flash_fwd_kernelI23Flash_fwd_kernel_traitsILi64ELi128ELi64ELi4ELb0ELb0EN7cutlass10bfloat16_tE19Flash_kernel_traitsILi64ELi128ELi64ELi4ES3_EELb1ELb0ELb0ELb1ELb0ELb0ELb0ELb1EEEvNS_16Flash_fwd_paramsE)
        /*041c*/ 	.word	0x00000100


	//----- nvinfo : EIATTR_MIN_STACK_SIZE
	.align		4
.L_186:
        /*0420*/ 	.byte	0x04, 0x12
        /*0422*/ 	.short	(.L_188 - .L_187)
	.align		4
.L_187:
        /*0424*/ 	.word	index@(_ZN5flash16flash_fwd_kernelI23Flash_fwd_kernel_traitsILi64ELi128ELi64ELi4ELb0ELb0EN7cutlass10bfloat16_tE19Flash_kernel_traitsILi64ELi128ELi64ELi4ES3_EELb0ELb0ELb0ELb1ELb0ELb0ELb1ELb0EEEvNS_16Flash_fwd_paramsE)
        /*0428*/ 	.word	0x00000058


	//----- nvinfo : EIATTR_MIN_STACK_SIZE
	.align		4
.L_188:
        /*042c*/ 	.byte	0x04, 0x12
        /*042e*/ 	.short	(.L_190 - .L_189)
	.align		4
.L_189:
        /*0430*/ 	.word	index@(_ZN5flash16flash_fwd_kernelI23Flash_fwd_kernel_traitsILi64ELi128ELi64ELi4ELb0ELb0EN7cutlass10bfloat16_tE19Flash_kernel_traitsILi64ELi128ELi64ELi4ES3_EELb1ELb0ELb1ELb0ELb0ELb1ELb0ELb0EEEvNS_16Flash_fwd_paramsE)
        /*0434*/ 	.word	0x00000070


	//----- nvinfo : EIATTR_MIN_STACK_SIZE
	.align		4
.L_190:
        /*0438*/ 	.byte	0x04, 0x12
        /*043a*/ 	.short	(.L_192 - .L_191)
	.align		4
.L_191:
        /*043c*/ 	.word	index@(_ZN5flash16flash_fwd_kernelI23Flash_fwd_kernel_traitsILi64ELi128ELi64ELi4ELb0ELb0EN7cutlass10bfloat16_tE19Flash_kernel_traitsILi64ELi128ELi64ELi4ES3_EELb0ELb0ELb1ELb0ELb0ELb1ELb1ELb0EEEvNS_16Flash_fwd_paramsE)
        /*0440*/ 	.word	0x00000070


	//----- nvinfo : EIATTR_MIN_STACK_SIZE
	.align		4
.L_192:
        /*0444*/ 	.byte	0x04, 0x12
        /*0446*/ 	.short	(.L_194 - .L_193)
	.align		4
.L_193:
        /*0448*/ 	.word	index@(_ZN5flash16flash_fwd_kernelI23Flash_fwd_kernel_traitsILi64ELi128ELi64ELi4ELb0ELb0EN7cutlass10bfloat16_tE19Flash_kernel_traitsILi64ELi128ELi64ELi4ES3_EELb1ELb0ELb1ELb1ELb0ELb0ELb0ELb0EEEvNS_16Flash_fwd_paramsE)
        /*044c*/ 	.word	0x00000078


	//----- nvinfo : EIATTR_MIN_STACK_SIZE
	.align		4
.L_194:
        /*0450*/ 	.byte	0x04, 0x12
        /*0452*/ 	.short	(.L_196 - .L_195)
	.align		4
.L_195:
        /*0454*/ 	.word	index@(_ZN5flash16flash_fwd_kernelI23Flash_fwd_kernel_traitsILi64ELi128ELi64ELi4ELb0ELb0EN7cutlass10bfloat16_tE19Flash_kernel_traitsILi64ELi128ELi64ELi4ES3_EELb1ELb0ELb1ELb0ELb0ELb0ELb0ELb1EEEvNS_16Flash_fwd_paramsE)
        /*0458*/ 	.word	0x000001f8


	//----- nvinfo : EIATTR_MIN_STACK_SIZE
	.align		4
.L_196:
        /*045c*/ 	.byte	0x04, 0x12
        /*045e*/ 	.short	(.L_198 - .L_197)
	.align		4
.L_197:
        /*0460*/ 	.word	index@(_ZN5flash16flash_fwd_kernelI23Flash_fwd_kernel_traitsILi64ELi128ELi64ELi4ELb0ELb0EN7cutlass10bfloat16_tE19Flash_kernel_traitsILi64ELi128ELi64ELi4ES3_EELb0ELb0ELb1ELb0ELb0ELb0ELb1ELb0EEEvNS_16Flash_fwd_paramsE)
        /*0464*/ 	.word	0x000000b0


	//----- nvinfo : EIATTR_MIN_STACK_SIZE
	.align		4
.L_198:
        /*0468*/ 	.byte	0x04, 0x12
        /*046a*/ 	.short	(.L_200 - .L_199)
	.align		4
.L_199:
        /*046c*/ 	.word	index@(_ZN5flash16flash_fwd_kernelI23Flash_fwd_kernel_traitsILi64ELi128ELi64ELi4ELb0ELb0EN7cutlass10bfloat16_tE19Flash_kernel_traitsILi64ELi128ELi64ELi4ES3_EELb1ELb0ELb1ELb1ELb0ELb0ELb0ELb1EEEvNS_16Flash_fwd_paramsE)
        /*0470*/ 	.word	0x000001d8


	//----- nvinfo : EIATTR_MIN_STACK_SIZE
	.align		4
.L_200:
        /*0474*/ 	.byte	0x04, 0x12
        /*0476*/ 	.short	(.L_202 - .L_201)
	.align		4
.L_201:
        /*0478*/ 	.word	index@(_ZN5flash16flash_fwd_kernelI23Flash_fwd_kernel_traitsILi64ELi128ELi64ELi4ELb0ELb0EN7cutlass10bfloat16_tE19Flash_kernel_traitsILi64ELi128ELi64ELi4ES3_EELb0ELb0ELb1ELb1ELb0ELb0ELb1ELb0EEEvNS_16Flash_fwd_paramsE)
        /*047c*/ 	.word	0x00000060
.L_202:


//--------------------- .nv.compat                --------------------------
	.section	.nv.compat,"",@"SHT_CUDA_COMPAT_INFO"
	.align	4
        /*0000*/ 	.byte	0x02, 0x09, 0x01, 0x00, 0x02, 0x02, 0x01, 0x00, 0x02, 0x05, 0x05, 0x00, 0x03, 0x07, 0x01, 0x01
        /*0010*/ 	.byte	0x02, 0x03, 0x00, 0x00, 0x02, 0x06, 0x01, 0x00, 0x04, 0x0b, 0x08, 0x00, 0x00, 0x00, 0x00, 0x00
        /*0020*/ 	.byte	0x00, 0x00, 0x00, 0x00


//--------------------- .nv.info._ZN5flash16flash_fwd_kernelI23Flash_fwd_kernel_traitsILi64ELi128ELi128ELi4ELb0ELb0EN7cutlass10bfloat16_tE19Flash_kernel_traitsILi64ELi128ELi128ELi4ES3_EELb0ELb0ELb0ELb0ELb0ELb1ELb0ELb0EEEvNS_16Flash_fwd_paramsE --------------------------
	.section	.nv.info._ZN5flash16flash_fwd_kernelI23Flash_fwd_kernel_traitsILi64ELi128ELi128ELi4ELb0ELb0EN7cutlass10bfloat16_tE19Flash_kernel_traitsILi64ELi128ELi128ELi4ES3_EELb0ELb0ELb0ELb0ELb0ELb1ELb0ELb0EEEvNS_16Flash_fwd_paramsE,"",@"SHT_CUDA_INFO"
	.sectionflags	@""
	.align	4


	//----- nvinfo : EIATTR_CUDA_API_VERSION
	.align		4
        /*0000*/ 	.byte	0x04, 0x37
        /*0002*/ 	.short	(.L_204 - .L_203)
.L_203:
        /*0004*/ 	.word	0x00000082


	//----- nvinfo : EIATTR_KPARAM_INFO
	.align		4
.L_204:
        /*0008*/ 	.byte	0x04, 0x17
        /*000a*/ 	.short	(.L_206 - .L_205)
.L_205:
        /*000c*/ 	.word	0x00000000
        /*0010*/ 	.short	0x0000
        /*0012*/ 	.short	0x0000
        /*0014*/ 	.byte	0x00, 0xf0, 0x41, 0x07


	//----- nvinfo : EIATTR_SPARSE_MMA_MASK
	.align		4
.L_206:
        /*0018*/ 	.byte	0x03, 0x50
        /*001a*/ 	.short	0x0000


	//----- nvinfo : EIATTR_MAXREG_COUNT
	.align		4
        /*001c*/ 	.byte	0x03, 0x1b
        /*001e*/ 	.short	0x00ff


	//----- nvinfo : EIATTR_NUM_BARRIERS
	.align		4
        /*0020*/ 	.byte	0x02, 0x4c
        /*0022*/ 	.byte	0x01
	.zero		1


	//----- nvinfo : EIATTR_ANNOTATIONS
	.align		4
        /*0024*/ 	.byte	0x04, 0x55
        /*0026*/ 	.short	(.L_208 - .L_207)


	//   ....[0]....
.L_207:
        /*0028*/ 	.word	0x00000001
        /*002c*/ 	.byte	0x20, 0x02, 0x00, 0x00, 0x01, 0x00, 0x00, 0x00, 0xe0, 0x03, 0x00, 0x00, 0x01, 0x00, 0x00, 0x00
        /* <DEDUP_REMOVED lines=57> */
        /*03cc*/ 	.byte	0x30, 0xf4, 0x00, 0x00, 0x01, 0x00, 0x00, 0x00, 0xa0, 0xf6, 0x00, 0x00


	//----- nvinfo : EIATTR_MERCURY_ISA_VERSION
	.align		4
.L_208:
        /*03d8*/ 	.byte	0x03, 0x5f
        /*03da*/ 	.short	0x0101


	//----- nvinfo : EIATTR_COOP_GROUP_MASK_REGIDS
	.align		4
        /*03dc*/ 	.byte	0x04, 0x29
        /*03de*/ 	.short	(.L_210 - .L_209)


	//   ....[0]....
.L_209:
        /*03e0*/ 	.word	0xffffffff


	//   ....[1]....
        /*03e4*/ 	.word	0xffffffff


	//   ....[2]....
        /*03e8*/ 	.word	0xffffffff


	//   ....[3]....
        /*03ec*/ 	.word	0xffffffff


	//   ....[4]....
        /*03f0*/ 	.word	0xffffffff


	//   ....[5]....
        /*03f4*/ 	.word	0xffffffff


	//   ....[6]....
        /*03f8*/ 	.word	0xffffffff


	//   ....[7]....
        /*03fc*/ 	.word	0xffffffff


	//   ....[8]....
        /*0400*/ 	.word	0xffffffff


	//   ....[9]....
        /*0404*/ 	.word	0xffffffff


	//   ....[10]....
        /*0408*/ 	.word	0xffffffff


	//   ....[11]....
        /*040c*/ 	.word	0xffffffff


	//   ....[12]....
        /*0410*/ 	.word	0xffffffff


	//   ....[13]....
        /*0414*/ 	.word	0xffffffff


	//   ....[14]....
        /*0418*/ 	.word	0xffffffff


	//   ....[15]....
        /*041c*/ 	.word	0xffffffff


	//   ....[16]....
        /*0420*/ 	.word	0xffffffff


	//   ....[17]....
        /*0424*/ 	.word	0xffffffff


	//   ....[18]....
        /*0428*/ 	.word	0xffffffff


	//   ....[19]....
        /*042c*/ 	.word	0xffffffff


	//   ....[20]....
        /*0430*/ 	.word	0xffffffff


	//   ....[21]....
        /*0434*/ 	.word	0xffffffff


	//   ....[22]....
        /*0438*/ 	.word	0xffffffff


	//   ....[23]....
        /*043c*/ 	.word	0xffffffff


	//----- nvinfo : EIATTR_COOP_GROUP_INSTR_OFFSETS
	.align		4
.L_210:
        /*0440*/ 	.byte	0x04, 0x28
        /*0442*/ 	.short	(.L_212 - .L_211)


	//   ....[0]....
.L_211:
        /*0444*/ 	.word	0x000042d0


	//   ....[1]....
        /*0448*/ 	.word	0x00004400


	//   ....[2]....
        /*044c*/ 	.word	0x00004810


	//   ....[3]....
        /*0450*/ 	.word	0x00004830


	//   ....[4]....
        /*0454*/ 	.word	0x00004ac0


	//   ....[5]....
        /*0458*/ 	.word	0x00004b00


	//   ....[6]....
        /*045c*/ 	.word	0x00004eb0


	//   ....[7]....
        /*0460*/ 	.word	0x00004f70


	//   ....[8]....
        /*0464*/ 	.word	0x00009a10


	//   ....[9]....
        /*0468*/ 	.word	0x00009a70


	//   ....[10]....
        /*046c*/ 	.word	0x00009ac0


	//   ....[11]....
        /*0470*/ 	.word	0x00009af0


	//   ....[12]....
        /*0474*/ 	.word	0x00009bb0


	//   ....[13]....
        /*0478*/ 	.word	0x00009bc0


	//   ....[14]....
        /*047c*/ 	.word	0x00009bd0


	//   ....[15]....
        /*0480*/ 	.word	0x00009be0


	//   ....[16]....
        /*0484*/ 	.word	0x0000d680


	//   ....[17]....
        /*0488*/ 	.word	0x0000d690


	//   ....[18]....
        /*048c*/ 	.word	0x0000d6a0


	//   ....[19]....
        /*0490*/ 	.word	0x0000d6b0


	//   ....[20]....
        /*0494*/ 	.word	0x0000d710


	//   ....[21]....
        /*0498*/ 	.word	0x0000d750


	//   ....[22]....
        /*049c*/ 	.word	0x0000d770


	//   ....[23]....
        /*04a0*/ 	.word	0x0000d8b0


	//----- nvinfo : EIATTR_EXIT_INSTR_OFFSETS
	.align		4
.L_212:
        /*04a4*/ 	.byte	0x04, 0x1c
        /*04a6*/ 	.short	(.L_214 - .L_213)


	//   ....[0]....
.L_213:
        /*04a8*/ 	.word	0x00000390


	//   ....[1]....
        /*04ac*/ 	.word	0x0000f340


	//   ....[2]....
        /*04b0*/ 	.word	0x0000f420


	//   ....[3]....
        /*04b4*/ 	.word	0x00010620


	//   ....[4]....
        /*04b8*/ 	.word	0x000106b0


	//----- nvinfo : EIATTR_CRS_STACK_SIZE
	.align		4
.L_214:
        /*04bc*/ 	.byte	0x04, 0x1e
        /*04be*/ 	.short	(.L_216 - .L_215)
.L_215:
        /*04c0*/ 	.word	0x00000000


	//----- nvinfo : EIATTR_CBANK_PARAM_SIZE
	.align		4
.L_216:
        /*04c4*/ 	.byte	0x03, 0x19
        /*04c6*/ 	.short	0x01d0


	//----- nvinfo : EIATTR_PARAM_CBANK
	.align		4
        /*04c8*/ 	.byte	0x04, 0x0a
        /*04ca*/ 	.short	(.L_218 - .L_217)
	.align		4
.L_217:
        /*04cc*/ 	.word	index@(.nv.constant0._ZN5flash16flash_fwd_kernelI23Flash_fwd_kernel_traitsILi64ELi128ELi128ELi4ELb0ELb0EN7cutlass10bfloat16_tE19Flash_kernel_traitsILi64ELi128ELi128ELi4ES3_EELb0ELb0ELb0ELb0ELb0ELb1ELb0ELb0EEEvNS_16Flash_fwd_paramsE)
        /*04d0*/ 	.short	0x0210
        /*04d2*/ 	.short	0x01d0


	//----- nvinfo : EIATTR_SW_WAR
	.align		4
.L_218:
        /*04d4*/ 	.byte	0x04, 0x36
        /*04d6*/ 	.short	(.L_220 - .L_219)
.L_219:
        /*04d8*/ 	.word	0x00000008
.L_220:


//--------------------- .nv.info._ZN5flash16flash_fwd_kernelI23Flash_fwd_kernel_traitsILi64ELi128ELi128ELi4ELb0ELb0EN7cutlass10bfloat16_tE19Flash_kernel_traitsILi64ELi128ELi128ELi4ES3_EELb0ELb0ELb0ELb0ELb0ELb1ELb1ELb0EEEvNS_16Flash_fwd_paramsE --------------------------
	.section	.nv.info._ZN5flash16flash_fwd_kernelI23Flash_fwd_kernel_traitsILi64ELi128ELi128ELi4ELb0ELb0EN7cutlass10bfloat16_tE19Flash_kernel_traitsILi64ELi128ELi128ELi4ES3_EELb0ELb0ELb0ELb0ELb0ELb1ELb1ELb0EEEvNS_16Flash_fwd_paramsE,"",@"SHT_CUDA_INFO"
	.sectionflags	@""
	.align	4


	//----- nvinfo : EIATTR_CUDA_API_VERSION
	.align		4
        /*0000*/ 	.byte	0x04, 0x37
        /*0002*/ 	.short	(.L_222 - .L_221)
.L_221:
        /*0004*/ 	.word	0x00000082


	//----- nvinfo : EIATTR_KPARAM_INFO
	.align		4
.L_222:
        /*0008*/ 	.byte	0x04, 0x17
        /*000a*/ 	.short	(.L_224 - .L_223)
.L_223:
        /*000c*/ 	.word	0x00000000
        /*0010*/ 	.short	0x0000
        /*0012*/ 	.short	0x0000
        /*0014*/ 	.byte	0x00, 0xf0, 0x41, 0x07


	//----- nvinfo : EIATTR_SPARSE_MMA_MASK
	.align		4
.L_224:
        /*0018*/ 	.byte	0x03, 0x50
        /*001a*/ 	.short	0x0000


	//----- nvinfo : EIATTR_MAXREG_COUNT
	.align		4
        /*001c*/ 	.byte	0x03, 0x1b
        /*001e*/ 	.short	0x00ff


	//----- nvinfo : EIATTR_NUM_BARRIERS
	.align		4
        /*0020*/ 	.byte	0x02, 0x4c
        /*0022*/ 	.byte	0x01
	.zero		1


	//----- nvinfo : EIATTR_ANNOTATIONS
	.align		4
        /*0024*/ 	.byte	0x04, 0x55
        /*0026*/ 	.short	(.L_226 - .L_225)


	//   ....[0]....
.L_225:
        /* <DEDUP_REMOVED lines=28> */
        /*01dc*/ 	.byte	0xb0, 0xf9, 0x00, 0x00


	//----- nvinfo : EIATTR_MERCURY_ISA_VERSION
	.align		4
.L_226:
        /*01e0*/ 	.byte	0x03, 0x5f
        /*01e2*/ 	.short	0x0101


	//----- nvinfo : EIATTR_COOP_GROUP_MASK_REGIDS
	.align		4
        /*01e4*/ 	.byte	0x04, 0x29
        /*01e6*/ 	.short	(.L_228 - .L_227)


	//   ....[0]....
.L_227:
        /*01e8*/ 	.word	0xffffffff


	//   ....[1]....
        /*01ec*/ 	.word	0xffffffff


	//   ....[2]....
        /*01f0*/ 	.word	0xffffffff


	//   ....[3]....
        /*01f4*/ 	.word	0xffffffff


	//   ....[4]....
        /*01f8*/ 	.word	0xffffffff


	//   ....[5]....
        /*01fc*/ 	.word	0xffffffff


	//   ....[6]....
        /*0200*/ 	.word	0xffffffff


	//   ....[7]....
        /*0204*/ 	.word	0xffffffff


	//   ....[8]....
        /*0208*/ 	.word	0xffffffff


	//   ....[9]....
        /*020c*/ 	.word	0xffffffff


	//   ....[10]....
        /*0210*/ 	.word	0xffffffff


	//   ....[11]....
        /*0214*/ 	.word	0xffffffff


	//   ....[12]....
        /*0218*/ 	.word	0xffffffff


	//   ....[13]....
        /*021c*/ 	.word	0xffffffff


	//   ....[14]....
        /*0220*/ 	.word	0xffffffff


	//   ....[15]....
        /*0224*/ 	.word	0xffffffff


	//   ....[16]....
        /*0228*/ 	.word	0xffffffff


	//   ....[17]....
        /*022c*/ 	.word	0xffffffff


	//   ....[18]....
        /*0230*/ 	.word	0xffffffff


	//   ....[19]....
        /*0234*/ 	.word	0xffffffff


	//   ....[20]....
        /*0238*/ 	.word	0xffffffff


	//   ....[21]....
        /*023c*/ 	.word	0xffffffff


	//   ....[22]....
        /*0240*/ 	.word	0xffffffff


	//   ....[23]....
        /*0244*/ 	.word	0xffffffff


	//----- nvinfo : EIATTR_COOP_GROUP_INSTR_OFFSETS
	.align		4
.L_228:
        /*0248*/ 	.byte	0x04, 0x28
        /*024a*/ 	.short	(.L_230 - .L_229)


	//   ....[0]....
.L_229:
        /*024c*/ 	.word	0x00004fd0


	//   ....[1]....
        /*0250*/ 	.word	0x00005120


	//   ....[2]....
        /*0254*/ 	.word	0x00005420


	//   ....[3]....
        /*0258*/ 	.word	0x00005520


	//   ....[4]....
        /*025c*/ 	.word	0x000057f0


	//   ....[5]....
        /*0260*/ 	.word	0x000059d0


	//   ....[6]....
        /*0264*/ 	.word	0x00005e50


	//   ....[7]....
        /*0268*/ 	.word	0x00005f80


	//   ....[8]....
        /*026c*/ 	.word	0x0000a970


	//   ....[9]....
        /*0270*/ 	.word	0x0000a9e0


	//   ....[10]....
        /*0274*/ 	.word	0x0000aa10


	//   ....[11]....
        /*0278*/ 	.word	0x0000aa20


	//   ....[12]....
        /*027c*/ 	.word	0x0000aa60


	//   ....[13]....
        /*0280*/ 	.word	0x0000aa80


	//   ....[14]....
        /*0284*/ 	.word	0x0000aa90


	//   ....[15]....
        /*0288*/ 	.word	0x0000aaa0


	//   ....[16]....
        /*028c*/ 	.word	0x0000da30


	//   ....[17]....
        /*0290*/ 	.word	0x0000da40


	//   ....[18]....
        /*0294*/ 	.word	0x0000da50


	//   ....[19]....
        /*0298*/ 	.word	0x0000da60


	//   ....[20]....
        /*029c*/ 	.word	0x0000dab0


	//   ....[21]....
        /*02a0*/ 	.word	0x0000db20


	//   ....[22]....
        /*02a4*/ 	.word	0x0000db50


	//   ....[23]....
        /*02a8*/ 	.word	0x0000dba0


	//----- nvinfo : EIATTR_EXIT_INSTR_OFFSETS
	.align		4
.L_230:
        /*02ac*/ 	.byte	0x04, 0x1c
        /*02ae*/ 	.short	(.L_232 - .L_231)


	//   ....[0]....
.L_231:
        /*02b0*/ 	.word	0x00000390


	//   ....[1]....
        /*02b4*/ 	.word	0x0000f670


	//   ....[2]....
        /*02b8*/ 	.word	0x0000f750


	//   ....[3]....
        /*02bc*/ 	.word	0x00010950


	//   ....[4]....
        /*02c0*/ 	.word	0x000109e0


	//----- nvinfo : EIATTR_CRS_STACK_SIZE
	.align		4
.L_232:
        /*02c4*/ 	.byte	0x04, 0x1e
        /*02c6*/ 	.short	(.L_234 - .L_233)
.L_233:
        /*02c8*/ 	.word	0x00000000


	//----- nvinfo : EIATTR_CBANK_PARAM_SIZE
	.align		4
.L_234:
        /*02cc*/ 	.byte	0x03, 0x19
        /*02ce*/ 	.short	0x01d0


	//----- nvinfo : EIATTR_PARAM_CBANK
	.align		4
        /*02d0*/ 	.byte	0x04, 0x0a
        /*02d2*/ 	.short	(.L_236 - .L_235)
	.align		4
.L_235:
        /*02d4*/ 	.word	index@(.nv.constant0._ZN5flash16flash_fwd_kernelI23Flash_fwd_kernel_traitsILi64ELi128ELi128ELi4ELb0ELb0EN7cutlass10bfloat16_tE19Flash_kernel_traitsILi64ELi128ELi128ELi4ES3_EELb0ELb0ELb0ELb0ELb0ELb1ELb1ELb0EEEvNS_16Flash_fwd_paramsE)
        /*02d8*/ 	.short	0x0210
        /*02da*/ 	.short	0x01d0


	//----- nvinfo : EIATTR_SW_WAR
	.align		4
.L_236:
        /*02dc*/ 	.byte	0x04, 0x36
        /*02de*/ 	.short	(.L_238 - .L_237)
.L_237:
        /*02e0*/ 	.word	0x00000008
.L_238:


//--------------------- .nv.info._ZN5flash16flash_fwd_kernelI23Flash_fwd_kernel_traitsILi64ELi128ELi128ELi4ELb0ELb0EN7cutlass10bfloat16_tE19Flash_kernel_traitsILi64ELi128ELi128ELi4ES3_EELb0ELb0ELb0ELb0ELb1ELb1ELb0ELb0EEEvNS_16Flash_fwd_paramsE --------------------------
	.section	.nv.info._ZN5flash16flash_fwd_kernelI23Flash_fwd_kernel_traitsILi64ELi128ELi128ELi4ELb0ELb0EN7cutlass10bfloat16_tE19Flash_kernel_traitsILi64ELi128ELi128ELi4ES3_EELb0ELb0ELb0ELb0ELb1ELb1ELb0ELb0EEEvNS_16Flash_fwd_paramsE,"",@"SHT_CUDA_INFO"
	.sectionflags	@""
	.align	4


	//----- nvinfo : EIATTR_CUDA_API_VERSION
	.align		4
        /*0000*/ 	.byte	0x04, 0x37
        /*0002*/ 	.short	(.L_240 - .L_239)
.L_239:
        /*0004*/ 	.word	0x00000082


	//----- nvinfo : EIATTR_KPARAM_INFO
	.align		4
.L_240:
        /*0008*/ 	.byte	0x04, 0x17
        /*000a*/ 	.short	(.L_242 - .L_241)
.L_241:
        /*000c*/ 	.word	0x00000000
        /*0010*/ 	.short	0x0000
        /*0012*/ 	.short	0x0000
        /*0014*/ 	.byte	0x00, 0xf0, 0x41, 0x07


	//----- nvinfo : EIATTR_SPARSE_MMA_MASK
	.align		4
.L_242:
        /*0018*/ 	.byte	0x03, 0x50
        /*001a*/ 	.short	0x0000


	//----- nvinfo : EIATTR_MAXREG_COUNT
	.align		4
        /*001c*/ 	.byte	0x03, 0x1b
        /*001e*/ 	.short	0x00ff


	//----- nvinfo : EIATTR_NUM_BARRIERS
	.align		4
        /*0020*/ 	.byte	0x02, 0x4c
        /*0022*/ 	.byte	0x01
	.zero		1


	//----- nvinfo : EIATTR_ANNOTATIONS
	.align		4
        /*0024*/ 	.byte	0x04, 0x55
        /*0026*/ 	.short	(.L_244 - .L_243)


	//   ....[0]....
.L_243:
        /* <DEDUP_REMOVED lines=66> */


	//----- nvinfo : EIATTR_MERCURY_ISA_VERSION
	.align		4
.L_244:
        /*0438*/ 	.byte	0x03, 0x5f
        /*043a*/ 	.short	0x0101


	//----- nvinfo : EIATTR_COOP_GROUP_MASK_REGIDS
	.align		4
        /*043c*/ 	.byte	0x04, 0x29
        /*043e*/ 	.short	(.L_246 - .L_245)


	//   ....[0]....
.L_245:
        /*0440*/ 	.word	0xffffffff


	//   ....[1]....
        /*0444*/ 	.word	0xffffffff


	//   ....[2]....
        /*0448*/ 	.word	0xffffffff


	//   ....[3]....
        /*044c*/ 	.word	0xffffffff


	//   ....[4]....
        /*0450*/ 	.word	0xffffffff


	//   ....[5]....
        /*0454*/ 	.word	0xffffffff


	//   ....[6]....
        /*0458*/ 	.word	0xffffffff


	//   ....[7]....
        /*045c*/ 	.word	0xffffffff


	//   ....[8]....
        /*0460*/ 	.word	0xffffffff


	//   ....[9]....
        /*0464*/ 	.word	0xffffffff


	//   ....[10]....
        /*0468*/ 	.word	0xffffffff


	//   ....[11]....
        /*046c*/ 	.word	0xffffffff


	//   ....[12]....
        /*0470*/ 	.word	0xffffffff


	//   ....[13]....
        /*0474*/ 	.word	0xffffffff


	//   ....[14]....
        /*0478*/ 	.word	0xffffffff


	//   ....[15]....
        /*047c*/ 	.word	0xffffffff


	//   ....[16]....
        /*0480*/ 	.word	0xffffffff


	//   ....[17]....
        /*0484*/ 	.word	0xffffffff


	//   ....[18]....
        /*0488*/ 	.word	0xffffffff


	//   ....[19]....
        /*048c*/ 	.word	0xffffffff


	//   ....[20]....
        /*0490*/ 	.word	0xffffffff


	//   ....[21]....
        /*0494*/ 	.word	0xffffffff


	//   ....[22]....
        /*0498*/ 	.word	0xffffffff


	//   ....[23]....
        /*049c*/ 	.word	0xffffffff


	//----- nvinfo : EIATTR_COOP_GROUP_INSTR_OFFSETS
	.align		4
.L_246:
        /*04a0*/ 	.byte	0x04, 0x28
        /*04a2*/ 	.short	(.L_248 - .L_247)


	//   ....[0]....
.L_247:
        /*04a4*/ 	.word	0x000023e0


	//   ....[1]....
        /*04a8*/ 	.word	0x00002560


	//   ....[2]....
        /*04ac*/ 	.word	0x000025f0


	//   ....[3]....
        /*04b0*/ 	.word	0x00002740


	//   ....[4]....
        /*04b4*/ 	.word	0x00002850


	//   ....[5]....
        /*04b8*/ 	.word	0x000028c0


	//   ....[6]....
        /*04bc*/ 	.word	0x00002de0


	//   ....[7]....
        /*04c0*/ 	.word	0x00002e70


	//   ....[8]....
        /*04c4*/ 	.word	0x000078d0


	//   ....[9]....
        /*04c8*/ 	.word	0x00007930


	//   ....[10]....
        /*04cc*/ 	.word	0x00007980


	//   ....[11]....
        /*04d0*/ 	.word	0x000079b0


	//   ....[12]....
        /*04d4*/ 	.word	0x00007a70


	//   ....[13]....
        /*04d8*/ 	.word	0x00007a80


	//   ....[14]....
        /*04dc*/ 	.word	0x00007a90


	//   ....[15]....
        /*04e0*/ 	.word	0x00007ae0


	//   ....[16]....
        /*04e4*/ 	.word	0x0000ab30


	//   ....[17]....
        /*04e8*/ 	.word	0x0000ab70


	//   ....[18]....
        /*04ec*/ 	.word	0x0000ab80


	//   ....[19]....
        /*04f0*/ 	.word	0x0000ab90


	//   ....[20]....
        /*04f4*/ 	.word	0x0000abf0


	//   ....[21]....
        /*04f8*/ 	.word	0x0000ac20


	//   ....[22]....
        /*04fc*/ 	.word	0x0000ac40


	//   ....[23]....
        /*0500*/ 	.word	0x0000ac90


	//----- nvinfo : EIATTR_EXIT_INSTR_OFFSETS
	.align		4
.L_248:
        /*0504*/ 	.byte	0x04, 0x1c
        /*0506*/ 	.short	(.L_250 - .L_249)


	//   ....[0]....
.L_249:
        /*0508*/ 	.word	0x00000150


	//   ....[1]....
        /*050c*/ 	.word	0x0000c1b0


	//----- nvinfo : EIATTR_CRS_STACK_SIZE
	.align		4
.L_250:
        /*0510*/ 	.byte	0x04, 0x1e
        /*0512*/ 	.short	(.L_252 - .L_251)
.L_251:
        /*0514*/ 	.word	0x00000000


	//----- nvinfo : EIATTR_CBANK_PARAM_SIZE
	.align		4
.L_252:
        /*0518*/ 	.byte	0x03, 0x19
        /*051a*/ 	.short	0x01d0


	//----- nvinfo : EIATTR_PARAM_CBANK
	.align		4
        /*051c*/ 	.byte	0x04, 0x0a
        /*051e*/ 	.short	(.L_254 - .L_253)
	.align		4
.L_253:
        /*0520*/ 	.word	index@(.nv.constant0._ZN5flash16flash_fwd_kernelI23Flash_fwd_kernel_traitsILi64ELi128ELi128ELi4ELb0ELb0EN7cutlass10bfloat16_tE19Flash_kernel_traitsILi64ELi128ELi128ELi4ES3_EELb0ELb0ELb0ELb0ELb1ELb1ELb0ELb0EEEvNS_16Flash_fwd_paramsE)
        /*0524*/ 	.short	0x0210
        /*0526*/ 	.short	0x01d0


	//----- nvinfo : EIATTR_SW_WAR
	.align		4
.L_254:
        /*0528*/ 	.byte	0x04, 0x36
        /*052a*/ 	.short	(.L_256 - .L_255)
.L_255:
        /*052c*/ 	.word	0x00000008
.L_256:


//--------------------- .nv.info._ZN5flash16flash_fwd_kernelI23Flash_fwd_kernel_traitsILi64ELi128ELi128ELi4ELb0ELb0EN7cutlass10bfloat16_tE19Flash_kernel_traitsILi64ELi128ELi128ELi4ES3_EELb0ELb0ELb0ELb0ELb1ELb1ELb1ELb0EEEvNS_16Flash_fwd_paramsE --------------------------
	.section	.nv.info._ZN5flash16flash_fwd_kernelI23Flash_fwd_kernel_traitsILi64ELi128ELi128ELi4ELb0ELb0EN7cutlass10bfloat16_tE19Flash_kernel_traitsILi64ELi128ELi128ELi4ES3_EELb0ELb0ELb0ELb0ELb1ELb1ELb1ELb0EEEvNS_16Flash_fwd_paramsE,"",@"SHT_CUDA_INFO"
	.sectionflags	@""
	.align	4


	//----- nvinfo : EIATTR_CUDA_API_VERSION
	.align		4
        /*0000*/ 	.byte	0x04, 0x37
        /*0002*/ 	.short	(.L_258 - .L_257)
.L_257:
        /*0004*/ 	.word	0x00000082


	//----- nvinfo : EIATTR_KPARAM_INFO
	.align		4
.L_258:
        /*0008*/ 	.byte	0x04, 0x17
        /*000a*/ 	.short	(.L_260 - .L_259)
.L_259:
        /*000c*/ 	.word	0x00000000
        /*0010*/ 	.short	0x0000
        /*0012*/ 	.short	0x0000
        /*0014*/ 	.byte	0x00, 0xf0, 0x41, 0x07


	//----- nvinfo : EIATTR_SPARSE_MMA_MASK
	.align		4
.L_260:
        /*0018*/ 	.byte	0x03, 0x50
        /*001a*/ 	.short	0x0000


	//----- nvinfo : EIATTR_MAXREG_COUNT
	.align		4
        /*001c*/ 	.byte	0x03, 0x1b
        /*001e*/ 	.short	0x00ff


	//----- nvinfo : EIATTR_NUM_BARRIERS
	.align		4
        /*0020*/ 	.byte	0x02, 0x4c
        /*0022*/ 	.byte	0x01
	.zero		1


	//----- nvinfo : EIATTR_ANNOTATIONS
	.align		4
        /*0024*/ 	.byte	0x04, 0x55
        /*0026*/ 	.short	(.L_262 - .L_261)


	//   ....[0]....
.L_261:
        /* <DEDUP_REMOVED lines=64> */


	//----- nvinfo : EIATTR_MERCURY_ISA_VERSION
	.align		4
.L_262:
        /*0410*/ 	.byte	0x03, 0x5f
        /*0412*/ 	.short	0x0101


	//----- nvinfo : EIATTR_COOP_GROUP_MASK_REGIDS
	.align		4
        /*0414*/ 	.byte	0x04, 0x29
        /*0416*/ 	.short	(.L_264 - .L_263)


	//   ....[0]....
.L_263:
        /*0418*/ 	.word	0xffffffff


	//   ....[1]....
        /*041c*/ 	.word	0xffffffff


	//   ....[2]....
        /*0420*/ 	.word	0xffffffff


	//   ....[3]....
        /*0424*/ 	.word	0xffffffff


	//   ....[4]....
        /*0428*/ 	.word	0xffffffff


	//   ....[5]....
        /*042c*/ 	.word	0xffffffff


	//   ....[6]....
        /*0430*/ 	.word	0xffffffff


	//   ....[7]....
        /*0434*/ 	.word	0xffffffff


	//   ....[8]....
        /*0438*/ 	.word	0xffffffff


	//   ....[9]....
        /*043c*/ 	.word	0xffffffff


	//   ....[10]....
        /*0440*/ 	.word	0xffffffff


	//   ....[11]....
        /*0444*/ 	.word	0xffffffff


	//   ....[12]....
        /*0448*/ 	.word	0xffffffff


	//   ....[13]....
        /*044c*/ 	.word	0xffffffff


	//   ....[14]....
        /*0450*/ 	.word	0xffffffff


	//   ....[15]....
        /*0454*/ 	.word	0xffffffff


	//   ....[16]....
        /*0458*/ 	.word	0xffffffff


	//   ....[17]....
        /*045c*/ 	.word	0xffffffff


	//   ....[18]....
        /*0460*/ 	.word	0xffffffff


	//   ....[19]....
        /*0464*/ 	.word	0xffffffff


	//   ....[20]....
        /*0468*/ 	.word	0xffffffff


	//   ....[21]....
        /*046c*/ 	.word	0xffffffff


	//   ....[22]....
        /*0470*/ 	.word	0xffffffff


	//   ....[23]....
        /*0474*/ 	.word	0xffffffff


	//----- nvinfo : EIATTR_COOP_GROUP_INSTR_OFFSETS
	.align		4
.L_264:
        /*0478*/ 	.byte	0x04, 0x28
        /*047a*/ 	.short	(.L_266 - .L_265)


	//   ....[0]....
.L_265:
        /*047c*/ 	.word	0x000031a0


	//   ....[1]....
        /*0480*/ 	.word	0x00003350


	//   ....[2]....
        /*0484*/ 	.word	0x000035c0


	//   ....[3]....
        /*0488*/ 	.word	0x00003640


	//   ....[4]....
        /*048c*/ 	.word	0x00003800


	//   ....[5]....
        /*0490*/ 	.word	0x000038e0


	//   ....[6]....
        /*0494*/ 	.word	0x00003c50


	//   ....[7]....
        /*0498*/ 	.word	0x00003d10


	//   ....[8]....
        /*049c*/ 	.word	0x00009cc0


	//   ....[9]....
        /*04a0*/ 	.word	0x00009d70


	//   ....[10]....
        /*04a4*/ 	.word	0x00009d80


	//   ....[11]....
        /*04a8*/ 	.word	0x00009d90


	//   ....[12]....
        /*04ac*/ 	.word	0x00009e30


	//   ....[13]....
        /*04b0*/ 	.word	0x00009e50


	//   ....[14]....
        /*04b4*/ 	.word	0x00009e60


	//   ....[15]....
        /*04b8*/ 	.word	0x00009e70


	//   ....[16]....
        /*04bc*/ 	.word	0x0000d680


	//   ....[17]....
        /*04c0*/ 	.word	0x0000d690


	//   ....[18]....
        /*04c4*/ 	.word	0x0000d6a0


	//   ....[19]....
        /*04c8*/ 	.word	0x0000d6c0


	//   ....[20]....
        /*04cc*/ 	.word	0x0000d6f0


	//   ....[21]....
        /*04d0*/ 	.word	0x0000d710


	//   ....[22]....
        /*04d4*/ 	.word	0x0000d730


	//   ....[23]....
        /*04d8*/ 	.word	0x0000d760


	//----- nvinfo : EIATTR_EXIT_INSTR_OFFSETS
	.align		4
.L_266:
        /*04dc*/ 	.byte	0x04, 0x1c
        /*04de*/ 	.short	(.L_268 - .L_267)


	//   ....[0]....
.L_267:
        /*04e0*/ 	.word	0x00000150


	//   ....[1]....
        /*04e4*/ 	.word	0x0000ec70


	//----- nvinfo : EIATTR_CRS_STACK_SIZE
	.align		4
.L_268:
        /*04e8*/ 	.byte	0x04, 0x1e
        /*04ea*/ 	.short	(.L_270 - .L_269)
.L_269:
        /*04ec*/ 	.word	0x00000000


	//----- nvinfo : EIATTR_CBANK_PARAM_SIZE
	.align		4
.L_270:
        /*04f0*/ 	.byte	0x03, 0x19
        /*04f2*/ 	.short	0x01d0


	//----- nvinfo : EIATTR_PARAM_CBANK
	.align		4
        /*04f4*/ 	.byte	0x04, 0x0a
        /*04f6*/ 	.short	(.L_272 - .L_271)
	.align		4
.L_271:
        /*04f8*/ 	.word	index@(.nv.constant0._ZN5flash16flash_fwd_kernelI23Flash_fwd_kernel_traitsILi64ELi128ELi128ELi4ELb0ELb0EN7cutlass10bfloat16_tE19Flash_kernel_traitsILi64ELi128ELi128ELi4ES3_EELb0ELb0ELb0ELb0ELb1ELb1ELb1ELb0EEEvNS_16Flash_fwd_paramsE)
        /*04fc*/ 	.short	0x0210
        /*04fe*/ 	.short	0x01d0


	//----- nvinfo : EIATTR_SW_WAR
	.align		4
.L_272:
        /*0500*/ 	.byte	0x04, 0x36
        /*0502*/ 	.short	(.L_274 - .L_273)
.L_273:
        /*0504*/ 	.word	0x00000008
.L_274:


//--------------------- .nv.info._ZN5flash16flash_fwd_kernelI23Flash_fwd_kernel_traitsILi64ELi128ELi128ELi4ELb0ELb0EN7cutlass10bfloat16_tE19Flash_kernel_traitsILi64ELi128ELi128ELi4ES3_EELb0ELb0ELb0ELb0ELb0ELb0ELb0ELb0EEEvNS_16Flash_fwd_paramsE --------------------------
	.section	.nv.info._ZN5flash16flash_fwd_kernelI23Flash_fwd_kernel_traitsILi64ELi128ELi128ELi4ELb0ELb0EN7cutlass10bfloat16_tE19Flash_kernel_traitsILi64ELi128ELi128ELi4ES3_EELb0ELb0ELb0ELb0ELb0ELb0ELb0ELb0EEEvNS_16Flash_fwd_paramsE,"",@"SHT_CUDA_INFO"
	.sectionflags	@""
	.align	4


	//----- nvinfo : EIATTR_CUDA_API_VERSION
	.align		4
        /*0000*/ 	.byte	0x04, 0x37
        /*0002*/ 	.short	(.L_276 - .L_275)
.L_275:
        /*0004*/ 	.word	0x00000082


	//----- nvinfo : EIATTR_KPARAM_INFO
	.align		4
.L_276:
        /*0008*/ 	.byte	0x04, 0x17
        /*000a*/ 	.short	(.L_278 - .L_277)
.L_277:
        /*000c*/ 	.word	0x00000000
        /*0010*/ 	.short	0x0000
        /*0012*/ 	.short	0x0000
        /*0014*/ 	.byte	0x00, 0xf0, 0x41, 0x07


	//----- nvinfo : EIATTR_SPARSE_MMA_MASK
	.align		4
.L_278:
        /*0018*/ 	.byte	0x03, 0x50
        /*001a*/ 	.short	0x0000


	//----- nvinfo : EIATTR_MAXREG_COUNT
	.align		4
        /*001c*/ 	.byte	0x03, 0x1b
        /*001e*/ 	.short	0x00ff


	//----- nvinfo : EIATTR_NUM_BARRIERS
	.align		4
        /*0020*/ 	.byte	0x02, 0x4c
        /*0022*/ 	.byte	0x01
	.zero		1


	//----- nvinfo : EIATTR_ANNOTATIONS
	.align		4
        /*0024*/ 	.byte	0x04, 0x55
        /*0026*/ 	.short	(.L_280 - .L_279)


	//   ....[0]....
.L_279:
        /* <DEDUP_REMOVED lines=62> */


	//----- nvinfo : EIATTR_MERCURY_ISA_VERSION
	.align		4
.L_280:
        /*03f8*/ 	.byte	0x03, 0x5f
        /*03fa*/ 	.short	0x0101


	//----- nvinfo : EIATTR_INT_WARP_WIDE_INSTR_OFFSETS
	.align		4
        /*03fc*/ 	.byte	0x04, 0x31
        /*03fe*/ 	.short	(.L_282 - .L_281)


	//   ....[0]....
.L_281:
        /*0400*/ 	.word	0x00004b00


	//----- nvinfo : EIATTR_COOP_GROUP_MASK_REGIDS
	.align		4
.L_282:
        /*0404*/ 	.byte	0x04, 0x29
        /*0406*/ 	.short	(.L_284 - .L_283)


	//   ....[0]....
.L_283:
        /*0408*/ 	.word	0xffffffff


	//   ....[1]....
        /*040c*/ 	.word	0xffffffff


	//   ....[2]....
        /*0410*/ 	.word	0xffffffff


	//   ....[3]....
        /*0414*/ 	.word	0xffffffff


	//   ....[4]....
        /*0418*/ 	.word	0xffffffff


	//   ....[5]....
        /*041c*/ 	.word	0xffffffff


	//   ....[6]....
        /*0420*/ 	.word	0xffffffff


	//   ....[7]....
        /*0424*/ 	.word	0xffffffff


	//   ....[8]....
        /*0428*/ 	.word	0xffffffff


	//   ....[9]....
        /*042c*/ 	.word	0xffffffff


	//   ....[10]....
        /*0430*/ 	.word	0xffffffff


	//   ....[11]....
        /*0434*/ 	.word	0xffffffff


	//   ....[12]....
        /*0438*/ 	.word	0xffffffff


	//   ....[13]....
        /*043c*/ 	.word	0xffffffff


	//   ....[14]....
        /*0440*/ 	.word	0xffffffff


	//   ....[15]....
        /*0444*/ 	.word	0xffffffff


	//   ....[16]....
        /*0448*/ 	.word	0xffffffff


	//   ....[17]....
        /*044c*/ 	.word	0xffffffff


	//   ....[18]....
        /*0450*/ 	.word	0xffffffff


	//   ....[19]....
        /*0454*/ 	.word	0xffffffff


	//   ....[20]....
        /*0458*/ 	.word	0xffffffff


	//   ....[21]....
        /*045c*/ 	.word	0xffffffff


	//   ....[22]....
        /*0460*/ 	.word	0xffffffff


	//   ....[23]....
        /*0464*/ 	.word	0xffffffff


	//----- nvinfo : EIATTR_COOP_GROUP_INSTR_OFFSETS
	.align		4
.L_284:
        /*0468*/ 	.byte	0x04, 0x28
        /*046a*/ 	.short	(.L_286 - .L_285)


	//   ....[0]....
.L_285:
        /*046c*/ 	.word	0x00005650


	//   ....[1]....
        /*0470*/ 	.word	0x00005750


	//   ....[2]....
        /*0474*/ 	.word	0x00005800


	//   ....[3]....
        /*0478*/ 	.word	0x00005970


	//   ....[4]....
        /*047c*/ 	.word	0x00005a60


	//   ....[5]....
        /*0480*/ 	.word	0x00005b40


	//   ....[6]....
        /*0484*/ 	.word	0x00005ed0


	//   ....[7]....
        /*0488*/ 	.word	0x00005f50


	//   ....[8]....
        /*048c*/ 	.word	0x0000b9a0


	//   ....[9]....
        /*0490*/ 	.word	0x0000b9d0


	//   ....[10]....
        /*0494*/ 	.word	0x0000b9e0


	//   ....[11]....
        /*0498*/ 	.word	0x0000b9f0


	//   ....[12]....
        /*049c*/ 	.word	0x0000ba40


	//   ....[13]....
        /*04a0*/ 	.word	0x0000ba50


	//   ....[14]....
        /*04a4*/ 	.word	0x0000ba60


	//   ....[15]....
        /*04a8*/ 	.word	0x0000ba70


	//   ....[16]....
        /*04ac*/ 	.word	0x0000f1a0


	//   ....[17]....
        /*04b0*/ 	.word	0x0000f1b0


	//   ....[18]....
        /*04b4*/ 	.word	0x0000f1c0


	//   ....[19]....
        /*04b8*/ 	.word	0x0000f1d0


	//   ....[20]....
        /*04bc*/ 	.word	0x0000f200


	//   ....[21]....
        /*04c0*/ 	.word	0x0000f220


	//   ....[22]....
        /*04c4*/ 	.word	0x0000f240


	//   ....[23]....
        /*04c8*/ 	.word	0x0000f250


	//----- nvinfo : EIATTR_EXIT_INSTR_OFFSETS
	.align		4
.L_286:
        /*04cc*/ 	.byte	0x04, 0x1c
        /*04ce*/ 	.short	(.L_288 - .L_287)


	//   ....[0]....
.L_287:
        /*04d0*/ 	.word	0x000004d0


	//   ....[1]....
        /*04d4*/ 	.word	0x00010e40


	//   ....[2]....
        /*04d8*/ 	.word	0x00010f20


	//   ....[3]....
        /*04dc*/ 	.word	0x000121f0


	//   ....[4]....
        /*04e0*/ 	.word	0x00012280


	//----- nvinfo : EIATTR_CRS_STACK_SIZE
	.align		4
.L_288:
        /*04e4*/ 	.byte	0x04, 0x1e
        /*04e6*/ 	.short	(.L_290 - .L_289)
.L_289:
        /*04e8*/ 	.word	0x00000000


	//----- nvinfo : EIATTR_CBANK_PARAM_SIZE
	.align		4
.L_290:
        /*04ec*/ 	.byte	0x03, 0x19
        /*04ee*/ 	.short	0x01d0


	//----- nvinfo : EIATTR_PARAM_CBANK
	.align		4
        /*04f0*/ 	.byte	0x04, 0x0a
        /*04f2*/ 	.short	(.L_292 - .L_291)
	.align		4
.L_291:
        /*04f4*/ 	.word	index@(.nv.constant0._ZN5flash16flash_fwd_kernelI23Flash_fwd_kernel_traitsILi64ELi128ELi128ELi4ELb0ELb0EN7cutlass10bfloat16_tE19Flash_kernel_traitsILi64ELi128ELi128ELi4ES3_EELb0ELb0ELb0ELb0ELb0ELb0ELb0ELb0EEEvNS_16Flash_fwd_paramsE)
        /*04f8*/ 	.short	0x0210
        /*04fa*/ 	.short	0x01d0


	//----- nvinfo : EIATTR_SW_WAR
	.align		4
.L_292:
        /*04fc*/ 	.byte	0x04, 0x36
        /*04fe*/ 	.short	(.L_294 - .L_293)
.L_293:
        /*0500*/ 	.word	0x00000008
.L_294:


//--------------------- .nv.info._ZN5flash16flash_fwd_kernelI23Flash_fwd_kernel_traitsILi64ELi128ELi128ELi4ELb0ELb0EN7cutlass10bfloat16_tE19Flash_kernel_traitsILi64ELi128ELi128ELi4ES3_EELb0ELb0ELb0ELb0ELb0ELb0ELb1ELb0EEEvNS_16Flash_fwd_paramsE --------------------------
	.section	.nv.info._ZN5flash16flash_fwd_kernelI23Flash_fwd_kernel_traitsILi64ELi128ELi128ELi4ELb0ELb0EN7cutlass10bfloat16_tE19Flash_kernel_traitsILi64ELi128ELi128ELi4ES3_EELb0ELb0ELb0ELb0ELb0ELb0ELb1ELb0EEEvNS_16Flash_fwd_paramsE,"",@"SHT_CUDA_INFO"
	.sectionflags	@""
	.align	4


	//----- nvinfo : EIATTR_CUDA_API_VERSION
	.align		4
        /*0000*/ 	.byte	0x04, 0x37
        /*0002*/ 	.short	(.L_296 - .L_295)
.L_295:
        /*0004*/ 	.word	0x00000082


	//----- nvinfo : EIATTR_KPARAM_INFO
	.align		4
.L_296:
        /*0008*/ 	.byte	0x04, 0x17
        /*000a*/ 	.short	(.L_298 - .L_297)
.L_297:
        /*000c*/ 	.word	0x00000000
        /*0010*/ 	.short	0x0000
        /*0012*/ 	.short	0x0000
        /*0014*/ 	.byte	0x00, 0xf0, 0x41, 0x07


	//----- nvinfo : EIATTR_SPARSE_MMA_MASK
	.align		4
.L_298:
        /*0018*/ 	.byte	0x03, 0x50
        /*001a*/ 	.short	0x0000


	//----- nvinfo : EIATTR_MAXREG_COUNT
	.align		4
        /*001c*/ 	.byte	0x03, 0x1b
        /*001e*/ 	.short	0x00ff


	//----- nvinfo : EIATTR_NUM_BARRIERS
	.align		4
        /*0020*/ 	.byte	0x02, 0x4c
        /*0022*/ 	.byte	0x01
	.zero		1


	//----- nvinfo : EIATTR_ANNOTATIONS
	.align		4
        /*0024*/ 	.byte	0x04, 0x55
        /*0026*/ 	.short	(.L_300 - .L_299)


	//   ....[0]....
.L_299:
        /* <DEDUP_REMOVED lines=32> */


	//----- nvinfo : EIATTR_MERCURY_ISA_VERSION
	.align		4
.L_300:
        /*0210*/ 	.byte	0x03, 0x5f
        /*0212*/ 	.short	0x0101


	//----- nvinfo : EIATTR_INT_WARP_WIDE_INSTR_OFFSETS
	.align		4
        /*0214*/ 	.byte	0x04, 0x31
        /*0216*/ 	.short	(.L_302 - .L_301)


	//   ....[0]....
.L_301:
        /*0218*/ 	.word	0x00005ab0


	//----- nvinfo : EIATTR_COOP_GROUP_MASK_REGIDS
	.align		4
.L_302:
        /*021c*/ 	.byte	0x04, 0x29
        /*021e*/ 	.short	(.L_304 - .L_303)


	//   ....[0]....
.L_303:
        /*0220*/ 	.word	0xffffffff


	//   ....[1]....
        /*0224*/ 	.word	0xffffffff


	//   ....[2]....
        /*0228*/ 	.word	0xffffffff


	//   ....[3]....
        /*022c*/ 	.word	0xffffffff


	//   ....[4]....
        /*0230*/ 	.word	0xffffffff


	//   ....[5]....
        /*0234*/ 	.word	0xffffffff


	//   ....[6]....
        /*0238*/ 	.word	0xffffffff


	//   ....[7]....
        /*023c*/ 	.word	0xffffffff


	//   ....[8]....
        /*0240*/ 	.word	0xffffffff


	//   ....[9]....
        /*0244*/ 	.word	0xffffffff


	//   ....[10]....
        /*0248*/ 	.word	0xffffffff


	//   ....[11]....
        /*024c*/ 	.word	0xffffffff


	//   ....[12]....
        /*0250*/ 	.word	0xffffffff


	//   ....[13]....
        /*0254*/ 	.word	0xffffffff


	//   ....[14]....
        /*0258*/ 	.word	0xffffffff


	//   ....[15]....
        /*025c*/ 	.word	0xffffffff


	//   ....[16]....
        /*0260*/ 	.word	0xffffffff


	//   ....[17]....
        /*0264*/ 	.word	0xffffffff


	//   ....[18]....
        /*0268*/ 	.word	0xffffffff


	//   ....[19]....
        /*026c*/ 	.word	0xffffffff


	//   ....[20]....
        /*0270*/ 	.word	0xffffffff


	//   ....[21]....
        /*0274*/ 	.word	0xffffffff


	//   ....[22]....
        /*0278*/ 	.word	0xffffffff


	//   ....[23]....
        /*027c*/ 	.word	0xffffffff


	//----- nvinfo : EIATTR_COOP_GROUP_INSTR_OFFSETS
	.align		4
.L_304:
        /*0280*/ 	.byte	0x04, 0x28
        /*0282*/ 	.short	(.L_306 - .L_305)


	//   ....[0]....
.L_305:
        /*0284*/ 	.word	0x00006490


	//   ....[1]....
        /*0288*/ 	.word	0x00006590


	//   ....[2]....
        /*028c*/ 	.word	0x00006620


	//   ....[3]....
        /*0290*/ 	.word	0x000067c0


	//   ....[4]....
        /*0294*/ 	.word	0x000068c0


	//   ....[5]....
        /*0298*/ 	.word	0x00006aa0


	//   ....[6]....
        /*029c*/ 	.word	0x00006d50


	//   ....[7]....
        /*02a0*/ 	.word	0x00006f30


	//   ....[8]....
        /*02a4*/ 	.word	0x0000c6b0


	//   ....[9]....
        /*02a8*/ 	.word	0x0000c740


	//   ....[10]....
        /*02ac*/ 	.word	0x0000c760


	//   ....[11]....
        /*02b0*/ 	.word	0x0000c7a0


	//   ....[12]....
        /*02b4*/ 	.word	0x0000c7f0


	//   ....[13]....
        /*02b8*/ 	.word	0x0000c810


	//   ....[14]....
        /*02bc*/ 	.word	0x0000c820


	//   ....[15]....
        /*02c0*/ 	.word	0x0000c8e0


	//   ....[16]....
        /*02c4*/ 	.word	0x0000fad0


	//   ....[17]....
        /*02c8*/ 	.word	0x0000fae0


	//   ....[18]....
        /*02cc*/ 	.word	0x0000faf0


	//   ....[19]....
        /*02d0*/ 	.word	0x0000fb00


	//   ....[20]....
        /*02d4*/ 	.word	0x0000fb30


	//   ....[21]....
        /*02d8*/ 	.word	0x0000fb50


	//   ....[22]....
        /*02dc*/ 	.word	0x0000fb80


	//   ....[23]....
        /*02e0*/ 	.word	0x0000fba0


	//----- nvinfo : EIATTR_EXIT_INSTR_OFFSETS
	.align		4
.L_306:
        /*02e4*/ 	.byte	0x04, 0x1c
        /*02e6*/ 	.short	(.L_308 - .L_307)


	//   ....[0]....
.L_307:
        /*02e8*/ 	.word	0x000004d0


	//   ....[1]....
        /*02ec*/ 	.word	0x000117e0


	//   ....[2]....
        /*02f0*/ 	.word	0x000118c0


	//   ....[3]....
        /*02f4*/ 	.word	0x00012ba0


	//   ....[4]....
        /*02f8*/ 	.word	0x00012c30


	//----- nvinfo : EIATTR_CRS_STACK_SIZE
	.align		4
.L_308:
        /*02fc*/ 	.byte	0x04, 0x1e
        /*02fe*/ 	.short	(.L_310 - .L_309)
.L_309:
        /*0300*/ 	.word	0x00000000


	//----- nvinfo : EIATTR_CBANK_PARAM_SIZE
	.align		4
.L_310:
        /*0304*/ 	.byte	0x03, 0x19
        /*0306*/ 	.short	0x01d0


	//----- nvinfo : EIATTR_PARAM_CBANK
	.align		4
        /*0308*/ 	.byte	0x04, 0x0a
        /*030a*/ 	.short	(.L_312 - .L_311)
	.align		4
.L_311:
        /*030c*/ 	.word	index@(.nv.constant0._ZN5flash16flash_fwd_kernelI23Flash_fwd_kernel_traitsILi64ELi128ELi128ELi4ELb0ELb0EN7cutlass10bfloat16_tE19Flash_kernel_traitsILi64ELi128ELi128ELi4ES3_EELb0ELb0ELb0ELb0ELb0ELb0ELb1ELb0EEEvNS_16Flash_fwd_paramsE)
        /*0310*/ 	.short	0x0210
        /*0312*/ 	.short	0x01d0


	//----- nvinfo : EIATTR_SW_WAR
	.align		4
.L_312:
        /*0314*/ 	.byte	0x04, 0x36
        /*0316*/ 	.short	(.L_314 - .L_313)
.L_313:
        /*0318*/ 	.word	0x00000008
.L_314:


//--------------------- .nv.info._ZN5flash16flash_fwd_kernelI23Flash_fwd_kernel_traitsILi64ELi128ELi128ELi4ELb0ELb0EN7cutlass10bfloat16_tE19Flash_kernel_traitsILi64ELi128ELi128ELi4ES3_EELb0ELb0ELb0ELb1ELb0ELb0ELb0ELb0EEEvNS_16Flash_fwd_paramsE --------------------------
	.section	.nv.info._ZN5flash16flash_fwd_kernelI23Flash_fwd_kernel_traitsILi64ELi128ELi128ELi4ELb0ELb0EN7cutlass10bfloat16_tE19Flash_kernel_traitsILi64ELi128ELi128ELi4ES3_EELb0ELb0ELb0ELb1ELb0ELb0ELb0ELb0EEEvNS_16Flash_fwd_paramsE,"",@"SHT_CUDA_INFO"
	.sectionflags	@""
	.align	4


	//----- nvinfo : EIATTR_CUDA_API_VERSION
	.align		4
        /*0000*/ 	.byte	0x04, 0x37
        /*0002*/ 	.short	(.L_316 - .L_315)
.L_315:
        /*0004*/ 	.word	0x00000082


	//----- nvinfo : EIATTR_KPARAM_INFO
	.align		4
.L_316:
        /*0008*/ 	.byte	0x04, 0x17
        /*000a*/ 	.short	(.L_318 - .L_317)
.L_317:
        /*000c*/ 	.word	0x00000000
        /*0010*/ 	.short	0x0000
        /*0012*/ 	.short	0x0000
        /*0014*/ 	.byte	0x00, 0xf0, 0x41, 0x07


	//----- nvinfo : EIATTR_SPARSE_MMA_MASK
	.align		4
.L_318:
        /*0018*/ 	.byte	0x03, 0x50
        /*001a*/ 	.short	0x0000


	//----- nvinfo : EIATTR_MAXREG_COUNT
	.align		4
        /*001c*/ 	.byte	0x03, 0x1b
        /*001e*/ 	.short	0x00ff


	//----- nvinfo : EIATTR_NUM_BARRIERS
	.align		4
        /*0020*/ 	.byte	0x02, 0x4c
        /*0022*/ 	.byte	0x01
	.zero		1


	//----- nvinfo : EIATTR_ANNOTATIONS
	.align		4
        /*0024*/ 	.byte	0x04, 0x55
        /*0026*/ 	.short	(.L_320 - .L_319)


	//   ....[0]....
.L_319:
        /* <DEDUP_REMOVED lines=50> */


	//----- nvinfo : EIATTR_MERCURY_ISA_VERSION
	.align		4
.L_320:
        /*0338*/ 	.byte	0x03, 0x5f
        /*033a*/ 	.short	0x0101


	//----- nvinfo : EIATTR_INT_WARP_WIDE_INSTR_OFFSETS
	.align		4
        /*033c*/ 	.byte	0x04, 0x31
        /*033e*/ 	.short	(.L_322 - .L_321)


	//   ....[0]....
.L_321:
        /*0340*/ 	.word	0x000077e0


	//----- nvinfo : EIATTR_COOP_GROUP_MASK_REGIDS
	.align		4
.L_322:
        /*0344*/ 	.byte	0x04, 0x29
        /*0346*/ 	.short	(.L_324 - .L_323)


	//   ....[0]....
.L_323:
        /*0348*/ 	.word	0xffffffff


	//   ....[1]....
        /*034c*/ 	.word	0xffffffff


	//   ....[2]....
        /*0350*/ 	.word	0xffffffff


	//   ....[3]....
        /*0354*/ 	.word	0xffffffff


	//   ....[4]....
        /*0358*/ 	.word	0xffffffff


	//   ....[5]....
        /*035c*/ 	.word	0xffffffff


	//   ....[6]....
        /*0360*/ 	.word	0xffffffff


	//   ....[7]....
        /*0364*/ 	.word	0xffffffff


	//   ....[8]....
        /*0368*/ 	.word	0xffffffff


	//   ....[9]....
        /*036c*/ 	.word	0xffffffff


	//   ....[10]....
        /*0370*/ 	.word	0xffffffff


	//   ....[11]....
        /*0374*/ 	.word	0xffffffff


	//   ....[12]....
        /*0378*/ 	.word	0xffffffff


	//   ....[13]....
        /*037c*/ 	.word	0xffffffff


	//   ....[14]....
        /*0380*/ 	.word	0xffffffff


	//   ....[15]....
        /*0384*/ 	.word	0xffffffff


	//   ....[16]....
        /*0388*/ 	.word	0xffffffff


	//   ....[17]....
        /*038c*/ 	.word	0xffffffff


	//   ....[18]....
        /*0390*/ 	.word	0xffffffff


	//   ....[19]....
        /*0394*/ 	.word	0xffffffff


	//   ....[20]....
        /*0398*/ 	.word	0xffffffff


	//   ....[21]....
        /*039c*/ 	.word	0xffffffff


	//   ....[22]....
        /*03a0*/ 	.word	0xffffffff


	//   ....[23]....
        /*03a4*/ 	.word	0xffffffff


	//----- nvinfo : EIATTR_COOP_GROUP_INSTR_OFFSETS
	.align		4
.L_324:
        /*03a8*/ 	.byte	0x04, 0x28
        /*03aa*/ 	.short	(.L_326 - .L_325)


	//   ....[0]....
.L_325:
        /*03ac*/ 	.word	0x000082d0


	//   ....[1]....
        /*03b0*/ 	.word	0x000083d0


	//   ....[2]....
        /*03b4*/ 	.word	0x00008460


	//   ....[3]....
        /*03b8*/ 	.word	0x000085a0


	//   ....[4]....
        /*03bc*/ 	.word	0x00008690


	//   ....[5]....
        /*03c0*/ 	.word	0x00008780


	//   ....[6]....
        /*03c4*/ 	.word	0x00008a80


	//   ....[7]....
        /*03c8*/ 	.word	0x00008b00


	//   ....[8]....
        /*03cc*/ 	.word	0x0000f800


	//   ....[9]....
        /*03d0*/ 	.word	0x0000f940


	//   ....[10]....
        /*03d4*/ 	.word	0x0000f960


	//   ....[11]....
        /*03d8*/ 	.word	0x0000f980


	//   ....[12]....
        /*03dc*/ 	.word	0x0000f9c0


	//   ....[13]....
        /*03e0*/ 	.word	0x0000f9f0


	//   ....[14]....
        /*03e4*/ 	.word	0x0000fa10


	//   ....[15]....
        /*03e8*/ 	.word	0x0000fa70


	//   ....[16]....
        /*03ec*/ 	.word	0x00012790


	//   ....[17]....
        /*03f0*/ 	.word	0x00012820


	//   ....[18]....
        /*03f4*/ 	.word	0x00012870


	//   ....[19]....
        /*03f8*/ 	.word	0x00012880


	//   ....[20]....
        /*03fc*/ 	.word	0x00012890


	//   ....[21]....
        /*0400*/ 	.word	0x000128f0


	//   ....[22]....
        /*0404*/ 	.word	0x00012930


	//   ....[23]....
        /*0408*/ 	.word	0x00012960


	//----- nvinfo : EIATTR_EXIT_INSTR_OFFSETS
	.align		4
.L_326:
        /*040c*/ 	.byte	0x04, 0x1c
        /*040e*/ 	.short	(.L_328 - .L_327)


	//   ....[0]....
.L_327:
        /*0410*/ 	.word	0x000004d0


	//   ....[1]....
        /*0414*/ 	.word	0x00014550


	//   ....[2]....
        /*0418*/ 	.word	0x00014630


	//   ....[3]....
        /*041c*/ 	.word	0x00015900


	//   ....[4]....
        /*0420*/ 	.word	0x00015990


	//----- nvinfo : EIATTR_CRS_STACK_SIZE
	.align		4
.L_328:
        /*0424*/ 	.byte	0x04, 0x1e
        /*0426*/ 	.short	(.L_330 - .L_329)
.L_329:
        /*0428*/ 	.word	0x00000000


	//----- nvinfo : EIATTR_CBANK_PARAM_SIZE
	.align		4
.L_330:
        /*042c*/ 	.byte	0x03, 0x19
        /*042e*/ 	.short	0x01d0


	//----- nvinfo : EIATTR_PARAM_CBANK
	.align		4
        /*0430*/ 	.byte	0x04, 0x0a
        /*0432*/ 	.short	(.L_332 - .L_331)
	.align		4
.L_331:
        /*0434*/ 	.word	index@(.nv.constant0._ZN5flash16flash_fwd_kernelI23Flash_fwd_kernel_traitsILi64ELi128ELi128ELi4ELb0ELb0EN7cutlass10bfloat16_tE19Flash_kernel_traitsILi64ELi128ELi128ELi4ES3_EELb0ELb0ELb0ELb1ELb0ELb0ELb0ELb0EEEvNS_16Flash_fwd_paramsE)
        /*0438*/ 	.short	0x0210
        /*043a*/ 	.short	0x01d0


	//----- nvinfo : EIATTR_SW_WAR
	.align		4
.L_332:
        /*043c*/ 	.byte	0x04, 0x36
        /*043e*/ 	.short	(.L_334 - .L_333)
.L_333:
        /*0440*/ 	.word	0x00000008
.L_334:


//--------------------- .nv.info._ZN5flash16flash_fwd_kernelI23Flash_fwd_kernel_traitsILi64ELi128ELi128ELi4ELb0ELb0EN7cutlass10bfloat16_tE19Flash_kernel_traitsILi64ELi128ELi128ELi4ES3_EELb0ELb0ELb0ELb1ELb0ELb0ELb1ELb0EEEvNS_16Flash_fwd_paramsE --------------------------
	.section	.nv.info._ZN5flash16flash_fwd_kernelI23Flash_fwd_kernel_traitsILi64ELi128ELi128ELi4ELb0ELb0EN7cutlass10bfloat16_tE19Flash_kernel_traitsILi64ELi128ELi128ELi4ES3_EELb0ELb0ELb0ELb1ELb0ELb0ELb1ELb0EEEvNS_16Flash_fwd_paramsE,"",@"SHT_CUDA_INFO"
	.sectionflags	@""
	.align	4


	//----- nvinfo : EIATTR_CUDA_API_VERSION
	.align		4
        /*0000*/ 	.byte	0x04, 0x37
        /*0002*/ 	.short	(.L_336 - .L_335)
.L_335:
        /*0004*/ 	.word	0x00000082


	//----- nvinfo : EIATTR_KPARAM_INFO
	.align		4
.L_336:
        /*0008*/ 	.byte	0x04, 0x17
        /*000a*/ 	.short	(.L_338 - .L_337)
.L_337:
        /*000c*/ 	.word	0x00000000
        /*0010*/ 	.short	0x0000
        /*0012*/ 	.short	0x0000
        /*0014*/ 	.byte	0x00, 0xf0, 0x41, 0x07


	//----- nvinfo : EIATTR_SPARSE_MMA_MASK
	.align		4
.L_338:
        /*0018*/ 	.byte	0x03, 0x50
        /*001a*/ 	.short	0x0000


	//----- nvinfo : EIATTR_MAXREG_COUNT
	.align		4
        /*001c*/ 	.byte	0x03, 0x1b
        /*001e*/ 	.short	0x00ff


	//----- nvinfo : EIATTR_NUM_BARRIERS
	.align		4
        /*0020*/ 	.byte	0x02, 0x4c
        /*0022*/ 	.byte	0x01
	.zero		1


	//----- nvinfo : EIATTR_ANNOTATIONS
	.align		4
        /*0024*/ 	.byte	0x04, 0x55
        /*0026*/ 	.short	(.L_340 - .L_339)


	//   ....[0]....
.L_339:
        /* <DEDUP_REMOVED lines=34> */


	//----- nvinfo : EIATTR_MERCURY_ISA_VERSION
	.align		4
.L_340:
        /*0230*/ 	.byte	0x03, 0x5f
        /*0232*/ 	.short	0x0101


	//----- nvinfo : EIATTR_INT_WARP_WIDE_INSTR_OFFSETS
	.align		4
        /*0234*/ 	.byte	0x04, 0x31
        /*0236*/ 	.short	(.L_342 - .L_341)


	//   ....[0]....
.L_341:
        /*0238*/ 	.word	0x00007cc0


	//----- nvinfo : EIATTR_COOP_GROUP_MASK_REGIDS
	.align		4
.L_342:
        /*023c*/ 	.byte	0x04, 0x29
        /*023e*/ 	.short	(.L_344 - .L_343)


	//   ....[0]....
.L_343:
        /*0240*/ 	.word	0xffffffff


	//   ....[1]....
        /*0244*/ 	.word	0xffffffff


	//   ....[2]....
        /*0248*/ 	.word	0xffffffff


	//   ....[3]....
        /*024c*/ 	.word	0xffffffff


	//   ....[4]....
        /*0250*/ 	.word	0xffffffff


	//   ....[5]....
        /*0254*/ 	.word	0xffffffff


	//   ....[6]....
        /*0258*/ 	.word	0xffffffff


	//   ....[7]....
        /*025c*/ 	.word	0xffffffff


	//   ....[8]....
        /*0260*/ 	.word	0xffffffff


	//   ....[9]....
        /*0264*/ 	.word	0xffffffff


	//   ....[10]....
        /*0268*/ 	.word	0xffffffff


	//   ....[11]....
        /*026c*/ 	.word	0xffffffff


	//   ....[12]....
        /*0270*/ 	.word	0xffffffff


	//   ....[13]....
        /*0274*/ 	.word	0xffffffff


	//   ....[14]....
        /*0278*/ 	.word	0xffffffff


	//   ....[15]....
        /*027c*/ 	.word	0xffffffff


	//   ....[16]....
        /*0280*/ 	.word	0xffffffff


	//   ....[17]....
        /*0284*/ 	.word	0xffffffff


	//   ....[18]....
        /*0288*/ 	.word	0xffffffff


	//   ....[19]....
        /*028c*/ 	.word	0xffffffff


	//   ....[20]....
        /*0290*/ 	.word	0xffffffff


	//   ....[21]....
        /*0294*/ 	.word	0xffffffff


	//   ....[22]....
        /*0298*/ 	.word	0xffffffff


	//   ....[23]....
        /*029c*/ 	.word	0xffffffff


	//----- nvinfo : EIATTR_COOP_GROUP_INSTR_OFFSETS
	.align		4
.L_344:
        /*02a0*/ 	.byte	0x04, 0x28
        /*02a2*/ 	.short	(.L_346 - .L_345)


	//   ....[0]....
.L_345:
        /*02a4*/ 	.word	0x00008740


	//   ....[1]....
        /*02a8*/ 	.word	0x00008850


	//   ....[2]....
        /*02ac*/ 	.word	0x00008950


	//   ....[3]....
        /*02b0*/ 	.word	0x00008a50


	//   ....[4]....
        /*02b4*/ 	.word	0x00008aa0


	//   ....[5]....
        /*02b8*/ 	.word	0x00008c30


	//   ....[6]....
        /*02bc*/ 	.word	0x00008eb0


	//   ....[7]....
        /*02c0*/ 	.word	0x00009090


	//   ....[8]....
        /*02c4*/ 	.word	0x0000fca0


	//   ....[9]....
        /*02c8*/ 	.word	0x0000fd80


	//   ....[10]....
        /*02cc*/ 	.word	0x0000fdc0


	//   ....[11]....
        /*02d0*/ 	.word	0x0000fe00


	//   ....[12]....
        /*02d4*/ 	.word	0x0000fe70


	//   ....[13]....
        /*02d8*/ 	.word	0x0000fef0


	//   ....[14]....
        /*02dc*/ 	.word	0x00010370


	//   ....[15]....
        /*02e0*/ 	.word	0x00010520


	//   ....[16]....
        /*02e4*/ 	.word	0x00013000


	//   ....[17]....
        /*02e8*/ 	.word	0x00013010


	//   ....[18]....
        /*02ec*/ 	.word	0x00013020


	//   ....[19]....
        /*02f0*/ 	.word	0x00013030


	//   ....[20]....
        /*02f4*/ 	.word	0x00013090


	//   ....[21]....
        /*02f8*/ 	.word	0x00013110


	//   ....[22]....
        /*02fc*/ 	.word	0x00013140


	//   ....[23]....
        /*0300*/ 	.word	0x00013190


	//----- nvinfo : EIATTR_EXIT_INSTR_OFFSETS
	.align		4
.L_346:
        /*0304*/ 	.byte	0x04, 0x1c
        /*0306*/ 	.short	(.L_348 - .L_347)


	//   ....[0]....
.L_347:
        /*0308*/ 	.word	0x000004d0


	//   ....[1]....
        /*030c*/ 	.word	0x00014d60


	//   ....[2]....
        /*0310*/ 	.word	0x00014e40


	//   ....[3]....
        /*0314*/ 	.word	0x00016120


	//   ....[4]....
        /*0318*/ 	.word	0x000161b0


	//----- nvinfo : EIATTR_CRS_STACK_SIZE
	.align		4
.L_348:
        /*031c*/ 	.byte	0x04, 0x1e
        /*031e*/ 	.short	(.L_350 - .L_349)
.L_349:
        /*0320*/ 	.word	0x00000000


	//----- nvinfo : EIATTR_CBANK_PARAM_SIZE
	.align		4
.L_350:
        /*0324*/ 	.byte	0x03, 0x19
        /*0326*/ 	.short	0x01d0


	//----- nvinfo : EIATTR_PARAM_CBANK
	.align		4
        /*0328*/ 	.byte	0x04, 0x0a
        /*032a*/ 	.short	(.L_352 - .L_351)
	.align		4
.L_351:
        /*032c*/ 	.word	index@(.nv.constant0._ZN5flash16flash_fwd_kernelI23Flash_fwd_kernel_traitsILi64ELi128ELi128ELi4ELb0ELb0EN7cutlass10bfloat16_tE19Flash_kernel_traitsILi64ELi128ELi128ELi4ES3_EELb0ELb0ELb0ELb1ELb0ELb0ELb1ELb0EEEvNS_16Flash_fwd_paramsE)
        /*0330*/ 	.short	0x0210
        /*0332*/ 	.short	0x01d0


	//----- nvinfo : EIATTR_SW_WAR
	.align		4
.L_352:
        /*0334*/ 	.byte	0x04, 0x36
        /*0336*/ 	.short	(.L_354 - .L_353)
.L_353:
        /*0338*/ 	.word	0x00000008
.L_354:


//--------------------- .nv.info._ZN5flash16flash_fwd_kernelI23Flash_fwd_kernel_traitsILi64ELi128ELi128ELi4ELb0ELb0EN7cutlass10bfloat16_tE19Flash_kernel_traitsILi64ELi128ELi128ELi4ES3_EELb0ELb0ELb1ELb0ELb0ELb1ELb0ELb0EEEvNS_16Flash_fwd_paramsE --------------------------
	.section	.nv.info._ZN5flash16flash_fwd_kernelI23Flash_fwd_kernel_traitsILi64ELi128ELi128ELi4ELb0ELb0EN7cutlass10bfloat16_tE19Flash_kernel_traitsILi64ELi128ELi128ELi4ES3_EELb0ELb0ELb1ELb0ELb0ELb1ELb0ELb0EEEvNS_16Flash_fwd_paramsE,"",@"SHT_CUDA_INFO"
	.sectionflags	@""
	.align	4


	//----- nvinfo : EIATTR_CUDA_API_VERSION
	.align		4
        /*0000*/ 	.byte	0x04, 0x37
        /*0002*/ 	.short	(.L_356 - .L_355)
.L_355:
        /*0004*/ 	.word	0x00000082


	//----- nvinfo : EIATTR_KPARAM_INFO
	.align		4
.L_356:
        /*0008*/ 	.byte	0x04, 0x17
        /*000a*/ 	.short	(.L_358 - .L_357)
.L_357:
        /*000c*/ 	.word	0x00000000
        /*0010*/ 	.short	0x0000
        /*0012*/ 	.short	0x0000
        /*0014*/ 	.byte	0x00, 0xf0, 0x41, 0x07


	//----- nvinfo : EIATTR_SPARSE_MMA_MASK
	.align		4
.L_358:
        /*0018*/ 	.byte	0x03, 0x50
        /*001a*/ 	.short	0x0000


	//----- nvinfo : EIATTR_MAXREG_COUNT
	.align		4
        /*001c*/ 	.byte	0x03, 0x1b
        /*001e*/ 	.short	0x00ff


	//----- nvinfo : EIATTR_NUM_BARRIERS
	.align		4
        /*0020*/ 	.byte	0x02, 0x4c
        /*0022*/ 	.byte	0x01
	.zero		1


	//----- nvinfo : EIATTR_ANNOTATIONS
	.align		4
        /*0024*/ 	.byte	0x04, 0x55
        /*0026*/ 	.short	(.L_360 - .L_359)


	//   ....[0]....
.L_359:
        /* <DEDUP_REMOVED lines=145> */


	//----- nvinfo : EIATTR_MERCURY_ISA_VERSION
	.align		4
.L_360:
        /*0920*/ 	.byte	0x03, 0x5f
        /*0922*/ 	.short	0x0101


	//----- nvinfo : EIATTR_INT_WARP_WIDE_INSTR_OFFSETS
	.align		4
        /*0924*/ 	.byte	0x04, 0x31
        /*0926*/ 	.short	(.L_362 - .L_361)


	//   ....[0]....
.L_361:
        /*0928*/ 	.word	0x00002cc0


	//   ....[1]....
        /*092c*/ 	.word	0x00002e10


	//   ....[2]....
        /*0930*/ 	.word	0x00002e90


	//   ....[3]....
        /*0934*/ 	.word	0x00003120


	//   ....[4]....
        /*0938*/ 	.word	0x000033b0


	//   ....[5]....
        /*093c*/ 	.word	0x000034c0


	//   ....[6]....
        /*0940*/ 	.word	0x000034e0


	//   ....[7]....
        /*0944*/ 	.word	0x00003700


	//----- nvinfo : EIATTR_COOP_GROUP_MASK_REGIDS
	.align		4
.L_362:
        /*0948*/ 	.byte	0x04, 0x29
        /*094a*/ 	.short	(.L_364 - .L_363)


	//   ....[0]....
.L_363:
        /*094c*/ 	.word	0xffffffff


	//   ....[1]....
        /*0950*/ 	.word	0xffffffff


	//   ....[2]....
        /*0954*/ 	.word	0xffffffff


	//   ....[3]....
        /*0958*/ 	.word	0xffffffff


	//   ....[4]....
        /*095c*/ 	.word	0xffffffff


	//   ....[5]....
        /*0960*/ 	.word	0xffffffff


	//   ....[6]....
        /*0964*/ 	.word	0xffffffff


	//   ....[7]....
        /*0968*/ 	.word	0xffffffff


	//   ....[8]....
        /*096c*/ 	.word	0xffffffff


	//   ....[9]....
        /*0970*/ 	.word	0xffffffff


	//   ....[10]....
        /*0974*/ 	.word	0xffffffff


	//   ....[11]....
        /*0978*/ 	.word	0xffffffff


	//   ....[12]....
        /*097c*/ 	.word	0xffffffff


	//   ....[13]....
        /*0980*/ 	.word	0xffffffff


	//   ....[14]....
        /*0984*/ 	.word	0xffffffff


	//   ....[15]....
        /*0988*/ 	.word	0xffffffff


	//   ....[16]....
        /*098c*/ 	.word	0xffffffff


	//   ....[17]....
        /*0990*/ 	.word	0xffffffff


	//   ....[18]....
        /*0994*/ 	.word	0xffffffff


	//   ....[19]....
        /*0998*/ 	.word	0xffffffff


	//   ....[20]....
        /*099c*/ 	.word	0xffffffff


	//   ....[21]....
        /*09a0*/ 	.word	0xffffffff


	//   ....[22]....
        /*09a4*/ 	.word	0xffffffff


	//   ....[23]....
        /*09a8*/ 	.word	0xffffffff


	//   ....[24]....
        /*09ac*/ 	.word	0xffffffff


	//   ....[25]....
        /*09b0*/ 	.word	0xffffffff


	//   ....[26]....
        /*09b4*/ 	.word	0xffffffff


	//   ....[27]....
        /*09b8*/ 	.word	0xffffffff


	//   ....[28]....
        /*09bc*/ 	.word	0xffffffff


	//   ....[29]....
        /*09c0*/ 	.word	0xffffffff


	//   ....[30]....
        /*09c4*/ 	.word	0xffffffff


	//   ....[31]....
        /*09c8*/ 	.word	0xffffffff


	//----- nvinfo : EIATTR_COOP_GROUP_INSTR_OFFSETS
	.align		4
.L_364:
        /*09cc*/ 	.byte	0x04, 0x28
        /*09ce*/ 	.short	(.L_366 - .L_365)


	//   ....[0]....
.L_365:
        /*09d0*/ 	.word	0x000068e0


	//   ....[1]....
        /*09d4*/ 	.word	0x00006c80


	//   ....[2]....
        /*09d8*/ 	.word	0x00006f50


	//   ....[3]....
        /*09dc*/ 	.word	0x00007050


	//   ....[4]....
        /*09e0*/ 	.word	0x00007140


	//   ....[5]....
        /*09e4*/ 	.word	0x00007150


	//   ....[6]....
        /*09e8*/ 	.word	0x000071f0


	//   ....[7]....
        /*09ec*/ 	.word	0x00007290


	//   ....[8]....
        /*09f0*/ 	.word	0x0000e940


	//   ....[9]....
        /*09f4*/ 	.word	0x0000ea50


	//   ....[10]....
        /*09f8*/ 	.word	0x0000eaf0


	//   ....[11]....
        /*09fc*/ 	.word	0x0000eb80


	//   ....[12]....
        /*0a00*/ 	.word	0x0000ec30


	//   ....[13]....
        /*0a04*/ 	.word	0x0000ec60


	//   ....[14]....
        /*0a08*/ 	.word	0x0000eca0


	//   ....[15]....
        /*0a0c*/ 	.word	0x0000ed40


	//   ....[16]....
        /*0a10*/ 	.word	0x00016580


	//   ....[17]....
        /*0a14*/ 	.word	0x00016700


	//   ....[18]....
        /*0a18*/ 	.word	0x000169c0


	//   ....[19]....
        /*0a1c*/ 	.word	0x00016a30


	//   ....[20]....
        /*0a20*/ 	.word	0x00016ad0


	//   ....[21]....
        /*0a24*/ 	.word	0x00016b70


	//   ....[22]....
        /*0a28*/ 	.word	0x00016c60


	//   ....[23]....
        /*0a2c*/ 	.word	0x00016d20


	//   ....[24]....
        /*0a30*/ 	.word	0x0001b8c0


	//   ....[25]....
        /*0a34*/ 	.word	0x0001b8d0


	//   ....[26]....
        /*0a38*/ 	.word	0x0001b8e0


	//   ....[27]....
        /*0a3c*/ 	.word	0x0001b8f0


	//   ....[28]....
        /*0a40*/ 	.word	0x0001b920


	//   ....[29]....
        /*0a44*/ 	.word	0x0001b940


	//   ....[30]....
        /*0a48*/ 	.word	0x0001b970


	//   ....[31]....
        /*0a4c*/ 	.word	0x0001b990


	//----- nvinfo : EIATTR_EXIT_INSTR_OFFSETS
	.align		4
.L_366:
        /*0a50*/ 	.byte	0x04, 0x1c
        /*0a52*/ 	.short	(.L_368 - .L_367)


	//   ....[0]....
.L_367:
        /*0a54*/ 	.word	0x000004b0


	//   ....[1]....
        /*0a58*/ 	.word	0x00001830


	//   ....[2]....
        /*0a5c*/ 	.word	0x000018c0


	//   ....[3]....
        /*0a60*/ 	.word	0x0001d5a0


	//   ....[4]....
        /*0a64*/ 	.word	0x0001d680


	//----- nvinfo : EIATTR_CRS_STACK_SIZE
	.align		4
.L_368:
        /*0a68*/ 	.byte	0x04, 0x1e
        /*0a6a*/ 	.short	(.L_370 - .L_369)
.L_369:
        /*0a6c*/ 	.word	0x00000000


	//----- nvinfo : EIATTR_CBANK_PARAM_SIZE
	.align		4
.L_370:
        /*0a70*/ 	.byte	0x03, 0x19
        /*0a72*/ 	.short	0x01d0


	//----- nvinfo : EIATTR_PARAM_CBANK
	.align		4
        /*0a74*/ 	.byte	0x04, 0x0a
        /*0a76*/ 	.short	(.L_372 - .L_371)
	.align		4
.L_371:
        /*0a78*/ 	.word	index@(.nv.constant0._ZN5flash16flash_fwd_kernelI23Flash_fwd_kernel_traitsILi64ELi128ELi128ELi4ELb0ELb0EN7cutlass10bfloat16_tE19Flash_kernel_traitsILi64ELi128ELi128ELi4ES3_EELb0ELb0ELb1ELb0ELb0ELb1ELb0ELb0EEEvNS_16Flash_fwd_paramsE)
        /*0a7c*/ 	.short	0x0210
        /*0a7e*/ 	.short	0x01d0


	//----- nvinfo : EIATTR_SW_WAR
	.align		4
.L_372:
        /*0a80*/ 	.byte	0x04, 0x36
        /*0a82*/ 	.short	(.L_374 - .L_373)
.L_373:
        /*0a84*/ 	.word	0x00000008
.L_374:


//--------------------- .nv.info._ZN5flash16flash_fwd_kernelI23Flash_fwd_kernel_traitsILi64ELi128ELi128ELi4ELb0ELb0EN7cutlass10bfloat16_tE19Flash_kernel_traitsILi64ELi128ELi128ELi4ES3_EELb0ELb0ELb1ELb0ELb0ELb1ELb1ELb0EEEvNS_16Flash_fwd_paramsE --------------------------
	.section	.nv.info._ZN5flash16flash_fwd_kernelI23Flash_fwd_kernel_traitsILi64ELi128ELi128ELi4ELb0ELb0EN7cutlass10bfloat16_tE19Flash_kernel_traitsILi64ELi128ELi128ELi4ES3_EELb0ELb0ELb1ELb0ELb0ELb1ELb1ELb0EEEvNS_16Flash_fwd_paramsE,"",@"SHT_CUDA_INFO"
	.sectionflags	@""
	.align	4


	//----- nvinfo : EIATTR_CUDA_API_VERSION
	.align		4
        /*0000*/ 	.byte	0x04, 0x37
        /*0002*/ 	.short	(.L_376 - .L_375)
.L_375:
        /*0004*/ 	.word	0x00000082


	//----- nvinfo : EIATTR_KPARAM_INFO
	.align		4
.L_376:
        /*0008*/ 	.byte	0x04, 0x17
        /*000a*/ 	.short	(.L_378 - .L_377)
.L_377:
        /*000c*/ 	.word	0x00000000
        /*0010*/ 	.short	0x0000
        /*0012*/ 	.short	0x0000
        /*0014*/ 	.byte	0x00, 0xf0, 0x41, 0x07


	//----- nvinfo : EIATTR_SPARSE_MMA_MASK
	.align		4
.L_378:
        /*0018*/ 	.byte	0x03, 0x50
        /*001a*/ 	.short	0x0000


	//----- nvinfo : EIATTR_MAXREG_COUNT
	.align		4
        /*001c*/ 	.byte	0x03, 0x1b
        /*001e*/ 	.short	0x00ff


	//----- nvinfo : EIATTR_NUM_BARRIERS
	.align		4
        /*0020*/ 	.byte	0x02, 0x4c
        /*0022*/ 	.byte	0x01
	.zero		1


	//----- nvinfo : EIATTR_ANNOTATIONS
	.align		4
        /*0024*/ 	.byte	0x04, 0x55
        /*0026*/ 	.short	(.L_380 - .L_379)


	//   ....[0]....
.L_379:
        /* <DEDUP_REMOVED lines=124> */


	//----- nvinfo : EIATTR_MERCURY_ISA_VERSION
	.align		4
.L_380:
        /*07d0*/ 	.byte	0x03, 0x5f
        /*07d2*/ 	.short	0x0101


	//----- nvinfo : EIATTR_INT_WARP_WIDE_INSTR_OFFSETS
	.align		4
        /*07d4*/ 	.byte	0x04, 0x31
        /*07d6*/ 	.short	(.L_382 - .L_381)


	//   ....[0]....
.L_381:
        /*07d8*/ 	.word	0x00002cd0


	//   ....[1]....
        /*07dc*/ 	.word	0x00002e20


	//   ....[2]....
        /*07e0*/ 	.word	0x00002ea0


	//   ....[3]....
        /*07e4*/ 	.word	0x00003130


	//   ....[4]....
        /*07e8*/ 	.word	0x000033b0


	//   ....[5]....
        /*07ec*/ 	.word	0x000034c0


	//   ....[6]....
        /*07f0*/ 	.word	0x000034e0


	//   ....[7]....
        /*07f4*/ 	.word	0x00003700


	//----- nvinfo : EIATTR_COOP_GROUP_MASK_REGIDS
	.align		4
.L_382:
        /*07f8*/ 	.byte	0x04, 0x29
        /*07fa*/ 	.short	(.L_384 - .L_383)


	//   ....[0]....
.L_383:
        /*07fc*/ 	.word	0xffffffff


	//   ....[1]....
        /*0800*/ 	.word	0xffffffff


	//   ....[2]....
        /*0804*/ 	.word	0xffffffff


	//   ....[3]....
        /*0808*/ 	.word	0xffffffff


	//   ....[4]....
        /*080c*/ 	.word	0xffffffff


	//   ....[5]....
        /*0810*/ 	.word	0xffffffff


	//   ....[6]....
        /*0814*/ 	.word	0xffffffff


	//   ....[7]....
        /*0818*/ 	.word	0xffffffff


	//   ....[8]....
        /*081c*/ 	.word	0xffffffff


	//   ....[9]....
        /*0820*/ 	.word	0xffffffff


	//   ....[10]....
        /*0824*/ 	.word	0xffffffff


	//   ....[11]....
        /*0828*/ 	.word	0xffffffff


	//   ....[12]....
        /*082c*/ 	.word	0xffffffff


	//   ....[13]....
        /*0830*/ 	.word	0xffffffff


	//   ....[14]....
        /*0834*/ 	.word	0xffffffff


	//   ....[15]....
        /*0838*/ 	.word	0xffffffff


	//   ....[16]....
        /*083c*/ 	.word	0xffffffff


	//   ....[17]....
        /*0840*/ 	.word	0xffffffff


	//   ....[18]....
        /*0844*/ 	.word	0xffffffff


	//   ....[19]....
        /*0848*/ 	.word	0xffffffff


	//   ....[20]....
        /*084c*/ 	.word	0xffffffff


	//   ....[21]....
        /*0850*/ 	.word	0xffffffff


	//   ....[22]....
        /*0854*/ 	.word	0xffffffff


	//   ....[23]....
        /*0858*/ 	.word	0xffffffff


	//   ....[24]....
        /*085c*/ 	.word	0xffffffff


	//   ....[25]....
        /*0860*/ 	.word	0xffffffff


	//   ....[26]....
        /*0864*/ 	.word	0xffffffff


	//   ....[27]....
        /*0868*/ 	.word	0xffffffff


	//   ....[28]....
        /*086c*/ 	.word	0xffffffff


	//   ....[29]....
        /*0870*/ 	.word	0xffffffff


	//   ....[30]....
        /*0874*/ 	.word	0xffffffff


	//   ....[31]....
        /*0878*/ 	.word	0xffffffff


	//----- nvinfo : EIATTR_COOP_GROUP_INSTR_OFFSETS
	.align		4
.L_384:
        /*087c*/ 	.byte	0x04, 0x28
        /*087e*/ 	.short	(.L_386 - .L_385)


	//   ....[0]....
.L_385:
        /*0880*/ 	.word	0x000075c0


	//   ....[1]....
        /*0884*/ 	.word	0x00007720


	//   ....[2]....
        /*0888*/ 	.word	0x00007e40


	//   ....[3]....
        /*088c*/ 	.word	0x00007f00


	//   ....[4]....
        /*0890*/ 	.word	0x00007fa0


	//   ....[5]....
        /*0894*/ 	.word	0x00008090


	//   ....[6]....
        /*0898*/ 	.word	0x000080a0


	//   ....[7]....
        /*089c*/ 	.word	0x00008140


	//   ....[8]....
        /*08a0*/ 	.word	0x0000fa00


	//   ....[9]....
        /*08a4*/ 	.word	0x0000fb70


	//   ....[10]....
        /*08a8*/ 	.word	0x0000fd10


	//   ....[11]....
        /*08ac*/ 	.word	0x0000ff80


	//   ....[12]....
        /*08b0*/ 	.word	0x0000ffc0


	//   ....[13]....
        /*08b4*/ 	.word	0x00010090


	//   ....[14]....
        /*08b8*/ 	.word	0x000100a0


	//   ....[15]....
        /*08bc*/ 	.word	0x00010150


	//   ....[16]....
        /*08c0*/ 	.word	0x00018630


	//   ....[17]....
        /*08c4*/ 	.word	0x000186b0


	//   ....[18]....
        /*08c8*/ 	.word	0x00018a60


	//   ....[19]....
        /*08cc*/ 	.word	0x00018a80


	//   ....[20]....
        /*08d0*/ 	.word	0x00018b00


	//   ....[21]....
        /*08d4*/ 	.word	0x00018ba0


	//   ....[22]....
        /*08d8*/ 	.word	0x00018c70


	//   ....[23]....
        /*08dc*/ 	.word	0x00018cc0


	//   ....[24]....
        /*08e0*/ 	.word	0x0001cb40


	//   ....[25]....
        /*08e4*/ 	.word	0x0001cb50


	//   ....[26]....
        /*08e8*/ 	.word	0x0001cb60


	//   ....[27]....
        /*08ec*/ 	.word	0x0001cb70


	//   ....[28]....
        /*08f0*/ 	.word	0x0001cba0


	//   ....[29]....
        /*08f4*/ 	.word	0x0001cbc0


	//   ....[30]....
        /*08f8*/ 	.word	0x0001cbf0


	//   ....[31]....
        /*08fc*/ 	.word	0x0001cc10


	//----- nvinfo : EIATTR_EXIT_INSTR_OFFSETS
	.align		4
.L_386:
        /*0900*/ 	.byte	0x04, 0x1c
        /*0902*/ 	.short	(.L_388 - .L_387)


	//   ....[0]....
.L_387:
        /*0904*/ 	.word	0x000004b0


	//   ....[1]....
        /*0908*/ 	.word	0x00001830


	//   ....[2]....
        /*090c*/ 	.word	0x000018c0


	//   ....[3]....
        /*0910*/ 	.word	0x0001e820


	//   ....[4]....
        /*0914*/ 	.word	0x0001e900


	//----- nvinfo : EIATTR_CRS_STACK_SIZE
	.align		4
.L_388:
        /*0918*/ 	.byte	0x04, 0x1e
        /*091a*/ 	.short	(.L_390 - .L_389)
.L_389:
        /*091c*/ 	.word	0x00000000


	//----- nvinfo : EIATTR_CBANK_PARAM_SIZE
	.align		4
.L_390:
        /*0920*/ 	.byte	0x03, 0x19
        /*0922*/ 	.short	0x01d0


	//----- nvinfo : EIATTR_PARAM_CBANK
	.align		4
        /*0924*/ 	.byte	0x04, 0x0a
        /*0926*/ 	.short	(.L_392 - .L_391)
	.align		4
.L_391:
        /*0928*/ 	.word	index@(.nv.constant0._ZN5flash16flash_fwd_kernelI23Flash_fwd_kernel_traitsILi64ELi128ELi128ELi4ELb0ELb0EN7cutlass10bfloat16_tE19Flash_kernel_traitsILi64ELi128ELi128ELi4ES3_EELb0ELb0ELb1ELb0ELb0ELb1ELb1ELb0EEEvNS_16Flash_fwd_paramsE)
        /*092c*/ 	.short	0x0210
        /*092e*/ 	.short	0x01d0


	//----- nvinfo : EIATTR_SW_WAR
	.align		4
.L_392:
        /*0930*/ 	.byte	0x04, 0x36
        /*0932*/ 	.short	(.L_394 - .L_393)
.L_393:
        /*0934*/ 	.word	0x00000008
.L_394:


//--------------------- .nv.info._ZN5flash16flash_fwd_kernelI23Flash_fwd_kernel_traitsILi64ELi128ELi128ELi4ELb0ELb0EN7cutlass10bfloat16_tE19Flash_kernel_traitsILi64ELi128ELi128ELi4ES3_EELb0ELb0ELb1ELb0ELb0ELb0ELb0ELb0EEEvNS_16Flash_fwd_paramsE --------------------------
	.section	.nv.info._ZN5flash16flash_fwd_kernelI23Flash_fwd_kernel_traitsILi64ELi128ELi128ELi4ELb0ELb0EN7cutlass10bfloat16_tE19Flash_kernel_traitsILi64ELi128ELi128ELi4ES3_EELb0ELb0ELb1ELb0ELb0ELb0ELb0ELb0EEEvNS_16Flash_fwd_paramsE,"",@"SHT_CUDA_INFO"
	.sectionflags	@""
	.align	4


	//----- nvinfo : EIATTR_CUDA_API_VERSION
	.align		4
        /*0000*/ 	.byte	0x04, 0x37
        /*0002*/ 	.short	(.L_396 - .L_395)
.L_395:
        /*0004*/ 	.word	0x00000082


	//----- nvinfo : EIATTR_KPARAM_INFO
	.align		4
.L_396:
        /*0008*/ 	.byte	0x04, 0x17
        /*000a*/ 	.short	(.L_398 - .L_397)
.L_397:
        /*000c*/ 	.word	0x00000000
        /*0010*/ 	.short	0x0000
        /*0012*/ 	.short	0x0000
        /*0014*/ 	.byte	0x00, 0xf0, 0x41, 0x07


	//----- nvinfo : EIATTR_SPARSE_MMA_MASK
	.align		4
.L_398:
        /*0018*/ 	.byte	0x03, 0x50
        /*001a*/ 	.short	0x0000


	//----- nvinfo : EIATTR_MAXREG_COUNT
	.align		4
        /*001c*/ 	.byte	0x03, 0x1b
        /*001e*/ 	.short	0x00ff


	//----- nvinfo : EIATTR_NUM_BARRIERS
	.align		4
        /*0020*/ 	.byte	0x02, 0x4c
        /*0022*/ 	.byte	0x01
	.zero		1


	//----- nvinfo : EIATTR_ANNOTATIONS
	.align		4
        /*0024*/ 	.byte	0x04, 0x55
        /*0026*/ 	.short	(.L_400 - .L_399)


	//   ....[0]....
.L_399:
        /* <DEDUP_REMOVED lines=164> */


	//----- nvinfo : EIATTR_MERCURY_ISA_VERSION
	.align		4
.L_400:
        /*0a50*/ 	.byte	0x03, 0x5f
        /*0a52*/ 	.short	0x0101


	//----- nvinfo : EIATTR_INT_WARP_WIDE_INSTR_OFFSETS
	.align		4
        /*0a54*/ 	.byte	0x04, 0x31
        /*0a56*/ 	.short	(.L_402 - .L_401)


	//   ....[0]....
.L_401:
        /*0a58*/ 	.word	0x000077c0


	//   ....[1]....
        /*0a5c*/ 	.word	0x0000be80


	//----- nvinfo : EIATTR_COOP_GROUP_MASK_REGIDS
	.align		4
.L_402:
        /*0a60*/ 	.byte	0x04, 0x29
        /*0a62*/ 	.short	(.L_404 - .L_403)


	//   ....[0]....
.L_403:
        /*0a64*/ 	.word	0xffffffff


	//   ....[1]....
        /*0a68*/ 	.word	0xffffffff


	//   ....[2]....
        /*0a6c*/ 	.word	0xffffffff


	//   ....[3]....
        /*0a70*/ 	.word	0xffffffff


	//   ....[4]....
        /*0a74*/ 	.word	0xffffffff


	//   ....[5]....
        /*0a78*/ 	.word	0xffffffff


	//   ....[6]....
        /*0a7c*/ 	.word	0xffffffff


	//   ....[7]....
        /*0a80*/ 	.word	0xffffffff


	//   ....[8]....
        /*0a84*/ 	.word	0xffffffff


	//   ....[9]....
        /*0a88*/ 	.word	0xffffffff


	//   ....[10]....
        /*0a8c*/ 	.word	0xffffffff


	//   ....[11]....
        /*0a90*/ 	.word	0xffffffff


	//   ....[12]....
        /*0a94*/ 	.word	0xffffffff


	//   ....[13]....
        /*0a98*/ 	.word	0xffffffff


	//   ....[14]....
        /*0a9c*/ 	.word	0xffffffff


	//   ....[15]....
        /*0aa0*/ 	.word	0xffffffff


	//   ....[16]....
        /*0aa4*/ 	.word	0xffffffff


	//   ....[17]....
        /*0aa8*/ 	.word	0xffffffff


	//   ....[18]....
        /*0aac*/ 	.word	0xffffffff


	//   ....[19]....
        /*0ab0*/ 	.word	0xffffffff


	//   ....[20]....
        /*0ab4*/ 	.word	0xffffffff


	//   ....[21]....
        /*0ab8*/ 	.word	0xffffffff


	//   ....[22]....
        /*0abc*/ 	.word	0xffffffff


	//   ....[23]....
        /*0ac0*/ 	.word	0xffffffff


	//   ....[24]....
        /*0ac4*/ 	.word	0xffffffff


	//   ....[25]....
        /*0ac8*/ 	.word	0xffffffff


	//   ....[26]....
        /*0acc*/ 	.word	0xffffffff


	//   ....[27]....
        /*0ad0*/ 	.word	0xffffffff


	//   ....[28]....
        /*0ad4*/ 	.word	0xffffffff


	//   ....[29]....
        /*0ad8*/ 	.word	0xffffffff


	//   ....[30]....
        /*0adc*/ 	.word	0xffffffff


	//   ....[31]....
        /*0ae0*/ 	.word	0xffffffff


	//----- nvinfo : EIATTR_COOP_GROUP_INSTR_OFFSETS
	.align		4
.L_404:
        /*0ae4*/ 	.byte	0x04, 0x28
        /*0ae6*/ 	.short	(.L_406 - .L_405)


	//   ....[0]....
.L_405:
        /*0ae8*/ 	.word	0x000082a0


	//   ....[1]....
        /*0aec*/ 	.word	0x000083f0


	//   ....[2]....
        /*0af0*/ 	.word	0x00008550


	//   ....[3]....
        /*0af4*/ 	.word	0x000086b0


	//   ....[4]....
        /*0af8*/ 	.word	0x00008730


	//   ....[5]....
        /*0afc*/ 	.word	0x000088a0


	//   ....[6]....
        /*0b00*/ 	.word	0x000088d0


	//   ....[7]....
        /*0b04*/ 	.word	0x00008970


	//   ....[8]....
        /*0b08*/ 	.word	0x00010970


	//   ....[9]....
        /*0b0c*/ 	.word	0x00010ac0


	//   ....[10]....
        /*0b10*/ 	.word	0x00010b10


	//   ....[11]....
        /*0b14*/ 	.word	0x00010b50


	//   ....[12]....
        /*0b18*/ 	.word	0x00010b90


	//   ....[13]....
        /*0b1c*/ 	.word	0x00010c30


	//   ....[14]....
        /*0b20*/ 	.word	0x00010c60


	//   ....[15]....
        /*0b24*/ 	.word	0x00010d00


	//   ....[16]....
        /*0b28*/ 	.word	0x00018530


	//   ....[17]....
        /*0b2c*/ 	.word	0x00018610


	//   ....[18]....
        /*0b30*/ 	.word	0x000186d0


	//   ....[19]....
        /*0b34*/ 	.word	0x00018730


	//   ....[20]....
        /*0b38*/ 	.word	0x000187b0


	//   ....[21]....
        /*0b3c*/ 	.word	0x00018870


	//   ....[22]....
        /*0b40*/ 	.word	0x000188e0


	//   ....[23]....
        /*0b44*/ 	.word	0x00018ad0


	//   ....[24]....
        /*0b48*/ 	.word	0x0001c9f0


	//   ....[25]....
        /*0b4c*/ 	.word	0x0001ca00


	//   ....[26]....
        /*0b50*/ 	.word	0x0001ca10


	//   ....[27]....
        /*0b54*/ 	.word	0x0001ca20


	//   ....[28]....
        /*0b58*/ 	.word	0x0001ca80


	//   ....[29]....
        /*0b5c*/ 	.word	0x0001caf0


	//   ....[30]....
        /*0b60*/ 	.word	0x0001cb20


	//   ....[31]....
        /*0b64*/ 	.word	0x0001cb60


	//----- nvinfo : EIATTR_EXIT_INSTR_OFFSETS
	.align		4
.L_406:
        /*0b68*/ 	.byte	0x04, 0x1c
        /*0b6a*/ 	.short	(.L_408 - .L_407)


	//   ....[0]....
.L_407:
        /*0b6c*/ 	.word	0x000004b0


	//   ....[1]....
        /*0b70*/ 	.word	0x00001970


	//   ....[2]....
        /*0b74*/ 	.word	0x00001a00


	//   ....[3]....
        /*0b78*/ 	.word	0x0001e710


	//   ....[4]....
        /*0b7c*/ 	.word	0x0001e7f0


	//----- nvinfo : EIATTR_CRS_STACK_SIZE
	.align		4
.L_408:
        /*0b80*/ 	.byte	0x04, 0x1e
        /*0b82*/ 	.short	(.L_410 - .L_409)
.L_409:
        /*0b84*/ 	.word	0x00000000


	//----- nvinfo : EIATTR_CBANK_PARAM_SIZE
	.align		4
.L_410:
        /*0b88*/ 	.byte	0x03, 0x19
        /*0b8a*/ 	.short	0x01d0


	//----- nvinfo : EIATTR_PARAM_CBANK
	.align		4
        /*0b8c*/ 	.byte	0x04, 0x0a
        /*0b8e*/ 	.short	(.L_412 - .L_411)
	.align		4
.L_411:
        /*0b90*/ 	.word	index@(.nv.constant0._ZN5flash16flash_fwd_kernelI23Flash_fwd_kernel_traitsILi64ELi128ELi128ELi4ELb0ELb0EN7cutlass10bfloat16_tE19Flash_kernel_traitsILi64ELi128ELi128ELi4ES3_EELb0ELb0ELb1ELb0ELb0ELb0ELb0ELb0EEEvNS_16Flash_fwd_paramsE)
        /*0b94*/ 	.short	0x0210
        /*0b96*/ 	.short	0x01d0


	//----- nvinfo : EIATTR_SW_WAR
	.align		4
.L_412:
        /*0b98*/ 	.byte	0x04, 0x36
        /*0b9a*/ 	.short	(.L_414 - .L_413)
.L_413:
        /*0b9c*/ 	.word	0x00000008
.L_414:


//--------------------- .nv.info._ZN5flash16flash_fwd_kernelI23Flash_fwd_kernel_traitsILi64ELi128ELi128ELi4ELb0ELb0EN7cutlass10bfloat16_tE19Flash_kernel_traitsILi64ELi128ELi128ELi4ES3_EELb0ELb0ELb1ELb0ELb0ELb0ELb1ELb0EEEvNS_16Flash_fwd_paramsE --------------------------
	.section	.nv.info._ZN5flash16flash_fwd_kernelI23Flash_fwd_kernel_traitsILi64ELi128ELi128ELi4ELb0ELb0EN7cutlass10bfloat16_tE19Flash_kernel_traitsILi64ELi128ELi128ELi4ES3_EELb0ELb0ELb1ELb0ELb0ELb0ELb1ELb0EEEvNS_16Flash_fwd_paramsE,"",@"SHT_CUDA_INFO"
	.sectionflags	@""
	.align	4


	//----- nvinfo : EIATTR_CUDA_API_VERSION
	.align		4
        /*0000*/ 	.byte	0x04, 0x37
        /*0002*/ 	.short	(.L_416 - .L_415)
.L_415:
        /*0004*/ 	.word	0x00000082


	//----- nvinfo : EIATTR_KPARAM_INFO
	.align		4
.L_416:
        /*0008*/ 	.byte	0x04, 0x17
        /*000a*/ 	.short	(.L_418 - .L_417)
.L_417:
        /*000c*/ 	.word	0x00000000
        /*0010*/ 	.short	0x0000
        /*0012*/ 	.short	0x0000
        /*0014*/ 	.byte	0x00, 0xf0, 0x41, 0x07


	//----- nvinfo : EIATTR_SPARSE_MMA_MASK
	.align		4
.L_418:
        /*0018*/ 	.byte	0x03, 0x50
        /*001a*/ 	.short	0x0000


	//----- nvinfo : EIATTR_MAXREG_COUNT
	.align		4
        /*001c*/ 	.byte	0x03, 0x1b
        /*001e*/ 	.short	0x00ff


	//----- nvinfo : EIATTR_NUM_BARRIERS
	.align		4
        /*0020*/ 	.byte	0x02, 0x4c
        /*0022*/ 	.byte	0x01
	.zero		1


	//----- nvinfo : EIATTR_ANNOTATIONS
	.align		4
        /*0024*/ 	.byte	0x04, 0x55
        /*0026*/ 	.short	(.L_420 - .L_419)


	//   ....[0]....
.L_419:
        /* <DEDUP_REMOVED lines=137> */


	//----- nvinfo : EIATTR_MERCURY_ISA_VERSION
	.align		4
.L_420:
        /*08a8*/ 	.byte	0x03, 0x5f
        /*08aa*/ 	.short	0x0101


	//----- nvinfo : EIATTR_INT_WARP_WIDE_INSTR_OFFSETS
	.align		4
        /*08ac*/ 	.byte	0x04, 0x31
        /*08ae*/ 	.short	(.L_422 - .L_421)


	//   ....[0]....
.L_421:
        /*08b0*/ 	.word	0x000088a0


	//   ....[1]....
        /*08b4*/ 	.word	0x0000ce70


	//----- nvinfo : EIATTR_COOP_GROUP_MASK_REGIDS
	.align		4
.L_422:
        /*08b8*/ 	.byte	0x04, 0x29
        /*08ba*/ 	.short	(.L_424 - .L_423)


	//   ....[0]....
.L_423:
        /*08bc*/ 	.word	0xffffffff


	//   ....[1]....
        /*08c0*/ 	.word	0xffffffff


	//   ....[2]....
        /*08c4*/ 	.word	0xffffffff


	//   ....[3]....
        /*08c8*/ 	.word	0xffffffff


	//   ....[4]....
        /*08cc*/ 	.word	0xffffffff


	//   ....[5]....
        /*08d0*/ 	.word	0xffffffff


	//   ....[6]....
        /*08d4*/ 	.word	0xffffffff


	//   ....[7]....
        /*08d8*/ 	.word	0xffffffff


	//   ....[8]....
        /*08dc*/ 	.word	0xffffffff


	//   ....[9]....
        /*08e0*/ 	.word	0xffffffff


	//   ....[10]....
        /*08e4*/ 	.word	0xffffffff


	//   ....[11]....
        /*08e8*/ 	.word	0xffffffff


	//   ....[12]....
        /*08ec*/ 	.word	0xffffffff


	//   ....[13]....
        /*08f0*/ 	.word	0xffffffff


	//   ....[14]....
        /*08f4*/ 	.word	0xffffffff


	//   ....[15]....
        /*08f8*/ 	.word	0xffffffff


	//   ....[16]....
        /*08fc*/ 	.word	0xffffffff


	//   ....[17]....
        /*0900*/ 	.word	0xffffffff


	//   ....[18]....
        /*0904*/ 	.word	0xffffffff


	//   ....[19]....
        /*0908*/ 	.word	0xffffffff


	//   ....[20]....
        /*090c*/ 	.word	0xffffffff


	//   ....[21]....
        /*0910*/ 	.word	0xffffffff


	//   ....[22]....
        /*0914*/ 	.word	0xffffffff


	//   ....[23]....
        /*0918*/ 	.word	0xffffffff


	//   ....[24]....
        /*091c*/ 	.word	0xffffffff


	//   ....[25]....
        /*0920*/ 	.word	0xffffffff


	//   ....[26]....
        /*0924*/ 	.word	0xffffffff


	//   ....[27]....
        /*0928*/ 	.word	0xffffffff


	//   ....[28]....
        /*092c*/ 	.word	0xffffffff


	//   ....[29]....
        /*0930*/ 	.word	0xffffffff


	//   ....[30]....
        /*0934*/ 	.word	0xffffffff


	//   ....[31]....
        /*0938*/ 	.word	0xffffffff


	//----- nvinfo : EIATTR_COOP_GROUP_INSTR_OFFSETS
	.align		4
.L_424:
        /*093c*/ 	.byte	0x04, 0x28
        /*093e*/ 	.short	(.L_426 - .L_425)


	//   ....[0]....
.L_425:
        /*0940*/ 	.word	0x00009370


	//   ....[1]....
        /*0944*/ 	.word	0x000094d0


	//   ....[2]....
        /*0948*/ 	.word	0x00009620


	//   ....[3]....
        /*094c*/ 	.word	0x00009780


	//   ....[4]....
        /*0950*/ 	.word	0x00009800


	//   ....[5]....
        /*0954*/ 	.word	0x00009970


	//   ....[6]....
        /*0958*/ 	.word	0x000099a0


	//   ....[7]....
        /*095c*/ 	.word	0x00009b90


	//   ....[8]....
        /*0960*/ 	.word	0x00012a90


	//   ....[9]....
        /*0964*/ 	.word	0x00012be0


	//   ....[10]....
        /*0968*/ 	.word	0x00012c20


	//   ....[11]....
        /*096c*/ 	.word	0x00012c80


	//   ....[12]....
        /*0970*/ 	.word	0x00012d00


	//   ....[13]....
        /*0974*/ 	.word	0x00012d40


	//   ....[14]....
        /*0978*/ 	.word	0x00012d60


	//   ....[15]....
        /*097c*/ 	.word	0x00012df0


	//   ....[16]....
        /*0980*/ 	.word	0x0001b720


	//   ....[17]....
        /*0984*/ 	.word	0x0001b880


	//   ....[18]....
        /*0988*/ 	.word	0x0001b8b0


	//   ....[19]....
        /*098c*/ 	.word	0x0001b930


	//   ....[20]....
        /*0990*/ 	.word	0x0001b9c0


	//   ....[21]....
        /*0994*/ 	.word	0x0001b9e0


	//   ....[22]....
        /*0998*/ 	.word	0x0001b9f0


	//   ....[23]....
        /*099c*/ 	.word	0x0001bde0


	//   ....[24]....
        /*09a0*/ 	.word	0x0001fb10


	//   ....[25]....
        /*09a4*/ 	.word	0x0001fb20


	//   ....[26]....
        /*09a8*/ 	.word	0x0001fb30


	//   ....[27]....
        /*09ac*/ 	.word	0x0001fb40


	//   ....[28]....
        /*09b0*/ 	.word	0x0001fba0


	//   ....[29]....
        /*09b4*/ 	.word	0x0001fc10


	//   ....[30]....
        /*09b8*/ 	.word	0x0001fc40


	//   ....[31]....
        /*09bc*/ 	.word	0x0001fc80


	//----- nvinfo : EIATTR_EXIT_INSTR_OFFSETS
	.align		4
.L_426:
        /*09c0*/ 	.byte	0x04, 0x1c
        /*09c2*/ 	.short	(.L_428 - .L_427)


	//   ....[0]....
.L_427:
        /*09c4*/ 	.word	0x000004b0


	//   ....[1]....
        /*09c8*/ 	.word	0x00001970


	//   ....[2]....
        /*09cc*/ 	.word	0x00001a00


	//   ....[3]....
        /*09d0*/ 	.word	0x00021830


	//   ....[4]....
        /*09d4*/ 	.word	0x00021910


	//----- nvinfo : EIATTR_CRS_STACK_SIZE
	.align		4
.L_428:
        /*09d8*/ 	.byte	0x04, 0x1e
        /*09da*/ 	.short	(.L_430 - .L_429)
.L_429:
        /*09dc*/ 	.word	0x00000000


	//----- nvinfo : EIATTR_CBANK_PARAM_SIZE
	.align		4
.L_430:
        /*09e0*/ 	.byte	0x03, 0x19
        /*09e2*/ 	.short	0x01d0


	//----- nvinfo : EIATTR_PARAM_CBANK
	.align		4
        /*09e4*/ 	.byte	0x04, 0x0a
        /*09e6*/ 	.short	(.L_432 - .L_431)
	.align		4
.L_431:
        /*09e8*/ 	.word	index@(.nv.constant0._ZN5flash16flash_fwd_kernelI23Flash_fwd_kernel_traitsILi64ELi128ELi128ELi4ELb0ELb0EN7cutlass10bfloat16_tE19Flash_kernel_traitsILi64ELi128ELi128ELi4ES3_EELb0ELb0ELb1ELb0ELb0ELb0ELb1ELb0EEEvNS_16Flash_fwd_paramsE)
        /*09ec*/ 	.short	0x0210
        /*09ee*/ 	.short	0x01d0


	//----- nvinfo : EIATTR_SW_WAR
	.align		4
.L_432:
        /*09f0*/ 	.byte	0x04, 0x36
        /*09f2*/ 	.short	(.L_434 - .L_433)
.L_433:
        /*09f4*/ 	.word	0x00000008
.L_434:


//--------------------- .nv.info._ZN5flash16flash_fwd_kernelI23Flash_fwd_kernel_traitsILi64ELi128ELi128ELi4ELb0ELb0EN7cutlass10bfloat16_tE19Flash_kernel_traitsILi64ELi128ELi128ELi4ES3_EELb0ELb0ELb1ELb1ELb0ELb0ELb0ELb0EEEvNS_16Flash_fwd_paramsE --------------------------
	.section	.nv.info._ZN5flash16flash_fwd_kernelI23Flash_fwd_kernel_traitsILi64ELi128ELi128ELi4ELb0ELb0EN7cutlass10bfloat16_tE19Flash_kernel_traitsILi64ELi128ELi128ELi4ES3_EELb0ELb0ELb1ELb1ELb0ELb0ELb0ELb0EEEvNS_16Flash_fwd_paramsE,"",@"SHT_CUDA_INFO"
	.sectionflags	@""
	.align	4


	//----- nvinfo : EIATTR_CUDA_API_VERSION
	.align		4
        /*0000*/ 	.byte	0x04, 0x37
        /*0002*/ 	.short	(.L_436 - .L_435)
.L_435:
        /*0004*/ 	.word	0x00000082


	//----- nvinfo : EIATTR_KPARAM_INFO
	.align		4
.L_436:
        /*0008*/ 	.byte	0x04, 0x17
        /*000a*/ 	.short	(.L_438 - .L_437)
.L_437:
        /*000c*/ 	.word	0x00000000
        /*0010*/ 	.short	0x0000
        /*0012*/ 	.short	0x0000
        /*0014*/ 	.byte	0x00, 0xf0, 0x41, 0x07


	//----- nvinfo : EIATTR_SPARSE_MMA_MASK
	.align		4
.L_438:
        /*0018*/ 	.byte	0x03, 0x50
        /*001a*/ 	.short	0x0000


	//----- nvinfo : EIATTR_MAXREG_COUNT
	.align		4
        /*001c*/ 	.byte	0x03, 0x1b
        /*001e*/ 	.short	0x00ff


	//----- nvinfo : EIATTR_NUM_BARRIERS
	.align		4
        /*0020*/ 	.byte	0x02, 0x4c
        /*0022*/ 	.byte	0x01
	.zero		1


	//----- nvinfo : EIATTR_ANNOTATIONS
	.align		4
        /*0024*/ 	.byte	0x04, 0x55
        /*0026*/ 	.short	(.L_440 - .L_439)


	//   ....[0]....
.L_439:
        /* <DEDUP_REMOVED lines=133> */


	//----- nvinfo : EIATTR_MERCURY_ISA_VERSION
	.align		4
.L_440:
        /*0868*/ 	.byte	0x03, 0x5f
        /*086a*/ 	.short	0x0101


	//----- nvinfo : EIATTR_INT_WARP_WIDE_INSTR_OFFSETS
	.align		4
        /*086c*/ 	.byte	0x04, 0x31
        /*086e*/ 	.short	(.L_442 - .L_441)


	//   ....[0]....
.L_441:
        /*0870*/ 	.word	0x0000a090


	//   ....[1]....
        /*0874*/ 	.word	0x0000ead0


	//----- nvinfo : EIATTR_COOP_GROUP_MASK_REGIDS
	.align		4
.L_442:
        /*0878*/ 	.byte	0x04, 0x29
        /*087a*/ 	.short	(.L_444 - .L_443)


	//   ....[0]....
.L_443:
        /*087c*/ 	.word	0xffffffff


	//   ....[1]....
        /*0880*/ 	.word	0xffffffff


	//   ....[2]....
        /*0884*/ 	.word	0xffffffff


	//   ....[3]....
        /*0888*/ 	.word	0xffffffff


	//   ....[4]....
        /*088c*/ 	.word	0xffffffff


	//   ....[5]....
        /*0890*/ 	.word	0xffffffff


	//   ....[6]....
        /*0894*/ 	.word	0xffffffff


	//   ....[7]....
        /*0898*/ 	.word	0xffffffff


	//   ....[8]....
        /*089c*/ 	.word	0xffffffff


	//   ....[9]....
        /*08a0*/ 	.word	0xffffffff


	//   ....[10]....
        /*08a4*/ 	.word	0xffffffff


	//   ....[11]....
        /*08a8*/ 	.word	0xffffffff


	//   ....[12]....
        /*08ac*/ 	.word	0xffffffff


	//   ....[13]....
        /*08b0*/ 	.word	0xffffffff


	//   ....[14]....
        /*08b4*/ 	.word	0xffffffff


	//   ....[15]....
        /*08b8*/ 	.word	0xffffffff


	//   ....[16]....
        /*08bc*/ 	.word	0xffffffff


	//   ....[17]....
        /*08c0*/ 	.word	0xffffffff


	//   ....[18]....
        /*08c4*/ 	.word	0xffffffff


	//   ....[19]....
        /*08c8*/ 	.word	0xffffffff


	//   ....[20]....
        /*08cc*/ 	.word	0xffffffff


	//   ....[21]....
        /*08d0*/ 	.word	0xffffffff


	//   ....[22]....
        /*08d4*/ 	.word	0xffffffff


	//   ....[23]....
        /*08d8*/ 	.word	0xffffffff


	//   ....[24]....
        /*08dc*/ 	.word	0xffffffff


	//   ....[25]....
        /*08e0*/ 	.word	0xffffffff


	//   ....[26]....
        /*08e4*/ 	.word	0xffffffff


	//   ....[27]....
        /*08e8*/ 	.word	0xffffffff


	//   ....[28]....
        /*08ec*/ 	.word	0xffffffff


	//   ....[29]....
        /*08f0*/ 	.word	0xffffffff


	//   ....[30]....
        /*08f4*/ 	.word	0xffffffff


	//   ....[31]....
        /*08f8*/ 	.word	0xffffffff


	//----- nvinfo : EIATTR_COOP_GROUP_INSTR_OFFSETS
	.align		4
.L_444:
        /*08fc*/ 	.byte	0x04, 0x28
        /*08fe*/ 	.short	(.L_446 - .L_445)


	//   ....[0]....
.L_445:
        /*0900*/ 	.word	0x0000aba0


	//   ....[1]....
        /*0904*/ 	.word	0x0000aca0


	//   ....[2]....
        /*0908*/ 	.word	0x0000ae80


	//   ....[3]....
        /*090c*/ 	.word	0x0000b000


	//   ....[4]....
        /*0910*/ 	.word	0x0000b1b0


	//   ....[5]....
        /*0914*/ 	.word	0x0000b370


	//   ....[6]....
        /*0918*/ 	.word	0x0000b3a0


	//   ....[7]....
        /*091c*/ 	.word	0x0000b400


	//   ....[8]....
        /*0920*/ 	.word	0x00015800


	//   ....[9]....
        /*0924*/ 	.word	0x00015ca0


	//   ....[10]....
        /*0928*/ 	.word	0x00015d30


	//   ....[11]....
        /*092c*/ 	.word	0x00015db0


	//   ....[12]....
        /*0930*/ 	.word	0x00015e00


	//   ....[13]....
        /*0934*/ 	.word	0x00015e50


	//   ....[14]....
        /*0938*/ 	.word	0x00015e70


	//   ....[15]....
        /*093c*/ 	.word	0x00015f70


	//   ....[16]....
        /*0940*/ 	.word	0x0001fce0


	//   ....[17]....
        /*0944*/ 	.word	0x0001fd20


	//   ....[18]....
        /*0948*/ 	.word	0x0001fd80


	//   ....[19]....
        /*094c*/ 	.word	0x0001feb0


	//   ....[20]....
        /*0950*/ 	.word	0x0001ff50


	//   ....[21]....
        /*0954*/ 	.word	0x0001ff70


	//   ....[22]....
        /*0958*/ 	.word	0x0001ff80


	//   ....[23]....
        /*095c*/ 	.word	0x000202a0


	//   ....[24]....
        /*0960*/ 	.word	0x00024db0


	//   ....[25]....
        /*0964*/ 	.word	0x00024dc0


	//   ....[26]....
        /*0968*/ 	.word	0x00024dd0


	//   ....[27]....
        /*096c*/ 	.word	0x00024de0


	//   ....[28]....
        /*0970*/ 	.word	0x00024e40


	//   ....[29]....
        /*0974*/ 	.word	0x00024e80


	//   ....[30]....
        /*0978*/ 	.word	0x00024ec0


	//   ....[31]....
        /*097c*/ 	.word	0x00024ef0


	//----- nvinfo : EIATTR_EXIT_INSTR_OFFSETS
	.align		4
.L_446:
        /*0980*/ 	.byte	0x04, 0x1c
        /*0982*/ 	.short	(.L_448 - .L_447)


	//   ....[0]....
.L_447:
        /*0984*/ 	.word	0x000004b0


	//   ....[1]....
        /*0988*/ 	.word	0x00001970


	//   ....[2]....
        /*098c*/ 	.word	0x00001a00


	//   ....[3]....
        /*0990*/ 	.word	0x00026ac0


	//   ....[4]....
        /*0994*/ 	.word	0x00026ba0


	//----- nvinfo : EIATTR_CRS_STACK_SIZE
	.align		4
.L_448:
        /*0998*/ 	.byte	0x04, 0x1e
        /*099a*/ 	.short	(.L_450 - .L_449)
.L_449:
        /*099c*/ 	.word	0x00000000


	//----- nvinfo : EIATTR_CBANK_PARAM_SIZE
	.align		4
.L_450:
        /*09a0*/ 	.byte	0x03, 0x19
        /*09a2*/ 	.short	0x01d0


	//----- nvinfo : EIATTR_PARAM_CBANK
	.align		4
        /*09a4*/ 	.byte	0x04, 0x0a
        /*09a6*/ 	.short	(.L_452 - .L_451)
	.align		4
.L_451:
        /*09a8*/ 	.word	index@(.nv.constant0._ZN5flash16flash_fwd_kernelI23Flash_fwd_kernel_traitsILi64ELi128ELi128ELi4ELb0ELb0EN7cutlass10bfloat16_tE19Flash_kernel_traitsILi64ELi128ELi128ELi4ES3_EELb0ELb0ELb1ELb1ELb0ELb0ELb0ELb0EEEvNS_16Flash_fwd_paramsE)
        /*09ac*/ 	.short	0x0210
        /*09ae*/ 	.short	0x01d0


	//----- nvinfo : EIATTR_SW_WAR
	.align		4
.L_452:
        /*09b0*/ 	.byte	0x04, 0x36
        /*09b2*/ 	.short	(.L_454 - .L_453)
.L_453:
        /*09b4*/ 	.word	0x00000008
.L_454:


//--------------------- .nv.info._ZN5flash16flash_fwd_kernelI23Flash_fwd_kernel_traitsILi64ELi128ELi128ELi4ELb0ELb0EN7cutlass10bfloat16_tE19Flash_kernel_traitsILi64ELi128ELi128ELi4ES3_EELb0ELb0ELb1ELb1ELb0ELb0ELb1ELb0EEEvNS_16Flash_fwd_paramsE --------------------------
	.section	.nv.info._ZN5flash16flash_fwd_kernelI23Flash_fwd_kernel_traitsILi64ELi128ELi128ELi4ELb0ELb0EN7cutlass10bfloat16_tE19Flash_kernel_traitsILi64ELi128ELi128ELi4ES3_EELb0ELb0ELb1ELb1ELb0ELb0ELb1ELb0EEEvNS_16Flash_fwd_paramsE,"",@"SHT_CUDA_INFO"
	.sectionflags	@""
	.align	4


	//----- nvinfo : EIATTR_CUDA_API_VERSION
	.align		4
        /*0000*/ 	.byte	0x04, 0x37
        /*0002*/ 	.short	(.L_456 - .L_455)
.L_455:
        /*0004*/ 	.word	0x00000082


	//----- nvinfo : EIATTR_KPARAM_INFO
	.align		4
.L_456:
        /*0008*/ 	.byte	0x04, 0x17
        /*000a*/ 	.short	(.L_458 - .L_457)
.L_457:
        /*000c*/ 	.word	0x00000000
        /*0010*/ 	.short	0x0000
        /*0012*/ 	.short	0x0000
        /*0014*/ 	.byte	0x00, 0xf0, 0x41, 0x07


	//----- nvinfo : EIATTR_SPARSE_MMA_MASK
	.align		4
.L_458:
        /*0018*/ 	.byte	0x03, 0x50
        /*001a*/ 	.short	0x0000


	//----- nvinfo : EIATTR_MAXREG_COUNT
	.align		4
        /*001c*/ 	.byte	0x03, 0x1b
        /*001e*/ 	.short	0x00ff


	//----- nvinfo : EIATTR_NUM_BARRIERS
	.align		4
        /*0020*/ 	.byte	0x02, 0x4c
        /*0022*/ 	.byte	0x01
	.zero		1


	//----- nvinfo : EIATTR_ANNOTATIONS
	.align		4
        /*0024*/ 	.byte	0x04, 0x55
        /*0026*/ 	.short	(.L_460 - .L_459)


	//   ....[0]....
.L_459:
        /* <DEDUP_REMOVED lines=141> */


	//----- nvinfo : EIATTR_MERCURY_ISA_VERSION
	.align		4
.L_460:
        /*08e8*/ 	.byte	0x03, 0x5f
        /*08ea*/ 	.short	0x0101


	//----- nvinfo : EIATTR_INT_WARP_WIDE_INSTR_OFFSETS
	.align		4
        /*08ec*/ 	.byte	0x04, 0x31
        /*08ee*/ 	.short	(.L_462 - .L_461)


	//   ....[0]....
.L_461:
        /*08f0*/ 	.word	0x0000b410


	//   ....[1]....
        /*08f4*/ 	.word	0x0000fd80


	//----- nvinfo : EIATTR_COOP_GROUP_MASK_REGIDS
	.align		4
.L_462:
        /*08f8*/ 	.byte	0x04, 0x29
        /*08fa*/ 	.short	(.L_464 - .L_463)


	//   ....[0]....
.L_463:
        /*08fc*/ 	.word	0xffffffff


	//   ....[1]....
        /*0900*/ 	.word	0xffffffff


	//   ....[2]....
        /*0904*/ 	.word	0xffffffff


	//   ....[3]....
        /*0908*/ 	.word	0xffffffff


	//   ....[4]....
        /*090c*/ 	.word	0xffffffff


	//   ....[5]....
        /*0910*/ 	.word	0xffffffff


	//   ....[6]....
        /*0914*/ 	.word	0xffffffff


	//   ....[7]....
        /*0918*/ 	.word	0xffffffff


	//   ....[8]....
        /*091c*/ 	.word	0xffffffff


	//   ....[9]....
        /*0920*/ 	.word	0xffffffff


	//   ....[10]....
        /*0924*/ 	.word	0xffffffff


	//   ....[11]....
        /*0928*/ 	.word	0xffffffff


	//   ....[12]....
        /*092c*/ 	.word	0xffffffff


	//   ....[13]....
        /*0930*/ 	.word	0xffffffff


	//   ....[14]....
        /*0934*/ 	.word	0xffffffff


	//   ....[15]....
        /*0938*/ 	.word	0xffffffff


	//   ....[16]....
        /*093c*/ 	.word	0xffffffff


	//   ....[17]....
        /*0940*/ 	.word	0xffffffff


	//   ....[18]....
        /*0944*/ 	.word	0xffffffff


	//   ....[19]....
        /*0948*/ 	.word	0xffffffff


	//   ....[20]....
        /*094c*/ 	.word	0xffffffff


	//   ....[21]....
        /*0950*/ 	.word	0xffffffff


	//   ....[22]....
        /*0954*/ 	.word	0xffffffff


	//   ....[23]....
        /*0958*/ 	.word	0xffffffff


	//   ....[24]....
        /*095c*/ 	.word	0xffffffff


	//   ....[25]....
        /*0960*/ 	.word	0xffffffff


	//   ....[26]....
        /*0964*/ 	.word	0xffffffff


	//   ....[27]....
        /*0968*/ 	.word	0xffffffff


	//   ....[28]....
        /*096c*/ 	.word	0xffffffff


	//   ....[29]....
        /*0970*/ 	.word	0xffffffff


	//   ....[30]....
        /*0974*/ 	.word	0xffffffff


	//   ....[31]....
        /*0978*/ 	.word	0xffffffff


	//----- nvinfo : EIATTR_COOP_GROUP_INSTR_OFFSETS
	.align		4
.L_464:
        /*097c*/ 	.byte	0x04, 0x28
        /*097e*/ 	.short	(.L_466 - .L_465)


	//   ....[0]....
.L_465:
        /*0980*/ 	.word	0x0000bf30


	//   ....[1]....
        /*0984*/ 	.word	0x0000c030


	//   ....[2]....
        /*0988*/ 	.word	0x0000c210


	//   ....[3]....
        /*098c*/ 	.word	0x0000c3a0


	//   ....[4]....
        /*0990*/ 	.word	0x0000c580


	//   ....[5]....
        /*0994*/ 	.word	0x0000c780


	//   ....[6]....
        /*0998*/ 	.word	0x0000c7a0


	//   ....[7]....
        /*099c*/ 	.word	0x0000c800


	//   ....[8]....
        /*09a0*/ 	.word	0x000179f0


	//   ....[9]....
        /*09a4*/ 	.word	0x00017f30


	//   ....[10]....
        /*09a8*/ 	.word	0x00017fc0


	//   ....[11]....
        /*09ac*/ 	.word	0x00018040


	//   ....[12]....
        /*09b0*/ 	.word	0x00018090


	//   ....[13]....
        /*09b4*/ 	.word	0x000180f0


	//   ....[14]....
        /*09b8*/ 	.word	0x00018110


	//   ....[15]....
        /*09bc*/ 	.word	0x00018210


	//   ....[16]....
        /*09c0*/ 	.word	0x00022f60


	//   ....[17]....
        /*09c4*/ 	.word	0x00022fa0


	//   ....[18]....
        /*09c8*/ 	.word	0x00023000


	//   ....[19]....
        /*09cc*/ 	.word	0x00023120


	//   ....[20]....
        /*09d0*/ 	.word	0x00023150


	//   ....[21]....
        /*09d4*/ 	.word	0x000231c0


	//   ....[22]....
        /*09d8*/ 	.word	0x000231f0


	//   ....[23]....
        /*09dc*/ 	.word	0x00023450


	//   ....[24]....
        /*09e0*/ 	.word	0x00028310


	//   ....[25]....
        /*09e4*/ 	.word	0x00028320


	//   ....[26]....
        /*09e8*/ 	.word	0x00028330


	//   ....[27]....
        /*09ec*/ 	.word	0x00028340


	//   ....[28]....
        /*09f0*/ 	.word	0x000283a0


	//   ....[29]....
        /*09f4*/ 	.word	0x000283e0


	//   ....[30]....
        /*09f8*/ 	.word	0x00028420


	//   ....[31]....
        /*09fc*/ 	.word	0x00028450


	//----- nvinfo : EIATTR_EXIT_INSTR_OFFSETS
	.align		4
.L_466:
        /*0a00*/ 	.byte	0x04, 0x1c
        /*0a02*/ 	.short	(.L_468 - .L_467)


	//   ....[0]....
.L_467:
        /*0a04*/ 	.word	0x000004b0


	//   ....[1]....
        /*0a08*/ 	.word	0x00001970


	//   ....[2]....
        /*0a0c*/ 	.word	0x00001a00


	//   ....[3]....
        /*0a10*/ 	.word	0x0002a020


	//   ....[4]....
        /*0a14*/ 	.word	0x0002a100


	//----- nvinfo : EIATTR_CRS_STACK_SIZE
	.align		4
.L_468:
        /*0a18*/ 	.byte	0x04, 0x1e
        /*0a1a*/ 	.short	(.L_470 - .L_469)
.L_469:
        /*0a1c*/ 	.word	0x00000000


	//----- nvinfo : EIATTR_CBANK_PARAM_SIZE
	.align		4
.L_470:
        /*0a20*/ 	.byte	0x03, 0x19
        /*0a22*/ 	.short	0x01d0


	//----- nvinfo : EIATTR_PARAM_CBANK
	.align		4
        /*0a24*/ 	.byte	0x04, 0x0a
        /*0a26*/ 	.short	(.L_472 - .L_471)
	.align		4
.L_471:
        /*0a28*/ 	.word	index@(.nv.constant0._ZN5flash16flash_fwd_kernelI23Flash_fwd_kernel_traitsILi64ELi128ELi128ELi4ELb0ELb0EN7cutlass10bfloat16_tE19Flash_kernel_traitsILi64ELi128ELi128ELi4ES3_EELb0ELb0ELb1ELb1ELb0ELb0ELb1ELb0EEEvNS_16Flash_fwd_paramsE)
        /*0a2c*/ 	.short	0x0210
        /*0a2e*/ 	.short	0x01d0


	//----- nvinfo : EIATTR_SW_WAR
	.align		4
.L_472:
        /*0a30*/ 	.byte	0x04, 0x36
        /*0a32*/ 	.short	(.L_474 - .L_473)
.L_473:
        /*0a34*/ 	.word	0x00000008
.L_474:


//--------------------- .nv.info._ZN5flash16flash_fwd_kernelI23Flash_fwd_kernel_traitsILi64ELi128ELi64ELi4ELb0ELb0EN7cutlass10bfloat16_tE19Flash_kernel_traitsILi64ELi128ELi64ELi4ES3_EELb1ELb0ELb0ELb0ELb0ELb1ELb0ELb0EEEvNS_16Flash_fwd_paramsE --------------------------
	.section	.nv.info._ZN5flash16flash_fwd_kernelI23Flash_fwd_kernel_traitsILi64ELi128ELi64ELi4ELb0ELb0EN7cutlass10bfloat16_tE19Flash_kernel_traitsILi64ELi128ELi64ELi4ES3_EELb1ELb0ELb0ELb0ELb0ELb1ELb0ELb0EEEvNS_16Flash_fwd_paramsE,"",@"SHT_CUDA_INFO"
	.sectionflags	@""
	.align	4


	//----- nvinfo : EIATTR_CUDA_API_VERSION
	.align		4
        /*0000*/ 	.byte	0x04, 0x37
        /*0002*/ 	.short	(.L_476 - .L_475)
.L_475:
        /*0004*/ 	.word	0x00000082


	//----- nvinfo : EIATTR_KPARAM_INFO
	.align		4
.L_476:
        /*0008*/ 	.byte	0x04, 0x17
        /*000a*/ 	.short	(.L_478 - .L_477)
.L_477:
        /*000c*/ 	.word	0x00000000
        /*0010*/ 	.short	0x0000
        /*0012*/ 	.short	0x0000
        /*0014*/ 	.byte	0x00, 0xf0, 0x41, 0x07


	//----- nvinfo : EIATTR_SPARSE_MMA_MASK
	.align		4
.L_478:
        /*0018*/ 	.byte	0x03, 0x50
        /*001a*/ 	.short	0x0000


	//----- nvinfo : EIATTR_MAXREG_COUNT
	.align		4
        /*001c*/ 	.byte	0x03, 0x1b
        /*001e*/ 	.short	0x00ff


	//----- nvinfo : EIATTR_NUM_BARRIERS
	.align		4
        /*0020*/ 	.byte	0x02, 0x4c
        /*0022*/ 	.byte	0x01
	.zero		1


	//----- nvinfo : EIATTR_ANNOTATIONS
	.align		4
        /*0024*/ 	.byte	0x04, 0x55
        /*0026*/ 	.short	(.L_480 - .L_479)


	//   ....[0]....
.L_479:
        /* <DEDUP_REMOVED lines=9> */


	//----- nvinfo : EIATTR_MERCURY_ISA_VERSION
	.align		4
.L_480:
        /*00a8*/ 	.byte	0x03, 0x5f
        /*00aa*/ 	.short	0x0101


	//----- nvinfo : EIATTR_COOP_GROUP_MASK_REGIDS
	.align		4
        /*00ac*/ 	.byte	0x04, 0x29
        /*00ae*/ 	.short	(.L_482 - .L_481)


	//   ....[0]....
.L_481:
        /*00b0*/ 	.word	0xffffffff


	//   ....[1]....
        /*00b4*/ 	.word	0xffffffff


	//   ....[2]....
        /*00b8*/ 	.word	0xffffffff


	//   ....[3]....
        /*00bc*/ 	.word	0xffffffff


	//   ....[4]....
        /*00c0*/ 	.word	0xffffffff


	//   ....[5]....
        /*00c4*/ 	.word	0xffffffff


	//   ....[6]....
        /*00c8*/ 	.word	0xffffffff


	//   ....[7]....
        /*00cc*/ 	.word	0xffffffff


	//   ....[8]....
        /*00d0*/ 	.word	0xffffffff


	//   ....[9]....
        /*00d4*/ 	.word	0xffffffff


	//   ....[10]....
        /*00d8*/ 	.word	0xffffffff


	//   ....[11]....
        /*00dc*/ 	.word	0xffffffff


	//   ....[12]....
        /*00e0*/ 	.word	0xffffffff


	//   ....[13]....
        /*00e4*/ 	.word	0xffffffff


	//   ....[14]....
        /*00e8*/ 	.word	0xffffffff


	//   ....[15]....
        /*00ec*/ 	.word	0xffffffff


	//   ....[16]....
        /*00f0*/ 	.word	0xffffffff


	//   ....[17]....
        /*00f4*/ 	.word	0xffffffff


	//   ....[18]....
        /*00f8*/ 	.word	0xffffffff


	//   ....[19]....
        /*00fc*/ 	.word	0xffffffff


	//   ....[20]....
        /*0100*/ 	.word	0xffffffff


	//   ....[21]....
        /*0104*/ 	.word	0xffffffff


	//   ....[22]....
        /*0108*/ 	.word	0xffffffff


	//   ....[23]....
        /*010c*/ 	.word	0xffffffff


	//----- nvinfo : EIATTR_COOP_GROUP_INSTR_OFFSETS
	.align		4
.L_482:
        /*0110*/ 	.byte	0x04, 0x28
        /*0112*/ 	.short	(.L_484 - .L_483)


	//   ....[0]....
.L_483:
        /*0114*/ 	.word	0x00002f50


	//   ....[1]....
        /*0118*/ 	.word	0x00003100


	//   ....[2]....
        /*011c*/ 	.word	0x00003540


	//   ....[3]....
        /*0120*/ 	.word	0x000036a0


	//   ....[4]....
        /*0124*/ 	.word	0x000036e0


	//   ....[5]....
        /*0128*/ 	.word	0x00003810


	//   ....[6]....
        /*012c*/ 	.word	0x00003970


	//   ....[7]....
        /*0130*/ 	.word	0x00003a90


	//   ....[8]....
        /*0134*/ 	.word	0x00006750


	//   ....[9]....
        /*0138*/ 	.word	0x00006790


	//   ....[10]....
        /*013c*/ 	.word	0x00006850


	//   ....[11]....
        /*0140*/ 	.word	0x00006910


	//   ....[12]....
        /*0144*/ 	.word	0x00006a90


	//   ....[13]....
        /*0148*/ 	.word	0x00006c50


	//   ....[14]....
        /*014c*/ 	.word	0x00006cb0


	//   ....[15]....
        /*0150*/ 	.word	0x00006e20


	//   ....[16]....
        /*0154*/ 	.word	0x00009500


	//   ....[17]....
        /*0158*/ 	.word	0x00009540


	//   ....[18]....
        /*015c*/ 	.word	0x00009560


	//   ....[19]....
        /*0160*/ 	.word	0x00009570


	//   ....[20]....
        /*0164*/ 	.word	0x000095b0


	//   ....[21]....
        /*0168*/ 	.word	0x000095d0


	//   ....[22]....
        /*016c*/ 	.word	0x000095f0


	//   ....[23]....
        /*0170*/ 	.word	0x00009630


	//----- nvinfo : EIATTR_EXIT_INSTR_OFFSETS
	.align		4
.L_484:
        /*0174*/ 	.byte	0x04, 0x1c
        /*0176*/ 	.short	(.L_486 - .L_485)


	//   ....[0]....
.L_485:
        /*0178*/ 	.word	0x000005c0


	//   ....[1]....
        /*017c*/ 	.word	0x0000b210


	//   ....[2]....
        /*0180*/ 	.word	0x0000b2f0


	//   ....[3]....
        /*0184*/ 	.word	0x0000c4f0


	//   ....[4]....
        /*0188*/ 	.word	0x0000c580


	//----- nvinfo : EIATTR_CRS_STACK_SIZE
	.align		4
.L_486:
        /*018c*/ 	.byte	0x04, 0x1e
        /*018e*/ 	.short	(.L_488 - .L_487)
.L_487:
        /*0190*/ 	.word	0x00000000


	//----- nvinfo : EIATTR_CBANK_PARAM_SIZE
	.align		4
.L_488:
        /*0194*/ 	.byte	0x03, 0x19
        /*0196*/ 	.short	0x01d0


	//----- nvinfo : EIATTR_PARAM_CBANK
	.align		4
        /*0198*/ 	.byte	0x04, 0x0a
        /*019a*/ 	.short	(.L_490 - .L_489)
	.align		4
.L_489:
        /*019c*/ 	.word	index@(.nv.constant0._ZN5flash16flash_fwd_kernelI23Flash_fwd_kernel_traitsILi64ELi128ELi64ELi4ELb0ELb0EN7cutlass10bfloat16_tE19Flash_kernel_traitsILi64ELi128ELi64ELi4ES3_EELb1ELb0ELb0ELb0ELb0ELb1ELb0ELb0EEEvNS_16Flash_fwd_paramsE)
        /*01a0*/ 	.short	0x0210
        /*01a2*/ 	.short	0x01d0


	//----- nvinfo : EIATTR_SW_WAR
	.align		4
.L_490:
        /*01a4*/ 	.byte	0x04, 0x36
        /*01a6*/ 	.short	(.L_492 - .L_491)
.L_491:
        /*01a8*/ 	.word	0x00000008
.L_492:


//--------------------- .nv.info._ZN5flash16flash_fwd_kernelI23Flash_fwd_kernel_traitsILi64ELi128ELi64ELi4ELb0ELb0EN7cutlass10bfloat16_tE19Flash_kernel_traitsILi64ELi128ELi64ELi4ES3_EELb0ELb0ELb0ELb0ELb0ELb1ELb1ELb0EEEvNS_16Flash_fwd_paramsE --------------------------
	.section	.nv.info._ZN5flash16flash_fwd_kernelI23Flash_fwd_kernel_traitsILi64ELi128ELi64ELi4ELb0ELb0EN7cutlass10bfloat16_tE19Flash_kernel_traitsILi64ELi128ELi64ELi4ES3_EELb0ELb0ELb0ELb0ELb0ELb1ELb1ELb0EEEvNS_16Flash_fwd_paramsE,"",@"SHT_CUDA_INFO"
	.sectionflags	@""
	.align	4


	//----- nvinfo : EIATTR_CUDA_API_VERSION
	.align		4
        /*0000*/ 	.byte	0x04, 0x37
        /*0002*/ 	.short	(.L_494 - .L_493)
.L_493:
        /*0004*/ 	.word	0x00000082


	//----- nvinfo : EIATTR_KPARAM_INFO
	.align		4
.L_494:
        /*0008*/ 	.byte	0x04, 0x17
        /*000a*/ 	.short	(.L_496 - .L_495)
.L_495:
        /*000c*/ 	.word	0x00000000
        /*0010*/ 	.short	0x0000
        /*0012*/ 	.short	0x0000
        /*0014*/ 	.byte	0x00, 0xf0, 0x41, 0x07


	//----- nvinfo : EIATTR_SPARSE_MMA_MASK
	.align		4
.L_496:
        /*0018*/ 	.byte	0x03, 0x50
        /*001a*/ 	.short	0x0000


	//----- nvinfo : EIATTR_MAXREG_COUNT
	.align		4
        /*001c*/ 	.byte	0x03, 0x1b
        /*001e*/ 	.short	0x00ff


	//----- nvinfo : EIATTR_NUM_BARRIERS
	.align		4
        /*0020*/ 	.byte	0x02, 0x4c
        /*0022*/ 	.byte	0x01
	.zero		1


	//----- nvinfo : EIATTR_MERCURY_ISA_VERSION
	.align		4
        /*0024*/ 	.byte	0x03, 0x5f
        /*0026*/ 	.short	0x0101


	//----- nvinfo : EIATTR_COOP_GROUP_MASK_REGIDS
	.align		4
        /*0028*/ 	.byte	0x04, 0x29
        /*002a*/ 	.short	(.L_498 - .L_497)


	//   ....[0]....
.L_497:
        /*002c*/ 	.word	0xffffffff


	//   ....[1]....
        /*0030*/ 	.word	0xffffffff


	//   ....[2]....
        /*0034*/ 	.word	0xffffffff


	//   ....[3]....
        /*0038*/ 	.word	0xffffffff


	//   ....[4]....
        /*003c*/ 	.word	0xffffffff


	//   ....[5]....
        /*0040*/ 	.word	0xffffffff


	//   ....[6]....
        /*0044*/ 	.word	0xffffffff


	//   ....[7]....
        /*0048*/ 	.word	0xffffffff


	//   ....[8]....
        /*004c*/ 	.word	0xffffffff


	//   ....[9]....
        /*0050*/ 	.word	0xffffffff


	//   ....[10]....
        /*0054*/ 	.word	0xffffffff


	//   ....[11]....
        /*0058*/ 	.word	0xffffffff


	//   ....[12]....
        /*005c*/ 	.word	0xffffffff


	//   ....[13]....
        /*0060*/ 	.word	0xffffffff


	//   ....[14]....
        /*0064*/ 	.word	0xffffffff


	//   ....[15]....
        /*0068*/ 	.word	0xffffffff


	//   ....[16]....
        /*006c*/ 	.word	0xffffffff


	//   ....[17]....
        /*0070*/ 	.word	0xffffffff


	//   ....[18]....
        /*0074*/ 	.word	0xffffffff


	//   ....[19]....
        /*0078*/ 	.word	0xffffffff


	//   ....[20]....
        /*007c*/ 	.word	0xffffffff


	//   ....[21]....
        /*0080*/ 	.word	0xffffffff


	//   ....[22]....
        /*0084*/ 	.word	0xffffffff


	//   ....[23]....
        /*0088*/ 	.word	0xffffffff


	//----- nvinfo : EIATTR_COOP_GROUP_INSTR_OFFSETS
	.align		4
.L_498:
        /*008c*/ 	.byte	0x04, 0x28
        /*008e*/ 	.short	(.L_500 - .L_499)


	//   ....[0]....
.L_499:
        /*0090*/ 	.word	0x000033e0


	//   ....[1]....
        /*0094*/ 	.word	0x00003520


	//   ....[2]....
        /*0098*/ 	.word	0x000038c0


	//   ....[3]....
        /*009c*/ 	.word	0x000039b0


	//   ....[4]....
        /*00a0*/ 	.word	0x00003a80


	//   ....[5]....
        /*00a4*/ 	.word	0x00003ac0


	//   ....[6]....
        /*00a8*/ 	.word	0x00003b50


	//   ....[7]....
        /*00ac*/ 	.word	0x00003c50


	//   ....[8]....
        /*00b0*/ 	.word	0x000063d0


	//   ....[9]....
        /*00b4*/ 	.word	0x000063f0


	//   ....[10]....
        /*00b8*/ 	.word	0x00006400


	//   ....[11]....
        /*00bc*/ 	.word	0x00006410


	//   ....[12]....
        /*00c0*/ 	.word	0x00006450


	//   ....[13]....
        /*00c4*/ 	.word	0x00006470


	//   ....[14]....
        /*00c8*/ 	.word	0x00006480


	//   ....[15]....
        /*00cc*/ 	.word	0x00006490


	//   ....[16]....
        /*00d0*/ 	.word	0x00007df0


	//   ....[17]....
        /*00d4*/ 	.word	0x00007e00


	//   ....[18]....
        /*00d8*/ 	.word	0x00007e10


	//   ....[19]....
        /*00dc*/ 	.word	0x00007e30


	//   ....[20]....
        /*00e0*/ 	.word	0x00007e70


	//   ....[21]....
        /*00e4*/ 	.word	0x00007ec0


	//   ....[22]....
        /*00e8*/ 	.word	0x00007f40


	//   ....[23]....
        /*00ec*/ 	.word	0x00007fd0


	//----- nvinfo : EIATTR_EXIT_INSTR_OFFSETS
	.align		4
.L_500:
        /*00f0*/ 	.byte	0x04, 0x1c
        /*00f2*/ 	.short	(.L_502 - .L_501)


	//   ....[0]....
.L_501:
        /*00f4*/ 	.word	0x00000370


	//   ....[1]....
        /*00f8*/ 	.word	0x000099a0


	//   ....[2]....
        /*00fc*/ 	.word	0x00009a80


	//   ....[3]....
        /*0100*/ 	.word	0x0000ac40


	//   ....[4]....
        /*0104*/ 	.word	0x0000acd0


	//----- nvinfo : EIATTR_CRS_STACK_SIZE
	.align		4
.L_502:
        /*0108*/ 	.byte	0x04, 0x1e
        /*010a*/ 	.short	(.L_504 - .L_503)
.L_503:
        /*010c*/ 	.word	0x00000000


	//----- nvinfo : EIATTR_CBANK_PARAM_SIZE
	.align		4
.L_504:
        /*0110*/ 	.byte	0x03, 0x19
        /*0112*/ 	.short	0x01d0


	//----- nvinfo : EIATTR_PARAM_CBANK
	.align		4
        /*0114*/ 	.byte	0x04, 0x0a
        /*0116*/ 	.short	(.L_506 - .L_505)
	.align		4
.L_505:
        /*0118*/ 	.word	index@(.nv.constant0._ZN5flash16flash_fwd_kernelI23Flash_fwd_kernel_traitsILi64ELi128ELi64ELi4ELb0ELb0EN7cutlass10bfloat16_tE19Flash_kernel_traitsILi64ELi128ELi64ELi4ES3_EELb0ELb0ELb0ELb0ELb0ELb1ELb1ELb0EEEvNS_16Flash_fwd_paramsE)
        /*011c*/ 	.short	0x0210
        /*011e*/ 	.short	0x01d0


	//----- nvinfo : EIATTR_SW_WAR
	.align		4
.L_506:
        /*0120*/ 	.byte	0x04, 0x36
        /*0122*/ 	.short	(.L_508 - .L_507)
.L_507:
        /*0124*/ 	.word	0x00000008
.L_508:


//--------------------- .nv.info._ZN5flash16flash_fwd_kernelI23Flash_fwd_kernel_traitsILi64ELi128ELi64ELi4ELb0ELb0EN7cutlass10bfloat16_tE19Flash_kernel_traitsILi64ELi128ELi64ELi4ES3_EELb1ELb0ELb0ELb0ELb0ELb0ELb0ELb0EEEvNS_16Flash_fwd_paramsE --------------------------
	.section	.nv.info._ZN5flash16flash_fwd_kernelI23Flash_fwd_kernel_traitsILi64ELi128ELi64ELi4ELb0ELb0EN7cutlass10bfloat16_tE19Flash_kernel_traitsILi64ELi128ELi64ELi4ES3_EELb1ELb0ELb0ELb0ELb0ELb0ELb0ELb0EEEvNS_16Flash_fwd_paramsE,"",@"SHT_CUDA_INFO"
	.sectionflags	@""
	.align	4


	//----- nvinfo : EIATTR_CUDA_API_VERSION
	.align		4
        /*0000*/ 	.byte	0x04, 0x37
        /*0002*/ 	.short	(.L_510 - .L_509)
.L_509:
        /*0004*/ 	.word	0x00000082


	//----- nvinfo : EIATTR_KPARAM_INFO
	.align		4
.L_510:
        /*0008*/ 	.byte	0x04, 0x17
        /*000a*/ 	.short	(.L_512 - .L_511)
.L_511:
        /*000c*/ 	.word	0x00000000
        /*0010*/ 	.short	0x0000
        /*0012*/ 	.short	0x0000
        /*0014*/ 	.byte	0x00, 0xf0, 0x41, 0x07


	//----- nvinfo : EIATTR_SPARSE_MMA_MASK
	.align		4
.L_512:
        /*0018*/ 	.byte	0x03, 0x50
        /*001a*/ 	.short	0x0000


	//----- nvinfo : EIATTR_MAXREG_COUNT
	.align		4
        /*001c*/ 	.byte	0x03, 0x1b
        /*001e*/ 	.short	0x00ff


	//----- nvinfo : EIATTR_NUM_BARRIERS
	.align		4
        /*0020*/ 	.byte	0x02, 0x4c
        /*0022*/ 	.byte	0x01
	.zero		1


	//----- nvinfo : EIATTR_ANNOTATIONS
	.align		4
        /*0024*/ 	.byte	0x04, 0x55
        /*0026*/ 	.short	(.L_514 - .L_513)


	//   ....[0]....
.L_513:
        /* <DEDUP_REMOVED lines=18> */


	//----- nvinfo : EIATTR_MERCURY_ISA_VERSION
	.align		4
.L_514:
        /*0138*/ 	.byte	0x03, 0x5f
        /*013a*/ 	.short	0x0101


	//----- nvinfo : EIATTR_COOP_GROUP_MASK_REGIDS
	.align		4
        /*013c*/ 	.byte	0x04, 0x29
        /*013e*/ 	.short	(.L_516 - .L_515)


	//   ....[0]....
.L_515:
        /*0140*/ 	.word	0xffffffff


	//   ....[1]....
        /*0144*/ 	.word	0xffffffff


	//   ....[2]....
        /*0148*/ 	.word	0xffffffff


	//   ....[3]....
        /*014c*/ 	.word	0xffffffff


	//   ....[4]....
        /*0150*/ 	.word	0xffffffff


	//   ....[5]....
        /*0154*/ 	.word	0xffffffff


	//   ....[6]....
        /*0158*/ 	.word	0xffffffff


	//   ....[7]....
        /*015c*/ 	.word	0xffffffff


	//   ....[8]....
        /*0160*/ 	.word	0xffffffff


	//   ....[9]....
        /*0164*/ 	.word	0xffffffff


	//   ....[10]....
        /*0168*/ 	.word	0xffffffff


	//   ....[11]....
        /*016c*/ 	.word	0xffffffff


	//   ....[12]....
        /*0170*/ 	.word	0xffffffff


	//   ....[13]....
        /*0174*/ 	.word	0xffffffff


	//   ....[14]....
        /*0178*/ 	.word	0xffffffff


	//   ....[15]....
        /*017c*/ 	.word	0xffffffff


	//   ....[16]....
        /*0180*/ 	.word	0xffffffff


	//   ....[17]....
        /*0184*/ 	.word	0xffffffff


	//   ....[18]....
        /*0188*/ 	.word	0xffffffff


	//   ....[19]....
        /*018c*/ 	.word	0xffffffff


	//   ....[20]....
        /*0190*/ 	.word	0xffffffff


	//   ....[21]....
        /*0194*/ 	.word	0xffffffff


	//   ....[22]....
        /*0198*/ 	.word	0xffffffff


	//   ....[23]....
        /*019c*/ 	.word	0xffffffff


	//----- nvinfo : EIATTR_COOP_GROUP_INSTR_OFFSETS
	.align		4
.L_516:
        /*01a0*/ 	.byte	0x04, 0x28
        /*01a2*/ 	.short	(.L_518 - .L_517)


	//   ....[0]....
.L_517:
        /*01a4*/ 	.word	0x00003c80


	//   ....[1]....
        /*01a8*/ 	.word	0x00003dd0


	//   ....[2]....
        /*01ac*/ 	.word	0x00003eb0


	//   ....[3]....
        /*01b0*/ 	.word	0x00003fe0


	//   ....[4]....
        /*01b4*/ 	.word	0x00004030


	//   ....[5]....
        /*01b8*/ 	.word	0x000041d0


	//   ....[6]....
        /*01bc*/ 	.word	0x00004300


	//   ....[7]....
        /*01c0*/ 	.word	0x000043d0


	//   ....[8]....
        /*01c4*/ 	.word	0x000075d0


	//   ....[9]....
        /*01c8*/ 	.word	0x00007610


	//   ....[10]....
        /*01cc*/ 	.word	0x00007760


	//   ....[11]....
        /*01d0*/ 	.word	0x00007790


	//   ....[12]....
        /*01d4*/ 	.word	0x00007920


	//   ....[13]....
        /*01d8*/ 	.word	0x00007ac0


	//   ....[14]....
        /*01dc*/ 	.word	0x00007b80


	//   ....[15]....
        /*01e0*/ 	.word	0x00007c80


	//   ....[16]....
        /*01e4*/ 	.word	0x0000a3d0


	//   ....[17]....
        /*01e8*/ 	.word	0x0000a3f0


	//   ....[18]....
        /*01ec*/ 	.word	0x0000a400


	//   ....[19]....
        /*01f0*/ 	.word	0x0000a410


	//   ....[20]....
        /*01f4*/ 	.word	0x0000a450


	//   ....[21]....
        /*01f8*/ 	.word	0x0000a470


	//   ....[22]....
        /*01fc*/ 	.word	0x0000a490


	//   ....[23]....
        /*0200*/ 	.word	0x0000a4d0


	//----- nvinfo : EIATTR_EXIT_INSTR_OFFSETS
	.align		4
.L_518:
        /*0204*/ 	.byte	0x04, 0x1c
        /*0206*/ 	.short	(.L_520 - .L_519)


	//   ....[0]....
.L_519:
        /*0208*/ 	.word	0x000005e0


	//   ....[1]....
        /*020c*/ 	.word	0x0000c0e0


	//   ....[2]....
        /*0210*/ 	.word	0x0000c1c0


	//   ....[3]....
        /*0214*/ 	.word	0x0000d4c0


	//   ....[4]....
        /*0218*/ 	.word	0x0000d550


	//----- nvinfo : EIATTR_CRS_STACK_SIZE
	.align		4
.L_520:
        /*021c*/ 	.byte	0x04, 0x1e
        /*021e*/ 	.short	(.L_522 - .L_521)
.L_521:
        /*0220*/ 	.word	0x00000000


	//----- nvinfo : EIATTR_CBANK_PARAM_SIZE
	.align		4
.L_522:
        /*0224*/ 	.byte	0x03, 0x19
        /*0226*/ 	.short	0x01d0


	//----- nvinfo : EIATTR_PARAM_CBANK
	.align		4
        /*0228*/ 	.byte	0x04, 0x0a
        /*022a*/ 	.short	(.L_524 - .L_523)
	.align		4
.L_523:
        /*022c*/ 	.word	index@(.nv.constant0._ZN5flash16flash_fwd_kernelI23Flash_fwd_kernel_traitsILi64ELi128ELi64ELi4ELb0ELb0EN7cutlass10bfloat16_tE19Flash_kernel_traitsILi64ELi128ELi64ELi4ES3_EELb1ELb0ELb0ELb0ELb0ELb0ELb0ELb0EEEvNS_16Flash_fwd_paramsE)
        /*0230*/ 	.short	0x0210
        /*0232*/ 	.short	0x01d0


	//----- nvinfo : EIATTR_SW_WAR
	.align		4
.L_524:
        /*0234*/ 	.byte	0x04, 0x36
        /*0236*/ 	.short	(.L_526 - .L_525)
.L_525:
        /*0238*/ 	.word	0x00000008
.L_526:


//--------------------- .nv.info._ZN5flash16flash_fwd_kernelI23Flash_fwd_kernel_traitsILi64ELi128ELi64ELi4ELb0ELb0EN7cutlass10bfloat16_tE19Flash_kernel_traitsILi64ELi128ELi64ELi4ES3_EELb1ELb0ELb1ELb0ELb0ELb0ELb0ELb0EEEvNS_16Flash_fwd_paramsE --------------------------
	.section	.nv.info._ZN5flash16flash_fwd_kernelI23Flash_fwd_kernel_traitsILi64ELi128ELi64ELi4ELb0ELb0EN7cutlass10bfloat16_tE19Flash_kernel_traitsILi64ELi128ELi64ELi4ES3_EELb1ELb0ELb1ELb0ELb0ELb0ELb0ELb0EEEvNS_16Flash_fwd_paramsE,"",@"SHT_CUDA_INFO"
	.sectionflags	@""
	.align	4


	//----- nvinfo : EIATTR_CUDA_API_VERSION
	.align		4
        /*0000*/ 	.byte	0x04, 0x37
        /*0002*/ 	.short	(.L_528 - .L_527)
.L_527:
        /*0004*/ 	.word	0x00000082


	//----- nvinfo : EIATTR_KPARAM_INFO
	.align		4
.L_528:
        /*0008*/ 	.byte	0x04, 0x17
        /*000a*/ 	.short	(.L_530 - .L_529)
.L_529:
        /*000c*/ 	.word	0x00000000
        /*0010*/ 	.short	0x0000
        /*0012*/ 	.short	0x0000
        /*0014*/ 	.byte	0x00, 0xf0, 0x41, 0x07


	//----- nvinfo : EIATTR_SPARSE_MMA_MASK
	.align		4
.L_530:
        /*0018*/ 	.byte	0x03, 0x50
        /*001a*/ 	.short	0x0000


	//----- nvinfo : EIATTR_MAXREG_COUNT
	.align		4
        /*001c*/ 	.byte	0x03, 0x1b
        /*001e*/ 	.short	0x00ff


	//----- nvinfo : EIATTR_NUM_BARRIERS
	.align		4
        /*0020*/ 	.byte	0x02, 0x4c
        /*0022*/ 	.byte	0x01
	.zero		1


	//----- nvinfo : EIATTR_ANNOTATIONS
	.align		4
        /*0024*/ 	.byte	0x04, 0x55
        /*0026*/ 	.short	(.L_532 - .L_531)


	//   ....[0]....
.L_531:
        /* <DEDUP_REMOVED lines=33> */


	//----- nvinfo : EIATTR_MERCURY_ISA_VERSION
	.align		4
.L_532:
        /*0220*/ 	.byte	0x03, 0x5f
        /*0222*/ 	.short	0x0101


	//----- nvinfo : EIATTR_INT_WARP_WIDE_INSTR_OFFSETS
	.align		4
        /*0224*/ 	.byte	0x04, 0x31
        /*0226*/ 	.short	(.L_534 - .L_533)


	//   ....[0]....
.L_533:
        /*0228*/ 	.word	0x00008830


	//----- nvinfo : EIATTR_COOP_GROUP_MASK_REGIDS
	.align		4
.L_534:
        /*022c*/ 	.byte	0x04, 0x29
        /*022e*/ 	.short	(.L_536 - .L_535)


	//   ....[0]....
.L_535:
        /*0230*/ 	.word	0xffffffff


	//   ....[1]....
        /*0234*/ 	.word	0xffffffff


	//   ....[2]....
        /*0238*/ 	.word	0xffffffff


	//   ....[3]....
        /*023c*/ 	.word	0xffffffff


	//   ....[4]....
        /*0240*/ 	.word	0xffffffff


	//   ....[5]....
        /*0244*/ 	.word	0xffffffff


	//   ....[6]....
        /*0248*/ 	.word	0xffffffff


	//   ....[7]....
        /*024c*/ 	.word	0xffffffff


	//   ....[8]....
        /*0250*/ 	.word	0xffffffff


	//   ....[9]....
        /*0254*/ 	.word	0xffffffff


	//   ....[10]....
        /*0258*/ 	.word	0xffffffff


	//   ....[11]....
        /*025c*/ 	.word	0xffffffff


	//   ....[12]....
        /*0260*/ 	.word	0xffffffff


	//   ....[13]....
        /*0264*/ 	.word	0xffffffff


	//   ....[14]....
        /*0268*/ 	.word	0xffffffff


	//   ....[15]....
        /*026c*/ 	.word	0xffffffff


	//   ....[16]....
        /*0270*/ 	.word	0xffffffff


	//   ....[17]....
        /*0274*/ 	.word	0xffffffff


	//   ....[18]....
        /*0278*/ 	.word	0xffffffff


	//   ....[19]....
        /*027c*/ 	.word	0xffffffff


	//   ....[20]....
        /*0280*/ 	.word	0xffffffff


	//   ....[21]....
        /*0284*/ 	.word	0xffffffff


	//   ....[22]....
        /*0288*/ 	.word	0xffffffff


	//   ....[23]....
        /*028c*/ 	.word	0xffffffff


	//   ....[24]....
        /*0290*/ 	.word	0xffffffff


	//   ....[25]....
        /*0294*/ 	.word	0xffffffff


	//   ....[26]....
        /*0298*/ 	.word	0xffffffff


	//   ....[27]....
        /*029c*/ 	.word	0xffffffff


	//   ....[28]....
        /*02a0*/ 	.word	0xffffffff


	//   ....[29]....
        /*02a4*/ 	.word	0xffffffff


	//   ....[30]....
        /*02a8*/ 	.word	0xffffffff


	//   ....[31]....
        /*02ac*/ 	.word	0xffffffff


	//   ....[32]....
        /*02b0*/ 	.word	0xffffffff


	//   ....[33]....
        /*02b4*/ 	.word	0xffffffff


	//   ....[34]....
        /*02b8*/ 	.word	0xffffffff


	//   ....[35]....
        /*02bc*/ 	.word	0xffffffff


	//   ....[36]....
        /*02c0*/ 	.word	0xffffffff


	//   ....[37]....
        /*02c4*/ 	.word	0xffffffff


	//   ....[38]....
        /*02c8*/ 	.word	0xffffffff


	//   ....[39]....
        /*02cc*/ 	.word	0xffffffff


	//----- nvinfo : EIATTR_COOP_GROUP_INSTR_OFFSETS
	.align		4
.L_536:
        /*02d0*/ 	.byte	0x04, 0x28
        /*02d2*/ 	.short	(.L_538 - .L_537)


	//   ....[0]....
.L_537:
        /*02d4*/ 	.word	0x00005e60


	//   ....[1]....
        /*02d8*/ 	.word	0x00005fa0


	//   ....[2]....
        /*02dc*/ 	.word	0x00006190


	//   ....[3]....
        /*02e0*/ 	.word	0x00006290


	//   ....[4]....
        /*02e4*/ 	.word	0x000062f0


	//   ....[5]....
        /*02e8*/ 	.word	0x00006380


	//   ....[6]....
        /*02ec*/ 	.word	0x00006560


	//   ....[7]....
        /*02f0*/ 	.word	0x00006680


	//   ....[8]....
        /*02f4*/ 	.word	0x0000a5f0


	//   ....[9]....
        /*02f8*/ 	.word	0x0000a690


	//   ....[10]....
        /*02fc*/ 	.word	0x0000a800


	//   ....[11]....
        /*0300*/ 	.word	0x0000a8b0


	//   ....[12]....
        /*0304*/ 	.word	0x0000a9e0


	//   ....[13]....
        /*0308*/ 	.word	0x0000aa20


	//   ....[14]....
        /*030c*/ 	.word	0x0000aa80


	//   ....[15]....
        /*0310*/ 	.word	0x0000ac70


	//   ....[16]....
        /*0314*/ 	.word	0x0000f4e0


	//   ....[17]....
        /*0318*/ 	.word	0x0000f6c0


	//   ....[18]....
        /*031c*/ 	.word	0x0000f8a0


	//   ....[19]....
        /*0320*/ 	.word	0x0000f9b0


	//   ....[20]....
        /*0324*/ 	.word	0x0000fa30


	//   ....[21]....
        /*0328*/ 	.word	0x0000fa60


	//   ....[22]....
        /*032c*/ 	.word	0x0000fb00


	//   ....[23]....
        /*0330*/ 	.word	0x0000fba0


	//   ....[24]....
        /*0334*/ 	.word	0x00014490


	//   ....[25]....
        /*0338*/ 	.word	0x000145a0


	//   ....[26]....
        /*033c*/ 	.word	0x000145d0


	//   ....[27]....
        /*0340*/ 	.word	0x00014750


	//   ....[28]....
        /*0344*/ 	.word	0x00014990


	//   ....[29]....
        /*0348*/ 	.word	0x000149f0


	//   ....[30]....
        /*034c*/ 	.word	0x00014a80


	//   ....[31]....
        /*0350*/ 	.word	0x00014aa0


	//   ....[32]....
        /*0354*/ 	.word	0x00017600


	//   ....[33]....
        /*0358*/ 	.word	0x00017610


	//   ....[34]....
        /*035c*/ 	.word	0x00017620


	//   ....[35]....
        /*0360*/ 	.word	0x00017650


	//   ....[36]....
        /*0364*/ 	.word	0x00017670


	//   ....[37]....
        /*0368*/ 	.word	0x00017680


	//   ....[38]....
        /*036c*/ 	.word	0x00017690


	//   ....[39]....
        /*0370*/ 	.word	0x00017710


	//----- nvinfo : EIATTR_EXIT_INSTR_OFFSETS
	.align		4
.L_538:
        /*0374*/ 	.byte	0x04, 0x1c
        /*0376*/ 	.short	(.L_540 - .L_539)


	//   ....[0]....
.L_539:
        /*0378*/ 	.word	0x00000710


	//   ....[1]....
        /*037c*/ 	.word	0x00001b90


	//   ....[2]....
        /*0380*/ 	.word	0x00001c20


	//   ....[3]....
        /*0384*/ 	.word	0x00019390


	//   ....[4]....
        /*0388*/ 	.word	0x00019470


	//----- nvinfo : EIATTR_CRS_STACK_SIZE
	.align		4
.L_540:
        /*038c*/ 	.byte	0x04, 0x1e
        /*038e*/ 	.short	(.L_542 - .L_541)
.L_541:
        /*0390*/ 	.word	0x00000000


	//----- nvinfo : EIATTR_CBANK_PARAM_SIZE
	.align		4
.L_542:
        /*0394*/ 	.byte	0x03, 0x19
        /*0396*/ 	.short	0x01d0


	//----- nvinfo : EIATTR_PARAM_CBANK
	.align		4
        /*0398*/ 	.byte	0x04, 0x0a
        /*039a*/ 	.short	(.L_544 - .L_543)
	.align		4
.L_543:
        /*039c*/ 	.word	index@(.nv.constant0._ZN5flash16flash_fwd_kernelI23Flash_fwd_kernel_traitsILi64ELi128ELi64ELi4ELb0ELb0EN7cutlass10bfloat16_tE19Flash_kernel_traitsILi64ELi128ELi64ELi4ES3_EELb1ELb0ELb1ELb0ELb0ELb0ELb0ELb0EEEvNS_16Flash_fwd_paramsE)
        /*03a0*/ 	.short	0x0210
        /*03a2*/ 	.short	0x01d0


	//----- nvinfo : EIATTR_SW_WAR
	.align		4
.L_544:
        /*03a4*/ 	.byte	0x04, 0x36
        /*03a6*/ 	.short	(.L_546 - .L_545)
.L_545:
        /*03a8*/ 	.word	0x00000008
.L_546:


//--------------------- .nv.info._ZN5flash16flash_fwd_kernelI23Flash_fwd_kernel_traitsILi64ELi128ELi64ELi4ELb0ELb0EN7cutlass10bfloat16_tE19Flash_kernel_traitsILi64ELi128ELi64ELi4ES3_EELb1ELb0ELb0ELb0ELb1ELb1ELb0ELb0EEEvNS_16Flash_fwd_paramsE --------------------------
	.section	.nv.info._ZN5flash16flash_fwd_kernelI23Flash_fwd_kernel_traitsILi64ELi128ELi64ELi4ELb0ELb0EN7cutlass10bfloat16_tE19Flash_kernel_traitsILi64ELi128ELi64ELi4ES3_EELb1ELb0ELb0ELb0ELb1ELb1ELb0ELb0EEEvNS_16Flash_fwd_paramsE,"",@"SHT_CUDA_INFO"
	.sectionflags	@""
	.align	4


	//----- nvinfo : EIATTR_CUDA_API_VERSION
	.align		4
        /*0000*/ 	.byte	0x04, 0x37
        /*0002*/ 	.short	(.L_548 - .L_547)
.L_547:
        /*0004*/ 	.word	0x00000082


	//----- nvinfo : EIATTR_KPARAM_INFO
	.align		4
.L_548:
        /*0008*/ 	.byte	0x04, 0x17
        /*000a*/ 	.short	(.L_550 - .L_549)
.L_549:
        /*000c*/ 	.word	0x00000000
        /*0010*/ 	.short	0x0000
        /*0012*/ 	.short	0x0000
        /*0014*/ 	.byte	0x00, 0xf0, 0x41, 0x07


	//----- nvinfo : EIATTR_SPARSE_MMA_MASK
	.align		4
.L_550:
        /*0018*/ 	.byte	0x03, 0x50
        /*001a*/ 	.short	0x0000


	//----- nvinfo : EIATTR_MAXREG_COUNT
	.align		4
        /*001c*/ 	.byte	0x03, 0x1b
        /*001e*/ 	.short	0x00ff


	//----- nvinfo : EIATTR_NUM_BARRIERS
	.align		4
        /*0020*/ 	.byte	0x02, 0x4c
        /*0022*/ 	.byte	0x01
	.zero		1


	//----- nvinfo : EIATTR_MERCURY_ISA_VERSION
	.align		4
        /*0024*/ 	.byte	0x03, 0x5f
        /*0026*/ 	.short	0x0101


	//----- nvinfo : EIATTR_COOP_GROUP_MASK_REGIDS
	.align		4
        /*0028*/ 	.byte	0x04, 0x29
        /*002a*/ 	.short	(.L_552 - .L_551)


	//   ....[0]....
.L_551:
        /*002c*/ 	.word	0xffffffff


	//   ....[1]....
        /*0030*/ 	.word	0xffffffff


	//   ....[2]....
        /*0034*/ 	.word	0xffffffff


	//   ....[3]....
        /*0038*/ 	.word	0xffffffff


	//   ....[4]....
        /*003c*/ 	.word	0xffffffff


	//   ....[5]....
        /*0040*/ 	.word	0xffffffff


	//   ....[6]....
        /*0044*/ 	.word	0xffffffff


	//   ....[7]....
        /*0048*/ 	.word	0xffffffff


	//   ....[8]....
        /*004c*/ 	.word	0xffffffff


	//   ....[9]....
        /*0050*/ 	.word	0xffffffff


	//   ....[10]....
        /*0054*/ 	.word	0xffffffff


	//   ....[11]....
        /*0058*/ 	.word	0xffffffff


	//   ....[12]....
        /*005c*/ 	.word	0xffffffff


	//   ....[13]....
        /*0060*/ 	.word	0xffffffff


	//   ....[14]....
        /*0064*/ 	.word	0xffffffff


	//   ....[15]....
        /*0068*/ 	.word	0xffffffff


	//   ....[16]....
        /*006c*/ 	.word	0xffffffff


	//   ....[17]....
        /*0070*/ 	.word	0xffffffff


	//   ....[18]....
        /*0074*/ 	.word	0xffffffff


	//   ....[19]....
        /*0078*/ 	.word	0xffffffff


	//   ....[20]....
        /*007c*/ 	.word	0xffffffff


	//   ....[21]....
        /*0080*/ 	.word	0xffffffff


	//   ....[22]....
        /*0084*/ 	.word	0xffffffff


	//   ....[23]....
        /*0088*/ 	.word	0xffffffff


	//----- nvinfo : EIATTR_COOP_GROUP_INSTR_OFFSETS
	.align		4
.L_552:
        /*008c*/ 	.byte	0x04, 0x28
        /*008e*/ 	.short	(.L_554 - .L_553)


	//   ....[0]....
.L_553:
        /*0090*/ 	.word	0x00001bd0


	//   ....[1]....
        /*0094*/ 	.word	0x00001d80


	//   ....[2]....
        /*0098*/ 	.word	0x00001f60


	//   ....[3]....
        /*009c*/ 	.word	0x00002170


	//   ....[4]....
        /*00a0*/ 	.word	0x00002230


	//   ....[5]....
        /*00a4*/ 	.word	0x000023a0


	//   ....[6]....
        /*00a8*/ 	.word	0x000023d0


	//   ....[7]....
        /*00ac*/ 	.word	0x00002570


	//   ....[8]....
        /*00b0*/ 	.word	0x00005270


	//   ....[9]....
        /*00b4*/ 	.word	0x00005300


	//   ....[10]....
        /*00b8*/ 	.word	0x00005320


	//   ....[11]....
        /*00bc*/ 	.word	0x000053c0


	//   ....[12]....
        /*00c0*/ 	.word	0x00005440


	//   ....[13]....
        /*00c4*/ 	.word	0x00005480


	//   ....[14]....
        /*00c8*/ 	.word	0x000057d0


	//   ....[15]....
        /*00cc*/ 	.word	0x00005980


	//   ....[16]....
        /*00d0*/ 	.word	0x00007f60


	//   ....[17]....
        /*00d4*/ 	.word	0x00007fa0


	//   ....[18]....
        /*00d8*/ 	.word	0x00007fe0


	//   ....[19]....
        /*00dc*/ 	.word	0x00007ff0


	//   ....[20]....
        /*00e0*/ 	.word	0x00008030


	//   ....[21]....
        /*00e4*/ 	.word	0x00008050


	//   ....[22]....
        /*00e8*/ 	.word	0x00008070


	//   ....[23]....
        /*00ec*/ 	.word	0x00008080


	//----- nvinfo : EIATTR_EXIT_INSTR_OFFSETS
	.align		4
.L_554:
        /*00f0*/ 	.byte	0x04, 0x1c
        /*00f2*/ 	.short	(.L_556 - .L_555)


	//   ....[0]....
.L_555:
        /*00f4*/ 	.word	0x00000290


	//   ....[1]....
        /*00f8*/ 	.word	0x000095f0


	//----- nvinfo : EIATTR_CRS_STACK_SIZE
	.align		4
.L_556:
        /*00fc*/ 	.byte	0x04, 0x1e
        /*00fe*/ 	.short	(.L_558 - .L_557)
.L_557:
        /*0100*/ 	.word	0x00000000


	//----- nvinfo : EIATTR_CBANK_PARAM_SIZE
	.align		4
.L_558:
        /*0104*/ 	.byte	0x03, 0x19
        /*0106*/ 	.short	0x01d0


	//----- nvinfo : EIATTR_PARAM_CBANK
	.align		4
        /*0108*/ 	.byte	0x04, 0x0a
        /*010a*/ 	.short	(.L_560 - .L_559)
	.align		4
.L_559:
        /*010c*/ 	.word	index@(.nv.constant0._ZN5flash16flash_fwd_kernelI23Flash_fwd_kernel_traitsILi64ELi128ELi64ELi4ELb0ELb0EN7cutlass10bfloat16_tE19Flash_kernel_traitsILi64ELi128ELi64ELi4ES3_EELb1ELb0ELb0ELb0ELb1ELb1ELb0ELb0EEEvNS_16Flash_fwd_paramsE)
        /*0110*/ 	.short	0x0210
        /*0112*/ 	.short	0x01d0


	//----- nvinfo : EIATTR_SW_WAR
	.align		4
.L_560:
        /*0114*/ 	.byte	0x04, 0x36
        /*0116*/ 	.short	(.L_562 - .L_561)
.L_561:
        /*0118*/ 	.word	0x00000008
.L_562:


//--------------------- .nv.info._ZN5flash16flash_fwd_kernelI23Flash_fwd_kernel_traitsILi64ELi128ELi64ELi4ELb0ELb0EN7cutlass10bfloat16_tE19Flash_kernel_traitsILi64ELi128ELi64ELi4ES3_EELb0ELb0ELb0ELb0ELb1ELb1ELb1ELb0EEEvNS_16Flash_fwd_paramsE --------------------------
	.section	.nv.info._ZN5flash16flash_fwd_kernelI23Flash_fwd_kernel_traitsILi64ELi128ELi64ELi4ELb0ELb0EN7cutlass10bfloat16_tE19Flash_kernel_traitsILi64ELi128ELi64ELi4ES3_EELb0ELb0ELb0ELb0ELb1ELb1ELb1ELb0EEEvNS_16Flash_fwd_paramsE,"",@"SHT_CUDA_INFO"
	.sectionflags	@""
	.align	4


	//----- nvinfo : EIATTR_CUDA_API_VERSION
	.align		4
        /*0000*/ 	.byte	0x04, 0x37
        /*0002*/ 	.short	(.L_564 - .L_563)
.L_563:
        /*0004*/ 	.word	0x00000082


	//----- nvinfo : EIATTR_KPARAM_INFO
	.align		4
.L_564:
        /*0008*/ 	.byte	0x04, 0x17
        /*000a*/ 	.short	(.L_566 - .L_565)
.L_565:
        /*000c*/ 	.word	0x00000000
        /*0010*/ 	.short	0x0000
        /*0012*/ 	.short	0x0000
        /*0014*/ 	.byte	0x00, 0xf0, 0x41, 0x07


	//----- nvinfo : EIATTR_SPARSE_MMA_MASK
	.align		4
.L_566:
        /*0018*/ 	.byte	0x03, 0x50
        /*001a*/ 	.short	0x0000


	//----- nvinfo : EIATTR_MAXREG_COUNT
	.align		4
        /*001c*/ 	.byte	0x03, 0x1b
        /*001e*/ 	.short	0x00ff


	//----- nvinfo : EIATTR_NUM_BARRIERS
	.align		4
        /*0020*/ 	.byte	0x02, 0x4c
        /*0022*/ 	.byte	0x01
	.zero		1


	//----- nvinfo : EIATTR_MERCURY_ISA_VERSION
	.align		4
        /*0024*/ 	.byte	0x03, 0x5f
        /*0026*/ 	.short	0x0101


	//----- nvinfo : EIATTR_COOP_GROUP_MASK_REGIDS
	.align		4
        /*0028*/ 	.byte	0x04, 0x29
        /*002a*/ 	.short	(.L_568 - .L_567)


	//   ....[0]....
.L_567:
        /*002c*/ 	.word	0xffffffff


	//   ....[1]....
        /*0030*/ 	.word	0xffffffff


	//   ....[2]....
        /*0034*/ 	.word	0xffffffff


	//   ....[3]....
        /*0038*/ 	.word	0xffffffff


	//   ....[4]....
        /*003c*/ 	.word	0xffffffff


	//   ....[5]....
        /*0040*/ 	.word	0xffffffff


	//   ....[6]....
        /*0044*/ 	.word	0xffffffff


	//   ....[7]....
        /*0048*/ 	.word	0xffffffff


	//   ....[8]....
        /*004c*/ 	.word	0xffffffff


	//   ....[9]....
        /*0050*/ 	.word	0xffffffff


	//   ....[10]....
        /*0054*/ 	.word	0xffffffff


	//   ....[11]....
        /*0058*/ 	.word	0xffffffff


	//   ....[12]....
        /*005c*/ 	.word	0xffffffff


	//   ....[13]....
        /*0060*/ 	.word	0xffffffff


	//   ....[14]....
        /*0064*/ 	.word	0xffffffff


	//   ....[15]....
        /*0068*/ 	.word	0xffffffff


	//   ....[16]....
        /*006c*/ 	.word	0xffffffff


	//   ....[17]....
        /*0070*/ 	.word	0xffffffff


	//   ....[18]....
        /*0074*/ 	.word	0xffffffff


	//   ....[19]....
        /*0078*/ 	.word	0xffffffff


	//   ....[20]....
        /*007c*/ 	.word	0xffffffff


	//   ....[21]....
        /*0080*/ 	.word	0xffffffff


	//   ....[22]....
        /*0084*/ 	.word	0xffffffff


	//   ....[23]....
        /*0088*/ 	.word	0xffffffff


	//----- nvinfo : EIATTR_COOP_GROUP_INSTR_OFFSETS
	.align		4
.L_568:
        /*008c*/ 	.byte	0x04, 0x28
        /*008e*/ 	.short	(.L_570 - .L_569)


	//   ....[0]....
.L_569:
        /*0090*/ 	.word	0x00001f30


	//   ....[1]....
        /*0094*/ 	.word	0x00002110


	//   ....[2]....
        /*0098*/ 	.word	0x00002410


	//   ....[3]....
        /*009c*/ 	.word	0x00002470


	//   ....[4]....
        /*00a0*/ 	.word	0x00002600


	//   ....[5]....
        /*00a4*/ 	.word	0x00002620


	//   ....[6]....
        /*00a8*/ 	.word	0x00002650


	//   ....[7]....
        /*00ac*/ 	.word	0x00002730


	//   ....[8]....
        /*00b0*/ 	.word	0x00004e40


	//   ....[9]....
        /*00b4*/ 	.word	0x00004e60


	//   ....[10]....
        /*00b8*/ 	.word	0x00004e70


	//   ....[11]....
        /*00bc*/ 	.word	0x00004e80


	//   ....[12]....
        /*00c0*/ 	.word	0x00004ec0


	//   ....[13]....
        /*00c4*/ 	.word	0x00004ef0


	//   ....[14]....
        /*00c8*/ 	.word	0x00004f00


	//   ....[15]....
        /*00cc*/ 	.word	0x00004f10


	//   ....[16]....
        /*00d0*/ 	.word	0x00006820


	//   ....[17]....
        /*00d4*/ 	.word	0x00006860


	//   ....[18]....
        /*00d8*/ 	.word	0x00006890


	//   ....[19]....
        /*00dc*/ 	.word	0x000068a0


	//   ....[20]....
        /*00e0*/ 	.word	0x00006900


	//   ....[21]....
        /*00e4*/ 	.word	0x00006930


	//   ....[22]....
        /*00e8*/ 	.word	0x00006950


	//   ....[23]....
        /*00ec*/ 	.word	0x00006960


	//----- nvinfo : EIATTR_EXIT_INSTR_OFFSETS
	.align		4
.L_570:
        /*00f0*/ 	.byte	0x04, 0x1c
        /*00f2*/ 	.short	(.L_572 - .L_571)


	//   ....[0]....
.L_571:
        /*00f4*/ 	.word	0x00000140


	//   ....[1]....
        /*00f8*/ 	.word	0x00007eb0


	//----- nvinfo : EIATTR_CRS_STACK_SIZE
	.align		4
.L_572:
        /*00fc*/ 	.byte	0x04, 0x1e
        /*00fe*/ 	.short	(.L_574 - .L_573)
.L_573:
        /*0100*/ 	.word	0x00000000


	//----- nvinfo : EIATTR_CBANK_PARAM_SIZE
	.align		4
.L_574:
        /*0104*/ 	.byte	0x03, 0x19
        /*0106*/ 	.short	0x01d0


	//----- nvinfo : EIATTR_PARAM_CBANK
	.align		4
        /*0108*/ 	.byte	0x04, 0x0a
        /*010a*/ 	.short	(.L_576 - .L_575)
	.align		4
.L_575:
        /*010c*/ 	.word	index@(.nv.constant0._ZN5flash16flash_fwd_kernelI23Flash_fwd_kernel_traitsILi64ELi128ELi64ELi4ELb0ELb0EN7cutlass10bfloat16_tE19Flash_kernel_traitsILi64ELi128ELi64ELi4ES3_EELb0ELb0ELb0ELb0ELb1ELb1ELb1ELb0EEEvNS_16Flash_fwd_paramsE)
        /*0110*/ 	.short	0x0210
        /*0112*/ 	.short	0x01d0


	//----- nvinfo : EIATTR_SW_WAR
	.align		4
.L_576:
        /*0114*/ 	.byte	0x04, 0x36
        /*0116*/ 	.short	(.L_578 - .L_577)
.L_577:
        /*0118*/ 	.word	0x00000008
.L_578:


//--------------------- .nv.info._ZN5flash16flash_fwd_kernelI23Flash_fwd_kernel_traitsILi64ELi128ELi64ELi4ELb0ELb0EN7cutlass10bfloat16_tE19Flash_kernel_traitsILi64ELi128ELi64ELi4ES3_EELb1ELb0ELb0ELb1ELb0ELb0ELb0ELb0EEEvNS_16Flash_fwd_paramsE --------------------------
	.section	.nv.info._ZN5flash16flash_fwd_kernelI23Flash_fwd_kernel_traitsILi64ELi128ELi64ELi4ELb0ELb0EN7cutlass10bfloat16_tE19Flash_kernel_traitsILi64ELi128ELi64ELi4ES3_EELb1ELb0ELb0ELb1ELb0ELb0ELb0ELb0EEEvNS_16Flash_fwd_paramsE,"",@"SHT_CUDA_INFO"
	.sectionflags	@""
	.align	4


	//----- nvinfo : EIATTR_CUDA_API_VERSION
	.align		4
        /*0000*/ 	.byte	0x04, 0x37
        /*0002*/ 	.short	(.L_580 - .L_579)
.L_579:
        /*0004*/ 	.word	0x00000082


	//----- nvinfo : EIATTR_KPARAM_INFO
	.align		4
.L_580:
        /*0008*/ 	.byte	0x04, 0x17
        /*000a*/ 	.short	(.L_582 - .L_581)
.L_581:
        /*000c*/ 	.word	0x00000000
        /*0010*/ 	.short	0x0000
        /*0012*/ 	.short	0x0000
        /*0014*/ 	.byte	0x00, 0xf0, 0x41, 0x07


	//----- nvinfo : EIATTR_SPARSE_MMA_MASK
	.align		4
.L_582:
        /*0018*/ 	.byte	0x03, 0x50
        /*001a*/ 	.short	0x0000


	//----- nvinfo : EIATTR_MAXREG_COUNT
	.align		4
        /*001c*/ 	.byte	0x03, 0x1b
        /*001e*/ 	.short	0x00ff


	//----- nvinfo : EIATTR_NUM_BARRIERS
	.align		4
        /*0020*/ 	.byte	0x02, 0x4c
        /*0022*/ 	.byte	0x01
	.zero		1


	//----- nvinfo : EIATTR_ANNOTATIONS
	.align		4
        /*0024*/ 	.byte	0x04, 0x55
        /*0026*/ 	.short	(.L_584 - .L_583)


	//   ....[0]....
.L_583:
        /* <DEDUP_REMOVED lines=19> */


	//----- nvinfo : EIATTR_MERCURY_ISA_VERSION
	.align		4
.L_584:
        /*0148*/ 	.byte	0x03, 0x5f
        /*014a*/ 	.short	0x0101


	//----- nvinfo : EIATTR_COOP_GROUP_MASK_REGIDS
	.align		4
        /*014c*/ 	.byte	0x04, 0x29
        /*014e*/ 	.short	(.L_586 - .L_585)


	//   ....[0]....
.L_585:
        /*0150*/ 	.word	0xffffffff


	//   ....[1]....
        /*0154*/ 	.word	0xffffffff


	//   ....[2]....
        /*0158*/ 	.word	0xffffffff


	//   ....[3]....
        /*015c*/ 	.word	0xffffffff


	//   ....[4]....
        /*0160*/ 	.word	0xffffffff


	//   ....[5]....
        /*0164*/ 	.word	0xffffffff


	//   ....[6]....
        /*0168*/ 	.word	0xffffffff


	//   ....[7]....
        /*016c*/ 	.word	0xffffffff


	//   ....[8]....
        /*0170*/ 	.word	0xffffffff


	//   ....[9]....
        /*0174*/ 	.word	0xffffffff


	//   ....[10]....
        /*0178*/ 	.word	0xffffffff


	//   ....[11]....
        /*017c*/ 	.word	0xffffffff


	//   ....[12]....
        /*0180*/ 	.word	0xffffffff


	//   ....[13]....
        /*0184*/ 	.word	0xffffffff


	//   ....[14]....
        /*0188*/ 	.word	0xffffffff


	//   ....[15]....
        /*018c*/ 	.word	0xffffffff


	//   ....[16]....
        /*0190*/ 	.word	0xffffffff


	//   ....[17]....
        /*0194*/ 	.word	0xffffffff


	//   ....[18]....
        /*0198*/ 	.word	0xffffffff


	//   ....[19]....
        /*019c*/ 	.word	0xffffffff


	//   ....[20]....
        /*01a0*/ 	.word	0xffffffff


	//   ....[21]....
        /*01a4*/ 	.word	0xffffffff


	//   ....[22]....
        /*01a8*/ 	.word	0xffffffff


	//   ....[23]....
        /*01ac*/ 	.word	0xffffffff


	//----- nvinfo : EIATTR_COOP_GROUP_INSTR_OFFSETS
	.align		4
.L_586:
        /*01b0*/ 	.byte	0x04, 0x28
        /*01b2*/ 	.short	(.L_588 - .L_587)


	//   ....[0]....
.L_587:
        /*01b4*/ 	.word	0x00005080


	//   ....[1]....
        /*01b8*/ 	.word	0x000051f0


	//   ....[2]....
        /*01bc*/ 	.word	0x00005250


	//   ....[3]....
        /*01c0*/ 	.word	0x00005490


	//   ....[4]....
        /*01c4*/ 	.word	0x000054d0


	//   ....[5]....
        /*01c8*/ 	.word	0x00005610


	//   ....[6]....
        /*01cc*/ 	.word	0x00005810


	//   ....[7]....
        /*01d0*/ 	.word	0x000058d0


	//   ....[8]....
        /*01d4*/ 	.word	0x00009770


	//   ....[9]....
        /*01d8*/ 	.word	0x000097b0


	//   ....[10]....
        /*01dc*/ 	.word	0x00009900


	//   ....[11]....
        /*01e0*/ 	.word	0x00009950


	//   ....[12]....
        /*01e4*/ 	.word	0x00009a00


	//   ....[13]....
        /*01e8*/ 	.word	0x00009a30


	//   ....[14]....
        /*01ec*/ 	.word	0x00009e30


	//   ....[15]....
        /*01f0*/ 	.word	0x00009fd0


	//   ....[16]....
        /*01f4*/ 	.word	0x0000c5d0


	//   ....[17]....
        /*01f8*/ 	.word	0x0000c5e0


	//   ....[18]....
        /*01fc*/ 	.word	0x0000c5f0


	//   ....[19]....
        /*0200*/ 	.word	0x0000c600


	//   ....[20]....
        /*0204*/ 	.word	0x0000c640


	//   ....[21]....
        /*0208*/ 	.word	0x0000c660


	//   ....[22]....
        /*020c*/ 	.word	0x0000c680


	//   ....[23]....
        /*0210*/ 	.word	0x0000c6d0


	//----- nvinfo : EIATTR_EXIT_INSTR_OFFSETS
	.align		4
.L_588:
        /*0214*/ 	.byte	0x04, 0x1c
        /*0216*/ 	.short	(.L_590 - .L_589)


	//   ....[0]....
.L_589:
        /*0218*/ 	.word	0x000005d0


	//   ....[1]....
        /*021c*/ 	.word	0x0000e2d0


	//   ....[2]....
        /*0220*/ 	.word	0x0000e3b0


	//   ....[3]....
        /*0224*/ 	.word	0x0000f6b0


	//   ....[4]....
        /*0228*/ 	.word	0x0000f740


	//----- nvinfo : EIATTR_CRS_STACK_SIZE
	.align		4
.L_590:
        /*022c*/ 	.byte	0x04, 0x1e
        /*022e*/ 	.short	(.L_592 - .L_591)
.L_591:
        /*0230*/ 	.word	0x00000000


	//----- nvinfo : EIATTR_CBANK_PARAM_SIZE
	.align		4
.L_592:
        /*0234*/ 	.byte	0x03, 0x19
        /*0236*/ 	.short	0x01d0


	//----- nvinfo : EIATTR_PARAM_CBANK
	.align		4
        /*0238*/ 	.byte	0x04, 0x0a
        /*023a*/ 	.short	(.L_594 - .L_593)
	.align		4
.L_593:
        /*023c*/ 	.word	index@(.nv.constant0._ZN5flash16flash_fwd_kernelI23Flash_fwd_kernel_traitsILi64ELi128ELi64ELi4ELb0ELb0EN7cutlass10bfloat16_tE19Flash_kernel_traitsILi64ELi128ELi64ELi4ES3_EELb1ELb0ELb0ELb1ELb0ELb0ELb0ELb0EEEvNS_16Flash_fwd_paramsE)
        /*0240*/ 	.short	0x0210
        /*0242*/ 	.short	0x01d0


	//----- nvinfo : EIATTR_SW_WAR
	.align		4
.L_594:
        /*0244*/ 	.byte	0x04, 0x36
        /*0246*/ 	.short	(.L_596 - .L_595)
.L_595:
        /*0248*/ 	.word	0x00000008
.L_596:


//--------------------- .nv.info._ZN5flash16flash_fwd_kernelI23Flash_fwd_kernel_traitsILi64ELi128ELi64ELi4ELb0ELb0EN7cutlass10bfloat16_tE19Flash_kernel_traitsILi64ELi128ELi64ELi4ES3_EELb1ELb0ELb0ELb0ELb0ELb0ELb0ELb1EEEvNS_16Flash_fwd_paramsE --------------------------
	.section	.nv.info._ZN5flash16flash_fwd_kernelI23Flash_fwd_kernel_traitsILi64ELi128ELi64ELi4ELb0ELb0EN7cutlass10bfloat16_tE19Flash_kernel_traitsILi64ELi128ELi64ELi4ES3_EELb1ELb0ELb0ELb0ELb0ELb0ELb0ELb1EEEvNS_16Flash_fwd_paramsE,"",@"SHT_CUDA_INFO"
	.sectionflags	@""
	.align	4


	//----- nvinfo : EIATTR_CUDA_API_VERSION
	.align		4
        /*0000*/ 	.byte	0x04, 0x37
        /*0002*/ 	.short	(.L_598 - .L_597)
.L_597:
        /*0004*/ 	.word	0x00000082


	//----- nvinfo : EIATTR_KPARAM_INFO
	.align		4
.L_598:
        /*0008*/ 	.byte	0x04, 0x17
        /*000a*/ 	.short	(.L_600 - .L_599)
.L_599:
        /*000c*/ 	.word	0x00000000
        /*0010*/ 	.short	0x0000
        /*0012*/ 	.short	0x0000
        /*0014*/ 	.byte	0x00, 0xf0, 0x41, 0x07


	//----- nvinfo : EIATTR_SPARSE_MMA_MASK
	.align		4
.L_600:
        /*0018*/ 	.byte	0x03, 0x50
        /*001a*/ 	.short	0x0000


	//----- nvinfo : EIATTR_MAXREG_COUNT
	.align		4
        /*001c*/ 	.byte	0x03, 0x1b
        /*001e*/ 	.short	0x00ff


	//----- nvinfo : EIATTR_NUM_BARRIERS
	.align		4
        /*0020*/ 	.byte	0x02, 0x4c
        /*0022*/ 	.byte	0x01
	.zero		1


	//----- nvinfo : EIATTR_ANNOTATIONS
	.align		4
        /*0024*/ 	.byte	0x04, 0x55
        /*0026*/ 	.short	(.L_602 - .L_601)


	//   ....[0]....
.L_601:
        /* <DEDUP_REMOVED lines=74> */


	//----- nvinfo : EIATTR_MERCURY_ISA_VERSION
	.align		4
.L_602:
        /*04b0*/ 	.byte	0x03, 0x5f
        /*04b2*/ 	.short	0x0101


	//----- nvinfo : EIATTR_COOP_GROUP_MASK_REGIDS
	.align		4
        /*04b4*/ 	.byte	0x04, 0x29
        /*04b6*/ 	.short	(.L_604 - .L_603)


	//   ....[0]....
.L_603:
        /*04b8*/ 	.word	0xffffffff


	//   ....[1]....
        /*04bc*/ 	.word	0xffffffff


	//   ....[2]....
        /*04c0*/ 	.word	0xffffffff


	//   ....[3]....
        /*04c4*/ 	.word	0xffffffff


	//   ....[4]....
        /*04c8*/ 	.word	0xffffffff


	//   ....[5]....
        /*04cc*/ 	.word	0xffffffff


	//   ....[6]....
        /*04d0*/ 	.word	0xffffffff


	//   ....[7]....
        /*04d4*/ 	.word	0xffffffff


	//   ....[8]....
        /*04d8*/ 	.word	0xffffffff


	//   ....[9]....
        /*04dc*/ 	.word	0xffffffff


	//   ....[10]....
        /*04e0*/ 	.word	0xffffffff


	//   ....[11]....
        /*04e4*/ 	.word	0xffffffff


	//   ....[12]....
        /*04e8*/ 	.word	0xffffffff


	//   ....[13]....
        /*04ec*/ 	.word	0xffffffff


	//   ....[14]....
        /*04f0*/ 	.word	0xffffffff


	//   ....[15]....
        /*04f4*/ 	.word	0xffffffff


	//   ....[16]....
        /*04f8*/ 	.word	0xffffffff


	//   ....[17]....
        /*04fc*/ 	.word	0xffffffff


	//   ....[18]....
        /*0500*/ 	.word	0xffffffff


	//   ....[19]....
        /*0504*/ 	.word	0xffffffff


	//   ....[20]....
        /*0508*/ 	.word	0xffffffff


	//   ....[21]....
        /*050c*/ 	.word	0xffffffff


	//   ....[22]....
        /*0510*/ 	.word	0xffffffff


	//   ....[23]....
        /*0514*/ 	.word	0xffffffff


	//----- nvinfo : EIATTR_COOP_GROUP_INSTR_OFFSETS
	.align		4
.L_604:
        /*0518*/ 	.byte	0x04, 0x28
        /*051a*/ 	.short	(.L_606 - .L_605)


	//   ....[0]....
.L_605:
        /*051c*/ 	.word	0x00003fc0


	//   ....[1]....
        /*0520*/ 	.word	0x00004140


	//   ....[2]....
        /*0524*/ 	.word	0x00004180


	//   ....[3]....
        /*0528*/ 	.word	0x000042c0


	//   ....[4]....
        /*052c*/ 	.word	0x00004bc0


	//   ....[5]....
        /*0530*/ 	.word	0x00004e10


	//   ....[6]....
        /*0534*/ 	.word	0x00004f30


	//   ....[7]....
        /*0538*/ 	.word	0x00005080


	//   ....[8]....
        /*053c*/ 	.word	0x00009ad0


	//   ....[9]....
        /*0540*/ 	.word	0x00009ae0


	//   ....[10]....
        /*0544*/ 	.word	0x00009af0


	//   ....[11]....
        /*0548*/ 	.word	0x00009b00


	//   ....[12]....
        /*054c*/ 	.word	0x00009b60


	//   ....[13]....
        /*0550*/ 	.word	0x00009b80


	//   ....[14]....
        /*0554*/ 	.word	0x00009c30


	//   ....[15]....
        /*0558*/ 	.word	0x00009ef0


	//   ....[16]....
        /*055c*/ 	.word	0x0000f220


	//   ....[17]....
        /*0560*/ 	.word	0x0000f230


	//   ....[18]....
        /*0564*/ 	.word	0x0000f240


	//   ....[19]....
        /*0568*/ 	.word	0x0000f250


	//   ....[20]....
        /*056c*/ 	.word	0x0000f2a0


	//   ....[21]....
        /*0570*/ 	.word	0x0000f2c0


	//   ....[22]....
        /*0574*/ 	.word	0x0000f2e0


	//   ....[23]....
        /*0578*/ 	.word	0x0000f2f0


	//----- nvinfo : EIATTR_EXIT_INSTR_OFFSETS
	.align		4
.L_606:
        /*057c*/ 	.byte	0x04, 0x1c
        /*057e*/ 	.short	(.L_608 - .L_607)


	//   ....[0]....
.L_607:
        /*0580*/ 	.word	0x00000560


	//   ....[1]....
        /*0584*/ 	.word	0x00010f70


	//   ....[2]....
        /*0588*/ 	.word	0x00011050


	//   ....[3]....
        /*058c*/ 	.word	0x00012370


	//   ....[4]....
        /*0590*/ 	.word	0x00012400


	//----- nvinfo : EIATTR_CRS_STACK_SIZE
	.align		4
.L_608:
        /*0594*/ 	.byte	0x04, 0x1e
        /*0596*/ 	.short	(.L_610 - .L_609)
.L_609:
        /*0598*/ 	.word	0x00000000


	//----- nvinfo : EIATTR_CBANK_PARAM_SIZE
	.align		4
.L_610:
        /*059c*/ 	.byte	0x03, 0x19
        /*059e*/ 	.short	0x01d0


	//----- nvinfo : EIATTR_PARAM_CBANK
	.align		4
        /*05a0*/ 	.byte	0x04, 0x0a
        /*05a2*/ 	.short	(.L_612 - .L_611)
	.align		4
.L_611:
        /*05a4*/ 	.word	index@(.nv.constant0._ZN5flash16flash_fwd_kernelI23Flash_fwd_kernel_traitsILi64ELi128ELi64ELi4ELb0ELb0EN7cutlass10bfloat16_tE19Flash_kernel_traitsILi64ELi128ELi64ELi4ES3_EELb1ELb0ELb0ELb0ELb0ELb0ELb0ELb1EEEvNS_16Flash_fwd_paramsE)
        /*05a8*/ 	.short	0x0210
        /*05aa*/ 	.short	0x01d0


	//----- nvinfo : EIATTR_SW_WAR
	.align		4
.L_612:
        /*05ac*/ 	.byte	0x04, 0x36
        /*05ae*/ 	.short	(.L_614 - .L_613)
.L_613:
        /*05b0*/ 	.word	0x00000008
.L_614:


//--------------------- .nv.info._ZN5flash16flash_fwd_kernelI23Flash_fwd_kernel_traitsILi64ELi128ELi64ELi4ELb0ELb0EN7cutlass10bfloat16_tE19Flash_kernel_traitsILi64ELi128ELi64ELi4ES3_EELb0ELb0ELb0ELb0ELb0ELb0ELb1ELb0EEEvNS_16Flash_fwd_paramsE --------------------------
	.section	.nv.info._ZN5flash16flash_fwd_kernelI23Flash_fwd_kernel_traitsILi64ELi128ELi64ELi4ELb0ELb0EN7cutlass10bfloat16_tE19Flash_kernel_traitsILi64ELi128ELi64ELi4ES3_EELb0ELb0ELb0ELb0ELb0ELb0ELb1ELb0EEEvNS_16Flash_fwd_paramsE,"",@"SHT_CUDA_INFO"
	.sectionflags	@""
	.align	4


	//----- nvinfo : EIATTR_CUDA_API_VERSION
	.align		4
        /*0000*/ 	.byte	0x04, 0x37
        /*0002*/ 	.short	(.L_616 - .L_615)
.L_615:
        /*0004*/ 	.word	0x00000082


	//----- nvinfo : EIATTR_KPARAM_INFO
	.align		4
.L_616:
        /*0008*/ 	.byte	0x04, 0x17
        /*000a*/ 	.short	(.L_618 - .L_617)
.L_617:
        /*000c*/ 	.word	0x00000000
        /*0010*/ 	.short	0x0000
        /*0012*/ 	.short	0x0000
        /*0014*/ 	.byte	0x00, 0xf0, 0x41, 0x07


	//----- nvinfo : EIATTR_SPARSE_MMA_MASK
	.align		4
.L_618:
        /*0018*/ 	.byte	0x03, 0x50
        /*001a*/ 	.short	0x0000


	//----- nvinfo : EIATTR_MAXREG_COUNT
	.align		4
        /*001c*/ 	.byte	0x03, 0x1b
        /*001e*/ 	.short	0x00ff


	//----- nvinfo : EIATTR_NUM_BARRIERS
	.align		4
        /*0020*/ 	.byte	0x02, 0x4c
        /*0022*/ 	.byte	0x01
	.zero		1


	//----- nvinfo : EIATTR_ANNOTATIONS
	.align		4
        /*0024*/ 	.byte	0x04, 0x55
        /*0026*/ 	.short	(.L_620 - .L_619)


	//   ....[0]....
.L_619:
        /* <DEDUP_REMOVED lines=18> */


	//----- nvinfo : EIATTR_MERCURY_ISA_VERSION
	.align		4
.L_620:
        /*0138*/ 	.byte	0x03, 0x5f
        /*013a*/ 	.short	0x0101


	//----- nvinfo : EIATTR_COOP_GROUP_MASK_REGIDS
	.align		4
        /*013c*/ 	.byte	0x04, 0x29
        /*013e*/ 	.short	(.L_622 - .L_621)


	//   ....[0]....
.L_621:
        /*0140*/ 	.word	0xffffffff


	//   ....[1]....
        /*0144*/ 	.word	0xffffffff


	//   ....[2]....
        /*0148*/ 	.word	0xffffffff


	//   ....[3]....
        /*014c*/ 	.word	0xffffffff


	//   ....[4]....
        /*0150*/ 	.word	0xffffffff


	//   ....[5]....
        /*0154*/ 	.word	0xffffffff


	//   ....[6]....
        /*0158*/ 	.word	0xffffffff


	//   ....[7]....
        /*015c*/ 	.word	0xffffffff


	//   ....[8]....
        /*0160*/ 	.word	0xffffffff


	//   ....[9]....
        /*0164*/ 	.word	0xffffffff


	//   ....[10]....
        /*0168*/ 	.word	0xffffffff


	//   ....[11]....
        /*016c*/ 	.word	0xffffffff


	//   ....[12]....
        /*0170*/ 	.word	0xffffffff


	//   ....[13]....
        /*0174*/ 	.word	0xffffffff


	//   ....[14]....
        /*0178*/ 	.word	0xffffffff


	//   ....[15]....
        /*017c*/ 	.word	0xffffffff


	//   ....[16]....
        /*0180*/ 	.word	0xffffffff


	//   ....[17]....
        /*0184*/ 	.word	0xffffffff


	//   ....[18]....
        /*0188*/ 	.word	0xffffffff


	//   ....[19]....
        /*018c*/ 	.word	0xffffffff


	//   ....[20]....
        /*0190*/ 	.word	0xffffffff


	//   ....[21]....
        /*0194*/ 	.word	0xffffffff


	//   ....[22]....
        /*0198*/ 	.word	0xffffffff


	//   ....[23]....
        /*019c*/ 	.word	0xffffffff


	//----- nvinfo : EIATTR_COOP_GROUP_INSTR_OFFSETS
	.align		4
.L_622:
        /*01a0*/ 	.byte	0x04, 0x28
        /*01a2*/ 	.short	(.L_624 - .L_623)


	//   ....[0]....
.L_623:
        /*01a4*/ 	.word	0x00003e70


	//   ....[1]....
        /*01a8*/ 	.word	0x00003ea0


	//   ....[2]....
        /*01ac*/ 	.word	0x000040c0


	//   ....[3]....
        /*01b0*/ 	.word	0x00004180


	//   ....[4]....
        /*01b4*/ 	.word	0x000042a0


	//   ....[5]....
        /*01b8*/ 	.word	0x00004310


	//   ....[6]....
        /*01bc*/ 	.word	0x00004450


	//   ....[7]....
        /*01c0*/ 	.word	0x00004520


	//   ....[8]....
        /*01c4*/ 	.word	0x00007100


	//   ....[9]....
        /*01c8*/ 	.word	0x00007180


	//   ....[10]....
        /*01cc*/ 	.word	0x000071d0


	//   ....[11]....
        /*01d0*/ 	.word	0x000071e0


	//   ....[12]....
        /*01d4*/ 	.word	0x00007220


	//   ....[13]....
        /*01d8*/ 	.word	0x00007230


	//   ....[14]....
        /*01dc*/ 	.word	0x00007260


	//   ....[15]....
        /*01e0*/ 	.word	0x00007270


	//   ....[16]....
        /*01e4*/ 	.word	0x00008bb0


	//   ....[17]....
        /*01e8*/ 	.word	0x00008bc0


	//   ....[18]....
        /*01ec*/ 	.word	0x00008bd0


	//   ....[19]....
        /*01f0*/ 	.word	0x00008be0


	//   ....[20]....
        /*01f4*/ 	.word	0x00008c20


	//   ....[21]....
        /*01f8*/ 	.word	0x00008c60


	//   ....[22]....
        /*01fc*/ 	.word	0x00008c90


	//   ....[23]....
        /*0200*/ 	.word	0x00008d90


	//----- nvinfo : EIATTR_EXIT_INSTR_OFFSETS
	.align		4
.L_624:
        /*0204*/ 	.byte	0x04, 0x1c
        /*0206*/ 	.short	(.L_626 - .L_625)


	//   ....[0]....
.L_625:
        /*0208*/ 	.word	0x00000390


	//   ....[1]....
        /*020c*/ 	.word	0x0000a8a0


	//   ....[2]....
        /*0210*/ 	.word	0x0000a980


	//   ....[3]....
        /*0214*/ 	.word	0x0000bc40


	//   ....[4]....
        /*0218*/ 	.word	0x0000bcd0


	//----- nvinfo : EIATTR_CRS_STACK_SIZE
	.align		4
.L_626:
        /*021c*/ 	.byte	0x04, 0x1e
        /*021e*/ 	.short	(.L_628 - .L_627)
.L_627:
        /*0220*/ 	.word	0x00000000


	//----- nvinfo : EIATTR_CBANK_PARAM_SIZE
	.align		4
.L_628:
        /*0224*/ 	.byte	0x03, 0x19
        /*0226*/ 	.short	0x01d0


	//----- nvinfo : EIATTR_PARAM_CBANK
	.align		4
        /*0228*/ 	.byte	0x04, 0x0a
        /*022a*/ 	.short	(.L_630 - .L_629)
	.align		4
.L_629:
        /*022c*/ 	.word	index@(.nv.constant0._ZN5flash16flash_fwd_kernelI23Flash_fwd_kernel_traitsILi64ELi128ELi64ELi4ELb0ELb0EN7cutlass10bfloat16_tE19Flash_kernel_traitsILi64ELi128ELi64ELi4ES3_EELb0ELb0ELb0ELb0ELb0ELb0ELb1ELb0EEEvNS_16Flash_fwd_paramsE)
        /*0230*/ 	.short	0x0210
        /*0232*/ 	.short	0x01d0


	//----- nvinfo : EIATTR_SW_WAR
	.align		4
.L_630:
        /*0234*/ 	.byte	0x04, 0x36
        /*0236*/ 	.short	(.L_632 - .L_631)
.L_631:
        /*0238*/ 	.word	0x00000008
.L_632:


//--------------------- .nv.info._ZN5flash16flash_fwd_kernelI23Flash_fwd_kernel_traitsILi64ELi128ELi64ELi4ELb0ELb0EN7cutlass10bfloat16_tE19Flash_kernel_traitsILi64ELi128ELi64ELi4ES3_EELb1ELb0ELb0ELb1ELb0ELb0ELb0ELb1EEEvNS_16Flash_fwd_paramsE --------------------------
	.section	.nv.info._ZN5flash16flash_fwd_kernelI23Flash_fwd_kernel_traitsILi64ELi128ELi64ELi4ELb0ELb0EN7cutlass10bfloat16_tE19Flash_kernel_traitsILi64ELi128ELi64ELi4ES3_EELb1ELb0ELb0ELb1ELb0ELb0ELb0ELb1EEEvNS_16Flash_fwd_paramsE,"",@"SHT_CUDA_INFO"
	.sectionflags	@""
	.align	4


	//----- nvinfo : EIATTR_CUDA_API_VERSION
	.align		4
        /*0000*/ 	.byte	0x04, 0x37
        /*0002*/ 	.short	(.L_634 - .L_633)
.L_633:
        /*0004*/ 	.word	0x00000082


	//----- nvinfo : EIATTR_KPARAM_INFO
	.align		4
.L_634:
        /*0008*/ 	.byte	0x04, 0x17
        /*000a*/ 	.short	(.L_636 - .L_635)
.L_635:
        /*000c*/ 	.word	0x00000000
        /*0010*/ 	.short	0x0000
        /*0012*/ 	.short	0x0000
        /*0014*/ 	.byte	0x00, 0xf0, 0x41, 0x07


	//----- nvinfo : EIATTR_SPARSE_MMA_MASK
	.align		4
.L_636:
        /*0018*/ 	.byte	0x03, 0x50
        /*001a*/ 	.short	0x0000


	//----- nvinfo : EIATTR_MAXREG_COUNT
	.align		4
        /*001c*/ 	.byte	0x03, 0x1b
        /*001e*/ 	.short	0x00ff


	//----- nvinfo : EIATTR_NUM_BARRIERS
	.align		4
        /*0020*/ 	.byte	0x02, 0x4c
        /*0022*/ 	.byte	0x01
	.zero		1


	//----- nvinfo : EIATTR_ANNOTATIONS
	.align		4
        /*0024*/ 	.byte	0x04, 0x55
        /*0026*/ 	.short	(.L_638 - .L_637)


	//   ....[0]....
.L_637:
        /* <DEDUP_REMOVED lines=66> */


	//----- nvinfo : EIATTR_MERCURY_ISA_VERSION
	.align		4
.L_638:
        /*0438*/ 	.byte	0x03, 0x5f
        /*043a*/ 	.short	0x0101


	//----- nvinfo : EIATTR_COOP_GROUP_MASK_REGIDS
	.align		4
        /*043c*/ 	.byte	0x04, 0x29
        /*043e*/ 	.short	(.L_640 - .L_639)


	//   ....[0]....
.L_639:
        /*0440*/ 	.word	0xffffffff


	//   ....[1]....
        /*0444*/ 	.word	0xffffffff


	//   ....[2]....
        /*0448*/ 	.word	0xffffffff


	//   ....[3]....
        /*044c*/ 	.word	0xffffffff


	//   ....[4]....
        /*0450*/ 	.word	0xffffffff


	//   ....[5]....
        /*0454*/ 	.word	0xffffffff


	//   ....[6]....
        /*0458*/ 	.word	0xffffffff


	//   ....[7]....
        /*045c*/ 	.word	0xffffffff


	//   ....[8]....
        /*0460*/ 	.word	0xffffffff


	//   ....[9]....
        /*0464*/ 	.word	0xffffffff


	//   ....[10]....
        /*0468*/ 	.word	0xffffffff


	//   ....[11]....
        /*046c*/ 	.word	0xffffffff


	//   ....[12]....
        /*0470*/ 	.word	0xffffffff


	//   ....[13]....
        /*0474*/ 	.word	0xffffffff


	//   ....[14]....
        /*0478*/ 	.word	0xffffffff


	//   ....[15]....
        /*047c*/ 	.word	0xffffffff


	//   ....[16]....
        /*0480*/ 	.word	0xffffffff


	//   ....[17]....
        /*0484*/ 	.word	0xffffffff


	//   ....[18]....
        /*0488*/ 	.word	0xffffffff


	//   ....[19]....
        /*048c*/ 	.word	0xffffffff


	//   ....[20]....
        /*0490*/ 	.word	0xffffffff


	//   ....[21]....
        /*0494*/ 	.word	0xffffffff


	//   ....[22]....
        /*0498*/ 	.word	0xffffffff


	//   ....[23]....
        /*049c*/ 	.word	0xffffffff


	//----- nvinfo : EIATTR_COOP_GROUP_INSTR_OFFSETS
	.align		4
.L_640:
        /*04a0*/ 	.byte	0x04, 0x28
        /*04a2*/ 	.short	(.L_642 - .L_641)


	//   ....[0]....
.L_641:
        /*04a4*/ 	.word	0x00005900


	//   ....[1]....
        /*04a8*/ 	.word	0x000059e0


	//   ....[2]....
        /*04ac*/ 	.word	0x00005b50


	//   ....[3]....
        /*04b0*/ 	.word	0x00005b90


	//   ....[4]....
        /*04b4*/ 	.word	0x00005bc0


	//   ....[5]....
        /*04b8*/ 	.word	0x00005bf0


	//   ....[6]....
        /*04bc*/ 	.word	0x00005d00


	//   ....[7]....
        /*04c0*/ 	.word	0x00005d40


	//   ....[8]....
        /*04c4*/ 	.word	0x0000bd40


	//   ....[9]....
        /*04c8*/ 	.word	0x0000bd70


	//   ....[10]....
        /*04cc*/ 	.word	0x0000bda0


	//   ....[11]....
        /*04d0*/ 	.word	0x0000bdc0


	//   ....[12]....
        /*04d4*/ 	.word	0x0000bef0


	//   ....[13]....
        /*04d8*/ 	.word	0x0000bf00


	//   ....[14]....
        /*04dc*/ 	.word	0x0000bf10


	//   ....[15]....
        /*04e0*/ 	.word	0x0000c000


	//   ....[16]....
        /*04e4*/ 	.word	0x000110f0


	//   ....[17]....
        /*04e8*/ 	.word	0x00011100


	//   ....[18]....
        /*04ec*/ 	.word	0x00011110


	//   ....[19]....
        /*04f0*/ 	.word	0x00011120


	//   ....[20]....
        /*04f4*/ 	.word	0x00011160


	//   ....[21]....
        /*04f8*/ 	.word	0x00011180


	//   ....[22]....
        /*04fc*/ 	.word	0x000111a0


	//   ....[23]....
        /*0500*/ 	.word	0x000111b0


	//----- nvinfo : EIATTR_EXIT_INSTR_OFFSETS
	.align		4
.L_642:
        /*0504*/ 	.byte	0x04, 0x1c
        /*0506*/ 	.short	(.L_644 - .L_643)


	//   ....[0]....
.L_643:
        /*0508*/ 	.word	0x00000670


	//   ....[1]....
        /*050c*/ 	.word	0x00012dd0


	//   ....[2]....
        /*0510*/ 	.word	0x00012eb0


	//   ....[3]....
        /*0514*/ 	.word	0x00014190


	//   ....[4]....
        /*0518*/ 	.word	0x00014220


	//----- nvinfo : EIATTR_CRS_STACK_SIZE
	.align		4
.L_644:
        /*051c*/ 	.byte	0x04, 0x1e
        /*051e*/ 	.short	(.L_646 - .L_645)
.L_645:
        /*0520*/ 	.word	0x00000000


	//----- nvinfo : EIATTR_CBANK_PARAM_SIZE
	.align		4
.L_646:
        /*0524*/ 	.byte	0x03, 0x19
        /*0526*/ 	.short	0x01d0


	//----- nvinfo : EIATTR_PARAM_CBANK
	.align		4
        /*0528*/ 	.byte	0x04, 0x0a
        /*052a*/ 	.short	(.L_648 - .L_647)
	.align		4
.L_647:
        /*052c*/ 	.word	index@(.nv.constant0._ZN5flash16flash_fwd_kernelI23Flash_fwd_kernel_traitsILi64ELi128ELi64ELi4ELb0ELb0EN7cutlass10bfloat16_tE19Flash_kernel_traitsILi64ELi128ELi64ELi4ES3_EELb1ELb0ELb0ELb1ELb0ELb0ELb0ELb1EEEvNS_16Flash_fwd_paramsE)
        /*0530*/ 	.short	0x0210
        /*0532*/ 	.short	0x01d0


	//----- nvinfo : EIATTR_SW_WAR
	.align		4
.L_648:
        /*0534*/ 	.byte	0x04, 0x36
        /*0536*/ 	.short	(.L_650 - .L_649)
.L_649:
        /*0538*/ 	.word	0x00000008
.L_650:


//--------------------- .nv.info._ZN5flash16flash_fwd_kernelI23Flash_fwd_kernel_traitsILi64ELi128ELi64ELi4ELb0ELb0EN7cutlass10bfloat16_tE19Flash_kernel_traitsILi64ELi128ELi64ELi4ES3_EELb0ELb0ELb0ELb1ELb0ELb0ELb1ELb0EEEvNS_16Flash_fwd_paramsE --------------------------
	.section	.nv.info._ZN5flash16flash_fwd_kernelI23Flash_fwd_kernel_traitsILi64ELi128ELi64ELi4ELb0ELb0EN7cutlass10bfloat16_tE19Flash_kernel_traitsILi64ELi128ELi64ELi4ES3_EELb0ELb0ELb0ELb1ELb0ELb0ELb1ELb0EEEvNS_16Flash_fwd_paramsE,"",@"SHT_CUDA_INFO"
	.sectionflags	@""
	.align	4


	//----- nvinfo : EIATTR_CUDA_API_VERSION
	.align		4
        /*0000*/ 	.byte	0x04, 0x37
        /*0002*/ 	.short	(.L_652 - .L_651)
.L_651:
        /*0004*/ 	.word	0x00000082


	//----- nvinfo : EIATTR_KPARAM_INFO
	.align		4
.L_652:
        /*0008*/ 	.byte	0x04, 0x17
        /*000a*/ 	.short	(.L_654 - .L_653)
.L_653:
        /*000c*/ 	.word	0x00000000
        /*0010*/ 	.short	0x0000
        /*0012*/ 	.short	0x0000
        /*0014*/ 	.byte	0x00, 0xf0, 0x41, 0x07


	//----- nvinfo : EIATTR_SPARSE_MMA_MASK
	.align		4
.L_654:
        /*0018*/ 	.byte	0x03, 0x50
        /*001a*/ 	.short	0x0000


	//----- nvinfo : EIATTR_MAXREG_COUNT
	.align		4
        /*001c*/ 	.byte	0x03, 0x1b
        /*001e*/ 	.short	0x00ff


	//----- nvinfo : EIATTR_NUM_BARRIERS
	.align		4
        /*0020*/ 	.byte	0x02, 0x4c
        /*0022*/ 	.byte	0x01
	.zero		1


	//----- nvinfo : EIATTR_ANNOTATIONS
	.align		4
        /*0024*/ 	.byte	0x04, 0x55
        /*0026*/ 	.short	(.L_656 - .L_655)


	//   ....[0]....
.L_655:
        /* <DEDUP_REMOVED lines=19> */


	//----- nvinfo : EIATTR_MERCURY_ISA_VERSION
	.align		4
.L_656:
        /*0140*/ 	.byte	0x03, 0x5f
        /*0142*/ 	.short	0x0101


	//----- nvinfo : EIATTR_COOP_GROUP_MASK_REGIDS
	.align		4
        /*0144*/ 	.byte	0x04, 0x29
        /*0146*/ 	.short	(.L_658 - .L_657)


	//   ....[0]....
.L_657:
        /*0148*/ 	.word	0xffffffff


	//   ....[1]....
        /*014c*/ 	.word	0xffffffff


	//   ....[2]....
        /*0150*/ 	.word	0xffffffff


	//   ....[3]....
        /*0154*/ 	.word	0xffffffff


	//   ....[4]....
        /*0158*/ 	.word	0xffffffff


	//   ....[5]....
        /*015c*/ 	.word	0xffffffff


	//   ....[6]....
        /*0160*/ 	.word	0xffffffff


	//   ....[7]....
        /*0164*/ 	.word	0xffffffff


	//   ....[8]....
        /*0168*/ 	.word	0xffffffff


	//   ....[9]....
        /*016c*/ 	.word	0xffffffff


	//   ....[10]....
        /*0170*/ 	.word	0xffffffff


	//   ....[11]....
        /*0174*/ 	.word	0xffffffff


	//   ....[12]....
        /*0178*/ 	.word	0xffffffff


	//   ....[13]....
        /*017c*/ 	.word	0xffffffff


	//   ....[14]....
        /*0180*/ 	.word	0xffffffff


	//   ....[15]....
        /*0184*/ 	.word	0xffffffff


	//   ....[16]....
        /*0188*/ 	.word	0xffffffff


	//   ....[17]....
        /*018c*/ 	.word	0xffffffff


	//   ....[18]....
        /*0190*/ 	.word	0xffffffff


	//   ....[19]....
        /*0194*/ 	.word	0xffffffff


	//   ....[20]....
        /*0198*/ 	.word	0xffffffff


	//   ....[21]....
        /*019c*/ 	.word	0xffffffff


	//   ....[22]....
        /*01a0*/ 	.word	0xffffffff


	//   ....[23]....
        /*01a4*/ 	.word	0xffffffff


	//----- nvinfo : EIATTR_COOP_GROUP_INSTR_OFFSETS
	.align		4
.L_658:
        /*01a8*/ 	.byte	0x04, 0x28
        /*01aa*/ 	.short	(.L_660 - .L_659)


	//   ....[0]....
.L_659:
        /*01ac*/ 	.word	0x00005380


	//   ....[1]....
        /*01b0*/ 	.word	0x000053b0


	//   ....[2]....
        /*01b4*/ 	.word	0x000055d0


	//   ....[3]....
        /*01b8*/ 	.word	0x00005690


	//   ....[4]....
        /*01bc*/ 	.word	0x000057a0


	//   ....[5]....
        /*01c0*/ 	.word	0x00005800


	//   ....[6]....
        /*01c4*/ 	.word	0x000058f0


	//   ....[7]....
        /*01c8*/ 	.word	0x00005a90


	//   ....[8]....
        /*01cc*/ 	.word	0x000092e0


	//   ....[9]....
        /*01d0*/ 	.word	0x00009340


	//   ....[10]....
        /*01d4*/ 	.word	0x000093d0


	//   ....[11]....
        /*01d8*/ 	.word	0x000093e0


	//   ....[12]....
        /*01dc*/ 	.word	0x00009410


	//   ....[13]....
        /*01e0*/ 	.word	0x00009420


	//   ....[14]....
        /*01e4*/ 	.word	0x00009450


	//   ....[15]....
        /*01e8*/ 	.word	0x00009470


	//   ....[16]....
        /*01ec*/ 	.word	0x0000add0


	//   ....[17]....
        /*01f0*/ 	.word	0x0000ade0


	//   ....[18]....
        /*01f4*/ 	.word	0x0000adf0


	//   ....[19]....
        /*01f8*/ 	.word	0x0000ae00


	//   ....[20]....
        /*01fc*/ 	.word	0x0000ae40


	//   ....[21]....
        /*0200*/ 	.word	0x0000ae90


	//   ....[22]....
        /*0204*/ 	.word	0x0000aec0


	//   ....[23]....
        /*0208*/ 	.word	0x0000afb0


	//----- nvinfo : EIATTR_EXIT_INSTR_OFFSETS
	.align		4
.L_660:
        /*020c*/ 	.byte	0x04, 0x1c
        /*020e*/ 	.short	(.L_662 - .L_661)


	//   ....[0]....
.L_661:
        /*0210*/ 	.word	0x00000390


	//   ....[1]....
        /*0214*/ 	.word	0x0000ca60


	//   ....[2]....
        /*0218*/ 	.word	0x0000cb40


	//   ....[3]....
        /*021c*/ 	.word	0x0000de00


	//   ....[4]....
        /*0220*/ 	.word	0x0000de90


	//----- nvinfo : EIATTR_CRS_STACK_SIZE
	.align		4
.L_662:
        /*0224*/ 	.byte	0x04, 0x1e
        /*0226*/ 	.short	(.L_664 - .L_663)
.L_663:
        /*0228*/ 	.word	0x00000000


	//----- nvinfo : EIATTR_CBANK_PARAM_SIZE
	.align		4
.L_664:
        /*022c*/ 	.byte	0x03, 0x19
        /*022e*/ 	.short	0x01d0


	//----- nvinfo : EIATTR_PARAM_CBANK
	.align		4
        /*0230*/ 	.byte	0x04, 0x0a
        /*0232*/ 	.short	(.L_666 - .L_665)
	.align		4
.L_665:
        /*0234*/ 	.word	index@(.nv.constant0._ZN5flash16flash_fwd_kernelI23Flash_fwd_kernel_traitsILi64ELi128ELi64ELi4ELb0ELb0EN7cutlass10bfloat16_tE19Flash_kernel_traitsILi64ELi128ELi64ELi4ES3_EELb0ELb0ELb0ELb1ELb0ELb0ELb1ELb0EEEvNS_16Flash_fwd_paramsE)
        /*0238*/ 	.short	0x0210
        /*023a*/ 	.short	0x01d0


	//----- nvinfo : EIATTR_SW_WAR
	.align		4
.L_666:
        /*023c*/ 	.byte	0x04, 0x36
        /*023e*/ 	.short	(.L_668 - .L_667)
.L_667:
        /*0240*/ 	.word	0x00000008
.L_668:


//--------------------- .nv.info._ZN5flash16flash_fwd_kernelI23Flash_fwd_kernel_traitsILi64ELi128ELi64ELi4ELb0ELb0EN7cutlass10bfloat16_tE19Flash_kernel_traitsILi64ELi128ELi64ELi4ES3_EELb1ELb0ELb1ELb0ELb0ELb1ELb0ELb0EEEvNS_16Flash_fwd_paramsE --------------------------
	.section	.nv.info._ZN5flash16flash_fwd_kernelI23Flash_fwd_kernel_traitsILi64ELi128ELi64ELi4ELb0ELb0EN7cutlass10bfloat16_tE19Flash_kernel_traitsILi64ELi128ELi64ELi4ES3_EELb1ELb0ELb1ELb0ELb0ELb1ELb0ELb0EEEvNS_16Flash_fwd_paramsE,"",@"SHT_CUDA_INFO"
	.sectionflags	@""
	.align	4


	//----- nvinfo : EIATTR_CUDA_API_VERSION
	.align		4
        /*0000*/ 	.byte	0x04, 0x37
        /*0002*/ 	.short	(.L_670 - .L_669)
.L_669:
        /*0004*/ 	.word	0x00000082


	//----- nvinfo : EIATTR_KPARAM_INFO
	.align		4
.L_670:
        /*0008*/ 	.byte	0x04, 0x17
        /*000a*/ 	.short	(.L_672 - .L_671)
.L_671:
        /*000c*/ 	.word	0x00000000
        /*0010*/ 	.short	0x0000
        /*0012*/ 	.short	0x0000
        /*0014*/ 	.byte	0x00, 0xf0, 0x41, 0x07


	//----- nvinfo : EIATTR_SPARSE_MMA_MASK
	.align		4
.L_672:
        /*0018*/ 	.byte	0x03, 0x50
        /*001a*/ 	.short	0x0000


	//----- nvinfo : EIATTR_MAXREG_COUNT
	.align		4
        /*001c*/ 	.byte	0x03, 0x1b
        /*001e*/ 	.short	0x00ff


	//----- nvinfo : EIATTR_NUM_BARRIERS
	.align		4
        /*0020*/ 	.byte	0x02, 0x4c
        /*0022*/ 	.byte	0x01
	.zero		1


	//----- nvinfo : EIATTR_ANNOTATIONS
	.align		4
        /*0024*/ 	.byte	0x04, 0x55
        /*0026*/ 	.short	(.L_674 - .L_673)


	//   ....[0]....
.L_673:
        /* <DEDUP_REMOVED lines=32> */


	//----- nvinfo : EIATTR_MERCURY_ISA_VERSION
	.align		4
.L_674:
        /*0218*/ 	.byte	0x03, 0x5f
        /*021a*/ 	.short	0x0101


	//----- nvinfo : EIATTR_COOP_GROUP_MASK_REGIDS
	.align		4
        /*021c*/ 	.byte	0x04, 0x29
        /*021e*/ 	.short	(.L_676 - .L_675)


	//   ....[0]....
.L_675:
        /*0220*/ 	.word	0xffffffff


	//   ....[1]....
        /*0224*/ 	.word	0xffffffff


	//   ....[2]....
        /*0228*/ 	.word	0xffffffff


	//   ....[3]....
        /*022c*/ 	.word	0xffffffff


	//   ....[4]....
        /*0230*/ 	.word	0xffffffff


	//   ....[5]....
        /*0234*/ 	.word	0xffffffff


	//   ....[6]....
        /*0238*/ 	.word	0xffffffff


	//   ....[7]....
        /*023c*/ 	.word	0xffffffff


	//   ....[8]....
        /*0240*/ 	.word	0xffffffff


	//   ....[9]....
        /*0244*/ 	.word	0xffffffff


	//   ....[10]....
        /*0248*/ 	.word	0xffffffff


	//   ....[11]....
        /*024c*/ 	.word	0xffffffff


	//   ....[12]....
        /*0250*/ 	.word	0xffffffff


	//   ....[13]....
        /*0254*/ 	.word	0xffffffff


	//   ....[14]....
        /*0258*/ 	.word	0xffffffff


	//   ....[15]....
        /*025c*/ 	.word	0xffffffff


	//   ....[16]....
        /*0260*/ 	.word	0xffffffff


	//   ....[17]....
        /*0264*/ 	.word	0xffffffff


	//   ....[18]....
        /*0268*/ 	.word	0xffffffff


	//   ....[19]....
        /*026c*/ 	.word	0xffffffff


	//   ....[20]....
        /*0270*/ 	.word	0xffffffff


	//   ....[21]....
        /*0274*/ 	.word	0xffffffff


	//   ....[22]....
        /*0278*/ 	.word	0xffffffff


	//   ....[23]....
        /*027c*/ 	.word	0xffffffff


	//   ....[24]....
        /*0280*/ 	.word	0xffffffff


	//   ....[25]....
        /*0284*/ 	.word	0xffffffff


	//   ....[26]....
        /*0288*/ 	.word	0xffffffff


	//   ....[27]....
        /*028c*/ 	.word	0xffffffff


	//   ....[28]....
        /*0290*/ 	.word	0xffffffff


	//   ....[29]....
        /*0294*/ 	.word	0xffffffff


	//   ....[30]....
        /*0298*/ 	.word	0xffffffff


	//   ....[31]....
        /*029c*/ 	.word	0xffffffff


	//   ....[32]....
        /*02a0*/ 	.word	0xffffffff


	//   ....[33]....
        /*02a4*/ 	.word	0xffffffff


	//   ....[34]....
        /*02a8*/ 	.word	0xffffffff


	//   ....[35]....
        /*02ac*/ 	.word	0xffffffff


	//   ....[36]....
        /*02b0*/ 	.word	0xffffffff


	//   ....[37]....
        /*02b4*/ 	.word	0xffffffff


	//   ....[38]....
        /*02b8*/ 	.word	0xffffffff


	//   ....[39]....
        /*02bc*/ 	.word	0xffffffff


	//----- nvinfo : EIATTR_COOP_GROUP_INSTR_OFFSETS
	.align		4
.L_676:
        /*02c0*/ 	.byte	0x04, 0x28
        /*02c2*/ 	.short	(.L_678 - .L_677)


	//   ....[0]....
.L_677:
        /*02c4*/ 	.word	0x000049d0


	//   ....[1]....
        /*02c8*/ 	.word	0x00004cc0


	//   ....[2]....
        /*02cc*/ 	.word	0x00004f30


	//   ....[3]....
        /*02d0*/ 	.word	0x000051d0


	//   ....[4]....
        /*02d4*/ 	.word	0x00005220


	//   ....[5]....
        /*02d8*/ 	.word	0x000053d0


	//   ....[6]....
        /*02dc*/ 	.word	0x000055e0


	//   ....[7]....
        /*02e0*/ 	.word	0x00005690


	//   ....[8]....
        /*02e4*/ 	.word	0x00008860


	//   ....[9]....
        /*02e8*/ 	.word	0x00008a40


	//   ....[10]....
        /*02ec*/ 	.word	0x00008a70


	//   ....[11]....
        /*02f0*/ 	.word	0x00008bb0


	//   ....[12]....
        /*02f4*/ 	.word	0x00009ae0


	//   ....[13]....
        /*02f8*/ 	.word	0x00009b90


	//   ....[14]....
        /*02fc*/ 	.word	0x00009c10


	//   ....[15]....
        /*0300*/ 	.word	0x00009c90


	//   ....[16]....
        /*0304*/ 	.word	0x0000d440


	//   ....[17]....
        /*0308*/ 	.word	0x0000d5b0


	//   ....[18]....
        /*030c*/ 	.word	0x0000d640


	//   ....[19]....
        /*0310*/ 	.word	0x0000d770


	//   ....[20]....
        /*0314*/ 	.word	0x0000e330


	//   ....[21]....
        /*0318*/ 	.word	0x0000e3d0


	//   ....[22]....
        /*031c*/ 	.word	0x0000e4c0


	//   ....[23]....
        /*0320*/ 	.word	0x0000e4e0


	//   ....[24]....
        /*0324*/ 	.word	0x00012160


	//   ....[25]....
        /*0328*/ 	.word	0x000122e0


	//   ....[26]....
        /*032c*/ 	.word	0x000123d0


	//   ....[27]....
        /*0330*/ 	.word	0x000124a0


	//   ....[28]....
        /*0334*/ 	.word	0x000125c0


	//   ....[29]....
        /*0338*/ 	.word	0x000126e0


	//   ....[30]....
        /*033c*/ 	.word	0x00012740


	//   ....[31]....
        /*0340*/ 	.word	0x000127b0


	//   ....[32]....
        /*0344*/ 	.word	0x00015380


	//   ....[33]....
        /*0348*/ 	.word	0x00015390


	//   ....[34]....
        /*034c*/ 	.word	0x000153a0


	//   ....[35]....
        /*0350*/ 	.word	0x000153c0


	//   ....[36]....
        /*0354*/ 	.word	0x000153e0


	//   ....[37]....
        /*0358*/ 	.word	0x00015400


	//   ....[38]....
        /*035c*/ 	.word	0x00015410


	//   ....[39]....
        /*0360*/ 	.word	0x00015440


	//----- nvinfo : EIATTR_EXIT_INSTR_OFFSETS
	.align		4
.L_678:
        /*0364*/ 	.byte	0x04, 0x1c
        /*0366*/ 	.short	(.L_680 - .L_679)


	//   ....[0]....
.L_679:
        /*0368*/ 	.word	0x00000590


	//   ....[1]....
        /*036c*/ 	.word	0x00001900


	//   ....[2]....
        /*0370*/ 	.word	0x00001990


	//   ....[3]....
        /*0374*/ 	.word	0x000170b0


	//   ....[4]....
        /*0378*/ 	.word	0x00017190


	//----- nvinfo : EIATTR_CRS_STACK_SIZE
	.align		4
.L_680:
        /*037c*/ 	.byte	0x04, 0x1e
        /*037e*/ 	.short	(.L_682 - .L_681)
.L_681:
        /*0380*/ 	.word	0x00000000


	//----- nvinfo : EIATTR_CBANK_PARAM_SIZE
	.align		4
.L_682:
        /*0384*/ 	.byte	0x03, 0x19
        /*0386*/ 	.short	0x01d0


	//----- nvinfo : EIATTR_PARAM_CBANK
	.align		4
        /*0388*/ 	.byte	0x04, 0x0a
        /*038a*/ 	.short	(.L_684 - .L_683)
	.align		4
.L_683:
        /*038c*/ 	.word	index@(.nv.constant0._ZN5flash16flash_fwd_kernelI23Flash_fwd_kernel_traitsILi64ELi128ELi64ELi4ELb0ELb0EN7cutlass10bfloat16_tE19Flash_kernel_traitsILi64ELi128ELi64ELi4ES3_EELb1ELb0ELb1ELb0ELb0ELb1ELb0ELb0EEEvNS_16Flash_fwd_paramsE)
        /*0390*/ 	.short	0x0210
        /*0392*/ 	.short	0x01d0


	//----- nvinfo : EIATTR_SW_WAR
	.align		4
.L_684:
        /*0394*/ 	.byte	0x04, 0x36
        /*0396*/ 	.short	(.L_686 - .L_685)
.L_685:
        /*0398*/ 	.word	0x00000008
.L_686:


//--------------------- .nv.info._ZN5flash16flash_fwd_kernelI23Flash_fwd_kernel_traitsILi64ELi128ELi64ELi4ELb0ELb0EN7cutlass10bfloat16_tE19Flash_kernel_traitsILi64ELi128ELi64ELi4ES3_EELb0ELb0ELb1ELb0ELb0ELb1ELb1ELb0EEEvNS_16Flash_fwd_paramsE --------------------------
	.section	.nv.info._ZN5flash16flash_fwd_kernelI23Flash_fwd_kernel_traitsILi64ELi128ELi64ELi4ELb0ELb0EN7cutlass10bfloat16_tE19Flash_kernel_traitsILi64ELi128ELi64ELi4ES3_EELb0ELb0ELb1ELb0ELb0ELb1ELb1ELb0EEEvNS_16Flash_fwd_paramsE,"",@"SHT_CUDA_INFO"
	.sectionflags	@""
	.align	4


	//----- nvinfo : EIATTR_CUDA_API_VERSION
	.align		4
        /*0000*/ 	.byte	0x04, 0x37
        /*0002*/ 	.short	(.L_688 - .L_687)
.L_687:
        /*0004*/ 	.word	0x00000082


	//----- nvinfo : EIATTR_KPARAM_INFO
	.align		4
.L_688:
        /*0008*/ 	.byte	0x04, 0x17
        /*000a*/ 	.short	(.L_690 - .L_689)
.L_689:
        /*000c*/ 	.word	0x00000000
        /*0010*/ 	.short	0x0000
        /*0012*/ 	.short	0x0000
        /*0014*/ 	.byte	0x00, 0xf0, 0x41, 0x07


	//----- nvinfo : EIATTR_SPARSE_MMA_MASK
	.align		4
.L_690:
        /*0018*/ 	.byte	0x03, 0x50
        /*001a*/ 	.short	0x0000


	//----- nvinfo : EIATTR_MAXREG_COUNT
	.align		4
        /*001c*/ 	.byte	0x03, 0x1b
        /*001e*/ 	.short	0x00ff


	//----- nvinfo : EIATTR_NUM_BARRIERS
	.align		4
        /*0020*/ 	.byte	0x02, 0x4c
        /*0022*/ 	.byte	0x01
	.zero		1


	//----- nvinfo : EIATTR_ANNOTATIONS
	.align		4
        /*0024*/ 	.byte	0x04, 0x55
        /*0026*/ 	.short	(.L_692 - .L_691)


	//   ....[0]....
.L_691:
        /* <DEDUP_REMOVED lines=30> */


	//----- nvinfo : EIATTR_MERCURY_ISA_VERSION
	.align		4
.L_692:
        /*01f8*/ 	.byte	0x03, 0x5f
        /*01fa*/ 	.short	0x0101


	//----- nvinfo : EIATTR_COOP_GROUP_MASK_REGIDS
	.align		4
        /*01fc*/ 	.byte	0x04, 0x29
        /*01fe*/ 	.short	(.L_694 - .L_693)


	//   ....[0]....
.L_693:
        /*0200*/ 	.word	0xffffffff


	//   ....[1]....
        /*0204*/ 	.word	0xffffffff


	//   ....[2]....
        /*0208*/ 	.word	0xffffffff


	//   ....[3]....
        /*020c*/ 	.word	0xffffffff


	//   ....[4]....
        /*0210*/ 	.word	0xffffffff


	//   ....[5]....
        /*0214*/ 	.word	0xffffffff


	//   ....[6]....
        /*0218*/ 	.word	0xffffffff


	//   ....[7]....
        /*021c*/ 	.word	0xffffffff


	//   ....[8]....
        /*0220*/ 	.word	0xffffffff


	//   ....[9]....
        /*0224*/ 	.word	0xffffffff


	//   ....[10]....
        /*0228*/ 	.word	0xffffffff


	//   ....[11]....
        /*022c*/ 	.word	0xffffffff


	//   ....[12]....
        /*0230*/ 	.word	0xffffffff


	//   ....[13]....
        /*0234*/ 	.word	0xffffffff


	//   ....[14]....
        /*0238*/ 	.word	0xffffffff


	//   ....[15]....
        /*023c*/ 	.word	0xffffffff


	//   ....[16]....
        /*0240*/ 	.word	0xffffffff


	//   ....[17]....
        /*0244*/ 	.word	0xffffffff


	//   ....[18]....
        /*0248*/ 	.word	0xffffffff


	//   ....[19]....
        /*024c*/ 	.word	0xffffffff


	//   ....[20]....
        /*0250*/ 	.word	0xffffffff


	//   ....[21]....
        /*0254*/ 	.word	0xffffffff


	//   ....[22]....
        /*0258*/ 	.word	0xffffffff


	//   ....[23]....
        /*025c*/ 	.word	0xffffffff


	//   ....[24]....
        /*0260*/ 	.word	0xffffffff


	//   ....[25]....
        /*0264*/ 	.word	0xffffffff


	//   ....[26]....
        /*0268*/ 	.word	0xffffffff


	//   ....[27]....
        /*026c*/ 	.word	0xffffffff


	//   ....[28]....
        /*0270*/ 	.word	0xffffffff


	//   ....[29]....
        /*0274*/ 	.word	0xffffffff


	//   ....[30]....
        /*0278*/ 	.word	0xffffffff


	//   ....[31]....
        /*027c*/ 	.word	0xffffffff


	//   ....[32]....
        /*0280*/ 	.word	0xffffffff


	//   ....[33]....
        /*0284*/ 	.word	0xffffffff


	//   ....[34]....
        /*0288*/ 	.word	0xffffffff


	//   ....[35]....
        /*028c*/ 	.word	0xffffffff


	//   ....[36]....
        /*0290*/ 	.word	0xffffffff


	//   ....[37]....
        /*0294*/ 	.word	0xffffffff


	//   ....[38]....
        /*0298*/ 	.word	0xffffffff


	//   ....[39]....
        /*029c*/ 	.word	0xffffffff


	//----- nvinfo : EIATTR_COOP_GROUP_INSTR_OFFSETS
	.align		4
.L_694:
        /*02a0*/ 	.byte	0x04, 0x28
        /*02a2*/ 	.short	(.L_696 - .L_695)


	//   ....[0]....
.L_695:
        /*02a4*/ 	.word	0x00004d20


	//   ....[1]....
        /*02a8*/ 	.word	0x00004e50


	//   ....[2]....
        /*02ac*/ 	.word	0x00005350


	//   ....[3]....
        /*02b0*/ 	.word	0x00005480


	//   ....[4]....
        /*02b4*/ 	.word	0x000055f0


	//   ....[5]....
        /*02b8*/ 	.word	0x000056b0


	//   ....[6]....
        /*02bc*/ 	.word	0x00005810


	//   ....[7]....
        /*02c0*/ 	.word	0x000058d0


	//   ....[8]....
        /*02c4*/ 	.word	0x000084f0


	//   ....[9]....
        /*02c8*/ 	.word	0x000086f0


	//   ....[10]....
        /*02cc*/ 	.word	0x00008c80


	//   ....[11]....
        /*02d0*/ 	.word	0x00008db0


	//   ....[12]....
        /*02d4*/ 	.word	0x00008eb0


	//   ....[13]....
        /*02d8*/ 	.word	0x00009020


	//   ....[14]....
        /*02dc*/ 	.word	0x00009050


	//   ....[15]....
        /*02e0*/ 	.word	0x000090c0


	//   ....[16]....
        /*02e4*/ 	.word	0x0000c280


	//   ....[17]....
        /*02e8*/ 	.word	0x0000c3c0


	//   ....[18]....
        /*02ec*/ 	.word	0x0000c900


	//   ....[19]....
        /*02f0*/ 	.word	0x0000c9e0


	//   ....[20]....
        /*02f4*/ 	.word	0x0000cb70


	//   ....[21]....
        /*02f8*/ 	.word	0x0000cc10


	//   ....[22]....
        /*02fc*/ 	.word	0x0000cc20


	//   ....[23]....
        /*0300*/ 	.word	0x0000cc80


	//   ....[24]....
        /*0304*/ 	.word	0x00010440


	//   ....[25]....
        /*0308*/ 	.word	0x00010490


	//   ....[26]....
        /*030c*/ 	.word	0x000106b0


	//   ....[27]....
        /*0310*/ 	.word	0x000106e0


	//   ....[28]....
        /*0314*/ 	.word	0x00010710


	//   ....[29]....
        /*0318*/ 	.word	0x00010860


	//   ....[30]....
        /*031c*/ 	.word	0x000108a0


	//   ....[31]....
        /*0320*/ 	.word	0x000109c0


	//   ....[32]....
        /*0324*/ 	.word	0x00012280


	//   ....[33]....
        /*0328*/ 	.word	0x00012290


	//   ....[34]....
        /*032c*/ 	.word	0x000122d0


	//   ....[35]....
        /*0330*/ 	.word	0x00012310


	//   ....[36]....
        /*0334*/ 	.word	0x00012430


	//   ....[37]....
        /*0338*/ 	.word	0x00012440


	//   ....[38]....
        /*033c*/ 	.word	0x000124d0


	//   ....[39]....
        /*0340*/ 	.word	0x000124e0


	//----- nvinfo : EIATTR_EXIT_INSTR_OFFSETS
	.align		4
.L_696:
        /*0344*/ 	.byte	0x04, 0x1c
        /*0346*/ 	.short	(.L_698 - .L_697)


	//   ....[0]....
.L_697:
        /*0348*/ 	.word	0x00000330


	//   ....[1]....
        /*034c*/ 	.word	0x000016a0


	//   ....[2]....
        /*0350*/ 	.word	0x00001730


	//   ....[3]....
        /*0354*/ 	.word	0x00013ef0


	//   ....[4]....
        /*0358*/ 	.word	0x00013fd0


	//----- nvinfo : EIATTR_CRS_STACK_SIZE
	.align		4
.L_698:
        /*035c*/ 	.byte	0x04, 0x1e
        /*035e*/ 	.short	(.L_700 - .L_699)
.L_699:
        /*0360*/ 	.word	0x00000000


	//----- nvinfo : EIATTR_CBANK_PARAM_SIZE
	.align		4
.L_700:
        /*0364*/ 	.byte	0x03, 0x19
        /*0366*/ 	.short	0x01d0


	//----- nvinfo : EIATTR_PARAM_CBANK
	.align		4
        /*0368*/ 	.byte	0x04, 0x0a
        /*036a*/ 	.short	(.L_702 - .L_701)
	.align		4
.L_701:
        /*036c*/ 	.word	index@(.nv.constant0._ZN5flash16flash_fwd_kernelI23Flash_fwd_kernel_traitsILi64ELi128ELi64ELi4ELb0ELb0EN7cutlass10bfloat16_tE19Flash_kernel_traitsILi64ELi128ELi64ELi4ES3_EELb0ELb0ELb1ELb0ELb0ELb1ELb1ELb0EEEvNS_16Flash_fwd_paramsE)
        /*0370*/ 	.short	0x0210
        /*0372*/ 	.short	0x01d0


	//----- nvinfo : EIATTR_SW_WAR
	.align		4
.L_702:
        /*0374*/ 	.byte	0x04, 0x36
        /*0376*/ 	.short	(.L_704 - .L_703)
.L_703:
        /*0378*/ 	.word	0x00000008
.L_704:


//--------------------- .nv.info._ZN5flash16flash_fwd_kernelI23Flash_fwd_kernel_traitsILi64ELi128ELi64ELi4ELb0ELb0EN7cutlass10bfloat16_tE19Flash_kernel_traitsILi64ELi128ELi64ELi4ES3_EELb1ELb0ELb1ELb1ELb0ELb0ELb0ELb0EEEvNS_16Flash_fwd_paramsE --------------------------
	.section	.nv.info._ZN5flash16flash_fwd_kernelI23Flash_fwd_kernel_traitsILi64ELi128ELi64ELi4ELb0ELb0EN7cutlass10bfloat16_tE19Flash_kernel_traitsILi64ELi128ELi64ELi4ES3_EELb1ELb0ELb1ELb1ELb0ELb0ELb0ELb0EEEvNS_16Flash_fwd_paramsE,"",@"SHT_CUDA_INFO"
	.sectionflags	@""
	.align	4


	//----- nvinfo : EIATTR_CUDA_API_VERSION
	.align		4
        /*0000*/ 	.byte	0x04, 0x37
        /*0002*/ 	.short	(.L_706 - .L_705)
.L_705:
        /*0004*/ 	.word	0x00000082


	//----- nvinfo : EIATTR_KPARAM_INFO
	.align		4
.L_706:
        /*0008*/ 	.byte	0x04, 0x17
        /*000a*/ 	.short	(.L_708 - .L_707)
.L_707:
        /*000c*/ 	.word	0x00000000
        /*0010*/ 	.short	0x0000
        /*0012*/ 	.short	0x0000
        /*0014*/ 	.byte	0x00, 0xf0, 0x41, 0x07


	//----- nvinfo : EIATTR_SPARSE_MMA_MASK
	.align		4
.L_708:
        /*0018*/ 	.byte	0x03, 0x50
        /*001a*/ 	.short	0x0000


	//----- nvinfo : EIATTR_MAXREG_COUNT
	.align		4
        /*001c*/ 	.byte	0x03, 0x1b
        /*001e*/ 	.short	0x00ff


	//----- nvinfo : EIATTR_NUM_BARRIERS
	.align		4
        /*0020*/ 	.byte	0x02, 0x4c
        /*0022*/ 	.byte	0x01
	.zero		1


	//----- nvinfo : EIATTR_ANNOTATIONS
	.align		4
        /*0024*/ 	.byte	0x04, 0x55
        /*0026*/ 	.short	(.L_710 - .L_709)


	//   ....[0]....
.L_709:
        /* <DEDUP_REMOVED lines=38> */


	//----- nvinfo : EIATTR_MERCURY_ISA_VERSION
	.align		4
.L_710:
        /*0278*/ 	.byte	0x03, 0x5f
        /*027a*/ 	.short	0x0101


	//----- nvinfo : EIATTR_INT_WARP_WIDE_INSTR_OFFSETS
	.align		4
        /*027c*/ 	.byte	0x04, 0x31
        /*027e*/ 	.short	(.L_712 - .L_711)


	//   ....[0]....
.L_711:
        /*0280*/ 	.word	0x00009bb0


	//----- nvinfo : EIATTR_COOP_GROUP_MASK_REGIDS
	.align		4
.L_712:
        /*0284*/ 	.byte	0x04, 0x29
        /*0286*/ 	.short	(.L_714 - .L_713)


	//   ....[0]....
.L_713:
        /*0288*/ 	.word	0xffffffff


	//   ....[1]....
        /*028c*/ 	.word	0xffffffff


	//   ....[2]....
        /*0290*/ 	.word	0xffffffff


	//   ....[3]....
        /*0294*/ 	.word	0xffffffff


	//   ....[4]....
        /*0298*/ 	.word	0xffffffff


	//   ....[5]....
        /*029c*/ 	.word	0xffffffff


	//   ....[6]....
        /*02a0*/ 	.word	0xffffffff


	//   ....[7]....
        /*02a4*/ 	.word	0xffffffff


	//   ....[8]....
        /*02a8*/ 	.word	0xffffffff


	//   ....[9]....
        /*02ac*/ 	.word	0xffffffff


	//   ....[10]....
        /*02b0*/ 	.word	0xffffffff


	//   ....[11]....
        /*02b4*/ 	.word	0xffffffff


	//   ....[12]....
        /*02b8*/ 	.word	0xffffffff


	//   ....[13]....
        /*02bc*/ 	.word	0xffffffff


	//   ....[14]....
        /*02c0*/ 	.word	0xffffffff


	//   ....[15]....
        /*02c4*/ 	.word	0xffffffff


	//   ....[16]....
        /*02c8*/ 	.word	0xffffffff


	//   ....[17]....
        /*02cc*/ 	.word	0xffffffff


	//   ....[18]....
        /*02d0*/ 	.word	0xffffffff


	//   ....[19]....
        /*02d4*/ 	.word	0xffffffff


	//   ....[20]....
        /*02d8*/ 	.word	0xffffffff


	//   ....[21]....
        /*02dc*/ 	.word	0xffffffff


	//   ....[22]....
        /*02e0*/ 	.word	0xffffffff


	//   ....[23]....
        /*02e4*/ 	.word	0xffffffff


	//   ....[24]....
        /*02e8*/ 	.word	0xffffffff


	//   ....[25]....
        /*02ec*/ 	.word	0xffffffff


	//   ....[26]....
        /*02f0*/ 	.word	0xffffffff


	//   ....[27]....
        /*02f4*/ 	.word	0xffffffff


	//   ....[28]....
        /*02f8*/ 	.word	0xffffffff


	//   ....[29]....
        /*02fc*/ 	.word	0xffffffff


	//   ....[30]....
        /*0300*/ 	.word	0xffffffff


	//   ....[31]....
        /*0304*/ 	.word	0xffffffff


	//   ....[32]....
        /*0308*/ 	.word	0xffffffff


	//   ....[33]....
        /*030c*/ 	.word	0xffffffff


	//   ....[34]....
        /*0310*/ 	.word	0xffffffff


	//   ....[35]....
        /*0314*/ 	.word	0xffffffff


	//   ....[36]....
        /*0318*/ 	.word	0xffffffff


	//   ....[37]....
        /*031c*/ 	.word	0xffffffff


	//   ....[38]....
        /*0320*/ 	.word	0xffffffff


	//   ....[39]....
        /*0324*/ 	.word	0xffffffff


	//----- nvinfo : EIATTR_COOP_GROUP_INSTR_OFFSETS
	.align		4
.L_714:
        /*0328*/ 	.byte	0x04, 0x28
        /*032a*/ 	.short	(.L_716 - .L_715)


	//   ....[0]....
.L_715:
        /*032c*/ 	.word	0x00007210


	//   ....[1]....
        /*0330*/ 	.word	0x00007360


	//   ....[2]....
        /*0334*/ 	.word	0x00007450


	//   ....[3]....
        /*0338*/ 	.word	0x00007600


	//   ....[4]....
        /*033c*/ 	.word	0x00007630


	//   ....[5]....
        /*0340*/ 	.word	0x00007700


	//   ....[6]....
        /*0344*/ 	.word	0x000078f0


	//   ....[7]....
        /*0348*/ 	.word	0x000079d0


	//   ....[8]....
        /*034c*/ 	.word	0x0000cb70


	//   ....[9]....
        /*0350*/ 	.word	0x0000cbf0


	//   ....[10]....
        /*0354*/ 	.word	0x0000cec0


	//   ....[11]....
        /*0358*/ 	.word	0x0000d090


	//   ....[12]....
        /*035c*/ 	.word	0x0000d110


	//   ....[13]....
        /*0360*/ 	.word	0x0000d170


	//   ....[14]....
        /*0364*/ 	.word	0x0000d2f0


	//   ....[15]....
        /*0368*/ 	.word	0x0000d3c0


	//   ....[16]....
        /*036c*/ 	.word	0x00012e20


	//   ....[17]....
        /*0370*/ 	.word	0x00012e60


	//   ....[18]....
        /*0374*/ 	.word	0x000130d0


	//   ....[19]....
        /*0378*/ 	.word	0x00013280


	//   ....[20]....
        /*037c*/ 	.word	0x00013320


	//   ....[21]....
        /*0380*/ 	.word	0x00013370


	//   ....[22]....
        /*0384*/ 	.word	0x00013500


	//   ....[23]....
        /*0388*/ 	.word	0x000135f0


	//   ....[24]....
        /*038c*/ 	.word	0x00018cd0


	//   ....[25]....
        /*0390*/ 	.word	0x00019060


	//   ....[26]....
        /*0394*/ 	.word	0x00019090


	//   ....[27]....
        /*0398*/ 	.word	0x000191c0


	//   ....[28]....
        /*039c*/ 	.word	0x00019490


	//   ....[29]....
        /*03a0*/ 	.word	0x000194c0


	//   ....[30]....
        /*03a4*/ 	.word	0x000194f0


	//   ....[31]....
        /*03a8*/ 	.word	0x00019500


	//   ....[32]....
        /*03ac*/ 	.word	0x0001c090


	//   ....[33]....
        /*03b0*/ 	.word	0x0001c0a0


	//   ....[34]....
        /*03b4*/ 	.word	0x0001c0b0


	//   ....[35]....
        /*03b8*/ 	.word	0x0001c0e0


	//   ....[36]....
        /*03bc*/ 	.word	0x0001c100


	//   ....[37]....
        /*03c0*/ 	.word	0x0001c110


	//   ....[38]....
        /*03c4*/ 	.word	0x0001c120


	//   ....[39]....
        /*03c8*/ 	.word	0x0001c1a0


	//----- nvinfo : EIATTR_EXIT_INSTR_OFFSETS
	.align		4
.L_716:
        /*03cc*/ 	.byte	0x04, 0x1c
        /*03ce*/ 	.short	(.L_718 - .L_717)


	//   ....[0]....
.L_717:
        /*03d0*/ 	.word	0x00000710


	//   ....[1]....
        /*03d4*/ 	.word	0x00001b90


	//   ....[2]....
        /*03d8*/ 	.word	0x00001c20


	//   ....[3]....
        /*03dc*/ 	.word	0x0001de60


	//   ....[4]....
        /*03e0*/ 	.word	0x0001df40


	//----- nvinfo : EIATTR_CRS_STACK_SIZE
	.align		4
.L_718:
        /*03e4*/ 	.byte	0x04, 0x1e
        /*03e6*/ 	.short	(.L_720 - .L_719)
.L_719:
        /*03e8*/ 	.word	0x00000000


	//----- nvinfo : EIATTR_CBANK_PARAM_SIZE
	.align		4
.L_720:
        /*03ec*/ 	.byte	0x03, 0x19
        /*03ee*/ 	.short	0x01d0


	//----- nvinfo : EIATTR_PARAM_CBANK
	.align		4
        /*03f0*/ 	.byte	0x04, 0x0a
        /*03f2*/ 	.short	(.L_722 - .L_721)
	.align		4
.L_721:
        /*03f4*/ 	.word	index@(.nv.constant0._ZN5flash16flash_fwd_kernelI23Flash_fwd_kernel_traitsILi64ELi128ELi64ELi4ELb0ELb0EN7cutlass10bfloat16_tE19Flash_kernel_traitsILi64ELi128ELi64ELi4ES3_EELb1ELb0ELb1ELb1ELb0ELb0ELb0ELb0EEEvNS_16Flash_fwd_paramsE)
        /*03f8*/ 	.short	0x0210
        /*03fa*/ 	.short	0x01d0


	//----- nvinfo : EIATTR_SW_WAR
	.align		4
.L_722:
        /*03fc*/ 	.byte	0x04, 0x36
        /*03fe*/ 	.short	(.L_724 - .L_723)
.L_723:
        /*0400*/ 	.word	0x00000008
.L_724:


//--------------------- .nv.info._ZN5flash16flash_fwd_kernelI23Flash_fwd_kernel_traitsILi64ELi128ELi64ELi4ELb0ELb0EN7cutlass10bfloat16_tE19Flash_kernel_traitsILi64ELi128ELi64ELi4ES3_EELb1ELb0ELb1ELb0ELb0ELb0ELb0ELb1EEEvNS_16Flash_fwd_paramsE --------------------------
	.section	.nv.info._ZN5flash16flash_fwd_kernelI23Flash_fwd_kernel_traitsILi64ELi128ELi64ELi4ELb0ELb0EN7cutlass10bfloat16_tE19Flash_kernel_traitsILi64ELi128ELi64ELi4ES3_EELb1ELb0ELb1ELb0ELb0ELb0ELb0ELb1EEEvNS_16Flash_fwd_paramsE,"",@"SHT_CUDA_INFO"
	.sectionflags	@""
	.align	4


	//----- nvinfo : EIATTR_CUDA_API_VERSION
	.align		4
        /*0000*/ 	.byte	0x04, 0x37
        /*0002*/ 	.short	(.L_726 - .L_725)
.L_725:
        /*0004*/ 	.word	0x00000082


	//----- nvinfo : EIATTR_KPARAM_INFO
	.align		4
.L_726:
        /*0008*/ 	.byte	0x04, 0x17
        /*000a*/ 	.short	(.L_728 - .L_727)
.L_727:
        /*000c*/ 	.word	0x00000000
        /*0010*/ 	.short	0x0000
        /*0012*/ 	.short	0x0000
        /*0014*/ 	.byte	0x00, 0xf0, 0x41, 0x07


	//----- nvinfo : EIATTR_SPARSE_MMA_MASK
	.align		4
.L_728:
        /*0018*/ 	.byte	0x03, 0x50
        /*001a*/ 	.short	0x0000


	//----- nvinfo : EIATTR_MAXREG_COUNT
	.align		4
        /*001c*/ 	.byte	0x03, 0x1b
        /*001e*/ 	.short	0x00ff


	//----- nvinfo : EIATTR_NUM_BARRIERS
	.align		4
        /*0020*/ 	.byte	0x02, 0x4c
        /*0022*/ 	.byte	0x01
	.zero		1


	//----- nvinfo : EIATTR_ANNOTATIONS
	.align		4
        /*0024*/ 	.byte	0x04, 0x55
        /*0026*/ 	.short	(.L_730 - .L_729)


	//   ....[0]....
.L_729:
        /* <DEDUP_REMOVED lines=180> */


	//----- nvinfo : EIATTR_MERCURY_ISA_VERSION
	.align		4
.L_730:
        /*0b50*/ 	.byte	0x03, 0x5f
        /*0b52*/ 	.short	0x0101


	//----- nvinfo : EIATTR_INT_WARP_WIDE_INSTR_OFFSETS
	.align		4
        /*0b54*/ 	.byte	0x04, 0x31
        /*0b56*/ 	.short	(.L_732 - .L_731)


	//   ....[0]....
.L_731:
        /*0b58*/ 	.word	0x0000bee0


	//----- nvinfo : EIATTR_COOP_GROUP_MASK_REGIDS
	.align		4
.L_732:
        /*0b5c*/ 	.byte	0x04, 0x29
        /*0b5e*/ 	.short	(.L_734 - .L_733)


	//   ....[0]....
.L_733:
        /*0b60*/ 	.word	0xffffffff


	//   ....[1]....
        /*0b64*/ 	.word	0xffffffff


	//   ....[2]....
        /*0b68*/ 	.word	0xffffffff


	//   ....[3]....
        /*0b6c*/ 	.word	0xffffffff


	//   ....[4]....
        /*0b70*/ 	.word	0xffffffff


	//   ....[5]....
        /*0b74*/ 	.word	0xffffffff


	//   ....[6]....
        /*0b78*/ 	.word	0xffffffff


	//   ....[7]....
        /*0b7c*/ 	.word	0xffffffff


	//   ....[8]....
        /*0b80*/ 	.word	0xffffffff


	//   ....[9]....
        /*0b84*/ 	.word	0xffffffff


	//   ....[10]....
        /*0b88*/ 	.word	0xffffffff


	//   ....[11]....
        /*0b8c*/ 	.word	0xffffffff


	//   ....[12]....
        /*0b90*/ 	.word	0xffffffff


	//   ....[13]....
        /*0b94*/ 	.word	0xffffffff


	//   ....[14]....
        /*0b98*/ 	.word	0xffffffff


	//   ....[15]....
        /*0b9c*/ 	.word	0xffffffff


	//   ....[16]....
        /*0ba0*/ 	.word	0xffffffff


	//   ....[17]....
        /*0ba4*/ 	.word	0xffffffff


	//   ....[18]....
        /*0ba8*/ 	.word	0xffffffff


	//   ....[19]....
        /*0bac*/ 	.word	0xffffffff


	//   ....[20]....
        /*0bb0*/ 	.word	0xffffffff


	//   ....[21]....
        /*0bb4*/ 	.word	0xffffffff


	//   ....[22]....
        /*0bb8*/ 	.word	0xffffffff


	//   ....[23]....
        /*0bbc*/ 	.word	0xffffffff


	//   ....[24]....
        /*0bc0*/ 	.word	0xffffffff


	//   ....[25]....
        /*0bc4*/ 	.word	0xffffffff


	//   ....[26]....
        /*0bc8*/ 	.word	0xffffffff


	//   ....[27]....
        /*0bcc*/ 	.word	0xffffffff


	//   ....[28]....
        /*0bd0*/ 	.word	0xffffffff


	//   ....[29]....
        /*0bd4*/ 	.word	0xffffffff


	//   ....[30]....
        /*0bd8*/ 	.word	0xffffffff


	//   ....[31]....
        /*0bdc*/ 	.word	0xffffffff


	//   ....[32]....
        /*0be0*/ 	.word	0xffffffff


	//   ....[33]....
        /*0be4*/ 	.word	0xffffffff


	//   ....[34]....
        /*0be8*/ 	.word	0xffffffff


	//   ....[35]....
        /*0bec*/ 	.word	0xffffffff


	//   ....[36]....
        /*0bf0*/ 	.word	0xffffffff


	//   ....[37]....
        /*0bf4*/ 	.word	0xffffffff


	//   ....[38]....
        /*0bf8*/ 	.word	0xffffffff


	//   ....[39]....
        /*0bfc*/ 	.word	0xffffffff


	//----- nvinfo : EIATTR_COOP_GROUP_INSTR_OFFSETS
	.align		4
.L_734:
        /*0c00*/ 	.byte	0x04, 0x28
        /*0c02*/ 	.short	(.L_736 - .L_735)


	//   ....[0]....
.L_735:
        /*0c04*/ 	.word	0x00006280


	//   ....[1]....
        /*0c08*/ 	.word	0x000066c0


	//   ....[2]....
        /*0c0c*/ 	.word	0x00006720


	//   ....[3]....
        /*0c10*/ 	.word	0x00006780


	//   ....[4]....
        /*0c14*/ 	.word	0x000067f0


	//   ....[5]....
        /*0c18*/ 	.word	0x00006820


	//   ....[6]....
        /*0c1c*/ 	.word	0x000068e0


	//   ....[7]....
        /*0c20*/ 	.word	0x00006940


	//   ....[8]....
        /*0c24*/ 	.word	0x0000db00


	//   ....[9]....
        /*0c28*/ 	.word	0x0000dc50


	//   ....[10]....
        /*0c2c*/ 	.word	0x0000dd10


	//   ....[11]....
        /*0c30*/ 	.word	0x0000de50


	//   ....[12]....
        /*0c34*/ 	.word	0x0000ea90


	//   ....[13]....
        /*0c38*/ 	.word	0x0000eba0


	//   ....[14]....
        /*0c3c*/ 	.word	0x0000ee30


	//   ....[15]....
        /*0c40*/ 	.word	0x0000eff0


	//   ....[16]....
        /*0c44*/ 	.word	0x00016560


	//   ....[17]....
        /*0c48*/ 	.word	0x000166c0


	//   ....[18]....
        /*0c4c*/ 	.word	0x00016790


	//   ....[19]....
        /*0c50*/ 	.word	0x000167c0


	//   ....[20]....
        /*0c54*/ 	.word	0x00017470


	//   ....[21]....
        /*0c58*/ 	.word	0x00017520


	//   ....[22]....
        /*0c5c*/ 	.word	0x00017530


	//   ....[23]....
        /*0c60*/ 	.word	0x000176e0


	//   ....[24]....
        /*0c64*/ 	.word	0x0001efc0


	//   ....[25]....
        /*0c68*/ 	.word	0x0001f150


	//   ....[26]....
        /*0c6c*/ 	.word	0x0001f190


	//   ....[27]....
        /*0c70*/ 	.word	0x0001f1f0


	//   ....[28]....
        /*0c74*/ 	.word	0x0001f250


	//   ....[29]....
        /*0c78*/ 	.word	0x0001f320


	//   ....[30]....
        /*0c7c*/ 	.word	0x0001f390


	//   ....[31]....
        /*0c80*/ 	.word	0x0001f540


	//   ....[32]....
        /*0c84*/ 	.word	0x00024930


	//   ....[33]....
        /*0c88*/ 	.word	0x00024970


	//   ....[34]....
        /*0c8c*/ 	.word	0x00024990


	//   ....[35]....
        /*0c90*/ 	.word	0x000249a0


	//   ....[36]....
        /*0c94*/ 	.word	0x00024a30


	//   ....[37]....
        /*0c98*/ 	.word	0x00024a50


	//   ....[38]....
        /*0c9c*/ 	.word	0x00024a70


	//   ....[39]....
        /*0ca0*/ 	.word	0x00024a80


	//----- nvinfo : EIATTR_EXIT_INSTR_OFFSETS
	.align		4
.L_736:
        /*0ca4*/ 	.byte	0x04, 0x1c
        /*0ca6*/ 	.short	(.L_738 - .L_737)


	//   ....[0]....
.L_737:
        /*0ca8*/ 	.word	0x000006a0


	//   ....[1]....
        /*0cac*/ 	.word	0x00001b50


	//   ....[2]....
        /*0cb0*/ 	.word	0x00001be0


	//   ....[3]....
        /*0cb4*/ 	.word	0x000267c0


	//   ....[4]....
        /*0cb8*/ 	.word	0x000268a0


	//----- nvinfo : EIATTR_CRS_STACK_SIZE
	.align		4
.L_738:
        /*0cbc*/ 	.byte	0x04, 0x1e
        /*0cbe*/ 	.short	(.L_740 - .L_739)
.L_739:
        /*0cc0*/ 	.word	0x00000000


	//----- nvinfo : EIATTR_CBANK_PARAM_SIZE
	.align		4
.L_740:
        /*0cc4*/ 	.byte	0x03, 0x19
        /*0cc6*/ 	.short	0x01d0


	//----- nvinfo : EIATTR_PARAM_CBANK
	.align		4
        /*0cc8*/ 	.byte	0x04, 0x0a
        /*0cca*/ 	.short	(.L_742 - .L_741)
	.align		4
.L_741:
        /*0ccc*/ 	.word	index@(.nv.constant0._ZN5flash16flash_fwd_kernelI23Flash_fwd_kernel_traitsILi64ELi128ELi64ELi4ELb0ELb0EN7cutlass10bfloat16_tE19Flash_kernel_traitsILi64ELi128ELi64ELi4ES3_EELb1ELb0ELb1ELb0ELb0ELb0ELb0ELb1EEEvNS_16Flash_fwd_paramsE)
        /*0cd0*/ 	.short	0x0210
        /*0cd2*/ 	.short	0x01d0


	//----- nvinfo : EIATTR_SW_WAR
	.align		4
.L_742:
        /*0cd4*/ 	.byte	0x04, 0x36
        /*0cd6*/ 	.short	(.L_744 - .L_743)
.L_743:
        /*0cd8*/ 	.word	0x00000008
.L_744:


//--------------------- .nv.info._ZN5flash16flash_fwd_kernelI23Flash_fwd_kernel_traitsILi64ELi128ELi64ELi4ELb0ELb0EN7cutlass10bfloat16_tE19Flash_kernel_traitsILi64ELi128ELi64ELi4ES3_EELb0ELb0ELb1ELb0ELb0ELb0ELb1ELb0EEEvNS_16Flash_fwd_paramsE --------------------------
	.section	.nv.info._ZN5flash16flash_fwd_kernelI23Flash_fwd_kernel_traitsILi64ELi128ELi64ELi4ELb0ELb0EN7cutlass10bfloat16_tE19Flash_kernel_traitsILi64ELi128ELi64ELi4ES3_EELb0ELb0ELb1ELb0ELb0ELb0ELb1ELb0EEEvNS_16Flash_fwd_paramsE,"",@"SHT_CUDA_INFO"
	.sectionflags	@""
	.align	4


	//----- nvinfo : EIATTR_CUDA_API_VERSION
	.align		4
        /*0000*/ 	.byte	0x04, 0x37
        /*0002*/ 	.short	(.L_746 - .L_745)
.L_745:
        /*0004*/ 	.word	0x00000082


	//----- nvinfo : EIATTR_KPARAM_INFO
	.align		4
.L_746:
        /*0008*/ 	.byte	0x04, 0x17
        /*000a*/ 	.short	(.L_748 - .L_747)
.L_747:
        /*000c*/ 	.word	0x00000000
        /*0010*/ 	.short	0x0000
        /*0012*/ 	.short	0x0000
        /*0014*/ 	.byte	0x00, 0xf0, 0x41, 0x07


	//----- nvinfo : EIATTR_SPARSE_MMA_MASK
	.align		4
.L_748:
        /*0018*/ 	.byte	0x03, 0x50
        /*001a*/ 	.short	0x0000


	//----- nvinfo : EIATTR_MAXREG_COUNT
	.align		4
        /*001c*/ 	.byte	0x03, 0x1b
        /*001e*/ 	.short	0x00ff


	//----- nvinfo : EIATTR_NUM_BARRIERS
	.align		4
        /*0020*/ 	.byte	0x02, 0x4c
        /*0022*/ 	.byte	0x01
	.zero		1


	//----- nvinfo : EIATTR_ANNOTATIONS
	.align		4
        /*0024*/ 	.byte	0x04, 0x55
        /*0026*/ 	.short	(.L_750 - .L_749)


	//   ....[0]....
.L_749:
        /* <DEDUP_REMOVED lines=41> */


	//----- nvinfo : EIATTR_MERCURY_ISA_VERSION
	.align		4
.L_750:
        /*02a0*/ 	.byte	0x03, 0x5f
        /*02a2*/ 	.short	0x0101


	//----- nvinfo : EIATTR_COOP_GROUP_MASK_REGIDS
	.align		4
        /*02a4*/ 	.byte	0x04, 0x29
        /*02a6*/ 	.short	(.L_752 - .L_751)


	//   ....[0]....
.L_751:
        /*02a8*/ 	.word	0xffffffff


	//   ....[1]....
        /*02ac*/ 	.word	0xffffffff


	//   ....[2]....
        /*02b0*/ 	.word	0xffffffff


	//   ....[3]....
        /*02b4*/ 	.word	0xffffffff


	//   ....[4]....
        /*02b8*/ 	.word	0xffffffff


	//   ....[5]....
        /*02bc*/ 	.word	0xffffffff


	//   ....[6]....
        /*02c0*/ 	.word	0xffffffff


	//   ....[7]....
        /*02c4*/ 	.word	0xffffffff


	//   ....[8]....
        /*02c8*/ 	.word	0xffffffff


	//   ....[9]....
        /*02cc*/ 	.word	0xffffffff


	//   ....[10]....
        /*02d0*/ 	.word	0xffffffff


	//   ....[11]....
        /*02d4*/ 	.word	0xffffffff


	//   ....[12]....
        /*02d8*/ 	.word	0xffffffff


	//   ....[13]....
        /*02dc*/ 	.word	0xffffffff


	//   ....[14]....
        /*02e0*/ 	.word	0xffffffff


	//   ....[15]....
        /*02e4*/ 	.word	0xffffffff


	//   ....[16]....
        /*02e8*/ 	.word	0xffffffff


	//   ....[17]....
        /*02ec*/ 	.word	0xffffffff


	//   ....[18]....
        /*02f0*/ 	.word	0xffffffff


	//   ....[19]....
        /*02f4*/ 	.word	0xffffffff


	//   ....[20]....
        /*02f8*/ 	.word	0xffffffff


	//   ....[21]....
        /*02fc*/ 	.word	0xffffffff


	//   ....[22]....
        /*0300*/ 	.word	0xffffffff


	//   ....[23]....
        /*0304*/ 	.word	0xffffffff


	//   ....[24]....
        /*0308*/ 	.word	0xffffffff


	//   ....[25]....
        /*030c*/ 	.word	0xffffffff


	//   ....[26]....
        /*0310*/ 	.word	0xffffffff


	//   ....[27]....
        /*0314*/ 	.word	0xffffffff


	//   ....[28]....
        /*0318*/ 	.word	0xffffffff


	//   ....[29]....
        /*031c*/ 	.word	0xffffffff


	//   ....[30]....
        /*0320*/ 	.word	0xffffffff


	//   ....[31]....
        /*0324*/ 	.word	0xffffffff


	//   ....[32]....
        /*0328*/ 	.word	0xffffffff


	//   ....[33]....
        /*032c*/ 	.word	0xffffffff


	//   ....[34]....
        /*0330*/ 	.word	0xffffffff


	//   ....[35]....
        /*0334*/ 	.word	0xffffffff


	//   ....[36]....
        /*0338*/ 	.word	0xffffffff


	//   ....[37]....
        /*033c*/ 	.word	0xffffffff


	//   ....[38]....
        /*0340*/ 	.word	0xffffffff


	//   ....[39]....
        /*0344*/ 	.word	0xffffffff


	//----- nvinfo : EIATTR_COOP_GROUP_INSTR_OFFSETS
	.align		4
.L_752:
        /*0348*/ 	.byte	0x04, 0x28
        /*034a*/ 	.short	(.L_754 - .L_753)


	//   ....[0]....
.L_753:
        /*034c*/ 	.word	0x00005ed0


	//   ....[1]....
        /*0350*/ 	.word	0x00005f00


	//   ....[2]....
        /*0354*/ 	.word	0x00006110


	//   ....[3]....
        /*0358*/ 	.word	0x000061a0


	//   ....[4]....
        /*035c*/ 	.word	0x00006290


	//   ....[5]....
        /*0360*/ 	.word	0x00006350


	//   ....[6]....
        /*0364*/ 	.word	0x00006450


	//   ....[7]....
        /*0368*/ 	.word	0x000064a0


	//   ....[8]....
        /*036c*/ 	.word	0x00009af0


	//   ....[9]....
        /*0370*/ 	.word	0x00009b20


	//   ....[10]....
        /*0374*/ 	.word	0x00009dc0


	//   ....[11]....
        /*0378*/ 	.word	0x00009ea0


	//   ....[12]....
        /*037c*/ 	.word	0x00009f40


	//   ....[13]....
        /*0380*/ 	.word	0x0000a000


	//   ....[14]....
        /*0384*/ 	.word	0x0000a150


	//   ....[15]....
        /*0388*/ 	.word	0x0000a180


	//   ....[16]....
        /*038c*/ 	.word	0x0000d850


	//   ....[17]....
        /*0390*/ 	.word	0x0000daf0


	//   ....[18]....
        /*0394*/ 	.word	0x0000de80


	//   ....[19]....
        /*0398*/ 	.word	0x0000e060


	//   ....[20]....
        /*039c*/ 	.word	0x0000e0c0


	//   ....[21]....
        /*03a0*/ 	.word	0x0000e1a0


	//   ....[22]....
        /*03a4*/ 	.word	0x0000e1d0


	//   ....[23]....
        /*03a8*/ 	.word	0x0000e290


	//   ....[24]....
        /*03ac*/ 	.word	0x00012070


	//   ....[25]....
        /*03b0*/ 	.word	0x000121e0


	//   ....[26]....
        /*03b4*/ 	.word	0x000123b0


	//   ....[27]....
        /*03b8*/ 	.word	0x000123f0


	//   ....[28]....
        /*03bc*/ 	.word	0x00012430


	//   ....[29]....
        /*03c0*/ 	.word	0x00012480


	//   ....[30]....
        /*03c4*/ 	.word	0x000124c0


	//   ....[31]....
        /*03c8*/ 	.word	0x000124d0


	//   ....[32]....
        /*03cc*/ 	.word	0x00013e10


	//   ....[33]....
        /*03d0*/ 	.word	0x00013e20


	//   ....[34]....
        /*03d4*/ 	.word	0x00013e30


	//   ....[35]....
        /*03d8*/ 	.word	0x00013e40


	//   ....[36]....
        /*03dc*/ 	.word	0x00013e80


	//   ....[37]....
        /*03e0*/ 	.word	0x00013ed0


	//   ....[38]....
        /*03e4*/ 	.word	0x00013f00


	//   ....[39]....
        /*03e8*/ 	.word	0x00014000


	//----- nvinfo : EIATTR_EXIT_INSTR_OFFSETS
	.align		4
.L_754:
        /*03ec*/ 	.byte	0x04, 0x1c
        /*03ee*/ 	.short	(.L_756 - .L_755)


	//   ....[0]....
.L_755:
        /*03f0*/ 	.word	0x00000330


	//   ....[1]....
        /*03f4*/ 	.word	0x000017e0


	//   ....[2]....
        /*03f8*/ 	.word	0x00001870


	//   ....[3]....
        /*03fc*/ 	.word	0x00015ae0


	//   ....[4]....
        /*0400*/ 	.word	0x00015bc0


	//----- nvinfo : EIATTR_CRS_STACK_SIZE
	.align		4
.L_756:
        /*0404*/ 	.byte	0x04, 0x1e
        /*0406*/ 	.short	(.L_758 - .L_757)
.L_757:
        /*0408*/ 	.word	0x00000000


	//----- nvinfo : EIATTR_CBANK_PARAM_SIZE
	.align		4
.L_758:
        /*040c*/ 	.byte	0x03, 0x19
        /*040e*/ 	.short	0x01d0


	//----- nvinfo : EIATTR_PARAM_CBANK
	.align		4
        /*0410*/ 	.byte	0x04, 0x0a
        /*0412*/ 	.short	(.L_760 - .L_759)
	.align		4
.L_759:
        /*0414*/ 	.word	index@(.nv.constant0._ZN5flash16flash_fwd_kernelI23Flash_fwd_kernel_traitsILi64ELi128ELi64ELi4ELb0ELb0EN7cutlass10bfloat16_tE19Flash_kernel_traitsILi64ELi128ELi64ELi4ES3_EELb0ELb0ELb1ELb0ELb0ELb0ELb1ELb0EEEvNS_16Flash_fwd_paramsE)
        /*0418*/ 	.short	0x0210
        /*041a*/ 	.short	0x01d0


	//----- nvinfo : EIATTR_SW_WAR
	.align		4
.L_760:
        /*041c*/ 	.byte	0x04, 0x36
        /*041e*/ 	.short	(.L_762 - .L_761)
.L_761:
        /*0420*/ 	.word	0x00000008
.L_762:


//--------------------- .nv.info._ZN5flash16flash_fwd_kernelI23Flash_fwd_kernel_traitsILi64ELi128ELi64ELi4ELb0ELb0EN7cutlass10bfloat16_tE19Flash_kernel_traitsILi64ELi128ELi64ELi4ES3_EELb1ELb0ELb1ELb1ELb0ELb0ELb0ELb1EEEvNS_16Flash_fwd_paramsE --------------------------
	.section	.nv.info._ZN5flash16flash_fwd_kernelI23Flash_fwd_kernel_traitsILi64ELi128ELi64ELi4ELb0ELb0EN7cutlass10bfloat16_tE19Flash_kernel_traitsILi64ELi128ELi64ELi4ES3_EELb1ELb0ELb1ELb1ELb0ELb0ELb0ELb1EEEvNS_16Flash_fwd_paramsE,"",@"SHT_CUDA_INFO"
	.sectionflags	@""
	.align	4


	//----- nvinfo : EIATTR_CUDA_API_VERSION
	.align		4
        /*0000*/ 	.byte	0x04, 0x37
        /*0002*/ 	.short	(.L_764 - .L_763)
.L_763:
        /*0004*/ 	.word	0x00000082


	//----- nvinfo : EIATTR_KPARAM_INFO
	.align		4
.L_764:
        /*0008*/ 	.byte	0x04, 0x17
        /*000a*/ 	.short	(.L_766 - .L_765)
.L_765:
        /*000c*/ 	.word	0x00000000
        /*0010*/ 	.short	0x0000
        /*0012*/ 	.short	0x0000
        /*0014*/ 	.byte	0x00, 0xf0, 0x41, 0x07


	//----- nvinfo : EIATTR_SPARSE_MMA_MASK
	.align		4
.L_766:
        /*0018*/ 	.byte	0x03, 0x50
        /*001a*/ 	.short	0x0000


	//----- nvinfo : EIATTR_MAXREG_COUNT
	.align		4
        /*001c*/ 	.byte	0x03, 0x1b
        /*001e*/ 	.short	0x00ff


	//----- nvinfo : EIATTR_NUM_BARRIERS
	.align		4
        /*0020*/ 	.byte	0x02, 0x4c
        /*0022*/ 	.byte	0x01
	.zero		1


	//----- nvinfo : EIATTR_ANNOTATIONS
	.align		4
        /*0024*/ 	.byte	0x04, 0x55
        /*0026*/ 	.short	(.L_768 - .L_767)


	//   ....[0]....
.L_767:
        /* <DEDUP_REMOVED lines=186> */


	//----- nvinfo : EIATTR_MERCURY_ISA_VERSION
	.align		4
.L_768:
        /*0bb8*/ 	.byte	0x03, 0x5f
        /*0bba*/ 	.short	0x0101


	//----- nvinfo : EIATTR_INT_WARP_WIDE_INSTR_OFFSETS
	.align		4
        /*0bbc*/ 	.byte	0x04, 0x31
        /*0bbe*/ 	.short	(.L_770 - .L_769)


	//   ....[0]....
.L_769:
        /*0bc0*/ 	.word	0x0000cd80


	//----- nvinfo : EIATTR_COOP_GROUP_MASK_REGIDS
	.align		4
.L_770:
        /*0bc4*/ 	.byte	0x04, 0x29
        /*0bc6*/ 	.short	(.L_772 - .L_771)


	//   ....[0]....
.L_771:
        /*0bc8*/ 	.word	0xffffffff


	//   ....[1]....
        /*0bcc*/ 	.word	0xffffffff


	//   ....[2]....
        /*0bd0*/ 	.word	0xffffffff


	//   ....[3]....
        /*0bd4*/ 	.word	0xffffffff


	//   ....[4]....
        /*0bd8*/ 	.word	0xffffffff


	//   ....[5]....
        /*0bdc*/ 	.word	0xffffffff


	//   ....[6]....
        /*0be0*/ 	.word	0xffffffff


	//   ....[7]....
        /*0be4*/ 	.word	0xffffffff


	//   ....[8]....
        /*0be8*/ 	.word	0xffffffff


	//   ....[9]....
        /*0bec*/ 	.word	0xffffffff


	//   ....[10]....
        /*0bf0*/ 	.word	0xffffffff


	//   ....[11]....
        /*0bf4*/ 	.word	0xffffffff


	//   ....[12]....
        /*0bf8*/ 	.word	0xffffffff


	//   ....[13]....
        /*0bfc*/ 	.word	0xffffffff


	//   ....[14]....
        /*0c00*/ 	.word	0xffffffff


	//   ....[15]....
        /*0c04*/ 	.word	0xffffffff


	//   ....[16]....
        /*0c08*/ 	.word	0xffffffff


	//   ....[17]....
        /*0c0c*/ 	.word	0xffffffff


	//   ....[18]....
        /*0c10*/ 	.word	0xffffffff


	//   ....[19]....
        /*0c14*/ 	.word	0xffffffff


	//   ....[20]....
        /*0c18*/ 	.word	0xffffffff


	//   ....[21]....
        /*0c1c*/ 	.word	0xffffffff


	//   ....[22]....
        /*0c20*/ 	.word	0xffffffff


	//   ....[23]....
        /*0c24*/ 	.word	0xffffffff


	//   ....[24]....
        /*0c28*/ 	.word	0xffffffff


	//   ....[25]....
        /*0c2c*/ 	.word	0xffffffff


	//   ....[26]....
        /*0c30*/ 	.word	0xffffffff


	//   ....[27]....
        /*0c34*/ 	.word	0xffffffff


	//   ....[28]....
        /*0c38*/ 	.word	0xffffffff


	//   ....[29]....
        /*0c3c*/ 	.word	0xffffffff


	//   ....[30]....
        /*0c40*/ 	.word	0xffffffff


	//   ....[31]....
        /*0c44*/ 	.word	0xffffffff


	//   ....[32]....
        /*0c48*/ 	.word	0xffffffff


	//   ....[33]....
        /*0c4c*/ 	.word	0xffffffff


	//   ....[34]....
        /*0c50*/ 	.word	0xffffffff


	//   ....[35]....
        /*0c54*/ 	.word	0xffffffff


	//   ....[36]....
        /*0c58*/ 	.word	0xffffffff


	//   ....[37]....
        /*0c5c*/ 	.word	0xffffffff


	//   ....[38]....
        /*0c60*/ 	.word	0xffffffff


	//   ....[39]....
        /*0c64*/ 	.word	0xffffffff


	//----- nvinfo : EIATTR_COOP_GROUP_INSTR_OFFSETS
	.align		4
.L_772:
        /*0c68*/ 	.byte	0x04, 0x28
        /*0c6a*/ 	.short	(.L_774 - .L_773)


	//   ....[0]....
.L_773:
        /*0c6c*/ 	.word	0x00007ba0


	//   ....[1]....
        /*0c70*/ 	.word	0x00007e10


	//   ....[2]....
        /*0c74*/ 	.word	0x00007e40


	//   ....[3]....
        /*0c78*/ 	.word	0x00007ed0


	//   ....[4]....
        /*0c7c*/ 	.word	0x00007f10


	//   ....[5]....
        /*0c80*/ 	.word	0x00007f40


	//   ....[6]....
        /*0c84*/ 	.word	0x00008030


	//   ....[7]....
        /*0c88*/ 	.word	0x00008090


	//   ....[8]....
        /*0c8c*/ 	.word	0x0000fd90


	//   ....[9]....
        /*0c90*/ 	.word	0x0000fe10


	//   ....[10]....
        /*0c94*/ 	.word	0x0000ff50


	//   ....[11]....
        /*0c98*/ 	.word	0x00010080


	//   ....[12]....
        /*0c9c*/ 	.word	0x00010a50


	//   ....[13]....
        /*0ca0*/ 	.word	0x00010c40


	//   ....[14]....
        /*0ca4*/ 	.word	0x00010e20


	//   ....[15]....
        /*0ca8*/ 	.word	0x00011030


	//   ....[16]....
        /*0cac*/ 	.word	0x00019840


	//   ....[17]....
        /*0cb0*/ 	.word	0x000198d0


	//   ....[18]....
        /*0cb4*/ 	.word	0x00019940


	//   ....[19]....
        /*0cb8*/ 	.word	0x000199c0


	//   ....[20]....
        /*0cbc*/ 	.word	0x00019fb0


	//   ....[21]....
        /*0cc0*/ 	.word	0x0001a220


	//   ....[22]....
        /*0cc4*/ 	.word	0x0001a840


	//   ....[23]....
        /*0cc8*/ 	.word	0x0001a920


	//   ....[24]....
        /*0ccc*/ 	.word	0x00023120


	//   ....[25]....
        /*0cd0*/ 	.word	0x000231b0


	//   ....[26]....
        /*0cd4*/ 	.word	0x00023210


	//   ....[27]....
        /*0cd8*/ 	.word	0x00023250


	//   ....[28]....
        /*0cdc*/ 	.word	0x00023290


	//   ....[29]....
        /*0ce0*/ 	.word	0x000232f0


	//   ....[30]....
        /*0ce4*/ 	.word	0x00023390


	//   ....[31]....
        /*0ce8*/ 	.word	0x000233d0


	//   ....[32]....
        /*0cec*/ 	.word	0x00028830


	//   ....[33]....
        /*0cf0*/ 	.word	0x00028840


	//   ....[34]....
        /*0cf4*/ 	.word	0x00028850


	//   ....[35]....
        /*0cf8*/ 	.word	0x00028860


	//   ....[36]....
        /*0cfc*/ 	.word	0x00028890


	//   ....[37]....
        /*0d00*/ 	.word	0x000288b0


	//   ....[38]....
        /*0d04*/ 	.word	0x000288d0


	//   ....[39]....
        /*0d08*/ 	.word	0x000288e0


	//----- nvinfo : EIATTR_EXIT_INSTR_OFFSETS
	.align		4
.L_774:
        /*0d0c*/ 	.byte	0x04, 0x1c
        /*0d0e*/ 	.short	(.L_776 - .L_775)


	//   ....[0]....
.L_775:
        /*0d10*/ 	.word	0x000006a0


	//   ....[1]....
        /*0d14*/ 	.word	0x00001b50


	//   ....[2]....
        /*0d18*/ 	.word	0x00001be0


	//   ....[3]....
        /*0d1c*/ 	.word	0x0002a600


	//   ....[4]....
        /*0d20*/ 	.word	0x0002a6e0


	//----- nvinfo : EIATTR_CRS_STACK_SIZE
	.align		4
.L_776:
        /*0d24*/ 	.byte	0x04, 0x1e
        /*0d26*/ 	.short	(.L_778 - .L_777)
.L_777:
        /*0d28*/ 	.word	0x00000000


	//----- nvinfo : EIATTR_CBANK_PARAM_SIZE
	.align		4
.L_778:
        /*0d2c*/ 	.byte	0x03, 0x19
        /*0d2e*/ 	.short	0x01d0


	//----- nvinfo : EIATTR_PARAM_CBANK
	.align		4
        /*0d30*/ 	.byte	0x04, 0x0a
        /*0d32*/ 	.short	(.L_780 - .L_779)
	.align		4
.L_779:
        /*0d34*/ 	.word	index@(.nv.constant0._ZN5flash16flash_fwd_kernelI23Flash_fwd_kernel_traitsILi64ELi128ELi64ELi4ELb0ELb0EN7cutlass10bfloat16_tE19Flash_kernel_traitsILi64ELi128ELi64ELi4ES3_EELb1ELb0ELb1ELb1ELb0ELb0ELb0ELb1EEEvNS_16Flash_fwd_paramsE)
        /*0d38*/ 	.short	0x0210
        /*0d3a*/ 	.short	0x01d0


	//----- nvinfo : EIATTR_SW_WAR
	.align		4
.L_780:
        /*0d3c*/ 	.byte	0x04, 0x36
        /*0d3e*/ 	.short	(.L_782 - .L_781)
.L_781:
        /*0d40*/ 	.word	0x00000008
.L_782:


//--------------------- .nv.info._ZN5flash16flash_fwd_kernelI23Flash_fwd_kernel_traitsILi64ELi128ELi64ELi4ELb0ELb0EN7cutlass10bfloat16_tE19Flash_kernel_traitsILi64ELi128ELi64ELi4ES3_EELb0ELb0ELb1ELb1ELb0ELb0ELb1ELb0EEEvNS_16Flash_fwd_paramsE --------------------------
	.section	.nv.info._ZN5flash16flash_fwd_kernelI23Flash_fwd_kernel_traitsILi64ELi128ELi64ELi4ELb0ELb0EN7cutlass10bfloat16_tE19Flash_kernel_traitsILi64ELi128ELi64ELi4ES3_EELb0ELb0ELb1ELb1ELb0ELb0ELb1ELb0EEEvNS_16Flash_fwd_paramsE,"",@"SHT_CUDA_INFO"
	.sectionflags	@""
	.align	4


	//----- nvinfo : EIATTR_CUDA_API_VERSION
	.align		4
        /*0000*/ 	.byte	0x04, 0x37
        /*0002*/ 	.short	(.L_784 - .L_783)
.L_783:
        /*0004*/ 	.word	0x00000082


	//----- nvinfo : EIATTR_KPARAM_INFO
	.align		4
.L_784:
        /*0008*/ 	.byte	0x04, 0x17
        /*000a*/ 	.short	(.L_786 - .L_785)
.L_785:
        /*000c*/ 	.word	0x00000000
        /*0010*/ 	.short	0x0000
        /*0012*/ 	.short	0x0000
        /*0014*/ 	.byte	0x00, 0xf0, 0x41, 0x07


	//----- nvinfo : EIATTR_SPARSE_MMA_MASK
	.align		4
.L_786:
        /*0018*/ 	.byte	0x03, 0x50
        /*001a*/ 	.short	0x0000


	//----- nvinfo : EIATTR_MAXREG_COUNT
	.align		4
        /*001c*/ 	.byte	0x03, 0x1b
        /*001e*/ 	.short	0x00ff


	//----- nvinfo : EIATTR_NUM_BARRIERS
	.align		4
        /*0020*/ 	.byte	0x02, 0x4c
        /*0022*/ 	.byte	0x01
	.zero		1


	//----- nvinfo : EIATTR_ANNOTATIONS
	.align		4
        /*0024*/ 	.byte	0x04, 0x55
        /*0026*/ 	.short	(.L_788 - .L_787)


	//   ....[0]....
.L_787:
        /* <DEDUP_REMOVED lines=20> */


	//----- nvinfo : EIATTR_MERCURY_ISA_VERSION
	.align		4
.L_788:
        /*0158*/ 	.byte	0x03, 0x5f
        /*015a*/ 	.short	0x0101


	//----- nvinfo : EIATTR_INT_WARP_WIDE_INSTR_OFFSETS
	.align		4
        /*015c*/ 	.byte	0x04, 0x31
        /*015e*/ 	.short	(.L_790 - .L_789)


	//   ....[0]....
.L_789:
        /*0160*/ 	.word	0x00009070


	//----- nvinfo : EIATTR_COOP_GROUP_MASK_REGIDS
	.align		4
.L_790:
        /*0164*/ 	.byte	0x04, 0x29
        /*0166*/ 	.short	(.L_792 - .L_791)


	//   ....[0]....
.L_791:
        /*0168*/ 	.word	0xffffffff


	//   ....[1]....
        /*016c*/ 	.word	0xffffffff


	//   ....[2]....
        /*0170*/ 	.word	0xffffffff


	//   ....[3]....
        /*0174*/ 	.word	0xffffffff


	//   ....[4]....
        /*0178*/ 	.word	0xffffffff


	//   ....[5]....
        /*017c*/ 	.word	0xffffffff


	//   ....[6]....
        /*0180*/ 	.word	0xffffffff


	//   ....[7]....
        /*0184*/ 	.word	0xffffffff


	//   ....[8]....
        /*0188*/ 	.word	0xffffffff


	//   ....[9]....
        /*018c*/ 	.word	0xffffffff


	//   ....[10]....
        /*0190*/ 	.word	0xffffffff


	//   ....[11]....
        /*0194*/ 	.word	0xffffffff


	//   ....[12]....
        /*0198*/ 	.word	0xffffffff


	//   ....[13]....
        /*019c*/ 	.word	0xffffffff


	//   ....[14]....
        /*01a0*/ 	.word	0xffffffff


	//   ....[15]....
        /*01a4*/ 	.word	0xffffffff


	//   ....[16]....
        /*01a8*/ 	.word	0xffffffff


	//   ....[17]....
        /*01ac*/ 	.word	0xffffffff


	//   ....[18]....
        /*01b0*/ 	.word	0xffffffff


	//   ....[19]....
        /*01b4*/ 	.word	0xffffffff


	//   ....[20]....
        /*01b8*/ 	.word	0xffffffff


	//   ....[21]....
        /*01bc*/ 	.word	0xffffffff


	//   ....[22]....
        /*01c0*/ 	.word	0xffffffff


	//   ....[23]....
        /*01c4*/ 	.word	0xffffffff


	//   ....[24]....
        /*01c8*/ 	.word	0xffffffff


	//   ....[25]....
        /*01cc*/ 	.word	0xffffffff


	//   ....[26]....
        /*01d0*/ 	.word	0xffffffff


	//   ....[27]....
        /*01d4*/ 	.word	0xffffffff


	//   ....[28]....
        /*01d8*/ 	.word	0xffffffff


	//   ....[29]....
        /*01dc*/ 	.word	0xffffffff


	//   ....[30]....
        /*01e0*/ 	.word	0xffffffff


	//   ....[31]....
        /*01e4*/ 	.word	0xffffffff


	//   ....[32]....
        /*01e8*/ 	.word	0xffffffff


	//   ....[33]....
        /*01ec*/ 	.word	0xffffffff


	//   ....[34]....
        /*01f0*/ 	.word	0xffffffff


	//   ....[35]....
        /*01f4*/ 	.word	0xffffffff


	//   ....[36]....
        /*01f8*/ 	.word	0xffffffff


	//   ....[37]....
        /*01fc*/ 	.word	0xffffffff


	//   ....[38]....
        /*0200*/ 	.word	0xffffffff


	//   ....[39]....
        /*0204*/ 	.word	0xffffffff


	//----- nvinfo : EIATTR_COOP_GROUP_INSTR_OFFSETS
	.align		4
.L_792:
        /*0208*/ 	.byte	0x04, 0x28
        /*020a*/ 	.short	(.L_794 - .L_793)


	//   ....[0]....
.L_793:
        /*020c*/ 	.word	0x00007830


	//   ....[1]....
        /*0210*/ 	.word	0x00007860


	//   ....[2]....
        /*0214*/ 	.word	0x00007a70


	//   ....[3]....
        /*0218*/ 	.word	0x00007b00


	//   ....[4]....
        /*021c*/ 	.word	0x00007bf0


	//   ....[5]....
        /*0220*/ 	.word	0x00007cb0


	//   ....[6]....
        /*0224*/ 	.word	0x00007db0


	//   ....[7]....
        /*0228*/ 	.word	0x00007e00


	//   ....[8]....
        /*022c*/ 	.word	0x0000c740


	//   ....[9]....
        /*0230*/ 	.word	0x0000c770


	//   ....[10]....
        /*0234*/ 	.word	0x0000ca10


	//   ....[11]....
        /*0238*/ 	.word	0x0000caf0


	//   ....[12]....
        /*023c*/ 	.word	0x0000cb90


	//   ....[13]....
        /*0240*/ 	.word	0x0000cc40


	//   ....[14]....
        /*0244*/ 	.word	0x0000cdb0


	//   ....[15]....
        /*0248*/ 	.word	0x0000cde0


	//   ....[16]....
        /*024c*/ 	.word	0x00011c80


	//   ....[17]....
        /*0250*/ 	.word	0x00011cb0


	//   ....[18]....
        /*0254*/ 	.word	0x00011f30


	//   ....[19]....
        /*0258*/ 	.word	0x00011fb0


	//   ....[20]....
        /*025c*/ 	.word	0x00012100


	//   ....[21]....
        /*0260*/ 	.word	0x000121a0


	//   ....[22]....
        /*0264*/ 	.word	0x000121b0


	//   ....[23]....
        /*0268*/ 	.word	0x00012210


	//   ....[24]....
        /*026c*/ 	.word	0x00016e00


	//   ....[25]....
        /*0270*/ 	.word	0x00016e40


	//   ....[26]....
        /*0274*/ 	.word	0x00017240


	//   ....[27]....
        /*0278*/ 	.word	0x00017330


	//   ....[28]....
        /*027c*/ 	.word	0x00017360


	//   ....[29]....
        /*0280*/ 	.word	0x00017380


	//   ....[30]....
        /*0284*/ 	.word	0x00017420


	//   ....[31]....
        /*0288*/ 	.word	0x00017490


	//   ....[32]....
        /*028c*/ 	.word	0x00018cd0


	//   ....[33]....
        /*0290*/ 	.word	0x00018d30


	//   ....[34]....
        /*0294*/ 	.word	0x00018d40


	//   ....[35]....
        /*0298*/ 	.word	0x00018d70


	//   ....[36]....
        /*029c*/ 	.word	0x00018dc0


	//   ....[37]....
        /*02a0*/ 	.word	0x00018df0


	//   ....[38]....
        /*02a4*/ 	.word	0x00018e40


	//   ....[39]....
        /*02a8*/ 	.word	0x00018e70


	//----- nvinfo : EIATTR_EXIT_INSTR_OFFSETS
	.align		4
.L_794:
        /*02ac*/ 	.byte	0x04, 0x1c
        /*02ae*/ 	.short	(.L_796 - .L_795)


	//   ....[0]....
.L_795:
        /*02b0*/ 	.word	0x000004b0


	//   ....[1]....
        /*02b4*/ 	.word	0x00001970


	//   ....[2]....
        /*02b8*/ 	.word	0x00001a00


	//   ....[3]....
        /*02bc*/ 	.word	0x0001a990


	//   ....[4]....
        /*02c0*/ 	.word	0x0001aa70


	//----- nvinfo : EIATTR_CRS_STACK_SIZE
	.align		4
.L_796:
        /*02c4*/ 	.byte	0x04, 0x1e
        /*02c6*/ 	.short	(.L_798 - .L_797)
.L_797:
        /*02c8*/ 	.word	0x00000000


	//----- nvinfo : EIATTR_CBANK_PARAM_SIZE
	.align		4
.L_798:
        /*02cc*/ 	.byte	0x03, 0x19
        /*02ce*/ 	.short	0x01d0


	//----- nvinfo : EIATTR_PARAM_CBANK
	.align		4
        /*02d0*/ 	.byte	0x04, 0x0a
        /*02d2*/ 	.short	(.L_800 - .L_799)
	.align		4
.L_799:
        /*02d4*/ 	.word	index@(.nv.constant0._ZN5flash16flash_fwd_kernelI23Flash_fwd_kernel_traitsILi64ELi128ELi64ELi4ELb0ELb0EN7cutlass10bfloat16_tE19Flash_kernel_traitsILi64ELi128ELi64ELi4ES3_EELb0ELb0ELb1ELb1ELb0ELb0ELb1ELb0EEEvNS_16Flash_fwd_paramsE)
        /*02d8*/ 	.short	0x0210
        /*02da*/ 	.short	0x01d0


	//----- nvinfo : EIATTR_SW_WAR
	.align		4
.L_800:
        /*02dc*/ 	.byte	0x04, 0x36
        /*02de*/ 	.short	(.L_802 - .L_801)
.L_801:
        /*02e0*/ 	.word	0x00000008
.L_802:


//--------------------- .nv.callgraph             --------------------------
	.section	.nv.callgraph,"",@"SHT_CUDA_CALLGRAPH"
	.align	4
	.sectionentsize	8
	.align		4
        /*0000*/ 	.word	0x00000000
	.align		4
        /*0004*/ 	.word	0xffffffff
	.align		4
        /*0008*/ 	.word	0x00000000
	.align		4
        /*000c*/ 	.word	0xfffffffe
	.align		4
        /*0010*/ 	.word	0x00000000
	.align		4
        /*0014*/ 	.word	0xfffffffd
	.align		4
        /*0018*/ 	.word	0x00000000
	.align		4
        /*001c*/ 	.word	0xfffffffc


//--------------------- .nv.constant4             --------------------------
	.section	.nv.constant4,"a",@progbits
	.align	8
	.align		8
.nv.constant4:
        /*0000*/ 	.dword	_ZN65_INTERNAL_23b8c448_29_flash_fwd_hdim64_bf16_sm80_cu_0106449f_30354cuda3std3__45__cpo5beginE
	.align		8
        /*0008*/ 	.dword	_ZN65_INTERNAL_23b8c448_29_flash_fwd_hdim64_bf16_sm80_cu_0106449f_30354cuda3std3__45__cpo3endE
	.align		8
        /*0010*/ 	.dword	_ZN65_INTERNAL_23b8c448_29_flash_fwd_hdim64_bf16_sm80_cu_0106449f_30354cuda3std3__45__cpo6cbeginE
	.align		8
        /*0018*/ 	.dword	_ZN65_INTERNAL_23b8c448_29_flash_fwd_hdim64_bf16_sm80_cu_0106449f_30354cuda3std3__45__cpo4cendE
	.align		8
        /*0020*/ 	.dword	_ZN65_INTERNAL_23b8c448_29_flash_fwd_hdim64_bf16_sm80_cu_0106449f_30354cuda3std3__467_GLOBAL__N__23b8c448_29_flash_fwd_hdim64_bf16_sm80_cu_0106449f_30356ignoreE
	.align		8
        /*0028*/ 	.dword	_ZN65_INTERNAL_23b8c448_29_flash_fwd_hdim64_bf16_sm80_cu_0106449f_30354cuda3std3__419piecewise_constructE
	.align		8
        /*0030*/ 	.dword	_ZN65_INTERNAL_23b8c448_29_flash_fwd_hdim64_bf16_sm80_cu_0106449f_30354cuda3std3__48in_placeE
	.align		8
        /*0038*/ 	.dword	_ZN65_INTERNAL_23b8c448_29_flash_fwd_hdim64_bf16_sm80_cu_0106449f_30354cuda3std6ranges3__45__cpo4swapE
	.align		8
        /*0040*/ 	.dword	_ZN65_INTERNAL_23b8c448_29_flash_fwd_hdim64_bf16_sm80_cu_0106449f_30354cuda3std6ranges3__45__cpo9iter_moveE
	.align		8
        /*0048*/ 	.dword	_ZN65_INTERNAL_23b8c448_29_flash_fwd_hdim64_bf16_sm80_cu_0106449f_30354cute7productE
	.align		8
        /*0050*/ 	.dword	_ZN65_INTERNAL_23b8c448_29_flash_fwd_hdim64_bf16_sm80_cu_0106449f_30354cute1_E


//--------------------- .text._ZN5flash16flash_fwd_kernelI23Flash_fwd_kernel_traitsILi64ELi128ELi128ELi4ELb0ELb0EN7cutlass10bfloat16_tE19Flash_kernel_traitsILi64ELi128ELi128ELi4ES3_EELb0ELb0ELb0ELb0ELb0ELb1ELb0ELb0EEEvNS_16Flash_fwd_paramsE --------------------------
	.section	.text._ZN5flash16flash_fwd_kernelI23Flash_fwd_kernel_traitsILi64ELi128ELi128ELi4ELb0ELb0EN7cutlass10bfloat16_tE19Flash_kernel_traitsILi64ELi128ELi128ELi4ES3_EELb0ELb0ELb0ELb0ELb0ELb1ELb0ELb0EEEvNS_16Flash_fwd_paramsE,"ax",@progbits
	.align	128
        .global         _ZN5flash16flash_fwd_kernelI23Flash_fwd_kernel_traitsILi64ELi128ELi128ELi4ELb0ELb0EN7cutlass10bfloat16_tE19Flash_kernel_traitsILi64ELi128ELi128ELi4ES3_EELb0ELb0ELb0ELb0ELb0ELb1ELb0ELb0EEEvNS_16Flash_fwd_paramsE
        .type           _ZN5flash16flash_fwd_kernelI23Flash_fwd_kernel_traitsILi64ELi128ELi128ELi4ELb0ELb0EN7cutlass10bfloat16_tE19Flash_kernel_traitsILi64ELi128ELi128ELi4ES3_EELb0ELb0ELb0ELb0ELb0ELb1ELb0ELb0EEEvNS_16Flash_fwd_paramsE,@function
        .size           _ZN5flash16flash_fwd_kernelI23Flash_fwd_kernel_traitsILi64ELi128ELi128ELi4ELb0ELb0EN7cutlass10bfloat16_tE19Flash_kernel_traitsILi64ELi128ELi128ELi4ES3_EELb0ELb0ELb0ELb0ELb0ELb1ELb0ELb0EEEvNS_16Flash_fwd_paramsE,(.L_x_2570 - _ZN5flash16flash_fwd_kernelI23Flash_fwd_kernel_traitsILi64ELi128ELi128ELi4ELb0ELb0EN7cutlass10bfloat16_tE19Flash_kernel_traitsILi64ELi128ELi128ELi4ES3_EELb0ELb0ELb0ELb0ELb0ELb1ELb0ELb0EEEvNS_16Flash_fwd_paramsE)
        .other          _ZN5flash16flash_fwd_kernelI23Flash_fwd_kernel_traitsILi64ELi128ELi128ELi4ELb0ELb0EN7cutlass10bfloat16_tE19Flash_kernel_traitsILi64ELi128ELi128ELi4ES3_EELb0ELb0ELb0ELb0ELb0ELb1ELb0ELb0EEEvNS_16Flash_fwd_paramsE,@"STO_CUDA_ENTRY STV_DEFAULT"
_ZN5flash16flash_fwd_kernelI23Flash_fwd_kernel_traitsILi64ELi128ELi128ELi4ELb0ELb0EN7cutlass10bfloat16_tE19Flash_kernel_traitsILi64ELi128ELi128ELi4ES3_EELb0ELb0ELb0ELb0ELb0ELb1ELb0ELb0EEEvNS_16Flash_fwd_paramsE:
.text._ZN5flash16flash_fwd_kernelI23Flash_fwd_kernel_traitsILi64ELi128ELi128ELi4ELb0ELb0EN7cutlass10bfloat16_tE19Flash_kernel_traitsILi64ELi128ELi128ELi4ES3_EELb0ELb0ELb0ELb0ELb0ELb1ELb0ELb0EEEvNS_16Flash_fwd_paramsE:
[----:B------:R-:W1:Y:S08]  /*0000*/  LDC R1, c[0x0][0x28] ;  /* 0x00000a00ff017b82 */ /* 0x000e700000000800 */
[----:B------:R-:W2:Y:S01]  /*0010*/  LDC.64 R2, c[0x0][0x300] ;  /* 0x0000c000ff027b82 */ /* 0x000ea20000000a00 */
[----:B------:R-:W3:Y:S01]  /*0020*/  S2R R24, SR_CTAID.Y ;  /* 0x0000000000187919 */ /* 0x000ee20000002600 */
[----:B------:R-:W-:Y:S01]  /*0030*/  ULDC.64 UR4, c[0x0][0x2f0] ;  /* 0x0000bc0000047ab9 */ /* 0x000fe20000000a00 */
[----:B------:R-:W-:Y:S01]  /*0040*/  IMAD.MOV.U32 R23, RZ, RZ, -0x1 ;  /* 0xffffffffff177424 */ /* 0x000fe200078e00ff */
[----:B------:R-:W-:Y:S01]  /*0050*/  ISETP.NE.U32.AND P2, PT, RZ, UR4, PT ;  /* 0x00000004ff007c0c */ /* 0x000fe2000bf45070 */
[----:B------:R-:W-:Y:S01]  /*0060*/  ULDC.64 UR16, c[0x0][0x208] ;  /* 0x0000820000107ab9 */ /* 0x000fe20000000a00 */
[----:B-1----:R-:W-:-:S02]  /*0070*/  VIADD R1, R1, 0xffffff40 ;  /* 0xffffff4001017836 */ /* 0x002fc40000000000 */
[----:B------:R-:W3:Y:S01]  /*0080*/  LDC.64 R4, c[0x0][0x2f0] ;  /* 0x0000bc00ff047b82 */ /* 0x000ee20000000a00 */
[----:B------:R-:W-:-:S07]  /*0090*/  ISETP.NE.AND.EX P2, PT, RZ, UR5, PT, P2 ;  /* 0x00000005ff007c0c */ /* 0x000fce000bf45320 */
[----:B------:R-:W1:Y:S01]  /*00a0*/  LDC.U8 R8, c[0x0][0x3c2] ;  /* 0x0000f080ff087b82 */ /* 0x000e620000000000 */
[----:B--2---:R-:W-:-:S07]  /*00b0*/  ISETP.NE.U32.AND P1, PT, R2, RZ, PT ;  /* 0x000000ff0200720c */ /* 0x004fce0003f25070 */
[----:B------:R-:W2:Y:S01]  /*00c0*/  LDC.64 R10, c[0x0][0x2f8] ;  /* 0x0000be00ff0a7b82 */ /* 0x000ea20000000a00 */
[----:B------:R-:W-:Y:S01]  /*00d0*/  ISETP.NE.AND.EX P1, PT, R3, RZ, PT, P1 ;  /* 0x000000ff0300720c */ /* 0x000fe20003f25310 */
[----:B---3--:R-:W-:-:S06]  /*00e0*/  IMAD.WIDE R4, R24, 0x4, R4 ;  /* 0x0000000418047825 */ /* 0x008fcc00078e0204 */
[----:B------:R-:W3:Y:S01]  /*00f0*/  LDC.64 R2, c[0x0][0x2f8] ;  /* 0x0000be00ff027b82 */ /* 0x000ee20000000a00 */
[----:B------:R-:W4:Y:S04]  /*0100*/  @P2 LDG.E R23, desc[UR16][R4.64] ;  /* 0x0000001004172981 */ /* 0x000f28000c1e1900 */
[----:B------:R2:W4:Y:S03]  /*0110*/  @P2 LDG.E R0, desc[UR16][R4.64+0x4] ;  /* 0x0000041004002981 */ /* 0x000526000c1e1900 */
[----:B------:R-:W2:Y:S01]  /*0120*/  @P1 LDC.64 R6, c[0x0][0x300] ;  /* 0x0000c000ff061b82 */ /* 0x000ea20000000a00 */
[----:B-1----:R-:W-:Y:S01]  /*0130*/  ISETP.NE.AND P3, PT, R8, RZ, PT ;  /* 0x000000ff0800720c */ /* 0x002fe20003f65270 */
[----:B------:R-:W-:-:S02]  /*0140*/  IMAD.MOV.U32 R8, RZ, RZ, RZ ;  /* 0x000000ffff087224 */ /* 0x000fc400078e00ff */
[----:B--2---:R-:W-:-:S05]  /*0150*/  @P1 IMAD.WIDE R4, R24, 0x4, R6 ;  /* 0x0000000418041825 */ /* 0x004fca00078e0206 */
[----:B------:R1:W5:Y:S01]  /*0160*/  @P1 LDG.E R8, desc[UR16][R4.64] ;  /* 0x0000001004081981 */ /* 0x000362000c1e1900 */
[----:B---3--:R-:W-:-:S04]  /*0170*/  ISETP.EQ.U32.AND P0, PT, R2, RZ, PT ;  /* 0x000000ff0200720c */ /* 0x008fc80003f02070 */
[----:B------:R-:W-:Y:S01]  /*0180*/  ISETP.EQ.OR.EX P0, PT, R3, RZ, !P3, P0 ;  /* 0x000000ff0300720c */ /* 0x000fe20005f02700 */
[----:B------:R-:W-:-:S04]  /*0190*/  IMAD.WIDE R6, R24, 0x4, R10 ;  /* 0x0000000418067825 */ /* 0x000fc800078e020a */
[----:B------:R-:W-:Y:S01]  /*01a0*/  IMAD.MOV.U32 R18, RZ, RZ, -0x1 ;  /* 0xffffffffff127424 */ /* 0x000fe200078e00ff */
[----:B------:R-:W2:Y:S01]  /*01b0*/  S2R R22, SR_CTAID.X ;  /* 0x0000000000167919 */ /* 0x000ea20000002500 */
[----:B------:R-:W3:Y:S06]  /*01c0*/  S2R R29, SR_CTAID.Z ;  /* 0x00000000001d7919 */ /* 0x000eec0000002700 */
[----:B------:R1:W5:Y:S01]  /*01d0*/  @!P0 LDG.E R18, desc[UR16][R6.64] ;  /* 0x0000001006128981 */ /* 0x000362000c1e1900 */
[----:B------:R-:W-:Y:S01]  /*01e0*/  ISETP.NE.U32.AND P0, PT, R2, RZ, PT ;  /* 0x000000ff0200720c */ /* 0x000fe20003f05070 */
[----:B------:R-:W1:Y:S03]  /*01f0*/  S2R R87, SR_TID.X ;  /* 0x0000000000577919 */ /* 0x000e660000002100 */
[----:B------:R-:W-:Y:S01]  /*0200*/  ISETP.NE.AND.EX P0, PT, R3, RZ, PT, P0 ;  /* 0x000000ff0300720c */ /* 0x000fe20003f05300 */
[----:B----4-:R-:W-:Y:S01]  /*0210*/  @P2 IMAD.IADD R11, R0, 0x1, -R23 ;  /* 0x00000001000b2824 */ /* 0x010fe200078e0a17 */
[----:B------:R4:W-:Y:S05]  /*0220*/  STL [R1+0x54], R23 ;  /* 0x0000541701007387 */ /* 0x0009ea0000100800 */
[----:B------:R-:W1:Y:S06]  /*0230*/  @!P2 LDC R11, c[0x0][0x2c4] ;  /* 0x0000b100ff0bab82 */ /* 0x000e6c0000000800 */
[----:B--23--:R-:W-:Y:S05]  /*0240*/  @!P0 BRA `(.L_x_0) ;  /* 0x0000000000108947 */ /* 0x00cfea0003800000 */
[----:B------:R-:W1:Y:S02]  /*0250*/  @P3 LDG.E R0, desc[UR16][R6.64+0x4] ;  /* 0x0000041006003981 */ /* 0x000e64000c1e1900 */
[----:B-1---5:R-:W-:-:S06]  /*0260*/  @P3 IADD3 R4, R0, -R18, RZ ;  /* 0x8000001200043210 */ /* 0x022fcc0007ffe0ff */
[----:B------:R2:W5:Y:S01]  /*0270*/  @!P3 LDG.E R4, desc[UR16][R6.64] ;  /* 0x000000100604b981 */ /* 0x000562000c1e1900 */
[----:B------:R-:W-:Y:S05]  /*0280*/  BRA `(.L_x_1) ;  /* 0x0000000000047947 */ /* 0x000fea0003800000 */
.L_x_0:
[----:B-1----:R-:W1:Y:S02]  /*0290*/  LDC R4, c[0x0][0x2c8] ;  /* 0x0000b200ff047b82 */ /* 0x002e640000000800 */
.L_x_1:
[----:B------:R-:W3:Y:S02]  /*02a0*/  LDC.64 R2, c[0x0][0x308] ;  /* 0x0000c200ff027b82 */ /* 0x000ee40000000a00 */
[----:B---3--:R-:W-:-:S04]  /*02b0*/  ISETP.NE.U32.AND P2, PT, R2, RZ, PT ;  /* 0x000000ff0200720c */ /* 0x008fc80003f45070 */
[----:B------:R-:W-:-:S13]  /*02c0*/  ISETP.NE.AND.EX P2, PT, R3, RZ, PT, P2 ;  /* 0x000000ff0300720c */ /* 0x000fda0003f45320 */
[----:B------:R-:W3:Y:S08]  /*02d0*/  @P2 LDC.64 R2, c[0x0][0x308] ;  /* 0x0000c200ff022b82 */ /* 0x000ef00000000a00 */
[----:B------:R-:W4:Y:S01]  /*02e0*/  @!P2 LDC R5, c[0x0][0x2cc] ;  /* 0x0000b300ff05ab82 */ /* 0x000f220000000800 */
[----:B---3--:R-:W-:-:S05]  /*02f0*/  @P2 IMAD.WIDE R2, R24, 0x4, R2 ;  /* 0x0000000418022825 */ /* 0x008fca00078e0202 */
[----:B------:R-:W3:Y:S01]  /*0300*/  @P2 LDG.E R0, desc[UR16][R2.64] ;  /* 0x0000001002002981 */ /* 0x000ee2000c1e1900 */
[----:B------:R-:W-:-:S05]  /*0310*/  IMAD.SHL.U32 R27, R22, 0x80, RZ ;  /* 0x00000080161b7824 */ /* 0x000fca00078e00ff */
[----:B------:R-:W-:Y:S01]  /*0320*/  ISETP.GT.AND P0, PT, R11, R27, PT ;  /* 0x0000001b0b00720c */ /* 0x000fe20003f04270 */
[----:B------:R-:W2:Y:S02]  /*0330*/  @!P2 LDC.64 R2, c[0x0][0x318] ;  /* 0x0000c600ff02ab82 */ /* 0x000ea40000000a00 */
[----:B--2---:R-:W-:-:S04]  /*0340*/  @!P2 ISETP.NE.U32.AND P1, PT, R2, RZ, PT ;  /* 0x000000ff0200a20c */ /* 0x004fc80003f25070 */
[----:B------:R-:W-:Y:S01]  /*0350*/  @!P2 ISETP.NE.AND.EX P1, PT, R3, RZ, PT, P1 ;  /* 0x000000ff0300a20c */ /* 0x000fe20003f25310 */
[----:B---3-5:R-:W-:-:S03]  /*0360*/  @P2 IMAD.IADD R28, R0, 0x1, -R8 ;  /* 0x00000001001c2824 */ /* 0x028fc600078e0a08 */
[----:B----4-:R-:W-:-:S04]  /*0370*/  @!P2 SEL R0, R5, RZ, P1 ;  /* 0x000000ff0500a207 */ /* 0x010fc80000800000 */
[----:B-1----:R-:W-:Y:S01]  /*0380*/  @!P2 IADD3 R28, R0, R4, -R8 ;  /* 0x00000004001ca210 */ /* 0x002fe20007ffe808 */
[----:B------:R-:W-:Y:S06]  /*0390*/  @!P0 EXIT ;  /* 0x000000000000894d */ /* 0x000fec0003800000 */
[C---:B------:R-:W-:Y:S01]  /*03a0*/  VIADD R0, R28.reuse, 0x7f ;  /* 0x0000007f1c007836 */ /* 0x040fe20000000000 */
[----:B------:R-:W-:-:S04]  /*03b0*/  ISETP.GE.AND P0, PT, R28, 0x1, PT ;  /* 0x000000011c00780c */ /* 0x000fc80003f06270 */
[----:B------:R-:W-:-:S04]  /*03c0*/  SHF.R.S32.HI R2, RZ, 0x1f, R0 ;  /* 0x0000001fff027819 */ /* 0x000fc80000011400 */
[----:B------:R-:W-:-:S05]  /*03d0*/  LEA.HI R252, R2, R0, RZ, 0x7 ;  /* 0x0000000002fc7211 */ /* 0x000fca00078f38ff */
[----:B------:R1:W-:Y:S01]  /*03e0*/  STL [R1+0xc], R252 ;  /* 0x00000cfc01007387 */ /* 0x0003e20000100800 */
[----:B------:R-:W-:Y:S05]  /*03f0*/  @!P0 BRA `(.L_x_2) ;  /* 0x000000f0000c8947 */ /* 0x000fea0003800000 */
[----:B------:R-:W2:Y:S01]  /*0400*/  LDC R25, c[0x0][0x278] ;  /* 0x00009e00ff197b82 */ /* 0x000ea20000000800 */
[----:B------:R-:W-:Y:S01]  /*0410*/  SHF.R.S32.HI R47, RZ, 0x1f, R87 ;  /* 0x0000001fff2f7819 */ /* 0x000fe20000011457 */
[----:B------:R-:W-:Y:S01]  /*0420*/  IMAD.IADD R36, R11, 0x1, -R27 ;  /* 0x000000010b247824 */ /* 0x000fe200078e0a1b */
[----:B------:R-:W-:Y:S01]  /*0430*/  ISETP.NE.AND P4, PT, R23, -0x1, PT ;  /* 0xffffffff1700780c */ /* 0x000fe20003f85270 */
[----:B------:R-:W-:Y:S01]  /*0440*/  ULDC.64 UR4, c[0x0][0x258] ;  /* 0x0000960000047ab9 */ /* 0x000fe20000000a00 */
[----:B------:R-:W-:Y:S02]  /*0450*/  LEA.HI R4, R47, R87, RZ, 0x3 ;  /* 0x000000572f047211 */ /* 0x000fe400078f18ff */
[----:B------:R-:W-:Y:S01]  /*0460*/  IABS R7, R29 ;  /* 0x0000001d00077213 */ /* 0x000fe20000000000 */
[----:B------:R3:W-:Y:S01]  /*0470*/  STL [R1+0x28], R36 ;  /* 0x0000282401007387 */ /* 0x0007e20000100800 */
[----:B------:R-:W-:Y:S02]  /*0480*/  SHF.R.S32.HI R14, RZ, 0x3, R4 ;  /* 0x00000003ff0e7819 */ /* 0x000fe40000011404 */
[----:B------:R-:W-:-:S02]  /*0490*/  ISETP.NE.AND P2, PT, R18, -0x1, PT ;  /* 0xffffffff1200780c */ /* 0x000fc40003f45270 */
[CC--:B------:R-:W-:Y:S01]  /*04a0*/  ISETP.GE.AND P1, PT, R14.reuse, R36.reuse, PT ;  /* 0x000000240e00720c */ /* 0x0c0fe20003f26270 */
[C---:B------:R-:W-:Y:S01]  /*04b0*/  VIADD R38, R14.reuse, 0x10 ;  /* 0x000000100e267836 */ /* 0x040fe20000000000 */
[----:B------:R-:W-:Y:S01]  /*04c0*/  SHF.R.S32.HI R15, RZ, 0x1f, R14 ;  /* 0x0000001fff0f7819 */ /* 0x000fe2000001140e */
[----:B------:R-:W4:Y:S01]  /*04d0*/  @!P4 LDC.64 R16, c[0x0][0x228] ;  /* 0x00008a00ff10cb82 */ /* 0x000f220000000a00 */
[----:B------:R-:W-:Y:S01]  /*04e0*/  @!P4 SHF.R.S32.HI R6, RZ, 0x1f, R24 ;  /* 0x0000001fff06c819 */ /* 0x000fe20000011418 */
[----:B------:R-:W-:Y:S01]  /*04f0*/  VIADD R39, R14, 0x20 ;  /* 0x000000200e277836 */ /* 0x000fe20000000000 */
[----:B------:R-:W-:Y:S01]  /*0500*/  ISETP.GE.AND P0, PT, R38, R36, PT ;  /* 0x000000242600720c */ /* 0x000fe20003f06270 */
[----:B------:R-:W-:Y:S01]  /*0510*/  IMAD.WIDE R48, R22, 0x80, R14 ;  /* 0x0000008016307825 */ /* 0x000fe200078e020e */
[----:B------:R-:W-:Y:S02]  /*0520*/  LEA.HI R9, R47, R87, RZ, 0x6 ;  /* 0x000000572f097211 */ /* 0x000fe400078f30ff */
[----:B--2---:R-:W-:Y:S01]  /*0530*/  IABS R13, R25 ;  /* 0x00000019000d7213 */ /* 0x004fe20000000000 */
[----:B------:R-:W2:Y:S01]  /*0540*/  @P4 LDC.64 R20, c[0x0][0x240] ;  /* 0x00009000ff144b82 */ /* 0x000ea20000000a00 */
[----:B------:R3:W-:Y:S01]  /*0550*/  STL.64 [R1+0x30], R48 ;  /* 0x0000303001007387 */ /* 0x0007e20000100a00 */
[----:B------:R-:W-:Y:S01]  /*0560*/  SHF.L.U32 R9, R9, 0x3, RZ ;  /* 0x0000000309097819 */ /* 0x000fe200000006ff */
[----:B------:R-:W5:Y:S05]  /*0570*/  I2F.RP R2, R13 ;  /* 0x0000000d00027306 */ /* 0x000f6a0000209400 */
[----:B------:R-:W1:Y:S01]  /*0580*/  @!P0 S2R R11, SR_CgaCtaId ;  /* 0x00000000000b8919 */ /* 0x000e620000008800 */
[----:B------:R-:W3:Y:S01]  /*0590*/  @P2 LDC.64 R204, c[0x0][0x250] ;  /* 0x00009400ffcc2b82 */ /* 0x000ee20000000a00 */
[----:B----4-:R-:W-:-:S07]  /*05a0*/  @!P4 IMAD R6, R6, R16, RZ ;  /* 0x000000100606c224 */ /* 0x010fce00078e02ff */
[----:B------:R-:W4:Y:S01]  /*05b0*/  @P2 LDC.64 R84, c[0x0][0x248] ;  /* 0x00009200ff542b82 */ /* 0x000f220000000a00 */
[----:B-----5:R-:W5:Y:S01]  /*05c0*/  MUFU.RCP R2, R2 ;  /* 0x0000000200027308 */ /* 0x020f620000001000 */
[----:B------:R-:W-:-:S06]  /*05d0*/  @!P4 IMAD R10, R24, R17, R6 ;  /* 0x00000011180ac224 */ /* 0x000fcc00078e0206 */
[----:B------:R-:W1:Y:S08]  /*05e0*/  @!P1 LDC.64 R30, c[0x0][0x210] ;  /* 0x00008400ff1e9b82 */ /* 0x000e700000000a00 */
[----:B------:R-:W1:Y:S01]  /*05f0*/  @!P0 LDC.64 R26, c[0x0][0x240] ;  /* 0x00009000ff1a8b82 */ /* 0x000e620000000a00 */
[----:B-----5:R-:W-:-:S04]  /*0600*/  VIADD R2, R2, 0xffffffe ;  /* 0x0ffffffe02027836 */ /* 0x020fc80000000000 */
[----:B------:R-:W5:Y:S02]  /*0610*/  F2I.FTZ.U32.TRUNC.NTZ R3, R2 ;  /* 0x0000000200037305 */ /* 0x000f64000021f000 */
[----:B-----5:R-:W-:Y:S01]  /*0620*/  IADD3 R0, RZ, -R3, RZ ;  /* 0x80000003ff007210 */ /* 0x020fe20007ffe0ff */
[----:B------:R-:W-:-:S04]  /*0630*/  IMAD.MOV.U32 R2, RZ, RZ, RZ ;  /* 0x000000ffff027224 */ /* 0x000fc800078e00ff */
[----:B------:R-:W-:-:S04]  /*0640*/  IMAD R0, R0, R13, RZ ;  /* 0x0000000d00007224 */ /* 0x000fc800078e02ff */
[----:B------:R-:W-:Y:S01]  /*0650*/  IMAD.HI.U32 R2, R3, R0, R2 ;  /* 0x0000000003027227 */ /* 0x000fe200078e0002 */
[----:B------:R-:W-:-:S03]  /*0660*/  LOP3.LUT R0, R4, 0xfffffff8, RZ, 0xc0, !PT ;  /* 0xfffffff804007812 */ /* 0x000fc600078ec0ff */
[----:B------:R-:W-:Y:S01]  /*0670*/  IMAD.SHL.U32 R3, R14, 0x40, RZ ;  /* 0x000000400e037824 */ /* 0x000fe200078e00ff */
[----:B------:R-:W-:Y:S01]  /*0680*/  IADD3 R52, -R0, R87, RZ ;  /* 0x0000005700347210 */ /* 0x000fe20007ffe1ff */
[----:B------:R-:W-:-:S03]  /*0690*/  IMAD.HI.U32 R4, R2, R7, RZ ;  /* 0x0000000702047227 */ /* 0x000fc600078e00ff */
[----:B------:R-:W-:Y:S01]  /*06a0*/  LOP3.LUT R0, R3, 0x1c0, RZ, 0xc0, !PT ;  /* 0x000001c003007812 */ /* 0x000fe200078ec0ff */
[----:B------:R-:W-:Y:S02]  /*06b0*/  IMAD.SHL.U32 R12, R52, 0x8, RZ ;  /* 0x00000008340c7824 */ /* 0x000fe400078e00ff */
[----:B------:R-:W-:Y:S01]  /*06c0*/  IMAD.MOV R2, RZ, RZ, -R4 ;  /* 0x000000ffff027224 */ /* 0x000fe200078e0a04 */
[----:B------:R-:W-:Y:S02]  /*06d0*/  SHF.R.U32.HI R3, RZ, 0x3, R0 ;  /* 0x00000003ff037819 */ /* 0x000fe40000011600 */
[----:B------:R-:W-:Y:S01]  /*06e0*/  LOP3.LUT R5, R0, 0x38, R12, 0xf8, !PT ;  /* 0x0000003800057812 */ /* 0x000fe200078ef80c */
[----:B------:R-:W-:Y:S02]  /*06f0*/  IMAD R0, R13, R2, R7 ;  /* 0x000000020d007224 */ /* 0x000fe400078e0207 */
[----:B------:R-:W-:Y:S01]  /*0700*/  @!P4 IMAD.WIDE.U32 R6, R24, R16, RZ ;  /* 0x000000101806c225 */ /* 0x000fe200078e00ff */
[----:B------:R-:W-:-:S02]  /*0710*/  LOP3.LUT R19, R5, R3, RZ, 0x3c, !PT ;  /* 0x0000000305137212 */ /* 0x000fc400078e3cff */
[----:B------:R-:W-:Y:S01]  /*0720*/  ISETP.GT.U32.AND P3, PT, R13, R0, PT ;  /* 0x000000000d00720c */ /* 0x000fe20003f64070 */
[----:B--2---:R-:W-:Y:S01]  /*0730*/  @P4 IMAD.WIDE.U32 R2, R23, R20, RZ ;  /* 0x0000001417024225 */ /* 0x004fe200078e00ff */
[----:B------:R-:W-:Y:S02]  /*0740*/  @!P0 MOV R5, 0x400 ;  /* 0x0000040000058802 */ /* 0x000fe40000000f00 */
[----:B------:R-:W-:Y:S01]  /*0750*/  LOP3.LUT R19, R19, 0xfffffe00, R9, 0xf8, !PT ;  /* 0xfffffe0013137812 */ /* 0x000fe200078ef809 */
[----:B------:R-:W-:Y:S01]  /*0760*/  @P4 IMAD R3, R23, R21, R3 ;  /* 0x0000001517034224 */ /* 0x000fe200078e0203 */
[----:B-1----:R-:W-:Y:S01]  /*0770*/  @!P0 LEA R35, R11, R5, 0x18 ;  /* 0x000000050b238211 */ /* 0x002fe200078ec0ff */
[----:B------:R-:W1:Y:S01]  /*0780*/  @!P1 LDC.64 R22, c[0x0][0x240] ;  /* 0x00009000ff169b82 */ /* 0x000e620000000a00 */
[----:B------:R-:W-:Y:S01]  /*0790*/  @!P4 IMAD.MOV.U32 R2, RZ, RZ, R6 ;  /* 0x000000ffff02c224 */ /* 0x000fe200078e0006 */
[----:B------:R-:W-:Y:S01]  /*07a0*/  LOP3.LUT R5, R29, R25, RZ, 0x3c, !PT ;  /* 0x000000191d057212 */ /* 0x000fe200078e3cff */
[----:B------:R-:W-:Y:S01]  /*07b0*/  @!P4 IMAD.IADD R3, R7, 0x1, R10 ;  /* 0x000000010703c824 */ /* 0x000fe200078e020a */
[----:B------:R-:W-:-:S02]  /*07c0*/  SHF.R.S32.HI R7, RZ, 0x1f, R29 ;  /* 0x0000001fff077819 */ /* 0x000fc4000001141d */
[-C--:B------:R-:W-:Y:S01]  /*07d0*/  @!P3 IADD3 R0, R0, -R13.reuse, RZ ;  /* 0x8000000d0000b210 */ /* 0x080fe20007ffe0ff */
[----:B------:R-:W-:Y:S01]  /*07e0*/  @!P3 VIADD R4, R4, 0x1 ;  /* 0x000000010404b836 */ /* 0x000fe20000000000 */
[----:B------:R-:W-:Y:S01]  /*07f0*/  IADD3 R2, P4, R12, R2, RZ ;  /* 0x000000020c027210 */ /* 0x000fe20007f9e0ff */
[----:B------:R-:W-:Y:S01]  /*0800*/  IMAD R7, R7, UR4, RZ ;  /* 0x0000000407077c24 */ /* 0x000fe2000f8e02ff */
[----:B------:R-:W-:Y:S01]  /*0810*/  ISETP.GE.U32.AND P6, PT, R0, R13, PT ;  /* 0x0000000d0000720c */ /* 0x000fe20003fc6070 */
[C---:B------:R-:W-:Y:S01]  /*0820*/  @P2 IMAD.IADD R0, R8.reuse, 0x1, R18 ;  /* 0x0000000108002824 */ /* 0x040fe200078e0212 */
[----:B------:R-:W-:Y:S01]  /*0830*/  SHF.R.S32.HI R13, RZ, 0x1f, R12 ;  /* 0x0000001fff0d7819 */ /* 0x000fe2000001140c */
[----:B------:R-:W-:Y:S01]  /*0840*/  IMAD R7, R29, UR5, R7 ;  /* 0x000000051d077c24 */ /* 0x000fe2000f8e0207 */
[----:B------:R-:W-:Y:S01]  /*0850*/  ISETP.GE.AND P5, PT, R5, RZ, PT ;  /* 0x000000ff0500720c */ /* 0x000fe20003fa6270 */
[----:B------:R-:W-:Y:S01]  /*0860*/  @P2 IMAD.IADD R5, R8, 0x1, R18 ;  /* 0x0000000108052824 */ /* 0x000fe200078e0212 */
[----:B------:R-:W-:Y:S01]  /*0870*/  ISETP.NE.AND P3, PT, R25, RZ, PT ;  /* 0x000000ff1900720c */ /* 0x000fe20003f65270 */
[----:B---3--:R-:W-:Y:S01]  /*0880*/  @P2 IMAD R6, R0, R205, RZ ;  /* 0x000000cd00062224 */ /* 0x008fe200078e02ff */
[----:B------:R-:W-:-:S05]  /*0890*/  IADD3.X R3, R13, R3, RZ, P4, !PT ;  /* 0x000000030d037210 */ /* 0x000fca00027fe4ff */
[----:B------:R-:W-:Y:S02]  /*08a0*/  @P6 VIADD R4, R4, 0x1 ;  /* 0x0000000104046836 */ /* 0x000fe40000000000 */
[----:B------:R-:W-:-:S03]  /*08b0*/  IMAD.WIDE.U32 R10, R29, UR4, R2 ;  /* 0x000000041d0a7c25 */ /* 0x000fc6000f8e0002 */
[----:B------:R-:W-:Y:S01]  /*08c0*/  MOV R29, R4 ;  /* 0x00000004001d7202 */ /* 0x000fe20000000f00 */
[----:B------:R-:W-:Y:S01]  /*08d0*/  @P2 IMAD.WIDE.U32 R2, R0, R204, RZ ;  /* 0x000000cc00022225 */ /* 0x000fe200078e00ff */
[----:B------:R-:W-:-:S03]  /*08e0*/  IADD3 R7, R11, R7, RZ ;  /* 0x000000070b077210 */ /* 0x000fc60007ffe0ff */
[----:B----4-:R-:W-:Y:S01]  /*08f0*/  @P2 IMAD R0, R5, R85, RZ ;  /* 0x0000005505002224 */ /* 0x010fe200078e02ff */
[----:B------:R-:W-:Y:S01]  /*0900*/  @P2 IADD3 R21, R3, R6, RZ ;  /* 0x0000000603152210 */ /* 0x000fe20007ffe0ff */
[----:B------:R-:W-:-:S04]  /*0910*/  @P2 IMAD.WIDE.U32 R4, R5, R84, RZ ;  /* 0x0000005405042225 */ /* 0x000fc800078e00ff */
[----:B------:R-:W-:Y:S01]  /*0920*/  @!P5 IMAD.MOV R29, RZ, RZ, -R29 ;  /* 0x000000ffff1dd224 */ /* 0x000fe200078e0a1d */
[----:B------:R-:W-:Y:S01]  /*0930*/  ISETP.GE.AND P5, PT, R39, R36, PT ;  /* 0x000000242700720c */ /* 0x000fe20003fa6270 */
[----:B------:R-:W-:Y:S01]  /*0940*/  @P2 IMAD.MOV.U32 R18, RZ, RZ, R2 ;  /* 0x000000ffff122224 */ /* 0x000fe200078e0002 */
[----:B------:R-:W-:Y:S01]  /*0950*/  @!P3 LOP3.LUT R29, RZ, R25, RZ, 0x33, !PT ;  /* 0x00000019ff1db212 */ /* 0x000fe200078e33ff */
[----:B------:R-:W-:Y:S02]  /*0960*/  @P2 IMAD.IADD R20, R5, 0x1, R0 ;  /* 0x0000000105142824 */ /* 0x000fe400078e0200 */
[----:B-1----:R-:W-:Y:S02]  /*0970*/  @!P1 IMAD R16, R49, R22, RZ ;  /* 0x0000001631109224 */ /* 0x002fe400078e02ff */
[----:B------:R-:W-:Y:S01]  /*0980*/  @P2 IMAD.MOV.U32 R17, RZ, RZ, R4 ;  /* 0x000000ffff112224 */ /* 0x000fe200078e0004 */
[----:B------:R-:W-:Y:S06]  /*0990*/  @P2 BRA `(.L_x_3) ;  /* 0x0000000000342947 */ /* 0x000fec0003800000 */
[----:B------:R-:W1:Y:S01]  /*09a0*/  LDC.64 R84, c[0x0][0x248] ;  /* 0x00009200ff547b82 */ /* 0x000e620000000a00 */
[----:B------:R-:W-:Y:S02]  /*09b0*/  SHF.R.S32.HI R0, RZ, 0x1f, R8 ;  /* 0x0000001fff007819 */ /* 0x000fe40000011408 */
[----:B------:R-:W-:-:S05]  /*09c0*/  SHF.R.S32.HI R9, RZ, 0x1f, R24 ;  /* 0x0000001fff097819 */ /* 0x000fca0000011418 */
[----:B------:R-:W2:Y:S01]  /*09d0*/  LDC.64 R4, c[0x0][0x230] ;  /* 0x00008c00ff047b82 */ /* 0x000ea20000000a00 */
[-C--:B-1----:R-:W-:Y:S02]  /*09e0*/  IMAD R0, R0, R84.reuse, RZ ;  /* 0x0000005400007224 */ /* 0x082fe400078e02ff */
[----:B------:R-:W-:-:S04]  /*09f0*/  IMAD.WIDE.U32 R2, R8, R84, RZ ;  /* 0x0000005408027225 */ /* 0x000fc800078e00ff */
[----:B------:R-:W-:Y:S02]  /*0a00*/  IMAD R0, R8, R85, R0 ;  /* 0x0000005508007224 */ /* 0x000fe400078e0200 */
[----:B--2---:R-:W-:-:S03]  /*0a10*/  IMAD R9, R9, R4, RZ ;  /* 0x0000000409097224 */ /* 0x004fc600078e02ff */
[----:B------:R-:W-:Y:S01]  /*0a20*/  IADD3 R3, R3, R0, RZ ;  /* 0x0000000003037210 */ /* 0x000fe20007ffe0ff */
[C---:B------:R-:W-:Y:S02]  /*0a30*/  IMAD R5, R24.reuse, R5, R9 ;  /* 0x0000000518057224 */ /* 0x040fe400078e0209 */
[----:B------:R-:W-:-:S05]  /*0a40*/  IMAD.WIDE.U32 R2, R24, R4, R2 ;  /* 0x0000000418027225 */ /* 0x000fca00078e0002 */
[----:B------:R-:W-:Y:S02]  /*0a50*/  IADD3 R20, R3, R5, RZ ;  /* 0x0000000503147210 */ /* 0x000fe40007ffe0ff */
[----:B------:R-:W-:Y:S02]  /*0a60*/  MOV R17, R2 ;  /* 0x0000000200117202 */ /* 0x000fe40000000f00 */
.L_x_3:
[----:B------:R-:W-:Y:S05]  /*0a70*/  @P2 BRA `(.L_x_4) ;  /* 0x0000000000342947 */ /* 0x000fea0003800000 */
        /* <DEDUP_REMOVED lines=12> */
[----:B------:R-:W-:-:S07]  /*0b40*/  MOV R18, R2 ;  /* 0x0000000200127202 */ /* 0x000fce0000000f00 */
.L_x_4:
[----:B------:R-:W-:Y:S01]  /*0b50*/  @!P1 IMAD.MOV.U32 R6, RZ, RZ, R10 ;  /* 0x000000ffff069224 */ /* 0x000fe200078e000a */
[----:B------:R-:W1:Y:S01]  /*0b60*/  S2UR UR4, SR_CgaCtaId ;  /* 0x00000000000479c3 */ /* 0x000e620000008800 */
[C---:B------:R-:W-:Y:S01]  /*0b70*/  @!P1 IMAD R16, R48.reuse, R23, R16 ;  /* 0x0000001730109224 */ /* 0x040fe200078e0210 */
[C---:B------:R-:W-:Y:S01]  /*0b80*/  @!P0 IADD3 R11, P2, R48.reuse, 0x10, RZ ;  /* 0x00000010300b8810 */ /* 0x040fe20007f5e0ff */
[----:B------:R-:W-:Y:S01]  /*0b90*/  @!P1 IMAD.WIDE.U32 R2, R48, R22, R6 ;  /* 0x0000001630029225 */ /* 0x000fe200078e0006 */
[----:B------:R-:W-:Y:S01]  /*0ba0*/  UMOV UR5, 0x400 ;  /* 0x0000040000057882 */ /* 0x000fe20000000000 */
[----:B------:R-:W-:Y:S01]  /*0bb0*/  LEA.HI.SX32 R86, R252, 0xffffffff, 0x19 ;  /* 0xfffffffffc567811 */ /* 0x000fe200078fcaff */
[----:B------:R-:W-:Y:S01]  /*0bc0*/  ULDC.64 UR6, c[0x0][0x260] ;  /* 0x0000980000067ab9 */ /* 0x000fe20000000a00 */
[----:B------:R-:W-:Y:S01]  /*0bd0*/  IMAD R6, R15, R84, RZ ;  /* 0x000000540f067224 */ /* 0x000fe200078e02ff */
[----:B------:R-:W2:Y:S01]  /*0be0*/  @!P0 LDC.64 R24, c[0x0][0x210] ;  /* 0x00008400ff188b82 */ /* 0x000ea20000000a00 */
[----:B------:R-:W-:Y:S01]  /*0bf0*/  IMAD.WIDE.U32 R4, R14, R204, R12 ;  /* 0x000000cc0e047225 */ /* 0x000fe200078e000c */
[----:B------:R-:W-:-:S03]  /*0c00*/  SHF.L.U64.HI R136, R84, 0x7, R85 ;  /* 0x0000000754887819 */ /* 0x000fc60000010255 */
[----:B------:R-:W-:Y:S02]  /*0c10*/  IMAD R0, R15, R204, RZ ;  /* 0x000000cc0f007224 */ /* 0x000fe400078e02ff */
[C---:B------:R-:W-:Y:S01]  /*0c20*/  IMAD.WIDE.U32 R8, R14.reuse, R84, R12 ;  /* 0x000000540e087225 */ /* 0x040fe200078e000c */
[----:B------:R-:W3:Y:S03]  /*0c30*/  @!P5 LDC.64 R22, c[0x0][0x240] ;  /* 0x00009000ff16db82 */ /* 0x000ee60000000a00 */
[----:B------:R-:W-:Y:S01]  /*0c40*/  IMAD R12, R14, R85, R6 ;  /* 0x000000550e0c7224 */ /* 0x000fe200078e0206 */
[----:B------:R-:W-:Y:S01]  /*0c50*/  IADD3 R32, P3, R17, R8, RZ ;  /* 0x0000000811207210 */ /* 0x000fe20007f7e0ff */
[----:B------:R-:W-:Y:S01]  /*0c60*/  @!P0 IMAD.X R13, RZ, RZ, R49, P2 ;  /* 0x000000ffff0d8224 */ /* 0x000fe200010e0631 */
[----:B------:R-:W-:Y:S01]  /*0c70*/  IADD3 R40, P2, R18, R4, RZ ;  /* 0x0000000412287210 */ /* 0x000fe20007f5e0ff */
[----:B------:R-:W-:Y:S01]  /*0c80*/  IMAD R6, R14, R205, R0 ;  /* 0x000000cd0e067224 */ /* 0x000fe200078e0200 */
[----:B------:R-:W-:Y:S01]  /*0c90*/  @!P1 LEA R4, P4, R2, R30, 0x1 ;  /* 0x0000001e02049211 */ /* 0x000fe200078808ff */
[----:B------:R-:W-:Y:S01]  /*0ca0*/  @!P1 IMAD.IADD R3, R3, 0x1, R16 ;  /* 0x0000000103039824 */ /* 0x000fe200078e0210 */
[----:B------:R-:W-:Y:S01]  /*0cb0*/  IADD3.X R33, R20, R9, R12, P3, !PT ;  /* 0x0000000914217210 */ /* 0x000fe20001ffe40c */
[-C--:B------:R-:W-:Y:S01]  /*0cc0*/  @!P0 IMAD R0, R13, R26.reuse, RZ ;  /* 0x0000001a0d008224 */ /* 0x080fe200078e02ff */
[----:B------:R-:W-:Y:S01]  /*0cd0*/  IADD3.X R41, R21, R5, R6, P2, !PT ;  /* 0x0000000515297210 */ /* 0x000fe200017fe406 */
[----:B------:R-:W-:Y:S01]  /*0ce0*/  VIADD R45, R14, 0x30 ;  /* 0x000000300e2d7836 */ /* 0x000fe20000000000 */
[----:B------:R-:W-:Y:S01]  /*0cf0*/  @!P1 LEA.HI.X R5, R2, R31, R3, 0x1, P4 ;  /* 0x0000001f02059211 */ /* 0x000fe200020f0c03 */
[----:B------:R-:W-:Y:S01]  /*0d00*/  @!P0 IMAD.MOV.U32 R2, RZ, RZ, R10 ;  /* 0x000000ffff028224 */ /* 0x000fe200078e000a */
[----:B------:R-:W4:Y:S01]  /*0d10*/  @!P5 LDC.64 R16, c[0x0][0x210] ;  /* 0x00008400ff10db82 */ /* 0x000f220000000a00 */
[----:B------:R-:W-:Y:S01]  /*0d20*/  @!P0 IMAD.MOV.U32 R3, RZ, RZ, R7 ;  /* 0x000000ffff038224 */ /* 0x000fe200078e0007 */
[----:B-1----:R-:W-:Y:S01]  /*0d30*/  ULEA UR4, UR4, UR5, 0x18 ;  /* 0x0000000504047291 */ /* 0x002fe2000f8ec03f */
[C---:B------:R-:W-:Y:S01]  /*0d40*/  @!P0 IMAD R6, R11.reuse, R27, R0 ;  /* 0x0000001b0b068224 */ /* 0x040fe200078e0200 */
[----:B------:R-:W-:Y:S01]  /*0d50*/  @!P5 IADD3 R0, P2, R48, 0x20, RZ ;  /* 0x000000203000d810 */ /* 0x000fe20007f5e0ff */
[----:B------:R-:W-:Y:S01]  /*0d60*/  @!P0 IMAD.WIDE.U32 R2, R11, R26, R2 ;  /* 0x0000001a0b028225 */ /* 0x000fe200078e0002 */
[----:B------:R-:W-:-:S02]  /*0d70*/  ISETP.GE.AND P4, PT, R45, R36, PT ;  /* 0x000000242d00720c */ /* 0x000fc40003f86270 */
[----:B------:R-:W-:Y:S01]  /*0d80*/  LEA R238, R19, UR4, 0x1 ;  /* 0x0000000413ee7c11 */ /* 0x000fe2000f8e08ff */
[----:B------:R-:W-:Y:S01]  /*0d90*/  @!P5 IMAD.X R9, RZ, RZ, R49, P2 ;  /* 0x000000ffff09d224 */ /* 0x000fe200010e0631 */
[----:B--2---:R-:W-:Y:S01]  /*0da0*/  @!P0 LEA R8, P2, R2, R24, 0x1 ;  /* 0x0000001802088211 */ /* 0x004fe200078408ff */
[----:B------:R-:W-:Y:S02]  /*0db0*/  @!P0 IMAD.IADD R6, R3, 0x1, R6 ;  /* 0x0000000103068824 */ /* 0x000fe400078e0206 */
[----:B---3--:R-:W-:Y:S01]  /*0dc0*/  @!P5 IMAD R3, R9, R22, RZ ;  /* 0x000000160903d224 */ /* 0x008fe200078e02ff */
[----:B------:R-:W-:Y:S01]  /*0dd0*/  @!PT LDS RZ, [RZ] ;  /* 0x00000000fffff984 */ /* 0x000fe20000000800 */
[----:B------:R-:W-:Y:S01]  /*0de0*/  @!PT LDS RZ, [RZ] ;  /* 0x00000000fffff984 */ /* 0x000fe20000000800 */
[----:B------:R-:W-:Y:S01]  /*0df0*/  @!PT LDS RZ, [RZ] ;  /* 0x00000000fffff984 */ /* 0x000fe20000000800 */
[----:B------:R1:W-:Y:S01]  /*0e00*/  @!P1 LDGSTS.E.BYPASS.LTC128B.128 [R238], desc[UR16][R4.64] ;  /* 0x0000000004ee9fae */ /* 0x0003e2000b901d50 */
[----:B------:R-:W-:Y:S01]  /*0e10*/  IMAD R34, R86, -0x80, R28 ;  /* 0xffffff8056227824 */ /* 0x000fe200078e021c */
[----:B------:R-:W-:Y:S01]  /*0e20*/  @!P0 LEA.HI.X R9, R2, R25, R6, 0x1, P2 ;  /* 0x0000001902098211 */ /* 0x000fe200010f0c06 */
[C---:B------:R-:W-:Y:S01]  /*0e30*/  VIADD R44, R14.reuse, 0x40 ;  /* 0x000000400e2c7836 */ /* 0x040fe20000000000 */
[----:B------:R-:W2:Y:S01]  /*0e40*/  @!P5 S2R R6, SR_CgaCtaId ;  /* 0x000000000006d919 */ /* 0x000ea20000008800 */
[----:B------:R-:W-:Y:S01]  /*0e50*/  @!P5 IMAD.MOV.U32 R2, RZ, RZ, R10 ;  /* 0x000000ffff02d224 */ /* 0x000fe200078e000a */
[----:B------:R-:W-:Y:S01]  /*0e60*/  ISETP.GE.AND P6, PT, R14, R34, PT ;  /* 0x000000220e00720c */ /* 0x000fe20003fc6270 */
[----:B------:R-:W3:Y:S01]  /*0e70*/  @!P4 LDC.64 R12, c[0x0][0x240] ;  /* 0x00009000ff0ccb82 */ /* 0x000ee20000000a00 */
[----:B------:R-:W-:Y:S01]  /*0e80*/  ISETP.GE.AND P3, PT, R44, R36, PT ;  /* 0x000000242c00720c */ /* 0x000fe20003f66270 */
[C---:B------:R-:W-:Y:S01]  /*0e90*/  VIADD R43, R14.reuse, 0x50 ;  /* 0x000000500e2b7836 */ /* 0x040fe20000000000 */
[----:B------:R-:W5:Y:S01]  /*0ea0*/  @!P4 S2R R11, SR_CgaCtaId ;  /* 0x00000000000bc919 */ /* 0x000f620000008800 */
[----:B------:R-:W-:-:S02]  /*0eb0*/  VIADD R42, R14, 0x60 ;  /* 0x000000600e2a7836 */ /* 0x000fc40000000000 */
[----:B------:R-:W-:Y:S01]  /*0ec0*/  VIADD R46, R14, 0x70 ;  /* 0x000000700e2e7836 */ /* 0x000fe20000000000 */
[----:B------:R-:W-:Y:S01]  /*0ed0*/  ISETP.GE.AND P2, PT, R43, R36, PT ;  /* 0x000000242b00720c */ /* 0x000fe20003f46270 */
[----:B------:R-:W-:-:S04]  /*0ee0*/  IMAD.WIDE.U32 R32, R29, UR6, R32 ;  /* 0x000000061d207c25 */ /* 0x000fc8000f8e0020 */
[----:B------:R-:W-:Y:S01]  /*0ef0*/  IMAD.SHL.U32 R239, R84, 0x80, RZ ;  /* 0x0000008054ef7824 */ /* 0x000fe200078e00ff */
[----:B------:R5:W-:Y:S01]  /*0f00*/  STL.64 [R1+0x48], R32 ;  /* 0x0000482001007387 */ /* 0x000be20000100a00 */
[----:B------:R-:W5:Y:S01]  /*0f10*/  @!P3 LDC.64 R26, c[0x0][0x210] ;  /* 0x00008400ff1abb82 */ /* 0x000f620000000a00 */
[----:B------:R-:W5:Y:S01]  /*0f20*/  @!P3 S2R R15, SR_CgaCtaId ;  /* 0x00000000000fb919 */ /* 0x000f620000008800 */
[----:B-1----:R-:W-:-:S04]  /*0f30*/  @!P5 IMAD R4, R0, R23, R3 ;  /* 0x000000170004d224 */ /* 0x002fc800078e0203 */
[----:B------:R-:W1:Y:S01]  /*0f40*/  @!P2 S2R R18, SR_CgaCtaId ;  /* 0x000000000012a919 */ /* 0x000e620000008800 */
[----:B------:R-:W-:Y:S01]  /*0f50*/  @!P5 IMAD.MOV.U32 R3, RZ, RZ, R7 ;  /* 0x000000ffff03d224 */ /* 0x000fe200078e0007 */
[----:B------:R-:W1:Y:S01]  /*0f60*/  @!P2 LDC.64 R20, c[0x0][0x240] ;  /* 0x00009000ff14ab82 */ /* 0x000e620000000a00 */
[----:B------:R-:W-:-:S04]  /*0f70*/  @!P5 IMAD.WIDE.U32 R2, R0, R22, R2 ;  /* 0x000000160002d225 */ /* 0x000fc800078e0002 */
[----:B------:R-:W-:-:S03]  /*0f80*/  @!P0 IMAD R0, R19, 0x2, R35 ;  /* 0x0000000213008824 */ /* 0x000fc600078e0223 */
[----:B------:R-:W5:Y:S01]  /*0f90*/  @!P4 LDC.64 R22, c[0x0][0x210] ;  /* 0x00008400ff16cb82 */ /* 0x000f620000000a00 */
[----:B------:R-:W-:Y:S01]  /*0fa0*/  @!P5 IMAD.IADD R3, R3, 0x1, R4 ;  /* 0x000000010303d824 */ /* 0x000fe200078e0204 */
[C---:B----4-:R-:W-:Y:S01]  /*0fb0*/  @!P5 LEA R4, P1, R2.reuse, R16, 0x1 ;  /* 0x000000100204d211 */ /* 0x050fe200078208ff */
[----:B------:R4:W-:Y:S03]  /*0fc0*/  @!P0 LDGSTS.E.BYPASS.LTC128B.128 [R0+0x800], desc[UR16][R8.64] ;  /* 0x0080000008008fae */ /* 0x0009e6000b901d50 */
[----:B------:R-:W-:Y:S02]  /*0fd0*/  @!P5 LEA.HI.X R5, R2, R17, R3, 0x1, P1 ;  /* 0x000000110205d211 */ /* 0x000fe400008f0c03 */
[----:B------:R-:W-:Y:S01]  /*0fe0*/  ISETP.GE.AND P1, PT, R42, R36, PT ;  /* 0x000000242a00720c */ /* 0x000fe20003f26270 */
[----:B------:R-:W1:Y:S01]  /*0ff0*/  @!P3 LDC.64 R16, c[0x0][0x240] ;  /* 0x00009000ff10bb82 */ /* 0x000e620000000a00 */
[----:B------:R-:W-:-:S04]  /*1000*/  @!P5 MOV R2, 0x400 ;  /* 0x000004000002d802 */ /* 0x000fc80000000f00 */
[----:B--2---:R-:W-:-:S03]  /*1010*/  @!P5 LEA R2, R6, R2, 0x18 ;  /* 0x000000020602d211 */ /* 0x004fc600078ec0ff */
[----:B------:R-:W2:Y:S02]  /*1020*/  @!P2 LDC.64 R30, c[0x0][0x210] ;  /* 0x00008400ff1eab82 */ /* 0x000ea40000000a00 */
[----:B------:R-:W-:Y:S02]  /*1030*/  @!P5 IMAD R6, R19, 0x2, R2 ;  /* 0x000000021306d824 */ /* 0x000fe400078e0202 */
[----:B------:R-:W1:Y:S01]  /*1040*/  @!P1 S2R R25, SR_CgaCtaId ;  /* 0x0000000000199919 */ /* 0x000e620000008800 */
[----:B------:R-:W-:Y:S02]  /*1050*/  @!P4 IMAD.MOV.U32 R2, RZ, RZ, R10 ;  /* 0x000000ffff02c224 */ /* 0x000fe400078e000a */
[----:B------:R5:W-:Y:S01]  /*1060*/  @!P5 LDGSTS.E.BYPASS.LTC128B.128 [R6+0x1000], desc[UR16][R4.64] ;  /* 0x010000000406dfae */ /* 0x000be2000b901d50 */
[----:B----4-:R-:W-:Y:S01]  /*1070*/  @!P4 IADD3 R0, P0, R48, 0x30, RZ ;  /* 0x000000303000c810 */ /* 0x010fe20007f1e0ff */
[----:B------:R-:W4:Y:S04]  /*1080*/  @!P6 S2R R9, SR_CgaCtaId ;  /* 0x000000000009e919 */ /* 0x000f280000008800 */
[----:B------:R-:W-:Y:S01]  /*1090*/  @!P4 IMAD.X R3, RZ, RZ, R49, P0 ;  /* 0x000000ffff03c224 */ /* 0x000fe200000e0631 */
[----:B------:R-:W-:-:S03]  /*10a0*/  ISETP.GE.AND P0, PT, R46, R36, PT ;  /* 0x000000242e00720c */ /* 0x000fc60003f06270 */
[----:B---3--:R-:W-:-:S04]  /*10b0*/  @!P4 IMAD R3, R3, R12, RZ ;  /* 0x0000000c0303c224 */ /* 0x008fc800078e02ff */
[----:B------:R-:W-:Y:S02]  /*10c0*/  @!P4 IMAD R8, R0, R13, R3 ;  /* 0x0000000d0008c224 */ /* 0x000fe400078e0203 */
[----:B------:R-:W-:-:S04]  /*10d0*/  @!P4 IMAD.MOV.U32 R3, RZ, RZ, R7 ;  /* 0x000000ffff03c224 */ /* 0x000fc800078e0007 */
[----:B------:R-:W3:Y:S01]  /*10e0*/  @!P0 S2R R24, SR_CgaCtaId ;  /* 0x0000000000188919 */ /* 0x000ee20000008800 */
[----:B------:R-:W-:Y:S01]  /*10f0*/  @!P4 IMAD.WIDE.U32 R2, R0, R12, R2 ;  /* 0x0000000c0002c225 */ /* 0x000fe200078e0002 */
[----:B-----5:R-:W-:Y:S02]  /*1100*/  @!P6 MOV R4, 0x400 ;  /* 0x000004000004e802 */ /* 0x020fe40000000f00 */
[----:B------:R-:W-:Y:S01]  /*1110*/  @!P0 MOV R5, 0x400 ;  /* 0x0000040000058802 */ /* 0x000fe20000000f00 */
[----:B------:R-:W-:Y:S01]  /*1120*/  @!P4 IMAD.IADD R0, R3, 0x1, R8 ;  /* 0x000000010300c824 */ /* 0x000fe200078e0208 */
[C---:B------:R-:W-:Y:S02]  /*1130*/  @!P4 LEA R12, P5, R2.reuse, R22, 0x1 ;  /* 0x00000016020cc211 */ /* 0x040fe400078a08ff */
[----:B------:R-:W-:Y:S02]  /*1140*/  @!P4 MOV R3, 0x400 ;  /* 0x000004000003c802 */ /* 0x000fe40000000f00 */
[----:B------:R-:W-:-:S02]  /*1150*/  @!P4 LEA.HI.X R13, R2, R23, R0, 0x1, P5 ;  /* 0x00000017020dc211 */ /* 0x000fc400028f0c00 */
[----:B------:R-:W-:Y:S01]  /*1160*/  @!P3 MOV R2, 0x400 ;  /* 0x000004000002b802 */ /* 0x000fe20000000f00 */
[----:B------:R-:W5:Y:S01]  /*1170*/  @!P1 LDC.64 R22, c[0x0][0x240] ;  /* 0x00009000ff169b82 */ /* 0x000f620000000a00 */
[C---:B------:R-:W-:Y:S02]  /*1180*/  @!P3 IADD3 R0, P5, R48.reuse, 0x40, RZ ;  /* 0x000000403000b810 */ /* 0x040fe40007fbe0ff */
[----:B----4-:R-:W-:Y:S02]  /*1190*/  @!P6 LEA R37, R9, R4, 0x18 ;  /* 0x000000040925e211 */ /* 0x010fe400078ec0ff */
[----:B------:R-:W-:Y:S02]  /*11a0*/  @!P4 LEA R9, R11, R3, 0x18 ;  /* 0x000000030b09c211 */ /* 0x000fe400078ec0ff */
[----:B------:R-:W-:Y:S01]  /*11b0*/  @!P3 LEA R11, R15, R2, 0x18 ;  /* 0x000000020f0bb211 */ /* 0x000fe200078ec0ff */
[----:B------:R-:W-:Y:S01]  /*11c0*/  @!P3 IMAD.X R2, RZ, RZ, R49, P5 ;  /* 0x000000ffff02b224 */ /* 0x000fe200028e0631 */
[----:B------:R-:W-:Y:S01]  /*11d0*/  @!P2 IADD3 R6, P5, R48, 0x50, RZ ;  /* 0x000000503006a810 */ /* 0x000fe20007fbe0ff */
[----:B------:R-:W-:Y:S01]  /*11e0*/  @!P4 IMAD R9, R19, 0x2, R9 ;  /* 0x000000021309c824 */ /* 0x000fe200078e0209 */
[----:B------:R-:W-:Y:S01]  /*11f0*/  @!P2 MOV R4, 0x400 ;  /* 0x000004000004a802 */ /* 0x000fe20000000f00 */
[----:B-1----:R-:W-:Y:S01]  /*1200*/  @!P3 IMAD R2, R2, R16, RZ ;  /* 0x000000100202b224 */ /* 0x002fe200078e02ff */
[----:B------:R-:W-:Y:S01]  /*1210*/  @!P1 MOV R8, 0x400 ;  /* 0x0000040000089802 */ /* 0x000fe20000000f00 */
[----:B------:R-:W-:Y:S01]  /*1220*/  @!P2 IMAD.X R3, RZ, RZ, R49, P5 ;  /* 0x000000ffff03a224 */ /* 0x000fe200028e0631 */
[----:B------:R-:W-:Y:S01]  /*1230*/  @!P2 LEA R18, R18, R4, 0x18 ;  /* 0x000000041212a211 */ /* 0x000fe200078ec0ff */
[----:B------:R1:W-:Y:S01]  /*1240*/  @!P4 LDGSTS.E.BYPASS.LTC128B.128 [R9+0x1800], desc[UR16][R12.64] ;  /* 0x018000000c09cfae */ /* 0x0003e2000b901d50 */
[----:B------:R-:W-:Y:S01]  /*1250*/  @!P1 LEA R36, R25, R8, 0x18 ;  /* 0x0000000819249211 */ /* 0x000fe200078ec0ff */
[----:B------:R-:W-:Y:S01]  /*1260*/  @!P2 IMAD R4, R3, R20, RZ ;  /* 0x000000140304a224 */ /* 0x000fe200078e02ff */
[----:B---3--:R-:W-:Y:S01]  /*1270*/  @!P0 LEA R35, R24, R5, 0x18 ;  /* 0x0000000518238211 */ /* 0x008fe200078ec0ff */
[----:B------:R-:W-:Y:S01]  /*1280*/  @!P3 IMAD R8, R0, R17, R2 ;  /* 0x000000110008b224 */ /* 0x000fe200078e0202 */
[----:B------:R-:W3:Y:S01]  /*1290*/  @!P0 LDC.64 R24, c[0x0][0x240] ;  /* 0x00009000ff188b82 */ /* 0x000ee20000000a00 */
[----:B------:R-:W-:-:S02]  /*12a0*/  @!P3 IMAD.MOV.U32 R2, RZ, RZ, R10 ;  /* 0x000000ffff02b224 */ /* 0x000fc400078e000a */
[----:B------:R-:W-:Y:S02]  /*12b0*/  @!P3 IMAD.MOV.U32 R3, RZ, RZ, R7 ;  /* 0x000000ffff03b224 */ /* 0x000fe400078e0007 */
[----:B------:R-:W-:Y:S02]  /*12c0*/  @!P2 IMAD R15, R6, R21, R4 ;  /* 0x00000015060fa224 */ /* 0x000fe400078e0204 */
[----:B------:R-:W-:Y:S02]  /*12d0*/  @!P3 IMAD.WIDE.U32 R2, R0, R16, R2 ;  /* 0x000000100002b225 */ /* 0x000fe400078e0002 */
[----:B------:R-:W4:Y:S02]  /*12e0*/  @!P1 LDC.64 R16, c[0x0][0x210] ;  /* 0x00008400ff109b82 */ /* 0x000f240000000a00 */
[----:B------:R-:W-:Y:S02]  /*12f0*/  @!P2 IMAD.MOV.U32 R4, RZ, RZ, R10 ;  /* 0x000000ffff04a224 */ /* 0x000fe400078e000a */
[----:B------:R-:W-:-:S02]  /*1300*/  @!P2 IMAD.MOV.U32 R5, RZ, RZ, R7 ;  /* 0x000000ffff05a224 */ /* 0x000fc400078e0007 */
[----:B------:R-:W-:Y:S01]  /*1310*/  @!P3 IMAD.IADD R0, R3, 0x1, R8 ;  /* 0x000000010300b824 */ /* 0x000fe200078e0208 */
[----:B------:R-:W-:Y:S01]  /*1320*/  @!P3 LEA R8, P5, R2, R26, 0x1 ;  /* 0x0000001a0208b211 */ /* 0x000fe200078a08ff */
[----:B------:R-:W-:Y:S02]  /*1330*/  @!P2 IMAD.WIDE.U32 R4, R6, R20, R4 ;  /* 0x000000140604a225 */ /* 0x000fe400078e0004 */
[----:B------:R-:W4:Y:S02]  /*1340*/  @!P0 LDC.64 R20, c[0x0][0x210] ;  /* 0x00008400ff148b82 */ /* 0x000f240000000a00 */
[----:B------:R-:W-:Y:S01]  /*1350*/  @!P2 IMAD.IADD R3, R5, 0x1, R15 ;  /* 0x000000010503a824 */ /* 0x000fe200078e020f */
[----:B-1----:R-:W-:Y:S01]  /*1360*/  @!P3 LEA.HI.X R9, R2, R27, R0, 0x1, P5 ;  /* 0x0000001b0209b211 */ /* 0x002fe200028f0c00 */
[----:B------:R-:W-:Y:S01]  /*1370*/  @!P3 IMAD R0, R19, 0x2, R11 ;  /* 0x000000021300b824 */ /* 0x000fe200078e020b */
[C---:B--2---:R-:W-:Y:S01]  /*1380*/  @!P2 LEA R2, P4, R4.reuse, R30, 0x1 ;  /* 0x0000001e0402a211 */ /* 0x044fe200078808ff */
[----:B------:R-:W-:Y:S01]  /*1390*/  @!P1 IMAD.MOV.U32 R11, RZ, RZ, R7 ;  /* 0x000000ffff0b9224 */ /* 0x000fe200078e0007 */
[----:B------:R-:W-:Y:S01]  /*13a0*/  SHF.R.S32.HI R30, RZ, 0x1f, R29 ;  /* 0x0000001fff1e7819 */ /* 0x000fe2000001141d */
[----:B------:R-:W-:Y:S01]  /*13b0*/  @!P0 IMAD.MOV.U32 R13, RZ, RZ, R7 ;  /* 0x000000ffff0d8224 */ /* 0x000fe200078e0007 */
[----:B------:R-:W-:Y:S01]  /*13c0*/  @!P2 LEA.HI.X R3, R4, R31, R3, 0x1, P4 ;  /* 0x0000001f0403a211 */ /* 0x000fe200020f0c03 */
[----:B------:R1:W-:Y:S01]  /*13d0*/  @!P3 LDGSTS.E.BYPASS.LTC128B.128 [R0+0x2000], desc[UR16][R8.64] ;  /* 0x020000000800bfae */ /* 0x0003e2000b901d50 */
[C---:B------:R-:W-:Y:S01]  /*13e0*/  @!P1 IADD3 R4, P4, R48.reuse, 0x60, RZ ;  /* 0x0000006030049810 */ /* 0x040fe20007f9e0ff */
[----:B------:R-:W-:Y:S01]  /*13f0*/  @!P0 IMAD.MOV.U32 R12, RZ, RZ, R10 ;  /* 0x000000ffff0c8224 */ /* 0x000fe200078e000a */
[----:B------:R-:W-:Y:S01]  /*1400*/  @!P0 IADD3 R6, P3, R48, 0x70, RZ ;  /* 0x0000007030068810 */ /* 0x000fe20007f7e0ff */
[----:B------:R-:W-:Y:S01]  /*1410*/  IMAD.MOV.U32 R26, RZ, RZ, R32 ;  /* 0x000000ffff1a7224 */ /* 0x000fe200078e0020 */
[----:B------:R-:W-:Y:S01]  /*1420*/  SHF.R.S32.HI R31, RZ, 0x1f, R86 ;  /* 0x0000001fff1f7819 */ /* 0x000fe20000011456 */
[--C-:B------:R-:W-:Y:S01]  /*1430*/  @!P1 IMAD.X R5, RZ, RZ, R49.reuse, P4 ;  /* 0x000000ffff059224 */ /* 0x100fe200020e0631 */
[----:B------:R-:W-:Y:S01]  /*1440*/  ISETP.GE.AND P5, PT, R42, R34, PT ;  /* 0x000000222a00720c */ /* 0x000fe20003fa6270 */
[----:B------:R-:W-:-:S02]  /*1450*/  @!P0 IMAD.X R7, RZ, RZ, R49, P3 ;  /* 0x000000ffff078224 */ /* 0x000fc400018e0631 */
[----:B-1----:R-:W-:-:S10]  /*1460*/  @!P2 IMAD R0, R19, 0x2, R18 ;  /* 0x000000021300a824 */ /* 0x002fd400078e0212 */
[----:B------:R-:W1:Y:S01]  /*1470*/  @!P5 S2R R18, SR_CgaCtaId ;  /* 0x000000000012d919 */ /* 0x000e620000008800 */
[----:B------:R5:W-:Y:S01]  /*1480*/  @!P2 LDGSTS.E.BYPASS.LTC128B.128 [R0+0x2800], desc[UR16][R2.64] ;  /* 0x028000000200afae */ /* 0x000be2000b901d50 */
[----:B------:R-:W-:-:S13]  /*1490*/  ISETP.GE.AND P2, PT, R38, R34, PT ;  /* 0x000000222600720c */ /* 0x000fda0003f46270 */
[----:B------:R-:W2:Y:S01]  /*14a0*/  @!P2 S2R R15, SR_CgaCtaId ;  /* 0x00000000000fa919 */ /* 0x000ea20000008800 */
[----:B-----5:R-:W-:Y:S02]  /*14b0*/  @!P1 IMAD R0, R5, R22, RZ ;  /* 0x0000001605009224 */ /* 0x020fe400078e02ff */
[----:B---3--:R-:W-:Y:S02]  /*14c0*/  @!P0 IMAD R5, R7, R24, RZ ;  /* 0x0000001807058224 */ /* 0x008fe400078e02ff */
[C---:B------:R-:W-:Y:S02]  /*14d0*/  @!P1 IMAD R8, R4.reuse, R23, R0 ;  /* 0x0000001704089224 */ /* 0x040fe400078e0200 */
[----:B------:R-:W-:Y:S02]  /*14e0*/  @!P1 IMAD.WIDE.U32 R2, R4, R22, R10 ;  /* 0x0000001604029225 */ /* 0x000fe400078e000a */
[----:B------:R-:W3:Y:S02]  /*14f0*/  @!P2 LDC.64 R22, c[0x0][0x218] ;  /* 0x00008600ff16ab82 */ /* 0x000ee40000000a00 */
[----:B------:R-:W-:Y:S01]  /*1500*/  @!P0 IMAD R7, R6, R25, R5 ;  /* 0x0000001906078224 */ /* 0x000fe200078e0205 */
[----:B----4-:R-:W-:Y:S01]  /*1510*/  @!P1 LEA R10, P3, R2, R16, 0x1 ;  /* 0x00000010020a9211 */ /* 0x010fe200078608ff */
[----:B------:R-:W-:-:S04]  /*1520*/  @!P0 IMAD.WIDE.U32 R4, R6, R24, R12 ;  /* 0x0000001806048225 */ /* 0x000fc800078e000c */
[----:B------:R-:W4:Y:S01]  /*1530*/  @!P6 LDC.64 R12, c[0x0][0x218] ;  /* 0x00008600ff0ceb82 */ /* 0x000f220000000a00 */
[----:B------:R-:W-:Y:S02]  /*1540*/  IMAD R0, R30, UR6, RZ ;  /* 0x000000061e007c24 */ /* 0x000fe4000f8e02ff */
[----:B------:R-:W-:Y:S02]  /*1550*/  @!P1 IMAD.IADD R3, R3, 0x1, R8 ;  /* 0x0000000103039824 */ /* 0x000fe400078e0208 */
[----:B------:R-:W-:Y:S01]  /*1560*/  IMAD R0, R29, UR7, R0 ;  /* 0x000000071d007c24 */ /* 0x000fe2000f8e0200 */
[----:B------:R-:W-:Y:S01]  /*1570*/  ULDC.64 UR6, c[0x0][0x268] ;  /* 0x00009a0000067ab9 */ /* 0x000fe20000000a00 */
[----:B------:R-:W-:Y:S01]  /*1580*/  IMAD R6, R136, R86, RZ ;  /* 0x0000005688067224 */ /* 0x000fe200078e02ff */
[----:B------:R-:W-:Y:S01]  /*1590*/  @!P1 LEA.HI.X R11, R2, R17, R3, 0x1, P3 ;  /* 0x00000011020b9211 */ /* 0x000fe200018f0c03 */
[----:B------:R-:W-:Y:S01]  /*15a0*/  IMAD.IADD R27, R33, 0x1, R0 ;  /* 0x00000001211b7824 */ /* 0x000fe200078e0200 */
[----:B------:R-:W-:Y:S01]  /*15b0*/  @!P0 LEA R8, P3, R4, R20, 0x1 ;  /* 0x0000001404088211 */ /* 0x000fe200078608ff */
[----:B------:R-:W-:Y:S01]  /*15c0*/  @!P0 IMAD.IADD R5, R5, 0x1, R7 ;  /* 0x0000000105058824 */ /* 0x000fe200078e0207 */
[----:B------:R-:W5:Y:S01]  /*15d0*/  @!P5 LDC.64 R24, c[0x0][0x218] ;  /* 0x00008600ff18db82 */ /* 0x000f620000000a00 */
[-C--:B------:R-:W-:Y:S01]  /*15e0*/  IMAD R0, R31, R239.reuse, R6 ;  /* 0x000000ef1f007224 */ /* 0x080fe200078e0206 */
[----:B------:R1:W-:Y:S01]  /*15f0*/  STL.64 [R1+0x38], R26 ;  /* 0x0000381a01007387 */ /* 0x0003e20000100a00 */
[----:B------:R-:W-:Y:S01]  /*1600*/  IMAD.WIDE.U32 R2, R86, R239, R26 ;  /* 0x000000ef56027225 */ /* 0x000fe200078e001a */
[----:B------:R-:W-:-:S03]  /*1610*/  @!P0 LEA.HI.X R9, R4, R21, R5, 0x1, P3 ;  /* 0x0000001504098211 */ /* 0x000fc600018f0c05 */
[----:B------:R-:W-:Y:S01]  /*1620*/  IMAD.IADD R3, R3, 0x1, R0 ;  /* 0x0000000103037824 */ /* 0x000fe200078e0200 */
[----:B------:R-:W-:Y:S01]  /*1630*/  @!P2 LEA R0, P4, R84, R2, 0x4 ;  /* 0x000000025400a211 */ /* 0x000fe200078820ff */
[C---:B------:R-:W-:Y:S02]  /*1640*/  @!P1 IMAD R5, R19.reuse, 0x2, R36 ;  /* 0x0000000213059824 */ /* 0x040fe400078e0224 */
[----:B------:R-:W-:Y:S01]  /*1650*/  @!P0 IMAD R4, R19, 0x2, R35 ;  /* 0x0000000213048824 */ /* 0x000fe200078e0223 */
[C---:B----4-:R-:W-:Y:S01]  /*1660*/  @!P6 LEA R6, P3, R2.reuse, R12, 0x1 ;  /* 0x0000000c0206e211 */ /* 0x050fe200078608ff */
[----:B------:R-:W-:Y:S01]  /*1670*/  IMAD.WIDE.U32 R32, R29, UR6, R40 ;  /* 0x000000061d207c25 */ /* 0x000fe2000f8e0028 */
[----:B------:R4:W-:Y:S01]  /*1680*/  @!P1 LDGSTS.E.BYPASS.LTC128B.128 [R5+0x3000], desc[UR16][R10.64] ;  /* 0x030000000a059fae */ /* 0x0009e2000b901d50 */
[-C--:B------:R-:W-:Y:S02]  /*1690*/  ISETP.GE.AND P1, PT, R45, R34.reuse, PT ;  /* 0x000000222d00720c */ /* 0x080fe40003f26270 */
[----:B------:R-:W-:Y:S01]  /*16a0*/  @!P6 LEA.HI.X R7, R2, R13, R3, 0x1, P3 ;  /* 0x0000000d0207e211 */ /* 0x000fe200018f0c03 */
[----:B------:R2:W-:Y:S01]  /*16b0*/  @!P0 LDGSTS.E.BYPASS.LTC128B.128 [R4+0x3800], desc[UR16][R8.64] ;  /* 0x0380000008048fae */ /* 0x0005e2000b901d50 */
[----:B------:R-:W-:-:S02]  /*16c0*/  ISETP.GE.AND P3, PT, R39, R34, PT ;  /* 0x000000222700720c */ /* 0x000fc40003f66270 */
[----:B------:R-:W-:Y:S01]  /*16d0*/  ISETP.GE.AND P0, PT, R44, R34, PT ;  /* 0x000000222c00720c */ /* 0x000fe20003f06270 */
[----:B------:R-:W-:Y:S06]  /*16e0*/  STL.64 [R1+0x40], R32 ;  /* 0x0000402001007387 */ /* 0x000fec0000100a00 */
[----:B------:R-:W1:Y:S01]  /*16f0*/  @!P1 S2R R12, SR_CgaCtaId ;  /* 0x00000000000c9919 */ /* 0x000e620000008800 */
[----:B------:R-:W5:Y:S03]  /*1700*/  @!P1 LDC.64 R16, c[0x0][0x218] ;  /* 0x00008600ff109b82 */ /* 0x000f660000000a00 */
[----:B------:R-:W1:Y:S05]  /*1710*/  @!P3 S2R R13, SR_CgaCtaId ;  /* 0x00000000000db919 */ /* 0x000e6a0000008800 */
[----:B------:R-:W5:Y:S01]  /*1720*/  @!P0 LDC.64 R20, c[0x0][0x218] ;  /* 0x00008600ff148b82 */ /* 0x000f620000000a00 */
[----:B----4-:R-:W-:Y:S01]  /*1730*/  @!P6 IMAD R5, R19, 0x2, R37 ;  /* 0x000000021305e824 */ /* 0x010fe200078e0225 */
[----:B--2---:R-:W-:-:S04]  /*1740*/  @!P2 LEA.HI.X R9, R84, R3, R85, 0x4, P4 ;  /* 0x000000035409a211 */ /* 0x004fc800020f2455 */
[----:B------:R2:W-:Y:S01]  /*1750*/  @!P6 LDGSTS.E.BYPASS.LTC128B.128 [R5+0x4000], desc[UR16][R6.64] ;  /* 0x040000000605efae */ /* 0x0005e2000b901d50 */
[----:B---3--:R-:W-:Y:S01]  /*1760*/  @!P2 LEA R4, P4, R0, R22, 0x1 ;  /* 0x000000160004a211 */ /* 0x008fe200078808ff */
[----:B------:R-:W3:Y:S01]  /*1770*/  @!P3 LDC.64 R10, c[0x0][0x218] ;  /* 0x00008600ff0abb82 */ /* 0x000ee20000000a00 */
[----:B------:R-:W-:Y:S02]  /*1780*/  @!P2 MOV R8, 0x400 ;  /* 0x000004000008a802 */ /* 0x000fe40000000f00 */
[----:B------:R-:W-:Y:S02]  /*1790*/  ISETP.GE.AND P6, PT, R43, R34, PT ;  /* 0x000000222b00720c */ /* 0x000fe40003fc6270 */
[----:B------:R-:W-:-:S11]  /*17a0*/  @!P2 LEA R8, R15, R8, 0x18 ;  /* 0x000000080f08a211 */ /* 0x000fd600078ec0ff */
[----:B------:R-:W4:Y:S01]  /*17b0*/  @!P6 S2R R15, SR_CgaCtaId ;  /* 0x00000000000fe919 */ /* 0x000f220000008800 */
[----:B--2---:R-:W-:Y:S01]  /*17c0*/  @!P2 LEA.HI.X R5, R0, R23, R9, 0x1, P4 ;  /* 0x000000170005a211 */ /* 0x004fe200020f0c09 */
[----:B------:R-:W-:Y:S01]  /*17d0*/  @!P2 IMAD R0, R19, 0x2, R8 ;  /* 0x000000021300a824 */ /* 0x000fe200078e0208 */
[----:B------:R-:W2:Y:S01]  /*17e0*/  @!P0 S2R R9, SR_CgaCtaId ;  /* 0x0000000000098919 */ /* 0x000ea20000008800 */
[----:B------:R-:W-:Y:S01]  /*17f0*/  ISETP.GE.AND P4, PT, R46, R34, PT ;  /* 0x000000222e00720c */ /* 0x000fe20003f86270 */
[C---:B------:R-:W-:Y:S02]  /*1800*/  IMAD.SHL.U32 R6, R85.reuse, 0x20, RZ ;  /* 0x0000002055067824 */ /* 0x040fe400078e00ff */
[----:B------:R1:W-:Y:S01]  /*1810*/  @!P2 LDGSTS.E.BYPASS.LTC128B.128 [R0+0x4800], desc[UR16][R4.64] ;  /* 0x048000000400afae */ /* 0x0003e2000b901d50 */
[----:B------:R-:W-:-:S09]  /*1820*/  @!P1 IMAD R8, R85, 0x30, RZ ;  /* 0x0000003055089824 */ /* 0x000fd200078e02ff */
[----:B------:R-:W5:Y:S01]  /*1830*/  @!P4 S2R R22, SR_CgaCtaId ;  /* 0x000000000016c919 */ /* 0x000f620000008800 */
[----:B-1----:R-:W-:-:S03]  /*1840*/  IMAD.WIDE.U32 R4, R84, 0x20, RZ ;  /* 0x0000002054047825 */ /* 0x002fc600078e00ff */
[----:B------:R-:W-:-:S04]  /*1850*/  @!P3 IADD3 R0, P2, R2, R4, RZ ;  /* 0x000000040200b210 */ /* 0x000fc80007f5e0ff */
[----:B------:R-:W-:Y:S02]  /*1860*/  @!P3 IADD3.X R4, R3, R5, R6, P2, !PT ;  /* 0x000000050304b210 */ /* 0x000fe400017fe406 */
[C---:B---3--:R-:W-:Y:S02]  /*1870*/  @!P3 LEA R6, P2, R0.reuse, R10, 0x1 ;  /* 0x0000000a0006b211 */ /* 0x048fe400078408ff */
[----:B------:R-:W-:Y:S02]  /*1880*/  @!P3 MOV R5, 0x400 ;  /* 0x000004000005b802 */ /* 0x000fe40000000f00 */
[----:B------:R-:W-:Y:S01]  /*1890*/  @!P3 LEA.HI.X R7, R0, R11, R4, 0x1, P2 ;  /* 0x0000000b0007b211 */ /* 0x000fe200010f0c04 */
[----:B------:R-:W-:Y:S01]  /*18a0*/  @!P4 IMAD.MOV.U32 R11, RZ, RZ, R3 ;  /* 0x000000ffff0bc224 */ /* 0x000fe200078e0003 */
[----:B------:R-:W-:Y:S02]  /*18b0*/  @!P1 MOV R4, 0x400 ;  /* 0x0000040000049802 */ /* 0x000fe40000000f00 */
[----:B------:R-:W-:-:S02]  /*18c0*/  @!P0 MOV R0, 0x400 ;  /* 0x0000040000008802 */ /* 0x000fc40000000f00 */
[----:B------:R-:W-:Y:S02]  /*18d0*/  @!P3 LEA R5, R13, R5, 0x18 ;  /* 0x000000050d05b211 */ /* 0x000fe400078ec0ff */
[----:B------:R-:W-:Y:S02]  /*18e0*/  @!P1 LEA R13, R12, R4, 0x18 ;  /* 0x000000040c0d9211 */ /* 0x000fe400078ec0ff */
[----:B--2---:R-:W-:Y:S01]  /*18f0*/  @!P0 LEA R12, R9, R0, 0x18 ;  /* 0x00000000090c8211 */ /* 0x004fe200078ec0ff */
[----:B------:R-:W-:Y:S01]  /*1900*/  @!P3 IMAD R0, R19, 0x2, R5 ;  /* 0x000000021300b824 */ /* 0x000fe200078e0205 */
[----:B------:R-:W-:Y:S01]  /*1910*/  @!P4 MOV R10, 0x400 ;  /* 0x00000400000ac802 */ /* 0x000fe20000000f00 */
[----:B------:R-:W-:Y:S01]  /*1920*/  @!P1 IMAD.WIDE.U32 R4, R84, 0x30, R2 ;  /* 0x0000003054049825 */ /* 0x000fe200078e0002 */
[----:B------:R-:W-:Y:S02]  /*1930*/  ISETP.GE.AND P2, PT, R38, R34, PT ;  /* 0x000000222600720c */ /* 0x000fe40003f46270 */
[----:B------:R1:W-:Y:S01]  /*1940*/  @!P3 LDGSTS.E.BYPASS.LTC128B.128 [R0+0x5000], desc[UR16][R6.64] ;  /* 0x050000000600bfae */ /* 0x0003e2000b901d50 */
[----:B------:R-:W-:Y:S01]  /*1950*/  @!P1 IMAD.IADD R9, R5, 0x1, R8 ;  /* 0x0000000105099824 */ /* 0x000fe200078e0208 */
[----:B-----5:R-:W-:Y:S01]  /*1960*/  @!P4 LEA R10, R22, R10, 0x18 ;  /* 0x0000000a160ac211 */ /* 0x020fe200078ec0ff */
[C---:B------:R-:W-:Y:S01]  /*1970*/  @!P1 IMAD R13, R19.reuse, 0x2, R13 ;  /* 0x00000002130d9824 */ /* 0x040fe200078e020d */
[----:B------:R-:W2:Y:S01]  /*1980*/  @!P6 LDC.64 R22, c[0x0][0x218] ;  /* 0x00008600ff16eb82 */ /* 0x000ea20000000a00 */
[----:B------:R-:W-:Y:S01]  /*1990*/  @!P0 IMAD R12, R19, 0x2, R12 ;  /* 0x00000002130c8824 */ /* 0x000fe200078e020c */
[----:B-1----:R-:W-:-:S02]  /*19a0*/  @!P6 MOV R7, 0x400 ;  /* 0x000004000007e802 */ /* 0x002fc40000000f00 */
[----:B------:R-:W-:Y:S02]  /*19b0*/  @!P5 MOV R0, 0x400 ;  /* 0x000004000000d802 */ /* 0x000fe40000000f00 */
[----:B------:R-:W-:Y:S02]  /*19c0*/  @!P1 LEA R6, P3, R4, R16, 0x1 ;  /* 0x0000001004069211 */ /* 0x000fe400078608ff */
[----:B----4-:R-:W-:Y:S01]  /*19d0*/  @!P6 LEA R8, R15, R7, 0x18 ;  /* 0x000000070f08e211 */ /* 0x010fe200078ec0ff */
[----:B------:R-:W-:Y:S01]  /*19e0*/  @!P4 IMAD R15, R85, 0x70, RZ ;  /* 0x00000070550fc824 */ /* 0x000fe200078e02ff */
[----:B------:R-:W-:Y:S02]  /*19f0*/  @!P5 LEA R5, R18, R0, 0x18 ;  /* 0x000000001205d211 */ /* 0x000fe400078ec0ff */
[----:B------:R-:W-:Y:S01]  /*1a00*/  @!P1 LEA.HI.X R7, R4, R17, R9, 0x1, P3 ;  /* 0x0000001104079211 */ /* 0x000fe200018f0c09 */
[C---:B------:R-:W-:Y:S01]  /*1a10*/  @!P6 IMAD R26, R19.reuse, 0x2, R8 ;  /* 0x00000002131ae824 */ /* 0x040fe200078e0208 */
[----:B------:R-:W-:Y:S01]  /*1a20*/  @!P0 LEA R0, P3, R84, R2, 0x6 ;  /* 0x0000000254008211 */ /* 0x000fe200078630ff */
[----:B------:R-:W-:-:S02]  /*1a30*/  @!P5 IMAD R27, R19, 0x2, R5 ;  /* 0x00000002131bd824 */ /* 0x000fc400078e0205 */
[----:B------:R-:W-:Y:S01]  /*1a40*/  @!P5 IMAD.MOV.U32 R8, RZ, RZ, R2 ;  /* 0x000000ffff08d224 */ /* 0x000fe200078e0002 */
[----:B------:R-:W-:Y:S01]  /*1a50*/  @!P0 LEA.HI.X R5, R84, R3, R85, 0x6, P3 ;  /* 0x0000000354058211 */ /* 0x000fe200018f3455 */
[----:B------:R-:W-:Y:S01]  /*1a60*/  @!P5 IMAD.MOV.U32 R9, RZ, RZ, R3 ;  /* 0x000000ffff09d224 */ /* 0x000fe200078e0003 */
[C---:B------:R-:W-:Y:S01]  /*1a70*/  @!P0 LEA R4, P3, R0.reuse, R20, 0x1 ;  /* 0x0000001400048211 */ /* 0x040fe200078608ff */
[----:B------:R1:W-:Y:S01]  /*1a80*/  @!P1 LDGSTS.E.BYPASS.LTC128B.128 [R13+0x5800], desc[UR16][R6.64] ;  /* 0x05800000060d9fae */ /* 0x0003e2000b901d50 */
[----:B------:R-:W-:Y:S02]  /*1a90*/  @!P4 IMAD R19, R19, 0x2, R10 ;  /* 0x000000021313c824 */ /* 0x000fe400078e020a */
[----:B------:R-:W-:Y:S01]  /*1aa0*/  @!P0 LEA.HI.X R5, R0, R21, R5, 0x1, P3 ;  /* 0x0000001500058211 */ /* 0x000fe200018f0c05 */
[----:B------:R-:W-:Y:S01]  /*1ab0*/  IMAD R0, R30, UR6, RZ ;  /* 0x000000061e007c24 */ /* 0x000fe2000f8e02ff */
[----:B------:R-:W3:Y:S01]  /*1ac0*/  @!P4 LDC.64 R20, c[0x0][0x218] ;  /* 0x00008600ff14cb82 */ /* 0x000ee20000000a00 */
[----:B------:R-:W-:-:S02]  /*1ad0*/  @!P4 IMAD.MOV.U32 R10, RZ, RZ, R2 ;  /* 0x000000ffff0ac224 */ /* 0x000fc400078e0002 */
[----:B------:R4:W-:Y:S01]  /*1ae0*/  @!P0 LDGSTS.E.BYPASS.LTC128B.128 [R12+0x6000], desc[UR16][R4.64] ;  /* 0x06000000040c8fae */ /* 0x0009e2000b901d50 */
[----:B------:R-:W-:Y:S01]  /*1af0*/  IMAD R18, R29, UR7, R0 ;  /* 0x000000071d127c24 */ /* 0x000fe2000f8e0200 */
[----:B------:R-:W-:-:S13]  /*1b00*/  ISETP.GE.AND P0, PT, R14, R34, PT ;  /* 0x000000220e00720c */ /* 0x000fda0003f06270 */
[----:B------:R-:W5:Y:S01]  /*1b10*/  @!P0 LDC.64 R16, c[0x0][0x220] ;  /* 0x00008800ff108b82 */ /* 0x000f620000000a00 */
[----:B-1----:R-:W-:Y:S02]  /*1b20*/  @!P5 IMAD R13, R85, 0x60, RZ ;  /* 0x00000060550dd824 */ /* 0x002fe400078e02ff */
[----:B------:R-:W-:-:S04]  /*1b30*/  @!P4 IMAD.WIDE.U32 R6, R84, 0x70, R10 ;  /* 0x000000705406c825 */ /* 0x000fc800078e000a */
[----:B----4-:R-:W-:Y:S02]  /*1b40*/  @!P6 IMAD R12, R85, 0x50, RZ ;  /* 0x00000050550ce824 */ /* 0x010fe400078e02ff */
[----:B------:R-:W-:-:S04]  /*1b50*/  @!P6 IMAD.WIDE.U32 R4, R84, 0x50, R2 ;  /* 0x000000505404e825 */ /* 0x000fc800078e0002 */
[----:B------:R-:W-:Y:S01]  /*1b60*/  @!P5 IMAD.WIDE.U32 R2, R84, 0x60, R8 ;  /* 0x000000605402d825 */ /* 0x000fe200078e0008 */
[----:B--2---:R-:W-:-:S03]  /*1b70*/  @!P6 LEA R8, P3, R4, R22, 0x1 ;  /* 0x000000160408e211 */ /* 0x004fc600078608ff */
[----:B------:R-:W-:Y:S01]  /*1b80*/  @!P6 IMAD.IADD R0, R5, 0x1, R12 ;  /* 0x000000010500e824 */ /* 0x000fe200078e020c */
[----:B------:R-:W-:Y:S01]  /*1b90*/  @!P5 LEA R10, P1, R2, R24, 0x1 ;  /* 0x00000018020ad211 */ /* 0x000fe200078208ff */
[----:B------:R-:W-:Y:S02]  /*1ba0*/  @!P5 IMAD.IADD R3, R3, 0x1, R13 ;  /* 0x000000010303d824 */ /* 0x000fe400078e020d */
[----:B------:R-:W1:Y:S01]  /*1bb0*/  @!P2 LDC.64 R12, c[0x0][0x220] ;  /* 0x00008800ff0cab82 */ /* 0x000e620000000a00 */
[----:B------:R-:W-:Y:S01]  /*1bc0*/  @!P6 LEA.HI.X R9, R4, R23, R0, 0x1, P3 ;  /* 0x000000170409e211 */ /* 0x000fe200018f0c00 */
[----:B------:R-:W-:Y:S01]  /*1bd0*/  @!P4 IMAD.IADD R0, R7, 0x1, R15 ;  /* 0x000000010700c824 */ /* 0x000fe200078e020f */
[----:B------:R-:W-:Y:S01]  /*1be0*/  @!P5 LEA.HI.X R11, R2, R25, R3, 0x1, P1 ;  /* 0x00000019020bd211 */ /* 0x000fe200008f0c03 */
[----:B------:R-:W-:Y:S01]  /*1bf0*/  IMAD R7, R31, R204, RZ ;  /* 0x000000cc1f077224 */ /* 0x000fe200078e02ff */
[----:B---3--:R-:W-:Y:S01]  /*1c00*/  @!P4 LEA R2, P1, R6, R20, 0x1 ;  /* 0x000000140602c211 */ /* 0x008fe200078208ff */
[----:B------:R-:W-:Y:S01]  /*1c10*/  @!P6 LDGSTS.E.BYPASS.LTC128B.128 [R26+0x6800], desc[UR16][R8.64] ;  /* 0x06800000081aefae */ /* 0x000fe2000b901d50 */
[----:B------:R-:W-:Y:S01]  /*1c20*/  IMAD.WIDE.U32 R4, R86, R204, RZ ;  /* 0x000000cc56047225 */ /* 0x000fe200078e00ff */
[----:B------:R-:W-:-:S02]  /*1c30*/  ISETP.GE.AND P6, PT, R39, R34, PT ;  /* 0x000000222700720c */ /* 0x000fc40003fc6270 */
[----:B------:R-:W-:Y:S01]  /*1c40*/  @!P4 LEA.HI.X R3, R6, R21, R0, 0x1, P1 ;  /* 0x000000150603c211 */ /* 0x000fe200008f0c00 */
[----:B------:R-:W-:Y:S01]  /*1c50*/  @!P5 LDGSTS.E.BYPASS.LTC128B.128 [R27+0x7000], desc[UR16][R10.64] ;  /* 0x070000000a1bdfae */ /* 0x000fe2000b901d50 */
[----:B------:R-:W-:Y:S01]  /*1c60*/  IMAD R0, R86, R205, R7 ;  /* 0x000000cd56007224 */ /* 0x000fe200078e0207 */
[-C--:B------:R-:W-:Y:S01]  /*1c70*/  ISETP.GE.AND P5, PT, R45, R34.reuse, PT ;  /* 0x000000222d00720c */ /* 0x080fe20003fa6270 */
[----:B------:R-:W-:Y:S01]  /*1c80*/  IMAD.IADD R6, R33, 0x1, R18 ;  /* 0x0000000121067824 */ /* 0x000fe200078e0212 */
[----:B------:R2:W-:Y:S01]  /*1c90*/  @!P4 LDGSTS.E.BYPASS.LTC128B.128 [R19+0x7800], desc[UR16][R2.64] ;  /* 0x078000000213cfae */ /* 0x0005e2000b901d50 */
[----:B------:R-:W-:Y:S01]  /*1ca0*/  IMAD.IADD R0, R5, 0x1, R0 ;  /* 0x0000000105007824 */ /* 0x000fe200078e0200 */
[-C--:B------:R-:W-:Y:S02]  /*1cb0*/  ISETP.GE.AND P4, PT, R44, R34.reuse, PT ;  /* 0x000000222c00720c */ /* 0x080fe40003f86270 */
[----:B------:R-:W0:Y:S01]  /*1cc0*/  LDGDEPBAR ;  /* 0x00000000000079af */ /* 0x000e220000000000 */
[----:B------:R-:W-:Y:S01]  /*1cd0*/  ISETP.GE.AND P3, PT, R43, R34, PT ;  /* 0x000000222b00720c */ /* 0x000fe20003f66270 */
[----:B------:R-:W3:Y:S02]  /*1ce0*/  @!P6 LDC.64 R22, c[0x0][0x220] ;  /* 0x00008800ff16eb82 */ /* 0x000ee40000000a00 */
[----:B------:R4:W-:Y:S06]  /*1cf0*/  STL [R1+0x50], R6 ;  /* 0x0000500601007387 */ /* 0x0009ec0000100800 */
[----:B------:R-:W3:Y:S01]  /*1d00*/  @!P5 LDC.64 R20, c[0x0][0x220] ;  /* 0x00008800ff14db82 */ /* 0x000ee20000000a00 */
[----:B--2---:R-:W-:Y:S01]  /*1d10*/  LEA R2, P1, R4, R32, 0x7 ;  /* 0x0000002004027211 */ /* 0x004fe200078238ff */
[----:B------:R-:W-:-:S06]  /*1d20*/  DEPBAR.LE SB0, 0x0 ;  /* 0x000080000000791a */ /* 0x000fcc0000000000 */
[----:B------:R-:W-:Y:S01]  /*1d30*/  BAR.SYNC.DEFER_BLOCKING 0x0 ;  /* 0x0000000000007b1d */ /* 0x000fe20000010000 */
[----:B------:R-:W-:Y:S02]  /*1d40*/  LEA.HI.X R3, R4, R6, R0, 0x7, P1 ;  /* 0x0000000604037211 */ /* 0x000fe400008f3c00 */
[----:B----4-:R-:W-:Y:S02]  /*1d50*/  LEA.HI R6, R47, R87, RZ, 0x4 ;  /* 0x000000572f067211 */ /* 0x010fe400078f20ff */
[----:B-----5:R-:W-:-:S03]  /*1d60*/  @!P0 LEA R4, P1, R2, R16, 0x1 ;  /* 0x0000001002048211 */ /* 0x020fc600078208ff */
[----:B------:R-:W2:Y:S01]  /*1d70*/  @!P4 LDC.64 R18, c[0x0][0x220] ;  /* 0x00008800ff12cb82 */ /* 0x000ea20000000a00 */
[----:B------:R-:W-:Y:S02]  /*1d80*/  LOP3.LUT R0, R6, 0xfffffff0, RZ, 0xc0, !PT ;  /* 0xfffffff006007812 */ /* 0x000fe400078ec0ff */
[----:B------:R-:W-:Y:S02]  /*1d90*/  @!P0 LEA.HI.X R5, R2, R17, R3, 0x1, P1 ;  /* 0x0000001102058211 */ /* 0x000fe400008f0c03 */
[----:B------:R-:W-:Y:S01]  /*1da0*/  SHF.R.S32.HI R8, RZ, 0x4, R6 ;  /* 0x00000004ff087819 */ /* 0x000fe20000011406 */
[----:B------:R-:W-:Y:S01]  /*1db0*/  IMAD.IADD R0, R87, 0x1, -R0 ;  /* 0x0000000157007824 */ /* 0x000fe200078e0a00 */
[----:B------:R-:W-:Y:S02]  /*1dc0*/  ISETP.GE.AND P1, PT, R42, R34, PT ;  /* 0x000000222a00720c */ /* 0x000fe40003f26270 */
[----:B------:R-:W-:Y:S02]  /*1dd0*/  LEA.HI R6, R6, R8, RZ, 0x1 ;  /* 0x0000000806067211 */ /* 0x000fe400078f08ff */
[----:B------:R-:W-:-:S02]  /*1de0*/  SHF.R.S32.HI R16, RZ, 0x1f, R0 ;  /* 0x0000001fff107819 */ /* 0x000fc40000011400 */
[----:B------:R-:W-:Y:S02]  /*1df0*/  LOP3.LUT R10, R6, 0xfffffffe, RZ, 0xc0, !PT ;  /* 0xfffffffe060a7812 */ /* 0x000fe400078ec0ff */
[----:B------:R-:W-:Y:S01]  /*1e00*/  LEA.HI R16, R16, R0, RZ, 0x3 ;  /* 0x0000000010107211 */ /* 0x000fe200078f18ff */
[----:B------:R-:W-:Y:S02]  /*1e10*/  @P0 STS.128 [R238+0x8000], RZ ;  /* 0x008000ffee000388 */ /* 0x000fe40000000c00 */
[----:B------:R-:W-:Y:S02]  /*1e20*/  IMAD.IADD R15, R8, 0x1, -R10 ;  /* 0x00000001080f7824 */ /* 0x000fe400078e0a0a */
[----:B------:R-:W-:Y:S01]  /*1e30*/  IMAD.SHL.U32 R10, R52, 0x40, RZ ;  /* 0x00000040340a7824 */ /* 0x000fe200078e00ff */
[----:B------:R-:W-:Y:S01]  /*1e40*/  @!PT LDS RZ, [RZ] ;  /* 0x00000000fffff984 */ /* 0x000fe20000000800 */
[----:B------:R-:W-:Y:S01]  /*1e50*/  @!PT LDS RZ, [RZ] ;  /* 0x00000000fffff984 */ /* 0x000fe20000000800 */
[----:B------:R-:W-:Y:S01]  /*1e60*/  @!PT LDS RZ, [RZ] ;  /* 0x00000000fffff984 */ /* 0x000fe20000000800 */
[----:B------:R4:W-:Y:S01]  /*1e70*/  @!P0 LDGSTS.E.BYPASS.LTC128B.128 [R238+0x8000], desc[UR16][R4.64] ;  /* 0x0800000004ee8fae */ /* 0x0009e2000b901d50 */
[----:B------:R-:W-:Y:S01]  /*1e80*/  @!P2 LEA R7, P0, R204, R2, 0x4 ;  /* 0x00000002cc07a211 */ /* 0x000fe200078020ff */
[----:B------:R-:W-:-:S02]  /*1e90*/  IMAD.SHL.U32 R8, R205, 0x20, RZ ;  /* 0x00000020cd087824 */ /* 0x000fc400078e00ff */
[----:B------:R-:W-:Y:S01]  /*1ea0*/  @P2 STS.128 [R238+0x8800], RZ ;  /* 0x008800ffee002388 */ /* 0x000fe20000000c00 */
[----:B------:R-:W-:Y:S02]  /*1eb0*/  @!P2 LEA.HI.X R9, R204, R3, R205, 0x4, P0 ;  /* 0x00000003cc09a211 */ /* 0x000fe400000f24cd */
[----:B-1----:R-:W-:-:S04]  /*1ec0*/  @!P2 LEA R6, P0, R7, R12, 0x1 ;  /* 0x0000000c0706a211 */ /* 0x002fc800078008ff */
[----:B------:R-:W-:Y:S02]  /*1ed0*/  @!P2 LEA.HI.X R7, R7, R13, R9, 0x1, P0 ;  /* 0x0000000d0707a211 */ /* 0x000fe400000f0c09 */
[----:B------:R-:W-:-:S03]  /*1ee0*/  LOP3.LUT R9, R16, 0xfffffff8, RZ, 0xc0, !PT ;  /* 0xfffffff810097812 */ /* 0x000fc600078ec0ff */
[----:B------:R-:W-:Y:S01]  /*1ef0*/  @!PT LDS RZ, [RZ] ;  /* 0x00000000fffff984 */ /* 0x000fe20000000800 */
[----:B------:R-:W-:Y:S01]  /*1f00*/  @!PT LDS RZ, [RZ] ;  /* 0x00000000fffff984 */ /* 0x000fe20000000800 */
[----:B------:R-:W-:Y:S01]  /*1f10*/  @!PT LDS RZ, [RZ] ;  /* 0x00000000fffff984 */ /* 0x000fe20000000800 */
[----:B------:R1:W-:Y:S01]  /*1f20*/  @!P2 LDGSTS.E.BYPASS.LTC128B.128 [R238+0x8800], desc[UR16][R6.64] ;  /* 0x0880000006eeafae */ /* 0x0003e2000b901d50 */
[----:B------:R-:W-:Y:S01]  /*1f30*/  ISETP.GE.AND P2, PT, R46, R34, PT ;  /* 0x000000222e00720c */ /* 0x000fe20003f46270 */
[----:B------:R-:W-:Y:S01]  /*1f40*/  IMAD.IADD R29, R0, 0x1, -R9 ;  /* 0x00000001001d7824 */ /* 0x000fe200078e0a09 */
[----:B------:R-:W-:Y:S01]  /*1f50*/  LOP3.LUT R0, R10, 0x1c0, RZ, 0xc0, !PT ;  /* 0x000001c00a007812 */ /* 0x000fe200078ec0ff */
[----:B------:R-:W-:Y:S01]  /*1f60*/  IMAD.SHL.U32 R10, R15, 0x8, RZ ;  /* 0x000000080f0a7824 */ /* 0x000fe200078e00ff */
[----:B------:R-:W-:Y:S01]  /*1f70*/  @P6 STS.128 [R238+0x9000], RZ ;  /* 0x009000ffee006388 */ /* 0x000fe20000000c00 */
[----:B----4-:R-:W-:-:S03]  /*1f80*/  IMAD.WIDE.U32 R4, R204, 0x20, RZ ;  /* 0x00000020cc047825 */ /* 0x010fc600078e00ff */
[----:B------:R-:W-:Y:S01]  /*1f90*/  @!P6 IADD3 R12, P0, R2, R4, RZ ;  /* 0x00000004020ce210 */ /* 0x000fe20007f1e0ff */
[----:B------:R-:W-:-:S04]  /*1fa0*/  IMAD.SHL.U32 R4, R14, 0x8, RZ ;  /* 0x000000080e047824 */ /* 0x000fc800078e00ff */
[----:B------:R-:W-:Y:S01]  /*1fb0*/  @!P2 IMAD R14, R205, 0x70, RZ ;  /* 0x00000070cd0ea824 */ /* 0x000fe200078e02ff */
[----:B------:R-:W-:Y:S02]  /*1fc0*/  @!P6 IADD3.X R9, R3, R5, R8, P0, !PT ;  /* 0x000000050309e210 */ /* 0x000fe400007fe408 */
[----:B------:R-:W-:Y:S01]  /*1fd0*/  LOP3.LUT R11, R0, 0x8, R4, 0xf8, !PT ;  /* 0x00000008000b7812 */ /* 0x000fe200078ef804 */
[----:B------:R-:W-:Y:S01]  /*1fe0*/  IMAD.SHL.U32 R4, R29, 0x40, RZ ;  /* 0x000000401d047824 */ /* 0x000fe200078e00ff */
[----:B---3--:R-:W-:Y:S02]  /*1ff0*/  @!P6 LEA R8, P0, R12, R22, 0x1 ;  /* 0x000000160c08e211 */ /* 0x008fe400078008ff */
[----:B-1----:R-:W-:Y:S01]  /*2000*/  SHF.R.U32.HI R7, RZ, 0x3, R0 ;  /* 0x00000003ff077819 */ /* 0x002fe20000011600 */
[----:B------:R-:W-:Y:S01]  /*2010*/  @!P5 IMAD R6, R205, 0x30, RZ ;  /* 0x00000030cd06d824 */ /* 0x000fe200078e02ff */
[----:B------:R-:W-:Y:S01]  /*2020*/  LOP3.LUT R0, R4, 0x1c0, RZ, 0xc0, !PT ;  /* 0x000001c004007812 */ /* 0x000fe200078ec0ff */
[----:B------:R-:W-:Y:S01]  /*2030*/  @!P5 IMAD.WIDE.U32 R4, R204, 0x30, R2 ;  /* 0x00000030cc04d825 */ /* 0x000fe200078e0002 */
[----:B------:R-:W-:-:S02]  /*2040*/  LOP3.LUT R11, R11, R7, RZ, 0x3c, !PT ;  /* 0x000000070b0b7212 */ /* 0x000fc400078e3cff */
[----:B------:R-:W-:Y:S01]  /*2050*/  @!P6 LEA.HI.X R9, R12, R23, R9, 0x1, P0 ;  /* 0x000000170c09e211 */ /* 0x000fe200000f0c09 */
[----:B------:R-:W-:Y:S01]  /*2060*/  @!P5 IMAD.IADD R5, R5, 0x1, R6 ;  /* 0x000000010505d824 */ /* 0x000fe200078e0206 */
[----:B------:R-:W-:Y:S01]  /*2070*/  LOP3.LUT R10, R0, 0x8, R10, 0xf8, !PT ;  /* 0x00000008000a7812 */ /* 0x000fe200078ef80a */
[----:B------:R-:W1:Y:S01]  /*2080*/  @!P1 LDC.64 R22, c[0x0][0x220] ;  /* 0x00008800ff169b82 */ /* 0x000e620000000a00 */
[----:B------:R-:W-:Y:S01]  /*2090*/  SHF.R.U32.HI R7, RZ, 0x3, R0 ;  /* 0x00000003ff077819 */ /* 0x000fe20000011600 */
[----:B------:R-:W-:Y:S01]  /*20a0*/  @!PT LDS RZ, [RZ] ;  /* 0x00000000fffff984 */ /* 0x000fe20000000800 */
[----:B------:R-:W-:Y:S01]  /*20b0*/  @!PT LDS RZ, [RZ] ;  /* 0x00000000fffff984 */ /* 0x000fe20000000800 */
[----:B------:R-:W-:Y:S01]  /*20c0*/  @!PT LDS RZ, [RZ] ;  /* 0x00000000fffff984 */ /* 0x000fe20000000800 */
[----:B------:R3:W-:Y:S01]  /*20d0*/  @!P6 LDGSTS.E.BYPASS.LTC128B.128 [R238+0x9000], desc[UR16][R8.64] ;  /* 0x0900000008eeefae */ /* 0x0007e2000b901d50 */
[----:B------:R-:W-:Y:S01]  /*20e0*/  @!P5 LEA R6, P0, R4, R20, 0x1 ;  /* 0x000000140406d211 */ /* 0x000fe200078008ff */
[----:B------:R-:W-:Y:S01]  /*20f0*/  IMAD R0, R15, 0x200, R11 ;  /* 0x000002000f007824 */ /* 0x000fe200078e020b */
[----:B------:R-:W-:Y:S01]  /*2100*/  LOP3.LUT R237, R10, R7, RZ, 0x3c, !PT ;  /* 0x000000070aed7212 */ /* 0x000fe200078e3cff */
[----:B------:R-:W-:Y:S01]  /*2110*/  @P5 STS.128 [R238+0x9800], RZ ;  /* 0x009800ffee005388 */ /* 0x000fe20000000c00 */
[----:B------:R-:W-:Y:S01]  /*2120*/  @!P5 LEA.HI.X R7, R4, R21, R5, 0x1, P0 ;  /* 0x000000150407d211 */ /* 0x000fe200000f0c05 */
[C---:B------:R-:W-:Y:S01]  /*2130*/  @!P3 IMAD R10, R205.reuse, 0x50, RZ ;  /* 0x00000050cd0ab824 */ /* 0x040fe200078e02ff */
[----:B------:R-:W4:Y:S01]  /*2140*/  @!P3 LDC.64 R20, c[0x0][0x220] ;  /* 0x00008800ff14bb82 */ /* 0x000f220000000a00 */
[----:B------:R-:W-:Y:S01]  /*2150*/  @!P4 LEA R4, P0, R204, R2, 0x6 ;  /* 0x00000002cc04c211 */ /* 0x000fe200078030ff */
[----:B------:R-:W-:Y:S01]  /*2160*/  @!P1 IMAD R11, R205, 0x60, RZ ;  /* 0x00000060cd0b9824 */ /* 0x000fe200078e02ff */
[----:B------:R-:W-:Y:S01]  /*2170*/  @!PT LDS RZ, [RZ] ;  /* 0x00000000fffff984 */ /* 0x000fe20000000800 */
[----:B------:R-:W-:Y:S01]  /*2180*/  @!PT LDS RZ, [RZ] ;  /* 0x00000000fffff984 */ /* 0x000fe20000000800 */
[----:B------:R-:W-:Y:S01]  /*2190*/  @!PT LDS RZ, [RZ] ;  /* 0x00000000fffff984 */ /* 0x000fe20000000800 */
[----:B------:R5:W-:Y:S01]  /*21a0*/  @!P5 LDGSTS.E.BYPASS.LTC128B.128 [R238+0x9800], desc[UR16][R6.64] ;  /* 0x0980000006eedfae */ /* 0x000be2000b901d50 */
[----:B------:R-:W-:Y:S01]  /*21b0*/  LEA R139, R0, UR4, 0x1 ;  /* 0x00000004008b7c11 */ /* 0x000fe2000f8e08ff */
[----:B------:R-:W-:Y:S01]  /*21c0*/  IMAD.MOV.U32 R0, RZ, RZ, 0x20 ;  /* 0x00000020ff007424 */ /* 0x000fe200078e00ff */
[----:B--2---:R-:W-:Y:S01]  /*21d0*/  @!P4 LEA R12, P5, R4, R18, 0x1 ;  /* 0x00000012040cc211 */ /* 0x004fe200078a08ff */
[----:B------:R-:W-:Y:S01]  /*21e0*/  @P4 STS.128 [R238+0xa000], RZ ;  /* 0x00a000ffee004388 */ /* 0x000fe20000000c00 */
[----:B------:R-:W-:-:S04]  /*21f0*/  @!P4 LEA.HI.X R5, R204, R3, R205, 0x6, P0 ;  /* 0x00000003cc05c211 */ /* 0x000fc800000f34cd */
[----:B------:R-:W-:Y:S01]  /*2200*/  @!P4 LEA.HI.X R13, R4, R19, R5, 0x1, P5 ;  /* 0x00000013040dc211 */ /* 0x000fe200028f0c05 */
[----:B------:R-:W-:Y:S02]  /*2210*/  @!P3 IMAD.MOV.U32 R4, RZ, RZ, R2 ;  /* 0x000000ffff04b224 */ /* 0x000fe400078e0002 */
[----:B------:R-:W-:Y:S02]  /*2220*/  @!P3 IMAD.MOV.U32 R5, RZ, RZ, R3 ;  /* 0x000000ffff05b224 */ /* 0x000fe400078e0003 */
[----:B------:R-:W-:Y:S01]  /*2230*/  @!PT LDS RZ, [RZ] ;  /* 0x00000000fffff984 */ /* 0x000fe20000000800 */
[----:B------:R-:W-:Y:S01]  /*2240*/  @!PT LDS RZ, [RZ] ;  /* 0x00000000fffff984 */ /* 0x000fe20000000800 */
[----:B------:R-:W-:Y:S01]  /*2250*/  @!PT LDS RZ, [RZ] ;  /* 0x00000000fffff984 */ /* 0x000fe20000000800 */
[----:B------:R2:W-:Y:S01]  /*2260*/  @!P4 LDGSTS.E.BYPASS.LTC128B.128 [R238+0xa000], desc[UR16][R12.64] ;  /* 0x0a0000000ceecfae */ /* 0x0005e2000b901d50 */
[----:B---3--:R-:W-:-:S03]  /*2270*/  @!P3 IMAD.WIDE.U32 R8, R204, 0x50, R4 ;  /* 0x00000050cc08b825 */ /* 0x008fc600078e0004 */
[----:B------:R-:W-:Y:S01]  /*2280*/  @P3 STS.128 [R238+0xa800], RZ ;  /* 0x00a800ffee003388 */ /* 0x000fe20000000c00 */
[----:B------:R-:W-:Y:S01]  /*2290*/  @!P3 IMAD.IADD R5, R9, 0x1, R10 ;  /* 0x000000010905b824 */ /* 0x000fe200078e020a */
[----:B----4-:R-:W-:-:S04]  /*22a0*/  @!P3 LEA R4, P5, R8, R20, 0x1 ;  /* 0x000000140804b211 */ /* 0x010fc800078a08ff */
[----:B------:R-:W-:Y:S01]  /*22b0*/  @!P3 LEA.HI.X R5, R8, R21, R5, 0x1, P5 ;  /* 0x000000150805b211 */ /* 0x000fe200028f0c05 */
[----:B-----5:R-:W-:Y:S01]  /*22c0*/  IMAD.SHL.U32 R6, R16, 0x40, RZ ;  /* 0x0000004010067824 */ /* 0x020fe200078e00ff */
[----:B------:R-:W-:Y:S01]  /*22d0*/  LEA.HI R7, R47, R87, RZ, 0x5 ;  /* 0x000000572f077211 */ /* 0x000fe200078f28ff */
[----:B------:R-:W3:Y:S02]  /*22e0*/  @!P2 LDC.64 R16, c[0x0][0x220] ;  /* 0x00008800ff10ab82 */ /* 0x000ee40000000a00 */
[----:B------:R-:W-:Y:S01]  /*22f0*/  @!PT LDS RZ, [RZ] ;  /* 0x00000000fffff984 */ /* 0x000fe20000000800 */
[----:B------:R-:W-:Y:S01]  /*2300*/  @!PT LDS RZ, [RZ] ;  /* 0x00000000fffff984 */ /* 0x000fe20000000800 */
[----:B------:R-:W-:Y:S01]  /*2310*/  @!PT LDS RZ, [RZ] ;  /* 0x00000000fffff984 */ /* 0x000fe20000000800 */
[----:B------:R-:W-:Y:S01]  /*2320*/  @!P3 LDGSTS.E.BYPASS.LTC128B.128 [R238+0xa800], desc[UR16][R4.64] ;  /* 0x0a80000004eebfae */ /* 0x000fe2000b901d50 */
[----:B------:R-:W-:Y:S02]  /*2330*/  SHF.R.S32.HI R15, RZ, 0x5, R7 ;  /* 0x00000005ff0f7819 */ /* 0x000fe40000011407 */
[----:B------:R-:W-:Y:S01]  /*2340*/  LOP3.LUT R236, R6, 0xfffffe00, RZ, 0xc0, !PT ;  /* 0xfffffe0006ec7812 */ /* 0x000fe200078ec0ff */
[----:B------:R-:W-:Y:S01]  /*2350*/  @!P1 IMAD.WIDE.U32 R6, R204, 0x60, R2 ;  /* 0x00000060cc069825 */ /* 0x000fe200078e0002 */
[----:B------:R-:W-:Y:S03]  /*2360*/  @P1 STS.128 [R238+0xb000], RZ ;  /* 0x00b000ffee001388 */ /* 0x000fe60000000c00 */
[----:B------:R-:W-:Y:S01]  /*2370*/  @!P1 IMAD.IADD R7, R7, 0x1, R11 ;  /* 0x0000000107079824 */ /* 0x000fe200078e020b */
[----:B-1----:R-:W-:Y:S01]  /*2380*/  @!P1 LEA R10, P0, R6, R22, 0x1 ;  /* 0x00000016060a9211 */ /* 0x002fe200078008ff */
[----:B------:R-:W-:-:S03]  /*2390*/  @!P2 IMAD.WIDE.U32 R2, R204, 0x70, R2 ;  /* 0x00000070cc02a825 */ /* 0x000fc600078e0002 */
[----:B------:R-:W-:Y:S01]  /*23a0*/  @!P1 LEA.HI.X R11, R6, R23, R7, 0x1, P0 ;  /* 0x00000017060b9211 */ /* 0x000fe200000f0c07 */
[----:B------:R-:W-:Y:S02]  /*23b0*/  @!P2 IMAD.IADD R3, R3, 0x1, R14 ;  /* 0x000000010303a824 */ /* 0x000fe400078e020e */
[----:B------:R-:W-:Y:S02]  /*23c0*/  IMAD R8, R15, 0x400, R236 ;  /* 0x000004000f087824 */ /* 0x000fe400078e02ec */
[----:B------:R-:W-:Y:S01]  /*23d0*/  @!PT LDS RZ, [RZ] ;  /* 0x00000000fffff984 */ /* 0x000fe20000000800 */
[----:B------:R-:W-:Y:S01]  /*23e0*/  @!PT LDS RZ, [RZ] ;  /* 0x00000000fffff984 */ /* 0x000fe20000000800 */
[----:B------:R-:W-:Y:S01]  /*23f0*/  @!PT LDS RZ, [RZ] ;  /* 0x00000000fffff984 */ /* 0x000fe20000000800 */
[----:B------:R1:W-:Y:S01]  /*2400*/  @!P1 LDGSTS.E.BYPASS.LTC128B.128 [R238+0xb000], desc[UR16][R10.64] ;  /* 0x0b0000000aee9fae */ /* 0x0003e2000b901d50 */
[----:B---3--:R-:W-:-:S03]  /*2410*/  @!P2 LEA R6, P0, R2, R16, 0x1 ;  /* 0x000000100206a211 */ /* 0x008fc600078008ff */
[----:B------:R-:W-:Y:S01]  /*2420*/  @P2 STS.128 [R238+0xb800], RZ ;  /* 0x00b800ffee002388 */ /* 0x000fe20000000c00 */
[----:B------:R-:W-:Y:S01]  /*2430*/  @!P2 LEA.HI.X R7, R2, R17, R3, 0x1, P0 ;  /* 0x000000110207a211 */ /* 0x000fe200000f0c03 */
[----:B------:R-:W-:-:S04]  /*2440*/  IMAD.IADD R2, R237, 0x1, R8 ;  /* 0x00000001ed027824 */ /* 0x000fc800078e0208 */
[----:B------:R-:W-:Y:S01]  /*2450*/  @!PT LDS RZ, [RZ] ;  /* 0x00000000fffff984 */ /* 0x000fe20000000800 */
[----:B------:R-:W-:Y:S01]  /*2460*/  @!PT LDS RZ, [RZ] ;  /* 0x00000000fffff984 */ /* 0x000fe20000000800 */
[----:B------:R-:W-:Y:S01]  /*2470*/  @!PT LDS RZ, [RZ] ;  /* 0x00000000fffff984 */ /* 0x000fe20000000800 */
[----:B------:R3:W-:Y:S01]  /*2480*/  @!P2 LDGSTS.E.BYPASS.LTC128B.128 [R238+0xb800], desc[UR16][R6.64] ;  /* 0x0b80000006eeafae */ /* 0x0007e2000b901d50 */
[----:B------:R-:W-:Y:S01]  /*2490*/  LEA R226, R2, UR4, 0x1 ;  /* 0x0000000402e27c11 */ /* 0x000fe2000f8e08ff */
[----:B------:R-:W-:Y:S01]  /*24a0*/  IMAD.MOV.U32 R2, RZ, RZ, 0x10 ;  /* 0x00000010ff027424 */ /* 0x000fe200078e00ff */
[----:B------:R-:W-:Y:S01]  /*24b0*/  R2P PR, R29, 0x6 ;  /* 0x000000061d007804 */ /* 0x000fe20000000000 */
[----:B------:R-:W-:Y:S04]  /*24c0*/  LDSM.16.M88.4 R40, [R139+0x5800] ;  /* 0x005800008b28783b */ /* 0x000fe80000000200 */
[----:B--2---:R-:W2:Y:S01]  /*24d0*/  LDSM.16.M88.4 R12, [R226] ;  /* 0x00000000e20c783b */ /* 0x004ea20000000200 */
[----:B------:R-:W-:Y:S02]  /*24e0*/  SEL R2, R2, 0xfffffff0, !P1 ;  /* 0xfffffff002027807 */ /* 0x000fe40004800000 */
[----:B------:R-:W-:Y:S01]  /*24f0*/  SEL R3, R0, 0xffffffe0, !P2 ;  /* 0xffffffe000037807 */ /* 0x000fe20005000000 */
[----:B------:R-:W4:Y:S01]  /*2500*/  LDSM.16.M88.4 R48, [R139+0x4800] ;  /* 0x004800008b30783b */ /* 0x000f220000000200 */
[----:B------:R-:W-:Y:S01]  /*2510*/  R2P PR, R52, 0x6 ;  /* 0x0000000634007804 */ /* 0x000fe20000000000 */
[----:B------:R-:W-:-:S02]  /*2520*/  IMAD R229, R2, 0x2, R226 ;  /* 0x0000000202e57824 */ /* 0x000fc400078e02e2 */
[----:B-1----:R-:W1:Y:S02]  /*2530*/  LDSM.16.M88.4 R8, [R226+0x2000] ;  /* 0x00200000e208783b */ /* 0x002e640000000200 */
[----:B------:R-:W-:Y:S02]  /*2540*/  SEL R0, R0, 0xffffffe0, !P1 ;  /* 0xffffffe000007807 */ /* 0x000fe40004800000 */
[----:B------:R-:W5:Y:S03]  /*2550*/  LDSM.16.M88.4 R44, [R139+0x5000] ;  /* 0x005000008b2c783b */ /* 0x000f660000000200 */
[----:B------:R-:W-:Y:S01]  /*2560*/  IMAD.IADD R225, R139, 0x1, R0 ;  /* 0x000000018be17824 */ /* 0x000fe200078e0200 */
[----:B------:R-:W-:Y:S04]  /*2570*/  LDSM.16.M88.4 R36, [R139+0x6000] ;  /* 0x006000008b24783b */ /* 0x000fe80000000200 */
[----:B---3--:R-:W3:Y:S04]  /*2580*/  LDSM.16.M88.4 R4, [R139+0x4000] ;  /* 0x004000008b04783b */ /* 0x008ee80000000200 */
[----:B------:R-:W-:Y:S04]  /*2590*/  LDSM.16.M88.4 R32, [R139+0x6800] ;  /* 0x006800008b20783b */ /* 0x000fe80000000200 */
[----:B------:R-:W3:Y:S04]  /*25a0*/  LDSM.16.M88.4 R24, [R139+0x7000] ;  /* 0x007000008b18783b */ /* 0x000ee80000000200 */
[----:B------:R-:W3:Y:S04]  /*25b0*/  LDSM.16.M88.4 R16, [R139+0x7800] ;  /* 0x007800008b10783b */ /* 0x000ee80000000200 */
[----:B------:R-:W-:Y:S01]  /*25c0*/  LDSM.16.M88.4 R64, [R225+0x4800] ;  /* 0x00480000e140783b */ /* 0x000fe20000000200 */
[C---:B--2---:R-:W-:Y:S03]  /*25d0*/  HMMA.16816.F32.BF16 R164, R12.reuse, R42, RZ ;  /* 0x0000002a0ca4723c */ /* 0x044fe600000418ff */
[----:B------:R-:W-:Y:S04]  /*25e0*/  LDSM.16.M88.4 R60, [R225+0x5000] ;  /* 0x00500000e13c783b */ /* 0x000fe80000000200 */
[----:B------:R-:W-:Y:S01]  /*25f0*/  LDSM.16.M88.4 R68, [R225+0x4000] ;  /* 0x00400000e144783b */ /* 0x000fe20000000200 */
[-C--:B----4-:R-:W-:Y:S03]  /*2600*/  HMMA.16816.F32.BF16 R52, R12, R48.reuse, RZ ;  /* 0x000000300c34723c */ /* 0x090fe600000418ff */
[----:B------:R-:W-:Y:S03]  /*2610*/  LDSM.16.M88.4 R72, [R225+0x5800] ;  /* 0x00580000e148783b */ /* 0x000fe60000000200 */
[C---:B-1----:R-:W-:Y:S01]  /*2620*/  HMMA.16816.F32.BF16 R148, R8.reuse, R48, RZ ;  /* 0x000000300894723c */ /* 0x042fe200000418ff */
[----:B------:R-:W-:Y:S04]  /*2630*/  LDSM.16.M88.4 R76, [R225+0x6000] ;  /* 0x00600000e14c783b */ /* 0x000fe80000000200 */
[----:B------:R-:W-:Y:S01]  /*2640*/  LDSM.16.M88.4 R80, [R225+0x6800] ;  /* 0x00680000e150783b */ /* 0x000fe20000000200 */
[-C--:B------:R-:W-:Y:S03]  /*2650*/  HMMA.16816.F32.BF16 R144, R8, R50.reuse, RZ ;  /* 0x000000320890723c */ /* 0x080fe600000418ff */
[----:B------:R-:W-:Y:S03]  /*2660*/  LDSM.16.M88.4 R88, [R225+0x7000] ;  /* 0x00700000e158783b */ /* 0x000fe60000000200 */
[----:B------:R-:W-:Y:S01]  /*2670*/  HMMA.16816.F32.BF16 R248, R12, R50, RZ ;  /* 0x000000320cf8723c */ /* 0x000fe200000418ff */
[----:B------:R-:W-:Y:S01]  /*2680*/  IMAD.MOV.U32 R137, RZ, RZ, R164 ;  /* 0x000000ffff897224 */ /* 0x000fe200078e00a4 */
[----:B------:R-:W-:Y:S04]  /*2690*/  LDSM.16.M88.4 R92, [R225+0x7800] ;  /* 0x00780000e15c783b */ /* 0x000fe80000000200 */
[C---:B-----5:R-:W-:Y:S01]  /*26a0*/  HMMA.16816.F32.BF16 R140, R8.reuse, R44, RZ ;  /* 0x0000002c088c723c */ /* 0x060fe200000418ff */
[----:B------:R-:W-:Y:S04]  /*26b0*/  LDSM.16.M88.4 R20, [R229] ;  /* 0x00000000e514783b */ /* 0x000fe80000000200 */
[----:B------:R-:W0:Y:S01]  /*26c0*/  LDGDEPBAR ;  /* 0x00000000000079af */ /* 0x000e220000000000 */
[----:B------:R-:W-:Y:S06]  /*26d0*/  HMMA.16816.F32.BF16 R132, R8, R46, RZ ;  /* 0x0000002e0884723c */ /* 0x000fec00000418ff */
[C---:B------:R-:W-:Y:S06]  /*26e0*/  HMMA.16816.F32.BF16 R48, R12.reuse, R44, RZ ;  /* 0x0000002c0c30723c */ /* 0x040fec00000418ff */
[----:B------:R-:W-:Y:S06]  /*26f0*/  HMMA.16816.F32.BF16 R244, R12, R46, RZ ;  /* 0x0000002e0cf4723c */ /* 0x000fec00000418ff */
[C---:B------:R-:W-:Y:S06]  /*2700*/  HMMA.16816.F32.BF16 R128, R8.reuse, R40, RZ ;  /* 0x000000280880723c */ /* 0x040fec00000418ff */
[----:B------:R-:W-:Y:S06]  /*2710*/  HMMA.16816.F32.BF16 R124, R8, R42, RZ ;  /* 0x0000002a087c723c */ /* 0x000fec00000418ff */
[----:B------:R-:W-:Y:S01]  /*2720*/  HMMA.16816.F32.BF16 R44, R12, R40, RZ ;  /* 0x000000280c2c723c */ /* 0x000fe200000418ff */
[----:B------:R-:W-:-:S02]  /*2730*/  IMAD.MOV.U32 R43, RZ, RZ, R165 ;  /* 0x000000ffff2b7224 */ /* 0x000fc400078e00a5 */
[----:B------:R-:W-:-:S03]  /*2740*/  IMAD.MOV.U32 R42, RZ, RZ, R166 ;  /* 0x000000ffff2a7224 */ /* 0x000fc600078e00a6 */
[----:B---3--:R-:W-:Y:S01]  /*2750*/  HMMA.16816.F32.BF16 R56, R12, R6, RZ ;  /* 0x000000060c38723c */ /* 0x008fe200000418ff */
[----:B------:R-:W-:-:S05]  /*2760*/  IMAD.MOV.U32 R41, RZ, RZ, R167 ;  /* 0x000000ffff297224 */ /* 0x000fca00078e00a7 */
[C---:B------:R-:W-:Y:S06]  /*2770*/  HMMA.16816.F32.BF16 R164, R12.reuse, R38, RZ ;  /* 0x000000260ca4723c */ /* 0x040fec00000418ff */
[-C--:B------:R-:W-:Y:S06]  /*2780*/  HMMA.16816.F32.BF16 R160, R12, R4.reuse, RZ ;  /* 0x000000040ca0723c */ /* 0x080fec00000418ff */
[C---:B------:R-:W-:Y:S06]  /*2790*/  HMMA.16816.F32.BF16 R156, R8.reuse, R4, RZ ;  /* 0x00000004089c723c */ /* 0x040fec00000418ff */
[----:B------:R-:W-:Y:S01]  /*27a0*/  HMMA.16816.F32.BF16 R152, R8, R6, RZ ;  /* 0x000000060898723c */ /* 0x000fe200000418ff */
[----:B------:R-:W1:Y:S01]  /*27b0*/  LDSM.16.M88.4 R4, [R229+0x2000] ;  /* 0x00200000e504783b */ /* 0x000e620000000200 */
[----:B------:R-:W-:-:S02]  /*27c0*/  IMAD.MOV.U32 R224, RZ, RZ, R56 ;  /* 0x000000ffffe07224 */ /* 0x000fc400078e0038 */
[----:B------:R-:W-:Y:S02]  /*27d0*/  IMAD.MOV.U32 R207, RZ, RZ, R57 ;  /* 0x000000ffffcf7224 */ /* 0x000fe400078e0039 */
[----:B------:R-:W-:Y:S01]  /*27e0*/  IMAD.MOV.U32 R231, RZ, RZ, R164 ;  /* 0x000000ffffe77224 */ /* 0x000fe200078e00a4 */
[----:B------:R-:W-:Y:S01]  /*27f0*/  HMMA.16816.F32.BF16 R168, R12, R26, RZ ;  /* 0x0000001a0ca8723c */ /* 0x000fe200000418ff */
[----:B------:R-:W-:Y:S02]  /*2800*/  IMAD.MOV.U32 R230, RZ, RZ, R165 ;  /* 0x000000ffffe67224 */ /* 0x000fe400078e00a5 */
[----:B------:R-:W-:Y:S02]  /*2810*/  IMAD.MOV.U32 R228, RZ, RZ, R166 ;  /* 0x000000ffffe47224 */ /* 0x000fe400078e00a6 */
[----:B------:R-:W-:Y:S01]  /*2820*/  IMAD.MOV.U32 R227, RZ, RZ, R167 ;  /* 0x000000ffffe37224 */ /* 0x000fe200078e00a7 */
[----:B------:R-:W-:Y:S01]  /*2830*/  HMMA.16816.F32.BF16 R120, R8, R36, RZ ;  /* 0x000000240878723c */ /* 0x000fe200000418ff */
[----:B------:R-:W-:-:S02]  /*2840*/  IMAD.MOV.U32 R206, RZ, RZ, R58 ;  /* 0x000000ffffce7224 */ /* 0x000fc400078e003a */
[----:B------:R-:W-:-:S03]  /*2850*/  IMAD.MOV.U32 R138, RZ, RZ, R59 ;  /* 0x000000ffff8a7224 */ /* 0x000fc600078e003b */
[----:B------:R-:W-:Y:S06]  /*2860*/  HMMA.16816.F32.BF16 R164, R12, R34, RZ ;  /* 0x000000220ca4723c */ /* 0x000fec00000418ff */
[C---:B------:R-:W-:Y:S06]  /*2870*/  HMMA.16816.F32.BF16 R112, R8.reuse, R32, RZ ;  /* 0x000000200870723c */ /* 0x040fec00000418ff */
[C---:B------:R-:W-:Y:S06]  /*2880*/  HMMA.16816.F32.BF16 R104, R8.reuse, R24, RZ ;  /* 0x000000180868723c */ /* 0x040fec00000418ff */
[C---:B------:R-:W-:Y:S06]  /*2890*/  HMMA.16816.F32.BF16 R96, R8.reuse, R16, RZ ;  /* 0x000000100860723c */ /* 0x040fec00000418ff */
[----:B------:R-:W-:Y:S01]  /*28a0*/  HMMA.16816.F32.BF16 R116, R8, R38, RZ ;  /* 0x000000260874723c */ /* 0x000fe200000418ff */
[----:B------:R-:W-:-:S02]  /*28b0*/  IMAD.MOV.U32 R40, RZ, RZ, R164 ;  /* 0x000000ffff287224 */ /* 0x000fc400078e00a4 */
[----:B------:R-:W-:Y:S02]  /*28c0*/  IMAD.MOV.U32 R31, RZ, RZ, R165 ;  /* 0x000000ffff1f7224 */ /* 0x000fe400078e00a5 */
[----:B------:R-:W-:Y:S01]  /*28d0*/  IMAD.MOV.U32 R30, RZ, RZ, R166 ;  /* 0x000000ffff1e7224 */ /* 0x000fe200078e00a6 */
[C---:B------:R-:W-:Y:S01]  /*28e0*/  HMMA.16816.F32.BF16 R108, R8.reuse, R34, RZ ;  /* 0x00000022086c723c */ /* 0x040fe200000418ff */
[----:B------:R-:W-:Y:S02]  /*28f0*/  IMAD.MOV.U32 R29, RZ, RZ, R167 ;  /* 0x000000ffff1d7224 */ /* 0x000fe400078e00a7 */
[----:B------:R-:W-:Y:S02]  /*2900*/  IMAD.MOV.U32 R167, RZ, RZ, R168 ;  /* 0x000000ffffa77224 */ /* 0x000fe400078e00a8 */
[----:B------:R-:W-:Y:S01]  /*2910*/  IMAD.MOV.U32 R166, RZ, RZ, R169 ;  /* 0x000000ffffa67224 */ /* 0x000fe200078e00a9 */
[----:B------:R-:W-:Y:S01]  /*2920*/  HMMA.16816.F32.BF16 R100, R8, R26, RZ ;  /* 0x0000001a0864723c */ /* 0x000fe200000418ff */
[----:B------:R-:W-:-:S02]  /*2930*/  IMAD.MOV.U32 R165, RZ, RZ, R170 ;  /* 0x000000ffffa57224 */ /* 0x000fc400078e00aa */
[----:B------:R-:W-:-:S03]  /*2940*/  IMAD.MOV.U32 R164, RZ, RZ, R171 ;  /* 0x000000ffffa47224 */ /* 0x000fc600078e00ab */
[----:B------:R-:W-:Y:S06]  /*2950*/  HMMA.16816.F32.BF16 R56, R8, R18, RZ ;  /* 0x000000120838723c */ /* 0x000fec00000418ff */
[C---:B-1----:R-:W-:Y:S06]  /*2960*/  HMMA.16816.F32.BF16 R188, R4.reuse, R66, R144 ;  /* 0x0000004204bc723c */ /* 0x042fec0000041890 */
[----:B------:R-:W-:Y:S01]  /*2970*/  HMMA.16816.F32.BF16 R184, R4, R62, R132 ;  /* 0x0000003e04b8723c */ /* 0x000fe20000041884 */
[----:B------:R-:W-:-:S02]  /*2980*/  IMAD.MOV.U32 R144, RZ, RZ, R167 ;  /* 0x000000ffff907224 */ /* 0x000fc400078e00a7 */
[----:B------:R-:W-:Y:S02]  /*2990*/  IMAD.MOV.U32 R145, RZ, RZ, R166 ;  /* 0x000000ffff917224 */ /* 0x000fe400078e00a6 */
[----:B------:R-:W-:Y:S01]  /*29a0*/  IMAD.MOV.U32 R146, RZ, RZ, R165 ;  /* 0x000000ffff927224 */ /* 0x000fe200078e00a5 */
[----:B------:R-:W-:Y:S01]  /*29b0*/  HMMA.16816.F32.BF16 R232, R4, R68, R156 ;  /* 0x0000004404e8723c */ /* 0x000fe2000004189c */
[----:B------:R-:W-:-:S05]  /*29c0*/  IMAD.MOV.U32 R147, RZ, RZ, R164 ;  /* 0x000000ffff937224 */ /* 0x000fca00078e00a4 */
[C---:B------:R-:W-:Y:S06]  /*29d0*/  HMMA.16816.F32.BF16 R220, R4.reuse, R64, R148 ;  /* 0x0000004004dc723c */ /* 0x040fec0000041894 */
[C---:B------:R-:W-:Y:S06]  /*29e0*/  HMMA.16816.F32.BF16 R216, R4.reuse, R60, R140 ;  /* 0x0000003c04d8723c */ /* 0x040fec000004188c */
[C---:B------:R-:W-:Y:S06]  /*29f0*/  HMMA.16816.F32.BF16 R212, R4.reuse, R72, R128 ;  /* 0x0000004804d4723c */ /* 0x040fec0000041880 */
[C---:B------:R-:W-:Y:S06]  /*2a00*/  HMMA.16816.F32.BF16 R196, R4.reuse, R76, R120 ;  /* 0x0000004c04c4723c */ /* 0x040fec0000041878 */
[C---:B------:R-:W-:Y:S06]  /*2a10*/  HMMA.16816.F32.BF16 R180, R4.reuse, R80, R112 ;  /* 0x0000005004b4723c */ /* 0x040fec0000041870 */
[C---:B------:R-:W-:Y:S06]  /*2a20*/  HMMA.16816.F32.BF16 R208, R4.reuse, R88, R104 ;  /* 0x0000005804d0723c */ /* 0x040fec0000041868 */
        /* <DEDUP_REMOVED lines=10> */
[----:B------:R-:W-:Y:S01]  /*2ad0*/  HMMA.16816.F32.BF16 R132, R4, R94, R56 ;  /* 0x0000005e0484723c */ /* 0x000fe20000041838 */
[----:B------:R-:W-:-:S02]  /*2ae0*/  IMAD.MOV.U32 R101, RZ, RZ, R230 ;  /* 0x000000ffff657224 */ /* 0x000fc400078e00e6 */
[----:B------:R-:W-:Y:S02]  /*2af0*/  IMAD.MOV.U32 R103, RZ, RZ, R227 ;  /* 0x000000ffff677224 */ /* 0x000fe400078e00e3 */
[C---:B------:R-:W-:Y:S01]  /*2b00*/  VIADD R230, R139.reuse, 0x4040 ;  /* 0x000040408be67836 */ /* 0x040fe20000000000 */
[C---:B------:R-:W-:Y:S01]  /*2b10*/  HMMA.16816.F32.BF16 R8, R12.reuse, R36, RZ ;  /* 0x000000240c08723c */ /* 0x040fe200000418ff */
[----:B------:R-:W-:Y:S02]  /*2b20*/  VIADD R4, R139, 0x4000 ;  /* 0x000040008b047836 */ /* 0x000fe40000000000 */
[----:B------:R-:W-:Y:S02]  /*2b30*/  IMAD R227, R3, 0x2, R226 ;  /* 0x0000000203e37824 */ /* 0x000fe400078e02e2 */
[----:B------:R-:W-:Y:S01]  /*2b40*/  @P2 VIADD R230, R4, 0xffffffc0 ;  /* 0xffffffc004e62836 */ /* 0x000fe20000000000 */
[----:B------:R-:W-:Y:S01]  /*2b50*/  HMMA.16816.F32.BF16 R36, R12, R32, RZ ;  /* 0x000000200c24723c */ /* 0x000fe200000418ff */
[----:B------:R-:W-:-:S02]  /*2b60*/  IMAD.MOV.U32 R100, RZ, RZ, R231 ;  /* 0x000000ffff647224 */ /* 0x000fc400078e00e7 */
[----:B------:R-:W-:Y:S01]  /*2b70*/  IMAD.MOV.U32 R102, RZ, RZ, R228 ;  /* 0x000000ffff667224 */ /* 0x000fe200078e00e4 */
[----:B------:R-:W-:Y:S01]  /*2b80*/  LDSM.16.M88.4 R56, [R230] ;  /* 0x00000000e638783b */ /* 0x000fe20000000200 */
[----:B------:R-:W-:Y:S01]  /*2b90*/  IMAD R228, R2, 0x2, R227 ;  /* 0x0000000202e47824 */ /* 0x000fe200078e02e3 */
[C---:B------:R-:W-:Y:S04]  /*2ba0*/  HMMA.16816.F32.BF16 R32, R12.reuse, R24, RZ ;  /* 0x000000180c20723c */ /* 0x040fe800000418ff */
[----:B------:R-:W-:Y:S02]  /*2bb0*/  LDSM.16.M88.4 R4, [R228+0x2000] ;  /* 0x00200000e404783b */ /* 0x000fe40000000200 */
[C---:B------:R-:W-:Y:S06]  /*2bc0*/  HMMA.16816.F32.BF16 R24, R12.reuse, R16, RZ ;  /* 0x000000100c18723c */ /* 0x040fec00000418ff */
[----:B------:R-:W-:Y:S01]  /*2bd0*/  HMMA.16816.F32.BF16 R240, R12, R18, RZ ;  /* 0x000000120cf0723c */ /* 0x000fe200000418ff */
[----:B------:R-:W-:Y:S01]  /*2be0*/  IMAD.MOV.U32 R16, RZ, RZ, R224 ;  /* 0x000000ffff107224 */ /* 0x000fe200078e00e0 */
[----:B------:R-:W1:Y:S01]  /*2bf0*/  LDSM.16.M88.4 R12, [R227+0x2000] ;  /* 0x00200000e30c783b */ /* 0x000e620000000200 */
[----:B------:R-:W-:-:S02]  /*2c00*/  IMAD.MOV.U32 R17, RZ, RZ, R207 ;  /* 0x000000ffff117224 */ /* 0x000fc400078e00cf */
[----:B------:R-:W-:Y:S01]  /*2c10*/  IMAD.IADD R224, R0, 0x1, R230 ;  /* 0x0000000100e07824 */ /* 0x000fe200078e02e6 */
[C---:B------:R-:W-:Y:S01]  /*2c20*/  HMMA.16816.F32.BF16 R128, R20.reuse, R68, R160 ;  /* 0x000000441480723c */ /* 0x040fe200000418a0 */
[----:B------:R-:W-:Y:S02]  /*2c30*/  IMAD.MOV.U32 R18, RZ, RZ, R206 ;  /* 0x000000ffff127224 */ /* 0x000fe400078e00ce */
[----:B------:R-:W-:Y:S02]  /*2c40*/  IMAD.MOV.U32 R19, RZ, RZ, R138 ;  /* 0x000000ffff137224 */ /* 0x000fe400078e008a */
[----:B------:R-:W-:Y:S01]  /*2c50*/  IMAD.SHL.U32 R0, R87, 0x2, RZ ;  /* 0x0000000257007824 */ /* 0x000fe200078e00ff */
[C---:B------:R-:W-:Y:S01]  /*2c60*/  HMMA.16816.F32.BF16 R140, R20.reuse, R64, R52 ;  /* 0x00000040148c723c */ /* 0x040fe20000041834 */
[----:B------:R-:W-:Y:S01]  /*2c70*/  IMAD.MOV.U32 R160, RZ, RZ, R40 ;  /* 0x000000ffffa07224 */ /* 0x000fe200078e0028 */
[----:B------:R-:W-:Y:S01]  /*2c80*/  LDSM.16.M88.4 R52, [R230+0x800] ;  /* 0x00080000e634783b */ /* 0x000fe20000000200 */
[----:B------:R-:W-:Y:S01]  /*2c90*/  IMAD.MOV.U32 R161, RZ, RZ, R31 ;  /* 0x000000ffffa17224 */ /* 0x000fe200078e001f */
[----:B------:R-:W-:Y:S01]  /*2ca0*/  LOP3.LUT R0, R0, 0x6, RZ, 0xc0, !PT ;  /* 0x0000000600007812 */ /* 0x000fe200078ec0ff */
[----:B------:R-:W-:Y:S01]  /*2cb0*/  IMAD.MOV.U32 R162, RZ, RZ, R30 ;  /* 0x000000ffffa27224 */ /* 0x000fe200078e001e */
[----:B------:R-:W-:Y:S01]  /*2cc0*/  HMMA.16816.F32.BF16 R96, R20, R70, R16 ;  /* 0x000000461460723c */ /* 0x000fe20000041810 */
[----:B------:R-:W2:Y:S01]  /*2cd0*/  LDSM.16.M88.4 R16, [R227] ;  /* 0x00000000e310783b */ /* 0x000ea20000000200 */
[----:B------:R-:W-:-:S02]  /*2ce0*/  IMAD.MOV.U32 R163, RZ, RZ, R29 ;  /* 0x000000ffffa37224 */ /* 0x000fc400078e001d */
[----:B------:R-:W-:Y:S01]  /*2cf0*/  IMAD R0, R86, 0x80, R0 ;  /* 0x0000008056007824 */ /* 0x000fe200078e0200 */
[----:B------:R-:W-:Y:S01]  /*2d00*/  LDSM.16.M88.4 R40, [R230+0x2000] ;  /* 0x00200000e628783b */ /* 0x000fe20000000200 */
[C---:B------:R-:W-:Y:S02]  /*2d10*/  HMMA.16816.F32.BF16 R124, R20.reuse, R80, R36 ;  /* 0x00000050147c723c */ /* 0x040fe40000041824 */
[C---:B------:R-:W-:Y:S01]  /*2d20*/  VIADD R29, R0.reuse, 0x19 ;  /* 0x00000019001d7836 */ /* 0x040fe20000000000 */
[----:B------:R-:W3:Y:S01]  /*2d30*/  LDSM.16.M88.4 R36, [R230+0x2800] ;  /* 0x00280000e624783b */ /* 0x000ee20000000200 */
[C---:B------:R-:W-:Y:S02]  /*2d40*/  ISETP.GE.AND P4, PT, R0.reuse, R28, PT ;  /* 0x0000001c0000720c */ /* 0x040fe40003f86270 */
[C---:B------:R-:W-:Y:S01]  /*2d50*/  HMMA.16816.F32.BF16 R116, R20.reuse, R92, R24 ;  /* 0x0000005c1474723c */ /* 0x040fe20000041818 */
[----:B------:R-:W4:Y:S05]  /*2d60*/  LDSM.16.M88.4 R24, [R230+0x3800] ;  /* 0x00380000e618783b */ /* 0x000f2a0000000200 */
[C---:B------:R-:W-:Y:S01]  /*2d70*/  HMMA.16816.F32.BF16 R152, R20.reuse, R60, R48 ;  /* 0x0000003c1498723c */ /* 0x040fe20000041830 */
[----:B------:R-:W5:Y:S05]  /*2d80*/  LDSM.16.M88.4 R48, [R230+0x1000] ;  /* 0x00100000e630783b */ /* 0x000f6a0000000200 */
[C---:B------:R-:W-:Y:S01]  /*2d90*/  HMMA.16816.F32.BF16 R156, R20.reuse, R72, R44 ;  /* 0x00000048149c723c */ /* 0x040fe2000004182c */
[----:B------:R-:W5:Y:S05]  /*2da0*/  LDSM.16.M88.4 R44, [R230+0x1800] ;  /* 0x00180000e62c783b */ /* 0x000f6a0000000200 */
[C---:B------:R-:W-:Y:S01]  /*2db0*/  HMMA.16816.F32.BF16 R120, R20.reuse, R88, R32 ;  /* 0x000000581478723c */ /* 0x040fe20000041820 */
[----:B------:R-:W5:Y:S05]  /*2dc0*/  LDSM.16.M88.4 R32, [R230+0x3000] ;  /* 0x00300000e620783b */ /* 0x000f6a0000000200 */
[C---:B------:R-:W-:Y:S01]  /*2dd0*/  HMMA.16816.F32.BF16 R148, R20.reuse, R76, R8 ;  /* 0x0000004c1494723c */ /* 0x040fe20000041808 */
[----:B------:R-:W-:Y:S05]  /*2de0*/  LDSM.16.M88.4 R8, [R228] ;  /* 0x00000000e408783b */ /* 0x000fea0000000200 */
[C---:B------:R-:W-:Y:S06]  /*2df0*/  HMMA.16816.F32.BF16 R112, R20.reuse, R66, R248 ;  /* 0x000000421470723c */ /* 0x040fec00000418f8 */
[C---:B------:R-:W-:Y:S06]  /*2e00*/  HMMA.16816.F32.BF16 R108, R20.reuse, R62, R244 ;  /* 0x0000003e146c723c */ /* 0x040fec00000418f4 */
[C---:B------:R-:W-:Y:S06]  /*2e10*/  HMMA.16816.F32.BF16 R104, R20.reuse, R74, R104 ;  /* 0x0000004a1468723c */ /* 0x040fec0000041868 */
[C---:B------:R-:W-:Y:S06]  /*2e20*/  HMMA.16816.F32.BF16 R100, R20.reuse, R78, R100 ;  /* 0x0000004e1464723c */ /* 0x040fec0000041864 */
[C---:B------:R-:W-:Y:S06]  /*2e30*/  HMMA.16816.F32.BF16 R80, R20.reuse, R82, R160 ;  /* 0x000000521450723c */ /* 0x040fec00000418a0 */
[C---:B------:R-:W-:Y:S06]  /*2e40*/  HMMA.16816.F32.BF16 R88, R20.reuse, R90, R144 ;  /* 0x0000005a1458723c */ /* 0x040fec0000041890 */
[----:B------:R-:W-:Y:S01]  /*2e50*/  HMMA.16816.F32.BF16 R68, R20, R94, R240 ;  /* 0x0000005e1444723c */ /* 0x000fe200000418f0 */
[----:B------:R-:W5:Y:S05]  /*2e60*/  LDSM.16.M88.4 R20, [R224] ;  /* 0x00000000e014783b */ /* 0x000f6a0000000200 */
[-C--:B-1----:R-:W-:Y:S06]  /*2e70*/  HMMA.16816.F32.BF16 R64, R12, R56.reuse, R232 ;  /* 0x000000380c40723c */ /* 0x082fec00000418e8 */
[----:B--2---:R-:W-:Y:S06]  /*2e80*/  HMMA.16816.F32.BF16 R60, R16, R56, R128 ;  /* 0x00000038103c723c */ /* 0x004fec0000041880 */
[-C--:B------:R-:W-:Y:S06]  /*2e90*/  HMMA.16816.F32.BF16 R92, R12, R58.reuse, R192 ;  /* 0x0000003a0c5c723c */ /* 0x080fec00000418c0 */
[----:B------:R-:W-:Y:S01]  /*2ea0*/  HMMA.16816.F32.BF16 R72, R16, R58, R96 ;  /* 0x0000003a1048723c */ /* 0x000fe20000041860 */
[----:B------:R-:W1:Y:S05]  /*2eb0*/  LDSM.16.M88.4 R56, [R224+0x800] ;  /* 0x00080000e038783b */ /* 0x000e6a0000000200 */
[C---:B------:R-:W-:Y:S06]  /*2ec0*/  HMMA.16816.F32.BF16 R144, R12.reuse, R52, R220 ;  /* 0x000000340c90723c */ /* 0x040fec00000418dc */
[----:B---3--:R-:W-:Y:S06]  /*2ed0*/  HMMA.16816.F32.BF16 R220, R12, R36, R180 ;  /* 0x000000240cdc723c */ /* 0x008fec00000418b4 */
[----:B------:R-:W-:Y:S06]  /*2ee0*/  HMMA.16816.F32.BF16 R76, R16, R52, R140 ;  /* 0x00000034104c723c */ /* 0x000fec000004188c */
[C---:B------:R-:W-:Y:S06]  /*2ef0*/  HMMA.16816.F32.BF16 R160, R12.reuse, R54, R188 ;  /* 0x000000360ca0723c */ /* 0x040fec00000418bc */
[----:B----4-:R-:W-:Y:S06]  /*2f00*/  HMMA.16816.F32.BF16 R180, R12, R26, R132 ;  /* 0x0000001a0cb4723c */ /* 0x010fec0000041884 */
[C---:B------:R-:W-:Y:S06]  /*2f10*/  HMMA.16816.F32.BF16 R112, R16.reuse, R54, R112 ;  /* 0x000000361070723c */ /* 0x040fec0000041870 */
[----:B------:R-:W-:Y:S06]  /*2f20*/  HMMA.16816.F32.BF16 R140, R16, R24, R116 ;  /* 0x00000018108c723c */ /* 0x000fec0000041874 */
[C---:B-----5:R-:W-:Y:S06]  /*2f30*/  HMMA.16816.F32.BF16 R216, R12.reuse, R48, R216 ;  /* 0x000000300cd8723c */ /* 0x060fec00000418d8 */
[C---:B------:R-:W-:Y:S06]  /*2f40*/  HMMA.16816.F32.BF16 R212, R12.reuse, R44, R212 ;  /* 0x0000002c0cd4723c */ /* 0x040fec00000418d4 */
[C---:B------:R-:W-:Y:S06]  /*2f50*/  HMMA.16816.F32.BF16 R196, R12.reuse, R40, R196 ;  /* 0x000000280cc4723c */ /* 0x040fec00000418c4 */
[C---:B------:R-:W-:Y:S06]  /*2f60*/  HMMA.16816.F32.BF16 R208, R12.reuse, R32, R208 ;  /* 0x000000200cd0723c */ /* 0x040fec00000418d0 */
[C---:B------:R-:W-:Y:S06]  /*2f70*/  HMMA.16816.F32.BF16 R200, R12.reuse, R24, R200 ;  /* 0x000000180cc8723c */ /* 0x040fec00000418c8 */
[C---:B------:R-:W-:Y:S06]  /*2f80*/  HMMA.16816.F32.BF16 R184, R12.reuse, R50, R184 ;  /* 0x000000320cb8723c */ /* 0x040fec00000418b8 */
[C---:B------:R-:W-:Y:S06]  /*2f90*/  HMMA.16816.F32.BF16 R176, R12.reuse, R46, R176 ;  /* 0x0000002e0cb0723c */ /* 0x040fec00000418b0 */
[C---:B------:R-:W-:Y:S06]  /*2fa0*/  HMMA.16816.F32.BF16 R172, R12.reuse, R42, R172 ;  /* 0x0000002a0cac723c */ /* 0x040fec00000418ac */
[C---:B------:R-:W-:Y:S06]  /*2fb0*/  HMMA.16816.F32.BF16 R168, R12.reuse, R38, R168 ;  /* 0x000000260ca8723c */ /* 0x040fec00000418a8 */
[----:B------:R-:W-:Y:S06]  /*2fc0*/  HMMA.16816.F32.BF16 R164, R12, R34, R164 ;  /* 0x000000220ca4723c */ /* 0x000fec00000418a4 */
        /* <DEDUP_REMOVED lines=10> */
[----:B------:R-:W-:Y:S01]  /*3070*/  HMMA.16816.F32.BF16 R116, R16, R26, R68 ;  /* 0x0000001a1074723c */ /* 0x000fe20000041844 */
[----:B------:R-:W2:Y:S05]  /*3080*/  LDSM.16.M88.4 R16, [R224+0x1000] ;  /* 0x00100000e010783b */ /* 0x000eaa0000000200 */
[-C--:B------:R-:W-:Y:S06]  /*3090*/  HMMA.16816.F32.BF16 R12, R4, R20.reuse, R64 ;  /* 0x00000014040c723c */ /* 0x080fec0000041840 */
[----:B------:R-:W-:Y:S06]  /*30a0*/  HMMA.16816.F32.BF16 R24, R8, R20, R60 ;  /* 0x000000140818723c */ /* 0x000fec000004183c */
[----:B------:R-:W-:Y:S01]  /*30b0*/  HMMA.16816.F32.BF16 R40, R4, R22, R92 ;  /* 0x000000160428723c */ /* 0x000fe2000004185c */
[----:B------:R-:W-:-:S02]  /*30c0*/  VIADD R20, R0, 0x1 ;  /* 0x0000000100147836 */ /* 0x000fc40000000000 */
[----:B------:R-:W-:-:S03]  /*30d0*/  VIADD R21, R0, 0x8 ;  /* 0x0000000800157836 */ /* 0x000fc60000000000 */
[-C--:B------:R-:W-:Y:S01]  /*30e0*/  ISETP.GE.AND P3, PT, R20, R28.reuse, PT ;  /* 0x0000001c1400720c */ /* 0x080fe20003f66270 */
[C---:B------:R-:W-:Y:S01]  /*30f0*/  VIADD R20, R0.reuse, 0x9 ;  /* 0x0000000900147836 */ /* 0x040fe20000000000 */
[C---:B------:R-:W-:Y:S01]  /*3100*/  HMMA.16816.F32.BF16 R32, R8.reuse, R22, R72 ;  /* 0x000000160820723c */ /* 0x040fe20000041848 */
[-C--:B------:R-:W-:Y:S01]  /*3110*/  ISETP.GE.AND P2, PT, R21, R28.reuse, PT ;  /* 0x0000001c1500720c */ /* 0x080fe20003f46270 */
[----:B------:R-:W-:Y:S02]  /*3120*/  VIADD R21, R0, 0x11 ;  /* 0x0000001100157836 */ /* 0x000fe40000000000 */
[-C--:B------:R-:W-:Y:S01]  /*3130*/  ISETP.GE.AND P1, PT, R20, R28.reuse, PT ;  /* 0x0000001c1400720c */ /* 0x080fe20003f26270 */
[C---:B------:R-:W-:Y:S01]  /*3140*/  VIADD R20, R0.reuse, 0x18 ;  /* 0x0000001800147836 */ /* 0x040fe20000000000 */
[----:B-1----:R-:W-:Y:S01]  /*3150*/  HMMA.16816.F32.BF16 R48, R8, R56, R76 ;  /* 0x000000380830723c */ /* 0x002fe2000004184c */
[----:B------:R-:W-:Y:S01]  /*3160*/  VIADD R22, R0, 0x10 ;  /* 0x0000001000167836 */ /* 0x000fe20000000000 */
[----:B------:R-:W-:-:S02]  /*3170*/  ISETP.GE.AND P6, PT, R21, R28, PT ;  /* 0x0000001c1500720c */ /* 0x000fc40003fc6270 */
[-C--:B------:R-:W-:Y:S02]  /*3180*/  ISETP.GE.AND P5, PT, R20, R28.reuse, PT ;  /* 0x0000001c1400720c */ /* 0x080fe40003fa6270 */
[----:B------:R-:W-:Y:S01]  /*3190*/  ISETP.GE.AND P0, PT, R22, R28, PT ;  /* 0x0000001c1600720c */ /* 0x000fe20003f06270 */
[C---:B------:R-:W-:Y:S01]  /*31a0*/  HMMA.16816.F32.BF16 R44, R4.reuse, R56, R144 ;  /* 0x00000038042c723c */ /* 0x040fe20000041890 */
[----:B------:R-:W1:Y:S01]  /*31b0*/  LDSM.16.M88.4 R20, [R224+0x1800] ;  /* 0x00180000e014783b */ /* 0x000e620000000200 */
[----:B------:R-:W-:Y:S01]  /*31c0*/  FSEL R79, R12, -INF , !P4 ;  /* 0xff8000000c4f7808 */ /* 0x000fe20006000000 */
[----:B------:R-:W-:Y:S01]  /*31d0*/  VIADD R12, R0, 0x20 ;  /* 0x00000020000c7836 */ /* 0x000fe20000000000 */
[----:B------:R-:W-:Y:S02]  /*31e0*/  FSEL R82, R15, -INF , !P3 ;  /* 0xff8000000f527808 */ /* 0x000fe40005800000 */
[----:B------:R-:W-:Y:S01]  /*31f0*/  FSEL R77, R13, -INF , !P3 ;  /* 0xff8000000d4d7808 */ /* 0x000fe20005800000 */
[----:B------:R-:W-:Y:S01]  /*3200*/  HMMA.16816.F32.BF16 R60, R4, R58, R160 ;  /* 0x0000003a043c723c */ /* 0x000fe200000418a0 */
[----:B------:R-:W-:-:S02]  /*3210*/  FSEL R95, R27, -INF , !P3 ;  /* 0xff8000001b5f7808 */ /* 0x000fc40005800000 */
[----:B------:R-:W-:Y:S02]  /*3220*/  FSEL R31, R25, -INF , !P3 ;  /* 0xff800000191f7808 */ /* 0x000fe40005800000 */
[----:B------:R-:W-:Y:S01]  /*3230*/  ISETP.GE.AND P3, PT, R12, R28, PT ;  /* 0x0000001c0c00720c */ /* 0x000fe20003f66270 */
[----:B------:R-:W-:Y:S01]  /*3240*/  VIADD R12, R0, 0x21 ;  /* 0x00000021000c7836 */ /* 0x000fe20000000000 */
[C---:B------:R-:W-:Y:S01]  /*3250*/  HMMA.16816.F32.BF16 R56, R8.reuse, R58, R112 ;  /* 0x0000003a0838723c */ /* 0x040fe20000041870 */
[----:B------:R-:W-:Y:S02]  /*3260*/  FSEL R87, R42, -INF , !P2 ;  /* 0xff8000002a577808 */ /* 0x000fe40005000000 */
[----:B------:R-:W-:Y:S02]  /*3270*/  FSEL R78, R40, -INF , !P2 ;  /* 0xff800000284e7808 */ /* 0x000fe40005000000 */
[----:B------:R-:W-:Y:S01]  /*3280*/  FSEL R72, R32, -INF , !P2 ;  /* 0xff80000020487808 */ /* 0x000fe20005000000 */
[----:B--2---:R-:W-:Y:S01]  /*3290*/  HMMA.16816.F32.BF16 R64, R8, R16, R52 ;  /* 0x000000100840723c */ /* 0x004fe20000041834 */
[----:B------:R-:W-:-:S02]  /*32a0*/  FSEL R112, R34, -INF , !P2 ;  /* 0xff80000022707808 */ /* 0x000fc40005000000 */
[----:B------:R-:W-:Y:S01]  /*32b0*/  ISETP.GE.AND P2, PT, R12, R28, PT ;  /* 0x0000001c0c00720c */ /* 0x000fe20003f46270 */
[C---:B------:R-:W-:Y:S01]  /*32c0*/  VIADD R12, R0.reuse, 0x28 ;  /* 0x00000028000c7836 */ /* 0x040fe20000000000 */
[----:B------:R-:W-:Y:S01]  /*32d0*/  FSEL R86, R43, -INF , !P1 ;  /* 0xff8000002b567808 */ /* 0x000fe20004800000 */
[C---:B------:R-:W-:Y:S01]  /*32e0*/  HMMA.16816.F32.BF16 R36, R4.reuse, R16, R216 ;  /* 0x000000100424723c */ /* 0x040fe200000418d8 */
[----:B------:R-:W-:Y:S02]  /*32f0*/  FSEL R76, R41, -INF , !P1 ;  /* 0xff800000294c7808 */ /* 0x000fe40004800000 */
[----:B------:R-:W-:Y:S02]  /*3300*/  FSEL R137, R35, -INF , !P1 ;  /* 0xff80000023897808 */ /* 0x000fe40004800000 */
[----:B------:R-:W-:Y:S01]  /*3310*/  FSEL R30, R33, -INF , !P1 ;  /* 0xff800000211e7808 */ /* 0x000fe20004800000 */
[----:B------:R-:W-:Y:S01]  /*3320*/  HMMA.16816.F32.BF16 R40, R4, R18, R184 ;  /* 0x000000120428723c */ /* 0x000fe200000418b8 */
[----:B------:R-:W-:Y:S01]  /*3330*/  VIADD R16, R0, 0x29 ;  /* 0x0000002900107836 */ /* 0x000fe20000000000 */
[----:B------:R-:W-:-:S02]  /*3340*/  FSEL R83, R14, -INF , !P4 ;  /* 0xff8000000e537808 */ /* 0x000fc40006000000 */
[-C--:B------:R-:W-:Y:S02]  /*3350*/  ISETP.GE.AND P1, PT, R12, R28.reuse, PT ;  /* 0x0000001c0c00720c */ /* 0x080fe40003f26270 */
[----:B------:R-:W2:Y:S01]  /*3360*/  LDSM.16.M88.4 R12, [R224+0x2000] ;  /* 0x00200000e00c783b */ /* 0x000ea20000000200 */
[----:B------:R-:W-:Y:S02]  /*3370*/  FSEL R144, R50, -INF , !P0 ;  /* 0xff80000032907808 */ /* 0x000fe40004000000 */
[----:B------:R-:W-:Y:S01]  /*3380*/  FSEL R91, R46, -INF , !P0 ;  /* 0xff8000002e5b7808 */ /* 0x000fe20004000000 */
[----:B-1----:R-:W-:Y:S01]  /*3390*/  HMMA.16816.F32.BF16 R52, R8, R20, R96 ;  /* 0x000000140834723c */ /* 0x002fe20000041860 */
[----:B------:R-:W-:Y:S02]  /*33a0*/  FSEL R75, R44, -INF , !P0 ;  /* 0xff8000002c4b7808 */ /* 0x000fe40004000000 */
[----:B------:R-:W-:Y:S02]  /*33b0*/  FSEL R92, R48, -INF , !P0 ;  /* 0xff800000305c7808 */ /* 0x000fe40004000000 */
[----:B------:R-:W-:Y:S01]  /*33c0*/  ISETP.GE.AND P0, PT, R16, R28, PT ;  /* 0x0000001c1000720c */ /* 0x000fe20003f06270 */
[----:B------:R-:W-:Y:S01]  /*33d0*/  VIADD R16, R0, 0x30 ;  /* 0x0000003000107836 */ /* 0x000fe20000000000 */
[----:B------:R-:W-:-:S02]  /*33e0*/  FSEL R138, R26, -INF , !P4 ;  /* 0xff8000001a8a7808 */ /* 0x000fc40006000000 */
[----:B------:R-:W-:Y:S02]  /*33f0*/  FSEL R74, R24, -INF , !P4 ;  /* 0xff800000184a7808 */ /* 0x000fe40006000000 */
[----:B------:R-:W-:Y:S01]  /*3400*/  HMMA.16816.F32.BF16 R24, R8, R18, R108 ;  /* 0x000000120818723c */ /* 0x000fe2000004186c */
[----:B------:R-:W-:Y:S02]  /*3410*/  FSEL R89, R47, -INF , !P6 ;  /* 0xff8000002f597808 */ /* 0x000fe40007000000 */
[----:B------:R-:W-:Y:S02]  /*3420*/  FSEL R73, R45, -INF , !P6 ;  /* 0xff8000002d497808 */ /* 0x000fe40007000000 */
[----:B------:R-:W-:Y:S01]  /*3430*/  FSEL R93, R49, -INF , !P6 ;  /* 0xff800000315d7808 */ /* 0x000fe20007000000 */
[----:B------:R-:W-:Y:S01]  /*3440*/  HMMA.16816.F32.BF16 R44, R4, R20, R212 ;  /* 0x00000014042c723c */ /* 0x000fe200000418d4 */
[----:B------:R-:W-:Y:S02]  /*3450*/  FSEL R110, R51, -INF , !P6 ;  /* 0xff800000336e7808 */ /* 0x000fe40007000000 */
[----:B------:R-:W-:Y:S01]  /*3460*/  ISETP.GE.AND P6, PT, R16, R28, PT ;  /* 0x0000001c1000720c */ /* 0x000fe20003fc6270 */
[----:B------:R-:W-:Y:S01]  /*3470*/  VIADD R16, R0, 0x31 ;  /* 0x0000003100107836 */ /* 0x000fe20000000000 */
[----:B------:R-:W-:Y:S01]  /*3480*/  FSEL R88, R62, -INF , !P5 ;  /* 0xff8000003e587808 */ /* 0x000fe20006800000 */
[----:B------:R-:W-:Y:S01]  /*3490*/  HMMA.16816.F32.BF16 R48, R8, R22, R104 ;  /* 0x000000160830723c */ /* 0x000fe20000041868 */
[----:B------:R-:W-:Y:S01]  /*34a0*/  FSEL R81, R60, -INF , !P5 ;  /* 0xff8000003c517808 */ /* 0x000fe20006800000 */
[----:B------:R-:W-:Y:S01]  /*34b0*/  VIADD R20, R0, 0x39 ;  /* 0x0000003900147836 */ /* 0x000fe20000000000 */
[----:B------:R-:W-:-:S02]  /*34c0*/  FSEL R109, R58, -INF , !P5 ;  /* 0xff8000003a6d7808 */ /* 0x000fc40006800000 */
[----:B------:R-:W-:Y:S02]  /*34d0*/  FSEL R94, R56, -INF , !P5 ;  /* 0xff800000385e7808 */ /* 0x000fe40006800000 */
[-C--:B------:R-:W-:Y:S01]  /*34e0*/  ISETP.GE.AND P5, PT, R16, R28.reuse, PT ;  /* 0x0000001c1000720c */ /* 0x080fe20003fa6270 */
[----:B------:R-:W-:Y:S01]  /*34f0*/  VIADD R16, R0, 0x38 ;  /* 0x0000003800107836 */ /* 0x000fe20000000000 */
[----:B------:R-:W-:Y:S02]  /*3500*/  ISETP.GE.AND P4, PT, R29, R28, PT ;  /* 0x0000001c1d00720c */ /* 0x000fe40003f86270 */
[----:B------:R-:W-:Y:S02]  /*3510*/  FSEL R157, R66, -INF , !P3 ;  /* 0xff800000429d7808 */ /* 0x000fe40005800000 */
[----:B------:R-:W-:Y:S01]  /*3520*/  FSEL R90, R63, -INF , !P4 ;  /* 0xff8000003f5a7808 */ /* 0x000fe20006000000 */
[----:B--2---:R-:W-:Y:S01]  /*3530*/  HMMA.16816.F32.BF16 R32, R4, R12, R196 ;  /* 0x0000000c0420723c */ /* 0x004fe200000418c4 */
[----:B------:R-:W-:-:S02]  /*3540*/  FSEL R80, R61, -INF , !P4 ;  /* 0xff8000003d507808 */ /* 0x000fc40006000000 */
[----:B------:R-:W-:Y:S02]  /*3550*/  FSEL R108, R59, -INF , !P4 ;  /* 0xff8000003b6c7808 */ /* 0x000fe40006000000 */
[----:B------:R-:W-:Y:S02]  /*3560*/  FSEL R96, R57, -INF , !P4 ;  /* 0xff80000039607808 */ /* 0x000fe40006000000 */
[----:B------:R-:W-:Y:S01]  /*3570*/  ISETP.GE.AND P4, PT, R16, R28, PT ;  /* 0x0000001c1000720c */ /* 0x000fe20003f86270 */
[----:B------:R-:W-:Y:S01]  /*3580*/  HMMA.16816.F32.BF16 R56, R4, R22, R176 ;  /* 0x000000160438723c */ /* 0x000fe200000418b0 */
[----:B------:R-:W1:Y:S01]  /*3590*/  LDSM.16.M88.4 R16, [R224+0x2800] ;  /* 0x00280000e010783b */ /* 0x000e620000000200 */
[----:B------:R-:W-:Y:S02]  /*35a0*/  FSEL R155, R64, -INF , !P3 ;  /* 0xff800000409b7808 */ /* 0x000fe40005800000 */
[----:B------:R-:W-:Y:S02]  /*35b0*/  FSEL R153, R67, -INF , !P2 ;  /* 0xff80000043997808 */ /* 0x000fe40005000000 */
[----:B------:R-:W-:-:S02]  /*35c0*/  FSEL R152, R65, -INF , !P2 ;  /* 0xff80000041987808 */ /* 0x000fc40005000000 */
[----:B------:R-:W-:Y:S01]  /*35d0*/  HMMA.16816.F32.BF16 R64, R8, R12, R148 ;  /* 0x0000000c0840723c */ /* 0x000fe20000041894 */
[----:B------:R-:W-:Y:S02]  /*35e0*/  FSEL R146, R41, -INF , !P0 ;  /* 0xff80000029927808 */ /* 0x000fe40004000000 */
[----:B------:R-:W-:Y:S02]  /*35f0*/  FSEL R111, R25, -INF , !P0 ;  /* 0xff800000196f7808 */ /* 0x000fe40004000000 */
[----:B------:R-:W-:Y:S02]  /*3600*/  FSEL R147, R40, -INF , !P1 ;  /* 0xff80000028937808 */ /* 0x000fe40004800000 */
[C---:B------:R-:W-:Y:S01]  /*3610*/  VIADD R12, R0.reuse, 0x48 ;  /* 0x00000048000c7836 */ /* 0x040fe20000000000 */
[----:B------:R-:W-:Y:S01]  /*3620*/  FSEL R150, R43, -INF , !P0 ;  /* 0xff8000002b967808 */ /* 0x000fe20004000000 */
[----:B------:R-:W-:Y:S01]  /*3630*/  VIADD R13, R0, 0x58 ;  /* 0x00000058000d7836 */ /* 0x000fe20000000000 */
[----:B------:R-:W-:-:S02]  /*3640*/  FSEL R149, R27, -INF , !P0 ;  /* 0xff8000001b957808 */ /* 0x000fc40004000000 */
[-C--:B------:R-:W-:Y:S01]  /*3650*/  ISETP.GE.AND P0, PT, R12, R28.reuse, PT ;  /* 0x0000001c0c00720c */ /* 0x080fe20003f06270 */
[----:B------:R-:W-:Y:S01]  /*3660*/  VIADD R12, R0, 0x49 ;  /* 0x00000049000c7836 */ /* 0x000fe20000000000 */
[----:B------:R-:W-:Y:S02]  /*3670*/  FSEL R148, R42, -INF , !P1 ;  /* 0xff8000002a947808 */ /* 0x000fe40004800000 */
[----:B------:R-:W-:Y:S01]  /*3680*/  FSEL R159, R38, -INF , !P3 ;  /* 0xff800000269f7808 */ /* 0x000fe20005800000 */
[----:B------:R-:W-:Y:S01]  /*3690*/  HMMA.16816.F32.BF16 R40, R4, R14, R172 ;  /* 0x0000000e0428723c */ /* 0x000fe200000418ac */
[----:B------:R-:W-:Y:S02]  /*36a0*/  FSEL R158, R36, -INF , !P3 ;  /* 0xff800000249e7808 */ /* 0x000fe40005800000 */
[----:B------:R-:W-:Y:S01]  /*36b0*/  ISETP.GE.AND P3, PT, R20, R28, PT ;  /* 0x0000001c1400720c */ /* 0x000fe20003f66270 */
[----:B------:R-:W-:Y:S01]  /*36c0*/  VIADD R20, R0, 0x40 ;  /* 0x0000004000147836 */ /* 0x000fe20000000000 */
[----:B------:R-:W-:-:S02]  /*36d0*/  FSEL R177, R46, -INF , !P6 ;  /* 0xff8000002eb17808 */ /* 0x000fc40007000000 */
[----:B------:R-:W-:Y:S02]  /*36e0*/  FSEL R175, R54, -INF , !P6 ;  /* 0xff80000036af7808 */ /* 0x000fe40007000000 */
[----:B------:R-:W-:Y:S02]  /*36f0*/  FSEL R176, R44, -INF , !P6 ;  /* 0xff8000002cb07808 */ /* 0x000fe40007000000 */
[----:B------:R-:W-:Y:S02]  /*3700*/  FSEL R163, R52, -INF , !P6 ;  /* 0xff80000034a37808 */ /* 0x000fe40007000000 */
[----:B------:R-:W-:Y:S01]  /*3710*/  ISETP.GE.AND P6, PT, R12, R28, PT ;  /* 0x0000001c0c00720c */ /* 0x000fe20003fc6270 */
[----:B------:R-:W-:Y:S01]  /*3720*/  VIADD R12, R0, 0x50 ;  /* 0x00000050000c7836 */ /* 0x000fe20000000000 */
[----:B------:R-:W-:Y:S01]  /*3730*/  FSEL R156, R39, -INF , !P2 ;  /* 0xff800000279c7808 */ /* 0x000fe20005000000 */
[----:B-1----:R-:W-:Y:S01]  /*3740*/  HMMA.16816.F32.BF16 R60, R8, R16, R124 ;  /* 0x00000010083c723c */ /* 0x002fe2000004187c */
[----:B------:R-:W-:-:S02]  /*3750*/  FSEL R154, R37, -INF , !P2 ;  /* 0xff800000259a7808 */ /* 0x000fc40005000000 */
[-C--:B------:R-:W-:Y:S01]  /*3760*/  ISETP.GE.AND P2, PT, R20, R28.reuse, PT ;  /* 0x0000001c1400720c */ /* 0x080fe20003f46270 */
[----:B------:R-:W-:Y:S01]  /*3770*/  VIADD R20, R0, 0x41 ;  /* 0x0000004100147836 */ /* 0x000fe20000000000 */
[----:B------:R-:W-:Y:S01]  /*3780*/  FSEL R174, R47, -INF , !P5 ;  /* 0xff8000002fae7808 */ /* 0x000fe20006800000 */
[----:B------:R-:W-:Y:S01]  /*3790*/  HMMA.16816.F32.BF16 R36, R8, R14, R100 ;  /* 0x0000000e0824723c */ /* 0x000fe20000041864 */
[----:B------:R-:W-:Y:S02]  /*37a0*/  FSEL R162, R45, -INF , !P5 ;  /* 0xff8000002da27808 */ /* 0x000fe40006800000 */
[----:B------:R-:W-:Y:S02]  /*37b0*/  FSEL R161, R55, -INF , !P5 ;  /* 0xff80000037a17808 */ /* 0x000fe40006800000 */
[----:B------:R-:W-:Y:S01]  /*37c0*/  FSEL R160, R53, -INF , !P5 ;  /* 0xff80000035a07808 */ /* 0x000fe20006800000 */
[----:B------:R-:W-:Y:S01]  /*37d0*/  HMMA.16816.F32.BF16 R44, R4, R16, R220 ;  /* 0x00000010042c723c */ /* 0x000fe200000418dc */
[----:B------:R-:W-:Y:S01]  /*37e0*/  ISETP.GE.AND P5, PT, R12, R28, PT ;  /* 0x0000001c0c00720c */ /* 0x000fe20003fa6270 */
[----:B------:R-:W-:Y:S01]  /*37f0*/  VIADD R12, R0, 0x51 ;  /* 0x00000051000c7836 */ /* 0x000fe20000000000 */
[----:B------:R-:W-:-:S02]  /*3800*/  FSEL R151, R26, -INF , !P1 ;  /* 0xff8000001a977808 */ /* 0x000fc40004800000 */
[----:B------:R-:W-:Y:S01]  /*3810*/  FSEL R145, R24, -INF , !P1 ;  /* 0xff80000018917808 */ /* 0x000fe20004800000 */
[-C--:B------:R-:W-:Y:S01]  /*3820*/  HMMA.16816.F32.BF16 R52, R4, R18.reuse, R168 ;  /* 0x000000120434723c */ /* 0x080fe200000418a8 */
[----:B------:R-:W-:Y:S01]  /*3830*/  ISETP.GE.AND P1, PT, R20, R28, PT ;  /* 0x0000001c1400720c */ /* 0x000fe20003f26270 */
[----:B------:R-:W1:Y:S01]  /*3840*/  LDSM.16.M88.4 R24, [R224+0x3800] ;  /* 0x00380000e018783b */ /* 0x000e620000000200 */
[----:B------:R-:W-:Y:S02]  /*3850*/  FSEL R173, R58, -INF , !P4 ;  /* 0xff8000003aad7808 */ /* 0x000fe40006000000 */
[----:B------:R-:W-:Y:S01]  /*3860*/  FSEL R127, R56, -INF , !P4 ;  /* 0xff800000387f7808 */ /* 0x000fe20006000000 */
[----:B------:R-:W2:Y:S01]  /*3870*/  LDSM.16.M88.4 R20, [R224+0x3000] ;  /* 0x00300000e014783b */ /* 0x000ea20000000200 */
[----:B------:R-:W-:Y:S01]  /*3880*/  FSEL R178, R50, -INF , !P4 ;  /* 0xff80000032b27808 */ /* 0x000fe20006000000 */
[----:B------:R-:W-:Y:S01]  /*3890*/  HMMA.16816.F32.BF16 R16, R8, R18, R128 ;  /* 0x000000120810723c */ /* 0x000fe20000041880 */
[----:B------:R-:W-:Y:S01]  /*38a0*/  FSEL R125, R48, -INF , !P4 ;  /* 0xff800000307d7808 */ /* 0x000fe20006000000 */
[----:B------:R-:W-:-:S04]  /*38b0*/  DEPBAR.LE SB0, 0x0 ;  /* 0x000080000000791a */ /* 0x000fc80000000000 */
[----:B------:R-:W-:Y:S02]  /*38c0*/  ISETP.GE.AND P4, PT, R12, R28, PT ;  /* 0x0000001c0c00720c */ /* 0x000fe40003f86270 */
[----:B------:R-:W-:Y:S02]  /*38d0*/  FMNMX.FTZ R12, R74, R31, !PT ;  /* 0x0000001f4a0c7209 */ /* 0x000fe40007810000 */
[----:B------:R-:W-:Y:S02]  /*38e0*/  FSEL R172, R59, -INF , !P3 ;  /* 0xff8000003bac7808 */ /* 0x000fe40005800000 */
[----:B------:R-:W-:Y:S02]  /*38f0*/  FMNMX.FTZ R12, R72, R12, !PT ;  /* 0x0000000c480c7209 */ /* 0x000fe40007810000 */
[----:B------:R-:W-:Y:S02]  /*3900*/  FSEL R126, R57, -INF , !P3 ;  /* 0xff800000397e7808 */ /* 0x000fe40005800000 */
[----:B------:R-:W-:-:S02]  /*3910*/  FMNMX.FTZ R12, R30, R12, !PT ;  /* 0x0000000c1e0c7209 */ /* 0x000fc40007810000 */
[----:B------:R-:W-:Y:S02]  /*3920*/  FSEL R168, R51, -INF , !P3 ;  /* 0xff80000033a87808 */ /* 0x000fe40005800000 */
[----:B------:R-:W-:Y:S02]  /*3930*/  FMNMX.FTZ R12, R92, R12, !PT ;  /* 0x0000000c5c0c7209 */ /* 0x000fe40007810000 */
[----:B------:R-:W-:Y:S02]  /*3940*/  FSEL R124, R49, -INF , !P3 ;  /* 0xff800000317c7808 */ /* 0x000fe40005800000 */
[----:B------:R-:W-:Y:S02]  /*3950*/  FMNMX.FTZ R12, R93, R12, !PT ;  /* 0x0000000c5d0c7209 */ /* 0x000fe40007810000 */
[----:B------:R-:W-:Y:S02]  /*3960*/  FSEL R186, R66, -INF , !P2 ;  /* 0xff80000042ba7808 */ /* 0x000fe40005000000 */
[----:B------:R-:W-:-:S02]  /*3970*/  FMNMX.FTZ R12, R94, R12, !PT ;  /* 0x0000000c5e0c7209 */ /* 0x000fc40007810000 */
[----:B------:R-:W-:Y:S02]  /*3980*/  FSEL R179, R64, -INF , !P2 ;  /* 0xff80000040b37808 */ /* 0x000fe40005000000 */
[----:B------:R-:W-:Y:S02]  /*3990*/  FMNMX.FTZ R12, R96, R12, !PT ;  /* 0x0000000c600c7209 */ /* 0x000fe40007810000 */
[----:B------:R-:W-:Y:S01]  /*39a0*/  FSEL R171, R67, -INF , !P1 ;  /* 0xff80000043ab7808 */ /* 0x000fe20004800000 */
[C---:B-1----:R-:W-:Y:S01]  /*39b0*/  HMMA.16816.F32.BF16 R56, R4.reuse, R26, R180 ;  /* 0x0000001a0438723c */ /* 0x042fe200000418b4 */
[----:B------:R-:W-:Y:S02]  /*39c0*/  FMNMX.FTZ R12, R155, R12, !PT ;  /* 0x0000000c9b0c7209 */ /* 0x000fe40007810000 */
[----:B------:R-:W-:Y:S02]  /*39d0*/  FSEL R169, R65, -INF , !P1 ;  /* 0xff80000041a97808 */ /* 0x000fe40004800000 */
[----:B------:R-:W-:Y:S01]  /*39e0*/  FMNMX.FTZ R12, R152, R12, !PT ;  /* 0x0000000c980c7209 */ /* 0x000fe20007810000 */
[----:B--2---:R-:W-:Y:S01]  /*39f0*/  HMMA.16816.F32.BF16 R48, R4, R20, R208 ;  /* 0x000000140430723c */ /* 0x004fe200000418d0 */
[----:B------:R-:W-:Y:S01]  /*3a00*/  ISETP.GE.AND P3, PT, R13, R28, PT ;  /* 0x0000001c0d00720c */ /* 0x000fe20003f66270 */
[----:B------:R-:W-:Y:S01]  /*3a10*/  VIADD R13, R0, 0x59 ;  /* 0x00000059000d7836 */ /* 0x000fe20000000000 */
[----:B------:R-:W-:-:S02]  /*3a20*/  FMNMX.FTZ R12, R145, R12, !PT ;  /* 0x0000000c910c7209 */ /* 0x000fc40007810000 */
[----:B------:R-:W-:Y:S01]  /*3a30*/  FSEL R189, R34, -INF , !P2 ;  /* 0xff80000022bd7808 */ /* 0x000fe20005000000 */
[C---:B------:R-:W-:Y:S01]  /*3a40*/  HMMA.16816.F32.BF16 R68, R4.reuse, R22, R164 ;  /* 0x000000160444723c */ /* 0x040fe200000418a4 */
[----:B------:R-:W-:Y:S02]  /*3a50*/  FSEL R187, R32, -INF , !P2 ;  /* 0xff80000020bb7808 */ /* 0x000fe40005000000 */
[-C--:B------:R-:W-:Y:S01]  /*3a60*/  ISETP.GE.AND P2, PT, R13, R28.reuse, PT ;  /* 0x0000001c0d00720c */ /* 0x080fe20003f46270 */
[C---:B------:R-:W-:Y:S01]  /*3a70*/  VIADD R13, R0.reuse, 0x60 ;  /* 0x00000060000d7836 */ /* 0x040fe20000000000 */
[----:B------:R-:W-:Y:S01]  /*3a80*/  FSEL R188, R35, -INF , !P1 ;  /* 0xff80000023bc7808 */ /* 0x000fe20004800000 */
[----:B------:R-:W-:Y:S01]  /*3a90*/  HMMA.16816.F32.BF16 R64, R4, R24, R200 ;  /* 0x000000180440723c */ /* 0x000fe200000418c8 */
[----:B------:R-:W-:Y:S02]  /*3aa0*/  FSEL R185, R33, -INF , !P1 ;  /* 0xff80000021b97808 */ /* 0x000fe40004800000 */
[----:B------:R-:W-:Y:S01]  /*3ab0*/  ISETP.GE.AND P1, PT, R13, R28, PT ;  /* 0x0000001c0d00720c */ /* 0x000fe20003f26270 */
[----:B------:R-:W-:Y:S01]  /*3ac0*/  VIADD R13, R0, 0x61 ;  /* 0x00000061000d7836 */ /* 0x000fe20000000000 */
[----:B------:R-:W-:Y:S01]  /*3ad0*/  FSEL R184, R42, -INF , !P0 ;  /* 0xff8000002ab87808 */ /* 0x000fe20004000000 */
[----:B------:R-:W-:Y:S01]  /*3ae0*/  HMMA.16816.F32.BF16 R32, R8, R22, R132 ;  /* 0x000000160820723c */ /* 0x000fe20000041884 */
[----:B------:R-:W-:Y:S01]  /*3af0*/  FMNMX.FTZ R4, R111, R12, !PT ;  /* 0x0000000c6f047209 */ /* 0x000fe20007810000 */
[----:B------:R-:W-:Y:S01]  /*3b00*/  VIADD R5, R0, 0x68 ;  /* 0x0000006800057836 */ /* 0x000fe20000000000 */
[----:B------:R-:W-:-:S02]  /*3b10*/  FSEL R167, R40, -INF , !P0 ;  /* 0xff80000028a77808 */ /* 0x000fc40004000000 */
[----:B------:R-:W-:Y:S02]  /*3b20*/  FMNMX.FTZ R4, R163, R4, !PT ;  /* 0x00000004a3047209 */ /* 0x000fe40007810000 */
[----:B------:R-:W-:Y:S02]  /*3b30*/  FSEL R190, R38, -INF , !P0 ;  /* 0xff80000026be7808 */ /* 0x000fe40004000000 */
[----:B------:R-:W-:Y:S02]  /*3b40*/  FMNMX.FTZ R4, R160, R4, !PT ;  /* 0x00000004a0047209 */ /* 0x000fe40007810000 */
[----:B------:R-:W-:Y:S02]  /*3b50*/  FSEL R166, R36, -INF , !P0 ;  /* 0xff80000024a67808 */ /* 0x000fe40004000000 */
[----:B------:R-:W-:Y:S02]  /*3b60*/  FMNMX.FTZ R4, R125, R4, !PT ;  /* 0x000000047d047209 */ /* 0x000fe40007810000 */
[----:B------:R-:W-:-:S02]  /*3b70*/  ISETP.GE.AND P0, PT, R13, R28, PT ;  /* 0x0000001c0d00720c */ /* 0x000fc40003f06270 */
[----:B------:R-:W-:Y:S01]  /*3b80*/  FMNMX.FTZ R4, R124, R4, !PT ;  /* 0x000000047c047209 */ /* 0x000fe20007810000 */
[C---:B------:R-:W-:Y:S01]  /*3b90*/  HMMA.16816.F32.BF16 R12, R8.reuse, R20, R120 ;  /* 0x00000014080c723c */ /* 0x040fe20000041878 */
[----:B------:R-:W-:Y:S02]  /*3ba0*/  FSEL R164, R37, -INF , !P6 ;  /* 0xff80000025a47808 */ /* 0x000fe40007000000 */
[----:B------:R-:W-:Y:S02]  /*3bb0*/  FMNMX.FTZ R4, R179, R4, !PT ;  /* 0x00000004b3047209 */ /* 0x000fe40007810000 */
[----:B------:R-:W-:Y:S01]  /*3bc0*/  FSEL R232, R60, -INF , !P5 ;  /* 0xff8000003ce87808 */ /* 0x000fe20006800000 */
[----:B------:R-:W-:Y:S01]  /*3bd0*/  HMMA.16816.F32.BF16 R20, R8, R24, R140 ;  /* 0x000000180814723c */ /* 0x000fe2000004188c */
[----:B------:R-:W-:Y:S02]  /*3be0*/  FMNMX.FTZ R4, R169, R4, !PT ;  /* 0x00000004a9047209 */ /* 0x000fe40007810000 */
[----:B------:R-:W-:-:S02]  /*3bf0*/  FSEL R218, R61, -INF , !P4 ;  /* 0xff8000003dda7808 */ /* 0x000fc40006000000 */
[----:B------:R-:W-:Y:S01]  /*3c00*/  FMNMX.FTZ R4, R166, R4, !PT ;  /* 0x00000004a6047209 */ /* 0x000fe20007810000 */
[----:B------:R-:W-:Y:S01]  /*3c10*/  HMMA.16816.F32.BF16 R24, R8, R26, R116 ;  /* 0x0000001a0818723c */ /* 0x000fe20000041874 */
[----:B------:R-:W-:Y:S02]  /*3c20*/  FSEL R215, R16, -INF , !P3 ;  /* 0xff80000010d77808 */ /* 0x000fe40005800000 */
[----:B------:R-:W-:Y:S02]  /*3c30*/  FMNMX.FTZ R4, R164, R4, !PT ;  /* 0x00000004a4047209 */ /* 0x000fe40007810000 */
[----:B------:R-:W-:Y:S02]  /*3c40*/  FSEL R170, R43, -INF , !P6 ;  /* 0xff8000002baa7808 */ /* 0x000fe40007000000 */
[----:B------:R-:W-:Y:S02]  /*3c50*/  FMNMX.FTZ R4, R232, R4, !PT ;  /* 0x00000004e8047209 */ /* 0x000fe40007810000 */
[----:B------:R-:W-:-:S02]  /*3c60*/  FSEL R165, R41, -INF , !P6 ;  /* 0xff80000029a57808 */ /* 0x000fc40007000000 */
[----:B------:R-:W-:Y:S02]  /*3c70*/  FMNMX.FTZ R4, R218, R4, !PT ;  /* 0x00000004da047209 */ /* 0x000fe40007810000 */
[----:B------:R-:W-:Y:S02]  /*3c80*/  FSEL R180, R39, -INF , !P6 ;  /* 0xff80000027b47808 */ /* 0x000fe40007000000 */
[----:B------:R-:W-:Y:S01]  /*3c90*/  ISETP.GE.AND P6, PT, R5, R28, PT ;  /* 0x0000001c0500720c */ /* 0x000fe20003fc6270 */
[----:B------:R-:W-:Y:S01]  /*3ca0*/  VIADD R5, R0, 0x69 ;  /* 0x0000006900057836 */ /* 0x000fe20000000000 */
[----:B------:R-:W-:Y:S02]  /*3cb0*/  FSEL R212, R17, -INF , !P2 ;  /* 0xff80000011d47808 */ /* 0x000fe40005000000 */
[----:B------:R-:W-:Y:S02]  /*3cc0*/  FMNMX.FTZ R4, R215, R4, !PT ;  /* 0x00000004d7047209 */ /* 0x000fe40007810000 */
[----:B------:R-:W-:-:S02]  /*3cd0*/  P2R R29, PR, RZ, 0x40 ;  /* 0x00000040ff1d7803 */ /* 0x000fc40000000000 */
[----:B------:R-:W-:Y:S02]  /*3ce0*/  FSEL R208, R12, -INF , !P1 ;  /* 0xff8000000cd07808 */ /* 0x000fe40004800000 */
[----:B------:R-:W-:Y:S02]  /*3cf0*/  FMNMX.FTZ R4, R212, R4, !PT ;  /* 0x00000004d4047209 */ /* 0x000fe40007810000 */
[----:B------:R-:W-:Y:S01]  /*3d00*/  ISETP.GE.AND P6, PT, R5, R28, PT ;  /* 0x0000001c0500720c */ /* 0x000fe20003fc6270 */
[C---:B------:R-:W-:Y:S01]  /*3d10*/  VIADD R5, R0.reuse, 0x70 ;  /* 0x0000007000057836 */ /* 0x040fe20000000000 */
[----:B------:R-:W-:Y:S02]  /*3d20*/  FSEL R141, R55, -INF , !P2 ;  /* 0xff800000378d7808 */ /* 0x000fe40005000000 */
[----:B------:R-:W-:Y:S02]  /*3d30*/  FSEL R140, R53, -INF , !P2 ;  /* 0xff800000358c7808 */ /* 0x000fe40005000000 */
[----:B------:R-:W-:Y:S01]  /*3d40*/  FSEL R217, R19, -INF , !P2 ;  /* 0xff80000013d97808 */ /* 0x000fe20005000000 */
[----:B------:R-:W-:Y:S01]  /*3d50*/  VIADD R19, R0, 0x79 ;  /* 0x0000007900137836 */ /* 0x000fe20000000000 */
[----:B------:R-:W-:-:S02]  /*3d60*/  ISETP.NE.AND P2, PT, R29, RZ, PT ;  /* 0x000000ff1d00720c */ /* 0x000fc40003f45270 */
[----:B------:R-:W-:Y:S02]  /*3d70*/  FSEL R207, R13, -INF , !P0 ;  /* 0xff8000000dcf7808 */ /* 0x000fe40004000000 */
[----:B------:R-:W-:Y:S02]  /*3d80*/  FMNMX.FTZ R4, R208, R4, !PT ;  /* 0x00000004d0047209 */ /* 0x000fe40007810000 */
[----:B------:R-:W-:Y:S02]  /*3d90*/  FSEL R209, R15, -INF , !P0 ;  /* 0xff8000000fd17808 */ /* 0x000fe40004000000 */
[----:B------:R-:W-:Y:S02]  /*3da0*/  FSEL R214, R51, -INF , !P0 ;  /* 0xff80000033d67808 */ /* 0x000fe40004000000 */
[----:B------:R-:W-:Y:S02]  /*3db0*/  FSEL R211, R49, -INF , !P0 ;  /* 0xff80000031d37808 */ /* 0x000fe40004000000 */
[----:B------:R-:W-:-:S02]  /*3dc0*/  ISETP.GE.AND P0, PT, R28, 0x81, PT ;  /* 0x000000811c00780c */ /* 0x000fc40003f06270 */
[----:B------:R-:W-:Y:S02]  /*3dd0*/  FSEL R233, R62, -INF , !P5 ;  /* 0xff8000003ee97808 */ /* 0x000fe40006800000 */
[----:B------:R-:W-:Y:S02]  /*3de0*/  FSEL R200, R46, -INF , !P5 ;  /* 0xff8000002ec87808 */ /* 0x000fe40006800000 */
[----:B------:R-:W-:Y:S02]  /*3df0*/  FSEL R199, R44, -INF , !P5 ;  /* 0xff8000002cc77808 */ /* 0x000fe40006800000 */
[----:B------:R-:W-:Y:S01]  /*3e00*/  ISETP.GE.AND P5, PT, R5, R28, PT ;  /* 0x0000001c0500720c */ /* 0x000fe20003fa6270 */
[----:B------:R-:W-:Y:S01]  /*3e10*/  VIADD R5, R0, 0x71 ;  /* 0x0000007100057836 */ /* 0x000fe20000000000 */
[----:B------:R-:W-:Y:S02]  /*3e20*/  FSEL R206, R32, -INF , !P2 ;  /* 0xff80000020ce7808 */ /* 0x000fe40005000000 */
[----:B------:R-:W-:-:S02]  /*3e30*/  FMNMX.FTZ R4, R207, R4, !PT ;  /* 0x00000004cf047209 */ /* 0x000fc40007810000 */
[----:B------:R-:W-:Y:S02]  /*3e40*/  FSEL R203, R33, -INF , !P6 ;  /* 0xff80000021cb7808 */ /* 0x000fe40007000000 */
[----:B------:R-:W-:Y:S02]  /*3e50*/  FMNMX.FTZ R4, R206, R4, !PT ;  /* 0x00000004ce047209 */ /* 0x000fe40007810000 */
[----:B------:R-:W-:Y:S02]  /*3e60*/  FSEL R198, R47, -INF , !P4 ;  /* 0xff8000002fc67808 */ /* 0x000fe40006000000 */
[----:B------:R-:W-:Y:S02]  /*3e70*/  FSEL R197, R45, -INF , !P4 ;  /* 0xff8000002dc57808 */ /* 0x000fe40006000000 */
[----:B------:R-:W-:Y:S02]  /*3e80*/  FSEL R231, R63, -INF , !P4 ;  /* 0xff8000003fe77808 */ /* 0x000fe40006000000 */
[----:B------:R-:W-:Y:S01]  /*3e90*/  ISETP.GE.AND P4, PT, R5, R28, PT ;  /* 0x0000001c0500720c */ /* 0x000fe20003f86270 */
[----:B------:R-:W-:Y:S01]  /*3ea0*/  VIADD R5, R0, 0x78 ;  /* 0x0000007800057836 */ /* 0x000fe20000000000 */
[----:B------:R-:W-:-:S02]  /*3eb0*/  FSEL R202, R20, -INF , !P5 ;  /* 0xff80000014ca7808 */ /* 0x000fc40006800000 */
[----:B------:R-:W-:Y:S02]  /*3ec0*/  FMNMX.FTZ R0, R203, R4, !PT ;  /* 0x00000004cb007209 */ /* 0x000fe40007810000 */
[----:B------:R-:W-:Y:S02]  /*3ed0*/  FSEL R196, R54, -INF , !P3 ;  /* 0xff80000036c47808 */ /* 0x000fe40005800000 */
[----:B------:R-:W-:Y:S02]  /*3ee0*/  FSEL R191, R52, -INF , !P3 ;  /* 0xff80000034bf7808 */ /* 0x000fe40005800000 */
[----:B------:R-:W-:Y:S01]  /*3ef0*/  FSEL R219, R18, -INF , !P3 ;  /* 0xff80000012db7808 */ /* 0x000fe20005800000 */
[----:B------:R-:W-:Y:S01]  /*3f00*/  BAR.SYNC.DEFER_BLOCKING 0x0 ;  /* 0x0000000000007b1d */ /* 0x000fe20000010000 */
[----:B------:R-:W-:Y:S02]  /*3f10*/  ISETP.GE.AND P3, PT, R5, R28, PT ;  /* 0x0000001c0500720c */ /* 0x000fe40003f66270 */
[----:B------:R-:W-:-:S02]  /*3f20*/  FSEL R216, R50, -INF , !P1 ;  /* 0xff80000032d87808 */ /* 0x000fc40004800000 */
[----:B------:R-:W-:Y:S02]  /*3f30*/  FSEL R213, R48, -INF , !P1 ;  /* 0xff80000030d57808 */ /* 0x000fe40004800000 */
[----:B------:R-:W-:Y:S02]  /*3f40*/  FSEL R210, R14, -INF , !P1 ;  /* 0xff8000000ed27808 */ /* 0x000fe40004800000 */
[----:B------:R-:W-:Y:S02]  /*3f50*/  FSEL R201, R21, -INF , !P4 ;  /* 0xff80000015c97808 */ /* 0x000fe40006000000 */
[----:B------:R-:W-:Y:S01]  /*3f60*/  FMNMX.FTZ R18, R202, R0, !PT ;  /* 0x00000000ca127209 */ /* 0x000fe20007810000 */
[----:B------:R-:W-:Y:S06]  /*3f70*/  @!P0 BRA `(.L_x_5) ;  /* 0x0000000000988947 */ /* 0x000fec0003800000 */
[----:B------:R-:W2:Y:S01]  /*3f80*/  LDL.64 R250, [R1+0x38] ;  /* 0x0000380001fa7983 */ /* 0x000ea20000100a00 */
[----:B------:R-:W-:Y:S01]  /*3f90*/  LEA.HI.SX32 R0, R252, 0xfffffffe, 0x19 ;  /* 0xfffffffefc007811 */ /* 0x000fe200078fcaff */
[----:B------:R-:W-:Y:S01]  /*3fa0*/  ULDC.64 UR6, c[0x0][0x218] ;  /* 0x0000860000067ab9 */ /* 0x000fe20000000a00 */
[C---:B------:R-:W-:Y:S01]  /*3fb0*/  IMAD.SHL.U32 R17, R84.reuse, 0x20, RZ ;  /* 0x0000002054117824 */ /* 0x040fe200078e00ff */
[----:B------:R-:W-:Y:S02]  /*3fc0*/  SHF.L.U64.HI R16, R84, 0x5, R85 ;  /* 0x0000000554107819 */ /* 0x000fe40000010255 */
[----:B------:R-:W-:Y:S01]  /*3fd0*/  SHF.R.S32.HI R7, RZ, 0x1f, R0 ;  /* 0x0000001fff077819 */ /* 0x000fe20000011400 */
[----:B------:R-:W-:Y:S02]  /*3fe0*/  IMAD R6, R136, R0, RZ ;  /* 0x0000000088067224 */ /* 0x000fe400078e02ff */
[----:B--2---:R-:W-:-:S04]  /*3ff0*/  IMAD.WIDE.U32 R4, R0, R239, R250 ;  /* 0x000000ef00047225 */ /* 0x004fc800078e00fa */
[----:B------:R-:W-:Y:S01]  /*4000*/  IMAD R0, R7, R239, R6 ;  /* 0x000000ef07007224 */ /* 0x000fe200078e0206 */
[----:B------:R-:W-:-:S03]  /*4010*/  LEA R14, P1, R4, UR6, 0x1 ;  /* 0x00000006040e7c11 */ /* 0x000fc6000f8208ff */
[----:B------:R-:W-:-:S05]  /*4020*/  IMAD.IADD R0, R5, 0x1, R0 ;  /* 0x0000000105007824 */ /* 0x000fca00078e0200 */
[----:B------:R-:W-:Y:S02]  /*4030*/  LEA.HI.X R15, R4, UR7, R0, 0x1, P1 ;  /* 0x00000007040f7c11 */ /* 0x000fe400088f0c00 */
[----:B------:R-:W-:-:S03]  /*4040*/  IADD3 R4, P1, R17, R14, RZ ;  /* 0x0000000e11047210 */ /* 0x000fc60007f3e0ff */
[----:B------:R-:W-:Y:S01]  /*4050*/  @!PT LDS RZ, [RZ] ;  /* 0x00000000fffff984 */ /* 0x000fe20000000800 */
[----:B------:R-:W-:Y:S01]  /*4060*/  @!PT LDS RZ, [RZ] ;  /* 0x00000000fffff984 */ /* 0x000fe20000000800 */
[----:B------:R-:W-:Y:S01]  /*4070*/  @!PT LDS RZ, [RZ] ;  /* 0x00000000fffff984 */ /* 0x000fe20000000800 */
[----:B------:R-:W-:Y:S02]  /*4080*/  LDGSTS.E.BYPASS.LTC128B.128 [R238+0x4000], desc[UR16][R14.64] ;  /* 0x040000000eee7fae */ /* 0x000fe4000b901d50 */
[----:B------:R-:W-:Y:S01]  /*4090*/  IMAD.X R5, R16, 0x1, R15, P1 ;  /* 0x0000000110057824 */ /* 0x000fe200008e060f */
[----:B------:R-:W-:-:S04]  /*40a0*/  IADD3 R12, P1, R4, R17, RZ ;  /* 0x00000011040c7210 */ /* 0x000fc80007f3e0ff */
[----:B------:R1:W-:Y:S01]  /*40b0*/  LDGSTS.E.BYPASS.LTC128B.128 [R238+0x4800], desc[UR16][R4.64] ;  /* 0x0480000004ee7fae */ /* 0x0003e2000b901d50 */
        /* <DEDUP_REMOVED lines=9> */
[----:B------:R-:W-:-:S05]  /*4150*/  IMAD.X R7, R9, 0x1, R16, P1 ;  /* 0x0000000109077824 */ /* 0x000fca00008e0610 */
[----:B------:R3:W-:Y:S01]  /*4160*/  LDGSTS.E.BYPASS.LTC128B.128 [R238+0x6800], desc[UR16][R6.64] ;  /* 0x0680000006ee7fae */ /* 0x0007e2000b901d50 */
[----:B-1----:R-:W-:-:S05]  /*4170*/  IADD3 R4, P1, R6, R17, RZ ;  /* 0x0000001106047210 */ /* 0x002fca0007f3e0ff */
[----:B------:R-:W-:Y:S01]  /*4180*/  IMAD.X R5, R7, 0x1, R16, P1 ;  /* 0x0000000107057824 */ /* 0x000fe200008e0610 */
[----:B--2---:R-:W-:-:S04]  /*4190*/  IADD3 R12, P1, R4, R17, RZ ;  /* 0x00000011040c7210 */ /* 0x004fc80007f3e0ff */
[----:B------:R3:W-:Y:S01]  /*41a0*/  LDGSTS.E.BYPASS.LTC128B.128 [R238+0x7000], desc[UR16][R4.64] ;  /* 0x0700000004ee7fae */ /* 0x0007e2000b901d50 */
[----:B------:R-:W-:-:S05]  /*41b0*/  IMAD.X R13, R5, 0x1, R16, P1 ;  /* 0x00000001050d7824 */ /* 0x000fca00008e0610 */
[----:B------:R3:W-:Y:S04]  /*41c0*/  LDGSTS.E.BYPASS.LTC128B.128 [R238+0x7800], desc[UR16][R12.64] ;  /* 0x078000000cee7fae */ /* 0x0007e8000b901d50 */
[----:B------:R-:W0:Y:S02]  /*41d0*/  LDGDEPBAR ;  /* 0x00000000000079af */ /* 0x000e240000000000 */
.L_x_5:
[----:B------:R-:W-:Y:S01]  /*41e0*/  ISETP.GE.AND P2, PT, R19, R28, PT ;  /* 0x0000001c1300720c */ /* 0x000fe20003f46270 */
[----:B------:R-:W-:Y:S01]  /*41f0*/  ULDC UR5, c[0x0][0x2ec] ;  /* 0x0000bb0000057ab9 */ /* 0x000fe20000000800 */
[----:B------:R-:W-:Y:S01]  /*4200*/  FSEL R195, R24, -INF , !P3 ;  /* 0xff80000018c37808 */ /* 0x000fe20005800000 */
[----:B------:R-:W-:Y:S01]  /*4210*/  STL [R1+0x94], R230 ;  /* 0x000094e601007387 */ /* 0x000fe20000100800 */
[----:B------:R-:W-:Y:S02]  /*4220*/  FMNMX.FTZ R0, R201, R18, !PT ;  /* 0x00000012c9007209 */ /* 0x000fe40007810000 */
[----:B------:R-:W-:Y:S01]  /*4230*/  FSEL R194, R25, -INF , !P2 ;  /* 0xff80000019c27808 */ /* 0x000fe20005000000 */
[----:B------:R-:W-:Y:S01]  /*4240*/  STL [R1+0x90], R238 ;  /* 0x000090ee01007387 */ /* 0x000fe20000100800 */
[----:B------:R-:W-:Y:S02]  /*4250*/  FMNMX.FTZ R0, R195, R0, !PT ;  /* 0x00000000c3007209 */ /* 0x000fe40007810000 */
[----:B------:R-:W-:Y:S01]  /*4260*/  FSEL R192, R69, -INF , !P6 ;  /* 0xff80000045c07808 */ /* 0x000fe20007000000 */
[----:B------:R-:W-:Y:S01]  /*4270*/  STL [R1+0x8c], R229 ;  /* 0x00008ce501007387 */ /* 0x000fe20000100800 */
[----:B------:R-:W-:-:S02]  /*4280*/  FMNMX.FTZ R0, R194, R0, !PT ;  /* 0x00000000c2007209 */ /* 0x000fc40007810000 */
[----:B------:R-:W-:Y:S01]  /*4290*/  FSEL R183, R64, -INF , !P5 ;  /* 0xff80000040b77808 */ /* 0x000fe20006800000 */
[----:B------:R-:W-:Y:S01]  /*42a0*/  STL [R1+0x88], R228 ;  /* 0x000088e401007387 */ /* 0x000fe20000100800 */
[----:B------:R-:W-:Y:S02]  /*42b0*/  FSEL R182, R65, -INF , !P4 ;  /* 0xff80000041b67808 */ /* 0x000fe40006000000 */
[----:B------:R-:W-:Y:S01]  /*42c0*/  FSEL R181, R56, -INF , !P3 ;  /* 0xff80000038b57808 */ /* 0x000fe20005800000 */
[----:B---3--:R-:W1:Y:S01]  /*42d0*/  SHFL.BFLY PT, R4, R0, 0x2, 0x1f ;  /* 0x0c401f0000047f89 */ /* 0x008e6200000e0000 */
[----:B------:R-:W-:Y:S02]  /*42e0*/  FSEL R133, R57, -INF , !P2 ;  /* 0xff80000039857808 */ /* 0x000fe40005000000 */
[----:B------:R-:W-:Y:S01]  /*42f0*/  FSEL R130, R71, -INF , !P6 ;  /* 0xff80000047827808 */ /* 0x000fe20007000000 */
[----:B------:R-:W-:Y:S01]  /*4300*/  STL [R1+0x84], R227 ;  /* 0x000084e301007387 */ /* 0x000fe20000100800 */
[----:B------:R-:W-:-:S02]  /*4310*/  FSEL R129, R66, -INF , !P5 ;  /* 0xff80000042817808 */ /* 0x000fc40006800000 */
[----:B------:R-:W-:Y:S01]  /*4320*/  FSEL R128, R67, -INF , !P4 ;  /* 0xff80000043807808 */ /* 0x000fe20006000000 */
[----:B------:R-:W-:Y:S01]  /*4330*/  STL [R1+0x80], R226 ;  /* 0x000080e201007387 */ /* 0x000fe20000100800 */
[----:B------:R-:W-:Y:S02]  /*4340*/  FSEL R123, R58, -INF , !P3 ;  /* 0xff8000003a7b7808 */ /* 0x000fe40005800000 */
[----:B------:R-:W-:Y:S01]  /*4350*/  FSEL R122, R59, -INF , !P2 ;  /* 0xff8000003b7a7808 */ /* 0x000fe20005000000 */
[----:B------:R-:W-:Y:S01]  /*4360*/  STL [R1+0x7c], R225 ;  /* 0x00007ce101007387 */ /* 0x000fe20000100800 */
[----:B------:R-:W-:Y:S02]  /*4370*/  FSEL R120, R35, -INF , !P6 ;  /* 0xff80000023787808 */ /* 0x000fe40007000000 */
[----:B------:R-:W-:Y:S01]  /*4380*/  FSEL R119, R22, -INF , !P5 ;  /* 0xff80000016777808 */ /* 0x000fe20006800000 */
[----:B------:R-:W-:Y:S01]  /*4390*/  STL [R1+0x78], R224 ;  /* 0x000078e001007387 */ /* 0x000fe20000100800 */
[----:B------:R-:W-:-:S02]  /*43a0*/  FSEL R116, R23, -INF , !P4 ;  /* 0xff80000017747808 */ /* 0x000fc40006000000 */
[----:B------:R-:W-:Y:S01]  /*43b0*/  FSEL R117, R26, -INF , !P3 ;  /* 0xff8000001a757808 */ /* 0x000fe20005800000 */
[----:B------:R-:W-:Y:S01]  /*43c0*/  STL [R1+0x74], R205 ;  /* 0x000074cd01007387 */ /* 0x000fe20000100800 */
[----:B------:R-:W-:Y:S02]  /*43d0*/  FSEL R118, R27, -INF , !P2 ;  /* 0xff8000001b767808 */ /* 0x000fe40005000000 */
[----:B-1----:R-:W-:Y:S01]  /*43e0*/  FMNMX.FTZ R0, R0, R4, !PT ;  /* 0x0000000400007209 */ /* 0x002fe20007810000 */
[----:B------:R-:W-:Y:S04]  /*43f0*/  STL [R1+0x70], R204 ;  /* 0x000070cc01007387 */ /* 0x000fe80000100800 */
[----:B------:R-:W1:Y:S04]  /*4400*/  SHFL.BFLY PT, R4, R0, 0x1, 0x1f ;  /* 0x0c201f0000047f89 */ /* 0x000e6800000e0000 */
[----:B------:R-:W-:Y:S01]  /*4410*/  STL [R1+0x6c], R139 ;  /* 0x00006c8b01007387 */ /* 0x000fe20000100800 */
[----:B-1----:R-:W-:-:S02]  /*4420*/  FMNMX.FTZ R136, R0, R4, !PT ;  /* 0x0000000400887209 */ /* 0x002fc40007810000 */
[----:B------:R-:W-:Y:S02]  /*4430*/  FMNMX.FTZ R4, R138, R95, !PT ;  /* 0x0000005f8a047209 */ /* 0x000fe40007810000 */
[C---:B------:R-:W-:Y:S01]  /*4440*/  FSETP.NEU.FTZ.AND P1, PT, R136.reuse, -INF , PT ;  /* 0xff8000008800780b */ /* 0x040fe20003f3d000 */
[----:B------:R-:W-:Y:S01]  /*4450*/  FMUL.FTZ R0, R136, UR5 ;  /* 0x0000000588007c20 */ /* 0x000fe20008410000 */
[----:B------:R-:W-:Y:S01]  /*4460*/  FMNMX.FTZ R4, R112, R4, !PT ;  /* 0x0000000470047209 */ /* 0x000fe20007810000 */
[----:B------:R-:W-:Y:S03]  /*4470*/  STL [R1+0x98], R136 ;  /* 0x0000988801007387 */ /* 0x000fe60000100800 */
[----:B------:R-:W-:Y:S02]  /*4480*/  FSEL R6, R0, RZ, P1 ;  /* 0x000000ff00067208 */ /* 0x000fe40000800000 */
[----:B------:R-:W-:-:S02]  /*4490*/  FMNMX.FTZ R0, R79, R77, !PT ;  /* 0x0000004d4f007209 */ /* 0x000fc40007810000 */
[----:B------:R-:W-:Y:S01]  /*44a0*/  ISETP.NE.AND P1, PT, R29, RZ, PT ;  /* 0x000000ff1d00720c */ /* 0x000fe20003f25270 */
[----:B------:R-:W-:Y:S01]  /*44b0*/  FFMA.FTZ R7, R74, UR5, -R6 ;  /* 0x000000054a077c23 */ /* 0x000fe20008010806 */
[----:B------:R-:W-:Y:S02]  /*44c0*/  FMNMX.FTZ R0, R78, R0, !PT ;  /* 0x000000004e007209 */ /* 0x000fe40007810000 */
[----:B------:R-:W-:Y:S01]  /*44d0*/  FSEL R193, R68, -INF , !P1 ;  /* 0xff80000044c17808 */ /* 0x000fe20004800000 */
[----:B------:R1:W-:Y:S01]  /*44e0*/  MUFU.EX2 R84, R7 ;  /* 0x0000000700547308 */ /* 0x0003e20000000800 */
[----:B------:R-:W-:Y:S02]  /*44f0*/  FMNMX.FTZ R0, R76, R0, !PT ;  /* 0x000000004c007209 */ /* 0x000fe40007810000 */
[----:B------:R-:W-:Y:S02]  /*4500*/  FMNMX.FTZ R4, R137, R4, !PT ;  /* 0x0000000489047209 */ /* 0x000fe40007810000 */
[----:B------:R-:W-:-:S02]  /*4510*/  FMNMX.FTZ R0, R75, R0, !PT ;  /* 0x000000004b007209 */ /* 0x000fc40007810000 */
[----:B------:R-:W-:Y:S02]  /*4520*/  FMNMX.FTZ R4, R144, R4, !PT ;  /* 0x0000000490047209 */ /* 0x000fe40007810000 */
[----:B------:R-:W-:Y:S02]  /*4530*/  FMNMX.FTZ R0, R73, R0, !PT ;  /* 0x0000000049007209 */ /* 0x000fe40007810000 */
[----:B------:R-:W-:Y:S02]  /*4540*/  FMNMX.FTZ R4, R110, R4, !PT ;  /* 0x000000046e047209 */ /* 0x000fe40007810000 */
[----:B------:R-:W-:Y:S02]  /*4550*/  FMNMX.FTZ R0, R81, R0, !PT ;  /* 0x0000000051007209 */ /* 0x000fe40007810000 */
[----:B------:R-:W-:Y:S02]  /*4560*/  FMNMX.FTZ R4, R109, R4, !PT ;  /* 0x000000046d047209 */ /* 0x000fe40007810000 */
[----:B------:R-:W-:Y:S01]  /*4570*/  FMNMX.FTZ R0, R80, R0, !PT ;  /* 0x0000000050007209 */ /* 0x000fe20007810000 */
[----:B-1----:R-:W-:Y:S01]  /*4580*/  FFMA.FTZ R7, R31, UR5, -R6 ;  /* 0x000000051f077c23 */ /* 0x002fe20008010806 */
[----:B------:R-:W-:-:S02]  /*4590*/  FMNMX.FTZ R4, R108, R4, !PT ;  /* 0x000000046c047209 */ /* 0x000fc40007810000 */
[----:B------:R-:W-:Y:S01]  /*45a0*/  FMNMX.FTZ R0, R158, R0, !PT ;  /* 0x000000009e007209 */ /* 0x000fe20007810000 */
[----:B------:R1:W-:Y:S01]  /*45b0*/  MUFU.EX2 R12, R7 ;  /* 0x00000007000c7308 */ /* 0x0003e20000000800 */
[----:B------:R-:W-:Y:S02]  /*45c0*/  FMNMX.FTZ R4, R157, R4, !PT ;  /* 0x000000049d047209 */ /* 0x000fe40007810000 */
[----:B------:R-:W-:Y:S02]  /*45d0*/  FMNMX.FTZ R0, R154, R0, !PT ;  /* 0x000000009a007209 */ /* 0x000fe40007810000 */
[----:B------:R-:W-:Y:S02]  /*45e0*/  FMNMX.FTZ R4, R153, R4, !PT ;  /* 0x0000000499047209 */ /* 0x000fe40007810000 */
[----:B------:R-:W-:Y:S02]  /*45f0*/  FMNMX.FTZ R0, R147, R0, !PT ;  /* 0x0000000093007209 */ /* 0x000fe40007810000 */
[----:B------:R-:W-:-:S02]  /*4600*/  FMNMX.FTZ R4, R151, R4, !PT ;  /* 0x0000000497047209 */ /* 0x000fc40007810000 */
[----:B------:R-:W-:Y:S02]  /*4610*/  FMNMX.FTZ R0, R146, R0, !PT ;  /* 0x0000000092007209 */ /* 0x000fe40007810000 */
[----:B------:R-:W-:Y:S02]  /*4620*/  FMNMX.FTZ R4, R149, R4, !PT ;  /* 0x0000000495047209 */ /* 0x000fe40007810000 */
[----:B------:R-:W-:Y:S02]  /*4630*/  FMNMX.FTZ R0, R176, R0, !PT ;  /* 0x00000000b0007209 */ /* 0x000fe40007810000 */
[----:B------:R-:W-:Y:S01]  /*4640*/  FMNMX.FTZ R4, R175, R4, !PT ;  /* 0x00000004af047209 */ /* 0x000fe20007810000 */
[----:B-1----:R-:W-:Y:S01]  /*4650*/  FFMA.FTZ R7, R72, UR5, -R6 ;  /* 0x0000000548077c23 */ /* 0x002fe20008010806 */
[----:B------:R-:W-:Y:S02]  /*4660*/  FMNMX.FTZ R0, R162, R0, !PT ;  /* 0x00000000a2007209 */ /* 0x000fe40007810000 */
[----:B------:R-:W-:Y:S01]  /*4670*/  FMNMX.FTZ R4, R161, R4, !PT ;  /* 0x00000004a1047209 */ /* 0x000fe20007810000 */
[----:B------:R1:W-:Y:S01]  /*4680*/  MUFU.EX2 R244, R7 ;  /* 0x0000000700f47308 */ /* 0x0003e20000000800 */
[----:B------:R-:W-:-:S02]  /*4690*/  FMNMX.FTZ R0, R127, R0, !PT ;  /* 0x000000007f007209 */ /* 0x000fc40007810000 */
[----:B------:R-:W-:Y:S02]  /*46a0*/  FMNMX.FTZ R4, R178, R4, !PT ;  /* 0x00000004b2047209 */ /* 0x000fe40007810000 */
[----:B------:R-:W-:Y:S02]  /*46b0*/  FMNMX.FTZ R0, R126, R0, !PT ;  /* 0x000000007e007209 */ /* 0x000fe40007810000 */
[----:B------:R-:W-:Y:S02]  /*46c0*/  FMNMX.FTZ R4, R168, R4, !PT ;  /* 0x00000004a8047209 */ /* 0x000fe40007810000 */
[----:B------:R-:W-:Y:S02]  /*46d0*/  FMNMX.FTZ R0, R187, R0, !PT ;  /* 0x00000000bb007209 */ /* 0x000fe40007810000 */
[----:B------:R-:W-:Y:S02]  /*46e0*/  FMNMX.FTZ R4, R186, R4, !PT ;  /* 0x00000004ba047209 */ /* 0x000fe40007810000 */
[----:B------:R-:W-:-:S02]  /*46f0*/  FMNMX.FTZ R0, R185, R0, !PT ;  /* 0x00000000b9007209 */ /* 0x000fc40007810000 */
[----:B------:R-:W-:Y:S02]  /*4700*/  FMNMX.FTZ R4, R171, R4, !PT ;  /* 0x00000004ab047209 */ /* 0x000fe40007810000 */
[----:B------:R-:W-:Y:S01]  /*4710*/  FMNMX.FTZ R0, R167, R0, !PT ;  /* 0x00000000a7007209 */ /* 0x000fe20007810000 */
[----:B-1----:R-:W-:-:S03]  /*4720*/  FFMA.FTZ R7, R30, UR5, -R6 ;  /* 0x000000051e077c23 */ /* 0x002fc60008010806 */
[----:B------:R-:W-:-:S03]  /*4730*/  FMNMX.FTZ R0, R165, R0, !PT ;  /* 0x00000000a5007209 */ /* 0x000fc60007810000 */
[----:B------:R-:W1:Y:S01]  /*4740*/  MUFU.EX2 R7, R7 ;  /* 0x0000000700077308 */ /* 0x000e620000000800 */
[----:B------:R-:W-:-:S04]  /*4750*/  FMNMX.FTZ R0, R199, R0, !PT ;  /* 0x00000000c7007209 */ /* 0x000fc80007810000 */
        /* <DEDUP_REMOVED lines=10> */
[----:B------:R-:W-:-:S05]  /*4800*/  FMNMX.FTZ R134, R133, R134, !PT ;  /* 0x0000008685867209 */ /* 0x000fca0007810000 */
[----:B------:R-:W2:Y:S02]  /*4810*/  SHFL.BFLY PT, R0, R134, 0x2, 0x1f ;  /* 0x0c401f0086007f89 */ /* 0x000ea400000e0000 */
[----:B--2---:R-:W-:-:S05]  /*4820*/  FMNMX.FTZ R134, R134, R0, !PT ;  /* 0x0000000086867209 */ /* 0x004fca0007810000 */
[----:B------:R-:W2:Y:S02]  /*4830*/  SHFL.BFLY PT, R0, R134, 0x1, 0x1f ;  /* 0x0c201f0086007f89 */ /* 0x000ea400000e0000 */
[----:B--2---:R-:W-:Y:S02]  /*4840*/  FMNMX.FTZ R134, R134, R0, !PT ;  /* 0x0000000086867209 */ /* 0x004fe40007810000 */
[----:B------:R-:W-:Y:S02]  /*4850*/  FMNMX.FTZ R0, R83, R82, !PT ;  /* 0x0000005253007209 */ /* 0x000fe40007810000 */
[C---:B------:R-:W-:Y:S01]  /*4860*/  FSETP.NEU.FTZ.AND P1, PT, R134.reuse, -INF , PT ;  /* 0xff8000008600780b */ /* 0x040fe20003f3d000 */
[----:B------:R-:W-:Y:S01]  /*4870*/  FMUL.FTZ R5, R134, UR5 ;  /* 0x0000000586057c20 */ /* 0x000fe20008410000 */
[----:B------:R-:W-:Y:S01]  /*4880*/  FMNMX.FTZ R0, R87, R0, !PT ;  /* 0x0000000057007209 */ /* 0x000fe20007810000 */
[----:B------:R-:W-:Y:S03]  /*4890*/  STL [R1+0x9c], R134 ;  /* 0x00009c8601007387 */ /* 0x000fe60000100800 */
[----:B------:R-:W-:Y:S01]  /*48a0*/  FMNMX.FTZ R0, R86, R0, !PT ;  /* 0x0000000056007209 */ /* 0x000fe20007810000 */
[----:B-1----:R-:W-:Y:S01]  /*48b0*/  STL [R1+0x60], R7 ;  /* 0x0000600701007387 */ /* 0x002fe20000100800 */
[----:B------:R-:W-:-:S02]  /*48c0*/  FSEL R5, R5, RZ, P1 ;  /* 0x000000ff05057208 */ /* 0x000fc40000800000 */
[----:B------:R-:W-:Y:S02]  /*48d0*/  FMNMX.FTZ R0, R91, R0, !PT ;  /* 0x000000005b007209 */ /* 0x000fe40007810000 */
[----:B------:R-:W-:Y:S02]  /*48e0*/  ISETP.NE.AND P1, PT, R29, RZ, PT ;  /* 0x000000ff1d00720c */ /* 0x000fe40003f25270 */
[----:B------:R-:W-:Y:S02]  /*48f0*/  FMNMX.FTZ R0, R89, R0, !PT ;  /* 0x0000000059007209 */ /* 0x000fe40007810000 */
[----:B------:R-:W-:Y:S02]  /*4900*/  FSEL R131, R70, -INF , !P1 ;  /* 0xff80000046837808 */ /* 0x000fe40004800000 */
[----:B------:R-:W-:Y:S02]  /*4910*/  FMNMX.FTZ R0, R88, R0, !PT ;  /* 0x0000000058007209 */ /* 0x000fe40007810000 */
[----:B------:R-:W-:-:S02]  /*4920*/  FSEL R121, R34, -INF , !P1 ;  /* 0xff80000022797808 */ /* 0x000fc40004800000 */
        /* <DEDUP_REMOVED lines=25> */
[----:B------:R-:W1:Y:S02]  /*4ac0*/  SHFL.BFLY PT, R132, R0, 0x2, 0x1f ;  /* 0x0c401f0000847f89 */ /* 0x000e6400000e0000 */
[----:B-1----:R-:W-:Y:S01]  /*4ad0*/  FMNMX.FTZ R132, R0, R132, !PT ;  /* 0x0000008400847209 */ /* 0x002fe20007810000 */
[----:B------:R-:W-:-:S04]  /*4ae0*/  FFMA.FTZ R0, R79, UR5, -R5 ;  /* 0x000000054f007c23 */ /* 0x000fc80008010805 */
[----:B------:R1:W2:Y:S01]  /*4af0*/  MUFU.EX2 R13, R0 ;  /* 0x00000000000d7308 */ /* 0x0002a20000000800 */
[----:B------:R-:W3:Y:S01]  /*4b00*/  SHFL.BFLY PT, R7, R132, 0x1, 0x1f ;  /* 0x0c201f0084077f89 */ /* 0x000ee200000e0000 */
[----:B-1----:R-:W-:Y:S01]  /*4b10*/  FMNMX.FTZ R0, R190, R4, !PT ;  /* 0x00000004be007209 */ /* 0x002fe20007810000 */
[----:B------:R-:W-:Y:S02]  /*4b20*/  FFMA.FTZ R4, R77, UR5, -R5 ;  /* 0x000000054d047c23 */ /* 0x000fe40008010805 */
[----:B--2---:R-:W-:Y:S01]  /*4b30*/  STL [R1+0x58], R13 ;  /* 0x0000580d01007387 */ /* 0x004fe20000100800 */
[----:B------:R-:W-:Y:S02]  /*4b40*/  FMNMX.FTZ R0, R180, R0, !PT ;  /* 0x00000000b4007209 */ /* 0x000fe40007810000 */
[----:B------:R1:W2:Y:S02]  /*4b50*/  MUFU.EX2 R15, R4 ;  /* 0x00000004000f7308 */ /* 0x0002a40000000800 */
[----:B------:R-:W-:-:S02]  /*4b60*/  FMNMX.FTZ R0, R233, R0, !PT ;  /* 0x00000000e9007209 */ /* 0x000fc40007810000 */
[----:B---3--:R-:W-:Y:S01]  /*4b70*/  FMNMX.FTZ R132, R132, R7, !PT ;  /* 0x0000000784847209 */ /* 0x008fe20007810000 */
[----:B------:R-:W-:Y:S01]  /*4b80*/  FFMA.FTZ R7, R73, UR5, -R5 ;  /* 0x0000000549077c23 */ /* 0x000fe20008010805 */
[----:B------:R-:W-:Y:S02]  /*4b90*/  FMNMX.FTZ R0, R231, R0, !PT ;  /* 0x00000000e7007209 */ /* 0x000fe40007810000 */
[----:B------:R-:W-:Y:S01]  /*4ba0*/  FSETP.NEU.FTZ.AND P1, PT, R132, -INF , PT ;  /* 0xff8000008400780b */ /* 0x000fe20003f3d000 */
[----:B------:R3:W-:Y:S01]  /*4bb0*/  MUFU.EX2 R136, R7 ;  /* 0x0000000700887308 */ /* 0x0007e20000000800 */
[----:B------:R-:W-:-:S04]  /*4bc0*/  FMNMX.FTZ R0, R219, R0, !PT ;  /* 0x00000000db007209 */ /* 0x000fc80007810000 */
[----:B------:R-:W-:Y:S01]  /*4bd0*/  FMNMX.FTZ R0, R217, R0, !PT ;  /* 0x00000000d9007209 */ /* 0x000fe20007810000 */
[----:B-1----:R-:W-:Y:S01]  /*4be0*/  FFMA.FTZ R4, R78, UR5, -R5 ;  /* 0x000000054e047c23 */ /* 0x002fe20008010805 */
[----:B--2---:R-:W-:Y:S02]  /*4bf0*/  STL [R1+0x24], R15 ;  /* 0x0000240f01007387 */ /* 0x004fe40000100800 */
[----:B------:R-:W-:Y:S01]  /*4c00*/  FMNMX.FTZ R0, R210, R0, !PT ;  /* 0x00000000d2007209 */ /* 0x000fe20007810000 */
[----:B------:R1:W2:Y:S03]  /*4c10*/  MUFU.EX2 R9, R4 ;  /* 0x0000000400097308 */ /* 0x0002a60000000800 */
[----:B------:R-:W-:-:S04]  /*4c20*/  FMNMX.FTZ R0, R209, R0, !PT ;  /* 0x00000000d1007209 */ /* 0x000fc80007810000 */
[----:B------:R-:W-:-:S04]  /*4c30*/  FMNMX.FTZ R0, R121, R0, !PT ;  /* 0x0000000079007209 */ /* 0x000fc80007810000 */
[----:B------:R-:W-:-:S04]  /*4c40*/  FMNMX.FTZ R0, R120, R0, !PT ;  /* 0x0000000078007209 */ /* 0x000fc80007810000 */
[----:B---3--:R-:W-:Y:S02]  /*4c50*/  FMNMX.FTZ R7, R119, R0, !PT ;  /* 0x0000000077077209 */ /* 0x008fe40007810000 */
[----:B------:R-:W-:Y:S01]  /*4c60*/  IADD3 R0, R236, R237, RZ ;  /* 0x000000edec007210 */ /* 0x000fe20007ffe0ff */
[----:B-1----:R-:W-:Y:S01]  /*4c70*/  FFMA.FTZ R4, R76, UR5, -R5 ;  /* 0x000000054c047c23 */ /* 0x002fe20008010805 */
[----:B------:R-:W-:Y:S01]  /*4c80*/  FMNMX.FTZ R7, R116, R7, !PT ;  /* 0x0000000774077209 */ /* 0x000fe20007810000 */
[----:B--2---:R-:W-:Y:S01]  /*4c90*/  STL [R1+0x5c], R9 ;  /* 0x00005c0901007387 */ /* 0x004fe20000100800 */
[----:B------:R-:W-:Y:S01]  /*4ca0*/  LEA R220, R0, UR4, 0x1 ;  /* 0x0000000400dc7c11 */ /* 0x000fe2000f8e08ff */
[----:B------:R1:W2:Y:S01]  /*4cb0*/  MUFU.EX2 R10, R4 ;  /* 0x00000004000a7308 */ /* 0x0002a20000000800 */
[----:B------:R-:W-:Y:S02]  /*4cc0*/  FMNMX.FTZ R0, R117, R7, !PT ;  /* 0x0000000775007209 */ /* 0x000fe40007810000 */
[----:B------:R-:W-:Y:S01]  /*4cd0*/  LEA R221, R3, R220, 0x1 ;  /* 0x000000dc03dd7211 */ /* 0x000fe200078e08ff */
[----:B------:R-:W-:Y:S01]  /*4ce0*/  IMAD R223, R2, 0x2, R220 ;  /* 0x0000000202df7824 */ /* 0x000fe200078e02dc */
[----:B------:R-:W-:Y:S01]  /*4cf0*/  FMNMX.FTZ R0, R118, R0, !PT ;  /* 0x0000000076007209 */ /* 0x000fe20007810000 */
[----:B------:R-:W-:Y:S02]  /*4d00*/  LDSM.16.MT88.4 R16, [R220+0x8000] ;  /* 0x00800000dc10783b */ /* 0x000fe40000004200 */
[----:B------:R-:W-:-:S02]  /*4d10*/  IMAD R222, R2, 0x2, R221 ;  /* 0x0000000202de7824 */ /* 0x000fc400078e02dd */
[--C-:B------:R-:W-:Y:S01]  /*4d20*/  FFMA.FTZ R2, R81, UR5, -R5.reuse ;  /* 0x0000000551027c23 */ /* 0x100fe20008010805 */
[----:B------:R-:W-:Y:S03]  /*4d30*/  LDSM.16.MT88.4 R40, [R223+0x8000] ;  /* 0x00800000df28783b */ /* 0x000fe60000004200 */
[----:B------:R3:W-:Y:S01]  /*4d40*/  MUFU.EX2 R228, R2 ;  /* 0x0000000200e47308 */ /* 0x0007e20000000800 */
[----:B------:R-:W-:Y:S01]  /*4d50*/  LDSM.16.MT88.4 R44, [R221+0x8000] ;  /* 0x00800000dd2c783b */ /* 0x000fe20000004200 */
[----:B-1----:R-:W-:-:S03]  /*4d60*/  FFMA.FTZ R4, R75, UR5, -R5 ;  /* 0x000000054b047c23 */ /* 0x002fc60008010805 */
[----:B--2---:R1:W-:Y:S03]  /*4d70*/  STL [R1+0x64], R10 ;  /* 0x0000640a01007387 */ /* 0x0043e60000100800 */
[----:B------:R2:W-:Y:S01]  /*4d80*/  MUFU.EX2 R142, R4 ;  /* 0x00000004008e7308 */ /* 0x0005e20000000800 */
[----:B------:R4:W-:Y:S04]  /*4d90*/  STL [R1+0xa0], R132 ;  /* 0x0000a08401007387 */ /* 0x0009e80000100800 */
[----:B------:R-:W-:Y:S01]  /*4da0*/  LDSM.16.MT88.4 R48, [R222+0x8000] ;  /* 0x00800000de30783b */ /* 0x000fe20000004200 */
[----:B---3--:R-:W-:-:S03]  /*4db0*/  FFMA.FTZ R2, R80, UR5, -R5 ;  /* 0x0000000550027c23 */ /* 0x008fc60008010805 */
[----:B------:R-:W-:Y:S01]  /*4dc0*/  LDSM.16.MT88.4 R72, [R222+0x8800] ;  /* 0x00880000de48783b */ /* 0x000fe20000004200 */
[----:B------:R3:W-:Y:S03]  /*4dd0*/  MUFU.EX2 R14, R2 ;  /* 0x00000002000e7308 */ /* 0x0007e60000000800 */
[----:B------:R-:W-:Y:S01]  /*4de0*/  LDSM.16.MT88.4 R68, [R221+0x8800] ;  /* 0x00880000dd44783b */ /* 0x000fe20000004200 */
[----:B--2---:R-:W-:-:S03]  /*4df0*/  FMUL.FTZ R4, R132, UR5 ;  /* 0x0000000584047c20 */ /* 0x004fc60008410000 */
[----:B------:R-:W-:Y:S02]  /*4e00*/  LDSM.16.MT88.4 R64, [R223+0x8800] ;  /* 0x00880000df40783b */ /* 0x000fe40000004200 */
[----:B------:R-:W-:Y:S02]  /*4e10*/  FSEL R4, R4, RZ, P1 ;  /* 0x000000ff04047208 */ /* 0x000fe40000800000 */
[----:B------:R-:W-:Y:S01]  /*4e20*/  LDSM.16.MT88.4 R60, [R220+0x8800] ;  /* 0x00880000dc3c783b */ /* 0x000fe20000004200 */
[----:B-1----:R-:W-:Y:S02]  /*4e30*/  F2FP.BF16.F32.PACK_AB R10, R10, R9 ;  /* 0x000000090a0a723e */ /* 0x002fe400000010ff */
[--C-:B------:R-:W-:Y:S01]  /*4e40*/  FFMA.FTZ R7, R82, UR5, -R4.reuse ;  /* 0x0000000552077c23 */ /* 0x100fe20008010804 */
[--C-:B------:R-:W-:Y:S01]  /*4e50*/  FFMA.FTZ R3, R87, UR5, -R4.reuse ;  /* 0x0000000557037c23 */ /* 0x100fe20008010804 */
[--C-:B------:R-:W-:Y:S01]  /*4e60*/  FFMA.FTZ R8, R83, UR5, -R4.reuse ;  /* 0x0000000553087c23 */ /* 0x100fe20008010804 */
[--C-:B---3--:R-:W-:Y:S01]  /*4e70*/  FFMA.FTZ R2, R91, UR5, -R4.reuse ;  /* 0x000000055b027c23 */ /* 0x108fe20008010804 */
[----:B------:R1:W-:Y:S08]  /*4e80*/  MUFU.EX2 R243, R7 ;  /* 0x0000000700f37308 */ /* 0x0003f00000000800 */
[----:B------:R2:W3:Y:S08]  /*4e90*/  MUFU.EX2 R11, R3 ;  /* 0x00000003000b7308 */ /* 0x0004f00000000800 */
[----:B------:R4:W-:Y:S01]  /*4ea0*/  MUFU.EX2 R236, R2 ;  /* 0x0000000200ec7308 */ /* 0x0009e20000000800 */
[----:B-1----:R-:W1:Y:S07]  /*4eb0*/  SHFL.BFLY PT, R7, R0, 0x2, 0x1f ;  /* 0x0c401f0000077f89 */ /* 0x002e6e00000e0000 */
[----:B------:R1:W1:Y:S01]  /*4ec0*/  MUFU.EX2 R225, R8 ;  /* 0x0000000800e17308 */ /* 0x0002620000000800 */
[--C-:B--2---:R-:W-:Y:S01]  /*4ed0*/  FFMA.FTZ R3, R86, UR5, -R4.reuse ;  /* 0x0000000556037c23 */ /* 0x104fe20008010804 */
[----:B---3--:R2:W-:Y:S04]  /*4ee0*/  STL [R1+0x14], R11 ;  /* 0x0000140b01007387 */ /* 0x0085e80000100800 */
[----:B------:R-:W-:Y:S02]  /*4ef0*/  STL [R1+0x68], R14 ;  /* 0x0000680e01007387 */ /* 0x000fe40000100800 */
[----:B----4-:R3:W2:Y:S01]  /*4f00*/  MUFU.EX2 R132, R3 ;  /* 0x0000000300847308 */ /* 0x0106a20000000800 */
[----:B------:R-:W-:-:S07]  /*4f10*/  FFMA.FTZ R2, R89, UR5, -R4 ;  /* 0x0000000559027c23 */ /* 0x000fce0008010804 */
[----:B------:R4:W4:Y:S01]  /*4f20*/  MUFU.EX2 R230, R2 ;  /* 0x0000000200e67308 */ /* 0x0009220000000800 */
[----:B-1----:R-:W-:Y:S02]  /*4f30*/  FMNMX.FTZ R0, R0, R7, !PT ;  /* 0x0000000700007209 */ /* 0x002fe40007810000 */
[----:B------:R-:W-:Y:S02]  /*4f40*/  F2FP.BF16.F32.PACK_AB R8, R15, R13 ;  /* 0x0000000d0f08723e */ /* 0x000fe400000010ff */
[----:B------:R-:W-:Y:S02]  /*4f50*/  MOV R7, R12 ;  /* 0x0000000c00077202 */ /* 0x000fe40000000f00 */
[----:B------:R-:W-:Y:S01]  /*4f60*/  F2FP.BF16.F32.PACK_AB R9, R243, R225 ;  /* 0x000000e1f309723e */ /* 0x000fe200000010ff */
[----:B---3--:R-:W1:Y:S01]  /*4f70*/  SHFL.BFLY PT, R3, R0, 0x1, 0x1f ;  /* 0x0c201f0000037f89 */ /* 0x008e6200000e0000 */
[----:B--2---:R-:W-:-:S03]  /*4f80*/  F2FP.BF16.F32.PACK_AB R11, R132, R11 ;  /* 0x0000000b840b723e */ /* 0x004fc600000010ff */
[----:B------:R-:W-:Y:S01]  /*4f90*/  STL [R1+0xa4], R132 ;  /* 0x0000a48401007387 */ /* 0x000fe20000100800 */
[----:B----4-:R-:W-:Y:S01]  /*4fa0*/  FFMA.FTZ R2, R88, UR5, -R4 ;  /* 0x0000000558027c23 */ /* 0x010fe20008010804 */
[----:B------:R-:W-:Y:S02]  /*4fb0*/  F2FP.BF16.F32.PACK_AB R12, R136, R142 ;  /* 0x0000008e880c723e */ /* 0x000fe400000010ff */
[C---:B------:R-:W-:Y:S01]  /*4fc0*/  HMMA.16816.F32.BF16 R52, R8.reuse, R16, RZ ;  /* 0x000000100834723c */ /* 0x040fe200000418ff */
[----:B------:R2:W-:Y:S05]  /*4fd0*/  MUFU.EX2 R242, R2 ;  /* 0x0000000200f27308 */ /* 0x0005ea0000000800 */
[C---:B------:R-:W-:Y:S06]  /*4fe0*/  HMMA.16816.F32.BF16 R36, R8.reuse, R40, RZ ;  /* 0x000000280824723c */ /* 0x040fec00000418ff */
[----:B------:R-:W-:Y:S01]  /*4ff0*/  HMMA.16816.F32.BF16 R32, R8, R44, RZ ;  /* 0x0000002c0820723c */ /* 0x000fe200000418ff */
[----:B-1----:R-:W-:Y:S01]  /*5000*/  FMNMX.FTZ R135, R0, R3, !PT ;  /* 0x0000000300877209 */ /* 0x002fe20007810000 */
[----:B------:R-:W-:-:S03]  /*5010*/  FFMA.FTZ R0, R93, UR5, -R6 ;  /* 0x000000055d007c23 */ /* 0x000fc60008010806 */
[C---:B------:R-:W-:Y:S01]  /*5020*/  FSETP.NEU.FTZ.AND P1, PT, R135.reuse, -INF , PT ;  /* 0xff8000008700780b */ /* 0x040fe20003f3d000 */
[----:B------:R-:W-:Y:S01]  /*5030*/  FMUL.FTZ R3, R135, UR5 ;  /* 0x0000000587037c20 */ /* 0x000fe20008410000 */
[----:B------:R1:W-:Y:S01]  /*5040*/  STL [R1+0xa8], R135 ;  /* 0x0000a88701007387 */ /* 0x0003e20000100800 */
[----:B--2---:R-:W-:Y:S01]  /*5050*/  FFMA.FTZ R2, R90, UR5, -R4 ;  /* 0x000000055a027c23 */ /* 0x004fe20008010804 */
[C---:B------:R-:W-:Y:S03]  /*5060*/  HMMA.16816.F32.BF16 R28, R8.reuse, R48, RZ ;  /* 0x00000030081c723c */ /* 0x040fe600000418ff */
[----:B------:R2:W3:Y:S03]  /*5070*/  MUFU.EX2 R205, R2 ;  /* 0x0000000200cd7308 */ /* 0x0004e60000000800 */
[C---:B------:R-:W-:Y:S05]  /*5080*/  HMMA.16816.F32.BF16 R56, R8.reuse, R18, RZ ;  /* 0x000000120838723c */ /* 0x040fea00000418ff */
[----:B------:R4:W-:Y:S01]  /*5090*/  MUFU.EX2 R237, R0 ;  /* 0x0000000000ed7308 */ /* 0x0009e20000000800 */
[----:B------:R-:W-:Y:S01]  /*50a0*/  HMMA.16816.F32.BF16 R20, R8, R42, RZ ;  /* 0x0000002a0814723c */ /* 0x000fe200000418ff */
[--C-:B--2---:R-:W-:Y:S01]  /*50b0*/  FFMA.FTZ R2, R92, UR5, -R6.reuse ;  /* 0x000000055c027c23 */ /* 0x104fe20008010806 */
[----:B-1----:R-:W2:Y:S05]  /*50c0*/  LDL.LU R135, [R1+0x60] ;  /* 0x0000600001877983 */ /* 0x002eaa0000300800 */
[----:B------:R1:W-:Y:S01]  /*50d0*/  MUFU.EX2 R134, R2 ;  /* 0x0000000200867308 */ /* 0x0003e20000000800 */
[----:B----4-:R-:W-:Y:S01]  /*50e0*/  FSEL R0, R3, RZ, P1 ;  /* 0x000000ff03007208 */ /* 0x010fe20000800000 */
[----:B------:R-:W-:Y:S01]  /*50f0*/  STL [R1+0xac], R136 ;  /* 0x0000ac8801007387 */ /* 0x000fe20000100800 */
[----:B-1----:R-:W-:-:S05]  /*5100*/  FFMA.FTZ R2, R94, UR5, -R6 ;  /* 0x000000055e027c23 */ /* 0x002fca0008010806 */
[----:B------:R1:W-:Y:S01]  /*5110*/  MUFU.EX2 R238, R2 ;  /* 0x0000000200ee7308 */ /* 0x0003e20000000800 */
[----:B------:R-:W-:Y:S01]  /*5120*/  STL [R1+0xb0], R230 ;  /* 0x0000b0e601007387 */ /* 0x000fe20000100800 */
[----:B---3--:R-:W-:-:S03]  /*5130*/  F2FP.BF16.F32.PACK_AB R15, R205, R242 ;  /* 0x000000f2cd0f723e */ /* 0x008fc600000010ff */
[----:B------:R-:W-:Y:S04]  /*5140*/  STL [R1+0xb4], R228 ;  /* 0x0000b4e401007387 */ /* 0x000fe80000100800 */
[----:B------:R3:W-:Y:S01]  /*5150*/  STL [R1+0xb8], R205 ;  /* 0x0000b8cd01007387 */ /* 0x0007e20000100800 */
[----:B-1----:R-:W-:-:S04]  /*5160*/  FFMA.FTZ R2, R138, UR5, -R0 ;  /* 0x000000058a027c23 */ /* 0x002fc80008010800 */
[----:B------:R1:W4:Y:S02]  /*5170*/  MUFU.EX2 R3, R2 ;  /* 0x0000000200037308 */ /* 0x0003240000000800 */
[----:B-1----:R-:W-:-:S06]  /*5180*/  FFMA.FTZ R2, R95, UR5, -R0 ;  /* 0x000000055f027c23 */ /* 0x002fcc0008010800 */
[----:B---3--:R1:W3:Y:S01]  /*5190*/  MUFU.EX2 R205, R2 ;  /* 0x0000000200cd7308 */ /* 0x0082e20000000800 */
[----:B------:R-:W-:Y:S01]  /*51a0*/  HMMA.16816.F32.BF16 R24, R8, R46, RZ ;  /* 0x0000002e0818723c */ /* 0x000fe200000418ff */
[----:B-1----:R-:W-:-:S06]  /*51b0*/  FFMA.FTZ R2, R112, UR5, -R0 ;  /* 0x0000000570027c23 */ /* 0x002fcc0008010800 */
[----:B------:R1:W-:Y:S01]  /*51c0*/  MUFU.EX2 R136, R2 ;  /* 0x0000000200887308 */ /* 0x0003e20000000800 */
[----:B------:R-:W-:Y:S01]  /*51d0*/  HMMA.16816.F32.BF16 R8, R8, R50, RZ ;  /* 0x000000320808723c */ /* 0x000fe200000418ff */
[----:B-1----:R-:W-:-:S06]  /*51e0*/  FFMA.FTZ R2, R137, UR5, -R0 ;  /* 0x0000000589027c23 */ /* 0x002fcc0008010800 */
[----:B------:R1:W2:Y:S02]  /*51f0*/  MUFU.EX2 R235, R2 ;  /* 0x0000000200eb7308 */ /* 0x0002a40000000800 */
[----:B-1----:R-:W-:-:S06]  /*5200*/  FFMA.FTZ R2, R96, UR5, -R6 ;  /* 0x0000000560027c23 */ /* 0x002fcc0008010806 */
[----:B------:R1:W-:Y:S01]  /*5210*/  MUFU.EX2 R226, R2 ;  /* 0x0000000200e27308 */ /* 0x0003e20000000800 */
[----:B------:R-:W-:Y:S01]  /*5220*/  F2FP.BF16.F32.PACK_AB R13, R230, R236 ;  /* 0x000000ece60d723e */ /* 0x000fe200000010ff */
[----:B-1----:R-:W-:-:S06]  /*5230*/  FFMA.FTZ R2, R144, UR5, -R0 ;  /* 0x0000000590027c23 */ /* 0x002fcc0008010800 */
[----:B------:R1:W-:Y:S01]  /*5240*/  MUFU.EX2 R144, R2 ;  /* 0x0000000200907308 */ /* 0x0003e20000000800 */
[----:B------:R-:W-:Y:S01]  /*5250*/  F2FP.BF16.F32.PACK_AB R14, R14, R228 ;  /* 0x000000e40e0e723e */ /* 0x000fe200000010ff */
[----:B-1----:R-:W-:-:S06]  /*5260*/  FFMA.FTZ R2, R110, UR5, -R0 ;  /* 0x000000056e027c23 */ /* 0x002fcc0008010800 */
[----:B------:R1:W2:Y:S01]  /*5270*/  MUFU.EX2 R241, R2 ;  /* 0x0000000200f17308 */ /* 0x0002a20000000800 */
[----:B------:R-:W-:Y:S01]  /*5280*/  HMMA.16816.F32.BF16 R96, R12, R74, R8 ;  /* 0x0000004a0c60723c */ /* 0x000fe20000041808 */
[----:B----4-:R4:W-:Y:S01]  /*5290*/  STL [R1+0x10], R3 ;  /* 0x0000100301007387 */ /* 0x0109e20000100800 */
[----:B-1----:R-:W-:-:S05]  /*52a0*/  FFMA.FTZ R2, R109, UR5, -R0 ;  /* 0x000000056d027c23 */ /* 0x002fca0008010800 */
[----:B------:R1:W-:Y:S01]  /*52b0*/  MUFU.EX2 R227, R2 ;  /* 0x0000000200e37308 */ /* 0x0003e20000000800 */
[----:B---3--:R-:W-:Y:S01]  /*52c0*/  F2FP.BF16.F32.PACK_AB R9, R205, R3 ;  /* 0x00000003cd09723e */ /* 0x008fe200000010ff */
[----:B-1----:R-:W-:-:S06]  /*52d0*/  FFMA.FTZ R2, R108, UR5, -R0 ;  /* 0x000000056c027c23 */ /* 0x002fcc0008010800 */
[----:B------:R1:W3:Y:S02]  /*52e0*/  MUFU.EX2 R132, R2 ;  /* 0x0000000200847308 */ /* 0x0002e40000000800 */
[----:B-1----:R-:W-:-:S06]  /*52f0*/  FFMA.FTZ R2, R155, UR5, -R6 ;  /* 0x000000059b027c23 */ /* 0x002fcc0008010806 */
[----:B----4-:R1:W-:Y:S02]  /*5300*/  MUFU.EX2 R3, R2 ;  /* 0x0000000200037308 */ /* 0x0103e40000000800 */
[----:B-1----:R-:W-:-:S06]  /*5310*/  FFMA.FTZ R2, R152, UR5, -R6 ;  /* 0x0000000598027c23 */ /* 0x002fcc0008010806 */
[----:B------:R1:W-:Y:S02]  /*5320*/  MUFU.EX2 R230, R2 ;  /* 0x0000000200e67308 */ /* 0x0003e40000000800 */
[----:B-1----:R-:W-:-:S06]  /*5330*/  FFMA.FTZ R2, R145, UR5, -R6 ;  /* 0x0000000591027c23 */ /* 0x002fcc0008010806 */
[----:B------:R1:W-:Y:S01]  /*5340*/  MUFU.EX2 R240, R2 ;  /* 0x0000000200f07308 */ /* 0x0003e20000000800 */
[----:B------:R-:W-:Y:S02]  /*5350*/  IMAD.MOV.U32 R138, RZ, RZ, R84 ;  /* 0x000000ffff8a7224 */ /* 0x000fe400078e0054 */
[----:B-1----:R-:W-:-:S05]  /*5360*/  FFMA.FTZ R2, R111, UR5, -R6 ;  /* 0x000000056f027c23 */ /* 0x002fca0008010806 */
[----:B------:R1:W-:Y:S01]  /*5370*/  MUFU.EX2 R234, R2 ;  /* 0x0000000200ea7308 */ /* 0x0003e20000000800 */
[----:B------:R-:W-:Y:S01]  /*5380*/  F2FP.BF16.F32.PACK_AB R8, R7, R138 ;  /* 0x0000008a0708723e */ /* 0x000fe200000010ff */
[----:B-1----:R-:W-:-:S06]  /*5390*/  FFMA.FTZ R2, R157, UR5, -R0 ;  /* 0x000000059d027c23 */ /* 0x002fcc0008010800 */
[----:B------:R1:W4:Y:S01]  /*53a0*/  MUFU.EX2 R143, R2 ;  /* 0x00000002008f7308 */ /* 0x0003220000000800 */
[----:B--2---:R-:W-:Y:S02]  /*53b0*/  F2FP.BF16.F32.PACK_AB R10, R135, R244 ;  /* 0x000000f4870a723e */ /* 0x004fe400000010ff */
[----:B------:R-:W-:Y:S01]  /*53c0*/  F2FP.BF16.F32.PACK_AB R11, R235, R136 ;  /* 0x00000088eb0b723e */ /* 0x000fe200000010ff */
[----:B-1----:R-:W-:-:S04]  /*53d0*/  FFMA.FTZ R2, R153, UR5, -R0 ;  /* 0x0000000599027c23 */ /* 0x002fc80008010800 */
[----:B------:R1:W-:Y:S01]  /*53e0*/  MUFU.EX2 R239, R2 ;  /* 0x0000000200ef7308 */ /* 0x0003e20000000800 */
[----:B------:R-:W-:Y:S01]  /*53f0*/  HMMA.16816.F32.BF16 R88, R12, R68, R32 ;  /* 0x000000440c58723c */ /* 0x000fe20000041820 */
[----:B-1----:R-:W-:-:S06]  /*5400*/  FFMA.FTZ R2, R158, UR5, -R5 ;  /* 0x000000059e027c23 */ /* 0x002fcc0008010805 */
[----:B------:R1:W-:Y:S01]  /*5410*/  MUFU.EX2 R224, R2 ;  /* 0x0000000200e07308 */ /* 0x0003e20000000800 */
[----:B------:R-:W-:Y:S06]  /*5420*/  HMMA.16816.F32.BF16 R112, R12, R72, R28 ;  /* 0x000000480c70723c */ /* 0x000fec000004181c */
[----:B------:R-:W-:Y:S01]  /*5430*/  HMMA.16816.F32.BF16 R32, R8, R16, RZ ;  /* 0x000000100820723c */ /* 0x000fe200000418ff */
[----:B-1----:R-:W-:-:S04]  /*5440*/  FFMA.FTZ R2, R154, UR5, -R5 ;  /* 0x000000059a027c23 */ /* 0x002fc80008010805 */
[----:B------:R1:W-:Y:S01]  /*5450*/  MUFU.EX2 R204, R2 ;  /* 0x0000000200cc7308 */ /* 0x0003e20000000800 */
[----:B------:R-:W-:Y:S06]  /*5460*/  HMMA.16816.F32.BF16 R76, R12, R64, R36 ;  /* 0x000000400c4c723c */ /* 0x000fec0000041824 */
[C---:B------:R-:W-:Y:S06]  /*5470*/  HMMA.16816.F32.BF16 R28, R8.reuse, R18, RZ ;  /* 0x00000012081c723c */ /* 0x040fec00000418ff */
[----:B------:R-:W-:Y:S01]  /*5480*/  HMMA.16816.F32.BF16 R36, R8, R46, RZ ;  /* 0x0000002e0824723c */ /* 0x000fe200000418ff */
[----:B-1----:R-:W-:-:S04]  /*5490*/  FFMA.FTZ R2, R147, UR5, -R5 ;  /* 0x0000000593027c23 */ /* 0x002fc80008010805 */
[----:B------:R1:W2:Y:S01]  /*54a0*/  MUFU.EX2 R229, R2 ;  /* 0x0000000200e57308 */ /* 0x0002a20000000800 */
[----:B------:R-:W-:Y:S01]  /*54b0*/  HMMA.16816.F32.BF16 R84, R12, R66, R20 ;  /* 0x000000420c54723c */ /* 0x000fe20000041814 */
[----:B-1----:R-:W-:-:S06]  /*54c0*/  FFMA.FTZ R2, R146, UR5, -R5 ;  /* 0x0000000592027c23 */ /* 0x002fcc0008010805 */
[----:B------:R1:W2:Y:S01]  /*54d0*/  MUFU.EX2 R137, R2 ;  /* 0x0000000200897308 */ /* 0x0002a20000000800 */
[C---:B------:R-:W-:Y:S06]  /*54e0*/  HMMA.16816.F32.BF16 R104, R12.reuse, R70, R24 ;  /* 0x000000460c68723c */ /* 0x040fec0000041818 */
[----:B------:R-:W-:Y:S01]  /*54f0*/  HMMA.16816.F32.BF16 R100, R12, R60, R52 ;  /* 0x0000003c0c64723c */ /* 0x000fe20000041834 */
[----:B-1----:R-:W-:-:S05]  /*5500*/  FFMA.FTZ R2, R159, UR5, -R4 ;  /* 0x000000059f027c23 */ /* 0x002fca0008010804 */
[----:B------:R-:W-:Y:S01]  /*5510*/  HMMA.16816.F32.BF16 R92, R12, R62, R56 ;  /* 0x0000003e0c5c723c */ /* 0x000fe20000041838 */
[----:B------:R1:W-:Y:S05]  /*5520*/  MUFU.EX2 R145, R2 ;  /* 0x0000000200917308 */ /* 0x0003ea0000000800 */
[C---:B------:R-:W-:Y:S06]  /*5530*/  HMMA.16816.F32.BF16 R24, R8.reuse, R40, RZ ;  /* 0x000000280818723c */ /* 0x040fec00000418ff */
[----:B------:R-:W-:Y:S01]  /*5540*/  HMMA.16816.F32.BF16 R20, R8, R42, RZ ;  /* 0x0000002a0814723c */ /* 0x000fe200000418ff */
[----:B-1----:R-:W-:-:S05]  /*5550*/  FFMA.FTZ R2, R156, UR5, -R4 ;  /* 0x000000059c027c23 */ /* 0x002fca0008010804 */
[C---:B------:R-:W-:Y:S01]  /*5560*/  HMMA.16816.F32.BF16 R16, R8.reuse, R44, RZ ;  /* 0x0000002c0810723c */ /* 0x040fe200000418ff */
[----:B------:R1:W-:Y:S05]  /*5570*/  MUFU.EX2 R139, R2 ;  /* 0x00000002008b7308 */ /* 0x0003ea0000000800 */
[C---:B------:R-:W-:Y:S06]  /*5580*/  HMMA.16816.F32.BF16 R12, R8.reuse, R48, RZ ;  /* 0x00000030080c723c */ /* 0x040fec00000418ff */
[----:B------:R-:W-:Y:S07]  /*5590*/  HMMA.16816.F32.BF16 R40, R8, R50, RZ ;  /* 0x000000320828723c */ /* 0x000fee00000418ff */
[----:B------:R-:W-:Y:S01]  /*55a0*/  F2FP.BF16.F32.PACK_AB R8, R237, R134 ;  /* 0x00000086ed08723e */ /* 0x000fe200000010ff */
[----:B-1----:R-:W-:Y:S01]  /*55b0*/  FFMA.FTZ R2, R148, UR5, -R4 ;  /* 0x0000000594027c23 */ /* 0x002fe20008010804 */
[----:B------:R-:W-:-:S02]  /*55c0*/  F2FP.BF16.F32.PACK_AB R9, R241, R144 ;  /* 0x00000090f109723e */ /* 0x000fc400000010ff */
[----:B------:R-:W-:Y:S02]  /*55d0*/  F2FP.BF16.F32.PACK_AB R10, R226, R238 ;  /* 0x000000eee20a723e */ /* 0x000fe400000010ff */
[----:B---3--:R-:W-:Y:S01]  /*55e0*/  F2FP.BF16.F32.PACK_AB R11, R132, R227 ;  /* 0x000000e3840b723e */ /* 0x008fe200000010ff */
[----:B------:R1:W3:Y:S06]  /*55f0*/  MUFU.EX2 R228, R2 ;  /* 0x0000000200e47308 */ /* 0x0002ec0000000800 */
[C---:B------:R-:W-:Y:S06]  /*5600*/  HMMA.16816.F32.BF16 R48, R8.reuse, R60, R32 ;  /* 0x0000003c0830723c */ /* 0x040fec0000041820 */
[----:B------:R-:W-:Y:S01]  /*5610*/  HMMA.16816.F32.BF16 R60, R8, R62, R28 ;  /* 0x0000003e083c723c */ /* 0x000fe2000004181c */
[----:B-1----:R-:W-:-:S05]  /*5620*/  FFMA.FTZ R2, R150, UR5, -R4 ;  /* 0x0000000596027c23 */ /* 0x002fca0008010804 */
[----:B------:R-:W-:Y:S01]  /*5630*/  HMMA.16816.F32.BF16 R28, R8, R70, R36 ;  /* 0x00000046081c723c */ /* 0x000fe20000041824 */
[----:B------:R1:W3:Y:S02]  /*5640*/  MUFU.EX2 R36, R2 ;  /* 0x0000000200247308 */ /* 0x0002e40000000800 */
[----:B-1----:R-:W-:-:S06]  /*5650*/  FFMA.FTZ R2, R151, UR5, -R0 ;  /* 0x0000000597027c23 */ /* 0x002fcc0008010800 */
[----:B------:R1:W-:Y:S02]  /*5660*/  MUFU.EX2 R155, R2 ;  /* 0x00000002009b7308 */ /* 0x0003e40000000800 */
[----:B-1----:R-:W-:Y:S01]  /*5670*/  FFMA.FTZ R2, R149, UR5, -R0 ;  /* 0x0000000595027c23 */ /* 0x002fe20008010800 */
[----:B----4-:R-:W-:-:S05]  /*5680*/  MOV R149, R143 ;  /* 0x0000008f00957202 */ /* 0x010fca0000000f00 */
[----:B------:R1:W4:Y:S01]  /*5690*/  MUFU.EX2 R143, R2 ;  /* 0x00000002008f7308 */ /* 0x0003220000000800 */
[----:B--2---:R-:W-:Y:S01]  /*56a0*/  MOV R150, R229 ;  /* 0x000000e500967202 */ /* 0x004fe20000000f00 */
[----:B-1----:R-:W-:-:S06]  /*56b0*/  FFMA.FTZ R2, R163, UR5, -R6 ;  /* 0x00000005a3027c23 */ /* 0x002fcc0008010806 */
[----:B------:R1:W-:Y:S02]  /*56c0*/  MUFU.EX2 R146, R2 ;  /* 0x0000000200927308 */ /* 0x0003e40000000800 */
[----:B-1----:R-:W-:-:S06]  /*56d0*/  FFMA.FTZ R2, R160, UR5, -R6 ;  /* 0x00000005a0027c23 */ /* 0x002fcc0008010806 */
[----:B------:R1:W2:Y:S01]  /*56e0*/  MUFU.EX2 R37, R2 ;  /* 0x0000000200257308 */ /* 0x0002a20000000800 */
[----:B------:R-:W-:Y:S01]  /*56f0*/  HMMA.16816.F32.BF16 R52, R8, R64, R24 ;  /* 0x000000400834723c */ /* 0x000fe20000041818 */
[----:B------:R-:W-:Y:S01]  /*5700*/  LDSM.16.MT88.4 R24, [R222+0x9000] ;  /* 0x00900000de18783b */ /* 0x000fe20000004200 */
[----:B-1----:R-:W-:-:S05]  /*5710*/  FFMA.FTZ R2, R125, UR5, -R6 ;  /* 0x000000057d027c23 */ /* 0x002fca0008010806 */
[----:B------:R1:W-:Y:S01]  /*5720*/  MUFU.EX2 R229, R2 ;  /* 0x0000000200e57308 */ /* 0x0003e20000000800 */
[C---:B------:R-:W-:Y:S01]  /*5730*/  HMMA.16816.F32.BF16 R56, R8.reuse, R68, R16 ;  /* 0x000000440838723c */ /* 0x040fe20000041810 */
[----:B------:R-:W-:Y:S05]  /*5740*/  LDSM.16.MT88.4 R16, [R223+0x9000] ;  /* 0x00900000df10783b */ /* 0x000fea0000004200 */
[----:B------:R-:W-:Y:S01]  /*5750*/  HMMA.16816.F32.BF16 R80, R8, R72, R12 ;  /* 0x000000480850723c */ /* 0x000fe2000004180c */
[----:B------:R-:W-:Y:S01]  /*5760*/  LDSM.16.MT88.4 R12, [R221+0x9000] ;  /* 0x00900000dd0c783b */ /* 0x000fe20000004200 */
[----:B-1----:R-:W-:-:S04]  /*5770*/  FFMA.FTZ R2, R124, UR5, -R6 ;  /* 0x000000057c027c23 */ /* 0x002fc80008010806 */
[----:B------:R1:W-:Y:S01]  /*5780*/  MUFU.EX2 R157, R2 ;  /* 0x00000002009d7308 */ /* 0x0003e20000000800 */
[----:B------:R-:W-:Y:S01]  /*5790*/  HMMA.16816.F32.BF16 R44, R8, R66, R20 ;  /* 0x00000042082c723c */ /* 0x000fe20000041814 */
[----:B------:R-:W4:Y:S01]  /*57a0*/  LDSM.16.MT88.4 R20, [R220+0x9000] ;  /* 0x00900000dc14783b */ /* 0x000f220000004200 */
[----:B------:R-:W-:Y:S02]  /*57b0*/  IMAD.MOV.U32 R124, RZ, RZ, R227 ;  /* 0x000000ffff7c7224 */ /* 0x000fe400078e00e3 */
[----:B-1----:R-:W-:-:S04]  /*57c0*/  FFMA.FTZ R2, R175, UR5, -R0 ;  /* 0x00000005af027c23 */ /* 0x002fc80008010800 */
[----:B------:R1:W-:Y:S02]  /*57d0*/  MUFU.EX2 R147, R2 ;  /* 0x0000000200937308 */ /* 0x0003e40000000800 */
[----:B-1----:R-:W-:-:S06]  /*57e0*/  FFMA.FTZ R2, R161, UR5, -R0 ;  /* 0x00000005a1027c23 */ /* 0x002fcc0008010800 */
[----:B------:R1:W-:Y:S02]  /*57f0*/  MUFU.EX2 R227, R2 ;  /* 0x0000000200e37308 */ /* 0x0003e40000000800 */
[----:B-1----:R-:W-:-:S06]  /*5800*/  FFMA.FTZ R2, R176, UR5, -R5 ;  /* 0x00000005b0027c23 */ /* 0x002fcc0008010805 */
[----:B------:R1:W-:Y:S01]  /*5810*/  MUFU.EX2 R159, R2 ;  /* 0x00000002009f7308 */ /* 0x0003e20000000800 */
[----:B------:R-:W-:Y:S01]  /*5820*/  HMMA.16816.F32.BF16 R32, R8, R74, R40 ;  /* 0x0000004a0820723c */ /* 0x000fe20000041828 */
[----:B------:R-:W-:Y:S01]  /*5830*/  MOV R176, R137 ;  /* 0x0000008900b07202 */ /* 0x000fe20000000f00 */
[----:B-1----:R-:W-:Y:S01]  /*5840*/  FFMA.FTZ R2, R162, UR5, -R5 ;  /* 0x00000005a2027c23 */ /* 0x002fe20008010805 */
[----:B------:R-:W-:-:S04]  /*5850*/  IMAD.MOV.U32 R162, RZ, RZ, R242 ;  /* 0x000000ffffa27224 */ /* 0x000fc800078e00f2 */
[----:B------:R1:W2:Y:S01]  /*5860*/  MUFU.EX2 R242, R2 ;  /* 0x0000000200f27308 */ /* 0x0002a20000000800 */
[----:B------:R-:W-:Y:S01]  /*5870*/  F2FP.BF16.F32.PACK_AB R10, R137, R150 ;  /* 0x00000096890a723e */ /* 0x000fe200000010ff */
[----:B---3--:R-:W-:Y:S02]  /*5880*/  IMAD.MOV.U32 R151, RZ, RZ, R228 ;  /* 0x000000ffff977224 */ /* 0x008fe400078e00e4 */
[----:B-1----:R-:W-:-:S04]  /*5890*/  FFMA.FTZ R2, R127, UR5, -R5 ;  /* 0x000000057f027c23 */ /* 0x002fc80008010805 */
[----:B------:R1:W-:Y:S01]  /*58a0*/  MUFU.EX2 R153, R2 ;  /* 0x0000000200997308 */ /* 0x0003e20000000800 */
[----:B------:R-:W-:Y:S02]  /*58b0*/  F2FP.BF16.F32.PACK_AB R8, R204, R224 ;  /* 0x000000e0cc08723e */ /* 0x000fe400000010ff */
[----:B------:R-:W-:Y:S02]  /*58c0*/  F2FP.BF16.F32.PACK_AB R9, R139, R145 ;  /* 0x000000918b09723e */ /* 0x000fe400000010ff */
[----:B------:R-:W-:Y:S01]  /*58d0*/  F2FP.BF16.F32.PACK_AB R11, R36, R151 ;  /* 0x00000097240b723e */ /* 0x000fe200000010ff */
[----:B-1----:R-:W-:-:S04]  /*58e0*/  FFMA.FTZ R2, R126, UR5, -R5 ;  /* 0x000000057e027c23 */ /* 0x002fc80008010805 */
[----:B------:R1:W-:Y:S02]  /*58f0*/  MUFU.EX2 R137, R2 ;  /* 0x0000000200897308 */ /* 0x0003e40000000800 */
[----:B----4-:R-:W-:Y:S01]  /*5900*/  HMMA.16816.F32.BF16 R64, R8, R20, R100 ;  /* 0x000000140840723c */ /* 0x010fe20000041864 */
[----:B-1----:R-:W-:Y:S01]  /*5910*/  FFMA.FTZ R2, R177, UR5, -R4 ;  /* 0x00000005b1027c23 */ /* 0x002fe20008010804 */
[----:B------:R-:W-:-:S04]  /*5920*/  MOV R177, R225 ;  /* 0x000000e100b17202 */ /* 0x000fc80000000f00 */
[----:B------:R1:W-:Y:S01]  /*5930*/  MUFU.EX2 R225, R2 ;  /* 0x0000000200e17308 */ /* 0x0003e20000000800 */
[C---:B------:R-:W-:Y:S06]  /*5940*/  HMMA.16816.F32.BF16 R76, R8.reuse, R16, R76 ;  /* 0x00000010084c723c */ /* 0x040fec000004184c */
[----:B------:R-:W-:Y:S01]  /*5950*/  HMMA.16816.F32.BF16 R88, R8, R12, R88 ;  /* 0x0000000c0858723c */ /* 0x000fe20000041858 */
[----:B-1----:R-:W-:-:S04]  /*5960*/  FFMA.FTZ R2, R174, UR5, -R4 ;  /* 0x00000005ae027c23 */ /* 0x002fc80008010804 */
[----:B------:R1:W3:Y:S01]  /*5970*/  MUFU.EX2 R125, R2 ;  /* 0x00000002007d7308 */ /* 0x0002e20000000800 */
[C---:B------:R-:W-:Y:S06]  /*5980*/  HMMA.16816.F32.BF16 R112, R8.reuse, R24, R112 ;  /* 0x000000180870723c */ /* 0x040fec0000041870 */
[C---:B------:R-:W-:Y:S06]  /*5990*/  HMMA.16816.F32.BF16 R72, R8.reuse, R22, R92 ;  /* 0x000000160848723c */ /* 0x040fec000004185c */
[----:B------:R-:W-:Y:S01]  /*59a0*/  HMMA.16816.F32.BF16 R84, R8, R18, R84 ;  /* 0x000000120854723c */ /* 0x000fe20000041854 */
[----:B-1----:R-:W-:-:S05]  /*59b0*/  FFMA.FTZ R2, R173, UR5, -R4 ;  /* 0x00000005ad027c23 */ /* 0x002fca0008010804 */
[C---:B------:R-:W-:Y:S01]  /*59c0*/  HMMA.16816.F32.BF16 R104, R8.reuse, R14, R104 ;  /* 0x0000000e0868723c */ /* 0x040fe20000041868 */
[----:B------:R1:W-:Y:S05]  /*59d0*/  MUFU.EX2 R152, R2 ;  /* 0x0000000200987308 */ /* 0x0003ea0000000800 */
[----:B------:R-:W-:Y:S07]  /*59e0*/  HMMA.16816.F32.BF16 R96, R8, R26, R96 ;  /* 0x0000001a0860723c */ /* 0x000fee0000041860 */
[----:B------:R-:W-:-:S02]  /*59f0*/  F2FP.BF16.F32.PACK_AB R8, R230, R3 ;  /* 0x00000003e608723e */ /* 0x000fc400000010ff */
[----:B------:R-:W-:Y:S02]  /*5a00*/  F2FP.BF16.F32.PACK_AB R9, R239, R149 ;  /* 0x00000095ef09723e */ /* 0x000fe400000010ff */
[----:B------:R-:W-:Y:S02]  /*5a10*/  F2FP.BF16.F32.PACK_AB R10, R234, R240 ;  /* 0x000000f0ea0a723e */ /* 0x000fe400000010ff */
[----:B------:R-:W-:Y:S01]  /*5a20*/  F2FP.BF16.F32.PACK_AB R11, R143, R155 ;  /* 0x0000009b8f0b723e */ /* 0x000fe200000010ff */
[----:B-1----:R-:W-:-:S04]  /*5a30*/  FFMA.FTZ R2, R178, UR5, -R0 ;  /* 0x00000005b2027c23 */ /* 0x002fc80008010800 */
[----:B------:R1:W-:Y:S01]  /*5a40*/  MUFU.EX2 R154, R2 ;  /* 0x00000002009a7308 */ /* 0x0003e20000000800 */
[----:B--2---:R-:W-:Y:S01]  /*5a50*/  MOV R175, R37 ;  /* 0x0000002500af7202 */ /* 0x004fe20000000f00 */
[----:B------:R-:W-:Y:S01]  /*5a60*/  HMMA.16816.F32.BF16 R92, R8, R20, R48 ;  /* 0x00000014085c723c */ /* 0x000fe20000041830 */
[----:B------:R-:W-:-:S05]  /*5a70*/  MOV R160, R36 ;  /* 0x0000002400a07202 */ /* 0x000fca0000000f00 */
[C---:B------:R-:W-:Y:S06]  /*5a80*/  HMMA.16816.F32.BF16 R48, R8.reuse, R18, R44 ;  /* 0x000000120830723c */ /* 0x040fec000004182c */
[----:B------:R-:W-:Y:S01]  /*5a90*/  HMMA.16816.F32.BF16 R40, R8, R14, R28 ;  /* 0x0000000e0828723c */ /* 0x000fe2000004181c */
[----:B-1----:R-:W-:-:S05]  /*5aa0*/  FFMA.FTZ R2, R168, UR5, -R0 ;  /* 0x00000005a8027c23 */ /* 0x002fca0008010800 */
[C---:B------:R-:W-:Y:S01]  /*5ab0*/  HMMA.16816.F32.BF16 R68, R8.reuse, R22, R60 ;  /* 0x000000160844723c */ /* 0x040fe2000004183c */
[----:B------:R1:W-:Y:S01]  /*5ac0*/  MUFU.EX2 R156, R2 ;  /* 0x00000002009c7308 */ /* 0x0003e20000000800 */
[----:B------:R-:W2:Y:S04]  /*5ad0*/  LDSM.16.MT88.4 R20, [R220+0x9800] ;  /* 0x00980000dc14783b */ /* 0x000ea80000004200 */
[C---:B------:R-:W-:Y:S01]  /*5ae0*/  HMMA.16816.F32.BF16 R52, R8.reuse, R16, R52 ;  /* 0x000000100834723c */ /* 0x040fe20000041834 */
[----:B------:R-:W4:Y:S05]  /*5af0*/  LDSM.16.MT88.4 R16, [R223+0x9800] ;  /* 0x00980000df10783b */ /* 0x000f2a0000004200 */
[C---:B------:R-:W-:Y:S01]  /*5b00*/  HMMA.16816.F32.BF16 R44, R8.reuse, R12, R56 ;  /* 0x0000000c082c723c */ /* 0x040fe20000041838 */
[----:B------:R-:W4:Y:S05]  /*5b10*/  LDSM.16.MT88.4 R12, [R221+0x9800] ;  /* 0x00980000dd0c783b */ /* 0x000f2a0000004200 */
[----:B------:R-:W-:Y:S01]  /*5b20*/  HMMA.16816.F32.BF16 R36, R8, R24, R80 ;  /* 0x000000180824723c */ /* 0x000fe20000041850 */
[----:B-1----:R-:W-:-:S05]  /*5b30*/  FFMA.FTZ R2, R179, UR5, -R6 ;  /* 0x00000005b3027c23 */ /* 0x002fca0008010806 */
[----:B------:R-:W-:Y:S01]  /*5b40*/  HMMA.16816.F32.BF16 R28, R8, R26, R32 ;  /* 0x0000001a081c723c */ /* 0x000fe20000041820 */
[----:B------:R-:W1:Y:S01]  /*5b50*/  LDSM.16.MT88.4 R24, [R222+0x9800] ;  /* 0x00980000de18783b */ /* 0x000e620000004200 */
[----:B------:R3:W-:Y:S01]  /*5b60*/  MUFU.EX2 R228, R2 ;  /* 0x0000000200e47308 */ /* 0x0007e20000000800 */
[----:B------:R-:W-:Y:S02]  /*5b70*/  IMAD.MOV.U32 R174, RZ, RZ, R3 ;  /* 0x000000ffffae7224 */ /* 0x000fe400078e0003 */
[----:B------:R-:W-:Y:S01]  /*5b80*/  FFMA.FTZ R3, R172, UR5, -R4 ;  /* 0x00000005ac037c23 */ /* 0x000fe20008010804 */
[----:B---3--:R-:W-:-:S04]  /*5b90*/  FFMA.FTZ R2, R169, UR5, -R6 ;  /* 0x00000005a9027c23 */ /* 0x008fc80008010806 */
[----:B------:R3:W-:Y:S08]  /*5ba0*/  MUFU.EX2 R158, R2 ;  /* 0x00000002009e7308 */ /* 0x0007f00000000800 */
[----:B------:R-:W2:Y:S01]  /*5bb0*/  MUFU.EX2 R173, R3 ;  /* 0x0000000300ad7308 */ /* 0x000ea20000000800 */
[----:B---3--:R-:W-:-:S07]  /*5bc0*/  FFMA.FTZ R2, R166, UR5, -R6 ;  /* 0x00000005a6027c23 */ /* 0x008fce0008010806 */
[----:B------:R3:W-:Y:S02]  /*5bd0*/  MUFU.EX2 R178, R2 ;  /* 0x0000000200b27308 */ /* 0x0007e40000000800 */
[----:B---3--:R-:W-:-:S06]  /*5be0*/  FFMA.FTZ R2, R164, UR5, -R6 ;  /* 0x00000005a4027c23 */ /* 0x008fcc0008010806 */
[----:B------:R3:W-:Y:S01]  /*5bf0*/  MUFU.EX2 R161, R2 ;  /* 0x0000000200a17308 */ /* 0x0007e20000000800 */
[----:B------:R-:W-:Y:S02]  /*5c00*/  F2FP.BF16.F32.PACK_AB R8, R242, R159 ;  /* 0x0000009ff208723e */ /* 0x000fe400000010ff */
[----:B------:R-:W-:Y:S01]  /*5c10*/  F2FP.BF16.F32.PACK_AB R9, R125, R225 ;  /* 0x000000e17d09723e */ /* 0x000fe200000010ff */
[----:B---3--:R-:W-:-:S04]  /*5c20*/  FFMA.FTZ R2, R186, UR5, -R0 ;  /* 0x00000005ba027c23 */ /* 0x008fc80008010800 */
[----:B------:R3:W-:Y:S01]  /*5c30*/  MUFU.EX2 R251, R2 ;  /* 0x0000000200fb7308 */ /* 0x0007e20000000800 */
[----:B------:R-:W-:Y:S02]  /*5c40*/  F2FP.BF16.F32.PACK_AB R10, R137, R153 ;  /* 0x00000099890a723e */ /* 0x000fe400000010ff */
[----:B--2---:R-:W-:Y:S01]  /*5c50*/  F2FP.BF16.F32.PACK_AB R11, R173, R152 ;  /* 0x00000098ad0b723e */ /* 0x004fe200000010ff */
[----:B---3--:R-:W-:-:S04]  /*5c60*/  FFMA.FTZ R2, R171, UR5, -R0 ;  /* 0x00000005ab027c23 */ /* 0x008fc80008010800 */
[----:B------:R2:W-:Y:S02]  /*5c70*/  MUFU.EX2 R148, R2 ;  /* 0x0000000200947308 */ /* 0x0005e40000000800 */
[C---:B------:R-:W-:Y:S06]  /*5c80*/  HMMA.16816.F32.BF16 R64, R8.reuse, R20, R64 ;  /* 0x000000140840723c */ /* 0x040fec0000041840 */
[----:B------:R-:W-:Y:S01]  /*5c90*/  HMMA.16816.F32.BF16 R60, R8, R22, R72 ;  /* 0x00000016083c723c */ /* 0x000fe20000041848 */
[----:B--2---:R-:W-:-:S04]  /*5ca0*/  FFMA.FTZ R2, R187, UR5, -R5 ;  /* 0x00000005bb027c23 */ /* 0x004fc80008010805 */
[----:B------:R2:W-:Y:S01]  /*5cb0*/  MUFU.EX2 R249, R2 ;  /* 0x0000000200f97308 */ /* 0x0005e20000000800 */
[C---:B----4-:R-:W-:Y:S06]  /*5cc0*/  HMMA.16816.F32.BF16 R56, R8.reuse, R16, R76 ;  /* 0x000000100838723c */ /* 0x050fec000004184c */
[----:B------:R-:W-:Y:S01]  /*5cd0*/  HMMA.16816.F32.BF16 R84, R8, R18, R84 ;  /* 0x000000120854723c */ /* 0x000fe20000041854 */
[----:B--2---:R-:W-:-:S05]  /*5ce0*/  FFMA.FTZ R2, R185, UR5, -R5 ;  /* 0x00000005b9027c23 */ /* 0x004fca0008010805 */
[C---:B------:R-:W-:Y:S01]  /*5cf0*/  HMMA.16816.F32.BF16 R88, R8.reuse, R12, R88 ;  /* 0x0000000c0858723c */ /* 0x040fe20000041858 */
[----:B------:R2:W3:Y:S05]  /*5d00*/  MUFU.EX2 R250, R2 ;  /* 0x0000000200fa7308 */ /* 0x0004ea0000000800 */
[C---:B------:R-:W-:Y:S06]  /*5d10*/  HMMA.16816.F32.BF16 R104, R8.reuse, R14, R104 ;  /* 0x0000000e0868723c */ /* 0x040fec0000041868 */
[C---:B-1----:R-:W-:Y:S06]  /*5d20*/  HMMA.16816.F32.BF16 R112, R8.reuse, R24, R112 ;  /* 0x000000180870723c */ /* 0x042fec0000041870 */
[----:B------:R-:W-:Y:S01]  /*5d30*/  HMMA.16816.F32.BF16 R100, R8, R26, R96 ;  /* 0x0000001a0864723c */ /* 0x000fe20000041860 */
[----:B--2---:R-:W-:-:S06]  /*5d40*/  FFMA.FTZ R2, R167, UR5, -R5 ;  /* 0x00000005a7027c23 */ /* 0x004fcc0008010805 */
[----:B------:R-:W-:Y:S02]  /*5d50*/  F2FP.BF16.F32.PACK_AB R8, R175, R146 ;  /* 0x00000092af08723e */ /* 0x000fe400000010ff */
[----:B------:R-:W-:Y:S02]  /*5d60*/  F2FP.BF16.F32.PACK_AB R9, R227, R147 ;  /* 0x00000093e309723e */ /* 0x000fe400000010ff */
[----:B------:R-:W-:Y:S02]  /*5d70*/  F2FP.BF16.F32.PACK_AB R10, R157, R229 ;  /* 0x000000e59d0a723e */ /* 0x000fe400000010ff */
[----:B------:R-:W-:Y:S01]  /*5d80*/  F2FP.BF16.F32.PACK_AB R11, R156, R154 ;  /* 0x0000009a9c0b723e */ /* 0x000fe200000010ff */
[----:B------:R1:W-:Y:S06]  /*5d90*/  MUFU.EX2 R252, R2 ;  /* 0x0000000200fc7308 */ /* 0x0003ec0000000800 */
[C---:B------:R-:W-:Y:S06]  /*5da0*/  HMMA.16816.F32.BF16 R108, R8.reuse, R20, R92 ;  /* 0x00000014086c723c */ /* 0x040fec000004185c */
[----:B------:R-:W-:Y:S01]  /*5db0*/  HMMA.16816.F32.BF16 R96, R8, R22, R68 ;  /* 0x000000160860723c */ /* 0x000fe20000041844 */
[----:B------:R-:W2:Y:S01]  /*5dc0*/  LDSM.16.MT88.4 R20, [R220+0xa000] ;  /* 0x00a00000dc14783b */ /* 0x000ea20000004200 */
[----:B-1----:R-:W-:-:S04]  /*5dd0*/  FFMA.FTZ R2, R165, UR5, -R5 ;  /* 0x00000005a5027c23 */ /* 0x002fc80008010805 */
[C---:B------:R-:W-:Y:S01]  /*5de0*/  HMMA.16816.F32.BF16 R92, R8.reuse, R16, R52 ;  /* 0x00000010085c723c */ /* 0x040fe20000041834 */
[----:B------:R1:W4:Y:S05]  /*5df0*/  MUFU.EX2 R163, R2 ;  /* 0x0000000200a37308 */ /* 0x00032a0000000800 */
[C---:B------:R-:W-:Y:S01]  /*5e00*/  HMMA.16816.F32.BF16 R80, R8.reuse, R18, R48 ;  /* 0x000000120850723c */ /* 0x040fe20000041830 */
[----:B------:R-:W2:Y:S05]  /*5e10*/  LDSM.16.MT88.4 R16, [R223+0xa000] ;  /* 0x00a00000df10783b */ /* 0x000eaa0000004200 */
[C---:B------:R-:W-:Y:S06]  /*5e20*/  HMMA.16816.F32.BF16 R76, R8.reuse, R12, R44 ;  /* 0x0000000c084c723c */ /* 0x040fec000004182c */
[----:B------:R-:W-:Y:S01]  /*5e30*/  HMMA.16816.F32.BF16 R72, R8, R14, R40 ;  /* 0x0000000e0848723c */ /* 0x000fe20000041828 */
[----:B------:R-:W2:Y:S01]  /*5e40*/  LDSM.16.MT88.4 R12, [R221+0xa000] ;  /* 0x00a00000dd0c783b */ /* 0x000ea20000004200 */
[----:B-1----:R-:W-:-:S04]  /*5e50*/  FFMA.FTZ R2, R189, UR5, -R4 ;  /* 0x00000005bd027c23 */ /* 0x002fc80008010804 */
[C---:B------:R-:W-:Y:S01]  /*5e60*/  HMMA.16816.F32.BF16 R32, R8.reuse, R24, R36 ;  /* 0x000000180820723c */ /* 0x040fe20000041824 */
[----:B------:R1:W-:Y:S05]  /*5e70*/  MUFU.EX2 R248, R2 ;  /* 0x0000000200f87308 */ /* 0x0003ea0000000800 */
[----:B------:R-:W-:Y:S01]  /*5e80*/  HMMA.16816.F32.BF16 R68, R8, R26, R28 ;  /* 0x0000001a0844723c */ /* 0x000fe2000004181c */
[----:B------:R-:W2:Y:S01]  /*5e90*/  LDSM.16.MT88.4 R24, [R222+0xa000] ;  /* 0x00a00000de18783b */ /* 0x000ea20000004200 */
[----:B------:R-:W-:Y:S01]  /*5ea0*/  FFMA.FTZ R3, R170, UR5, -R4 ;  /* 0x00000005aa037c23 */ /* 0x000fe20008010804 */
[----:B------:R-:W-:Y:S02]  /*5eb0*/  IMAD.MOV.U32 R126, RZ, RZ, R243 ;  /* 0x000000ffff7e7224 */ /* 0x000fe400078e00f3 */
[----:B------:R-:W-:-:S02]  /*5ec0*/  IMAD.MOV.U32 R127, RZ, RZ, R244 ;  /* 0x000000ffff7f7224 */ /* 0x000fc400078e00f4 */
[----:B-1----:R-:W-:Y:S01]  /*5ed0*/  FFMA.FTZ R2, R188, UR5, -R4 ;  /* 0x00000005bc027c23 */ /* 0x002fe20008010804 */
[----:B---3--:R-:W-:Y:S01]  /*5ee0*/  F2FP.BF16.F32.PACK_AB R8, R250, R249 ;  /* 0x000000f9fa08723e */ /* 0x008fe200000010ff */
[----:B------:R-:W-:Y:S01]  /*5ef0*/  IMAD.MOV.U32 R165, RZ, RZ, R242 ;  /* 0x000000ffffa57224 */ /* 0x000fe200078e00f2 */
[----:B----4-:R-:W-:Y:S01]  /*5f00*/  F2FP.BF16.F32.PACK_AB R10, R163, R252 ;  /* 0x000000fca30a723e */ /* 0x010fe200000010ff */
[----:B------:R1:W3:Y:S01]  /*5f10*/  MUFU.EX2 R247, R2 ;  /* 0x0000000200f77308 */ /* 0x0002e20000000800 */
[----:B------:R-:W-:Y:S07]  /*5f20*/  LDSM.16.MT88.4 R28, [R222+0xa800] ;  /* 0x00a80000de1c783b */ /* 0x000fee0000004200 */
[----:B------:R-:W-:Y:S01]  /*5f30*/  MUFU.EX2 R246, R3 ;  /* 0x0000000300f67308 */ /* 0x000fe20000000800 */
[----:B-1----:R-:W-:-:S07]  /*5f40*/  FFMA.FTZ R2, R184, UR5, -R4 ;  /* 0x00000005b8027c23 */ /* 0x002fce0008010804 */
[----:B------:R1:W4:Y:S02]  /*5f50*/  MUFU.EX2 R245, R2 ;  /* 0x0000000200f57308 */ /* 0x0003240000000800 */
[----:B-1----:R-:W-:-:S06]  /*5f60*/  FFMA.FTZ R2, R190, UR5, -R0 ;  /* 0x00000005be027c23 */ /* 0x002fcc0008010800 */
[----:B------:R1:W-:Y:S01]  /*5f70*/  MUFU.EX2 R243, R2 ;  /* 0x0000000200f37308 */ /* 0x0003e20000000800 */
[----:B---3--:R-:W-:Y:S02]  /*5f80*/  F2FP.BF16.F32.PACK_AB R9, R247, R248 ;  /* 0x000000f8f709723e */ /* 0x008fe400000010ff */
[----:B----4-:R-:W-:Y:S01]  /*5f90*/  F2FP.BF16.F32.PACK_AB R11, R246, R245 ;  /* 0x000000f5f60b723e */ /* 0x010fe200000010ff */
[----:B-1----:R-:W-:-:S04]  /*5fa0*/  FFMA.FTZ R2, R180, UR5, -R0 ;  /* 0x00000005b4027c23 */ /* 0x002fc80008010800 */
[----:B------:R-:W1:Y:S02]  /*5fb0*/  MUFU.EX2 R244, R2 ;  /* 0x0000000200f47308 */ /* 0x000e640000000800 */
[C---:B--2---:R-:W-:Y:S06]  /*5fc0*/  HMMA.16816.F32.BF16 R64, R8.reuse, R20, R64 ;  /* 0x000000140840723c */ /* 0x044fec0000041840 */
[C---:B------:R-:W-:Y:S06]  /*5fd0*/  HMMA.16816.F32.BF16 R60, R8.reuse, R22, R60 ;  /* 0x00000016083c723c */ /* 0x040fec000004183c */
[C---:B------:R-:W-:Y:S06]  /*5fe0*/  HMMA.16816.F32.BF16 R56, R8.reuse, R16, R56 ;  /* 0x000000100838723c */ /* 0x040fec0000041838 */
[C---:B------:R-:W-:Y:S06]  /*5ff0*/  HMMA.16816.F32.BF16 R52, R8.reuse, R18, R84 ;  /* 0x000000120834723c */ /* 0x040fec0000041854 */
[C---:B------:R-:W-:Y:S06]  /*6000*/  HMMA.16816.F32.BF16 R48, R8.reuse, R12, R88 ;  /* 0x0000000c0830723c */ /* 0x040fec0000041858 */
[C---:B------:R-:W-:Y:S06]  /*6010*/  HMMA.16816.F32.BF16 R44, R8.reuse, R14, R104 ;  /* 0x0000000e082c723c */ /* 0x040fec0000041868 */
[C---:B------:R-:W-:Y:S06]  /*6020*/  HMMA.16816.F32.BF16 R40, R8.reuse, R24, R112 ;  /* 0x000000180828723c */ /* 0x040fec0000041870 */
[----:B------:R-:W-:Y:S07]  /*6030*/  HMMA.16816.F32.BF16 R36, R8, R26, R100 ;  /* 0x0000001a0824723c */ /* 0x000fee0000041864 */
[----:B------:R-:W-:-:S02]  /*6040*/  F2FP.BF16.F32.PACK_AB R8, R158, R228 ;  /* 0x000000e49e08723e */ /* 0x000fc400000010ff */
[----:B------:R-:W-:Y:S02]  /*6050*/  F2FP.BF16.F32.PACK_AB R9, R148, R251 ;  /* 0x000000fb9409723e */ /* 0x000fe400000010ff */
[----:B------:R-:W-:Y:S02]  /*6060*/  F2FP.BF16.F32.PACK_AB R10, R161, R178 ;  /* 0x000000b2a10a723e */ /* 0x000fe400000010ff */
[----:B-1----:R-:W-:-:S07]  /*6070*/  F2FP.BF16.F32.PACK_AB R11, R244, R243 ;  /* 0x000000f3f40b723e */ /* 0x002fce00000010ff */
[C---:B------:R-:W-:Y:S06]  /*6080*/  HMMA.16816.F32.BF16 R88, R8.reuse, R12, R76 ;  /* 0x0000000c0858723c */ /* 0x040fec000004184c */
[----:B------:R-:W-:Y:S07]  /*6090*/  HMMA.16816.F32.BF16 R76, R8, R24, R32 ;  /* 0x00000018084c723c */ /* 0x000fee0000041820 */
[----:B------:R-:W-:-:S02]  /*60a0*/  FFMA.FTZ R24, R209, UR5, -R0 ;  /* 0x00000005d1187c23 */ /* 0x000fc40008010800 */
[----:B------:R-:W2:Y:S01]  /*60b0*/  LDL.LU R209, [R1+0x10] ;  /* 0x0000100001d17983 */ /* 0x000ea20000300800 */
[----:B------:R-:W-:Y:S01]  /*60c0*/  FFMA.FTZ R2, R199, UR5, -R5 ;  /* 0x00000005c7027c23 */ /* 0x000fe20008010805 */
[----:B------:R-:W-:-:S03]  /*60d0*/  MOV R199, R239 ;  /* 0x000000ef00c77202 */ /* 0x000fc60000000f00 */
[----:B------:R1:W-:Y:S01]  /*60e0*/  MUFU.EX2 R239, R2 ;  /* 0x0000000200ef7308 */ /* 0x0003e20000000800 */
[----:B------:R-:W-:Y:S01]  /*60f0*/  HMMA.16816.F32.BF16 R84, R8, R14, R72 ;  /* 0x0000000e0854723c */ /* 0x000fe20000041848 */
[----:B------:R-:W-:Y:S01]  /*6100*/  MOV R180, R241 ;  /* 0x000000f100b47202 */ /* 0x000fe20000000f00 */
[----:B------:R-:W-:Y:S01]  /*6110*/  FFMA.FTZ R3, R196, UR5, -R4 ;  /* 0x00000005c4037c23 */ /* 0x000fe20008010804 */
[----:B------:R-:W-:Y:S04]  /*6120*/  LDSM.16.MT88.4 R12, [R221+0xa800] ;  /* 0x00a80000dd0c783b */ /* 0x000fe80000004200 */
[----:B------:R-:W-:Y:S02]  /*6130*/  IMAD.MOV.U32 R72, RZ, RZ, R240 ;  /* 0x000000ffff487224 */ /* 0x000fe400078e00f0 */
[----:B-1----:R-:W-:-:S04]  /*6140*/  FFMA.FTZ R2, R197, UR5, -R5 ;  /* 0x00000005c5027c23 */ /* 0x002fc80008010805 */
[----:B------:R1:W3:Y:S01]  /*6150*/  MUFU.EX2 R240, R2 ;  /* 0x0000000200f07308 */ /* 0x0002e20000000800 */
[----:B------:R-:W-:Y:S01]  /*6160*/  HMMA.16816.F32.BF16 R104, R8, R20, R108 ;  /* 0x000000140868723c */ /* 0x000fe2000004186c */
[----:B------:R-:W-:-:S05]  /*6170*/  IMAD.MOV.U32 R74, RZ, RZ, R158 ;  /* 0x000000ffff4a7224 */ /* 0x000fca00078e009e */
[----:B------:R-:W-:Y:S01]  /*6180*/  HMMA.16816.F32.BF16 R100, R8, R22, R96 ;  /* 0x000000160864723c */ /* 0x000fe20000041860 */
[----:B------:R-:W4:Y:S01]  /*6190*/  LDSM.16.MT88.4 R20, [R220+0xa800] ;  /* 0x00a80000dc14783b */ /* 0x000f220000004200 */
[----:B-1----:R-:W-:-:S04]  /*61a0*/  FFMA.FTZ R2, R191, UR5, -R5 ;  /* 0x00000005bf027c23 */ /* 0x002fc80008010805 */
[----:B------:R1:W-:Y:S01]  /*61b0*/  MUFU.EX2 R241, R2 ;  /* 0x0000000200f17308 */ /* 0x0003e20000000800 */
[----:B------:R-:W-:Y:S02]  /*61c0*/  MOV R158, R236 ;  /* 0x000000ec009e7202 */ /* 0x000fe40000000f00 */
[----:B------:R-:W-:Y:S01]  /*61d0*/  MOV R73, R155 ;  /* 0x0000009b00497202 */ /* 0x000fe20000000f00 */
[----:B------:R-:W-:Y:S02]  /*61e0*/  IMAD.MOV.U32 R155, RZ, RZ, R237 ;  /* 0x000000ffff9b7224 */ /* 0x000fe400078e00ed */
[----:B-1----:R-:W-:-:S04]  /*61f0*/  FFMA.FTZ R2, R140, UR5, -R5 ;  /* 0x000000058c027c23 */ /* 0x002fc80008010805 */
[----:B------:R1:W-:Y:S01]  /*6200*/  MUFU.EX2 R242, R2 ;  /* 0x0000000200f27308 */ /* 0x0003e20000000800 */
[----:B------:R-:W-:Y:S01]  /*6210*/  HMMA.16816.F32.BF16 R96, R8, R16, R92 ;  /* 0x000000100860723c */ /* 0x000fe2000004185c */
[----:B-1----:R-:W-:-:S06]  /*6220*/  FFMA.FTZ R2, R200, UR5, -R4 ;  /* 0x00000005c8027c23 */ /* 0x002fcc0008010804 */
[----:B------:R1:W-:Y:S01]  /*6230*/  MUFU.EX2 R236, R2 ;  /* 0x0000000200ec7308 */ /* 0x0003e20000000800 */
[----:B------:R-:W-:Y:S01]  /*6240*/  HMMA.16816.F32.BF16 R92, R8, R18, R80 ;  /* 0x00000012085c723c */ /* 0x000fe20000041850 */
[----:B------:R-:W-:Y:S01]  /*6250*/  MOV R200, R235 ;  /* 0x000000eb00c87202 */ /* 0x000fe20000000f00 */
[----:B------:R-:W4:Y:S05]  /*6260*/  LDSM.16.MT88.4 R16, [R223+0xa800] ;  /* 0x00a80000df10783b */ /* 0x000f2a0000004200 */
[----:B------:R-:W-:Y:S01]  /*6270*/  MOV R81, R177 ;  /* 0x000000b100517202 */ /* 0x000fe20000000f00 */
[----:B------:R-:W-:Y:S02]  /*6280*/  IMAD.MOV.U32 R177, RZ, RZ, R234 ;  /* 0x000000ffffb17224 */ /* 0x000fe400078e00ea */
[----:B-1----:R-:W-:-:S04]  /*6290*/  FFMA.FTZ R2, R198, UR5, -R4 ;  /* 0x00000005c6027c23 */ /* 0x002fc80008010804 */
[----:B------:R1:W3:Y:S08]  /*62a0*/  MUFU.EX2 R237, R2 ;  /* 0x0000000200ed7308 */ /* 0x0002f00000000800 */
[----:B------:R-:W-:Y:S01]  /*62b0*/  MUFU.EX2 R234, R3 ;  /* 0x0000000300ea7308 */ /* 0x000fe20000000800 */
[----:B-1----:R-:W-:-:S07]  /*62c0*/  FFMA.FTZ R2, R141, UR5, -R4 ;  /* 0x000000058d027c23 */ /* 0x002fce0008010804 */
[----:B------:R-:W1:Y:S01]  /*62d0*/  MUFU.EX2 R235, R2 ;  /* 0x0000000200eb7308 */ /* 0x000e620000000800 */
[----:B------:R-:W-:Y:S01]  /*62e0*/  HMMA.16816.F32.BF16 R68, R8, R26, R68 ;  /* 0x0000001a0844723c */ /* 0x000fe20000041844 */
[----:B------:R-:W-:Y:S01]  /*62f0*/  MOV R75, R127 ;  /* 0x0000007f004b7202 */ /* 0x000fe20000000f00 */
[----:B------:R-:W-:-:S05]  /*6300*/  IMAD.MOV.U32 R179, RZ, RZ, R162 ;  /* 0x000000ffffb37224 */ /* 0x000fca00078e00a2 */
[----:B---3--:R-:W-:Y:S02]  /*6310*/  F2FP.BF16.F32.PACK_AB R8, R240, R239 ;  /* 0x000000eff008723e */ /* 0x008fe400000010ff */
[----:B------:R-:W-:Y:S02]  /*6320*/  F2FP.BF16.F32.PACK_AB R9, R237, R236 ;  /* 0x000000eced09723e */ /* 0x000fe400000010ff */
[----:B------:R-:W-:Y:S02]  /*6330*/  F2FP.BF16.F32.PACK_AB R10, R242, R241 ;  /* 0x000000f1f20a723e */ /* 0x000fe400000010ff */
[----:B-1----:R-:W-:Y:S01]  /*6340*/  F2FP.BF16.F32.PACK_AB R11, R235, R234 ;  /* 0x000000eaeb0b723e */ /* 0x002fe200000010ff */
[----:B------:R-:W-:Y:S01]  /*6350*/  FFMA.FTZ R2, R232, UR5, -R6 ;  /* 0x00000005e8027c23 */ /* 0x000fe20008010806 */
[----:B------:R-:W-:Y:S01]  /*6360*/  MOV R162, R143 ;  /* 0x0000008f00a27202 */ /* 0x000fe20000000f00 */
[----:B------:R-:W-:Y:S02]  /*6370*/  IMAD.MOV.U32 R198, RZ, RZ, R142 ;  /* 0x000000ffffc67224 */ /* 0x000fe400078e008e */
[----:B------:R1:W-:Y:S01]  /*6380*/  MUFU.EX2 R127, R2 ;  /* 0x00000002007f7308 */ /* 0x0003e20000000800 */
[----:B------:R-:W-:Y:S01]  /*6390*/  IMAD.MOV.U32 R196, RZ, RZ, R154 ;  /* 0x000000ffffc47224 */ /* 0x000fe200078e009a */
[----:B----4-:R-:W-:Y:S07]  /*63a0*/  HMMA.16816.F32.BF16 R140, R8, R20, R64 ;  /* 0x00000014088c723c */ /* 0x010fee0000041840 */
[----:B------:R-:W-:-:S02]  /*63b0*/  MOV R66, R155 ;  /* 0x0000009b00427202 */ /* 0x000fc40000000f00 */
[----:B------:R-:W-:Y:S02]  /*63c0*/  MOV R65, R153 ;  /* 0x0000009900417202 */ /* 0x000fe40000000f00 */
[----:B------:R-:W-:Y:S02]  /*63d0*/  MOV R64, R152 ;  /* 0x0000009800407202 */ /* 0x000fe40000000f00 */
[----:B------:R-:W-:Y:S01]  /*63e0*/  HMMA.16816.F32.BF16 R152, R8, R22, R60 ;  /* 0x000000160898723c */ /* 0x000fe2000004183c */
[----:B-1----:R-:W-:-:S06]  /*63f0*/  FFMA.FTZ R2, R218, UR5, -R6 ;  /* 0x00000005da027c23 */ /* 0x002fcc0008010806 */
[----:B------:R-:W-:Y:S02]  /*6400*/  MOV R61, R137 ;  /* 0x00000089003d7202 */ /* 0x000fe40000000f00 */
[----:B------:R1:W3:Y:S01]  /*6410*/  MUFU.EX2 R137, R2 ;  /* 0x0000000200897308 */ /* 0x0002e20000000800 */
[----:B------:R-:W-:Y:S02]  /*6420*/  IMAD.MOV.U32 R114, RZ, RZ, R138 ;  /* 0x000000ffff727224 */ /* 0x000fe400078e008a */
[----:B-1----:R-:W-:-:S05]  /*6430*/  FFMA.FTZ R2, R215, UR5, -R6 ;  /* 0x00000005d7027c23 */ /* 0x002fca0008010806 */
[----:B------:R1:W-:Y:S01]  /*6440*/  MUFU.EX2 R138, R2 ;  /* 0x00000002008a7308 */ /* 0x0003e20000000800 */
[----:B------:R-:W-:Y:S02]  /*6450*/  IMAD.MOV.U32 R80, RZ, RZ, R126 ;  /* 0x000000ffff507224 */ /* 0x000fe400078e007e */
[----:B-1----:R-:W-:-:S05]  /*6460*/  FFMA.FTZ R2, R212, UR5, -R6 ;  /* 0x00000005d4027c23 */ /* 0x002fca0008010806 */
[----:B------:R1:W-:Y:S01]  /*6470*/  MUFU.EX2 R212, R2 ;  /* 0x0000000200d47308 */ /* 0x0003e20000000800 */
[----:B------:R-:W-:Y:S01]  /*6480*/  MOV R167, R125 ;  /* 0x0000007d00a77202 */ /* 0x000fe20000000f00 */
[----:B------:R-:W-:Y:S01]  /*6490*/  FFMA.FTZ R3, R219, UR5, -R0 ;  /* 0x00000005db037c23 */ /* 0x000fe20008010800 */
[----:B-1----:R-:W-:-:S05]  /*64a0*/  FFMA.FTZ R2, R208, UR5, -R6 ;  /* 0x00000005d0027c23 */ /* 0x002fca0008010806 */
[----:B------:R1:W-:Y:S01]  /*64b0*/  MUFU.EX2 R208, R2 ;  /* 0x0000000200d07308 */ /* 0x0003e20000000800 */
[----:B------:R-:W-:Y:S01]  /*64c0*/  MOV R83, R173 ;  /* 0x000000ad00537202 */ /* 0x000fe20000000f00 */
[----:B------:R-:W-:Y:S01]  /*64d0*/  IMAD.MOV.U32 R82, RZ, RZ, R174 ;  /* 0x000000ffff527224 */ /* 0x000fe200078e00ae */
[----:B------:R-:W-:Y:S01]  /*64e0*/  MOV R166, R175 ;  /* 0x000000af00a67202 */ /* 0x000fe20000000f00 */
[----:B------:R-:W-:Y:S01]  /*64f0*/  IMAD.MOV.U32 R197, RZ, RZ, R159 ;  /* 0x000000ffffc57224 */ /* 0x000fe200078e009f */
[----:B------:R-:W-:Y:S01]  /*6500*/  MOV R67, R158 ;  /* 0x0000009e00437202 */ /* 0x000fe20000000f00 */
[----:B------:R-:W-:Y:S02]  /*6510*/  IMAD.MOV.U32 R63, RZ, RZ, R157 ;  /* 0x000000ffff3f7224 */ /* 0x000fe400078e009d */
[----:B-1----:R-:W-:-:S04]  /*6520*/  FFMA.FTZ R2, R233, UR5, -R0 ;  /* 0x00000005e9027c23 */ /* 0x002fc80008010800 */
[----:B------:R1:W-:Y:S01]  /*6530*/  MUFU.EX2 R126, R2 ;  /* 0x00000002007e7308 */ /* 0x0003e20000000800 */
[----:B------:R-:W-:Y:S01]  /*6540*/  MOV R62, R156 ;  /* 0x0000009c003e7202 */ /* 0x000fe20000000f00 */
[----:B------:R-:W-:Y:S01]  /*6550*/  HMMA.16816.F32.BF16 R168, R8, R18, R52 ;  /* 0x0000001208a8723c */ /* 0x000fe20000041834 */
[----:B------:R-:W-:-:S05]  /*6560*/  IMAD.MOV.U32 R164, RZ, RZ, R124 ;  /* 0x000000ffffa47224 */ /* 0x000fca00078e007c */
[----:B------:R-:W-:Y:S01]  /*6570*/  HMMA.16816.F32.BF16 R156, R8, R16, R56 ;  /* 0x00000010089c723c */ /* 0x000fe20000041838 */
[----:B-1----:R-:W-:-:S05]  /*6580*/  FFMA.FTZ R2, R231, UR5, -R0 ;  /* 0x00000005e7027c23 */ /* 0x002fca0008010800 */
[C---:B------:R-:W-:Y:S01]  /*6590*/  HMMA.16816.F32.BF16 R172, R8.reuse, R12, R48 ;  /* 0x0000000c08ac723c */ /* 0x040fe20000041830 */
[----:B------:R1:W4:Y:S05]  /*65a0*/  MUFU.EX2 R125, R2 ;  /* 0x00000002007d7308 */ /* 0x00032a0000000800 */
[C---:B------:R-:W-:Y:S06]  /*65b0*/  HMMA.16816.F32.BF16 R184, R8.reuse, R14, R44 ;  /* 0x0000000e08b8723c */ /* 0x040fec000004182c */
[C---:B------:R-:W-:Y:S01]  /*65c0*/  HMMA.16816.F32.BF16 R188, R8.reuse, R28, R40 ;  /* 0x0000001c08bc723c */ /* 0x040fe20000041828 */
[----:B------:R3:W-:Y:S05]  /*65d0*/  MUFU.EX2 R124, R3 ;  /* 0x00000003007c7308 */ /* 0x0007ea0000000800 */
[----:B------:R-:W-:Y:S01]  /*65e0*/  HMMA.16816.F32.BF16 R108, R8, R30, R36 ;  /* 0x0000001e086c723c */ /* 0x000fe20000041824 */
[----:B-1----:R-:W-:-:S06]  /*65f0*/  FFMA.FTZ R2, R217, UR5, -R0 ;  /* 0x00000005d9027c23 */ /* 0x002fcc0008010800 */
[----:B------:R-:W-:Y:S02]  /*6600*/  FFMA.FTZ R11, R121, UR5, -R0 ;  /* 0x00000005790b7c23 */ /* 0x000fe40008010800 */
[----:B------:R1:W2:Y:S01]  /*6610*/  MUFU.EX2 R121, R2 ;  /* 0x0000000200797308 */ /* 0x0002a20000000800 */
[----:B------:R-:W-:Y:S01]  /*6620*/  MOV R60, R7 ;  /* 0x00000007003c7202 */ /* 0x000fe20000000f00 */
[--C-:B------:R-:W-:Y:S01]  /*6630*/  FFMA.FTZ R10, R207, UR5, -R6.reuse ;  /* 0x00000005cf0a7c23 */ /* 0x100fe20008010806 */
[----:B------:R-:W-:Y:S01]  /*6640*/  FFMA.FTZ R7, R206, UR5, -R6 ;  /* 0x00000005ce077c23 */ /* 0x000fe20008010806 */
[--C-:B------:R-:W-:Y:S01]  /*6650*/  FFMA.FTZ R37, R120, UR5, -R0.reuse ;  /* 0x0000000578257c23 */ /* 0x100fe20008010800 */
[--C-:B------:R-:W-:Y:S01]  /*6660*/  FFMA.FTZ R25, R210, UR5, -R0.reuse ;  /* 0x00000005d2197c23 */ /* 0x100fe20008010800 */
[--C-:B------:R-:W-:Y:S01]  /*6670*/  FFMA.FTZ R115, R119, UR5, -R0.reuse ;  /* 0x0000000577737c23 */ /* 0x100fe20008010800 */
[--C-:B------:R-:W-:Y:S01]  /*6680*/  FFMA.FTZ R116, R116, UR5, -R0.reuse ;  /* 0x0000000574747c23 */ /* 0x100fe20008010800 */
[--C-:B------:R-:W-:Y:S01]  /*6690*/  FFMA.FTZ R117, R117, UR5, -R0.reuse ;  /* 0x0000000575757c23 */ /* 0x100fe20008010800 */
[----:B------:R-:W-:Y:S01]  /*66a0*/  FFMA.FTZ R118, R118, UR5, -R0 ;  /* 0x0000000576767c23 */ /* 0x000fe20008010800 */
[----:B------:R4:W-:Y:S01]  /*66b0*/  MUFU.EX2 R120, R10 ;  /* 0x0000000a00787308 */ /* 0x0009e20000000800 */
[--C-:B------:R-:W-:Y:S01]  /*66c0*/  FFMA.FTZ R34, R203, UR5, -R6.reuse ;  /* 0x00000005cb227c23 */ /* 0x100fe20008010806 */
[--C-:B------:R-:W-:Y:S01]  /*66d0*/  FFMA.FTZ R33, R202, UR5, -R6.reuse ;  /* 0x00000005ca217c23 */ /* 0x100fe20008010806 */
[--C-:B------:R-:W-:Y:S01]  /*66e0*/  FFMA.FTZ R32, R201, UR5, -R6.reuse ;  /* 0x00000005c9207c23 */ /* 0x100fe20008010806 */
[--C-:B------:R-:W-:Y:S01]  /*66f0*/  FFMA.FTZ R27, R195, UR5, -R6.reuse ;  /* 0x00000005c31b7c23 */ /* 0x100fe20008010806 */
[----:B------:R-:W-:Y:S01]  /*6700*/  FFMA.FTZ R26, R194, UR5, -R6 ;  /* 0x00000005c21a7c23 */ /* 0x000fe20008010806 */
[--C-:B------:R-:W-:Y:S01]  /*6710*/  FFMA.FTZ R9, R213, UR5, -R5.reuse ;  /* 0x00000005d5097c23 */ /* 0x100fe20008010805 */
[--C-:B------:R-:W-:Y:S01]  /*6720*/  FFMA.FTZ R8, R211, UR5, -R5.reuse ;  /* 0x00000005d3087c23 */ /* 0x100fe20008010805 */
[--C-:B---3--:R-:W-:Y:S01]  /*6730*/  FFMA.FTZ R3, R193, UR5, -R5.reuse ;  /* 0x00000005c1037c23 */ /* 0x108fe20008010805 */
[--C-:B------:R-:W-:Y:S01]  /*6740*/  FFMA.FTZ R0, R192, UR5, -R5.reuse ;  /* 0x00000005c0007c23 */ /* 0x100fe20008010805 */
[--C-:B------:R-:W-:Y:S01]  /*6750*/  FFMA.FTZ R38, R183, UR5, -R5.reuse ;  /* 0x00000005b7267c23 */ /* 0x100fe20008010805 */
[--C-:B------:R-:W-:Y:S01]  /*6760*/  FFMA.FTZ R39, R182, UR5, -R5.reuse ;  /* 0x00000005b6277c23 */ /* 0x100fe20008010805 */
[--C-:B------:R-:W-:Y:S01]  /*6770*/  FFMA.FTZ R48, R181, UR5, -R5.reuse ;  /* 0x00000005b5307c23 */ /* 0x100fe20008010805 */
[----:B------:R-:W-:Y:S01]  /*6780*/  FFMA.FTZ R49, R133, UR5, -R5 ;  /* 0x0000000585317c23 */ /* 0x000fe20008010805 */
[--C-:B-1----:R-:W-:Y:S01]  /*6790*/  FFMA.FTZ R2, R216, UR5, -R4.reuse ;  /* 0x00000005d8027c23 */ /* 0x102fe20008010804 */
[--C-:B------:R-:W-:Y:S01]  /*67a0*/  FFMA.FTZ R36, R214, UR5, -R4.reuse ;  /* 0x00000005d6247c23 */ /* 0x100fe20008010804 */
[--C-:B------:R-:W-:Y:S01]  /*67b0*/  FFMA.FTZ R35, R131, UR5, -R4.reuse ;  /* 0x0000000583237c23 */ /* 0x100fe20008010804 */
[--C-:B----4-:R-:W-:Y:S01]  /*67c0*/  FFMA.FTZ R10, R130, UR5, -R4.reuse ;  /* 0x00000005820a7c23 */ /* 0x110fe20008010804 */
[--C-:B------:R-:W-:Y:S01]  /*67d0*/  FFMA.FTZ R50, R129, UR5, -R4.reuse ;  /* 0x0000000581327c23 */ /* 0x100fe20008010804 */
[--C-:B------:R-:W-:Y:S01]  /*67e0*/  FFMA.FTZ R51, R128, UR5, -R4.reuse ;  /* 0x0000000580337c23 */ /* 0x100fe20008010804 */
[--C-:B------:R-:W-:Y:S01]  /*67f0*/  FFMA.FTZ R112, R123, UR5, -R4.reuse ;  /* 0x000000057b707c23 */ /* 0x100fe20008010804 */
[----:B------:R-:W-:Y:S01]  /*6800*/  FFMA.FTZ R113, R122, UR5, -R4 ;  /* 0x000000057a717c23 */ /* 0x000fe20008010804 */
[----:B------:R2:W-:Y:S01]  /*6810*/  MUFU.EX2 R119, R7 ;  /* 0x0000000700777308 */ /* 0x0005e20000000800 */
[----:B------:R-:W-:-:S02]  /*6820*/  F2FP.BF16.F32.PACK_AB R4, R137, R127 ;  /* 0x0000007f8904723e */ /* 0x000fc400000010ff */
[----:B------:R-:W-:Y:S02]  /*6830*/  F2FP.BF16.F32.PACK_AB R5, R125, R126 ;  /* 0x0000007e7d05723e */ /* 0x000fe400000010ff */
[----:B------:R-:W-:Y:S01]  /*6840*/  F2FP.BF16.F32.PACK_AB R6, R212, R138 ;  /* 0x0000008ad406723e */ /* 0x000fe200000010ff */
[----:B------:R-:W-:Y:S02]  /*6850*/  IMAD.MOV.U32 R213, RZ, RZ, R205 ;  /* 0x000000ffffd57224 */ /* 0x000fe400078e00cd */
[----:B------:R-:W3:Y:S01]  /*6860*/  LDL.LU R205, [R1+0xb8] ;  /* 0x0000b80001cd7983 */ /* 0x000ee20000300800 */
[----:B--2---:R-:W-:-:S07]  /*6870*/  F2FP.BF16.F32.PACK_AB R7, R121, R124 ;  /* 0x0000007c7907723e */ /* 0x004fce00000010ff */
[C---:B------:R-:W-:Y:S01]  /*6880*/  HMMA.16816.F32.BF16 R40, R4.reuse, R12, R88 ;  /* 0x0000000c0428723c */ /* 0x040fe20000041858 */
[----:B------:R1:W-:Y:S02]  /*6890*/  MUFU.EX2 R88, R3 ;  /* 0x0000000300587308 */ /* 0x0003e40000000800 */
[----:B-1----:R-:W-:Y:S02]  /*68a0*/  FADD.FTZ R3, R209, R213 ;  /* 0x000000d5d1037221 */ /* 0x002fe40000010000 */
[----:B------:R-:W2:Y:S04]  /*68b0*/  LDL.LU R213, [R1+0x24] ;  /* 0x0000240001d57983 */ /* 0x000ea80000300800 */
[----:B------:R-:W2:Y:S01]  /*68c0*/  LDL.LU R209, [R1+0x58] ;  /* 0x0000580001d17983 */ /* 0x000ea20000300800 */
[----:B------:R-:W-:Y:S01]  /*68d0*/  IMAD.MOV.U32 R210, RZ, RZ, R81 ;  /* 0x000000ffffd27224 */ /* 0x000fe200078e0051 */
[----:B------:R-:W-:Y:S01]  /*68e0*/  MOV R217, R80 ;  /* 0x0000005000d97202 */ /* 0x000fe20000000f00 */
[----:B------:R-:W-:Y:S01]  /*68f0*/  HMMA.16816.F32.BF16 R56, R4, R30, R68 ;  /* 0x0000001e0438723c */ /* 0x000fe20000041844 */
[----:B------:R-:W-:Y:S01]  /*6900*/  MOV R219, R75 ;  /* 0x0000004b00db7202 */ /* 0x000fe20000000f00 */
[----:B------:R2:W-:Y:S01]  /*6910*/  MUFU.EX2 R70, R2 ;  /* 0x0000000200467308 */ /* 0x0005e20000000800 */
[----:B------:R-:W-:Y:S01]  /*6920*/  IMAD.MOV.U32 R195, RZ, RZ, R198 ;  /* 0x000000ffffc37224 */ /* 0x000fe200078e00c6 */
[----:B------:R-:W-:-:S02]  /*6930*/  MOV R194, R200 ;  /* 0x000000c800c27202 */ /* 0x000fc40000000f00 */
[----:B------:R-:W-:Y:S01]  /*6940*/  MOV R201, R67 ;  /* 0x0000004300c97202 */ /* 0x000fe20000000f00 */
[----:B------:R-:W-:Y:S01]  /*6950*/  IMAD.MOV.U32 R207, RZ, RZ, R62 ;  /* 0x000000ffffcf7224 */ /* 0x000fe200078e003e */
[----:B------:R-:W-:Y:S01]  /*6960*/  MOV R206, R63 ;  /* 0x0000003f00ce7202 */ /* 0x000fe20000000f00 */
[----:B------:R-:W-:Y:S01]  /*6970*/  IMAD.MOV.U32 R198, RZ, RZ, R199 ;  /* 0x000000ffffc67224 */ /* 0x000fe200078e00c7 */
[----:B------:R-:W-:Y:S01]  /*6980*/  MOV R231, R66 ;  /* 0x0000004200e77202 */ /* 0x000fe20000000f00 */
[----:B------:R-:W-:Y:S01]  /*6990*/  FADD.FTZ R114, R114, R60 ;  /* 0x0000003c72727221 */ /* 0x000fe20000010000 */
[----:B------:R-:W-:Y:S01]  /*69a0*/  MOV R203, R64 ;  /* 0x0000004000cb7202 */ /* 0x000fe20000000f00 */
[----:B------:R-:W-:Y:S01]  /*69b0*/  IMAD.MOV.U32 R202, RZ, RZ, R65 ;  /* 0x000000ffffca7224 */ /* 0x000fe200078e0041 */
[----:B------:R-:W-:Y:S01]  /*69c0*/  MOV R232, R197 ;  /* 0x000000c500e87202 */ /* 0x000fe20000000f00 */
[----:B------:R-:W-:Y:S01]  /*69d0*/  IMAD.MOV.U32 R199, RZ, RZ, R74 ;  /* 0x000000ffffc77224 */ /* 0x000fe200078e004a */
[----:B------:R-:W-:Y:S01]  /*69e0*/  MOV R233, R61 ;  /* 0x0000003d00e97202 */ /* 0x000fe20000000f00 */
[----:B------:R-:W-:Y:S01]  /*69f0*/  HMMA.16816.F32.BF16 R44, R4, R18, R92 ;  /* 0x00000012042c723c */ /* 0x000fe2000004185c */
[----:B------:R-:W-:-:S02]  /*6a00*/  MOV R200, R72 ;  /* 0x0000004800c87202 */ /* 0x000fc40000000f00 */
[----:B------:R-:W-:Y:S02]  /*6a10*/  MOV R197, R73 ;  /* 0x0000004900c57202 */ /* 0x000fe40000000f00 */
[----:B------:R-:W-:Y:S01]  /*6a20*/  MOV R218, R82 ;  /* 0x0000005200da7202 */ /* 0x000fe20000000f00 */
[----:B------:R-:W-:Y:S01]  /*6a30*/  HMMA.16816.F32.BF16 R72, R4, R22, R100 ;  /* 0x000000160448723c */ /* 0x000fe20000041864 */
[----:B------:R-:W-:-:S05]  /*6a40*/  MOV R215, R83 ;  /* 0x0000005300d77202 */ /* 0x000fca0000000f00 */
[C---:B------:R-:W-:Y:S06]  /*6a50*/  HMMA.16816.F32.BF16 R80, R4.reuse, R20, R104 ;  /* 0x000000140450723c */ /* 0x040fec0000041868 */
[C---:B------:R-:W-:Y:S06]  /*6a60*/  HMMA.16816.F32.BF16 R60, R4.reuse, R16, R96 ;  /* 0x00000010043c723c */ /* 0x040fec0000041860 */
[C---:B------:R-:W-:Y:S06]  /*6a70*/  HMMA.16816.F32.BF16 R52, R4.reuse, R14, R84 ;  /* 0x0000000e0434723c */ /* 0x040fec0000041854 */
[----:B------:R-:W-:Y:S01]  /*6a80*/  HMMA.16816.F32.BF16 R64, R4, R28, R76 ;  /* 0x0000001c0440723c */ /* 0x000fe2000004184c */
[----:B------:R1:W4:Y:S01]  /*6a90*/  MUFU.EX2 R76, R0 ;  /* 0x00000000004c7308 */ /* 0x0003220000000800 */
[----:B------:R-:W-:Y:S01]  /*6aa0*/  FADD.FTZ R3, R136, R3 ;  /* 0x0000000388037221 */ /* 0x000fe20000010000 */
[----:B------:R-:W4:Y:S04]  /*6ab0*/  LDSM.16.MT88.4 R20, [R220+0xb000] ;  /* 0x00b00000dc14783b */ /* 0x000f280000004200 */
[----:B------:R-:W3:Y:S01]  /*6ac0*/  LDSM.16.MT88.4 R16, [R223+0xb000] ;  /* 0x00b00000df10783b */ /* 0x000ee20000004200 */
[----:B--2---:R-:W-:Y:S01]  /*6ad0*/  FADD.FTZ R2, R209, R213 ;  /* 0x000000d5d1027221 */ /* 0x004fe20000010000 */
[----:B------:R-:W-:Y:S01]  /*6ae0*/  MOV R209, R210 ;  /* 0x000000d200d17202 */ /* 0x000fe20000000f00 */
[----:B------:R2:W-:Y:S01]  /*6af0*/  MUFU.EX2 R93, R8 ;  /* 0x00000008005d7308 */ /* 0x0005e20000000800 */
        /* <DEDUP_REMOVED lines=11> */
[----:B------:R-:W-:Y:S01]  /*6bb0*/  MUFU.EX2 R100, R27 ;  /* 0x0000001b00647308 */ /* 0x000fe20000000800 */
[----:B------:R-:W-:Y:S01]  /*6bc0*/  MOV R210, R217 ;  /* 0x000000d900d27202 */ /* 0x000fe20000000f00 */
[----:B------:R-:W-:Y:S01]  /*6bd0*/  IMAD.MOV.U32 R207, RZ, RZ, R215 ;  /* 0x000000ffffcf7224 */ /* 0x000fe200078e00d7 */
[----:B------:R-:W-:Y:S01]  /*6be0*/  MOV R217, R219 ;  /* 0x000000db00d97202 */ /* 0x000fe20000000f00 */
[----:B------:R-:W-:Y:S01]  /*6bf0*/  IMAD.MOV.U32 R219, RZ, RZ, R194 ;  /* 0x000000ffffdb7224 */ /* 0x000fe200078e00c2 */
[----:B------:R-:W-:Y:S01]  /*6c00*/  MOV R206, R233 ;  /* 0x000000e900ce7202 */ /* 0x000fe20000000f00 */
[----:B------:R-:W3:Y:S01]  /*6c10*/  LDSM.16.MT88.4 R12, [R221+0xb000] ;  /* 0x00b00000dd0c783b */ /* 0x000ee20000004200 */
[----:B------:R-:W-:-:S02]  /*6c20*/  MOV R233, R228 ;  /* 0x000000e400e97202 */ /* 0x000fc40000000f00 */
[----:B------:R-:W-:Y:S01]  /*6c30*/  MOV R194, R195 ;  /* 0x000000c300c27202 */ /* 0x000fe20000000f00 */
[----:B------:R-:W3:Y:S01]  /*6c40*/  LDL.LU R228, [R1+0xb4] ;  /* 0x0000b40001e47983 */ /* 0x000ee20000300800 */
[----:B------:R-:W-:Y:S01]  /*6c50*/  MOV R195, R231 ;  /* 0x000000e700c37202 */ /* 0x000fe20000000f00 */
[----:B------:R-:W-:Y:S01]  /*6c60*/  IMAD.MOV.U32 R231, RZ, RZ, R203 ;  /* 0x000000ffffe77224 */ /* 0x000fe200078e00cb */
[----:B------:R-:W-:Y:S02]  /*6c70*/  MOV R215, R230 ;  /* 0x000000e600d77202 */ /* 0x000fe40000000f00 */
[----:B------:R-:W-:Y:S01]  /*6c80*/  MOV R203, R206 ;  /* 0x000000ce00cb7202 */ /* 0x000fe20000000f00 */
[----:B------:R-:W3:Y:S01]  /*6c90*/  LDL.LU R230, [R1+0xb0] ;  /* 0x0000b00001e67983 */ /* 0x000ee20000300800 */
[----:B------:R-:W-:Y:S01]  /*6ca0*/  MOV R206, R207 ;  /* 0x000000cf00ce7202 */ /* 0x000fe20000000f00 */
[----:B------:R-:W-:Y:S01]  /*6cb0*/  IMAD.MOV.U32 R207, RZ, RZ, R233 ;  /* 0x000000ffffcf7224 */ /* 0x000fe200078e00e9 */
[----:B------:R-:W-:-:S02]  /*6cc0*/  MOV R233, R215 ;  /* 0x000000d700e97202 */ /* 0x000fc40000000f00 */
[----:B------:R-:W-:Y:S01]  /*6cd0*/  MOV R215, R218 ;  /* 0x000000da00d77202 */ /* 0x000fe20000000f00 */
[----:B-1----:R-:W-:Y:S01]  /*6ce0*/  FADD.FTZ R0, R209, R114 ;  /* 0x00000072d1007221 */ /* 0x002fe20000010000 */
[----:B------:R-:W4:Y:S04]  /*6cf0*/  LDL.LU R218, [R1+0x68] ;  /* 0x0000680001da7983 */ /* 0x000f280000300800 */
[----:B------:R-:W3:Y:S04]  /*6d00*/  LDL.LU R136, [R1+0xac] ;  /* 0x0000ac0001887983 */ /* 0x000ee80000300800 */
[----:B------:R-:W2:Y:S02]  /*6d10*/  LDL.LU R209, [R1+0x5c] ;  /* 0x00005c0001d17983 */ /* 0x000ea40000300800 */
[----:B--2---:R-:W-:-:S02]  /*6d20*/  FADD.FTZ R2, R209, R2 ;  /* 0x00000002d1027221 */ /* 0x004fc40000010000 */
[----:B------:R-:W2:Y:S01]  /*6d30*/  LDL.LU R209, [R1+0x14] ;  /* 0x0000140001d17983 */ /* 0x000ea20000300800 */
[----:B------:R-:W-:-:S03]  /*6d40*/  FADD.FTZ R0, R135, R0 ;  /* 0x0000000087007221 */ /* 0x000fc60000010000 */
[----:B------:R1:W5:Y:S01]  /*6d50*/  LDL.LU R135, [R1+0xa8] ;  /* 0x0000a80001877983 */ /* 0x0003620000300800 */
[----:B--2---:R-:W-:Y:S01]  /*6d60*/  FADD.FTZ R8, R209, R4 ;  /* 0x00000004d1087221 */ /* 0x004fe20000010000 */
[----:B------:R-:W-:Y:S01]  /*6d70*/  IMAD.MOV.U32 R209, RZ, RZ, R210 ;  /* 0x000000ffffd17224 */ /* 0x000fe200078e00d2 */
[----:B------:R-:W-:Y:S02]  /*6d80*/  MOV R210, R217 ;  /* 0x000000d900d27202 */ /* 0x000fe40000000f00 */
[----:B------:R-:W-:Y:S01]  /*6d90*/  MOV R217, R219 ;  /* 0x000000db00d97202 */ /* 0x000fe20000000f00 */
[----:B------:R-:W-:Y:S01]  /*6da0*/  IMAD.MOV.U32 R219, RZ, RZ, R194 ;  /* 0x000000ffffdb7224 */ /* 0x000fe200078e00c2 */
[----:B------:R-:W-:Y:S02]  /*6db0*/  MOV R194, R231 ;  /* 0x000000e700c27202 */ /* 0x000fe40000000f00 */
[----:B------:R-:W-:Y:S01]  /*6dc0*/  MOV R231, R203 ;  /* 0x000000cb00e77202 */ /* 0x000fe20000000f00 */
[----:B------:R-:W-:Y:S01]  /*6dd0*/  IMAD.MOV.U32 R203, RZ, RZ, R206 ;  /* 0x000000ffffcb7224 */ /* 0x000fe200078e00ce */
[----:B------:R-:W-:-:S02]  /*6de0*/  MOV R206, R207 ;  /* 0x000000cf00ce7202 */ /* 0x000fc40000000f00 */
[----:B------:R-:W-:Y:S01]  /*6df0*/  MOV R207, R233 ;  /* 0x000000e900cf7202 */ /* 0x000fe20000000f00 */
[----:B------:R-:W-:Y:S01]  /*6e00*/  IMAD.MOV.U32 R233, RZ, RZ, R215 ;  /* 0x000000ffffe97224 */ /* 0x000fe200078e00d7 */
[----:B----4-:R-:W-:Y:S01]  /*6e10*/  MOV R215, R218 ;  /* 0x000000da00d77202 */ /* 0x010fe20000000f00 */
[----:B------:R-:W-:Y:S01]  /*6e20*/  FADD.FTZ R3, R209, R3 ;  /* 0x00000003d1037221 */ /* 0x000fe20000010000 */
[----:B------:R-:W-:Y:S02]  /*6e30*/  MOV R218, R132 ;  /* 0x0000008400da7202 */ /* 0x000fe40000000f00 */
[----:B------:R-:W2:Y:S04]  /*6e40*/  LDL.LU R132, [R1+0xa4] ;  /* 0x0000a40001847983 */ /* 0x000ea80000300800 */
[----:B------:R-:W4:Y:S01]  /*6e50*/  LDL.LU R209, [R1+0x64] ;  /* 0x0000640001d17983 */ /* 0x000f220000300800 */
[----:B------:R-:W-:-:S04]  /*6e60*/  FADD.FTZ R0, R134, R0 ;  /* 0x0000000086007221 */ /* 0x000fc80000010000 */
[----:B------:R-:W-:Y:S01]  /*6e70*/  FADD.FTZ R28, R219, R0 ;  /* 0x00000000db1c7221 */ /* 0x000fe20000010000 */
[----:B------:R-:W-:Y:S08]  /*6e80*/  MUFU.EX2 R101, R26 ;  /* 0x0000001a00657308 */ /* 0x000ff00000000800 */
[----:B------:R-:W-:Y:S08]  /*6e90*/  MUFU.EX2 R97, R25 ;  /* 0x0000001900617308 */ /* 0x000ff00000000800 */
[----:B------:R3:W-:Y:S02]  /*6ea0*/  MUFU.EX2 R98, R24 ;  /* 0x0000001800627308 */ /* 0x0007e40000000800 */
[----:B---3--:R-:W3:Y:S06]  /*6eb0*/  LDSM.16.MT88.4 R24, [R222+0xb000] ;  /* 0x00b00000de18783b */ /* 0x008eec0000004200 */
[----:B------:R-:W1:Y:S01]  /*6ec0*/  MUFU.EX2 R92, R9 ;  /* 0x00000009005c7308 */ /* 0x000e620000000800 */
[----:B------:R-:W-:Y:S01]  /*6ed0*/  MOV R133, R180 ;  /* 0x000000b400857202 */ /* 0x000fe20000000f00 */
[----:B------:R-:W-:Y:S01]  /*6ee0*/  FADD.FTZ R3, R144, R3 ;  /* 0x0000000390037221 */ /* 0x000fe20000010000 */
[----:B------:R-:W-:-:S05]  /*6ef0*/  MOV R192, R164 ;  /* 0x000000a400c07202 */ /* 0x000fca0000000f00 */
[----:B------:R-:W1:Y:S01]  /*6f00*/  MUFU.EX2 R71, R36 ;  /* 0x0000002400477308 */ /* 0x000e620000000800 */
[----:B------:R-:W-:-:S07]  /*6f10*/  MOV R193, R179 ;  /* 0x000000b300c17202 */ /* 0x000fce0000000f00 */
[----:B------:R-:W-:Y:S01]  /*6f20*/  MUFU.EX2 R68, R35 ;  /* 0x0000002300447308 */ /* 0x000fe20000000800 */
[----:B------:R-:W-:-:S07]  /*6f30*/  MOV R213, R218 ;  /* 0x000000da00d57202 */ /* 0x000fce0000000f00 */
[----:B------:R-:W3:Y:S01]  /*6f40*/  MUFU.EX2 R69, R10 ;  /* 0x0000000a00457308 */ /* 0x000ee20000000800 */
[----:B------:R-:W-:Y:S01]  /*6f50*/  MOV R211, R149 ;  /* 0x0000009500d37202 */ /* 0x000fe20000000f00 */
[----:B------:R-:W-:Y:S01]  /*6f60*/  FADD.FTZ R3, R133, R3 ;  /* 0x0000000385037221 */ /* 0x000fe20000010000 */
[----:B------:R-:W-:Y:S01]  /*6f70*/  IMAD.MOV.U32 R133, RZ, RZ, R192 ;  /* 0x000000ffff857224 */ /* 0x000fe200078e00c0 */
[----:B------:R-:W-:Y:S02]  /*6f80*/  MOV R192, R193 ;  /* 0x000000c100c07202 */ /* 0x000fe40000000f00 */
[----:B------:R-:W-:Y:S02]  /*6f90*/  F2FP.BF16.F32.PACK_AB R6, R76, R88 ;  /* 0x000000584c06723e */ /* 0x000fe400000010ff */
[----:B------:R-:W4:Y:S01]  /*6fa0*/  MUFU.EX2 R104, R34 ;  /* 0x0000002200687308 */ /* 0x000f220000000800 */
[----:B------:R-:W-:Y:S01]  /*6fb0*/  MOV R193, R211 ;  /* 0x000000d300c17202 */ /* 0x000fe20000000f00 */
[----:B------:R-:W-:-:S02]  /*6fc0*/  IMAD.MOV.U32 R211, RZ, RZ, R213 ;  /* 0x000000ffffd37224 */ /* 0x000fc400078e00d5 */
[----:B------:R-:W-:Y:S01]  /*6fd0*/  FADD.FTZ R3, R133, R3 ;  /* 0x0000000385037221 */ /* 0x000fe20000010000 */
[----:B------:R-:W-:-:S03]  /*6fe0*/  MOV R133, R192 ;  /* 0x000000c000857202 */ /* 0x000fc60000000f00 */
[----:B------:R-:W-:Y:S01]  /*6ff0*/  MUFU.EX2 R105, R33 ;  /* 0x0000002100697308 */ /* 0x000fe20000000800 */
[----:B------:R-:W-:Y:S01]  /*7000*/  MOV R192, R193 ;  /* 0x000000c100c07202 */ /* 0x000fe20000000f00 */
[----:B------:R-:W-:Y:S01]  /*7010*/  IMAD.MOV.U32 R193, RZ, RZ, R211 ;  /* 0x000000ffffc17224 */ /* 0x000fe200078e00d3 */
[----:B-1----:R-:W-:-:S05]  /*7020*/  F2FP.BF16.F32.PACK_AB R4, R93, R92 ;  /* 0x0000005c5d04723e */ /* 0x002fca00000010ff */
[----:B------:R1:W-:Y:S01]  /*7030*/  MUFU.EX2 R102, R32 ;  /* 0x0000002000667308 */ /* 0x0003e20000000800 */
[----:B------:R-:W-:Y:S01]  /*7040*/  F2FP.BF16.F32.PACK_AB R5, R71, R70 ;  /* 0x000000464705723e */ /* 0x000fe200000010ff */
[----:B------:R-:W-:Y:S01]  /*7050*/  IMAD.MOV.U32 R219, RZ, RZ, R231 ;  /* 0x000000ffffdb7224 */ /* 0x000fe200078e00e7 */
[----:B---3--:R-:W-:Y:S01]  /*7060*/  F2FP.BF16.F32.PACK_AB R7, R69, R68 ;  /* 0x000000444507723e */ /* 0x008fe200000010ff */
[----:B------:R-:W-:Y:S01]  /*7070*/  IMAD.MOV.U32 R99, RZ, RZ, R177 ;  /* 0x000000ffff637224 */ /* 0x000fe200078e00b1 */
[----:B------:R-:W-:Y:S01]  /*7080*/  MOV R130, R193 ;  /* 0x000000c100827202 */ /* 0x000fe20000000f00 */
[----:B------:R-:W-:Y:S01]  /*7090*/  IMAD.MOV.U32 R216, RZ, RZ, R192 ;  /* 0x000000ffffd87224 */ /* 0x000fe200078e00c0 */
[----:B------:R-:W-:Y:S02]  /*70a0*/  MOV R103, R162 ;  /* 0x000000a200677202 */ /* 0x000fe40000000f00 */
[----:B------:R-:W-:Y:S01]  /*70b0*/  MOV R106, R176 ;  /* 0x000000b0006a7202 */ /* 0x000fe20000000f00 */
[----:B------:R-:W-:Y:S01]  /*70c0*/  HMMA.16816.F32.BF16 R140, R4, R20, R140 ;  /* 0x00000014048c723c */ /* 0x000fe2000004188c */
[----:B--2---:R-:W-:Y:S01]  /*70d0*/  FADD.FTZ R8, R132, R8 ;  /* 0x0000000884087221 */ /* 0x004fe20000010000 */
[----:B----4-:R-:W-:-:S03]  /*70e0*/  FADD.FTZ R2, R209, R2 ;  /* 0x00000002d1027221 */ /* 0x010fc60000010000 */
[----:B------:R-:W-:Y:S01]  /*70f0*/  FADD.FTZ R29, R217, R8 ;  /* 0x00000008d91d7221 */ /* 0x000fe20000010000 */
[----:B------:R2:W5:Y:S01]  /*7100*/  LDL.LU R132, [R1+0xa0] ;  /* 0x0000a00001847983 */ /* 0x0005620000300800 */
[----:B------:R-:W-:Y:S02]  /*7110*/  FADD.FTZ R2, R210, R2 ;  /* 0x00000002d2027221 */ /* 0x000fe40000010000 */
[----:B------:R-:W-:Y:S01]  /*7120*/  FADD.FTZ R0, R230, R29 ;  /* 0x0000001de6007221 */ /* 0x000fe20000010000 */
[----:B------:R2:W5:Y:S01]  /*7130*/  LDL.LU R134, [R1+0x9c] ;  /* 0x00009c0001867983 */ /* 0x0005620000300800 */
[----:B------:R-:W-:-:S03]  /*7140*/  FADD.FTZ R2, R136, R2 ;  /* 0x0000000288027221 */ /* 0x000fc60000010000 */
[----:B------:R2:W5:Y:S04]  /*7150*/  LDL.LU R136, [R1+0x98] ;  /* 0x0000980001887983 */ /* 0x0005680000300800 */
[----:B------:R-:W3:Y:S01]  /*7160*/  LDL.LU R230, [R1+0x94] ;  /* 0x0000940001e67983 */ /* 0x000ee20000300800 */
[----:B------:R-:W-:Y:S01]  /*7170*/  IMAD.MOV.U32 R210, RZ, RZ, R233 ;  /* 0x000000ffffd27224 */ /* 0x000fe200078e00e9 */
[----:B------:R-:W-:Y:S02]  /*7180*/  MOV R209, R215 ;  /* 0x000000d700d17202 */ /* 0x000fe40000000f00 */
[----:B------:R-:W-:Y:S01]  /*7190*/  MOV R107, R160 ;  /* 0x000000a0006b7202 */ /* 0x000fe20000000f00 */
[----:B------:R-:W-:Y:S01]  /*71a0*/  IMAD.MOV.U32 R122, RZ, RZ, R146 ;  /* 0x000000ffff7a7224 */ /* 0x000fe200078e0092 */
[----:B------:R-:W-:-:S02]  /*71b0*/  MOV R213, R209 ;  /* 0x000000d100d57202 */ /* 0x000fc40000000f00 */
[----:B------:R-:W-:Y:S01]  /*71c0*/  MOV R123, R147 ;  /* 0x00000093007b7202 */ /* 0x000fe20000000f00 */
[----:B------:R-:W-:Y:S01]  /*71d0*/  MUFU.EX2 R96, R11 ;  /* 0x0000000b00607308 */ /* 0x000fe20000000800 */
[----:B------:R-:W-:Y:S01]  /*71e0*/  MOV R209, R210 ;  /* 0x000000d200d17202 */ /* 0x000fe20000000f00 */
[----:B------:R-:W-:Y:S01]  /*71f0*/  LDSM.16.MT88.4 R180, [R221+0xb800] ;  /* 0x00b80000ddb4783b */ /* 0x000fe20000004200 */
[----:B------:R-:W-:Y:S02]  /*7200*/  MOV R217, R207 ;  /* 0x000000cf00d97202 */ /* 0x000fe40000000f00 */
[----:B------:R-:W-:Y:S02]  /*7210*/  MOV R211, R213 ;  /* 0x000000d500d37202 */ /* 0x000fe40000000f00 */
[----:B------:R-:W-:Y:S01]  /*7220*/  MOV R213, R209 ;  /* 0x000000d100d57202 */ /* 0x000fe20000000f00 */
[----:B------:R-:W-:Y:S01]  /*7230*/  HMMA.16816.F32.BF16 R152, R4, R22, R152 ;  /* 0x000000160498723c */ /* 0x000fe20000041898 */
[----:B------:R-:W-:Y:S01]  /*7240*/  MOV R131, R211 ;  /* 0x000000d300837202 */ /* 0x000fe20000000f00 */
[----:B------:R-:W-:-:S02]  /*7250*/  IMAD.MOV.U32 R210, RZ, RZ, R217 ;  /* 0x000000ffffd27224 */ /* 0x000fc400078e00d9 */
[----:B------:R-:W-:Y:S02]  /*7260*/  IMAD.MOV.U32 R214, RZ, RZ, R213 ;  /* 0x000000ffffd67224 */ /* 0x000fe400078e00d5 */
[----:B------:R-:W-:Y:S01]  /*7270*/  HMMA.16816.F32.BF16 R156, R4, R16, R156 ;  /* 0x00000010049c723c */ /* 0x000fe2000004189c */
[----:B------:R-:W-:-:S05]  /*7280*/  IMAD.MOV.U32 R209, RZ, RZ, R210 ;  /* 0x000000ffffd17224 */ /* 0x000fca00078e00d2 */
[----:B------:R-:W-:Y:S01]  /*7290*/  HMMA.16816.F32.BF16 R168, R4, R18, R168 ;  /* 0x0000001204a8723c */ /* 0x000fe200000418a8 */
[----:B------:R-:W-:-:S05]  /*72a0*/  MOV R217, R194 ;  /* 0x000000c200d97202 */ /* 0x000fca0000000f00 */
[C---:B------:R-:W-:Y:S06]  /*72b0*/  HMMA.16816.F32.BF16 R172, R4.reuse, R12, R172 ;  /* 0x0000000c04ac723c */ /* 0x040fec00000418ac */
[C---:B------:R-:W-:Y:S06]  /*72c0*/  HMMA.16816.F32.BF16 R184, R4.reuse, R14, R184 ;  /* 0x0000000e04b8723c */ /* 0x040fec00000418b8 */
[C---:B------:R-:W-:Y:S06]  /*72d0*/  HMMA.16816.F32.BF16 R188, R4.reuse, R24, R188 ;  /* 0x0000001804bc723c */ /* 0x040fec00000418bc */
[----:B-1----:R-:W-:Y:S01]  /*72e0*/  HMMA.16816.F32.BF16 R32, R4, R26, R108 ;  /* 0x0000001a0420723c */ /* 0x002fe2000004186c */
[----:B------:R-:W-:-:S06]  /*72f0*/  MOV R207, R198 ;  /* 0x000000c600cf7202 */ /* 0x000fcc0000000f00 */
[----:B------:R-:W-:Y:S01]  /*7300*/  FADD.FTZ R6, R228, R2 ;  /* 0x00000002e4067221 */ /* 0x000fe20000010000 */
[----:B------:R-:W-:Y:S01]  /*7310*/  FADD.FTZ R4, R238, R28 ;  /* 0x0000001cee047221 */ /* 0x000fe20000010000 */
[----:B------:R-:W-:Y:S01]  /*7320*/  FADD.FTZ R2, R130, R3 ;  /* 0x0000000382027221 */ /* 0x000fe20000010000 */
[----:B------:R-:W-:Y:S01]  /*7330*/  MOV R130, R131 ;  /* 0x0000008300827202 */ /* 0x000fe20000000f00 */
[----:B------:R-:W-:Y:S01]  /*7340*/  FADD.FTZ R5, R133, R0 ;  /* 0x0000000085057221 */ /* 0x000fe20000010000 */
[----:B------:R-:W-:Y:S01]  /*7350*/  IMAD.MOV.U32 R131, RZ, RZ, R214 ;  /* 0x000000ffff837224 */ /* 0x000fe200078e00d6 */
[----:B------:R-:W-:Y:S01]  /*7360*/  MOV R194, R195 ;  /* 0x000000c300c27202 */ /* 0x000fe20000000f00 */
[----:B------:R-:W-:Y:S01]  /*7370*/  FADD.FTZ R4, R226, R4 ;  /* 0x00000004e2047221 */ /* 0x000fe20000010000 */
[----:B------:R-:W-:Y:S01]  /*7380*/  MOV R214, R216 ;  /* 0x000000d800d67202 */ /* 0x000fe20000000f00 */
[----:B------:R-:W-:Y:S01]  /*7390*/  IMAD.MOV.U32 R195, RZ, RZ, R201 ;  /* 0x000000ffffc37224 */ /* 0x000fe200078e00c9 */
[----:B------:R-:W-:Y:S01]  /*73a0*/  MOV R216, R224 ;  /* 0x000000e000d87202 */ /* 0x000fe20000000f00 */
[----:B------:R-:W-:Y:S01]  /*73b0*/  FADD.FTZ R0, R130, R6 ;  /* 0x0000000682007221 */ /* 0x000fe20000010000 */
[----:B------:R-:W-:Y:S01]  /*73c0*/  MOV R201, R202 ;  /* 0x000000ca00c97202 */ /* 0x000fe20000000f00 */
[----:B------:R-:W-:Y:S01]  /*73d0*/  FADD.FTZ R3, R205, R5 ;  /* 0x00000005cd037221 */ /* 0x000fe20000010000 */
[----:B------:R-:W-:Y:S01]  /*73e0*/  MOV R233, R200 ;  /* 0x000000c800e97202 */ /* 0x000fe20000000f00 */
[----:B------:R-:W-:Y:S01]  /*73f0*/  FADD.FTZ R4, R131, R4 ;  /* 0x0000000483047221 */ /* 0x000fe20000010000 */
[----:B------:R-:W-:Y:S01]  /*7400*/  MOV R202, R196 ;  /* 0x000000c400ca7202 */ /* 0x000fe20000000f00 */
[----:B------:R-:W-:Y:S01]  /*7410*/  IMAD.MOV.U32 R196, RZ, RZ, R229 ;  /* 0x000000ffffc47224 */ /* 0x000fe200078e00e5 */
        /* <DEDUP_REMOVED lines=11> */
[----:B------:R-:W-:-:S02]  /*74d0*/  IMAD.MOV.U32 R195, RZ, RZ, R201 ;  /* 0x000000ffffc37224 */ /* 0x000fc400078e00c9 */
[----:B------:R-:W-:Y:S01]  /*74e0*/  FADD.FTZ R3, R145, R3 ;  /* 0x0000000391037221 */ /* 0x000fe20000010000 */
[----:B------:R-:W-:Y:S01]  /*74f0*/  MOV R90, R233 ;  /* 0x000000e9005a7202 */ /* 0x000fe20000000f00 */
[----:B------:R-:W-:Y:S01]  /*7500*/  FADD.FTZ R4, R133, R4 ;  /* 0x0000000485047221 */ /* 0x000fe20000010000 */
[----:B------:R-:W-:Y:S01]  /*7510*/  MOV R201, R202 ;  /* 0x000000ca00c97202 */ /* 0x000fe20000000f00 */
[----:B------:R-:W-:Y:S01]  /*7520*/  IMAD.MOV.U32 R91, RZ, RZ, R215 ;  /* 0x000000ffff5b7224 */ /* 0x000fe200078e00d7 */
[----:B------:R-:W-:Y:S01]  /*7530*/  MOV R218, R199 ;  /* 0x000000c700da7202 */ /* 0x000fe20000000f00 */
[----:B------:R-:W-:Y:S01]  /*7540*/  FADD.FTZ R2, R89, R2 ;  /* 0x0000000259027221 */ /* 0x000fe20000010000 */
[----:B------:R-:W-:Y:S01]  /*7550*/  MOV R202, R196 ;  /* 0x000000c400ca7202 */ /* 0x000fe20000000f00 */
[----:B------:R-:W-:Y:S01]  /*7560*/  IMAD.MOV.U32 R199, RZ, RZ, R166 ;  /* 0x000000ffffc77224 */ /* 0x000fe200078e00a6 */
[----:B------:R-:W-:Y:S01]  /*7570*/  MOV R95, R179 ;  /* 0x000000b3005f7202 */ /* 0x000fe20000000f00 */
[----:B------:R-:W-:-:S02]  /*7580*/  IMAD.MOV.U32 R196, RZ, RZ, R198 ;  /* 0x000000ffffc47224 */ /* 0x000fc400078e00c6 */
[----:B------:R-:W-:Y:S01]  /*7590*/  FADD.FTZ R0, R204, R0 ;  /* 0x00000000cc007221 */ /* 0x000fe20000010000 */
        /* <DEDUP_REMOVED lines=12> */
[----:B------:R-:W-:Y:S01]  /*7660*/  FADD.FTZ R2, R94, R0 ;  /* 0x000000005e027221 */ /* 0x000fe20000010000 */
        /* <DEDUP_REMOVED lines=9> */
[----:B------:R-:W-:Y:S02]  /*7700*/  IMAD.MOV.U32 R128, RZ, RZ, R203 ;  /* 0x000000ffff807224 */ /* 0x000fe400078e00cb */
[----:B------:R-:W-:Y:S01]  /*7710*/  FADD.FTZ R2, R106, R2 ;  /* 0x000000026a027221 */ /* 0x000fe20000010000 */
[----:B------:R-:W-:Y:S01]  /*7720*/  MOV R130, R201 ;  /* 0x000000c900827202 */ /* 0x000fe20000000f00 */
[----:B------:R-:W-:Y:S01]  /*7730*/  FADD.FTZ R0, R107, R0 ;  /* 0x000000006b007221 */ /* 0x000fe20000010000 */
[----:B------:R-:W-:Y:S01]  /*7740*/  FADD.FTZ R4, R122, R5 ;  /* 0x000000057a047221 */ /* 0x000fe20000010000 */
[----:B------:R-:W-:Y:S01]  /*7750*/  MOV R214, R194 ;  /* 0x000000c200d67202 */ /* 0x000fe20000000f00 */
[----:B------:R-:W-:-:S02]  /*7760*/  IMAD.MOV.U32 R131, RZ, RZ, R195 ;  /* 0x000000ffff837224 */ /* 0x000fc400078e00c3 */
[----:B------:R-:W-:Y:S01]  /*7770*/  FADD.FTZ R3, R123, R3 ;  /* 0x000000037b037221 */ /* 0x000fe20000010000 */
[----:B------:R-:W-:Y:S01]  /*7780*/  MOV R216, R193 ;  /* 0x000000c100d87202 */ /* 0x000fe20000000f00 */
[----:B------:R-:W-:Y:S01]  /*7790*/  FADD.FTZ R2, R128, R2 ;  /* 0x0000000280027221 */ /* 0x000fe20000010000 */
[----:B------:R-:W-:Y:S01]  /*77a0*/  FADD.FTZ R0, R129, R0 ;  /* 0x0000000081007221 */ /* 0x000fe20000010000 */
[----:B------:R-:W-:Y:S02]  /*77b0*/  IMAD.MOV.U32 R133, RZ, RZ, R192 ;  /* 0x000000ffff857224 */ /* 0x000fe400078e00c0 */
[----:B------:R-:W-:Y:S01]  /*77c0*/  FADD.FTZ R4, R130, R4 ;  /* 0x0000000482047221 */ /* 0x000fe20000010000 */
[----:B------:R-:W-:Y:S01]  /*77d0*/  FADD.FTZ R3, R131, R3 ;  /* 0x0000000383037221 */ /* 0x000fe20000010000 */
[----:B------:R-:W-:Y:S01]  /*77e0*/  FADD.FTZ R2, R214, R2 ;  /* 0x00000002d6027221 */ /* 0x000fe20000010000 */
[----:B------:R-:W-:Y:S01]  /*77f0*/  FADD.FTZ R0, R216, R0 ;  /* 0x00000000d8007221 */ /* 0x000fe20000010000 */
[----:B------:R-:W-:Y:S01]  /*7800*/  FADD.FTZ R4, R133, R4 ;  /* 0x0000000485047221 */ /* 0x000fe20000010000 */
[----:B------:R-:W-:Y:S01]  /*7810*/  FADD.FTZ R3, R211, R3 ;  /* 0x00000003d3037221 */ /* 0x000fe20000010000 */
[----:B------:R-:W-:Y:S01]  /*7820*/  FADD.FTZ R2, R213, R2 ;  /* 0x00000002d5027221 */ /* 0x000fe20000010000 */
[----:B------:R-:W-:Y:S01]  /*7830*/  FADD.FTZ R0, R209, R0 ;  /* 0x00000000d1007221 */ /* 0x000fe20000010000 */
[----:B------:R-:W-:Y:S01]  /*7840*/  MOV R232, R148 ;  /* 0x0000009400e87202 */ /* 0x000fe20000000f00 */
[----:B------:R-:W-:Y:S01]  /*7850*/  FADD.FTZ R4, R210, R4 ;  /* 0x00000004d2047221 */ /* 0x000fe20000010000 */
[----:B------:R-:W-:Y:S01]  /*7860*/  FADD.FTZ R3, R217, R3 ;  /* 0x00000003d9037221 */ /* 0x000fe20000010000 */
[----:B------:R-:W-:Y:S01]  /*7870*/  FADD.FTZ R2, R219, R2 ;  /* 0x00000002db027221 */ /* 0x000fe20000010000 */
[----:B------:R-:W-:Y:S01]  /*7880*/  MOV R207, R218 ;  /* 0x000000da00cf7202 */ /* 0x000fe20000000f00 */
[----:B------:R-:W-:Y:S01]  /*7890*/  FADD.FTZ R0, R231, R0 ;  /* 0x00000000e7007221 */ /* 0x000fe20000010000 */
[----:B------:R-:W-:Y:S01]  /*78a0*/  MOV R233, R232 ;  /* 0x000000e800e97202 */ /* 0x000fe20000000f00 */
[----:B------:R-:W-:Y:S01]  /*78b0*/  FADD.FTZ R4, R206, R4 ;  /* 0x00000004ce047221 */ /* 0x000fe20000010000 */
[----:B------:R-:W-:Y:S01]  /*78c0*/  FADD.FTZ R3, R251, R3 ;  /* 0x00000003fb037221 */ /* 0x000fe20000010000 */
[----:B------:R-:W-:Y:S01]  /*78d0*/  FADD.FTZ R2, R249, R2 ;  /* 0x00000002f9027221 */ /* 0x000fe20000010000 */
[----:B------:R-:W-:Y:S01]  /*78e0*/  MOV R215, R178 ;  /* 0x000000b200d77202 */ /* 0x000fe20000000f00 */
[----:B------:R-:W-:Y:S01]  /*78f0*/  FADD.FTZ R0, R248, R0 ;  /* 0x00000000f8007221 */ /* 0x000fe20000010000 */
[----:B------:R-:W-:Y:S01]  /*7900*/  FADD.FTZ R4, R207, R4 ;  /* 0x00000004cf047221 */ /* 0x000fe20000010000 */
[----:B------:R-:W-:Y:S01]  /*7910*/  FADD.FTZ R3, R233, R3 ;  /* 0x00000003e9037221 */ /* 0x000fe20000010000 */
[----:B------:R-:W-:Y:S01]  /*7920*/  FADD.FTZ R2, R250, R2 ;  /* 0x00000002fa027221 */ /* 0x000fe20000010000 */
[----:B------:R-:W1:Y:S01]  /*7930*/  MUFU.EX2 R37, R37 ;  /* 0x0000002500257308 */ /* 0x000e620000000800 */
[----:B------:R-:W-:Y:S01]  /*7940*/  FADD.FTZ R0, R247, R0 ;  /* 0x00000000f7007221 */ /* 0x000fe20000010000 */
[----:B------:R-:W-:-:S02]  /*7950*/  IMAD.MOV.U32 R218, RZ, RZ, R161 ;  /* 0x000000ffffda7224 */ /* 0x000fc400078e00a1 */
[----:B------:R-:W-:Y:S01]  /*7960*/  FADD.FTZ R4, R215, R4 ;  /* 0x00000004d7047221 */ /* 0x000fe20000010000 */
[----:B------:R-:W-:Y:S01]  /*7970*/  MOV R232, R163 ;  /* 0x000000a300e87202 */ /* 0x000fe20000000f00 */
        /* <DEDUP_REMOVED lines=15> */
[----:B------:R-:W-:Y:S01]  /*7a70*/  F2FP.BF16.F32.PACK_AB R8, R120, R208 ;  /* 0x000000d07808723e */ /* 0x000fe200000010ff */
[----:B------:R-:W-:Y:S01]  /*7a80*/  FADD.FTZ R4, R138, R4 ;  /* 0x000000048a047221 */ /* 0x000fe20000010000 */
[----:B------:R-:W-:Y:S01]  /*7a90*/  F2FP.BF16.F32.PACK_AB R9, R98, R97 ;  /* 0x000000616209723e */ /* 0x000fe200000010ff */
[----:B------:R-:W-:Y:S01]  /*7aa0*/  FADD.FTZ R3, R124, R3 ;  /* 0x000000037c037221 */ /* 0x000fe20000010000 */
[----:B------:R-:W-:Y:S01]  /*7ab0*/  F2FP.BF16.F32.PACK_AB R10, R104, R119 ;  /* 0x00000077680a723e */ /* 0x000fe200000010ff */
[----:B------:R-:W-:Y:S01]  /*7ac0*/  MUFU.EX2 R38, R38 ;  /* 0x0000002600267308 */ /* 0x000fe20000000800 */
[----:B-1----:R-:W-:Y:S01]  /*7ad0*/  F2FP.BF16.F32.PACK_AB R11, R37, R96 ;  /* 0x00000060250b723e */ /* 0x002fe200000010ff */
[----:B------:R-:W-:Y:S01]  /*7ae0*/  FADD.FTZ R2, R241, R2 ;  /* 0x00000002f1027221 */ /* 0x000fe20000010000 */
[----:B------:R-:W-:Y:S01]  /*7af0*/  FADD.FTZ R0, R234, R0 ;  /* 0x00000000ea007221 */ /* 0x000fe20000010000 */
[----:B------:R-:W-:Y:S01]  /*7b00*/  FADD.FTZ R4, R212, R4 ;  /* 0x00000004d4047221 */ /* 0x000fe20000010000 */
[----:B------:R-:W-:Y:S01]  /*7b10*/  FADD.FTZ R3, R121, R3 ;  /* 0x0000000379037221 */ /* 0x000fe20000010000 */
[----:B------:R-:W-:Y:S01]  /*7b20*/  FADD.FTZ R2, R242, R2 ;  /* 0x00000002f2027221 */ /* 0x000fe20000010000 */
[----:B------:R-:W-:Y:S01]  /*7b30*/  FADD.FTZ R0, R235, R0 ;  /* 0x00000000eb007221 */ /* 0x000fe20000010000 */
[----:B------:R-:W-:Y:S01]  /*7b40*/  HMMA.16816.F32.BF16 R60, R8, R16, R60 ;  /* 0x00000010083c723c */ /* 0x000fe2000004183c */
[----:B------:R-:W1:Y:S01]  /*7b50*/  MUFU.EX2 R17, R115 ;  /* 0x0000007300117308 */ /* 0x000e620000000800 */
[----:B------:R-:W-:Y:S01]  /*7b60*/  FADD.FTZ R4, R208, R4 ;  /* 0x00000004d0047221 */ /* 0x000fe20000010000 */
[----:B------:R-:W-:Y:S01]  /*7b70*/  FADD.FTZ R3, R97, R3 ;  /* 0x0000000361037221 */ /* 0x000fe20000010000 */
[----:B------:R-:W-:Y:S01]  /*7b80*/  FADD.FTZ R2, R92, R2 ;  /* 0x000000025c027221 */ /* 0x000fe20000010000 */
[----:B------:R-:W-:Y:S01]  /*7b90*/  FADD.FTZ R0, R70, R0 ;  /* 0x0000000046007221 */ /* 0x000fe20000010000 */
[----:B------:R-:W-:-:S03]  /*7ba0*/  FADD.FTZ R4, R120, R4 ;  /* 0x0000000478047221 */ /* 0x000fc60000010000 */
[----:B------:R-:W4:Y:S01]  /*7bb0*/  MUFU.EX2 R30, R50 ;  /* 0x00000032001e7308 */ /* 0x000f220000000800 */
[C---:B------:R-:W-:Y:S01]  /*7bc0*/  HMMA.16816.F32.BF16 R80, R8.reuse, R20, R80 ;  /* 0x000000140850723c */ /* 0x040fe20000041850 */
[----:B------:R-:W-:Y:S01]  /*7bd0*/  FADD.FTZ R3, R98, R3 ;  /* 0x0000000362037221 */ /* 0x000fe20000010000 */
[----:B------:R-:W-:Y:S01]  /*7be0*/  FADD.FTZ R2, R93, R2 ;  /* 0x000000025d027221 */ /* 0x000fe20000010000 */
[----:B------:R-:W-:Y:S01]  /*7bf0*/  FADD.FTZ R0, R71, R0 ;  /* 0x0000000047007221 */ /* 0x000fe20000010000 */
[----:B------:R-:W2:Y:S03]  /*7c00*/  LDSM.16.MT88.4 R148, [R220+0xb800] ;  /* 0x00b80000dc94783b */ /* 0x000ea60000004200 */
[----:B------:R-:W4:Y:S01]  /*7c10*/  MUFU.EX2 R16, R116 ;  /* 0x0000007400107308 */ /* 0x000f220000000800 */
[----:B------:R-:W-:Y:S01]  /*7c20*/  HMMA.16816.F32.BF16 R72, R8, R22, R72 ;  /* 0x000000160848723c */ /* 0x000fe20000041848 */
[----:B------:R-:W-:Y:S01]  /*7c30*/  FADD.FTZ R4, R119, R4 ;  /* 0x0000000477047221 */ /* 0x000fe20000010000 */
[----:B------:R-:W-:-:S05]  /*7c40*/  FADD.FTZ R3, R96, R3 ;  /* 0x0000000360037221 */ /* 0x000fca0000010000 */
[----:B------:R-:W2:Y:S01]  /*7c50*/  MUFU.EX2 R39, R39 ;  /* 0x0000002700277308 */ /* 0x000ea20000000800 */
[C---:B------:R-:W-:Y:S01]  /*7c60*/  HMMA.16816.F32.BF16 R44, R8.reuse, R18, R44 ;  /* 0x00000012082c723c */ /* 0x040fe2000004182c */
[----:B------:R-:W-:Y:S01]  /*7c70*/  FADD.FTZ R2, R88, R2 ;  /* 0x0000000258027221 */ /* 0x000fe20000010000 */
[----:B------:R-:W3:Y:S04]  /*7c80*/  LDSM.16.MT88.4 R164, [R223+0xb800] ;  /* 0x00b80000dfa4783b */ /* 0x000ee80000004200 */
[C---:B------:R-:W-:Y:S01]  /*7c90*/  HMMA.16816.F32.BF16 R40, R8.reuse, R12, R40 ;  /* 0x0000000c0828723c */ /* 0x040fe20000041828 */
[----:B------:R-:W2:Y:S01]  /*7ca0*/  MUFU.EX2 R21, R51 ;  /* 0x0000003300157308 */ /* 0x000ea20000000800 */
[----:B------:R-:W-:Y:S01]  /*7cb0*/  FADD.FTZ R0, R68, R0 ;  /* 0x0000000044007221 */ /* 0x000fe20000010000 */
[----:B------:R1:W5:Y:S03]  /*7cc0*/  LDL.LU R238, [R1+0x90] ;  /* 0x0000900001ee7983 */ /* 0x0003660000300800 */
[C---:B------:R-:W-:Y:S01]  /*7cd0*/  HMMA.16816.F32.BF16 R52, R8.reuse, R14, R52 ;  /* 0x0000000e0834723c */ /* 0x040fe20000041834 */
[----:B------:R-:W3:Y:S02]  /*7ce0*/  LDSM.16.MT88.4 R12, [R222+0xb800] ;  /* 0x00b80000de0c783b */ /* 0x000ee40000004200 */
[----:B------:R-:W-:Y:S03]  /*7cf0*/  MUFU.EX2 R36, R48 ;  /* 0x0000003000247308 */ /* 0x000fe60000000800 */
[----:B------:R-:W-:Y:S01]  /*7d00*/  HMMA.16816.F32.BF16 R64, R8, R24, R64 ;  /* 0x000000180840723c */ /* 0x000fe20000041840 */
[----:B------:R-:W-:-:S05]  /*7d10*/  FADD.FTZ R4, R104, R4 ;  /* 0x0000000468047221 */ /* 0x000fca0000010000 */
[----:B------:R-:W-:Y:S01]  /*7d20*/  HMMA.16816.F32.BF16 R56, R8, R26, R56 ;  /* 0x0000001a0838723c */ /* 0x000fe20000041838 */
[----:B------:R-:W2:Y:S01]  /*7d30*/  MUFU.EX2 R8, R117 ;  /* 0x0000007500087308 */ /* 0x000ea20000000800 */
[----:B------:R-:W-:Y:S01]  /*7d40*/  FADD.FTZ R3, R37, R3 ;  /* 0x0000000325037221 */ /* 0x000fe20000010000 */
[----:B------:R-:W-:Y:S01]  /*7d50*/  FADD.FTZ R2, R76, R2 ;  /* 0x000000024c027221 */ /* 0x000fe20000010000 */
[----:B------:R-:W-:-:S05]  /*7d60*/  FADD.FTZ R0, R69, R0 ;  /* 0x0000000045007221 */ /* 0x000fca0000010000 */
[----:B------:R-:W2:Y:S01]  /*7d70*/  MUFU.EX2 R20, R112 ;  /* 0x0000007000147308 */ /* 0x000ea20000000800 */
[----:B------:R-:W-:Y:S01]  /*7d80*/  FADD.FTZ R4, R105, R4 ;  /* 0x0000000469047221 */ /* 0x000fe20000010000 */
[----:B-1----:R-:W-:-:S06]  /*7d90*/  FADD.FTZ R3, R17, R3 ;  /* 0x0000000311037221 */ /* 0x002fcc0000010000 */
[----:B------:R-:W1:Y:S01]  /*7da0*/  MUFU.EX2 R7, R118 ;  /* 0x0000007600077308 */ /* 0x000e620000000800 */
[----:B------:R-:W-:Y:S01]  /*7db0*/  FADD.FTZ R2, R38, R2 ;  /* 0x0000000226027221 */ /* 0x000fe20000010000 */
[----:B----4-:R-:W-:-:S06]  /*7dc0*/  FADD.FTZ R0, R30, R0 ;  /* 0x000000001e007221 */ /* 0x010fcc0000010000 */
[----:B------:R-:W4:Y:S01]  /*7dd0*/  MUFU.EX2 R31, R49 ;  /* 0x00000031001f7308 */ /* 0x000f220000000800 */
[----:B------:R-:W-:-:S07]  /*7de0*/  FADD.FTZ R4, R102, R4 ;  /* 0x0000000466047221 */ /* 0x000fce0000010000 */
[----:B------:R-:W3:Y:S01]  /*7df0*/  MUFU.EX2 R18, R113 ;  /* 0x0000007100127308 */ /* 0x000ee20000000800 */
[----:B------:R-:W-:Y:S01]  /*7e00*/  FADD.FTZ R3, R16, R3 ;  /* 0x0000000310037221 */ /* 0x000fe20000010000 */
[----:B--2---:R-:W-:Y:S01]  /*7e10*/  FADD.FTZ R2, R39, R2 ;  /* 0x0000000227027221 */ /* 0x004fe20000010000 */
[----:B------:R-:W-:Y:S01]  /*7e20*/  FADD.FTZ R0, R21, R0 ;  /* 0x0000000015007221 */ /* 0x000fe20000010000 */
[----:B------:R2:W5:Y:S01]  /*7e30*/  LDL.LU R229, [R1+0x8c] ;  /* 0x00008c0001e57983 */ /* 0x0005620000300800 */
[----:B------:R-:W-:Y:S01]  /*7e40*/  FADD.FTZ R4, R100, R4 ;  /* 0x0000000464047221 */ /* 0x000fe20000010000 */
[----:B------:R-:W-:Y:S01]  /*7e50*/  FADD.FTZ R3, R8, R3 ;  /* 0x0000000308037221 */ /* 0x000fe20000010000 */
[----:B------:R-:W-:Y:S01]  /*7e60*/  FADD.FTZ R2, R36, R2 ;  /* 0x0000000224027221 */ /* 0x000fe20000010000 */
[----:B------:R2:W5:Y:S01]  /*7e70*/  LDL.LU R228, [R1+0x88] ;  /* 0x0000880001e47983 */ /* 0x0005620000300800 */
[----:B------:R-:W-:Y:S01]  /*7e80*/  FADD.FTZ R0, R20, R0 ;  /* 0x0000000014007221 */ /* 0x000fe20000010000 */
[----:B------:R-:W-:-:S02]  /*7e90*/  FADD.FTZ R4, R101, R4 ;  /* 0x0000000465047221 */ /* 0x000fc40000010000 */
[----:B------:R2:W5:Y:S01]  /*7ea0*/  LDL.LU R227, [R1+0x84] ;  /* 0x0000840001e37983 */ /* 0x0005620000300800 */
[----:B-1----:R-:W-:-:S03]  /*7eb0*/  FADD.FTZ R3, R7, R3 ;  /* 0x0000000307037221 */ /* 0x002fc60000010000 */
[----:B------:R2:W5:Y:S01]  /*7ec0*/  LDL.LU R226, [R1+0x80] ;  /* 0x0000800001e27983 */ /* 0x0005620000300800 */
[----:B----4-:R-:W-:-:S03]  /*7ed0*/  FADD.FTZ R2, R31, R2 ;  /* 0x000000021f027221 */ /* 0x010fc60000010000 */
[----:B------:R2:W5:Y:S01]  /*7ee0*/  LDL.LU R225, [R1+0x7c] ;  /* 0x00007c0001e17983 */ /* 0x0005620000300800 */
[----:B---3--:R-:W-:-:S03]  /*7ef0*/  FADD.FTZ R0, R18, R0 ;  /* 0x0000000012007221 */ /* 0x008fc60000010000 */
[----:B------:R2:W5:Y:S04]  /*7f00*/  LDL.LU R224, [R1+0x78] ;  /* 0x0000780001e07983 */ /* 0x0005680000300800 */
[----:B------:R2:W5:Y:S04]  /*7f10*/  LDL.LU R205, [R1+0x74] ;  /* 0x0000740001cd7983 */ /* 0x0005680000300800 */
[----:B------:R2:W5:Y:S04]  /*7f20*/  LDL.LU R204, [R1+0x70] ;  /* 0x0000700001cc7983 */ /* 0x0005680000300800 */
[----:B------:R2:W5:Y:S04]  /*7f30*/  LDL.LU R139, [R1+0x6c] ;  /* 0x00006c00018b7983 */ /* 0x0005680000300800 */
[----:B------:R2:W-:Y:S04]  /*7f40*/  STL [R1+0x18], R4 ;  /* 0x0000180401007387 */ /* 0x0005e80000100800 */
[----:B------:R2:W-:Y:S04]  /*7f50*/  STL [R1+0x1c], R3 ;  /* 0x00001c0301007387 */ /* 0x0005e80000100800 */
[----:B------:R2:W-:Y:S04]  /*7f60*/  STL [R1+0x20], R2 ;  /* 0x0000200201007387 */ /* 0x0005e80000100800 */
[----:B------:R2:W-:Y:S01]  /*7f70*/  STL [R1+0x24], R0 ;  /* 0x0000240001007387 */ /* 0x0005e20000100800 */
[----:B------:R-:W-:-:S02]  /*7f80*/  F2FP.BF16.F32.PACK_AB R196, R39, R38 ;  /* 0x0000002627c4723e */ /* 0x000fc400000010ff */
[----:B------:R-:W-:Y:S02]  /*7f90*/  F2FP.BF16.F32.PACK_AB R197, R21, R30 ;  /* 0x0000001e15c5723e */ /* 0x000fe400000010ff */
[----:B------:R-:W-:Y:S02]  /*7fa0*/  F2FP.BF16.F32.PACK_AB R198, R31, R36 ;  /* 0x000000241fc6723e */ /* 0x000fe400000010ff */
[----:B------:R-:W-:Y:S02]  /*7fb0*/  F2FP.BF16.F32.PACK_AB R199, R18, R20 ;  /* 0x0000001412c7723e */ /* 0x000fe400000010ff */
[----:B------:R-:W-:Y:S02]  /*7fc0*/  F2FP.BF16.F32.PACK_AB R200, R102, R105 ;  /* 0x0000006966c8723e */ /* 0x000fe400000010ff */
[----:B------:R-:W-:Y:S02]  /*7fd0*/  F2FP.BF16.F32.PACK_AB R201, R16, R17 ;  /* 0x0000001110c9723e */ /* 0x000fe400000010ff */
[----:B------:R-:W-:-:S02]  /*7fe0*/  F2FP.BF16.F32.PACK_AB R202, R101, R100 ;  /* 0x0000006465ca723e */ /* 0x000fc400000010ff */
[----:B------:R-:W-:Y:S01]  /*7ff0*/  F2FP.BF16.F32.PACK_AB R203, R7, R8 ;  /* 0x0000000807cb723e */ /* 0x000fe200000010ff */
[----:B------:R-:W-:Y:S01]  /*8000*/  HMMA.16816.F32.BF16 R140, R196, R148, R140 ;  /* 0x00000094c48c723c */ /* 0x000fe2000004188c */
[----:B------:R-:W-:-:S05]  /*8010*/  IADD3 R237, R230, 0x800, RZ ;  /* 0x00000800e6ed7810 */ /* 0x000fca0007ffe0ff */
[----:B------:R-:W-:Y:S01]  /*8020*/  HMMA.16816.F32.BF16 R152, R196, R150, R152 ;  /* 0x00000096c498723c */ /* 0x000fe20000041898 */
[----:B------:R-:W-:-:S05]  /*8030*/  VIADD R236, R230, 0x1000 ;  /* 0x00001000e6ec7836 */ /* 0x000fca0000000000 */
[----:B------:R-:W-:Y:S01]  /*8040*/  HMMA.16816.F32.BF16 R156, R196, R164, R156 ;  /* 0x000000a4c49c723c */ /* 0x000fe2000004189c */
[----:B------:R-:W-:-:S05]  /*8050*/  IADD3 R235, R230, 0x1800, RZ ;  /* 0x00001800e6eb7810 */ /* 0x000fca0007ffe0ff */
        /* <DEDUP_REMOVED lines=8> */
[C---:B------:R-:W-:Y:S06]  /*80e0*/  HMMA.16816.F32.BF16 R160, R200.reuse, R164, R60 ;  /* 0x000000a4c8a0723c */ /* 0x040fec000004183c */
[----:B------:R-:W-:Y:S06]  /*80f0*/  HMMA.16816.F32.BF16 R176, R200, R180, R40 ;  /* 0x000000b4c8b0723c */ /* 0x000fec0000041828 */
[----:B------:R-:W-:Y:S06]  /*8100*/  HMMA.16816.F32.BF16 R188, R196, R12, R188 ;  /* 0x0000000cc4bc723c */ /* 0x000fec00000418bc */
[C---:B------:R-:W-:Y:S06]  /*8110*/  HMMA.16816.F32.BF16 R148, R200.reuse, R150, R72 ;  /* 0x00000096c894723c */ /* 0x040fec0000041848 */
[C---:B------:R-:W-:Y:S06]  /*8120*/  HMMA.16816.F32.BF16 R164, R200.reuse, R166, R44 ;  /* 0x000000a6c8a4723c */ /* 0x040fec000004182c */
[C---:B------:R-:W-:Y:S06]  /*8130*/  HMMA.16816.F32.BF16 R180, R200.reuse, R182, R52 ;  /* 0x000000b6c8b4723c */ /* 0x040fec0000041834 */
[----:B------:R-:W-:Y:S06]  /*8140*/  HMMA.16816.F32.BF16 R192, R200, R12, R64 ;  /* 0x0000000cc8c0723c */ /* 0x000fec0000041840 */
[-C--:B------:R-:W-:Y:S06]  /*8150*/  HMMA.16816.F32.BF16 R196, R196, R14.reuse, R32 ;  /* 0x0000000ec4c4723c */ /* 0x080fec0000041820 */
[----:B------:R-:W-:Y:S01]  /*8160*/  HMMA.16816.F32.BF16 R200, R200, R14, R56 ;  /* 0x0000000ec8c8723c */ /* 0x000fe20000041838 */
[----:B------:R-:W-:-:S08]  /*8170*/  NOP ;  /* 0x0000000000007918 */ /* 0x000fd00000000000 */
[----:B--2---:R-:W-:-:S15]  /*8180*/  @!P0 BRA `(.L_x_6) ;  /* 0x0000005400088947 */ /* 0x004fde0003800000 */
[----:B------:R-:W2:Y:S01]  /*8190*/  LDL.LU R218, [R1+0xc] ;  /* 0x00000c0001da7983 */ /* 0x000ea20000300800 */
[C---:B-----5:R-:W-:Y:S01]  /*81a0*/  SHF.L.U64.HI R0, R204.reuse, 0x5, R205 ;  /* 0x00000005cc007819 */ /* 0x060fe200000102cd */
[----:B------:R-:W-:Y:S01]  /*81b0*/  IMAD.SHL.U32 R2, R204, 0x20, RZ ;  /* 0x00000020cc027824 */ /* 0x000fe200078e00ff */
[----:B------:R-:W-:Y:S01]  /*81c0*/  MOV R133, R135 ;  /* 0x0000008700857202 */ /* 0x000fe20000000f00 */
[----:B------:R-:W-:Y:S01]  /*81d0*/  IMAD.MOV.U32 R3, RZ, RZ, R136 ;  /* 0x000000ffff037224 */ /* 0x000fe200078e0088 */
[----:B------:R-:W-:Y:S01]  /*81e0*/  MOV R138, R132 ;  /* 0x00000084008a7202 */ /* 0x000fe20000000f00 */
[----:B------:R2:W-:Y:S01]  /*81f0*/  STL [R1+0x4], R0 ;  /* 0x0000040001007387 */ /* 0x0005e20000100800 */
[----:B------:R-:W-:Y:S01]  /*8200*/  IMAD.MOV.U32 R137, RZ, RZ, R134 ;  /* 0x000000ffff897224 */ /* 0x000fe200078e0086 */
[----:B------:R-:W-:Y:S01]  /*8210*/  ULDC.64 UR8, c[0x0][0x248] ;  /* 0x0000920000087ab9 */ /* 0x000fe20000000a00 */
[----:B------:R-:W-:Y:S01]  /*8220*/  ULDC UR4, c[0x0][0x2ec] ;  /* 0x0000bb0000047ab9 */ /* 0x000fe20000000800 */
[----:B------:R1:W-:Y:S01]  /*8230*/  STL [R1+0x8], R2 ;  /* 0x0000080201007387 */ /* 0x0003e20000100800 */
[----:B------:R-:W-:-:S02]  /*8240*/  USHF.L.U64.HI UR14, UR8, 0x5, UR9 ;  /* 0x00000005080e7899 */ /* 0x000fc40008010209 */
[----:B------:R-:W-:Y:S01]  /*8250*/  USHF.L.U32 UR5, UR8, 0x5, URZ ;  /* 0x0000000508057899 */ /* 0x000fe2000800063f */
[----:B------:R-:W-:Y:S01]  /*8260*/  ULDC.64 UR12, c[0x0][0x250] ;  /* 0x00009400000c7ab9 */ /* 0x000fe20000000a00 */
[----:B------:R-:W-:Y:S01]  /*8270*/  ULDC.64 UR6, c[0x0][0x218] ;  /* 0x0000860000067ab9 */ /* 0x000fe20000000a00 */
[----:B------:R-:W-:Y:S01]  /*8280*/  ULDC.64 UR10, c[0x0][0x220] ;  /* 0x00008800000a7ab9 */ /* 0x000fe20000000a00 */
[----:B--2---:R-:W-:-:S05]  /*8290*/  LEA.HI.SX32 R0, R218, 0xfffffffe, 0x19 ;  /* 0xfffffffeda007811 */ /* 0x004fca00078fcaff */
[----:B------:R1:W-:Y:S01]  /*82a0*/  STL [R1], R0 ;  /* 0x0000000001007387 */ /* 0x0003e20000100800 */
[----:B------:R-:W-:Y:S05]  /*82b0*/  BRA `(.L_x_7) ;  /* 0x00000000009c7947 */ /* 0x000fea0003800000 */
.L_x_9:
[----:B------:R-:W2:Y:S01]  /*82c0*/  LDL.64 R242, [R1+0x48] ;  /* 0x0000480001f27983 */ /* 0x000ea20000100a00 */
[----:B------:R-:W-:Y:S03]  /*82d0*/  VIADD R0, R239, 0xffffffff ;  /* 0xffffffffef007836 */ /* 0x000fe60000000000 */
[----:B------:R-:W3:Y:S01]  /*82e0*/  LDL.64 R240, [R1+0x38] ;  /* 0x0000380001f07983 */ /* 0x000ee20000100a00 */
[----:B------:R-:W-:Y:S01]  /*82f0*/  IMAD.WIDE.U32 R204, R0, UR8, RZ ;  /* 0x0000000800cc7c25 */ /* 0x000fe2000f8e00ff */
[----:B------:R-:W-:Y:S05]  /*8300*/  SHF.R.S32.HI R2, RZ, 0x1f, R0 ;  /* 0x0000001fff027819 */ /* 0x000fea0000011400 */
[----:B------:R-:W-:Y:S04]  /*8310*/  IMAD R2, R2, UR8, RZ ;  /* 0x0000000802027c24 */ /* 0x000fe8000f8e02ff */
[----:B------:R-:W-:Y:S04]  /*8320*/  IMAD R2, R0, UR9, R2 ;  /* 0x0000000900027c24 */ /* 0x000fe8000f8e0202 */
[----:B------:R-:W-:Y:S01]  /*8330*/  IMAD.IADD R2, R205, 0x1, R2 ;  /* 0x00000001cd027824 */ /* 0x000fe200078e0202 */
[----:B--2---:R-:W-:Y:S04]  /*8340*/  LEA R0, P1, R204, R242, 0x7 ;  /* 0x000000f2cc007211 */ /* 0x004fe800078238ff */
[----:B------:R-:W-:Y:S02]  /*8350*/  LEA R134, P2, R0, UR6, 0x1 ;  /* 0x0000000600867c11 */ /* 0x000fe4000f8408ff */
[----:B---3--:R-:W-:Y:S02]  /*8360*/  LEA.HI.X R2, R204, R241, R2, 0x7, P1 ;  /* 0x000000f1cc027211 */ /* 0x008fe400008f3c02 */
[----:B------:R-:W-:Y:S02]  /*8370*/  IADD3 R206, P1, R134, UR5, RZ ;  /* 0x0000000586ce7c10 */ /* 0x000fe4000ff3e0ff */
[----:B------:R-:W-:Y:S02]  /*8380*/  LEA.HI.X R135, R0, UR7, R2, 0x1, P2 ;  /* 0x0000000700877c11 */ /* 0x000fe400090f0c02 */
[----:B------:R-:W-:Y:S02]  /*8390*/  IADD3 R212, P2, R206, UR5, RZ ;  /* 0x00000005ced47c10 */ /* 0x000fe4000ff5e0ff */
[----:B------:R-:W-:Y:S01]  /*83a0*/  IADD3.X R207, R135, UR14, RZ, P1, !PT ;  /* 0x0000000e87cf7c10 */ /* 0x000fe20008ffe4ff */
[----:B------:R-:W-:Y:S01]  /*83b0*/  @!PT LDS RZ, [RZ] ;  /* 0x00000000fffff984 */ /* 0x000fe20000000800 */
[----:B------:R-:W-:Y:S01]  /*83c0*/  @!PT LDS RZ, [RZ] ;  /* 0x00000000fffff984 */ /* 0x000fe20000000800 */
[----:B------:R-:W-:Y:S01]  /*83d0*/  @!PT LDS RZ, [RZ] ;  /* 0x00000000fffff984 */ /* 0x000fe20000000800 */
[----:B------:R1:W-:Y:S01]  /*83e0*/  LDGSTS.E.BYPASS.LTC128B.128 [R238+0x4000], desc[UR16][R134.64] ;  /* 0x0400000086ee7fae */ /* 0x0003e2000b901d50 */
[----:B------:R-:W-:Y:S02]  /*83f0*/  IADD3 R210, P1, R212, UR5, RZ ;  /* 0x00000005d4d27c10 */ /* 0x000fe4000ff3e0ff */
[----:B------:R-:W-:Y:S01]  /*8400*/  IADD3.X R213, R207, UR14, RZ, P2, !PT ;  /* 0x0000000ecfd57c10 */ /* 0x000fe200097fe4ff */
[----:B------:R2:W-:Y:S01]  /*8410*/  LDGSTS.E.BYPASS.LTC128B.128 [R238+0x4800], desc[UR16][R206.64] ;  /* 0x04800000ceee7fae */ /* 0x0005e2000b901d50 */
[----:B------:R-:W-:Y:S02]  /*8420*/  IADD3 R208, P2, R210, UR5, RZ ;  /* 0x00000005d2d07c10 */ /* 0x000fe4000ff5e0ff */
[----:B------:R-:W-:Y:S01]  /*8430*/  IADD3.X R211, R213, UR14, RZ, P1, !PT ;  /* 0x0000000ed5d37c10 */ /* 0x000fe20008ffe4ff */
[----:B------:R3:W-:Y:S01]  /*8440*/  LDGSTS.E.BYPASS.LTC128B.128 [R238+0x5000], desc[UR16][R212.64] ;  /* 0x05000000d4ee7fae */ /* 0x0007e2000b901d50 */
[----:B------:R-:W-:Y:S02]  /*8450*/  IADD3 R204, P1, R208, UR5, RZ ;  /* 0x00000005d0cc7c10 */ /* 0x000fe4000ff3e0ff */
[----:B------:R-:W-:Y:S01]  /*8460*/  IADD3.X R209, R211, UR14, RZ, P2, !PT ;  /* 0x0000000ed3d17c10 */ /* 0x000fe200097fe4ff */
[----:B------:R3:W-:Y:S03]  /*8470*/  LDGSTS.E.BYPASS.LTC128B.128 [R238+0x5800], desc[UR16][R210.64] ;  /* 0x05800000d2ee7fae */ /* 0x0007e6000b901d50 */
[----:B------:R-:W-:Y:S01]  /*8480*/  IADD3.X R205, R209, UR14, RZ, P1, !PT ;  /* 0x0000000ed1cd7c10 */ /* 0x000fe20008ffe4ff */
[----:B------:R3:W-:Y:S04]  /*8490*/  LDGSTS.E.BYPASS.LTC128B.128 [R238+0x6000], desc[UR16][R208.64] ;  /* 0x06000000d0ee7fae */ /* 0x0007e8000b901d50 */
[----:B------:R3:W-:Y:S01]  /*84a0*/  LDGSTS.E.BYPASS.LTC128B.128 [R238+0x6800], desc[UR16][R204.64] ;  /* 0x06800000ccee7fae */ /* 0x0007e2000b901d50 */
[----:B-1----:R-:W-:Y:S04]  /*84b0*/  IADD3 R134, P2, R204, UR5, RZ ;  /* 0x00000005cc867c10 */ /* 0x002fe8000ff5e0ff */
[----:B--2---:R-:W-:Y:S02]  /*84c0*/  IADD3 R206, P1, R134, UR5, RZ ;  /* 0x0000000586ce7c10 */ /* 0x004fe4000ff3e0ff */
[----:B------:R-:W-:Y:S04]  /*84d0*/  IADD3.X R135, R205, UR14, RZ, P2, !PT ;  /* 0x0000000ecd877c10 */ /* 0x000fe800097fe4ff */
[----:B------:R-:W-:Y:S01]  /*84e0*/  IADD3.X R207, R135, UR14, RZ, P1, !PT ;  /* 0x0000000e87cf7c10 */ /* 0x000fe20008ffe4ff */
[----:B------:R3:W-:Y:S04]  /*84f0*/  LDGSTS.E.BYPASS.LTC128B.128 [R238+0x7000], desc[UR16][R134.64] ;  /* 0x0700000086ee7fae */ /* 0x0007e8000b901d50 */
[----:B------:R3:W-:Y:S04]  /*8500*/  LDGSTS.E.BYPASS.LTC128B.128 [R238+0x7800], desc[UR16][R206.64] ;  /* 0x07800000ceee7fae */ /* 0x0007e8000b901d50 */
[----:B------:R-:W0:Y:S01]  /*8510*/  LDGDEPBAR ;  /* 0x00000000000079af */ /* 0x000e220000000000 */
[----:B------:R-:W-:Y:S05]  /*8520*/  BRA `(.L_x_8) ;  /* 0x0000001400387947 */ /* 0x000fea0003800000 */
.L_x_7:
[----:B------:R-:W1:Y:S01]  /*8530*/  LDL R239, [R1] ;  /* 0x0000000001ef7983 */ /* 0x000e620000100800 */
[----:B------:R-:W-:Y:S04]  /*8540*/  DEPBAR.LE SB0, 0x0 ;  /* 0x000080000000791a */ /* 0x000fe80000000000 */
[----:B------:R-:W2:Y:S06]  /*8550*/  LDL.64 R18, [R1+0x40] ;  /* 0x0000400001127983 */ /* 0x000eac0000100a00 */
[----:B------:R-:W3:Y:S04]  /*8560*/  LDL R8, [R1+0x50] ;  /* 0x0000500001087983 */ /* 0x000ee80000100800 */
[----:B------:R-:W4:Y:S04]  /*8570*/  LDL R17, [R1+0x8] ;  /* 0x0000080001117983 */ /* 0x000f280000100800 */
[----:B-----5:R-:W5:Y:S01]  /*8580*/  LDL R16, [R1+0x4] ;  /* 0x0000040001107983 */ /* 0x020f620000100800 */
[----:B------:R-:W-:Y:S01]  /*8590*/  BAR.SYNC.DEFER_BLOCKING 0x0 ;  /* 0x0000000000007b1d */ /* 0x000fe20000010000 */
[----:B-1----:R-:W-:Y:S01]  /*85a0*/  SHF.R.S32.HI R0, RZ, 0x1f, R239 ;  /* 0x0000001fff007819 */ /* 0x002fe200000114ef */
[C---:B------:R-:W-:Y:S04]  /*85b0*/  IMAD.WIDE.U32 R6, R239.reuse, UR12, RZ ;  /* 0x0000000cef067c25 */ /* 0x040fe8000f8e00ff */
[----:B------:R-:W-:Y:S04]  /*85c0*/  IMAD R0, R0, UR12, RZ ;  /* 0x0000000c00007c24 */ /* 0x000fe8000f8e02ff */
[----:B------:R-:W-:Y:S01]  /*85d0*/  IMAD R2, R239, UR13, R0 ;  /* 0x0000000def027c24 */ /* 0x000fe2000f8e0200 */
[----:B--2---:R-:W-:Y:S03]  /*85e0*/  LEA R0, P0, R6, R18, 0x7 ;  /* 0x0000001206007211 */ /* 0x004fe600078038ff */
[----:B------:R-:W-:Y:S01]  /*85f0*/  IMAD.IADD R2, R7, 0x1, R2 ;  /* 0x0000000107027824 */ /* 0x000fe200078e0202 */
[----:B------:R-:W-:Y:S04]  /*8600*/  LEA R4, P1, R0, UR10, 0x1 ;  /* 0x0000000a00047c11 */ /* 0x000fe8000f8208ff */
[----:B---3--:R-:W-:Y:S02]  /*8610*/  LEA.HI.X R6, R6, R8, R2, 0x7, P0 ;  /* 0x0000000806067211 */ /* 0x008fe400000f3c02 */
[-C--:B----4-:R-:W-:Y:S02]  /*8620*/  IADD3 R8, P0, R4, R17.reuse, RZ ;  /* 0x0000001104087210 */ /* 0x090fe40007f1e0ff */
[----:B------:R-:W-:Y:S02]  /*8630*/  LEA.HI.X R5, R0, UR11, R6, 0x1, P1 ;  /* 0x0000000b00057c11 */ /* 0x000fe400088f0c06 */
[-C--:B------:R-:W-:Y:S03]  /*8640*/  IADD3 R14, P1, R8, R17.reuse, RZ ;  /* 0x00000011080e7210 */ /* 0x080fe60007f3e0ff */
[----:B------:R-:W-:Y:S01]  /*8650*/  @!PT LDS RZ, [RZ] ;  /* 0x00000000fffff984 */ /* 0x000fe20000000800 */
[----:B------:R-:W-:Y:S01]  /*8660*/  @!PT LDS RZ, [RZ] ;  /* 0x00000000fffff984 */ /* 0x000fe20000000800 */
[----:B------:R-:W-:Y:S01]  /*8670*/  @!PT LDS RZ, [RZ] ;  /* 0x00000000fffff984 */ /* 0x000fe20000000800 */
[----:B------:R1:W-:Y:S01]  /*8680*/  LDGSTS.E.BYPASS.LTC128B.128 [R238+0x8000], desc[UR16][R4.64] ;  /* 0x0800000004ee7fae */ /* 0x0003e2000b901d50 */
[--C-:B-----5:R-:W-:Y:S01]  /*8690*/  IMAD.X R9, R5, 0x1, R16.reuse, P0 ;  /* 0x0000000105097824 */ /* 0x120fe200000e0610 */
[-C--:B------:R-:W-:Y:S03]  /*86a0*/  IADD3 R12, P0, R14, R17.reuse, RZ ;  /* 0x000000110e0c7210 */ /* 0x080fe60007f1e0ff */
[--C-:B------:R-:W-:Y:S01]  /*86b0*/  IMAD.X R15, R9, 0x1, R16.reuse, P1 ;  /* 0x00000001090f7824 */ /* 0x100fe200008e0610 */
[-C--:B------:R-:W-:Y:S02]  /*86c0*/  IADD3 R10, P1, R12, R17.reuse, RZ ;  /* 0x000000110c0a7210 */ /* 0x080fe40007f3e0ff */
[----:B------:R2:W-:Y:S01]  /*86d0*/  LDGSTS.E.BYPASS.LTC128B.128 [R238+0x8800], desc[UR16][R8.64] ;  /* 0x0880000008ee7fae */ /* 0x0005e2000b901d50 */
[--C-:B------:R-:W-:Y:S01]  /*86e0*/  IMAD.X R13, R15, 0x1, R16.reuse, P0 ;  /* 0x000000010f0d7824 */ /* 0x100fe200000e0610 */
[-C--:B------:R-:W-:Y:S03]  /*86f0*/  IADD3 R6, P0, R10, R17.reuse, RZ ;  /* 0x000000110a067210 */ /* 0x080fe60007f1e0ff */
[--C-:B------:R-:W-:Y:S03]  /*8700*/  IMAD.X R11, R13, 0x1, R16.reuse, P1 ;  /* 0x000000010d0b7824 */ /* 0x100fe600008e0610 */
[----:B------:R-:W-:Y:S01]  /*8710*/  LDGSTS.E.BYPASS.LTC128B.128 [R238+0x9000], desc[UR16][R14.64] ;  /* 0x090000000eee7fae */ /* 0x000fe2000b901d50 */
[--C-:B------:R-:W-:Y:S07]  /*8720*/  IMAD.X R7, R11, 0x1, R16.reuse, P0 ;  /* 0x000000010b077824 */ /* 0x100fee00000e0610 */
[----:B------:R-:W-:Y:S01]  /*8730*/  LDGSTS.E.BYPASS.LTC128B.128 [R238+0x9800], desc[UR16][R12.64] ;  /* 0x098000000cee7fae */ /* 0x000fe2000b901d50 */
[-C--:B-1----:R-:W-:Y:S07]  /*8740*/  IADD3 R4, P1, R6, R17.reuse, RZ ;  /* 0x0000001106047210 */ /* 0x082fee0007f3e0ff */
[----:B------:R-:W-:Y:S01]  /*8750*/  LDGSTS.E.BYPASS.LTC128B.128 [R238+0xa000], desc[UR16][R10.64] ;  /* 0x0a0000000aee7fae */ /* 0x000fe2000b901d50 */
[--C-:B------:R-:W-:Y:S01]  /*8760*/  IMAD.X R5, R7, 0x1, R16.reuse, P1 ;  /* 0x0000000107057824 */ /* 0x100fe200008e0610 */
[----:B--2---:R-:W-:Y:S06]  /*8770*/  IADD3 R8, P0, R4, R17, RZ ;  /* 0x0000001104087210 */ /* 0x004fec0007f1e0ff */
[----:B------:R-:W-:Y:S01]  /*8780*/  LDGSTS.E.BYPASS.LTC128B.128 [R238+0xa800], desc[UR16][R6.64] ;  /* 0x0a80000006ee7fae */ /* 0x000fe2000b901d50 */
[----:B------:R-:W-:Y:S01]  /*8790*/  IMAD.X R9, R5, 0x1, R16, P0 ;  /* 0x0000000105097824 */ /* 0x000fe200000e0610 */
[----:B------:R-:W-:Y:S06]  /*87a0*/  ISETP.GT.AND P0, PT, R239, RZ, PT ;  /* 0x000000ffef00720c */ /* 0x000fec0003f04270 */
[----:B------:R1:W-:Y:S08]  /*87b0*/  LDGSTS.E.BYPASS.LTC128B.128 [R238+0xb000], desc[UR16][R4.64] ;  /* 0x0b00000004ee7fae */ /* 0x0003f0000b901d50 */
[----:B------:R2:W-:Y:S08]  /*87c0*/  LDGSTS.E.BYPASS.LTC128B.128 [R238+0xb800], desc[UR16][R8.64] ;  /* 0x0b80000008ee7fae */ /* 0x0005f0000b901d50 */
[----:B------:R-:W-:Y:S08]  /*87d0*/  LDSM.16.M88.4 R128, [R226] ;  /* 0x00000000e280783b */ /* 0x000ff00000000200 */
[----:B------:R-:W1:Y:S08]  /*87e0*/  LDSM.16.M88.4 R16, [R139+0x4000] ;  /* 0x004000008b10783b */ /* 0x000e700000000200 */
[----:B------:R-:W2:Y:S08]  /*87f0*/  LDSM.16.M88.4 R124, [R226+0x2000] ;  /* 0x00200000e27c783b */ /* 0x000eb00000000200 */
[----:B------:R-:W3:Y:S08]  /*8800*/  LDSM.16.M88.4 R32, [R139+0x4800] ;  /* 0x004800008b20783b */ /* 0x000ef00000000200 */
[----:B------:R-:W0:Y:S08]  /*8810*/  LDGDEPBAR ;  /* 0x00000000000079af */ /* 0x000e300000000000 */
[----:B------:R-:W4:Y:S08]  /*8820*/  LDSM.16.M88.4 R48, [R139+0x5000] ;  /* 0x005000008b30783b */ /* 0x000f300000000200 */
[----:B------:R-:W5:Y:S01]  /*8830*/  LDSM.16.M88.4 R64, [R139+0x5800] ;  /* 0x005800008b40783b */ /* 0x000f620000000200 */
[-C--:B-1----:R-:W-:Y:S07]  /*8840*/  HMMA.16816.F32.BF16 R4, R128, R16.reuse, RZ ;  /* 0x000000108004723c */ /* 0x082fee00000418ff */
[----:B------:R-:W1:Y:S01]  /*8850*/  LDSM.16.M88.4 R80, [R139+0x6000] ;  /* 0x006000008b50783b */ /* 0x000e620000000200 */
[C---:B--2---:R-:W-:Y:S07]  /*8860*/  HMMA.16816.F32.BF16 R8, R124.reuse, R16, RZ ;  /* 0x000000107c08723c */ /* 0x044fee00000418ff */
[----:B------:R-:W2:Y:S01]  /*8870*/  LDSM.16.M88.4 R96, [R139+0x6800] ;  /* 0x006800008b60783b */ /* 0x000ea20000000200 */
[-C--:B------:R-:W-:Y:S06]  /*8880*/  HMMA.16816.F32.BF16 R12, R124, R18.reuse, RZ ;  /* 0x000000127c0c723c */ /* 0x080fec00000418ff */
[C---:B------:R-:W-:Y:S01]  /*8890*/  HMMA.16816.F32.BF16 R16, R128.reuse, R18, RZ ;  /* 0x000000128010723c */ /* 0x040fe200000418ff */
[----:B------:R-:W2:Y:S05]  /*88a0*/  LDSM.16.M88.4 R112, [R139+0x7000] ;  /* 0x007000008b70783b */ /* 0x000eaa0000000200 */
[-C--:B---3--:R-:W-:Y:S03]  /*88b0*/  HMMA.16816.F32.BF16 R20, R128, R32.reuse, RZ ;  /* 0x000000208014723c */ /* 0x088fe600000418ff */
[----:B------:R-:W3:Y:S03]  /*88c0*/  LDSM.16.M88.4 R204, [R139+0x7800] ;  /* 0x007800008bcc783b */ /* 0x000ee60000000200 */
[C---:B------:R-:W-:Y:S05]  /*88d0*/  HMMA.16816.F32.BF16 R24, R124.reuse, R32, RZ ;  /* 0x000000207c18723c */ /* 0x040fea00000418ff */
[----:B------:R-:W-:Y:S01]  /*88e0*/  LDSM.16.M88.4 R208, [R229] ;  /* 0x00000000e5d0783b */ /* 0x000fe20000000200 */
[-C--:B------:R-:W-:Y:S06]  /*88f0*/  HMMA.16816.F32.BF16 R28, R124, R34.reuse, RZ ;  /* 0x000000227c1c723c */ /* 0x080fec00000418ff */
[C---:B------:R-:W-:Y:S01]  /*8900*/  HMMA.16816.F32.BF16 R32, R128.reuse, R34, RZ ;  /* 0x000000228020723c */ /* 0x040fe200000418ff */
[----:B------:R-:W3:Y:S05]  /*8910*/  LDSM.16.M88.4 R212, [R225+0x4000] ;  /* 0x00400000e1d4783b */ /* 0x000eea0000000200 */
[-C--:B----4-:R-:W-:Y:S03]  /*8920*/  HMMA.16816.F32.BF16 R36, R128, R48.reuse, RZ ;  /* 0x000000308024723c */ /* 0x090fe600000418ff */
[----:B------:R-:W4:Y:S03]  /*8930*/  LDSM.16.M88.4 R216, [R229+0x2000] ;  /* 0x00200000e5d8783b */ /* 0x000f260000000200 */
[C---:B------:R-:W-:Y:S06]  /*8940*/  HMMA.16816.F32.BF16 R40, R124.reuse, R48, RZ ;  /* 0x000000307c28723c */ /* 0x040fec00000418ff */
[-C--:B------:R-:W-:Y:S06]  /*8950*/  HMMA.16816.F32.BF16 R44, R124, R50.reuse, RZ ;  /* 0x000000327c2c723c */ /* 0x080fec00000418ff */
[C---:B------:R-:W-:Y:S06]  /*8960*/  HMMA.16816.F32.BF16 R48, R128.reuse, R50, RZ ;  /* 0x000000328030723c */ /* 0x040fec00000418ff */
[-C--:B-----5:R-:W-:Y:S06]  /*8970*/  HMMA.16816.F32.BF16 R52, R128, R64.reuse, RZ ;  /* 0x000000408034723c */ /* 0x0a0fec00000418ff */
[C---:B------:R-:W-:Y:S06]  /*8980*/  HMMA.16816.F32.BF16 R56, R124.reuse, R64, RZ ;  /* 0x000000407c38723c */ /* 0x040fec00000418ff */
[-C--:B------:R-:W-:Y:S06]  /*8990*/  HMMA.16816.F32.BF16 R60, R124, R66.reuse, RZ ;  /* 0x000000427c3c723c */ /* 0x080fec00000418ff */
[C---:B------:R-:W-:Y:S06]  /*89a0*/  HMMA.16816.F32.BF16 R64, R128.reuse, R66, RZ ;  /* 0x000000428040723c */ /* 0x040fec00000418ff */
[-C--:B-1----:R-:W-:Y:S06]  /*89b0*/  HMMA.16816.F32.BF16 R68, R128, R80.reuse, RZ ;  /* 0x000000508044723c */ /* 0x082fec00000418ff */
[C---:B------:R-:W-:Y:S06]  /*89c0*/  HMMA.16816.F32.BF16 R72, R124.reuse, R80, RZ ;  /* 0x000000507c48723c */ /* 0x040fec00000418ff */
[-C--:B------:R-:W-:Y:S06]  /*89d0*/  HMMA.16816.F32.BF16 R76, R124, R82.reuse, RZ ;  /* 0x000000527c4c723c */ /* 0x080fec00000418ff */
[C---:B------:R-:W-:Y:S06]  /*89e0*/  HMMA.16816.F32.BF16 R80, R128.reuse, R82, RZ ;  /* 0x000000528050723c */ /* 0x040fec00000418ff */
[-C--:B--2---:R-:W-:Y:S06]  /*89f0*/  HMMA.16816.F32.BF16 R84, R128, R96.reuse, RZ ;  /* 0x000000608054723c */ /* 0x084fec00000418ff */
[C---:B------:R-:W-:Y:S06]  /*8a00*/  HMMA.16816.F32.BF16 R88, R124.reuse, R96, RZ ;  /* 0x000000607c58723c */ /* 0x040fec00000418ff */
[-C--:B------:R-:W-:Y:S06]  /*8a10*/  HMMA.16816.F32.BF16 R92, R124, R98.reuse, RZ ;  /* 0x000000627c5c723c */ /* 0x080fec00000418ff */
[C---:B------:R-:W-:Y:S06]  /*8a20*/  HMMA.16816.F32.BF16 R96, R128.reuse, R98, RZ ;  /* 0x000000628060723c */ /* 0x040fec00000418ff */
[-C--:B------:R-:W-:Y:S06]  /*8a30*/  HMMA.16816.F32.BF16 R100, R128, R112.reuse, RZ ;  /* 0x000000708064723c */ /* 0x080fec00000418ff */
[C---:B------:R-:W-:Y:S06]  /*8a40*/  HMMA.16816.F32.BF16 R104, R124.reuse, R112, RZ ;  /* 0x000000707c68723c */ /* 0x040fec00000418ff */
[-C--:B------:R-:W-:Y:S06]  /*8a50*/  HMMA.16816.F32.BF16 R108, R124, R114.reuse, RZ ;  /* 0x000000727c6c723c */ /* 0x080fec00000418ff */
[C---:B------:R-:W-:Y:S06]  /*8a60*/  HMMA.16816.F32.BF16 R112, R128.reuse, R114, RZ ;  /* 0x000000728070723c */ /* 0x040fec00000418ff */
[-C--:B---3--:R-:W-:Y:S06]  /*8a70*/  HMMA.16816.F32.BF16 R116, R128, R204.reuse, RZ ;  /* 0x000000cc8074723c */ /* 0x088fec00000418ff */
[C---:B------:R-:W-:Y:S06]  /*8a80*/  HMMA.16816.F32.BF16 R120, R124.reuse, R204, RZ ;  /* 0x000000cc7c78723c */ /* 0x040fec00000418ff */
[-C--:B------:R-:W-:Y:S06]  /*8a90*/  HMMA.16816.F32.BF16 R124, R124, R206.reuse, RZ ;  /* 0x000000ce7c7c723c */ /* 0x080fec00000418ff */
[----:B------:R-:W-:Y:S01]  /*8aa0*/  HMMA.16816.F32.BF16 R128, R128, R206, RZ ;  /* 0x000000ce8080723c */ /* 0x000fe200000418ff */
[----:B------:R-:W1:Y:S05]  /*8ab0*/  LDSM.16.M88.4 R204, [R225+0x4800] ;  /* 0x00480000e1cc783b */ /* 0x000e6a0000000200 */
[-C--:B------:R-:W-:Y:S06]  /*8ac0*/  HMMA.16816.F32.BF16 R4, R208, R212.reuse, R4 ;  /* 0x000000d4d004723c */ /* 0x080fec0000041804 */
[C---:B----4-:R-:W-:Y:S06]  /*8ad0*/  HMMA.16816.F32.BF16 R8, R216.reuse, R212, R8 ;  /* 0x000000d4d808723c */ /* 0x050fec0000041808 */
[-C--:B------:R-:W-:Y:S06]  /*8ae0*/  HMMA.16816.F32.BF16 R12, R216, R214.reuse, R12 ;  /* 0x000000d6d80c723c */ /* 0x080fec000004180c */
[C---:B------:R-:W-:Y:S01]  /*8af0*/  HMMA.16816.F32.BF16 R16, R208.reuse, R214, R16 ;  /* 0x000000d6d010723c */ /* 0x040fe20000041810 */
[----:B------:R-:W2:Y:S05]  /*8b00*/  LDSM.16.M88.4 R212, [R225+0x5000] ;  /* 0x00500000e1d4783b */ /* 0x000eaa0000000200 */
[-C--:B-1----:R-:W-:Y:S06]  /*8b10*/  HMMA.16816.F32.BF16 R20, R208, R204.reuse, R20 ;  /* 0x000000ccd014723c */ /* 0x082fec0000041814 */
[C---:B------:R-:W-:Y:S06]  /*8b20*/  HMMA.16816.F32.BF16 R24, R216.reuse, R204, R24 ;  /* 0x000000ccd818723c */ /* 0x040fec0000041818 */
[-C--:B------:R-:W-:Y:S06]  /*8b30*/  HMMA.16816.F32.BF16 R28, R216, R206.reuse, R28 ;  /* 0x000000ced81c723c */ /* 0x080fec000004181c */
[C---:B------:R-:W-:Y:S01]  /*8b40*/  HMMA.16816.F32.BF16 R32, R208.reuse, R206, R32 ;  /* 0x000000ced020723c */ /* 0x040fe20000041820 */
[----:B------:R-:W1:Y:S05]  /*8b50*/  LDSM.16.M88.4 R204, [R225+0x5800] ;  /* 0x00580000e1cc783b */ /* 0x000e6a0000000200 */
[-C--:B--2---:R-:W-:Y:S06]  /*8b60*/  HMMA.16816.F32.BF16 R36, R208, R212.reuse, R36 ;  /* 0x000000d4d024723c */ /* 0x084fec0000041824 */
[C---:B------:R-:W-:Y:S06]  /*8b70*/  HMMA.16816.F32.BF16 R40, R216.reuse, R212, R40 ;  /* 0x000000d4d828723c */ /* 0x040fec0000041828 */
        /* <DEDUP_REMOVED lines=22> */
[----:B------:R-:W-:Y:S05]  /*8ce0*/  LDSM.16.M88.4 R212, [R227] ;  /* 0x00000000e3d4783b */ /* 0x000fea0000000200 */
[-C--:B-1----:R-:W-:Y:S06]  /*8cf0*/  HMMA.16816.F32.BF16 R116, R208, R204.reuse, R116 ;  /* 0x000000ccd074723c */ /* 0x082fec0000041874 */
[C---:B------:R-:W-:Y:S06]  /*8d00*/  HMMA.16816.F32.BF16 R120, R216.reuse, R204, R120 ;  /* 0x000000ccd878723c */ /* 0x040fec0000041878 */
[-C--:B------:R-:W-:Y:S01]  /*8d10*/  HMMA.16816.F32.BF16 R124, R216, R206.reuse, R124 ;  /* 0x000000ced87c723c */ /* 0x080fe2000004187c */
[----:B------:R-:W1:Y:S05]  /*8d20*/  LDSM.16.M88.4 R216, [R230] ;  /* 0x00000000e6d8783b */ /* 0x000e6a0000000200 */
[----:B------:R-:W-:Y:S03]  /*8d30*/  HMMA.16816.F32.BF16 R128, R208, R206, R128 ;  /* 0x000000ced080723c */ /* 0x000fe60000041880 */
[----:B------:R-:W2:Y:S08]  /*8d40*/  LDSM.16.M88.4 R204, [R227+0x2000] ;  /* 0x00200000e3cc783b */ /* 0x000eb00000000200 */
[----:B------:R-:W3:Y:S01]  /*8d50*/  LDSM.16.M88.4 R208, [R237] ;  /* 0x00000000edd0783b */ /* 0x000ee20000000200 */
[-C--:B-1----:R-:W-:Y:S06]  /*8d60*/  HMMA.16816.F32.BF16 R4, R212, R216.reuse, R4 ;  /* 0x000000d8d404723c */ /* 0x082fec0000041804 */
[C---:B--2---:R-:W-:Y:S06]  /*8d70*/  HMMA.16816.F32.BF16 R8, R204.reuse, R216, R8 ;  /* 0x000000d8cc08723c */ /* 0x044fec0000041808 */
[-C--:B------:R-:W-:Y:S06]  /*8d80*/  HMMA.16816.F32.BF16 R12, R204, R218.reuse, R12 ;  /* 0x000000dacc0c723c */ /* 0x080fec000004180c */
[C---:B------:R-:W-:Y:S01]  /*8d90*/  HMMA.16816.F32.BF16 R16, R212.reuse, R218, R16 ;  /* 0x000000dad410723c */ /* 0x040fe20000041810 */
[----:B------:R-:W1:Y:S05]  /*8da0*/  LDSM.16.M88.4 R216, [R236] ;  /* 0x00000000ecd8783b */ /* 0x000e6a0000000200 */
[-C--:B---3--:R-:W-:Y:S06]  /*8db0*/  HMMA.16816.F32.BF16 R20, R212, R208.reuse, R20 ;  /* 0x000000d0d414723c */ /* 0x088fec0000041814 */
[C---:B------:R-:W-:Y:S06]  /*8dc0*/  HMMA.16816.F32.BF16 R24, R204.reuse, R208, R24 ;  /* 0x000000d0cc18723c */ /* 0x040fec0000041818 */
[-C--:B------:R-:W-:Y:S06]  /*8dd0*/  HMMA.16816.F32.BF16 R28, R204, R210.reuse, R28 ;  /* 0x000000d2cc1c723c */ /* 0x080fec000004181c */
[C---:B------:R-:W-:Y:S01]  /*8de0*/  HMMA.16816.F32.BF16 R32, R212.reuse, R210, R32 ;  /* 0x000000d2d420723c */ /* 0x040fe20000041820 */
[----:B------:R-:W2:Y:S05]  /*8df0*/  LDSM.16.M88.4 R208, [R235] ;  /* 0x00000000ebd0783b */ /* 0x000eaa0000000200 */
[-C--:B-1----:R-:W-:Y:S06]  /*8e00*/  HMMA.16816.F32.BF16 R36, R212, R216.reuse, R36 ;  /* 0x000000d8d424723c */ /* 0x082fec0000041824 */
[C---:B------:R-:W-:Y:S06]  /*8e10*/  HMMA.16816.F32.BF16 R40, R204.reuse, R216, R40 ;  /* 0x000000d8cc28723c */ /* 0x040fec0000041828 */
[-C--:B------:R-:W-:Y:S06]  /*8e20*/  HMMA.16816.F32.BF16 R44, R204, R218.reuse, R44 ;  /* 0x000000dacc2c723c */ /* 0x080fec000004182c */
[C---:B------:R-:W-:Y:S01]  /*8e30*/  HMMA.16816.F32.BF16 R48, R212.reuse, R218, R48 ;  /* 0x000000dad430723c */ /* 0x040fe20000041830 */
[----:B------:R-:W1:Y:S05]  /*8e40*/  LDSM.16.M88.4 R216, [R234] ;  /* 0x00000000ead8783b */ /* 0x000e6a0000000200 */
[-C--:B--2---:R-:W-:Y:S06]  /*8e50*/  HMMA.16816.F32.BF16 R52, R212, R208.reuse, R52 ;  /* 0x000000d0d434723c */ /* 0x084fec0000041834 */
        /* <DEDUP_REMOVED lines=18> */
[----:B------:R-:W-:Y:S05]  /*8f80*/  LDSM.16.M88.4 R216, [R224] ;  /* 0x00000000e0d8783b */ /* 0x000fea0000000200 */
[-C--:B--2---:R-:W-:Y:S06]  /*8f90*/  HMMA.16816.F32.BF16 R116, R212, R208.reuse, R116 ;  /* 0x000000d0d474723c */ /* 0x084fec0000041874 */
[C---:B------:R-:W-:Y:S06]  /*8fa0*/  HMMA.16816.F32.BF16 R120, R204.reuse, R208, R120 ;  /* 0x000000d0cc78723c */ /* 0x040fec0000041878 */
[-C--:B------:R-:W-:Y:S01]  /*8fb0*/  HMMA.16816.F32.BF16 R124, R204, R210.reuse, R124 ;  /* 0x000000d2cc7c723c */ /* 0x080fe2000004187c */
[----:B------:R-:W1:Y:S05]  /*8fc0*/  LDSM.16.M88.4 R204, [R228] ;  /* 0x00000000e4cc783b */ /* 0x000e6a0000000200 */
[----:B------:R-:W-:Y:S03]  /*8fd0*/  HMMA.16816.F32.BF16 R128, R212, R210, R128 ;  /* 0x000000d2d480723c */ /* 0x000fe60000041880 */
[----:B------:R-:W2:Y:S08]  /*8fe0*/  LDSM.16.M88.4 R208, [R228+0x2000] ;  /* 0x00200000e4d0783b */ /* 0x000eb00000000200 */
[----:B------:R-:W3:Y:S01]  /*8ff0*/  LDSM.16.M88.4 R212, [R224+0x800] ;  /* 0x00080000e0d4783b */ /* 0x000ee20000000200 */
[-C--:B-1----:R-:W-:Y:S06]  /*9000*/  HMMA.16816.F32.BF16 R4, R204, R216.reuse, R4 ;  /* 0x000000d8cc04723c */ /* 0x082fec0000041804 */
[C---:B--2---:R-:W-:Y:S06]  /*9010*/  HMMA.16816.F32.BF16 R8, R208.reuse, R216, R8 ;  /* 0x000000d8d008723c */ /* 0x044fec0000041808 */
[-C--:B------:R-:W-:Y:S06]  /*9020*/  HMMA.16816.F32.BF16 R12, R208, R218.reuse, R12 ;  /* 0x000000dad00c723c */ /* 0x080fec000004180c */
[C---:B------:R-:W-:Y:S01]  /*9030*/  HMMA.16816.F32.BF16 R16, R204.reuse, R218, R16 ;  /* 0x000000dacc10723c */ /* 0x040fe20000041810 */
[----:B------:R-:W1:Y:S05]  /*9040*/  LDSM.16.M88.4 R216, [R224+0x1000] ;  /* 0x00100000e0d8783b */ /* 0x000e6a0000000200 */
[----:B------:R-:W-:Y:S01]  /*9050*/  FMNMX.FTZ R0, R4, R3, !PT ;  /* 0x0000000304007209 */ /* 0x000fe20007810000 */
[-C--:B---3--:R-:W-:Y:S04]  /*9060*/  HMMA.16816.F32.BF16 R20, R204, R212.reuse, R20 ;  /* 0x000000d4cc14723c */ /* 0x088fe80000041814 */
[----:B------:R-:W-:Y:S02]  /*9070*/  FMNMX.FTZ R2, R6, R133, !PT ;  /* 0x0000008506027209 */ /* 0x000fe40007810000 */
[C---:B------:R-:W-:Y:S05]  /*9080*/  HMMA.16816.F32.BF16 R24, R208.reuse, R212, R24 ;  /* 0x000000d4d018723c */ /* 0x040fea0000041818 */
[----:B------:R-:W-:Y:S01]  /*9090*/  FMNMX.FTZ R132, R5, R0, !PT ;  /* 0x0000000005847209 */ /* 0x000fe20007810000 */
[-C--:B------:R-:W-:Y:S05]  /*90a0*/  HMMA.16816.F32.BF16 R28, R208, R214.reuse, R28 ;  /* 0x000000d6d01c723c */ /* 0x080fea000004181c */
[----:B------:R-:W-:Y:S01]  /*90b0*/  FMNMX.FTZ R0, R7, R2, !PT ;  /* 0x0000000207007209 */ /* 0x000fe20007810000 */
[C---:B------:R-:W-:Y:S01]  /*90c0*/  HMMA.16816.F32.BF16 R32, R204.reuse, R214, R32 ;  /* 0x000000d6cc20723c */ /* 0x040fe20000041820 */
[----:B------:R-:W2:Y:S04]  /*90d0*/  LDSM.16.M88.4 R212, [R224+0x1800] ;  /* 0x00180000e0d4783b */ /* 0x000ea80000000200 */
[----:B------:R-:W-:Y:S02]  /*90e0*/  FMNMX.FTZ R2, R16, R132, !PT ;  /* 0x0000008410027209 */ /* 0x000fe40007810000 */
[----:B------:R-:W-:Y:S04]  /*90f0*/  FMNMX.FTZ R132, R8, R137, !PT ;  /* 0x0000008908847209 */ /* 0x000fe80007810000 */
[----:B------:R-:W-:Y:S02]  /*9100*/  FMNMX.FTZ R134, R18, R0, !PT ;  /* 0x0000000012867209 */ /* 0x000fe40007810000 */
[----:B------:R-:W-:Y:S02]  /*9110*/  FMNMX.FTZ R135, R17, R2, !PT ;  /* 0x0000000211877209 */ /* 0x000fe40007810000 */
[----:B------:R-:W-:Y:S02]  /*9120*/  FMNMX.FTZ R0, R10, R138, !PT ;  /* 0x0000008a0a007209 */ /* 0x000fe40007810000 */
[----:B------:R-:W-:Y:S01]  /*9130*/  FMNMX.FTZ R2, R9, R132, !PT ;  /* 0x0000008409027209 */ /* 0x000fe20007810000 */
[-C--:B-1----:R-:W-:Y:S03]  /*9140*/  HMMA.16816.F32.BF16 R36, R204, R216.reuse, R36 ;  /* 0x000000d8cc24723c */ /* 0x082fe60000041824 */
[----:B------:R-:W-:Y:S02]  /*9150*/  FMNMX.FTZ R132, R19, R134, !PT ;  /* 0x0000008613847209 */ /* 0x000fe40007810000 */
[----:B------:R-:W-:Y:S01]  /*9160*/  FMNMX.FTZ R135, R20, R135, !PT ;  /* 0x0000008714877209 */ /* 0x000fe20007810000 */
[C---:B------:R-:W-:Y:S05]  /*9170*/  HMMA.16816.F32.BF16 R40, R208.reuse, R216, R40 ;  /* 0x000000d8d028723c */ /* 0x040fea0000041828 */
[----:B------:R-:W-:Y:S01]  /*9180*/  FMNMX.FTZ R0, R11, R0, !PT ;  /* 0x000000000b007209 */ /* 0x000fe20007810000 */
[-C--:B------:R-:W-:Y:S05]  /*9190*/  HMMA.16816.F32.BF16 R44, R208, R218.reuse, R44 ;  /* 0x000000dad02c723c */ /* 0x080fea000004182c */
[----:B------:R-:W-:Y:S01]  /*91a0*/  FMNMX.FTZ R2, R12, R2, !PT ;  /* 0x000000020c027209 */ /* 0x000fe20007810000 */
[C---:B------:R-:W-:Y:S01]  /*91b0*/  HMMA.16816.F32.BF16 R48, R204.reuse, R218, R48 ;  /* 0x000000dacc30723c */ /* 0x040fe20000041830 */
[----:B------:R-:W1:Y:S04]  /*91c0*/  LDSM.16.M88.4 R216, [R224+0x2000] ;  /* 0x00200000e0d8783b */ /* 0x000e680000000200 */
[----:B------:R-:W-:Y:S01]  /*91d0*/  FMNMX.FTZ R132, R22, R132, !PT ;  /* 0x0000008416847209 */ /* 0x000fe20007810000 */
[-C--:B--2---:R-:W-:Y:S05]  /*91e0*/  HMMA.16816.F32.BF16 R52, R204, R212.reuse, R52 ;  /* 0x000000d4cc34723c */ /* 0x084fea0000041834 */
[----:B------:R-:W-:Y:S01]  /*91f0*/  FMNMX.FTZ R136, R21, R135, !PT ;  /* 0x0000008715887209 */ /* 0x000fe20007810000 */
        /* <DEDUP_REMOVED lines=29> */
[----:B------:R-:W2:Y:S01]  /*93d0*/  LDSM.16.M88.4 R212, [R224+0x3800] ;  /* 0x00380000e0d4783b */ /* 0x000ea20000000200 */
[----:B------:R-:W-:Y:S04]  /*93e0*/  DEPBAR.LE SB0, 0x0 ;  /* 0x000080000000791a */ /* 0x000fe80000000000 */
[----:B------:R-:W-:Y:S02]  /*93f0*/  FMNMX.FTZ R0, R30, R0, !PT ;  /* 0x000000001e007209 */ /* 0x000fe40007810000 */
[----:B------:R-:W-:Y:S01]  /*9400*/  FMNMX.FTZ R2, R29, R2, !PT ;  /* 0x000000021d027209 */ /* 0x000fe20007810000 */
[----:B------:R-:W-:Y:S02]  /*9410*/  BAR.SYNC.DEFER_BLOCKING 0x0 ;  /* 0x0000000000007b1d */ /* 0x000fe40000010000 */
[----:B------:R-:W-:Y:S02]  /*9420*/  FMNMX.FTZ R132, R39, R132, !PT ;  /* 0x0000008427847209 */ /* 0x000fe40007810000 */
[----:B------:R-:W-:Y:S02]  /*9430*/  FMNMX.FTZ R136, R48, R136, !PT ;  /* 0x0000008830887209 */ /* 0x000fe40007810000 */
[----:B------:R-:W-:Y:S02]  /*9440*/  FMNMX.FTZ R0, R31, R0, !PT ;  /* 0x000000001f007209 */ /* 0x000fe40007810000 */
[----:B------:R-:W-:Y:S01]  /*9450*/  FMNMX.FTZ R2, R40, R2, !PT ;  /* 0x0000000228027209 */ /* 0x000fe20007810000 */
[-C--:B-1----:R-:W-:Y:S05]  /*9460*/  HMMA.16816.F32.BF16 R100, R204, R216.reuse, R100 ;  /* 0x000000d8cc64723c */ /* 0x082fea0000041864 */
[----:B------:R-:W-:Y:S01]  /*9470*/  FMNMX.FTZ R132, R50, R132, !PT ;  /* 0x0000008432847209 */ /* 0x000fe20007810000 */
[C---:B------:R-:W-:Y:S05]  /*9480*/  HMMA.16816.F32.BF16 R104, R208.reuse, R216, R104 ;  /* 0x000000d8d068723c */ /* 0x040fea0000041868 */
[----:B------:R-:W-:Y:S01]  /*9490*/  FMNMX.FTZ R136, R49, R136, !PT ;  /* 0x0000008831887209 */ /* 0x000fe20007810000 */
[-C--:B------:R-:W-:Y:S05]  /*94a0*/  HMMA.16816.F32.BF16 R108, R208, R218.reuse, R108 ;  /* 0x000000dad06c723c */ /* 0x080fea000004186c */
[----:B------:R-:W-:Y:S01]  /*94b0*/  FMNMX.FTZ R0, R42, R0, !PT ;  /* 0x000000002a007209 */ /* 0x000fe20007810000 */
[C---:B------:R-:W-:Y:S05]  /*94c0*/  HMMA.16816.F32.BF16 R112, R204.reuse, R218, R112 ;  /* 0x000000dacc70723c */ /* 0x040fea0000041870 */
[----:B------:R-:W-:Y:S01]  /*94d0*/  FMNMX.FTZ R2, R41, R2, !PT ;  /* 0x0000000229027209 */ /* 0x000fe20007810000 */
[-C--:B--2---:R-:W-:Y:S05]  /*94e0*/  HMMA.16816.F32.BF16 R116, R204, R212.reuse, R116 ;  /* 0x000000d4cc74723c */ /* 0x084fea0000041874 */
[----:B------:R-:W-:Y:S01]  /*94f0*/  FMNMX.FTZ R132, R51, R132, !PT ;  /* 0x0000008433847209 */ /* 0x000fe20007810000 */
[C---:B------:R-:W-:Y:S05]  /*9500*/  HMMA.16816.F32.BF16 R120, R208.reuse, R212, R120 ;  /* 0x000000d4d078723c */ /* 0x040fea0000041878 */
[----:B------:R-:W-:Y:S01]  /*9510*/  FMNMX.FTZ R136, R52, R136, !PT ;  /* 0x0000008834887209 */ /* 0x000fe20007810000 */
[-C--:B------:R-:W-:Y:S05]  /*9520*/  HMMA.16816.F32.BF16 R124, R208, R214.reuse, R124 ;  /* 0x000000d6d07c723c */ /* 0x080fea000004187c */
[----:B------:R-:W-:Y:S01]  /*9530*/  FMNMX.FTZ R0, R43, R0, !PT ;  /* 0x000000002b007209 */ /* 0x000fe20007810000 */
[----:B------:R-:W-:Y:S05]  /*9540*/  HMMA.16816.F32.BF16 R128, R204, R214, R128 ;  /* 0x000000d6cc80723c */ /* 0x000fea0000041880 */
[----:B------:R-:W-:Y:S02]  /*9550*/  FMNMX.FTZ R2, R44, R2, !PT ;  /* 0x000000022c027209 */ /* 0x000fe40007810000 */
[----:B------:R-:W-:Y:S04]  /*9560*/  FMNMX.FTZ R132, R54, R132, !PT ;  /* 0x0000008436847209 */ /* 0x000fe80007810000 */
[----:B------:R-:W-:Y:S02]  /*9570*/  FMNMX.FTZ R136, R53, R136, !PT ;  /* 0x0000008835887209 */ /* 0x000fe40007810000 */
        /* <DEDUP_REMOVED lines=71> */
[----:B------:R-:W-:Y:S01]  /*99f0*/  FMNMX.FTZ R136, R129, R136, !PT ;  /* 0x0000008881887209 */ /* 0x000fe20007810000 */
[----:B------:R-:W-:Y:S06]  /*9a00*/  @P0 BRA `(.L_x_9) ;  /* 0xffffffe8002c0947 */ /* 0x000fec000383ffff */
.L_x_8:
[----:B---3--:R-:W-:Y:S01]  /*9a10*/  SHFL.BFLY PT, R135, R136, 0x2, 0x1f ;  /* 0x0c401f0088877f89 */ /* 0x008fe200000e0000 */
[----:B------:R-:W-:Y:S02]  /*9a20*/  FMNMX.FTZ R134, R131, R214, !PT ;  /* 0x000000d683867209 */ /* 0x000fe40007810000 */
[----:B------:R-:W-:Y:S05]  /*9a30*/  FMNMX.FTZ R2, R121, R132, !PT ;  /* 0x0000008479027209 */ /* 0x000fea0007810000 */
[----:B------:R-:W-:Y:S01]  /*9a40*/  STL [R1+0x90], R232 ;  /* 0x000090e801007387 */ /* 0x000fe20000100800 */
[----:B------:R-:W-:Y:S02]  /*9a50*/  FMNMX.FTZ R0, R122, R215, !PT ;  /* 0x000000d77a007209 */ /* 0x000fe40007810000 */
[----:B------:R-:W-:Y:S01]  /*9a60*/  FMNMX.FTZ R2, R124, R2, !PT ;  /* 0x000000027c027209 */ /* 0x000fe20007810000 */
[----:B------:R-:W-:Y:S01]  /*9a70*/  SHFL.BFLY PT, R205, R134, 0x2, 0x1f ;  /* 0x0c401f0086cd7f89 */ /* 0x000fe200000e0000 */
[----:B------:R-:W-:Y:S02]  /*9a80*/  FMNMX.FTZ R0, R123, R0, !PT ;  /* 0x000000007b007209 */ /* 0x000fe40007810000 */
[----:B------:R-:W-:Y:S05]  /*9a90*/  FMNMX.FTZ R132, R125, R2, !PT ;  /* 0x000000027d847209 */ /* 0x000fea0007810000 */
[----:B------:R-:W-:Y:S01]  /*9aa0*/  STL [R1+0x8c], R231 ;  /* 0x00008ce701007387 */ /* 0x000fe20000100800 */
[----:B------:R-:W-:Y:S03]  /*9ab0*/  FMNMX.FTZ R0, R126, R0, !PT ;  /* 0x000000007e007209 */ /* 0x000fe60007810000 */
[----:B------:R-:W-:Y:S01]  /*9ac0*/  SHFL.BFLY PT, R204, R132, 0x2, 0x1f ;  /* 0x0c401f0084cc7f89 */ /* 0x000fe200000e0000 */
[----:B------:R-:W-:Y:S07]  /*9ad0*/  FMNMX.FTZ R0, R127, R0, !PT ;  /* 0x000000007f007209 */ /* 0x000fee0007810000 */
[----:B------:R-:W-:Y:S04]  /*9ae0*/  STL [R1+0x88], R230 ;  /* 0x000088e601007387 */ /* 0x000fe80000100800 */
[----:B------:R-:W1:Y:S08]  /*9af0*/  SHFL.BFLY PT, R2, R0, 0x2, 0x1f ;  /* 0x0c401f0000027f89 */ /* 0x000e7000000e0000 */
[----:B------:R-:W-:Y:S04]  /*9b00*/  STL [R1+0x84], R229 ;  /* 0x000084e501007387 */ /* 0x000fe80000100800 */
[----:B------:R-:W-:Y:S04]  /*9b10*/  STL [R1+0x80], R228 ;  /* 0x000080e401007387 */ /* 0x000fe80000100800 */
[----:B------:R-:W-:Y:S04]  /*9b20*/  STL [R1+0x7c], R227 ;  /* 0x00007ce301007387 */ /* 0x000fe80000100800 */
[----:B------:R-:W-:Y:S04]  /*9b30*/  STL [R1+0x78], R226 ;  /* 0x000078e201007387 */ /* 0x000fe80000100800 */
[----:B------:R-:W-:Y:S01]  /*9b40*/  STL [R1+0x74], R225 ;  /* 0x000074e101007387 */ /* 0x000fe20000100800 */
[----:B-1----:R-:W-:Y:S03]  /*9b50*/  FMNMX.FTZ R2, R0, R2, !PT ;  /* 0x0000000200027209 */ /* 0x002fe60007810000 */
[----:B------:R-:W-:Y:S01]  /*9b60*/  STL [R1+0x70], R224 ;  /* 0x000070e001007387 */ /* 0x000fe20000100800 */
[----:B------:R-:W-:Y:S02]  /*9b70*/  FMNMX.FTZ R136, R136, R135, !PT ;  /* 0x0000008788887209 */ /* 0x000fe40007810000 */
[----:B------:R-:W-:Y:S01]  /*9b80*/  FMNMX.FTZ R134, R134, R205, !PT ;  /* 0x000000cd86867209 */ /* 0x000fe20007810000 */
[----:B------:R-:W-:Y:S01]  /*9b90*/  STL [R1+0x6c], R139 ;  /* 0x00006c8b01007387 */ /* 0x000fe20000100800 */
[----:B------:R-:W-:Y:S03]  /*9ba0*/  FMNMX.FTZ R204, R132, R204, !PT ;  /* 0x000000cc84cc7209 */ /* 0x000fe60007810000 */
[----:B------:R-:W1:Y:S08]  /*9bb0*/  SHFL.BFLY PT, R135, R136, 0x1, 0x1f ;  /* 0x0c201f0088877f89 */ /* 0x000e7000000e0000 */
[----:B------:R-:W2:Y:S08]  /*9bc0*/  SHFL.BFLY PT, R205, R134, 0x1, 0x1f ;  /* 0x0c201f0086cd7f89 */ /* 0x000eb000000e0000 */
[----:B------:R-:W3:Y:S08]  /*9bd0*/  SHFL.BFLY PT, R206, R204, 0x1, 0x1f ;  /* 0x0c201f00ccce7f89 */ /* 0x000ef000000e0000 */
[----:B------:R-:W4:Y:S01]  /*9be0*/  SHFL.BFLY PT, R132, R2, 0x1, 0x1f ;  /* 0x0c201f0002847f89 */ /* 0x000f2200000e0000 */
[----:B-1----:R-:W-:Y:S02]  /*9bf0*/  FMNMX.FTZ R136, R136, R135, !PT ;  /* 0x0000008788887209 */ /* 0x002fe40007810000 */
[----:B--2---:R-:W-:Y:S03]  /*9c00*/  FMNMX.FTZ R135, R134, R205, !PT ;  /* 0x000000cd86877209 */ /* 0x004fe60007810000 */
[C---:B------:R-:W-:Y:S01]  /*9c10*/  FADD.FTZ R0, -R136.reuse, R3 ;  /* 0x0000000388007221 */ /* 0x040fe20000010100 */
[----:B------:R-:W-:Y:S02]  /*9c20*/  FSETP.NEU.FTZ.AND P1, PT, R136, -INF , PT ;  /* 0xff8000008800780b */ /* 0x000fe40003f3d000 */
[----:B---3--:R-:W-:Y:S01]  /*9c30*/  FMNMX.FTZ R134, R204, R206, !PT ;  /* 0x000000cecc867209 */ /* 0x008fe20007810000 */
[----:B------:R-:W-:Y:S01]  /*9c40*/  FMUL.FTZ R3, R0, UR4 ;  /* 0x0000000400037c20 */ /* 0x000fe20008410000 */
[----:B------:R-:W-:Y:S02]  /*9c50*/  FADD.FTZ R0, -R135, R133 ;  /* 0x0000008587007221 */ /* 0x000fe40000010100 */
[----:B------:R-:W-:Y:S01]  /*9c60*/  FSETP.NEU.FTZ.AND P2, PT, R134, -INF , PT ;  /* 0xff8000008600780b */ /* 0x000fe20003f5d000 */
[----:B------:R1:W-:Y:S01]  /*9c70*/  MUFU.EX2 R133, R3 ;  /* 0x0000000300857308 */ /* 0x0003e20000000800 */
[----:B----4-:R-:W-:Y:S05]  /*9c80*/  FMNMX.FTZ R132, R2, R132, !PT ;  /* 0x0000008402847209 */ /* 0x010fea0007810000 */
[----:B------:R-:W-:Y:S01]  /*9c90*/  FMUL.FTZ R204, R132, UR4 ;  /* 0x0000000484cc7c20 */ /* 0x000fe20008410000 */
[----:B-1----:R-:W-:Y:S01]  /*9ca0*/  FMUL.FTZ R3, R0, UR4 ;  /* 0x0000000400037c20 */ /* 0x002fe20008410000 */
[----:B------:R-:W-:Y:S01]  /*9cb0*/  FADD.FTZ R0, -R134, R137 ;  /* 0x0000008986007221 */ /* 0x000fe20000010100 */
[----:B------:R-:W-:Y:S03]  /*9cc0*/  FMUL.FTZ R137, R136, UR4 ;  /* 0x0000000488897c20 */ /* 0x000fe60008410000 */
[----:B------:R-:W-:Y:S01]  /*9cd0*/  FMUL.FTZ R2, R0, UR4 ;  /* 0x0000000400027c20 */ /* 0x000fe20008410000 */
[----:B------:R-:W-:Y:S01]  /*9ce0*/  MUFU.EX2 R3, R3 ;  /* 0x0000000300037308 */ /* 0x000fe20000000800 */
[----:B------:R-:W-:Y:S01]  /*9cf0*/  FSEL R137, R137, RZ, P1 ;  /* 0x000000ff89897208 */ /* 0x000fe20000800000 */
[----:B------:R-:W-:Y:S01]  /*9d00*/  FADD.FTZ R0, -R132, R138 ;  /* 0x0000008a84007221 */ /* 0x000fe20000010100 */
[C---:B------:R-:W-:Y:S01]  /*9d10*/  FMUL.FTZ R138, R135.reuse, UR4 ;  /* 0x00000004878a7c20 */ /* 0x040fe20008410000 */
[----:B------:R-:W-:Y:S02]  /*9d20*/  FSETP.NEU.FTZ.AND P1, PT, R135, -INF , PT ;  /* 0xff8000008700780b */ /* 0x000fe40003f3d000 */
[--C-:B------:R-:W-:Y:S01]  /*9d30*/  FFMA.FTZ R4, R4, UR4, -R137.reuse ;  /* 0x0000000404047c23 */ /* 0x100fe20008010889 */
[--C-:B------:R-:W-:Y:S03]  /*9d40*/  FFMA.FTZ R211, R20, UR4, -R137.reuse ;  /* 0x0000000414d37c23 */ /* 0x100fe60008010889 */
[----:B------:R-:W-:Y:S01]  /*9d50*/  MUFU.EX2 R2, R2 ;  /* 0x0000000200027308 */ /* 0x000fe20000000800 */
[--C-:B------:R-:W-:Y:S01]  /*9d60*/  FFMA.FTZ R215, R21, UR4, -R137.reuse ;  /* 0x0000000415d77c23 */ /* 0x100fe20008010889 */
[--C-:B------:R-:W-:Y:S01]  /*9d70*/  FFMA.FTZ R229, R84, UR4, -R137.reuse ;  /* 0x0000000454e57c23 */ /* 0x100fe20008010889 */
[--C-:B------:R-:W-:Y:S01]  /*9d80*/  FFMA.FTZ R227, R112, UR4, -R137.reuse ;  /* 0x0000000470e37c23 */ /* 0x100fe20008010889 */
[--C-:B------:R-:W-:Y:S01]  /*9d90*/  FFMA.FTZ R230, R65, UR4, -R137.reuse ;  /* 0x0000000441e67c23 */ /* 0x100fe20008010889 */
[--C-:B------:R-:W-:Y:S01]  /*9da0*/  FFMA.FTZ R226, R117, UR4, -R137.reuse ;  /* 0x0000000475e27c23 */ /* 0x100fe20008010889 */
[--C-:B------:R-:W-:Y:S01]  /*9db0*/  FFMA.FTZ R246, R52, UR4, -R137.reuse ;  /* 0x0000000434f67c23 */ /* 0x100fe20008010889 */
[--C-:B------:R-:W-:Y:S03]  /*9dc0*/  FFMA.FTZ R247, R53, UR4, -R137.reuse ;  /* 0x0000000435f77c23 */ /* 0x100fe60008010889 */
[----:B------:R1:W2:Y:S01]  /*9dd0*/  MUFU.EX2 R207, R4 ;  /* 0x0000000400cf7308 */ /* 0x0002a20000000800 */
[--C-:B------:R-:W-:Y:S01]  /*9de0*/  FFMA.FTZ R225, R101, UR4, -R137.reuse ;  /* 0x0000000465e17c23 */ /* 0x100fe20008010889 */
[--C-:B------:R-:W-:Y:S01]  /*9df0*/  FFMA.FTZ R5, R5, UR4, -R137.reuse ;  /* 0x0000000405057c23 */ /* 0x100fe20008010889 */
[--C-:B------:R-:W-:Y:S01]  /*9e00*/  FFMA.FTZ R17, R17, UR4, -R137.reuse ;  /* 0x0000000411117c23 */ /* 0x100fe20008010889 */
[--C-:B------:R-:W-:Y:S01]  /*9e10*/  FFMA.FTZ R16, R16, UR4, -R137.reuse ;  /* 0x0000000410107c23 */ /* 0x100fe20008010889 */
[--C-:B------:R-:W-:Y:S01]  /*9e20*/  FFMA.FTZ R231, R100, UR4, -R137.reuse ;  /* 0x0000000464e77c23 */ /* 0x100fe20008010889 */
[--C-:B------:R-:W-:Y:S01]  /*9e30*/  FFMA.FTZ R252, R69, UR4, -R137.reuse ;  /* 0x0000000445fc7c23 */ /* 0x100fe20008010889 */
[--C-:B------:R-:W-:Y:S03]  /*9e40*/  FFMA.FTZ R251, R80, UR4, -R137.reuse ;  /* 0x0000000450fb7c23 */ /* 0x100fe60008010889 */
[----:B------:R-:W3:Y:S01]  /*9e50*/  MUFU.EX2 R224, R5 ;  /* 0x0000000500e07308 */ /* 0x000ee20000000800 */
[--C-:B------:R-:W-:Y:S01]  /*9e60*/  FFMA.FTZ R250, R81, UR4, -R137.reuse ;  /* 0x0000000451fa7c23 */ /* 0x100fe20008010889 */
[----:B------:R-:W-:Y:S01]  /*9e70*/  FMUL.FTZ R0, R0, UR4 ;  /* 0x0000000400007c20 */ /* 0x000fe20008410000 */
[--C-:B------:R-:W-:Y:S01]  /*9e80*/  FFMA.FTZ R218, R32, UR4, -R137.reuse ;  /* 0x0000000420da7c23 */ /* 0x100fe20008010889 */
[--C-:B------:R-:W-:Y:S01]  /*9e90*/  FFMA.FTZ R32, R96, UR4, -R137.reuse ;  /* 0x0000000460207c23 */ /* 0x100fe20008010889 */
[--C-:B------:R-:W-:Y:S01]  /*9ea0*/  FFMA.FTZ R96, R113, UR4, -R137.reuse ;  /* 0x0000000471607c23 */ /* 0x100fe20008010889 */
[----:B------:R-:W-:Y:S01]  /*9eb0*/  MOV R113, R225 ;  /* 0x000000e100717202 */ /* 0x000fe20000000f00 */
[--C-:B------:R-:W-:Y:S03]  /*9ec0*/  FFMA.FTZ R65, R128, UR4, -R137.reuse ;  /* 0x0000000480417c23 */ /* 0x100fe60008010889 */
[----:B------:R-:W4:Y:S01]  /*9ed0*/  MUFU.EX2 R208, R17 ;  /* 0x0000001100d07308 */ /* 0x000f220000000800 */
[----:B-1----:R-:W-:Y:S01]  /*9ee0*/  FSEL R4, R138, RZ, P1 ;  /* 0x000000ff8a047208 */ /* 0x002fe20000800000 */
[----:B------:R-:W-:Y:S01]  /*9ef0*/  FMUL.FTZ R138, R134, UR4 ;  /* 0x00000004868a7c20 */ /* 0x000fe20008410000 */
[----:B--2---:R-:W-:Y:S01]  /*9f00*/  MOV R101, R207 ;  /* 0x000000cf00657202 */ /* 0x004fe20000000f00 */
[--C-:B------:R-:W-:Y:S01]  /*9f10*/  FFMA.FTZ R213, R48, UR4, -R137.reuse ;  /* 0x0000000430d57c23 */ /* 0x100fe20008010889 */
[----:B------:R-:W-:Y:S01]  /*9f20*/  FSETP.NEU.FTZ.AND P1, PT, R132, -INF , PT ;  /* 0xff8000008400780b */ /* 0x000fe20003f3d000 */
[--C-:B------:R-:W-:Y:S01]  /*9f30*/  FFMA.FTZ R209, R22, UR4, -R4.reuse ;  /* 0x0000000416d17c23 */ /* 0x100fe20008010804 */
[--C-:B------:R-:W-:Y:S03]  /*9f40*/  FFMA.FTZ R207, R23, UR4, -R4.reuse ;  /* 0x0000000417cf7c23 */ /* 0x100fe60008010804 */
[----:B------:R1:W2:Y:S01]  /*9f50*/  MUFU.EX2 R228, R16 ;  /* 0x0000001000e47308 */ /* 0x0002a20000000800 */
[----:B------:R-:W2:Y:S01]  /*9f60*/  LDSM.16.MT88.4 R20, [R220+0x8000] ;  /* 0x00800000dc14783b */ /* 0x000ea20000004200 */
[----:B------:R-:W-:Y:S01]  /*9f70*/  FSEL R138, R138, RZ, P2 ;  /* 0x000000ff8a8a7208 */ /* 0x000fe20001000000 */
[--C-:B------:R-:W-:Y:S01]  /*9f80*/  FFMA.FTZ R18, R18, UR4, -R4.reuse ;  /* 0x0000000412127c23 */ /* 0x100fe20008010804 */
[----:B------:R-:W-:Y:S01]  /*9f90*/  FSEL R204, R204, RZ, P1 ;  /* 0x000000ffcccc7208 */ /* 0x000fe20000800000 */
[--C-:B------:R-:W-:Y:S01]  /*9fa0*/  FFMA.FTZ R19, R19, UR4, -R4.reuse ;  /* 0x0000000413137c23 */ /* 0x100fe20008010804 */
[--C-:B------:R-:W-:Y:S01]  /*9fb0*/  FFMA.FTZ R6, R6, UR4, -R4.reuse ;  /* 0x0000000406067c23 */ /* 0x100fe20008010804 */
[----:B------:R-:W-:Y:S03]  /*9fc0*/  FFMA.FTZ R7, R7, UR4, -R4 ;  /* 0x0000000407077c23 */ /* 0x000fe60008010804 */
[----:B------:R-:W-:Y:S01]  /*9fd0*/  MUFU.EX2 R210, R18 ;  /* 0x0000001200d27308 */ /* 0x000fe20000000800 */
[----:B------:R-:W-:Y:S01]  /*9fe0*/  FFMA.FTZ R8, R8, UR4, -R138 ;  /* 0x0000000408087c23 */ /* 0x000fe2000801088a */
[----:B------:R-:W-:Y:S01]  /*9ff0*/  FFMA.FTZ R11, R11, UR4, -R204 ;  /* 0x000000040b0b7c23 */ /* 0x000fe200080108cc */
[----:B------:R-:W-:Y:S01]  /*a000*/  FFMA.FTZ R242, R55, UR4, -R4 ;  /* 0x0000000437f27c23 */ /* 0x000fe20008010804 */
[----:B------:R-:W-:Y:S01]  /*a010*/  FFMA.FTZ R15, R15, UR4, -R204 ;  /* 0x000000040f0f7c23 */ /* 0x000fe200080108cc */
[--C-:B------:R-:W-:Y:S01]  /*a020*/  FFMA.FTZ R48, R68, UR4, -R137.reuse ;  /* 0x0000000444307c23 */ /* 0x100fe20008010889 */
[----:B---3--:R-:W-:Y:S01]  /*a030*/  F2FP.BF16.F32.PACK_AB R68, R224, R101 ;  /* 0x00000065e044723e */ /* 0x008fe200000010ff */
[--C-:B------:R-:W-:Y:S03]  /*a040*/  FFMA.FTZ R243, R70, UR4, -R4.reuse ;  /* 0x0000000446f37c23 */ /* 0x100fe60008010804 */
[----:B------:R-:W-:Y:S01]  /*a050*/  MUFU.EX2 R219, R19 ;  /* 0x0000001300db7308 */ /* 0x000fe20000000800 */
[----:B----4-:R-:W-:Y:S01]  /*a060*/  MOV R117, R208 ;  /* 0x000000d000757202 */ /* 0x010fe20000000f00 */
[----:B------:R-:W-:Y:S01]  /*a070*/  FFMA.FTZ R240, R82, UR4, -R4 ;  /* 0x0000000452f07c23 */ /* 0x000fe20008010804 */
[----:B-1----:R-:W-:Y:S01]  /*a080*/  FMUL.FTZ R16, R133, R148 ;  /* 0x0000009485107220 */ /* 0x002fe20000410000 */
[--C-:B------:R-:W-:Y:S01]  /*a090*/  FFMA.FTZ R148, R124, UR4, -R138.reuse ;  /* 0x000000047c947c23 */ /* 0x100fe2000801088a */
[----:B--2---:R-:W-:Y:S01]  /*a0a0*/  F2FP.BF16.F32.PACK_AB R70, R117, R228 ;  /* 0x000000e47546723e */ /* 0x004fe200000010ff */
[----:B------:R-:W-:Y:S01]  /*a0b0*/  FFMA.FTZ R9, R9, UR4, -R138 ;  /* 0x0000000409097c23 */ /* 0x000fe2000801088a */
[----:B------:R-:W-:Y:S03]  /*a0c0*/  FFMA.FTZ R10, R10, UR4, -R204 ;  /* 0x000000040a0a7c23 */ /* 0x000fe600080108cc */
[----:B------:R-:W-:Y:S01]  /*a0d0*/  MUFU.EX2 R232, R6 ;  /* 0x0000000600e87308 */ /* 0x000fe20000000800 */
[--C-:B------:R-:W-:Y:S01]  /*a0e0*/  FFMA.FTZ R12, R12, UR4, -R138.reuse ;  /* 0x000000040c0c7c23 */ /* 0x100fe2000801088a */
[----:B------:R-:W-:Y:S01]  /*a0f0*/  FFMA.FTZ R13, R13, UR4, -R138 ;  /* 0x000000040d0d7c23 */ /* 0x000fe2000801088a */
[----:B------:R-:W-:Y:S01]  /*a100*/  FFMA.FTZ R14, R14, UR4, -R204 ;  /* 0x000000040e0e7c23 */ /* 0x000fe200080108cc */
[--C-:B------:R-:W-:Y:S01]  /*a110*/  FFMA.FTZ R244, R67, UR4, -R4.reuse ;  /* 0x0000000443f47c23 */ /* 0x100fe20008010804 */
[--C-:B------:R-:W-:Y:S01]  /*a120*/  FFMA.FTZ R248, R86, UR4, -R4.reuse ;  /* 0x0000000456f87c23 */ /* 0x100fe20008010804 */
[----:B------:R-:W-:Y:S01]  /*a130*/  MOV R5, R239 ;  /* 0x000000ef00057202 */ /* 0x000fe20000000f00 */
[--C-:B------:R-:W-:Y:S03]  /*a140*/  FFMA.FTZ R239, R83, UR4, -R4.reuse ;  /* 0x0000000453ef7c23 */ /* 0x100fe60008010804 */
[----:B------:R-:W1:Y:S01]  /*a150*/  MUFU.EX2 R139, R7 ;  /* 0x00000007008b7308 */ /* 0x000e620000000800 */
[--C-:B------:R-:W-:Y:S01]  /*a160*/  FFMA.FTZ R217, R33, UR4, -R137.reuse ;  /* 0x0000000421d97c23 */ /* 0x100fe20008010889 */
[--C-:B------:R-:W-:Y:S01]  /*a170*/  FFMA.FTZ R97, R97, UR4, -R137.reuse ;  /* 0x0000000461617c23 */ /* 0x100fe20008010889 */
[--C-:B------:R-:W-:Y:S01]  /*a180*/  FFMA.FTZ R206, R34, UR4, -R4.reuse ;  /* 0x0000000422ce7c23 */ /* 0x100fe20008010804 */
[----:B------:R-:W-:Y:S01]  /*a190*/  MOV R34, R231 ;  /* 0x000000e700227202 */ /* 0x000fe20000000f00 */
[--C-:B------:R-:W-:Y:S01]  /*a1a0*/  FFMA.FTZ R231, R114, UR4, -R4.reuse ;  /* 0x0000000472e77c23 */ /* 0x100fe20008010804 */
[--C-:B------:R-:W-:Y:S01]  /*a1b0*/  FFMA.FTZ R205, R35, UR4, -R4.reuse ;  /* 0x0000000423cd7c23 */ /* 0x100fe20008010804 */
[--C-:B------:R-:W-:Y:S03]  /*a1c0*/  FFMA.FTZ R249, R87, UR4, -R4.reuse ;  /* 0x0000000457f97c23 */ /* 0x100fe60008010804 */
[----:B------:R2:W-:Y:S01]  /*a1d0*/  MUFU.EX2 R6, R8 ;  /* 0x0000000800067308 */ /* 0x0005e20000000800 */
[--C-:B------:R-:W-:Y:S01]  /*a1e0*/  FFMA.FTZ R241, R71, UR4, -R4.reuse ;  /* 0x0000000447f17c23 */ /* 0x100fe20008010804 */
[--C-:B------:R-:W-:Y:S01]  /*a1f0*/  FFMA.FTZ R102, R102, UR4, -R4.reuse ;  /* 0x0000000466667c23 */ /* 0x100fe20008010804 */
[----:B------:R-:W-:Y:S01]  /*a200*/  FFMA.FTZ R35, R130, UR4, -R4 ;  /* 0x0000000482237c23 */ /* 0x000fe20008010804 */
[----:B------:R-:W-:Y:S01]  /*a210*/  FFMA.FTZ R130, R88, UR4, -R138 ;  /* 0x0000000458827c23 */ /* 0x000fe2000801088a */
[----:B------:R-:W-:Y:S01]  /*a220*/  FFMA.FTZ R88, R78, UR4, -R204 ;  /* 0x000000044e587c23 */ /* 0x000fe200080108cc */
[----:B------:R-:W-:Y:S01]  /*a230*/  FFMA.FTZ R33, R131, UR4, -R4 ;  /* 0x0000000483217c23 */ /* 0x000fe20008010804 */
[----:B------:R-:W-:Y:S03]  /*a240*/  FFMA.FTZ R131, R89, UR4, -R138 ;  /* 0x0000000459837c23 */ /* 0x000fe6000801088a */
[----:B------:R-:W3:Y:S01]  /*a250*/  MUFU.EX2 R7, R11 ;  /* 0x0000000b00077308 */ /* 0x000ee20000000800 */
[--C-:B------:R-:W-:Y:S01]  /*a260*/  FFMA.FTZ R214, R37, UR4, -R137.reuse ;  /* 0x0000000425d67c23 */ /* 0x100fe20008010889 */
[--C-:B------:R-:W-:Y:S01]  /*a270*/  FFMA.FTZ R37, R85, UR4, -R137.reuse ;  /* 0x0000000455257c23 */ /* 0x100fe20008010889 */
[----:B-1----:R-:W-:Y:S01]  /*a280*/  F2FP.BF16.F32.PACK_AB R69, R139, R232 ;  /* 0x000000e88b45723e */ /* 0x002fe200000010ff */
[----:B------:R-:W-:Y:S01]  /*a290*/  FFMA.FTZ R89, R75, UR4, -R204 ;  /* 0x000000044b597c23 */ /* 0x000fe200080108cc */
[----:B------:R-:W-:Y:S01]  /*a2a0*/  FMUL.FTZ R17, R133, R149 ;  /* 0x0000009585117220 */ /* 0x000fe20000410000 */
[----:B------:R-:W-:Y:S01]  /*a2b0*/  MOV R149, R102 ;  /* 0x0000006600957202 */ /* 0x000fe20000000f00 */
[C---:B------:R-:W-:Y:S03]  /*a2c0*/  FMUL.FTZ R18, R3.reuse, R150 ;  /* 0x0000009603127220 */ /* 0x040fe60000410000 */
[----:B------:R-:W1:Y:S01]  /*a2d0*/  MUFU.EX2 R0, R0 ;  /* 0x0000000000007308 */ /* 0x000e620000000800 */
[----:B--2---:R-:W-:Y:S01]  /*a2e0*/  FMUL.FTZ R8, R2, R140 ;  /* 0x0000008c02087220 */ /* 0x004fe20000410000 */
[----:B------:R-:W-:Y:S01]  /*a2f0*/  FFMA.FTZ R140, R92, UR4, -R138 ;  /* 0x000000045c8c7c23 */ /* 0x000fe2000801088a */
[----:B------:R-:W-:Y:S01]  /*a300*/  FFMA.FTZ R92, R74, UR4, -R204 ;  /* 0x000000044a5c7c23 */ /* 0x000fe200080108cc */
[----:B------:R-:W-:Y:S01]  /*a310*/  FMUL.FTZ R19, R3, R151 ;  /* 0x0000009703137220 */ /* 0x000fe20000410000 */
[----:B------:R-:W-:Y:S01]  /*a320*/  FFMA.FTZ R114, R73, UR4, -R138 ;  /* 0x0000000449727c23 */ /* 0x000fe2000801088a */
[----:B------:R-:W-:Y:S01]  /*a330*/  MOV R73, R113 ;  /* 0x0000007100497202 */ /* 0x000fe20000000f00 */
[----:B------:R-:W-:Y:S03]  /*a340*/  FFMA.FTZ R102, R59, UR4, -R204 ;  /* 0x000000043b667c23 */ /* 0x000fe600080108cc */
[----:B------:R2:W4:Y:S01]  /*a350*/  MUFU.EX2 R84, R9 ;  /* 0x0000000900547308 */ /* 0x0005220000000800 */
[----:B---3--:R-:W-:Y:S01]  /*a360*/  MOV R87, R7 ;  /* 0x0000000700577202 */ /* 0x008fe20000000f00 */
[----:B------:R-:W-:Y:S01]  /*a370*/  FMUL.FTZ R7, R3, R147 ;  /* 0x0000009303077220 */ /* 0x000fe20000410000 */
[----:B------:R-:W-:Y:S01]  /*a380*/  FFMA.FTZ R147, R121, UR4, -R138 ;  /* 0x0000000479937c23 */ /* 0x000fe2000801088a */
[--C-:B------:R-:W-:Y:S01]  /*a390*/  FFMA.FTZ R106, R106, UR4, -R204.reuse ;  /* 0x000000046a6a7c23 */ /* 0x100fe200080108cc */
[--C-:B------:R-:W-:Y:S01]  /*a3a0*/  FFMA.FTZ R107, R107, UR4, -R204.reuse ;  /* 0x000000046b6b7c23 */ /* 0x100fe200080108cc */
[--C-:B------:R-:W-:Y:S01]  /*a3b0*/  FFMA.FTZ R110, R110, UR4, -R204.reuse ;  /* 0x000000046e6e7c23 */ /* 0x100fe200080108cc */
[----:B------:R-:W-:Y:S03]  /*a3c0*/  FFMA.FTZ R111, R111, UR4, -R204 ;  /* 0x000000046f6f7c23 */ /* 0x000fe600080108cc */
[----:B------:R-:W3:Y:S01]  /*a3d0*/  MUFU.EX2 R85, R10 ;  /* 0x0000000a00557308 */ /* 0x000ee20000000800 */
[C---:B-1----:R-:W-:Y:S01]  /*a3e0*/  FMUL.FTZ R11, R0.reuse, R143 ;  /* 0x0000008f000b7220 */ /* 0x042fe20000410000 */
[----:B------:R-:W-:Y:S01]  /*a3f0*/  FMUL.FTZ R59, R0, R191 ;  /* 0x000000bf003b7220 */ /* 0x000fe20000410000 */
[----:B------:R-:W-:Y:S01]  /*a400*/  FFMA.FTZ R143, R105, UR4, -R138 ;  /* 0x00000004698f7c23 */ /* 0x000fe2000801088a */
[--C-:B------:R-:W-:Y:S01]  /*a410*/  FFMA.FTZ R105, R90, UR4, -R204.reuse ;  /* 0x000000045a697c23 */ /* 0x100fe200080108cc */
[--C-:B------:R-:W-:Y:S01]  /*a420*/  FFMA.FTZ R122, R122, UR4, -R204.reuse ;  /* 0x000000047a7a7c23 */ /* 0x100fe200080108cc */
[--C-:B------:R-:W-:Y:S01]  /*a430*/  FFMA.FTZ R123, R123, UR4, -R204.reuse ;  /* 0x000000047b7b7c23 */ /* 0x100fe200080108cc */
[----:B------:R-:W-:Y:S03]  /*a440*/  FFMA.FTZ R126, R126, UR4, -R204 ;  /* 0x000000047e7e7c23 */ /* 0x000fe600080108cc */
[----:B------:R1:W-:Y:S01]  /*a450*/  MUFU.EX2 R112, R12 ;  /* 0x0000000c00707308 */ /* 0x0003e20000000800 */
[----:B--2---:R-:W-:Y:S01]  /*a460*/  FMUL.FTZ R9, R2, R141 ;  /* 0x0000008d02097220 */ /* 0x004fe20000410000 */
[----:B----4-:R-:W-:Y:S01]  /*a470*/  MOV R151, R84 ;  /* 0x0000005400977202 */ /* 0x010fe20000000f00 */
[----:B------:R-:W-:Y:S01]  /*a480*/  FFMA.FTZ R141, R93, UR4, -R138 ;  /* 0x000000045d8d7c23 */ /* 0x000fe2000801088a */
[--C-:B------:R-:W-:Y:S01]  /*a490*/  FFMA.FTZ R128, R39, UR4, -R4.reuse ;  /* 0x0000000427807c23 */ /* 0x100fe20008010804 */
[----:B------:R-:W-:Y:S01]  /*a4a0*/  MOV R39, R210 ;  /* 0x000000d200277202 */ /* 0x000fe20000000f00 */
[--C-:B------:R-:W-:Y:S01]  /*a4b0*/  FFMA.FTZ R210, R51, UR4, -R4.reuse ;  /* 0x0000000433d27c23 */ /* 0x100fe20008010804 */
[----:B------:R-:W-:Y:S03]  /*a4c0*/  MOV R51, R219 ;  /* 0x000000db00337202 */ /* 0x000fe60000000f00 */
[----:B------:R2:W4:Y:S01]  /*a4d0*/  MUFU.EX2 R67, R13 ;  /* 0x0000000d00437308 */ /* 0x0005220000000800 */
[----:B------:R-:W-:Y:S01]  /*a4e0*/  FFMA.FTZ R219, R54, UR4, -R4 ;  /* 0x0000000436db7c23 */ /* 0x000fe20008010804 */
[----:B---3--:R-:W-:Y:S01]  /*a4f0*/  F2FP.BF16.F32.PACK_AB R81, R87, R85 ;  /* 0x000000555751723e */ /* 0x008fe200000010ff */
[----:B------:R-:W3:Y:S01]  /*a500*/  LDSM.16.MT88.4 R52, [R223+0x8000] ;  /* 0x00800000df34783b */ /* 0x000ee20000004200 */
[----:B------:R-:W-:Y:S01]  /*a510*/  F2FP.BF16.F32.PACK_AB R71, R51, R39 ;  /* 0x000000273347723e */ /* 0x000fe200000010ff */
[----:B------:R-:W-:Y:S01]  /*a520*/  FMUL.FTZ R10, R0, R142 ;  /* 0x0000008e000a7220 */ /* 0x000fe20000410000 */
[--C-:B------:R-:W-:Y:S01]  /*a530*/  FFMA.FTZ R142, R104, UR4, -R138.reuse ;  /* 0x00000004688e7c23 */ /* 0x100fe2000801088a */
[--C-:B------:R-:W-:Y:S03]  /*a540*/  FFMA.FTZ R216, R36, UR4, -R137.reuse ;  /* 0x0000000424d87c23 */ /* 0x100fe60008010889 */
[----:B------:R4:W-:Y:S01]  /*a550*/  MUFU.EX2 R86, R14 ;  /* 0x0000000e00567308 */ /* 0x0009e20000000800 */
[----:B-1----:R-:W-:Y:S01]  /*a560*/  FMUL.FTZ R12, R2, R152 ;  /* 0x00000098020c7220 */ /* 0x002fe20000410000 */
[----:B------:R-:W-:Y:S01]  /*a570*/  MOV R36, R5 ;  /* 0x0000000500247202 */ /* 0x000fe20000000f00 */
[----:B------:R-:W-:Y:S01]  /*a580*/  FMUL.FTZ R5, R133, R145 ;  /* 0x0000009185057220 */ /* 0x000fe20000410000 */
[----:B------:R-:W-:Y:S01]  /*a590*/  FFMA.FTZ R145, R108, UR4, -R138 ;  /* 0x000000046c917c23 */ /* 0x000fe2000801088a */
[----:B------:R-:W-:Y:S01]  /*a5a0*/  MOV R152, R101 ;  /* 0x0000006500987202 */ /* 0x000fe20000000f00 */
[----:B------:R-:W-:Y:S01]  /*a5b0*/  FFMA.FTZ R101, R62, UR4, -R204 ;  /* 0x000000043e657c23 */ /* 0x000fe200080108cc */
[----:B------:R-:W-:Y:S03]  /*a5c0*/  FMUL.FTZ R62, R0, R198 ;  /* 0x000000c6003e7220 */ /* 0x000fe60000410000 */
[----:B------:R-:W1:Y:S01]  /*a5d0*/  MUFU.EX2 R225, R15 ;  /* 0x0000000f00e17308 */ /* 0x000e620000000800 */
[--C-:B------:R-:W-:Y:S01]  /*a5e0*/  FFMA.FTZ R212, R49, UR4, -R137.reuse ;  /* 0x0000000431d47c23 */ /* 0x100fe20008010889 */
[--C-:B------:R-:W-:Y:S01]  /*a5f0*/  FFMA.FTZ R64, R64, UR4, -R137.reuse ;  /* 0x0000000440407c23 */ /* 0x100fe20008010889 */
[--C-:B------:R-:W-:Y:S01]  /*a600*/  FFMA.FTZ R100, R116, UR4, -R137.reuse ;  /* 0x0000000474647c23 */ /* 0x100fe20008010889 */
[----:B------:R-:W-:Y:S01]  /*a610*/  FFMA.FTZ R137, R129, UR4, -R137 ;  /* 0x0000000481897c23 */ /* 0x000fe20008010889 */
[--C-:B------:R-:W-:Y:S01]  /*a620*/  FFMA.FTZ R245, R66, UR4, -R4.reuse ;  /* 0x0000000442f57c23 */ /* 0x100fe20008010804 */
[--C-:B------:R-:W-:Y:S01]  /*a630*/  FFMA.FTZ R129, R38, UR4, -R4.reuse ;  /* 0x0000000426817c23 */ /* 0x100fe20008010804 */
[--C-:B------:R-:W-:Y:S03]  /*a640*/  FFMA.FTZ R66, R98, UR4, -R4.reuse ;  /* 0x0000000462427c23 */ /* 0x100fe60008010804 */
[----:B------:R-:W-:Y:S01]  /*a650*/  MUFU.EX2 R211, R211 ;  /* 0x000000d300d37308 */ /* 0x000fe20000000800 */
[--C-:B------:R-:W-:Y:S01]  /*a660*/  FFMA.FTZ R208, R50, UR4, -R4.reuse ;  /* 0x0000000432d07c23 */ /* 0x100fe20008010804 */
[----:B------:R-:W-:Y:S01]  /*a670*/  MOV R98, R6 ;  /* 0x0000000600627202 */ /* 0x000fe20000000f00 */
[--C-:B------:R-:W-:Y:S01]  /*a680*/  FFMA.FTZ R116, R99, UR4, -R4.reuse ;  /* 0x0000000463747c23 */ /* 0x100fe20008010804 */
[--C-:B------:R-:W-:Y:S01]  /*a690*/  FFMA.FTZ R49, R115, UR4, -R4.reuse ;  /* 0x0000000473317c23 */ /* 0x100fe20008010804 */
[--C-:B------:R-:W-:Y:S01]  /*a6a0*/  FFMA.FTZ R50, R118, UR4, -R4.reuse ;  /* 0x0000000476327c23 */ /* 0x100fe20008010804 */
[--C-:B------:R-:W-:Y:S01]  /*a6b0*/  FFMA.FTZ R103, R103, UR4, -R4.reuse ;  /* 0x0000000467677c23 */ /* 0x100fe20008010804 */
[----:B------:R-:W-:Y:S03]  /*a6c0*/  FFMA.FTZ R38, R119, UR4, -R4 ;  /* 0x0000000477267c23 */ /* 0x000fe60008010804 */
[----:B------:R-:W-:Y:S01]  /*a6d0*/  MUFU.EX2 R215, R215 ;  /* 0x000000d700d77308 */ /* 0x000fe20000000800 */
[----:B------:R-:W-:Y:S01]  /*a6e0*/  FMUL.FTZ R4, R133, R144 ;  /* 0x0000009085047220 */ /* 0x000fe20000410000 */
[----:B------:R-:W-:Y:S01]  /*a6f0*/  FMUL.FTZ R6, R3, R146 ;  /* 0x0000009203067220 */ /* 0x000fe20000410000 */
[----:B------:R-:W-:Y:S01]  /*a700*/  F2FP.BF16.F32.PACK_AB R80, R84, R98 ;  /* 0x000000625450723e */ /* 0x000fe200000010ff */
[----:B--2---:R-:W-:Y:S01]  /*a710*/  FMUL.FTZ R13, R2, R153 ;  /* 0x00000099020d7220 */ /* 0x004fe20000410000 */
[----:B----4-:R-:W-:Y:S01]  /*a720*/  F2FP.BF16.F32.PACK_AB R82, R67, R112 ;  /* 0x000000704352723e */ /* 0x010fe200000010ff */
[C---:B------:R-:W-:Y:S01]  /*a730*/  FMUL.FTZ R14, R0.reuse, R154 ;  /* 0x0000009a000e7220 */ /* 0x040fe20000410000 */
[----:B-1----:R-:W-:Y:S03]  /*a740*/  F2FP.BF16.F32.PACK_AB R83, R225, R86 ;  /* 0x00000056e153723e */ /* 0x002fe600000010ff */
[----:B------:R-:W-:Y:S01]  /*a750*/  MUFU.EX2 R209, R209 ;  /* 0x000000d100d17308 */ /* 0x000fe20000000800 */
[-C--:B------:R-:W-:Y:S05]  /*a760*/  HMMA.16816.F32.BF16 R4, R68, R20.reuse, R4 ;  /* 0x000000144404723c */ /* 0x080fea0000041804 */
[----:B------:R-:W-:Y:S01]  /*a770*/  FMUL.FTZ R15, R0, R155 ;  /* 0x0000009b000f7220 */ /* 0x000fe20000410000 */
[C---:B------:R-:W-:Y:S03]  /*a780*/  HMMA.16816.F32.BF16 R8, R80.reuse, R20, R8 ;  /* 0x000000145008723c */ /* 0x040fe60000041808 */
[----:B------:R-:W-:Y:S02]  /*a790*/  MUFU.EX2 R207, R207 ;  /* 0x000000cf00cf7308 */ /* 0x000fe40000000800 */
[--C-:B------:R-:W-:Y:S01]  /*a7a0*/  FFMA.FTZ R113, R76, UR4, -R138.reuse ;  /* 0x000000044c717c23 */ /* 0x100fe2000801088a */
[-C--:B------:R-:W-:Y:S07]  /*a7b0*/  HMMA.16816.F32.BF16 R12, R80, R22.reuse, R12 ;  /* 0x00000016500c723c */ /* 0x080fee000004180c */
[----:B------:R-:W-:Y:S01]  /*a7c0*/  MUFU.EX2 R218, R218 ;  /* 0x000000da00da7308 */ /* 0x000fe20000000800 */
[C---:B------:R-:W-:Y:S01]  /*a7d0*/  FMUL.FTZ R20, R133.reuse, R160 ;  /* 0x000000a085147220 */ /* 0x040fe20000410000 */
[C---:B------:R-:W-:Y:S08]  /*a7e0*/  HMMA.16816.F32.BF16 R16, R68.reuse, R22, R16 ;  /* 0x000000164410723c */ /* 0x040ff00000041810 */
[----:B------:R-:W-:Y:S03]  /*a7f0*/  MUFU.EX2 R217, R217 ;  /* 0x000000d900d97308 */ /* 0x000fe60000000800 */
[----:B------:R-:W-:Y:S01]  /*a800*/  FMUL.FTZ R21, R133, R161 ;  /* 0x000000a185157220 */ /* 0x000fe20000410000 */
[C---:B------:R-:W-:Y:S01]  /*a810*/  FMUL.FTZ R23, R3.reuse, R163 ;  /* 0x000000a303177220 */ /* 0x040fe20000410000 */
[----:B------:R-:W-:Y:S01]  /*a820*/  MOV R163, R32 ;  /* 0x0000002000a37202 */ /* 0x000fe20000000f00 */
[C---:B------:R-:W-:Y:S01]  /*a830*/  FMUL.FTZ R32, R2.reuse, R156 ;  /* 0x0000009c02207220 */ /* 0x040fe20000410000 */
[----:B------:R-:W-:Y:S03]  /*a840*/  MOV R156, R33 ;  /* 0x00000021009c7202 */ /* 0x000fe60000000f00 */
[----:B------:R-:W-:Y:S01]  /*a850*/  MUFU.EX2 R206, R206 ;  /* 0x000000ce00ce7308 */ /* 0x000fe20000000800 */
[----:B------:R-:W-:Y:S01]  /*a860*/  FMUL.FTZ R33, R2, R157 ;  /* 0x0000009d02217220 */ /* 0x000fe20000410000 */
[----:B------:R-:W-:Y:S01]  /*a870*/  FMUL.FTZ R22, R3, R162 ;  /* 0x000000a203167220 */ /* 0x000fe20000410000 */
[----:B------:R-:W-:Y:S01]  /*a880*/  MOV R157, R34 ;  /* 0x00000022009d7202 */ /* 0x000fe20000000f00 */
[C---:B------:R-:W-:Y:S01]  /*a890*/  FMUL.FTZ R34, R0.reuse, R158 ;  /* 0x0000009e00227220 */ /* 0x040fe20000410000 */
[----:B------:R-:W-:Y:S01]  /*a8a0*/  MOV R158, R35 ;  /* 0x00000023009e7202 */ /* 0x000fe20000000f00 */
[----:B------:R-:W-:Y:S01]  /*a8b0*/  FMUL.FTZ R35, R0, R159 ;  /* 0x0000009f00237220 */ /* 0x000fe20000410000 */
[----:B------:R-:W-:Y:S03]  /*a8c0*/  MOV R159, R65 ;  /* 0x00000041009f7202 */ /* 0x000fe60000000f00 */
[----:B------:R-:W-:Y:S01]  /*a8d0*/  MUFU.EX2 R205, R205 ;  /* 0x000000cd00cd7308 */ /* 0x000fe20000000800 */
[--C-:B------:R-:W-:Y:S01]  /*a8e0*/  FFMA.FTZ R65, R28, UR4, -R138.reuse ;  /* 0x000000041c417c23 */ /* 0x100fe2000801088a */
[----:B------:R-:W-:Y:S01]  /*a8f0*/  MOV R28, R38 ;  /* 0x00000026001c7202 */ /* 0x000fe20000000f00 */
[-C--:B---3--:R-:W-:Y:S03]  /*a900*/  HMMA.16816.F32.BF16 R20, R68, R52.reuse, R20 ;  /* 0x000000344414723c */ /* 0x088fe60000041814 */
[----:B------:R-:W-:Y:S01]  /*a910*/  MOV R38, R64 ;  /* 0x0000004000267202 */ /* 0x000fe20000000f00 */
[--C-:B------:R-:W-:Y:S03]  /*a920*/  FFMA.FTZ R115, R72, UR4, -R138.reuse ;  /* 0x0000000448737c23 */ /* 0x100fe6000801088a */
[----:B------:R-:W-:Y:S01]  /*a930*/  MUFU.EX2 R216, R216 ;  /* 0x000000d800d87308 */ /* 0x000fe20000000800 */
[----:B------:R-:W-:Y:S03]  /*a940*/  MOV R76, R112 ;  /* 0x00000070004c7202 */ /* 0x000fe60000000f00 */
[--C-:B------:R-:W-:Y:S01]  /*a950*/  FFMA.FTZ R112, R77, UR4, -R138.reuse ;  /* 0x000000044d707c23 */ /* 0x100fe2000801088a */
[----:B------:R-:W-:Y:S01]  /*a960*/  MOV R104, R36 ;  /* 0x0000002400687202 */ /* 0x000fe20000000f00 */
[C---:B------:R-:W-:Y:S04]  /*a970*/  HMMA.16816.F32.BF16 R32, R80.reuse, R52, R32 ;  /* 0x000000345020723c */ /* 0x040fe80000041820 */
[----:B------:R-:W-:Y:S01]  /*a980*/  MUFU.EX2 R214, R214 ;  /* 0x000000d600d67308 */ /* 0x000fe20000000800 */
[----:B------:R-:W-:Y:S01]  /*a990*/  FMUL.FTZ R36, R2, R168 ;  /* 0x000000a802247220 */ /* 0x000fe20000410000 */
[----:B------:R-:W-:Y:S01]  /*a9a0*/  MOV R93, R38 ;  /* 0x00000026005d7202 */ /* 0x000fe20000000f00 */
[----:B------:R-:W-:Y:S01]  /*a9b0*/  FMUL.FTZ R38, R0, R170 ;  /* 0x000000aa00267220 */ /* 0x000fe20000410000 */
[----:B------:R-:W-:Y:S03]  /*a9c0*/  MOV R77, R39 ;  /* 0x00000027004d7202 */ /* 0x000fe60000000f00 */
[----:B------:R-:W-:Y:S03]  /*a9d0*/  MOV R168, R37 ;  /* 0x0000002500a87202 */ /* 0x000fe60000000f00 */
[----:B------:R-:W-:Y:S01]  /*a9e0*/  MUFU.EX2 R213, R213 ;  /* 0x000000d500d57308 */ /* 0x000fe20000000800 */
[----:B------:R-:W-:Y:S01]  /*a9f0*/  FMUL.FTZ R37, R2, R169 ;  /* 0x000000a902257220 */ /* 0x000fe20000410000 */
[----:B------:R-:W-:Y:S01]  /*aa00*/  FMUL.FTZ R39, R0, R171 ;  /* 0x000000ab00277220 */ /* 0x000fe20000410000 */
[----:B------:R-:W-:Y:S01]  /*aa10*/  MOV R72, R50 ;  /* 0x0000003200487202 */ /* 0x000fe20000000f00 */
[----:B------:R-:W-:Y:S01]  /*aa20*/  FMUL.FTZ R50, R3, R166 ;  /* 0x000000a603327220 */ /* 0x000fe20000410000 */
[----:B------:R-:W-:Y:S01]  /*aa30*/  MOV R150, R49 ;  /* 0x0000003100967202 */ /* 0x000fe20000000f00 */
[C---:B------:R-:W-:Y:S01]  /*aa40*/  FMUL.FTZ R49, R133.reuse, R165 ;  /* 0x000000a585317220 */ /* 0x040fe20000410000 */
[----:B------:R-:W-:Y:S03]  /*aa50*/  MOV R155, R51 ;  /* 0x00000033009b7202 */ /* 0x000fe60000000f00 */
[----:B------:R-:W-:Y:S01]  /*aa60*/  MUFU.EX2 R212, R212 ;  /* 0x000000d400d47308 */ /* 0x000fe20000000800 */
[----:B------:R-:W-:Y:S01]  /*aa70*/  MOV R171, R48 ;  /* 0x0000003000ab7202 */ /* 0x000fe20000000f00 */
[----:B------:R-:W-:Y:S01]  /*aa80*/  FMUL.FTZ R48, R133, R164 ;  /* 0x000000a485307220 */ /* 0x000fe20000410000 */
[----:B------:R-:W-:Y:S01]  /*aa90*/  FMUL.FTZ R51, R3, R167 ;  /* 0x000000a703337220 */ /* 0x000fe20000410000 */
[-C--:B------:R-:W-:Y:S03]  /*aaa0*/  HMMA.16816.F32.BF16 R36, R80, R54.reuse, R36 ;  /* 0x000000365024723c */ /* 0x080fe60000041824 */
[--C-:B------:R-:W-:Y:S03]  /*aab0*/  FFMA.FTZ R64, R29, UR4, -R138.reuse ;  /* 0x000000041d407c23 */ /* 0x100fe6000801088a */
[----:B------:R-:W-:Y:S01]  /*aac0*/  MUFU.EX2 R208, R208 ;  /* 0x000000d000d07308 */ /* 0x000fe20000000800 */
[----:B------:R-:W-:Y:S01]  /*aad0*/  MOV R29, R96 ;  /* 0x00000060001d7202 */ /* 0x000fe20000000f00 */
[C---:B------:R-:W-:Y:S01]  /*aae0*/  HMMA.16816.F32.BF16 R48, R68.reuse, R54, R48 ;  /* 0x000000364430723c */ /* 0x040fe20000041830 */
[----:B------:R-:W1:Y:S03]  /*aaf0*/  LDSM.16.MT88.4 R52, [R221+0x8000] ;  /* 0x00800000dd34783b */ /* 0x000e660000004200 */
[--C-:B------:R-:W-:Y:S04]  /*ab00*/  FFMA.FTZ R96, R40, UR4, -R138.reuse ;  /* 0x0000000428607c23 */ /* 0x100fe8000801088a */
[----:B------:R-:W-:Y:S03]  /*ab10*/  MUFU.EX2 R210, R210 ;  /* 0x000000d200d27308 */ /* 0x000fe60000000800 */
[----:B------:R-:W-:Y:S01]  /*ab20*/  MOV R40, R97 ;  /* 0x0000006100287202 */ /* 0x000fe20000000f00 */
[--C-:B------:R-:W-:Y:S01]  /*ab30*/  FFMA.FTZ R97, R41, UR4, -R138.reuse ;  /* 0x0000000429617c23 */ /* 0x100fe2000801088a */
[----:B------:R-:W-:Y:S01]  /*ab40*/  MOV R170, R103 ;  /* 0x0000006700aa7202 */ /* 0x000fe20000000f00 */
[--C-:B------:R-:W-:Y:S01]  /*ab50*/  FFMA.FTZ R99, R44, UR4, -R138.reuse ;  /* 0x000000042c637c23 */ /* 0x100fe2000801088a */
[----:B------:R-:W-:Y:S03]  /*ab60*/  MOV R162, R86 ;  /* 0x0000005600a27202 */ /* 0x000fe60000000f00 */
[----:B------:R-:W-:Y:S01]  /*ab70*/  MUFU.EX2 R191, R88 ;  /* 0x0000005800bf7308 */ /* 0x000fe20000000800 */
[----:B------:R-:W-:Y:S01]  /*ab80*/  MOV R41, R98 ;  /* 0x0000006200297202 */ /* 0x000fe20000000f00 */
[--C-:B------:R-:W-:Y:S01]  /*ab90*/  FFMA.FTZ R86, R25, UR4, -R138.reuse ;  /* 0x0000000419567c23 */ /* 0x100fe2000801088a */
[--C-:B------:R-:W-:Y:S01]  /*aba0*/  FFMA.FTZ R98, R45, UR4, -R138.reuse ;  /* 0x000000042d627c23 */ /* 0x100fe2000801088a */
[----:B------:R-:W-:Y:S01]  /*abb0*/  FMUL.FTZ R25, R133, R177 ;  /* 0x000000b185197220 */ /* 0x000fe20000410000 */
[----:B------:R-:W-:Y:S01]  /*abc0*/  MOV R44, R67 ;  /* 0x00000043002c7202 */ /* 0x000fe20000000f00 */
[--C-:B------:R-:W-:Y:S01]  /*abd0*/  FFMA.FTZ R119, R56, UR4, -R138.reuse ;  /* 0x0000000438777c23 */ /* 0x100fe2000801088a */
[----:B------:R-:W-:Y:S03]  /*abe0*/  MOV R45, R66 ;  /* 0x00000042002d7202 */ /* 0x000fe60000000f00 */
[----:B------:R-:W-:Y:S01]  /*abf0*/  MUFU.EX2 R246, R246 ;  /* 0x000000f600f67308 */ /* 0x000fe20000000800 */
[----:B------:R-:W-:Y:S01]  /*ac00*/  MOV R108, R170 ;  /* 0x000000aa006c7202 */ /* 0x000fe20000000f00 */
[----:B------:R-:W-:Y:S01]  /*ac10*/  FFMA.FTZ R118, R57, UR4, -R138 ;  /* 0x0000000439767c23 */ /* 0x000fe2000801088a */
[----:B------:R-:W-:Y:S01]  /*ac20*/  MOV R177, R171 ;  /* 0x000000ab00b17202 */ /* 0x000fe20000000f00 */
[--C-:B------:R-:W-:Y:S01]  /*ac30*/  FFMA.FTZ R57, R30, UR4, -R204.reuse ;  /* 0x000000041e397c23 */ /* 0x100fe200080108cc */
[----:B------:R-:W-:Y:S01]  /*ac40*/  MOV R170, R104 ;  /* 0x0000006800aa7202 */ /* 0x000fe20000000f00 */
[--C-:B------:R-:W-:Y:S01]  /*ac50*/  FFMA.FTZ R56, R31, UR4, -R204.reuse ;  /* 0x000000041f387c23 */ /* 0x100fe200080108cc */
[----:B------:R-:W-:Y:S03]  /*ac60*/  MOV R171, R168 ;  /* 0x000000a800ab7202 */ /* 0x000fe60000000f00 */
[----:B------:R-:W-:Y:S01]  /*ac70*/  MUFU.EX2 R247, R247 ;  /* 0x000000f700f77308 */ /* 0x000fe20000000800 */
[----:B------:R-:W-:Y:S01]  /*ac80*/  MOV R168, R77 ;  /* 0x0000004d00a87202 */ /* 0x000fe20000000f00 */
[C---:B------:R-:W-:Y:S01]  /*ac90*/  FMUL.FTZ R30, R0.reuse, R174 ;  /* 0x000000ae001e7220 */ /* 0x040fe20000410000 */
[----:B------:R-:W-:Y:S01]  /*aca0*/  MOV R104, R76 ;  /* 0x0000004c00687202 */ /* 0x000fe20000000f00 */
[----:B------:R-:W-:Y:S01]  /*acb0*/  FMUL.FTZ R31, R0, R175 ;  /* 0x000000af001f7220 */ /* 0x000fe20000410000 */
[----:B------:R-:W-:Y:S01]  /*acc0*/  MOV R77, R73 ;  /* 0x00000049004d7202 */ /* 0x000fe20000000f00 */
[----:B------:R-:W-:Y:S01]  /*acd0*/  FFMA.FTZ R67, R42, UR4, -R204 ;  /* 0x000000042a437c23 */ /* 0x000fe200080108cc */
[----:B------:R-:W-:Y:S03]  /*ace0*/  MOV R76, R72 ;  /* 0x00000048004c7202 */ /* 0x000fe60000000f00 */
[----:B------:R-:W-:Y:S01]  /*acf0*/  MUFU.EX2 R219, R219 ;  /* 0x000000db00db7308 */ /* 0x000fe20000000800 */
[----:B------:R-:W-:Y:S01]  /*ad00*/  MOV R154, R117 ;  /* 0x00000075009a7202 */ /* 0x000fe20000000f00 */
[----:B------:R-:W-:Y:S01]  /*ad10*/  FFMA.FTZ R117, R60, UR4, -R138 ;  /* 0x000000043c757c23 */ /* 0x000fe2000801088a */
[----:B------:R-:W-:Y:S01]  /*ad20*/  MOV R73, R45 ;  /* 0x0000002d00497202 */ /* 0x000fe20000000f00 */
[--C-:B------:R-:W-:Y:S01]  /*ad30*/  FFMA.FTZ R60, R27, UR4, -R204.reuse ;  /* 0x000000041b3c7c23 */ /* 0x100fe200080108cc */
[----:B------:R-:W-:Y:S01]  /*ad40*/  MOV R72, R44 ;  /* 0x0000002c00487202 */ /* 0x000fe20000000f00 */
[----:B------:R-:W-:Y:S01]  /*ad50*/  FMUL.FTZ R27, R3, R179 ;  /* 0x000000b3031b7220 */ /* 0x000fe20000410000 */
[----:B------:R-:W-:Y:S03]  /*ad60*/  MOV R90, R76 ;  /* 0x0000004c005a7202 */ /* 0x000fe60000000f00 */
[----:B------:R-:W-:Y:S01]  /*ad70*/  MUFU.EX2 R124, R60 ;  /* 0x0000003c007c7308 */ /* 0x000fe20000000800 */
[----:B------:R-:W-:Y:S01]  /*ad80*/  MOV R179, R77 ;  /* 0x0000004d00b37202 */ /* 0x000fe20000000f00 */
[----:B------:R-:W-:Y:S01]  /*ad90*/  FFMA.FTZ R66, R43, UR4, -R204 ;  /* 0x000000042b427c23 */ /* 0x000fe200080108cc */
[----:B------:R-:W-:Y:S01]  /*ada0*/  MOV R76, R73 ;  /* 0x00000049004c7202 */ /* 0x000fe20000000f00 */
[C---:B------:R-:W-:Y:S01]  /*adb0*/  FMUL.FTZ R42, R0.reuse, R186 ;  /* 0x000000ba002a7220 */ /* 0x040fe20000410000 */
[----:B------:R-:W-:Y:S01]  /*adc0*/  MOV R77, R72 ;  /* 0x00000048004d7202 */ /* 0x000fe20000000f00 */
[----:B------:R-:W-:Y:S01]  /*add0*/  FMUL.FTZ R43, R0, R187 ;  /* 0x000000bb002b7220 */ /* 0x000fe20000410000 */
[----:B------:R-:W-:Y:S03]  /*ade0*/  MOV R153, R116 ;  /* 0x0000007400997202 */ /* 0x000fe60000000f00 */
[----:B------:R-:W-:Y:S01]  /*adf0*/  MUFU.EX2 R242, R242 ;  /* 0x000000f200f27308 */ /* 0x000fe20000000800 */
[----:B------:R-:W-:Y:S01]  /*ae00*/  MOV R161, R87 ;  /* 0x0000005700a17202 */ /* 0x000fe20000000f00 */
[--C-:B------:R-:W-:Y:S01]  /*ae10*/  FFMA.FTZ R116, R61, UR4, -R138.reuse ;  /* 0x000000043d747c23 */ /* 0x100fe2000801088a */
[----:B------:R-:W2:Y:S01]  /*ae20*/  LDSM.16.MT88.4 R72, [R222+0x8000] ;  /* 0x00800000de48783b */ /* 0x000ea20000004200 */
[----:B------:R-:W-:Y:S01]  /*ae30*/  FFMA.FTZ R87, R24, UR4, -R138 ;  /* 0x0000000418577c23 */ /* 0x000fe2000801088a */
[--C-:B------:R-:W-:Y:S01]  /*ae40*/  FFMA.FTZ R61, R26, UR4, -R204.reuse ;  /* 0x000000041a3d7c23 */ /* 0x100fe200080108cc */
[----:B------:R-:W-:Y:S01]  /*ae50*/  FMUL.FTZ R24, R133, R176 ;  /* 0x000000b085187220 */ /* 0x000fe20000410000 */
[C---:B------:R-:W-:Y:S03]  /*ae60*/  FMUL.FTZ R26, R3.reuse, R178 ;  /* 0x000000b2031a7220 */ /* 0x040fe60000410000 */
[----:B------:R-:W-:Y:S01]  /*ae70*/  MUFU.EX2 R121, R87 ;  /* 0x0000005700797308 */ /* 0x000fe20000000800 */
[----:B------:R-:W-:Y:S01]  /*ae80*/  MOV R169, R100 ;  /* 0x0000006400a97202 */ /* 0x000fe20000000f00 */
[----:B------:R-:W-:Y:S01]  /*ae90*/  FFMA.FTZ R84, R46, UR4, -R204 ;  /* 0x000000042e547c23 */ /* 0x000fe200080108cc */
[----:B------:R-:W-:Y:S01]  /*aea0*/  MOV R45, R41 ;  /* 0x00000029002d7202 */ /* 0x000fe20000000f00 */
[----:B------:R-:W-:Y:S01]  /*aeb0*/  FMUL.FTZ R46, R3, R182 ;  /* 0x000000b6032e7220 */ /* 0x000fe20000410000 */
[----:B------:R-:W-:Y:S01]  /*aec0*/  MOV R44, R40 ;  /* 0x00000028002c7202 */ /* 0x000fe20000000f00 */
[-C--:B-1----:R-:W-:Y:S04]  /*aed0*/  HMMA.16816.F32.BF16 R24, R68, R52.reuse, R24 ;  /* 0x000000344418723c */ /* 0x082fe80000041818 */
[----:B------:R-:W-:Y:S01]  /*aee0*/  MUFU.EX2 R245, R245 ;  /* 0x000000f500f57308 */ /* 0x000fe20000000800 */
[----:B------:R-:W-:Y:S01]  /*aef0*/  MOV R41, R29 ;  /* 0x0000001d00297202 */ /* 0x000fe20000000f00 */
[C---:B------:R-:W-:Y:S01]  /*af00*/  FMUL.FTZ R29, R2.reuse, R173 ;  /* 0x000000ad021d7220 */ /* 0x040fe20000410000 */
[----:B------:R-:W-:Y:S01]  /*af10*/  MOV R40, R28 ;  /* 0x0000001c00287202 */ /* 0x000fe20000000f00 */
[C---:B------:R-:W-:Y:S03]  /*af20*/  FMUL.FTZ R28, R2.reuse, R172 ;  /* 0x000000ac021c7220 */ /* 0x040fe60000410000 */
[----:B------:R-:W-:Y:S01]  /*af30*/  MOV R164, R169 ;  /* 0x000000a900a47202 */ /* 0x000fe20000000f00 */
[----:B------:R-:W-:Y:S02]  /*af40*/  FFMA.FTZ R144, R109, UR4, -R138 ;  /* 0x000000046d907c23 */ /* 0x000fe4000801088a */
[----:B------:R-:W-:Y:S01]  /*af50*/  MUFU.EX2 R244, R244 ;  /* 0x000000f400f47308 */ /* 0x000fe20000000800 */
[----:B------:R-:W-:Y:S01]  /*af60*/  MOV R169, R93 ;  /* 0x0000005d00a97202 */ /* 0x000fe20000000f00 */
[--C-:B------:R-:W-:Y:S01]  /*af70*/  FFMA.FTZ R93, R79, UR4, -R204.reuse ;  /* 0x000000044f5d7c23 */ /* 0x100fe200080108cc */
[C---:B------:R-:W-:Y:S04]  /*af80*/  HMMA.16816.F32.BF16 R28, R80.reuse, R52, R28 ;  /* 0x00000034501c723c */ /* 0x040fe8000004181c */
[----:B------:R-:W-:Y:S03]  /*af90*/  MOV R78, R41 ;  /* 0x00000029004e7202 */ /* 0x000fe60000000f00 */
[----:B------:R-:W-:Y:S01]  /*afa0*/  MUFU.EX2 R177, R177 ;  /* 0x000000b100b17308 */ /* 0x000fe20000000800 */
[----:B------:R-:W-:Y:S03]  /*afb0*/  MOV R79, R40 ;  /* 0x00000028004f7202 */ /* 0x000fe60000000f00 */
[C---:B------:R-:W-:Y:S01]  /*afc0*/  FMUL.FTZ R40, R2.reuse, R184 ;  /* 0x000000b802287220 */ /* 0x040fe20000410000 */
[----:B------:R-:W-:Y:S01]  /*afd0*/  FMUL.FTZ R41, R2, R185 ;  /* 0x000000b902297220 */ /* 0x000fe20000410000 */
[----:B------:R-:W-:Y:S01]  /*afe0*/  MOV R160, R85 ;  /* 0x0000005500a07202 */ /* 0x000fe20000000f00 */
[--C-:B------:R-:W-:Y:S01]  /*aff0*/  FFMA.FTZ R85, R47, UR4, -R204.reuse ;  /* 0x000000042f557c23 */ /* 0x100fe200080108cc */
[----:B------:R-:W-:Y:S01]  /*b000*/  MOV R173, R164 ;  /* 0x000000a400ad7202 */ /* 0x000fe20000000f00 */
[----:B------:R-:W-:Y:S03]  /*b010*/  FMUL.FTZ R47, R3, R183 ;  /* 0x000000b7032f7220 */ /* 0x000fe60000410000 */
[-C--:B------:R-:W-:Y:S01]  /*b020*/  HMMA.16816.F32.BF16 R40, R80, R54.reuse, R40 ;  /* 0x000000365028723c */ /* 0x080fe20000041828 */
[----:B------:R-:W-:Y:S02]  /*b030*/  MUFU.EX2 R252, R252 ;  /* 0x000000fc00fc7308 */ /* 0x000fe40000000800 */
[----:B------:R-:W-:Y:S01]  /*b040*/  MOV R164, R45 ;  /* 0x0000002d00a47202 */ /* 0x000fe20000000f00 */
[C---:B------:R-:W-:Y:S01]  /*b050*/  FMUL.FTZ R45, R133.reuse, R181 ;  /* 0x000000b5852d7220 */ /* 0x040fe20000410000 */
[----:B------:R-:W-:Y:S01]  /*b060*/  MOV R165, R44 ;  /* 0x0000002c00a57202 */ /* 0x000fe20000000f00 */
[C---:B------:R-:W-:Y:S01]  /*b070*/  FMUL.FTZ R44, R133.reuse, R180 ;  /* 0x000000b4852c7220 */ /* 0x040fe20000410000 */
[----:B------:R-:W-:Y:S01]  /*b080*/  MOV R178, R158 ;  /* 0x0000009e00b27202 */ /* 0x000fe20000000f00 */
[C---:B------:R-:W-:Y:S03]  /*b090*/  FMUL.FTZ R52, R133.reuse, R192 ;  /* 0x000000c085347220 */ /* 0x040fe60000410000 */
[----:B------:R-:W-:Y:S01]  /*b0a0*/  MUFU.EX2 R181, R98 ;  /* 0x0000006200b57308 */ /* 0x000fe20000000800 */
[----:B------:R-:W-:Y:S01]  /*b0b0*/  MOV R172, R159 ;  /* 0x0000009f00ac7202 */ /* 0x000fe20000000f00 */
[----:B------:R-:W-:Y:S01]  /*b0c0*/  FMUL.FTZ R53, R133, R193 ;  /* 0x000000c185357220 */ /* 0x000fe20000410000 */
[C---:B------:R-:W-:Y:S04]  /*b0d0*/  HMMA.16816.F32.BF16 R44, R68.reuse, R54, R44 ;  /* 0x00000036442c723c */ /* 0x040fe8000004182c */
[----:B------:R-:W-:Y:S01]  /*b0e0*/  MOV R159, R162 ;  /* 0x000000a2009f7202 */ /* 0x000fe20000000f00 */
[--C-:B------:R-:W-:Y:S01]  /*b0f0*/  FFMA.FTZ R103, R58, UR4, -R204.reuse ;  /* 0x000000043a677c23 */ /* 0x100fe200080108cc */
[----:B------:R-:W-:Y:S01]  /*b100*/  MOV R158, R161 ;  /* 0x000000a1009e7202 */ /* 0x000fe20000000f00 */
[C---:B------:R-:W-:Y:S01]  /*b110*/  FMUL.FTZ R54, R3.reuse, R194 ;  /* 0x000000c203367220 */ /* 0x040fe20000410000 */
[----:B------:R-:W-:Y:S01]  /*b120*/  MOV R162, R151 ;  /* 0x0000009700a27202 */ /* 0x000fe20000000f00 */
[----:B------:R-:W-:Y:S02]  /*b130*/  MUFU.EX2 R243, R243 ;  /* 0x000000f300f37308 */ /* 0x000fe40000000800 */
[----:B------:R-:W-:Y:S01]  /*b140*/  MOV R161, R150 ;  /* 0x0000009600a17202 */ /* 0x000fe20000000f00 */
[----:B------:R-:W-:Y:S01]  /*b150*/  FMUL.FTZ R55, R3, R195 ;  /* 0x000000c303377220 */ /* 0x000fe20000410000 */
[----:B------:R-:W-:Y:S01]  /*b160*/  MOV R174, R108 ;  /* 0x0000006c00ae7202 */ /* 0x000fe20000000f00 */
[--C-:B------:R-:W-:Y:S01]  /*b170*/  FFMA.FTZ R108, R94, UR4, -R204.reuse ;  /* 0x000000045e6c7c23 */ /* 0x100fe200080108cc */
[----:B------:R-:W-:Y:S01]  /*b180*/  MOV R175, R171 ;  /* 0x000000ab00af7202 */ /* 0x000fe20000000f00 */
[----:B------:R-:W3:Y:S03]  /*b190*/  LDL.LU R94, [R1+0x18] ;  /* 0x00001800015e7983 */ /* 0x000ee60000300800 */
[----:B------:R1:W-:Y:S01]  /*b1a0*/  MUFU.EX2 R150, R57 ;  /* 0x0000003900967308 */ /* 0x0003e20000000800 */
[----:B------:R-:W-:Y:S01]  /*b1b0*/  MOV R171, R169 ;  /* 0x000000a900ab7202 */ /* 0x000fe20000000f00 */
[-C--:B--2---:R-:W-:Y:S03]  /*b1c0*/  HMMA.16816.F32.BF16 R52, R68, R72.reuse, R52 ;  /* 0x000000484434723c */ /* 0x084fe60000041834 */
[----:B------:R-:W-:Y:S01]  /*b1d0*/  MOV R169, R104 ;  /* 0x0000006800a97202 */ /* 0x000fe20000000f00 */
[--C-:B------:R-:W-:Y:S01]  /*b1e0*/  FFMA.FTZ R104, R91, UR4, -R204.reuse ;  /* 0x000000045b687c23 */ /* 0x100fe200080108cc */
[----:B------:R-:W-:Y:S03]  /*b1f0*/  FMUL.FTZ R58, R0, R190 ;  /* 0x000000be003a7220 */ /* 0x000fe60000410000 */
[----:B------:R2:W-:Y:S03]  /*b200*/  MUFU.EX2 R151, R56 ;  /* 0x0000003800977308 */ /* 0x0005e60000000800 */
[--C-:B------:R-:W-:Y:S01]  /*b210*/  FFMA.FTZ R100, R63, UR4, -R204.reuse ;  /* 0x000000043f647c23 */ /* 0x100fe200080108cc */
[--C-:B------:R-:W-:Y:S01]  /*b220*/  FFMA.FTZ R109, R95, UR4, -R204.reuse ;  /* 0x000000045f6d7c23 */ /* 0x100fe200080108cc */
[----:B------:R-:W-:Y:S01]  /*b230*/  FFMA.FTZ R204, R127, UR4, -R204 ;  /* 0x000000047fcc7c23 */ /* 0x000fe200080108cc */
[----:B------:R-:W-:Y:S01]  /*b240*/  MOV R127, R232 ;  /* 0x000000e8007f7202 */ /* 0x000fe20000000f00 */
[--C-:B------:R-:W-:Y:S01]  /*b250*/  FFMA.FTZ R146, R120, UR4, -R138.reuse ;  /* 0x0000000478927c23 */ /* 0x100fe2000801088a */
[----:B------:R4:W5:Y:S01]  /*b260*/  LDL.LU R232, [R1+0x90] ;  /* 0x0000900001e87983 */ /* 0x0009620000300800 */
[----:B-1----:R-:W-:Y:S01]  /*b270*/  FMUL.FTZ R57, R2, R189 ;  /* 0x000000bd02397220 */ /* 0x002fe20000410000 */
[----:B------:R-:W-:Y:S01]  /*b280*/  MOV R91, R149 ;  /* 0x00000095005b7202 */ /* 0x000fe20000000f00 */
[----:B------:R-:W-:Y:S01]  /*b290*/  FFMA.FTZ R138, R125, UR4, -R138 ;  /* 0x000000047d8a7c23 */ /* 0x000fe2000801088a */
[----:B------:R-:W-:Y:S01]  /*b2a0*/  MOV R95, R152 ;  /* 0x00000098005f7202 */ /* 0x000fe20000000f00 */
[----:B------:R1:W-:Y:S01]  /*b2b0*/  MUFU.EX2 R149, R65 ;  /* 0x0000004100957308 */ /* 0x0003e20000000800 */
[----:B------:R-:W-:Y:S01]  /*b2c0*/  MOV R180, R154 ;  /* 0x0000009a00b47202 */ /* 0x000fe20000000f00 */
[----:B------:R-:W-:Y:S01]  /*b2d0*/  FMUL.FTZ R63, R0, R199 ;  /* 0x000000c7003f7220 */ /* 0x000fe20000410000 */
[----:B------:R-:W-:Y:S01]  /*b2e0*/  MOV R187, R153 ;  /* 0x0000009900bb7202 */ /* 0x000fe20000000f00 */
[C---:B--2---:R-:W-:Y:S01]  /*b2f0*/  FMUL.FTZ R56, R2.reuse, R188 ;  /* 0x000000bc02387220 */ /* 0x044fe20000410000 */
[----:B------:R-:W-:Y:S01]  /*b300*/  MOV R182, R77 ;  /* 0x0000004d00b67202 */ /* 0x000fe20000000f00 */
[C---:B------:R-:W-:Y:S01]  /*b310*/  FMUL.FTZ R60, R2.reuse, R196 ;  /* 0x000000c4023c7220 */ /* 0x040fe20000410000 */
[----:B------:R-:W-:Y:S03]  /*b320*/  MOV R166, R170 ;  /* 0x000000aa00a67202 */ /* 0x000fe60000000f00 */
[----:B------:R2:W-:Y:S01]  /*b330*/  MUFU.EX2 R152, R64 ;  /* 0x0000004000987308 */ /* 0x0005e20000000800 */
[----:B------:R-:W-:Y:S01]  /*b340*/  MOV R167, R156 ;  /* 0x0000009c00a77202 */ /* 0x000fe20000000f00 */
[C---:B------:R-:W-:Y:S01]  /*b350*/  HMMA.16816.F32.BF16 R56, R80.reuse, R72, R56 ;  /* 0x000000485038723c */ /* 0x040fe20000041838 */
[----:B------:R-:W4:Y:S03]  /*b360*/  LDL.LU R72, [R1+0x1c] ;  /* 0x00001c0001487983 */ /* 0x000f260000300800 */
[----:B------:R-:W-:Y:S04]  /*b370*/  MOV R87, R180 ;  /* 0x000000b400577202 */ /* 0x000fe80000000f00 */
[----:B------:R2:W-:Y:S03]  /*b380*/  MUFU.EX2 R125, R86 ;  /* 0x00000056007d7308 */ /* 0x0005e60000000800 */
[C---:B-1----:R-:W-:Y:S01]  /*b390*/  FMUL.FTZ R65, R133.reuse, R201 ;  /* 0x000000c985417220 */ /* 0x042fe20000410000 */
[----:B------:R-:W-:Y:S02]  /*b3a0*/  MOV R183, R155 ;  /* 0x0000009b00b77202 */ /* 0x000fe40000000f00 */
[----:B------:R-:W-:Y:S04]  /*b3b0*/  MOV R185, R164 ;  /* 0x000000a400b97202 */ /* 0x000fe80000000f00 */
[----:B------:R1:W-:Y:S01]  /*b3c0*/  MUFU.EX2 R153, R67 ;  /* 0x0000004300997308 */ /* 0x0003e20000000800 */
[----:B--2---:R-:W-:Y:S01]  /*b3d0*/  FMUL.FTZ R64, R133, R200 ;  /* 0x000000c885407220 */ /* 0x004fe20000410000 */
[----:B------:R-:W-:Y:S02]  /*b3e0*/  MOV R186, R173 ;  /* 0x000000ad00ba7202 */ /* 0x000fe40000000f00 */
[----:B------:R-:W-:Y:S02]  /*b3f0*/  MOV R176, R157 ;  /* 0x0000009d00b07202 */ /* 0x000fe40000000f00 */
[----:B------:R-:W-:Y:S04]  /*b400*/  MOV R170, R163 ;  /* 0x000000a300aa7202 */ /* 0x000fe80000000f00 */
[----:B------:R2:W-:Y:S01]  /*b410*/  MUFU.EX2 R154, R66 ;  /* 0x00000042009a7308 */ /* 0x0005e20000000800 */
[----:B------:R-:W-:Y:S02]  /*b420*/  MOV R86, R87 ;  /* 0x0000005700567202 */ /* 0x000fe40000000f00 */
[----:B------:R-:W-:Y:S02]  /*b430*/  MOV R87, R183 ;  /* 0x000000b700577202 */ /* 0x000fe40000000f00 */
[----:B------:R-:W-:Y:S02]  /*b440*/  MOV R173, R79 ;  /* 0x0000004f00ad7202 */ /* 0x000fe40000000f00 */
[----:B------:R-:W-:Y:S03]  /*b450*/  MOV R183, R182 ;  /* 0x000000b600b77202 */ /* 0x000fe60000000f00 */
[----:B------:R2:W-:Y:S01]  /*b460*/  MUFU.EX2 R157, R129 ;  /* 0x00000081009d7308 */ /* 0x0005e20000000800 */
[----:B------:R-:W-:Y:S01]  /*b470*/  MOV R163, R160 ;  /* 0x000000a000a37202 */ /* 0x000fe20000000f00 */
[C---:B-1----:R-:W-:Y:S01]  /*b480*/  FMUL.FTZ R67, R3.reuse, R203 ;  /* 0x000000cb03437220 */ /* 0x042fe20000410000 */
[----:B------:R-:W-:Y:S02]  /*b490*/  MOV R182, R185 ;  /* 0x000000b900b67202 */ /* 0x000fe40000000f00 */
[----:B------:R-:W-:Y:S02]  /*b4a0*/  MOV R195, R86 ;  /* 0x0000005600c37202 */ /* 0x000fe40000000f00 */
[----:B------:R-:W-:Y:S03]  /*b4b0*/  MOV R86, R162 ;  /* 0x000000a200567202 */ /* 0x000fe60000000f00 */
        /* <DEDUP_REMOVED lines=10> */
[----:B------:R2:W2:Y:S01]  /*b560*/  MUFU.EX2 R120, R61 ;  /* 0x0000003d00787308 */ /* 0x0004a20000000800 */
[----:B-1----:R-:W-:Y:S02]  /*b570*/  MOV R128, R158 ;  /* 0x0000009e00807202 */ /* 0x002fe40000000f00 */
[----:B------:R-:W-:Y:S02]  /*b580*/  MOV R188, R87 ;  /* 0x0000005700bc7202 */ /* 0x000fe40000000f00 */
[----:B------:R-:W-:Y:S02]  /*b590*/  MOV R200, R128 ;  /* 0x0000008000c87202 */ /* 0x000fe40000000f00 */
[----:B------:R-:W-:Y:S03]  /*b5a0*/  MOV R184, R76 ;  /* 0x0000004c00b87202 */ /* 0x000fe60000000f00 */
[----:B------:R1:W-:Y:S01]  /*b5b0*/  MUFU.EX2 R155, R97 ;  /* 0x00000061009b7308 */ /* 0x0003e20000000800 */
[----:B--2---:R-:W-:Y:S02]  /*b5c0*/  MOV R96, R129 ;  /* 0x0000008100607202 */ /* 0x004fe40000000f00 */
[----:B------:R-:W-:Y:S02]  /*b5d0*/  MOV R129, R168 ;  /* 0x000000a800817202 */ /* 0x000fe40000000f00 */
[----:B------:R-:W-:Y:S05]  /*b5e0*/  MOV R87, R161 ;  /* 0x000000a100577202 */ /* 0x000fea0000000f00 */
[----:B------:R-:W-:Y:S01]  /*b5f0*/  MUFU.EX2 R164, R84 ;  /* 0x0000005400a47308 */ /* 0x000fe20000000800 */
[----:B------:R-:W-:Y:S01]  /*b600*/  FMUL.FTZ R61, R2, R197 ;  /* 0x000000c5023d7220 */ /* 0x000fe20000410000 */
[----:B------:R-:W-:Y:S02]  /*b610*/  MOV R197, R189 ;  /* 0x000000bd00c57202 */ /* 0x000fe40000000f00 */
[----:B------:R-:W-:Y:S02]  /*b620*/  F2FP.BF16.F32.PACK_AB R73, R124, R120 ;  /* 0x000000787c49723e */ /* 0x000fe400000010ff */
[----:B------:R-:W-:Y:S02]  /*b630*/  MOV R198, R87 ;  /* 0x0000005700c67202 */ /* 0x000fe40000000f00 */
[-C--:B------:R-:W-:Y:S02]  /*b640*/  HMMA.16816.F32.BF16 R60, R80, R74.reuse, R60 ;  /* 0x0000004a503c723c */ /* 0x080fe4000004183c */
[----:B------:R-:W-:Y:S01]  /*b650*/  MUFU.EX2 R168, R92 ;  /* 0x0000005c00a87308 */ /* 0x000fe20000000800 */
[----:B------:R-:W-:Y:S01]  /*b660*/  LDSM.16.MT88.4 R80, [R223+0x8800] ;  /* 0x00880000df50783b */ /* 0x000fe20000004200 */
[----:B-1----:R-:W-:Y:S02]  /*b670*/  MOV R97, R228 ;  /* 0x000000e400617202 */ /* 0x002fe40000000f00 */
[----:B------:R-:W-:Y:S06]  /*b680*/  HMMA.16816.F32.BF16 R64, R68, R74, R64 ;  /* 0x0000004a4440723c */ /* 0x000fec0000041840 */
[----:B------:R-:W-:Y:S01]  /*b690*/  MUFU.EX2 R159, R119 ;  /* 0x00000077009f7308 */ /* 0x000fe20000000800 */
[----:B------:R-:W-:Y:S04]  /*b6a0*/  F2FP.BF16.F32.PACK_AB R68, R215, R211 ;  /* 0x000000d3d744723e */ /* 0x000fe800000010ff */
[----:B------:R-:W-:Y:S05]  /*b6b0*/  F2FP.BF16.F32.PACK_AB R69, R207, R209 ;  /* 0x000000d1cf45723e */ /* 0x000fea00000010ff */
[----:B------:R-:W-:Y:S01]  /*b6c0*/  MUFU.EX2 R180, R85 ;  /* 0x0000005500b47308 */ /* 0x000fe20000000800 */
[----:B------:R-:W-:Y:S02]  /*b6d0*/  F2FP.BF16.F32.PACK_AB R70, R217, R218 ;  /* 0x000000dad946723e */ /* 0x000fe400000010ff */
[----:B------:R-:W-:Y:S02]  /*b6e0*/  F2FP.BF16.F32.PACK_AB R71, R205, R206 ;  /* 0x000000cecd47723e */ /* 0x000fe400000010ff */
[----:B------:R-:W-:Y:S02]  /*b6f0*/  F2FP.BF16.F32.PACK_AB R74, R152, R149 ;  /* 0x00000095984a723e */ /* 0x000fe400000010ff */
[----:B------:R-:W-:Y:S03]  /*b700*/  F2FP.BF16.F32.PACK_AB R75, R151, R150 ;  /* 0x00000096974b723e */ /* 0x000fe600000010ff */
[----:B------:R-:W-:Y:S10]  /*b710*/  MUFU.EX2 R190, R93 ;  /* 0x0000005d00be7308 */ /* 0x000ff40000000800 */
        /* <DEDUP_REMOVED lines=19> */
[----:B------:R-:W-:Y:S01]  /*b850*/  MUFU.EX2 R110, R110 ;  /* 0x0000006e006e7308 */ /* 0x000fe20000000800 */
[----:B---3--:R-:W-:Y:S01]  /*b860*/  FFMA.FTZ R133, R133, R94, R95 ;  /* 0x0000005e85857223 */ /* 0x008fe2000001005f */
[----:B------:R-:W-:Y:S02]  /*b870*/  MOV R94, R175 ;  /* 0x000000af005e7202 */ /* 0x000fe40000000f00 */
[----:B------:R-:W-:Y:S01]  /*b880*/  MOV R95, R174 ;  /* 0x000000ae005f7202 */ /* 0x000fe20000000f00 */
[----:B------:R-:W-:Y:S01]  /*b890*/  FADD.FTZ R133, R224, R133 ;  /* 0x00000085e0857221 */ /* 0x000fe20000010000 */
[----:B------:R-:W-:Y:S04]  /*b8a0*/  MOV R175, R165 ;  /* 0x000000a500af7202 */ /* 0x000fe80000000f00 */
[----:B------:R-:W-:Y:S01]  /*b8b0*/  MUFU.EX2 R111, R111 ;  /* 0x0000006f006f7308 */ /* 0x000fe20000000800 */
[----:B------:R-:W-:Y:S02]  /*b8c0*/  MOV R174, R78 ;  /* 0x0000004e00ae7202 */ /* 0x000fe40000000f00 */
[----:B------:R-:W-:Y:S01]  /*b8d0*/  MOV R185, R175 ;  /* 0x000000af00b97202 */ /* 0x000fe20000000f00 */
[----:B------:R-:W1:Y:S01]  /*b8e0*/  LDSM.16.MT88.4 R76, [R220+0x8800] ;  /* 0x00880000dc4c783b */ /* 0x000e620000004200 */
[----:B------:R-:W-:Y:S02]  /*b8f0*/  MOV R175, R174 ;  /* 0x000000ae00af7202 */ /* 0x000fe40000000f00 */
[----:B------:R-:W-:Y:S03]  /*b900*/  MOV R174, R173 ;  /* 0x000000ad00ae7202 */ /* 0x000fe60000000f00 */
[----:B------:R2:W3:Y:S01]  /*b910*/  MUFU.EX2 R165, R99 ;  /* 0x0000006300a57308 */ /* 0x0004e20000000800 */
[----:B------:R-:W-:Y:S02]  /*b920*/  MOV R173, R172 ;  /* 0x000000ac00ad7202 */ /* 0x000fe40000000f00 */
[----:B------:R-:W-:Y:S02]  /*b930*/  MOV R172, R178 ;  /* 0x000000b200ac7202 */ /* 0x000fe40000000f00 */
[----:B------:R-:W-:Y:S02]  /*b940*/  MOV R183, R174 ;  /* 0x000000ae00b77202 */ /* 0x000fe40000000f00 */
[----:B------:R-:W-:Y:S03]  /*b950*/  MOV R174, R229 ;  /* 0x000000e500ae7202 */ /* 0x000fe60000000f00 */
[----:B------:R3:W1:Y:S01]  /*b960*/  MUFU.EX2 R178, R230 ;  /* 0x000000e600b27308 */ /* 0x0006620000000800 */
[----:B------:R-:W-:Y:S02]  /*b970*/  MOV R182, R173 ;  /* 0x000000ad00b67202 */ /* 0x000fe40000000f00 */
[----:B------:R-:W-:Y:S02]  /*b980*/  MOV R173, R172 ;  /* 0x000000ac00ad7202 */ /* 0x000fe40000000f00 */
[----:B------:R-:W-:Y:S02]  /*b990*/  MOV R194, R185 ;  /* 0x000000b900c27202 */ /* 0x000fe40000000f00 */
[----:B------:R-:W-:Y:S03]  /*b9a0*/  MOV R193, R175 ;  /* 0x000000af00c17202 */ /* 0x000fe60000000f00 */
[----:B------:R-:W-:Y:S01]  /*b9b0*/  MUFU.EX2 R174, R174 ;  /* 0x000000ae00ae7308 */ /* 0x000fe20000000800 */
[----:B--2---:R-:W-:Y:S02]  /*b9c0*/  MOV R99, R201 ;  /* 0x000000c900637202 */ /* 0x004fe40000000f00 */
[----:B------:R-:W-:Y:S01]  /*b9d0*/  MOV R201, R96 ;  /* 0x0000006000c97202 */ /* 0x000fe20000000f00 */
[----:B----4-:R-:W-:Y:S01]  /*b9e0*/  FFMA.FTZ R3, R3, R72, R127 ;  /* 0x0000004803037223 */ /* 0x010fe2000001007f */
[----:B------:R-:W-:Y:S02]  /*b9f0*/  MOV R127, R187 ;  /* 0x000000bb007f7202 */ /* 0x000fe40000000f00 */
[----:B------:R-:W-:Y:S01]  /*ba00*/  MOV R187, R186 ;  /* 0x000000ba00bb7202 */ /* 0x000fe20000000f00 */
[----:B------:R-:W-:Y:S01]  /*ba10*/  FADD.FTZ R3, R139, R3 ;  /* 0x000000038b037221 */ /* 0x000fe20000010000 */
[----:B------:R-:W-:Y:S01]  /*ba20*/  MOV R186, R95 ;  /* 0x0000005f00ba7202 */ /* 0x000fe20000000f00 */
[----:B------:R-:W-:Y:S01]  /*ba30*/  MUFU.EX2 R175, R116 ;  /* 0x0000007400af7308 */ /* 0x000fe20000000800 */
[----:B------:R-:W-:Y:S02]  /*ba40*/  MOV R95, R94 ;  /* 0x0000005e005f7202 */ /* 0x000fe40000000f00 */
[----:B------:R-:W-:Y:S02]  /*ba50*/  MOV R94, R231 ;  /* 0x000000e7005e7202 */ /* 0x000fe40000000f00 */
[----:B------:R2:W5:Y:S01]  /*ba60*/  LDL.LU R231, [R1+0x8c] ;  /* 0x00008c0001e77983 */ /* 0x0005620000300800 */
[----:B------:R-:W-:Y:S02]  /*ba70*/  MOV R96, R200 ;  /* 0x000000c800607202 */ /* 0x000fe40000000f00 */
[----:B------:R-:W-:Y:S01]  /*ba80*/  MOV R200, R199 ;  /* 0x000000c700c87202 */ /* 0x000fe20000000f00 */
[----:B---3--:R2:W5:Y:S01]  /*ba90*/  LDL.LU R230, [R1+0x88] ;  /* 0x0000880001e67983 */ /* 0x0085620000300800 */
[-C--:B-1----:R-:W-:Y:S03]  /*baa0*/  HMMA.16816.F32.BF16 R4, R68, R76.reuse, R4 ;  /* 0x0000004c4404723c */ /* 0x082fe60000041804 */
[----:B------:R2:W5:Y:S01]  /*bab0*/  LDL.LU R229, [R1+0x84] ;  /* 0x0000840001e57983 */ /* 0x0005620000300800 */
[----:B------:R-:W-:Y:S02]  /*bac0*/  MOV R199, R197 ;  /* 0x000000c500c77202 */ /* 0x000fe40000000f00 */
[----:B------:R-:W-:Y:S01]  /*bad0*/  MOV R197, R196 ;  /* 0x000000c400c57202 */ /* 0x000fe20000000f00 */
[----:B------:R2:W5:Y:S01]  /*bae0*/  LDL.LU R228, [R1+0x80] ;  /* 0x0000800001e47983 */ /* 0x0005620000300800 */
[----:B------:R-:W-:Y:S03]  /*baf0*/  MOV R196, R188 ;  /* 0x000000bc00c47202 */ /* 0x000fe60000000f00 */
[----:B------:R-:W-:Y:S02]  /*bb00*/  MOV R188, R195 ;  /* 0x000000c300bc7202 */ /* 0x000fe40000000f00 */
[----:B------:R-:W-:Y:S02]  /*bb10*/  MOV R195, R127 ;  /* 0x0000007f00c37202 */ /* 0x000fe40000000f00 */
[----:B------:R-:W-:Y:S02]  /*bb20*/  MOV R98, R199 ;  /* 0x000000c700627202 */ /* 0x000fe40000000f00 */
[----:B------:R-:W-:Y:S02]  /*bb30*/  MOV R86, R187 ;  /* 0x000000bb00567202 */ /* 0x000fe40000000f00 */
[----:B------:R-:W-:Y:S01]  /*bb40*/  MOV R199, R197 ;  /* 0x000000c500c77202 */ /* 0x000fe20000000f00 */
[----:B------:R-:W-:Y:S01]  /*bb50*/  MUFU.EX2 R187, R114 ;  /* 0x0000007200bb7308 */ /* 0x000fe20000000800 */
[----:B------:R-:W-:Y:S02]  /*bb60*/  MOV R127, R227 ;  /* 0x000000e3007f7202 */ /* 0x000fe40000000f00 */
[----:B------:R-:W-:Y:S01]  /*bb70*/  MOV R197, R196 ;  /* 0x000000c400c57202 */ /* 0x000fe20000000f00 */
[----:B------:R2:W5:Y:S01]  /*bb80*/  LDL.LU R227, [R1+0x7c] ;  /* 0x00007c0001e37983 */ /* 0x0005620000300800 */
[----:B------:R-:W-:Y:S02]  /*bb90*/  MOV R196, R188 ;  /* 0x000000bc00c47202 */ /* 0x000fe40000000f00 */
[----:B------:R-:W-:Y:S02]  /*bba0*/  MOV R188, R195 ;  /* 0x000000c300bc7202 */ /* 0x000fe40000000f00 */
[----:B------:R-:W-:Y:S02]  /*bbb0*/  MOV R195, R86 ;  /* 0x0000005600c37202 */ /* 0x000fe40000000f00 */
[----:B------:R-:W-:Y:S02]  /*bbc0*/  MOV R86, R226 ;  /* 0x000000e200567202 */ /* 0x000fe40000000f00 */
[----:B------:R2:W5:Y:S01]  /*bbd0*/  LDL.LU R226, [R1+0x78] ;  /* 0x0000780001e27983 */ /* 0x0005620000300800 */
[----:B------:R-:W-:Y:S01]  /*bbe0*/  MOV R202, R200 ;  /* 0x000000c800ca7202 */ /* 0x000fe20000000f00 */
[----:B------:R-:W-:Y:S01]  /*bbf0*/  MUFU.EX2 R188, R188 ;  /* 0x000000bc00bc7308 */ /* 0x000fe20000000800 */
[----:B------:R-:W-:Y:S01]  /*bc00*/  MOV R200, R225 ;  /* 0x000000e100c87202 */ /* 0x000fe20000000f00 */
[----:B------:R-:W3:Y:S01]  /*bc10*/  LDL.LU R84, [R1+0x20] ;  /* 0x0000200001547983 */ /* 0x000ee20000300800 */
[----:B------:R-:W-:Y:S02]  /*bc20*/  F2FP.BF16.F32.PACK_AB R72, R125, R121 ;  /* 0x000000797d48723e */ /* 0x000fe400000010ff */
[----:B------:R-:W-:Y:S01]  /*bc30*/  MOV R87, R94 ;  /* 0x0000005e00577202 */ /* 0x000fe20000000f00 */
[----:B------:R2:W5:Y:S01]  /*bc40*/  LDL.LU R225, [R1+0x74] ;  /* 0x0000740001e17983 */ /* 0x0005620000300800 */
[----:B------:R-:W-:Y:S03]  /*bc50*/  MOV R94, R179 ;  /* 0x000000b3005e7202 */ /* 0x000fe60000000f00 */
[----:B------:R1:W-:Y:S01]  /*bc60*/  MUFU.EX2 R179, R89 ;  /* 0x0000005900b37308 */ /* 0x0003e20000000800 */
[C---:B------:R-:W-:Y:S01]  /*bc70*/  HMMA.16816.F32.BF16 R8, R72.reuse, R76, R8 ;  /* 0x0000004c4808723c */ /* 0x040fe20000041808 */
[----:B------:R-:W4:Y:S03]  /*bc80*/  LDL.LU R92, [R1+0x24] ;  /* 0x00002400015c7983 */ /* 0x000f260000300800 */
[----:B------:R-:W-:Y:S01]  /*bc90*/  MOV R118, R201 ;  /* 0x000000c900767202 */ /* 0x000fe20000000f00 */
[----:B------:R2:W5:Y:S01]  /*bca0*/  LDL.LU R224, [R1+0x70] ;  /* 0x0000700001e07983 */ /* 0x0005620000300800 */
[-C--:B------:R-:W-:Y:S03]  /*bcb0*/  HMMA.16816.F32.BF16 R12, R72, R78.reuse, R12 ;  /* 0x0000004e480c723c */ /* 0x080fe6000004180c */
[----:B------:R2:W5:Y:S02]  /*bcc0*/  LDL.LU R139, [R1+0x6c] ;  /* 0x00006c00018b7983 */ /* 0x0005640000300800 */
[----:B------:R-:W-:Y:S01]  /*bcd0*/  MOV R201, R91 ;  /* 0x0000005b00c97202 */ /* 0x000fe20000000f00 */
[C---:B------:R-:W-:Y:S01]  /*bce0*/  HMMA.16816.F32.BF16 R16, R68.reuse, R78, R16 ;  /* 0x0000004e4410723c */ /* 0x040fe20000041810 */
[----:B------:R-:W1:Y:S04]  /*bcf0*/  LDSM.16.MT88.4 R76, [R221+0x8800] ;  /* 0x00880000dd4c783b */ /* 0x000e680000004200 */
[----:B------:R-:W-:Y:S01]  /*bd00*/  MOV R119, R99 ;  /* 0x0000006300777202 */ /* 0x000fe20000000f00 */
[-C--:B------:R-:W-:Y:S05]  /*bd10*/  HMMA.16816.F32.BF16 R20, R68, R80.reuse, R20 ;  /* 0x000000504414723c */ /* 0x080fea0000041814 */
[----:B------:R-:W-:Y:S01]  /*bd20*/  MOV R99, R199 ;  /* 0x000000c700637202 */ /* 0x000fe20000000f00 */
[C---:B------:R-:W-:Y:S05]  /*bd30*/  HMMA.16816.F32.BF16 R32, R72.reuse, R80, R32 ;  /* 0x000000504820723c */ /* 0x040fea0000041820 */
[----:B------:R-:W-:Y:S01]  /*bd40*/  MOV R199, R87 ;  /* 0x0000005700c77202 */ /* 0x000fe20000000f00 */
[-C--:B------:R-:W-:Y:S05]  /*bd50*/  HMMA.16816.F32.BF16 R36, R72, R82.reuse, R36 ;  /* 0x000000524824723c */ /* 0x080fea0000041824 */
[----:B------:R-:W-:Y:S01]  /*bd60*/  MOV R203, R96 ;  /* 0x0000006000cb7202 */ /* 0x000fe20000000f00 */
[C---:B------:R-:W-:Y:S01]  /*bd70*/  HMMA.16816.F32.BF16 R48, R68.reuse, R82, R48 ;  /* 0x000000524430723c */ /* 0x040fe20000041830 */
[----:B------:R-:W2:Y:S04]  /*bd80*/  LDSM.16.MT88.4 R80, [R222+0x8800] ;  /* 0x00880000de50783b */ /* 0x000ea80000004200 */
[----:B------:R-:W-:Y:S02]  /*bd90*/  MOV R96, R196 ;  /* 0x000000c400607202 */ /* 0x000fe40000000f00 */
[----:B------:R-:W-:Y:S04]  /*bda0*/  MOV R196, R86 ;  /* 0x0000005600c47202 */ /* 0x000fe80000000f00 */
[----:B------:R-:W-:Y:S01]  /*bdb0*/  MOV R128, R186 ;  /* 0x000000ba00807202 */ /* 0x000fe20000000f00 */
[----:B------:R-:W-:Y:S01]  /*bdc0*/  MUFU.EX2 R101, R196 ;  /* 0x000000c400657308 */ /* 0x000fe20000000800 */
[----:B------:R-:W-:Y:S02]  /*bdd0*/  MOV R186, R95 ;  /* 0x0000005f00ba7202 */ /* 0x000fe40000000f00 */
[----:B------:R-:W-:Y:S01]  /*bde0*/  MOV R95, R169 ;  /* 0x000000a9005f7202 */ /* 0x000fe20000000f00 */
[-C--:B-1----:R-:W-:Y:S03]  /*bdf0*/  HMMA.16816.F32.BF16 R24, R68, R76.reuse, R24 ;  /* 0x0000004c4418723c */ /* 0x082fe60000041818 */
[----:B------:R-:W-:Y:S03]  /*be00*/  MOV R103, R119 ;  /* 0x0000007700677202 */ /* 0x000fe60000000f00 */
[----:B------:R-:W-:Y:S01]  /*be10*/  MUFU.EX2 R169, R115 ;  /* 0x0000007300a97308 */ /* 0x000fe20000000800 */
[----:B------:R-:W-:Y:S01]  /*be20*/  MOV R119, R97 ;  /* 0x0000006100777202 */ /* 0x000fe20000000f00 */
[C---:B------:R-:W-:Y:S04]  /*be30*/  HMMA.16816.F32.BF16 R28, R72.reuse, R76, R28 ;  /* 0x0000004c481c723c */ /* 0x040fe8000004181c */
[----:B------:R-:W-:Y:S02]  /*be40*/  MOV R97, R94 ;  /* 0x0000005e00617202 */ /* 0x000fe40000000f00 */
[-C--:B------:R-:W-:Y:S02]  /*be50*/  HMMA.16816.F32.BF16 R40, R72, R78.reuse, R40 ;  /* 0x0000004e4828723c */ /* 0x080fe40000041828 */
[----:B------:R-:W-:Y:S03]  /*be60*/  MUFU.EX2 R186, R186 ;  /* 0x000000ba00ba7308 */ /* 0x000fe60000000800 */
[----:B------:R-:W-:Y:S01]  /*be70*/  MOV R172, R176 ;  /* 0x000000b000ac7202 */ /* 0x000fe20000000f00 */
[C---:B------:R-:W-:Y:S01]  /*be80*/  HMMA.16816.F32.BF16 R44, R68.reuse, R78, R44 ;  /* 0x0000004e442c723c */ /* 0x040fe2000004182c */
[----:B------:R-:W1:Y:S05]  /*be90*/  LDSM.16.MT88.4 R76, [R220+0x9000] ;  /* 0x00900000dc4c783b */ /* 0x000e6a0000004200 */
[----:B------:R-:W-:Y:S01]  /*bea0*/  MUFU.EX2 R176, R100 ;  /* 0x0000006400b07308 */ /* 0x000fe20000000800 */
[----:B------:R-:W-:Y:S01]  /*beb0*/  MOV R185, R170 ;  /* 0x000000aa00b97202 */ /* 0x000fe20000000f00 */
[-C--:B--2---:R-:W-:Y:S08]  /*bec0*/  HMMA.16816.F32.BF16 R52, R68, R80.reuse, R52 ;  /* 0x000000504434723c */ /* 0x084ff00000041834 */
[----:B------:R-:W2:Y:S01]  /*bed0*/  MUFU.EX2 R170, R117 ;  /* 0x0000007500aa7308 */ /* 0x000ea20000000800 */
[C---:B------:R-:W-:Y:S04]  /*bee0*/  HMMA.16816.F32.BF16 R56, R72.reuse, R80, R56 ;  /* 0x000000504838723c */ /* 0x040fe80000041838 */
[----:B------:R-:W-:Y:S02]  /*bef0*/  MOV R189, R194 ;  /* 0x000000c200bd7202 */ /* 0x000fe40000000f00 */
[-C--:B------:R-:W-:Y:S03]  /*bf00*/  HMMA.16816.F32.BF16 R60, R72, R82.reuse, R60 ;  /* 0x00000052483c723c */ /* 0x080fe6000004183c */
[----:B------:R-:W-:Y:S02]  /*bf10*/  MUFU.EX2 R185, R185 ;  /* 0x000000b900b97308 */ /* 0x000fe40000000800 */
[----:B------:R-:W-:Y:S01]  /*bf20*/  MOV R194, R193 ;  /* 0x000000c100c27202 */ /* 0x000fe20000000f00 */
[----:B------:R-:W-:Y:S01]  /*bf30*/  HMMA.16816.F32.BF16 R64, R68, R82, R64 ;  /* 0x000000524440723c */ /* 0x000fe20000041840 */
[----:B------:R-:W-:Y:S06]  /*bf40*/  LDSM.16.MT88.4 R80, [R223+0x9800] ;  /* 0x00980000df50783b */ /* 0x000fec0000004200 */
[----:B------:R-:W-:Y:S01]  /*bf50*/  MUFU.EX2 R193, R112 ;  /* 0x0000007000c17308 */ /* 0x000fe20000000800 */
[----:B------:R-:W-:Y:S03]  /*bf60*/  F2FP.BF16.F32.PACK_AB R74, R181, R165 ;  /* 0x000000a5b54a723e */ /* 0x000fe600000010ff */
[----:B------:R-:W-:Y:S02]  /*bf70*/  F2FP.BF16.F32.PACK_AB R68, R214, R216 ;  /* 0x000000d8d644723e */ /* 0x000fe400000010ff */
[----:B------:R-:W-:Y:S04]  /*bf80*/  F2FP.BF16.F32.PACK_AB R69, R160, R157 ;  /* 0x0000009da045723e */ /* 0x000fe800000010ff */
[----:B------:R-:W-:Y:S01]  /*bf90*/  MUFU.EX2 R189, R189 ;  /* 0x000000bd00bd7308 */ /* 0x000fe20000000800 */
[----:B------:R-:W-:Y:S02]  /*bfa0*/  F2FP.BF16.F32.PACK_AB R70, R212, R213 ;  /* 0x000000d5d446723e */ /* 0x000fe400000010ff */
[----:B------:R-:W-:Y:S02]  /*bfb0*/  F2FP.BF16.F32.PACK_AB R71, R210, R208 ;  /* 0x000000d0d247723e */ /* 0x000fe400000010ff */
[----:B------:R-:W-:Y:S02]  /*bfc0*/  F2FP.BF16.F32.PACK_AB R75, R180, R164 ;  /* 0x000000a4b44b723e */ /* 0x000fe400000010ff */
[----:B------:R-:W-:Y:S03]  /*bfd0*/  F2FP.BF16.F32.PACK_AB R72, R155, R156 ;  /* 0x0000009c9b48723e */ /* 0x000fe600000010ff */
[----:B------:R-:W-:Y:S01]  /*bfe0*/  MUFU.EX2 R112, R199 ;  /* 0x000000c700707308 */ /* 0x000fe20000000800 */
[----:B------:R-:W-:Y:S01]  /*bff0*/  F2FP.BF16.F32.PACK_AB R73, R154, R153 ;  /* 0x000000999a49723e */ /* 0x000fe200000010ff */
[-C--:B-1----:R-:W-:Y:S06]  /*c000*/  HMMA.16816.F32.BF16 R4, R68, R76.reuse, R4 ;  /* 0x0000004c4404723c */ /* 0x082fec0000041804 */
[C---:B------:R-:W-:Y:S06]  /*c010*/  HMMA.16816.F32.BF16 R8, R72.reuse, R76, R8 ;  /* 0x0000004c4808723c */ /* 0x040fec0000041808 */
[-C--:B------:R-:W-:Y:S06]  /*c020*/  HMMA.16816.F32.BF16 R12, R72, R78.reuse, R12 ;  /* 0x0000004e480c723c */ /* 0x080fec000004180c */
[C---:B------:R-:W-:Y:S01]  /*c030*/  HMMA.16816.F32.BF16 R16, R68.reuse, R78, R16 ;  /* 0x0000004e4410723c */ /* 0x040fe20000041810 */
[----:B------:R-:W-:Y:S04]  /*c040*/  LDSM.16.MT88.4 R76, [R220+0x9800] ;  /* 0x00980000dc4c783b */ /* 0x000fe80000004200 */
[----:B---3--:R-:W-:Y:S01]  /*c050*/  FFMA.FTZ R2, R2, R84, R98 ;  /* 0x0000005402027223 */ /* 0x008fe20000010062 */
[----:B------:R-:W-:Y:S03]  /*c060*/  MOV R98, R197 ;  /* 0x000000c500627202 */ /* 0x000fe60000000f00 */
[----:B------:R-:W1:Y:S02]  /*c070*/  LDSM.16.MT88.4 R84, [R223+0x9000] ;  /* 0x00900000df54783b */ /* 0x000e640000004200 */
[----:B------:R-:W-:Y:S01]  /*c080*/  MOV R197, R195 ;  /* 0x000000c300c57202 */ /* 0x000fe20000000f00 */
[----:B------:R-:W-:Y:S01]  /*c090*/  FADD.FTZ R2, R103, R2 ;  /* 0x0000000267027221 */ /* 0x000fe20000010000 */
[----:B------:R-:W-:Y:S02]  /*c0a0*/  MOV R195, R90 ;  /* 0x0000005a00c37202 */ /* 0x000fe40000000f00 */
[----:B------:R-:W-:Y:S01]  /*c0b0*/  MOV R103, R119 ;  /* 0x0000007700677202 */ /* 0x000fe20000000f00 */
[----:B------:R-:W3:Y:S01]  /*c0c0*/  MUFU.EX2 R102, R197 ;  /* 0x000000c500667308 */ /* 0x000ee20000000800 */
[----:B----4-:R-:W-:Y:S01]  /*c0d0*/  FFMA.FTZ R0, R0, R92, R118 ;  /* 0x0000005c00007223 */ /* 0x010fe20000010076 */
[----:B------:R-:W4:Y:S01]  /*c0e0*/  LDSM.16.MT88.4 R88, [R221+0x9000] ;  /* 0x00900000dd58783b */ /* 0x000f220000004200 */
[----:B------:R-:W-:Y:S02]  /*c0f0*/  MOV R118, R203 ;  /* 0x000000cb00767202 */ /* 0x000fe40000000f00 */
[----:B------:R-:W-:Y:S02]  /*c100*/  MOV R203, R129 ;  /* 0x0000008100cb7202 */ /* 0x000fe40000000f00 */
[----:B------:R-:W-:Y:S01]  /*c110*/  MOV R129, R95 ;  /* 0x0000005f00817202 */ /* 0x000fe20000000f00 */
[----:B------:R-:W-:Y:S01]  /*c120*/  FADD.FTZ R0, R118, R0 ;  /* 0x0000000076007221 */ /* 0x000fe20000010000 */
[----:B------:R-:W-:Y:S01]  /*c130*/  MOV R118, R203 ;  /* 0x000000cb00767202 */ /* 0x000fe20000000f00 */
[----:B------:R-:W2:Y:S01]  /*c140*/  LDSM.16.MT88.4 R92, [R222+0x9000] ;  /* 0x00900000de5c783b */ /* 0x000ea20000004200 */
[----:B------:R-:W-:Y:S01]  /*c150*/  MOV R203, R98 ;  /* 0x0000006200cb7202 */ /* 0x000fe20000000f00 */
[----:B------:R-:W-:Y:S01]  /*c160*/  FADD.FTZ R2, R129, R2 ;  /* 0x0000000281027221 */ /* 0x000fe20000010000 */
[----:B------:R-:W-:Y:S01]  /*c170*/  MOV R119, R202 ;  /* 0x000000ca00777202 */ /* 0x000fe20000000f00 */
[----:B------:R-:W-:Y:S01]  /*c180*/  FADD.FTZ R3, R118, R3 ;  /* 0x0000000376037221 */ /* 0x000fe20000010000 */
[----:B------:R-:W-:Y:S01]  /*c190*/  MOV R202, R99 ;  /* 0x0000006300ca7202 */ /* 0x000fe20000000f00 */
[----:B------:R-:W-:Y:S01]  /*c1a0*/  MUFU.EX2 R129, R140 ;  /* 0x0000008c00817308 */ /* 0x000fe20000000800 */
[----:B------:R-:W-:Y:S01]  /*c1b0*/  MOV R98, R200 ;  /* 0x000000c800627202 */ /* 0x000fe20000000f00 */
[----:B------:R-:W-:Y:S01]  /*c1c0*/  FADD.FTZ R0, R119, R0 ;  /* 0x0000000077007221 */ /* 0x000fe20000010000 */
[----:B------:R-:W-:Y:S02]  /*c1d0*/  MOV R200, R194 ;  /* 0x000000c200c87202 */ /* 0x000fe40000000f00 */
[----:B------:R-:W-:Y:S02]  /*c1e0*/  MOV R194, R183 ;  /* 0x000000b700c27202 */ /* 0x000fe40000000f00 */
[----:B------:R-:W-:Y:S03]  /*c1f0*/  MOV R183, R182 ;  /* 0x000000b600b77202 */ /* 0x000fe60000000f00 */
[----:B------:R-:W-:Y:S01]  /*c200*/  MUFU.EX2 R119, R109 ;  /* 0x0000006d00777308 */ /* 0x000fe20000000800 */
[----:B------:R-:W-:Y:S02]  /*c210*/  MOV R182, R173 ;  /* 0x000000ad00b67202 */ /* 0x000fe40000000f00 */
[----:B------:R-:W-:Y:S07]  /*c220*/  MOV R99, R172 ;  /* 0x000000ac00637202 */ /* 0x000fee0000000f00 */
[----:B------:R-:W-:Y:S01]  /*c230*/  MUFU.EX2 R173, R130 ;  /* 0x0000008200ad7308 */ /* 0x000fe20000000800 */
[-C--:B-1----:R-:W-:Y:S06]  /*c240*/  HMMA.16816.F32.BF16 R20, R68, R84.reuse, R20 ;  /* 0x000000544414723c */ /* 0x082fec0000041814 */
[C---:B------:R-:W-:Y:S03]  /*c250*/  HMMA.16816.F32.BF16 R32, R72.reuse, R84, R32 ;  /* 0x000000544820723c */ /* 0x040fe60000041820 */
[----:B------:R-:W-:Y:S03]  /*c260*/  MUFU.EX2 R172, R131 ;  /* 0x0000008300ac7308 */ /* 0x000fe60000000800 */
[-C--:B------:R-:W-:Y:S07]  /*c270*/  HMMA.16816.F32.BF16 R36, R72, R86.reuse, R36 ;  /* 0x000000564824723c */ /* 0x080fee0000041824 */
[----:B------:R-:W-:Y:S01]  /*c280*/  MUFU.EX2 R130, R105 ;  /* 0x0000006900827308 */ /* 0x000fe20000000800 */
[C---:B------:R-:W-:Y:S01]  /*c290*/  HMMA.16816.F32.BF16 R48, R68.reuse, R86, R48 ;  /* 0x000000564430723c */ /* 0x040fe20000041830 */
[----:B------:R-:W1:Y:S08]  /*c2a0*/  LDSM.16.MT88.4 R84, [R221+0x9800] ;  /* 0x00980000dd54783b */ /* 0x000e700000004200 */
[----:B------:R-:W-:Y:S01]  /*c2b0*/  MUFU.EX2 R131, R104 ;  /* 0x0000006800837308 */ /* 0x000fe20000000800 */
[-C--:B----4-:R-:W-:Y:S06]  /*c2c0*/  HMMA.16816.F32.BF16 R24, R68, R88.reuse, R24 ;  /* 0x000000584418723c */ /* 0x090fec0000041818 */
[C---:B------:R-:W-:Y:S03]  /*c2d0*/  HMMA.16816.F32.BF16 R28, R72.reuse, R88, R28 ;  /* 0x00000058481c723c */ /* 0x040fe6000004181c */
[----:B------:R-:W-:Y:S03]  /*c2e0*/  MUFU.EX2 R104, R144 ;  /* 0x0000009000687308 */ /* 0x000fe60000000800 */
[-C--:B------:R-:W-:Y:S07]  /*c2f0*/  HMMA.16816.F32.BF16 R40, R72, R90.reuse, R40 ;  /* 0x0000005a4828723c */ /* 0x080fee0000041828 */
[----:B------:R3:W-:Y:S01]  /*c300*/  MUFU.EX2 R113, R200 ;  /* 0x000000c800717308 */ /* 0x0007e20000000800 */
[----:B------:R-:W-:Y:S01]  /*c310*/  FADD.FTZ R88, R103, R133 ;  /* 0x0000008567587221 */ /* 0x000fe20000010000 */
[C---:B------:R-:W-:Y:S04]  /*c320*/  HMMA.16816.F32.BF16 R44, R68.reuse, R90, R44 ;  /* 0x0000005a442c723c */ /* 0x040fe8000004182c */
[----:B------:R-:W-:Y:S02]  /*c330*/  FADD.FTZ R96, R96, R88 ;  /* 0x0000005860607221 */ /* 0x000fe40000010000 */
[-C--:B--2---:R-:W-:Y:S01]  /*c340*/  HMMA.16816.F32.BF16 R52, R68, R92.reuse, R52 ;  /* 0x0000005c4434723c */ /* 0x084fe20000041834 */
[----:B------:R-:W2:Y:S01]  /*c350*/  LDSM.16.MT88.4 R88, [R222+0x9800] ;  /* 0x00980000de58783b */ /* 0x000ea20000004200 */
[----:B------:R-:W-:Y:S03]  /*c360*/  MUFU.EX2 R103, R145 ;  /* 0x0000009100677308 */ /* 0x000fe60000000800 */
[----:B------:R-:W-:Y:S01]  /*c370*/  MOV R133, R166 ;  /* 0x000000a600857202 */ /* 0x000fe20000000f00 */
[C---:B------:R-:W-:Y:S06]  /*c380*/  HMMA.16816.F32.BF16 R56, R72.reuse, R92, R56 ;  /* 0x0000005c4838723c */ /* 0x040fec0000041838 */
[----:B------:R-:W-:Y:S01]  /*c390*/  MUFU.EX2 R109, R198 ;  /* 0x000000c6006d7308 */ /* 0x000fe20000000800 */
[----:B------:R-:W-:Y:S01]  /*c3a0*/  IADD3 R133, R133, -0x1, RZ ;  /* 0xffffffff85857810 */ /* 0x000fe20007ffe0ff */
[-C--:B------:R-:W-:Y:S03]  /*c3b0*/  HMMA.16816.F32.BF16 R60, R72, R94.reuse, R60 ;  /* 0x0000005e483c723c */ /* 0x080fe6000004183c */
[----:B------:R-:W-:Y:S03]  /*c3c0*/  FADD.FTZ R93, R203, R3 ;  /* 0x00000003cb5d7221 */ /* 0x000fe60000010000 */
[----:B------:R-:W-:Y:S02]  /*c3d0*/  HMMA.16816.F32.BF16 R64, R68, R94, R64 ;  /* 0x0000005e4440723c */ /* 0x000fe40000041840 */
[----:B------:R-:W-:Y:S03]  /*c3e0*/  MUFU.EX2 R105, R143 ;  /* 0x0000008f00697308 */ /* 0x000fe60000000800 */
[----:B------:R-:W-:Y:S01]  /*c3f0*/  F2FP.BF16.F32.PACK_AB R72, R162, R159 ;  /* 0x0000009fa248723e */ /* 0x000fe200000010ff */
[----:B------:R-:W-:Y:S01]  /*c400*/  FADD.FTZ R92, R202, R2 ;  /* 0x00000002ca5c7221 */ /* 0x000fe20000010000 */
[----:B------:R-:W-:Y:S01]  /*c410*/  F2FP.BF16.F32.PACK_AB R68, R247, R246 ;  /* 0x000000f6f744723e */ /* 0x000fe200000010ff */
[----:B------:R-:W-:Y:S04]  /*c420*/  FADD.FTZ R3, R98, R0 ;  /* 0x0000000062037221 */ /* 0x000fe80000010000 */
[----:B------:R-:W-:Y:S01]  /*c430*/  MUFU.EX2 R100, R195 ;  /* 0x000000c300647308 */ /* 0x000fe20000000800 */
[----:B------:R-:W-:Y:S01]  /*c440*/  F2FP.BF16.F32.PACK_AB R69, R242, R219 ;  /* 0x000000dbf245723e */ /* 0x000fe200000010ff */
[----:B------:R-:W-:Y:S01]  /*c450*/  FADD.FTZ R0, R209, R93 ;  /* 0x0000005dd1007221 */ /* 0x000fe20000010000 */
[----:B------:R-:W-:Y:S01]  /*c460*/  F2FP.BF16.F32.PACK_AB R70, R178, R171 ;  /* 0x000000abb246723e */ /* 0x000fe200000010ff */
[----:B------:R-:W-:Y:S01]  /*c470*/  FADD.FTZ R2, R211, R96 ;  /* 0x00000060d3027221 */ /* 0x000fe20000010000 */
[----:B------:R-:W-:Y:S01]  /*c480*/  F2FP.BF16.F32.PACK_AB R71, R244, R245 ;  /* 0x000000f5f447723e */ /* 0x000fe200000010ff */
[----:B------:R-:W-:Y:S01]  /*c490*/  FADD.FTZ R0, R207, R0 ;  /* 0x00000000cf007221 */ /* 0x000fe20000010000 */
[----:B------:R-:W-:Y:S01]  /*c4a0*/  F2FP.BF16.F32.PACK_AB R73, R161, R158 ;  /* 0x0000009ea149723e */ /* 0x000fe200000010ff */
[----:B------:R-:W-:Y:S01]  /*c4b0*/  FADD.FTZ R3, R120, R3 ;  /* 0x0000000378037221 */ /* 0x000fe20000010000 */
[----:B------:R-:W-:Y:S02]  /*c4c0*/  F2FP.BF16.F32.PACK_AB R74, R175, R170 ;  /* 0x000000aaaf4a723e */ /* 0x000fe400000010ff */
[----:B------:R-:W-:Y:S01]  /*c4d0*/  F2FP.BF16.F32.PACK_AB R75, R176, R163 ;  /* 0x000000a3b04b723e */ /* 0x000fe200000010ff */
[-C--:B------:R-:W-:Y:S03]  /*c4e0*/  HMMA.16816.F32.BF16 R4, R68, R76.reuse, R4 ;  /* 0x0000004c4404723c */ /* 0x080fe60000041804 */
[----:B------:R-:W-:Y:S01]  /*c4f0*/  MOV R98, R97 ;  /* 0x0000006100627202 */ /* 0x000fe20000000f00 */
[----:B------:R-:W-:Y:S01]  /*c500*/  FADD.FTZ R96, R124, R3 ;  /* 0x000000037c607221 */ /* 0x000fe20000010000 */
[----:B------:R-:W-:Y:S01]  /*c510*/  MOV R97, R128 ;  /* 0x0000008000617202 */ /* 0x000fe20000000f00 */
[C---:B------:R-:W-:Y:S01]  /*c520*/  HMMA.16816.F32.BF16 R8, R72.reuse, R76, R8 ;  /* 0x0000004c4808723c */ /* 0x040fe20000041808 */
[----:B------:R-:W-:Y:S04]  /*c530*/  MUFU.EX2 R117, R98 ;  /* 0x0000006200757308 */ /* 0x000fe80000000800 */
[----:B------:R-:W-:Y:S01]  /*c540*/  FADD.FTZ R3, R206, R0 ;  /* 0x00000000ce037221 */ /* 0x000fe20000010000 */
[-C--:B------:R-:W-:Y:S05]  /*c550*/  HMMA.16816.F32.BF16 R12, R72, R78.reuse, R12 ;  /* 0x0000004e480c723c */ /* 0x080fea000004180c */
[----:B------:R-:W4:Y:S01]  /*c560*/  MUFU.EX2 R98, R183 ;  /* 0x000000b700627308 */ /* 0x000f220000000800 */
[----:B------:R-:W-:Y:S01]  /*c570*/  FADD.FTZ R0, R150, R96 ;  /* 0x0000006096007221 */ /* 0x000fe20000010000 */
[C---:B------:R-:W-:Y:S01]  /*c580*/  HMMA.16816.F32.BF16 R16, R68.reuse, R78, R16 ;  /* 0x0000004e4410723c */ /* 0x040fe20000041810 */
[----:B------:R-:W4:Y:S07]  /*c590*/  LDSM.16.MT88.4 R76, [R220+0xa000] ;  /* 0x00a00000dc4c783b */ /* 0x000f2e0000004200 */
[----:B------:R-:W-:Y:S01]  /*c5a0*/  MUFU.EX2 R115, R97 ;  /* 0x0000006100737308 */ /* 0x000fe20000000800 */
[-C--:B------:R-:W-:Y:S03]  /*c5b0*/  HMMA.16816.F32.BF16 R20, R68, R80.reuse, R20 ;  /* 0x000000504414723c */ /* 0x080fe60000041814 */
[----:B---3--:R-:W-:Y:S03]  /*c5c0*/  F2FP.BF16.F32.PACK_AB R200, R101, R102 ;  /* 0x0000006665c8723e */ /* 0x008fe600000010ff */
[C---:B------:R-:W-:Y:S03]  /*c5d0*/  HMMA.16816.F32.BF16 R32, R72.reuse, R80, R32 ;  /* 0x000000504820723c */ /* 0x040fe60000041820 */
[----:B------:R-:W-:Y:S02]  /*c5e0*/  MUFU.EX2 R97, R182 ;  /* 0x000000b600617308 */ /* 0x000fe40000000800 */
[----:B------:R-:W-:Y:S01]  /*c5f0*/  MOV R202, R99 ;  /* 0x0000006300ca7202 */ /* 0x000fe20000000f00 */
[-C--:B------:R-:W-:Y:S07]  /*c600*/  HMMA.16816.F32.BF16 R36, R72, R82.reuse, R36 ;  /* 0x000000524824723c */ /* 0x080fee0000041824 */
[----:B------:R-:W-:Y:S01]  /*c610*/  MUFU.EX2 R128, R141 ;  /* 0x0000008d00807308 */ /* 0x000fe20000000800 */
[----:B------:R-:W-:Y:S01]  /*c620*/  MOV R99, R201 ;  /* 0x000000c900637202 */ /* 0x000fe20000000f00 */
[C---:B------:R-:W-:Y:S01]  /*c630*/  HMMA.16816.F32.BF16 R48, R68.reuse, R82, R48 ;  /* 0x000000524430723c */ /* 0x040fe20000041830 */
[----:B------:R-:W3:Y:S03]  /*c640*/  LDSM.16.MT88.4 R80, [R223+0xa000] ;  /* 0x00a00000df50783b */ /* 0x000ee60000004200 */
[----:B------:R-:W-:Y:S02]  /*c650*/  MOV R201, R127 ;  /* 0x0000007f00c97202 */ /* 0x000fe40000000f00 */
[-C--:B-1----:R-:W-:Y:S02]  /*c660*/  HMMA.16816.F32.BF16 R24, R68, R84.reuse, R24 ;  /* 0x000000544418723c */ /* 0x082fe40000041818 */
[----:B------:R-:W-:Y:S04]  /*c670*/  MUFU.EX2 R127, R108 ;  /* 0x0000006c007f7308 */ /* 0x000fe80000000800 */
[C---:B------:R-:W-:Y:S06]  /*c680*/  HMMA.16816.F32.BF16 R28, R72.reuse, R84, R28 ;  /* 0x00000054481c723c */ /* 0x040fec000004181c */
[----:B------:R4:W-:Y:S01]  /*c690*/  MUFU.EX2 R118, R202 ;  /* 0x000000ca00767308 */ /* 0x0009e20000000800 */
[-C--:B------:R-:W-:Y:S09]  /*c6a0*/  HMMA.16816.F32.BF16 R40, R72, R86.reuse, R40 ;  /* 0x000000564828723c */ /* 0x080ff20000041828 */
[----:B------:R-:W-:Y:S01]  /*c6b0*/  MUFU.EX2 R116, R99 ;  /* 0x0000006300747308 */ /* 0x000fe20000000800 */
[C---:B------:R-:W-:Y:S01]  /*c6c0*/  HMMA.16816.F32.BF16 R44, R68.reuse, R86, R44 ;  /* 0x00000056442c723c */ /* 0x040fe2000004182c */
[----:B------:R-:W1:Y:S05]  /*c6d0*/  LDSM.16.MT88.4 R84, [R221+0xa000] ;  /* 0x00a00000dd54783b */ /* 0x000e6a0000004200 */
[-C--:B--2---:R-:W-:Y:S03]  /*c6e0*/  HMMA.16816.F32.BF16 R52, R68, R88.reuse, R52 ;  /* 0x000000584434723c */ /* 0x084fe60000041834 */
[----:B------:R-:W-:Y:S02]  /*c6f0*/  MUFU.EX2 R114, R201 ;  /* 0x000000c900727308 */ /* 0x000fe40000000800 */
[----:B----4-:R-:W-:Y:S01]  /*c700*/  F2FP.BF16.F32.PACK_AB R202, R137, R98 ;  /* 0x0000006289ca723e */ /* 0x010fe200000010ff */
[C---:B------:R-:W-:Y:S07]  /*c710*/  HMMA.16816.F32.BF16 R56, R72.reuse, R88, R56 ;  /* 0x000000584838723c */ /* 0x040fee0000041838 */
[----:B------:R-:W-:Y:S01]  /*c720*/  MUFU.EX2 R108, R142 ;  /* 0x0000008e006c7308 */ /* 0x000fe20000000800 */
[-C--:B------:R-:W-:Y:S03]  /*c730*/  HMMA.16816.F32.BF16 R60, R72, R90.reuse, R60 ;  /* 0x0000005a483c723c */ /* 0x080fe6000004183c */
[----:B------:R-:W-:Y:S03]  /*c740*/  FADD.FTZ R88, R121, R92 ;  /* 0x0000005c79587221 */ /* 0x000fe60000010000 */
[----:B------:R-:W-:Y:S01]  /*c750*/  HMMA.16816.F32.BF16 R64, R68, R90, R64 ;  /* 0x0000005a4440723c */ /* 0x000fe20000041840 */
[----:B------:R-:W2:Y:S02]  /*c760*/  LDSM.16.MT88.4 R92, [R222+0xa000] ;  /* 0x00a00000de5c783b */ /* 0x000ea40000004200 */
[----:B------:R-:W4:Y:S02]  /*c770*/  MUFU.EX2 R99, R194 ;  /* 0x000000c200637308 */ /* 0x000f240000000800 */
[----:B------:R-:W-:Y:S01]  /*c780*/  F2FP.BF16.F32.PACK_AB R72, R187, R169 ;  /* 0x000000a9bb48723e */ /* 0x000fe200000010ff */
[----:B------:R-:W-:Y:S01]  /*c790*/  FADD.FTZ R89, R215, R2 ;  /* 0x00000002d7597221 */ /* 0x000fe20000010000 */
[----:B------:R-:W-:Y:S01]  /*c7a0*/  F2FP.BF16.F32.PACK_AB R68, R252, R177 ;  /* 0x000000b1fc44723e */ /* 0x000fe200000010ff */
[----:B------:R-:W-:Y:S03]  /*c7b0*/  FADD.FTZ R2, R125, R88 ;  /* 0x000000587d027221 */ /* 0x000fe60000010000 */
[----:B------:R-:W-:Y:S01]  /*c7c0*/  F2FP.BF16.F32.PACK_AB R69, R241, R243 ;  /* 0x000000f3f145723e */ /* 0x000fe200000010ff */
[----:B------:R-:W-:Y:S01]  /*c7d0*/  FADD.FTZ R88, R218, R89 ;  /* 0x00000059da587221 */ /* 0x000fe20000010000 */
[----:B------:R-:W-:Y:S01]  /*c7e0*/  F2FP.BF16.F32.PACK_AB R70, R250, R251 ;  /* 0x000000fbfa46723e */ /* 0x000fe200000010ff */
[----:B------:R-:W-:Y:S01]  /*c7f0*/  FADD.FTZ R2, R149, R2 ;  /* 0x0000000295027221 */ /* 0x000fe20000010000 */
[----:B------:R-:W-:Y:S01]  /*c800*/  F2FP.BF16.F32.PACK_AB R71, R239, R240 ;  /* 0x000000f0ef47723e */ /* 0x000fe200000010ff */
[----:B------:R-:W-:Y:S01]  /*c810*/  FADD.FTZ R96, R217, R88 ;  /* 0x00000058d9607221 */ /* 0x000fe20000010000 */
[----:B------:R-:W-:Y:S01]  /*c820*/  F2FP.BF16.F32.PACK_AB R73, R179, R168 ;  /* 0x000000a8b349723e */ /* 0x000fe200000010ff */
[----:B------:R-:W-:Y:S01]  /*c830*/  LDSM.16.MT88.4 R88, [R222+0xa800] ;  /* 0x00a80000de58783b */ /* 0x000fe20000004200 */
[----:B------:R-:W-:Y:S02]  /*c840*/  F2FP.BF16.F32.PACK_AB R74, R193, R192 ;  /* 0x000000c0c14a723e */ /* 0x000fe400000010ff */
[----:B------:R-:W-:Y:S01]  /*c850*/  F2FP.BF16.F32.PACK_AB R75, R190, R191 ;  /* 0x000000bfbe4b723e */ /* 0x000fe200000010ff */
[-C--:B------:R-:W-:Y:S03]  /*c860*/  HMMA.16816.F32.BF16 R4, R68, R76.reuse, R4 ;  /* 0x0000004c4404723c */ /* 0x080fe60000041804 */
[----:B----4-:R-:W-:Y:S03]  /*c870*/  F2FP.BF16.F32.PACK_AB R201, R99, R100 ;  /* 0x0000006463c9723e */ /* 0x010fe600000010ff */
[C---:B------:R-:W-:Y:S06]  /*c880*/  HMMA.16816.F32.BF16 R8, R72.reuse, R76, R8 ;  /* 0x0000004c4808723c */ /* 0x040fec0000041808 */
[-C--:B------:R-:W-:Y:S06]  /*c890*/  HMMA.16816.F32.BF16 R12, R72, R78.reuse, R12 ;  /* 0x0000004e480c723c */ /* 0x080fec000004180c */
[C---:B------:R-:W-:Y:S01]  /*c8a0*/  HMMA.16816.F32.BF16 R16, R68.reuse, R78, R16 ;  /* 0x0000004e4410723c */ /* 0x040fe20000041810 */
[----:B------:R-:W4:Y:S05]  /*c8b0*/  LDSM.16.MT88.4 R76, [R220+0xa800] ;  /* 0x00a80000dc4c783b */ /* 0x000f2a0000004200 */
[-C--:B---3--:R-:W-:Y:S06]  /*c8c0*/  HMMA.16816.F32.BF16 R20, R68, R80.reuse, R20 ;  /* 0x000000504414723c */ /* 0x088fec0000041814 */
[C---:B------:R-:W-:Y:S06]  /*c8d0*/  HMMA.16816.F32.BF16 R32, R72.reuse, R80, R32 ;  /* 0x000000504820723c */ /* 0x040fec0000041820 */
[-C--:B------:R-:W-:Y:S06]  /*c8e0*/  HMMA.16816.F32.BF16 R36, R72, R82.reuse, R36 ;  /* 0x000000524824723c */ /* 0x080fec0000041824 */
[C---:B------:R-:W-:Y:S01]  /*c8f0*/  HMMA.16816.F32.BF16 R48, R68.reuse, R82, R48 ;  /* 0x000000524430723c */ /* 0x040fe20000041830 */
[----:B------:R-:W3:Y:S05]  /*c900*/  LDSM.16.MT88.4 R80, [R223+0xa800] ;  /* 0x00a80000df50783b */ /* 0x000eea0000004200 */
[-C--:B-1----:R-:W-:Y:S06]  /*c910*/  HMMA.16816.F32.BF16 R24, R68, R84.reuse, R24 ;  /* 0x000000544418723c */ /* 0x082fec0000041818 */
[C---:B------:R-:W-:Y:S06]  /*c920*/  HMMA.16816.F32.BF16 R28, R72.reuse, R84, R28 ;  /* 0x00000054481c723c */ /* 0x040fec000004181c */
[-C--:B------:R-:W-:Y:S06]  /*c930*/  HMMA.16816.F32.BF16 R40, R72, R86.reuse, R40 ;  /* 0x000000564828723c */ /* 0x080fec0000041828 */
[C---:B------:R-:W-:Y:S01]  /*c940*/  HMMA.16816.F32.BF16 R44, R68.reuse, R86, R44 ;  /* 0x00000056442c723c */ /* 0x040fe2000004182c */
[----:B------:R-:W1:Y:S05]  /*c950*/  LDSM.16.MT88.4 R84, [R221+0xa800] ;  /* 0x00a80000dd54783b */ /* 0x000e6a0000004200 */
[-C--:B--2---:R-:W-:Y:S06]  /*c960*/  HMMA.16816.F32.BF16 R52, R68, R92.reuse, R52 ;  /* 0x0000005c4434723c */ /* 0x084fec0000041834 */
[C---:B------:R-:W-:Y:S06]  /*c970*/  HMMA.16816.F32.BF16 R56, R72.reuse, R92, R56 ;  /* 0x0000005c4838723c */ /* 0x040fec0000041838 */
[-C--:B------:R-:W-:Y:S05]  /*c980*/  HMMA.16816.F32.BF16 R60, R72, R94.reuse, R60 ;  /* 0x0000005e483c723c */ /* 0x080fea000004183c */
[----:B------:R-:W-:Y:S01]  /*c990*/  FADD.FTZ R93, R205, R3 ;  /* 0x00000003cd5d7221 */ /* 0x000fe20000010000 */
[----:B------:R-:W-:Y:S05]  /*c9a0*/  HMMA.16816.F32.BF16 R64, R68, R94, R64 ;  /* 0x0000005e4440723c */ /* 0x000fea0000041840 */
        /* <DEDUP_REMOVED lines=9> */
[----:B------:R-:W2:Y:S01]  /*ca40*/  MUFU.EX2 R96, R167 ;  /* 0x000000a700607308 */ /* 0x000ea20000000800 */
[----:B------:R-:W-:Y:S01]  /*ca50*/  F2FP.BF16.F32.PACK_AB R73, R131, R130 ;  /* 0x000000828349723e */ /* 0x000fe200000010ff */
[----:B------:R-:W-:Y:S01]  /*ca60*/  FADD.FTZ R3, R153, R3 ;  /* 0x0000000399037221 */ /* 0x000fe20000010000 */
[----:B------:R-:W-:Y:S01]  /*ca70*/  F2FP.BF16.F32.PACK_AB R74, R128, R129 ;  /* 0x00000081804a723e */ /* 0x000fe200000010ff */
[----:B------:R-:W-:Y:S01]  /*ca80*/  FADD.FTZ R2, R214, R2 ;  /* 0x00000002d6027221 */ /* 0x000fe20000010000 */
[----:B------:R-:W-:Y:S01]  /*ca90*/  F2FP.BF16.F32.PACK_AB R75, R119, R127 ;  /* 0x0000007f774b723e */ /* 0x000fe200000010ff */
[-C--:B----4-:R-:W-:Y:S03]  /*caa0*/  HMMA.16816.F32.BF16 R4, R68, R76.reuse, R4 ;  /* 0x0000004c4404723c */ /* 0x090fe60000041804 */
[----:B------:R-:W-:Y:S01]  /*cab0*/  FADD.FTZ R3, R154, R3 ;  /* 0x000000039a037221 */ /* 0x000fe20000010000 */
[----:B------:R-:W-:Y:S01]  /*cac0*/  FADD.FTZ R2, R213, R2 ;  /* 0x00000002d5027221 */ /* 0x000fe20000010000 */
[----:B------:R-:W-:Y:S01]  /*cad0*/  FADD.FTZ R0, R160, R0 ;  /* 0x00000000a0007221 */ /* 0x000fe20000010000 */
[C---:B------:R-:W-:Y:S05]  /*cae0*/  HMMA.16816.F32.BF16 R8, R72.reuse, R76, R8 ;  /* 0x0000004c4808723c */ /* 0x040fea0000041808 */
[----:B--2---:R-:W-:Y:S01]  /*caf0*/  F2FP.BF16.F32.PACK_AB R203, R96, R97 ;  /* 0x0000006160cb723e */ /* 0x004fe200000010ff */
[-C--:B------:R-:W-:Y:S05]  /*cb00*/  HMMA.16816.F32.BF16 R12, R72, R78.reuse, R12 ;  /* 0x0000004e480c723c */ /* 0x080fea000004180c */
[----:B------:R-:W-:Y:S01]  /*cb10*/  FADD.FTZ R0, R208, R0 ;  /* 0x00000000d0007221 */ /* 0x000fe20000010000 */
[C---:B------:R-:W-:Y:S01]  /*cb20*/  HMMA.16816.F32.BF16 R16, R68.reuse, R78, R16 ;  /* 0x0000004e4410723c */ /* 0x040fe20000041810 */
[----:B------:R-:W2:Y:S05]  /*cb30*/  LDSM.16.MT88.4 R76, [R220+0xb000] ;  /* 0x00b00000dc4c783b */ /* 0x000eaa0000004200 */
        /* <DEDUP_REMOVED lines=10> */
[-C--:B------:R-:W-:Y:S06]  /*cbe0*/  HMMA.16816.F32.BF16 R52, R68, R88.reuse, R52 ;  /* 0x000000584434723c */ /* 0x080fec0000041834 */
[C---:B------:R-:W-:Y:S01]  /*cbf0*/  HMMA.16816.F32.BF16 R56, R72.reuse, R88, R56 ;  /* 0x000000584838723c */ /* 0x040fe20000041838 */
[----:B------:R-:W-:Y:S05]  /*cc00*/  MUFU.EX2 R89, R122 ;  /* 0x0000007a00597308 */ /* 0x000fea0000000800 */
[-C--:B------:R-:W-:Y:S05]  /*cc10*/  HMMA.16816.F32.BF16 R60, R72, R90.reuse, R60 ;  /* 0x0000005a483c723c */ /* 0x080fea000004183c */
[----:B------:R-:W-:Y:S01]  /*cc20*/  FADD.FTZ R88, R156, R92 ;  /* 0x0000005c9c587221 */ /* 0x000fe20000010000 */
[----:B------:R-:W-:Y:S01]  /*cc30*/  HMMA.16816.F32.BF16 R64, R68, R90, R64 ;  /* 0x0000005a4440723c */ /* 0x000fe20000041840 */
[----:B------:R-:W4:Y:S01]  /*cc40*/  LDSM.16.MT88.4 R92, [R222+0xb000] ;  /* 0x00b00000de5c783b */ /* 0x000f220000004200 */
[----:B------:R-:W-:Y:S03]  /*cc50*/  MUFU.EX2 R91, R146 ;  /* 0x00000092005b7308 */ /* 0x000fe60000000800 */
[----:B------:R-:W-:Y:S01]  /*cc60*/  F2FP.BF16.F32.PACK_AB R72, R105, R108 ;  /* 0x0000006c6948723e */ /* 0x000fe200000010ff */
[----:B------:R-:W-:Y:S01]  /*cc70*/  FADD.FTZ R88, R155, R88 ;  /* 0x000000589b587221 */ /* 0x000fe20000010000 */
[----:B------:R-:W-:Y:S05]  /*cc80*/  F2FP.BF16.F32.PACK_AB R68, R117, R118 ;  /* 0x000000767544723e */ /* 0x000fea00000010ff */
[----:B------:R-:W3:Y:S01]  /*cc90*/  MUFU.EX2 R90, R147 ;  /* 0x00000093005a7308 */ /* 0x000ee20000000800 */
[----:B------:R-:W-:Y:S02]  /*cca0*/  F2FP.BF16.F32.PACK_AB R69, R115, R116 ;  /* 0x000000747345723e */ /* 0x000fe400000010ff */
[----:B------:R-:W-:Y:S02]  /*ccb0*/  F2FP.BF16.F32.PACK_AB R70, R113, R114 ;  /* 0x000000727146723e */ /* 0x000fe400000010ff */
[----:B------:R-:W-:Y:S02]  /*ccc0*/  F2FP.BF16.F32.PACK_AB R71, R109, R112 ;  /* 0x000000706d47723e */ /* 0x000fe400000010ff */
[----:B------:R-:W-:Y:S02]  /*ccd0*/  F2FP.BF16.F32.PACK_AB R73, R107, R106 ;  /* 0x0000006a6b49723e */ /* 0x000fe400000010ff */
[----:B------:R-:W-:Y:S02]  /*cce0*/  F2FP.BF16.F32.PACK_AB R74, R104, R103 ;  /* 0x00000067684a723e */ /* 0x000fe400000010ff */
[----:B------:R-:W-:Y:S01]  /*ccf0*/  F2FP.BF16.F32.PACK_AB R75, R111, R110 ;  /* 0x0000006e6f4b723e */ /* 0x000fe200000010ff */
[-C--:B--2---:R-:W-:Y:S03]  /*cd00*/  HMMA.16816.F32.BF16 R4, R68, R76.reuse, R4 ;  /* 0x0000004c4404723c */ /* 0x084fe60000041804 */
[----:B---3--:R-:W-:Y:S03]  /*cd10*/  F2FP.BF16.F32.PACK_AB R196, R90, R91 ;  /* 0x0000005b5ac4723e */ /* 0x008fe600000010ff */
[C---:B------:R-:W-:Y:S06]  /*cd20*/  HMMA.16816.F32.BF16 R8, R72.reuse, R76, R8 ;  /* 0x0000004c4808723c */ /* 0x040fec0000041808 */
[-C--:B------:R-:W-:Y:S05]  /*cd30*/  HMMA.16816.F32.BF16 R12, R72, R78.reuse, R12 ;  /* 0x0000004e480c723c */ /* 0x080fea000004180c */
[----:B------:R-:W-:Y:S01]  /*cd40*/  FADD.FTZ R77, R165, R88 ;  /* 0x00000058a54d7221 */ /* 0x000fe20000010000 */
[C---:B------:R-:W-:Y:S01]  /*cd50*/  HMMA.16816.F32.BF16 R16, R68.reuse, R78, R16 ;  /* 0x0000004e4410723c */ /* 0x040fe20000041810 */
[----:B------:R-:W-:Y:S04]  /*cd60*/  MUFU.EX2 R79, R126 ;  /* 0x0000007e004f7308 */ /* 0x000fe80000000800 */
[----:B------:R-:W-:Y:S01]  /*cd70*/  FADD.FTZ R76, R212, R2 ;  /* 0x00000002d44c7221 */ /* 0x000fe20000010000 */
[-C--:B------:R-:W-:Y:S05]  /*cd80*/  HMMA.16816.F32.BF16 R20, R68, R80.reuse, R20 ;  /* 0x000000504414723c */ /* 0x080fea0000041814 */
[----:B------:R-:W-:Y:S01]  /*cd90*/  FADD.FTZ R78, R164, R3 ;  /* 0x00000003a44e7221 */ /* 0x000fe20000010000 */
[C---:B------:R-:W-:Y:S01]  /*cda0*/  HMMA.16816.F32.BF16 R32, R72.reuse, R80, R32 ;  /* 0x000000504820723c */ /* 0x040fe20000041820 */
[----:B------:R-:W-:Y:S01]  /*cdb0*/  LDSM.16.MT88.4 R164, [R223+0xb800] ;  /* 0x00b80000dfa4783b */ /* 0x000fe20000004200 */
[----:B------:R2:W3:Y:S03]  /*cdc0*/  MUFU.EX2 R80, R148 ;  /* 0x0000009400507308 */ /* 0x0004e60000000800 */
[----:B------:R-:W-:Y:S01]  /*cdd0*/  FADD.FTZ R2, R181, R77 ;  /* 0x0000004db5027221 */ /* 0x000fe20000010000 */
[-C--:B------:R-:W-:Y:S06]  /*cde0*/  HMMA.16816.F32.BF16 R36, R72, R82.reuse, R36 ;  /* 0x000000524824723c */ /* 0x080fec0000041824 */
[----:B------:R-:W4:Y:S01]  /*cdf0*/  MUFU.EX2 R81, R123 ;  /* 0x0000007b00517308 */ /* 0x000f220000000800 */
[----:B------:R-:W-:Y:S01]  /*ce00*/  FADD.FTZ R3, R210, R0 ;  /* 0x00000000d2037221 */ /* 0x000fe20000010000 */
[C---:B------:R-:W-:Y:S04]  /*ce10*/  HMMA.16816.F32.BF16 R48, R68.reuse, R82, R48 ;  /* 0x000000524430723c */ /* 0x040fe80000041830 */
[----:B------:R-:W-:Y:S02]  /*ce20*/  FADD.FTZ R0, R180, R78 ;  /* 0x0000004eb4007221 */ /* 0x000fe40000010000 */
[-C--:B-1----:R-:W-:Y:S01]  /*ce30*/  HMMA.16816.F32.BF16 R24, R68, R84.reuse, R24 ;  /* 0x000000544418723c */ /* 0x082fe20000041818 */
[----:B--2---:R-:W1:Y:S04]  /*ce40*/  LDSM.16.MT88.4 R148, [R220+0xb800] ;  /* 0x00b80000dc94783b */ /* 0x004e680000004200 */
[----:B---3--:R-:W-:Y:S01]  /*ce50*/  F2FP.BF16.F32.PACK_AB R198, R138, R80 ;  /* 0x000000508ac6723e */ /* 0x008fe200000010ff */
[C---:B------:R-:W-:Y:S03]  /*ce60*/  HMMA.16816.F32.BF16 R28, R72.reuse, R84, R28 ;  /* 0x00000054481c723c */ /* 0x040fe6000004181c */
[----:B------:R-:W2:Y:S02]  /*ce70*/  LDSM.16.MT88.4 R180, [R221+0xb800] ;  /* 0x00b80000ddb4783b */ /* 0x000ea40000004200 */
[----:B----4-:R-:W-:Y:S01]  /*ce80*/  F2FP.BF16.F32.PACK_AB R197, R81, R89 ;  /* 0x0000005951c5723e */ /* 0x010fe200000010ff */
[-C--:B------:R-:W-:Y:S05]  /*ce90*/  HMMA.16816.F32.BF16 R40, R72, R86.reuse, R40 ;  /* 0x000000564828723c */ /* 0x080fea0000041828 */
[----:B------:R-:W-:Y:S01]  /*cea0*/  F2FP.BF16.F32.PACK_AB R199, R204, R79 ;  /* 0x0000004fccc7723e */ /* 0x000fe200000010ff */
[C---:B------:R-:W-:Y:S05]  /*ceb0*/  HMMA.16816.F32.BF16 R44, R68.reuse, R86, R44 ;  /* 0x00000056442c723c */ /* 0x040fea000004182c */
[----:B------:R-:W-:Y:S01]  /*cec0*/  FADD.FTZ R2, R159, R2 ;  /* 0x000000029f027221 */ /* 0x000fe20000010000 */
[-C--:B------:R-:W-:Y:S05]  /*ced0*/  HMMA.16816.F32.BF16 R52, R68, R92.reuse, R52 ;  /* 0x0000005c4434723c */ /* 0x080fea0000041834 */
[----:B------:R-:W-:Y:S01]  /*cee0*/  FADD.FTZ R2, R162, R2 ;  /* 0x00000002a2027221 */ /* 0x000fe20000010000 */
[C---:B------:R-:W-:Y:S05]  /*cef0*/  HMMA.16816.F32.BF16 R56, R72.reuse, R92, R56 ;  /* 0x0000005c4838723c */ /* 0x040fea0000041838 */
[----:B------:R-:W-:Y:S01]  /*cf00*/  FADD.FTZ R76, R246, R76 ;  /* 0x0000004cf64c7221 */ /* 0x000fe20000010000 */
[-C--:B------:R-:W-:Y:S06]  /*cf10*/  HMMA.16816.F32.BF16 R60, R72, R94.reuse, R60 ;  /* 0x0000005e483c723c */ /* 0x080fec000004183c */
[----:B------:R-:W-:Y:S05]  /*cf20*/  HMMA.16816.F32.BF16 R64, R68, R94, R64 ;  /* 0x0000005e4440723c */ /* 0x000fea0000041840 */
[----:B------:R-:W-:Y:S01]  /*cf30*/  FADD.FTZ R72, R158, R0 ;  /* 0x000000009e487221 */ /* 0x000fe20000010000 */
[-C--:B-1----:R-:W-:Y:S05]  /*cf40*/  HMMA.16816.F32.BF16 R144, R200, R148.reuse, R4 ;  /* 0x00000094c890723c */ /* 0x082fea0000041804 */
[----:B------:R-:W-:Y:S01]  /*cf50*/  FADD.FTZ R73, R219, R3 ;  /* 0x00000003db497221 */ /* 0x000fe20000010000 */
[C---:B------:R-:W-:Y:S05]  /*cf60*/  HMMA.16816.F32.BF16 R140, R196.reuse, R148, R8 ;  /* 0x00000094c48c723c */ /* 0x040fea0000041808 */
[----:B------:R-:W-:Y:S01]  /*cf70*/  FADD.FTZ R4, R161, R72 ;  /* 0x00000048a1047221 */ /* 0x000fe20000010000 */
[-C--:B------:R-:W-:Y:S05]  /*cf80*/  HMMA.16816.F32.BF16 R152, R196, R150.reuse, R12 ;  /* 0x00000096c498723c */ /* 0x080fea000004180c */
[----:B------:R-:W-:Y:S01]  /*cf90*/  FADD.FTZ R0, R242, R73 ;  /* 0x00000049f2007221 */ /* 0x000fe20000010000 */
[C---:B------:R-:W-:Y:S05]  /*cfa0*/  HMMA.16816.F32.BF16 R148, R200.reuse, R150, R16 ;  /* 0x00000096c894723c */ /* 0x040fea0000041810 */
[----:B------:R-:W-:Y:S01]  /*cfb0*/  FADD.FTZ R5, R245, R0 ;  /* 0x00000000f5057221 */ /* 0x000fe20000010000 */
[----:B------:R-:W-:Y:S01]  /*cfc0*/  FADD.FTZ R3, R247, R76 ;  /* 0x0000004cf7037221 */ /* 0x000fe20000010000 */
[----:B------:R-:W-:Y:S01]  /*cfd0*/  FADD.FTZ R0, R170, R2 ;  /* 0x00000002aa007221 */ /* 0x000fe20000010000 */
[----:B------:R-:W-:Y:S02]  /*cfe0*/  FADD.FTZ R2, R163, R4 ;  /* 0x00000004a3027221 */ /* 0x000fe40000010000 */
[-C--:B------:R-:W-:Y:S03]  /*cff0*/  HMMA.16816.F32.BF16 R160, R200, R164.reuse, R20 ;  /* 0x000000a4c8a0723c */ /* 0x080fe60000041814 */
[----:B------:R-:W-:Y:S01]  /*d000*/  FADD.FTZ R5, R244, R5 ;  /* 0x00000005f4057221 */ /* 0x000fe20000010000 */
[----:B------:R-:W-:Y:S02]  /*d010*/  FADD.FTZ R3, R171, R3 ;  /* 0x00000003ab037221 */ /* 0x000fe40000010000 */
[C---:B------:R-:W-:Y:S05]  /*d020*/  HMMA.16816.F32.BF16 R156, R196.reuse, R164, R32 ;  /* 0x000000a4c49c723c */ /* 0x040fea0000041820 */
[----:B------:R-:W-:Y:S01]  /*d030*/  FADD.FTZ R4, R178, R3 ;  /* 0x00000003b2047221 */ /* 0x000fe20000010000 */
[----:B------:R-:W-:Y:S01]  /*d040*/  FADD.FTZ R9, R243, R5 ;  /* 0x00000005f3097221 */ /* 0x000fe20000010000 */
[----:B------:R-:W-:Y:S01]  /*d050*/  FADD.FTZ R3, R175, R0 ;  /* 0x00000000af037221 */ /* 0x000fe20000010000 */
[----:B------:R-:W-:Y:S03]  /*d060*/  FADD.FTZ R0, R176, R2 ;  /* 0x00000002b0007221 */ /* 0x000fe60000010000 */
[----:B------:R-:W-:Y:S01]  /*d070*/  FADD.FTZ R2, R177, R4 ;  /* 0x00000004b1027221 */ /* 0x000fe20000010000 */
[----:B------:R-:W-:Y:S01]  /*d080*/  FADD.FTZ R8, R169, R3 ;  /* 0x00000003a9087221 */ /* 0x000fe20000010000 */
[----:B------:R-:W1:Y:S01]  /*d090*/  LDSM.16.MT88.4 R4, [R222+0xb800] ;  /* 0x00b80000de04783b */ /* 0x000e620000004200 */
[----:B------:R-:W-:Y:S01]  /*d0a0*/  FADD.FTZ R3, R168, R0 ;  /* 0x00000000a8037221 */ /* 0x000fe20000010000 */
[----:B------:R-:W-:Y:S01]  /*d0b0*/  FADD.FTZ R0, R252, R2 ;  /* 0x00000002fc007221 */ /* 0x000fe20000010000 */
[-C--:B------:R-:W-:Y:S03]  /*d0c0*/  HMMA.16816.F32.BF16 R168, R196, R166.reuse, R36 ;  /* 0x000000a6c4a8723c */ /* 0x080fe60000041824 */
[----:B------:R-:W-:Y:S01]  /*d0d0*/  FADD.FTZ R8, R187, R8 ;  /* 0x00000008bb087221 */ /* 0x000fe20000010000 */
[----:B------:R-:W-:Y:S01]  /*d0e0*/  FADD.FTZ R3, R179, R3 ;  /* 0x00000003b3037221 */ /* 0x000fe20000010000 */
[----:B------:R-:W-:Y:S01]  /*d0f0*/  FADD.FTZ R2, R241, R9 ;  /* 0x00000009f1027221 */ /* 0x000fe20000010000 */
[----:B------:R-:W-:Y:S01]  /*d100*/  FADD.FTZ R0, R251, R0 ;  /* 0x00000000fb007221 */ /* 0x000fe20000010000 */
[----:B------:R-:W-:Y:S01]  /*d110*/  FADD.FTZ R8, R192, R8 ;  /* 0x00000008c0087221 */ /* 0x000fe20000010000 */
[----:B------:R-:W-:Y:S01]  /*d120*/  FADD.FTZ R3, R191, R3 ;  /* 0x00000003bf037221 */ /* 0x000fe20000010000 */
[C---:B------:R-:W-:Y:S04]  /*d130*/  HMMA.16816.F32.BF16 R164, R200.reuse, R166, R48 ;  /* 0x000000a6c8a4723c */ /* 0x040fe80000041830 */
[----:B------:R-:W-:Y:S01]  /*d140*/  FADD.FTZ R3, R190, R3 ;  /* 0x00000003be037221 */ /* 0x000fe20000010000 */
[----:B------:R-:W-:Y:S01]  /*d150*/  FADD.FTZ R2, R240, R2 ;  /* 0x00000002f0027221 */ /* 0x000fe20000010000 */
[-C--:B--2---:R-:W-:Y:S05]  /*d160*/  HMMA.16816.F32.BF16 R176, R200, R180.reuse, R24 ;  /* 0x000000b4c8b0723c */ /* 0x084fea0000041818 */
[----:B------:R-:W-:Y:S01]  /*d170*/  FADD.FTZ R9, R250, R0 ;  /* 0x00000000fa097221 */ /* 0x000fe20000010000 */
[----:B------:R-:W-:Y:S01]  /*d180*/  FADD.FTZ R0, R239, R2 ;  /* 0x00000002ef007221 */ /* 0x000fe20000010000 */
[----:B------:R-:W-:Y:S04]  /*d190*/  FADD.FTZ R2, R193, R8 ;  /* 0x00000008c1027221 */ /* 0x000fe80000010000 */
        /* <DEDUP_REMOVED lines=11> */
[----:B------:R-:W-:Y:S01]  /*d250*/  FADD.FTZ R2, R127, R0 ;  /* 0x000000007f027221 */ /* 0x000fe20000010000 */
[-C--:B------:R-:W-:Y:S04]  /*d260*/  HMMA.16816.F32.BF16 R184, R196, R182.reuse, R40 ;  /* 0x000000b6c4b8723c */ /* 0x080fe80000041828 */
[----:B------:R-:W-:Y:S01]  /*d270*/  FADD.FTZ R0, R189, R3 ;  /* 0x00000003bd007221 */ /* 0x000fe20000010000 */
[----:B------:R-:W-:Y:S01]  /*d280*/  FADD.FTZ R9, R188, R9 ;  /* 0x00000009bc097221 */ /* 0x000fe20000010000 */
[C---:B------:R-:W-:Y:S05]  /*d290*/  HMMA.16816.F32.BF16 R180, R200.reuse, R182, R44 ;  /* 0x000000b6c8b4723c */ /* 0x040fea000004182c */
[----:B------:R-:W-:Y:S01]  /*d2a0*/  FADD.FTZ R3, R119, R2 ;  /* 0x0000000277037221 */ /* 0x000fe20000010000 */
[-C--:B-1----:R-:W-:Y:S05]  /*d2b0*/  HMMA.16816.F32.BF16 R192, R200, R4.reuse, R52 ;  /* 0x00000004c8c0723c */ /* 0x082fea0000041834 */
[----:B------:R-:W-:Y:S01]  /*d2c0*/  FADD.FTZ R3, R106, R3 ;  /* 0x000000036a037221 */ /* 0x000fe20000010000 */
[C---:B------:R-:W-:Y:S05]  /*d2d0*/  HMMA.16816.F32.BF16 R188, R196.reuse, R4, R56 ;  /* 0x00000004c4bc723c */ /* 0x040fea0000041838 */
[----:B------:R-:W-:Y:S01]  /*d2e0*/  FADD.FTZ R8, R129, R8 ;  /* 0x0000000881087221 */ /* 0x000fe20000010000 */
[----:B------:R-:W-:Y:S01]  /*d2f0*/  FADD.FTZ R10, R118, R0 ;  /* 0x00000000760a7221 */ /* 0x000fe20000010000 */
[----:B------:R-:W-:Y:S01]  /*d300*/  FADD.FTZ R0, R116, R9 ;  /* 0x0000000974007221 */ /* 0x000fe20000010000 */
[-C--:B------:R-:W-:Y:S03]  /*d310*/  HMMA.16816.F32.BF16 R196, R196, R6.reuse, R60 ;  /* 0x00000006c4c4723c */ /* 0x080fe6000004183c */
[----:B------:R-:W-:Y:S01]  /*d320*/  FADD.FTZ R8, R128, R8 ;  /* 0x0000000880087221 */ /* 0x000fe20000010000 */
[----:B------:R-:W-:Y:S02]  /*d330*/  FADD.FTZ R9, R117, R10 ;  /* 0x0000000a75097221 */ /* 0x000fe40000010000 */
[----:B------:R-:W-:Y:S05]  /*d340*/  HMMA.16816.F32.BF16 R200, R200, R6, R64 ;  /* 0x00000006c8c8723c */ /* 0x000fea0000041840 */
[----:B------:R-:W-:Y:S01]  /*d350*/  FADD.FTZ R9, R114, R9 ;  /* 0x0000000972097221 */ /* 0x000fe20000010000 */
[----:B------:R-:W-:Y:S01]  /*d360*/  FADD.FTZ R2, R108, R8 ;  /* 0x000000086c027221 */ /* 0x000fe20000010000 */
[----:B------:R-:W-:Y:S04]  /*d370*/  FADD.FTZ R8, R115, R0 ;  /* 0x0000000073087221 */ /* 0x000fe80000010000 */
[----:B------:R-:W-:Y:S01]  /*d380*/  FADD.FTZ R8, R112, R8 ;  /* 0x0000000870087221 */ /* 0x000fe20000010000 */
[----:B------:R-:W-:Y:S01]  /*d390*/  FADD.FTZ R0, R105, R2 ;  /* 0x0000000269007221 */ /* 0x000fe20000010000 */
[----:B------:R-:W-:Y:S02]  /*d3a0*/  FADD.FTZ R2, R107, R3 ;  /* 0x000000036b027221 */ /* 0x000fe40000010000 */
[----:B------:R-:W-:Y:S01]  /*d3b0*/  FADD.FTZ R5, R109, R8 ;  /* 0x000000086d057221 */ /* 0x000fe20000010000 */
[----:B------:R-:W-:Y:S01]  /*d3c0*/  FADD.FTZ R3, R103, R0 ;  /* 0x0000000067037221 */ /* 0x000fe20000010000 */
[----:B------:R-:W-:Y:S01]  /*d3d0*/  FADD.FTZ R0, R110, R2 ;  /* 0x000000026e007221 */ /* 0x000fe20000010000 */
[----:B------:R-:W-:Y:S02]  /*d3e0*/  FADD.FTZ R2, R113, R9 ;  /* 0x0000000971027221 */ /* 0x000fe40000010000 */
        /* <DEDUP_REMOVED lines=19> */
[----:B------:R-:W-:Y:S01]  /*d520*/  STL [R1+0x18], R5 ;  /* 0x0000180501007387 */ /* 0x000fe20000100800 */
[----:B------:R-:W-:Y:S03]  /*d530*/  MOV R137, R134 ;  /* 0x0000008600897202 */ /* 0x000fe60000000f00 */
[----:B------:R1:W-:Y:S04]  /*d540*/  STL [R1+0x1c], R3 ;  /* 0x00001c0301007387 */ /* 0x0003e80000100800 */
[----:B------:R-:W-:Y:S04]  /*d550*/  STL [R1+0x20], R2 ;  /* 0x0000200201007387 */ /* 0x000fe80000100800 */
[----:B------:R-:W-:Y:S04]  /*d560*/  STL [R1+0x24], R0 ;  /* 0x0000240001007387 */ /* 0x000fe80000100800 */
[----:B------:R2:W-:Y:S01]  /*d570*/  STL [R1], R133 ;  /* 0x0000008501007387 */ /* 0x0005e20000100800 */
[----:B-1----:R-:W-:Y:S02]  /*d580*/  MOV R3, R136 ;  /* 0x0000008800037202 */ /* 0x002fe40000000f00 */
[----:B--2---:R-:W-:Y:S01]  /*d590*/  MOV R133, R135 ;  /* 0x0000008700857202 */ /* 0x004fe20000000f00 */
[----:B------:R-:W-:Y:S06]  /*d5a0*/  @P0 BRA `(.L_x_7) ;  /* 0xffffffac00e00947 */ /* 0x000fec000383ffff */
.L_x_6:
[----:B------:R-:W2:Y:S04]  /*d5b0*/  LDL.LU R2, [R1+0x18] ;  /* 0x0000180001027983 */ /* 0x000ea80000300800 */
[----:B------:R-:W3:Y:S04]  /*d5c0*/  LDL.LU R16, [R1+0x1c] ;  /* 0x00001c0001107983 */ /* 0x000ee80000300800 */
[----:B------:R-:W4:Y:S04]  /*d5d0*/  LDL.LU R15, [R1+0x20] ;  /* 0x00002000010f7983 */ /* 0x000f280000300800 */
[----:B------:R-:W4:Y:S04]  /*d5e0*/  LDL.LU R14, [R1+0x24] ;  /* 0x00002400010e7983 */ /* 0x000f280000300800 */
[----:B------:R-:W4:Y:S01]  /*d5f0*/  LDL R13, [R1+0x54] ;  /* 0x00005400010d7983 */ /* 0x000f220000100800 */
[----:B------:R-:W1:Y:S01]  /*d600*/  S2UR UR4, SR_CgaCtaId ;  /* 0x00000000000479c3 */ /* 0x000e620000008800 */
[----:B------:R-:W-:Y:S01]  /*d610*/  UMOV UR5, 0x400 ;  /* 0x0000040000057882 */ /* 0x000fe20000000000 */
[----:B------:R-:W-:Y:S01]  /*d620*/  MOV R36, 0x20 ;  /* 0x0000002000247802 */ /* 0x000fe20000000f00 */
[----:B------:R-:W1:Y:S02]  /*d630*/  S2R R12, SR_TID.X ;  /* 0x00000000000c7919 */ /* 0x000e640000002100 */
[----:B-1----:R-:W-:Y:S01]  /*d640*/  ULEA UR4, UR4, UR5, 0x18 ;  /* 0x0000000504047291 */ /* 0x002fe2000f8ec03f */
[----:B------:R-:W-:-:S04]  /*d650*/  SHF.R.S32.HI R5, RZ, 0x1f, R12 ;  /* 0x0000001fff057819 */ /* 0x000fc8000001140c */
[----:B------:R-:W-:-:S04]  /*d660*/  LEA.HI R3, R5, R12, RZ, 0x2 ;  /* 0x0000000c05037211 */ /* 0x000fc800078f10ff */
[--C-:B------:R-:W-:Y:S01]  /*d670*/  SHF.R.S32.HI R4, RZ, 0x2, R3.reuse ;  /* 0x00000002ff047819 */ /* 0x100fe20000011403 */
[----:B--2---:R-:W1:Y:S04]  /*d680*/  SHFL.BFLY PT, R0, R2, 0x2, 0x1f ;  /* 0x0c401f0002007f89 */ /* 0x004e6800000e0000 */
[----:B---3--:R-:W2:Y:S04]  /*d690*/  SHFL.BFLY PT, R7, R16, 0x2, 0x1f ;  /* 0x0c401f0010077f89 */ /* 0x008ea800000e0000 */
[----:B----4-:R-:W3:Y:S04]  /*d6a0*/  SHFL.BFLY PT, R6, R15, 0x2, 0x1f ;  /* 0x0c401f000f067f89 */ /* 0x010ee800000e0000 */
[----:B------:R-:W-:Y:S01]  /*d6b0*/  SHFL.BFLY PT, R9, R14, 0x2, 0x1f ;  /* 0x0c401f000e097f89 */ /* 0x000fe200000e0000 */
[----:B------:R-:W-:Y:S01]  /*d6c0*/  ISETP.NE.AND P3, PT, R13, -0x1, PT ;  /* 0xffffffff0d00780c */ /* 0x000fe20003f65270 */
[----:B-1----:R-:W-:Y:S01]  /*d6d0*/  FADD.FTZ R0, R0, R2 ;  /* 0x0000000200007221 */ /* 0x002fe20000010000 */
[----:B------:R-:W-:-:S02]  /*d6e0*/  SHF.R.S32.HI R2, RZ, 0x1f, R3 ;  /* 0x0000001fff027819 */ /* 0x000fc40000011403 */
[----:B------:R-:W-:Y:S01]  /*d6f0*/  LOP3.LUT R3, R3, 0x3ffffffc, RZ, 0xc0, !PT ;  /* 0x3ffffffc03037812 */ /* 0x000fe200078ec0ff */
[----:B--2---:R-:W-:Y:S01]  /*d700*/  FADD.FTZ R7, R7, R16 ;  /* 0x0000001007077221 */ /* 0x004fe20000010000 */
[----:B------:R-:W1:Y:S01]  /*d710*/  SHFL.BFLY PT, R8, R0, 0x1, 0x1f ;  /* 0x0c201f0000087f89 */ /* 0x000e6200000e0000 */
[----:B------:R-:W-:-:S06]  /*d720*/  LEA.HI R2, R2, R4, RZ, 0x3 ;  /* 0x0000000402027211 */ /* 0x000fcc00078f18ff */
[----:B------:R-:W2:Y:S01]  /*d730*/  @P3 LDC.64 R10, c[0x0][0x298] ;  /* 0x0000a600ff0a3b82 */ /* 0x000ea20000000a00 */
[----:B---3--:R-:W-:Y:S01]  /*d740*/  FADD.FTZ R6, R6, R15 ;  /* 0x0000000f06067221 */ /* 0x008fe20000010000 */
[----:B------:R3:W4:Y:S01]  /*d750*/  SHFL.BFLY PT, R40, R7, 0x1, 0x1f ;  /* 0x0c201f0007287f89 */ /* 0x00072200000e0000 */
[----:B------:R-:W-:-:S03]  /*d760*/  LOP3.LUT R2, R2, 0xfffffff8, RZ, 0xc0, !PT ;  /* 0xfffffff802027812 */ /* 0x000fc600078ec0ff */
[----:B------:R3:W2:Y:S02]  /*d770*/  SHFL.BFLY PT, R42, R6, 0x1, 0x1f ;  /* 0x0c201f00062a7f89 */ /* 0x0006a400000e0000 */
[----:B------:R-:W-:Y:S01]  /*d780*/  IMAD.IADD R2, R4, 0x1, -R2 ;  /* 0x0000000104027824 */ /* 0x000fe200078e0a02 */
[----:B------:R-:W-:-:S03]  /*d790*/  LEA.HI R4, R5, R12, RZ, 0x5 ;  /* 0x0000000c05047211 */ /* 0x000fc600078f28ff */
[C---:B------:R-:W-:Y:S01]  /*d7a0*/  IMAD.SHL.U32 R5, R2.reuse, 0x40, RZ ;  /* 0x0000004002057824 */ /* 0x040fe200078e00ff */
[----:B------:R-:W-:Y:S02]  /*d7b0*/  SHF.R.S32.HI R41, RZ, 0x5, R4 ;  /* 0x00000005ff297819 */ /* 0x000fe40000011404 */
[----:B------:R-:W-:-:S05]  /*d7c0*/  R2P PR, R2, 0x6 ;  /* 0x0000000602007804 */ /* 0x000fca0000000000 */
[----:B------:R-:W-:Y:S01]  /*d7d0*/  SEL R36, R36, 0xffffffe0, !P1 ;  /* 0xffffffe024247807 */ /* 0x000fe20004800000 */
[----:B-1----:R-:W-:Y:S01]  /*d7e0*/  FADD.FTZ R43, R0, R8 ;  /* 0x00000008002b7221 */ /* 0x002fe20000010000 */
[----:B------:R-:W-:Y:S01]  /*d7f0*/  IMAD.IADD R0, R12, 0x1, -R3 ;  /* 0x000000010c007824 */ /* 0x000fe200078e0a03 */
[----:B------:R-:W-:Y:S01]  /*d800*/  LOP3.LUT R3, R5, 0x1c0, RZ, 0xc0, !PT ;  /* 0x000001c005037812 */ /* 0x000fe200078ec0ff */
[----:B--2---:R-:W-:Y:S02]  /*d810*/  @P3 IMAD.WIDE.U32 R4, R13, R10, RZ ;  /* 0x0000000a0d043225 */ /* 0x004fe400078e00ff */
[----:B------:R-:W-:Y:S02]  /*d820*/  FSETP.NE.FTZ.AND P0, PT, R43, RZ, PT ;  /* 0x000000ff2b00720b */ /* 0x000fe40003f15000 */
[----:B------:R-:W-:Y:S01]  /*d830*/  LEA.HI R3, R3, R3, RZ, 0x1d ;  /* 0x0000000303037211 */ /* 0x000fe200078fe8ff */
[----:B------:R-:W-:Y:S02]  /*d840*/  IMAD R0, R41, 0x200, R0 ;  /* 0x0000020029007824 */ /* 0x000fe400078e0200 */
[----:B------:R-:W-:-:S02]  /*d850*/  @P3 IMAD R46, R13, R11, R5 ;  /* 0x0000000b0d2e3224 */ /* 0x000fc400078e0205 */
[----:B------:R-:W-:Y:S02]  /*d860*/  IMAD.U32 R21, R0, 0x2, R3 ;  /* 0x0000000200157824 */ /* 0x000fe400078e0003 */
[----:B------:R-:W-:Y:S01]  /*d870*/  FADD.FTZ R3, R9, R14 ;  /* 0x0000000e09037221 */ /* 0x000fe20000010000 */
[----:B------:R-:W-:Y:S01]  /*d880*/  @P3 IMAD.MOV.U32 R45, RZ, RZ, R4 ;  /* 0x000000ffff2d3224 */ /* 0x000fe200078e0004 */
[----:B------:R-:W-:Y:S02]  /*d890*/  MOV R0, 0x3f800000 ;  /* 0x3f80000000007802 */ /* 0x000fe40000000f00 */
[----:B------:R-:W-:Y:S01]  /*d8a0*/  LEA R21, R21, UR4, 0x1 ;  /* 0x0000000415157c11 */ /* 0x000fe2000f8e08ff */
[----:B------:R3:W1:Y:S04]  /*d8b0*/  SHFL.BFLY PT, R11, R3, 0x1, 0x1f ;  /* 0x0c201f00030b7f89 */ /* 0x00066800000e0000 */
[----:B------:R-:W-:-:S02]  /*d8c0*/  VIADD R24, R21, 0x40 ;  /* 0x0000004015187836 */ /* 0x000fc40000000000 */
[----:B------:R-:W-:Y:S01]  /*d8d0*/  @P2 VIADD R24, R21, 0xffffffc0 ;  /* 0xffffffc015182836 */ /* 0x000fe20000000000 */
[----:B----4-:R-:W-:Y:S06]  /*d8e0*/  @P3 BRA `(.L_x_10) ;  /* 0x0000000000203947 */ /* 0x010fec0003800000 */
[----:B------:R-:W2:Y:S01]  /*d8f0*/  S2R R12, SR_CTAID.Y ;  /* 0x00000000000c7919 */ /* 0x000ea20000002600 */
[----:B------:R-:W4:Y:S01]  /*d900*/  LDC.64 R8, c[0x0][0x290] ;  /* 0x0000a400ff087b82 */ /* 0x000f220000000a00 */
[----:B--2---:R-:W-:Y:S01]  /*d910*/  SHF.R.S32.HI R10, RZ, 0x1f, R12 ;  /* 0x0000001fff0a7819 */ /* 0x004fe2000001140c */
[----:B----4-:R-:W-:-:S04]  /*d920*/  IMAD.WIDE.U32 R4, R12, R8, RZ ;  /* 0x000000080c047225 */ /* 0x010fc800078e00ff */
[----:B------:R-:W-:Y:S01]  /*d930*/  IMAD R10, R10, R8, RZ ;  /* 0x000000080a0a7224 */ /* 0x000fe200078e02ff */
[----:B------:R-:W-:-:S03]  /*d940*/  MOV R45, R4 ;  /* 0x00000004002d7202 */ /* 0x000fc60000000f00 */
[----:B------:R-:W-:-:S05]  /*d950*/  IMAD R9, R12, R9, R10 ;  /* 0x000000090c097224 */ /* 0x000fca00078e020a */
[----:B------:R-:W-:Y:S02]  /*d960*/  IADD3 R46, R5, R9, RZ ;  /* 0x00000009052e7210 */ /* 0x000fe40007ffe0ff */
.L_x_10:
[----:B------:R-:W-:Y:S01]  /*d970*/  ULDC.U8 UR4, c[0x0][0x3d8] ;  /* 0x0000f60000047ab9 */ /* 0x000fe20000000000 */
[----:B------:R2:W4:Y:S01]  /*d980*/  @P0 MUFU.RCP R0, R43 ;  /* 0x0000002b00000308 */ /* 0x0005220000001000 */
[----:B------:R-:W-:Y:S01]  /*d990*/  ISETP.NE.AND P2, PT, RZ, UR4, PT ;  /* 0x00000004ff007c0c */ /* 0x000fe2000bf45270 */
[----:B------:R-:W-:Y:S01]  /*d9a0*/  ULDC.U8 UR4, c[0x0][0x3d9] ;  /* 0x0000f64000047ab9 */ /* 0x000fe20000000000 */
[----:B------:R-:W-:Y:S01]  /*d9b0*/  FADD.FTZ R40, R7, R40 ;  /* 0x0000002807287221 */ /* 0x000fe20000010000 */
[----:B-1----:R-:W-:Y:S01]  /*d9c0*/  FADD.FTZ R44, R3, R11 ;  /* 0x0000000b032c7221 */ /* 0x002fe20000010000 */
[----:B------:R-:W-:Y:S01]  /*d9d0*/  ISETP.NE.OR P1, PT, RZ, UR4, !P2 ;  /* 0x00000004ff007c0c */ /* 0x000fe2000d725670 */
[----:B------:R-:W-:Y:S01]  /*d9e0*/  FADD.FTZ R42, R6, R42 ;  /* 0x0000002a062a7221 */ /* 0x000fe20000010000 */
[----:B------:R-:W-:Y:S01]  /*d9f0*/  PLOP3.LUT P5, PT, PT, PT, PT, 0x8, 0x0 ;  /* 0x000000000000781c */ /* 0x000fe20003fae170 */
[----:B---3--:R-:W-:Y:S01]  /*da00*/  IMAD.MOV.U32 R3, RZ, RZ, 0x3f800000 ;  /* 0x3f800000ff037424 */ /* 0x008fe200078e00ff */
[----:B------:R-:W-:-:S02]  /*da10*/  FSETP.NE.FTZ.AND P4, PT, R40, RZ, PT ;  /* 0x000000ff2800720b */ /* 0x000fc40003f95000 */
[----:B------:R-:W-:-:S07]  /*da20*/  CS2R R38, SRZ ;  /* 0x0000000000267805 */ /* 0x000fce000001ff00 */
[----:B--2-4-:R-:W-:Y:S05]  /*da30*/  @P1 BRA `(.L_x_11) ;  /* 0x00000000001c1947 */ /* 0x014fea0003800000 */
[----:B------:R-:W1:Y:S01]  /*da40*/  S2R R4, SR_CTAID.Y ;  /* 0x0000000000047919 */ /* 0x000e620000002600 */
[----:B------:R-:W1:Y:S01]  /*da50*/  LDC R5, c[0x0][0x2c4] ;  /* 0x0000b100ff057b82 */ /* 0x000e620000000800 */
[----:B------:R-:W-:Y:S01]  /*da60*/  PLOP3.LUT P5, PT, PT, PT, PT, 0x80, 0x0 ;  /* 0x000000000000781c */ /* 0x000fe20003faf070 */
[----:B-1----:R-:W-:-:S05]  /*da70*/  IMAD R4, R4, R5, RZ ;  /* 0x0000000504047224 */ /* 0x002fca00078e02ff */
[----:B------:R-:W-:-:S04]  /*da80*/  SEL R4, R4, R13, !P3 ;  /* 0x0000000d04047207 */ /* 0x000fc80005800000 */
[--C-:B------:R-:W-:Y:S01]  /*da90*/  SHF.R.S32.HI R39, RZ, 0x1f, R4.reuse ;  /* 0x0000001fff277819 */ /* 0x100fe20000011404 */
[----:B------:R-:W-:-:S07]  /*daa0*/  IMAD.MOV.U32 R38, RZ, RZ, R4 ;  /* 0x000000ffff267224 */ /* 0x000fce00078e0004 */
.L_x_11:
[----:B------:R-:W2:Y:S01]  /*dab0*/  LDL R47, [R1+0x28] ;  /* 0x00002800012f7983 */ /* 0x000ea20000100800 */
[----:B------:R-:W-:Y:S01]  /*dac0*/  ISETP.NE.AND P1, PT, RZ, UR4, PT ;  /* 0x00000004ff007c0c */ /* 0x000fe2000bf25270 */
[----:B------:R-:W-:Y:S01]  /*dad0*/  FMUL.FTZ R144, R0, R144 ;  /* 0x0000009000907220 */ /* 0x000fe20000410000 */
[----:B------:R-:W-:Y:S01]  /*dae0*/  LOP3.LUT R2, R2, 0x1, RZ, 0xc0, !PT ;  /* 0x0000000102027812 */ /* 0x000fe200078ec0ff */
[C---:B------:R-:W-:Y:S01]  /*daf0*/  FMUL.FTZ R6, R0.reuse, R145 ;  /* 0x0000009100067220 */ /* 0x040fe20000410000 */
[----:B------:R-:W-:Y:S01]  /*db00*/  MOV R37, 0x10 ;  /* 0x0000001000257802 */ /* 0x000fe20000000f00 */
[----:B------:R-:W-:Y:S01]  /*db10*/  FMUL.FTZ R148, R0, R148 ;  /* 0x0000009400947220 */ /* 0x000fe20000410000 */
[----:B------:R-:W-:Y:S01]  /*db20*/  ISETP.NE.U32.AND P6, PT, R2, 0x1, PT ;  /* 0x000000010200780c */ /* 0x000fe20003fc5070 */
[----:B------:R-:W-:Y:S01]  /*db30*/  FMUL.FTZ R149, R0, R149 ;  /* 0x0000009500957220 */ /* 0x000fe20000410000 */
[----:B------:R-:W-:Y:S01]  /*db40*/  FSETP.NE.FTZ.AND P3, PT, R42, RZ, PT ;  /* 0x000000ff2a00720b */ /* 0x000fe20003f75000 */
[C---:B------:R-:W-:Y:S01]  /*db50*/  FMUL.FTZ R160, R0.reuse, R160 ;  /* 0x000000a000a07220 */ /* 0x040fe20000410000 */
[----:B------:R-:W-:Y:S01]  /*db60*/  SEL R37, R37, 0xfffffff0, P6 ;  /* 0xfffffff025257807 */ /* 0x000fe20003000000 */
[C---:B------:R-:W-:Y:S01]  /*db70*/  FMUL.FTZ R11, R0.reuse, R161 ;  /* 0x000000a1000b7220 */ /* 0x040fe20000410000 */
[----:B------:R-:W-:Y:S01]  /*db80*/  PLOP3.LUT P6, PT, PT, PT, PT, 0x8, 0x0 ;  /* 0x000000000000781c */ /* 0x000fe20003fce170 */
[C---:B------:R-:W-:Y:S01]  /*db90*/  FMUL.FTZ R164, R0.reuse, R164 ;  /* 0x000000a400a47220 */ /* 0x040fe20000410000 */
[----:B------:R-:W-:Y:S01]  /*dba0*/  @!P1 PLOP3.LUT P6, PT, P2, PT, PT, 0x80, 0x0 ;  /* 0x000000000000981c */ /* 0x000fe200017cf070 */
[----:B------:R-:W-:Y:S01]  /*dbb0*/  FMUL.FTZ R9, R0, R165 ;  /* 0x000000a500097220 */ /* 0x000fe20000410000 */
[----:B------:R-:W-:Y:S01]  /*dbc0*/  FSETP.NE.FTZ.AND P2, PT, R44, RZ, PT ;  /* 0x000000ff2c00720b */ /* 0x000fe20003f55000 */
[C---:B------:R-:W-:Y:S01]  /*dbd0*/  FMUL.FTZ R176, R0.reuse, R176 ;  /* 0x000000b000b07220 */ /* 0x040fe20000410000 */
[C---:B------:R-:W-:Y:S01]  /*dbe0*/  FMUL.FTZ R17, R0.reuse, R177 ;  /* 0x000000b100117220 */ /* 0x040fe20000410000 */
[C---:B------:R-:W-:Y:S01]  /*dbf0*/  FMUL.FTZ R180, R0.reuse, R180 ;  /* 0x000000b400b47220 */ /* 0x040fe20000410000 */
[C---:B------:R-:W-:Y:S01]  /*dc00*/  FMUL.FTZ R20, R0.reuse, R181 ;  /* 0x000000b500147220 */ /* 0x040fe20000410000 */
[C---:B------:R-:W-:Y:S01]  /*dc10*/  FMUL.FTZ R192, R0.reuse, R192 ;  /* 0x000000c000c07220 */ /* 0x040fe20000410000 */
[C---:B------:R-:W-:Y:S01]  /*dc20*/  FMUL.FTZ R33, R0.reuse, R193 ;  /* 0x000000c100217220 */ /* 0x040fe20000410000 */
[C---:B------:R-:W-:Y:S01]  /*dc30*/  FMUL.FTZ R200, R0.reuse, R200 ;  /* 0x000000c800c87220 */ /* 0x040fe20000410000 */
[----:B------:R-:W-:Y:S01]  /*dc40*/  FMUL.FTZ R29, R0, R201 ;  /* 0x000000c9001d7220 */ /* 0x000fe20000410000 */
[----:B------:R-:W-:Y:S01]  /*dc50*/  MOV R2, 0x3f800000 ;  /* 0x3f80000000027802 */ /* 0x000fe20000000f00 */
[----:B------:R-:W1:Y:S01]  /*dc60*/  @P4 MUFU.RCP R3, R40 ;  /* 0x0000002800034308 */ /* 0x000e620000001000 */
[----:B------:R-:W-:Y:S01]  /*dc70*/  MOV R0, 0x3f800000 ;  /* 0x3f80000000007802 */ /* 0x000fe20000000f00 */
[----:B------:R-:W3:Y:S01]  /*dc80*/  S2UR UR4, SR_CTAID.X ;  /* 0x00000000000479c3 */ /* 0x000ee20000002500 */
[----:B------:R-:W-:Y:S01]  /*dc90*/  F2FP.BF16.F32.PACK_AB R6, R6, R144 ;  /* 0x000000900606723e */ /* 0x000fe200000010ff */
[----:B------:R-:W-:Y:S01]  /*dca0*/  BSSY B0, `(.L_x_12) ;  /* 0x00000e3000007945 */ /* 0x000fe20003800000 */
[----:B------:R-:W-:-:S02]  /*dcb0*/  F2FP.BF16.F32.PACK_AB R11, R11, R160 ;  /* 0x000000a00b0b723e */ /* 0x000fc400000010ff */
[----:B------:R-:W-:Y:S01]  /*dcc0*/  F2FP.BF16.F32.PACK_AB R9, R9, R164 ;  /* 0x000000a40909723e */ /* 0x000fe200000010ff */
[----:B------:R-:W4:Y:S01]  /*dcd0*/  @P3 MUFU.RCP R2, R42 ;  /* 0x0000002a00023308 */ /* 0x000f220000001000 */
[----:B------:R-:W-:Y:S01]  /*dce0*/  STS [R21], R6 ;  /* 0x0000000615007388 */ /* 0x000fe20000000800 */
[----:B------:R-:W-:Y:S02]  /*dcf0*/  F2FP.BF16.F32.PACK_AB R17, R17, R176 ;  /* 0x000000b01111723e */ /* 0x000fe400000010ff */
[----:B------:R-:W-:Y:S02]  /*dd00*/  F2FP.BF16.F32.PACK_AB R20, R20, R180 ;  /* 0x000000b41414723e */ /* 0x000fe400000010ff */
[----:B------:R-:W-:Y:S02]  /*dd10*/  F2FP.BF16.F32.PACK_AB R33, R33, R192 ;  /* 0x000000c02121723e */ /* 0x000fe400000010ff */
[----:B------:R-:W3:Y:S01]  /*dd20*/  @P2 MUFU.RCP R0, R44 ;  /* 0x0000002c00002308 */ /* 0x000ee20000001000 */
[C---:B-1----:R-:W-:Y:S01]  /*dd30*/  FMUL.FTZ R146, R3.reuse, R146 ;  /* 0x0000009203927220 */ /* 0x042fe20000410000 */
[C---:B------:R-:W-:Y:S01]  /*dd40*/  FMUL.FTZ R5, R3.reuse, R147 ;  /* 0x0000009303057220 */ /* 0x040fe20000410000 */
[C---:B------:R-:W-:Y:S01]  /*dd50*/  FMUL.FTZ R150, R3.reuse, R150 ;  /* 0x0000009603967220 */ /* 0x040fe20000410000 */
[C---:B------:R-:W-:Y:S01]  /*dd60*/  FMUL.FTZ R151, R3.reuse, R151 ;  /* 0x0000009703977220 */ /* 0x040fe20000410000 */
[C---:B------:R-:W-:Y:S01]  /*dd70*/  FMUL.FTZ R162, R3.reuse, R162 ;  /* 0x000000a203a27220 */ /* 0x040fe20000410000 */
[----:B------:R-:W-:Y:S01]  /*dd80*/  FMUL.FTZ R10, R3, R163 ;  /* 0x000000a3030a7220 */ /* 0x000fe20000410000 */
[----:B------:R-:W-:Y:S01]  /*dd90*/  F2FP.BF16.F32.PACK_AB R5, R5, R146 ;  /* 0x000000920505723e */ /* 0x000fe200000010ff */
[C---:B------:R-:W-:Y:S01]  /*dda0*/  FMUL.FTZ R166, R3.reuse, R166 ;  /* 0x000000a603a67220 */ /* 0x040fe20000410000 */
[C---:B----4-:R-:W-:Y:S01]  /*ddb0*/  FMUL.FTZ R140, R2.reuse, R140 ;  /* 0x0000008c028c7220 */ /* 0x050fe20000410000 */
[C---:B------:R-:W-:Y:S01]  /*ddc0*/  FMUL.FTZ R4, R2.reuse, R141 ;  /* 0x0000008d02047220 */ /* 0x040fe20000410000 */
        /* <DEDUP_REMOVED lines=14> */
[C---:B---3--:R-:W-:Y:S01]  /*deb0*/  FMUL.FTZ R143, R0.reuse, R143 ;  /* 0x0000008f008f7220 */ /* 0x048fe20000410000 */
        /* <DEDUP_REMOVED lines=24> */
[----:B------:R-:W-:Y:S01]  /*e040*/  F2FP.BF16.F32.PACK_AB R2, R151, R150 ;  /* 0x000000969702723e */ /* 0x000fe200000010ff */
[----:B------:R1:W-:Y:S01]  /*e050*/  STS [R21+0x400], R5 ;  /* 0x0004000515007388 */ /* 0x0003e20000000800 */
[----:B------:R-:W-:-:S02]  /*e060*/  IADD3 R0, R21, R37, RZ ;  /* 0x0000002515007210 */ /* 0x000fc40007ffe0ff */
[----:B------:R-:W-:Y:S02]  /*e070*/  F2FP.BF16.F32.PACK_AB R3, R149, R148 ;  /* 0x000000949503723e */ /* 0x000fe400000010ff */
[----:B------:R-:W-:Y:S01]  /*e080*/  F2FP.BF16.F32.PACK_AB R4, R4, R140 ;  /* 0x0000008c0404723e */ /* 0x000fe200000010ff */
[----:B------:R3:W-:Y:S01]  /*e090*/  STS [R0+0x400], R2 ;  /* 0x0004000200007388 */ /* 0x0007e20000000800 */
[----:B------:R-:W-:Y:S02]  /*e0a0*/  F2FP.BF16.F32.PACK_AB R7, R143, R7 ;  /* 0x000000078f07723e */ /* 0x000fe400000010ff */
[----:B------:R-:W-:Y:S01]  /*e0b0*/  F2FP.BF16.F32.PACK_AB R13, R13, R152 ;  /* 0x000000980d0d723e */ /* 0x000fe200000010ff */
[----:B------:R4:W-:Y:S01]  /*e0c0*/  STS [R0], R3 ;  /* 0x0000000300007388 */ /* 0x0009e20000000800 */
[----:B------:R-:W-:Y:S02]  /*e0d0*/  F2FP.BF16.F32.PACK_AB R12, R155, R12 ;  /* 0x0000000c9b0c723e */ /* 0x000fe400000010ff */
[----:B------:R-:W-:Y:S01]  /*e0e0*/  F2FP.BF16.F32.PACK_AB R10, R10, R162 ;  /* 0x000000a20a0a723e */ /* 0x000fe200000010ff */
[----:B------:R4:W-:Y:S01]  /*e0f0*/  STS [R21+0x2000], R4 ;  /* 0x0020000415007388 */ /* 0x0009e20000000800 */
[----:B------:R-:W-:-:S02]  /*e100*/  F2FP.BF16.F32.PACK_AB R8, R8, R166 ;  /* 0x000000a60808723e */ /* 0x000fc400000010ff */
[----:B------:R-:W-:Y:S01]  /*e110*/  F2FP.BF16.F32.PACK_AB R16, R16, R156 ;  /* 0x0000009c1010723e */ /* 0x000fe200000010ff */
[----:B------:R-:W-:Y:S01]  /*e120*/  STS [R21+0x2400], R7 ;  /* 0x0024000715007388 */ /* 0x000fe20000000800 */
[----:B------:R-:W-:Y:S02]  /*e130*/  F2FP.BF16.F32.PACK_AB R15, R159, R15 ;  /* 0x0000000f9f0f723e */ /* 0x000fe400000010ff */
[----:B------:R-:W-:Y:S01]  /*e140*/  F2FP.BF16.F32.PACK_AB R14, R14, R168 ;  /* 0x000000a80e0e723e */ /* 0x000fe200000010ff */
[----:B------:R4:W-:Y:S01]  /*e150*/  STS [R0+0x2000], R13 ;  /* 0x0020000d00007388 */ /* 0x0009e20000000800 */
[----:B------:R-:W-:Y:S02]  /*e160*/  F2FP.BF16.F32.PACK_AB R18, R171, R18 ;  /* 0x00000012ab12723e */ /* 0x000fe400000010ff */
[----:B------:R-:W-:Y:S01]  /*e170*/  F2FP.BF16.F32.PACK_AB R23, R23, R178 ;  /* 0x000000b21717723e */ /* 0x000fe200000010ff */
[----:B------:R4:W-:Y:S01]  /*e180*/  STS [R0+0x2400], R12 ;  /* 0x0024000c00007388 */ /* 0x0009e20000000800 */
[----:B------:R-:W-:Y:S01]  /*e190*/  F2FP.BF16.F32.PACK_AB R19, R19, R182 ;  /* 0x000000b61313723e */ /* 0x000fe200000010ff */
[----:B-1----:R-:W1:Y:S01]  /*e1a0*/  @!P1 LDC R5, c[0x0][0x2c4] ;  /* 0x0000b100ff059b82 */ /* 0x002e620000000800 */
[----:B------:R-:W-:-:S02]  /*e1b0*/  F2FP.BF16.F32.PACK_AB R22, R22, R172 ;  /* 0x000000ac1616723e */ /* 0x000fc400000010ff */
[-C--:B---3--:R-:W-:Y:S02]  /*e1c0*/  IADD3 R2, R21, R36.reuse, RZ ;  /* 0x0000002415027210 */ /* 0x088fe40007ffe0ff */
[----:B------:R-:W-:Y:S02]  /*e1d0*/  F2FP.BF16.F32.PACK_AB R25, R175, R25 ;  /* 0x00000019af19723e */ /* 0x000fe400000010ff */
[----:B----4-:R-:W-:Y:S01]  /*e1e0*/  IADD3 R3, R0, R36, RZ ;  /* 0x0000002400037210 */ /* 0x010fe20007ffe0ff */
[----:B------:R3:W-:Y:S01]  /*e1f0*/  STS [R2], R11 ;  /* 0x0000000b02007388 */ /* 0x0007e20000000800 */
[----:B------:R-:W-:Y:S02]  /*e200*/  F2FP.BF16.F32.PACK_AB R35, R35, R184 ;  /* 0x000000b82323723e */ /* 0x000fe400000010ff */
[----:B------:R-:W-:Y:S01]  /*e210*/  IADD3 R4, R36, 0x400, R24 ;  /* 0x0000040024047810 */ /* 0x000fe20007ffe018 */
[----:B------:R-:W-:Y:S01]  /*e220*/  STS [R2+0x400], R10 ;  /* 0x0004000a02007388 */ /* 0x000fe20000000800 */
[----:B------:R-:W-:-:S02]  /*e230*/  F2FP.BF16.F32.PACK_AB R34, R187, R34 ;  /* 0x00000022bb22723e */ /* 0x000fc400000010ff */
[----:B------:R-:W-:Y:S01]  /*e240*/  F2FP.BF16.F32.PACK_AB R32, R32, R194 ;  /* 0x000000c22020723e */ /* 0x000fe200000010ff */
[----:B------:R-:W-:Y:S01]  /*e250*/  STS [R3], R9 ;  /* 0x0000000903007388 */ /* 0x000fe20000000800 */
[----:B------:R-:W-:Y:S02]  /*e260*/  F2FP.BF16.F32.PACK_AB R29, R29, R200 ;  /* 0x000000c81d1d723e */ /* 0x000fe400000010ff */
[----:B------:R-:W-:Y:S01]  /*e270*/  F2FP.BF16.F32.PACK_AB R28, R28, R202 ;  /* 0x000000ca1c1c723e */ /* 0x000fe200000010ff */
[----:B------:R4:W-:Y:S01]  /*e280*/  STS [R3+0x400], R8 ;  /* 0x0004000803007388 */ /* 0x0009e20000000800 */
[C---:B------:R-:W-:Y:S01]  /*e290*/  IADD3 R4, R37.reuse, R4, RZ ;  /* 0x0000000425047210 */ /* 0x040fe20007ffe0ff */
[----:B------:R-:W-:Y:S01]  /*e2a0*/  @P4 MUFU.LG2 R13, R40 ;  /* 0x00000028000d4308 */ /* 0x000fe20000000c00 */
[----:B------:R-:W-:Y:S01]  /*e2b0*/  IADD3 R0, R37, R24, RZ ;  /* 0x0000001825007210 */ /* 0x000fe20007ffe0ff */
[----:B------:R-:W4:Y:S01]  /*e2c0*/  S2R R21, SR_TID.X ;  /* 0x0000000000157919 */ /* 0x000f220000002100 */
[----:B------:R-:W-:Y:S01]  /*e2d0*/  F2FP.BF16.F32.PACK_AB R31, R31, R188 ;  /* 0x000000bc1f1f723e */ /* 0x000fe200000010ff */
[----:B-1----:R-:W1:Y:S01]  /*e2e0*/  @P6 LDC R5, c[0x0][0x2e4] ;  /* 0x0000b900ff056b82 */ /* 0x002e620000000800 */
[----:B------:R-:W-:Y:S01]  /*e2f0*/  F2FP.BF16.F32.PACK_AB R30, R191, R30 ;  /* 0x0000001ebf1e723e */ /* 0x000fe200000010ff */
[----:B------:R4:W-:Y:S01]  /*e300*/  STS [R2+0x2000], R16 ;  /* 0x0020001002007388 */ /* 0x0009e20000000800 */
[----:B------:R-:W-:Y:S01]  /*e310*/  F2FP.BF16.F32.PACK_AB R27, R27, R196 ;  /* 0x000000c41b1b723e */ /* 0x000fe200000010ff */
[----:B------:R-:W-:Y:S01]  /*e320*/  @P3 MUFU.LG2 R12, R42 ;  /* 0x0000002a000c3308 */ /* 0x000fe20000000c00 */
[----:B------:R-:W-:Y:S01]  /*e330*/  F2FP.BF16.F32.PACK_AB R26, R199, R26 ;  /* 0x0000001ac71a723e */ /* 0x000fe200000010ff */
[----:B------:R4:W-:Y:S02]  /*e340*/  STS [R2+0x2400], R15 ;  /* 0x0024000f02007388 */ /* 0x0009e40000000800 */
[----:B---3--:R-:W3:Y:S02]  /*e350*/  @P1 LDC R11, c[0x0][0x2c0] ;  /* 0x0000b000ff0b1b82 */ /* 0x008ee40000000800 */
[----:B------:R1:W-:Y:S04]  /*e360*/  STS [R3+0x2000], R14 ;  /* 0x0020000e03007388 */ /* 0x0003e80000000800 */
[----:B------:R1:W-:Y:S04]  /*e370*/  STS [R3+0x2400], R18 ;  /* 0x0024001203007388 */ /* 0x0003e80000000800 */
[----:B------:R-:W-:Y:S01]  /*e380*/  STS [R24], R17 ;  /* 0x0000001118007388 */ /* 0x000fe20000000800 */
[----:B----4-:R-:W4:Y:S03]  /*e390*/  @P1 LDC.64 R8, c[0x0][0x2c0] ;  /* 0x0000b000ff081b82 */ /* 0x010f260000000a00 */
[----:B------:R3:W-:Y:S04]  /*e3a0*/  STS [R24+0x400], R23 ;  /* 0x0004001718007388 */ /* 0x0007e80000000800 */
[----:B------:R-:W-:Y:S01]  /*e3b0*/  STS [R0], R20 ;  /* 0x0000001400007388 */ /* 0x000fe20000000800 */
[----:B------:R-:W-:-:S03]  /*e3c0*/  MOV R16, 0x7f800000 ;  /* 0x7f80000000107802 */ /* 0x000fc60000000f00 */
[----:B------:R-:W-:Y:S01]  /*e3d0*/  STS [R0+0x400], R19 ;  /* 0x0004001300007388 */ /* 0x000fe20000000800 */
[C---:B------:R-:W-:Y:S02]  /*e3e0*/  IADD3 R2, R36.reuse, R24, RZ ;  /* 0x0000001824027210 */ /* 0x040fe40007ffe0ff */
[----:B------:R-:W-:Y:S01]  /*e3f0*/  @!P1 MOV R11, 0x1 ;  /* 0x00000001000b9802 */ /* 0x000fe20000000f00 */
[----:B------:R4:W-:Y:S01]  /*e400*/  STS [R24+0x2000], R22 ;  /* 0x0020001618007388 */ /* 0x0009e20000000800 */
[----:B-1----:R-:W1:Y:S03]  /*e410*/  @P4 LDC R14, c[0x0][0x2e8] ;  /* 0x0000ba00ff0e4b82 */ /* 0x002e660000000800 */
[----:B------:R1:W-:Y:S01]  /*e420*/  STS [R24+0x2400], R25 ;  /* 0x0024001918007388 */ /* 0x0003e20000000800 */
[----:B------:R-:W-:-:S03]  /*e430*/  IADD3 R3, R36, R0, RZ ;  /* 0x0000000024037210 */ /* 0x000fc60007ffe0ff */
[----:B------:R-:W-:Y:S01]  /*e440*/  STS [R0+0x2000], R35 ;  /* 0x0020002300007388 */ /* 0x000fe20000000800 */
[----:B------:R-:W2:Y:S03]  /*e450*/  @!P1 LDC R18, c[0x0][0x270] ;  /* 0x00009c00ff129b82 */ /* 0x000ea60000000800 */
[----:B------:R-:W-:Y:S01]  /*e460*/  STS [R0+0x2400], R34 ;  /* 0x0024002200007388 */ /* 0x000fe20000000800 */
[----:B---3--:R-:W-:-:S03]  /*e470*/  MOV R23, 0x7f800000 ;  /* 0x7f80000000177802 */ /* 0x008fc60000000f00 */
[----:B------:R-:W-:Y:S01]  /*e480*/  STS [R2], R33 ;  /* 0x0000002102007388 */ /* 0x000fe20000000800 */
[----:B------:R-:W3:Y:S03]  /*e490*/  @P3 LDC R17, c[0x0][0x2e8] ;  /* 0x0000ba00ff113b82 */ /* 0x000ee60000000800 */
[----:B------:R-:W-:Y:S04]  /*e4a0*/  STS [R2+0x400], R32 ;  /* 0x0004002002007388 */ /* 0x000fe80000000800 */
[----:B------:R-:W-:Y:S01]  /*e4b0*/  STS [R3], R29 ;  /* 0x0000001d03007388 */ /* 0x000fe20000000800 */
[----:B----4-:R-:W-:-:S03]  /*e4c0*/  IMAD.MOV.U32 R22, RZ, RZ, 0x7f800000 ;  /* 0x7f800000ff167424 */ /* 0x010fc600078e00ff */
[----:B------:R-:W-:Y:S04]  /*e4d0*/  STS [R4], R28 ;  /* 0x0000001c04007388 */ /* 0x000fe80000000800 */
[----:B------:R-:W-:Y:S04]  /*e4e0*/  STS [R2+0x2000], R31 ;  /* 0x0020001f02007388 */ /* 0x000fe80000000800 */
[----:B------:R4:W-:Y:S04]  /*e4f0*/  STS [R2+0x2400], R30 ;  /* 0x0024001e02007388 */ /* 0x0009e80000000800 */
[----:B------:R3:W-:Y:S04]  /*e500*/  STS [R3+0x2000], R27 ;  /* 0x0020001b03007388 */ /* 0x0007e80000000800 */
[----:B------:R2:W-:Y:S01]  /*e510*/  STS [R4+0x2000], R26 ;  /* 0x0020001a04007388 */ /* 0x0005e20000000800 */
[----:B------:R-:W-:Y:S06]  /*e520*/  BAR.SYNC.DEFER_BLOCKING 0x0 ;  /* 0x0000000000007b1d */ /* 0x000fec0000010000 */
[----:B------:R-:W2:Y:S01]  /*e530*/  S2R R19, SR_CTAID.Y ;  /* 0x0000000000137919 */ /* 0x000ea20000002600 */
[----:B-1----:R-:W1:Y:S01]  /*e540*/  S2R R25, SR_CTAID.Z ;  /* 0x0000000000197919 */ /* 0x002e620000002700 */
[----:B----4-:R-:W4:Y:S01]  /*e550*/  @P0 MUFU.LG2 R2, R43 ;  /* 0x0000002b00020308 */ /* 0x010f220000000c00 */
[----:B---3--:R-:W-:Y:S01]  /*e560*/  SHF.R.S32.HI R3, RZ, 0x1f, R21 ;  /* 0x0000001fff037819 */ /* 0x008fe20000011415 */
[----:B--2---:R-:W2:Y:S03]  /*e570*/  @P0 LDC R4, c[0x0][0x2e8] ;  /* 0x0000ba00ff040b82 */ /* 0x004ea60000000800 */
[CC--:B------:R-:W-:Y:S01]  /*e580*/  LEA.HI R0, R3.reuse, R21.reuse, RZ, 0x5 ;  /* 0x0000001503007211 */ /* 0x0c0fe200078f28ff */
[----:B-----5:R3:W1:Y:S01]  /*e590*/  LDS.128 R28, [R238+0x3800] ;  /* 0x00380000ee1c7984 */ /* 0x0206620000000c00 */
[----:B------:R-:W-:-:S02]  /*e5a0*/  LEA.HI R3, R3, R21, RZ, 0x3 ;  /* 0x0000001503037211 */ /* 0x000fc400078f18ff */
[----:B------:R-:W-:Y:S02]  /*e5b0*/  LOP3.LUT R0, R0, 0xffffffe0, RZ, 0xc0, !PT ;  /* 0xffffffe000007812 */ /* 0x000fe400078ec0ff */
[----:B------:R-:W-:Y:S01]  /*e5c0*/  SHF.R.S32.HI R10, RZ, 0x3, R3 ;  /* 0x00000003ff0a7819 */ /* 0x000fe20000011403 */
[----:B----4-:R-:W-:Y:S01]  /*e5d0*/  @P0 FMUL.FTZ R2, R2, 0.69314718246459960938 ;  /* 0x3f31721802020820 */ /* 0x010fe20000410000 */
[----:B------:R-:W-:Y:S01]  /*e5e0*/  LOP3.LUT R3, R3, 0xfffffff8, RZ, 0xc0, !PT ;  /* 0xfffffff803037812 */ /* 0x000fe200078ec0ff */
[----:B------:R-:W-:Y:S01]  /*e5f0*/  IMAD.IADD R6, R21, 0x1, -R0 ;  /* 0x0000000115067824 */ /* 0x000fe200078e0a00 */
[----:B------:R-:W-:Y:S02]  /*e600*/  IADD3 R7, R10, 0x10, RZ ;  /* 0x000000100a077810 */ /* 0x000fe40007ffe0ff */
[----:B------:R-:W-:Y:S01]  /*e610*/  @P1 MOV R0, 0x1 ;  /* 0x0000000100001802 */ /* 0x000fe20000000f00 */
[----:B------:R-:W-:Y:S01]  /*e620*/  @!P1 IMAD R0, R5, R18, RZ ;  /* 0x0000001205009224 */ /* 0x000fe200078e02ff */
[----:B------:R-:W-:-:S02]  /*e630*/  IADD3 R15, -R3, R21, RZ ;  /* 0x00000015030f7210 */ /* 0x000fc40007ffe1ff */
[C---:B------:R-:W-:Y:S01]  /*e640*/  IADD3 R3, R10.reuse, 0x20, RZ ;  /* 0x000000200a037810 */ /* 0x040fe20007ffe0ff */
[----:B------:R-:W-:Y:S01]  /*e650*/  IMAD R0, R19, R0, RZ ;  /* 0x0000000013007224 */ /* 0x000fe200078e02ff */
[----:B------:R-:W-:Y:S02]  /*e660*/  MOV R21, 0x7f800000 ;  /* 0x7f80000000157802 */ /* 0x000fe40000000f00 */
[----:B------:R-:W-:Y:S01]  /*e670*/  IADD3 R24, R10, 0x40, RZ ;  /* 0x000000400a187810 */ /* 0x000fe20007ffe0ff */
[----:B--2---:R-:W-:Y:S01]  /*e680*/  @P0 FFMA.FTZ R16, R136, R4, R2 ;  /* 0x0000000488100223 */ /* 0x004fe20000010002 */
[----:B------:R-:W-:Y:S01]  /*e690*/  @P1 IMAD R2, R9, R8, RZ ;  /* 0x0000000809021224 */ /* 0x000fe200078e02ff */
[----:B------:R-:W-:Y:S01]  /*e6a0*/  SEL R0, R0, RZ, !P5 ;  /* 0x000000ff00007207 */ /* 0x000fe20006800000 */
[----:B------:R-:W2:Y:S01]  /*e6b0*/  @P2 LDC R9, c[0x0][0x2e8] ;  /* 0x0000ba00ff092b82 */ /* 0x000ea20000000800 */
[----:B------:R-:W-:Y:S01]  /*e6c0*/  @!P1 MOV R2, R5 ;  /* 0x0000000500029202 */ /* 0x000fe20000000f00 */
[----:B------:R-:W-:Y:S01]  /*e6d0*/  @P4 FMUL.FTZ R4, R13, 0.69314718246459960938 ;  /* 0x3f3172180d044820 */ /* 0x000fe20000410000 */
[----:B------:R-:W-:Y:S01]  /*e6e0*/  LOP3.LUT P5, RZ, R6, 0x3, RZ, 0xc0, !PT ;  /* 0x0000000306ff7812 */ /* 0x000fe200078ac0ff */
[----:B------:R-:W-:Y:S01]  /*e6f0*/  @P3 FMUL.FTZ R5, R12, 0.69314718246459960938 ;  /* 0x3f3172180c053820 */ /* 0x000fe20000410000 */
[----:B------:R-:W-:Y:S01]  /*e700*/  IADD3 R8, R10, 0x30, RZ ;  /* 0x000000300a087810 */ /* 0x000fe20007ffe0ff */
[----:B-1----:R-:W-:-:S02]  /*e710*/  IMAD R0, R25, R2, R0 ;  /* 0x0000000219007224 */ /* 0x002fc400078e0200 */
[----:B------:R-:W-:Y:S01]  /*e720*/  @P4 FFMA.FTZ R23, R135, R14, R4 ;  /* 0x0000000e87174223 */ /* 0x000fe20000010004 */
[----:B------:R-:W-:Y:S01]  /*e730*/  @P3 FFMA.FTZ R22, R134, R17, R5 ;  /* 0x0000001186163223 */ /* 0x000fe20000010005 */
[----:B------:R-:W-:Y:S02]  /*e740*/  SHF.L.U32 R20, R15, 0x3, RZ ;  /* 0x000000030f147819 */ /* 0x000fe400000006ff */
[-C--:B------:R-:W-:Y:S02]  /*e750*/  ISETP.GE.AND P6, PT, R7, R47.reuse, PT ;  /* 0x0000002f0700720c */ /* 0x080fe40003fc6270 */
[----:B------:R-:W1:Y:S01]  /*e760*/  @P2 MUFU.LG2 R7, R44 ;  /* 0x0000002c00072308 */ /* 0x000e620000000c00 */
[-C--:B------:R-:W-:Y:S01]  /*e770*/  ISETP.GE.AND P0, PT, R3, R47.reuse, PT ;  /* 0x0000002f0300720c */ /* 0x080fe20003f06270 */
[----:B------:R-:W-:Y:S01]  /*e780*/  IMAD R3, R11, UR4, RZ ;  /* 0x000000040b037c24 */ /* 0x000fe2000f8e02ff */
[----:B------:R-:W-:-:S04]  /*e790*/  ISETP.GE.AND P1, PT, R8, R47, PT ;  /* 0x0000002f0800720c */ /* 0x000fc80003f26270 */
[----:B------:R-:W-:-:S04]  /*e7a0*/  SHF.L.U32 R2, R3, 0x7, RZ ;  /* 0x0000000703027819 */ /* 0x000fc800000006ff */
[----:B------:R-:W-:Y:S02]  /*e7b0*/  IADD3 R13, P4, P3, R2, R38, R0 ;  /* 0x00000026020d7210 */ /* 0x000fe40007b9e000 */
[----:B------:R-:W-:Y:S02]  /*e7c0*/  SHF.R.S32.HI R4, RZ, 0x1f, R2 ;  /* 0x0000001fff047819 */ /* 0x000fe40000011402 */
[----:B------:R-:W-:Y:S01]  /*e7d0*/  SHF.R.S32.HI R0, RZ, 0x1f, R0 ;  /* 0x0000001fff007819 */ /* 0x000fe20000011400 */
[----:B-1----:R-:W-:-:S03]  /*e7e0*/  @P2 FMUL.FTZ R3, R7, 0.69314718246459960938 ;  /* 0x3f31721807032820 */ /* 0x002fc60000410000 */
[----:B------:R-:W-:Y:S01]  /*e7f0*/  IADD3.X R12, R4, R39, R0, P4, P3 ;  /* 0x00000027040c7210 */ /* 0x000fe200027e6400 */
[----:B--2---:R-:W-:Y:S01]  /*e800*/  @P2 FFMA.FTZ R21, R132, R9, R3 ;  /* 0x0000000984152223 */ /* 0x004fe20000010003 */
[----:B---3--:R-:W-:Y:S06]  /*e810*/  @P5 BRA `(.L_x_13) ;  /* 0x0000000000ac5947 */ /* 0x008fec0003800000 */
[----:B------:R-:W-:Y:S02]  /*e820*/  SHF.R.S32.HI R0, RZ, 0x1f, R41 ;  /* 0x0000001fff007819 */ /* 0x000fe40000011429 */
[----:B------:R-:W-:Y:S02]  /*e830*/  SHF.R.S32.HI R3, RZ, 0x1f, R6 ;  /* 0x0000001fff037819 */ /* 0x000fe40000011406 */
[----:B------:R-:W-:Y:S02]  /*e840*/  LEA.HI R2, R0, R41, RZ, 0x2 ;  /* 0x0000002900027211 */ /* 0x000fe400078f10ff */
[----:B------:R-:W-:Y:S02]  /*e850*/  LEA.HI R0, R3, R6, RZ, 0x2 ;  /* 0x0000000603007211 */ /* 0x000fe400078f10ff */
[----:B------:R-:W-:Y:S02]  /*e860*/  LOP3.LUT R2, R2, 0xffffffc, RZ, 0xc0, !PT ;  /* 0x0ffffffc02027812 */ /* 0x000fe400078ec0ff */
[----:B------:R-:W-:-:S03]  /*e870*/  SHF.R.S32.HI R0, RZ, 0x2, R0 ;  /* 0x00000002ff007819 */ /* 0x000fc60000011400 */
[----:B------:R-:W-:-:S04]  /*e880*/  IMAD.IADD R3, R41, 0x1, -R2 ;  /* 0x0000000129037824 */ /* 0x000fc800078e0a02 */
[----:B------:R-:W-:-:S04]  /*e890*/  IMAD R3, R3, 0x10, R0 ;  /* 0x0000001003037824 */ /* 0x000fc800078e0200 */
[C---:B------:R-:W-:Y:S01]  /*e8a0*/  VIADD R5, R3.reuse, 0x8 ;  /* 0x0000000803057836 */ /* 0x040fe20000000000 */
[C---:B------:R-:W-:Y:S01]  /*e8b0*/  ISETP.GE.AND P2, PT, R3.reuse, R47, PT ;  /* 0x0000002f0300720c */ /* 0x040fe20003f46270 */
[----:B------:R-:W-:-:S03]  /*e8c0*/  VIADD R6, R3, 0x40 ;  /* 0x0000004003067836 */ /* 0x000fc60000000000 */
[-C--:B------:R-:W-:Y:S02]  /*e8d0*/  ISETP.GE.AND P5, PT, R5, R47.reuse, PT ;  /* 0x0000002f0500720c */ /* 0x080fe40003fa6270 */
[----:B------:R-:W-:-:S07]  /*e8e0*/  ISETP.GE.AND P4, PT, R6, R47, PT ;  /* 0x0000002f0600720c */ /* 0x000fce0003f86270 */
[----:B------:R-:W1:Y:S01]  /*e8f0*/  @!P2 LDC.64 R8, c[0x0][0x2b0] ;  /* 0x0000ac00ff08ab82 */ /* 0x000e620000000a00 */
[----:B------:R-:W-:-:S05]  /*e900*/  @!P2 IMAD R0, R3, R11, RZ ;  /* 0x0000000b0300a224 */ /* 0x000fca00078e02ff */
[C---:B------:R-:W-:Y:S02]  /*e910*/  @!P2 IADD3 R4, P3, R0.reuse, R13, RZ ;  /* 0x0000000d0004a210 */ /* 0x040fe40007f7e0ff */
[----:B------:R-:W2:Y:S02]  /*e920*/  @!P5 LDC.64 R18, c[0x0][0x2b0] ;  /* 0x0000ac00ff12db82 */ /* 0x000ea40000000a00 */
[----:B------:R-:W-:-:S06]  /*e930*/  @!P2 LEA.HI.X.SX32 R0, R0, R12, 0x1, P3 ;  /* 0x0000000c0000a211 */ /* 0x000fcc00018f0eff */
[----:B------:R-:W3:Y:S01]  /*e940*/  @!P4 LDC.64 R14, c[0x0][0x2b0] ;  /* 0x0000ac00ff0ecb82 */ /* 0x000ee20000000a00 */
[----:B-1----:R-:W-:Y:S01]  /*e950*/  @!P2 LEA R2, P3, R4, R8, 0x2 ;  /* 0x000000080402a211 */ /* 0x002fe200078610ff */
[----:B------:R-:W-:-:S03]  /*e960*/  VIADD R8, R3, 0x48 ;  /* 0x0000004803087836 */ /* 0x000fc60000000000 */
[----:B------:R-:W-:Y:S01]  /*e970*/  @!P2 LEA.HI.X R3, R4, R9, R0, 0x2, P3 ;  /* 0x000000090403a211 */ /* 0x000fe200018f1400 */
[----:B------:R-:W-:Y:S01]  /*e980*/  @!P5 IMAD R4, R5, R11, RZ ;  /* 0x0000000b0504d224 */ /* 0x000fe200078e02ff */
[----:B------:R-:W-:-:S03]  /*e990*/  ISETP.GE.AND P3, PT, R8, R47, PT ;  /* 0x0000002f0800720c */ /* 0x000fc60003f66270 */
[----:B------:R1:W-:Y:S01]  /*e9a0*/  @!P2 STG.E desc[UR16][R2.64], R16 ;  /* 0x000000100200a986 */ /* 0x0003e2000c101910 */
[----:B------:R-:W-:-:S09]  /*e9b0*/  @!P5 IADD3 R0, P2, R4, R13, RZ ;  /* 0x0000000d0400d210 */ /* 0x000fd20007f5e0ff */
[----:B-1----:R-:W1:Y:S01]  /*e9c0*/  @!P3 LDC.64 R16, c[0x0][0x2b0] ;  /* 0x0000ac00ff10bb82 */ /* 0x002e620000000a00 */
[----:B------:R-:W-:Y:S01]  /*e9d0*/  @!P4 IMAD R3, R6, R11, RZ ;  /* 0x0000000b0603c224 */ /* 0x000fe200078e02ff */
[----:B------:R-:W-:Y:S02]  /*e9e0*/  @!P5 LEA.HI.X.SX32 R2, R4, R12, 0x1, P2 ;  /* 0x0000000c0402d211 */ /* 0x000fe400010f0eff */
[----:B--2---:R-:W-:-:S04]  /*e9f0*/  @!P5 LEA R6, P2, R0, R18, 0x2 ;  /* 0x000000120006d211 */ /* 0x004fc800078410ff */
[----:B------:R-:W-:Y:S01]  /*ea00*/  @!P5 LEA.HI.X R7, R0, R19, R2, 0x2, P2 ;  /* 0x000000130007d211 */ /* 0x000fe200010f1402 */
[----:B------:R-:W-:Y:S01]  /*ea10*/  @!P3 IMAD R2, R8, R11, RZ ;  /* 0x0000000b0802b224 */ /* 0x000fe200078e02ff */
[----:B------:R-:W-:-:S03]  /*ea20*/  @!P4 IADD3 R0, P2, R3, R13, RZ ;  /* 0x0000000d0300c210 */ /* 0x000fc60007f5e0ff */
[----:B------:R2:W-:Y:S01]  /*ea30*/  @!P5 STG.E desc[UR16][R6.64], R23 ;  /* 0x000000170600d986 */ /* 0x0005e2000c101910 */
[----:B------:R-:W-:Y:S02]  /*ea40*/  @!P4 LEA.HI.X.SX32 R3, R3, R12, 0x1, P2 ;  /* 0x0000000c0303c211 */ /* 0x000fe400010f0eff */
[----:B---3--:R-:W-:-:S04]  /*ea50*/  @!P4 LEA R4, P2, R0, R14, 0x2 ;  /* 0x0000000e0004c211 */ /* 0x008fc800078410ff */
[----:B------:R-:W-:Y:S02]  /*ea60*/  @!P4 LEA.HI.X R5, R0, R15, R3, 0x2, P2 ;  /* 0x0000000f0005c211 */ /* 0x000fe400010f1403 */
[----:B------:R-:W-:-:S03]  /*ea70*/  @!P3 IADD3 R0, P2, R2, R13, RZ ;  /* 0x0000000d0200b210 */ /* 0x000fc60007f5e0ff */
[----:B------:R2:W-:Y:S01]  /*ea80*/  @!P4 STG.E desc[UR16][R4.64], R22 ;  /* 0x000000160400c986 */ /* 0x0005e2000c101910 */
[----:B------:R-:W-:Y:S02]  /*ea90*/  @!P3 LEA.HI.X.SX32 R3, R2, R12, 0x1, P2 ;  /* 0x0000000c0203b211 */ /* 0x000fe400010f0eff */
[----:B-1----:R-:W-:-:S04]  /*eaa0*/  @!P3 LEA R2, P2, R0, R16, 0x2 ;  /* 0x000000100002b211 */ /* 0x002fc800078410ff */
[----:B------:R-:W-:-:S05]  /*eab0*/  @!P3 LEA.HI.X R3, R0, R17, R3, 0x2, P2 ;  /* 0x000000110003b211 */ /* 0x000fca00010f1403 */
[----:B------:R2:W-:Y:S04]  /*eac0*/  @!P3 STG.E desc[UR16][R2.64], R21 ;  /* 0x000000150200b986 */ /* 0x0005e8000c101910 */
.L_x_13:
[----:B------:R-:W-:Y:S05]  /*ead0*/  BSYNC B0 ;  /* 0x0000000000007941 */ /* 0x000fea0003800000 */
.L_x_12:
[----:B------:R1:W5:Y:S01]  /*eae0*/  LDL.64 R16, [R1+0x30] ;  /* 0x0000300001107983 */ /* 0x0003620000100a00 */
[----:B--2---:R-:W-:Y:S01]  /*eaf0*/  IADD3 R2, P2, R20, R45, RZ ;  /* 0x0000002d14027210 */ /* 0x004fe20007f5e0ff */
[C---:B------:R-:W-:Y:S01]  /*eb00*/  VIADD R5, R10.reuse, 0x50 ;  /* 0x000000500a057836 */ /* 0x040fe20000000000 */
[----:B------:R-:W-:Y:S01]  /*eb10*/  SHF.R.S32.HI R0, RZ, 0x1f, R20 ;  /* 0x0000001fff007819 */ /* 0x000fe20000011414 */
[C---:B------:R-:W-:Y:S01]  /*eb20*/  VIADD R14, R10.reuse, 0x70 ;  /* 0x000000700a0e7836 */ /* 0x040fe20000000000 */
[----:B------:R-:W-:Y:S01]  /*eb30*/  IADD3 R4, R10, 0x60, RZ ;  /* 0x000000600a047810 */ /* 0x000fe20007ffe0ff */
[----:B------:R-:W-:Y:S01]  /*eb40*/  ULDC.64 UR4, c[0x0][0x2a0] ;  /* 0x0000a80000047ab9 */ /* 0x000fe20000000a00 */
[----:B------:R-:W-:Y:S01]  /*eb50*/  SHF.R.S32.HI R6, RZ, 0x1f, R25 ;  /* 0x0000001fff067819 */ /* 0x000fe20000011419 */
[----:B------:R-:W-:Y:S01]  /*eb60*/  IMAD.X R3, R0, 0x1, R46, P2 ;  /* 0x0000000100037824 */ /* 0x000fe200010e062e */
[-C--:B------:R-:W-:Y:S01]  /*eb70*/  ISETP.GE.AND P2, PT, R10, R47.reuse, PT ;  /* 0x0000002f0a00720c */ /* 0x080fe20003f46270 */
[----:B------:R-:W-:Y:S01]  /*eb80*/  BSSY B0, `(.L_x_14) ;  /* 0x0000014000007945 */ /* 0x000fe20003800000 */
[----:B------:R1:W2:Y:S01]  /*eb90*/  LDS.128 R8, [R238] ;  /* 0x00000000ee087984 */ /* 0x0002a20000000c00 */
[----:B------:R-:W-:Y:S01]  /*eba0*/  IMAD R0, R6, UR4, RZ ;  /* 0x0000000406007c24 */ /* 0x000fe2000f8e02ff */
[-C--:B------:R-:W-:Y:S01]  /*ebb0*/  ISETP.GE.AND P5, PT, R24, R47.reuse, PT ;  /* 0x0000002f1800720c */ /* 0x080fe20003fa6270 */
[----:B------:R-:W-:Y:S01]  /*ebc0*/  IMAD.WIDE.U32 R12, R25, UR4, R2 ;  /* 0x00000004190c7c25 */ /* 0x000fe2000f8e0002 */
[----:B------:R-:W-:-:S02]  /*ebd0*/  ISETP.GE.AND P4, PT, R5, R47, PT ;  /* 0x0000002f0500720c */ /* 0x000fc40003f86270 */
[----:B------:R-:W-:Y:S01]  /*ebe0*/  ISETP.GE.AND P3, PT, R4, R47, PT ;  /* 0x0000002f0400720c */ /* 0x000fe20003f66270 */
[----:B------:R-:W-:-:S05]  /*ebf0*/  IMAD R0, R25, UR5, R0 ;  /* 0x0000000519007c24 */ /* 0x000fca000f8e0200 */
[----:B------:R-:W-:Y:S01]  /*ec00*/  IADD3 R7, R13, R0, RZ ;  /* 0x000000000d077210 */ /* 0x000fe20007ffe0ff */
[----:B------:R-:W-:Y:S06]  /*ec10*/  @P2 BRA `(.L_x_15) ;  /* 0x0000000000282947 */ /* 0x000fec0003800000 */
[----:B------:R-:W-:Y:S01]  /*ec20*/  ULDC.64 UR4, c[0x0][0x298] ;  /* 0x0000a60000047ab9 */ /* 0x000fe20000000a00 */
[----:B------:R-:W-:Y:S01]  /*ec30*/  MOV R6, R12 ;  /* 0x0000000c00067202 */ /* 0x000fe20000000f00 */
[----:B-----5:R-:W-:-:S04]  /*ec40*/  IMAD R0, R17, UR4, RZ ;  /* 0x0000000411007c24 */ /* 0x020fc8000f8e02ff */
[----:B------:R-:W-:-:S04]  /*ec50*/  IMAD.WIDE.U32 R2, R16, UR4, R6 ;  /* 0x0000000410027c25 */ /* 0x000fc8000f8e0006 */
[----:B------:R-:W-:Y:S01]  /*ec60*/  IMAD R0, R16, UR5, R0 ;  /* 0x0000000510007c24 */ /* 0x000fe2000f8e0200 */
[----:B------:R-:W-:Y:S02]  /*ec70*/  ULDC.64 UR4, c[0x0][0x280] ;  /* 0x0000a00000047ab9 */ /* 0x000fe40000000a00 */
[----:B------:R-:W-:Y:S02]  /*ec80*/  LEA R4, P2, R2, UR4, 0x1 ;  /* 0x0000000402047c11 */ /* 0x000fe4000f8408ff */
[----:B------:R-:W-:-:S04]  /*ec90*/  IADD3 R0, R3, R0, RZ ;  /* 0x0000000003007210 */ /* 0x000fc80007ffe0ff */
[----:B------:R-:W-:-:S05]  /*eca0*/  LEA.HI.X R5, R2, UR5, R0, 0x1, P2 ;  /* 0x0000000502057c11 */ /* 0x000fca00090f0c00 */
[----:B--2---:R3:W-:Y:S02]  /*ecb0*/  STG.E.128 desc[UR16][R4.64], R8 ;  /* 0x0000000804007986 */ /* 0x0047e4000c101d10 */
.L_x_15:
[----:B------:R-:W-:Y:S05]  /*ecc0*/  BSYNC B0 ;  /* 0x0000000000007941 */ /* 0x000fea0003800000 */
.L_x_14:
[----:B--23--:R2:W3:Y:S01]  /*ecd0*/  LDS.128 R8, [R238+0x800] ;  /* 0x00080000ee087984 */ /* 0x00c4e20000000c00 */
[----:B------:R-:W-:Y:S01]  /*ece0*/  BSSY B0, `(.L_x_16) ;  /* 0x0000010000007945 */ /* 0x000fe20003800000 */
[----:B------:R-:W-:-:S03]  /*ecf0*/  ISETP.GE.AND P2, PT, R14, R47, PT ;  /* 0x0000002f0e00720c */ /* 0x000fc60003f46270 */
[----:B------:R-:W-:Y:S10]  /*ed00*/  @P6 BRA `(.L_x_17) ;  /* 0x0000000000346947 */ /* 0x000ff40003800000 */
[----:B-----5:R-:W-:Y:S01]  /*ed10*/  IADD3 R0, P6, R16, 0x10, RZ ;  /* 0x0000001010007810 */ /* 0x020fe20007fde0ff */
[----:B------:R-:W-:Y:S01]  /*ed20*/  ULDC.64 UR4, c[0x0][0x298] ;  /* 0x0000a60000047ab9 */ /* 0x000fe20000000a00 */
[----:B------:R-:W-:-:S03]  /*ed30*/  MOV R3, R7 ;  /* 0x0000000700037202 */ /* 0x000fc60000000f00 */
[----:B------:R-:W-:-:S04]  /*ed40*/  IMAD.X R2, RZ, RZ, R17, P6 ;  /* 0x000000ffff027224 */ /* 0x000fc800030e0611 */
[----:B------:R-:W-:Y:S02]  /*ed50*/  IMAD R4, R2, UR4, RZ ;  /* 0x0000000402047c24 */ /* 0x000fe4000f8e02ff */
[----:B------:R-:W-:-:S04]  /*ed60*/  IMAD.MOV.U32 R2, RZ, RZ, R12 ;  /* 0x000000ffff027224 */ /* 0x000fc800078e000c */
[----:B------:R-:W-:-:S04]  /*ed70*/  IMAD.WIDE.U32 R2, R0, UR4, R2 ;  /* 0x0000000400027c25 */ /* 0x000fc8000f8e0002 */
[----:B------:R-:W-:Y:S01]  /*ed80*/  IMAD R0, R0, UR5, R4 ;  /* 0x0000000500007c24 */ /* 0x000fe2000f8e0204 */
[----:B------:R-:W-:Y:S02]  /*ed90*/  ULDC.64 UR4, c[0x0][0x280] ;  /* 0x0000a00000047ab9 */ /* 0x000fe40000000a00 */
[----:B------:R-:W-:Y:S02]  /*eda0*/  LEA R4, P6, R2, UR4, 0x1 ;  /* 0x0000000402047c11 */ /* 0x000fe4000f8c08ff */
[----:B------:R-:W-:-:S04]  /*edb0*/  IADD3 R0, R3, R0, RZ ;  /* 0x0000000003007210 */ /* 0x000fc80007ffe0ff */
[----:B------:R-:W-:-:S05]  /*edc0*/  LEA.HI.X R5, R2, UR5, R0, 0x1, P6 ;  /* 0x0000000502057c11 */ /* 0x000fca000b0f0c00 */
[----:B---3--:R4:W-:Y:S02]  /*edd0*/  STG.E.128 desc[UR16][R4.64], R8 ;  /* 0x0000000804007986 */ /* 0x0089e4000c101d10 */
.L_x_17:
[----:B------:R-:W-:Y:S05]  /*ede0*/  BSYNC B0 ;  /* 0x0000000000007941 */ /* 0x000fea0003800000 */
.L_x_16:
[----:B---34-:R3:W4:Y:S01]  /*edf0*/  LDS.128 R8, [R238+0x1000] ;  /* 0x00100000ee087984 */ /* 0x0187220000000c00 */
[----:B------:R-:W-:Y:S04]  /*ee00*/  BSSY B0, `(.L_x_18) ;  /* 0x000000f000007945 */ /* 0x000fe80003800000 */
[----:B------:R-:W-:Y:S05]  /*ee10*/  @P0 BRA `(.L_x_19) ;  /* 0x0000000000340947 */ /* 0x000fea0003800000 */
        /* <DEDUP_REMOVED lines=12> */
[----:B----4-:R4:W-:Y:S02]  /*eee0*/  STG.E.128 desc[UR16][R4.64], R8 ;  /* 0x0000000804007986 */ /* 0x0109e4000c101d10 */
.L_x_19:
[----:B------:R-:W-:Y:S05]  /*eef0*/  BSYNC B0 ;  /* 0x0000000000007941 */ /* 0x000fea0003800000 */
.L_x_18:
[----:B----4-:R4:W1:Y:S01]  /*ef00*/  LDS.128 R8, [R238+0x1800] ;  /* 0x00180000ee087984 */ /* 0x0108620000000c00 */
        /* <DEDUP_REMOVED lines=14> */
[----:B-1----:R1:W-:Y:S02]  /*eff0*/  STG.E.128 desc[UR16][R4.64], R8 ;  /* 0x0000000804007986 */ /* 0x0023e4000c101d10 */
.L_x_21:
[----:B------:R-:W-:Y:S05]  /*f000*/  BSYNC B0 ;  /* 0x0000000000007941 */ /* 0x000fea0003800000 */
.L_x_20:
[----:B-1----:R1:W1:Y:S01]  /*f010*/  LDS.128 R8, [R238+0x2000] ;  /* 0x00200000ee087984 */ /* 0x0022620000000c00 */
        /* <DEDUP_REMOVED lines=15> */
.L_x_23:
[----:B------:R-:W-:Y:S05]  /*f110*/  BSYNC B0 ;  /* 0x0000000000007941 */ /* 0x000fea0003800000 */
.L_x_22:
        /* <DEDUP_REMOVED lines=16> */
.L_x_25:
[----:B------:R-:W-:Y:S05]  /*f220*/  BSYNC B0 ;  /* 0x0000000000007941 */ /* 0x000fea0003800000 */
.L_x_24:
        /* <DEDUP_REMOVED lines=16> */
.L_x_27:
[----:B------:R-:W-:Y:S05]  /*f330*/  BSYNC B0 ;  /* 0x0000000000007941 */ /* 0x000fea0003800000 */
.L_x_26:
[----:B------:R-:W-:Y:S05]  /*f340*/  @P2 EXIT ;  /* 0x000000000000294d */ /* 0x000fea0003800000 */
[----:B-----5:R-:W-:Y:S01]  /*f350*/  IADD3 R6, P0, R16, 0x70, RZ ;  /* 0x0000007010067810 */ /* 0x020fe20007f1e0ff */
[----:B------:R-:W-:Y:S01]  /*f360*/  ULDC.64 UR4, c[0x0][0x298] ;  /* 0x0000a60000047ab9 */ /* 0x000fe20000000a00 */
[----:B------:R-:W-:Y:S01]  /*f370*/  MOV R3, R7 ;  /* 0x0000000700037202 */ /* 0x000fe20000000f00 */
[----:B------:R-:W-:Y:S02]  /*f380*/  IMAD.MOV.U32 R2, RZ, RZ, R12 ;  /* 0x000000ffff027224 */ /* 0x000fe400078e000c */
[----:B------:R-:W-:Y:S02]  /*f390*/  IMAD.X R0, RZ, RZ, R17, P0 ;  /* 0x000000ffff007224 */ /* 0x000fe400000e0611 */
[----:B-1----:R-:W-:-:S04]  /*f3a0*/  IMAD.WIDE.U32 R4, R6, UR4, R2 ;  /* 0x0000000406047c25 */ /* 0x002fc8000f8e0002 */
[----:B------:R-:W-:-:S04]  /*f3b0*/  IMAD R0, R0, UR4, RZ ;  /* 0x0000000400007c24 */ /* 0x000fc8000f8e02ff */
[----:B------:R-:W-:Y:S01]  /*f3c0*/  IMAD R0, R6, UR5, R0 ;  /* 0x0000000506007c24 */ /* 0x000fe2000f8e0200 */
[----:B------:R-:W-:Y:S02]  /*f3d0*/  ULDC.64 UR4, c[0x0][0x280] ;  /* 0x0000a00000047ab9 */ /* 0x000fe40000000a00 */
[----:B------:R-:W-:Y:S02]  /*f3e0*/  LEA R2, P0, R4, UR4, 0x1 ;  /* 0x0000000404027c11 */ /* 0x000fe4000f8008ff */
[----:B------:R-:W-:-:S04]  /*f3f0*/  IADD3 R0, R5, R0, RZ ;  /* 0x0000000005007210 */ /* 0x000fc80007ffe0ff */
[----:B------:R-:W-:-:S05]  /*f400*/  LEA.HI.X R3, R4, UR5, R0, 0x1, P0 ;  /* 0x0000000504037c11 */ /* 0x000fca00080f0c00 */
[----:B------:R-:W-:Y:S01]  /*f410*/  STG.E.128 desc[UR16][R2.64], R28 ;  /* 0x0000001c02007986 */ /* 0x000fe2000c101d10 */
[----:B------:R-:W-:Y:S05]  /*f420*/  EXIT ;  /* 0x000000000000794d */ /* 0x000fea0003800000 */
.L_x_2:
[----:B------:R-:W2:Y:S01]  /*f430*/  LDL.LU R20, [R1+0x54] ;  /* 0x0000540001147983 */ /* 0x000ea20000300800 */
[----:B------:R-:W3:Y:S01]  /*f440*/  LDC.U8 R0, c[0x0][0x3d9] ;  /* 0x0000f640ff007b82 */ /* 0x000ee20000000000 */
[----:B------:R-:W-:Y:S01]  /*f450*/  ULDC.64 UR4, c[0x0][0x2a0] ;  /* 0x0000a80000047ab9 */ /* 0x000fe20000000a00 */
[----:B------:R-:W-:Y:S01]  /*f460*/  CS2R R18, SRZ ;  /* 0x0000000000127805 */ /* 0x000fe2000001ff00 */
[----:B------:R-:W4:Y:S01]  /*f470*/  S2R R16, SR_TID.X ;  /* 0x0000000000107919 */ /* 0x000f220000002100 */
[----:B------:R-:W-:Y:S04]  /*f480*/  BSSY B0, `(.L_x_28) ;  /* 0x000004b000007945 */ /* 0x000fe80003800000 */
[----:B------:R-:W5:Y:S01]  /*f490*/  LDC.U8 R4, c[0x0][0x3d8] ;  /* 0x0000f600ff047b82 */ /* 0x000f620000000000 */
[----:B---3--:R-:W-:-:S02]  /*f4a0*/  ISETP.NE.AND P0, PT, R0, RZ, PT ;  /* 0x000000ff0000720c */ /* 0x008fc40003f05270 */
[C---:B-----5:R-:W-:Y:S02]  /*f4b0*/  ISETP.NE.AND P3, PT, R4.reuse, RZ, PT ;  /* 0x000000ff0400720c */ /* 0x060fe40003f65270 */
[----:B------:R-:W-:Y:S02]  /*f4c0*/  ISETP.NE.AND P1, PT, R4, RZ, !P0 ;  /* 0x000000ff0400720c */ /* 0x000fe40004725270 */
[----:B------:R-:W-:-:S07]  /*f4d0*/  ISETP.NE.OR P3, PT, R0, RZ, !P3 ;  /* 0x000000ff0000720c */ /* 0x000fce0005f65670 */
[----:B------:R-:W3:Y:S01]  /*f4e0*/  @!P0 LDC R10, c[0x0][0x2c4] ;  /* 0x0000b100ff0a8b82 */ /* 0x000ee20000000800 */
[----:B----4-:R-:W-:Y:S02]  /*f4f0*/  SHF.R.S32.HI R15, RZ, 0x1f, R16 ;  /* 0x0000001fff0f7819 */ /* 0x010fe40000011410 */
[----:B------:R-:W-:Y:S02]  /*f500*/  LOP3.LUT P6, RZ, R16, 0x7, RZ, 0xc0, !PT ;  /* 0x0000000710ff7812 */ /* 0x000fe400078cc0ff */
[----:B------:R-:W-:-:S03]  /*f510*/  LEA.HI R15, R15, R16, RZ, 0x3 ;  /* 0x000000100f0f7211 */ /* 0x000fc600078f18ff */
[----:B------:R-:W4:Y:S08]  /*f520*/  @!P0 LDC R14, c[0x0][0x270] ;  /* 0x00009c00ff0e8b82 */ /* 0x000f300000000800 */
[----:B------:R-:W5:Y:S08]  /*f530*/  @!P3 LDC R9, c[0x0][0x2c4] ;  /* 0x0000b100ff09bb82 */ /* 0x000f700000000800 */
[----:B---3--:R-:W4:Y:S08]  /*f540*/  @P1 LDC R10, c[0x0][0x2e4] ;  /* 0x0000b900ff0a1b82 */ /* 0x008f300000000800 */
[----:B------:R-:W3:Y:S08]  /*f550*/  @P0 LDC.64 R12, c[0x0][0x2c0] ;  /* 0x0000b000ff0c0b82 */ /* 0x000ef00000000a00 */
[----:B------:R-:W1:Y:S01]  /*f560*/  @P0 LDC R17, c[0x0][0x2c0] ;  /* 0x0000b000ff110b82 */ /* 0x000e620000000800 */
[----:B------:R-:W-:-:S02]  /*f570*/  @!P0 MOV R17, 0x1 ;  /* 0x0000000100118802 */ /* 0x000fc40000000f00 */
[C---:B--2---:R-:W-:Y:S02]  /*f580*/  ISETP.NE.AND P2, PT, R20.reuse, -0x1, PT ;  /* 0xffffffff1400780c */ /* 0x044fe40003f45270 */
[----:B------:R-:W-:-:S11]  /*f590*/  ISETP.NE.OR P1, PT, R20, -0x1, P3 ;  /* 0xffffffff1400780c */ /* 0x000fd60001f25670 */
[----:B------:R-:W2:Y:S01]  /*f5a0*/  @!P2 LDC.64 R2, c[0x0][0x290] ;  /* 0x0000a400ff02ab82 */ /* 0x000ea20000000a00 */
[----:B------:R-:W-:-:S07]  /*f5b0*/  @!P2 SHF.R.S32.HI R0, RZ, 0x1f, R24 ;  /* 0x0000001fff00a819 */ /* 0x000fce0000011418 */
[----:B------:R-:W5:Y:S01]  /*f5c0*/  @P2 LDC.64 R6, c[0x0][0x298] ;  /* 0x0000a600ff062b82 */ /* 0x000f620000000a00 */
[----:B--2---:R-:W-:Y:S02]  /*f5d0*/  @!P2 IMAD R0, R0, R2, RZ ;  /* 0x000000020000a224 */ /* 0x004fe400078e02ff */
[----:B-----5:R-:W-:-:S04]  /*f5e0*/  @P2 IMAD.WIDE.U32 R4, R20, R6, RZ ;  /* 0x0000000614042225 */ /* 0x020fc800078e00ff */
[C---:B------:R-:W-:Y:S01]  /*f5f0*/  @!P2 IMAD R6, R24.reuse, R3, R0 ;  /* 0x000000031806a224 */ /* 0x040fe200078e0200 */
[----:B------:R-:W-:Y:S01]  /*f600*/  LOP3.LUT R0, R15, 0x1ffffff8, RZ, 0xc0, !PT ;  /* 0x1ffffff80f007812 */ /* 0x000fe200078ec0ff */
[----:B------:R-:W-:-:S04]  /*f610*/  @!P2 IMAD.WIDE.U32 R2, R24, R2, RZ ;  /* 0x000000021802a225 */ /* 0x000fc800078e00ff */
[----:B------:R-:W-:Y:S02]  /*f620*/  IMAD.IADD R0, R16, 0x1, -R0 ;  /* 0x0000000110007824 */ /* 0x000fe400078e0a00 */
[----:B------:R-:W-:Y:S02]  /*f630*/  @P2 IMAD.MOV.U32 R8, RZ, RZ, R4 ;  /* 0x000000ffff082224 */ /* 0x000fe400078e0004 */
[----:B------:R-:W-:Y:S02]  /*f640*/  @P2 IMAD R4, R20, R7, R5 ;  /* 0x0000000714042224 */ /* 0x000fe400078e0205 */
[----:B------:R-:W-:Y:S02]  /*f650*/  @!P2 IMAD.MOV.U32 R8, RZ, RZ, R2 ;  /* 0x000000ffff08a224 */ /* 0x000fe400078e0002 */
[----:B------:R-:W-:Y:S02]  /*f660*/  @!P1 IMAD R20, R24, R9, RZ ;  /* 0x0000000918149224 */ /* 0x000fe400078e02ff */
[----:B------:R-:W-:Y:S01]  /*f670*/  IMAD.SHL.U32 R2, R0, 0x8, RZ ;  /* 0x0000000800027824 */ /* 0x000fe200078e00ff */
[----:B------:R-:W-:Y:S01]  /*f680*/  @P0 MOV R0, 0x1 ;  /* 0x0000000100000802 */ /* 0x000fe20000000f00 */
[----:B------:R-:W-:Y:S01]  /*f690*/  @!P2 IMAD.IADD R4, R3, 0x1, R6 ;  /* 0x000000010304a824 */ /* 0x000fe200078e0206 */
[----:B------:R2:W-:Y:S01]  /*f6a0*/  @!P1 STL [R1+0x54], R20 ;  /* 0x0000541401009387 */ /* 0x0005e20000100800 */
[----:B----4-:R-:W-:Y:S01]  /*f6b0*/  @!P0 IMAD R0, R10, R14, RZ ;  /* 0x0000000e0a008224 */ /* 0x010fe200078e02ff */
[C---:B------:R-:W-:Y:S01]  /*f6c0*/  IADD3 R8, P1, R2.reuse, R8, RZ ;  /* 0x0000000802087210 */ /* 0x040fe20007f3e0ff */
[----:B------:R-:W-:Y:S01]  /*f6d0*/  IMAD.IADD R14, R11, 0x1, -R27 ;  /* 0x000000010b0e7824 */ /* 0x000fe200078e0a1b */
[----:B------:R-:W-:Y:S01]  /*f6e0*/  SHF.R.S32.HI R6, RZ, 0x1f, R29 ;  /* 0x0000001fff067819 */ /* 0x000fe2000001141d */
[--C-:B------:R-:W-:Y:S01]  /*f6f0*/  @!P3 IMAD.MOV.U32 R18, RZ, RZ, R20.reuse ;  /* 0x000000ffff12b224 */ /* 0x100fe200078e0014 */
[----:B------:R-:W-:Y:S01]  /*f700*/  LEA.HI.X.SX32 R9, R2, R4, 0x1, P1 ;  /* 0x0000000402097211 */ /* 0x000fe200008f0eff */
[----:B------:R-:W-:Y:S01]  /*f710*/  IMAD R0, R24, R0, RZ ;  /* 0x0000000018007224 */ /* 0x000fe200078e02ff */
[----:B------:R-:W-:Y:S01]  /*f720*/  SHF.R.S32.HI R4, RZ, 0x3, R15 ;  /* 0x00000003ff047819 */ /* 0x000fe2000001140f */
[----:B------:R-:W-:Y:S01]  /*f730*/  IMAD R6, R6, UR4, RZ ;  /* 0x0000000406067c24 */ /* 0x000fe2000f8e02ff */
[----:B------:R-:W-:Y:S01]  /*f740*/  @!P3 SHF.R.S32.HI R19, RZ, 0x1f, R20 ;  /* 0x0000001fff13b819 */ /* 0x000fe20000011414 */
[----:B------:R-:W-:Y:S01]  /*f750*/  IMAD.WIDE.U32 R8, R29, UR4, R8 ;  /* 0x000000041d087c25 */ /* 0x000fe2000f8e0008 */
[----:B------:R-:W-:-:S02]  /*f760*/  ISETP.GE.AND P1, PT, R4, R14, PT ;  /* 0x0000000e0400720c */ /* 0x000fc40003f26270 */
[----:B------:R-:W-:Y:S01]  /*f770*/  SHF.R.S32.HI R5, RZ, 0x1f, R4 ;  /* 0x0000001fff057819 */ /* 0x000fe20000011404 */
[C---:B------:R-:W-:Y:S01]  /*f780*/  VIADD R21, R4.reuse, 0x20 ;  /* 0x0000002004157836 */ /* 0x040fe20000000000 */
[C---:B------:R-:W-:Y:S01]  /*f790*/  IADD3 R25, R4.reuse, 0x40, RZ ;  /* 0x0000004004197810 */ /* 0x040fe20007ffe0ff */
[----:B------:R-:W-:Y:S01]  /*f7a0*/  VIADD R23, R4, 0x30 ;  /* 0x0000003004177836 */ /* 0x000fe20000000000 */
[----:B------:R-:W-:Y:S01]  /*f7b0*/  SEL R15, R0, RZ, P3 ;  /* 0x000000ff000f7207 */ /* 0x000fe20001800000 */
[----:B------:R-:W-:Y:S01]  /*f7c0*/  IMAD R6, R29, UR5, R6 ;  /* 0x000000051d067c24 */ /* 0x000fe2000f8e0206 */
[C---:B------:R-:W-:Y:S01]  /*f7d0*/  ISETP.GE.OR P5, PT, R4.reuse, R14, P6 ;  /* 0x0000000e0400720c */ /* 0x040fe200037a6670 */
[----:B---3--:R-:W-:Y:S01]  /*f7e0*/  @P0 IMAD R16, R13, R12, RZ ;  /* 0x0000000c0d100224 */ /* 0x008fe200078e02ff */
[-C--:B------:R-:W-:Y:S01]  /*f7f0*/  ISETP.GE.AND P4, PT, R23, R14.reuse, PT ;  /* 0x0000000e1700720c */ /* 0x080fe20003f86270 */
[----:B------:R-:W-:Y:S01]  /*f800*/  @!P0 IMAD.MOV.U32 R16, RZ, RZ, R10 ;  /* 0x000000ffff108224 */ /* 0x000fe200078e000a */
[-C--:B------:R-:W-:Y:S01]  /*f810*/  ISETP.GE.AND P0, PT, R21, R14.reuse, PT ;  /* 0x0000000e1500720c */ /* 0x080fe20003f06270 */
[----:B--2---:R-:W-:Y:S01]  /*f820*/  VIADD R20, R4, 0x10 ;  /* 0x0000001004147836 */ /* 0x004fe20000000000 */
[----:B------:R-:W-:Y:S01]  /*f830*/  ISETP.GE.AND P3, PT, R25, R14, PT ;  /* 0x0000000e1900720c */ /* 0x000fe20003f66270 */
[----:B------:R-:W-:-:S03]  /*f840*/  IMAD.WIDE R2, R22, 0x80, R4 ;  /* 0x0000008016027825 */ /* 0x000fc600078e0204 */
[----:B------:R-:W-:Y:S01]  /*f850*/  ISETP.GE.AND P2, PT, R20, R14, PT ;  /* 0x0000000e1400720c */ /* 0x000fe20003f46270 */
[----:B------:R-:W-:Y:S02]  /*f860*/  VIADD R26, R4, 0x50 ;  /* 0x00000050041a7836 */ /* 0x000fe40000000000 */
[----:B------:R-:W-:Y:S01]  /*f870*/  IMAD.IADD R7, R6, 0x1, R9 ;  /* 0x0000000106077824 */ /* 0x000fe200078e0209 */
[----:B-1----:R-:W-:Y:S09]  /*f880*/  @P1 BRA `(.L_x_29) ;  /* 0x0000000000281947 */ /* 0x002ff20003800000 */
[----:B------:R-:W-:Y:S01]  /*f890*/  ULDC.64 UR4, c[0x0][0x298] ;  /* 0x0000a60000047ab9 */ /* 0x000fe20000000a00 */
[----:B------:R-:W-:Y:S01]  /*f8a0*/  MOV R6, R8 ;  /* 0x0000000800067202 */ /* 0x000fe20000000f00 */
[----:B------:R-:W-:-:S04]  /*f8b0*/  IMAD R0, R3, UR4, RZ ;  /* 0x0000000403007c24 */ /* 0x000fc8000f8e02ff */
[----:B------:R-:W-:-:S04]  /*f8c0*/  IMAD.WIDE.U32 R10, R2, UR4, R6 ;  /* 0x00000004020a7c25 */ /* 0x000fc8000f8e0006 */
[----:B------:R-:W-:Y:S01]  /*f8d0*/  IMAD R0, R2, UR5, R0 ;  /* 0x0000000502007c24 */ /* 0x000fe2000f8e0200 */
[----:B------:R-:W-:Y:S02]  /*f8e0*/  ULDC.64 UR4, c[0x0][0x280] ;  /* 0x0000a00000047ab9 */ /* 0x000fe40000000a00 */
[----:B------:R-:W-:Y:S02]  /*f8f0*/  LEA R12, P1, R10, UR4, 0x1 ;  /* 0x000000040a0c7c11 */ /* 0x000fe4000f8208ff */
[----:B------:R-:W-:-:S04]  /*f900*/  IADD3 R0, R0, R11, RZ ;  /* 0x0000000b00007210 */ /* 0x000fc80007ffe0ff */
[----:B------:R-:W-:-:S05]  /*f910*/  LEA.HI.X R13, R10, UR5, R0, 0x1, P1 ;  /* 0x000000050a0d7c11 */ /* 0x000fca00088f0c00 */
[----:B------:R1:W-:Y:S02]  /*f920*/  STG.E.128 desc[UR16][R12.64], RZ ;  /* 0x000000ff0c007986 */ /* 0x0003e4000c101d10 */
.L_x_29:
[----:B------:R-:W-:Y:S05]  /*f930*/  BSYNC B0 ;  /* 0x0000000000007941 */ /* 0x000fea0003800000 */
.L_x_28:
[----:B------:R-:W-:Y:S01]  /*f940*/  BSSY B0, `(.L_x_30) ;  /* 0x0000011000007945 */ /* 0x000fe20003800000 */
[----:B------:R-:W-:Y:S02]  /*f950*/  ISETP.GE.AND P1, PT, R26, R14, PT ;  /* 0x0000000e1a00720c */ /* 0x000fe40003f26270 */
[----:B------:R-:W-:Y:S01]  /*f960*/  IADD3 R24, R4, 0x60, RZ ;  /* 0x0000006004187810 */ /* 0x000fe20007ffe0ff */
[----:B------:R-:W-:Y:S05]  /*f970*/  @P2 BRA `(.L_x_31) ;  /* 0x0000000000342947 */ /* 0x000fea0003800000 */
[----:B------:R-:W-:Y:S01]  /*f980*/  IADD3 R0, P2, R2, 0x10, RZ ;  /* 0x0000001002007810 */ /* 0x000fe20007f5e0ff */
[----:B------:R-:W-:Y:S01]  /*f990*/  ULDC.64 UR4, c[0x0][0x298] ;  /* 0x0000a60000047ab9 */ /* 0x000fe20000000a00 */
[----:B------:R-:W-:-:S03]  /*f9a0*/  MOV R11, R7 ;  /* 0x00000007000b7202 */ /* 0x000fc60000000f00 */
[----:B------:R-:W-:-:S04]  /*f9b0*/  IMAD.X R10, RZ, RZ, R3, P2 ;  /* 0x000000ffff0a7224 */ /* 0x000fc800010e0603 */
[----:B-1----:R-:W-:Y:S02]  /*f9c0*/  IMAD R12, R10, UR4, RZ ;  /* 0x000000040a0c7c24 */ /* 0x002fe4000f8e02ff */
[----:B------:R-:W-:-:S04]  /*f9d0*/  IMAD.MOV.U32 R10, RZ, RZ, R8 ;  /* 0x000000ffff0a7224 */ /* 0x000fc800078e0008 */
[----:B------:R-:W-:-:S04]  /*f9e0*/  IMAD.WIDE.U32 R10, R0, UR4, R10 ;  /* 0x00000004000a7c25 */ /* 0x000fc8000f8e000a */
[----:B------:R-:W-:Y:S01]  /*f9f0*/  IMAD R0, R0, UR5, R12 ;  /* 0x0000000500007c24 */ /* 0x000fe2000f8e020c */
[----:B------:R-:W-:Y:S02]  /*fa00*/  ULDC.64 UR4, c[0x0][0x280] ;  /* 0x0000a00000047ab9 */ /* 0x000fe40000000a00 */
[----:B------:R-:W-:Y:S02]  /*fa10*/  LEA R12, P2, R10, UR4, 0x1 ;  /* 0x000000040a0c7c11 */ /* 0x000fe4000f8408ff */
[----:B------:R-:W-:-:S04]  /*fa20*/  IADD3 R0, R0, R11, RZ ;  /* 0x0000000b00007210 */ /* 0x000fc80007ffe0ff */
[----:B------:R-:W-:-:S05]  /*fa30*/  LEA.HI.X R13, R10, UR5, R0, 0x1, P2 ;  /* 0x000000050a0d7c11 */ /* 0x000fca00090f0c00 */
[----:B------:R2:W-:Y:S02]  /*fa40*/  STG.E.128 desc[UR16][R12.64], RZ ;  /* 0x000000ff0c007986 */ /* 0x0005e4000c101d10 */
.L_x_31:
[----:B------:R-:W-:Y:S05]  /*fa50*/  BSYNC B0 ;  /* 0x0000000000007941 */ /* 0x000fea0003800000 */
.L_x_30:
        /* <DEDUP_REMOVED lines=8> */
[----:B-12---:R-:W-:Y:S02]  /*fae0*/  IMAD R12, R10, UR4, RZ ;  /* 0x000000040a0c7c24 */ /* 0x006fe4000f8e02ff */
        /* <DEDUP_REMOVED lines=8> */
.L_x_33:
[----:B------:R-:W-:Y:S05]  /*fb70*/  BSYNC B0 ;  /* 0x0000000000007941 */ /* 0x000fea0003800000 */
.L_x_32:
[----:B------:R-:W-:Y:S01]  /*fb80*/  BSSY B0, `(.L_x_34) ;  /* 0x0000010000007945 */ /* 0x000fe20003800000 */
[----:B------:R-:W-:-:S03]  /*fb90*/  ISETP.GE.AND P0, PT, R22, R14, PT ;  /* 0x0000000e1600720c */ /* 0x000fc60003f06270 */
[----:B------:R-:W-:Y:S10]  /*fba0*/  @P4 BRA `(.L_x_35) ;  /* 0x0000000000344947 */ /* 0x000ff40003800000 */
[----:B------:R-:W-:Y:S01]  /*fbb0*/  IADD3 R0, P4, R2, 0x30, RZ ;  /* 0x0000003002007810 */ /* 0x000fe20007f9e0ff */
[----:B------:R-:W-:Y:S01]  /*fbc0*/  ULDC.64 UR4, c[0x0][0x298] ;  /* 0x0000a60000047ab9 */ /* 0x000fe20000000a00 */
[----:B------:R-:W-:-:S03]  /*fbd0*/  MOV R11, R7 ;  /* 0x00000007000b7202 */ /* 0x000fc60000000f00 */
[----:B------:R-:W-:-:S04]  /*fbe0*/  IMAD.X R10, RZ, RZ, R3, P4 ;  /* 0x000000ffff0a7224 */ /* 0x000fc800020e0603 */
[----:B-123--:R-:W-:Y:S02]  /*fbf0*/  IMAD R12, R10, UR4, RZ ;  /* 0x000000040a0c7c24 */ /* 0x00efe4000f8e02ff */
        /* <DEDUP_REMOVED lines=8> */
.L_x_35:
[----:B------:R-:W-:Y:S05]  /*fc80*/  BSYNC B0 ;  /* 0x0000000000007941 */ /* 0x000fea0003800000 */
.L_x_34:
[----:B------:R-:W-:Y:S01]  /*fc90*/  BSSY B0, `(.L_x_36) ;  /* 0x0000010000007945 */ /* 0x000fe20003800000 */
[----:B------:R-:W-:-:S03]  /*fca0*/  ISETP.GE.OR P4, PT, R20, R14, P6 ;  /* 0x0000000e1400720c */ /* 0x000fc60003786670 */
[----:B------:R-:W-:Y:S10]  /*fcb0*/  @P3 BRA `(.L_x_37) ;  /* 0x0000000000343947 */ /* 0x000ff40003800000 */
[----:B------:R-:W-:Y:S01]  /*fcc0*/  IADD3 R0, P3, R2, 0x40, RZ ;  /* 0x0000004002007810 */ /* 0x000fe20007f7e0ff */
[----:B------:R-:W-:Y:S01]  /*fcd0*/  ULDC.64 UR4, c[0x0][0x298] ;  /* 0x0000a60000047ab9 */ /* 0x000fe20000000a00 */
[----:B------:R-:W-:-:S03]  /*fce0*/  MOV R11, R7 ;  /* 0x00000007000b7202 */ /* 0x000fc60000000f00 */
[----:B------:R-:W-:-:S04]  /*fcf0*/  IMAD.X R10, RZ, RZ, R3, P3 ;  /* 0x000000ffff0a7224 */ /* 0x000fc800018e0603 */
[----:B-1234-:R-:W-:Y:S02]  /*fd00*/  IMAD R12, R10, UR4, RZ ;  /* 0x000000040a0c7c24 */ /* 0x01efe4000f8e02ff */
        /* <DEDUP_REMOVED lines=8> */
.L_x_37:
[----:B------:R-:W-:Y:S05]  /*fd90*/  BSYNC B0 ;  /* 0x0000000000007941 */ /* 0x000fea0003800000 */
.L_x_36:
[----:B------:R-:W-:Y:S01]  /*fda0*/  BSSY B0, `(.L_x_38) ;  /* 0x0000012000007945 */ /* 0x000fe20003800000 */
[----:B------:R-:W-:Y:S01]  /*fdb0*/  IMAD R16, R29, R16, R15 ;  /* 0x000000101d107224 */ /* 0x000fe200078e020f */
[----:B------:R-:W-:Y:S01]  /*fdc0*/  ISETP.GE.OR P3, PT, R21, R14, P6 ;  /* 0x0000000e1500720c */ /* 0x000fe20003766670 */
[----:B------:R-:W-:Y:S01]  /*fdd0*/  IMAD R15, R27, R17, RZ ;  /* 0x000000111b0f7224 */ /* 0x000fe200078e02ff */
[----:B------:R-:W-:Y:S11]  /*fde0*/  @P1 BRA `(.L_x_39) ;  /* 0x0000000000341947 */ /* 0x000ff60003800000 */
        /* <DEDUP_REMOVED lines=13> */
.L_x_39:
[----:B------:R-:W-:Y:S05]  /*fec0*/  BSYNC B0 ;  /* 0x0000000000007941 */ /* 0x000fea0003800000 */
.L_x_38:
[----:B------:R-:W-:Y:S04]  /*fed0*/  BSSY B0, `(.L_x_40) ;  /* 0x000000f000007945 */ /* 0x000fe80003800000 */
[----:B------:R-:W-:Y:S05]  /*fee0*/  @P2 BRA `(.L_x_41) ;  /* 0x0000000000342947 */ /* 0x000fea0003800000 */
        /* <DEDUP_REMOVED lines=13> */
.L_x_41:
[----:B------:R-:W-:Y:S05]  /*ffc0*/  BSYNC B0 ;  /* 0x0000000000007941 */ /* 0x000fea0003800000 */
.L_x_40:
[----:B------:R-:W-:Y:S01]  /*ffd0*/  BSSY B0, `(.L_x_42) ;  /* 0x0000011000007945 */ /* 0x000fe20003800000 */
[--C-:B------:R-:W-:Y:S02]  /*ffe0*/  IADD3 R10, P2, P1, R15, R18, R16.reuse ;  /* 0x000000120f0a7210 */ /* 0x100fe4000795e010 */
[----:B------:R-:W-:Y:S02]  /*fff0*/  SHF.R.S32.HI R15, RZ, 0x1f, R15 ;  /* 0x0000001fff0f7819 */ /* 0x000fe4000001140f */
[----:B------:R-:W-:Y:S01]  /*10000*/  SHF.R.S32.HI R16, RZ, 0x1f, R16 ;  /* 0x0000001fff107819 */ /* 0x000fe20000011410 */
[----:B------:R-:W-:Y:S05]  /*10010*/  @P0 BRA `(.L_x_43) ;  /* 0x0000000000300947 */ /* 0x000fea0003800000 */
[----:B------:R-:W-:Y:S01]  /*10020*/  IADD3 R0, P0, R2, 0x70, RZ ;  /* 0x0000007002007810 */ /* 0x000fe20007f1e0ff */
[----:B------:R-:W-:Y:S01]  /*10030*/  ULDC.64 UR4, c[0x0][0x298] ;  /* 0x0000a60000047ab9 */ /* 0x000fe20000000a00 */
[----:B------:R-:W-:Y:S02]  /*10040*/  MOV R6, R8 ;  /* 0x0000000800067202 */ /* 0x000fe40000000f00 */
[----:B------:R-:W-:-:S03]  /*10050*/  IADD3.X R2, RZ, R3, RZ, P0, !PT ;  /* 0x00000003ff027210 */ /* 0x000fc600007fe4ff */
[----:B------:R-:W-:-:S04]  /*10060*/  IMAD.WIDE.U32 R6, R0, UR4, R6 ;  /* 0x0000000400067c25 */ /* 0x000fc8000f8e0006 */
[----:B------:R-:W-:-:S04]  /*10070*/  IMAD R2, R2, UR4, RZ ;  /* 0x0000000402027c24 */ /* 0x000fc8000f8e02ff */
[----:B------:R-:W-:Y:S01]  /*10080*/  IMAD R0, R0, UR5, R2 ;  /* 0x0000000500007c24 */ /* 0x000fe2000f8e0202 */
[----:B------:R-:W-:Y:S02]  /*10090*/  ULDC.64 UR4, c[0x0][0x280] ;  /* 0x0000a00000047ab9 */ /* 0x000fe40000000a00 */
[----:B------:R-:W-:Y:S02]  /*100a0*/  LEA R2, P0, R6, UR4, 0x1 ;  /* 0x0000000406027c11 */ /* 0x000fe4000f8008ff */
[----:B------:R-:W-:-:S04]  /*100b0*/  IADD3 R0, R0, R7, RZ ;  /* 0x0000000700007210 */ /* 0x000fc80007ffe0ff */
[----:B------:R-:W-:-:S05]  /*100c0*/  LEA.HI.X R3, R6, UR5, R0, 0x1, P0 ;  /* 0x0000000506037c11 */ /* 0x000fca00080f0c00 */
[----:B------:R1:W-:Y:S02]  /*100d0*/  STG.E.128 desc[UR16][R2.64], RZ ;  /* 0x000000ff02007986 */ /* 0x0003e4000c101d10 */
.L_x_43:
[----:B------:R-:W-:Y:S05]  /*100e0*/  BSYNC B0 ;  /* 0x0000000000007941 */ /* 0x000fea0003800000 */
.L_x_42:
[----:B------:R-:W-:Y:S01]  /*100f0*/  BSSY B0, `(.L_x_44) ;  /* 0x000000b000007945 */ /* 0x000fe20003800000 */
[----:B------:R-:W-:-:S03]  /*10100*/  IADD3.X R6, R15, R19, R16, P2, P1 ;  /* 0x000000130f067210 */ /* 0x000fc600017e2410 */
[----:B------:R-:W-:Y:S05]  /*10110*/  @P5 BRA `(.L_x_45) ;  /* 0x0000000000205947 */ /* 0x000fea0003800000 */
[----:B------:R-:W-:Y:S01]  /*10120*/  IMAD R4, R4, R17, RZ ;  /* 0x0000001104047224 */ /* 0x000fe200078e02ff */
[----:B------:R-:W-:-:S04]  /*10130*/  ULDC.64 UR4, c[0x0][0x2b0] ;  /* 0x0000ac0000047ab9 */ /* 0x000fc80000000a00 */
[----:B------:R-:W-:-:S04]  /*10140*/  IADD3 R0, P0, R4, R10, RZ ;  /* 0x0000000a04007210 */ /* 0x000fc80007f1e0ff */
[----:B------:R-:W-:Y:S02]  /*10150*/  LEA.HI.X.SX32 R4, R4, R6, 0x1, P0 ;  /* 0x0000000604047211 */ /* 0x000fe400000f0eff */
[----:B-1----:R-:W-:-:S04]  /*10160*/  LEA R2, P0, R0, UR4, 0x2 ;  /* 0x0000000400027c11 */ /* 0x002fc8000f8010ff */
[----:B------:R-:W-:Y:S01]  /*10170*/  LEA.HI.X R3, R0, UR5, R4, 0x2, P0 ;  /* 0x0000000500037c11 */ /* 0x000fe200080f1404 */
[----:B------:R-:W-:-:S05]  /*10180*/  IMAD.MOV.U32 R0, RZ, RZ, 0x7f800000 ;  /* 0x7f800000ff007424 */ /* 0x000fca00078e00ff */
[----:B------:R1:W-:Y:S03]  /*10190*/  STG.E desc[UR16][R2.64], R0 ;  /* 0x0000000002007986 */ /* 0x0003e6000c101910 */
.L_x_45:
[----:B------:R-:W-:Y:S05]  /*101a0*/  BSYNC B0 ;  /* 0x0000000000007941 */ /* 0x000fea0003800000 */
.L_x_44:
[----:B------:R-:W-:Y:S01]  /*101b0*/  BSSY B0, `(.L_x_46) ;  /* 0x000000f000007945 */ /* 0x000fe20003800000 */
[-C--:B------:R-:W-:Y:S02]  /*101c0*/  ISETP.GE.OR P5, PT, R23, R14.reuse, P6 ;  /* 0x0000000e1700720c */ /* 0x080fe400037a6670 */
[-C--:B------:R-:W-:Y:S02]  /*101d0*/  ISETP.GE.OR P2, PT, R25, R14.reuse, P6 ;  /* 0x0000000e1900720c */ /* 0x080fe40003746670 */
[-C--:B------:R-:W-:Y:S02]  /*101e0*/  ISETP.GE.OR P1, PT, R26, R14.reuse, P6 ;  /* 0x0000000e1a00720c */ /* 0x080fe40003726670 */
[-C--:B------:R-:W-:Y:S02]  /*101f0*/  ISETP.GE.OR P0, PT, R24, R14.reuse, P6 ;  /* 0x0000000e1800720c */ /* 0x080fe40003706670 */
[----:B------:R-:W-:Y:S01]  /*10200*/  ISETP.GE.OR P6, PT, R22, R14, P6 ;  /* 0x0000000e1600720c */ /* 0x000fe200037c6670 */
[----:B------:R-:W-:-:S12]  /*10210*/  @P4 BRA `(.L_x_47) ;  /* 0x0000000000204947 */ /* 0x000fd80003800000 */
[----:B-1----:R-:W-:Y:S01]  /*10220*/  IMAD R0, R20, R17, RZ ;  /* 0x0000001114007224 */ /* 0x002fe200078e02ff */
[----:B------:R-:W-:-:S04]  /*10230*/  ULDC.64 UR4, c[0x0][0x2b0] ;  /* 0x0000ac0000047ab9 */ /* 0x000fc80000000a00 */
[----:B------:R-:W-:-:S04]  /*10240*/  IADD3 R3, P4, R0, R10, RZ ;  /* 0x0000000a00037210 */ /* 0x000fc80007f9e0ff */
[----:B------:R-:W-:Y:S02]  /*10250*/  LEA.HI.X.SX32 R0, R0, R6, 0x1, P4 ;  /* 0x0000000600007211 */ /* 0x000fe400020f0eff */
[----:B------:R-:W-:-:S04]  /*10260*/  LEA R2, P4, R3, UR4, 0x2 ;  /* 0x0000000403027c11 */ /* 0x000fc8000f8810ff */
[----:B------:R-:W-:Y:S01]  /*10270*/  LEA.HI.X R3, R3, UR5, R0, 0x2, P4 ;  /* 0x0000000503037c11 */ /* 0x000fe2000a0f1400 */
[----:B------:R-:W-:-:S05]  /*10280*/  IMAD.MOV.U32 R0, RZ, RZ, 0x7f800000 ;  /* 0x7f800000ff007424 */ /* 0x000fca00078e00ff */
[----:B------:R1:W-:Y:S03]  /*10290*/  STG.E desc[UR16][R2.64], R0 ;  /* 0x0000000002007986 */ /* 0x0003e6000c101910 */
.L_x_47:
[----:B------:R-:W-:Y:S05]  /*102a0*/  BSYNC B0 ;  /* 0x0000000000007941 */ /* 0x000fea0003800000 */
.L_x_46:
[----:B------:R-:W-:Y:S04]  /*102b0*/  BSSY B0, `(.L_x_48) ;  /* 0x000000a000007945 */ /* 0x000fe80003800000 */
[----:B------:R-:W-:Y:S05]  /*102c0*/  @P3 BRA `(.L_x_49) ;  /* 0x0000000000203947 */ /* 0x000fea0003800000 */
        /* <DEDUP_REMOVED lines=8> */
.L_x_49:
[----:B------:R-:W-:Y:S05]  /*10350*/  BSYNC B0 ;  /* 0x0000000000007941 */ /* 0x000fea0003800000 */
.L_x_48:
        /* <DEDUP_REMOVED lines=10> */
.L_x_51:
[----:B------:R-:W-:Y:S05]  /*10400*/  BSYNC B0 ;  /* 0x0000000000007941 */ /* 0x000fea0003800000 */
.L_x_50:
        /* <DEDUP_REMOVED lines=10> */
.L_x_53:
[----:B------:R-:W-:Y:S05]  /*104b0*/  BSYNC B0 ;  /* 0x0000000000007941 */ /* 0x000fea0003800000 */
.L_x_52:
        /* <DEDUP_REMOVED lines=10> */
.L_x_55:
[----:B------:R-:W-:Y:S05]  /*10560*/  BSYNC B0 ;  /* 0x0000000000007941 */ /* 0x000fea0003800000 */
.L_x_54:
        /* <DEDUP_REMOVED lines=10> */
.L_x_57:
[----:B------:R-:W-:Y:S05]  /*10610*/  BSYNC B0 ;  /* 0x0000000000007941 */ /* 0x000fea0003800000 */
.L_x_56:
[----:B------:R-:W-:Y:S05]  /*10620*/  @P6 EXIT ;  /* 0x000000000000694d */ /* 0x000fea0003800000 */
[----:B-1----:R-:W-:Y:S01]  /*10630*/  IMAD R0, R22, R17, RZ ;  /* 0x0000001116007224 */ /* 0x002fe200078e02ff */
[----:B------:R-:W-:-:S04]  /*10640*/  ULDC.64 UR4, c[0x0][0x2b0] ;  /* 0x0000ac0000047ab9 */ /* 0x000fc80000000a00 */
[----:B------:R-:W-:-:S04]  /*10650*/  IADD3 R3, P0, R0, R10, RZ ;  /* 0x0000000a00037210 */ /* 0x000fc80007f1e0ff */
[----:B------:R-:W-:Y:S02]  /*10660*/  LEA.HI.X.SX32 R0, R0, R6, 0x1, P0 ;  /* 0x0000000600007211 */ /* 0x000fe400000f0eff */
[----:B------:R-:W-:-:S04]  /*10670*/  LEA R2, P0, R3, UR4, 0x2 ;  /* 0x0000000403027c11 */ /* 0x000fc8000f8010ff */
[----:B------:R-:W-:Y:S01]  /*10680*/  LEA.HI.X R3, R3, UR5, R0, 0x2, P0 ;  /* 0x0000000503037c11 */ /* 0x000fe200080f1400 */
[----:B------:R-:W-:-:S05]  /*10690*/  IMAD.MOV.U32 R0, RZ, RZ, 0x7f800000 ;  /* 0x7f800000ff007424 */ /* 0x000fca00078e00ff */
[----:B------:R-:W-:Y:S01]  /*106a0*/  STG.E desc[UR16][R2.64], R0 ;  /* 0x0000000002007986 */ /* 0x000fe2000c101910 */
[----:B------:R-:W-:Y:S05]  /*106b0*/  EXIT ;  /* 0x000000000000794d */ /* 0x000fea0003800000 */
.L_x_58:
[----:B------:R-:W-:-:S00]  /*106c0*/  BRA `(.L_x_58) ;  /* 0xfffffffc00fc7947 */ /* 0x000fc0000383ffff */
[----:B------:R-:W-:-:S00]  /*106d0*/  NOP ;  /* 0x0000000000007918 */ /* 0x000fc00000000000 */
        /* <DEDUP_REMOVED lines=10> */
.L_x_2570:


//--------------------- .text._ZN5flash16flash_fwd_kernelI23Flash_fwd_kernel_traitsILi64ELi128ELi128ELi4ELb0ELb0EN7cutlass10bfloat16_tE19Flash_kernel_traitsILi64ELi128ELi128ELi4ES3_EELb0ELb0ELb0ELb0ELb0ELb1ELb1ELb0EEEvNS_16Flash_fwd_paramsE --------------------------
	.section	.text._ZN5flash16flash_fwd_kernelI23Flash_fwd_kernel_traitsILi64ELi128ELi128ELi4ELb0ELb0EN7cutlass10bfloat16_tE19Flash_kernel_traitsILi64ELi128ELi128ELi4ES3_EELb0ELb0ELb0ELb0ELb0ELb1ELb1ELb0EEEvNS_16Flash_fwd_paramsE,"ax",@progbits
	.align	128
        .global         _ZN5flash16flash_fwd_kernelI23Flash_fwd_kernel_traitsILi64ELi128ELi128ELi4ELb0ELb0EN7cutlass10bfloat16_tE19Flash_kernel_traitsILi64ELi128ELi128ELi4ES3_EELb0ELb0ELb0ELb0ELb0ELb1ELb1ELb0EEEvNS_16Flash_fwd_paramsE
        .type           _ZN5flash16flash_fwd_kernelI23Flash_fwd_kernel_traitsILi64ELi128ELi128ELi4ELb0ELb0EN7cutlass10bfloat16_tE19Flash_kernel_traitsILi64ELi128ELi128ELi4ES3_EELb0ELb0ELb0ELb0ELb0ELb1ELb1ELb0EEEvNS_16Flash_fwd_paramsE,@function
        .size           _ZN5flash16flash_fwd_kernelI23Flash_fwd_kernel_traitsILi64ELi128ELi128ELi4ELb0ELb0EN7cutlass10bfloat16_tE19Flash_kernel_traitsILi64ELi128ELi128ELi4ES3_EELb0ELb0ELb0ELb0ELb0ELb1ELb1ELb0EEEvNS_16Flash_fwd_paramsE,(.L_x_2571 - _ZN5flash16flash_fwd_kernelI23Flash_fwd_kernel_traitsILi64ELi128ELi128ELi4ELb0ELb0EN7cutlass10bfloat16_tE19Flash_kernel_traitsILi64ELi128ELi128ELi4ES3_EELb0ELb0ELb0ELb0ELb0ELb1ELb1ELb0EEEvNS_16Flash_fwd_paramsE)
        .other          _ZN5flash16flash_fwd_kernelI23Flash_fwd_kernel_traitsILi64ELi128ELi128ELi4ELb0ELb0EN7cutlass10bfloat16_tE19Flash_kernel_traitsILi64ELi128ELi128ELi4ES3_EELb0ELb0ELb0ELb0ELb0ELb1ELb1ELb0EEEvNS_16Flash_fwd_paramsE,@"STO_CUDA_ENTRY STV_DEFAULT"
_ZN5flash16flash_fwd_kernelI23Flash_fwd_kernel_traitsILi64ELi128ELi128ELi4ELb0ELb0EN7cutlass10bfloat16_tE19Flash_kernel_traitsILi64ELi128ELi128ELi4ES3_EELb0ELb0ELb0ELb0ELb0ELb1ELb1ELb0EEEvNS_16Flash_fwd_paramsE:
.text._ZN5flash16flash_fwd_kernelI23Flash_fwd_kernel_traitsILi64ELi128ELi128ELi4ELb0ELb0EN7cutlass10bfloat16_tE19Flash_kernel_traitsILi64ELi128ELi128ELi4ES3_EELb0ELb0ELb0ELb0ELb0ELb1ELb1ELb0EEEvNS_16Flash_fwd_paramsE:
        /* <DEDUP_REMOVED lines=17> */
[----:B------:R-:W4:Y:S03]  /*0110*/  @P2 LDG.E R11, desc[UR16][R14.64+0x4] ;  /* 0x000004100e0b2981 */ /* 0x000f26000c1e1900 */
[----:B------:R-:W1:Y:S01]  /*0120*/  @P1 LDC.64 R4, c[0x0][0x300] ;  /* 0x0000c000ff041b82 */ /* 0x000e620000000a00 */
[----:B------:R-:W-:Y:S02]  /*0130*/  IMAD.MOV.U32 R21, RZ, RZ, RZ ;  /* 0x000000ffff157224 */ /* 0x000fe400078e00ff */
[----:B-1----:R-:W-:-:S05]  /*0140*/  @P1 IMAD.WIDE R12, R19, 0x4, R4 ;  /* 0x00000004130c1825 */ /* 0x002fca00078e0204 */
[----:B------:R1:W5:Y:S01]  /*0150*/  @P1 LDG.E R21, desc[UR16][R12.64] ;  /* 0x000000100c151981 */ /* 0x000362000c1e1900 */
[----:B------:R-:W-:Y:S02]  /*0160*/  ISETP.NE.AND P3, PT, R0, RZ, PT ;  /* 0x000000ff0000720c */ /* 0x000fe40003f65270 */
[----:B---3--:R-:W-:-:S04]  /*0170*/  ISETP.EQ.U32.AND P0, PT, R2, RZ, PT ;  /* 0x000000ff0200720c */ /* 0x008fc80003f02070 */
[----:B------:R-:W-:Y:S01]  /*0180*/  ISETP.EQ.OR.EX P0, PT, R3, RZ, !P3, P0 ;  /* 0x000000ff0300720c */ /* 0x000fe20005f02700 */
[----:B------:R-:W-:Y:S02]  /*0190*/  IMAD.MOV.U32 R8, RZ, RZ, -0x1 ;  /* 0xffffffffff087424 */ /* 0x000fe400078e00ff */
[----:B--2---:R-:W-:Y:S01]  /*01a0*/  IMAD.WIDE R4, R19, 0x4, R6 ;  /* 0x0000000413047825 */ /* 0x004fe200078e0206 */
[----:B------:R-:W2:Y:S01]  /*01b0*/  S2R R17, SR_CTAID.X ;  /* 0x0000000000117919 */ /* 0x000ea20000002500 */
[----:B------:R-:W3:Y:S01]  /*01c0*/  S2R R31, SR_CTAID.Z ;  /* 0x00000000001f7919 */ /* 0x000ee20000002700 */
[----:B------:R-:W1:Y:S07]  /*01d0*/  S2R R135, SR_TID.X ;  /* 0x0000000000877919 */ /* 0x000e6e0000002100 */
[----:B------:R1:W5:Y:S01]  /*01e0*/  @!P0 LDG.E R8, desc[UR16][R4.64] ;  /* 0x0000001004088981 */ /* 0x000362000c1e1900 */
[----:B------:R-:W-:-:S04]  /*01f0*/  ISETP.NE.U32.AND P0, PT, R2, RZ, PT ;  /* 0x000000ff0200720c */ /* 0x000fc80003f05070 */
[----:B------:R-:W-:Y:S01]  /*0200*/  ISETP.NE.AND.EX P0, PT, R3, RZ, PT, P0 ;  /* 0x000000ff0300720c */ /* 0x000fe20003f05300 */
[----:B----4-:R-:W-:Y:S01]  /*0210*/  @P2 IMAD.IADD R11, R11, 0x1, -R26 ;  /* 0x000000010b0b2824 */ /* 0x010fe200078e0a1a */
[----:B------:R4:W-:Y:S05]  /*0220*/  STL [R1+0x20], R26 ;  /* 0x0000201a01007387 */ /* 0x0009ea0000100800 */
[----:B------:R-:W1:Y:S06]  /*0230*/  @!P2 LDC R11, c[0x0][0x2c4] ;  /* 0x0000b100ff0bab82 */ /* 0x000e6c0000000800 */
[----:B--23--:R-:W-:Y:S05]  /*0240*/  @!P0 BRA `(.L_x_59) ;  /* 0x0000000000108947 */ /* 0x00cfea0003800000 */
[----:B------:R-:W2:Y:S02]  /*0250*/  @P3 LDG.E R3, desc[UR16][R4.64+0x4] ;  /* 0x0000041004033981 */ /* 0x000ea4000c1e1900 */
[----:B--2--5:R-:W-:-:S06]  /*0260*/  @P3 IADD3 R0, R3, -R8, RZ ;  /* 0x8000000803003210 */ /* 0x024fcc0007ffe0ff */
[----:B------:R3:W5:Y:S01]  /*0270*/  @!P3 LDG.E R0, desc[UR16][R4.64] ;  /* 0x000000100400b981 */ /* 0x000762000c1e1900 */
[----:B------:R-:W-:Y:S05]  /*0280*/  BRA `(.L_x_60) ;  /* 0x0000000000047947 */ /* 0x000fea0003800000 */
.L_x_59:
[----:B------:R-:W2:Y:S02]  /*0290*/  LDC R0, c[0x0][0x2c8] ;  /* 0x0000b200ff007b82 */ /* 0x000ea40000000800 */
.L_x_60:
[----:B------:R-:W4:Y:S02]  /*02a0*/  LDC.64 R2, c[0x0][0x308] ;  /* 0x0000c200ff027b82 */ /* 0x000f240000000a00 */
[----:B----4-:R-:W-:-:S04]  /*02b0*/  ISETP.NE.U32.AND P2, PT, R2, RZ, PT ;  /* 0x000000ff0200720c */ /* 0x010fc80003f45070 */
[----:B------:R-:W-:-:S13]  /*02c0*/  ISETP.NE.AND.EX P2, PT, R3, RZ, PT, P2 ;  /* 0x000000ff0300720c */ /* 0x000fda0003f45320 */
[----:B------:R-:W4:Y:S08]  /*02d0*/  @P2 LDC.64 R2, c[0x0][0x308] ;  /* 0x0000c200ff022b82 */ /* 0x000f300000000a00 */
[----:B-1-3--:R-:W1:Y:S01]  /*02e0*/  @!P2 LDC R4, c[0x0][0x2cc] ;  /* 0x0000b300ff04ab82 */ /* 0x00ae620000000800 */
[----:B----4-:R-:W-:-:S07]  /*02f0*/  @P2 IMAD.WIDE R6, R19, 0x4, R2 ;  /* 0x0000000413062825 */ /* 0x010fce00078e0202 */
[----:B------:R-:W3:Y:S01]  /*0300*/  @!P2 LDC.64 R2, c[0x0][0x318] ;  /* 0x0000c600ff02ab82 */ /* 0x000ee20000000a00 */
[----:B------:R-:W4:Y:S01]  /*0310*/  @P2 LDG.E R132, desc[UR16][R6.64] ;  /* 0x0000001006842981 */ /* 0x000f22000c1e1900 */
[----:B---3--:R-:W-:Y:S01]  /*0320*/  @!P2 ISETP.NE.U32.AND P1, PT, R2, RZ, PT ;  /* 0x000000ff0200a20c */ /* 0x008fe20003f25070 */
[----:B------:R-:W-:-:S03]  /*0330*/  IMAD.SHL.U32 R2, R17, 0x80, RZ ;  /* 0x0000008011027824 */ /* 0x000fc600078e00ff */
[----:B------:R-:W-:Y:S02]  /*0340*/  @!P2 ISETP.NE.AND.EX P1, PT, R3, RZ, PT, P1 ;  /* 0x000000ff0300a20c */ /* 0x000fe40003f25310 */
[----:B------:R-:W-:Y:S02]  /*0350*/  ISETP.GT.AND P0, PT, R11, R2, PT ;  /* 0x000000020b00720c */ /* 0x000fe40003f04270 */
[----:B-1----:R-:W-:Y:S01]  /*0360*/  @!P2 SEL R4, R4, RZ, P1 ;  /* 0x000000ff0404a207 */ /* 0x002fe20000800000 */
[----:B----45:R-:W-:-:S03]  /*0370*/  @P2 IMAD.IADD R132, R132, 0x1, -R21 ;  /* 0x0000000184842824 */ /* 0x030fc600078e0a15 */
[----:B--2---:R-:W-:-:S07]  /*0380*/  @!P2 IADD3 R132, R4, R0, -R21 ;  /* 0x000000000484a210 */ /* 0x004fce0007ffe815 */
[----:B------:R-:W-:Y:S05]  /*0390*/  @!P0 EXIT ;  /* 0x000000000000894d */ /* 0x000fea0003800000 */
[C---:B------:R-:W-:Y:S01]  /*03a0*/  ISETP.GE.AND P0, PT, R132.reuse, 0x1, PT ;  /* 0x000000018400780c */ /* 0x040fe20003f06270 */
[----:B------:R-:W-:-:S05]  /*03b0*/  VIADD R3, R132, 0x7f ;  /* 0x0000007f84037836 */ /* 0x000fca0000000000 */
[----:B------:R-:W-:-:S04]  /*03c0*/  SHF.R.S32.HI R34, RZ, 0x1f, R3 ;  /* 0x0000001fff227819 */ /* 0x000fc80000011403 */
[----:B------:R-:W-:-:S03]  /*03d0*/  LEA.HI R34, R34, R3, RZ, 0x7 ;  /* 0x0000000322227211 */ /* 0x000fc600078f38ff */
[----:B------:R-:W-:Y:S05]  /*03e0*/  @!P0 BRA `(.L_x_61) ;  /* 0x000000f000dc8947 */ /* 0x000fea0003800000 */
[----:B------:R-:W1:Y:S01]  /*03f0*/  LDC R0, c[0x0][0x278] ;  /* 0x00009e00ff007b82 */ /* 0x000e620000000800 */
        /* <DEDUP_REMOVED lines=8> */
[----:B------:R-:W-:-:S02]  /*0480*/  LOP3.LUT R14, R14, 0xfffffff8, RZ, 0xc0, !PT ;  /* 0xfffffff80e0e7812 */ /* 0x000fc400078ec0ff */
[----:B------:R-:W-:Y:S01]  /*0490*/  ISETP.NE.AND P2, PT, R8, -0x1, PT ;  /* 0xffffffff0800780c */ /* 0x000fe20003f45270 */
[----:B------:R-:W-:Y:S01]  /*04a0*/  VIADD R29, R12, 0x10 ;  /* 0x000000100c1d7836 */ /* 0x000fe20000000000 */
[----:B------:R-:W-:Y:S01]  /*04b0*/  IADD3 R14, -R14, R135, RZ ;  /* 0x000000870e0e7210 */ /* 0x000fe20007ffe1ff */
[----:B------:R-:W3:Y:S01]  /*04c0*/  @!P4 LDC.64 R2, c[0x0][0x228] ;  /* 0x00008a00ff02cb82 */ /* 0x000ee20000000a00 */
[C---:B------:R-:W-:Y:S01]  /*04d0*/  IMAD.SHL.U32 R23, R12.reuse, 0x40, RZ ;  /* 0x000000400c177824 */ /* 0x040fe200078e00ff */
[-C--:B------:R-:W-:Y:S02]  /*04e0*/  ISETP.GE.AND P1, PT, R12, R28.reuse, PT ;  /* 0x0000001c0c00720c */ /* 0x080fe40003f26270 */
[----:B------:R-:W-:Y:S01]  /*04f0*/  ISETP.GE.AND P0, PT, R29, R28, PT ;  /* 0x0000001c1d00720c */ /* 0x000fe20003f06270 */
[----:B------:R-:W-:Y:S01]  /*0500*/  IMAD.SHL.U32 R42, R14, 0x8, RZ ;  /* 0x000000080e2a7824 */ /* 0x000fe200078e00ff */
[----:B------:R-:W-:Y:S02]  /*0510*/  LOP3.LUT R23, R23, 0x1c0, RZ, 0xc0, !PT ;  /* 0x000001c017177812 */ /* 0x000fe400078ec0ff */
[----:B-1----:R-:W-:-:S02]  /*0520*/  IABS R9, R0 ;  /* 0x0000000000097213 */ /* 0x002fc40000000000 */
[----:B------:R-:W-:Y:S01]  /*0530*/  SHF.R.U32.HI R20, RZ, 0x3, R23 ;  /* 0x00000003ff147819 */ /* 0x000fe20000011617 */
[----:B------:R-:W1:Y:S01]  /*0540*/  @P2 LDC.64 R32, c[0x0][0x250] ;  /* 0x00009400ff202b82 */ /* 0x000e620000000a00 */
[----:B------:R-:W4:Y:S01]  /*0550*/  I2F.RP R4, R9 ;  /* 0x0000000900047306 */ /* 0x000f220000209400 */
[----:B------:R-:W-:Y:S02]  /*0560*/  SHF.R.S32.HI R13, RZ, 0x1f, R12 ;  /* 0x0000001fff0d7819 */ /* 0x000fe4000001140c */
[----:B------:R-:W-:Y:S02]  /*0570*/  SHF.R.S32.HI R43, RZ, 0x1f, R42 ;  /* 0x0000001fff2b7819 */ /* 0x000fe4000001142a */
[----:B------:R-:W5:Y:S01]  /*0580*/  @!P0 S2R R15, SR_CgaCtaId ;  /* 0x00000000000f8919 */ /* 0x000f620000008800 */
[----:B------:R-:W-:-:S04]  /*0590*/  IMAD.WIDE R56, R17, 0x80, R12 ;  /* 0x0000008011387825 */ /* 0x000fc800078e020c */
[----:B------:R-:W-:Y:S01]  /*05a0*/  @P2 IMAD.IADD R17, R21, 0x1, R8 ;  /* 0x0000000115112824 */ /* 0x000fe200078e0208 */
[----:B------:R2:W-:Y:S01]  /*05b0*/  STL.64 [R1+0x40], R56 ;  /* 0x0000403801007387 */ /* 0x0005e20000100a00 */
[----:B---3--:R-:W-:Y:S01]  /*05c0*/  @!P4 IMAD.WIDE.U32 R24, R19, R2, RZ ;  /* 0x000000021318c225 */ /* 0x008fe200078e00ff */
[----:B----4-:R-:W3:Y:S03]  /*05d0*/  MUFU.RCP R6, R4 ;  /* 0x0000000400067308 */ /* 0x010ee60000001000 */
[----:B---3--:R-:W-:Y:S01]  /*05e0*/  VIADD R6, R6, 0xffffffe ;  /* 0x0ffffffe06067836 */ /* 0x008fe20000000000 */
[----:B------:R-:W3:Y:S04]  /*05f0*/  @P4 LDC.64 R4, c[0x0][0x240] ;  /* 0x00009000ff044b82 */ /* 0x000ee80000000a00 */
[----:B------:R-:W4:Y:S02]  /*0600*/  F2I.FTZ.U32.TRUNC.NTZ R7, R6 ;  /* 0x0000000600077305 */ /* 0x000f24000021f000 */
[----:B----4-:R-:W-:Y:S01]  /*0610*/  IADD3 R18, RZ, -R7, RZ ;  /* 0x80000007ff127210 */ /* 0x010fe20007ffe0ff */
[----:B------:R-:W-:-:S04]  /*0620*/  IMAD.MOV.U32 R6, RZ, RZ, RZ ;  /* 0x000000ffff067224 */ /* 0x000fc800078e00ff */
[----:B------:R-:W-:-:S04]  /*0630*/  IMAD R18, R18, R9, RZ ;  /* 0x0000000912127224 */ /* 0x000fc800078e02ff */
[----:B------:R-:W-:Y:S01]  /*0640*/  IMAD.HI.U32 R18, R7, R18, R6 ;  /* 0x0000001207127227 */ /* 0x000fe200078e0006 */
[----:B------:R-:W-:-:S05]  /*0650*/  @!P4 SHF.R.S32.HI R7, RZ, 0x1f, R19 ;  /* 0x0000001fff07c819 */ /* 0x000fca0000011413 */
[----:B------:R-:W-:-:S04]  /*0660*/  IMAD.HI.U32 R18, R18, R11, RZ ;  /* 0x0000000b12127227 */ /* 0x000fc800078e00ff */
[----:B------:R-:W-:Y:S02]  /*0670*/  IMAD.MOV R10, RZ, RZ, -R18 ;  /* 0x000000ffff0a7224 */ /* 0x000fe400078e0a12 */
[----:B------:R-:W-:Y:S01]  /*0680*/  @!P4 IMAD R6, R7, R2, RZ ;  /* 0x000000020706c224 */ /* 0x000fe200078e02ff */
[----:B------:R-:W-:Y:S01]  /*0690*/  LOP3.LUT R7, R23, 0x38, R42, 0xf8, !PT ;  /* 0x0000003817077812 */ /* 0x000fe200078ef82a */
[----:B------:R-:W-:Y:S01]  /*06a0*/  IMAD R10, R9, R10, R11 ;  /* 0x0000000a090a7224 */ /* 0x000fe200078e020b */
[----:B------:R-:W-:Y:S01]  /*06b0*/  LOP3.LUT R2, R31, R0, RZ, 0x3c, !PT ;  /* 0x000000001f027212 */ /* 0x000fe200078e3cff */
[----:B---3--:R-:W-:Y:S01]  /*06c0*/  @P4 IMAD.WIDE.U32 R22, R26, R4, RZ ;  /* 0x000000041a164225 */ /* 0x008fe200078e00ff */
[----:B------:R-:W-:Y:S02]  /*06d0*/  LOP3.LUT R20, R7, R20, RZ, 0x3c, !PT ;  /* 0x0000001407147212 */ /* 0x000fe400078e3cff */
[----:B------:R-:W-:Y:S01]  /*06e0*/  ISETP.GT.U32.AND P3, PT, R9, R10, PT ;  /* 0x0000000a0900720c */ /* 0x000fe20003f64070 */
[----:B------:R-:W-:Y:S01]  /*06f0*/  @!P4 IMAD R3, R19, R3, R6 ;  /* 0x000000031303c224 */ /* 0x000fe200078e0206 */
[----:B------:R-:W-:Y:S01]  /*0700*/  LEA.HI R7, R16, R135, RZ, 0x6 ;  /* 0x0000008710077211 */ /* 0x000fe200078f30ff */
[----:B------:R-:W-:Y:S01]  /*0710*/  @!P4 IMAD.MOV.U32 R22, RZ, RZ, R24 ;  /* 0x000000ffff16c224 */ /* 0x000fe200078e0018 */
[----:B------:R-:W-:Y:S01]  /*0720*/  @!P0 MOV R4, 0x400 ;  /* 0x0000040000048802 */ /* 0x000fe20000000f00 */
[----:B------:R-:W-:Y:S01]  /*0730*/  @P4 IMAD R5, R26, R5, R23 ;  /* 0x000000051a054224 */ /* 0x000fe200078e0217 */
[----:B------:R-:W-:Y:S01]  /*0740*/  SHF.L.U32 R7, R7, 0x3, RZ ;  /* 0x0000000307077819 */ /* 0x000fe200000006ff */
[----:B------:R-:W-:Y:S01]  /*0750*/  @!P4 IMAD.IADD R5, R25, 0x1, R3 ;  /* 0x000000011905c824 */ /* 0x000fe200078e0203 */
[----:B-----5:R-:W-:Y:S01]  /*0760*/  @!P0 LEA R15, R15, R4, 0x18 ;  /* 0x000000040f0f8211 */ /* 0x020fe200078ec0ff */
[----:B-1----:R-:W-:Y:S01]  /*0770*/  @P2 IMAD.WIDE.U32 R26, R17, R32, RZ ;  /* 0x00000020111a2225 */ /* 0x002fe200078e00ff */
[----:B------:R-:W-:-:S02]  /*0780*/  SHF.R.S32.HI R4, RZ, 0x1f, R31 ;  /* 0x0000001fff047819 */ /* 0x000fc4000001141f */
[----:B------:R-:W-:Y:S01]  /*0790*/  LOP3.LUT R20, R20, 0xfffffe00, R7, 0xf8, !PT ;  /* 0xfffffe0014147812 */ /* 0x000fe200078ef807 */
[----:B------:R-:W-:Y:S01]  /*07a0*/  @!P3 VIADD R18, R18, 0x1 ;  /* 0x000000011212b836 */ /* 0x000fe20000000000 */
[----:B------:R-:W1:Y:S01]  /*07b0*/  @P2 LDC.64 R6, c[0x0][0x248] ;  /* 0x00009200ff062b82 */ /* 0x000e620000000a00 */
[-C--:B------:R-:W-:Y:S01]  /*07c0*/  @!P3 IADD3 R10, R10, -R9.reuse, RZ ;  /* 0x800000090a0ab210 */ /* 0x080fe20007ffe0ff */
[----:B------:R-:W-:Y:S01]  /*07d0*/  IMAD R4, R4, UR4, RZ ;  /* 0x0000000404047c24 */ /* 0x000fe2000f8e02ff */
[----:B------:R-:W-:Y:S02]  /*07e0*/  ISETP.GE.AND P5, PT, R2, RZ, PT ;  /* 0x000000ff0200720c */ /* 0x000fe40003fa6270 */
[----:B------:R-:W-:Y:S01]  /*07f0*/  IADD3 R22, P4, R42, R22, RZ ;  /* 0x000000162a167210 */ /* 0x000fe20007f9e0ff */
[----:B------:R-:W-:Y:S01]  /*0800*/  IMAD R41, R31, UR5, R4 ;  /* 0x000000051f297c24 */ /* 0x000fe2000f8e0204 */
[----:B------:R-:W-:Y:S01]  /*0810*/  ISETP.GE.U32.AND P6, PT, R10, R9, PT ;  /* 0x000000090a00720c */ /* 0x000fe20003fc6070 */
[----:B------:R-:W3:Y:S01]  /*0820*/  @!P1 LDC.64 R2, c[0x0][0x240] ;  /* 0x00009000ff029b82 */ /* 0x000ee20000000a00 */
[----:B------:R-:W-:Y:S01]  /*0830*/  IADD3.X R23, R43, R5, RZ, P4, !PT ;  /* 0x000000052b177210 */ /* 0x000fe200027fe4ff */
[----:B------:R-:W-:Y:S01]  /*0840*/  @P2 IMAD.IADD R9, R21, 0x1, R8 ;  /* 0x0000000115092824 */ /* 0x000fe200078e0208 */
[----:B------:R-:W-:Y:S01]  /*0850*/  ISETP.NE.AND P3, PT, R0, RZ, PT ;  /* 0x000000ff0000720c */ /* 0x000fe20003f65270 */
[----:B------:R-:W-:Y:S01]  /*0860*/  IMAD.WIDE.U32 R30, R31, UR4, R22 ;  /* 0x000000041f1e7c25 */ /* 0x000fe2000f8e0016 */
[----:B------:R-:W-:-:S03]  /*0870*/  IADD3 R23, R12, 0x20, RZ ;  /* 0x000000200c177810 */ /* 0x000fc60007ffe0ff */
[----:B------:R-:W4:Y:S01]  /*0880*/  @!P1 LDC.64 R4, c[0x0][0x210] ;  /* 0x00008400ff049b82 */ /* 0x000f220000000a00 */
[----:B------:R-:W-:-:S03]  /*0890*/  @P2 IMAD R22, R17, R33, RZ ;  /* 0x0000002111162224 */ /* 0x000fc600078e02ff */
[----:B------:R-:W-:Y:S02]  /*08a0*/  @P6 VIADD R18, R18, 0x1 ;  /* 0x0000000112126836 */ /* 0x000fe40000000000 */
[----:B------:R-:W-:Y:S02]  /*08b0*/  @P2 IMAD.IADD R17, R27, 0x1, R22 ;  /* 0x000000011b112824 */ /* 0x000fe400078e0216 */
[----:B------:R-:W2:Y:S01]  /*08c0*/  @!P0 LDC.64 R10, c[0x0][0x240] ;  /* 0x00009000ff0a8b82 */ /* 0x000ea20000000a00 */
[C---:B-1----:R-:W-:Y:S02]  /*08d0*/  @P2 IMAD R8, R9.reuse, R7, RZ ;  /* 0x0000000709082224 */ /* 0x042fe400078e02ff */
[----:B------:R-:W-:-:S04]  /*08e0*/  @P2 IMAD.WIDE.U32 R38, R9, R6, RZ ;  /* 0x0000000609262225 */ /* 0x000fc800078e00ff */
[----:B------:R-:W-:Y:S01]  /*08f0*/  @!P5 IMAD.MOV R18, RZ, RZ, -R18 ;  /* 0x000000ffff12d224 */ /* 0x000fe200078e0a12 */
[----:B------:R-:W-:Y:S01]  /*0900*/  @!P3 LOP3.LUT R18, RZ, R0, RZ, 0x33, !PT ;  /* 0x00000000ff12b212 */ /* 0x000fe200078e33ff */
[----:B---3--:R-:W-:Y:S01]  /*0910*/  @!P1 IMAD R22, R57, R2, RZ ;  /* 0x0000000239169224 */ /* 0x008fe200078e02ff */
[----:B------:R-:W-:Y:S01]  /*0920*/  ISETP.GE.AND P5, PT, R23, R28, PT ;  /* 0x0000001c1700720c */ /* 0x000fe20003fa6270 */
[----:B------:R-:W-:Y:S01]  /*0930*/  IMAD.IADD R41, R31, 0x1, R41 ;  /* 0x000000011f297824 */ /* 0x000fe200078e0229 */
[----:B------:R-:W-:Y:S01]  /*0940*/  @P2 IADD3 R0, R39, R8, RZ ;  /* 0x0000000827002210 */ /* 0x000fe20007ffe0ff */
[----:B------:R-:W-:Y:S10]  /*0950*/  @P2 BRA `(.L_x_62) ;  /* 0x0000000000302947 */ /* 0x000ff40003800000 */
[----:B------:R-:W1:Y:S01]  /*0960*/  LDC.64 R6, c[0x0][0x248] ;  /* 0x00009200ff067b82 */ /* 0x000e620000000a00 */
[----:B------:R-:W-:-:S07]  /*0970*/  SHF.R.S32.HI R25, RZ, 0x1f, R21 ;  /* 0x0000001fff197819 */ /* 0x000fce0000011415 */
[----:B------:R-:W3:Y:S01]  /*0980*/  LDC.64 R8, c[0x0][0x230] ;  /* 0x00008c00ff087b82 */ /* 0x000ee20000000a00 */
[-C--:B-1----:R-:W-:Y:S01]  /*0990*/  IMAD R0, R25, R6.reuse, RZ ;  /* 0x0000000619007224 */ /* 0x082fe200078e02ff */
[----:B------:R-:W-:Y:S01]  /*09a0*/  SHF.R.S32.HI R25, RZ, 0x1f, R19 ;  /* 0x0000001fff197819 */ /* 0x000fe20000011413 */
[----:B------:R-:W-:-:S04]  /*09b0*/  IMAD.WIDE.U32 R36, R21, R6, RZ ;  /* 0x0000000615247225 */ /* 0x000fc800078e00ff */
[----:B------:R-:W-:Y:S02]  /*09c0*/  IMAD R0, R21, R7, R0 ;  /* 0x0000000715007224 */ /* 0x000fe400078e0200 */
[----:B---3--:R-:W-:-:S03]  /*09d0*/  IMAD R24, R25, R8, RZ ;  /* 0x0000000819187224 */ /* 0x008fc600078e02ff */
[----:B------:R-:W-:Y:S01]  /*09e0*/  IADD3 R37, R37, R0, RZ ;  /* 0x0000000025257210 */ /* 0x000fe20007ffe0ff */
[C---:B------:R-:W-:Y:S02]  /*09f0*/  IMAD R9, R19.reuse, R9, R24 ;  /* 0x0000000913097224 */ /* 0x040fe400078e0218 */
[----:B------:R-:W-:-:S05]  /*0a00*/  IMAD.WIDE.U32 R38, R19, R8, R36 ;  /* 0x0000000813267225 */ /* 0x000fca00078e0024 */
[----:B------:R-:W-:Y:S02]  /*0a10*/  IADD3 R0, R39, R9, RZ ;  /* 0x0000000927007210 */ /* 0x000fe40007ffe0ff */
.L_x_62:
[----:B------:R-:W-:Y:S05]  /*0a20*/  @P2 BRA `(.L_x_63) ;  /* 0x0000000000302947 */ /* 0x000fea0003800000 */
        /* <DEDUP_REMOVED lines=11> */
[----:B------:R-:W-:-:S07]  /*0ae0*/  IADD3 R17, R27, R9, RZ ;  /* 0x000000091b117210 */ /* 0x000fce0007ffe0ff */
.L_x_63:
[----:B------:R-:W-:Y:S01]  /*0af0*/  @!P1 IMAD.MOV.U32 R40, RZ, RZ, R30 ;  /* 0x000000ffff289224 */ /* 0x000fe200078e001e */
[----:B------:R-:W1:Y:S01]  /*0b00*/  @!P0 LDC.64 R8, c[0x0][0x210] ;  /* 0x00008400ff088b82 */ /* 0x000e620000000a00 */
[C---:B------:R-:W-:Y:S01]  /*0b10*/  @!P1 IMAD R21, R56.reuse, R3, R22 ;  /* 0x0000000338159224 */ /* 0x040fe200078e0216 */
[C---:B------:R-:W-:Y:S01]  /*0b20*/  @!P0 IADD3 R19, P2, R56.reuse, 0x10, RZ ;  /* 0x0000001038138810 */ /* 0x040fe20007f5e0ff */
[----:B------:R-:W-:Y:S01]  /*0b30*/  @!P1 IMAD.WIDE.U32 R36, R56, R2, R40 ;  /* 0x0000000238249225 */ /* 0x000fe200078e0028 */
[----:B------:R-:W-:Y:S01]  /*0b40*/  LEA.HI.SX32 R133, R34, 0xffffffff, 0x19 ;  /* 0xffffffff22857811 */ /* 0x000fe200078fcaff */
[----:B------:R-:W-:Y:S01]  /*0b50*/  UMOV UR5, 0x400 ;  /* 0x0000040000057882 */ /* 0x000fe20000000000 */
[----:B------:R-:W-:Y:S01]  /*0b60*/  ULDC.64 UR6, c[0x0][0x260] ;  /* 0x0000980000067ab9 */ /* 0x000fe20000000a00 */
[-C--:B------:R-:W-:Y:S01]  /*0b70*/  IMAD R24, R13, R6.reuse, RZ ;  /* 0x000000060d187224 */ /* 0x080fe200078e02ff */
[----:B------:R-:W3:Y:S01]  /*0b80*/  @!P5 LDC.64 R2, c[0x0][0x240] ;  /* 0x00009000ff02db82 */ /* 0x000ee20000000a00 */
[----:B------:R-:W-:Y:S01]  /*0b90*/  IMAD.WIDE.U32 R44, R12, R6, R42 ;  /* 0x000000060c2c7225 */ /* 0x000fe200078e002a */
[----:B------:R-:W-:-:S03]  /*0ba0*/  SHF.L.U64.HI R134, R6, 0x7, R7 ;  /* 0x0000000706867819 */ /* 0x000fc60000010207 */
[----:B------:R-:W-:Y:S01]  /*0bb0*/  IMAD.WIDE.U32 R42, R12, R32, R42 ;  /* 0x000000200c2a7225 */ /* 0x000fe200078e002a */
[----:B------:R-:W-:Y:S02]  /*0bc0*/  IADD3 R38, P3, R38, R44, RZ ;  /* 0x0000002c26267210 */ /* 0x000fe40007f7e0ff */
[----:B------:R-:W5:Y:S01]  /*0bd0*/  S2UR UR4, SR_CgaCtaId ;  /* 0x00000000000479c3 */ /* 0x000f620000008800 */
[----:B------:R-:W-:Y:S02]  /*0be0*/  IMAD R22, R13, R32, RZ ;  /* 0x000000200d167224 */ /* 0x000fe400078e02ff */
[----:B------:R-:W-:Y:S02]  /*0bf0*/  IMAD R13, R12, R7, R24 ;  /* 0x000000070c0d7224 */ /* 0x000fe400078e0218 */
[----:B------:R-:W-:Y:S01]  /*0c00*/  @!P0 IMAD.X R25, RZ, RZ, R57, P2 ;  /* 0x000000ffff198224 */ /* 0x000fe200010e0639 */
[----:B------:R-:W-:Y:S01]  /*0c10*/  IADD3 R26, P2, R26, R42, RZ ;  /* 0x0000002a1a1a7210 */ /* 0x000fe20007f5e0ff */
[----:B------:R-:W-:Y:S01]  /*0c20*/  IMAD R22, R12, R33, R22 ;  /* 0x000000210c167224 */ /* 0x000fe200078e0216 */
[----:B----4-:R-:W-:Y:S01]  /*0c30*/  @!P1 LEA R42, P4, R36, R4, 0x1 ;  /* 0x00000004242a9211 */ /* 0x010fe200078808ff */
[----:B------:R-:W-:Y:S01]  /*0c40*/  @!P1 IMAD.IADD R24, R37, 0x1, R21 ;  /* 0x0000000125189824 */ /* 0x000fe200078e0215 */
[----:B------:R-:W-:Y:S01]  /*0c50*/  IADD3.X R39, R0, R45, R13, P3, !PT ;  /* 0x0000002d00277210 */ /* 0x000fe20001ffe40d */
[-C--:B--2---:R-:W-:Y:S01]  /*0c60*/  @!P0 IMAD R0, R25, R10.reuse, RZ ;  /* 0x0000000a19008224 */ /* 0x084fe200078e02ff */
[----:B------:R-:W-:Y:S01]  /*0c70*/  IADD3.X R27, R17, R43, R22, P2, !PT ;  /* 0x0000002b111b7210 */ /* 0x000fe200017fe416 */
[----:B------:R-:W-:Y:S01]  /*0c80*/  @!P0 IMAD.MOV.U32 R37, RZ, RZ, R41 ;  /* 0x000000ffff258224 */ /* 0x000fe200078e0029 */
[----:B------:R-:W-:Y:S01]  /*0c90*/  @!P1 LEA.HI.X R43, R36, R5, R24, 0x1, P4 ;  /* 0x00000005242b9211 */ /* 0x000fe200020f0c18 */
[C---:B------:R-:W-:Y:S01]  /*0ca0*/  @!P0 IMAD R0, R19.reuse, R11, R0 ;  /* 0x0000000b13008224 */ /* 0x040fe200078e0200 */
[----:B------:R-:W-:Y:S01]  /*0cb0*/  @!P5 IADD3 R11, P2, R56, 0x20, RZ ;  /* 0x00000020380bd810 */ /* 0x000fe20007f5e0ff */
[----:B------:R-:W-:Y:S01]  /*0cc0*/  @!P0 IMAD.MOV.U32 R36, RZ, RZ, R30 ;  /* 0x000000ffff248224 */ /* 0x000fe200078e001e */
[----:B------:R-:W2:Y:S01]  /*0cd0*/  @!P5 LDC.64 R4, c[0x0][0x210] ;  /* 0x00008400ff04db82 */ /* 0x000ea20000000a00 */
[----:B------:R-:W-:Y:S01]  /*0ce0*/  VIADD R21, R12, 0x30 ;  /* 0x000000300c157836 */ /* 0x000fe20000000000 */
[----:B------:R-:W-:Y:S01]  /*0cf0*/  @!P5 IADD3.X R13, RZ, R57, RZ, P2, !PT ;  /* 0x00000039ff0dd210 */ /* 0x000fe200017fe4ff */
[----:B------:R-:W-:-:S03]  /*0d00*/  @!P0 IMAD.WIDE.U32 R36, R19, R10, R36 ;  /* 0x0000000a13248225 */ /* 0x000fc600078e0024 */
[----:B------:R-:W-:Y:S01]  /*0d10*/  ISETP.GE.AND P4, PT, R21, R28, PT ;  /* 0x0000001c1500720c */ /* 0x000fe20003f86270 */
[----:B------:R-:W-:Y:S01]  /*0d20*/  @!P0 IMAD.IADD R0, R37, 0x1, R0 ;  /* 0x0000000125008824 */ /* 0x000fe200078e0200 */
[C---:B-1----:R-:W-:Y:S01]  /*0d30*/  @!P0 LEA R24, P2, R36.reuse, R8, 0x1 ;  /* 0x0000000824188211 */ /* 0x042fe200078408ff */
[----:B---3--:R-:W-:Y:S01]  /*0d40*/  @!P5 IMAD R8, R13, R2, RZ ;  /* 0x000000020d08d224 */ /* 0x008fe200078e02ff */
[----:B-----5:R-:W-:Y:S01]  /*0d50*/  ULEA UR4, UR4, UR5, 0x18 ;  /* 0x0000000504047291 */ /* 0x020fe2000f8ec03f */
[----:B------:R-:W-:Y:S01]  /*0d60*/  @!P5 IMAD.MOV.U32 R37, RZ, RZ, R41 ;  /* 0x000000ffff25d224 */ /* 0x000fe200078e0029 */
[----:B------:R-:W-:Y:S01]  /*0d70*/  @!P0 LEA.HI.X R25, R36, R9, R0, 0x1, P2 ;  /* 0x0000000924198211 */ /* 0x000fe200010f0c00 */
[----:B------:R-:W-:Y:S01]  /*0d80*/  IMAD R0, R133, -0x80, R132 ;  /* 0xffffff8085007824 */ /* 0x000fe200078e0284 */
[----:B------:R-:W-:Y:S01]  /*0d90*/  ULDC UR5, c[0x0][0x39c] ;  /* 0x0000e70000057ab9 */ /* 0x000fe20000000800 */
[C---:B------:R-:W-:Y:S01]  /*0da0*/  @!P5 IMAD R9, R11.reuse, R3, R8 ;  /* 0x000000030b09d224 */ /* 0x040fe200078e0208 */
[----:B------:R-:W-:Y:S01]  /*0db0*/  LEA R182, R20, UR4, 0x1 ;  /* 0x0000000414b67c11 */ /* 0x000fe2000f8e08ff */
[----:B------:R-:W1:Y:S01]  /*0dc0*/  @!P5 S2R R8, SR_CgaCtaId ;  /* 0x000000000008d919 */ /* 0x000e620000008800 */
[----:B------:R-:W-:Y:S01]  /*0dd0*/  @!P5 IMAD.MOV.U32 R36, RZ, RZ, R30 ;  /* 0x000000ffff24d224 */ /* 0x000fe200078e001e */
[C---:B------:R-:W-:Y:S01]  /*0de0*/  ISETP.GE.AND P6, PT, R12.reuse, R0, PT ;  /* 0x000000000c00720c */ /* 0x040fe20003fc6270 */
[C---:B------:R-:W-:Y:S01]  /*0df0*/  VIADD R19, R12.reuse, 0x40 ;  /* 0x000000400c137836 */ /* 0x040fe20000000000 */
[----:B------:R-:W-:Y:S01]  /*0e00*/  @!PT LDS RZ, [RZ] ;  /* 0x00000000fffff984 */ /* 0x000fe20000000800 */
[----:B------:R-:W-:Y:S01]  /*0e10*/  @!PT LDS RZ, [RZ] ;  /* 0x00000000fffff984 */ /* 0x000fe20000000800 */
[----:B------:R-:W-:Y:S01]  /*0e20*/  @!PT LDS RZ, [RZ] ;  /* 0x00000000fffff984 */ /* 0x000fe20000000800 */
[----:B------:R3:W-:Y:S01]  /*0e30*/  @!P1 LDGSTS.E.BYPASS.LTC128B.128 [R182], desc[UR16][R42.64] ;  /* 0x000000002ab69fae */ /* 0x0007e2000b901d50 */
[----:B------:R-:W-:Y:S01]  /*0e40*/  @!P5 IMAD.WIDE.U32 R36, R11, R2, R36 ;  /* 0x000000020b24d225 */ /* 0x000fe200078e0024 */
[----:B------:R-:W-:Y:S01]  /*0e50*/  @!P4 MOV R52, R30 ;  /* 0x0000001e0034c202 */ /* 0x000fe20000000f00 */
[----:B------:R-:W4:Y:S01]  /*0e60*/  @!P4 LDC.64 R2, c[0x0][0x240] ;  /* 0x00009000ff02cb82 */ /* 0x000f220000000a00 */
[----:B------:R-:W-:Y:S01]  /*0e70*/  ISETP.GE.AND P3, PT, R19, R28, PT ;  /* 0x0000001c1300720c */ /* 0x000fe20003f66270 */
[----:B------:R-:W-:Y:S01]  /*0e80*/  VIADD R17, R12, 0x50 ;  /* 0x000000500c117836 */ /* 0x000fe20000000000 */
[----:B------:R-:W-:Y:S01]  /*0e90*/  @!P5 IADD3 R10, R37, R9, RZ ;  /* 0x00000009250ad210 */ /* 0x000fe20007ffe0ff */
[----:B------:R-:W-:Y:S01]  /*0ea0*/  @!P0 IMAD R35, R20, 0x2, R15 ;  /* 0x0000000214238824 */ /* 0x000fe200078e020f */
[C---:B--2---:R-:W-:Y:S01]  /*0eb0*/  @!P5 LEA R50, P1, R36.reuse, R4, 0x1 ;  /* 0x000000042432d211 */ /* 0x044fe200078208ff */
[----:B------:R-:W2:Y:S01]  /*0ec0*/  @!P4 S2R R47, SR_CgaCtaId ;  /* 0x00000000002fc919 */ /* 0x000ea20000008800 */
[----:B------:R-:W-:Y:S01]  /*0ed0*/  ISETP.GE.AND P2, PT, R17, R28, PT ;  /* 0x0000001c1100720c */ /* 0x000fe20003f46270 */
[----:B------:R-:W-:Y:S01]  /*0ee0*/  @!P4 IMAD.MOV.U32 R53, RZ, RZ, R41 ;  /* 0x000000ffff35c224 */ /* 0x000fe200078e0029 */
[----:B------:R-:W-:Y:S01]  /*0ef0*/  @!P5 LEA.HI.X R51, R36, R5, R10, 0x1, P1 ;  /* 0x000000052433d211 */ /* 0x000fe200008f0c0a */
[----:B------:R-:W5:Y:S01]  /*0f00*/  @!P6 S2R R31, SR_CgaCtaId ;  /* 0x00000000001fe919 */ /* 0x000f620000008800 */
[----:B------:R-:W2:Y:S01]  /*0f10*/  @!P4 LDC.64 R4, c[0x0][0x210] ;  /* 0x00008400ff04cb82 */ /* 0x000ea20000000a00 */
[----:B------:R-:W-:Y:S01]  /*0f20*/  @!P5 MOV R9, 0x400 ;  /* 0x000004000009d802 */ /* 0x000fe20000000f00 */
[C---:B------:R-:W-:Y:S01]  /*0f30*/  VIADD R13, R12.reuse, 0x60 ;  /* 0x000000600c0d7836 */ /* 0x040fe20000000000 */
[----:B------:R-:W5:Y:S01]  /*0f40*/  @!P3 S2R R45, SR_CgaCtaId ;  /* 0x00000000002db919 */ /* 0x000f620000008800 */
[----:B------:R-:W-:Y:S01]  /*0f50*/  @!P4 MOV R22, 0x400 ;  /* 0x000004000016c802 */ /* 0x000fe20000000f00 */
[----:B------:R-:W-:Y:S01]  /*0f60*/  VIADD R15, R12, 0x70 ;  /* 0x000000700c0f7836 */ /* 0x000fe20000000000 */
[----:B------:R5:W-:Y:S01]  /*0f70*/  @!P0 LDGSTS.E.BYPASS.LTC128B.128 [R35+0x800], desc[UR16][R24.64] ;  /* 0x0080000018238fae */ /* 0x000be2000b901d50 */
[----:B------:R-:W-:-:S02]  /*0f80*/  @!P4 IADD3 R10, P0, R56, 0x30, RZ ;  /* 0x00000030380ac810 */ /* 0x000fc40007f1e0ff */
[----:B------:R-:W-:Y:S01]  /*0f90*/  @!P2 IMAD.MOV.U32 R54, RZ, RZ, R30 ;  /* 0x000000ffff36a224 */ /* 0x000fe200078e001e */
[----:B------:R-:W-:Y:S01]  /*0fa0*/  ISETP.GE.AND P1, PT, R13, R28, PT ;  /* 0x0000001c0d00720c */ /* 0x000fe20003f26270 */
[----:B------:R-:W-:Y:S01]  /*0fb0*/  @!P2 IMAD.MOV.U32 R55, RZ, RZ, R41 ;  /* 0x000000ffff37a224 */ /* 0x000fe200078e0029 */
[----:B------:R-:W-:Y:S01]  /*0fc0*/  @!P2 MOV R36, 0x400 ;  /* 0x000004000024a802 */ /* 0x000fe20000000f00 */
[----:B------:R-:W-:Y:S01]  /*0fd0*/  @!P4 IMAD.X R11, RZ, RZ, R57, P0 ;  /* 0x000000ffff0bc224 */ /* 0x000fe200000e0639 */
[----:B---3--:R-:W3:Y:S01]  /*0fe0*/  @!P2 S2R R43, SR_CgaCtaId ;  /* 0x00000000002ba919 */ /* 0x008ee20000008800 */
[----:B-1----:R-:W-:Y:S01]  /*0ff0*/  @!P5 LEA R9, R8, R9, 0x18 ;  /* 0x000000090809d211 */ /* 0x002fe200078ec0ff */
[----:B----4-:R-:W-:Y:S01]  /*1000*/  @!P4 IMAD.WIDE.U32 R52, R10, R2, R52 ;  /* 0x000000020a34c225 */ /* 0x010fe200078e0034 */
[----:B------:R-:W-:Y:S01]  /*1010*/  ISETP.GE.AND P0, PT, R15, R28, PT ;  /* 0x0000001c0f00720c */ /* 0x000fe20003f06270 */
[----:B------:R-:W-:Y:S02]  /*1020*/  STL [R1+0x24], R182 ;  /* 0x000024b601007387 */ /* 0x000fe40000100800 */
[----:B------:R-:W-:-:S02]  /*1030*/  @!P4 IMAD R11, R11, R2, RZ ;  /* 0x000000020b0bc224 */ /* 0x000fc400078e02ff */
[----:B------:R-:W-:Y:S01]  /*1040*/  @!P5 IMAD R9, R20, 0x2, R9 ;  /* 0x000000021409d824 */ /* 0x000fe200078e0209 */
[----:B------:R-:W1:Y:S01]  /*1050*/  @!P1 S2R R37, SR_CgaCtaId ;  /* 0x0000000000259919 */ /* 0x000e620000008800 */
[----:B------:R-:W-:Y:S01]  /*1060*/  @!P4 IMAD R8, R10, R3, R11 ;  /* 0x000000030a08c224 */ /* 0x000fe200078e020b */
[----:B------:R-:W-:Y:S01]  /*1070*/  @!P6 MOV R10, 0x400 ;  /* 0x00000400000ae802 */ /* 0x000fe20000000f00 */
[----:B------:R-:W4:Y:S01]  /*1080*/  @!P3 LDC.64 R2, c[0x0][0x240] ;  /* 0x00009000ff02bb82 */ /* 0x000f220000000a00 */
[----:B------:R1:W-:Y:S01]  /*1090*/  @!P5 LDGSTS.E.BYPASS.LTC128B.128 [R9+0x1000], desc[UR16][R50.64] ;  /* 0x010000003209dfae */ /* 0x0003e2000b901d50 */
[----:B------:R-:W-:Y:S01]  /*10a0*/  @!P4 IMAD.IADD R8, R53, 0x1, R8 ;  /* 0x000000013508c824 */ /* 0x000fe200078e0208 */
[----:B--2---:R-:W-:Y:S01]  /*10b0*/  @!P4 LEA R48, P5, R52, R4, 0x1 ;  /* 0x000000043430c211 */ /* 0x004fe200078a08ff */
[----:B------:R-:W-:Y:S01]  /*10c0*/  IMAD.WIDE.U32 R38, R18, UR6, R38 ;  /* 0x0000000612267c25 */ /* 0x000fe2000f8e0026 */
[----:B-----5:R-:W-:Y:S02]  /*10d0*/  @!P6 LEA R31, R31, R10, 0x18 ;  /* 0x0000000a1f1fe211 */ /* 0x020fe400078ec0ff */
[----:B------:R-:W-:Y:S01]  /*10e0*/  @!P4 LEA.HI.X R49, R52, R5, R8, 0x1, P5 ;  /* 0x000000053431c211 */ /* 0x000fe200028f0c08 */
[----:B------:R-:W2:Y:S01]  /*10f0*/  @!P2 LDC.64 R24, c[0x0][0x240] ;  /* 0x00009000ff18ab82 */ /* 0x000ea20000000a00 */
[----:B------:R-:W-:Y:S01]  /*1100*/  @!P3 IADD3 R8, P5, R56, 0x40, RZ ;  /* 0x000000403808b810 */ /* 0x000fe20007fbe0ff */
[----:B------:R-:W5:Y:S01]  /*1110*/  @!P0 S2R R35, SR_CgaCtaId ;  /* 0x0000000000238919 */ /* 0x000f620000008800 */
[----:B------:R-:W-:Y:S01]  /*1120*/  @!P3 MOV R4, 0x400 ;  /* 0x000004000004b802 */ /* 0x000fe20000000f00 */
[----:B------:R-:W-:Y:S01]  /*1130*/  IMAD.SHL.U32 R136, R6, 0x80, RZ ;  /* 0x0000008006887824 */ /* 0x000fe200078e00ff */
[----:B------:R-:W-:Y:S01]  /*1140*/  @!P4 LEA R47, R47, R22, 0x18 ;  /* 0x000000162f2fc211 */ /* 0x000fe200078ec0ff */
[----:B------:R5:W-:Y:S01]  /*1150*/  STL.64 [R1+0x30], R38 ;  /* 0x0000302601007387 */ /* 0x000be20000100a00 */
[----:B------:R-:W-:Y:S01]  /*1160*/  @!P3 LEA R45, R45, R4, 0x18 ;  /* 0x000000042d2db211 */ /* 0x000fe200078ec0ff */
[----:B------:R-:W5:Y:S01]  /*1170*/  @!P3 LDC.64 R10, c[0x0][0x210] ;  /* 0x00008400ff0abb82 */ /* 0x000f620000000a00 */
[----:B------:R-:W-:Y:S01]  /*1180*/  @!P1 MOV R40, 0x400 ;  /* 0x0000040000289802 */ /* 0x000fe20000000f00 */
[C---:B------:R-:W-:Y:S01]  /*1190*/  @!P4 IMAD R47, R20.reuse, 0x2, R47 ;  /* 0x00000002142fc824 */ /* 0x040fe200078e022f */
[----:B------:R-:W-:Y:S01]  /*11a0*/  @!P1 MOV R46, R30 ;  /* 0x0000001e002e9202 */ /* 0x000fe20000000f00 */
[C---:B------:R-:W-:Y:S01]  /*11b0*/  @!P3 IMAD R45, R20.reuse, 0x2, R45 ;  /* 0x00000002142db824 */ /* 0x040fe200078e022d */
[----:B---3--:R-:W-:Y:S01]  /*11c0*/  @!P2 LEA R43, R43, R36, 0x18 ;  /* 0x000000242b2ba211 */ /* 0x008fe200078ec0ff */
[----:B------:R-:W-:Y:S01]  /*11d0*/  @!P6 IMAD R31, R20, 0x2, R31 ;  /* 0x00000002141fe824 */ /* 0x000fe200078e021f */
[----:B------:R3:W-:Y:S01]  /*11e0*/  @!P4 LDGSTS.E.BYPASS.LTC128B.128 [R47+0x1800], desc[UR16][R48.64] ;  /* 0x01800000302fcfae */ /* 0x0007e2000b901d50 */
[----:B------:R-:W3:Y:S01]  /*11f0*/  @!P2 LDC.64 R4, c[0x0][0x210] ;  /* 0x00008400ff04ab82 */ /* 0x000ee20000000a00 */
[----:B------:R-:W-:-:S02]  /*1200*/  @!P0 MOV R28, 0x400 ;  /* 0x00000400001c8802 */ /* 0x000fc40000000f00 */
[----:B------:R-:W-:Y:S01]  /*1210*/  MOV R184, R38 ;  /* 0x0000002600b87202 */ /* 0x000fe20000000f00 */
[--C-:B-1----:R-:W-:Y:S01]  /*1220*/  @!P3 IMAD.X R51, RZ, RZ, R57.reuse, P5 ;  /* 0x000000ffff33b224 */ /* 0x102fe200028e0639 */
[----:B------:R-:W-:Y:S01]  /*1230*/  @!P2 IADD3 R22, P5, R56, 0x50, RZ ;  /* 0x000000503816a810 */ /* 0x000fe20007fbe0ff */
[----:B------:R-:W-:Y:S01]  /*1240*/  @!P3 IMAD.MOV.U32 R50, RZ, RZ, R30 ;  /* 0x000000ffff32b224 */ /* 0x000fe200078e001e */
[----:B------:R-:W-:Y:S01]  /*1250*/  @!P1 LEA R37, R37, R40, 0x18 ;  /* 0x0000002825259211 */ /* 0x000fe200078ec0ff */
[----:B----4-:R-:W-:Y:S01]  /*1260*/  @!P3 IMAD R36, R51, R2, RZ ;  /* 0x000000023324b224 */ /* 0x010fe200078e02ff */
[----:B------:R-:W-:Y:S01]  /*1270*/  @!P3 MOV R51, R41 ;  /* 0x000000290033b202 */ /* 0x000fe20000000f00 */
[----:B------:R-:W-:Y:S02]  /*1280*/  @!P2 IMAD.X R9, RZ, RZ, R57, P5 ;  /* 0x000000ffff09a224 */ /* 0x000fe400028e0639 */
[----:B------:R-:W-:Y:S02]  /*1290*/  @!P3 IMAD R36, R8, R3, R36 ;  /* 0x000000030824b224 */ /* 0x000fe400078e0224 */
[----:B--2---:R-:W-:-:S02]  /*12a0*/  @!P2 IMAD R9, R9, R24, RZ ;  /* 0x000000180909a224 */ /* 0x004fc400078e02ff */
[----:B------:R-:W-:Y:S02]  /*12b0*/  @!P3 IMAD.WIDE.U32 R50, R8, R2, R50 ;  /* 0x000000020832b225 */ /* 0x000fe400078e0032 */
[----:B------:R-:W1:Y:S01]  /*12c0*/  @!P0 LDC.64 R2, c[0x0][0x240] ;  /* 0x00009000ff028b82 */ /* 0x000e620000000a00 */
[----:B-----5:R-:W-:Y:S01]  /*12d0*/  @!P0 LEA R35, R35, R28, 0x18 ;  /* 0x0000001c23238211 */ /* 0x020fe200078ec0ff */
[----:B------:R-:W-:Y:S01]  /*12e0*/  @!P2 IMAD R25, R22, R25, R9 ;  /* 0x000000191619a224 */ /* 0x000fe200078e0209 */
[----:B------:R-:W-:Y:S01]  /*12f0*/  @!P3 LEA R52, P5, R50, R10, 0x1 ;  /* 0x0000000a3234b211 */ /* 0x000fe200078a08ff */
[----:B------:R-:W-:Y:S02]  /*1300*/  @!P3 IMAD.IADD R36, R51, 0x1, R36 ;  /* 0x000000013324b824 */ /* 0x000fe400078e0224 */
[----:B------:R-:W-:Y:S01]  /*1310*/  @!P2 IMAD.WIDE.U32 R54, R22, R24, R54 ;  /* 0x000000181636a225 */ /* 0x000fe200078e0036 */
[----:B------:R-:W-:Y:S01]  /*1320*/  SHF.R.S32.HI R22, RZ, 0x1f, R18 ;  /* 0x0000001fff167819 */ /* 0x000fe20000011412 */
[----:B------:R-:W2:Y:S01]  /*1330*/  @!P1 LDC.64 R8, c[0x0][0x240] ;  /* 0x00009000ff089b82 */ /* 0x000ea20000000a00 */
[----:B------:R-:W-:Y:S01]  /*1340*/  @!P3 LEA.HI.X R53, R50, R11, R36, 0x1, P5 ;  /* 0x0000000b3235b211 */ /* 0x000fe200028f0c24 */
[----:B------:R-:W-:Y:S01]  /*1350*/  @!P2 IMAD.IADD R10, R55, 0x1, R25 ;  /* 0x00000001370aa824 */ /* 0x000fe200078e0219 */
[C---:B---3--:R-:W-:Y:S01]  /*1360*/  @!P2 LEA R50, P4, R54.reuse, R4, 0x1 ;  /* 0x000000043632a211 */ /* 0x048fe200078808ff */
[--C-:B------:R-:W-:Y:S01]  /*1370*/  @!P1 IMAD.MOV.U32 R47, RZ, RZ, R41.reuse ;  /* 0x000000ffff2f9224 */ /* 0x100fe200078e0029 */
[----:B------:R-:W-:Y:S01]  /*1380*/  ISETP.GE.AND P5, PT, R13, R0, PT ;  /* 0x000000000d00720c */ /* 0x000fe20003fa6270 */
[----:B------:R-:W-:Y:S01]  /*1390*/  @!P0 IMAD.MOV.U32 R25, RZ, RZ, R41 ;  /* 0x000000ffff198224 */ /* 0x000fe200078e0029 */
[----:B------:R-:W-:Y:S01]  /*13a0*/  @!P2 LEA.HI.X R51, R54, R5, R10, 0x1, P4 ;  /* 0x000000053633a211 */ /* 0x000fe200020f0c0a */
[----:B------:R3:W-:Y:S01]  /*13b0*/  @!P3 LDGSTS.E.BYPASS.LTC128B.128 [R45+0x2000], desc[UR16][R52.64] ;  /* 0x02000000342dbfae */ /* 0x0007e2000b901d50 */
[C---:B------:R-:W-:Y:S01]  /*13c0*/  @!P1 IADD3 R41, P4, R56.reuse, 0x60, RZ ;  /* 0x0000006038299810 */ /* 0x040fe20007f9e0ff */
[----:B------:R-:W4:Y:S01]  /*13d0*/  @!P1 LDC.64 R10, c[0x0][0x210] ;  /* 0x00008400ff0a9b82 */ /* 0x000f220000000a00 */
[----:B------:R-:W-:Y:S01]  /*13e0*/  @!P0 IMAD.MOV.U32 R24, RZ, RZ, R30 ;  /* 0x000000ffff188224 */ /* 0x000fe200078e001e */
[----:B------:R-:W-:Y:S01]  /*13f0*/  @!P0 IADD3 R40, P3, R56, 0x70, RZ ;  /* 0x0000007038288810 */ /* 0x000fe20007f7e0ff */
[C---:B------:R-:W-:Y:S01]  /*1400*/  @!P2 IMAD R36, R20.reuse, 0x2, R43 ;  /* 0x000000021424a824 */ /* 0x040fe200078e022b */
[----:B------:R-:W-:Y:S01]  /*1410*/  @!P1 IADD3.X R5, RZ, R57, RZ, P4, !PT ;  /* 0x00000039ff059210 */ /* 0x000fe200027fe4ff */
[----:B------:R-:W-:-:S02]  /*1420*/  @!P1 IMAD R37, R20, 0x2, R37 ;  /* 0x0000000214259824 */ /* 0x000fc400078e0225 */
[----:B------:R-:W-:Y:S01]  /*1430*/  @!P0 IMAD.X R43, RZ, RZ, R57, P3 ;  /* 0x000000ffff2b8224 */ /* 0x000fe200018e0639 */
[----:B------:R5:W-:Y:S01]  /*1440*/  @!P2 LDGSTS.E.BYPASS.LTC128B.128 [R36+0x2800], desc[UR16][R50.64] ;  /* 0x028000003224afae */ /* 0x000be2000b901d50 */
[----:B------:R-:W-:Y:S01]  /*1450*/  ISETP.GE.AND P2, PT, R29, R0, PT ;  /* 0x000000001d00720c */ /* 0x000fe20003f46270 */
[----:B------:R-:W-:Y:S02]  /*1460*/  @!P0 IMAD R35, R20, 0x2, R35 ;  /* 0x0000000214238824 */ /* 0x000fe400078e0223 */
[----:B-1----:R-:W-:Y:S02]  /*1470*/  @!P0 IMAD R28, R43, R2, RZ ;  /* 0x000000022b1c8224 */ /* 0x002fe400078e02ff */
[----:B--2---:R-:W-:Y:S02]  /*1480*/  @!P1 IMAD R30, R5, R8, RZ ;  /* 0x00000008051e9224 */ /* 0x004fe400078e02ff */
[----:B------:R-:W1:Y:S01]  /*1490*/  @!P0 LDC.64 R4, c[0x0][0x210] ;  /* 0x00008400ff048b82 */ /* 0x000e620000000a00 */
[----:B------:R-:W-:-:S02]  /*14a0*/  @!P0 IMAD R28, R40, R3, R28 ;  /* 0x00000003281c8224 */ /* 0x000fc400078e021c */
[C---:B------:R-:W-:Y:S02]  /*14b0*/  @!P1 IMAD R30, R41.reuse, R9, R30 ;  /* 0x00000009291e9224 */ /* 0x040fe400078e021e */
[----:B------:R-:W-:Y:S02]  /*14c0*/  IMAD R3, R22, UR6, RZ ;  /* 0x0000000616037c24 */ /* 0x000fe4000f8e02ff */
[----:B---3--:R-:W-:Y:S02]  /*14d0*/  @!P1 IMAD.WIDE.U32 R44, R41, R8, R46 ;  /* 0x00000008292c9225 */ /* 0x008fe400078e002e */
[----:B------:R-:W2:Y:S02]  /*14e0*/  @!P6 LDC.64 R8, c[0x0][0x218] ;  /* 0x00008600ff08eb82 */ /* 0x000ea40000000a00 */
[----:B------:R-:W-:Y:S01]  /*14f0*/  @!P0 IMAD.WIDE.U32 R40, R40, R2, R24 ;  /* 0x0000000228288225 */ /* 0x000fe200078e0018 */
[----:B------:R-:W-:Y:S01]  /*1500*/  SHF.R.S32.HI R25, RZ, 0x1f, R133 ;  /* 0x0000001fff197819 */ /* 0x000fe20000011485 */
[----:B------:R-:W3:Y:S01]  /*1510*/  @!P2 S2R R24, SR_CgaCtaId ;  /* 0x000000000018a919 */ /* 0x000ee20000008800 */
[----:B----4-:R-:W-:Y:S01]  /*1520*/  @!P1 LEA R42, P3, R44, R10, 0x1 ;  /* 0x0000000a2c2a9211 */ /* 0x010fe200078608ff */
[----:B------:R-:W-:-:S02]  /*1530*/  @!P1 IMAD.IADD R30, R45, 0x1, R30 ;  /* 0x000000012d1e9824 */ /* 0x000fc400078e021e */
[----:B-----5:R-:W-:Y:S01]  /*1540*/  IMAD R36, R18, UR7, R3 ;  /* 0x0000000712247c24 */ /* 0x020fe2000f8e0203 */
[----:B------:R-:W-:Y:S01]  /*1550*/  ULDC.64 UR6, c[0x0][0x268] ;  /* 0x00009a0000067ab9 */ /* 0x000fe20000000a00 */
[----:B------:R-:W4:Y:S01]  /*1560*/  @!P2 LDC.64 R2, c[0x0][0x218] ;  /* 0x00008600ff02ab82 */ /* 0x000f220000000a00 */
[----:B------:R-:W-:Y:S01]  /*1570*/  IMAD R10, R134, R133, RZ ;  /* 0x00000085860a7224 */ /* 0x000fe200078e02ff */
[----:B------:R-:W-:Y:S01]  /*1580*/  @!P1 LEA.HI.X R43, R44, R11, R30, 0x1, P3 ;  /* 0x0000000b2c2b9211 */ /* 0x000fe200018f0c1e */
[----:B------:R-:W-:Y:S01]  /*1590*/  IMAD.IADD R185, R39, 0x1, R36 ;  /* 0x0000000127b97824 */ /* 0x000fe200078e0224 */
[C---:B-1----:R-:W-:Y:S01]  /*15a0*/  @!P0 LEA R4, P3, R40.reuse, R4, 0x1 ;  /* 0x0000000428048211 */ /* 0x042fe200078608ff */
[----:B------:R-:W-:Y:S02]  /*15b0*/  @!P0 IMAD.IADD R28, R41, 0x1, R28 ;  /* 0x00000001291c8824 */ /* 0x000fe400078e021c */
[-C--:B------:R-:W-:Y:S01]  /*15c0*/  IMAD R11, R25, R136.reuse, R10 ;  /* 0x00000088190b7224 */ /* 0x080fe200078e020a */
[----:B------:R1:W-:Y:S01]  /*15d0*/  @!P1 LDGSTS.E.BYPASS.LTC128B.128 [R37+0x3000], desc[UR16][R42.64] ;  /* 0x030000002a259fae */ /* 0x0003e2000b901d50 */
[----:B------:R-:W-:Y:S01]  /*15e0*/  IMAD.WIDE.U32 R38, R133, R136, R184 ;  /* 0x0000008885267225 */ /* 0x000fe200078e00b8 */
[----:B------:R-:W-:-:S02]  /*15f0*/  @!P0 LEA.HI.X R5, R40, R5, R28, 0x1, P3 ;  /* 0x0000000528058211 */ /* 0x000fc400018f0c1c */
[----:B------:R-:W-:Y:S01]  /*1600*/  ISETP.GE.AND P1, PT, R21, R0, PT ;  /* 0x000000001500720c */ /* 0x000fe20003f26270 */
[----:B------:R-:W-:Y:S01]  /*1610*/  IMAD.IADD R39, R39, 0x1, R11 ;  /* 0x0000000127277824 */ /* 0x000fe200078e020b */
[----:B--2---:R-:W-:Y:S01]  /*1620*/  @!P6 LEA R40, P3, R38, R8, 0x1 ;  /* 0x000000082628e211 */ /* 0x004fe200078608ff */
[----:B------:R2:W-:Y:S01]  /*1630*/  @!P0 LDGSTS.E.BYPASS.LTC128B.128 [R35+0x3800], desc[UR16][R4.64] ;  /* 0x0380000004238fae */ /* 0x0005e2000b901d50 */
[----:B------:R-:W-:Y:S01]  /*1640*/  @!P2 LEA R8, P4, R6, R38, 0x4 ;  /* 0x000000260608a211 */ /* 0x000fe200078820ff */
[----:B------:R-:W-:Y:S01]  /*1650*/  IMAD.WIDE.U32 R46, R18, UR6, R26 ;  /* 0x00000006122e7c25 */ /* 0x000fe2000f8e001a */
[----:B------:R-:W-:Y:S01]  /*1660*/  @!P6 LEA.HI.X R41, R38, R9, R39, 0x1, P3 ;  /* 0x000000092629e211 */ /* 0x000fe200018f0c27 */
[----:B------:R-:W5:Y:S01]  /*1670*/  @!P5 S2R R11, SR_CgaCtaId ;  /* 0x00000000000bd919 */ /* 0x000f620000008800 */
[----:B------:R-:W-:Y:S02]  /*1680*/  ISETP.GE.AND P3, PT, R23, R0, PT ;  /* 0x000000001700720c */ /* 0x000fe40003f66270 */
[----:B------:R-:W-:Y:S01]  /*1690*/  @!P2 LEA.HI.X R10, R6, R39, R7, 0x4, P4 ;  /* 0x00000027060aa211 */ /* 0x000fe200020f2407 */
[----:B------:R5:W-:Y:S01]  /*16a0*/  @!P6 LDGSTS.E.BYPASS.LTC128B.128 [R31+0x4000], desc[UR16][R40.64] ;  /* 0x04000000281fefae */ /* 0x000be2000b901d50 */
[----:B----4-:R-:W-:-:S02]  /*16b0*/  @!P2 LEA R44, P4, R8, R2, 0x1 ;  /* 0x00000002082ca211 */ /* 0x010fc400078808ff */
[-C--:B------:R-:W-:Y:S01]  /*16c0*/  ISETP.GE.AND P0, PT, R19, R0.reuse, PT ;  /* 0x000000001300720c */ /* 0x080fe20003f06270 */
[----:B------:R-:W-:Y:S01]  /*16d0*/  STL.64 [R1+0x38], R184 ;  /* 0x000038b801007387 */ /* 0x000fe20000100a00 */
[----:B------:R-:W-:Y:S02]  /*16e0*/  @!P2 LEA.HI.X R45, R8, R3, R10, 0x1, P4 ;  /* 0x00000003082da211 */ /* 0x000fe400020f0c0a */
[----:B------:R-:W-:Y:S01]  /*16f0*/  @!P2 MOV R9, 0x400 ;  /* 0x000004000009a802 */ /* 0x000fe20000000f00 */
[----:B------:R-:W4:Y:S01]  /*1700*/  @!P1 S2R R8, SR_CgaCtaId ;  /* 0x0000000000089919 */ /* 0x000f220000008800 */
[-C--:B------:R-:W-:Y:S01]  /*1710*/  ISETP.GE.AND P6, PT, R17, R0.reuse, PT ;  /* 0x000000001100720c */ /* 0x080fe20003fc6270 */
[----:B------:R-:W4:Y:S01]  /*1720*/  @!P3 LDC.64 R2, c[0x0][0x218] ;  /* 0x00008600ff02bb82 */ /* 0x000f220000000a00 */
[----:B---3--:R-:W-:Y:S01]  /*1730*/  @!P2 LEA R9, R24, R9, 0x18 ;  /* 0x000000091809a211 */ /* 0x008fe200078ec0ff */
[----:B-1----:R-:W1:Y:S01]  /*1740*/  @!P3 S2R R37, SR_CgaCtaId ;  /* 0x000000000025b919 */ /* 0x002e620000008800 */
[----:B------:R-:W-:Y:S01]  /*1750*/  ISETP.GE.AND P4, PT, R15, R0, PT ;  /* 0x000000000f00720c */ /* 0x000fe20003f86270 */
[----:B------:R-:W-:Y:S01]  /*1760*/  IMAD.WIDE.U32 R42, R6, 0x20, RZ ;  /* 0x00000020062a7825 */ /* 0x000fe200078e00ff */
[----:B------:R-:W-:Y:S03]  /*1770*/  STL.64 [R1+0x28], R46 ;  /* 0x0000282e01007387 */ /* 0x000fe60000100a00 */
[----:B------:R-:W-:Y:S01]  /*1780*/  @!P2 IMAD R24, R20, 0x2, R9 ;  /* 0x000000021418a824 */ /* 0x000fe200078e0209 */
[----:B--2---:R-:W-:Y:S01]  /*1790*/  SHF.L.U32 R5, R7, 0x5, RZ ;  /* 0x0000000507057819 */ /* 0x004fe200000006ff */
[----:B------:R-:W2:Y:S02]  /*17a0*/  @!P0 S2R R35, SR_CgaCtaId ;  /* 0x0000000000238919 */ /* 0x000ea40000008800 */
[----:B------:R-:W-:Y:S01]  /*17b0*/  @!P6 MOV R28, 0x400 ;  /* 0x00000400001ce802 */ /* 0x000fe20000000f00 */
[----:B------:R3:W-:Y:S01]  /*17c0*/  @!P2 LDGSTS.E.BYPASS.LTC128B.128 [R24+0x4800], desc[UR16][R44.64] ;  /* 0x048000002c18afae */ /* 0x0007e2000b901d50 */
[----:B-----5:R-:W-:Y:S01]  /*17d0*/  @!P3 IADD3 R41, P2, R38, R42, RZ ;  /* 0x0000002a2629b210 */ /* 0x020fe20007f5e0ff */
[----:B------:R-:W5:Y:S01]  /*17e0*/  @!P6 S2R R31, SR_CgaCtaId ;  /* 0x00000000001fe919 */ /* 0x000f620000008800 */
[----:B------:R-:W-:-:S02]  /*17f0*/  @!P4 IMAD.MOV.U32 R42, RZ, RZ, R38 ;  /* 0x000000ffff2ac224 */ /* 0x000fc400078e0026 */
[----:B------:R-:W-:Y:S01]  /*1800*/  @!P3 IADD3.X R10, R39, R43, R5, P2, !PT ;  /* 0x0000002b270ab210 */ /* 0x000fe200017fe405 */
[----:B------:R-:W5:Y:S01]  /*1810*/  @!P4 S2R R9, SR_CgaCtaId ;  /* 0x000000000009c919 */ /* 0x000f620000008800 */
[----:B------:R-:W5:Y:S01]  /*1820*/  @!P1 LDC.64 R4, c[0x0][0x218] ;  /* 0x00008600ff049b82 */ /* 0x000f620000000a00 */
[C---:B----4-:R-:W-:Y:S02]  /*1830*/  @!P3 LEA R40, P2, R41.reuse, R2, 0x1 ;  /* 0x000000022928b211 */ /* 0x050fe400078408ff */
[----:B------:R-:W-:Y:S02]  /*1840*/  @!P3 MOV R2, 0x400 ;  /* 0x000004000002b802 */ /* 0x000fe40000000f00 */
[----:B------:R-:W-:Y:S02]  /*1850*/  @!P3 LEA.HI.X R41, R41, R3, R10, 0x1, P2 ;  /* 0x000000032929b211 */ /* 0x000fe400010f0c0a */
[----:B------:R-:W-:Y:S02]  /*1860*/  ISETP.GE.AND P2, PT, R29, R0, PT ;  /* 0x000000001d00720c */ /* 0x000fe40003f46270 */
[----:B------:R-:W-:-:S02]  /*1870*/  @!P1 MOV R29, 0x400 ;  /* 0x00000400001d9802 */ /* 0x000fc40000000f00 */
[----:B-1----:R-:W-:Y:S02]  /*1880*/  @!P3 LEA R37, R37, R2, 0x18 ;  /* 0x000000022525b211 */ /* 0x002fe400078ec0ff */
[----:B------:R-:W1:Y:S01]  /*1890*/  @!P0 LDC.64 R2, c[0x0][0x218] ;  /* 0x00008600ff028b82 */ /* 0x000e620000000a00 */
[----:B------:R-:W-:Y:S01]  /*18a0*/  @!P1 LEA R29, R8, R29, 0x18 ;  /* 0x0000001d081d9211 */ /* 0x000fe200078ec0ff */
[----:B------:R-:W-:Y:S01]  /*18b0*/  @!P1 IMAD R8, R7, 0x30, RZ ;  /* 0x0000003007089824 */ /* 0x000fe200078e02ff */
[----:B------:R-:W-:Y:S01]  /*18c0*/  @!P0 MOV R10, 0x400 ;  /* 0x00000400000a8802 */ /* 0x000fe20000000f00 */
[----:B------:R-:W-:Y:S01]  /*18d0*/  @!P3 IMAD R43, R20, 0x2, R37 ;  /* 0x00000002142bb824 */ /* 0x000fe200078e0225 */
[----:B---3--:R-:W-:Y:S01]  /*18e0*/  @!P5 MOV R24, 0x400 ;  /* 0x000004000018d802 */ /* 0x008fe20000000f00 */
[----:B------:R-:W-:Y:S01]  /*18f0*/  @!P1 IMAD.WIDE.U32 R44, R6, 0x30, R38 ;  /* 0x00000030062c9825 */ /* 0x000fe200078e0026 */
[----:B--2---:R-:W-:Y:S02]  /*1900*/  @!P0 LEA R35, R35, R10, 0x18 ;  /* 0x0000000a23238211 */ /* 0x004fe400078ec0ff */
[----:B------:R2:W-:Y:S01]  /*1910*/  @!P3 LDGSTS.E.BYPASS.LTC128B.128 [R43+0x5000], desc[UR16][R40.64] ;  /* 0x05000000282bbfae */ /* 0x0005e2000b901d50 */
[----:B------:R-:W-:Y:S01]  /*1920*/  @!P1 IMAD.IADD R8, R45, 0x1, R8 ;  /* 0x000000012d089824 */ /* 0x000fe200078e0208 */
[----:B-----5:R-:W-:Y:S01]  /*1930*/  @!P1 LEA R36, P3, R44, R4, 0x1 ;  /* 0x000000042c249211 */ /* 0x020fe200078608ff */
[----:B------:R-:W-:Y:S01]  /*1940*/  @!P0 IMAD R4, R20, 0x2, R35 ;  /* 0x0000000214048824 */ /* 0x000fe200078e0223 */
[----:B------:R-:W-:Y:S01]  /*1950*/  @!P4 MOV R10, 0x400 ;  /* 0x00000400000ac802 */ /* 0x000fe20000000f00 */
[----:B------:R-:W-:Y:S01]  /*1960*/  IMAD R35, R22, UR6, RZ ;  /* 0x0000000616237c24 */ /* 0x000fe2000f8e02ff */
[----:B------:R-:W-:-:S02]  /*1970*/  @!P6 LEA R31, R31, R28, 0x18 ;  /* 0x0000001c1f1fe211 */ /* 0x000fc400078ec0ff */
[----:B------:R-:W-:Y:S01]  /*1980*/  @!P1 LEA.HI.X R37, R44, R5, R8, 0x1, P3 ;  /* 0x000000052c259211 */ /* 0x000fe200018f0c08 */
[C---:B------:R-:W-:Y:S01]  /*1990*/  @!P1 IMAD R5, R20.reuse, 0x2, R29 ;  /* 0x0000000214059824 */ /* 0x040fe200078e021d */
[----:B------:R-:W-:Y:S01]  /*19a0*/  @!P5 LEA R11, R11, R24, 0x18 ;  /* 0x000000180b0bd211 */ /* 0x000fe200078ec0ff */
[----:B------:R-:W-:Y:S01]  /*19b0*/  @!P6 IMAD R28, R20, 0x2, R31 ;  /* 0x00000002141ce824 */ /* 0x000fe200078e021f */
[----:B------:R-:W-:Y:S01]  /*19c0*/  @!P4 LEA R9, R9, R10, 0x18 ;  /* 0x0000000a0909c211 */ /* 0x000fe200078ec0ff */
[----:B------:R-:W-:Y:S01]  /*19d0*/  @!P5 IMAD R31, R7, 0x60, RZ ;  /* 0x00000060071fd824 */ /* 0x000fe200078e02ff */
[----:B------:R-:W-:Y:S01]  /*19e0*/  @!P0 LEA R29, P3, R6, R38, 0x6 ;  /* 0x00000026061d8211 */ /* 0x000fe200078630ff */
[----:B------:R3:W-:Y:S01]  /*19f0*/  @!P1 LDGSTS.E.BYPASS.LTC128B.128 [R5+0x5800], desc[UR16][R36.64] ;  /* 0x0580000024059fae */ /* 0x0007e2000b901d50 */
[C---:B------:R-:W-:Y:S01]  /*1a00*/  @!P5 LEA R24, R20.reuse, R11, 0x1 ;  /* 0x0000000b1418d211 */ /* 0x040fe200078e08ff */
[----:B------:R-:W-:Y:S01]  /*1a10*/  @!P4 IMAD R20, R20, 0x2, R9 ;  /* 0x000000021414c824 */ /* 0x000fe200078e0209 */
[----:B------:R-:W-:Y:S01]  /*1a20*/  @!P0 LEA.HI.X R30, R6, R39, R7, 0x6, P3 ;  /* 0x00000027061e8211 */ /* 0x000fe200018f3407 */
[----:B------:R-:W4:Y:S01]  /*1a30*/  @!P6 LDC.64 R10, c[0x0][0x218] ;  /* 0x00008600ff0aeb82 */ /* 0x000f220000000a00 */
[----:B-1----:R-:W-:Y:S01]  /*1a40*/  @!P0 LEA R44, P3, R29, R2, 0x1 ;  /* 0x000000021d2c8211 */ /* 0x002fe200078608ff */
[----:B------:R-:W-:-:S03]  /*1a50*/  IMAD R22, R18, UR7, R35 ;  /* 0x0000000712167c24 */ /* 0x000fc6000f8e0223 */
[----:B------:R-:W-:Y:S01]  /*1a60*/  @!P0 LEA.HI.X R45, R29, R3, R30, 0x1, P3 ;  /* 0x000000031d2d8211 */ /* 0x000fe200018f0c1e */
[----:B------:R-:W-:Y:S02]  /*1a70*/  @!P6 IMAD R30, R7, 0x50, RZ ;  /* 0x00000050071ee824 */ /* 0x000fe400078e02ff */
[----:B------:R-:W1:Y:S01]  /*1a80*/  @!P5 LDC.64 R8, c[0x0][0x218] ;  /* 0x00008600ff08db82 */ /* 0x000e620000000a00 */
[----:B--2---:R-:W-:Y:S01]  /*1a90*/  @!P6 IMAD.MOV.U32 R40, RZ, RZ, R38 ;  /* 0x000000ffff28e224 */ /* 0x004fe200078e0026 */
[----:B------:R2:W-:Y:S01]  /*1aa0*/  @!P0 LDGSTS.E.BYPASS.LTC128B.128 [R4+0x6000], desc[UR16][R44.64] ;  /* 0x060000002c048fae */ /* 0x0005e2000b901d50 */
[--C-:B------:R-:W-:Y:S01]  /*1ab0*/  @!P6 IMAD.MOV.U32 R41, RZ, RZ, R39.reuse ;  /* 0x000000ffff29e224 */ /* 0x100fe200078e0027 */
[----:B------:R-:W-:Y:S01]  /*1ac0*/  ISETP.GE.AND P0, PT, R12, R0, PT ;  /* 0x000000000c00720c */ /* 0x000fe20003f06270 */
[----:B------:R-:W-:Y:S02]  /*1ad0*/  @!P4 IMAD.MOV.U32 R43, RZ, RZ, R39 ;  /* 0x000000ffff2bc224 */ /* 0x000fe400078e0027 */
[C---:B------:R-:W-:Y:S01]  /*1ae0*/  @!P6 IMAD.WIDE.U32 R40, R6.reuse, 0x50, R40 ;  /* 0x000000500628e825 */ /* 0x040fe200078e0028 */
[----:B------:R-:W5:Y:S03]  /*1af0*/  @!P4 LDC.64 R2, c[0x0][0x218] ;  /* 0x00008600ff02cb82 */ /* 0x000f660000000a00 */
[----:B------:R-:W-:Y:S01]  /*1b00*/  @!P5 IMAD.WIDE.U32 R38, R6, 0x60, R38 ;  /* 0x000000600626d825 */ /* 0x000fe200078e0026 */
[----:B------:R-:W-:-:S03]  /*1b10*/  @!P6 IADD3 R30, R41, R30, RZ ;  /* 0x0000001e291ee210 */ /* 0x000fc60007ffe0ff */
[----:B---3--:R-:W-:Y:S01]  /*1b20*/  @!P5 IMAD.IADD R36, R39, 0x1, R31 ;  /* 0x000000012724d824 */ /* 0x008fe200078e021f */
[----:B----4-:R-:W-:Y:S01]  /*1b30*/  @!P6 LEA R10, P3, R40, R10, 0x1 ;  /* 0x0000000a280ae211 */ /* 0x010fe200078608ff */
[----:B------:R-:W-:Y:S02]  /*1b40*/  @!P4 IMAD R29, R7, 0x70, RZ ;  /* 0x00000070071dc824 */ /* 0x000fe400078e02ff */
[----:B------:R-:W-:Y:S01]  /*1b50*/  @!P4 IMAD.WIDE.U32 R42, R6, 0x70, R42 ;  /* 0x00000070062ac825 */ /* 0x000fe200078e002a */
[----:B------:R-:W-:Y:S02]  /*1b60*/  @!P6 LEA.HI.X R11, R40, R11, R30, 0x1, P3 ;  /* 0x0000000b280be211 */ /* 0x000fe400018f0c1e */
[----:B------:R-:W-:Y:S01]  /*1b70*/  ISETP.GE.AND P3, PT, R17, R0, PT ;  /* 0x000000001100720c */ /* 0x000fe20003f66270 */
[----:B------:R-:W-:Y:S01]  /*1b80*/  @!P4 IMAD.IADD R29, R43, 0x1, R29 ;  /* 0x000000012b1dc824 */ /* 0x000fe200078e021d */
[----:B-1----:R-:W-:Y:S01]  /*1b90*/  @!P5 LEA R8, P1, R38, R8, 0x1 ;  /* 0x000000082608d211 */ /* 0x002fe200078208ff */
[----:B------:R1:W-:Y:S01]  /*1ba0*/  @!P6 LDGSTS.E.BYPASS.LTC128B.128 [R28+0x6800], desc[UR16][R10.64] ;  /* 0x068000000a1cefae */ /* 0x0003e2000b901d50 */
[----:B------:R-:W-:-:S02]  /*1bb0*/  ISETP.GE.AND P6, PT, R23, R0, PT ;  /* 0x000000001700720c */ /* 0x000fc40003fc6270 */
[----:B------:R-:W-:Y:S01]  /*1bc0*/  @!P5 LEA.HI.X R9, R38, R9, R36, 0x1, P1 ;  /* 0x000000092609d211 */ /* 0x000fe200008f0c24 */
[----:B--2---:R-:W2:Y:S01]  /*1bd0*/  @!P0 LDC.64 R4, c[0x0][0x220] ;  /* 0x00008800ff048b82 */ /* 0x004ea20000000a00 */
[----:B------:R-:W-:Y:S01]  /*1be0*/  IMAD.WIDE.U32 R36, R133, R32, RZ ;  /* 0x0000002085247225 */ /* 0x000fe200078e00ff */
[C---:B-----5:R-:W-:Y:S02]  /*1bf0*/  @!P4 LEA R30, P1, R42.reuse, R2, 0x1 ;  /* 0x000000022a1ec211 */ /* 0x060fe400078208ff */
[----:B------:R3:W-:Y:S01]  /*1c00*/  @!P5 LDGSTS.E.BYPASS.LTC128B.128 [R24+0x7000], desc[UR16][R8.64] ;  /* 0x070000000818dfae */ /* 0x0007e2000b901d50 */
[----:B------:R-:W-:Y:S01]  /*1c10*/  IMAD R2, R25, R32, RZ ;  /* 0x0000002019027224 */ /* 0x000fe200078e02ff */
[----:B------:R-:W-:Y:S02]  /*1c20*/  ISETP.GE.AND P5, PT, R21, R0, PT ;  /* 0x000000001500720c */ /* 0x000fe40003fa6270 */
[----:B------:R-:W-:Y:S01]  /*1c30*/  @!P4 LEA.HI.X R31, R42, R3, R29, 0x1, P1 ;  /* 0x000000032a1fc211 */ /* 0x000fe200008f0c1d */
[----:B------:R-:W-:Y:S01]  /*1c40*/  IMAD R2, R133, R33, R2 ;  /* 0x0000002185027224 */ /* 0x000fe200078e0202 */
[----:B------:R-:W-:Y:S01]  /*1c50*/  LEA R26, P1, R36, R46, 0x7 ;  /* 0x0000002e241a7211 */ /* 0x000fe200078238ff */
[----:B------:R-:W-:-:S02]  /*1c60*/  IMAD.IADD R3, R47, 0x1, R22 ;  /* 0x000000012f037824 */ /* 0x000fc400078e0216 */
[----:B------:R4:W-:Y:S01]  /*1c70*/  @!P4 LDGSTS.E.BYPASS.LTC128B.128 [R20+0x7800], desc[UR16][R30.64] ;  /* 0x078000001e14cfae */ /* 0x0009e2000b901d50 */
[----:B------:R-:W-:Y:S01]  /*1c80*/  IMAD.IADD R2, R37, 0x1, R2 ;  /* 0x0000000125027824 */ /* 0x000fe200078e0202 */
[----:B------:R-:W-:Y:S01]  /*1c90*/  ISETP.GE.AND P4, PT, R19, R0, PT ;  /* 0x000000001300720c */ /* 0x000fe20003f86270 */
[----:B------:R-:W-:Y:S01]  /*1ca0*/  IMAD.SHL.U32 R19, R14, 0x40, RZ ;  /* 0x000000400e137824 */ /* 0x000fe200078e00ff */
[----:B------:R-:W0:Y:S02]  /*1cb0*/  LDGDEPBAR ;  /* 0x00000000000079af */ /* 0x000e240000000000 */
[----:B------:R-:W-:Y:S02]  /*1cc0*/  LEA.HI.X R27, R36, R3, R2, 0x7, P1 ;  /* 0x00000003241b7211 */ /* 0x000fe400008f3c02 */
[----:B------:R5:W-:Y:S01]  /*1cd0*/  STL [R1+0x18], R3 ;  /* 0x0000180301007387 */ /* 0x000be20000100800 */
[----:B------:R-:W-:Y:S02]  /*1ce0*/  LOP3.LUT R19, R19, 0x1c0, RZ, 0xc0, !PT ;  /* 0x000001c013137812 */ /* 0x000fe400078ec0ff */
[----:B--2---:R-:W-:-:S02]  /*1cf0*/  @!P0 LEA R22, P1, R26, R4, 0x1 ;  /* 0x000000041a168211 */ /* 0x004fc400078208ff */
[----:B-1----:R-:W-:Y:S02]  /*1d00*/  LEA.HI R11, R16, R135, RZ, 0x4 ;  /* 0x00000087100b7211 */ /* 0x002fe400078f20ff */
[--C-:B------:R-:W-:Y:S02]  /*1d10*/  @!P0 LEA.HI.X R23, R26, R5, R27.reuse, 0x1, P1 ;  /* 0x000000051a178211 */ /* 0x100fe400008f0c1b */
[----:B------:R-:W-:Y:S01]  /*1d20*/  LOP3.LUT R4, R11, 0xfffffff0, RZ, 0xc0, !PT ;  /* 0xfffffff00b047812 */ /* 0x000fe200078ec0ff */
[----:B---3--:R-:W-:Y:S01]  /*1d30*/  @!P5 IMAD.WIDE.U32 R24, R32, 0x30, R26 ;  /* 0x000000302018d825 */ /* 0x008fe200078e001a */
[----:B------:R-:W-:Y:S02]  /*1d40*/  SHF.R.S32.HI R8, RZ, 0x4, R11 ;  /* 0x00000004ff087819 */ /* 0x000fe4000001140b */
[----:B------:R-:W-:Y:S01]  /*1d50*/  ISETP.GE.AND P1, PT, R13, R0, PT ;  /* 0x000000000d00720c */ /* 0x000fe20003f26270 */
[----:B------:R-:W-:Y:S01]  /*1d60*/  IMAD.IADD R17, R135, 0x1, -R4 ;  /* 0x0000000187117824 */ /* 0x000fe200078e0a04 */
[----:B------:R-:W-:Y:S01]  /*1d70*/  LEA.HI R11, R11, R8, RZ, 0x1 ;  /* 0x000000080b0b7211 */ /* 0x000fe200078f08ff */
[----:B------:R-:W1:Y:S01]  /*1d80*/  @!P6 LDC.64 R4, c[0x0][0x220] ;  /* 0x00008800ff04eb82 */ /* 0x000e620000000a00 */
[----:B------:R-:W-:-:S02]  /*1d90*/  LEA.HI R16, R16, R135, RZ, 0x5 ;  /* 0x0000008710107211 */ /* 0x000fc400078f28ff */
[----:B------:R-:W-:Y:S01]  /*1da0*/  SHF.R.S32.HI R18, RZ, 0x1f, R17 ;  /* 0x0000001fff127819 */ /* 0x000fe20000011411 */
[----:B------:R-:W-:-:S04]  /*1db0*/  DEPBAR.LE SB0, 0x0 ;  /* 0x000080000000791a */ /* 0x000fc80000000000 */
[----:B------:R-:W-:Y:S01]  /*1dc0*/  BAR.SYNC.DEFER_BLOCKING 0x0 ;  /* 0x0000000000007b1d */ /* 0x000fe20000010000 */
[----:B------:R-:W-:Y:S01]  /*1dd0*/  LEA.HI R18, R18, R17, RZ, 0x3 ;  /* 0x0000001112127211 */ /* 0x000fe200078f18ff */
[----:B----4-:R-:W-:Y:S01]  /*1de0*/  IMAD.WIDE.U32 R20, R32, 0x20, RZ ;  /* 0x0000002020147825 */ /* 0x010fe200078e00ff */
[----:B------:R-:W-:Y:S02]  /*1df0*/  LOP3.LUT R11, R11, 0xfffffffe, RZ, 0xc0, !PT ;  /* 0xfffffffe0b0b7812 */ /* 0x000fe400078ec0ff */
[----:B------:R-:W-:-:S03]  /*1e00*/  SHF.R.S32.HI R16, RZ, 0x5, R16 ;  /* 0x00000005ff107819 */ /* 0x000fc60000011410 */
[----:B-----5:R-:W2:Y:S01]  /*1e10*/  @!P2 LDC.64 R2, c[0x0][0x220] ;  /* 0x00008800ff02ab82 */ /* 0x020ea20000000a00 */
[----:B------:R-:W-:Y:S01]  /*1e20*/  IADD3 R8, R8, -R11, RZ ;  /* 0x8000000b08087210 */ /* 0x000fe20007ffe0ff */
[----:B------:R-:W-:Y:S02]  /*1e30*/  IMAD.SHL.U32 R11, R33, 0x20, RZ ;  /* 0x00000020210b7824 */ /* 0x000fe400078e00ff */
[----:B------:R-:W-:-:S05]  /*1e40*/  IMAD.SHL.U32 R35, R18, 0x40, RZ ;  /* 0x0000004012237824 */ /* 0x000fca00078e00ff */
[----:B------:R-:W-:Y:S01]  /*1e50*/  LOP3.LUT R35, R35, 0xfffffe00, RZ, 0xc0, !PT ;  /* 0xfffffe0023237812 */ /* 0x000fe200078ec0ff */
[----:B------:R-:W-:Y:S04]  /*1e60*/  @P0 STS.128 [R182+0x8000], RZ ;  /* 0x008000ffb6000388 */ /* 0x000fe80000000c00 */
[----:B------:R-:W-:Y:S01]  /*1e70*/  @!PT LDS RZ, [RZ] ;  /* 0x00000000fffff984 */ /* 0x000fe20000000800 */
[----:B------:R-:W-:Y:S01]  /*1e80*/  @!PT LDS RZ, [RZ] ;  /* 0x00000000fffff984 */ /* 0x000fe20000000800 */
[----:B------:R-:W-:Y:S01]  /*1e90*/  @!PT LDS RZ, [RZ] ;  /* 0x00000000fffff984 */ /* 0x000fe20000000800 */
[----:B------:R3:W-:Y:S01]  /*1ea0*/  @!P0 LDGSTS.E.BYPASS.LTC128B.128 [R182+0x8000], desc[UR16][R22.64] ;  /* 0x0800000016b68fae */ /* 0x0007e2000b901d50 */
[----:B------:R-:W-:-:S03]  /*1eb0*/  @!P2 LEA R9, P0, R32, R26, 0x4 ;  /* 0x0000001a2009a211 */ /* 0x000fc600078020ff */
[----:B------:R-:W-:Y:S01]  /*1ec0*/  @P2 STS.128 [R182+0x8800], RZ ;  /* 0x008800ffb6002388 */ /* 0x000fe20000000c00 */
[----:B------:R-:W-:Y:S02]  /*1ed0*/  @!P2 LEA.HI.X R10, R32, R27, R33, 0x4, P0 ;  /* 0x0000001b200aa211 */ /* 0x000fe400000f2421 */
[----:B--2---:R-:W-:-:S04]  /*1ee0*/  @!P2 LEA R30, P0, R9, R2, 0x1 ;  /* 0x00000002091ea211 */ /* 0x004fc800078008ff */
[----:B------:R-:W-:Y:S02]  /*1ef0*/  @!P2 LEA.HI.X R31, R9, R3, R10, 0x1, P0 ;  /* 0x00000003091fa211 */ /* 0x000fe400000f0c0a */
[----:B------:R-:W2:Y:S01]  /*1f00*/  @!P5 LDC.64 R2, c[0x0][0x220] ;  /* 0x00008800ff02db82 */ /* 0x000ea20000000a00 */
[----:B------:R-:W-:Y:S02]  /*1f10*/  LOP3.LUT R10, R18, 0xfffffff8, RZ, 0xc0, !PT ;  /* 0xfffffff8120a7812 */ /* 0x000fe400078ec0ff */
[----:B------:R-:W-:Y:S01]  /*1f20*/  @!P6 IADD3 R9, P0, R26, R20, RZ ;  /* 0x000000141a09e210 */ /* 0x000fe20007f1e0ff */
[----:B------:R-:W-:Y:S01]  /*1f30*/  IMAD.SHL.U32 R20, R12, 0x8, RZ ;  /* 0x000000080c147824 */ /* 0x000fe200078e00ff */
[----:B------:R-:W-:Y:S01]  /*1f40*/  @!PT LDS RZ, [RZ] ;  /* 0x00000000fffff984 */ /* 0x000fe20000000800 */
[----:B------:R-:W-:Y:S01]  /*1f50*/  @!PT LDS RZ, [RZ] ;  /* 0x00000000fffff984 */ /* 0x000fe20000000800 */
[----:B------:R-:W-:Y:S01]  /*1f60*/  @!PT LDS RZ, [RZ] ;  /* 0x00000000fffff984 */ /* 0x000fe20000000800 */
[----:B------:R-:W-:Y:S01]  /*1f70*/  @!P2 LDGSTS.E.BYPASS.LTC128B.128 [R182+0x8800], desc[UR16][R30.64] ;  /* 0x088000001eb6afae */ /* 0x000fe2000b901d50 */
[----:B------:R-:W-:Y:S01]  /*1f80*/  IMAD.IADD R17, R17, 0x1, -R10 ;  /* 0x0000000111117824 */ /* 0x000fe200078e0a0a */
[----:B------:R-:W-:Y:S01]  /*1f90*/  @!P6 IADD3.X R10, R27, R21, R11, P0, !PT ;  /* 0x000000151b0ae210 */ /* 0x000fe200007fe40b */
[----:B------:R-:W4:Y:S01]  /*1fa0*/  @!P4 LDC.64 R12, c[0x0][0x220] ;  /* 0x00008800ff0ccb82 */ /* 0x000f220000000a00 */
[----:B------:R-:W-:Y:S01]  /*1fb0*/  LOP3.LUT R20, R19, 0x8, R20, 0xf8, !PT ;  /* 0x0000000813147812 */ /* 0x000fe200078ef814 */
[----:B------:R-:W-:Y:S01]  /*1fc0*/  @!P5 IMAD R11, R33, 0x30, RZ ;  /* 0x00000030210bd824 */ /* 0x000fe200078e02ff */
[----:B------:R-:W-:Y:S01]  /*1fd0*/  SHF.R.U32.HI R19, RZ, 0x3, R19 ;  /* 0x00000003ff137819 */ /* 0x000fe20000011613 */
[----:B------:R-:W-:Y:S01]  /*1fe0*/  @P6 STS.128 [R182+0x9000], RZ ;  /* 0x009000ffb6006388 */ /* 0x000fe20000000c00 */
[----:B-1----:R-:W-:Y:S01]  /*1ff0*/  @!P6 LEA R28, P0, R9, R4, 0x1 ;  /* 0x00000004091ce211 */ /* 0x002fe200078008ff */
[----:B---3--:R-:W-:Y:S01]  /*2000*/  IMAD.SHL.U32 R22, R17, 0x40, RZ ;  /* 0x0000004011167824 */ /* 0x008fe200078e00ff */
[----:B------:R-:W-:Y:S01]  /*2010*/  ISETP.GE.AND P2, PT, R15, R0, PT ;  /* 0x000000000f00720c */ /* 0x000fe20003f46270 */
[----:B------:R-:W-:Y:S01]  /*2020*/  @!P5 IMAD.IADD R11, R25, 0x1, R11 ;  /* 0x00000001190bd824 */ /* 0x000fe200078e020b */
[----:B------:R-:W-:Y:S01]  /*2030*/  SHF.L.U32 R21, R8, 0x3, RZ ;  /* 0x0000000308157819 */ /* 0x000fe200000006ff */
[----:B------:R-:W-:Y:S01]  /*2040*/  @!P3 IMAD.MOV.U32 R25, RZ, RZ, R27 ;  /* 0x000000ffff19b224 */ /* 0x000fe200078e001b */
[----:B------:R-:W-:-:S02]  /*2050*/  LOP3.LUT R22, R22, 0x1c0, RZ, 0xc0, !PT ;  /* 0x000001c016167812 */ /* 0x000fc400078ec0ff */
[----:B------:R-:W-:Y:S02]  /*2060*/  LOP3.LUT R19, R20, R19, RZ, 0x3c, !PT ;  /* 0x0000001314137212 */ /* 0x000fe400078e3cff */
[----:B------:R-:W-:Y:S02]  /*2070*/  @!P6 LEA.HI.X R29, R9, R5, R10, 0x1, P0 ;  /* 0x00000005091de211 */ /* 0x000fe400000f0c0a */
[----:B--2---:R-:W-:Y:S01]  /*2080*/  @!P5 LEA R20, P0, R24, R2, 0x1 ;  /* 0x000000021814d211 */ /* 0x004fe200078008ff */
[----:B------:R-:W-:Y:S01]  /*2090*/  IMAD R0, R8, 0x200, R19 ;  /* 0x0000020008007824 */ /* 0x000fe200078e0213 */
[----:B------:R-:W-:Y:S01]  /*20a0*/  LOP3.LUT R4, R22, 0x8, R21, 0xf8, !PT ;  /* 0x0000000816047812 */ /* 0x000fe200078ef815 */
[----:B------:R-:W1:Y:S01]  /*20b0*/  @!P1 LDC.64 R8, c[0x0][0x220] ;  /* 0x00008800ff089b82 */ /* 0x000e620000000a00 */
[----:B------:R-:W-:Y:S01]  /*20c0*/  @!P5 LEA.HI.X R21, R24, R3, R11, 0x1, P0 ;  /* 0x000000031815d211 */ /* 0x000fe200000f0c0b */
[----:B------:R-:W-:Y:S01]  /*20d0*/  @!PT LDS RZ, [RZ] ;  /* 0x00000000fffff984 */ /* 0x000fe20000000800 */
[----:B------:R-:W-:Y:S01]  /*20e0*/  @!PT LDS RZ, [RZ] ;  /* 0x00000000fffff984 */ /* 0x000fe20000000800 */
[----:B------:R-:W-:Y:S01]  /*20f0*/  @!PT LDS RZ, [RZ] ;  /* 0x00000000fffff984 */ /* 0x000fe20000000800 */
[----:B------:R-:W-:Y:S01]  /*2100*/  @!P6 LDGSTS.E.BYPASS.LTC128B.128 [R182+0x9000], desc[UR16][R28.64] ;  /* 0x090000001cb6efae */ /* 0x000fe2000b901d50 */
[----:B------:R-:W-:Y:S01]  /*2110*/  SHF.R.U32.HI R5, RZ, 0x3, R22 ;  /* 0x00000003ff057819 */ /* 0x000fe20000011616 */
[----:B------:R-:W-:Y:S01]  /*2120*/  @!P3 IMAD.MOV.U32 R24, RZ, RZ, R26 ;  /* 0x000000ffff18b224 */ /* 0x000fe200078e001a */
[----:B------:R-:W-:Y:S01]  /*2130*/  LEA R124, R0, UR4, 0x1 ;  /* 0x00000004007c7c11 */ /* 0x000fe2000f8e08ff */
[----:B------:R-:W-:Y:S01]  /*2140*/  @P5 STS.128 [R182+0x9800], RZ ;  /* 0x009800ffb6005388 */ /* 0x000fe20000000c00 */
[----:B------:R-:W-:Y:S01]  /*2150*/  LOP3.LUT R4, R4, R5, RZ, 0x3c, !PT ;  /* 0x0000000504047212 */ /* 0x000fe200078e3cff */
[----:B------:R-:W2:Y:S01]  /*2160*/  @!P3 LDC.64 R10, c[0x0][0x220] ;  /* 0x00008800ff0abb82 */ /* 0x000ea20000000a00 */
[C---:B------:R-:W-:Y:S01]  /*2170*/  @!P4 LEA R5, P0, R32.reuse, R26, 0x6 ;  /* 0x0000001a2005c211 */ /* 0x040fe200078030ff */
[----:B------:R-:W-:Y:S01]  /*2180*/  @!PT LDS RZ, [RZ] ;  /* 0x00000000fffff984 */ /* 0x000fe20000000800 */
[----:B------:R-:W-:Y:S01]  /*2190*/  @!PT LDS RZ, [RZ] ;  /* 0x00000000fffff984 */ /* 0x000fe20000000800 */
[----:B------:R-:W-:Y:S01]  /*21a0*/  @!PT LDS RZ, [RZ] ;  /* 0x00000000fffff984 */ /* 0x000fe20000000800 */
[----:B------:R3:W-:Y:S01]  /*21b0*/  @!P5 LDGSTS.E.BYPASS.LTC128B.128 [R182+0x9800], desc[UR16][R20.64] ;  /* 0x0980000014b6dfae */ /* 0x0007e2000b901d50 */
[----:B------:R-:W-:Y:S01]  /*21c0*/  @!P3 IMAD.WIDE.U32 R24, R32, 0x50, R24 ;  /* 0x000000502018b825 */ /* 0x000fe200078e0018 */
[----:B------:R-:W-:-:S02]  /*21d0*/  IADD3 R247, R124, 0x4040, RZ ;  /* 0x000040407cf77810 */ /* 0x000fc40007ffe0ff */
[----:B----4-:R-:W-:Y:S01]  /*21e0*/  @!P4 LEA R22, P5, R5, R12, 0x1 ;  /* 0x0000000c0516c211 */ /* 0x010fe200078a08ff */
[----:B------:R-:W-:Y:S01]  /*21f0*/  @P4 STS.128 [R182+0xa000], RZ ;  /* 0x00a000ffb6004388 */ /* 0x000fe20000000c00 */
[----:B------:R-:W4:Y:S01]  /*2200*/  @!P2 LDC.64 R2, c[0x0][0x220] ;  /* 0x00008800ff02ab82 */ /* 0x000f220000000a00 */
[----:B------:R-:W-:Y:S01]  /*2210*/  @!P4 LEA.HI.X R12, R32, R27, R33, 0x6, P0 ;  /* 0x0000001b200cc211 */ /* 0x000fe200000f3421 */
[----:B------:R-:W-:-:S03]  /*2220*/  IMAD.MOV.U32 R0, RZ, RZ, 0x20 ;  /* 0x00000020ff007424 */ /* 0x000fc600078e00ff */
[----:B------:R-:W-:Y:S01]  /*2230*/  @!P4 LEA.HI.X R23, R5, R13, R12, 0x1, P5 ;  /* 0x0000000d0517c211 */ /* 0x000fe200028f0c0c */
[C---:B------:R-:W-:Y:S02]  /*2240*/  @!P3 IMAD R13, R33.reuse, 0x50, RZ ;  /* 0x00000050210db824 */ /* 0x040fe400078e02ff */
[----:B------:R-:W-:Y:S02]  /*2250*/  @!P1 IMAD R12, R33, 0x60, RZ ;  /* 0x00000060210c9824 */ /* 0x000fe400078e02ff */
[----:B------:R-:W-:Y:S01]  /*2260*/  @!P3 IMAD.IADD R18, R25, 0x1, R13 ;  /* 0x000000011912b824 */ /* 0x000fe200078e020d */
[----:B------:R-:W-:Y:S01]  /*2270*/  @!PT LDS RZ, [RZ] ;  /* 0x00000000fffff984 */ /* 0x000fe20000000800 */
[----:B------:R-:W-:Y:S01]  /*2280*/  @!PT LDS RZ, [RZ] ;  /* 0x00000000fffff984 */ /* 0x000fe20000000800 */
[----:B------:R-:W-:Y:S01]  /*2290*/  @!PT LDS RZ, [RZ] ;  /* 0x00000000fffff984 */ /* 0x000fe20000000800 */
[----:B------:R5:W-:Y:S01]  /*22a0*/  @!P4 LDGSTS.E.BYPASS.LTC128B.128 [R182+0xa000], desc[UR16][R22.64] ;  /* 0x0a00000016b6cfae */ /* 0x000be2000b901d50 */
[----:B------:R-:W-:Y:S02]  /*22b0*/  @!P2 IMAD R5, R33, 0x70, RZ ;  /* 0x000000702105a824 */ /* 0x000fe400078e02ff */
[----:B------:R-:W-:Y:S01]  /*22c0*/  IMAD R13, R16, 0x400, R35 ;  /* 0x00000400100d7824 */ /* 0x000fe200078e0223 */
[----:B------:R-:W-:Y:S01]  /*22d0*/  @P3 STS.128 [R182+0xa800], RZ ;  /* 0x00a800ffb6003388 */ /* 0x000fe20000000c00 */
[----:B--2---:R-:W-:-:S04]  /*22e0*/  @!P3 LEA R10, P5, R24, R10, 0x1 ;  /* 0x0000000a180ab211 */ /* 0x004fc800078a08ff */
[----:B------:R-:W-:Y:S01]  /*22f0*/  @!P3 LEA.HI.X R11, R24, R11, R18, 0x1, P5 ;  /* 0x0000000b180bb211 */ /* 0x000fe200028f0c12 */
[--C-:B---3--:R-:W-:Y:S01]  /*2300*/  @!P1 IMAD.MOV.U32 R21, RZ, RZ, R27.reuse ;  /* 0x000000ffff159224 */ /* 0x108fe200078e001b */
[----:B------:R-:W-:Y:S01]  /*2310*/  @!P1 MOV R20, R26 ;  /* 0x0000001a00149202 */ /* 0x000fe20000000f00 */
[C---:B------:R-:W-:Y:S02]  /*2320*/  @!P2 IMAD.WIDE.U32 R26, R32.reuse, 0x70, R26 ;  /* 0x00000070201aa825 */ /* 0x040fe400078e001a */
[----:B------:R-:W-:Y:S01]  /*2330*/  @!PT LDS RZ, [RZ] ;  /* 0x00000000fffff984 */ /* 0x000fe20000000800 */
[----:B------:R-:W-:Y:S01]  /*2340*/  @!PT LDS RZ, [RZ] ;  /* 0x00000000fffff984 */ /* 0x000fe20000000800 */
[----:B------:R-:W-:Y:S01]  /*2350*/  @!PT LDS RZ, [RZ] ;  /* 0x00000000fffff984 */ /* 0x000fe20000000800 */
[----:B------:R-:W-:Y:S02]  /*2360*/  @!P3 LDGSTS.E.BYPASS.LTC128B.128 [R182+0xa800], desc[UR16][R10.64] ;  /* 0x0a8000000ab6bfae */ /* 0x000fe4000b901d50 */
[----:B------:R-:W-:Y:S02]  /*2370*/  @!P1 IMAD.WIDE.U32 R20, R32, 0x60, R20 ;  /* 0x0000006020149825 */ /* 0x000fe400078e0014 */
[----:B------:R-:W-:Y:S02]  /*2380*/  @P1 STS.128 [R182+0xb000], RZ ;  /* 0x00b000ffb6001388 */ /* 0x000fe40000000c00 */
[----:B------:R-:W-:Y:S01]  /*2390*/  @!P1 IMAD.IADD R12, R21, 0x1, R12 ;  /* 0x00000001150c9824 */ /* 0x000fe200078e020c */
[----:B-1----:R-:W-:Y:S01]  /*23a0*/  @!P1 LEA R8, P0, R20, R8, 0x1 ;  /* 0x0000000814089211 */ /* 0x002fe200078008ff */
[----:B------:R-:W-:-:S03]  /*23b0*/  @!P2 IMAD.IADD R5, R27, 0x1, R5 ;  /* 0x000000011b05a824 */ /* 0x000fc600078e0205 */
[----:B------:R-:W-:Y:S02]  /*23c0*/  @!P1 LEA.HI.X R9, R20, R9, R12, 0x1, P0 ;  /* 0x0000000914099211 */ /* 0x000fe400000f0c0c */
[----:B----4-:R-:W-:Y:S02]  /*23d0*/  @!P2 LEA R18, P0, R26, R2, 0x1 ;  /* 0x000000021a12a211 */ /* 0x010fe400078008ff */
[----:B------:R-:W-:Y:S01]  /*23e0*/  IADD3 R2, R4, R13, RZ ;  /* 0x0000000d04027210 */ /* 0x000fe20007ffe0ff */
[----:B------:R-:W-:Y:S01]  /*23f0*/  @!PT LDS RZ, [RZ] ;  /* 0x00000000fffff984 */ /* 0x000fe20000000800 */
[----:B------:R-:W-:Y:S01]  /*2400*/  @!PT LDS RZ, [RZ] ;  /* 0x00000000fffff984 */ /* 0x000fe20000000800 */
[----:B------:R-:W-:Y:S01]  /*2410*/  @!PT LDS RZ, [RZ] ;  /* 0x00000000fffff984 */ /* 0x000fe20000000800 */
[----:B------:R-:W-:Y:S01]  /*2420*/  @!P1 LDGSTS.E.BYPASS.LTC128B.128 [R182+0xb000], desc[UR16][R8.64] ;  /* 0x0b00000008b69fae */ /* 0x000fe2000b901d50 */
[----:B------:R-:W-:Y:S01]  /*2430*/  @!P2 LEA.HI.X R19, R26, R3, R5, 0x1, P0 ;  /* 0x000000031a13a211 */ /* 0x000fe200000f0c05 */
[----:B------:R-:W-:Y:S01]  /*2440*/  IMAD.MOV.U32 R3, RZ, RZ, 0x10 ;  /* 0x00000010ff037424 */ /* 0x000fe200078e00ff */
[----:B------:R-:W-:Y:S01]  /*2450*/  LEA R38, R2, UR4, 0x1 ;  /* 0x0000000402267c11 */ /* 0x000fe2000f8e08ff */
[----:B------:R-:W-:Y:S01]  /*2460*/  @P2 STS.128 [R182+0xb800], RZ ;  /* 0x00b800ffb6002388 */ /* 0x000fe20000000c00 */
[----:B------:R-:W-:-:S03]  /*2470*/  VIADD R2, R124, 0x4000 ;  /* 0x000040007c027836 */ /* 0x000fc60000000000 */
[----:B------:R-:W-:Y:S01]  /*2480*/  @!PT LDS RZ, [RZ] ;  /* 0x00000000fffff984 */ /* 0x000fe20000000800 */
[----:B------:R-:W-:Y:S01]  /*2490*/  @!PT LDS RZ, [RZ] ;  /* 0x00000000fffff984 */ /* 0x000fe20000000800 */
[----:B------:R-:W-:Y:S01]  /*24a0*/  @!PT LDS RZ, [RZ] ;  /* 0x00000000fffff984 */ /* 0x000fe20000000800 */
[----:B------:R1:W-:Y:S01]  /*24b0*/  @!P2 LDGSTS.E.BYPASS.LTC128B.128 [R182+0xb800], desc[UR16][R18.64] ;  /* 0x0b80000012b6afae */ /* 0x0003e2000b901d50 */
[----:B------:R-:W-:-:S03]  /*24c0*/  R2P PR, R17, 0x6 ;  /* 0x0000000611007804 */ /* 0x000fc60000000000 */
[----:B------:R-:W-:Y:S02]  /*24d0*/  LDSM.16.M88.4 R24, [R38] ;  /* 0x000000002618783b */ /* 0x000fe40000000200 */
[----:B------:R-:W-:Y:S02]  /*24e0*/  SEL R3, R3, 0xfffffff0, !P1 ;  /* 0xfffffff003037807 */ /* 0x000fe40004800000 */
[----:B------:R-:W2:Y:S01]  /*24f0*/  LDSM.16.M88.4 R116, [R124+0x4000] ;  /* 0x004000007c74783b */ /* 0x000ea20000000200 */
[----:B------:R-:W-:Y:S02]  /*2500*/  SEL R5, R0, 0xffffffe0, !P2 ;  /* 0xffffffe000057807 */ /* 0x000fe40005000000 */
[----:B------:R-:W-:Y:S01]  /*2510*/  R2P PR, R14, 0x6 ;  /* 0x000000060e007804 */ /* 0x000fe20000000000 */
[--C-:B------:R-:W-:Y:S01]  /*2520*/  IMAD R39, R3, 0x2, R38.reuse ;  /* 0x0000000203277824 */ /* 0x100fe200078e0226 */
[----:B------:R-:W3:Y:S01]  /*2530*/  LDSM.16.M88.4 R56, [R38+0x2000] ;  /* 0x002000002638783b */ /* 0x000ee20000000200 */
[----:B------:R-:W-:-:S02]  /*2540*/  IMAD R44, R5, 0x2, R38 ;  /* 0x00000002052c7824 */ /* 0x000fc400078e0226 */
[----:B------:R-:W-:Y:S01]  /*2550*/  SEL R0, R0, 0xffffffe0, !P1 ;  /* 0xffffffe000007807 */ /* 0x000fe20004800000 */
[----:B-----5:R-:W-:Y:S04]  /*2560*/  LDSM.16.M88.4 R20, [R39] ;  /* 0x000000002714783b */ /* 0x020fe80000000200 */
[----:B------:R-:W-:Y:S01]  /*2570*/  IMAD.IADD R251, R124, 0x1, R0 ;  /* 0x000000017cfb7824 */ /* 0x000fe200078e0200 */
[----:B------:R-:W-:Y:S02]  /*2580*/  LDSM.16.M88.4 R112, [R124+0x4800] ;  /* 0x004800007c70783b */ /* 0x000fe40000000200 */
[----:B------:R-:W-:Y:S02]  /*2590*/  @P2 VIADD R247, R2, 0xffffffc0 ;  /* 0xffffffc002f72836 */ /* 0x000fe40000000000 */
[----:B------:R-:W4:Y:S01]  /*25a0*/  LDSM.16.M88.4 R100, [R251+0x4000] ;  /* 0x00400000fb64783b */ /* 0x000f220000000200 */
[----:B------:R-:W-:-:S02]  /*25b0*/  IMAD R2, R3, 0x2, R44 ;  /* 0x0000000203027824 */ /* 0x000fc400078e022c */
[----:B------:R-:W-:Y:S01]  /*25c0*/  IMAD.IADD R198, R0, 0x1, R247 ;  /* 0x0000000100c67824 */ /* 0x000fe200078e02f7 */
[----:B-1----:R-:W1:Y:S04]  /*25d0*/  LDSM.16.M88.4 R16, [R39+0x2000] ;  /* 0x002000002710783b */ /* 0x002e680000000200 */
[----:B------:R-:W-:Y:S04]  /*25e0*/  LDSM.16.M88.4 R28, [R247] ;  /* 0x00000000f71c783b */ /* 0x000fe80000000200 */
[----:B------:R-:W5:Y:S04]  /*25f0*/  LDSM.16.M88.4 R12, [R44] ;  /* 0x000000002c0c783b */ /* 0x000f680000000200 */
[----:B------:R-:W5:Y:S04]  /*2600*/  LDSM.16.M88.4 R8, [R44+0x2000] ;  /* 0x002000002c08783b */ /* 0x000f680000000200 */
[----:B------:R-:W5:Y:S01]  /*2610*/  LDSM.16.M88.4 R60, [R251+0x4800] ;  /* 0x00480000fb3c783b */ /* 0x000f620000000200 */
[-C--:B--2---:R-:W-:Y:S03]  /*2620*/  HMMA.16816.F32.BF16 R64, R24, R116.reuse, RZ ;  /* 0x000000741840723c */ /* 0x084fe600000418ff */
[----:B------:R-:W-:Y:S03]  /*2630*/  LDSM.16.M88.4 R68, [R198] ;  /* 0x00000000c644783b */ /* 0x000fe60000000200 */
[----:B---3--:R-:W-:Y:S01]  /*2640*/  HMMA.16816.F32.BF16 R72, R56, R116, RZ ;  /* 0x000000743848723c */ /* 0x008fe200000418ff */
[----:B------:R-:W2:Y:S04]  /*2650*/  LDSM.16.M88.4 R48, [R2] ;  /* 0x000000000230783b */ /* 0x000ea80000000200 */
[----:B------:R-:W-:Y:S01]  /*2660*/  STL [R1+0x14], R38 ;  /* 0x0000142601007387 */ /* 0x000fe20000100800 */
[-C--:B------:R-:W-:Y:S03]  /*2670*/  HMMA.16816.F32.BF16 R96, R24, R118.reuse, RZ ;  /* 0x000000761860723c */ /* 0x080fe600000418ff */
[----:B------:R-:W-:Y:S03]  /*2680*/  STL [R1+0x10], R124 ;  /* 0x0000107c01007387 */ /* 0x000fe60000100800 */
[----:B------:R-:W-:Y:S01]  /*2690*/  HMMA.16816.F32.BF16 R116, R56, R118, RZ ;  /* 0x000000763874723c */ /* 0x000fe200000418ff */
[----:B------:R3:W-:Y:S04]  /*26a0*/  STL [R1+0xc], R39 ;  /* 0x00000c2701007387 */ /* 0x0007e80000100800 */
[----:B------:R-:W-:Y:S01]  /*26b0*/  STL [R1+0x4], R247 ;  /* 0x000004f701007387 */ /* 0x000fe20000100800 */
[-C--:B----4-:R-:W-:Y:S03]  /*26c0*/  HMMA.16816.F32.BF16 R64, R20, R100.reuse, R64 ;  /* 0x000000641440723c */ /* 0x090fe60000041840 */
[----:B------:R-:W-:Y:S03]  /*26d0*/  STL [R1+0x8], R44 ;  /* 0x0000082c01007387 */ /* 0x000fe60000100800 */
[----:B-1----:R-:W-:Y:S01]  /*26e0*/  HMMA.16816.F32.BF16 R72, R16, R100, R72 ;  /* 0x000000641048723c */ /* 0x002fe20000041848 */
[----:B------:R-:W1:Y:S04]  /*26f0*/  LDSM.16.M88.4 R44, [R2+0x2000] ;  /* 0x00200000022c783b */ /* 0x000e680000000200 */
[----:B------:R-:W-:Y:S01]  /*2700*/  LDSM.16.M88.4 R108, [R124+0x5000] ;  /* 0x005000007c6c783b */ /* 0x000fe20000000200 */
[C---:B------:R-:W-:Y:S03]  /*2710*/  HMMA.16816.F32.BF16 R92, R56.reuse, R112, RZ ;  /* 0x00000070385c723c */ /* 0x040fe600000418ff */
[----:B------:R-:W-:Y:S03]  /*2720*/  LDSM.16.M88.4 R104, [R124+0x5800] ;  /* 0x005800007c68783b */ /* 0x000fe60000000200 */
[----:B------:R-:W-:Y:S01]  /*2730*/  HMMA.16816.F32.BF16 R120, R56, R114, RZ ;  /* 0x000000723878723c */ /* 0x000fe200000418ff */
[----:B------:R-:W-:Y:S04]  /*2740*/  LDSM.16.M88.4 R52, [R251+0x5000] ;  /* 0x00500000fb34783b */ /* 0x000fe80000000200 */
[----:B------:R4:W-:Y:S01]  /*2750*/  STL [R1], R2 ;  /* 0x0000000201007387 */ /* 0x0009e20000100800 */
[----:B---3--:R-:W-:Y:S03]  /*2760*/  HMMA.16816.F32.BF16 R36, R24, R112, RZ ;  /* 0x000000701824723c */ /* 0x008fe600000418ff */
[----:B------:R-:W-:Y:S03]  /*2770*/  LDSM.16.M88.4 R40, [R251+0x5800] ;  /* 0x00580000fb28783b */ /* 0x000fe60000000200 */
[----:B-----5:R-:W-:Y:S01]  /*2780*/  HMMA.16816.F32.BF16 R64, R12, R28, R64 ;  /* 0x0000001c0c40723c */ /* 0x020fe20000041840 */
[----:B------:R-:W-:Y:S04]  /*2790*/  LDSM.16.M88.4 R128, [R198+0x1800] ;  /* 0x00180000c680783b */ /* 0x000fe80000000200 */
[----:B------:R-:W0:Y:S01]  /*27a0*/  LDGDEPBAR ;  /* 0x00000000000079af */ /* 0x000e220000000000 */
[----:B------:R-:W-:Y:S06]  /*27b0*/  HMMA.16816.F32.BF16 R96, R20, R102, R96 ;  /* 0x000000661460723c */ /* 0x000fec0000041860 */
[----:B------:R-:W-:Y:S06]  /*27c0*/  HMMA.16816.F32.BF16 R112, R24, R114, RZ ;  /* 0x000000721870723c */ /* 0x000fec00000418ff */
[----:B------:R-:W-:Y:S01]  /*27d0*/  HMMA.16816.F32.BF16 R116, R16, R102, R116 ;  /* 0x000000661074723c */ /* 0x000fe20000041874 */
[----:B------:R-:W3:Y:S05]  /*27e0*/  LDSM.16.M88.4 R100, [R247+0x800] ;  /* 0x00080000f764783b */ /* 0x000eea0000000200 */
[----:B------:R-:W-:Y:S06]  /*27f0*/  HMMA.16816.F32.BF16 R72, R8, R28, R72 ;  /* 0x0000001c0848723c */ /* 0x000fec0000041848 */
[----:B------:R-:W-:Y:S06]  /*2800*/  HMMA.16816.F32.BF16 R36, R20, R60, R36 ;  /* 0x0000003c1424723c */ /* 0x000fec0000041824 */
[----:B--2---:R-:W-:Y:S06]  /*2810*/  HMMA.16816.F32.BF16 R64, R48, R68, R64 ;  /* 0x000000443040723c */ /* 0x004fec0000041840 */
[C---:B------:R-:W-:Y:S06]  /*2820*/  HMMA.16816.F32.BF16 R92, R16.reuse, R60, R92 ;  /* 0x0000003c105c723c */ /* 0x040fec000004185c */
[-C--:B------:R-:W-:Y:S06]  /*2830*/  HMMA.16816.F32.BF16 R120, R16, R62.reuse, R120 ;  /* 0x0000003e1078723c */ /* 0x080fec0000041878 */
[----:B------:R-:W-:Y:S01]  /*2840*/  HMMA.16816.F32.BF16 R112, R20, R62, R112 ;  /* 0x0000003e1470723c */ /* 0x000fe20000041870 */
[----:B------:R-:W2:Y:S05]  /*2850*/  LDSM.16.M88.4 R60, [R198+0x800] ;  /* 0x00080000c63c783b */ /* 0x000eaa0000000200 */
[----:B-1----:R-:W-:Y:S01]  /*2860*/  HMMA.16816.F32.BF16 R72, R44, R68, R72 ;  /* 0x000000442c48723c */ /* 0x002fe20000041848 */
[----:B------:R-:W-:Y:S01]  /*2870*/  FMUL.FTZ R66, R66, UR5 ;  /* 0x0000000542427c20 */ /* 0x000fe20008410000 */
[----:B------:R-:W-:Y:S01]  /*2880*/  FMUL.FTZ R0, R64, UR5 ;  /* 0x0000000540007c20 */ /* 0x000fe20008410000 */
[----:B----4-:R-:W-:Y:S01]  /*2890*/  FMUL.FTZ R2, R65, UR5 ;  /* 0x0000000541027c20 */ /* 0x010fe20008410000 */
[----:B------:R-:W-:Y:S01]  /*28a0*/  FMUL.FTZ R138, R67, UR5 ;  /* 0x00000005438a7c20 */ /* 0x000fe20008410000 */
[----:B------:R1:W4:Y:S01]  /*28b0*/  MUFU.TANH R137, R66 ;  /* 0x0000004200897308 */ /* 0x0003220000002400 */
[-C--:B------:R-:W-:Y:S06]  /*28c0*/  HMMA.16816.F32.BF16 R96, R12, R30.reuse, R96 ;  /* 0x0000001e0c60723c */ /* 0x080fec0000041860 */
[----:B------:R-:W-:Y:S01]  /*28d0*/  HMMA.16816.F32.BF16 R116, R8, R30, R116 ;  /* 0x0000001e0874723c */ /* 0x000fe20000041874 */
[----:B------:R-:W-:Y:S05]  /*28e0*/  MUFU.TANH R138, R138 ;  /* 0x0000008a008a7308 */ /* 0x000fea0000002400 */
[----:B---3--:R-:W-:Y:S03]  /*28f0*/  HMMA.16816.F32.BF16 R36, R12, R100, R36 ;  /* 0x000000640c24723c */ /* 0x008fe60000041824 */
[----:B------:R-:W-:Y:S03]  /*2900*/  MUFU.TANH R0, R0 ;  /* 0x0000000000007308 */ /* 0x000fe60000002400 */
[-C--:B------:R-:W-:Y:S01]  /*2910*/  HMMA.16816.F32.BF16 R88, R24, R108.reuse, RZ ;  /* 0x0000006c1858723c */ /* 0x080fe200000418ff */
[----:B------:R-:W-:Y:S01]  /*2920*/  FMUL.FTZ R72, R72, UR5 ;  /* 0x0000000548487c20 */ /* 0x000fe20008410000 */
[----:B------:R-:W-:Y:S01]  /*2930*/  FMUL.FTZ R73, R73, UR5 ;  /* 0x0000000549497c20 */ /* 0x000fe20008410000 */
[----:B------:R-:W-:Y:S01]  /*2940*/  FMUL.FTZ R74, R74, UR5 ;  /* 0x000000054a4a7c20 */ /* 0x000fe20008410000 */
[----:B------:R-:W-:Y:S01]  /*2950*/  FMUL.FTZ R75, R75, UR5 ;  /* 0x000000054b4b7c20 */ /* 0x000fe20008410000 */
[----:B------:R-:W-:Y:S01]  /*2960*/  MUFU.TANH R139, R72 ;  /* 0x00000048008b7308 */ /* 0x000fe20000002400 */
[C---:B------:R-:W-:Y:S06]  /*2970*/  HMMA.16816.F32.BF16 R84, R56.reuse, R108, RZ ;  /* 0x0000006c3854723c */ /* 0x040fec00000418ff */
[-C--:B------:R-:W-:Y:S01]  /*2980*/  HMMA.16816.F32.BF16 R28, R56, R110.reuse, RZ ;  /* 0x0000006e381c723c */ /* 0x080fe200000418ff */
[----:B------:R-:W-:Y:S05]  /*2990*/  MUFU.TANH R140, R73 ;  /* 0x00000049008c7308 */ /* 0x000fea0000002400 */
[----:B-1----:R-:W-:Y:S03]  /*29a0*/  HMMA.16816.F32.BF16 R64, R24, R110, RZ ;  /* 0x0000006e1840723c */ /* 0x002fe600000418ff */
[----:B------:R-:W-:Y:S03]  /*29b0*/  MUFU.TANH R141, R74 ;  /* 0x0000004a008d7308 */ /* 0x000fe60000002400 */
[-C--:B------:R-:W-:Y:S05]  /*29c0*/  HMMA.16816.F32.BF16 R96, R48, R70.reuse, R96 ;  /* 0x000000463060723c */ /* 0x080fea0000041860 */
[----:B------:R2:W-:Y:S01]  /*29d0*/  MUFU.TANH R142, R75 ;  /* 0x0000004b008e7308 */ /* 0x0005e20000002400 */
[----:B------:R-:W-:Y:S06]  /*29e0*/  HMMA.16816.F32.BF16 R116, R44, R70, R116 ;  /* 0x000000462c74723c */ /* 0x000fec0000041874 */
[-C--:B------:R-:W-:Y:S01]  /*29f0*/  HMMA.16816.F32.BF16 R80, R24, R104.reuse, RZ ;  /* 0x000000681850723c */ /* 0x080fe200000418ff */
[----:B------:R-:W-:Y:S05]  /*2a00*/  MUFU.TANH R2, R2 ;  /* 0x0000000200027308 */ /* 0x000fea0000002400 */
[----:B------:R-:W-:Y:S06]  /*2a10*/  HMMA.16816.F32.BF16 R76, R56, R104, RZ ;  /* 0x00000068384c723c */ /* 0x000fec00000418ff */
[----:B--2---:R-:W-:Y:S01]  /*2a20*/  HMMA.16816.F32.BF16 R72, R48, R60, R36 ;  /* 0x0000003c3048723c */ /* 0x004fe20000041824 */
[----:B------:R-:W-:Y:S01]  /*2a30*/  FMUL.FTZ R96, R96, UR5 ;  /* 0x0000000560607c20 */ /* 0x000fe20008410000 */
[----:B------:R-:W-:Y:S01]  /*2a40*/  FMUL.FTZ R97, R97, UR5 ;  /* 0x0000000561617c20 */ /* 0x000fe20008410000 */
[----:B------:R-:W-:Y:S01]  /*2a50*/  FMUL.FTZ R98, R98, UR5 ;  /* 0x0000000562627c20 */ /* 0x000fe20008410000 */
[----:B------:R-:W-:Y:S01]  /*2a60*/  FMUL.FTZ R99, R99, UR5 ;  /* 0x0000000563637c20 */ /* 0x000fe20008410000 */
[----:B------:R-:W-:Y:S01]  /*2a70*/  MUFU.TANH R143, R96 ;  /* 0x00000060008f7308 */ /* 0x000fe20000002400 */
[----:B------:R-:W-:Y:S01]  /*2a80*/  HMMA.16816.F32.BF16 R68, R56, R106, RZ ;  /* 0x0000006a3844723c */ /* 0x000fe200000418ff */
[----:B------:R-:W-:Y:S01]  /*2a90*/  FMUL.FTZ R116, R116, UR5 ;  /* 0x0000000574747c20 */ /* 0x000fe20008410000 */
[----:B------:R-:W-:Y:S01]  /*2aa0*/  FMUL.FTZ R117, R117, UR5 ;  /* 0x0000000575757c20 */ /* 0x000fe20008410000 */
[----:B------:R-:W-:Y:S01]  /*2ab0*/  FMUL.FTZ R118, R118, UR5 ;  /* 0x0000000576767c20 */ /* 0x000fe20008410000 */
[----:B------:R-:W-:-:S02]  /*2ac0*/  FMUL.FTZ R119, R119, UR5 ;  /* 0x0000000577777c20 */ /* 0x000fc40008410000 */
[----:B------:R-:W-:Y:S01]  /*2ad0*/  HMMA.16816.F32.BF16 R36, R24, R106, RZ ;  /* 0x0000006a1824723c */ /* 0x000fe200000418ff */
[----:B------:R-:W1:Y:S01]  /*2ae0*/  LDSM.16.M88.4 R104, [R247+0x1000] ;  /* 0x00100000f768783b */ /* 0x000e620000000200 */
[----:B------:R-:W-:Y:S04]  /*2af0*/  MUFU.TANH R144, R97 ;  /* 0x0000006100907308 */ /* 0x000fe80000002400 */
[-C--:B------:R-:W-:Y:S04]  /*2b00*/  HMMA.16816.F32.BF16 R88, R20, R52.reuse, R88 ;  /* 0x000000341458723c */ /* 0x080fe80000041858 */
[----:B------:R-:W-:Y:S02]  /*2b10*/  MUFU.TANH R145, R98 ;  /* 0x0000006200917308 */ /* 0x000fe40000002400 */
[----:B------:R-:W-:Y:S01]  /*2b20*/  HMMA.16816.F32.BF16 R84, R16, R52, R84 ;  /* 0x000000341054723c */ /* 0x000fe20000041854 */
[----:B------:R-:W-:Y:S01]  /*2b30*/  FMUL.FTZ R72, R72, UR5 ;  /* 0x0000000548487c20 */ /* 0x000fe20008410000 */
[----:B------:R-:W-:Y:S01]  /*2b40*/  FMUL.FTZ R73, R73, UR5 ;  /* 0x0000000549497c20 */ /* 0x000fe20008410000 */
[----:B------:R-:W-:Y:S01]  /*2b50*/  FMUL.FTZ R74, R74, UR5 ;  /* 0x000000054a4a7c20 */ /* 0x000fe20008410000 */
[----:B------:R-:W-:-:S02]  /*2b60*/  FMUL.FTZ R154, R75, UR5 ;  /* 0x000000054b9a7c20 */ /* 0x000fc40008410000 */
[-C--:B------:R-:W-:Y:S01]  /*2b70*/  HMMA.16816.F32.BF16 R28, R16, R54.reuse, R28 ;  /* 0x00000036101c723c */ /* 0x080fe2000004181c */
[----:B------:R2:W-:Y:S05]  /*2b80*/  MUFU.TANH R146, R99 ;  /* 0x0000006300927308 */ /* 0x0005ea0000002400 */
[----:B------:R-:W-:Y:S03]  /*2b90*/  HMMA.16816.F32.BF16 R64, R20, R54, R64 ;  /* 0x000000361440723c */ /* 0x000fe60000041840 */
[----:B------:R-:W-:Y:S03]  /*2ba0*/  MUFU.TANH R151, R72 ;  /* 0x0000004800977308 */ /* 0x000fe60000002400 */
[----:B------:R-:W-:Y:S05]  /*2bb0*/  HMMA.16816.F32.BF16 R52, R8, R100, R92 ;  /* 0x000000640834723c */ /* 0x000fea000004185c */
[----:B------:R-:W-:Y:S01]  /*2bc0*/  MUFU.TANH R152, R73 ;  /* 0x0000004900987308 */ /* 0x000fe20000002400 */
[-C--:B------:R-:W-:Y:S01]  /*2bd0*/  HMMA.16816.F32.BF16 R112, R12, R102.reuse, R112 ;  /* 0x000000660c70723c */ /* 0x080fe20000041870 */
[----:B--2---:R-:W2:Y:S05]  /*2be0*/  LDSM.16.M88.4 R96, [R247+0x1800] ;  /* 0x00180000f760783b */ /* 0x004eaa0000000200 */
[----:B------:R-:W-:Y:S01]  /*2bf0*/  HMMA.16816.F32.BF16 R92, R8, R102, R120 ;  /* 0x00000066085c723c */ /* 0x000fe20000041878 */
[----:B------:R3:W-:Y:S01]  /*2c00*/  MUFU.TANH R153, R74 ;  /* 0x0000004a00997308 */ /* 0x0007e20000002400 */
[----:B------:R-:W-:Y:S04]  /*2c10*/  LDSM.16.M88.4 R120, [R124+0x7800] ;  /* 0x007800007c78783b */ /* 0x000fe80000000200 */
[----:B------:R-:W-:Y:S03]  /*2c20*/  HMMA.16816.F32.BF16 R80, R20, R40, R80 ;  /* 0x000000281450723c */ /* 0x000fe60000041850 */
[----:B------:R-:W-:Y:S03]  /*2c30*/  MUFU.TANH R147, R116 ;  /* 0x0000007400937308 */ /* 0x000fe60000002400 */
[----:B------:R-:W-:Y:S05]  /*2c40*/  HMMA.16816.F32.BF16 R52, R44, R60, R52 ;  /* 0x0000003c2c34723c */ /* 0x000fea0000041834 */
[----:B------:R-:W-:Y:S01]  /*2c50*/  MUFU.TANH R148, R117 ;  /* 0x0000007500947308 */ /* 0x000fe20000002400 */
[----:B------:R-:W-:Y:S06]  /*2c60*/  HMMA.16816.F32.BF16 R100, R48, R62, R112 ;  /* 0x0000003e3064723c */ /* 0x000fec0000041870 */
[C---:B------:R-:W-:Y:S01]  /*2c70*/  HMMA.16816.F32.BF16 R76, R16.reuse, R40, R76 ;  /* 0x00000028104c723c */ /* 0x040fe2000004184c */
[----:B------:R-:W5:Y:S05]  /*2c80*/  MUFU.TANH R149, R118 ;  /* 0x0000007600957308 */ /* 0x000f6a0000002400 */
[-C--:B------:R-:W-:Y:S03]  /*2c90*/  HMMA.16816.F32.BF16 R68, R16, R42.reuse, R68 ;  /* 0x0000002a1044723c */ /* 0x080fe60000041844 */
[----:B------:R4:W5:Y:S03]  /*2ca0*/  MUFU.TANH R150, R119 ;  /* 0x0000007700967308 */ /* 0x0009660000002400 */
[----:B------:R-:W-:Y:S01]  /*2cb0*/  HMMA.16816.F32.BF16 R36, R20, R42, R36 ;  /* 0x0000002a1424723c */ /* 0x000fe20000041824 */
[----:B------:R-:W-:Y:S01]  /*2cc0*/  FMUL.FTZ R52, R52, UR5 ;  /* 0x0000000534347c20 */ /* 0x000fe20008410000 */
[----:B------:R-:W-:Y:S01]  /*2cd0*/  FMUL.FTZ R156, R53, UR5 ;  /* 0x00000005359c7c20 */ /* 0x000fe20008410000 */
[----:B------:R-:W-:Y:S01]  /*2ce0*/  FMUL.FTZ R157, R54, UR5 ;  /* 0x00000005369d7c20 */ /* 0x000fe20008410000 */
[----:B------:R-:W-:Y:S01]  /*2cf0*/  FMUL.FTZ R158, R55, UR5 ;  /* 0x00000005379e7c20 */ /* 0x000fe20008410000 */
[----:B------:R2:W-:Y:S01]  /*2d00*/  MUFU.TANH R155, R52 ;  /* 0x00000034009b7308 */ /* 0x0005e20000002400 */
[-C--:B-1----:R-:W-:Y:S01]  /*2d10*/  HMMA.16816.F32.BF16 R40, R12, R104.reuse, R88 ;  /* 0x000000680c28723c */ /* 0x082fe20000041858 */
[----:B------:R-:W1:Y:S01]  /*2d20*/  LDSM.16.M88.4 R88, [R198+0x1000] ;  /* 0x00100000c658783b */ /* 0x000e620000000200 */
[----:B------:R-:W-:Y:S01]  /*2d30*/  FMUL.FTZ R100, R100, UR5 ;  /* 0x0000000564647c20 */ /* 0x000fe20008410000 */
[----:B------:R-:W-:Y:S01]  /*2d40*/  FMUL.FTZ R101, R101, UR5 ;  /* 0x0000000565657c20 */ /* 0x000fe20008410000 */
[----:B------:R-:W-:Y:S01]  /*2d50*/  FMUL.FTZ R161, R102, UR5 ;  /* 0x0000000566a17c20 */ /* 0x000fe20008410000 */
[----:B------:R-:W-:Y:S01]  /*2d60*/  FMUL.FTZ R162, R103, UR5 ;  /* 0x0000000567a27c20 */ /* 0x000fe20008410000 */
[----:B---3--:R-:W-:Y:S01]  /*2d70*/  HMMA.16816.F32.BF16 R72, R8, R104, R84 ;  /* 0x000000680848723c */ /* 0x008fe20000041854 */
[----:B------:R-:W-:Y:S01]  /*2d80*/  MUFU.TANH R159, R100 ;  /* 0x00000064009f7308 */ /* 0x000fe20000002400 */
[----:B----4-:R-:W-:Y:S04]  /*2d90*/  LDSM.16.M88.4 R116, [R251+0x6000] ;  /* 0x00600000fb74783b */ /* 0x010fe80000000200 */
[-C--:B------:R-:W-:Y:S01]  /*2da0*/  HMMA.16816.F32.BF16 R64, R12, R106.reuse, R64 ;  /* 0x0000006a0c40723c */ /* 0x080fe20000041840 */
[----:B------:R-:W-:Y:S02]  /*2db0*/  LDSM.16.M88.4 R84, [R124+0x6800] ;  /* 0x006800007c54783b */ /* 0x000fe40000000200 */
[----:B------:R3:W-:Y:S03]  /*2dc0*/  MUFU.TANH R160, R101 ;  /* 0x0000006500a07308 */ /* 0x0007e60000002400 */
[----:B--2---:R-:W-:Y:S05]  /*2dd0*/  HMMA.16816.F32.BF16 R52, R8, R106, R28 ;  /* 0x0000006a0834723c */ /* 0x004fea000004181c */
[----:B------:R-:W2:Y:S01]  /*2de0*/  MUFU.TANH R157, R157 ;  /* 0x0000009d009d7308 */ /* 0x000ea20000002400 */
[----:B------:R-:W-:Y:S06]  /*2df0*/  HMMA.16816.F32.BF16 R92, R44, R62, R92 ;  /* 0x0000003e2c5c723c */ /* 0x000fec000004185c */
[-C--:B------:R-:W-:Y:S01]  /*2e00*/  HMMA.16816.F32.BF16 R28, R8, R96.reuse, R76 ;  /* 0x00000060081c723c */ /* 0x080fe2000004184c */
[----:B------:R-:W-:Y:S01]  /*2e10*/  MUFU.TANH R154, R154 ;  /* 0x0000009a009a7308 */ /* 0x000fe20000002400 */
[----:B---3--:R-:W3:Y:S04]  /*2e20*/  LDSM.16.M88.4 R100, [R124+0x6000] ;  /* 0x006000007c64783b */ /* 0x008ee80000000200 */
[----:B------:R-:W-:Y:S03]  /*2e30*/  HMMA.16816.F32.BF16 R80, R12, R96, R80 ;  /* 0x000000600c50723c */ /* 0x000fe60000041850 */
[----:B------:R-:W-:Y:S03]  /*2e40*/  MUFU.TANH R156, R156 ;  /* 0x0000009c009c7308 */ /* 0x000fe60000002400 */
[----:B-1----:R-:W-:Y:S05]  /*2e50*/  HMMA.16816.F32.BF16 R52, R44, R90, R52 ;  /* 0x0000005a2c34723c */ /* 0x002fea0000041834 */
[----:B------:R-:W1:Y:S01]  /*2e60*/  MUFU.TANH R158, R158 ;  /* 0x0000009e009e7308 */ /* 0x000e620000002400 */
[----:B------:R-:W-:Y:S01]  /*2e70*/  HMMA.16816.F32.BF16 R60, R48, R88, R40 ;  /* 0x00000058303c723c */ /* 0x000fe20000041828 */
[----:B------:R-:W-:Y:S01]  /*2e80*/  FMUL.FTZ R92, R92, UR5 ;  /* 0x000000055c5c7c20 */ /* 0x000fe20008410000 */
[----:B------:R-:W-:Y:S01]  /*2e90*/  FMUL.FTZ R93, R93, UR5 ;  /* 0x000000055d5d7c20 */ /* 0x000fe20008410000 */
[----:B------:R-:W-:Y:S01]  /*2ea0*/  FMUL.FTZ R94, R94, UR5 ;  /* 0x000000055e5e7c20 */ /* 0x000fe20008410000 */
[----:B------:R-:W-:-:S02]  /*2eb0*/  FMUL.FTZ R95, R95, UR5 ;  /* 0x000000055f5f7c20 */ /* 0x000fc40008410000 */
[----:B------:R-:W-:Y:S01]  /*2ec0*/  HMMA.16816.F32.BF16 R40, R8, R98, R68 ;  /* 0x000000620828723c */ /* 0x000fe20000041844 */
[----:B------:R4:W5:Y:S01]  /*2ed0*/  LDSM.16.M88.4 R68, [R124+0x7000] ;  /* 0x007000007c44783b */ /* 0x0009620000000200 */
[----:B------:R-:W-:Y:S04]  /*2ee0*/  MUFU.TANH R163, R92 ;  /* 0x0000005c00a37308 */ /* 0x000fe80000002400 */
[----:B------:R-:W-:Y:S04]  /*2ef0*/  HMMA.16816.F32.BF16 R72, R44, R88, R72 ;  /* 0x000000582c48723c */ /* 0x000fe80000041848 */
[----:B------:R-:W-:Y:S02]  /*2f00*/  MUFU.TANH R164, R93 ;  /* 0x0000005d00a47308 */ /* 0x000fe40000002400 */
[----:B------:R-:W-:Y:S01]  /*2f10*/  HMMA.16816.F32.BF16 R64, R48, R90, R64 ;  /* 0x0000005a3040723c */ /* 0x000fe20000041840 */
[----:B------:R-:W-:Y:S01]  /*2f20*/  FMUL.FTZ R52, R52, UR5 ;  /* 0x0000000534347c20 */ /* 0x000fe20008410000 */
[----:B------:R-:W-:Y:S01]  /*2f30*/  FMUL.FTZ R53, R53, UR5 ;  /* 0x0000000535357c20 */ /* 0x000fe20008410000 */
[----:B------:R-:W-:Y:S01]  /*2f40*/  FMUL.FTZ R180, R54, UR5 ;  /* 0x0000000536b47c20 */ /* 0x000fe20008410000 */
[----:B------:R-:W-:-:S02]  /*2f50*/  FMUL.FTZ R179, R55, UR5 ;  /* 0x0000000537b37c20 */ /* 0x000fc40008410000 */
[----:B---3--:R-:W-:Y:S01]  /*2f60*/  HMMA.16816.F32.BF16 R112, R24, R100, RZ ;  /* 0x000000641870723c */ /* 0x008fe200000418ff */
[----:B------:R-:W-:Y:S01]  /*2f70*/  MUFU.TANH R178, R52 ;  /* 0x0000003400b27308 */ /* 0x000fe20000002400 */
[----:B------:R-:W-:Y:S01]  /*2f80*/  FMUL.FTZ R60, R60, UR5 ;  /* 0x000000053c3c7c20 */ /* 0x000fe20008410000 */
[----:B------:R-:W-:Y:S01]  /*2f90*/  FMUL.FTZ R61, R61, UR5 ;  /* 0x000000053d3d7c20 */ /* 0x000fe20008410000 */
[----:B------:R-:W-:Y:S02]  /*2fa0*/  FMUL.FTZ R62, R62, UR5 ;  /* 0x000000053e3e7c20 */ /* 0x000fe40008410000 */
[----:B------:R-:W-:Y:S03]  /*2fb0*/  HMMA.16816.F32.BF16 R28, R44, R128, R28 ;  /* 0x000000802c1c723c */ /* 0x000fe6000004181c */
[----:B------:R3:W-:Y:S03]  /*2fc0*/  MUFU.TANH R177, R53 ;  /* 0x0000003500b17308 */ /* 0x0007e60000002400 */
[----:B------:R-:W-:Y:S01]  /*2fd0*/  FMUL.FTZ R72, R72, UR5 ;  /* 0x0000000548487c20 */ /* 0x000fe20008410000 */
[----:B------:R-:W-:Y:S01]  /*2fe0*/  FMUL.FTZ R73, R73, UR5 ;  /* 0x0000000549497c20 */ /* 0x000fe20008410000 */
[----:B------:R-:W-:Y:S01]  /*2ff0*/  HMMA.16816.F32.BF16 R36, R12, R98, R36 ;  /* 0x000000620c24723c */ /* 0x000fe20000041824 */
[----:B------:R-:W-:Y:S01]  /*3000*/  FMUL.FTZ R176, R74, UR5 ;  /* 0x000000054ab07c20 */ /* 0x000fe20008410000 */
[----:B------:R-:W-:Y:S01]  /*3010*/  FMUL.FTZ R174, R75, UR5 ;  /* 0x000000054bae7c20 */ /* 0x000fe20008410000 */
[----:B------:R-:W-:Y:S01]  /*3020*/  MUFU.TANH R165, R94 ;  /* 0x0000005e00a57308 */ /* 0x000fe20000002400 */
[----:B------:R-:W-:Y:S01]  /*3030*/  FMUL.FTZ R64, R64, UR5 ;  /* 0x0000000540407c20 */ /* 0x000fe20008410000 */
[----:B------:R-:W-:Y:S01]  /*3040*/  FMUL.FTZ R65, R65, UR5 ;  /* 0x0000000541417c20 */ /* 0x000fe20008410000 */
[----:B------:R-:W-:Y:S01]  /*3050*/  FMUL.FTZ R66, R66, UR5 ;  /* 0x0000000542427c20 */ /* 0x000fe20008410000 */
[----:B------:R-:W-:Y:S01]  /*3060*/  FMUL.FTZ R67, R67, UR5 ;  /* 0x0000000543437c20 */ /* 0x000fe20008410000 */
[----:B----4-:R-:W-:Y:S03]  /*3070*/  HMMA.16816.F32.BF16 R124, R48, R128, R80 ;  /* 0x00000080307c723c */ /* 0x010fe60000041850 */
[----:B------:R4:W-:Y:S01]  /*3080*/  MUFU.TANH R166, R95 ;  /* 0x0000005f00a67308 */ /* 0x0009e20000002400 */
[----:B---3--:R-:W3:Y:S02]  /*3090*/  LDSM.16.M88.4 R52, [R247+0x2000] ;  /* 0x00200000f734783b */ /* 0x008ee40000000200 */
[----:B------:R-:W-:Y:S01]  /*30a0*/  HMMA.16816.F32.BF16 R112, R20, R116, R112 ;  /* 0x000000741470723c */ /* 0x000fe20000041870 */
[----:B------:R-:W-:Y:S01]  /*30b0*/  FMUL.FTZ R129, R63, UR5 ;  /* 0x000000053f817c20 */ /* 0x000fe20008410000 */
[----:B------:R-:W-:Y:S01]  /*30c0*/  FMUL.FTZ R28, R28, UR5 ;  /* 0x000000051c1c7c20 */ /* 0x000fe20008410000 */
[----:B------:R-:W-:Y:S01]  /*30d0*/  FMUL.FTZ R29, R29, UR5 ;  /* 0x000000051d1d7c20 */ /* 0x000fe20008410000 */
[----:B------:R-:W-:Y:S01]  /*30e0*/  FMUL.FTZ R236, R31, UR5 ;  /* 0x000000051fec7c20 */ /* 0x000fe20008410000 */
[----:B------:R-:W-:Y:S01]  /*30f0*/  MUFU.TANH R175, R72 ;  /* 0x0000004800af7308 */ /* 0x000fe20000002400 */
[C---:B------:R-:W-:Y:S06]  /*3100*/  HMMA.16816.F32.BF16 R108, R56.reuse, R100, RZ ;  /* 0x00000064386c723c */ /* 0x040fec00000418ff */
[C---:B-----5:R-:W-:Y:S01]  /*3110*/  HMMA.16816.F32.BF16 R76, R56.reuse, R68, RZ ;  /* 0x00000044384c723c */ /* 0x060fe200000418ff */
[----:B------:R5:W-:Y:S05]  /*3120*/  MUFU.TANH R171, R73 ;  /* 0x0000004900ab7308 */ /* 0x000bea0000002400 */
[C---:B----4-:R-:W-:Y:S01]  /*3130*/  HMMA.16816.F32.BF16 R92, R56.reuse, R84, RZ ;  /* 0x00000054385c723c */ /* 0x050fe200000418ff */
[----:B------:R-:W-:Y:S01]  /*3140*/  FMUL.FTZ R231, R125, UR5 ;  /* 0x000000057de77c20 */ /* 0x000fe20008410000 */
[----:B------:R-:W-:Y:S01]  /*3150*/  FMUL.FTZ R125, R126, UR5 ;  /* 0x000000057e7d7c20 */ /* 0x000fe20008410000 */
[----:B------:R-:W-:Y:S01]  /*3160*/  MUFU.TANH R167, R60 ;  /* 0x0000003c00a77308 */ /* 0x000fe20000002400 */
[----:B------:R-:W-:Y:S01]  /*3170*/  FMUL.FTZ R233, R124, UR5 ;  /* 0x000000057ce97c20 */ /* 0x000fe20008410000 */
[----:B------:R-:W-:Y:S01]  /*3180*/  FMUL.FTZ R124, R127, UR5 ;  /* 0x000000057f7c7c20 */ /* 0x000fe20008410000 */
[C---:B------:R-:W-:Y:S05]  /*3190*/  HMMA.16816.F32.BF16 R104, R56.reuse, R102, RZ ;  /* 0x000000663868723c */ /* 0x040fea00000418ff */
[----:B------:R-:W-:Y:S01]  /*31a0*/  MUFU.TANH R168, R61 ;  /* 0x0000003d00a87308 */ /* 0x000fe20000002400 */
[C---:B------:R-:W-:Y:S06]  /*31b0*/  HMMA.16816.F32.BF16 R88, R56.reuse, R86, RZ ;  /* 0x000000563858723c */ /* 0x040fec00000418ff */
[----:B-----5:R-:W-:Y:S01]  /*31c0*/  HMMA.16816.F32.BF16 R72, R56, R70, RZ ;  /* 0x000000463848723c */ /* 0x020fe200000418ff */
[----:B------:R4:W-:Y:S05]  /*31d0*/  MUFU.TANH R169, R62 ;  /* 0x0000003e00a97308 */ /* 0x0009ea0000002400 */
[C---:B------:R-:W-:Y:S03]  /*31e0*/  HMMA.16816.F32.BF16 R96, R24.reuse, R84, RZ ;  /* 0x000000541860723c */ /* 0x040fe600000418ff */
[----:B------:R-:W-:Y:S03]  /*31f0*/  MUFU.TANH R170, R64 ;  /* 0x0000004000aa7308 */ /* 0x000fe60000002400 */
[----:B------:R-:W-:Y:S05]  /*3200*/  HMMA.16816.F32.BF16 R80, R24, R68, RZ ;  /* 0x000000441850723c */ /* 0x000fea00000418ff */
[----:B------:R-:W-:Y:S01]  /*3210*/  MUFU.TANH R128, R65 ;  /* 0x0000004100807308 */ /* 0x000fe20000002400 */
[----:B----4-:R-:W-:Y:S06]  /*3220*/  HMMA.16816.F32.BF16 R60, R56, R120, RZ ;  /* 0x00000078383c723c */ /* 0x010fec00000418ff */
[C---:B------:R-:W-:Y:S01]  /*3230*/  HMMA.16816.F32.BF16 R100, R24.reuse, R102, RZ ;  /* 0x000000661864723c */ /* 0x040fe200000418ff */
[----:B------:R-:W-:Y:S05]  /*3240*/  MUFU.TANH R172, R66 ;  /* 0x0000004200ac7308 */ /* 0x000fea0000002400 */
[C---:B------:R-:W-:Y:S03]  /*3250*/  HMMA.16816.F32.BF16 R84, R24.reuse, R86, RZ ;  /* 0x000000561854723c */ /* 0x040fe600000418ff */
[----:B------:R4:W-:Y:S03]  /*3260*/  MUFU.TANH R173, R67 ;  /* 0x0000004300ad7308 */ /* 0x0009e60000002400 */
[----:B------:R-:W-:Y:S05]  /*3270*/  HMMA.16816.F32.BF16 R68, R24, R70, RZ ;  /* 0x000000461844723c */ /* 0x000fea00000418ff */
[----:B------:R-:W-:Y:S01]  /*3280*/  MUFU.TANH R126, R28 ;  /* 0x0000001c007e7308 */ /* 0x000fe20000002400 */
[----:B------:R-:W-:Y:S06]  /*3290*/  HMMA.16816.F32.BF16 R56, R56, R122, RZ ;  /* 0x0000007a3838723c */ /* 0x000fec00000418ff */
[----:B------:R-:W-:Y:S01]  /*32a0*/  HMMA.16816.F32.BF16 R40, R44, R130, R40 ;  /* 0x000000822c28723c */ /* 0x000fe20000041828 */
[----:B------:R5:W-:Y:S05]  /*32b0*/  MUFU.TANH R229, R29 ;  /* 0x0000001d00e57308 */ /* 0x000bea0000002400 */
[C---:B----4-:R-:W-:Y:S03]  /*32c0*/  HMMA.16816.F32.BF16 R64, R24.reuse, R120, RZ ;  /* 0x000000781840723c */ /* 0x050fe600000418ff */
[----:B------:R-:W4:Y:S03]  /*32d0*/  MUFU.TANH R162, R162 ;  /* 0x000000a200a27308 */ /* 0x000f260000002400 */
[----:B------:R-:W-:Y:S01]  /*32e0*/  HMMA.16816.F32.BF16 R24, R24, R122, RZ ;  /* 0x0000007a1818723c */ /* 0x000fe200000418ff */
[----:B------:R-:W2:Y:S04]  /*32f0*/  LDSM.16.M88.4 R120, [R198+0x2000] ;  /* 0x00200000c678783b */ /* 0x000ea80000000200 */
[----:B------:R-:W-:Y:S01]  /*3300*/  MUFU.TANH R176, R176 ;  /* 0x000000b000b07308 */ /* 0x000fe20000002400 */
[----:B---3--:R-:W-:Y:S06]  /*3310*/  HMMA.16816.F32.BF16 R112, R12, R52, R112 ;  /* 0x000000340c70723c */ /* 0x008fec0000041870 */
[----:B------:R-:W-:Y:S01]  /*3320*/  HMMA.16816.F32.BF16 R36, R48, R130, R36 ;  /* 0x000000823024723c */ /* 0x000fe20000041824 */
[----:B------:R-:W-:Y:S01]  /*3330*/  FMUL.FTZ R40, R40, UR5 ;  /* 0x0000000528287c20 */ /* 0x000fe20008410000 */
[----:B------:R-:W-:Y:S01]  /*3340*/  FMUL.FTZ R41, R41, UR5 ;  /* 0x0000000529297c20 */ /* 0x000fe20008410000 */
[----:B------:R-:W-:Y:S01]  /*3350*/  FMUL.FTZ R222, R42, UR5 ;  /* 0x000000052ade7c20 */ /* 0x000fe20008410000 */
[----:B------:R-:W-:Y:S02]  /*3360*/  MUFU.TANH R129, R129 ;  /* 0x0000008100817308 */ /* 0x000fe40000002400 */
[C---:B------:R-:W-:Y:S06]  /*3370*/  HMMA.16816.F32.BF16 R108, R16.reuse, R116, R108 ;  /* 0x00000074106c723c */ /* 0x040fec000004186c */
[-C--:B------:R-:W-:Y:S01]  /*3380*/  HMMA.16816.F32.BF16 R104, R16, R118.reuse, R104 ;  /* 0x000000761068723c */ /* 0x080fe20000041868 */
[----:B------:R-:W-:Y:S01]  /*3390*/  FMUL.FTZ R116, R30, UR5 ;  /* 0x000000051e747c20 */ /* 0x000fe20008410000 */
[----:B------:R-:W-:Y:S01]  /*33a0*/  MUFU.TANH R117, R40 ;  /* 0x0000002800757308 */ /* 0x000fe20000002400 */
[----:B-----5:R-:W3:Y:S03]  /*33b0*/  LDSM.16.M88.4 R28, [R251+0x6800] ;  /* 0x00680000fb1c783b */ /* 0x020ee60000000200 */
[----:B------:R-:W-:Y:S04]  /*33c0*/  HMMA.16816.F32.BF16 R100, R20, R118, R100 ;  /* 0x000000761464723c */ /* 0x000fe80000041864 */
[----:B------:R5:W-:Y:S02]  /*33d0*/  MUFU.TANH R118, R41 ;  /* 0x0000002900767308 */ /* 0x000be40000002400 */
[----:B------:R-:W-:Y:S01]  /*33e0*/  FMUL.FTZ R36, R36, UR5 ;  /* 0x0000000524247c20 */ /* 0x000fe20008410000 */
[----:B------:R-:W-:Y:S01]  /*33f0*/  FMUL.FTZ R37, R37, UR5 ;  /* 0x0000000525257c20 */ /* 0x000fe20008410000 */
[----:B------:R-:W-:Y:S01]  /*3400*/  FMUL.FTZ R119, R43, UR5 ;  /* 0x000000052b777c20 */ /* 0x000fe20008410000 */
[----:B------:R-:W-:Y:S01]  /*3410*/  FMUL.FTZ R220, R38, UR5 ;  /* 0x0000000526dc7c20 */ /* 0x000fe20008410000 */
[----:B------:R-:W-:Y:S01]  /*3420*/  FMUL.FTZ R218, R39, UR5 ;  /* 0x0000000527da7c20 */ /* 0x000fe20008410000 */
[----:B--2---:R-:W-:Y:S01]  /*3430*/  HMMA.16816.F32.BF16 R112, R48, R120, R112 ;  /* 0x000000783070723c */ /* 0x004fe20000041870 */
[----:B------:R-:W-:Y:S05]  /*3440*/  MUFU.TANH R237, R36 ;  /* 0x0000002400ed7308 */ /* 0x000fea0000002400 */
[C---:B------:R-:W-:Y:S03]  /*3450*/  HMMA.16816.F32.BF16 R108, R8.reuse, R52, R108 ;  /* 0x00000034086c723c */ /* 0x040fe6000004186c */
[----:B------:R2:W-:Y:S01]  /*3460*/  MUFU.TANH R235, R37 ;  /* 0x0000002500eb7308 */ /* 0x0005e20000002400 */
[----:B-----5:R-:W5:Y:S02]  /*3470*/  LDSM.16.M88.4 R40, [R247+0x2800] ;  /* 0x00280000f728783b */ /* 0x020f640000000200 */
[-C--:B------:R-:W-:Y:S05]  /*3480*/  HMMA.16816.F32.BF16 R104, R8, R54.reuse, R104 ;  /* 0x000000360868723c */ /* 0x080fea0000041868 */
[----:B------:R-:W4:Y:S01]  /*3490*/  MUFU.TANH R174, R174 ;  /* 0x000000ae00ae7308 */ /* 0x000f220000002400 */
[----:B------:R-:W-:Y:S01]  /*34a0*/  HMMA.16816.F32.BF16 R100, R12, R54, R100 ;  /* 0x000000360c64723c */ /* 0x000fe20000041864 */
[----:B------:R-:W1:Y:S05]  /*34b0*/  LDSM.16.M88.4 R52, [R251+0x7800] ;  /* 0x00780000fb34783b */ /* 0x000e6a0000000200 */
[----:B------:R-:W-:Y:S01]  /*34c0*/  FMUL.FTZ R112, R112, UR5 ;  /* 0x0000000570707c20 */ /* 0x000fe20008410000 */
[----:B------:R-:W-:Y:S01]  /*34d0*/  FMUL.FTZ R113, R113, UR5 ;  /* 0x0000000571717c20 */ /* 0x000fe20008410000 */
[----:B--2---:R-:W2:Y:S01]  /*34e0*/  LDSM.16.M88.4 R36, [R251+0x7000] ;  /* 0x00700000fb24783b */ /* 0x004ea20000000200 */
[----:B---3--:R-:W-:Y:S01]  /*34f0*/  HMMA.16816.F32.BF16 R92, R16, R28, R92 ;  /* 0x0000001c105c723c */ /* 0x008fe2000004185c */
[----:B------:R-:W-:Y:S01]  /*3500*/  MUFU.TANH R223, R112 ;  /* 0x0000007000df7308 */ /* 0x000fe20000002400 */
[----:B------:R-:W-:Y:S01]  /*3510*/  FMUL.FTZ R216, R114, UR5 ;  /* 0x0000000572d87c20 */ /* 0x000fe20008410000 */
[----:B------:R-:W-:-:S03]  /*3520*/  FMUL.FTZ R214, R115, UR5 ;  /* 0x0000000573d67c20 */ /* 0x000fc60008410000 */
[----:B------:R-:W-:Y:S03]  /*3530*/  HMMA.16816.F32.BF16 R96, R20, R28, R96 ;  /* 0x0000001c1460723c */ /* 0x000fe60000041860 */
[----:B------:R3:W-:Y:S03]  /*3540*/  MUFU.TANH R227, R113 ;  /* 0x0000007100e37308 */ /* 0x0007e60000002400 */
[-C--:B------:R-:W-:Y:S05]  /*3550*/  HMMA.16816.F32.BF16 R88, R16, R30.reuse, R88 ;  /* 0x0000001e1058723c */ /* 0x080fea0000041858 */
[----:B------:R-:W-:Y:S01]  /*3560*/  MUFU.TANH R220, R220 ;  /* 0x000000dc00dc7308 */ /* 0x000fe20000002400 */
[----:B------:R-:W-:Y:S01]  /*3570*/  HMMA.16816.F32.BF16 R84, R20, R30, R84 ;  /* 0x0000001e1454723c */ /* 0x000fe20000041854 */
[----:B------:R-:W-:Y:S05]  /*3580*/  LDSM.16.M88.4 R28, [R247+0x3800] ;  /* 0x00380000f71c783b */ /* 0x000fea0000000200 */
[-C--:B-----5:R-:W-:Y:S01]  /*3590*/  HMMA.16816.F32.BF16 R92, R8, R40.reuse, R92 ;  /* 0x00000028085c723c */ /* 0x0a0fe2000004185c */
[----:B------:R-:W5:Y:S01]  /*35a0*/  MUFU.TANH R222, R222 ;  /* 0x000000de00de7308 */ /* 0x000f620000002400 */
[----:B---3--:R-:W3:Y:S04]  /*35b0*/  LDSM.16.M88.4 R112, [R198+0x2800] ;  /* 0x00280000c670783b */ /* 0x008ee80000000200 */
[----:B------:R-:W-:Y:S03]  /*35c0*/  HMMA.16816.F32.BF16 R96, R12, R40, R96 ;  /* 0x000000280c60723c */ /* 0x000fe60000041860 */
[----:B------:R-:W5:Y:S03]  /*35d0*/  MUFU.TANH R180, R180 ;  /* 0x000000b400b47308 */ /* 0x000f660000002400 */
[C---:B-1----:R-:W-:Y:S05]  /*35e0*/  HMMA.16816.F32.BF16 R60, R16.reuse, R52, R60 ;  /* 0x00000034103c723c */ /* 0x042fea000004183c */
[----:B------:R-:W-:Y:S01]  /*35f0*/  MUFU.TANH R233, R233 ;  /* 0x000000e900e97308 */ /* 0x000fe20000002400 */
[C---:B--2---:R-:W-:Y:S06]  /*3600*/  HMMA.16816.F32.BF16 R76, R16.reuse, R36, R76 ;  /* 0x00000024104c723c */ /* 0x044fec000004184c */
[C---:B------:R-:W-:Y:S01]  /*3610*/  HMMA.16816.F32.BF16 R72, R16.reuse, R38, R72 ;  /* 0x000000261048723c */ /* 0x040fe20000041848 */
[----:B------:R-:W-:Y:S05]  /*3620*/  MUFU.TANH R125, R125 ;  /* 0x0000007d007d7308 */ /* 0x000fea0000002400 */
[----:B------:R-:W-:Y:S01]  /*3630*/  HMMA.16816.F32.BF16 R56, R16, R54, R56 ;  /* 0x000000361038723c */ /* 0x000fe20000041838 */
[----:B------:R-:W1:Y:S02]  /*3640*/  LDSM.16.M88.4 R16, [R247+0x3000] ;  /* 0x00300000f710783b */ /* 0x000e640000000200 */
[----:B------:R-:W2:Y:S03]  /*3650*/  MUFU.TANH R116, R116 ;  /* 0x0000007400747308 */ /* 0x000ea60000002400 */
[C---:B------:R-:W-:Y:S05]  /*3660*/  HMMA.16816.F32.BF16 R80, R20.reuse, R36, R80 ;  /* 0x000000241450723c */ /* 0x040fea0000041850 */
[----:B------:R-:W2:Y:S01]  /*3670*/  MUFU.TANH R161, R161 ;  /* 0x000000a100a17308 */ /* 0x000ea20000002400 */
[C---:B------:R-:W-:Y:S06]  /*3680*/  HMMA.16816.F32.BF16 R64, R20.reuse, R52, R64 ;  /* 0x000000341440723c */ /* 0x040fec0000041840 */
[C---:B------:R-:W-:Y:S01]  /*3690*/  HMMA.16816.F32.BF16 R68, R20.reuse, R38, R68 ;  /* 0x000000261444723c */ /* 0x040fe20000041844 */
[----:B------:R-:W2:Y:S05]  /*36a0*/  MUFU.TANH R179, R179 ;  /* 0x000000b300b37308 */ /* 0x000eaa0000002400 */
[----:B------:R-:W-:Y:S03]  /*36b0*/  HMMA.16816.F32.BF16 R24, R20, R54, R24 ;  /* 0x000000361418723c */ /* 0x000fe60000041818 */
[----:B------:R-:W-:Y:S03]  /*36c0*/  MUFU.TANH R231, R231 ;  /* 0x000000e700e77308 */ /* 0x000fe60000002400 */
[----:B---3--:R-:W-:Y:S01]  /*36d0*/  HMMA.16816.F32.BF16 R92, R44, R112, R92 ;  /* 0x000000702c5c723c */ /* 0x008fe2000004185c */
[----:B------:R-:W-:-:S04]  /*36e0*/  IMAD.SHL.U32 R20, R135, 0x2, RZ ;  /* 0x0000000287147824 */ /* 0x000fc800078e00ff */
[----:B------:R-:W-:Y:S01]  /*36f0*/  MUFU.TANH R124, R124 ;  /* 0x0000007c007c7308 */ /* 0x000fe20000002400 */
[----:B------:R-:W-:Y:S01]  /*3700*/  LOP3.LUT R20, R20, 0x6, RZ, 0xc0, !PT ;  /* 0x0000000614147812 */ /* 0x000fe200078ec0ff */
[----:B------:R-:W-:Y:S03]  /*3710*/  HMMA.16816.F32.BF16 R88, R8, R42, R88 ;  /* 0x0000002a0858723c */ /* 0x000fe60000041858 */
[----:B------:R-:W-:-:S03]  /*3720*/  LEA R21, R133, R20, 0x7 ;  /* 0x0000001485157211 */ /* 0x000fc600078e38ff */
[C---:B-1----:R-:W-:Y:S01]  /*3730*/  HMMA.16816.F32.BF16 R76, R8.reuse, R16, R76 ;  /* 0x00000010084c723c */ /* 0x042fe2000004184c */
[CC--:B------:R-:W-:Y:S01]  /*3740*/  ISETP.GE.AND P0, PT, R21.reuse, R132.reuse, PT ;  /* 0x000000841500720c */ /* 0x0c0fe20003f06270 */
[C---:B------:R-:W-:Y:S01]  /*3750*/  VIADD R23, R21.reuse, 0x8 ;  /* 0x0000000815177836 */ /* 0x040fe20000000000 */
[----:B------:R-:W1:Y:S01]  /*3760*/  MUFU.TANH R236, R236 ;  /* 0x000000ec00ec7308 */ /* 0x000e620000002400 */
[----:B------:R-:W-:Y:S01]  /*3770*/  VIADD R37, R21, 0x1 ;  /* 0x0000000115257836 */ /* 0x000fe20000000000 */
[----:B------:R-:W-:Y:S01]  /*3780*/  FSEL R192, R137, -INF , !P0 ;  /* 0xff80000089c07808 */ /* 0x000fe20004000000 */
[----:B------:R-:W-:Y:S01]  /*3790*/  HMMA.16816.F32.BF16 R60, R8, R28, R60 ;  /* 0x0000001c083c723c */ /* 0x000fe2000004183c */
[-C--:B------:R-:W-:Y:S01]  /*37a0*/  ISETP.GE.AND P6, PT, R23, R132.reuse, PT ;  /* 0x000000841700720c */ /* 0x080fe20003fc6270 */
[----:B------:R-:W-:Y:S01]  /*37b0*/  VIADD R23, R21, 0x10 ;  /* 0x0000001015177836 */ /* 0x000fe20000000000 */
[----:B------:R-:W-:Y:S01]  /*37c0*/  ISETP.GE.AND P1, PT, R37, R132, PT ;  /* 0x000000842500720c */ /* 0x000fe20003f26270 */
[----:B------:R-:W-:-:S02]  /*37d0*/  VIADD R37, R21, 0x9 ;  /* 0x0000000915257836 */ /* 0x000fc40000000000 */
[----:B------:R-:W-:Y:S01]  /*37e0*/  FMUL.FTZ R212, R94, UR5 ;  /* 0x000000055ed47c20 */ /* 0x000fe20008410000 */
[C---:B------:R-:W-:Y:S01]  /*37f0*/  HMMA.16816.F32.BF16 R72, R8.reuse, R18, R72 ;  /* 0x000000120848723c */ /* 0x040fe20000041848 */
[----:B------:R-:W-:Y:S01]  /*3800*/  FSEL R22, R149, -INF , !P6 ;  /* 0xff80000095167808 */ /* 0x000fe20007000000 */
[----:B------:R-:W-:Y:S01]  /*3810*/  MUFU.TANH R218, R218 ;  /* 0x000000da00da7308 */ /* 0x000fe20000002400 */
[----:B------:R-:W-:Y:S01]  /*3820*/  FSEL R149, R147, -INF , !P6 ;  /* 0xff80000093957808 */ /* 0x000fe20007000000 */
[----:B------:R-:W-:Y:S01]  /*3830*/  FMUL.FTZ R92, R92, UR5 ;  /* 0x000000055c5c7c20 */ /* 0x000fe20008410000 */
[----:B------:R-:W-:Y:S01]  /*3840*/  FSEL R94, R145, -INF , !P6 ;  /* 0xff800000915e7808 */ /* 0x000fe20007000000 */
[----:B------:R-:W-:Y:S01]  /*3850*/  HMMA.16816.F32.BF16 R56, R8, R30, R56 ;  /* 0x0000001e0838723c */ /* 0x000fe20000041838 */
[----:B------:R-:W-:Y:S01]  /*3860*/  FSEL R143, R143, -INF , !P6 ;  /* 0xff8000008f8f7808 */ /* 0x000fe20007000000 */
[----:B------:R-:W-:Y:S01]  /*3870*/  FMUL.FTZ R93, R93, UR5 ;  /* 0x000000055d5d7c20 */ /* 0x000fe20008410000 */
[-C--:B------:R-:W-:Y:S01]  /*3880*/  ISETP.GE.AND P5, PT, R37, R132.reuse, PT ;  /* 0x000000842500720c */ /* 0x080fe20003fa6270 */
[C---:B------:R-:W-:Y:S01]  /*3890*/  VIADD R37, R21.reuse, 0x11 ;  /* 0x0000001115257836 */ /* 0x040fe20000000000 */
[----:B------:R-:W-:Y:S01]  /*38a0*/  FSEL R194, R138, -INF , !P1 ;  /* 0xff8000008ac27808 */ /* 0x000fe20004800000 */
[C---:B------:R-:W-:Y:S01]  /*38b0*/  HMMA.16816.F32.BF16 R84, R12.reuse, R42, R84 ;  /* 0x0000002a0c54723c */ /* 0x040fe20000041854 */
[----:B------:R-:W-:Y:S01]  /*38c0*/  VIADD R9, R21, 0x21 ;  /* 0x0000002115097836 */ /* 0x000fe20000000000 */
[----:B------:R-:W-:Y:S01]  /*38d0*/  FSEL R138, R150, -INF , !P5 ;  /* 0xff800000968a7808 */ /* 0x000fe20006800000 */
[----:B------:R-:W3:Y:S01]  /*38e0*/  MUFU.TANH R119, R119 ;  /* 0x0000007700777308 */ /* 0x000ee20000002400 */
[----:B------:R-:W-:Y:S01]  /*38f0*/  FSEL R181, R148, -INF , !P5 ;  /* 0xff80000094b57808 */ /* 0x000fe20006800000 */
[----:B------:R-:W-:Y:S01]  /*3900*/  FMUL.FTZ R95, R95, UR5 ;  /* 0x000000055f5f7c20 */ /* 0x000fe20008410000 */
[-C--:B------:R-:W-:Y:S01]  /*3910*/  ISETP.GE.AND P6, PT, R9, R132.reuse, PT ;  /* 0x000000840900720c */ /* 0x080fe20003fc6270 */
[----:B------:R-:W-:Y:S01]  /*3920*/  VIADD R9, R21, 0x28 ;  /* 0x0000002815097836 */ /* 0x000fe20000000000 */
[----:B------:R-:W-:Y:S01]  /*3930*/  FSEL R133, R146, -INF , !P5 ;  /* 0xff80000092857808 */ /* 0x000fe20006800000 */
[----:B------:R-:W-:Y:S01]  /*3940*/  HMMA.16816.F32.BF16 R80, R12, R16, R80 ;  /* 0x000000100c50723c */ /* 0x000fe20000041850 */
[----:B------:R-:W-:Y:S01]  /*3950*/  FSEL R183, R144, -INF , !P5 ;  /* 0xff80000090b77808 */ /* 0x000fe20006800000 */
[----:B------:R-:W1:Y:S01]  /*3960*/  MUFU.TANH R216, R216 ;  /* 0x000000d800d87308 */ /* 0x000e620000002400 */
[----:B------:R-:W-:-:S02]  /*3970*/  ISETP.GE.AND P5, PT, R9, R132, PT ;  /* 0x000000840900720c */ /* 0x000fc40003fa6270 */
[----:B------:R-:W4:Y:S01]  /*3980*/  LDSM.16.M88.4 R8, [R198+0x3000] ;  /* 0x00300000c608783b */ /* 0x000f220000000200 */
[----:B------:R-:W-:Y:S01]  /*3990*/  ISETP.GE.AND P4, PT, R23, R132, PT ;  /* 0x000000841700720c */ /* 0x000fe20003f86270 */
[----:B------:R-:W-:Y:S01]  /*39a0*/  VIADD R17, R21, 0x29 ;  /* 0x0000002915117836 */ /* 0x000fe20000000000 */
[----:B------:R-:W-:Y:S01]  /*39b0*/  FSEL R137, R140, -INF , !P1 ;  /* 0xff8000008c897808 */ /* 0x000fe20004800000 */
[----:B------:R-:W-:Y:S01]  /*39c0*/  HMMA.16816.F32.BF16 R68, R12, R18, R68 ;  /* 0x000000120c44723c */ /* 0x000fe20000041844 */
[----:B------:R-:W-:Y:S01]  /*39d0*/  FSEL R140, R157, -INF , !P4 ;  /* 0xff8000009d8c7808 */ /* 0x000fe20006000000 */
[----:B------:R-:W1:Y:S01]  /*39e0*/  MUFU.TANH R214, R214 ;  /* 0x000000d600d67308 */ /* 0x000e620000002400 */
[----:B------:R-:W-:Y:S02]  /*39f0*/  FSEL R155, R155, -INF , !P4 ;  /* 0xff8000009b9b7808 */ /* 0x000fe40006000000 */
[----:B------:R-:W-:Y:S01]  /*3a00*/  FSEL R144, R153, -INF , !P4 ;  /* 0xff80000099907808 */ /* 0x000fe20006000000 */
[----:B------:R-:W-:Y:S01]  /*3a10*/  HMMA.16816.F32.BF16 R96, R48, R112, R96 ;  /* 0x000000703060723c */ /* 0x000fe20000041860 */
[----:B------:R-:W-:-:S02]  /*3a20*/  FSEL R147, R151, -INF , !P4 ;  /* 0xff80000097937808 */ /* 0x000fc40006000000 */
[-C--:B------:R-:W-:Y:S01]  /*3a30*/  ISETP.GE.AND P4, PT, R17, R132.reuse, PT ;  /* 0x000000841100720c */ /* 0x080fe20003f86270 */
[----:B------:R1:W1:Y:S01]  /*3a40*/  MUFU.TANH R211, R92 ;  /* 0x0000005c00d37308 */ /* 0x0002620000002400 */
[----:B------:R-:W-:Y:S01]  /*3a50*/  ISETP.GE.AND P3, PT, R37, R132, PT ;  /* 0x000000842500720c */ /* 0x000fe20003f66270 */
[----:B------:R-:W-:Y:S01]  /*3a60*/  HMMA.16816.F32.BF16 R84, R48, R114, R84 ;  /* 0x000000723054723c */ /* 0x000fe20000041854 */
[C---:B------:R-:W-:Y:S01]  /*3a70*/  IADD3 R17, R21.reuse, 0x30, RZ ;  /* 0x0000003015117810 */ /* 0x040fe20007ffe0ff */
[----:B------:R-:W-:Y:S01]  /*3a80*/  VIADD R37, R21, 0x19 ;  /* 0x0000001915257836 */ /* 0x000fe20000000000 */
[----:B------:R-:W-:Y:S02]  /*3a90*/  FSEL R158, R158, -INF , !P3 ;  /* 0xff8000009e9e7808 */ /* 0x000fe40005800000 */
[----:B------:R-:W-:Y:S01]  /*3aa0*/  FSEL R151, R156, -INF , !P3 ;  /* 0xff8000009c977808 */ /* 0x000fe20005800000 */
[----:B------:R-:W-:Y:S01]  /*3ab0*/  HMMA.16816.F32.BF16 R108, R44, R120, R108 ;  /* 0x000000782c6c723c */ /* 0x000fe2000004186c */
[----:B------:R-:W-:Y:S01]  /*3ac0*/  FSEL R146, R154, -INF , !P3 ;  /* 0xff8000009a927808 */ /* 0x000fe20005800000 */
[----:B------:R1:W1:Y:S01]  /*3ad0*/  MUFU.TANH R209, R93 ;  /* 0x0000005d00d17308 */ /* 0x0002620000002400 */
[----:B------:R-:W-:-:S02]  /*3ae0*/  FSEL R145, R152, -INF , !P3 ;  /* 0xff80000098917808 */ /* 0x000fc40005800000 */
[----:B------:R-:W-:Y:S01]  /*3af0*/  ISETP.GE.AND P3, PT, R17, R132, PT ;  /* 0x000000841100720c */ /* 0x000fe20003f66270 */
[----:B------:R-:W-:Y:S01]  /*3b00*/  HMMA.16816.F32.BF16 R104, R44, R122, R104 ;  /* 0x0000007a2c68723c */ /* 0x000fe20000041868 */
[----:B------:R-:W2:Y:S01]  /*3b10*/  LDSM.16.M88.4 R16, [R198+0x3800] ;  /* 0x00380000c610783b */ /* 0x000ea20000000200 */
[----:B------:R-:W-:Y:S01]  /*3b20*/  IADD3 R23, R21, 0x18, RZ ;  /* 0x0000001815177810 */ /* 0x000fe20007ffe0ff */
[----:B------:R-:W-:-:S04]  /*3b30*/  DEPBAR.LE SB0, 0x0 ;  /* 0x000080000000791a */ /* 0x000fc80000000000 */
[C---:B------:R-:W-:Y:S01]  /*3b40*/  HMMA.16816.F32.BF16 R100, R48.reuse, R122, R100 ;  /* 0x0000007a3064723c */ /* 0x040fe20000041864 */
[-C--:B------:R-:W-:Y:S01]  /*3b50*/  ISETP.GE.AND P2, PT, R23, R132.reuse, PT ;  /* 0x000000841700720c */ /* 0x080fe20003f46270 */
[----:B------:R-:W-:Y:S01]  /*3b60*/  FMUL.FTZ R131, R96, UR5 ;  /* 0x0000000560837c20 */ /* 0x000fe20008410000 */
[----:B------:R-:W-:Y:S01]  /*3b70*/  FSEL R20, R141, -INF , !P0 ;  /* 0xff8000008d147808 */ /* 0x000fe20004000000 */
[----:B------:R-:W-:Y:S01]  /*3b80*/  FMUL.FTZ R96, R97, UR5 ;  /* 0x0000000561607c20 */ /* 0x000fe20008410000 */
[----:B------:R-:W-:Y:S01]  /*3b90*/  FSEL R139, R139, -INF , !P0 ;  /* 0xff8000008b8b7808 */ /* 0x000fe20004000000 */
[----:B----4-:R-:W-:Y:S01]  /*3ba0*/  HMMA.16816.F32.BF16 R80, R48, R8, R80 ;  /* 0x000000083050723c */ /* 0x010fe20000041850 */
[----:B------:R-:W-:Y:S01]  /*3bb0*/  FSEL R23, R0, -INF , !P0 ;  /* 0xff80000000177808 */ /* 0x000fe20004000000 */
[----:B------:R-:W-:Y:S01]  /*3bc0*/  FMUL.FTZ R0, R85, UR5 ;  /* 0x0000000555007c20 */ /* 0x000fe20008410000 */
[-C--:B------:R-:W-:Y:S01]  /*3bd0*/  ISETP.GE.AND P0, PT, R37, R132.reuse, PT ;  /* 0x000000842500720c */ /* 0x080fe20003f06270 */
[----:B------:R-:W-:Y:S01]  /*3be0*/  VIADD R37, R21, 0x20 ;  /* 0x0000002015257836 */ /* 0x000fe20000000000 */
[----:B------:R-:W-:Y:S01]  /*3bf0*/  FSEL R142, R142, -INF , !P1 ;  /* 0xff8000008e8e7808 */ /* 0x000fe20004800000 */
[----:B------:R-:W-:Y:S01]  /*3c00*/  HMMA.16816.F32.BF16 R88, R44, R114, R88 ;  /* 0x000000722c58723c */ /* 0x000fe20000041858 */
[----:B------:R-:W-:Y:S01]  /*3c10*/  FSEL R162, R162, -INF , !P0 ;  /* 0xff800000a2a27808 */ /* 0x000fe20004000000 */
[----:B------:R-:W-:Y:S01]  /*3c20*/  FMUL.FTZ R108, R108, UR5 ;  /* 0x000000056c6c7c20 */ /* 0x000fe20008410000 */
[----:B------:R-:W-:Y:S01]  /*3c30*/  FSEL R135, R160, -INF , !P0 ;  /* 0xff800000a0877808 */ /* 0x000fe20004000000 */
[----:B------:R-:W-:Y:S01]  /*3c40*/  FMUL.FTZ R109, R109, UR5 ;  /* 0x000000056d6d7c20 */ /* 0x000fe20008410000 */
[----:B------:R-:W-:Y:S01]  /*3c50*/  FSEL R141, R2, -INF , !P1 ;  /* 0xff800000028d7808 */ /* 0x000fe20004800000 */
[C---:B------:R-:W-:Y:S01]  /*3c60*/  HMMA.16816.F32.BF16 R64, R12.reuse, R28, R64 ;  /* 0x0000001c0c40723c */ /* 0x040fe20000041840 */
[-C--:B------:R-:W-:Y:S01]  /*3c70*/  ISETP.GE.AND P1, PT, R37, R132.reuse, PT ;  /* 0x000000842500720c */ /* 0x080fe20003f26270 */
[----:B------:R-:W-:Y:S01]  /*3c80*/  FMUL.FTZ R2, R86, UR5 ;  /* 0x0000000556027c20 */ /* 0x000fe20008410000 */
[----:B------:R-:W-:Y:S01]  /*3c90*/  FSEL R240, R174, -INF , !P6 ;  /* 0xff800000aef07808 */ /* 0x000fe20007000000 */
[----:B------:R-:W-:Y:S01]  /*3ca0*/  FMUL.FTZ R110, R110, UR5 ;  /* 0x000000056e6e7c20 */ /* 0x000fe20008410000 */
        /* <DEDUP_REMOVED lines=8> */
[----:B------:R-:W-:Y:S01]  /*3d30*/  VIADD R15, R21, 0x38 ;  /* 0x00000038150f7836 */ /* 0x000fe20000000000 */
[----:B------:R-:W-:Y:S01]  /*3d40*/  FSEL R12, R166, -INF , !P0 ;  /* 0xff800000a60c7808 */ /* 0x000fe20004000000 */
[----:B------:R-:W-:Y:S01]  /*3d50*/  FMUL.FTZ R101, R101, UR5 ;  /* 0x0000000565657c20 */ /* 0x000fe20008410000 */
[----:B------:R-:W-:Y:S01]  /*3d60*/  FSEL R13, R164, -INF , !P0 ;  /* 0xff800000a40d7808 */ /* 0x000fe20004000000 */
[----:B------:R-:W-:Y:S01]  /*3d70*/  FMUL.FTZ R102, R102, UR5 ;  /* 0x0000000566667c20 */ /* 0x000fe20008410000 */
[----:B------:R-:W-:Y:S01]  /*3d80*/  ISETP.GE.AND P0, PT, R15, R132, PT ;  /* 0x000000840f00720c */ /* 0x000fe20003f06270 */
[C---:B------:R-:W-:Y:S01]  /*3d90*/  VIADD R15, R21.reuse, 0x39 ;  /* 0x00000039150f7836 */ /* 0x040fe20000000000 */
[----:B------:R-:W-:Y:S01]  /*3da0*/  HMMA.16816.F32.BF16 R72, R44, R10, R72 ;  /* 0x0000000a2c48723c */ /* 0x000fe20000041848 */
[----:B------:R-:W-:-:S02]  /*3db0*/  VIADD R9, R21, 0x40 ;  /* 0x0000004015097836 */ /* 0x000fc40000000000 */
[----:B------:R-:W-:Y:S01]  /*3dc0*/  FMUL.FTZ R8, R81, UR5 ;  /* 0x0000000551087c20 */ /* 0x000fe20008410000 */
[----:B------:R-:W-:Y:S01]  /*3dd0*/  FSEL R53, R171, -INF , !P6 ;  /* 0xff800000ab357808 */ /* 0x000fe20007000000 */
[----:B------:R-:W-:Y:S01]  /*3de0*/  FMUL.FTZ R103, R103, UR5 ;  /* 0x0000000567677c20 */ /* 0x000fe20008410000 */
[-C--:B------:R-:W-:Y:S01]  /*3df0*/  ISETP.GE.AND P1, PT, R15, R132.reuse, PT ;  /* 0x000000840f00720c */ /* 0x080fe20003f26270 */
[----:B------:R-:W-:Y:S01]  /*3e00*/  HMMA.16816.F32.BF16 R68, R48, R10, R68 ;  /* 0x0000000a3044723c */ /* 0x000fe20000041844 */
[----:B------:R-:W-:Y:S01]  /*3e10*/  FSEL R246, R129, -INF , !P6 ;  /* 0xff80000081f67808 */ /* 0x000fe20007000000 */
[----:B------:R-:W-:Y:S01]  /*3e20*/  FMUL.FTZ R104, R104, UR5 ;  /* 0x0000000568687c20 */ /* 0x000fe20008410000 */
[----:B------:R-:W-:Y:S01]  /*3e30*/  FSEL R55, R168, -INF , !P6 ;  /* 0xff800000a8377808 */ /* 0x000fe20007000000 */
[----:B------:R-:W-:Y:S01]  /*3e40*/  FMUL.FTZ R105, R105, UR5 ;  /* 0x0000000569697c20 */ /* 0x000fe20008410000 */
        /* <DEDUP_REMOVED lines=10> */
[----:B------:R-:W-:Y:S01]  /*3ef0*/  ISETP.GE.AND P6, PT, R9, R132, PT ;  /* 0x000000840900720c */ /* 0x000fe20003fc6270 */
[----:B------:R-:W-:-:S02]  /*3f00*/  VIADD R15, R21, 0x41 ;  /* 0x00000041150f7836 */ /* 0x000fc40000000000 */
[----:B------:R-:W-:Y:S01]  /*3f10*/  FMUL.FTZ R91, R91, UR5 ;  /* 0x000000055b5b7c20 */ /* 0x000fe20008410000 */
[----:B------:R-:W-:Y:S01]  /*3f20*/  FMUL.FTZ R80, R80, UR5 ;  /* 0x0000000550507c20 */ /* 0x000fe20008410000 */
[----:B------:R-:W-:Y:S01]  /*3f30*/  FMUL.FTZ R82, R82, UR5 ;  /* 0x0000000552527c20 */ /* 0x000fe20008410000 */
[----:B-----5:R-:W-:Y:S01]  /*3f40*/  FSEL R222, R222, -INF , !P0 ;  /* 0xff800000dede7808 */ /* 0x020fe20004000000 */
[----:B------:R4:W1:Y:S01]  /*3f50*/  MUFU.TANH R217, R108 ;  /* 0x0000006c00d97308 */ /* 0x0008620000002400 */
[----:B------:R-:W-:Y:S01]  /*3f60*/  FSEL R43, R117, -INF , !P0 ;  /* 0xff800000752b7808 */ /* 0x000fe20004000000 */
[C---:B------:R-:W-:Y:S01]  /*3f70*/  VIADD R11, R21.reuse, 0x50 ;  /* 0x00000050150b7836 */ /* 0x040fe20000000000 */
[----:B------:R-:W-:Y:S01]  /*3f80*/  FSEL R220, R220, -INF , !P0 ;  /* 0xff800000dcdc7808 */ /* 0x000fe20004000000 */
[----:B------:R-:W-:Y:S01]  /*3f90*/  VIADD R29, R21, 0x31 ;  /* 0x00000031151d7836 */ /* 0x000fe20000000000 */
[----:B------:R-:W-:Y:S01]  /*3fa0*/  FSEL R237, R237, -INF , !P0 ;  /* 0xff800000eded7808 */ /* 0x000fe20004000000 */
[----:B--2---:R-:W-:Y:S01]  /*3fb0*/  HMMA.16816.F32.BF16 R60, R44, R16, R60 ;  /* 0x000000102c3c723c */ /* 0x004fe2000004183c */
[----:B------:R-:W-:Y:S01]  /*3fc0*/  ISETP.GE.AND P0, PT, R132, 0x81, PT ;  /* 0x000000818400780c */ /* 0x000fe20003f06270 */
[----:B------:R4:W2:Y:S01]  /*3fd0*/  MUFU.TANH R225, R109 ;  /* 0x0000006d00e17308 */ /* 0x0008a20000002400 */
[----:B------:R-:W-:-:S02]  /*3fe0*/  P2R R9, PR, RZ, 0x40 ;  /* 0x00000040ff097803 */ /* 0x000fc40000000000 */
[----:B------:R-:W-:Y:S01]  /*3ff0*/  ISETP.GE.AND P6, PT, R15, R132, PT ;  /* 0x000000840f00720c */ /* 0x000fe20003fc6270 */
[----:B------:R-:W-:Y:S01]  /*4000*/  HMMA.16816.F32.BF16 R56, R44, R18, R56 ;  /* 0x000000122c38723c */ /* 0x000fe20000041838 */
[----:B------:R-:W-:Y:S02]  /*4010*/  IADD3 R15, R21, 0x48, RZ ;  /* 0x00000048150f7810 */ /* 0x000fe40007ffe0ff */
[----:B------:R-:W-:Y:S01]  /*4020*/  FSEL R244, R180, -INF , !P5 ;  /* 0xff800000b4f47808 */ /* 0x000fe20006800000 */
[----:B------:R4:W1:Y:S01]  /*4030*/  MUFU.TANH R234, R110 ;  /* 0x0000006e00ea7308 */ /* 0x0008620000002400 */
[----:B------:R-:W-:Y:S01]  /*4040*/  FSEL R239, R178, -INF , !P5 ;  /* 0xff800000b2ef7808 */ /* 0x000fe20006800000 */
[----:B------:R-:W-:Y:S01]  /*4050*/  HMMA.16816.F32.BF16 R64, R48, R16, R64 ;  /* 0x000000103040723c */ /* 0x000fe20000041840 */
[----:B------:R-:W-:Y:S02]  /*4060*/  FSEL R52, R172, -INF , !P5 ;  /* 0xff800000ac347808 */ /* 0x000fe40006800000 */
[----:B------:R-:W-:-:S02]  /*4070*/  FSEL R241, R170, -INF , !P5 ;  /* 0xff800000aaf17808 */ /* 0x000fc40006800000 */
[----:B------:R-:W-:Y:S01]  /*4080*/  FSEL R38, R116, -INF , !P3 ;  /* 0xff80000074267808 */ /* 0x000fe20005800000 */
[----:B------:R4:W1:Y:S01]  /*4090*/  MUFU.TANH R224, R111 ;  /* 0x0000006f00e07308 */ /* 0x0008620000002400 */
[----:B------:R-:W-:Y:S01]  /*40a0*/  FSEL R45, R126, -INF , !P3 ;  /* 0xff8000007e2d7808 */ /* 0x000fe20005800000 */
[----:B------:R-:W-:Y:S01]  /*40b0*/  HMMA.16816.F32.BF16 R24, R48, R18, R24 ;  /* 0x000000123018723c */ /* 0x000fe20000041818 */
[----:B------:R-:W-:Y:S02]  /*40c0*/  FSEL R44, R125, -INF , !P3 ;  /* 0xff8000007d2c7808 */ /* 0x000fe40005800000 */
[----:B------:R-:W-:Y:S02]  /*40d0*/  FSEL R233, R233, -INF , !P3 ;  /* 0xff800000e9e97808 */ /* 0x000fe40005800000 */
[----:B------:R-:W-:Y:S01]  /*40e0*/  FSEL R86, R165, -INF , !P2 ;  /* 0xff800000a5567808 */ /* 0x000fe20005000000 */
[----:B------:R4:W1:Y:S01]  /*40f0*/  MUFU.TANH R221, R100 ;  /* 0x0000006400dd7308 */ /* 0x0008620000002400 */
[----:B------:R-:W-:-:S02]  /*4100*/  FSEL R163, R163, -INF , !P2 ;  /* 0xff800000a3a37808 */ /* 0x000fc40005000000 */
[----:B------:R-:W-:Y:S02]  /*4110*/  FSEL R161, R161, -INF , !P2 ;  /* 0xff800000a1a17808 */ /* 0x000fe40005000000 */
[----:B------:R-:W-:Y:S02]  /*4120*/  FSEL R85, R159, -INF , !P2 ;  /* 0xff8000009f557808 */ /* 0x000fe40005000000 */
[-C--:B------:R-:W-:Y:S01]  /*4130*/  ISETP.GE.AND P5, PT, R15, R132.reuse, PT ;  /* 0x000000840f00720c */ /* 0x080fe20003fa6270 */
[----:B------:R4:W2:Y:S01]  /*4140*/  MUFU.TANH R219, R101 ;  /* 0x0000006500db7308 */ /* 0x0008a20000002400 */
[-C--:B------:R-:W-:Y:S01]  /*4150*/  ISETP.GE.AND P3, PT, R11, R132.reuse, PT ;  /* 0x000000840b00720c */ /* 0x080fe20003f66270 */
[----:B------:R-:W-:Y:S01]  /*4160*/  VIADD R15, R21, 0x49 ;  /* 0x00000049150f7836 */ /* 0x000fe20000000000 */
[----:B------:R-:W-:Y:S01]  /*4170*/  ISETP.GE.AND P2, PT, R29, R132, PT ;  /* 0x000000841d00720c */ /* 0x000fe20003f46270 */
[----:B------:R-:W-:Y:S01]  /*4180*/  VIADD R11, R21, 0x51 ;  /* 0x00000051150b7836 */ /* 0x000fe20000000000 */
[----:B------:R-:W-:-:S02]  /*4190*/  FSEL R54, R179, -INF , !P4 ;  /* 0xff800000b3367808 */ /* 0x000fc40006000000 */
[----:B------:R-:W-:Y:S01]  /*41a0*/  FSEL R243, R177, -INF , !P4 ;  /* 0xff800000b1f37808 */ /* 0x000fe20006000000 */
[----:B------:R4:W2:Y:S01]  /*41b0*/  MUFU.TANH R228, R102 ;  /* 0x0000006600e47308 */ /* 0x0008a20000002400 */
[----:B------:R-:W-:Y:S02]  /*41c0*/  FSEL R238, R173, -INF , !P4 ;  /* 0xff800000adee7808 */ /* 0x000fe40006000000 */
[----:B------:R-:W-:Y:S02]  /*41d0*/  FSEL R245, R128, -INF , !P4 ;  /* 0xff80000080f57808 */ /* 0x000fe40006000000 */
[----:B-1----:R-:W-:Y:S02]  /*41e0*/  FSEL R236, R236, -INF , !P2 ;  /* 0xff800000ecec7808 */ /* 0x002fe40005000000 */
[----:B------:R-:W-:Y:S01]  /*41f0*/  FSEL R229, R229, -INF , !P2 ;  /* 0xff800000e5e57808 */ /* 0x000fe20005000000 */
[----:B------:R4:W1:Y:S01]  /*4200*/  MUFU.TANH R230, R103 ;  /* 0x0000006700e67308 */ /* 0x0008620000002400 */
[----:B------:R-:W-:-:S02]  /*4210*/  FSEL R42, R124, -INF , !P2 ;  /* 0xff8000007c2a7808 */ /* 0x000fc40005000000 */
[----:B------:R-:W-:Y:S02]  /*4220*/  FSEL R231, R231, -INF , !P2 ;  /* 0xff800000e7e77808 */ /* 0x000fe40005000000 */
[----:B------:R-:W-:Y:S02]  /*4230*/  ISETP.GE.AND P4, PT, R15, R132, PT ;  /* 0x000000840f00720c */ /* 0x000fe40003f86270 */
[----:B---3--:R-:W-:Y:S01]  /*4240*/  FSEL R36, R119, -INF , !P1 ;  /* 0xff80000077247808 */ /* 0x008fe20004800000 */
[----:B------:R4:W3:Y:S01]  /*4250*/  MUFU.TANH R215, R104 ;  /* 0x0000006800d77308 */ /* 0x0008e20000002400 */
[----:B------:R-:W-:Y:S02]  /*4260*/  FSEL R37, R118, -INF , !P1 ;  /* 0xff80000076257808 */ /* 0x000fe40004800000 */
[----:B------:R-:W-:Y:S02]  /*4270*/  FSEL R218, R218, -INF , !P1 ;  /* 0xff800000dada7808 */ /* 0x000fe40004800000 */
[----:B------:R-:W-:-:S02]  /*4280*/  FSEL R235, R235, -INF , !P1 ;  /* 0xff800000ebeb7808 */ /* 0x000fc40004800000 */
[----:B------:R-:W-:Y:S01]  /*4290*/  ISETP.GE.AND P2, PT, R11, R132, PT ;  /* 0x000000840b00720c */ /* 0x000fe20003f46270 */
[----:B------:R4:W1:Y:S08]  /*42a0*/  MUFU.TANH R213, R105 ;  /* 0x0000006900d57308 */ /* 0x0008700000002400 */
[----:B------:R4:W1:Y:S08]  /*42b0*/  MUFU.TANH R232, R106 ;  /* 0x0000006a00e87308 */ /* 0x0008700000002400 */
[----:B------:R4:W1:Y:S08]  /*42c0*/  MUFU.TANH R226, R107 ;  /* 0x0000006b00e27308 */ /* 0x0008700000002400 */
[----:B------:R-:W1:Y:S08]  /*42d0*/  MUFU.TANH R131, R131 ;  /* 0x0000008300837308 */ /* 0x000e700000002400 */
[----:B------:R-:W1:Y:S08]  /*42e0*/  MUFU.TANH R96, R96 ;  /* 0x0000006000607308 */ /* 0x000e700000002400 */
[----:B------:R4:W1:Y:S08]  /*42f0*/  MUFU.TANH R196, R98 ;  /* 0x0000006200c47308 */ /* 0x0008700000002400 */
[----:B------:R4:W1:Y:S08]  /*4300*/  MUFU.TANH R130, R99 ;  /* 0x0000006300827308 */ /* 0x0008700000002400 */
[----:B------:R-:W1:Y:S08]  /*4310*/  MUFU.TANH R212, R212 ;  /* 0x000000d400d47308 */ /* 0x000e700000002400 */
[----:B------:R4:W1:Y:S08]  /*4320*/  MUFU.TANH R210, R95 ;  /* 0x0000005f00d27308 */ /* 0x0008700000002400 */
[----:B------:R4:W1:Y:S08]  /*4330*/  MUFU.TANH R127, R84 ;  /* 0x00000054007f7308 */ /* 0x0008700000002400 */
[----:B------:R-:W1:Y:S08]  /*4340*/  MUFU.TANH R0, R0 ;  /* 0x0000000000007308 */ /* 0x000e700000002400 */
[----:B------:R-:W1:Y:S08]  /*4350*/  MUFU.TANH R2, R2 ;  /* 0x0000000200027308 */ /* 0x000e700000002400 */
[----:B------:R4:W1:Y:S08]  /*4360*/  MUFU.TANH R14, R87 ;  /* 0x00000057000e7308 */ /* 0x0008700000002400 */
[----:B------:R4:W1:Y:S08]  /*4370*/  MUFU.TANH R207, R88 ;  /* 0x0000005800cf7308 */ /* 0x0008700000002400 */
[----:B------:R4:W1:Y:S08]  /*4380*/  MUFU.TANH R205, R89 ;  /* 0x0000005900cd7308 */ /* 0x0008700000002400 */
[----:B------:R4:W1:Y:S08]  /*4390*/  MUFU.TANH R208, R90 ;  /* 0x0000005a00d07308 */ /* 0x0008700000002400 */
[----:B------:R4:W1:Y:S08]  /*43a0*/  MUFU.TANH R206, R91 ;  /* 0x0000005b00ce7308 */ /* 0x0008700000002400 */
[----:B------:R4:W1:Y:S08]  /*43b0*/  MUFU.TANH R121, R80 ;  /* 0x0000005000797308 */ /* 0x0008700000002400 */
[----:B------:R-:W1:Y:S08]  /*43c0*/  MUFU.TANH R8, R8 ;  /* 0x0000000800087308 */ /* 0x000e700000002400 */
[----:B------:R4:W1:Y:S08]  /*43d0*/  MUFU.TANH R122, R82 ;  /* 0x00000052007a7308 */ /* 0x0008700000002400 */
[----:B------:R-:W1:Y:S01]  /*43e0*/  MUFU.TANH R10, R10 ;  /* 0x0000000a000a7308 */ /* 0x000e620000002400 */
[----:B------:R-:W-:Y:S06]  /*43f0*/  BAR.SYNC.DEFER_BLOCKING 0x0 ;  /* 0x0000000000007b1d */ /* 0x000fec0000010000 */
[----:B--23--:R-:W-:Y:S05]  /*4400*/  @!P0 BRA `(.L_x_64) ;  /* 0x0000000000948947 */ /* 0x00cfea0003800000 */
[----:B------:R-:W-:Y:S01]  /*4410*/  LEA.HI.SX32 R15, R34, 0xfffffffe, 0x19 ;  /* 0xfffffffe220f7811 */ /* 0x000fe200078fcaff */
[----:B------:R-:W-:-:S03]  /*4420*/  ULDC.64 UR6, c[0x0][0x218] ;  /* 0x0000860000067ab9 */ /* 0x000fc60000000a00 */
[----:B------:R-:W-:Y:S01]  /*4430*/  SHF.R.S32.HI R11, RZ, 0x1f, R15 ;  /* 0x0000001fff0b7819 */ /* 0x000fe2000001140f */
[----:B------:R-:W-:Y:S02]  /*4440*/  IMAD R134, R134, R15, RZ ;  /* 0x0000000f86867224 */ /* 0x000fe400078e02ff */
[----:B------:R-:W-:-:S04]  /*4450*/  IMAD.WIDE.U32 R18, R15, R136, R184 ;  /* 0x000000880f127225 */ /* 0x000fc800078e00b8 */
[----:B------:R-:W-:Y:S01]  /*4460*/  IMAD R11, R11, R136, R134 ;  /* 0x000000880b0b7224 */ /* 0x000fe200078e0286 */
[----:B------:R-:W-:-:S03]  /*4470*/  LEA R16, P1, R18, UR6, 0x1 ;  /* 0x0000000612107c11 */ /* 0x000fc6000f8208ff */
[----:B------:R-:W-:-:S05]  /*4480*/  IMAD.IADD R11, R19, 0x1, R11 ;  /* 0x00000001130b7824 */ /* 0x000fca00078e020b */
[----:B------:R-:W-:Y:S01]  /*4490*/  LEA.HI.X R17, R18, UR7, R11, 0x1, P1 ;  /* 0x0000000712117c11 */ /* 0x000fe200088f0c0b */
[C---:B------:R-:W-:Y:S01]  /*44a0*/  IMAD.SHL.U32 R11, R6.reuse, 0x20, RZ ;  /* 0x00000020060b7824 */ /* 0x040fe200078e00ff */
[----:B------:R-:W-:-:S03]  /*44b0*/  SHF.L.U64.HI R6, R6, 0x5, R7 ;  /* 0x0000000506067819 */ /* 0x000fc60000010207 */
[----:B------:R-:W-:Y:S01]  /*44c0*/  @!PT LDS RZ, [RZ] ;  /* 0x00000000fffff984 */ /* 0x000fe20000000800 */
[----:B------:R-:W-:Y:S01]  /*44d0*/  @!PT LDS RZ, [RZ] ;  /* 0x00000000fffff984 */ /* 0x000fe20000000800 */
[----:B------:R-:W-:Y:S01]  /*44e0*/  @!PT LDS RZ, [RZ] ;  /* 0x00000000fffff984 */ /* 0x000fe20000000800 */
[----:B------:R2:W-:Y:S01]  /*44f0*/  LDGSTS.E.BYPASS.LTC128B.128 [R182+0x4000], desc[UR16][R16.64] ;  /* 0x0400000010b67fae */ /* 0x0005e2000b901d50 */
[----:B------:R-:W-:-:S05]  /*4500*/  IADD3 R50, P1, R11, R16, RZ ;  /* 0x000000100b327210 */ /* 0x000fca0007f3e0ff */
        /* <DEDUP_REMOVED lines=16> */
[----:B----4-:R-:W-:-:S04]  /*4610*/  IADD3 R80, P1, R18, R11, RZ ;  /* 0x0000000b12507210 */ /* 0x010fc80007f3e0ff */
[----:B------:R2:W-:Y:S01]  /*4620*/  LDGSTS.E.BYPASS.LTC128B.128 [R182+0x7000], desc[UR16][R18.64] ;  /* 0x0700000012b67fae */ /* 0x0005e2000b901d50 */
[----:B------:R-:W-:-:S05]  /*4630*/  IMAD.X R81, R19, 0x1, R6, P1 ;  /* 0x0000000113517824 */ /* 0x000fca00008e0606 */
[----:B------:R2:W-:Y:S04]  /*4640*/  LDGSTS.E.BYPASS.LTC128B.128 [R182+0x7800], desc[UR16][R80.64] ;  /* 0x0780000050b67fae */ /* 0x0005e8000b901d50 */
[----:B------:R-:W0:Y:S02]  /*4650*/  LDGDEPBAR ;  /* 0x00000000000079af */ /* 0x000e240000000000 */
.L_x_64:
[----:B--2---:R-:W-:Y:S01]  /*4660*/  FMNMX.FTZ R16, R23, R141, !PT ;  /* 0x0000008d17107209 */ /* 0x004fe20007810000 */
[----:B------:R-:W-:Y:S01]  /*4670*/  FMUL.FTZ R68, R68, UR5 ;  /* 0x0000000544447c20 */ /* 0x000fe20008410000 */
[----:B------:R-:W-:Y:S01]  /*4680*/  ISETP.NE.AND P1, PT, R9, RZ, PT ;  /* 0x000000ff0900720c */ /* 0x000fe20003f25270 */
[----:B------:R-:W-:Y:S01]  /*4690*/  FMUL.FTZ R69, R69, UR5 ;  /* 0x0000000545457c20 */ /* 0x000fe20008410000 */
[----:B------:R-:W-:Y:S01]  /*46a0*/  FMNMX.FTZ R16, R143, R16, !PT ;  /* 0x000000108f107209 */ /* 0x000fe20007810000 */
[----:B------:R-:W2:Y:S01]  /*46b0*/  MUFU.TANH R113, R68 ;  /* 0x0000004400717308 */ /* 0x000ea20000002400 */
[----:B------:R-:W-:Y:S01]  /*46c0*/  FSEL R223, R223, -INF , !P1 ;  /* 0xff800000dfdf7808 */ /* 0x000fe20004800000 */
[----:B------:R-:W-:Y:S01]  /*46d0*/  FMUL.FTZ R64, R64, UR5 ;  /* 0x0000000540407c20 */ /* 0x000fe20008410000 */
[----:B------:R-:W-:Y:S01]  /*46e0*/  FMNMX.FTZ R16, R183, R16, !PT ;  /* 0x00000010b7107209 */ /* 0x000fe20007810000 */
[----:B------:R-:W-:Y:S01]  /*46f0*/  FMUL.FTZ R76, R76, UR5 ;  /* 0x000000054c4c7c20 */ /* 0x000fe20008410000 */
[----:B------:R-:W-:Y:S01]  /*4700*/  IADD3 R7, R21, 0x58, RZ ;  /* 0x0000005815077810 */ /* 0x000fe20007ffe0ff */
[----:B------:R-:W-:Y:S01]  /*4710*/  FMUL.FTZ R78, R78, UR5 ;  /* 0x000000054e4e7c20 */ /* 0x000fe20008410000 */
[----:B------:R-:W-:Y:S01]  /*4720*/  FMNMX.FTZ R16, R147, R16, !PT ;  /* 0x0000001093107209 */ /* 0x000fe20007810000 */
[----:B----4-:R-:W3:Y:S01]  /*4730*/  MUFU.TANH R109, R69 ;  /* 0x00000045006d7308 */ /* 0x010ee20000002400 */
[----:B------:R-:W-:Y:S01]  /*4740*/  FSEL R227, R227, -INF , !P6 ;  /* 0xff800000e3e37808 */ /* 0x000fe20007000000 */
[----:B------:R-:W-:Y:S01]  /*4750*/  FMUL.FTZ R65, R65, UR5 ;  /* 0x0000000541417c20 */ /* 0x000fe20008410000 */
[----:B------:R-:W-:Y:S01]  /*4760*/  FMNMX.FTZ R16, R145, R16, !PT ;  /* 0x0000001091107209 */ /* 0x000fe20007810000 */
[----:B------:R-:W-:Y:S01]  /*4770*/  FMUL.FTZ R24, R24, UR5 ;  /* 0x0000000518187c20 */ /* 0x000fe20008410000 */
[----:B------:R-:W-:Y:S01]  /*4780*/  FSEL R234, R234, -INF , !P1 ;  /* 0xff800000eaea7808 */ /* 0x000fe20004800000 */
[----:B------:R-:W-:Y:S01]  /*4790*/  FMUL.FTZ R25, R25, UR5 ;  /* 0x0000000519197c20 */ /* 0x000fe20008410000 */
[----:B------:R-:W-:Y:S01]  /*47a0*/  FMNMX.FTZ R16, R85, R16, !PT ;  /* 0x0000001055107209 */ /* 0x000fe20007810000 */
[----:B------:R-:W4:Y:S01]  /*47b0*/  MUFU.TANH R105, R64 ;  /* 0x0000004000697308 */ /* 0x000f220000002400 */
[----:B------:R-:W-:Y:S01]  /*47c0*/  FSEL R217, R217, -INF , !P1 ;  /* 0xff800000d9d97808 */ /* 0x000fe20004800000 */
[----:B------:R-:W-:Y:S01]  /*47d0*/  FMUL.FTZ R77, R77, UR5 ;  /* 0x000000054d4d7c20 */ /* 0x000fe20008410000 */
[----:B------:R-:W-:Y:S01]  /*47e0*/  FMNMX.FTZ R16, R135, R16, !PT ;  /* 0x0000001087107209 */ /* 0x000fe20007810000 */
[----:B------:R-:W-:Y:S01]  /*47f0*/  FMUL.FTZ R72, R72, UR5 ;  /* 0x0000000548487c20 */ /* 0x000fe20008410000 */
[----:B------:R-:W-:Y:S01]  /*4800*/  FSEL R216, R216, -INF , !P1 ;  /* 0xff800000d8d87808 */ /* 0x000fe20004800000 */
[----:B------:R-:W-:Y:S01]  /*4810*/  FMUL.FTZ R73, R73, UR5 ;  /* 0x0000000549497c20 */ /* 0x000fe20008410000 */
[----:B------:R-:W-:Y:S01]  /*4820*/  FMNMX.FTZ R16, R41, R16, !PT ;  /* 0x0000001029107209 */ /* 0x000fe20007810000 */
[----:B------:R-:W-:Y:S01]  /*4830*/  MUFU.TANH R123, R76 ;  /* 0x0000004c007b7308 */ /* 0x000fe20000002400 */
[----:B------:R-:W-:Y:S01]  /*4840*/  ISETP.GE.AND P1, PT, R7, R132, PT ;  /* 0x000000840700720c */ /* 0x000fe20003f26270 */
[----:B------:R-:W-:Y:S01]  /*4850*/  VIADD R7, R21, 0x59 ;  /* 0x0000005915077836 */ /* 0x000fe20000000000 */
[----:B------:R-:W-:Y:S01]  /*4860*/  FMNMX.FTZ R16, R55, R16, !PT ;  /* 0x0000001037107209 */ /* 0x000fe20007810000 */
[----:B------:R-:W-:Y:S01]  /*4870*/  FMUL.FTZ R60, R60, UR5 ;  /* 0x000000053c3c7c20 */ /* 0x000fe20008410000 */
[----:B------:R-:W-:Y:S01]  /*4880*/  FSEL R221, R221, -INF , !P5 ;  /* 0xff800000dddd7808 */ /* 0x000fe20006800000 */
[----:B------:R-:W-:Y:S01]  /*4890*/  FMUL.FTZ R61, R61, UR5 ;  /* 0x000000053d3d7c20 */ /* 0x000fe20008410000 */
[----:B------:R-:W-:Y:S01]  /*48a0*/  FMNMX.FTZ R16, R241, R16, !PT ;  /* 0x00000010f1107209 */ /* 0x000fe20007810000 */
[----:B------:R-:W5:Y:S01]  /*48b0*/  MUFU.TANH R124, R78 ;  /* 0x0000004e007c7308 */ /* 0x000f620000002400 */
[----:B------:R-:W-:Y:S01]  /*48c0*/  FSEL R219, R219, -INF , !P4 ;  /* 0xff800000dbdb7808 */ /* 0x000fe20006000000 */
[----:B------:R-:W-:Y:S01]  /*48d0*/  FMUL.FTZ R56, R56, UR5 ;  /* 0x0000000538387c20 */ /* 0x000fe20008410000 */
        /* <DEDUP_REMOVED lines=14> */
[----:B------:R-:W-:Y:S01]  /*49c0*/  ISETP.GE.AND P6, PT, R7, R132, PT ;  /* 0x000000840700720c */ /* 0x000fe20003fc6270 */
[----:B------:R-:W-:Y:S01]  /*49d0*/  FMUL.FTZ R63, R63, UR5 ;  /* 0x000000053f3f7c20 */ /* 0x000fe20008410000 */
[----:B------:R-:W-:Y:S01]  /*49e0*/  FMNMX.FTZ R16, R235, R16, !PT ;  /* 0x00000010eb107209 */ /* 0x000fe20007810000 */
[----:B------:R-:W-:Y:S01]  /*49f0*/  FMUL.FTZ R58, R58, UR5 ;  /* 0x000000053a3a7c20 */ /* 0x000fe20008410000 */
[----:B------:R-:W-:Y:S01]  /*4a00*/  IADD3 R7, R21, 0x60, RZ ;  /* 0x0000006015077810 */ /* 0x000fe20007ffe0ff */
[----:B------:R-:W-:Y:S01]  /*4a10*/  FMUL.FTZ R59, R59, UR5 ;  /* 0x000000053b3b7c20 */ /* 0x000fe20008410000 */
[----:B------:R-:W-:Y:S01]  /*4a20*/  FMNMX.FTZ R16, R223, R16, !PT ;  /* 0x00000010df107209 */ /* 0x000fe20007810000 */
[----:B------:R-:W5:Y:S01]  /*4a30*/  MUFU.TANH R93, R25 ;  /* 0x00000019005d7308 */ /* 0x000f620000002400 */
[----:B-1----:R-:W-:Y:S01]  /*4a40*/  FSEL R128, R2, -INF , !P1 ;  /* 0xff80000002807808 */ /* 0x002fe20004800000 */
[----:B------:R-:W-:Y:S01]  /*4a50*/  FMUL.FTZ R70, R70, UR5 ;  /* 0x0000000546467c20 */ /* 0x000fe20008410000 */
[----:B------:R-:W-:Y:S01]  /*4a60*/  FMNMX.FTZ R16, R227, R16, !PT ;  /* 0x00000010e3107209 */ /* 0x000fe20007810000 */
[----:B------:R-:W-:Y:S01]  /*4a70*/  FMUL.FTZ R71, R71, UR5 ;  /* 0x0000000547477c20 */ /* 0x000fe20008410000 */
[----:B------:R-:W-:Y:S01]  /*4a80*/  FSEL R131, R131, -INF , !P3 ;  /* 0xff80000083837808 */ /* 0x000fe20005800000 */
[----:B------:R-:W-:Y:S01]  /*4a90*/  FMUL.FTZ R66, R66, UR5 ;  /* 0x0000000542427c20 */ /* 0x000fe20008410000 */
[----:B------:R-:W-:Y:S01]  /*4aa0*/  FMNMX.FTZ R16, R221, R16, !PT ;  /* 0x00000010dd107209 */ /* 0x000fe20007810000 */
[----:B------:R-:W1:Y:S01]  /*4ab0*/  MUFU.TANH R119, R77 ;  /* 0x0000004d00777308 */ /* 0x000e620000002400 */
[----:B------:R-:W-:Y:S01]  /*4ac0*/  FSEL R232, R232, -INF , !P5 ;  /* 0xff800000e8e87808 */ /* 0x000fe20006800000 */
[----:B------:R-:W-:Y:S01]  /*4ad0*/  FMUL.FTZ R67, R67, UR5 ;  /* 0x0000000543437c20 */ /* 0x000fe20008410000 */
[----:B------:R-:W-:Y:S01]  /*4ae0*/  FMNMX.FTZ R2, R219, R16, !PT ;  /* 0x00000010db027209 */ /* 0x000fe20007810000 */
[----:B------:R-:W-:Y:S01]  /*4af0*/  FMUL.FTZ R26, R26, UR5 ;  /* 0x000000051a1a7c20 */ /* 0x000fe20008410000 */
[----:B------:R-:W-:Y:S01]  /*4b00*/  FSEL R215, R215, -INF , !P5 ;  /* 0xff800000d7d77808 */ /* 0x000fe20006800000 */
[----:B------:R-:W-:Y:S01]  /*4b10*/  FMUL.FTZ R27, R27, UR5 ;  /* 0x000000051b1b7c20 */ /* 0x000fe20008410000 */
[----:B------:R-:W-:Y:S01]  /*4b20*/  FSEL R228, R228, -INF , !P5 ;  /* 0xff800000e4e47808 */ /* 0x000fe20006800000 */
[----:B------:R-:W1:Y:S01]  /*4b30*/  MUFU.TANH R115, R72 ;  /* 0x0000004800737308 */ /* 0x000e620000002400 */
[----:B------:R-:W-:Y:S01]  /*4b40*/  ISETP.GE.AND P5, PT, R7, R132, PT ;  /* 0x000000840700720c */ /* 0x000fe20003fa6270 */
[----:B------:R-:W-:Y:S01]  /*4b50*/  VIADD R7, R21, 0x61 ;  /* 0x0000006115077836 */ /* 0x000fe20000000000 */
[----:B------:R-:W-:Y:S01]  /*4b60*/  FSEL R129, R96, -INF , !P2 ;  /* 0xff80000060817808 */ /* 0x000fe20005000000 */
[----:B------:R-:W-:Y:S01]  /*4b70*/  ULDC UR6, c[0x0][0x2ec] ;  /* 0x0000bb0000067ab9 */ /* 0x000fe20000000800 */
[----:B------:R-:W-:-:S02]  /*4b80*/  FMNMX.FTZ R2, R131, R2, !PT ;  /* 0x0000000283027209 */ /* 0x000fc40007810000 */
[----:B------:R-:W-:Y:S01]  /*4b90*/  FSEL R226, R226, -INF , !P4 ;  /* 0xff800000e2e27808 */ /* 0x000fe20006000000 */
[----:B------:R-:W1:Y:S01]  /*4ba0*/  MUFU.TANH R111, R73 ;  /* 0x00000049006f7308 */ /* 0x000e620000002400 */
[----:B------:R-:W-:Y:S02]  /*4bb0*/  FSEL R213, R213, -INF , !P4 ;  /* 0xff800000d5d57808 */ /* 0x000fe40006000000 */
[----:B------:R-:W-:Y:S02]  /*4bc0*/  FSEL R230, R230, -INF , !P4 ;  /* 0xff800000e6e67808 */ /* 0x000fe40006000000 */
[----:B------:R-:W-:Y:S02]  /*4bd0*/  FSEL R127, R127, -INF , !P1 ;  /* 0xff8000007f7f7808 */ /* 0x000fe40004800000 */
[----:B------:R-:W-:Y:S01]  /*4be0*/  FMNMX.FTZ R2, R129, R2, !PT ;  /* 0x0000000281027209 */ /* 0x000fe20007810000 */
[----:B------:R-:W1:Y:S01]  /*4bf0*/  MUFU.TANH R107, R60 ;  /* 0x0000003c006b7308 */ /* 0x000e620000002400 */
[----:B------:R-:W-:-:S02]  /*4c00*/  ISETP.GE.AND P4, PT, R7, R132, PT ;  /* 0x000000840700720c */ /* 0x000fc40003f86270 */
[----:B------:R-:W-:Y:S02]  /*4c10*/  IADD3 R7, R21, 0x68, RZ ;  /* 0x0000006815077810 */ /* 0x000fe40007ffe0ff */
[----:B------:R-:W-:Y:S02]  /*4c20*/  FSEL R125, R0, -INF , !P6 ;  /* 0xff800000007d7808 */ /* 0x000fe40007000000 */
[----:B------:R-:W-:Y:S01]  /*4c30*/  FMNMX.FTZ R2, R127, R2, !PT ;  /* 0x000000027f027209 */ /* 0x000fe20007810000 */
[----:B------:R-:W1:Y:S01]  /*4c40*/  MUFU.TANH R103, R61 ;  /* 0x0000003d00677308 */ /* 0x000e620000002400 */
[----:B------:R-:W-:Y:S02]  /*4c50*/  FSEL R212, R212, -INF , !P3 ;  /* 0xff800000d4d47808 */ /* 0x000fe40005800000 */
[----:B------:R-:W-:Y:S02]  /*4c60*/  FSEL R211, R211, -INF , !P3 ;  /* 0xff800000d3d37808 */ /* 0x000fe40005800000 */
[----:B------:R-:W-:-:S02]  /*4c70*/  FSEL R196, R196, -INF , !P3 ;  /* 0xff800000c4c47808 */ /* 0x000fc40005800000 */
[----:B------:R-:W-:Y:S01]  /*4c80*/  ISETP.GE.AND P3, PT, R7, R132, PT ;  /* 0x000000840700720c */ /* 0x000fe20003f66270 */
[----:B------:R-:W-:Y:S01]  /*4c90*/  VIADD R7, R21, 0x69 ;  /* 0x0000006915077836 */ /* 0x000fe20000000000 */
[----:B------:R-:W-:Y:S01]  /*4ca0*/  FSEL R121, R121, -INF , !P5 ;  /* 0xff80000079797808 */ /* 0x000fe20006800000 */
[----:B------:R-:W1:Y:S01]  /*4cb0*/  MUFU.TANH R99, R56 ;  /* 0x0000003800637308 */ /* 0x000e620000002400 */
[----:B------:R-:W-:Y:S02]  /*4cc0*/  FMNMX.FTZ R0, R125, R2, !PT ;  /* 0x000000027d007209 */ /* 0x000fe40007810000 */
[----:B------:R-:W-:Y:S02]  /*4cd0*/  FSEL R210, R210, -INF , !P2 ;  /* 0xff800000d2d27808 */ /* 0x000fe40005000000 */
[----:B------:R-:W-:Y:S02]  /*4ce0*/  FSEL R209, R209, -INF , !P2 ;  /* 0xff800000d1d17808 */ /* 0x000fe40005000000 */
[----:B------:R-:W-:Y:S01]  /*4cf0*/  FSEL R130, R130, -INF , !P2 ;  /* 0xff80000082827808 */ /* 0x000fe20005000000 */
[----:B------:R-:W1:Y:S01]  /*4d00*/  MUFU.TANH R95, R57 ;  /* 0x00000039005f7308 */ /* 0x000e620000002400 */
[----:B------:R-:W-:-:S02]  /*4d10*/  ISETP.GE.AND P2, PT, R7, R132, PT ;  /* 0x000000840700720c */ /* 0x000fc40003f46270 */
[----:B------:R-:W-:Y:S02]  /*4d20*/  FSEL R117, R8, -INF , !P4 ;  /* 0xff80000008757808 */ /* 0x000fe40006000000 */
[----:B------:R-:W-:Y:S02]  /*4d30*/  FMNMX.FTZ R0, R121, R0, !PT ;  /* 0x0000000079007209 */ /* 0x000fe40007810000 */
[----:B------:R-:W-:Y:S01]  /*4d40*/  IADD3 R7, R21, 0x70, RZ ;  /* 0x0000007015077810 */ /* 0x000fe20007ffe0ff */
[----:B------:R-:W1:Y:S01]  /*4d50*/  MUFU.TANH R120, R79 ;  /* 0x0000004f00787308 */ /* 0x000e620000002400 */
[----:B------:R-:W-:Y:S02]  /*4d60*/  FSEL R208, R208, -INF , !P1 ;  /* 0xff800000d0d07808 */ /* 0x000fe40004800000 */
[----:B------:R-:W-:Y:S02]  /*4d70*/  FSEL R207, R207, -INF , !P1 ;  /* 0xff800000cfcf7808 */ /* 0x000fe40004800000 */
[----:B--2---:R-:W-:-:S02]  /*4d80*/  FSEL R113, R113, -INF , !P3 ;  /* 0xff80000071717808 */ /* 0x004fc40005800000 */
[----:B------:R-:W-:Y:S01]  /*4d90*/  FMNMX.FTZ R0, R117, R0, !PT ;  /* 0x0000000075007209 */ /* 0x000fe20007810000 */
[----:B------:R-:W2:Y:S01]  /*4da0*/  MUFU.TANH R116, R74 ;  /* 0x0000004a00747308 */ /* 0x000ea20000002400 */
[----:B------:R-:W-:Y:S01]  /*4db0*/  ISETP.GE.AND P1, PT, R7, R132, PT ;  /* 0x000000840700720c */ /* 0x000fe20003f26270 */
[----:B------:R-:W-:Y:S01]  /*4dc0*/  VIADD R7, R21, 0x71 ;  /* 0x0000007115077836 */ /* 0x000fe20000000000 */
[----:B---3--:R-:W-:Y:S02]  /*4dd0*/  FSEL R109, R109, -INF , !P2 ;  /* 0xff8000006d6d7808 */ /* 0x008fe40005000000 */
[----:B------:R-:W-:Y:S02]  /*4de0*/  FMNMX.FTZ R0, R113, R0, !PT ;  /* 0x0000000071007209 */ /* 0x000fe40007810000 */
[----:B------:R-:W-:Y:S01]  /*4df0*/  FSEL R206, R206, -INF , !P6 ;  /* 0xff800000cece7808 */ /* 0x000fe20007000000 */
[----:B------:R-:W3:Y:S01]  /*4e00*/  MUFU.TANH R112, R75 ;  /* 0x0000004b00707308 */ /* 0x000ee20000002400 */
[----:B------:R-:W-:-:S02]  /*4e10*/  FSEL R205, R205, -INF , !P6 ;  /* 0xff800000cdcd7808 */ /* 0x000fc40007000000 */
[----:B------:R-:W-:Y:S02]  /*4e20*/  FSEL R126, R14, -INF , !P6 ;  /* 0xff8000000e7e7808 */ /* 0x000fe40007000000 */
[----:B------:R-:W-:Y:S02]  /*4e30*/  ISETP.GE.AND P6, PT, R7, R132, PT ;  /* 0x000000840700720c */ /* 0x000fe40003fc6270 */
[C---:B------:R-:W-:Y:S01]  /*4e40*/  IADD3 R7, R21.reuse, 0x78, RZ ;  /* 0x0000007815077810 */ /* 0x040fe20007ffe0ff */
[----:B------:R-:W-:Y:S01]  /*4e50*/  VIADD R21, R21, 0x79 ;  /* 0x0000007915157836 */ /* 0x000fe20000000000 */
[----:B----4-:R-:W-:Y:S01]  /*4e60*/  FSEL R105, R105, -INF , !P1 ;  /* 0xff80000069697808 */ /* 0x010fe20004800000 */
[----:B------:R-:W4:Y:S01]  /*4e70*/  MUFU.TANH R108, R62 ;  /* 0x0000003e006c7308 */ /* 0x000f220000002400 */
[----:B------:R-:W-:Y:S02]  /*4e80*/  FMNMX.FTZ R0, R109, R0, !PT ;  /* 0x000000006d007209 */ /* 0x000fe40007810000 */
[----:B-----5:R-:W-:-:S02]  /*4e90*/  FSEL R124, R124, -INF , !P5 ;  /* 0xff8000007c7c7808 */ /* 0x020fc40006800000 */
[----:B------:R-:W-:Y:S02]  /*4ea0*/  FSEL R123, R123, -INF , !P5 ;  /* 0xff8000007b7b7808 */ /* 0x000fe40006800000 */
[----:B------:R-:W-:Y:S01]  /*4eb0*/  FSEL R122, R122, -INF , !P5 ;  /* 0xff8000007a7a7808 */ /* 0x000fe20006800000 */
[----:B------:R-:W5:Y:S01]  /*4ec0*/  MUFU.TANH R104, R63 ;  /* 0x0000003f00687308 */ /* 0x000f620000002400 */
[----:B------:R-:W-:Y:S02]  /*4ed0*/  ISETP.GE.AND P5, PT, R7, R132, PT ;  /* 0x000000840700720c */ /* 0x000fe40003fa6270 */
[----:B------:R-:W-:Y:S02]  /*4ee0*/  FSEL R101, R101, -INF , !P6 ;  /* 0xff80000065657808 */ /* 0x000fe40007000000 */
[----:B------:R-:W-:Y:S02]  /*4ef0*/  FMNMX.FTZ R0, R105, R0, !PT ;  /* 0x0000000069007209 */ /* 0x000fe40007810000 */
[----:B------:R-:W-:Y:S01]  /*4f00*/  P2R R6, PR, RZ, 0x1 ;  /* 0x00000001ff067803 */ /* 0x000fe20000000000 */
[----:B------:R-:W5:Y:S01]  /*4f10*/  MUFU.TANH R100, R58 ;  /* 0x0000003a00647308 */ /* 0x000f620000002400 */
[----:B------:R-:W-:-:S02]  /*4f20*/  ISETP.GE.AND P0, PT, R21, R132, PT ;  /* 0x000000841500720c */ /* 0x000fc40003f06270 */
[----:B------:R-:W-:Y:S02]  /*4f30*/  FSEL R97, R97, -INF , !P5 ;  /* 0xff80000061617808 */ /* 0x000fe40006800000 */
[----:B------:R-:W-:Y:S02]  /*4f40*/  FMNMX.FTZ R0, R101, R0, !PT ;  /* 0x0000000065007209 */ /* 0x000fe40007810000 */
[----:B------:R-:W-:Y:S01]  /*4f50*/  FSEL R93, R93, -INF , !P0 ;  /* 0xff8000005d5d7808 */ /* 0x000fe20004000000 */
[----:B------:R-:W5:Y:S01]  /*4f60*/  MUFU.TANH R96, R59 ;  /* 0x0000003b00607308 */ /* 0x000f620000002400 */
[----:B------:R-:W-:Y:S02]  /*4f70*/  FMNMX.FTZ R0, R97, R0, !PT ;  /* 0x0000000061007209 */ /* 0x000fe40007810000 */
[----:B-1----:R-:W-:Y:S02]  /*4f80*/  FSEL R119, R119, -INF , !P4 ;  /* 0xff80000077777808 */ /* 0x002fe40006000000 */
[----:B------:R-:W-:-:S02]  /*4f90*/  FMNMX.FTZ R2, R93, R0, !PT ;  /* 0x000000005d027209 */ /* 0x000fc40007810000 */
[----:B------:R-:W-:Y:S01]  /*4fa0*/  FMNMX.FTZ R0, R139, R137, !PT ;  /* 0x000000898b007209 */ /* 0x000fe20007810000 */
[----:B------:R-:W1:Y:S01]  /*4fb0*/  MUFU.TANH R114, R70 ;  /* 0x0000004600727308 */ /* 0x000e620000002400 */
[----:B------:R-:W-:Y:S01]  /*4fc0*/  FSEL R115, R115, -INF , !P3 ;  /* 0xff80000073737808 */ /* 0x000fe20005800000 */
[----:B------:R-:W2:Y:S01]  /*4fd0*/  SHFL.BFLY PT, R7, R2, 0x2, 0x1f ;  /* 0x0c401f0002077f89 */ /* 0x000ea200000e0000 */
[----:B------:R-:W-:Y:S02]  /*4fe0*/  FMNMX.FTZ R0, R149, R0, !PT ;  /* 0x0000000095007209 */ /* 0x000fe40007810000 */
[----:B------:R-:W-:Y:S02]  /*4ff0*/  FSEL R111, R111, -INF , !P2 ;  /* 0xff8000006f6f7808 */ /* 0x000fe40005000000 */
[----:B------:R-:W-:Y:S01]  /*5000*/  FMNMX.FTZ R0, R181, R0, !PT ;  /* 0x00000000b5007209 */ /* 0x000fe20007810000 */
[----:B------:R-:W1:Y:S01]  /*5010*/  MUFU.TANH R110, R71 ;  /* 0x00000047006e7308 */ /* 0x000e620000002400 */
[----:B------:R-:W-:-:S02]  /*5020*/  FSEL R107, R107, -INF , !P1 ;  /* 0xff8000006b6b7808 */ /* 0x000fc40004800000 */
[----:B------:R-:W-:Y:S02]  /*5030*/  FMNMX.FTZ R0, R155, R0, !PT ;  /* 0x000000009b007209 */ /* 0x000fe40007810000 */
[----:B------:R-:W-:Y:S02]  /*5040*/  FSEL R103, R103, -INF , !P6 ;  /* 0xff80000067677808 */ /* 0x000fe40007000000 */
[----:B------:R-:W-:Y:S01]  /*5050*/  FMNMX.FTZ R0, R151, R0, !PT ;  /* 0x0000000097007209 */ /* 0x000fe20007810000 */
[----:B------:R-:W1:Y:S01]  /*5060*/  MUFU.TANH R106, R66 ;  /* 0x00000042006a7308 */ /* 0x000e620000002400 */
[----:B------:R-:W-:Y:S02]  /*5070*/  FSEL R99, R99, -INF , !P5 ;  /* 0xff80000063637808 */ /* 0x000fe40006800000 */
[----:B------:R-:W-:Y:S02]  /*5080*/  FMNMX.FTZ R0, R163, R0, !PT ;  /* 0x00000000a3007209 */ /* 0x000fe40007810000 */
[----:B------:R-:W-:-:S02]  /*5090*/  FSEL R95, R95, -INF , !P0 ;  /* 0xff8000005f5f7808 */ /* 0x000fc40004000000 */
[----:B------:R-:W-:Y:S01]  /*50a0*/  FMNMX.FTZ R0, R13, R0, !PT ;  /* 0x000000000d007209 */ /* 0x000fe20007810000 */
[----:B------:R-:W1:Y:S01]  /*50b0*/  MUFU.TANH R102, R67 ;  /* 0x0000004300667308 */ /* 0x000e620000002400 */
[----:B------:R-:W-:Y:S02]  /*50c0*/  FSEL R120, R120, -INF , !P4 ;  /* 0xff80000078787808 */ /* 0x000fe40006000000 */
[----:B------:R-:W-:Y:S02]  /*50d0*/  FMNMX.FTZ R0, R39, R0, !PT ;  /* 0x0000000027007209 */ /* 0x000fe40007810000 */
[----:B--2---:R-:W-:Y:S02]  /*50e0*/  FMNMX.FTZ R7, R2, R7, !PT ;  /* 0x0000000702077209 */ /* 0x004fe40007810000 */
[----:B------:R-:W-:Y:S01]  /*50f0*/  FMNMX.FTZ R0, R53, R0, !PT ;  /* 0x0000000035007209 */ /* 0x000fe20007810000 */
[----:B------:R-:W2:Y:S01]  /*5100*/  MUFU.TANH R98, R26 ;  /* 0x0000001a00627308 */ /* 0x000ea20000002400 */
[----:B------:R-:W-:Y:S01]  /*5110*/  FSEL R116, R116, -INF , !P3 ;  /* 0xff80000074747808 */ /* 0x000fe20005800000 */
[----:B------:R-:W1:Y:S01]  /*5120*/  SHFL.BFLY PT, R68, R7, 0x1, 0x1f ;  /* 0x0c201f0007447f89 */ /* 0x000e6200000e0000 */
[----:B------:R-:W-:-:S02]  /*5130*/  FMNMX.FTZ R0, R239, R0, !PT ;  /* 0x00000000ef007209 */ /* 0x000fc40007810000 */
[----:B---3--:R-:W-:Y:S02]  /*5140*/  FSEL R112, R112, -INF , !P2 ;  /* 0xff80000070707808 */ /* 0x008fe40005000000 */
[----:B------:R-:W-:Y:S01]  /*5150*/  FMNMX.FTZ R0, R243, R0, !PT ;  /* 0x00000000f3007209 */ /* 0x000fe20007810000 */
[----:B------:R-:W3:Y:S01]  /*5160*/  MUFU.TANH R201, R27 ;  /* 0x0000001b00c97308 */ /* 0x000ee20000002400 */
[----:B----4-:R-:W-:Y:S02]  /*5170*/  FSEL R108, R108, -INF , !P1 ;  /* 0xff8000006c6c7808 */ /* 0x010fe40004800000 */
[----:B------:R-:W-:Y:S02]  /*5180*/  FMNMX.FTZ R0, R45, R0, !PT ;  /* 0x000000002d007209 */ /* 0x000fe40007810000 */
[----:B-----5:R-:W-:Y:S02]  /*5190*/  FSEL R104, R104, -INF , !P6 ;  /* 0xff80000068687808 */ /* 0x020fe40007000000 */
[----:B------:R-:W-:-:S02]  /*51a0*/  FMNMX.FTZ R0, R229, R0, !PT ;  /* 0x00000000e5007209 */ /* 0x000fc40007810000 */
[----:B------:R-:W-:Y:S02]  /*51b0*/  FSEL R100, R100, -INF , !P5 ;  /* 0xff80000064647808 */ /* 0x000fe40006800000 */
[----:B------:R-:W-:Y:S02]  /*51c0*/  FMNMX.FTZ R0, R43, R0, !PT ;  /* 0x000000002b007209 */ /* 0x000fe40007810000 */
[----:B------:R-:W-:Y:S02]  /*51d0*/  FSEL R96, R96, -INF , !P0 ;  /* 0xff80000060607808 */ /* 0x000fe40004000000 */
[----:B------:R-:W-:Y:S02]  /*51e0*/  FMNMX.FTZ R0, R37, R0, !PT ;  /* 0x0000000025007209 */ /* 0x000fe40007810000 */
[----:B------:R-:W-:Y:S02]  /*51f0*/  FSEL R118, R10, -INF , !P4 ;  /* 0xff8000000a767808 */ /* 0x000fe40006000000 */
[----:B------:R-:W-:-:S02]  /*5200*/  FMNMX.FTZ R0, R217, R0, !PT ;  /* 0x00000000d9007209 */ /* 0x000fc40007810000 */
[----:B-1----:R-:W-:Y:S02]  /*5210*/  FMNMX.FTZ R68, R7, R68, !PT ;  /* 0x0000004407447209 */ /* 0x002fe40007810000 */
[----:B------:R-:W-:Y:S02]  /*5220*/  FMNMX.FTZ R0, R225, R0, !PT ;  /* 0x00000000e1007209 */ /* 0x000fe40007810000 */
[----:B------:R-:W-:Y:S01]  /*5230*/  FMNMX.FTZ R7, R20, R142, !PT ;  /* 0x0000008e14077209 */ /* 0x000fe20007810000 */
[----:B------:R-:W-:Y:S01]  /*5240*/  FMUL.FTZ R204, R68, UR6 ;  /* 0x0000000644cc7c20 */ /* 0x000fe20008410000 */
        /* <DEDUP_REMOVED lines=28> */
[----:B------:R-:W-:Y:S01]  /*5410*/  FSEL R114, R114, -INF , !P3 ;  /* 0xff80000072727808 */ /* 0x000fe20005800000 */
[----:B------:R-:W1:Y:S01]  /*5420*/  SHFL.BFLY PT, R9, R0, 0x2, 0x1f ;  /* 0x0c401f0000097f89 */ /* 0x000e6200000e0000 */
[----:B------:R-:W-:Y:S02]  /*5430*/  FMNMX.FTZ R7, R234, R7, !PT ;  /* 0x00000007ea077209 */ /* 0x000fe40007810000 */
[----:B------:R-:W-:Y:S02]  /*5440*/  FSEL R110, R110, -INF , !P2 ;  /* 0xff8000006e6e7808 */ /* 0x000fe40005000000 */
[----:B------:R-:W-:Y:S02]  /*5450*/  FMNMX.FTZ R7, R224, R7, !PT ;  /* 0x00000007e0077209 */ /* 0x000fe40007810000 */
[----:B------:R-:W-:-:S02]  /*5460*/  FSEL R106, R106, -INF , !P1 ;  /* 0xff8000006a6a7808 */ /* 0x000fc40004800000 */
[----:B------:R-:W-:Y:S02]  /*5470*/  FMNMX.FTZ R7, R232, R7, !PT ;  /* 0x00000007e8077209 */ /* 0x000fe40007810000 */
[----:B------:R-:W-:Y:S02]  /*5480*/  FSEL R102, R102, -INF , !P6 ;  /* 0xff80000066667808 */ /* 0x000fe40007000000 */
[----:B------:R-:W-:Y:S02]  /*5490*/  FMNMX.FTZ R7, R226, R7, !PT ;  /* 0x00000007e2077209 */ /* 0x000fe40007810000 */
[----:B--2---:R-:W-:Y:S02]  /*54a0*/  FSEL R98, R98, -INF , !P5 ;  /* 0xff80000062627808 */ /* 0x004fe40006800000 */
[----:B------:R-:W-:Y:S02]  /*54b0*/  FMNMX.FTZ R7, R212, R7, !PT ;  /* 0x00000007d4077209 */ /* 0x000fe40007810000 */
[----:B---3--:R-:W-:-:S02]  /*54c0*/  FSEL R201, R201, -INF , !P0 ;  /* 0xff800000c9c97808 */ /* 0x008fc40004000000 */
[----:B------:R-:W-:Y:S02]  /*54d0*/  FMNMX.FTZ R7, R210, R7, !PT ;  /* 0x00000007d2077209 */ /* 0x000fe40007810000 */
[----:B------:R-:W-:Y:S02]  /*54e0*/  IADD3 R252, R35, R4, RZ ;  /* 0x0000000423fc7210 */ /* 0x000fe40007ffe0ff */
[----:B-1----:R-:W-:Y:S02]  /*54f0*/  FMNMX.FTZ R9, R0, R9, !PT ;  /* 0x0000000900097209 */ /* 0x002fe40007810000 */
[----:B------:R-:W-:Y:S02]  /*5500*/  FMNMX.FTZ R7, R208, R7, !PT ;  /* 0x00000007d0077209 */ /* 0x000fe40007810000 */
[----:B------:R-:W-:Y:S01]  /*5510*/  LEA R252, R252, UR4, 0x1 ;  /* 0x00000004fcfc7c11 */ /* 0x000fe2000f8e08ff */
[----:B------:R-:W1:Y:S01]  /*5520*/  SHFL.BFLY PT, R2, R9, 0x1, 0x1f ;  /* 0x0c201f0009027f89 */ /* 0x000e6200000e0000 */
[----:B------:R-:W-:-:S02]  /*5530*/  FMNMX.FTZ R7, R206, R7, !PT ;  /* 0x00000007ce077209 */ /* 0x000fc40007810000 */
[----:B------:R-:W-:Y:S01]  /*5540*/  LEA R249, R5, R252, 0x1 ;  /* 0x000000fc05f97211 */ /* 0x000fe200078e08ff */
[C---:B------:R-:W-:Y:S01]  /*5550*/  IMAD R250, R3.reuse, 0x2, R252 ;  /* 0x0000000203fa7824 */ /* 0x040fe200078e02fc */
[----:B------:R-:W-:Y:S02]  /*5560*/  FMNMX.FTZ R7, R124, R7, !PT ;  /* 0x000000077c077209 */ /* 0x000fe40007810000 */
[----:B------:R-:W-:Y:S01]  /*5570*/  FSETP.NEU.FTZ.AND P4, PT, R68, -INF , PT ;  /* 0xff8000004400780b */ /* 0x000fe20003f9d000 */
[----:B------:R-:W-:Y:S01]  /*5580*/  IMAD R248, R3, 0x2, R249 ;  /* 0x0000000203f87824 */ /* 0x000fe200078e02f9 */
[----:B------:R-:W-:Y:S01]  /*5590*/  FMNMX.FTZ R7, R120, R7, !PT ;  /* 0x0000000778077209 */ /* 0x000fe20007810000 */
[----:B------:R-:W-:Y:S01]  /*55a0*/  LDSM.16.MT88.4 R164, [R250+0x8000] ;  /* 0x00800000faa4783b */ /* 0x000fe20000004200 */
[----:B------:R-:W-:Y:S02]  /*55b0*/  FSEL R204, R204, RZ, P4 ;  /* 0x000000ffcccc7208 */ /* 0x000fe40002000000 */
[----:B------:R-:W-:Y:S01]  /*55c0*/  FMNMX.FTZ R7, R116, R7, !PT ;  /* 0x0000000774077209 */ /* 0x000fe20007810000 */
[----:B------:R-:W-:Y:S01]  /*55d0*/  LDSM.16.MT88.4 R16, [R250+0x8800] ;  /* 0x00880000fa10783b */ /* 0x000fe20000004200 */
[----:B------:R-:W-:Y:S01]  /*55e0*/  ISETP.NE.AND P0, PT, R6, RZ, PT ;  /* 0x000000ff0600720c */ /* 0x000fe20003f05270 */
[--C-:B------:R-:W-:Y:S01]  /*55f0*/  FFMA.FTZ R87, R183, UR6, -R204.reuse ;  /* 0x00000006b7577c23 */ /* 0x100fe200080108cc */
[----:B------:R-:W-:Y:S01]  /*5600*/  FMNMX.FTZ R7, R112, R7, !PT ;  /* 0x0000000770077209 */ /* 0x000fe20007810000 */
[--C-:B------:R-:W-:Y:S01]  /*5610*/  FFMA.FTZ R78, R85, UR6, -R204.reuse ;  /* 0x00000006554e7c23 */ /* 0x100fe200080108cc */
[--C-:B------:R-:W-:Y:S01]  /*5620*/  FFMA.FTZ R202, R23, UR6, -R204.reuse ;  /* 0x0000000617ca7c23 */ /* 0x100fe200080108cc */
[--C-:B------:R-:W-:Y:S01]  /*5630*/  FFMA.FTZ R199, R141, UR6, -R204.reuse ;  /* 0x000000068dc77c23 */ /* 0x100fe200080108cc */
[----:B------:R-:W-:Y:S01]  /*5640*/  FMNMX.FTZ R7, R108, R7, !PT ;  /* 0x000000076c077209 */ /* 0x000fe20007810000 */
[--C-:B------:R-:W-:Y:S01]  /*5650*/  FFMA.FTZ R90, R143, UR6, -R204.reuse ;  /* 0x000000068f5a7c23 */ /* 0x100fe200080108cc */
[----:B------:R-:W-:Y:S01]  /*5660*/  MUFU.EX2 R87, R87 ;  /* 0x0000005700577308 */ /* 0x000fe20000000800 */
[----:B-1----:R-:W-:Y:S01]  /*5670*/  FMNMX.FTZ R2, R9, R2, !PT ;  /* 0x0000000209027209 */ /* 0x002fe20007810000 */
[--C-:B------:R-:W-:Y:S01]  /*5680*/  FFMA.FTZ R71, R135, UR6, -R204.reuse ;  /* 0x0000000687477c23 */ /* 0x100fe200080108cc */
[----:B------:R-:W-:Y:S01]  /*5690*/  FMNMX.FTZ R9, R192, R194, !PT ;  /* 0x000000c2c0097209 */ /* 0x000fe20007810000 */
[--C-:B------:R-:W-:Y:S01]  /*56a0*/  FFMA.FTZ R81, R145, UR6, -R204.reuse ;  /* 0x0000000691517c23 */ /* 0x100fe200080108cc */
[----:B------:R-:W-:Y:S01]  /*56b0*/  FMNMX.FTZ R7, R104, R7, !PT ;  /* 0x0000000768077209 */ /* 0x000fe20007810000 */
[----:B------:R-:W-:Y:S01]  /*56c0*/  FMUL.FTZ R200, R2, UR6 ;  /* 0x0000000602c87c20 */ /* 0x000fe20008410000 */
[----:B------:R-:W-:Y:S01]  /*56d0*/  FMNMX.FTZ R0, R94, R9, !PT ;  /* 0x000000095e007209 */ /* 0x000fe20007810000 */
[----:B------:R-:W-:Y:S01]  /*56e0*/  MUFU.EX2 R202, R202 ;  /* 0x000000ca00ca7308 */ /* 0x000fe20000000800 */
[----:B------:R-:W-:Y:S01]  /*56f0*/  FMNMX.FTZ R7, R100, R7, !PT ;  /* 0x0000000764077209 */ /* 0x000fe20007810000 */
[--C-:B------:R-:W-:Y:S01]  /*5700*/  FFMA.FTZ R72, R41, UR6, -R204.reuse ;  /* 0x0000000629487c23 */ /* 0x100fe200080108cc */
[----:B------:R-:W-:Y:S01]  /*5710*/  FMNMX.FTZ R9, R133, R0, !PT ;  /* 0x0000000085097209 */ /* 0x000fe20007810000 */
[--C-:B------:R-:W-:Y:S01]  /*5720*/  FFMA.FTZ R63, R55, UR6, -R204.reuse ;  /* 0x00000006373f7c23 */ /* 0x100fe200080108cc */
[----:B------:R-:W-:Y:S01]  /*5730*/  FMNMX.FTZ R7, R96, R7, !PT ;  /* 0x0000000760077209 */ /* 0x000fe20007810000 */
[--C-:B------:R-:W-:Y:S01]  /*5740*/  FFMA.FTZ R61, R241, UR6, -R204.reuse ;  /* 0x00000006f13d7c23 */ /* 0x100fe200080108cc */
[----:B------:R-:W-:Y:S01]  /*5750*/  FMNMX.FTZ R9, R144, R9, !PT ;  /* 0x0000000990097209 */ /* 0x000fe20007810000 */
[----:B------:R-:W1:Y:S01]  /*5760*/  MUFU.EX2 R199, R199 ;  /* 0x000000c700c77308 */ /* 0x000e620000000800 */
[----:B------:R-:W-:Y:S01]  /*5770*/  FSETP.NEU.FTZ.AND P4, PT, R2, -INF , PT ;  /* 0xff8000000200780b */ /* 0x000fe20003f9d000 */
[--C-:B------:R-:W-:Y:S01]  /*5780*/  FFMA.FTZ R60, R245, UR6, -R204.reuse ;  /* 0x00000006f53c7c23 */ /* 0x100fe200080108cc */
[----:B------:R-:W-:Y:S01]  /*5790*/  FMNMX.FTZ R0, R146, R9, !PT ;  /* 0x0000000992007209 */ /* 0x000fe20007810000 */
[--C-:B------:R-:W-:Y:S01]  /*57a0*/  FFMA.FTZ R59, R233, UR6, -R204.reuse ;  /* 0x00000006e93b7c23 */ /* 0x100fe200080108cc */
[----:B------:R-:W-:Y:S01]  /*57b0*/  FSEL R200, R200, RZ, P4 ;  /* 0x000000ffc8c87208 */ /* 0x000fe20002000000 */
[----:B------:R-:W-:Y:S01]  /*57c0*/  FFMA.FTZ R58, R231, UR6, -R204 ;  /* 0x00000006e73a7c23 */ /* 0x000fe200080108cc */
[----:B------:R-:W-:Y:S01]  /*57d0*/  FMNMX.FTZ R9, R161, R0, !PT ;  /* 0x00000000a1097209 */ /* 0x000fe20007810000 */
[----:B------:R-:W2:Y:S01]  /*57e0*/  MUFU.EX2 R90, R90 ;  /* 0x0000005a005a7308 */ /* 0x000ea20000000800 */
[----:B------:R-:W3:Y:S01]  /*57f0*/  SHFL.BFLY PT, R0, R7, 0x2, 0x1f ;  /* 0x0c401f0007007f89 */ /* 0x000ee200000e0000 */
[--C-:B------:R-:W-:Y:S01]  /*5800*/  FFMA.FTZ R88, R149, UR6, -R200.reuse ;  /* 0x0000000695587c23 */ /* 0x100fe200080108c8 */
[----:B------:R-:W-:Y:S01]  /*5810*/  FMNMX.FTZ R9, R162, R9, !PT ;  /* 0x00000009a2097209 */ /* 0x000fe20007810000 */
[--C-:B------:R-:W-:Y:S01]  /*5820*/  FFMA.FTZ R83, R181, UR6, -R200.reuse ;  /* 0x00000006b5537c23 */ /* 0x100fe200080108c8 */
[--C-:B------:R-:W-:Y:S01]  /*5830*/  FFMA.FTZ R75, R151, UR6, -R200.reuse ;  /* 0x00000006974b7c23 */ /* 0x100fe200080108c8 */
[----:B------:R-:W-:Y:S01]  /*5840*/  LDSM.16.MT88.4 R180, [R252+0x8000] ;  /* 0x00800000fcb4783b */ /* 0x000fe20000004200 */
[----:B------:R-:W-:Y:S01]  /*5850*/  FMNMX.FTZ R9, R242, R9, !PT ;  /* 0x00000009f2097209 */ /* 0x000fe20007810000 */
[--C-:B------:R-:W-:Y:S01]  /*5860*/  FFMA.FTZ R29, R139, UR6, -R200.reuse ;  /* 0x000000068b1d7c23 */ /* 0x100fe200080108c8 */
[--C-:B------:R-:W-:Y:S01]  /*5870*/  FFMA.FTZ R28, R137, UR6, -R200.reuse ;  /* 0x00000006891c7c23 */ /* 0x100fe200080108c8 */
[----:B------:R-:W-:Y:S01]  /*5880*/  LDSM.16.MT88.4 R148, [R249+0x8000] ;  /* 0x00800000f994783b */ /* 0x000fe20000004200 */
[----:B------:R-:W-:Y:S01]  /*5890*/  FMNMX.FTZ R9, R246, R9, !PT ;  /* 0x00000009f6097209 */ /* 0x000fe20007810000 */
[----:B------:R-:W-:Y:S01]  /*58a0*/  MUFU.EX2 R88, R88 ;  /* 0x0000005800587308 */ /* 0x000fe20000000800 */
[--C-:B------:R-:W-:Y:S01]  /*58b0*/  FFMA.FTZ R66, R13, UR6, -R200.reuse ;  /* 0x000000060d427c23 */ /* 0x100fe200080108c8 */
[----:B-1----:R-:W-:Y:S01]  /*58c0*/  F2FP.BF16.F32.PACK_AB R132, R199, R202 ;  /* 0x000000cac784723e */ /* 0x002fe200000010ff */
[--C-:B------:R-:W-:Y:S01]  /*58d0*/  FFMA.FTZ R80, R155, UR6, -R200.reuse ;  /* 0x000000069b507c23 */ /* 0x100fe200080108c8 */
[----:B------:R-:W-:Y:S01]  /*58e0*/  FMNMX.FTZ R9, R52, R9, !PT ;  /* 0x0000000934097209 */ /* 0x000fe20007810000 */
[--C-:B------:R-:W-:Y:S01]  /*58f0*/  FFMA.FTZ R73, R163, UR6, -R200.reuse ;  /* 0x00000006a3497c23 */ /* 0x100fe200080108c8 */
[----:B--2---:R-:W-:Y:S01]  /*5900*/  F2FP.BF16.F32.PACK_AB R134, R87, R90 ;  /* 0x0000005a5786723e */ /* 0x004fe200000010ff */
[--C-:B------:R-:W-:Y:S01]  /*5910*/  FFMA.FTZ R65, R39, UR6, -R200.reuse ;  /* 0x0000000627417c23 */ /* 0x100fe200080108c8 */
[----:B------:R-:W-:Y:S01]  /*5920*/  FMNMX.FTZ R9, R238, R9, !PT ;  /* 0x00000009ee097209 */ /* 0x000fe20007810000 */
[----:B------:R-:W-:Y:S01]  /*5930*/  MUFU.EX2 R29, R29 ;  /* 0x0000001d001d7308 */ /* 0x000fe20000000800 */
[--C-:B------:R-:W-:Y:S01]  /*5940*/  FFMA.FTZ R48, R53, UR6, -R200.reuse ;  /* 0x0000000635307c23 */ /* 0x100fe200080108c8 */
[--C-:B------:R-:W-:Y:S01]  /*5950*/  FFMA.FTZ R47, R239, UR6, -R200.reuse ;  /* 0x00000006ef2f7c23 */ /* 0x100fe200080108c8 */
[----:B------:R-:W-:Y:S01]  /*5960*/  FMNMX.FTZ R9, R44, R9, !PT ;  /* 0x000000092c097209 */ /* 0x000fe20007810000 */
[--C-:B------:R-:W-:Y:S01]  /*5970*/  FFMA.FTZ R46, R243, UR6, -R200.reuse ;  /* 0x00000006f32e7c23 */ /* 0x100fe200080108c8 */
[----:B---3--:R-:W-:Y:S01]  /*5980*/  FMNMX.FTZ R0, R7, R0, !PT ;  /* 0x0000000007007209 */ /* 0x008fe20007810000 */
[--C-:B------:R-:W-:Y:S01]  /*5990*/  FFMA.FTZ R45, R45, UR6, -R200.reuse ;  /* 0x000000062d2d7c23 */ /* 0x100fe200080108c8 */
[----:B------:R-:W-:Y:S01]  /*59a0*/  FMNMX.FTZ R9, R42, R9, !PT ;  /* 0x000000092a097209 */ /* 0x000fe20007810000 */
[----:B------:R-:W1:Y:S01]  /*59b0*/  MUFU.EX2 R28, R28 ;  /* 0x0000001c001c7308 */ /* 0x000e620000000800 */
[----:B------:R-:W-:Y:S01]  /*59c0*/  FFMA.FTZ R43, R43, UR6, -R200 ;  /* 0x000000062b2b7c23 */ /* 0x000fe200080108c8 */
[----:B------:R-:W2:Y:S01]  /*59d0*/  SHFL.BFLY PT, R7, R0, 0x1, 0x1f ;  /* 0x0c201f0000077f89 */ /* 0x000ea200000e0000 */
[----:B------:R-:W-:Y:S01]  /*59e0*/  FMNMX.FTZ R9, R220, R9, !PT ;  /* 0x00000009dc097209 */ /* 0x000fe20007810000 */
[--C-:B------:R-:W-:Y:S01]  /*59f0*/  FFMA.FTZ R57, R237, UR6, -R204.reuse ;  /* 0x00000006ed397c23 */ /* 0x100fe200080108cc */
[----:B------:R-:W-:Y:S01]  /*5a00*/  FFMA.FTZ R56, R235, UR6, -R204 ;  /* 0x00000006eb387c23 */ /* 0x000fe200080108cc */
[--C-:B------:R-:W-:Y:S01]  /*5a10*/  FFMA.FTZ R217, R217, UR6, -R200.reuse ;  /* 0x00000006d9d97c23 */ /* 0x100fe200080108c8 */
[----:B------:R-:W-:Y:S01]  /*5a20*/  FMNMX.FTZ R9, R218, R9, !PT ;  /* 0x00000009da097209 */ /* 0x000fe20007810000 */
[----:B------:R-:W3:Y:S01]  /*5a30*/  MUFU.EX2 R83, R83 ;  /* 0x0000005300537308 */ /* 0x000ee20000000800 */
[----:B------:R-:W-:Y:S01]  /*5a40*/  FFMA.FTZ R215, R215, UR6, -R200 ;  /* 0x00000006d7d77c23 */ /* 0x000fe200080108c8 */
[--C-:B------:R-:W-:Y:S01]  /*5a50*/  FFMA.FTZ R223, R223, UR6, -R204.reuse ;  /* 0x00000006dfdf7c23 */ /* 0x100fe200080108cc */
[----:B------:R-:W-:Y:S01]  /*5a60*/  FMNMX.FTZ R9, R216, R9, !PT ;  /* 0x00000009d8097209 */ /* 0x000fe20007810000 */
[----:B------:R-:W-:Y:S01]  /*5a70*/  FFMA.FTZ R221, R221, UR6, -R204 ;  /* 0x00000006dddd7c23 */ /* 0x000fe200080108cc */
[--C-:B------:R-:W-:Y:S01]  /*5a80*/  FFMA.FTZ R211, R211, UR6, -R200.reuse ;  /* 0x00000006d3d37c23 */ /* 0x100fe200080108c8 */
[----:B------:R-:W-:Y:S01]  /*5a90*/  FFMA.FTZ R207, R207, UR6, -R200 ;  /* 0x00000006cfcf7c23 */ /* 0x000fe200080108c8 */
[----:B------:R-:W-:Y:S01]  /*5aa0*/  FMNMX.FTZ R9, R214, R9, !PT ;  /* 0x00000009d6097209 */ /* 0x000fe20007810000 */
[----:B------:R-:W-:Y:S01]  /*5ab0*/  MUFU.EX2 R80, R80 ;  /* 0x0000005000507308 */ /* 0x000fe20000000800 */
[----:B-1----:R-:W-:Y:S01]  /*5ac0*/  F2FP.BF16.F32.PACK_AB R136, R28, R29 ;  /* 0x0000001d1c88723e */ /* 0x002fe200000010ff */
[--C-:B------:R-:W-:Y:S01]  /*5ad0*/  FFMA.FTZ R131, R131, UR6, -R204.reuse ;  /* 0x0000000683837c23 */ /* 0x100fe200080108cc */
[----:B------:R-:W-:Y:S01]  /*5ae0*/  FMNMX.FTZ R9, R228, R9, !PT ;  /* 0x00000009e4097209 */ /* 0x000fe20007810000 */
[--C-:B------:R-:W-:Y:S01]  /*5af0*/  FFMA.FTZ R127, R127, UR6, -R204.reuse ;  /* 0x000000067f7f7c23 */ /* 0x100fe200080108cc */
[--C-:B------:R-:W-:Y:S01]  /*5b00*/  FFMA.FTZ R231, R113, UR6, -R204.reuse ;  /* 0x0000000671e77c23 */ /* 0x100fe200080108cc */
[----:B------:R-:W-:Y:S01]  /*5b10*/  FFMA.FTZ R121, R121, UR6, -R204 ;  /* 0x0000000679797c23 */ /* 0x000fe200080108cc */
[----:B------:R-:W-:Y:S01]  /*5b20*/  FMNMX.FTZ R9, R230, R9, !PT ;  /* 0x00000009e6097209 */ /* 0x000fe20007810000 */
[----:B------:R-:W-:Y:S01]  /*5b30*/  MUFU.EX2 R75, R75 ;  /* 0x0000004b004b7308 */ /* 0x000fe20000000800 */
[----:B------:R-:W-:Y:S01]  /*5b40*/  FADD.FTZ R199, R202, R199 ;  /* 0x000000c7cac77221 */ /* 0x000fe20000010000 */
[----:B--2---:R-:W-:-:S02]  /*5b50*/  FMNMX.FTZ R0, R0, R7, !PT ;  /* 0x0000000700007209 */ /* 0x004fc40007810000 */
[----:B------:R-:W-:Y:S01]  /*5b60*/  FMNMX.FTZ R9, R196, R9, !PT ;  /* 0x00000009c4097209 */ /* 0x000fe20007810000 */
[----:B------:R-:W-:Y:S01]  /*5b70*/  FADD.FTZ R90, R90, R199 ;  /* 0x000000c75a5a7221 */ /* 0x000fe20000010000 */
[C---:B------:R-:W-:Y:S01]  /*5b80*/  FSETP.NEU.FTZ.AND P1, PT, R0.reuse, -INF , PT ;  /* 0xff8000000000780b */ /* 0x040fe20003f3d000 */
[----:B------:R-:W-:Y:S01]  /*5b90*/  FMUL.FTZ R197, R0, UR6 ;  /* 0x0000000600c57c20 */ /* 0x000fe20008410000 */
[----:B------:R-:W-:Y:S01]  /*5ba0*/  FMNMX.FTZ R9, R130, R9, !PT ;  /* 0x0000000982097209 */ /* 0x000fe20007810000 */
[----:B------:R-:W-:Y:S01]  /*5bb0*/  MUFU.EX2 R73, R73 ;  /* 0x0000004900497308 */ /* 0x000fe20000000800 */
[----:B------:R-:W-:Y:S02]  /*5bc0*/  MOV R241, R247 ;  /* 0x000000f700f17202 */ /* 0x000fe40000000f00 */
[----:B------:R-:W-:Y:S02]  /*5bd0*/  FMNMX.FTZ R9, R128, R9, !PT ;  /* 0x0000000980097209 */ /* 0x000fe40007810000 */
[----:B------:R-:W-:Y:S01]  /*5be0*/  FSEL R197, R197, RZ, P1 ;  /* 0x000000ffc5c57208 */ /* 0x000fe20000800000 */
[C---:B------:R-:W-:Y:S01]  /*5bf0*/  VIADD R247, R241.reuse, 0x800 ;  /* 0x00000800f1f77836 */ /* 0x040fe20000000000 */
[----:B------:R-:W-:Y:S01]  /*5c00*/  FMNMX.FTZ R9, R126, R9, !PT ;  /* 0x000000097e097209 */ /* 0x000fe20007810000 */
[----:B------:R-:W1:Y:S01]  /*5c10*/  MUFU.EX2 R66, R66 ;  /* 0x0000004200427308 */ /* 0x000e620000000800 */
[----:B------:R-:W-:-:S02]  /*5c20*/  VIADD R245, R241, 0x1800 ;  /* 0x00001800f1f57836 */ /* 0x000fc40000000000 */
[--C-:B------:R-:W-:Y:S01]  /*5c30*/  FFMA.FTZ R92, R20, UR6, -R197.reuse ;  /* 0x00000006145c7c23 */ /* 0x100fe200080108c5 */
[----:B------:R-:W-:Y:S01]  /*5c40*/  FMNMX.FTZ R9, R122, R9, !PT ;  /* 0x000000097a097209 */ /* 0x000fe20007810000 */
[--C-:B------:R-:W-:Y:S01]  /*5c50*/  FFMA.FTZ R89, R142, UR6, -R197.reuse ;  /* 0x000000068e597c23 */ /* 0x100fe200080108c5 */
[--C-:B------:R-:W-:Y:S01]  /*5c60*/  FFMA.FTZ R91, R22, UR6, -R197.reuse ;  /* 0x00000006165b7c23 */ /* 0x100fe200080108c5 */
[--C-:B------:R-:W-:Y:S01]  /*5c70*/  FFMA.FTZ R84, R138, UR6, -R197.reuse ;  /* 0x000000068a547c23 */ /* 0x100fe200080108c5 */
[----:B------:R-:W-:Y:S01]  /*5c80*/  FMNMX.FTZ R9, R118, R9, !PT ;  /* 0x0000000976097209 */ /* 0x000fe20007810000 */
[----:B------:R-:W-:Y:S01]  /*5c90*/  MUFU.EX2 R92, R92 ;  /* 0x0000005c005c7308 */ /* 0x000fe20000000800 */
[--C-:B------:R-:W-:Y:S01]  /*5ca0*/  FFMA.FTZ R64, R12, UR6, -R197.reuse ;  /* 0x000000060c407c23 */ /* 0x100fe200080108c5 */
[----:B------:R-:W-:Y:S01]  /*5cb0*/  LDSM.16.MT88.4 R20, [R252+0x8800] ;  /* 0x00880000fc14783b */ /* 0x000fe20000004200 */
[----:B------:R-:W-:Y:S01]  /*5cc0*/  FMNMX.FTZ R7, R114, R9, !PT ;  /* 0x0000000972077209 */ /* 0x000fe20007810000 */
[--C-:B------:R-:W-:Y:S01]  /*5cd0*/  FFMA.FTZ R69, R86, UR6, -R197.reuse ;  /* 0x0000000656457c23 */ /* 0x100fe200080108c5 */
[----:B---3--:R-:W-:Y:S01]  /*5ce0*/  F2FP.BF16.F32.PACK_AB R138, R83, R88 ;  /* 0x00000058538a723e */ /* 0x008fe200000010ff */
[----:B------:R-:W-:Y:S01]  /*5cf0*/  LDSM.16.MT88.4 R12, [R249+0x8800] ;  /* 0x00880000f90c783b */ /* 0x000fe20000004200 */
[----:B------:R-:W-:Y:S01]  /*5d00*/  FMNMX.FTZ R7, R110, R7, !PT ;  /* 0x000000076e077209 */ /* 0x000fe20007810000 */
[----:B------:R-:W2:Y:S01]  /*5d10*/  MUFU.EX2 R89, R89 ;  /* 0x0000005900597308 */ /* 0x000ea20000000800 */
[--C-:B------:R-:W-:Y:S01]  /*5d20*/  FFMA.FTZ R79, R140, UR6, -R197.reuse ;  /* 0x000000068c4f7c23 */ /* 0x100fe200080108c5 */
[--C-:B------:R-:W-:Y:S01]  /*5d30*/  FFMA.FTZ R76, R158, UR6, -R197.reuse ;  /* 0x000000069e4c7c23 */ /* 0x100fe200080108c5 */
[----:B------:R-:W-:Y:S01]  /*5d40*/  FMNMX.FTZ R7, R106, R7, !PT ;  /* 0x000000076a077209 */ /* 0x000fe20007810000 */
[----:B------:R-:W-:Y:S01]  /*5d50*/  FFMA.FTZ R86, R147, UR6, -R204 ;  /* 0x0000000693567c23 */ /* 0x000fe200080108cc */
[----:B-1----:R-:W-:Y:S01]  /*5d60*/  F2FP.BF16.F32.PACK_AB R26, R66, R73 ;  /* 0x00000049421a723e */ /* 0x002fe200000010ff */
[--C-:B------:R-:W-:Y:S01]  /*5d70*/  FFMA.FTZ R62, R40, UR6, -R197.reuse ;  /* 0x00000006283e7c23 */ /* 0x100fe200080108c5 */
[----:B------:R-:W-:Y:S01]  /*5d80*/  FMNMX.FTZ R7, R102, R7, !PT ;  /* 0x0000000766077209 */ /* 0x000fe20007810000 */
[----:B------:R-:W-:Y:S01]  /*5d90*/  MUFU.EX2 R91, R91 ;  /* 0x0000005b005b7308 */ /* 0x000fe20000000800 */
[--C-:B------:R-:W-:Y:S01]  /*5da0*/  FFMA.FTZ R41, R240, UR6, -R197.reuse ;  /* 0x00000006f0297c23 */ /* 0x100fe200080108c5 */
[--C-:B------:R-:W-:Y:S01]  /*5db0*/  FFMA.FTZ R40, R244, UR6, -R197.reuse ;  /* 0x00000006f4287c23 */ /* 0x100fe200080108c5 */
[----:B------:R-:W-:Y:S01]  /*5dc0*/  FMNMX.FTZ R8, R98, R7, !PT ;  /* 0x0000000762087209 */ /* 0x000fe20007810000 */
[--C-:B------:R-:W-:Y:S01]  /*5dd0*/  FFMA.FTZ R39, R54, UR6, -R197.reuse ;  /* 0x0000000636277c23 */ /* 0x100fe200080108c5 */
[----:B------:R-:W-:Y:S01]  /*5de0*/  LDSM.16.MT88.4 R4, [R248+0x8000] ;  /* 0x00800000f804783b */ /* 0x000fe20000004200 */
[--C-:B------:R-:W-:Y:S01]  /*5df0*/  FFMA.FTZ R38, R38, UR6, -R197.reuse ;  /* 0x0000000626267c23 */ /* 0x100fe200080108c5 */
[----:B------:R-:W-:Y:S01]  /*5e00*/  FMNMX.FTZ R8, R201, R8, !PT ;  /* 0x00000008c9087209 */ /* 0x000fe20007810000 */
[----:B------:R-:W1:Y:S01]  /*5e10*/  MUFU.EX2 R84, R84 ;  /* 0x0000005400547308 */ /* 0x000e620000000800 */
[----:B--2---:R-:W-:Y:S01]  /*5e20*/  F2FP.BF16.F32.PACK_AB R137, R89, R92 ;  /* 0x0000005c5989723e */ /* 0x004fe200000010ff */
[--C-:B------:R-:W-:Y:S01]  /*5e30*/  FFMA.FTZ R35, R36, UR6, -R197.reuse ;  /* 0x0000000624237c23 */ /* 0x100fe200080108c5 */
[--C-:B------:R-:W-:Y:S01]  /*5e40*/  FFMA.FTZ R222, R222, UR6, -R197.reuse ;  /* 0x00000006dede7c23 */ /* 0x100fe200080108c5 */
[----:B------:R-:W2:Y:S01]  /*5e50*/  SHFL.BFLY PT, R9, R8, 0x2, 0x1f ;  /* 0x0c401f0008097f89 */ /* 0x000ea200000e0000 */
[--C-:B------:R-:W-:Y:S01]  /*5e60*/  FFMA.FTZ R224, R224, UR6, -R197.reuse ;  /* 0x00000006e0e07c23 */ /* 0x100fe200080108c5 */
[--C-:B------:R-:W-:Y:S01]  /*5e70*/  FFMA.FTZ R232, R232, UR6, -R197.reuse ;  /* 0x00000006e8e87c23 */ /* 0x100fe200080108c5 */
[--C-:B------:R-:W-:Y:S01]  /*5e80*/  FFMA.FTZ R210, R210, UR6, -R197.reuse ;  /* 0x00000006d2d27c23 */ /* 0x100fe200080108c5 */
[----:B------:R-:W-:Y:S01]  /*5e90*/  MUFU.EX2 R79, R79 ;  /* 0x0000004f004f7308 */ /* 0x000fe20000000800 */
[--C-:B------:R-:W-:Y:S01]  /*5ea0*/  FFMA.FTZ R206, R206, UR6, -R197.reuse ;  /* 0x00000006cece7c23 */ /* 0x100fe200080108c5 */
[--C-:B------:R-:W-:Y:S01]  /*5eb0*/  FFMA.FTZ R113, R120, UR6, -R197.reuse ;  /* 0x0000000678717c23 */ /* 0x100fe200080108c5 */
[--C-:B------:R-:W-:Y:S01]  /*5ec0*/  FFMA.FTZ R120, R116, UR6, -R197.reuse ;  /* 0x0000000674787c23 */ /* 0x100fe200080108c5 */
[----:B------:R-:W-:Y:S01]  /*5ed0*/  FFMA.FTZ R116, R104, UR6, -R197 ;  /* 0x0000000668747c23 */ /* 0x000fe200080108c5 */
[----:B------:R-:W-:-:S02]  /*5ee0*/  IADD3 R244, R241, 0x2000, RZ ;  /* 0x00002000f1f47810 */ /* 0x000fc40007ffe0ff */
[----:B------:R-:W-:Y:S01]  /*5ef0*/  IADD3 R202, R241, 0x3000, RZ ;  /* 0x00003000f1ca7810 */ /* 0x000fe20007ffe0ff */
[----:B------:R-:W3:Y:S01]  /*5f00*/  MUFU.EX2 R76, R76 ;  /* 0x0000004c004c7308 */ /* 0x000ee20000000800 */
[----:B-1----:R-:W-:-:S07]  /*5f10*/  F2FP.BF16.F32.PACK_AB R139, R84, R91 ;  /* 0x0000005b548b723e */ /* 0x002fce00000010ff */
[C---:B------:R-:W-:Y:S01]  /*5f20*/  HMMA.16816.F32.BF16 R188, R136.reuse, R180, RZ ;  /* 0x000000b488bc723c */ /* 0x040fe200000418ff */
[----:B------:R-:W-:Y:S01]  /*5f30*/  MUFU.EX2 R69, R69 ;  /* 0x0000004500457308 */ /* 0x000fe20000000800 */
[----:B--2---:R-:W-:Y:S02]  /*5f40*/  FMNMX.FTZ R3, R8, R9, !PT ;  /* 0x0000000908037209 */ /* 0x004fe40007810000 */
[----:B------:R-:W-:Y:S02]  /*5f50*/  LDSM.16.MT88.4 R8, [R248+0x8800] ;  /* 0x00880000f808783b */ /* 0x000fe40000004200 */
[C---:B------:R-:W-:Y:S03]  /*5f60*/  HMMA.16816.F32.BF16 R172, R136.reuse, R164, RZ ;  /* 0x000000a488ac723c */ /* 0x040fe600000418ff */
[----:B------:R-:W1:Y:S01]  /*5f70*/  MUFU.EX2 R64, R64 ;  /* 0x0000004000407308 */ /* 0x000e620000000800 */
[----:B------:R-:W2:Y:S01]  /*5f80*/  SHFL.BFLY PT, R24, R3, 0x1, 0x1f ;  /* 0x0c201f0003187f89 */ /* 0x000ea200000e0000 */
[----:B---3--:R-:W-:Y:S01]  /*5f90*/  F2FP.BF16.F32.PACK_AB R25, R76, R79 ;  /* 0x0000004f4c19723e */ /* 0x008fe200000010ff */
[C---:B------:R-:W-:Y:S05]  /*5fa0*/  HMMA.16816.F32.BF16 R156, R136.reuse, R148, RZ ;  /* 0x00000094889c723c */ /* 0x040fea00000418ff */
[----:B------:R-:W-:Y:S01]  /*5fb0*/  MUFU.EX2 R86, R86 ;  /* 0x0000005600567308 */ /* 0x000fe20000000800 */
[C---:B------:R-:W-:Y:S06]  /*5fc0*/  HMMA.16816.F32.BF16 R184, R136.reuse, R182, RZ ;  /* 0x000000b688b8723c */ /* 0x040fec00000418ff */
[----:B------:R-:W-:Y:S01]  /*5fd0*/  HMMA.16816.F32.BF16 R168, R136, R166, RZ ;  /* 0x000000a688a8723c */ /* 0x000fe200000418ff */
[----:B------:R-:W-:Y:S01]  /*5fe0*/  MUFU.EX2 R81, R81 ;  /* 0x0000005100517308 */ /* 0x000fe20000000800 */
[----:B-1----:R-:W-:-:S04]  /*5ff0*/  F2FP.BF16.F32.PACK_AB R27, R64, R69 ;  /* 0x00000045401b723e */ /* 0x002fc800000010ff */
[C---:B------:R-:W-:Y:S01]  /*6000*/  HMMA.16816.F32.BF16 R152, R136.reuse, R150, RZ ;  /* 0x000000968898723c */ /* 0x040fe200000418ff */
[----:B--2---:R-:W-:Y:S02]  /*6010*/  FMNMX.FTZ R3, R3, R24, !PT ;  /* 0x0000001803037209 */ /* 0x004fe40007810000 */
[----:B------:R-:W-:Y:S01]  /*6020*/  MUFU.EX2 R78, R78 ;  /* 0x0000004e004e7308 */ /* 0x000fe20000000800 */
[----:B------:R-:W-:Y:S02]  /*6030*/  F2FP.BF16.F32.PACK_AB R24, R75, R80 ;  /* 0x000000504b18723e */ /* 0x000fe400000010ff */
[----:B------:R-:W-:Y:S01]  /*6040*/  HMMA.16816.F32.BF16 R140, R136, R4, RZ ;  /* 0x00000004888c723c */ /* 0x000fe200000418ff */
[C---:B------:R-:W-:Y:S01]  /*6050*/  FSETP.NEU.FTZ.AND P1, PT, R3.reuse, -INF , PT ;  /* 0xff8000000300780b */ /* 0x040fe20003f3d000 */
[----:B------:R-:W-:-:S04]  /*6060*/  FMUL.FTZ R203, R3, UR6 ;  /* 0x0000000603cb7c20 */ /* 0x000fc80008410000 */
[----:B------:R-:W-:Y:S01]  /*6070*/  HMMA.16816.F32.BF16 R136, R136, R6, RZ ;  /* 0x000000068888723c */ /* 0x000fe200000418ff */
[----:B------:R-:W-:Y:S01]  /*6080*/  FSEL R203, R203, RZ, P1 ;  /* 0x000000ffcbcb7208 */ /* 0x000fe20000800000 */
[----:B------:R-:W-:Y:S04]  /*6090*/  MUFU.EX2 R71, R71 ;  /* 0x0000004700477308 */ /* 0x000fe80000000800 */
[--C-:B------:R-:W-:Y:S01]  /*60a0*/  FFMA.FTZ R31, R192, UR6, -R203.reuse ;  /* 0x00000006c01f7c23 */ /* 0x100fe200080108cb */
[--C-:B------:R-:W-:Y:S01]  /*60b0*/  FFMA.FTZ R30, R194, UR6, -R203.reuse ;  /* 0x00000006c21e7c23 */ /* 0x100fe200080108cb */
[--C-:B------:R-:W-:Y:S01]  /*60c0*/  FFMA.FTZ R94, R94, UR6, -R203.reuse ;  /* 0x000000065e5e7c23 */ /* 0x100fe200080108cb */
[--C-:B------:R-:W-:Y:S01]  /*60d0*/  FFMA.FTZ R85, R133, UR6, -R203.reuse ;  /* 0x0000000685557c23 */ /* 0x100fe200080108cb */
[--C-:B------:R-:W-:Y:S01]  /*60e0*/  FFMA.FTZ R82, R144, UR6, -R203.reuse ;  /* 0x0000000690527c23 */ /* 0x100fe200080108cb */
[--C-:B------:R-:W-:Y:S01]  /*60f0*/  FFMA.FTZ R77, R146, UR6, -R203.reuse ;  /* 0x00000006924d7c23 */ /* 0x100fe200080108cb */
[----:B------:R-:W-:Y:S01]  /*6100*/  MUFU.EX2 R31, R31 ;  /* 0x0000001f001f7308 */ /* 0x000fe20000000800 */
[--C-:B------:R-:W-:Y:S01]  /*6110*/  FFMA.FTZ R74, R161, UR6, -R203.reuse ;  /* 0x00000006a14a7c23 */ /* 0x100fe200080108cb */
[--C-:B------:R-:W-:Y:S01]  /*6120*/  FFMA.FTZ R67, R162, UR6, -R203.reuse ;  /* 0x00000006a2437c23 */ /* 0x100fe200080108cb */
[C---:B------:R-:W-:Y:S01]  /*6130*/  HMMA.16816.F32.BF16 R188, R24.reuse, R20, R188 ;  /* 0x0000001418bc723c */ /* 0x040fe200000418bc */
[--C-:B------:R-:W-:Y:S01]  /*6140*/  FFMA.FTZ R70, R242, UR6, -R203.reuse ;  /* 0x00000006f2467c23 */ /* 0x100fe200080108cb */
[--C-:B------:R-:W-:Y:S01]  /*6150*/  FFMA.FTZ R55, R246, UR6, -R203.reuse ;  /* 0x00000006f6377c23 */ /* 0x100fe200080108cb */
[--C-:B------:R-:W-:Y:S01]  /*6160*/  FFMA.FTZ R54, R52, UR6, -R203.reuse ;  /* 0x0000000634367c23 */ /* 0x100fe200080108cb */
[--C-:B------:R-:W-:Y:S01]  /*6170*/  FFMA.FTZ R53, R238, UR6, -R203.reuse ;  /* 0x00000006ee357c23 */ /* 0x100fe200080108cb */
[----:B------:R-:W1:Y:S01]  /*6180*/  MUFU.EX2 R30, R30 ;  /* 0x0000001e001e7308 */ /* 0x000e620000000800 */
[C---:B------:R-:W-:Y:S01]  /*6190*/  HMMA.16816.F32.BF16 R172, R24.reuse, R16, R172 ;  /* 0x0000001018ac723c */ /* 0x040fe200000418ac */
[--C-:B------:R-:W-:Y:S01]  /*61a0*/  FFMA.FTZ R51, R42, UR6, -R203.reuse ;  /* 0x000000062a337c23 */ /* 0x100fe200080108cb */
[----:B------:R-:W-:Y:S01]  /*61b0*/  FFMA.FTZ R52, R44, UR6, -R203 ;  /* 0x000000062c347c23 */ /* 0x000fe200080108cb */
[--C-:B------:R-:W-:Y:S01]  /*61c0*/  FFMA.FTZ R42, R37, UR6, -R200.reuse ;  /* 0x00000006252a7c23 */ /* 0x100fe200080108c8 */
[----:B------:R-:W-:Y:S01]  /*61d0*/  FFMA.FTZ R44, R229, UR6, -R200 ;  /* 0x00000006e52c7c23 */ /* 0x000fe200080108c8 */
[----:B------:R-:W-:Y:S01]  /*61e0*/  FFMA.FTZ R37, R236, UR6, -R197 ;  /* 0x00000006ec257c23 */ /* 0x000fe200080108c5 */
[C---:B------:R-:W-:Y:S01]  /*61f0*/  HMMA.16816.F32.BF16 R156, R24.reuse, R12, R156 ;  /* 0x0000000c189c723c */ /* 0x040fe2000004189c */
[----:B------:R-:W-:Y:S01]  /*6200*/  MUFU.EX2 R94, R94 ;  /* 0x0000005e005e7308 */ /* 0x000fe20000000800 */
[--C-:B------:R-:W-:Y:S01]  /*6210*/  FFMA.FTZ R50, R220, UR6, -R203.reuse ;  /* 0x00000006dc327c23 */ /* 0x100fe200080108cb */
[--C-:B------:R-:W-:Y:S01]  /*6220*/  FFMA.FTZ R49, R218, UR6, -R203.reuse ;  /* 0x00000006da317c23 */ /* 0x100fe200080108cb */
[----:B------:R-:W-:Y:S01]  /*6230*/  FFMA.FTZ R220, R219, UR6, -R204 ;  /* 0x00000006dbdc7c23 */ /* 0x000fe200080108cc */
[--C-:B------:R-:W-:Y:S01]  /*6240*/  FFMA.FTZ R219, R216, UR6, -R203.reuse ;  /* 0x00000006d8db7c23 */ /* 0x100fe200080108cb */
[C---:B------:R-:W-:Y:S01]  /*6250*/  HMMA.16816.F32.BF16 R140, R24.reuse, R8, R140 ;  /* 0x00000008188c723c */ /* 0x040fe2000004188c */
[----:B------:R-:W-:Y:S01]  /*6260*/  FFMA.FTZ R218, R214, UR6, -R203 ;  /* 0x00000006d6da7c23 */ /* 0x000fe200080108cb */
[--C-:B------:R-:W-:Y:S01]  /*6270*/  FFMA.FTZ R216, R225, UR6, -R200.reuse ;  /* 0x00000006e1d87c23 */ /* 0x100fe200080108c8 */
[----:B------:R-:W2:Y:S01]  /*6280*/  MUFU.EX2 R85, R85 ;  /* 0x0000005500557308 */ /* 0x000ea20000000800 */
[----:B-1----:R-:W-:Y:S01]  /*6290*/  F2FP.BF16.F32.PACK_AB R133, R30, R31 ;  /* 0x0000001f1e85723e */ /* 0x002fe200000010ff */
[----:B------:R-:W-:Y:S01]  /*62a0*/  FFMA.FTZ R214, R213, UR6, -R200 ;  /* 0x00000006d5d67c23 */ /* 0x000fe200080108c8 */
[C---:B------:R-:W-:Y:S01]  /*62b0*/  HMMA.16816.F32.BF16 R184, R24.reuse, R22, R184 ;  /* 0x0000001618b8723c */ /* 0x040fe200000418b8 */
[--C-:B------:R-:W-:Y:S01]  /*62c0*/  FFMA.FTZ R213, R234, UR6, -R197.reuse ;  /* 0x00000006ead57c23 */ /* 0x100fe200080108c5 */
[----:B------:R-:W-:Y:S01]  /*62d0*/  FFMA.FTZ R225, R226, UR6, -R197 ;  /* 0x00000006e2e17c23 */ /* 0x000fe200080108c5 */
[--C-:B------:R-:W-:Y:S01]  /*62e0*/  FFMA.FTZ R228, R228, UR6, -R203.reuse ;  /* 0x00000006e4e47c23 */ /* 0x100fe200080108cb */
[--C-:B------:R-:W-:Y:S01]  /*62f0*/  FFMA.FTZ R130, R130, UR6, -R203.reuse ;  /* 0x0000000682827c23 */ /* 0x100fe200080108cb */
[----:B------:R-:W-:Y:S01]  /*6300*/  MUFU.EX2 R82, R82 ;  /* 0x0000005200527308 */ /* 0x000fe20000000800 */
[C---:B------:R-:W-:Y:S01]  /*6310*/  HMMA.16816.F32.BF16 R168, R24.reuse, R18, R168 ;  /* 0x0000001218a8723c */ /* 0x040fe200000418a8 */
[--C-:B------:R-:W-:Y:S01]  /*6320*/  FFMA.FTZ R196, R196, UR6, -R203.reuse ;  /* 0x00000006c4c47c23 */ /* 0x100fe200080108cb */
[----:B------:R-:W-:Y:S01]  /*6330*/  FFMA.FTZ R229, R109, UR6, -R204 ;  /* 0x000000066de57c23 */ /* 0x000fe200080108cc */
[--C-:B------:R-:W-:Y:S01]  /*6340*/  FFMA.FTZ R109, R98, UR6, -R203.reuse ;  /* 0x00000006626d7c23 */ /* 0x100fe200080108cb */
[----:B------:R-:W-:Y:S01]  /*6350*/  FFMA.FTZ R201, R201, UR6, -R203 ;  /* 0x00000006c9c97c23 */ /* 0x000fe200080108cb */
[----:B------:R-:W-:Y:S01]  /*6360*/  IADD3 R246, R241, 0x1000, RZ ;  /* 0x00001000f1f67810 */ /* 0x000fe20007ffe0ff */
[----:B------:R-:W-:Y:S01]  /*6370*/  HMMA.16816.F32.BF16 R152, R24, R14, R152 ;  /* 0x0000000e1898723c */ /* 0x000fe20000041898 */
[----:B------:R-:W1:Y:S01]  /*6380*/  MUFU.EX2 R77, R77 ;  /* 0x0000004d004d7308 */ /* 0x000e620000000800 */
[----:B--2---:R-:W-:-:S04]  /*6390*/  F2FP.BF16.F32.PACK_AB R135, R85, R94 ;  /* 0x0000005e5587723e */ /* 0x004fc800000010ff */
[----:B------:R-:W-:Y:S01]  /*63a0*/  HMMA.16816.F32.BF16 R136, R24, R10, R136 ;  /* 0x0000000a1888723c */ /* 0x000fe20000041888 */
[----:B------:R-:W-:Y:S02]  /*63b0*/  LDSM.16.MT88.4 R24, [R248+0xa000] ;  /* 0x00a00000f818783b */ /* 0x000fe40000004200 */
[----:B------:R-:W-:Y:S03]  /*63c0*/  MUFU.EX2 R74, R74 ;  /* 0x0000004a004a7308 */ /* 0x000fe60000000800 */
[C---:B------:R-:W-:Y:S05]  /*63d0*/  HMMA.16816.F32.BF16 R192, R132.reuse, R180, RZ ;  /* 0x000000b484c0723c */ /* 0x040fea00000418ff */
[----:B------:R-:W2:Y:S01]  /*63e0*/  MUFU.EX2 R67, R67 ;  /* 0x0000004300437308 */ /* 0x000ea20000000800 */
[C---:B------:R-:W-:Y:S06]  /*63f0*/  HMMA.16816.F32.BF16 R176, R132.reuse, R164, RZ ;  /* 0x000000a484b0723c */ /* 0x040fec00000418ff */
[C---:B------:R-:W-:Y:S01]  /*6400*/  HMMA.16816.F32.BF16 R160, R132.reuse, R148, RZ ;  /* 0x0000009484a0723c */ /* 0x040fe200000418ff */
[----:B------:R-:W-:Y:S05]  /*6410*/  MUFU.EX2 R65, R65 ;  /* 0x0000004100417308 */ /* 0x000fea0000000800 */
[C---:B------:R-:W-:Y:S03]  /*6420*/  HMMA.16816.F32.BF16 R180, R132.reuse, R182, RZ ;  /* 0x000000b684b4723c */ /* 0x040fe600000418ff */
[----:B------:R-:W3:Y:S03]  /*6430*/  MUFU.EX2 R48, R48 ;  /* 0x0000003000307308 */ /* 0x000ee60000000800 */
[C---:B------:R-:W-:Y:S05]  /*6440*/  HMMA.16816.F32.BF16 R144, R132.reuse, R4, RZ ;  /* 0x000000048490723c */ /* 0x040fea00000418ff */
[----:B------:R-:W-:Y:S01]  /*6450*/  MUFU.EX2 R47, R47 ;  /* 0x0000002f002f7308 */ /* 0x000fe20000000800 */
[----:B------:R-:W-:Y:S01]  /*6460*/  HMMA.16816.F32.BF16 R164, R132, R166, RZ ;  /* 0x000000a684a4723c */ /* 0x000fe200000418ff */
[----:B------:R-:W-:-:S02]  /*6470*/  F2FP.BF16.F32.PACK_AB R4, R81, R86 ;  /* 0x000000565104723e */ /* 0x000fc400000010ff */
[----:B-1----:R-:W-:-:S03]  /*6480*/  F2FP.BF16.F32.PACK_AB R5, R77, R82 ;  /* 0x000000524d05723e */ /* 0x002fc600000010ff */
[C---:B------:R-:W-:Y:S01]  /*6490*/  HMMA.16816.F32.BF16 R148, R132.reuse, R150, RZ ;  /* 0x000000968494723c */ /* 0x040fe200000418ff */
[----:B------:R-:W-:Y:S05]  /*64a0*/  MUFU.EX2 R46, R46 ;  /* 0x0000002e002e7308 */ /* 0x000fea0000000800 */
[----:B------:R-:W-:Y:S03]  /*64b0*/  HMMA.16816.F32.BF16 R132, R132, R6, RZ ;  /* 0x000000068484723c */ /* 0x000fe600000418ff */
[----:B------:R-:W-:Y:S04]  /*64c0*/  MUFU.EX2 R62, R62 ;  /* 0x0000003e003e7308 */ /* 0x000fe80000000800 */
[----:B------:R-:W-:-:S02]  /*64d0*/  F2FP.BF16.F32.PACK_AB R6, R71, R78 ;  /* 0x0000004e4706723e */ /* 0x000fc400000010ff */
[----:B--2---:R-:W-:Y:S02]  /*64e0*/  F2FP.BF16.F32.PACK_AB R7, R67, R74 ;  /* 0x0000004a4307723e */ /* 0x004fe400000010ff */
[----:B------:R-:W1:Y:S05]  /*64f0*/  MUFU.EX2 R41, R41 ;  /* 0x0000002900297308 */ /* 0x000e6a0000000800 */
[C---:B------:R-:W-:Y:S03]  /*6500*/  HMMA.16816.F32.BF16 R192, R4.reuse, R20, R192 ;  /* 0x0000001404c0723c */ /* 0x040fe600000418c0 */
[----:B------:R-:W-:Y:S03]  /*6510*/  MUFU.EX2 R40, R40 ;  /* 0x0000002800287308 */ /* 0x000fe60000000800 */
[C---:B------:R-:W-:Y:S05]  /*6520*/  HMMA.16816.F32.BF16 R176, R4.reuse, R16, R176 ;  /* 0x0000001004b0723c */ /* 0x040fea00000418b0 */
[----:B------:R-:W2:Y:S01]  /*6530*/  MUFU.EX2 R39, R39 ;  /* 0x0000002700277308 */ /* 0x000ea20000000800 */
[C---:B------:R-:W-:Y:S06]  /*6540*/  HMMA.16816.F32.BF16 R160, R4.reuse, R12, R160 ;  /* 0x0000000c04a0723c */ /* 0x040fec00000418a0 */
[C---:B------:R-:W-:Y:S01]  /*6550*/  HMMA.16816.F32.BF16 R144, R4.reuse, R8, R144 ;  /* 0x000000080490723c */ /* 0x040fe20000041890 */
[----:B------:R-:W-:Y:S05]  /*6560*/  MUFU.EX2 R72, R72 ;  /* 0x0000004800487308 */ /* 0x000fea0000000800 */
[C---:B------:R-:W-:Y:S01]  /*6570*/  HMMA.16816.F32.BF16 R180, R4.reuse, R22, R180 ;  /* 0x0000001604b4723c */ /* 0x040fe200000418b4 */
[----:B------:R-:W4:Y:S02]  /*6580*/  LDSM.16.MT88.4 R20, [R252+0x9000] ;  /* 0x00900000fc14783b */ /* 0x000f240000004200 */
[----:B------:R-:W5:Y:S03]  /*6590*/  MUFU.EX2 R63, R63 ;  /* 0x0000003f003f7308 */ /* 0x000f660000000800 */
[C---:B------:R-:W-:Y:S01]  /*65a0*/  HMMA.16816.F32.BF16 R164, R4.reuse, R18, R164 ;  /* 0x0000001204a4723c */ /* 0x040fe200000418a4 */
[----:B------:R-:W5:Y:S04]  /*65b0*/  LDSM.16.MT88.4 R16, [R250+0x9000] ;  /* 0x00900000fa10783b */ /* 0x000f680000004200 */
[----:B------:R-:W-:Y:S01]  /*65c0*/  MUFU.EX2 R61, R61 ;  /* 0x0000003d003d7308 */ /* 0x000fe20000000800 */
[C---:B------:R-:W-:Y:S01]  /*65d0*/  HMMA.16816.F32.BF16 R148, R4.reuse, R14, R148 ;  /* 0x0000000e0494723c */ /* 0x040fe20000041894 */
[----:B------:R-:W5:Y:S05]  /*65e0*/  LDSM.16.MT88.4 R12, [R249+0x9000] ;  /* 0x00900000f90c783b */ /* 0x000f6a0000004200 */
[----:B------:R-:W-:Y:S01]  /*65f0*/  HMMA.16816.F32.BF16 R132, R4, R10, R132 ;  /* 0x0000000a0484723c */ /* 0x000fe20000041884 */
[----:B------:R-:W5:Y:S01]  /*6600*/  LDSM.16.MT88.4 R8, [R248+0x9000] ;  /* 0x00900000f808783b */ /* 0x000f620000004200 */
[----:B------:R-:W-:Y:S05]  /*6610*/  MUFU.EX2 R60, R60 ;  /* 0x0000003c003c7308 */ /* 0x000fea0000000800 */
[----:B---3--:R-:W-:-:S02]  /*6620*/  F2FP.BF16.F32.PACK_AB R4, R48, R65 ;  /* 0x000000413004723e */ /* 0x008fc400000010ff */
[----:B-1----:R-:W-:Y:S01]  /*6630*/  F2FP.BF16.F32.PACK_AB R5, R41, R62 ;  /* 0x0000003e2905723e */ /* 0x002fe200000010ff */
[----:B------:R-:W-:Y:S01]  /*6640*/  MUFU.EX2 R70, R70 ;  /* 0x0000004600467308 */ /* 0x000fe20000000800 */
[----:B------:R-:W-:Y:S02]  /*6650*/  F2FP.BF16.F32.PACK_AB R6, R46, R47 ;  /* 0x0000002f2e06723e */ /* 0x000fe400000010ff */
[----:B--2---:R-:W-:-:S05]  /*6660*/  F2FP.BF16.F32.PACK_AB R7, R39, R40 ;  /* 0x000000282707723e */ /* 0x004fca00000010ff */
[----:B------:R-:W1:Y:S02]  /*6670*/  MUFU.EX2 R55, R55 ;  /* 0x0000003700377308 */ /* 0x000e640000000800 */
[C---:B----4-:R-:W-:Y:S06]  /*6680*/  HMMA.16816.F32.BF16 R188, R4.reuse, R20, R188 ;  /* 0x0000001404bc723c */ /* 0x050fec00000418bc */
[----:B------:R-:W-:Y:S01]  /*6690*/  MUFU.EX2 R54, R54 ;  /* 0x0000003600367308 */ /* 0x000fe20000000800 */
[C---:B-----5:R-:W-:Y:S07]  /*66a0*/  HMMA.16816.F32.BF16 R172, R4.reuse, R16, R172 ;  /* 0x0000001004ac723c */ /* 0x060fee00000418ac */
[----:B------:R-:W2:Y:S01]  /*66b0*/  MUFU.EX2 R53, R53 ;  /* 0x0000003500357308 */ /* 0x000ea20000000800 */
[C---:B------:R-:W-:Y:S06]  /*66c0*/  HMMA.16816.F32.BF16 R156, R4.reuse, R12, R156 ;  /* 0x0000000c049c723c */ /* 0x040fec000004189c */
[C---:B------:R-:W-:Y:S01]  /*66d0*/  HMMA.16816.F32.BF16 R140, R4.reuse, R8, R140 ;  /* 0x00000008048c723c */ /* 0x040fe2000004188c */
[----:B------:R-:W-:Y:S05]  /*66e0*/  MUFU.EX2 R45, R45 ;  /* 0x0000002d002d7308 */ /* 0x000fea0000000800 */
[C---:B------:R-:W-:Y:S03]  /*66f0*/  HMMA.16816.F32.BF16 R184, R4.reuse, R22, R184 ;  /* 0x0000001604b8723c */ /* 0x040fe600000418b8 */
[----:B------:R-:W3:Y:S03]  /*6700*/  MUFU.EX2 R44, R44 ;  /* 0x0000002c002c7308 */ /* 0x000ee60000000800 */
[C---:B------:R-:W-:Y:S05]  /*6710*/  HMMA.16816.F32.BF16 R168, R4.reuse, R18, R168 ;  /* 0x0000001204a8723c */ /* 0x040fea00000418a8 */
[----:B------:R-:W-:Y:S01]  /*6720*/  MUFU.EX2 R43, R43 ;  /* 0x0000002b002b7308 */ /* 0x000fe20000000800 */
[C---:B------:R-:W-:Y:S06]  /*6730*/  HMMA.16816.F32.BF16 R152, R4.reuse, R14, R152 ;  /* 0x0000000e0498723c */ /* 0x040fec0000041898 */
[----:B------:R-:W-:Y:S01]  /*6740*/  HMMA.16816.F32.BF16 R136, R4, R10, R136 ;  /* 0x0000000a0488723c */ /* 0x000fe20000041888 */
[----:B------:R-:W-:Y:S06]  /*6750*/  MUFU.EX2 R42, R42 ;  /* 0x0000002a002a7308 */ /* 0x000fec0000000800 */
[----:B------:R-:W-:-:S02]  /*6760*/  F2FP.BF16.F32.PACK_AB R4, R63, R72 ;  /* 0x000000483f04723e */ /* 0x000fc400000010ff */
[----:B-1----:R-:W-:Y:S01]  /*6770*/  F2FP.BF16.F32.PACK_AB R5, R55, R70 ;  /* 0x000000463705723e */ /* 0x002fe200000010ff */
[----:B------:R-:W-:Y:S01]  /*6780*/  MUFU.EX2 R38, R38 ;  /* 0x0000002600267308 */ /* 0x000fe20000000800 */
[----:B------:R-:W-:Y:S02]  /*6790*/  F2FP.BF16.F32.PACK_AB R6, R60, R61 ;  /* 0x0000003d3c06723e */ /* 0x000fe400000010ff */
[----:B--2---:R-:W-:-:S05]  /*67a0*/  F2FP.BF16.F32.PACK_AB R7, R53, R54 ;  /* 0x000000363507723e */ /* 0x004fca00000010ff */
[----:B------:R-:W1:Y:S02]  /*67b0*/  MUFU.EX2 R37, R37 ;  /* 0x0000002500257308 */ /* 0x000e640000000800 */
[C---:B------:R-:W-:Y:S06]  /*67c0*/  HMMA.16816.F32.BF16 R192, R4.reuse, R20, R192 ;  /* 0x0000001404c0723c */ /* 0x040fec00000418c0 */
[C---:B------:R-:W-:Y:S01]  /*67d0*/  HMMA.16816.F32.BF16 R180, R4.reuse, R22, R180 ;  /* 0x0000001604b4723c */ /* 0x040fe200000418b4 */
[----:B------:R-:W2:Y:S01]  /*67e0*/  LDSM.16.MT88.4 R20, [R252+0x9800] ;  /* 0x00980000fc14783b */ /* 0x000ea20000004200 */
[----:B------:R4:W-:Y:S04]  /*67f0*/  MUFU.EX2 R36, R222 ;  /* 0x000000de00247308 */ /* 0x0009e80000000800 */
[C---:B------:R-:W-:Y:S04]  /*6800*/  HMMA.16816.F32.BF16 R176, R4.reuse, R16, R176 ;  /* 0x0000001004b0723c */ /* 0x040fe800000418b0 */
[----:B------:R-:W5:Y:S02]  /*6810*/  MUFU.EX2 R35, R35 ;  /* 0x0000002300237308 */ /* 0x000f640000000800 */
[C---:B------:R-:W-:Y:S01]  /*6820*/  HMMA.16816.F32.BF16 R164, R4.reuse, R18, R164 ;  /* 0x0000001204a4723c */ /* 0x040fe200000418a4 */
[----:B------:R-:W2:Y:S05]  /*6830*/  LDSM.16.MT88.4 R16, [R250+0x9800] ;  /* 0x00980000fa10783b */ /* 0x000eaa0000004200 */
[C---:B------:R-:W-:Y:S01]  /*6840*/  HMMA.16816.F32.BF16 R160, R4.reuse, R12, R160 ;  /* 0x0000000c04a0723c */ /* 0x040fe200000418a0 */
[----:B------:R-:W-:Y:S01]  /*6850*/  MUFU.EX2 R59, R59 ;  /* 0x0000003b003b7308 */ /* 0x000fe20000000800 */
[----:B----4-:R-:W-:Y:S01]  /*6860*/  FFMA.FTZ R222, R227, UR6, -R204 ;  /* 0x00000006e3de7c23 */ /* 0x010fe200080108cc */
[----:B------:R-:W-:Y:S01]  /*6870*/  FFMA.FTZ R227, R230, UR6, -R203 ;  /* 0x00000006e6e37c23 */ /* 0x000fe200080108cb */
[----:B------:R-:W-:Y:S01]  /*6880*/  FFMA.FTZ R230, R209, UR6, -R200 ;  /* 0x00000006d1e67c23 */ /* 0x000fe200080108c8 */
[--C-:B------:R-:W-:Y:S01]  /*6890*/  FFMA.FTZ R209, R208, UR6, -R197.reuse ;  /* 0x00000006d0d17c23 */ /* 0x100fe200080108c5 */
[C---:B------:R-:W-:Y:S01]  /*68a0*/  HMMA.16816.F32.BF16 R148, R4.reuse, R14, R148 ;  /* 0x0000000e0494723c */ /* 0x040fe20000041894 */
[----:B------:R-:W4:Y:S01]  /*68b0*/  LDSM.16.MT88.4 R12, [R249+0x9800] ;  /* 0x00980000f90c783b */ /* 0x000f220000004200 */
[----:B------:R-:W-:Y:S01]  /*68c0*/  FFMA.FTZ R208, R129, UR6, -R204 ;  /* 0x0000000681d07c23 */ /* 0x000fe200080108cc */
[----:B------:R-:W4:Y:S01]  /*68d0*/  MUFU.EX2 R58, R58 ;  /* 0x0000003a003a7308 */ /* 0x000f220000000800 */
[----:B------:R-:W-:Y:S01]  /*68e0*/  FFMA.FTZ R129, R115, UR6, -R200 ;  /* 0x0000000673817c23 */ /* 0x000fe200080108c8 */
[----:B------:R-:W-:Y:S01]  /*68f0*/  FFMA.FTZ R115, R100, UR6, -R197 ;  /* 0x0000000664737c23 */ /* 0x000fe200080108c5 */
[C---:B------:R-:W-:Y:S05]  /*6900*/  HMMA.16816.F32.BF16 R144, R4.reuse, R8, R144 ;  /* 0x000000080490723c */ /* 0x040fea0000041890 */
[----:B------:R-:W-:Y:S01]  /*6910*/  MUFU.EX2 R57, R57 ;  /* 0x0000003900397308 */ /* 0x000fe20000000800 */
[----:B------:R-:W-:Y:S01]  /*6920*/  HMMA.16816.F32.BF16 R132, R4, R10, R132 ;  /* 0x0000000a0484723c */ /* 0x000fe20000041884 */
[----:B------:R-:W4:Y:S06]  /*6930*/  LDSM.16.MT88.4 R8, [R248+0x9800] ;  /* 0x00980000f808783b */ /* 0x000f2c0000004200 */
[----:B------:R-:W-:Y:S01]  /*6940*/  MUFU.EX2 R56, R56 ;  /* 0x0000003800387308 */ /* 0x000fe20000000800 */
[----:B---3--:R-:W-:-:S02]  /*6950*/  F2FP.BF16.F32.PACK_AB R4, R44, R45 ;  /* 0x0000002d2c04723e */ /* 0x008fc400000010ff */
[----:B-1----:R-:W-:Y:S02]  /*6960*/  F2FP.BF16.F32.PACK_AB R5, R37, R38 ;  /* 0x000000262505723e */ /* 0x002fe400000010ff */
[----:B------:R-:W-:Y:S02]  /*6970*/  F2FP.BF16.F32.PACK_AB R6, R42, R43 ;  /* 0x0000002b2a06723e */ /* 0x000fe400000010ff */
[----:B-----5:R-:W-:Y:S01]  /*6980*/  F2FP.BF16.F32.PACK_AB R7, R35, R36 ;  /* 0x000000242307723e */ /* 0x020fe200000010ff */
[----:B------:R-:W-:Y:S06]  /*6990*/  MUFU.EX2 R52, R52 ;  /* 0x0000003400347308 */ /* 0x000fec0000000800 */
[C---:B--2---:R-:W-:Y:S02]  /*69a0*/  HMMA.16816.F32.BF16 R188, R4.reuse, R20, R188 ;  /* 0x0000001404bc723c */ /* 0x044fe400000418bc */
[----:B------:R-:W1:Y:S04]  /*69b0*/  MUFU.EX2 R51, R51 ;  /* 0x0000003300337308 */ /* 0x000e680000000800 */
[C---:B------:R-:W-:Y:S04]  /*69c0*/  HMMA.16816.F32.BF16 R184, R4.reuse, R22, R184 ;  /* 0x0000001604b8723c */ /* 0x040fe800000418b8 */
[----:B------:R-:W-:Y:S02]  /*69d0*/  MUFU.EX2 R50, R50 ;  /* 0x0000003200327308 */ /* 0x000fe40000000800 */
[C---:B------:R-:W-:Y:S06]  /*69e0*/  HMMA.16816.F32.BF16 R172, R4.reuse, R16, R172 ;  /* 0x0000001004ac723c */ /* 0x040fec00000418ac */
[----:B------:R-:W2:Y:S01]  /*69f0*/  MUFU.EX2 R49, R49 ;  /* 0x0000003100317308 */ /* 0x000ea20000000800 */
[C---:B------:R-:W-:Y:S06]  /*6a00*/  HMMA.16816.F32.BF16 R168, R4.reuse, R18, R168 ;  /* 0x0000001204a8723c */ /* 0x040fec00000418a8 */
[C---:B----4-:R-:W-:Y:S01]  /*6a10*/  HMMA.16816.F32.BF16 R156, R4.reuse, R12, R156 ;  /* 0x0000000c049c723c */ /* 0x050fe2000004189c */
[----:B------:R-:W-:Y:S05]  /*6a20*/  MUFU.EX2 R217, R217 ;  /* 0x000000d900d97308 */ /* 0x000fea0000000800 */
[C---:B------:R-:W-:Y:S03]  /*6a30*/  HMMA.16816.F32.BF16 R152, R4.reuse, R14, R152 ;  /* 0x0000000e0498723c */ /* 0x040fe60000041898 */
[----:B------:R-:W3:Y:S03]  /*6a40*/  MUFU.EX2 R216, R216 ;  /* 0x000000d800d87308 */ /* 0x000ee60000000800 */
[C---:B------:R-:W-:Y:S05]  /*6a50*/  HMMA.16816.F32.BF16 R140, R4.reuse, R8, R140 ;  /* 0x00000008048c723c */ /* 0x040fea000004188c */
[----:B------:R-:W-:Y:S01]  /*6a60*/  MUFU.EX2 R215, R215 ;  /* 0x000000d700d77308 */ /* 0x000fe20000000800 */
[----:B------:R-:W-:Y:S07]  /*6a70*/  HMMA.16816.F32.BF16 R136, R4, R10, R136 ;  /* 0x0000000a0488723c */ /* 0x000fee0000041888 */
[----:B------:R-:W-:Y:S01]  /*6a80*/  F2FP.BF16.F32.PACK_AB R4, R58, R59 ;  /* 0x0000003b3a04723e */ /* 0x000fe200000010ff */
[----:B------:R-:W-:Y:S01]  /*6a90*/  MUFU.EX2 R214, R214 ;  /* 0x000000d600d67308 */ /* 0x000fe20000000800 */
[----:B-1----:R-:W-:-:S02]  /*6aa0*/  F2FP.BF16.F32.PACK_AB R5, R51, R52 ;  /* 0x000000343305723e */ /* 0x002fc400000010ff */
[----:B------:R-:W-:Y:S02]  /*6ab0*/  F2FP.BF16.F32.PACK_AB R6, R56, R57 ;  /* 0x000000393806723e */ /* 0x000fe400000010ff */
[----:B--2---:R-:W-:-:S03]  /*6ac0*/  F2FP.BF16.F32.PACK_AB R7, R49, R50 ;  /* 0x000000323107723e */ /* 0x004fc600000010ff */
[----:B------:R-:W-:Y:S04]  /*6ad0*/  MUFU.EX2 R213, R213 ;  /* 0x000000d500d57308 */ /* 0x000fe80000000800 */
[C---:B------:R-:W-:Y:S04]  /*6ae0*/  HMMA.16816.F32.BF16 R176, R4.reuse, R16, R176 ;  /* 0x0000001004b0723c */ /* 0x040fe800000418b0 */
[----:B------:R-:W1:Y:S02]  /*6af0*/  MUFU.EX2 R224, R224 ;  /* 0x000000e000e07308 */ /* 0x000e640000000800 */
[C---:B------:R-:W-:Y:S01]  /*6b00*/  HMMA.16816.F32.BF16 R164, R4.reuse, R18, R164 ;  /* 0x0000001204a4723c */ /* 0x040fe200000418a4 */
[----:B------:R-:W2:Y:S05]  /*6b10*/  LDSM.16.MT88.4 R16, [R252+0xa000] ;  /* 0x00a00000fc10783b */ /* 0x000eaa0000004200 */
[C---:B------:R-:W-:Y:S01]  /*6b20*/  HMMA.16816.F32.BF16 R160, R4.reuse, R12, R160 ;  /* 0x0000000c04a0723c */ /* 0x040fe200000418a0 */
[----:B------:R4:W-:Y:S05]  /*6b30*/  MUFU.EX2 R226, R232 ;  /* 0x000000e800e27308 */ /* 0x0009ea0000000800 */
[C---:B------:R-:W-:Y:S01]  /*6b40*/  HMMA.16816.F32.BF16 R148, R4.reuse, R14, R148 ;  /* 0x0000000e0494723c */ /* 0x040fe20000041894 */
[----:B------:R-:W5:Y:S02]  /*6b50*/  LDSM.16.MT88.4 R12, [R250+0xa000] ;  /* 0x00a00000fa0c783b */ /* 0x000f640000004200 */
[----:B------:R-:W1:Y:S03]  /*6b60*/  MUFU.EX2 R225, R225 ;  /* 0x000000e100e17308 */ /* 0x000e660000000800 */
[C---:B------:R-:W-:Y:S05]  /*6b70*/  HMMA.16816.F32.BF16 R144, R4.reuse, R8, R144 ;  /* 0x000000080490723c */ /* 0x040fea0000041890 */
[----:B------:R-:W-:Y:S01]  /*6b80*/  MUFU.EX2 R223, R223 ;  /* 0x000000df00df7308 */ /* 0x000fe20000000800 */
[C---:B------:R-:W-:Y:S01]  /*6b90*/  HMMA.16816.F32.BF16 R132, R4.reuse, R10, R132 ;  /* 0x0000000a0484723c */ /* 0x040fe20000041884 */
[----:B------:R-:W5:Y:S01]  /*6ba0*/  LDSM.16.MT88.4 R8, [R249+0xa000] ;  /* 0x00a00000f908783b */ /* 0x000f620000004200 */
[----:B----4-:R-:W-:Y:S01]  /*6bb0*/  FFMA.FTZ R232, R205, UR6, -R200 ;  /* 0x00000006cde87c23 */ /* 0x010fe200080108c8 */
[----:B------:R-:W-:Y:S01]  /*6bc0*/  FFMA.FTZ R205, R212, UR6, -R197 ;  /* 0x00000006d4cd7c23 */ /* 0x000fe200080108c5 */
[----:B------:R-:W-:Y:S01]  /*6bd0*/  FFMA.FTZ R212, R125, UR6, -R204 ;  /* 0x000000067dd47c23 */ /* 0x000fe200080108cc */
[----:B------:R-:W-:Y:S01]  /*6be0*/  FFMA.FTZ R125, R110, UR6, -R203 ;  /* 0x000000066e7d7c23 */ /* 0x000fe200080108cb */
[----:B------:R-:W-:Y:S01]  /*6bf0*/  HMMA.16816.F32.BF16 R192, R4, R20, R192 ;  /* 0x0000001404c0723c */ /* 0x000fe200000418c0 */
[----:B------:R-:W4:Y:S01]  /*6c00*/  MUFU.EX2 R222, R222 ;  /* 0x000000de00de7308 */ /* 0x000f220000000800 */
[----:B------:R-:W-:Y:S01]  /*6c10*/  FFMA.FTZ R110, R111, UR6, -R200 ;  /* 0x000000066f6e7c23 */ /* 0x000fe200080108c8 */
[----:B------:R-:W-:-:S03]  /*6c20*/  FFMA.FTZ R111, R112, UR6, -R197 ;  /* 0x00000006706f7c23 */ /* 0x000fc600080108c5 */
[----:B------:R-:W-:Y:S01]  /*6c30*/  HMMA.16816.F32.BF16 R180, R4, R22, R180 ;  /* 0x0000001604b4723c */ /* 0x000fe200000418b4 */
[----:B------:R-:W4:Y:S02]  /*6c40*/  LDSM.16.MT88.4 R20, [R252+0xa800] ;  /* 0x00a80000fc14783b */ /* 0x000f240000004200 */
[----:B------:R-:W-:Y:S04]  /*6c50*/  MUFU.EX2 R221, R221 ;  /* 0x000000dd00dd7308 */ /* 0x000fe80000000800 */
[----:B---3--:R-:W-:Y:S02]  /*6c60*/  F2FP.BF16.F32.PACK_AB R4, R216, R217 ;  /* 0x000000d9d804723e */ /* 0x008fe400000010ff */
[----:B-1----:R-:W-:Y:S02]  /*6c70*/  F2FP.BF16.F32.PACK_AB R5, R224, R213 ;  /* 0x000000d5e005723e */ /* 0x002fe400000010ff */
[----:B------:R-:W-:Y:S01]  /*6c80*/  MUFU.EX2 R220, R220 ;  /* 0x000000dc00dc7308 */ /* 0x000fe20000000800 */
[----:B------:R-:W-:-:S02]  /*6c90*/  F2FP.BF16.F32.PACK_AB R6, R214, R215 ;  /* 0x000000d7d606723e */ /* 0x000fc400000010ff */
[----:B------:R-:W-:-:S05]  /*6ca0*/  F2FP.BF16.F32.PACK_AB R7, R225, R226 ;  /* 0x000000e2e107723e */ /* 0x000fca00000010ff */
[----:B------:R-:W-:Y:S02]  /*6cb0*/  MUFU.EX2 R219, R219 ;  /* 0x000000db00db7308 */ /* 0x000fe40000000800 */
[C---:B--2---:R-:W-:Y:S06]  /*6cc0*/  HMMA.16816.F32.BF16 R188, R4.reuse, R16, R188 ;  /* 0x0000001004bc723c */ /* 0x044fec00000418bc */
[----:B------:R-:W1:Y:S01]  /*6cd0*/  MUFU.EX2 R218, R218 ;  /* 0x000000da00da7308 */ /* 0x000e620000000800 */
[C---:B------:R-:W-:Y:S06]  /*6ce0*/  HMMA.16816.F32.BF16 R184, R4.reuse, R18, R184 ;  /* 0x0000001204b8723c */ /* 0x040fec00000418b8 */
[C---:B-----5:R-:W-:Y:S01]  /*6cf0*/  HMMA.16816.F32.BF16 R172, R4.reuse, R12, R172 ;  /* 0x0000000c04ac723c */ /* 0x060fe200000418ac */
[----:B------:R-:W-:Y:S05]  /*6d00*/  MUFU.EX2 R228, R228 ;  /* 0x000000e400e47308 */ /* 0x000fea0000000800 */
[C---:B------:R-:W-:Y:S03]  /*6d10*/  HMMA.16816.F32.BF16 R168, R4.reuse, R14, R168 ;  /* 0x0000000e04a8723c */ /* 0x040fe600000418a8 */
[----:B------:R-:W2:Y:S03]  /*6d20*/  MUFU.EX2 R227, R227 ;  /* 0x000000e300e37308 */ /* 0x000ea60000000800 */
[C---:B------:R-:W-:Y:S05]  /*6d30*/  HMMA.16816.F32.BF16 R156, R4.reuse, R8, R156 ;  /* 0x00000008049c723c */ /* 0x040fea000004189c */
[----:B------:R-:W-:Y:S01]  /*6d40*/  MUFU.EX2 R211, R211 ;  /* 0x000000d300d37308 */ /* 0x000fe20000000800 */
[C---:B------:R-:W-:Y:S06]  /*6d50*/  HMMA.16816.F32.BF16 R152, R4.reuse, R10, R152 ;  /* 0x0000000a0498723c */ /* 0x040fec0000041898 */
[C---:B------:R-:W-:Y:S01]  /*6d60*/  HMMA.16816.F32.BF16 R140, R4.reuse, R24, R140 ;  /* 0x00000018048c723c */ /* 0x040fe2000004188c */
[----:B------:R-:W3:Y:S05]  /*6d70*/  MUFU.EX2 R230, R230 ;  /* 0x000000e600e67308 */ /* 0x000eea0000000800 */
[----:B------:R-:W-:Y:S03]  /*6d80*/  HMMA.16816.F32.BF16 R136, R4, R26, R136 ;  /* 0x0000001a0488723c */ /* 0x000fe60000041888 */
[----:B------:R-:W-:Y:S04]  /*6d90*/  MUFU.EX2 R207, R207 ;  /* 0x000000cf00cf7308 */ /* 0x000fe80000000800 */
[----:B----4-:R-:W-:-:S02]  /*6da0*/  F2FP.BF16.F32.PACK_AB R4, R222, R223 ;  /* 0x000000dfde04723e */ /* 0x010fc400000010ff */
[----:B-1----:R-:W-:Y:S02]  /*6db0*/  F2FP.BF16.F32.PACK_AB R5, R218, R219 ;  /* 0x000000dbda05723e */ /* 0x002fe400000010ff */
[----:B------:R-:W-:Y:S01]  /*6dc0*/  F2FP.BF16.F32.PACK_AB R6, R220, R221 ;  /* 0x000000dddc06723e */ /* 0x000fe200000010ff */
[----:B------:R-:W-:Y:S01]  /*6dd0*/  MUFU.EX2 R232, R232 ;  /* 0x000000e800e87308 */ /* 0x000fe20000000800 */
[----:B--2---:R-:W-:-:S07]  /*6de0*/  F2FP.BF16.F32.PACK_AB R7, R227, R228 ;  /* 0x000000e4e307723e */ /* 0x004fce00000010ff */
[C---:B------:R-:W-:Y:S01]  /*6df0*/  HMMA.16816.F32.BF16 R192, R4.reuse, R16, R192 ;  /* 0x0000001004c0723c */ /* 0x040fe200000418c0 */
[----:B------:R-:W-:Y:S05]  /*6e00*/  MUFU.EX2 R205, R205 ;  /* 0x000000cd00cd7308 */ /* 0x000fea0000000800 */
[C---:B------:R-:W-:Y:S01]  /*6e10*/  HMMA.16816.F32.BF16 R180, R4.reuse, R18, R180 ;  /* 0x0000001204b4723c */ /* 0x040fe200000418b4 */
[----:B------:R-:W1:Y:S02]  /*6e20*/  LDSM.16.MT88.4 R16, [R250+0xa800] ;  /* 0x00a80000fa10783b */ /* 0x000e640000004200 */
[----:B------:R-:W2:Y:S03]  /*6e30*/  MUFU.EX2 R210, R210 ;  /* 0x000000d200d27308 */ /* 0x000ea60000000800 */
[C---:B------:R-:W-:Y:S05]  /*6e40*/  HMMA.16816.F32.BF16 R176, R4.reuse, R12, R176 ;  /* 0x0000000c04b0723c */ /* 0x040fea00000418b0 */
[----:B------:R-:W-:Y:S01]  /*6e50*/  MUFU.EX2 R209, R209 ;  /* 0x000000d100d17308 */ /* 0x000fe20000000800 */
[C---:B------:R-:W-:Y:S01]  /*6e60*/  HMMA.16816.F32.BF16 R164, R4.reuse, R14, R164 ;  /* 0x0000000e04a4723c */ /* 0x040fe200000418a4 */
[----:B------:R-:W4:Y:S05]  /*6e70*/  LDSM.16.MT88.4 R12, [R249+0xa800] ;  /* 0x00a80000f90c783b */ /* 0x000f2a0000004200 */
[C---:B------:R-:W-:Y:S01]  /*6e80*/  HMMA.16816.F32.BF16 R160, R4.reuse, R8, R160 ;  /* 0x0000000804a0723c */ /* 0x040fe200000418a0 */
[----:B------:R-:W5:Y:S05]  /*6e90*/  MUFU.EX2 R206, R206 ;  /* 0x000000ce00ce7308 */ /* 0x000f6a0000000800 */
[C---:B------:R-:W-:Y:S01]  /*6ea0*/  HMMA.16816.F32.BF16 R148, R4.reuse, R10, R148 ;  /* 0x0000000a0494723c */ /* 0x040fe20000041894 */
[----:B------:R-:W4:Y:S02]  /*6eb0*/  LDSM.16.MT88.4 R8, [R248+0xa800] ;  /* 0x00a80000f808783b */ /* 0x000f240000004200 */
[----:B------:R-:W-:Y:S03]  /*6ec0*/  MUFU.EX2 R131, R131 ;  /* 0x0000008300837308 */ /* 0x000fe60000000800 */
[C---:B------:R-:W-:Y:S05]  /*6ed0*/  HMMA.16816.F32.BF16 R144, R4.reuse, R24, R144 ;  /* 0x000000180490723c */ /* 0x040fea0000041890 */
[----:B------:R-:W-:Y:S01]  /*6ee0*/  MUFU.EX2 R208, R208 ;  /* 0x000000d000d07308 */ /* 0x000fe20000000800 */
[----:B------:R-:W-:Y:S01]  /*6ef0*/  HMMA.16816.F32.BF16 R132, R4, R26, R132 ;  /* 0x0000001a0484723c */ /* 0x000fe20000041884 */
[--C-:B------:R-:W-:Y:S01]  /*6f00*/  FFMA.FTZ R25, R97, UR6, -R204.reuse ;  /* 0x0000000661197c23 */ /* 0x100fe200080108cc */
[----:B------:R-:W-:Y:S01]  /*6f10*/  FFMA.FTZ R97, R93, UR6, -R204 ;  /* 0x000000065d617c23 */ /* 0x000fe200080108cc */
[--C-:B------:R-:W-:Y:S01]  /*6f20*/  FFMA.FTZ R93, R128, UR6, -R203.reuse ;  /* 0x00000006805d7c23 */ /* 0x100fe200080108cb */
[--C-:B------:R-:W-:Y:S01]  /*6f30*/  FFMA.FTZ R24, R122, UR6, -R203.reuse ;  /* 0x000000067a187c23 */ /* 0x100fe200080108cb */
[--C-:B------:R-:W-:Y:S01]  /*6f40*/  FFMA.FTZ R122, R106, UR6, -R203.reuse ;  /* 0x000000066a7a7c23 */ /* 0x100fe200080108cb */
[----:B------:R-:W-:Y:S01]  /*6f50*/  FFMA.FTZ R128, R107, UR6, -R200 ;  /* 0x000000066b807c23 */ /* 0x000fe200080108c8 */
[----:B---3--:R-:W-:Y:S01]  /*6f60*/  F2FP.BF16.F32.PACK_AB R4, R230, R211 ;  /* 0x000000d3e604723e */ /* 0x008fe200000010ff */
[----:B------:R-:W-:Y:S01]  /*6f70*/  MUFU.EX2 R127, R127 ;  /* 0x0000007f007f7308 */ /* 0x000fe20000000800 */
[----:B--2---:R-:W-:Y:S01]  /*6f80*/  F2FP.BF16.F32.PACK_AB R5, R210, R205 ;  /* 0x000000cdd205723e */ /* 0x004fe200000010ff */
[--C-:B------:R-:W-:Y:S01]  /*6f90*/  FFMA.FTZ R26, R101, UR6, -R204.reuse ;  /* 0x00000006651a7c23 */ /* 0x100fe200080108cc */
[----:B------:R-:W-:Y:S01]  /*6fa0*/  F2FP.BF16.F32.PACK_AB R6, R232, R207 ;  /* 0x000000cfe806723e */ /* 0x000fe200000010ff */
[----:B------:R-:W-:Y:S01]  /*6fb0*/  FFMA.FTZ R27, R105, UR6, -R204 ;  /* 0x00000006691b7c23 */ /* 0x000fe200080108cc */
[----:B-----5:R-:W-:Y:S01]  /*6fc0*/  F2FP.BF16.F32.PACK_AB R7, R206, R209 ;  /* 0x000000d1ce07723e */ /* 0x020fe200000010ff */
[----:B------:R-:W-:Y:S01]  /*6fd0*/  FFMA.FTZ R101, R114, UR6, -R203 ;  /* 0x0000000672657c23 */ /* 0x000fe200080108cb */
[----:B------:R-:W-:Y:S01]  /*6fe0*/  FFMA.FTZ R105, R119, UR6, -R200 ;  /* 0x0000000677697c23 */ /* 0x000fe200080108c8 */
[----:B------:R-:W-:Y:S01]  /*6ff0*/  MUFU.EX2 R212, R212 ;  /* 0x000000d400d47308 */ /* 0x000fe20000000800 */
[--C-:B------:R-:W-:Y:S01]  /*7000*/  FFMA.FTZ R114, R124, UR6, -R197.reuse ;  /* 0x000000067c727c23 */ /* 0x100fe200080108c5 */
[--C-:B------:R-:W-:Y:S01]  /*7010*/  FFMA.FTZ R119, R108, UR6, -R197.reuse ;  /* 0x000000066c777c23 */ /* 0x100fe200080108c5 */
[----:B------:R-:W-:Y:S01]  /*7020*/  FFMA.FTZ R197, R96, UR6, -R197 ;  /* 0x0000000660c57c23 */ /* 0x000fe200080108c5 */
[C---:B------:R-:W-:Y:S04]  /*7030*/  HMMA.16816.F32.BF16 R188, R4.reuse, R20, R188 ;  /* 0x0000001404bc723c */ /* 0x040fe800000418bc */
[----:B------:R-:W-:Y:S02]  /*7040*/  MUFU.EX2 R130, R130 ;  /* 0x0000008200827308 */ /* 0x000fe40000000800 */
[C---:B------:R-:W-:Y:S06]  /*7050*/  HMMA.16816.F32.BF16 R184, R4.reuse, R22, R184 ;  /* 0x0000001604b8723c */ /* 0x040fec00000418b8 */
[C---:B-1----:R-:W-:Y:S01]  /*7060*/  HMMA.16816.F32.BF16 R172, R4.reuse, R16, R172 ;  /* 0x0000001004ac723c */ /* 0x042fe200000418ac */
[----:B------:R-:W-:Y:S05]  /*7070*/  MUFU.EX2 R93, R93 ;  /* 0x0000005d005d7308 */ /* 0x000fea0000000800 */
[C---:B------:R-:W-:Y:S03]  /*7080*/  HMMA.16816.F32.BF16 R168, R4.reuse, R18, R168 ;  /* 0x0000001204a8723c */ /* 0x040fe600000418a8 */
[----:B------:R-:W-:Y:S03]  /*7090*/  MUFU.EX2 R121, R121 ;  /* 0x0000007900797308 */ /* 0x000fe60000000800 */
[C---:B----4-:R-:W-:Y:S05]  /*70a0*/  HMMA.16816.F32.BF16 R156, R4.reuse, R12, R156 ;  /* 0x0000000c049c723c */ /* 0x050fea000004189c */
[----:B------:R-:W-:Y:S01]  /*70b0*/  MUFU.EX2 R100, R229 ;  /* 0x000000e500647308 */ /* 0x000fe20000000800 */
[C---:B------:R-:W-:Y:S06]  /*70c0*/  HMMA.16816.F32.BF16 R152, R4.reuse, R14, R152 ;  /* 0x0000000e0498723c */ /* 0x040fec0000041898 */
[C---:B------:R-:W-:Y:S01]  /*70d0*/  HMMA.16816.F32.BF16 R140, R4.reuse, R8, R140 ;  /* 0x00000008048c723c */ /* 0x040fe2000004188c */
[----:B------:R-:W-:Y:S05]  /*70e0*/  MUFU.EX2 R106, R24 ;  /* 0x00000018006a7308 */ /* 0x000fea0000000800 */
[----:B------:R-:W-:Y:S03]  /*70f0*/  HMMA.16816.F32.BF16 R136, R4, R10, R136 ;  /* 0x0000000a0488723c */ /* 0x000fe60000041888 */
[----:B------:R-:W-:Y:S04]  /*7100*/  MUFU.EX2 R101, R101 ;  /* 0x0000006500657308 */ /* 0x000fe80000000800 */
[----:B------:R-:W-:Y:S01]  /*7110*/  FFMA.FTZ R4, R126, UR6, -R203 ;  /* 0x000000067e047c23 */ /* 0x000fe200080108cb */
[----:B------:R-:W-:Y:S01]  /*7120*/  FFMA.FTZ R6, R117, UR6, -R204 ;  /* 0x0000000675067c23 */ /* 0x000fe200080108cc */
[----:B------:R-:W-:-:S02]  /*7130*/  FFMA.FTZ R126, R103, UR6, -R200 ;  /* 0x00000006677e7c23 */ /* 0x000fc400080108c8 */
[----:B------:R1:W2:Y:S08]  /*7140*/  MUFU.EX2 R117, R196 ;  /* 0x000000c400757308 */ /* 0x0002b00000000800 */
[----:B------:R3:W4:Y:S08]  /*7150*/  MUFU.EX2 R98, R4 ;  /* 0x0000000400627308 */ /* 0x0007300000000800 */
[----:B------:R-:W-:Y:S01]  /*7160*/  MUFU.EX2 R105, R105 ;  /* 0x0000006900697308 */ /* 0x000fe20000000800 */
[--C-:B-1----:R-:W-:Y:S01]  /*7170*/  FFMA.FTZ R196, R118, UR6, -R203.reuse ;  /* 0x0000000676c47c23 */ /* 0x102fe200080108cb */
[----:B------:R-:W-:Y:S01]  /*7180*/  FFMA.FTZ R118, R102, UR6, -R203 ;  /* 0x0000000666767c23 */ /* 0x000fe200080108cb */
[----:B--2---:R-:W-:Y:S01]  /*7190*/  F2FP.BF16.F32.PACK_AB R5, R130, R117 ;  /* 0x000000758205723e */ /* 0x004fe200000010ff */
[--C-:B------:R-:W-:Y:S01]  /*71a0*/  FFMA.FTZ R203, R123, UR6, -R200.reuse ;  /* 0x000000067bcb7c23 */ /* 0x100fe200080108c8 */
[--C-:B------:R-:W-:Y:S01]  /*71b0*/  FFMA.FTZ R123, R99, UR6, -R200.reuse ;  /* 0x00000006637b7c23 */ /* 0x100fe200080108c8 */
[----:B------:R-:W-:-:S02]  /*71c0*/  FFMA.FTZ R200, R95, UR6, -R200 ;  /* 0x000000065fc87c23 */ /* 0x000fc400080108c8 */
[----:B------:R1:W-:Y:S01]  /*71d0*/  MUFU.EX2 R102, R6 ;  /* 0x0000000600667308 */ /* 0x0003e20000000800 */
[----:B---3--:R-:W-:Y:S02]  /*71e0*/  F2FP.BF16.F32.PACK_AB R4, R208, R131 ;  /* 0x00000083d004723e */ /* 0x008fe400000010ff */
[----:B----4-:R-:W-:-:S05]  /*71f0*/  F2FP.BF16.F32.PACK_AB R7, R98, R93 ;  /* 0x0000005d6207723e */ /* 0x010fca00000010ff */
[----:B------:R-:W-:Y:S08]  /*7200*/  MUFU.EX2 R95, R231 ;  /* 0x000000e7005f7308 */ /* 0x000ff00000000800 */
[----:B------:R-:W-:Y:S01]  /*7210*/  MUFU.EX2 R103, R196 ;  /* 0x000000c400677308 */ /* 0x000fe20000000800 */
[----:B-1----:R-:W-:-:S07]  /*7220*/  F2FP.BF16.F32.PACK_AB R6, R212, R127 ;  /* 0x0000007fd406723e */ /* 0x002fce00000010ff */
[C---:B------:R-:W-:Y:S01]  /*7230*/  HMMA.16816.F32.BF16 R192, R4.reuse, R20, R192 ;  /* 0x0000001404c0723c */ /* 0x040fe200000418c0 */
[----:B------:R-:W1:Y:S05]  /*7240*/  MUFU.EX2 R108, R203 ;  /* 0x000000cb006c7308 */ /* 0x000e6a0000000800 */
[C---:B------:R-:W-:Y:S01]  /*7250*/  HMMA.16816.F32.BF16 R180, R4.reuse, R22, R180 ;  /* 0x0000001604b4723c */ /* 0x040fe200000418b4 */
[----:B------:R-:W-:Y:S02]  /*7260*/  LDSM.16.MT88.4 R20, [R252+0xb800] ;  /* 0x00b80000fc14783b */ /* 0x000fe40000004200 */
[----:B------:R-:W-:Y:S03]  /*7270*/  MUFU.EX2 R107, R129 ;  /* 0x00000081006b7308 */ /* 0x000fe60000000800 */
[C---:B------:R-:W-:Y:S05]  /*7280*/  HMMA.16816.F32.BF16 R176, R4.reuse, R16, R176 ;  /* 0x0000001004b0723c */ /* 0x040fea00000418b0 */
[----:B------:R-:W2:Y:S01]  /*7290*/  MUFU.EX2 R110, R110 ;  /* 0x0000006e006e7308 */ /* 0x000ea20000000800 */
[----:B------:R-:W-:Y:S01]  /*72a0*/  HMMA.16816.F32.BF16 R164, R4, R18, R164 ;  /* 0x0000001204a4723c */ /* 0x000fe200000418a4 */
[----:B-1----:R-:W-:Y:S01]  /*72b0*/  F2FP.BF16.F32.PACK_AB R16, R105, R108 ;  /* 0x0000006c6910723e */ /* 0x002fe200000010ff */
[----:B------:R-:W-:-:S04]  /*72c0*/  VIADD R203, R241, 0x2800 ;  /* 0x00002800f1cb7836 */ /* 0x000fc80000000000 */
[C---:B------:R-:W-:Y:S01]  /*72d0*/  HMMA.16816.F32.BF16 R160, R4.reuse, R12, R160 ;  /* 0x0000000c04a0723c */ /* 0x040fe200000418a0 */
[----:B------:R-:W-:Y:S05]  /*72e0*/  MUFU.EX2 R114, R114 ;  /* 0x0000007200727308 */ /* 0x000fea0000000800 */
[----:B------:R-:W-:Y:S01]  /*72f0*/  HMMA.16816.F32.BF16 R148, R4, R14, R148 ;  /* 0x0000000e0494723c */ /* 0x000fe20000041894 */
[----:B------:R-:W1:Y:S02]  /*7300*/  LDSM.16.MT88.4 R12, [R250+0xb000] ;  /* 0x00b00000fa0c783b */ /* 0x000e640000004200 */
[----:B------:R-:W3:Y:S01]  /*7310*/  MUFU.EX2 R113, R113 ;  /* 0x0000007100717308 */ /* 0x000ee20000000800 */
[----:B--2---:R-:W-:-:S02]  /*7320*/  F2FP.BF16.F32.PACK_AB R18, R110, R107 ;  /* 0x0000006b6e12723e */ /* 0x004fc400000010ff */
[C---:B------:R-:W-:Y:S05]  /*7330*/  HMMA.16816.F32.BF16 R144, R4.reuse, R8, R144 ;  /* 0x000000080490723c */ /* 0x040fea0000041890 */
[----:B------:R-:W-:Y:S01]  /*7340*/  MUFU.EX2 R112, R120 ;  /* 0x0000007800707308 */ /* 0x000fe20000000800 */
[----:B------:R-:W-:Y:S01]  /*7350*/  HMMA.16816.F32.BF16 R132, R4, R10, R132 ;  /* 0x0000000a0484723c */ /* 0x000fe20000041884 */
[----:B------:R-:W-:Y:S06]  /*7360*/  LDSM.16.MT88.4 R8, [R249+0xb000] ;  /* 0x00b00000f908783b */ /* 0x000fec0000004200 */
[----:B------:R-:W-:Y:S01]  /*7370*/  FADD.FTZ R5, R31, R30 ;  /* 0x0000001e1f057221 */ /* 0x000fe20000010000 */
[----:B------:R-:W-:Y:S01]  /*7380*/  FADD.FTZ R7, R29, R28 ;  /* 0x0000001c1d077221 */ /* 0x000fe20000010000 */
[----:B------:R-:W-:Y:S01]  /*7390*/  FADD.FTZ R6, R92, R89 ;  /* 0x000000595c067221 */ /* 0x000fe20000010000 */
[----:B------:R-:W2:Y:S01]  /*73a0*/  LDSM.16.MT88.4 R28, [R248+0xb000] ;  /* 0x00b00000f81c783b */ /* 0x000ea20000004200 */
[----:B------:R-:W4:Y:S01]  /*73b0*/  MUFU.EX2 R111, R111 ;  /* 0x0000006f006f7308 */ /* 0x000f220000000800 */
[----:B------:R-:W-:Y:S01]  /*73c0*/  FADD.FTZ R94, R94, R5 ;  /* 0x000000055e5e7221 */ /* 0x000fe20000010000 */
[----:B------:R-:W-:Y:S01]  /*73d0*/  FADD.FTZ R5, R87, R90 ;  /* 0x0000005a57057221 */ /* 0x000fe20000010000 */
[----:B------:R-:W-:Y:S01]  /*73e0*/  FADD.FTZ R4, R88, R7 ;  /* 0x0000000758047221 */ /* 0x000fe20000010000 */
[----:B------:R-:W-:Y:S01]  /*73f0*/  FADD.FTZ R91, R91, R6 ;  /* 0x000000065b5b7221 */ /* 0x000fe20000010000 */
[----:B------:R-:W-:Y:S01]  /*7400*/  FADD.FTZ R85, R85, R94 ;  /* 0x0000005e55557221 */ /* 0x000fe20000010000 */
[----:B------:R-:W-:Y:S01]  /*7410*/  FADD.FTZ R6, R86, R5 ;  /* 0x0000000556067221 */ /* 0x000fe20000010000 */
[----:B------:R-:W-:Y:S01]  /*7420*/  FADD.FTZ R83, R83, R4 ;  /* 0x0000000453537221 */ /* 0x000fe20000010000 */
[----:B------:R-:W5:Y:S01]  /*7430*/  MUFU.EX2 R92, R125 ;  /* 0x0000007d005c7308 */ /* 0x000f620000000800 */
[----:B------:R-:W-:Y:S01]  /*7440*/  FADD.FTZ R4, R84, R91 ;  /* 0x0000005b54047221 */ /* 0x000fe20000010000 */
[----:B------:R-:W-:Y:S01]  /*7450*/  FADD.FTZ R82, R82, R85 ;  /* 0x0000005552527221 */ /* 0x000fe20000010000 */
[----:B------:R-:W-:Y:S01]  /*7460*/  FADD.FTZ R81, R81, R6 ;  /* 0x0000000651517221 */ /* 0x000fe20000010000 */
[----:B------:R-:W-:Y:S01]  /*7470*/  FADD.FTZ R86, R80, R83 ;  /* 0x0000005350567221 */ /* 0x000fe20000010000 */
[----:B------:R-:W-:Y:S01]  /*7480*/  FADD.FTZ R83, R79, R4 ;  /* 0x000000044f537221 */ /* 0x000fe20000010000 */
[----:B---3--:R-:W-:Y:S01]  /*7490*/  F2FP.BF16.F32.PACK_AB R17, R113, R114 ;  /* 0x000000727111723e */ /* 0x008fe200000010ff */
[----:B------:R-:W-:Y:S01]  /*74a0*/  FADD.FTZ R77, R77, R82 ;  /* 0x000000524d4d7221 */ /* 0x000fe20000010000 */
[----:B------:R-:W-:Y:S01]  /*74b0*/  F2FP.BF16.F32.PACK_AB R4, R102, R121 ;  /* 0x000000796604723e */ /* 0x000fe200000010ff */
[----:B------:R-:W-:Y:S01]  /*74c0*/  FADD.FTZ R78, R78, R81 ;  /* 0x000000514e4e7221 */ /* 0x000fe20000010000 */
[----:B----4-:R-:W-:Y:S01]  /*74d0*/  F2FP.BF16.F32.PACK_AB R19, R111, R112 ;  /* 0x000000706f13723e */ /* 0x010fe200000010ff */
[----:B------:R-:W-:Y:S01]  /*74e0*/  FADD.FTZ R86, R75, R86 ;  /* 0x000000564b567221 */ /* 0x000fe20000010000 */
[----:B------:R-:W-:Y:S01]  /*74f0*/  F2FP.BF16.F32.PACK_AB R5, R103, R106 ;  /* 0x0000006a6705723e */ /* 0x000fe200000010ff */
[----:B------:R-:W-:Y:S01]  /*7500*/  FADD.FTZ R76, R76, R83 ;  /* 0x000000534c4c7221 */ /* 0x000fe20000010000 */
[----:B------:R-:W-:Y:S01]  /*7510*/  F2FP.BF16.F32.PACK_AB R6, R100, R95 ;  /* 0x0000005f6406723e */ /* 0x000fe200000010ff */
[----:B------:R-:W-:Y:S01]  /*7520*/  FADD.FTZ R74, R74, R77 ;  /* 0x0000004d4a4a7221 */ /* 0x000fe20000010000 */
[----:B------:R-:W-:Y:S01]  /*7530*/  FADD.FTZ R71, R71, R78 ;  /* 0x0000004e47477221 */ /* 0x000fe20000010000 */
[----:B-----5:R-:W-:Y:S01]  /*7540*/  F2FP.BF16.F32.PACK_AB R7, R92, R101 ;  /* 0x000000655c07723e */ /* 0x020fe200000010ff */
[----:B------:R-:W-:Y:S01]  /*7550*/  FADD.FTZ R73, R73, R86 ;  /* 0x0000005649497221 */ /* 0x000fe20000010000 */
[----:B------:R-:W-:Y:S01]  /*7560*/  FADD.FTZ R69, R69, R76 ;  /* 0x0000004c45457221 */ /* 0x000fe20000010000 */
[----:B------:R-:W-:Y:S01]  /*7570*/  FADD.FTZ R67, R67, R74 ;  /* 0x0000004a43437221 */ /* 0x000fe20000010000 */
[----:B------:R-:W-:Y:S01]  /*7580*/  MUFU.EX2 R96, R27 ;  /* 0x0000001b00607308 */ /* 0x000fe20000000800 */
[----:B------:R-:W-:Y:S01]  /*7590*/  FADD.FTZ R66, R66, R73 ;  /* 0x0000004942427221 */ /* 0x000fe20000010000 */
[----:B------:R-:W-:Y:S01]  /*75a0*/  FADD.FTZ R69, R64, R69 ;  /* 0x0000004540457221 */ /* 0x000fe20000010000 */
[----:B------:R-:W-:Y:S01]  /*75b0*/  FADD.FTZ R70, R70, R67 ;  /* 0x0000004346467221 */ /* 0x000fe20000010000 */
[C---:B-1----:R-:W-:Y:S01]  /*75c0*/  HMMA.16816.F32.BF16 R172, R16.reuse, R12, R172 ;  /* 0x0000000c10ac723c */ /* 0x042fe200000418ac */
[----:B------:R-:W-:Y:S01]  /*75d0*/  FADD.FTZ R65, R65, R66 ;  /* 0x0000004241417221 */ /* 0x000fe20000010000 */
[----:B------:R-:W-:Y:S01]  /*75e0*/  FADD.FTZ R62, R62, R69 ;  /* 0x000000453e3e7221 */ /* 0x000fe20000010000 */
[----:B------:R-:W-:Y:S01]  /*75f0*/  FADD.FTZ R55, R55, R70 ;  /* 0x0000004637377221 */ /* 0x000fe20000010000 */
[----:B------:R-:W-:Y:S01]  /*7600*/  MUFU.EX2 R99, R26 ;  /* 0x0000001a00637308 */ /* 0x000fe20000000800 */
[----:B------:R-:W-:Y:S01]  /*7610*/  FADD.FTZ R48, R48, R65 ;  /* 0x0000004130307221 */ /* 0x000fe20000010000 */
[----:B--2---:R-:W-:Y:S01]  /*7620*/  HMMA.16816.F32.BF16 R136, R16, R30, R136 ;  /* 0x0000001e1088723c */ /* 0x004fe20000041888 */
[----:B------:R-:W-:Y:S01]  /*7630*/  FADD.FTZ R41, R41, R62 ;  /* 0x0000003e29297221 */ /* 0x000fe20000010000 */
[----:B------:R-:W-:Y:S01]  /*7640*/  FADD.FTZ R54, R54, R55 ;  /* 0x0000003736367221 */ /* 0x000fe20000010000 */
[----:B------:R-:W-:-:S02]  /*7650*/  FADD.FTZ R47, R47, R48 ;  /* 0x000000302f2f7221 */ /* 0x000fc40000010000 */
[----:B------:R-:W-:Y:S01]  /*7660*/  FADD.FTZ R40, R40, R41 ;  /* 0x0000002928287221 */ /* 0x000fe20000010000 */
[----:B------:R-:W-:Y:S01]  /*7670*/  HMMA.16816.F32.BF16 R132, R4, R30, R132 ;  /* 0x0000001e0484723c */ /* 0x000fe20000041884 */
[----:B------:R1:W-:Y:S01]  /*7680*/  MUFU.EX2 R104, R25 ;  /* 0x0000001900687308 */ /* 0x0003e20000000800 */
        /* <DEDUP_REMOVED lines=15> */
[----:B-1----:R-:W1:Y:S01]  /*7780*/  LDSM.16.MT88.4 R24, [R252+0xb000] ;  /* 0x00b00000fc18783b */ /* 0x002e620000004200 */
        /* <DEDUP_REMOVED lines=19> */
[C---:B------:R-:W-:Y:S01]  /*78c0*/  HMMA.16816.F32.BF16 R168, R16.reuse, R14, R168 ;  /* 0x0000000e10a8723c */ /* 0x040fe200000418a8 */
        /* <DEDUP_REMOVED lines=21> */
[----:B------:R-:W-:Y:S01]  /*7a20*/  MUFU.EX2 R122, R122 ;  /* 0x0000007a007a7308 */ /* 0x000fe20000000800 */
[----:B------:R-:W-:Y:S01]  /*7a30*/  FADD.FTZ R209, R206, R209 ;  /* 0x000000d1ced17221 */ /* 0x000fe20000010000 */
[C---:B-1----:R-:W-:Y:S01]  /*7a40*/  HMMA.16816.F32.BF16 R188, R16.reuse, R24, R188 ;  /* 0x0000001810bc723c */ /* 0x042fe200000418bc */
[----:B------:R-:W-:Y:S01]  /*7a50*/  FADD.FTZ R127, R127, R208 ;  /* 0x000000d07f7f7221 */ /* 0x000fe20000010000 */
[----:B------:R-:W-:Y:S01]  /*7a60*/  FADD.FTZ R106, R106, R93 ;  /* 0x0000005d6a6a7221 */ /* 0x000fe20000010000 */
[----:B------:R-:W-:Y:S01]  /*7a70*/  FADD.FTZ R108, R108, R207 ;  /* 0x000000cf6c6c7221 */ /* 0x000fe20000010000 */
[----:B------:R-:W-:Y:S01]  /*7a80*/  FADD.FTZ R114, R114, R209 ;  /* 0x000000d172727221 */ /* 0x000fe20000010000 */
[----:B------:R-:W-:Y:S01]  /*7a90*/  FADD.FTZ R212, R212, R127 ;  /* 0x0000007fd4d47221 */ /* 0x000fe20000010000 */
[----:B------:R-:W-:Y:S01]  /*7aa0*/  HMMA.16816.F32.BF16 R184, R16, R26, R184 ;  /* 0x0000001a10b8723c */ /* 0x000fe200000418b8 */
[----:B------:R-:W1:Y:S01]  /*7ab0*/  LDSM.16.MT88.4 R16, [R250+0xb800] ;  /* 0x00b80000fa10783b */ /* 0x000e620000004200 */
[----:B------:R-:W-:Y:S01]  /*7ac0*/  MUFU.EX2 R97, R97 ;  /* 0x0000006100617308 */ /* 0x000fe20000000800 */
        /* <DEDUP_REMOVED lines=9> */
[C---:B------:R-:W-:Y:S01]  /*7b60*/  HMMA.16816.F32.BF16 R164, R4.reuse, R14, R164 ;  /* 0x0000000e04a4723c */ /* 0x040fe200000418a4 */
[----:B------:R-:W2:Y:S01]  /*7b70*/  LDSM.16.MT88.4 R12, [R249+0xb800] ;  /* 0x00b80000f90c783b */ /* 0x000ea20000004200 */
[----:B------:R-:W-:Y:S01]  /*7b80*/  FADD.FTZ R107, R107, R108 ;  /* 0x0000006c6b6b7221 */ /* 0x000fe20000010000 */
[----:B------:R-:W-:Y:S01]  /*7b90*/  FADD.FTZ R95, R100, R95 ;  /* 0x0000005f645f7221 */ /* 0x000fe20000010000 */
[----:B------:R-:W-:Y:S01]  /*7ba0*/  FADD.FTZ R112, R112, R113 ;  /* 0x0000007170707221 */ /* 0x000fe20000010000 */
[----:B------:R-:W-:Y:S01]  /*7bb0*/  FADD.FTZ R101, R92, R101 ;  /* 0x000000655c657221 */ /* 0x000fe20000010000 */
[----:B------:R-:W-:Y:S01]  /*7bc0*/  HMMA.16816.F32.BF16 R160, R4, R8, R160 ;  /* 0x0000000804a0723c */ /* 0x000fe200000418a0 */
[----:B------:R-:W3:Y:S01]  /*7bd0*/  MUFU.EX2 R88, R126 ;  /* 0x0000007e00587308 */ /* 0x000ee20000000800 */
[----:B------:R-:W-:Y:S01]  /*7be0*/  FADD.FTZ R110, R110, R107 ;  /* 0x0000006b6e6e7221 */ /* 0x000fe20000010000 */
[----:B------:R-:W-:-:S03]  /*7bf0*/  FADD.FTZ R112, R111, R112 ;  /* 0x000000706f707221 */ /* 0x000fc60000010000 */
[C---:B------:R-:W-:Y:S01]  /*7c00*/  HMMA.16816.F32.BF16 R148, R4.reuse, R10, R148 ;  /* 0x0000000a0494723c */ /* 0x040fe20000041894 */
[----:B------:R-:W4:Y:S02]  /*7c10*/  LDSM.16.MT88.4 R8, [R248+0xb800] ;  /* 0x00b80000f808783b */ /* 0x000f240000004200 */
[----:B------:R-:W-:Y:S03]  /*7c20*/  MUFU.EX2 R109, R109 ;  /* 0x0000006d006d7308 */ /* 0x000fe60000000800 */
[C---:B------:R-:W-:Y:S05]  /*7c30*/  HMMA.16816.F32.BF16 R144, R4.reuse, R28, R144 ;  /* 0x0000001c0490723c */ /* 0x040fea0000041890 */
[----:B------:R-:W5:Y:S01]  /*7c40*/  MUFU.EX2 R29, R118 ;  /* 0x00000076001d7308 */ /* 0x000f620000000800 */
[C---:B------:R-:W-:Y:S06]  /*7c50*/  HMMA.16816.F32.BF16 R192, R4.reuse, R24, R192 ;  /* 0x0000001804c0723c */ /* 0x040fec00000418c0 */
[----:B------:R-:W-:Y:S01]  /*7c60*/  HMMA.16816.F32.BF16 R180, R4, R26, R180 ;  /* 0x0000001a04b4723c */ /* 0x000fe200000418b4 */
[----:B------:R-:W1:Y:S01]  /*7c70*/  MUFU.EX2 R28, R201 ;  /* 0x000000c9001c7308 */ /* 0x000e620000000800 */
[----:B---3--:R-:W-:Y:S01]  /*7c80*/  F2FP.BF16.F32.PACK_AB R24, R88, R87 ;  /* 0x000000575818723e */ /* 0x008fe200000010ff */
[----:B------:R-:W-:-:S04]  /*7c90*/  FADD.FTZ R87, R87, R110 ;  /* 0x0000006e57577221 */ /* 0x000fc80000010000 */
[----:B------:R-:W-:Y:S01]  /*7ca0*/  F2FP.BF16.F32.PACK_AB R4, R99, R96 ;  /* 0x000000606304723e */ /* 0x000fe200000010ff */
[----:B------:R-:W-:Y:S01]  /*7cb0*/  FADD.FTZ R96, R96, R95 ;  /* 0x0000005f60607221 */ /* 0x000fe20000010000 */
[----:B------:R-:W-:Y:S01]  /*7cc0*/  MUFU.EX2 R79, R119 ;  /* 0x00000077004f7308 */ /* 0x000fe20000000800 */
[----:B-----5:R-:W-:Y:S01]  /*7cd0*/  F2FP.BF16.F32.PACK_AB R5, R29, R122 ;  /* 0x0000007a1d05723e */ /* 0x020fe200000010ff */
[----:B------:R-:W-:Y:S01]  /*7ce0*/  FADD.FTZ R122, R122, R101 ;  /* 0x000000657a7a7221 */ /* 0x000fe20000010000 */
[----:B------:R-:W-:Y:S01]  /*7cf0*/  F2FP.BF16.F32.PACK_AB R6, R97, R104 ;  /* 0x000000686106723e */ /* 0x000fe200000010ff */
[----:B------:R-:W-:Y:S01]  /*7d00*/  FADD.FTZ R99, R99, R96 ;  /* 0x0000006063637221 */ /* 0x000fe20000010000 */
[----:B------:R-:W-:Y:S01]  /*7d10*/  FADD.FTZ R88, R88, R87 ;  /* 0x0000005758587221 */ /* 0x000fe20000010000 */
[----:B------:R-:W-:Y:S02]  /*7d20*/  FADD.FTZ R122, R29, R122 ;  /* 0x0000007a1d7a7221 */ /* 0x000fe40000010000 */
[----:B------:R-:W3:Y:S01]  /*7d30*/  MUFU.EX2 R116, R116 ;  /* 0x0000007400747308 */ /* 0x000ee20000000800 */
[----:B-1----:R-:W-:Y:S01]  /*7d40*/  F2FP.BF16.F32.PACK_AB R7, R28, R109 ;  /* 0x0000006d1c07723e */ /* 0x002fe200000010ff */
[----:B------:R-:W-:Y:S01]  /*7d50*/  FADD.FTZ R104, R104, R99 ;  /* 0x0000006368687221 */ /* 0x000fe20000010000 */
[----:B------:R-:W-:-:S05]  /*7d60*/  FADD.FTZ R109, R109, R122 ;  /* 0x0000007a6d6d7221 */ /* 0x000fca0000010000 */
[----:B------:R-:W-:Y:S01]  /*7d70*/  MUFU.EX2 R89, R123 ;  /* 0x0000007b00597308 */ /* 0x000fe20000000800 */
[C---:B------:R-:W-:Y:S06]  /*7d80*/  HMMA.16816.F32.BF16 R192, R4.reuse, R20, R192 ;  /* 0x0000001404c0723c */ /* 0x040fec00000418c0 */
[----:B------:R-:W-:Y:S01]  /*7d90*/  HMMA.16816.F32.BF16 R180, R4, R22, R180 ;  /* 0x0000001604b4723c */ /* 0x000fe200000418b4 */
[----:B------:R-:W1:Y:S01]  /*7da0*/  MUFU.EX2 R84, R200 ;  /* 0x000000c800547308 */ /* 0x000e620000000800 */
[----:B---3--:R-:W-:Y:S01]  /*7db0*/  F2FP.BF16.F32.PACK_AB R25, R116, R79 ;  /* 0x0000004f7419723e */ /* 0x008fe200000010ff */
[----:B------:R-:W-:-:S03]  /*7dc0*/  FADD.FTZ R79, R79, R112 ;  /* 0x000000704f4f7221 */ /* 0x000fc60000010000 */
[C---:B------:R-:W-:Y:S01]  /*7dd0*/  HMMA.16816.F32.BF16 R176, R4.reuse, R16, R176 ;  /* 0x0000001004b0723c */ /* 0x040fe200000418b0 */
[----:B------:R-:W-:Y:S02]  /*7de0*/  FADD.FTZ R116, R116, R79 ;  /* 0x0000004f74747221 */ /* 0x000fe40000010000 */
[----:B------:R-:W-:Y:S03]  /*7df0*/  MUFU.EX2 R115, R115 ;  /* 0x0000007300737308 */ /* 0x000fe60000000800 */
[C---:B------:R-:W-:Y:S05]  /*7e00*/  HMMA.16816.F32.BF16 R164, R4.reuse, R18, R164 ;  /* 0x0000001204a4723c */ /* 0x040fea00000418a4 */
[----:B------:R-:W3:Y:S01]  /*7e10*/  MUFU.EX2 R80, R197 ;  /* 0x000000c500507308 */ /* 0x000ee20000000800 */
[----:B--2---:R-:W-:Y:S01]  /*7e20*/  HMMA.16816.F32.BF16 R160, R4, R12, R160 ;  /* 0x0000000c04a0723c */ /* 0x004fe200000418a0 */
[----:B-1----:R-:W-:Y:S01]  /*7e30*/  F2FP.BF16.F32.PACK_AB R26, R84, R89 ;  /* 0x00000059541a723e */ /* 0x002fe200000010ff */
[----:B------:R-:W-:Y:S01]  /*7e40*/  FADD.FTZ R89, R89, R88 ;  /* 0x0000005859597221 */ /* 0x000fe20000010000 */
[----:B------:R-:W-:-:S03]  /*7e50*/  IADD3 R200, R241, 0x3800, RZ ;  /* 0x00003800f1c87810 */ /* 0x000fc60007ffe0ff */
[C---:B------:R-:W-:Y:S06]  /*7e60*/  HMMA.16816.F32.BF16 R148, R4.reuse, R14, R148 ;  /* 0x0000000e0494723c */ /* 0x040fec0000041894 */
[----:B----4-:R-:W-:Y:S01]  /*7e70*/  HMMA.16816.F32.BF16 R144, R4, R8, R144 ;  /* 0x000000080490723c */ /* 0x010fe20000041890 */
[----:B---3--:R-:W-:Y:S01]  /*7e80*/  F2FP.BF16.F32.PACK_AB R27, R80, R115 ;  /* 0x00000073501b723e */ /* 0x008fe200000010ff */
[----:B------:R-:W-:-:S04]  /*7e90*/  FADD.FTZ R115, R115, R116 ;  /* 0x0000007473737221 */ /* 0x000fc80000010000 */
[----:B------:R-:W-:Y:S06]  /*7ea0*/  HMMA.16816.F32.BF16 R132, R4, R10, R132 ;  /* 0x0000000a0484723c */ /* 0x000fec0000041884 */
[----:B------:R-:W-:Y:S01]  /*7eb0*/  HMMA.16816.F32.BF16 R188, R24, R20, R188 ;  /* 0x0000001418bc723c */ /* 0x000fe200000418bc */
[----:B------:R-:W-:Y:S01]  /*7ec0*/  FADD.FTZ R4, R97, R104 ;  /* 0x0000006861047221 */ /* 0x000fe20000010000 */
[----:B------:R-:W-:Y:S01]  /*7ed0*/  FADD.FTZ R6, R28, R109 ;  /* 0x0000006d1c067221 */ /* 0x000fe20000010000 */
[----:B------:R-:W-:-:S03]  /*7ee0*/  FADD.FTZ R5, R84, R89 ;  /* 0x0000005954057221 */ /* 0x000fc60000010000 */
[----:B------:R1:W-:Y:S01]  /*7ef0*/  STL [R1+0x60], R4 ;  /* 0x0000600401007387 */ /* 0x0003e20000100800 */
[C---:B------:R-:W-:Y:S03]  /*7f00*/  HMMA.16816.F32.BF16 R184, R24.reuse, R22, R184 ;  /* 0x0000001618b8723c */ /* 0x040fe600000418b8 */
[----:B------:R2:W-:Y:S03]  /*7f10*/  STL [R1+0x5c], R6 ;  /* 0x00005c0601007387 */ /* 0x0005e60000100800 */
[C---:B------:R-:W-:Y:S01]  /*7f20*/  HMMA.16816.F32.BF16 R172, R24.reuse, R16, R172 ;  /* 0x0000001018ac723c */ /* 0x040fe200000418ac */
[----:B------:R2:W-:Y:S05]  /*7f30*/  STL [R1+0x58], R5 ;  /* 0x0000580501007387 */ /* 0x0005ea0000100800 */
[C---:B------:R-:W-:Y:S06]  /*7f40*/  HMMA.16816.F32.BF16 R168, R24.reuse, R18, R168 ;  /* 0x0000001218a8723c */ /* 0x040fec00000418a8 */
[----:B------:R-:W-:Y:S01]  /*7f50*/  HMMA.16816.F32.BF16 R156, R24, R12, R156 ;  /* 0x0000000c189c723c */ /* 0x000fe2000004189c */
[----:B-1----:R-:W-:-:S05]  /*7f60*/  FADD.FTZ R4, R80, R115 ;  /* 0x0000007350047221 */ /* 0x002fca0000010000 */
[C---:B------:R-:W-:Y:S01]  /*7f70*/  HMMA.16816.F32.BF16 R152, R24.reuse, R14, R152 ;  /* 0x0000000e1898723c */ /* 0x040fe20000041898 */
[----:B------:R2:W-:Y:S05]  /*7f80*/  STL [R1+0x54], R4 ;  /* 0x0000540401007387 */ /* 0x0005ea0000100800 */
[C---:B------:R-:W-:Y:S06]  /*7f90*/  HMMA.16816.F32.BF16 R140, R24.reuse, R8, R140 ;  /* 0x00000008188c723c */ /* 0x040fec000004188c */
[----:B------:R-:W-:Y:S01]  /*7fa0*/  HMMA.16816.F32.BF16 R136, R24, R10, R136 ;  /* 0x0000000a1888723c */ /* 0x000fe20000041888 */
[----:B------:R-:W-:-:S08]  /*7fb0*/  NOP ;  /* 0x0000000000007918 */ /* 0x000fd00000000000 */
[----:B------:R-:W-:-:S15]  /*7fc0*/  @!P0 BRA `(.L_x_65) ;  /* 0x00000058004c8947 */ /* 0x000fde0003800000 */
[C---:B--2---:R-:W-:Y:S01]  /*7fd0*/  SHF.L.U64.HI R6, R32.reuse, 0x5, R33 ;  /* 0x0000000520067819 */ /* 0x044fe20000010221 */
[----:B------:R-:W-:Y:S01]  /*7fe0*/  IMAD.SHL.U32 R5, R32, 0x20, RZ ;  /* 0x0000002020057824 */ /* 0x000fe200078e00ff */
[----:B------:R-:W-:Y:S01]  /*7ff0*/  LEA.HI.SX32 R4, R34, 0xfffffffe, 0x19 ;  /* 0xfffffffe22047811 */ /* 0x000fe200078fcaff */
[----:B------:R-:W-:Y:S01]  /*8000*/  IMAD.MOV.U32 R201, RZ, RZ, R68 ;  /* 0x000000ffffc97224 */ /* 0x000fe200078e0044 */
[----:B------:R-:W-:Y:S01]  /*8010*/  MOV R196, R3 ;  /* 0x0000000300c47202 */ /* 0x000fe20000000f00 */
[----:B------:R1:W-:Y:S01]  /*8020*/  STL [R1+0x48], R6 ;  /* 0x0000480601007387 */ /* 0x0003e20000100800 */
[----:B------:R-:W-:Y:S01]  /*8030*/  MOV R197, R0 ;  /* 0x0000000000c57202 */ /* 0x000fe20000000f00 */
[----:B------:R-:W-:Y:S01]  /*8040*/  IMAD.MOV.U32 R199, RZ, RZ, R2 ;  /* 0x000000ffffc77224 */ /* 0x000fe200078e0002 */
[----:B------:R-:W-:Y:S01]  /*8050*/  ULDC.64 UR8, c[0x0][0x248] ;  /* 0x0000920000087ab9 */ /* 0x000fe20000000a00 */
[----:B------:R1:W-:Y:S01]  /*8060*/  STL [R1+0x4c], R5 ;  /* 0x00004c0501007387 */ /* 0x0003e20000100800 */
[----:B------:R-:W-:-:S02]  /*8070*/  USHF.L.U64.HI UR14, UR8, 0x5, UR9 ;  /* 0x00000005080e7899 */ /* 0x000fc40008010209 */
[----:B------:R-:W-:Y:S01]  /*8080*/  USHF.L.U32 UR5, UR8, 0x5, URZ ;  /* 0x0000000508057899 */ /* 0x000fe2000800063f */
[----:B------:R1:W-:Y:S01]  /*8090*/  STL [R1+0x50], R4 ;  /* 0x0000500401007387 */ /* 0x0003e20000100800 */
[----:B------:R-:W-:Y:S01]  /*80a0*/  ULDC UR15, c[0x0][0x39c] ;  /* 0x0000e700000f7ab9 */ /* 0x000fe20000000800 */
[----:B------:R-:W-:Y:S01]  /*80b0*/  ULDC UR4, c[0x0][0x2ec] ;  /* 0x0000bb0000047ab9 */ /* 0x000fe20000000800 */
[----:B------:R-:W-:Y:S01]  /*80c0*/  ULDC.64 UR12, c[0x0][0x250] ;  /* 0x00009400000c7ab9 */ /* 0x000fe20000000a00 */
[----:B------:R-:W-:Y:S01]  /*80d0*/  ULDC.64 UR6, c[0x0][0x218] ;  /* 0x0000860000067ab9 */ /* 0x000fe20000000a00 */
[----:B------:R-:W-:Y:S01]  /*80e0*/  ULDC.64 UR10, c[0x0][0x220] ;  /* 0x00008800000a7ab9 */ /* 0x000fe20000000a00 */
[----:B------:R-:W-:Y:S05]  /*80f0*/  BRA `(.L_x_66) ;  /* 0x0000000000a07947 */ /* 0x000fea0003800000 */
.L_x_68:
[----:B------:R-:W2:Y:S01]  /*8100*/  LDL.64 R120, [R1+0x30] ;  /* 0x0000300001787983 */ /* 0x000ea20000100a00 */
[----:B------:R-:W-:Y:S03]  /*8110*/  VIADD R4, R216, 0xffffffff ;  /* 0xffffffffd8047836 */ /* 0x000fe60000000000 */
[----:B------:R-:W4:Y:S01]  /*8120*/  LDL.64 R118, [R1+0x38] ;  /* 0x0000380001767983 */ /* 0x000f220000100a00 */
[C---:B------:R-:W-:Y:S01]  /*8130*/  IMAD.WIDE.U32 R68, R4.reuse, UR8, RZ ;  /* 0x0000000804447c25 */ /* 0x040fe2000f8e00ff */
[----:B------:R-:W-:Y:S02]  /*8140*/  SHF.R.S32.HI R3, RZ, 0x1f, R4 ;  /* 0x0000001fff037819 */ /* 0x000fe40000011404 */
[----:B------:R-:W5:Y:S03]  /*8150*/  LDL R220, [R1+0x24] ;  /* 0x0000240001dc7983 */ /* 0x000f660000100800 */
[----:B------:R-:W-:Y:S04]  /*8160*/  IMAD R3, R3, UR8, RZ ;  /* 0x0000000803037c24 */ /* 0x000fe8000f8e02ff */
[----:B------:R-:W-:Y:S04]  /*8170*/  IMAD R3, R4, UR9, R3 ;  /* 0x0000000904037c24 */ /* 0x000fe8000f8e0203 */
[----:B------:R-:W-:Y:S01]  /*8180*/  IMAD.IADD R3, R69, 0x1, R3 ;  /* 0x0000000145037824 */ /* 0x000fe200078e0203 */
[----:B--2---:R-:W-:Y:S04]  /*8190*/  LEA R4, P1, R68, R120, 0x7 ;  /* 0x0000007844047211 */ /* 0x004fe800078238ff */
[----:B------:R-:W-:Y:S02]  /*81a0*/  LEA R70, P2, R4, UR6, 0x1 ;  /* 0x0000000604467c11 */ /* 0x000fe4000f8408ff */
[----:B----4-:R-:W-:Y:S02]  /*81b0*/  LEA.HI.X R3, R68, R119, R3, 0x7, P1 ;  /* 0x0000007744037211 */ /* 0x010fe400008f3c03 */
[----:B------:R-:W-:Y:S02]  /*81c0*/  IADD3 R68, P1, R70, UR5, RZ ;  /* 0x0000000546447c10 */ /* 0x000fe4000ff3e0ff */
[----:B------:R-:W-:Y:S02]  /*81d0*/  LEA.HI.X R71, R4, UR7, R3, 0x1, P2 ;  /* 0x0000000704477c11 */ /* 0x000fe400090f0c03 */
[----:B------:R-:W-:Y:S02]  /*81e0*/  IADD3 R98, P2, R68, UR5, RZ ;  /* 0x0000000544627c10 */ /* 0x000fe4000ff5e0ff */
[----:B------:R-:W-:Y:S01]  /*81f0*/  IADD3.X R69, R71, UR14, RZ, P1, !PT ;  /* 0x0000000e47457c10 */ /* 0x000fe20008ffe4ff */
[----:B------:R-:W-:Y:S01]  /*8200*/  @!PT LDS RZ, [RZ] ;  /* 0x00000000fffff984 */ /* 0x000fe20000000800 */
[----:B------:R-:W-:Y:S01]  /*8210*/  @!PT LDS RZ, [RZ] ;  /* 0x00000000fffff984 */ /* 0x000fe20000000800 */
[----:B------:R-:W-:Y:S01]  /*8220*/  @!PT LDS RZ, [RZ] ;  /* 0x00000000fffff984 */ /* 0x000fe20000000800 */
[----:B-----5:R1:W-:Y:S01]  /*8230*/  LDGSTS.E.BYPASS.LTC128B.128 [R220+0x4000], desc[UR16][R70.64] ;  /* 0x0400000046dc7fae */ /* 0x0203e2000b901d50 */
        /* <DEDUP_REMOVED lines=17> */
[----:B------:R1:W-:Y:S04]  /*8350*/  LDGSTS.E.BYPASS.LTC128B.128 [R220+0x7800], desc[UR16][R118.64] ;  /* 0x0780000076dc7fae */ /* 0x0003e8000b901d50 */
[----:B------:R-:W0:Y:S01]  /*8360*/  LDGDEPBAR ;  /* 0x00000000000079af */ /* 0x000e220000000000 */
[----:B------:R-:W-:Y:S05]  /*8370*/  BRA `(.L_x_67) ;  /* 0x0000002400787947 */ /* 0x000fea0003800000 */
.L_x_66:
[----:B------:R-:W2:Y:S01]  /*8380*/  LDL R128, [R1+0x50] ;  /* 0x0000500001807983 */ /* 0x000ea20000100800 */
[----:B------:R-:W-:Y:S04]  /*8390*/  DEPBAR.LE SB0, 0x0 ;  /* 0x000080000000791a */ /* 0x000fe80000000000 */
[----:B-1-3--:R-:W3:Y:S06]  /*83a0*/  LDL.64 R4, [R1+0x28] ;  /* 0x0000280001047983 */ /* 0x00aeec0000100a00 */
[----:B------:R-:W4:Y:S04]  /*83b0*/  LDL R3, [R1+0x18] ;  /* 0x0000180001037983 */ /* 0x000f280000100800 */
[----:B------:R-:W5:Y:S04]  /*83c0*/  LDL R8, [R1+0x4c] ;  /* 0x00004c0001087983 */ /* 0x000f680000100800 */
[----:B------:R-:W5:Y:S04]  /*83d0*/  LDL R6, [R1+0x24] ;  /* 0x0000240001067983 */ /* 0x000f680000100800 */
[----:B------:R-:W5:Y:S01]  /*83e0*/  LDL R7, [R1+0x48] ;  /* 0x0000480001077983 */ /* 0x000f620000100800 */
[----:B------:R-:W-:Y:S01]  /*83f0*/  BAR.SYNC.DEFER_BLOCKING 0x0 ;  /* 0x0000000000007b1d */ /* 0x000fe20000010000 */
[----:B--2---:R-:W-:Y:S01]  /*8400*/  IMAD.WIDE.U32 R24, R128, UR12, RZ ;  /* 0x0000000c80187c25 */ /* 0x004fe2000f8e00ff */
[----:B------:R-:W-:Y:S02]  /*8410*/  SHF.R.S32.HI R0, RZ, 0x1f, R128 ;  /* 0x0000001fff007819 */ /* 0x000fe40000011480 */
[----:B---3--:R-:W-:Y:S02]  /*8420*/  LEA R2, P0, R24, R4, 0x7 ;  /* 0x0000000418027211 */ /* 0x008fe400078038ff */
[----:B------:R-:W2:Y:S01]  /*8430*/  LDL R5, [R1+0x14] ;  /* 0x0000140001057983 */ /* 0x000ea20000100800 */
[----:B------:R-:W-:Y:S01]  /*8440*/  IMAD R0, R0, UR12, RZ ;  /* 0x0000000c00007c24 */ /* 0x000fe2000f8e02ff */
[----:B------:R-:W-:Y:S02]  /*8450*/  LEA R26, P1, R2, UR10, 0x1 ;  /* 0x0000000a021a7c11 */ /* 0x000fe4000f8208ff */
[----:B------:R-:W3:Y:S01]  /*8460*/  LDL R4, [R1+0x10] ;  /* 0x0000100001047983 */ /* 0x000ee20000100800 */
[----:B------:R-:W-:Y:S04]  /*8470*/  IMAD R0, R128, UR13, R0 ;  /* 0x0000000d80007c24 */ /* 0x000fe8000f8e0200 */
[----:B------:R-:W-:Y:S05]  /*8480*/  IMAD.IADD R0, R25, 0x1, R0 ;  /* 0x0000000119007824 */ /* 0x000fea00078e0200 */
[----:B----4-:R-:W-:Y:S02]  /*8490*/  LEA.HI.X R3, R24, R3, R0, 0x7, P0 ;  /* 0x0000000318037211 */ /* 0x010fe400000f3c00 */
[----:B------:R-:W4:Y:S01]  /*84a0*/  LDL R0, [R1+0xc] ;  /* 0x00000c0001007983 */ /* 0x000f220000100800 */
[-C--:B-----5:R-:W-:Y:S02]  /*84b0*/  IADD3 R24, P0, R26, R8.reuse, RZ ;  /* 0x000000081a187210 */ /* 0x0a0fe40007f1e0ff */
[----:B------:R-:W-:Y:S02]  /*84c0*/  LEA.HI.X R27, R2, UR11, R3, 0x1, P1 ;  /* 0x0000000b021b7c11 */ /* 0x000fe400088f0c03 */
[-C--:B------:R-:W-:Y:S02]  /*84d0*/  IADD3 R30, P1, R24, R8.reuse, RZ ;  /* 0x00000008181e7210 */ /* 0x080fe40007f3e0ff */
[-C--:B------:R-:W-:Y:S01]  /*84e0*/  IADD3.X R25, R27, R7.reuse, RZ, P0, !PT ;  /* 0x000000071b197210 */ /* 0x080fe200007fe4ff */
[----:B------:R-:W-:Y:S01]  /*84f0*/  @!PT LDS RZ, [RZ] ;  /* 0x00000000fffff984 */ /* 0x000fe20000000800 */
[----:B------:R-:W-:Y:S01]  /*8500*/  @!PT LDS RZ, [RZ] ;  /* 0x00000000fffff984 */ /* 0x000fe20000000800 */
[----:B------:R-:W-:Y:S01]  /*8510*/  @!PT LDS RZ, [RZ] ;  /* 0x00000000fffff984 */ /* 0x000fe20000000800 */
[----:B------:R-:W-:Y:S01]  /*8520*/  LDGSTS.E.BYPASS.LTC128B.128 [R6+0x8000], desc[UR16][R26.64] ;  /* 0x080000001a067fae */ /* 0x000fe2000b901d50 */
[-C--:B------:R-:W-:Y:S03]  /*8530*/  IADD3 R28, P0, R30, R8.reuse, RZ ;  /* 0x000000081e1c7210 */ /* 0x080fe60007f1e0ff */
[--C-:B------:R-:W-:Y:S01]  /*8540*/  IMAD.X R31, R25, 0x1, R7.reuse, P1 ;  /* 0x00000001191f7824 */ /* 0x100fe200008e0607 */
[-C--:B------:R-:W-:Y:S03]  /*8550*/  IADD3 R2, P1, R28, R8.reuse, RZ ;  /* 0x000000081c027210 */ /* 0x080fe60007f3e0ff */
[----:B------:R-:W-:Y:S01]  /*8560*/  LDGSTS.E.BYPASS.LTC128B.128 [R6+0x8800], desc[UR16][R24.64] ;  /* 0x0880000018067fae */ /* 0x000fe2000b901d50 */
[-C--:B------:R-:W-:Y:S02]  /*8570*/  IADD3.X R29, R31, R7.reuse, RZ, P0, !PT ;  /* 0x000000071f1d7210 */ /* 0x080fe400007fe4ff */
[-C--:B------:R-:W-:Y:S03]  /*8580*/  IADD3 R32, P0, R2, R8.reuse, RZ ;  /* 0x0000000802207210 */ /* 0x080fe60007f1e0ff */
[--C-:B------:R-:W-:Y:S01]  /*8590*/  IMAD.X R3, R29, 0x1, R7.reuse, P1 ;  /* 0x000000011d037824 */ /* 0x100fe200008e0607 */
[-C--:B------:R-:W-:Y:S01]  /*85a0*/  IADD3 R34, P1, R32, R8.reuse, RZ ;  /* 0x0000000820227210 */ /* 0x080fe20007f3e0ff */
[----:B------:R-:W-:Y:S03]  /*85b0*/  LDGSTS.E.BYPASS.LTC128B.128 [R6+0x9000], desc[UR16][R30.64] ;  /* 0x090000001e067fae */ /* 0x000fe6000b901d50 */
[-C--:B------:R-:W-:Y:S02]  /*85c0*/  IADD3.X R33, R3, R7.reuse, RZ, P0, !PT ;  /* 0x0000000703217210 */ /* 0x080fe400007fe4ff */
[----:B------:R-:W-:Y:S03]  /*85d0*/  IADD3 R36, P0, R34, R8, RZ ;  /* 0x0000000822247210 */ /* 0x000fe60007f1e0ff */
[----:B------:R-:W-:Y:S01]  /*85e0*/  LDGSTS.E.BYPASS.LTC128B.128 [R6+0x9800], desc[UR16][R28.64] ;  /* 0x098000001c067fae */ /* 0x000fe2000b901d50 */
[----:B------:R-:W-:Y:S05]  /*85f0*/  IMAD.X R35, R33, 0x1, R7, P1 ;  /* 0x0000000121237824 */ /* 0x000fea00008e0607 */
[----:B------:R-:W-:Y:S02]  /*8600*/  IADD3.X R37, R35, R7, RZ, P0, !PT ;  /* 0x0000000723257210 */ /* 0x000fe400007fe4ff */
[----:B------:R-:W-:Y:S08]  /*8610*/  LDGSTS.E.BYPASS.LTC128B.128 [R6+0xa000], desc[UR16][R2.64] ;  /* 0x0a00000002067fae */ /* 0x000ff0000b901d50 */
[----:B------:R-:W-:Y:S08]  /*8620*/  LDGSTS.E.BYPASS.LTC128B.128 [R6+0xa800], desc[UR16][R32.64] ;  /* 0x0a80000020067fae */ /* 0x000ff0000b901d50 */
[----:B------:R-:W-:Y:S08]  /*8630*/  LDGSTS.E.BYPASS.LTC128B.128 [R6+0xb000], desc[UR16][R34.64] ;  /* 0x0b00000022067fae */ /* 0x000ff0000b901d50 */
[----:B------:R1:W-:Y:S08]  /*8640*/  LDGSTS.E.BYPASS.LTC128B.128 [R6+0xb800], desc[UR16][R36.64] ;  /* 0x0b80000024067fae */ /* 0x0003f0000b901d50 */
[----:B------:R-:W5:Y:S04]  /*8650*/  LDL R2, [R1+0x8] ;  /* 0x0000080001027983 */ /* 0x000f680000100800 */
[----:B------:R-:W0:Y:S08]  /*8660*/  LDGDEPBAR ;  /* 0x00000000000079af */ /* 0x000e300000000000 */
[----:B------:R-:W5:Y:S04]  /*8670*/  LDL R3, [R1+0x4] ;  /* 0x0000040001037983 */ /* 0x000f680000100800 */
[----:B--2---:R-:W-:Y:S08]  /*8680*/  LDSM.16.M88.4 R204, [R5] ;  /* 0x0000000005cc783b */ /* 0x004ff00000000200 */
[----:B---3--:R-:W1:Y:S08]  /*8690*/  LDSM.16.M88.4 R208, [R4+0x4000] ;  /* 0x0040000004d0783b */ /* 0x008e700000000200 */
[----:B------:R-:W2:Y:S08]  /*86a0*/  LDSM.16.M88.4 R212, [R5+0x2000] ;  /* 0x0020000005d4783b */ /* 0x000eb00000000200 */
[----:B------:R-:W3:Y:S08]  /*86b0*/  LDSM.16.M88.4 R216, [R4+0x4800] ;  /* 0x0048000004d8783b */ /* 0x000ef00000000200 */
[----:B------:R-:W3:Y:S08]  /*86c0*/  LDSM.16.M88.4 R220, [R4+0x5000] ;  /* 0x0050000004dc783b */ /* 0x000ef00000000200 */
[----:B------:R-:W5:Y:S08]  /*86d0*/  LDSM.16.M88.4 R224, [R4+0x5800] ;  /* 0x0058000004e0783b */ /* 0x000f700000000200 */
[----:B------:R-:W5:Y:S08]  /*86e0*/  LDSM.16.M88.4 R228, [R4+0x6000] ;  /* 0x0060000004e4783b */ /* 0x000f700000000200 */
[----:B------:R-:W5:Y:S08]  /*86f0*/  LDSM.16.M88.4 R232, [R4+0x6800] ;  /* 0x0068000004e8783b */ /* 0x000f700000000200 */
[----:B------:R-:W5:Y:S08]  /*8700*/  LDSM.16.M88.4 R236, [R4+0x7000] ;  /* 0x0070000004ec783b */ /* 0x000f700000000200 */
[----:B------:R1:W5:Y:S02]  /*8710*/  LDSM.16.M88.4 R240, [R4+0x7800] ;  /* 0x0078000004f0783b */ /* 0x0003640000000200 */
[-C--:B-1----:R-:W-:Y:S06]  /*8720*/  HMMA.16816.F32.BF16 R4, R204, R208.reuse, RZ ;  /* 0x000000d0cc04723c */ /* 0x082fec00000418ff */
[C---:B--2---:R-:W-:Y:S06]  /*8730*/  HMMA.16816.F32.BF16 R8, R212.reuse, R208, RZ ;  /* 0x000000d0d408723c */ /* 0x044fec00000418ff */
[-C--:B------:R-:W-:Y:S06]  /*8740*/  HMMA.16816.F32.BF16 R12, R212, R210.reuse, RZ ;  /* 0x000000d2d40c723c */ /* 0x080fec00000418ff */
[C---:B------:R-:W-:Y:S01]  /*8750*/  HMMA.16816.F32.BF16 R16, R204.reuse, R210, RZ ;  /* 0x000000d2cc10723c */ /* 0x040fe200000418ff */
[----:B----4-:R-:W-:Y:S05]  /*8760*/  LDSM.16.M88.4 R208, [R0] ;  /* 0x0000000000d0783b */ /* 0x010fea0000000200 */
[-C--:B---3--:R-:W-:Y:S06]  /*8770*/  HMMA.16816.F32.BF16 R20, R204, R216.reuse, RZ ;  /* 0x000000d8cc14723c */ /* 0x088fec00000418ff */
[C---:B------:R-:W-:Y:S06]  /*8780*/  HMMA.16816.F32.BF16 R24, R212.reuse, R216, RZ ;  /* 0x000000d8d418723c */ /* 0x040fec00000418ff */
[-C--:B------:R-:W-:Y:S06]  /*8790*/  HMMA.16816.F32.BF16 R28, R212, R218.reuse, RZ ;  /* 0x000000dad41c723c */ /* 0x080fec00000418ff */
[C---:B------:R-:W-:Y:S01]  /*87a0*/  HMMA.16816.F32.BF16 R32, R204.reuse, R218, RZ ;  /* 0x000000dacc20723c */ /* 0x040fe200000418ff */
[----:B------:R1:W-:Y:S05]  /*87b0*/  LDSM.16.M88.4 R216, [R0+0x2000] ;  /* 0x0020000000d8783b */ /* 0x0003ea0000000200 */
[-C--:B------:R-:W-:Y:S06]  /*87c0*/  HMMA.16816.F32.BF16 R36, R204, R220.reuse, RZ ;  /* 0x000000dccc24723c */ /* 0x080fec00000418ff */
[C---:B------:R-:W-:Y:S06]  /*87d0*/  HMMA.16816.F32.BF16 R40, R212.reuse, R220, RZ ;  /* 0x000000dcd428723c */ /* 0x040fec00000418ff */
[-C--:B------:R-:W-:Y:S06]  /*87e0*/  HMMA.16816.F32.BF16 R44, R212, R222.reuse, RZ ;  /* 0x000000ded42c723c */ /* 0x080fec00000418ff */
[C---:B------:R-:W-:Y:S02]  /*87f0*/  HMMA.16816.F32.BF16 R48, R204.reuse, R222, RZ ;  /* 0x000000decc30723c */ /* 0x040fe400000418ff */
[----:B-1----:R-:W-:Y:S04]  /*8800*/  IMAD.MOV.U32 R0, RZ, RZ, R128 ;  /* 0x000000ffff007224 */ /* 0x002fe800078e0080 */
[-C--:B-----5:R-:W-:Y:S01]  /*8810*/  HMMA.16816.F32.BF16 R52, R204, R224.reuse, RZ ;  /* 0x000000e0cc34723c */ /* 0x0a0fe200000418ff */
[----:B------:R-:W-:Y:S05]  /*8820*/  MOV R220, R0 ;  /* 0x0000000000dc7202 */ /* 0x000fea0000000f00 */
[C---:B------:R-:W-:Y:S06]  /*8830*/  HMMA.16816.F32.BF16 R56, R212.reuse, R224, RZ ;  /* 0x000000e0d438723c */ /* 0x040fec00000418ff */
[-C--:B------:R-:W-:Y:S06]  /*8840*/  HMMA.16816.F32.BF16 R60, R212, R226.reuse, RZ ;  /* 0x000000e2d43c723c */ /* 0x080fec00000418ff */
        /* <DEDUP_REMOVED lines=15> */
[-C--:B------:R-:W-:Y:S01]  /*8940*/  HMMA.16816.F32.BF16 R124, R212, R242.reuse, RZ ;  /* 0x000000f2d47c723c */ /* 0x080fe200000418ff */
[----:B------:R-:W1:Y:S05]  /*8950*/  LDSM.16.M88.4 R212, [R251+0x4000] ;  /* 0x00400000fbd4783b */ /* 0x000e6a0000000200 */
[----:B------:R-:W-:Y:S03]  /*8960*/  HMMA.16816.F32.BF16 R128, R204, R242, RZ ;  /* 0x000000f2cc80723c */ /* 0x000fe600000418ff */
[----:B------:R-:W2:Y:S03]  /*8970*/  LDSM.16.M88.4 R204, [R251+0x4800] ;  /* 0x00480000fbcc783b */ /* 0x000ea60000000200 */
        /* <DEDUP_REMOVED lines=40> */
[----:B------:R2:W3:Y:S08]  /*8c00*/  LDSM.16.M88.4 R204, [R2+0x2000] ;  /* 0x0020000002cc783b */ /* 0x0004f00000000200 */
[----:B------:R-:W4:Y:S08]  /*8c10*/  LDSM.16.M88.4 R208, [R247] ;  /* 0x00000000f7d0783b */ /* 0x000f300000000200 */
[----:B--2---:R-:W2:Y:S01]  /*8c20*/  LDL R2, [R1] ;  /* 0x0000000001027983 */ /* 0x004ea20000100800 */
[-C--:B-1----:R-:W-:Y:S06]  /*8c30*/  HMMA.16816.F32.BF16 R4, R212, R216.reuse, R4 ;  /* 0x000000d8d404723c */ /* 0x082fec0000041804 */
[C---:B---3--:R-:W-:Y:S06]  /*8c40*/  HMMA.16816.F32.BF16 R8, R204.reuse, R216, R8 ;  /* 0x000000d8cc08723c */ /* 0x048fec0000041808 */
[-C--:B------:R-:W-:Y:S06]  /*8c50*/  HMMA.16816.F32.BF16 R12, R204, R218.reuse, R12 ;  /* 0x000000dacc0c723c */ /* 0x080fec000004180c */
[C---:B------:R-:W-:Y:S01]  /*8c60*/  HMMA.16816.F32.BF16 R16, R212.reuse, R218, R16 ;  /* 0x000000dad410723c */ /* 0x040fe20000041810 */
[----:B------:R-:W1:Y:S05]  /*8c70*/  LDSM.16.M88.4 R216, [R246] ;  /* 0x00000000f6d8783b */ /* 0x000e6a0000000200 */
[-C--:B----4-:R-:W-:Y:S06]  /*8c80*/  HMMA.16816.F32.BF16 R20, R212, R208.reuse, R20 ;  /* 0x000000d0d414723c */ /* 0x090fec0000041814 */
[C---:B------:R-:W-:Y:S06]  /*8c90*/  HMMA.16816.F32.BF16 R24, R204.reuse, R208, R24 ;  /* 0x000000d0cc18723c */ /* 0x040fec0000041818 */
[-C--:B------:R-:W-:Y:S06]  /*8ca0*/  HMMA.16816.F32.BF16 R28, R204, R210.reuse, R28 ;  /* 0x000000d2cc1c723c */ /* 0x080fec000004181c */
[C---:B------:R-:W-:Y:S01]  /*8cb0*/  HMMA.16816.F32.BF16 R32, R212.reuse, R210, R32 ;  /* 0x000000d2d420723c */ /* 0x040fe20000041820 */
[----:B------:R-:W3:Y:S05]  /*8cc0*/  LDSM.16.M88.4 R208, [R245] ;  /* 0x00000000f5d0783b */ /* 0x000eea0000000200 */
[-C--:B-1----:R-:W-:Y:S06]  /*8cd0*/  HMMA.16816.F32.BF16 R36, R212, R216.reuse, R36 ;  /* 0x000000d8d424723c */ /* 0x082fec0000041824 */
[C---:B------:R-:W-:Y:S06]  /*8ce0*/  HMMA.16816.F32.BF16 R40, R204.reuse, R216, R40 ;  /* 0x000000d8cc28723c */ /* 0x040fec0000041828 */
[-C--:B------:R-:W-:Y:S06]  /*8cf0*/  HMMA.16816.F32.BF16 R44, R204, R218.reuse, R44 ;  /* 0x000000dacc2c723c */ /* 0x080fec000004182c */
[C---:B------:R-:W-:Y:S01]  /*8d00*/  HMMA.16816.F32.BF16 R48, R212.reuse, R218, R48 ;  /* 0x000000dad430723c */ /* 0x040fe20000041830 */
[----:B------:R-:W1:Y:S05]  /*8d10*/  LDSM.16.M88.4 R216, [R244] ;  /* 0x00000000f4d8783b */ /* 0x000e6a0000000200 */
[-C--:B---3--:R-:W-:Y:S06]  /*8d20*/  HMMA.16816.F32.BF16 R52, R212, R208.reuse, R52 ;  /* 0x000000d0d434723c */ /* 0x088fec0000041834 */
        /* <DEDUP_REMOVED lines=17> */
[C---:B------:R-:W-:Y:S06]  /*8e40*/  HMMA.16816.F32.BF16 R112, R212.reuse, R218, R112 ;  /* 0x000000dad470723c */ /* 0x040fec0000041870 */
[-C--:B---3--:R-:W-:Y:S06]  /*8e50*/  HMMA.16816.F32.BF16 R116, R212, R208.reuse, R116 ;  /* 0x000000d0d474723c */ /* 0x088fec0000041874 */
[C---:B------:R-:W-:Y:S06]  /*8e60*/  HMMA.16816.F32.BF16 R120, R204.reuse, R208, R120 ;  /* 0x000000d0cc78723c */ /* 0x040fec0000041878 */
[-C--:B------:R-:W-:Y:S01]  /*8e70*/  HMMA.16816.F32.BF16 R124, R204, R210.reuse, R124 ;  /* 0x000000d2cc7c723c */ /* 0x080fe2000004187c */
[----:B------:R-:W-:Y:S05]  /*8e80*/  LDSM.16.M88.4 R204, [R198] ;  /* 0x00000000c6cc783b */ /* 0x000fea0000000200 */
[----:B------:R-:W-:Y:S03]  /*8e90*/  HMMA.16816.F32.BF16 R128, R212, R210, R128 ;  /* 0x000000d2d480723c */ /* 0x000fe60000041880 */
[----:B------:R-:W-:Y:S08]  /*8ea0*/  LDSM.16.M88.4 R212, [R198+0x800] ;  /* 0x00080000c6d4783b */ /* 0x000ff00000000200 */
[----:B--2---:R-:W1:Y:S08]  /*8eb0*/  LDSM.16.M88.4 R216, [R2] ;  /* 0x0000000002d8783b */ /* 0x004e700000000200 */
[----:B------:R-:W2:Y:S01]  /*8ec0*/  LDSM.16.M88.4 R208, [R2+0x2000] ;  /* 0x0020000002d0783b */ /* 0x000ea20000000200 */
[-C--:B-1----:R-:W-:Y:S06]  /*8ed0*/  HMMA.16816.F32.BF16 R4, R216, R204.reuse, R4 ;  /* 0x000000ccd804723c */ /* 0x082fec0000041804 */
[C---:B--2---:R-:W-:Y:S06]  /*8ee0*/  HMMA.16816.F32.BF16 R8, R208.reuse, R204, R8 ;  /* 0x000000ccd008723c */ /* 0x044fec0000041808 */
[-C--:B------:R-:W-:Y:S06]  /*8ef0*/  HMMA.16816.F32.BF16 R12, R208, R206.reuse, R12 ;  /* 0x000000ced00c723c */ /* 0x080fec000004180c */
[C---:B------:R-:W-:Y:S01]  /*8f00*/  HMMA.16816.F32.BF16 R16, R216.reuse, R206, R16 ;  /* 0x000000ced810723c */ /* 0x040fe20000041810 */
[----:B------:R-:W1:Y:S05]  /*8f10*/  LDSM.16.M88.4 R204, [R198+0x1000] ;  /* 0x00100000c6cc783b */ /* 0x000e6a0000000200 */
[----:B------:R-:W-:Y:S01]  /*8f20*/  FMUL.FTZ R2, R4, UR15 ;  /* 0x0000000f04027c20 */ /* 0x000fe20008410000 */
[-C--:B------:R-:W-:Y:S03]  /*8f30*/  HMMA.16816.F32.BF16 R20, R216, R212.reuse, R20 ;  /* 0x000000d4d814723c */ /* 0x080fe60000041814 */
[----:B------:R2:W-:Y:S01]  /*8f40*/  MUFU.TANH R223, R2 ;  /* 0x0000000200df7308 */ /* 0x0005e20000002400 */
[----:B------:R-:W-:Y:S02]  /*8f50*/  FMUL.FTZ R0, R6, UR15 ;  /* 0x0000000f06007c20 */ /* 0x000fe40008410000 */
[C---:B------:R-:W-:Y:S07]  /*8f60*/  HMMA.16816.F32.BF16 R24, R208.reuse, R212, R24 ;  /* 0x000000d4d018723c */ /* 0x040fee0000041818 */
[----:B------:R3:W-:Y:S01]  /*8f70*/  MUFU.TANH R221, R0 ;  /* 0x0000000000dd7308 */ /* 0x0007e20000002400 */
[-C--:B------:R-:W-:Y:S03]  /*8f80*/  HMMA.16816.F32.BF16 R28, R208, R214.reuse, R28 ;  /* 0x000000d6d01c723c */ /* 0x080fe6000004181c */
[----:B------:R-:W-:Y:S03]  /*8f90*/  FMUL.FTZ R3, R9, UR15 ;  /* 0x0000000f09037c20 */ /* 0x000fe60008410000 */
[C---:B------:R-:W-:Y:S03]  /*8fa0*/  HMMA.16816.F32.BF16 R32, R216.reuse, R214, R32 ;  /* 0x000000d6d820723c */ /* 0x040fe60000041820 */
[----:B------:R-:W-:Y:S02]  /*8fb0*/  MUFU.TANH R243, R3 ;  /* 0x0000000300f37308 */ /* 0x000fe40000002400 */
[----:B--2---:R-:W-:Y:S01]  /*8fc0*/  FMUL.FTZ R2, R10, UR15 ;  /* 0x0000000f0a027c20 */ /* 0x004fe20008410000 */
[----:B------:R-:W-:Y:S01]  /*8fd0*/  FMUL.FTZ R235, R7, UR15 ;  /* 0x0000000f07eb7c20 */ /* 0x000fe20008410000 */
[----:B------:R-:W-:Y:S01]  /*8fe0*/  FMUL.FTZ R9, R13, UR15 ;  /* 0x0000000f0d097c20 */ /* 0x000fe20008410000 */
[----:B------:R-:W-:Y:S05]  /*8ff0*/  FMUL.FTZ R222, R16, UR15 ;  /* 0x0000000f10de7c20 */ /* 0x000fea0008410000 */
[----:B------:R2:W-:Y:S01]  /*9000*/  MUFU.TANH R239, R2 ;  /* 0x0000000200ef7308 */ /* 0x0005e20000002400 */
[----:B------:R-:W-:Y:S01]  /*9010*/  FMUL.FTZ R24, R24, UR15 ;  /* 0x0000000f18187c20 */ /* 0x000fe20008410000 */
[----:B------:R-:W-:Y:S01]  /*9020*/  FMUL.FTZ R26, R26, UR15 ;  /* 0x0000000f1a1a7c20 */ /* 0x000fe20008410000 */
[----:B------:R-:W-:Y:S01]  /*9030*/  FMUL.FTZ R25, R25, UR15 ;  /* 0x0000000f19197c20 */ /* 0x000fe20008410000 */
[----:B------:R-:W-:Y:S01]  /*9040*/  FMUL.FTZ R27, R27, UR15 ;  /* 0x0000000f1b1b7c20 */ /* 0x000fe20008410000 */
[----:B---3--:R-:W-:Y:S01]  /*9050*/  FMUL.FTZ R0, R11, UR15 ;  /* 0x0000000f0b007c20 */ /* 0x008fe20008410000 */
[-C--:B-1----:R-:W-:Y:S04]  /*9060*/  HMMA.16816.F32.BF16 R36, R216, R204.reuse, R36 ;  /* 0x000000ccd824723c */ /* 0x082fe80000041824 */
[----:B------:R-:W-:Y:S01]  /*9070*/  MUFU.TANH R227, R24 ;  /* 0x0000001800e37308 */ /* 0x000fe20000002400 */
[----:B------:R-:W-:Y:S01]  /*9080*/  FMUL.FTZ R28, R28, UR15 ;  /* 0x0000000f1c1c7c20 */ /* 0x000fe20008410000 */
[----:B------:R-:W-:Y:S01]  /*9090*/  FMUL.FTZ R30, R30, UR15 ;  /* 0x0000000f1e1e7c20 */ /* 0x000fe20008410000 */
[----:B------:R-:W-:Y:S01]  /*90a0*/  FMUL.FTZ R29, R29, UR15 ;  /* 0x0000000f1d1d7c20 */ /* 0x000fe20008410000 */
[----:B------:R-:W-:Y:S01]  /*90b0*/  FMUL.FTZ R31, R31, UR15 ;  /* 0x0000000f1f1f7c20 */ /* 0x000fe20008410000 */
[C---:B------:R-:W-:Y:S05]  /*90c0*/  HMMA.16816.F32.BF16 R40, R208.reuse, R204, R40 ;  /* 0x000000ccd028723c */ /* 0x040fea0000041828 */
[----:B------:R-:W-:Y:S01]  /*90d0*/  MUFU.TANH R226, R26 ;  /* 0x0000001a00e27308 */ /* 0x000fe20000002400 */
[----:B--2---:R-:W-:Y:S01]  /*90e0*/  FMUL.FTZ R2, R15, UR15 ;  /* 0x0000000f0f027c20 */ /* 0x004fe20008410000 */
[----:B------:R-:W-:Y:S01]  /*90f0*/  FMUL.FTZ R3, R18, UR15 ;  /* 0x0000000f12037c20 */ /* 0x000fe20008410000 */
[-C--:B------:R-:W-:Y:S07]  /*9100*/  HMMA.16816.F32.BF16 R44, R208, R206.reuse, R44 ;  /* 0x000000ced02c723c */ /* 0x080fee000004182c */
[----:B------:R-:W-:Y:S01]  /*9110*/  MUFU.TANH R229, R25 ;  /* 0x0000001900e57308 */ /* 0x000fe20000002400 */
[C---:B------:R-:W-:Y:S04]  /*9120*/  HMMA.16816.F32.BF16 R48, R216.reuse, R206, R48 ;  /* 0x000000ced830723c */ /* 0x040fe80000041830 */
[----:B------:R-:W-:Y:S01]  /*9130*/  FMUL.FTZ R18, R17, UR15 ;  /* 0x0000000f11127c20 */ /* 0x000fe20008410000 */
[----:B------:R-:W-:Y:S04]  /*9140*/  FMUL.FTZ R237, R5, UR15 ;  /* 0x0000000f05ed7c20 */ /* 0x000fe80008410000 */
[----:B------:R1:W-:Y:S02]  /*9150*/  MUFU.TANH R230, R27 ;  /* 0x0000001b00e67308 */ /* 0x0003e40000002400 */
[----:B------:R-:W-:Y:S01]  /*9160*/  FMUL.FTZ R241, R8, UR15 ;  /* 0x0000000f08f17c20 */ /* 0x000fe20008410000 */
[----:B------:R-:W-:Y:S01]  /*9170*/  FMUL.FTZ R14, R14, UR15 ;  /* 0x0000000f0e0e7c20 */ /* 0x000fe20008410000 */
[----:B------:R-:W-:Y:S01]  /*9180*/  FMUL.FTZ R10, R12, UR15 ;  /* 0x0000000f0c0a7c20 */ /* 0x000fe20008410000 */
[----:B------:R-:W-:Y:S01]  /*9190*/  FMUL.FTZ R5, R20, UR15 ;  /* 0x0000000f14057c20 */ /* 0x000fe20008410000 */
[----:B------:R-:W-:Y:S04]  /*91a0*/  FMUL.FTZ R11, R22, UR15 ;  /* 0x0000000f160b7c20 */ /* 0x000fe80008410000 */
[----:B------:R-:W-:Y:S01]  /*91b0*/  MUFU.TANH R231, R28 ;  /* 0x0000001c00e77308 */ /* 0x000fe20000002400 */
[----:B------:R-:W-:Y:S01]  /*91c0*/  FMUL.FTZ R21, R21, UR15 ;  /* 0x0000000f15157c20 */ /* 0x000fe20008410000 */
[----:B------:R-:W-:Y:S01]  /*91d0*/  FMUL.FTZ R32, R32, UR15 ;  /* 0x0000000f20207c20 */ /* 0x000fe20008410000 */
[----:B------:R-:W-:Y:S01]  /*91e0*/  FMUL.FTZ R34, R34, UR15 ;  /* 0x0000000f22227c20 */ /* 0x000fe20008410000 */
[----:B------:R-:W-:Y:S01]  /*91f0*/  FMUL.FTZ R33, R33, UR15 ;  /* 0x0000000f21217c20 */ /* 0x000fe20008410000 */
[----:B------:R-:W-:Y:S01]  /*9200*/  FMUL.FTZ R35, R35, UR15 ;  /* 0x0000000f23237c20 */ /* 0x000fe20008410000 */
[----:B------:R-:W-:Y:S01]  /*9210*/  FMUL.FTZ R42, R42, UR15 ;  /* 0x0000000f2a2a7c20 */ /* 0x000fe20008410000 */
[----:B------:R-:W-:Y:S03]  /*9220*/  FMUL.FTZ R43, R43, UR15 ;  /* 0x0000000f2b2b7c20 */ /* 0x000fe60008410000 */
[----:B------:R-:W-:Y:S01]  /*9230*/  MUFU.TANH R234, R30 ;  /* 0x0000001e00ea7308 */ /* 0x000fe20000002400 */
[----:B-1----:R-:W1:Y:S01]  /*9240*/  LDSM.16.M88.4 R24, [R198+0x1800] ;  /* 0x00180000c618783b */ /* 0x002e620000000200 */
[----:B------:R-:W-:Y:S01]  /*9250*/  FMUL.FTZ R49, R49, UR15 ;  /* 0x0000000f31317c20 */ /* 0x000fe20008410000 */
[----:B------:R-:W-:Y:S01]  /*9260*/  FMUL.FTZ R48, R48, UR15 ;  /* 0x0000000f30307c20 */ /* 0x000fe20008410000 */
[----:B------:R-:W-:Y:S06]  /*9270*/  FMUL.FTZ R45, R45, UR15 ;  /* 0x0000000f2d2d7c20 */ /* 0x000fec0008410000 */
[----:B------:R-:W-:Y:S10]  /*9280*/  MUFU.TANH R233, R29 ;  /* 0x0000001d00e97308 */ /* 0x000ff40000002400 */
[----:B------:R2:W-:Y:S10]  /*9290*/  MUFU.TANH R238, R31 ;  /* 0x0000001f00ee7308 */ /* 0x0005f40000002400 */
[----:B------:R3:W-:Y:S10]  /*92a0*/  MUFU.TANH R6, R0 ;  /* 0x0000000000067308 */ /* 0x0007f40000002400 */
[----:B------:R4:W-:Y:S01]  /*92b0*/  MUFU.TANH R7, R2 ;  /* 0x0000000200077308 */ /* 0x0009e20000002400 */
[----:B--2---:R-:W2:Y:S09]  /*92c0*/  LDSM.16.M88.4 R28, [R198+0x2000] ;  /* 0x00200000c61c783b */ /* 0x004eb20000000200 */
[----:B------:R-:W-:Y:S01]  /*92d0*/  MUFU.TANH R16, R49 ;  /* 0x0000003100107308 */ /* 0x000fe20000002400 */
[-C--:B-1----:R-:W-:Y:S03]  /*92e0*/  HMMA.16816.F32.BF16 R52, R216, R24.reuse, R52 ;  /* 0x00000018d834723c */ /* 0x082fe60000041834 */
[----:B---3--:R-:W-:Y:S03]  /*92f0*/  FMUL.FTZ R0, R19, UR15 ;  /* 0x0000000f13007c20 */ /* 0x008fe60008410000 */
[C---:B------:R-:W-:Y:S03]  /*9300*/  HMMA.16816.F32.BF16 R56, R208.reuse, R24, R56 ;  /* 0x00000018d038723c */ /* 0x040fe60000041838 */
[----:B------:R1:W-:Y:S02]  /*9310*/  MUFU.TANH R17, R0 ;  /* 0x0000000000117308 */ /* 0x0003e40000002400 */
[----:B----4-:R-:W-:Y:S01]  /*9320*/  FMUL.FTZ R2, R23, UR15 ;  /* 0x0000000f17027c20 */ /* 0x010fe20008410000 */
[-C--:B------:R-:W-:Y:S07]  /*9330*/  HMMA.16816.F32.BF16 R60, R208, R26.reuse, R60 ;  /* 0x0000001ad03c723c */ /* 0x080fee000004183c */
[----:B------:R3:W-:Y:S01]  /*9340*/  MUFU.TANH R13, R2 ;  /* 0x00000002000d7308 */ /* 0x0007e20000002400 */
[C---:B------:R-:W-:Y:S01]  /*9350*/  HMMA.16816.F32.BF16 R64, R216.reuse, R26, R64 ;  /* 0x0000001ad840723c */ /* 0x040fe20000041840 */
[----:B------:R-:W4:Y:S08]  /*9360*/  LDSM.16.M88.4 R24, [R198+0x2800] ;  /* 0x00280000c618783b */ /* 0x000f300000000200 */
[----:B------:R-:W-:Y:S02]  /*9370*/  MUFU.TANH R15, R3 ;  /* 0x00000003000f7308 */ /* 0x000fe40000002400 */
[----:B-1----:R-:W-:Y:S01]  /*9380*/  FMUL.FTZ R0, R37, UR15 ;  /* 0x0000000f25007c20 */ /* 0x002fe20008410000 */
[----:B------:R-:W-:Y:S01]  /*9390*/  FMUL.FTZ R54, R54, UR15 ;  /* 0x0000000f36367c20 */ /* 0x000fe20008410000 */
[----:B------:R-:W-:Y:S01]  /*93a0*/  FMUL.FTZ R37, R39, UR15 ;  /* 0x0000000f27257c20 */ /* 0x000fe20008410000 */
[----:B------:R-:W-:Y:S01]  /*93b0*/  FMUL.FTZ R39, R50, UR15 ;  /* 0x0000000f32277c20 */ /* 0x000fe20008410000 */
[----:B------:R-:W-:Y:S04]  /*93c0*/  FMUL.FTZ R52, R52, UR15 ;  /* 0x0000000f34347c20 */ /* 0x000fe80008410000 */
[----:B------:R1:W-:Y:S01]  /*93d0*/  MUFU.TANH R214, R0 ;  /* 0x0000000000d67308 */ /* 0x0003e20000002400 */
[-C--:B--2---:R-:W-:Y:S03]  /*93e0*/  HMMA.16816.F32.BF16 R68, R216, R28.reuse, R68 ;  /* 0x0000001cd844723c */ /* 0x084fe60000041844 */
[----:B---3--:R-:W-:Y:S01]  /*93f0*/  FMUL.FTZ R2, R36, UR15 ;  /* 0x0000000f24027c20 */ /* 0x008fe20008410000 */
[----:B------:R-:W-:Y:S01]  /*9400*/  FMUL.FTZ R36, R38, UR15 ;  /* 0x0000000f26247c20 */ /* 0x000fe20008410000 */
[----:B------:R-:W-:Y:S01]  /*9410*/  FMUL.FTZ R38, R51, UR15 ;  /* 0x0000000f33267c20 */ /* 0x000fe20008410000 */
[C---:B------:R-:W-:Y:S03]  /*9420*/  HMMA.16816.F32.BF16 R72, R208.reuse, R28, R72 ;  /* 0x0000001cd048723c */ /* 0x040fe60000041848 */
[----:B------:R-:W-:Y:S02]  /*9430*/  MUFU.TANH R215, R2 ;  /* 0x0000000200d77308 */ /* 0x000fe40000002400 */
[----:B------:R-:W-:Y:S01]  /*9440*/  FMUL.FTZ R65, R65, UR15 ;  /* 0x0000000f41417c20 */ /* 0x000fe20008410000 */
[-C--:B------:R-:W-:Y:S07]  /*9450*/  HMMA.16816.F32.BF16 R76, R208, R30.reuse, R76 ;  /* 0x0000001ed04c723c */ /* 0x080fee000004184c */
[----:B------:R-:W-:Y:S01]  /*9460*/  MUFU.TANH R237, R237 ;  /* 0x000000ed00ed7308 */ /* 0x000fe20000002400 */
[----:B-1----:R-:W-:Y:S01]  /*9470*/  IMAD.MOV.U32 R0, RZ, RZ, R220 ;  /* 0x000000ffff007224 */ /* 0x002fe200078e00dc */
[C---:B------:R-:W-:Y:S01]  /*9480*/  HMMA.16816.F32.BF16 R80, R216.reuse, R30, R80 ;  /* 0x0000001ed850723c */ /* 0x040fe20000041850 */
[----:B------:R-:W1:Y:S07]  /*9490*/  LDSM.16.M88.4 R28, [R198+0x3000] ;  /* 0x00300000c61c783b */ /* 0x000e6e0000000200 */
[----:B------:R-:W-:Y:S03]  /*94a0*/  MUFU.TANH R232, R65 ;  /* 0x0000004100e87308 */ /* 0x000fe60000002400 */
[----:B------:R-:W-:Y:S01]  /*94b0*/  FMUL.FTZ R70, R70, UR15 ;  /* 0x0000000f46467c20 */ /* 0x000fe20008410000 */
[----:B------:R-:W-:Y:S01]  /*94c0*/  FMUL.FTZ R67, R67, UR15 ;  /* 0x0000000f43437c20 */ /* 0x000fe20008410000 */
[----:B------:R-:W-:Y:S01]  /*94d0*/  FMUL.FTZ R69, R69, UR15 ;  /* 0x0000000f45457c20 */ /* 0x000fe20008410000 */
[-C--:B----4-:R-:W-:Y:S03]  /*94e0*/  HMMA.16816.F32.BF16 R84, R216, R24.reuse, R84 ;  /* 0x00000018d854723c */ /* 0x090fe60000041854 */
[----:B------:R-:W-:Y:S01]  /*94f0*/  FMUL.FTZ R64, R64, UR15 ;  /* 0x0000000f40407c20 */ /* 0x000fe20008410000 */
[----:B------:R-:W-:Y:S01]  /*9500*/  MUFU.TANH R3, R70 ;  /* 0x0000004600037308 */ /* 0x000fe20000002400 */
[----:B------:R-:W-:Y:S01]  /*9510*/  FMUL.FTZ R53, R53, UR15 ;  /* 0x0000000f35357c20 */ /* 0x000fe20008410000 */
[C---:B------:R-:W-:Y:S05]  /*9520*/  HMMA.16816.F32.BF16 R88, R208.reuse, R24, R88 ;  /* 0x00000018d058723c */ /* 0x040fea0000041858 */
[----:B------:R-:W-:Y:S03]  /*9530*/  FMUL.FTZ R49, R76, UR15 ;  /* 0x0000000f4c317c20 */ /* 0x000fe60008410000 */
[----:B------:R-:W-:Y:S01]  /*9540*/  MUFU.TANH R241, R241 ;  /* 0x000000f100f17308 */ /* 0x000fe20000002400 */
[-C--:B------:R-:W-:Y:S03]  /*9550*/  HMMA.16816.F32.BF16 R92, R208, R26.reuse, R92 ;  /* 0x0000001ad05c723c */ /* 0x080fe6000004185c */
[----:B------:R-:W-:Y:S01]  /*9560*/  FMUL.FTZ R76, R80, UR15 ;  /* 0x0000000f504c7c20 */ /* 0x000fe20008410000 */
[----:B------:R-:W-:Y:S02]  /*9570*/  FMUL.FTZ R50, R59, UR15 ;  /* 0x0000000f3b327c20 */ /* 0x000fe40008410000 */
[C---:B------:R-:W-:Y:S03]  /*9580*/  HMMA.16816.F32.BF16 R96, R216.reuse, R26, R96 ;  /* 0x0000001ad860723c */ /* 0x040fe60000041860 */
[----:B------:R-:W-:Y:S01]  /*9590*/  MUFU.TANH R235, R235 ;  /* 0x000000eb00eb7308 */ /* 0x000fe20000002400 */
[----:B------:R-:W2:Y:S01]  /*95a0*/  LDSM.16.M88.4 R24, [R198+0x3800] ;  /* 0x00380000c618783b */ /* 0x000ea20000000200 */
[----:B------:R-:W-:Y:S01]  /*95b0*/  FMUL.FTZ R55, R55, UR15 ;  /* 0x0000000f37377c20 */ /* 0x000fe20008410000 */
[----:B------:R-:W-:Y:S07]  /*95c0*/  DEPBAR.LE SB0, 0x0 ;  /* 0x000080000000791a */ /* 0x000fee0000000000 */
[----:B------:R-:W-:Y:S01]  /*95d0*/  MUFU.TANH R222, R222 ;  /* 0x000000de00de7308 */ /* 0x000fe20000002400 */
[----:B------:R-:W-:Y:S01]  /*95e0*/  BAR.SYNC.DEFER_BLOCKING 0x0 ;  /* 0x0000000000007b1d */ /* 0x000fe20000010000 */
[----:B------:R-:W-:Y:S01]  /*95f0*/  FMUL.FTZ R80, R90, UR15 ;  /* 0x0000000f5a507c20 */ /* 0x000fe20008410000 */
[-C--:B-1----:R-:W-:Y:S07]  /*9600*/  HMMA.16816.F32.BF16 R100, R216, R28.reuse, R100 ;  /* 0x0000001cd864723c */ /* 0x082fee0000041864 */
[----:B------:R-:W-:Y:S01]  /*9610*/  MUFU.TANH R224, R67 ;  /* 0x0000004300e07308 */ /* 0x000fe20000002400 */
[C---:B------:R-:W-:Y:S04]  /*9620*/  HMMA.16816.F32.BF16 R104, R208.reuse, R28, R104 ;  /* 0x0000001cd068723c */ /* 0x040fe80000041868 */
[----:B------:R-:W-:Y:S02]  /*9630*/  FMUL.FTZ R56, R56, UR15 ;  /* 0x0000000f38387c20 */ /* 0x000fe40008410000 */
[-C--:B------:R-:W-:Y:S03]  /*9640*/  HMMA.16816.F32.BF16 R108, R208, R30.reuse, R108 ;  /* 0x0000001ed06c723c */ /* 0x080fe6000004186c */
[----:B------:R-:W-:Y:S02]  /*9650*/  MUFU.TANH R14, R14 ;  /* 0x0000000e000e7308 */ /* 0x000fe40000002400 */
[----:B------:R-:W-:Y:S01]  /*9660*/  FMUL.FTZ R66, R66, UR15 ;  /* 0x0000000f42427c20 */ /* 0x000fe20008410000 */
[C---:B------:R-:W-:Y:S07]  /*9670*/  HMMA.16816.F32.BF16 R112, R216.reuse, R30, R112 ;  /* 0x0000001ed870723c */ /* 0x040fee0000041870 */
[----:B------:R-:W-:Y:S01]  /*9680*/  MUFU.TANH R18, R18 ;  /* 0x0000001200127308 */ /* 0x000fe20000002400 */
[----:B------:R-:W-:Y:S03]  /*9690*/  FMUL.FTZ R57, R57, UR15 ;  /* 0x0000000f39397c20 */ /* 0x000fe60008410000 */
[----:B------:R-:W-:Y:S01]  /*96a0*/  FMUL.FTZ R101, R101, UR15 ;  /* 0x0000000f65657c20 */ /* 0x000fe20008410000 */
[----:B------:R-:W-:Y:S01]  /*96b0*/  FMUL.FTZ R68, R68, UR15 ;  /* 0x0000000f44447c20 */ /* 0x000fe20008410000 */
[----:B------:R-:W-:Y:S04]  /*96c0*/  FMUL.FTZ R71, R71, UR15 ;  /* 0x0000000f47477c20 */ /* 0x000fe80008410000 */
[----:B------:R-:W1:Y:S01]  /*96d0*/  MUFU.TANH R2, R101 ;  /* 0x0000006500027308 */ /* 0x000e620000002400 */
[-C--:B--2---:R-:W-:Y:S03]  /*96e0*/  HMMA.16816.F32.BF16 R116, R216, R24.reuse, R116 ;  /* 0x00000018d874723c */ /* 0x084fe60000041874 */
[----:B------:R-:W-:Y:S01]  /*96f0*/  FMUL.FTZ R90, R107, UR15 ;  /* 0x0000000f6b5a7c20 */ /* 0x000fe20008410000 */
[----:B------:R-:W-:Y:S01]  /*9700*/  FMUL.FTZ R84, R84, UR15 ;  /* 0x0000000f54547c20 */ /* 0x000fe20008410000 */
[----:B------:R-:W-:Y:S01]  /*9710*/  FMUL.FTZ R85, R85, UR15 ;  /* 0x0000000f55557c20 */ /* 0x000fe20008410000 */
[C---:B------:R-:W-:Y:S03]  /*9720*/  HMMA.16816.F32.BF16 R120, R208.reuse, R24, R120 ;  /* 0x00000018d078723c */ /* 0x040fe60000041878 */
[----:B------:R-:W2:Y:S02]  /*9730*/  MUFU.TANH R10, R10 ;  /* 0x0000000a000a7308 */ /* 0x000ea40000002400 */
[----:B------:R-:W-:Y:S01]  /*9740*/  FMUL.FTZ R51, R77, UR15 ;  /* 0x0000000f4d337c20 */ /* 0x000fe20008410000 */
[-C--:B------:R-:W-:Y:S07]  /*9750*/  HMMA.16816.F32.BF16 R124, R208, R26.reuse, R124 ;  /* 0x0000001ad07c723c */ /* 0x080fee000004187c */
[----:B------:R-:W3:Y:S01]  /*9760*/  MUFU.TANH R8, R5 ;  /* 0x0000000500087308 */ /* 0x000ee20000002400 */
[----:B------:R-:W-:Y:S01]  /*9770*/  FMUL.FTZ R107, R112, UR15 ;  /* 0x0000000f706b7c20 */ /* 0x000fe20008410000 */
[----:B------:R-:W-:Y:S08]  /*9780*/  HMMA.16816.F32.BF16 R128, R216, R26, R128 ;  /* 0x0000001ad880723c */ /* 0x000ff00000041880 */
[----:B------:R-:W4:Y:S03]  /*9790*/  MUFU.TANH R9, R9 ;  /* 0x0000000900097308 */ /* 0x000f260000002400 */
[----:B-1----:R-:W-:Y:S01]  /*97a0*/  IMAD.MOV.U32 R211, RZ, RZ, R2 ;  /* 0x000000ffffd37224 */ /* 0x002fe200078e0002 */
[----:B------:R-:W-:Y:S01]  /*97b0*/  MOV R216, R0 ;  /* 0x0000000000d87202 */ /* 0x000fe20000000f00 */
[----:B------:R-:W-:Y:S01]  /*97c0*/  FMUL.FTZ R0, R116, UR15 ;  /* 0x0000000f74007c20 */ /* 0x000fe20008410000 */
[----:B------:R-:W-:Y:S01]  /*97d0*/  FMNMX.FTZ R2, R223, R201, !PT ;  /* 0x000000c9df027209 */ /* 0x000fe20007810000 */
[----:B------:R-:W-:Y:S03]  /*97e0*/  FMUL.FTZ R112, R123, UR15 ;  /* 0x0000000f7b707c20 */ /* 0x000fe60008410000 */
[----:B------:R1:W-:Y:S01]  /*97f0*/  MUFU.TANH R23, R32 ;  /* 0x0000002000177308 */ /* 0x0003e20000002400 */
[----:B------:R-:W-:Y:S01]  /*9800*/  MOV R210, R3 ;  /* 0x0000000300d27202 */ /* 0x000fe20000000f00 */
[----:B------:R-:W-:Y:S01]  /*9810*/  FMUL.FTZ R77, R86, UR15 ;  /* 0x0000000f564d7c20 */ /* 0x000fe20008410000 */
[----:B------:R-:W-:Y:S01]  /*9820*/  FMNMX.FTZ R26, R221, R196, !PT ;  /* 0x000000c4dd1a7209 */ /* 0x000fe20007810000 */
[----:B------:R-:W-:Y:S01]  /*9830*/  FMUL.FTZ R59, R92, UR15 ;  /* 0x0000000f5c3b7c20 */ /* 0x000fe20008410000 */
[----:B------:R-:W-:Y:S01]  /*9840*/  FMNMX.FTZ R3, R239, R197, !PT ;  /* 0x000000c5ef037209 */ /* 0x000fe20007810000 */
[----:B------:R-:W-:Y:S01]  /*9850*/  FMUL.FTZ R92, R96, UR15 ;  /* 0x0000000f605c7c20 */ /* 0x000fe20008410000 */
[----:B------:R-:W-:Y:S03]  /*9860*/  FMNMX.FTZ R65, R237, R2, !PT ;  /* 0x00000002ed417209 */ /* 0x000fe60007810000 */
[----:B------:R-:W5:Y:S01]  /*9870*/  MUFU.TANH R11, R11 ;  /* 0x0000000b000b7308 */ /* 0x000f620000002400 */
[----:B------:R-:W-:Y:S01]  /*9880*/  FMNMX.FTZ R2, R241, R199, !PT ;  /* 0x000000c7f1027209 */ /* 0x000fe20007810000 */
[----:B------:R-:W-:Y:S01]  /*9890*/  FMUL.FTZ R96, R100, UR15 ;  /* 0x0000000f64607c20 */ /* 0x000fe20008410000 */
[----:B------:R-:W-:Y:S01]  /*98a0*/  FMUL.FTZ R123, R129, UR15 ;  /* 0x0000000f817b7c20 */ /* 0x000fe20008410000 */
[----:B------:R-:W-:Y:S01]  /*98b0*/  FMNMX.FTZ R26, R235, R26, !PT ;  /* 0x0000001aeb1a7209 */ /* 0x000fe20007810000 */
[----:B------:R-:W-:Y:S01]  /*98c0*/  FMUL.FTZ R29, R102, UR15 ;  /* 0x0000000f661d7c20 */ /* 0x000fe20008410000 */
[----:B------:R-:W-:Y:S01]  /*98d0*/  FMNMX.FTZ R3, R6, R3, !PT ;  /* 0x0000000306037209 */ /* 0x000fe20007810000 */
[----:B------:R-:W-:Y:S03]  /*98e0*/  FMUL.FTZ R102, R103, UR15 ;  /* 0x0000000f67667c20 */ /* 0x000fe60008410000 */
[----:B------:R3:W-:Y:S01]  /*98f0*/  MUFU.TANH R129, R0 ;  /* 0x0000000000817308 */ /* 0x0007e20000002400 */
[----:B------:R-:W-:Y:S01]  /*9900*/  FMNMX.FTZ R65, R222, R65, !PT ;  /* 0x00000041de417209 */ /* 0x000fe20007810000 */
[----:B-1----:R-:W-:Y:S01]  /*9910*/  FMUL.FTZ R32, R40, UR15 ;  /* 0x0000000f28207c20 */ /* 0x002fe20008410000 */
[----:B------:R-:W-:Y:S01]  /*9920*/  FMNMX.FTZ R67, R243, R2, !PT ;  /* 0x00000002f3437209 */ /* 0x000fe20007810000 */
[----:B------:R-:W-:Y:S01]  /*9930*/  FMUL.FTZ R40, R44, UR15 ;  /* 0x0000000f2c287c20 */ /* 0x000fe20008410000 */
[----:B------:R-:W-:Y:S01]  /*9940*/  FMNMX.FTZ R26, R15, R26, !PT ;  /* 0x0000001a0f1a7209 */ /* 0x000fe20007810000 */
[----:B------:R-:W-:Y:S01]  /*9950*/  FMUL.FTZ R44, R46, UR15 ;  /* 0x0000000f2e2c7c20 */ /* 0x000fe20008410000 */
[----:B------:R-:W-:Y:S03]  /*9960*/  FMNMX.FTZ R30, R14, R3, !PT ;  /* 0x000000030e1e7209 */ /* 0x000fe60007810000 */
[----:B------:R-:W1:Y:S01]  /*9970*/  MUFU.TANH R21, R21 ;  /* 0x0000001500157308 */ /* 0x000e620000002400 */
[----:B------:R-:W-:Y:S01]  /*9980*/  FMNMX.FTZ R65, R18, R65, !PT ;  /* 0x0000004112417209 */ /* 0x000fe20007810000 */
[----:B------:R-:W-:Y:S01]  /*9990*/  FMUL.FTZ R46, R47, UR15 ;  /* 0x0000000f2f2e7c20 */ /* 0x000fe20008410000 */
[----:B--2---:R-:W-:Y:S01]  /*99a0*/  FMNMX.FTZ R2, R10, R67, !PT ;  /* 0x000000430a027209 */ /* 0x004fe20007810000 */
[----:B------:R-:W-:Y:S01]  /*99b0*/  FMUL.FTZ R47, R79, UR15 ;  /* 0x0000000f4f2f7c20 */ /* 0x000fe20008410000 */
[----:B------:R-:W-:Y:S01]  /*99c0*/  FMNMX.FTZ R26, R17, R26, !PT ;  /* 0x0000001a111a7209 */ /* 0x000fe20007810000 */
[----:B------:R-:W-:Y:S01]  /*99d0*/  FMUL.FTZ R79, R87, UR15 ;  /* 0x0000000f574f7c20 */ /* 0x000fe20008410000 */
[----:B------:R-:W-:Y:S03]  /*99e0*/  FMNMX.FTZ R3, R7, R30, !PT ;  /* 0x0000001e07037209 */ /* 0x000fe60007810000 */
[----:B------:R2:W2:Y:S01]  /*99f0*/  MUFU.TANH R19, R34 ;  /* 0x0000002200137308 */ /* 0x0004a20000002400 */
[----:B---3--:R-:W-:Y:S01]  /*9a00*/  FMNMX.FTZ R0, R8, R65, !PT ;  /* 0x0000004108007209 */ /* 0x008fe20007810000 */
[----:B------:R-:W-:Y:S01]  /*9a10*/  FMUL.FTZ R86, R95, UR15 ;  /* 0x0000000f5f567c20 */ /* 0x000fe20008410000 */
[----:B----4-:R-:W-:Y:S01]  /*9a20*/  FMNMX.FTZ R2, R9, R2, !PT ;  /* 0x0000000209027209 */ /* 0x010fe20007810000 */
[----:B------:R-:W-:Y:S01]  /*9a30*/  FMUL.FTZ R28, R104, UR15 ;  /* 0x0000000f681c7c20 */ /* 0x000fe20008410000 */
[----:B-----5:R-:W-:Y:S01]  /*9a40*/  FMNMX.FTZ R26, R11, R26, !PT ;  /* 0x0000001a0b1a7209 */ /* 0x020fe20007810000 */
[----:B------:R-:W-:Y:S01]  /*9a50*/  FMUL.FTZ R25, R114, UR15 ;  /* 0x0000000f72197c20 */ /* 0x000fe20008410000 */
[----:B------:R-:W-:Y:S03]  /*9a60*/  FMNMX.FTZ R3, R226, R3, !PT ;  /* 0x00000003e2037209 */ /* 0x000fe60007810000 */
[----:B------:R3:W4:Y:S01]  /*9a70*/  MUFU.TANH R22, R33 ;  /* 0x0000002100167308 */ /* 0x0007220000002400 */
[----:B-1----:R-:W-:Y:S01]  /*9a80*/  FMNMX.FTZ R0, R21, R0, !PT ;  /* 0x0000000015007209 */ /* 0x002fe20007810000 */
[----:B------:R-:W-:Y:S01]  /*9a90*/  FMUL.FTZ R113, R113, UR15 ;  /* 0x0000000f71717c20 */ /* 0x000fe20008410000 */
[----:B------:R-:W-:Y:S01]  /*9aa0*/  FMNMX.FTZ R2, R227, R2, !PT ;  /* 0x00000002e3027209 */ /* 0x000fe20007810000 */
[----:B------:R-:W-:Y:S01]  /*9ab0*/  FMUL.FTZ R24, R115, UR15 ;  /* 0x0000000f73187c20 */ /* 0x000fe20008410000 */
[----:B------:R-:W-:Y:S01]  /*9ac0*/  FMNMX.FTZ R26, R13, R26, !PT ;  /* 0x0000001a0d1a7209 */ /* 0x000fe20007810000 */
[----:B------:R-:W-:Y:S01]  /*9ad0*/  FMUL.FTZ R114, R118, UR15 ;  /* 0x0000000f76727c20 */ /* 0x000fe20008410000 */
[----:B------:R-:W-:Y:S03]  /*9ae0*/  FMNMX.FTZ R3, R230, R3, !PT ;  /* 0x00000003e6037209 */ /* 0x000fe60007810000 */
[----:B------:R1:W-:Y:S01]  /*9af0*/  MUFU.TANH R12, R48 ;  /* 0x00000030000c7308 */ /* 0x0003e20000002400 */
[----:B--2---:R-:W-:Y:S01]  /*9b00*/  FMUL.FTZ R34, R41, UR15 ;  /* 0x0000000f29227c20 */ /* 0x004fe20008410000 */
[----:B------:R-:W-:Y:S01]  /*9b10*/  FMNMX.FTZ R65, R23, R0, !PT ;  /* 0x0000000017417209 */ /* 0x000fe20007810000 */
[----:B------:R-:W-:Y:S01]  /*9b20*/  FMUL.FTZ R41, R72, UR15 ;  /* 0x0000000f48297c20 */ /* 0x000fe20008410000 */
[----:B------:R-:W-:Y:S01]  /*9b30*/  FMNMX.FTZ R2, R229, R2, !PT ;  /* 0x00000002e5027209 */ /* 0x000fe20007810000 */
[----:B------:R-:W-:Y:S01]  /*9b40*/  FMUL.FTZ R72, R98, UR15 ;  /* 0x0000000f62487c20 */ /* 0x000fe20008410000 */
[----:B------:R-:W-:Y:S01]  /*9b50*/  FMNMX.FTZ R26, R19, R26, !PT ;  /* 0x0000001a131a7209 */ /* 0x000fe20007810000 */
[----:B------:R-:W-:Y:S03]  /*9b60*/  FMUL.FTZ R115, R117, UR15 ;  /* 0x0000000f75737c20 */ /* 0x000fe60008410000 */
[----:B------:R-:W2:Y:S01]  /*9b70*/  MUFU.TANH R213, R35 ;  /* 0x0000002300d57308 */ /* 0x000ea20000002400 */
[----:B------:R-:W-:Y:S01]  /*9b80*/  FMNMX.FTZ R3, R234, R3, !PT ;  /* 0x00000003ea037209 */ /* 0x000fe20007810000 */
[----:B---3--:R-:W-:Y:S01]  /*9b90*/  FMUL.FTZ R33, R60, UR15 ;  /* 0x0000000f3c217c20 */ /* 0x008fe20008410000 */
[----:B----4-:R-:W-:Y:S01]  /*9ba0*/  FMNMX.FTZ R0, R22, R65, !PT ;  /* 0x0000004116007209 */ /* 0x010fe20007810000 */
[----:B------:R-:W-:Y:S01]  /*9bb0*/  FMUL.FTZ R60, R63, UR15 ;  /* 0x0000000f3f3c7c20 */ /* 0x000fe20008410000 */
[----:B------:R-:W-:Y:S01]  /*9bc0*/  FMNMX.FTZ R2, R231, R2, !PT ;  /* 0x00000002e7027209 */ /* 0x000fe20007810000 */
[----:B------:R-:W-:Y:S01]  /*9bd0*/  FMUL.FTZ R63, R105, UR15 ;  /* 0x0000000f693f7c20 */ /* 0x000fe20008410000 */
[----:B------:R-:W-:Y:S03]  /*9be0*/  FMNMX.FTZ R3, R238, R3, !PT ;  /* 0x00000003ee037209 */ /* 0x000fe60007810000 */
[----:B------:R3:W4:Y:S01]  /*9bf0*/  MUFU.TANH R220, R69 ;  /* 0x0000004500dc7308 */ /* 0x0007220000002400 */
[----:B-1----:R-:W-:Y:S01]  /*9c00*/  FMUL.FTZ R48, R58, UR15 ;  /* 0x0000000f3a307c20 */ /* 0x002fe20008410000 */
[----:B------:R-:W-:Y:S01]  /*9c10*/  FMNMX.FTZ R65, R215, R0, !PT ;  /* 0x00000000d7417209 */ /* 0x000fe20007810000 */
[----:B------:R-:W-:Y:S01]  /*9c20*/  FMUL.FTZ R116, R120, UR15 ;  /* 0x0000000f78747c20 */ /* 0x000fe20008410000 */
[----:B------:R-:W-:Y:S01]  /*9c30*/  FMUL.FTZ R103, R124, UR15 ;  /* 0x0000000f7c677c20 */ /* 0x000fe20008410000 */
[----:B------:R-:W-:Y:S01]  /*9c40*/  FMUL.FTZ R31, R130, UR15 ;  /* 0x0000000f821f7c20 */ /* 0x000fe20008410000 */
[----:B------:R-:W-:Y:S01]  /*9c50*/  FMNMX.FTZ R65, R214, R65, !PT ;  /* 0x00000041d6417209 */ /* 0x000fe20007810000 */
[----:B------:R-:W-:Y:S03]  /*9c60*/  FMUL.FTZ R27, R131, UR15 ;  /* 0x0000000f831b7c20 */ /* 0x000fe60008410000 */
[----:B------:R-:W1:Y:S01]  /*9c70*/  MUFU.TANH R36, R36 ;  /* 0x0000002400247308 */ /* 0x000e620000002400 */
[----:B--2---:R-:W-:Y:S01]  /*9c80*/  FMNMX.FTZ R67, R213, R26, !PT ;  /* 0x0000001ad5437209 */ /* 0x004fe20007810000 */
[----:B------:R-:W-:Y:S01]  /*9c90*/  FMUL.FTZ R35, R61, UR15 ;  /* 0x0000000f3d237c20 */ /* 0x000fe20008410000 */
[----:B------:R-:W-:Y:S01]  /*9ca0*/  FMNMX.FTZ R65, R12, R65, !PT ;  /* 0x000000410c417209 */ /* 0x000fe20007810000 */
[----:B------:R-:W-:Y:S01]  /*9cb0*/  FMUL.FTZ R61, R93, UR15 ;  /* 0x0000000f5d3d7c20 */ /* 0x000fe20008410000 */
[----:B------:R-:W-:Y:S01]  /*9cc0*/  FMUL.FTZ R122, R122, UR15 ;  /* 0x0000000f7a7a7c20 */ /* 0x000fe20008410000 */
[----:B------:R-:W-:Y:S01]  /*9cd0*/  FMUL.FTZ R125, R125, UR15 ;  /* 0x0000000f7d7d7c20 */ /* 0x000fe20008410000 */
[----:B------:R-:W-:Y:S03]  /*9ce0*/  FMNMX.FTZ R65, R16, R65, !PT ;  /* 0x0000004110417209 */ /* 0x000fe60007810000 */
[----:B------:R-:W2:Y:S01]  /*9cf0*/  MUFU.TANH R242, R42 ;  /* 0x0000002a00f27308 */ /* 0x000ea20000002400 */
[----:B---3--:R-:W-:Y:S01]  /*9d00*/  FMNMX.FTZ R69, R233, R2, !PT ;  /* 0x00000002e9457209 */ /* 0x008fe20007810000 */
[----:B----4-:R-:W-:Y:S01]  /*9d10*/  IMAD.MOV.U32 R218, RZ, RZ, R220 ;  /* 0x000000ffffda7224 */ /* 0x010fe200078e00dc */
[----:B------:R-:W-:Y:S07]  /*9d20*/  ISETP.GT.AND P0, PT, R216, RZ, PT ;  /* 0x000000ffd800720c */ /* 0x000fee0003f04270 */
[----:B------:R3:W-:Y:S01]  /*9d30*/  MUFU.TANH R205, R54 ;  /* 0x0000003600cd7308 */ /* 0x0007e20000002400 */
[----:B-1----:R-:W-:Y:S09]  /*9d40*/  FMNMX.FTZ R0, R36, R67, !PT ;  /* 0x0000004324007209 */ /* 0x002ff20007810000 */
[----:B------:R-:W1:Y:S01]  /*9d50*/  MUFU.TANH R37, R37 ;  /* 0x0000002500257308 */ /* 0x000e620000002400 */
[----:B--2---:R-:W-:Y:S09]  /*9d60*/  FMNMX.FTZ R2, R242, R3, !PT ;  /* 0x00000003f2027209 */ /* 0x004ff20007810000 */
[----:B------:R-:W2:Y:S01]  /*9d70*/  MUFU.TANH R225, R43 ;  /* 0x0000002b00e17308 */ /* 0x000ea20000002400 */
[----:B---3--:R-:W-:Y:S01]  /*9d80*/  FMUL.FTZ R54, R62, UR15 ;  /* 0x0000000f3e367c20 */ /* 0x008fe20008410000 */
[----:B------:R-:W-:Y:S01]  /*9d90*/  FMUL.FTZ R62, R74, UR15 ;  /* 0x0000000f4a3e7c20 */ /* 0x000fe20008410000 */
[----:B------:R-:W-:Y:S07]  /*9da0*/  FMUL.FTZ R74, R99, UR15 ;  /* 0x0000000f634a7c20 */ /* 0x000fee0008410000 */
[----:B------:R-:W3:Y:S01]  /*9db0*/  MUFU.TANH R32, R32 ;  /* 0x0000002000207308 */ /* 0x000ee20000002400 */
[----:B-1----:R-:W-:Y:S09]  /*9dc0*/  FMNMX.FTZ R0, R37, R0, !PT ;  /* 0x0000000025007209 */ /* 0x002ff20007810000 */
[----:B------:R-:W1:Y:S01]  /*9dd0*/  MUFU.TANH R44, R44 ;  /* 0x0000002c002c7308 */ /* 0x000e620000002400 */
[----:B--2---:R-:W-:Y:S01]  /*9de0*/  FMNMX.FTZ R3, R225, R2, !PT ;  /* 0x00000002e1037209 */ /* 0x004fe20007810000 */
[----:B------:R-:W-:Y:S01]  /*9df0*/  FMUL.FTZ R43, R73, UR15 ;  /* 0x0000000f492b7c20 */ /* 0x000fe20008410000 */
[----:B------:R-:W-:Y:S01]  /*9e00*/  FMUL.FTZ R73, R82, UR15 ;  /* 0x0000000f52497c20 */ /* 0x000fe20008410000 */
[----:B------:R-:W-:Y:S06]  /*9e10*/  FMUL.FTZ R82, R91, UR15 ;  /* 0x0000000f5b527c20 */ /* 0x000fec0008410000 */
[----:B------:R-:W2:Y:S01]  /*9e20*/  MUFU.TANH R39, R39 ;  /* 0x0000002700277308 */ /* 0x000ea20000002400 */
[----:B---3--:R-:W-:Y:S09]  /*9e30*/  FMNMX.FTZ R69, R32, R69, !PT ;  /* 0x0000004520457209 */ /* 0x008ff20007810000 */
[----:B------:R-:W3:Y:S01]  /*9e40*/  MUFU.TANH R34, R34 ;  /* 0x0000002200227308 */ /* 0x000ee20000002400 */
[----:B-1----:R-:W-:Y:S09]  /*9e50*/  FMNMX.FTZ R3, R44, R3, !PT ;  /* 0x000000032c037209 */ /* 0x002ff20007810000 */
[----:B------:R-:W1:Y:S01]  /*9e60*/  MUFU.TANH R46, R46 ;  /* 0x0000002e002e7308 */ /* 0x000e620000002400 */
[----:B--2---:R-:W-:Y:S09]  /*9e70*/  FMNMX.FTZ R67, R39, R0, !PT ;  /* 0x0000000027437209 */ /* 0x004ff20007810000 */
[----:B------:R-:W2:Y:S01]  /*9e80*/  MUFU.TANH R38, R38 ;  /* 0x0000002600267308 */ /* 0x000ea20000002400 */
[----:B---3--:R-:W-:Y:S09]  /*9e90*/  FMNMX.FTZ R69, R34, R69, !PT ;  /* 0x0000004522457209 */ /* 0x008ff20007810000 */
[----:B------:R-:W3:Y:S01]  /*9ea0*/  MUFU.TANH R236, R52 ;  /* 0x0000003400ec7308 */ /* 0x000ee20000002400 */
[----:B-1----:R-:W-:Y:S09]  /*9eb0*/  FMNMX.FTZ R3, R46, R3, !PT ;  /* 0x000000032e037209 */ /* 0x002ff20007810000 */
[----:B------:R1:W-:Y:S01]  /*9ec0*/  MUFU.TANH R228, R64 ;  /* 0x0000004000e47308 */ /* 0x0003e20000002400 */
[----:B--2---:R-:W-:Y:S04]  /*9ed0*/  FMNMX.FTZ R0, R38, R67, !PT ;  /* 0x0000004326007209 */ /* 0x004fe80007810000 */
[----:B------:R-:W-:Y:S05]  /*9ee0*/  FMNMX.FTZ R0, R205, R0, !PT ;  /* 0x00000000cd007209 */ /* 0x000fea0007810000 */
[----:B------:R-:W2:Y:S01]  /*9ef0*/  MUFU.TANH R40, R40 ;  /* 0x0000002800287308 */ /* 0x000ea20000002400 */
[----:B---3--:R-:W-:Y:S01]  /*9f00*/  FMNMX.FTZ R65, R236, R65, !PT ;  /* 0x00000041ec417209 */ /* 0x008fe20007810000 */
[----:B------:R-:W-:Y:S01]  /*9f10*/  FMUL.FTZ R52, R127, UR15 ;  /* 0x0000000f7f347c20 */ /* 0x000fe20008410000 */
[----:B------:R-:W-:Y:S07]  /*9f20*/  FMUL.FTZ R127, R128, UR15 ;  /* 0x0000000f807f7c20 */ /* 0x000fee0008410000 */
[----:B------:R-:W3:Y:S01]  /*9f30*/  MUFU.TANH R48, R48 ;  /* 0x0000003000307308 */ /* 0x000ee20000002400 */
[----:B-1----:R-:W-:Y:S01]  /*9f40*/  FMUL.FTZ R64, R75, UR15 ;  /* 0x0000000f4b407c20 */ /* 0x002fe20008410000 */
[----:B------:R-:W-:Y:S01]  /*9f50*/  FMUL.FTZ R75, R83, UR15 ;  /* 0x0000000f534b7c20 */ /* 0x000fe20008410000 */
[----:B------:R-:W-:Y:S07]  /*9f60*/  FMUL.FTZ R83, R109, UR15 ;  /* 0x0000000f6d537c20 */ /* 0x000fee0008410000 */
[----:B------:R1:W4:Y:S01]  /*9f70*/  MUFU.TANH R42, R45 ;  /* 0x0000002d002a7308 */ /* 0x0003220000002400 */
[----:B--2---:R-:W-:Y:S09]  /*9f80*/  FMNMX.FTZ R69, R40, R69, !PT ;  /* 0x0000004528457209 */ /* 0x004ff20007810000 */
[----:B------:R-:W2:Y:S01]  /*9f90*/  MUFU.TANH R20, R53 ;  /* 0x0000003500147308 */ /* 0x000ea20000002400 */
[----:B---3--:R-:W-:Y:S09]  /*9fa0*/  FMNMX.FTZ R3, R48, R3, !PT ;  /* 0x0000000330037209 */ /* 0x008ff20007810000 */
[----:B------:R-:W3:Y:S01]  /*9fb0*/  MUFU.TANH R207, R55 ;  /* 0x0000003700cf7308 */ /* 0x000ee20000002400 */
[----:B-1----:R-:W-:Y:S01]  /*9fc0*/  FMUL.FTZ R45, R78, UR15 ;  /* 0x0000000f4e2d7c20 */ /* 0x002fe20008410000 */
[----:B------:R-:W-:Y:S01]  /*9fd0*/  FMUL.FTZ R78, R81, UR15 ;  /* 0x0000000f514e7c20 */ /* 0x000fe20008410000 */
[----:B----4-:R-:W-:Y:S01]  /*9fe0*/  FMNMX.FTZ R69, R42, R69, !PT ;  /* 0x000000452a457209 */ /* 0x010fe20007810000 */
[----:B------:R-:W-:Y:S01]  /*9ff0*/  FMUL.FTZ R81, R108, UR15 ;  /* 0x0000000f6c517c20 */ /* 0x000fe20008410000 */
[----:B------:R-:W-:Y:S01]  /*a000*/  FMUL.FTZ R108, R111, UR15 ;  /* 0x0000000f6f6c7c20 */ /* 0x000fe20008410000 */
[----:B------:R-:W-:Y:S04]  /*a010*/  FMUL.FTZ R111, R121, UR15 ;  /* 0x0000000f796f7c20 */ /* 0x000fe80008410000 */
[----:B------:R-:W1:Y:S01]  /*a020*/  MUFU.TANH R50, R50 ;  /* 0x0000003200327308 */ /* 0x000e620000002400 */
[----:B--2---:R-:W-:Y:S01]  /*a030*/  FMNMX.FTZ R65, R20, R65, !PT ;  /* 0x0000004114417209 */ /* 0x004fe20007810000 */
[----:B------:R-:W-:Y:S03]  /*a040*/  FMUL.FTZ R53, R126, UR15 ;  /* 0x0000000f7e357c20 */ /* 0x000fe60008410000 */
[----:B------:R-:W-:Y:S05]  /*a050*/  FMNMX.FTZ R65, R228, R65, !PT ;  /* 0x00000041e4417209 */ /* 0x000fea0007810000 */
[----:B------:R-:W2:Y:S01]  /*a060*/  MUFU.TANH R56, R56 ;  /* 0x0000003800387308 */ /* 0x000ea20000002400 */
[----:B---3--:R-:W-:Y:S01]  /*a070*/  FMNMX.FTZ R67, R207, R0, !PT ;  /* 0x00000000cf437209 */ /* 0x008fe20007810000 */
[----:B------:R-:W-:Y:S01]  /*a080*/  FMUL.FTZ R55, R88, UR15 ;  /* 0x0000000f58377c20 */ /* 0x000fe20008410000 */
[----:B------:R-:W-:Y:S01]  /*a090*/  FMNMX.FTZ R65, R232, R65, !PT ;  /* 0x00000041e8417209 */ /* 0x000fe20007810000 */
[----:B------:R-:W-:Y:S01]  /*a0a0*/  FMUL.FTZ R88, R106, UR15 ;  /* 0x0000000f6a587c20 */ /* 0x000fe20008410000 */
[----:B------:R-:W-:Y:S01]  /*a0b0*/  FMUL.FTZ R106, R110, UR15 ;  /* 0x0000000f6e6a7c20 */ /* 0x000fe20008410000 */
[----:B------:R-:W-:Y:S04]  /*a0c0*/  FMUL.FTZ R110, R119, UR15 ;  /* 0x0000000f776e7c20 */ /* 0x000fe80008410000 */
[----:B------:R-:W3:Y:S01]  /*a0d0*/  MUFU.TANH R54, R54 ;  /* 0x0000003600367308 */ /* 0x000ee20000002400 */
[----:B-1----:R-:W-:Y:S09]  /*a0e0*/  FMNMX.FTZ R3, R50, R3, !PT ;  /* 0x0000000332037209 */ /* 0x002ff20007810000 */
[----:B------:R-:W1:Y:S01]  /*a0f0*/  MUFU.TANH R206, R66 ;  /* 0x0000004200ce7308 */ /* 0x000e620000002400 */
[----:B--2---:R-:W-:Y:S09]  /*a100*/  FMNMX.FTZ R69, R56, R69, !PT ;  /* 0x0000004538457209 */ /* 0x004ff20007810000 */
[----:B------:R-:W2:Y:S01]  /*a110*/  MUFU.TANH R58, R57 ;  /* 0x00000039003a7308 */ /* 0x000ea20000002400 */
[----:B---3--:R-:W-:Y:S09]  /*a120*/  FMNMX.FTZ R3, R54, R3, !PT ;  /* 0x0000000336037209 */ /* 0x008ff20007810000 */
[----:B------:R-:W3:Y:S01]  /*a130*/  MUFU.TANH R60, R60 ;  /* 0x0000003c003c7308 */ /* 0x000ee20000002400 */
[----:B-1----:R-:W-:Y:S04]  /*a140*/  FMNMX.FTZ R67, R206, R67, !PT ;  /* 0x00000043ce437209 */ /* 0x002fe80007810000 */
[----:B------:R-:W-:Y:S05]  /*a150*/  FMNMX.FTZ R67, R224, R67, !PT ;  /* 0x00000043e0437209 */ /* 0x000fea0007810000 */
[----:B------:R-:W1:Y:S01]  /*a160*/  MUFU.TANH R212, R68 ;  /* 0x0000004400d47308 */ /* 0x000e620000002400 */
[----:B--2---:R-:W-:Y:S01]  /*a170*/  FMNMX.FTZ R2, R58, R69, !PT ;  /* 0x000000453a027209 */ /* 0x004fe20007810000 */
[----:B------:R-:W-:Y:S01]  /*a180*/  FMUL.FTZ R57, R89, UR15 ;  /* 0x0000000f59397c20 */ /* 0x000fe20008410000 */
[----:B------:R-:W-:Y:S01]  /*a190*/  FMNMX.FTZ R67, R210, R67, !PT ;  /* 0x00000043d2437209 */ /* 0x000fe20007810000 */
[----:B------:R-:W-:Y:S06]  /*a1a0*/  FMUL.FTZ R89, R97, UR15 ;  /* 0x0000000f61597c20 */ /* 0x000fec0008410000 */
[----:B------:R-:W2:Y:S01]  /*a1b0*/  MUFU.TANH R33, R33 ;  /* 0x0000002100217308 */ /* 0x000ea20000002400 */
[----:B---3--:R-:W-:Y:S09]  /*a1c0*/  FMNMX.FTZ R3, R60, R3, !PT ;  /* 0x000000033c037209 */ /* 0x008ff20007810000 */
[----:B------:R-:W3:Y:S01]  /*a1d0*/  MUFU.TANH R62, R62 ;  /* 0x0000003e003e7308 */ /* 0x000ee20000002400 */
[----:B-1----:R-:W-:Y:S04]  /*a1e0*/  FMNMX.FTZ R65, R212, R65, !PT ;  /* 0x00000041d4417209 */ /* 0x002fe80007810000 */
[----:B------:R-:W-:Y:S05]  /*a1f0*/  FMNMX.FTZ R65, R218, R65, !PT ;  /* 0x00000041da417209 */ /* 0x000fea0007810000 */
[----:B------:R-:W1:Y:S01]  /*a200*/  MUFU.TANH R35, R35 ;  /* 0x0000002300237308 */ /* 0x000e620000002400 */
[----:B--2---:R-:W-:Y:S09]  /*a210*/  FMNMX.FTZ R2, R33, R2, !PT ;  /* 0x0000000221027209 */ /* 0x004ff20007810000 */
        /* <DEDUP_REMOVED lines=17> */
[----:B--2---:R-:W-:Y:S01]  /*a330*/  MOV R219, R240 ;  /* 0x000000f000db7202 */ /* 0x004fe20000000f00 */
[----:B------:R-:W-:Y:S03]  /*a340*/  FMUL.FTZ R84, R94, UR15 ;  /* 0x0000000f5e547c20 */ /* 0x000fe60008410000 */
[----:B------:R-:W-:Y:S05]  /*a350*/  FMNMX.FTZ R3, R219, R3, !PT ;  /* 0x00000003db037209 */ /* 0x000fea0007810000 */
[----:B------:R-:W2:Y:S01]  /*a360*/  MUFU.TANH R4, R85 ;  /* 0x0000005500047308 */ /* 0x000ea20000002400 */
[----:B---3--:R-:W-:Y:S09]  /*a370*/  FMNMX.FTZ R2, R43, R2, !PT ;  /* 0x000000022b027209 */ /* 0x008ff20007810000 */
[----:B------:R-:W3:Y:S01]  /*a380*/  MUFU.TANH R49, R49 ;  /* 0x0000003100317308 */ /* 0x000ee20000002400 */
[----:B-1----:R-:W-:Y:S09]  /*a390*/  FMNMX.FTZ R0, R75, R0, !PT ;  /* 0x000000004b007209 */ /* 0x002ff20007810000 */
[----:B------:R-:W1:Y:S01]  /*a3a0*/  MUFU.TANH R77, R77 ;  /* 0x0000004d004d7308 */ /* 0x000e620000002400 */
[----:B--2---:R-:W-:Y:S05]  /*a3b0*/  IMAD.MOV.U32 R208, RZ, RZ, R4 ;  /* 0x000000ffffd07224 */ /* 0x004fea00078e0004 */
[----:B------:R-:W-:Y:S04]  /*a3c0*/  FMNMX.FTZ R3, R208, R3, !PT ;  /* 0x00000003d0037209 */ /* 0x000fe80007810000 */
        /* <DEDUP_REMOVED lines=50> */
[----:B---3--:R-:W-:Y:S04]  /*a6f0*/  FMNMX.FTZ R26, R113, R26, !PT ;  /* 0x0000001a711a7209 */ /* 0x008fe80007810000 */
[----:B------:R-:W-:Y:S05]  /*a700*/  FMNMX.FTZ R26, R129, R26, !PT ;  /* 0x0000001a811a7209 */ /* 0x000fea0007810000 */
        /* <DEDUP_REMOVED lines=22> */
[----:B------:R-:W-:Y:S01]  /*a870*/  MUFU.TANH R111, R111 ;  /* 0x0000006f006f7308 */ /* 0x000fe20000002400 */
[----:B---3--:R-:W-:Y:S09]  /*a880*/  FMNMX.FTZ R67, R108, R67, !PT ;  /* 0x000000436c437209 */ /* 0x008ff20007810000 */
[----:B------:R-:W-:Y:S01]  /*a890*/  MUFU.TANH R126, R122 ;  /* 0x0000007a007e7308 */ /* 0x000fe20000002400 */
[----:B-1----:R-:W-:Y:S09]  /*a8a0*/  FMNMX.FTZ R0, R116, R3, !PT ;  /* 0x0000000374007209 */ /* 0x002ff20007810000 */
[----:B------:R-:W-:Y:S10]  /*a8b0*/  MUFU.TANH R112, R112 ;  /* 0x0000007000707308 */ /* 0x000ff40000002400 */
[----:B------:R-:W-:Y:S10]  /*a8c0*/  MUFU.TANH R103, R103 ;  /* 0x0000006700677308 */ /* 0x000ff40000002400 */
[----:B------:R-:W-:Y:S10]  /*a8d0*/  MUFU.TANH R30, R125 ;  /* 0x0000007d001e7308 */ /* 0x000ff40000002400 */
[----:B------:R-:W-:Y:S10]  /*a8e0*/  MUFU.TANH R53, R53 ;  /* 0x0000003500357308 */ /* 0x000ff40000002400 */
[----:B------:R-:W-:Y:S10]  /*a8f0*/  MUFU.TANH R52, R52 ;  /* 0x0000003400347308 */ /* 0x000ff40000002400 */
[----:B------:R-:W1:Y:S10]  /*a900*/  MUFU.TANH R31, R31 ;  /* 0x0000001f001f7308 */ /* 0x000e740000002400 */
[----:B------:R-:W2:Y:S10]  /*a910*/  MUFU.TANH R123, R123 ;  /* 0x0000007b007b7308 */ /* 0x000eb40000002400 */
[----:B------:R-:W3:Y:S01]  /*a920*/  MUFU.TANH R27, R27 ;  /* 0x0000001b001b7308 */ /* 0x000ee20000002400 */
[----:B-1----:R-:W-:Y:S02]  /*a930*/  FMNMX.FTZ R2, R31, R2, !PT ;  /* 0x000000021f027209 */ /* 0x002fe40007810000 */
[----:B--2---:R-:W-:Y:S01]  /*a940*/  FMNMX.FTZ R26, R123, R26, !PT ;  /* 0x0000001a7b1a7209 */ /* 0x004fe20007810000 */
[----:B------:R-:W-:Y:S06]  /*a950*/  @P0 BRA `(.L_x_68) ;  /* 0xffffffd400e80947 */ /* 0x000fec000383ffff */
.L_x_67:
[----:B------:R-:W-:Y:S01]  /*a960*/  FMNMX.FTZ R0, R111, R0, !PT ;  /* 0x000000006f007209 */ /* 0x000fe20007810000 */
[----:B-1----:R-:W-:Y:S01]  /*a970*/  SHFL.BFLY PT, R69, R26, 0x2, 0x1f ;  /* 0x0c401f001a457f89 */ /* 0x002fe200000e0000 */
[----:B------:R-:W-:Y:S02]  /*a980*/  FMNMX.FTZ R67, R126, R67, !PT ;  /* 0x000000437e437209 */ /* 0x000fe40007810000 */
[----:B------:R-:W-:Y:S02]  /*a990*/  FMNMX.FTZ R5, R103, R0, !PT ;  /* 0x0000000067057209 */ /* 0x000fe40007810000 */
[----:B------:R-:W-:Y:S02]  /*a9a0*/  FMNMX.FTZ R0, R112, R67, !PT ;  /* 0x0000004370007209 */ /* 0x000fe40007810000 */
[----:B---3--:R-:W-:Y:S02]  /*a9b0*/  FMNMX.FTZ R65, R27, R2, !PT ;  /* 0x000000021b417209 */ /* 0x008fe40007810000 */
[----:B------:R-:W-:Y:S02]  /*a9c0*/  FMNMX.FTZ R2, R30, R5, !PT ;  /* 0x000000051e027209 */ /* 0x000fe40007810000 */
[----:B------:R-:W-:Y:S01]  /*a9d0*/  FMNMX.FTZ R5, R53, R0, !PT ;  /* 0x0000000035057209 */ /* 0x000fe20007810000 */
[----:B------:R-:W-:Y:S01]  /*a9e0*/  SHFL.BFLY PT, R4, R65, 0x2, 0x1f ;  /* 0x0c401f0041047f89 */ /* 0x000fe200000e0000 */
[----:B------:R-:W-:Y:S02]  /*a9f0*/  MOV R118, R210 ;  /* 0x000000d200767202 */ /* 0x000fe40000000f00 */
[----:B------:R-:W-:Y:S05]  /*aa00*/  FMNMX.FTZ R3, R52, R5, !PT ;  /* 0x0000000534037209 */ /* 0x000fea0007810000 */
[----:B------:R-:W-:Y:S08]  /*aa10*/  SHFL.BFLY PT, R71, R2, 0x2, 0x1f ;  /* 0x0c401f0002477f89 */ /* 0x000ff000000e0000 */
[----:B------:R-:W1:Y:S02]  /*aa20*/  SHFL.BFLY PT, R0, R3, 0x2, 0x1f ;  /* 0x0c401f0003007f89 */ /* 0x000e6400000e0000 */
[----:B-1----:R-:W-:Y:S02]  /*aa30*/  FMNMX.FTZ R5, R3, R0, !PT ;  /* 0x0000000003057209 */ /* 0x002fe40007810000 */
[----:B------:R-:W-:Y:S02]  /*aa40*/  FMNMX.FTZ R69, R26, R69, !PT ;  /* 0x000000451a457209 */ /* 0x000fe40007810000 */
[----:B------:R-:W-:Y:S02]  /*aa50*/  FMNMX.FTZ R67, R65, R4, !PT ;  /* 0x0000000441437209 */ /* 0x000fe40007810000 */
[----:B------:R-:W1:Y:S01]  /*aa60*/  SHFL.BFLY PT, R0, R5, 0x1, 0x1f ;  /* 0x0c201f0005007f89 */ /* 0x000e6200000e0000 */
[----:B------:R-:W-:Y:S07]  /*aa70*/  FMNMX.FTZ R65, R2, R71, !PT ;  /* 0x0000004702417209 */ /* 0x000fee0007810000 */
[----:B------:R-:W2:Y:S08]  /*aa80*/  SHFL.BFLY PT, R68, R69, 0x1, 0x1f ;  /* 0x0c201f0045447f89 */ /* 0x000eb000000e0000 */
[----:B------:R-:W3:Y:S08]  /*aa90*/  SHFL.BFLY PT, R4, R67, 0x1, 0x1f ;  /* 0x0c201f0043047f89 */ /* 0x000ef000000e0000 */
[----:B------:R-:W4:Y:S01]  /*aaa0*/  SHFL.BFLY PT, R26, R65, 0x1, 0x1f ;  /* 0x0c201f00411a7f89 */ /* 0x000f2200000e0000 */
[----:B-1----:R-:W-:Y:S02]  /*aab0*/  FMNMX.FTZ R0, R5, R0, !PT ;  /* 0x0000000005007209 */ /* 0x002fe40007810000 */
[----:B--2---:R-:W-:Y:S03]  /*aac0*/  FMNMX.FTZ R68, R69, R68, !PT ;  /* 0x0000004445447209 */ /* 0x004fe60007810000 */
[----:B------:R-:W-:Y:S01]  /*aad0*/  FMUL.FTZ R105, R0, UR4 ;  /* 0x0000000400697c20 */ /* 0x000fe20008410000 */
[C---:B------:R-:W-:Y:S01]  /*aae0*/  FSETP.NEU.FTZ.AND P1, PT, R68.reuse, -INF , PT ;  /* 0xff8000004400780b */ /* 0x040fe20003f3d000 */
[C---:B------:R-:W-:Y:S01]  /*aaf0*/  FMUL.FTZ R104, R68.reuse, UR4 ;  /* 0x0000000444687c20 */ /* 0x040fe20008410000 */
[----:B---3--:R-:W-:Y:S01]  /*ab00*/  FMNMX.FTZ R3, R67, R4, !PT ;  /* 0x0000000443037209 */ /* 0x008fe20007810000 */
[----:B------:R-:W-:Y:S03]  /*ab10*/  FADD.FTZ R2, -R68, R201 ;  /* 0x000000c944027221 */ /* 0x000fe60000010100 */
[----:B------:R-:W-:Y:S01]  /*ab20*/  FSEL R104, R104, RZ, P1 ;  /* 0x000000ff68687208 */ /* 0x000fe20000800000 */
[C---:B------:R-:W-:Y:S01]  /*ab30*/  FMUL.FTZ R100, R3.reuse, UR4 ;  /* 0x0000000403647c20 */ /* 0x040fe20008410000 */
[----:B------:R-:W-:Y:S01]  /*ab40*/  FMUL.FTZ R66, R2, UR4 ;  /* 0x0000000402427c20 */ /* 0x000fe20008410000 */
[C---:B------:R-:W-:Y:S01]  /*ab50*/  FSETP.NEU.FTZ.AND P1, PT, R3.reuse, -INF , PT ;  /* 0xff8000000300780b */ /* 0x040fe20003f3d000 */
[----:B------:R-:W-:Y:S01]  /*ab60*/  FADD.FTZ R4, -R3, R196 ;  /* 0x000000c403047221 */ /* 0x000fe20000010100 */
[--C-:B------:R-:W-:Y:S01]  /*ab70*/  FFMA.FTZ R5, R21, UR4, -R104.reuse ;  /* 0x0000000415057c23 */ /* 0x100fe20008010868 */
[--C-:B------:R-:W-:Y:S01]  /*ab80*/  FFMA.FTZ R119, R23, UR4, -R104.reuse ;  /* 0x0000000417777c23 */ /* 0x100fe20008010868 */
[--C-:B------:R-:W-:Y:S01]  /*ab90*/  FFMA.FTZ R91, R22, UR4, -R104.reuse ;  /* 0x00000004165b7c23 */ /* 0x100fe20008010868 */
[----:B------:R-:W-:Y:S01]  /*aba0*/  MUFU.EX2 R66, R66 ;  /* 0x0000004200427308 */ /* 0x000fe20000000800 */
[--C-:B------:R-:W-:Y:S01]  /*abb0*/  FFMA.FTZ R130, R20, UR4, -R104.reuse ;  /* 0x0000000414827c23 */ /* 0x100fe20008010868 */
[----:B----4-:R-:W-:Y:S01]  /*abc0*/  FMNMX.FTZ R2, R65, R26, !PT ;  /* 0x0000001a41027209 */ /* 0x010fe20007810000 */
[----:B------:R-:W1:Y:S01]  /*abd0*/  LDSM.16.MT88.4 R20, [R252+0x8000] ;  /* 0x00800000fc14783b */ /* 0x000e620000004200 */
[----:B------:R-:W-:Y:S01]  /*abe0*/  FSEL R100, R100, RZ, P1 ;  /* 0x000000ff64647208 */ /* 0x000fe20000800000 */
[----:B------:R-:W-:Y:S01]  /*abf0*/  FMUL.FTZ R71, R4, UR4 ;  /* 0x0000000404477c20 */ /* 0x000fe20008410000 */
[C---:B------:R-:W-:Y:S01]  /*ac00*/  FSETP.NEU.FTZ.AND P2, PT, R2.reuse, -INF , PT ;  /* 0xff8000000200780b */ /* 0x040fe20003f5d000 */
[C---:B------:R-:W-:Y:S03]  /*ac10*/  FMUL.FTZ R101, R2.reuse, UR4 ;  /* 0x0000000402657c20 */ /* 0x040fe60008410000 */
[----:B------:R-:W-:Y:S01]  /*ac20*/  MUFU.EX2 R130, R130 ;  /* 0x0000008200827308 */ /* 0x000fe20000000800 */
[----:B------:R-:W-:Y:S01]  /*ac30*/  FADD.FTZ R4, -R2, R199 ;  /* 0x000000c702047221 */ /* 0x000fe20000010100 */
[----:B------:R-:W-:Y:S01]  /*ac40*/  FSETP.NEU.FTZ.AND P1, PT, R0, -INF , PT ;  /* 0xff8000000000780b */ /* 0x000fe20003f3d000 */
[----:B------:R-:W-:Y:S01]  /*ac50*/  FFMA.FTZ R67, R223, UR4, -R104 ;  /* 0x00000004df437c23 */ /* 0x000fe20008010868 */
[----:B------:R-:W-:Y:S01]  /*ac60*/  FFMA.FTZ R240, R221, UR4, -R100 ;  /* 0x00000004ddf07c23 */ /* 0x000fe20008010864 */
[----:B------:R-:W-:Y:S01]  /*ac70*/  FFMA.FTZ R98, R237, UR4, -R104 ;  /* 0x00000004ed627c23 */ /* 0x000fe20008010868 */
[----:B------:R-:W-:Y:S01]  /*ac80*/  FFMA.FTZ R97, R235, UR4, -R100 ;  /* 0x00000004eb617c23 */ /* 0x000fe20008010864 */
[--C-:B------:R-:W-:Y:S03]  /*ac90*/  FFMA.FTZ R221, R18, UR4, -R104.reuse ;  /* 0x0000000412dd7c23 */ /* 0x100fe60008010868 */
[----:B------:R-:W-:Y:S01]  /*aca0*/  MUFU.EX2 R71, R71 ;  /* 0x0000004700477308 */ /* 0x000fe20000000800 */
[----:B------:R-:W-:Y:S01]  /*acb0*/  FFMA.FTZ R222, R222, UR4, -R104 ;  /* 0x00000004dede7c23 */ /* 0x000fe20008010868 */
[--C-:B------:R-:W-:Y:S01]  /*acc0*/  FFMA.FTZ R223, R15, UR4, -R100.reuse ;  /* 0x000000040fdf7c23 */ /* 0x100fe20008010864 */
[----:B------:R-:W-:Y:S01]  /*acd0*/  FFMA.FTZ R220, R17, UR4, -R100 ;  /* 0x0000000411dc7c23 */ /* 0x000fe20008010864 */
[----:B------:R-:W-:Y:S01]  /*ace0*/  FSEL R101, R101, RZ, P2 ;  /* 0x000000ff65657208 */ /* 0x000fe20001000000 */
[----:B------:R-:W-:Y:S01]  /*acf0*/  FMUL.FTZ R70, R4, UR4 ;  /* 0x0000000404467c20 */ /* 0x000fe20008410000 */
[----:B------:R-:W-:Y:S01]  /*ad00*/  FSEL R105, R105, RZ, P1 ;  /* 0x000000ff69697208 */ /* 0x000fe20000800000 */
[----:B------:R-:W-:Y:S03]  /*ad10*/  FADD.FTZ R4, -R0, R197 ;  /* 0x000000c500047221 */ /* 0x000fe60000010100 */
[----:B------:R-:W-:Y:S01]  /*ad20*/  MUFU.EX2 R67, R67 ;  /* 0x0000004300437308 */ /* 0x000fe20000000800 */
[--C-:B------:R-:W-:Y:S01]  /*ad30*/  FFMA.FTZ R87, R215, UR4, -R104.reuse ;  /* 0x00000004d7577c23 */ /* 0x100fe20008010868 */
[--C-:B------:R-:W-:Y:S01]  /*ad40*/  FFMA.FTZ R85, R214, UR4, -R104.reuse ;  /* 0x00000004d6557c23 */ /* 0x100fe20008010868 */
[--C-:B------:R-:W-:Y:S01]  /*ad50*/  FFMA.FTZ R94, R218, UR4, -R104.reuse ;  /* 0x00000004da5e7c23 */ /* 0x100fe20008010868 */
[--C-:B------:R-:W-:Y:S01]  /*ad60*/  FFMA.FTZ R99, R208, UR4, -R104.reuse ;  /* 0x00000004d0637c23 */ /* 0x100fe20008010868 */
[--C-:B------:R-:W-:Y:S01]  /*ad70*/  FFMA.FTZ R217, R211, UR4, -R104.reuse ;  /* 0x00000004d3d97c23 */ /* 0x100fe20008010868 */
[----:B------:R-:W-:Y:S01]  /*ad80*/  FFMA.FTZ R95, R212, UR4, -R104 ;  /* 0x00000004d45f7c23 */ /* 0x000fe20008010868 */
[----:B------:R-:W-:Y:S03]  /*ad90*/  FFMA.FTZ R131, R37, UR4, -R100 ;  /* 0x0000000425837c23 */ /* 0x000fe60008010864 */
[----:B------:R-:W2:Y:S01]  /*ada0*/  MUFU.EX2 R98, R98 ;  /* 0x0000006200627308 */ /* 0x000ea20000000800 */
[--C-:B------:R-:W-:Y:S01]  /*adb0*/  FFMA.FTZ R93, R241, UR4, -R101.reuse ;  /* 0x00000004f15d7c23 */ /* 0x100fe20008010865 */
[--C-:B------:R-:W-:Y:S01]  /*adc0*/  FFMA.FTZ R241, R58, UR4, -R101.reuse ;  /* 0x000000043af17c23 */ /* 0x100fe20008010865 */
[--C-:B------:R-:W-:Y:S01]  /*add0*/  FFMA.FTZ R209, R243, UR4, -R101.reuse ;  /* 0x00000004f3d17c23 */ /* 0x100fe20008010865 */
[----:B------:R-:W-:Y:S01]  /*ade0*/  FFMA.FTZ R243, R56, UR4, -R101 ;  /* 0x0000000438f37c23 */ /* 0x000fe20008010865 */
[----:B------:R-:W-:Y:S01]  /*adf0*/  FFMA.FTZ R239, R239, UR4, -R105 ;  /* 0x00000004efef7c23 */ /* 0x000fe20008010869 */
[----:B------:R-:W-:Y:S01]  /*ae00*/  FFMA.FTZ R65, R16, UR4, -R104 ;  /* 0x0000000410417c23 */ /* 0x000fe20008010868 */
[----:B------:R-:W-:Y:S03]  /*ae10*/  FFMA.FTZ R16, R36, UR4, -R100 ;  /* 0x0000000424107c23 */ /* 0x000fe60008010864 */
[----:B------:R-:W-:Y:S01]  /*ae20*/  MUFU.EX2 R240, R240 ;  /* 0x000000f000f07308 */ /* 0x000fe20000000800 */
[----:B------:R-:W-:Y:S01]  /*ae30*/  FFMA.FTZ R196, R89, UR4, -R104 ;  /* 0x0000000459c47c23 */ /* 0x000fe20008010868 */
[----:B------:R-:W-:Y:S01]  /*ae40*/  FFMA.FTZ R89, R39, UR4, -R100 ;  /* 0x0000000427597c23 */ /* 0x000fe20008010864 */
[----:B------:R-:W-:Y:S01]  /*ae50*/  FFMA.FTZ R210, R113, UR4, -R104 ;  /* 0x0000000471d27c23 */ /* 0x000fe20008010868 */
[----:B------:R-:W-:Y:S01]  /*ae60*/  FFMA.FTZ R113, R38, UR4, -R100 ;  /* 0x0000000426717c23 */ /* 0x000fe20008010864 */
[--C-:B------:R-:W-:Y:S01]  /*ae70*/  FFMA.FTZ R117, R8, UR4, -R104.reuse ;  /* 0x0000000408757c23 */ /* 0x100fe20008010868 */
[----:B------:R-:W3:Y:S01]  /*ae80*/  LDSM.16.MT88.4 R36, [R250+0x8000] ;  /* 0x00800000fa24783b */ /* 0x000ee20000004200 */
[----:B------:R-:W-:Y:S03]  /*ae90*/  FFMA.FTZ R121, R232, UR4, -R104 ;  /* 0x00000004e8797c23 */ /* 0x000fe60008010868 */
[----:B------:R-:W-:Y:S01]  /*aea0*/  MUFU.EX2 R97, R97 ;  /* 0x0000006100617308 */ /* 0x000fe20000000800 */
[----:B------:R-:W-:Y:S01]  /*aeb0*/  FFMA.FTZ R232, R207, UR4, -R100 ;  /* 0x00000004cfe87c23 */ /* 0x000fe20008010864 */
[--C-:B------:R-:W-:Y:S01]  /*aec0*/  FFMA.FTZ R125, R76, UR4, -R104.reuse ;  /* 0x000000044c7d7c23 */ /* 0x100fe20008010868 */
[----:B------:R-:W-:Y:S01]  /*aed0*/  FFMA.FTZ R201, R92, UR4, -R104 ;  /* 0x000000045cc97c23 */ /* 0x000fe20008010868 */
[--C-:B------:R-:W-:Y:S01]  /*aee0*/  FFMA.FTZ R92, R118, UR4, -R100.reuse ;  /* 0x00000004765c7c23 */ /* 0x100fe20008010864 */
[--C-:B------:R-:W-:Y:S01]  /*aef0*/  FFMA.FTZ R199, R72, UR4, -R100.reuse ;  /* 0x0000000448c77c23 */ /* 0x100fe20008010864 */
[----:B--2---:R-:W-:Y:S01]  /*af00*/  F2FP.BF16.F32.PACK_AB R72, R98, R67 ;  /* 0x000000436248723e */ /* 0x004fe200000010ff */
[--C-:B------:R-:W-:Y:S03]  /*af10*/  FFMA.FTZ R235, R205, UR4, -R100.reuse ;  /* 0x00000004cdeb7c23 */ /* 0x100fe60008010864 */
[----:B------:R-:W-:Y:S01]  /*af20*/  MUFU.EX2 R222, R222 ;  /* 0x000000de00de7308 */ /* 0x000fe20000000800 */
[----:B------:R-:W-:Y:S01]  /*af30*/  FFMA.FTZ R128, R206, UR4, -R100 ;  /* 0x00000004ce807c23 */ /* 0x000fe20008010864 */
[----:B------:R-:W-:Y:S01]  /*af40*/  FFMA.FTZ R206, R57, UR4, -R101 ;  /* 0x0000000439ce7c23 */ /* 0x000fe20008010865 */
[----:B------:R-:W-:Y:S01]  /*af50*/  FMUL.FTZ R69, R4, UR4 ;  /* 0x0000000404457c20 */ /* 0x000fe20008410000 */
[----:B------:R-:W-:Y:S01]  /*af60*/  FFMA.FTZ R208, R6, UR4, -R105 ;  /* 0x0000000406d07c23 */ /* 0x000fe20008010869 */
[--C-:B------:R-:W-:Y:S01]  /*af70*/  FFMA.FTZ R211, R10, UR4, -R101.reuse ;  /* 0x000000040ad37c23 */ /* 0x100fe20008010865 */
[----:B------:R-:W-:Y:S01]  /*af80*/  FFMA.FTZ R218, R9, UR4, -R101 ;  /* 0x0000000409da7c23 */ /* 0x000fe20008010865 */
[----:B------:R-:W-:Y:S03]  /*af90*/  FFMA.FTZ R215, R14, UR4, -R105 ;  /* 0x000000040ed77c23 */ /* 0x000fe60008010869 */
[----:B------:R-:W-:Y:S01]  /*afa0*/  MUFU.EX2 R221, R221 ;  /* 0x000000dd00dd7308 */ /* 0x000fe20000000800 */
[--C-:B------:R-:W-:Y:S01]  /*afb0*/  FFMA.FTZ R236, R236, UR4, -R104.reuse ;  /* 0x00000004ecec7c23 */ /* 0x100fe20008010868 */
[----:B------:R-:W-:Y:S01]  /*afc0*/  FFMA.FTZ R124, R78, UR4, -R104 ;  /* 0x000000044e7c7c23 */ /* 0x000fe20008010868 */
[C---:B------:R-:W-:Y:S01]  /*afd0*/  FMUL.FTZ R4, R66.reuse, R192 ;  /* 0x000000c042047220 */ /* 0x040fe20000410000 */
[----:B------:R-:W-:Y:S01]  /*afe0*/  MOV R192, R5 ;  /* 0x0000000500c07202 */ /* 0x000fe20000000f00 */
[--C-:B------:R-:W-:Y:S01]  /*aff0*/  FFMA.FTZ R118, R75, UR4, -R100.reuse ;  /* 0x000000044b767c23 */ /* 0x100fe20008010864 */
[--C-:B------:R-:W-:Y:S01]  /*b000*/  FFMA.FTZ R11, R11, UR4, -R100.reuse ;  /* 0x000000040b0b7c23 */ /* 0x100fe20008010864 */
[--C-:B------:R-:W-:Y:S03]  /*b010*/  FFMA.FTZ R8, R13, UR4, -R100.reuse ;  /* 0x000000040d087c23 */ /* 0x100fe60008010864 */
[----:B------:R-:W-:Y:S01]  /*b020*/  MUFU.EX2 R223, R223 ;  /* 0x000000df00df7308 */ /* 0x000fe20000000800 */
[C---:B------:R-:W-:Y:S01]  /*b030*/  FMUL.FTZ R5, R66.reuse, R193 ;  /* 0x000000c142057220 */ /* 0x040fe20000410000 */
[----:B------:R-:W-:Y:S01]  /*b040*/  FFMA.FTZ R193, R55, UR4, -R101 ;  /* 0x0000000437c17c23 */ /* 0x000fe20008010865 */
[----:B------:R-:W-:Y:S01]  /*b050*/  FMUL.FTZ R6, R71, R194 ;  /* 0x000000c247067220 */ /* 0x000fe20000410000 */
[----:B------:R-:W-:Y:S01]  /*b060*/  MOV R194, R11 ;  /* 0x0000000b00c27202 */ /* 0x000fe20000000f00 */
[--C-:B------:R-:W-:Y:S01]  /*b070*/  FFMA.FTZ R197, R79, UR4, -R100.reuse ;  /* 0x000000044fc57c23 */ /* 0x100fe20008010864 */
[----:B------:R-:W-:Y:S01]  /*b080*/  FFMA.FTZ R15, R213, UR4, -R100 ;  /* 0x00000004d50f7c23 */ /* 0x000fe20008010864 */
[----:B------:R-:W-:Y:S03]  /*b090*/  FMUL.FTZ R17, R66, R181 ;  /* 0x000000b542117220 */ /* 0x000fe60000410000 */
[----:B------:R-:W2:Y:S01]  /*b0a0*/  MUFU.EX2 R220, R220 ;  /* 0x000000dc00dc7308 */ /* 0x000ea20000000800 */
[----:B------:R-:W-:Y:S01]  /*b0b0*/  FFMA.FTZ R214, R7, UR4, -R105 ;  /* 0x0000000407d67c23 */ /* 0x000fe20008010869 */
[--C-:B------:R-:W-:Y:S01]  /*b0c0*/  FFMA.FTZ R122, R228, UR4, -R104.reuse ;  /* 0x00000004e47a7c23 */ /* 0x100fe20008010868 */
[--C-:B------:R-:W-:Y:S01]  /*b0d0*/  FFMA.FTZ R228, R219, UR4, -R104.reuse ;  /* 0x00000004dbe47c23 */ /* 0x100fe20008010868 */
[--C-:B------:R-:W-:Y:S01]  /*b0e0*/  FFMA.FTZ R219, R96, UR4, -R104.reuse ;  /* 0x0000000460db7c23 */ /* 0x100fe20008010868 */
[----:B------:R-:W-:Y:S01]  /*b0f0*/  MOV R181, R30 ;  /* 0x0000001e00b57202 */ /* 0x000fe20000000f00 */
[C---:B------:R-:W-:Y:S01]  /*b100*/  FMUL.FTZ R7, R71.reuse, R195 ;  /* 0x000000c347077220 */ /* 0x040fe20000410000 */
[----:B------:R-:W-:Y:S03]  /*b110*/  MOV R195, R8 ;  /* 0x0000000800c37202 */ /* 0x000fe60000000f00 */
[----:B------:R-:W4:Y:S01]  /*b120*/  MUFU.EX2 R70, R70 ;  /* 0x0000004600467308 */ /* 0x000f220000000800 */
[----:B------:R-:W-:Y:S01]  /*b130*/  FMUL.FTZ R18, R71, R182 ;  /* 0x000000b647127220 */ /* 0x000fe20000410000 */
[----:B------:R-:W-:Y:S01]  /*b140*/  MOV R26, R216 ;  /* 0x000000d8001a7202 */ /* 0x000fe20000000f00 */
[----:B------:R-:W-:Y:S01]  /*b150*/  FFMA.FTZ R237, R35, UR4, -R101 ;  /* 0x0000000423ed7c23 */ /* 0x000fe20008010865 */
[----:B------:R-:W-:Y:S01]  /*b160*/  FMUL.FTZ R35, R71, R167 ;  /* 0x000000a747237220 */ /* 0x000fe20000410000 */
[----:B------:R-:W-:Y:S01]  /*b170*/  FFMA.FTZ R167, R106, UR4, -R105 ;  /* 0x000000046aa77c23 */ /* 0x000fe20008010869 */
[--C-:B------:R-:W-:Y:S01]  /*b180*/  FFMA.FTZ R40, R40, UR4, -R101.reuse ;  /* 0x0000000428287c23 */ /* 0x100fe20008010865 */
[--C-:B------:R-:W-:Y:S03]  /*b190*/  FFMA.FTZ R42, R42, UR4, -R101.reuse ;  /* 0x000000042a2a7c23 */ /* 0x100fe60008010865 */
[----:B------:R-:W5:Y:S01]  /*b1a0*/  MUFU.EX2 R69, R69 ;  /* 0x0000004500457308 */ /* 0x000f620000000800 */
[----:B--2---:R-:W-:Y:S01]  /*b1b0*/  F2FP.BF16.F32.PACK_AB R75, R220, R223 ;  /* 0x000000dfdc4b723e */ /* 0x004fe200000010ff */
[--C-:B------:R-:W-:Y:S01]  /*b1c0*/  FFMA.FTZ R116, R116, UR4, -R101.reuse ;  /* 0x0000000474747c23 */ /* 0x100fe20008010865 */
[--C-:B------:R-:W-:Y:S01]  /*b1d0*/  FFMA.FTZ R111, R111, UR4, -R101.reuse ;  /* 0x000000046f6f7c23 */ /* 0x100fe20008010865 */
[----:B------:R-:W-:Y:S01]  /*b1e0*/  FFMA.FTZ R103, R103, UR4, -R101 ;  /* 0x0000000467677c23 */ /* 0x000fe20008010865 */
[----:B------:R-:W-:Y:S01]  /*b1f0*/  MOV R55, R40 ;  /* 0x0000002800377202 */ /* 0x000fe20000000f00 */
[--C-:B------:R-:W-:Y:S01]  /*b200*/  FFMA.FTZ R182, R230, UR4, -R105.reuse ;  /* 0x00000004e6b67c23 */ /* 0x100fe20008010869 */
[----:B------:R-:W-:Y:S03]  /*b210*/  FFMA.FTZ R230, R64, UR4, -R105 ;  /* 0x0000000440e67c23 */ /* 0x000fe60008010869 */
[----:B------:R-:W-:Y:S01]  /*b220*/  MUFU.EX2 R93, R93 ;  /* 0x0000005d005d7308 */ /* 0x000fe20000000800 */
[----:B------:R-:W-:Y:S01]  /*b230*/  FMUL.FTZ R64, R66, R132 ;  /* 0x0000008442407220 */ /* 0x000fe20000410000 */
[C---:B----4-:R-:W-:Y:S01]  /*b240*/  FMUL.FTZ R8, R70.reuse, R188 ;  /* 0x000000bc46087220 */ /* 0x050fe20000410000 */
[C---:B------:R-:W-:Y:S01]  /*b250*/  FMUL.FTZ R9, R70.reuse, R189 ;  /* 0x000000bd46097220 */ /* 0x040fe20000410000 */
[----:B------:R-:W-:Y:S01]  /*b260*/  FMUL.FTZ R13, R70, R185 ;  /* 0x000000b9460d7220 */ /* 0x000fe20000410000 */
[--C-:B------:R-:W-:Y:S01]  /*b270*/  FFMA.FTZ R185, R34, UR4, -R101.reuse ;  /* 0x0000000422b97c23 */ /* 0x100fe20008010865 */
[----:B------:R-:W-:Y:S01]  /*b280*/  FMUL.FTZ R34, R71, R166 ;  /* 0x000000a647227220 */ /* 0x000fe20000410000 */
[--C-:B------:R-:W-:Y:S03]  /*b290*/  FFMA.FTZ R188, R227, UR4, -R101.reuse ;  /* 0x00000004e3bc7c23 */ /* 0x100fe60008010865 */
[----:B------:R-:W2:Y:S01]  /*b2a0*/  MUFU.EX2 R209, R209 ;  /* 0x000000d100d17308 */ /* 0x000ea20000000800 */
[----:B-----5:R-:W-:Y:S01]  /*b2b0*/  FMUL.FTZ R10, R69, R190 ;  /* 0x000000be450a7220 */ /* 0x020fe20000410000 */
[--C-:B------:R-:W-:Y:S01]  /*b2c0*/  FFMA.FTZ R190, R59, UR4, -R101.reuse ;  /* 0x000000043bbe7c23 */ /* 0x100fe20008010865 */
[C---:B------:R-:W-:Y:S01]  /*b2d0*/  FMUL.FTZ R11, R69.reuse, R191 ;  /* 0x000000bf450b7220 */ /* 0x040fe20000410000 */
[----:B------:R-:W4:Y:S01]  /*b2e0*/  LDSM.16.MT88.4 R56, [R249+0x8000] ;  /* 0x00800000f938783b */ /* 0x000f220000004200 */
[C---:B------:R-:W-:Y:S01]  /*b2f0*/  FMUL.FTZ R14, R69.reuse, R186 ;  /* 0x000000ba450e7220 */ /* 0x040fe20000410000 */
[----:B------:R-:W-:Y:S01]  /*b300*/  FMUL.FTZ R30, R69, R170 ;  /* 0x000000aa451e7220 */ /* 0x000fe20000410000 */
[--C-:B------:R-:W-:Y:S03]  /*b310*/  FFMA.FTZ R186, R32, UR4, -R101.reuse ;  /* 0x0000000420ba7c23 */ /* 0x100fe60008010865 */
[----:B------:R5:W-:Y:S01]  /*b320*/  MUFU.EX2 R96, R239 ;  /* 0x000000ef00607308 */ /* 0x000be20000000800 */
[----:B------:R-:W-:Y:S01]  /*b330*/  FMUL.FTZ R32, R66, R164 ;  /* 0x000000a442207220 */ /* 0x000fe20000410000 */
[----:B------:R-:W-:Y:S01]  /*b340*/  MOV R164, R185 ;  /* 0x000000b900a47202 */ /* 0x000fe20000000f00 */
[--C-:B------:R-:W-:Y:S01]  /*b350*/  FFMA.FTZ R227, R51, UR4, -R101.reuse ;  /* 0x0000000433e37c23 */ /* 0x100fe20008010865 */
[----:B------:R-:W-:Y:S01]  /*b360*/  FFMA.FTZ R189, R61, UR4, -R101 ;  /* 0x000000043dbd7c23 */ /* 0x000fe20008010865 */
[----:B------:R-:W-:Y:S01]  /*b370*/  MOV R61, R42 ;  /* 0x0000002a003d7202 */ /* 0x000fe20000000f00 */
[----:B------:R-:W-:Y:S01]  /*b380*/  FMUL.FTZ R42, R69, R158 ;  /* 0x0000009e452a7220 */ /* 0x000fe20000410000 */
[----:B------:R-:W-:Y:S03]  /*b390*/  FMUL.FTZ R40, R70, R156 ;  /* 0x0000009c46287220 */ /* 0x000fe60000410000 */
[----:B------:R-:W1:Y:S01]  /*b3a0*/  MUFU.EX2 R208, R208 ;  /* 0x000000d000d07308 */ /* 0x000e620000000800 */
[----:B--2---:R-:W-:Y:S01]  /*b3b0*/  F2FP.BF16.F32.PACK_AB R76, R209, R93 ;  /* 0x0000005dd14c723e */ /* 0x004fe200000010ff */
[--C-:B------:R-:W-:Y:S01]  /*b3c0*/  FFMA.FTZ R166, R242, UR4, -R105.reuse ;  /* 0x00000004f2a67c23 */ /* 0x100fe20008010869 */
[--C-:B------:R-:W-:Y:S01]  /*b3d0*/  FFMA.FTZ R242, R48, UR4, -R105.reuse ;  /* 0x0000000430f27c23 */ /* 0x100fe20008010869 */
[----:B------:R-:W-:Y:S01]  /*b3e0*/  FMUL.FTZ R48, R66, R148 ;  /* 0x0000009442307220 */ /* 0x000fe20000410000 */
[----:B------:R-:W-:Y:S01]  /*b3f0*/  FFMA.FTZ R158, R50, UR4, -R105 ;  /* 0x00000004329e7c23 */ /* 0x000fe20008010869 */
[C---:B------:R-:W-:Y:S01]  /*b400*/  FMUL.FTZ R50, R71.reuse, R150 ;  /* 0x0000009647327220 */ /* 0x040fe20000410000 */
[----:B------:R-:W-:Y:S03]  /*b410*/  FMUL.FTZ R51, R71, R151 ;  /* 0x0000009747337220 */ /* 0x000fe60000410000 */
[----:B------:R-:W-:Y:S01]  /*b420*/  MUFU.EX2 R211, R211 ;  /* 0x000000d300d37308 */ /* 0x000fe20000000800 */
[--C-:B-----5:R-:W-:Y:S01]  /*b430*/  FFMA.FTZ R239, R33, UR4, -R101.reuse ;  /* 0x0000000421ef7c23 */ /* 0x120fe20008010865 */
[----:B------:R-:W-:Y:S01]  /*b440*/  FMUL.FTZ R33, R66, R165 ;  /* 0x000000a542217220 */ /* 0x000fe20000410000 */
[----:B------:R-:W-:Y:S01]  /*b450*/  FFMA.FTZ R165, R83, UR4, -R101 ;  /* 0x0000000453a57c23 */ /* 0x000fe20008010865 */
[--C-:B------:R-:W-:Y:S01]  /*b460*/  FFMA.FTZ R170, R238, UR4, -R105.reuse ;  /* 0x00000004eeaa7c23 */ /* 0x100fe20008010869 */
[--C-:B------:R-:W-:Y:S01]  /*b470*/  FFMA.FTZ R238, R54, UR4, -R105.reuse ;  /* 0x0000000436ee7c23 */ /* 0x100fe20008010869 */
[----:B------:R-:W-:Y:S01]  /*b480*/  FMUL.FTZ R54, R71, R146 ;  /* 0x0000009247367220 */ /* 0x000fe20000410000 */
[--C-:B------:R-:W-:Y:S03]  /*b490*/  FFMA.FTZ R156, R60, UR4, -R105.reuse ;  /* 0x000000043c9c7c23 */ /* 0x100fe60008010869 */
[----:B------:R-:W2:Y:S01]  /*b4a0*/  MUFU.EX2 R218, R218 ;  /* 0x000000da00da7308 */ /* 0x000ea20000000800 */
[----:B------:R-:W-:Y:S01]  /*b4b0*/  FMUL.FTZ R60, R70, R136 ;  /* 0x00000088463c7220 */ /* 0x000fe20000410000 */
[----:B------:R-:W-:Y:S01]  /*b4c0*/  FFMA.FTZ R106, R53, UR4, -R105 ;  /* 0x00000004356a7c23 */ /* 0x000fe20008010869 */
[----:B------:R-:W-:Y:S01]  /*b4d0*/  FMUL.FTZ R53, R66, R145 ;  /* 0x0000009142357220 */ /* 0x000fe20000410000 */
[--C-:B------:R-:W-:Y:S01]  /*b4e0*/  FFMA.FTZ R212, R107, UR4, -R104.reuse ;  /* 0x000000046bd47c23 */ /* 0x100fe20008010868 */
[--C-:B------:R-:W-:Y:S01]  /*b4f0*/  FFMA.FTZ R109, R12, UR4, -R104.reuse ;  /* 0x000000040c6d7c23 */ /* 0x100fe20008010868 */
[--C-:B------:R-:W-:Y:S01]  /*b500*/  FFMA.FTZ R120, R129, UR4, -R104.reuse ;  /* 0x0000000481787c23 */ /* 0x100fe20008010868 */
[--C-:B------:R-:W-:Y:S03]  /*b510*/  FFMA.FTZ R115, R115, UR4, -R104.reuse ;  /* 0x0000000473737c23 */ /* 0x100fe60008010868 */
[----:B------:R-:W-:Y:S01]  /*b520*/  MUFU.EX2 R215, R215 ;  /* 0x000000d700d77308 */ /* 0x000fe20000000800 */
[--C-:B------:R-:W-:Y:S01]  /*b530*/  FFMA.FTZ R107, R127, UR4, -R104.reuse ;  /* 0x000000047f6b7c23 */ /* 0x100fe20008010868 */
[----:B------:R-:W-:Y:S01]  /*b540*/  FFMA.FTZ R104, R123, UR4, -R104 ;  /* 0x000000047b687c23 */ /* 0x000fe20008010868 */
[--C-:B------:R-:W-:Y:S01]  /*b550*/  FFMA.FTZ R123, R73, UR4, -R100.reuse ;  /* 0x00000004497b7c23 */ /* 0x100fe20008010864 */
[----:B------:R-:W-:Y:S01]  /*b560*/  F2FP.BF16.F32.PACK_AB R73, R97, R240 ;  /* 0x000000f06149723e */ /* 0x000fe200000010ff */
[--C-:B------:R-:W-:Y:S01]  /*b570*/  FFMA.FTZ R127, R224, UR4, -R100.reuse ;  /* 0x00000004e07f7c23 */ /* 0x100fe20008010864 */
[--C-:B------:R-:W-:Y:S01]  /*b580*/  FFMA.FTZ R224, R77, UR4, -R100.reuse ;  /* 0x000000044de07c23 */ /* 0x100fe20008010864 */
[----:B-1----:R-:W-:Y:S03]  /*b590*/  F2FP.BF16.F32.PACK_AB R77, R208, R96 ;  /* 0x00000060d04d723e */ /* 0x002fe600000010ff */
[----:B------:R-:W1:Y:S01]  /*b5a0*/  MUFU.EX2 R214, R214 ;  /* 0x000000d600d67308 */ /* 0x000e620000000800 */
[--C-:B------:R-:W-:Y:S01]  /*b5b0*/  FFMA.FTZ R129, R204, UR4, -R100.reuse ;  /* 0x00000004cc817c23 */ /* 0x100fe20008010864 */
[--C-:B------:R-:W-:Y:S01]  /*b5c0*/  FFMA.FTZ R204, R74, UR4, -R100.reuse ;  /* 0x000000044acc7c23 */ /* 0x100fe20008010864 */
[----:B------:R-:W-:Y:S01]  /*b5d0*/  F2FP.BF16.F32.PACK_AB R74, R221, R222 ;  /* 0x000000dedd4a723e */ /* 0x000fe200000010ff */
[--C-:B------:R-:W-:Y:S01]  /*b5e0*/  FFMA.FTZ R12, R19, UR4, -R100.reuse ;  /* 0x00000004130c7c23 */ /* 0x100fe20008010864 */
[----:B--2---:R-:W-:Y:S01]  /*b5f0*/  F2FP.BF16.F32.PACK_AB R78, R218, R211 ;  /* 0x000000d3da4e723e */ /* 0x004fe200000010ff */
[----:B------:R-:W-:Y:S01]  /*b600*/  FMUL.FTZ R19, R71, R183 ;  /* 0x000000b747137220 */ /* 0x000fe20000410000 */
[--C-:B------:R-:W-:Y:S03]  /*b610*/  FFMA.FTZ R213, R102, UR4, -R100.reuse ;  /* 0x0000000466d57c23 */ /* 0x100fe60008010864 */
[----:B------:R-:W-:Y:S01]  /*b620*/  MUFU.EX2 R150, R87 ;  /* 0x0000005700967308 */ /* 0x000fe20000000800 */
[----:B------:R-:W-:Y:S01]  /*b630*/  MOV R191, R12 ;  /* 0x0000000c00bf7202 */ /* 0x000fe20000000f00 */
[-C--:B------:R-:W-:Y:S05]  /*b640*/  HMMA.16816.F32.BF16 R4, R72, R20.reuse, R4 ;  /* 0x000000144804723c */ /* 0x080fea0000041804 */
[----:B------:R-:W-:Y:S03]  /*b650*/  FMUL.FTZ R12, R70, R184 ;  /* 0x000000b8460c7220 */ /* 0x000fe60000410000 */
[----:B------:R-:W-:Y:S03]  /*b660*/  MUFU.EX2 R188, R188 ;  /* 0x000000bc00bc7308 */ /* 0x000fe60000000800 */
[----:B-1----:R-:W-:Y:S01]  /*b670*/  F2FP.BF16.F32.PACK_AB R79, R214, R215 ;  /* 0x000000d7d64f723e */ /* 0x002fe200000010ff */
[--C-:B------:R-:W-:Y:S01]  /*b680*/  FFMA.FTZ R102, R31, UR4, -R100.reuse ;  /* 0x000000041f667c23 */ /* 0x100fe20008010864 */
[----:B------:R-:W-:Y:S01]  /*b690*/  MOV R184, R15 ;  /* 0x0000000f00b87202 */ /* 0x000fe20000000f00 */
[----:B------:R-:W-:Y:S01]  /*b6a0*/  FMUL.FTZ R15, R69, R187 ;  /* 0x000000bb450f7220 */ /* 0x000fe20000410000 */
[----:B------:R-:W-:Y:S03]  /*b6b0*/  MOV R187, R16 ;  /* 0x0000001000bb7202 */ /* 0x000fe60000000f00 */
[----:B------:R-:W-:Y:S01]  /*b6c0*/  MUFU.EX2 R182, R182 ;  /* 0x000000b600b67308 */ /* 0x000fe20000000800 */
[C---:B------:R-:W-:Y:S04]  /*b6d0*/  HMMA.16816.F32.BF16 R8, R76.reuse, R20, R8 ;  /* 0x000000144c08723c */ /* 0x040fe80000041808 */
[C---:B------:R-:W-:Y:S01]  /*b6e0*/  FMUL.FTZ R16, R66.reuse, R180 ;  /* 0x000000b442107220 */ /* 0x040fe20000410000 */
[--C-:B------:R-:W-:Y:S01]  /*b6f0*/  FFMA.FTZ R216, R29, UR4, -R100.reuse ;  /* 0x000000041dd87c23 */ /* 0x100fe20008010864 */
[-C--:B------:R-:W-:Y:S03]  /*b700*/  HMMA.16816.F32.BF16 R12, R76, R22.reuse, R12 ;  /* 0x000000164c0c723c */ /* 0x080fe6000004180c */
[----:B------:R-:W-:Y:S02]  /*b710*/  MUFU.EX2 R170, R170 ;  /* 0x000000aa00aa7308 */ /* 0x000fe40000000800 */
[C---:B------:R-:W-:Y:S01]  /*b720*/  FMUL.FTZ R20, R66.reuse, R176 ;  /* 0x000000b042147220 */ /* 0x040fe20000410000 */
[C---:B------:R-:W-:Y:S07]  /*b730*/  HMMA.16816.F32.BF16 R16, R72.reuse, R22, R16 ;  /* 0x000000164810723c */ /* 0x040fee0000041810 */
[----:B------:R-:W-:Y:S01]  /*b740*/  MUFU.EX2 R136, R235 ;  /* 0x000000eb00887308 */ /* 0x000fe20000000800 */
[----:B------:R-:W-:Y:S03]  /*b750*/  FMUL.FTZ R21, R66, R177 ;  /* 0x000000b142157220 */ /* 0x000fe60000410000 */
[--C-:B------:R-:W-:Y:S01]  /*b760*/  FFMA.FTZ R207, R25, UR4, -R100.reuse ;  /* 0x0000000419cf7c23 */ /* 0x100fe20008010864 */
[C---:B------:R-:W-:Y:S01]  /*b770*/  FMUL.FTZ R23, R71.reuse, R179 ;  /* 0x000000b347177220 */ /* 0x040fe20000410000 */
[----:B------:R-:W-:Y:S04]  /*b780*/  FMUL.FTZ R22, R71, R178 ;  /* 0x000000b247167220 */ /* 0x000fe80000410000 */
[----:B------:R-:W-:Y:S01]  /*b790*/  MUFU.EX2 R178, R119 ;  /* 0x0000007700b27308 */ /* 0x000fe20000000800 */
[--C-:B------:R-:W-:Y:S01]  /*b7a0*/  FFMA.FTZ R205, R24, UR4, -R100.reuse ;  /* 0x0000000418cd7c23 */ /* 0x100fe20008010864 */
[--C-:B------:R-:W-:Y:S01]  /*b7b0*/  FFMA.FTZ R114, R114, UR4, -R100.reuse ;  /* 0x0000000472727c23 */ /* 0x100fe20008010864 */
[--C-:B------:R-:W-:Y:S01]  /*b7c0*/  FFMA.FTZ R110, R110, UR4, -R100.reuse ;  /* 0x000000046e6e7c23 */ /* 0x100fe20008010864 */
[----:B------:R-:W-:Y:S01]  /*b7d0*/  MOV R180, R26 ;  /* 0x0000001a00b47202 */ /* 0x000fe20000000f00 */
[----:B------:R-:W-:Y:S01]  /*b7e0*/  FFMA.FTZ R100, R27, UR4, -R100 ;  /* 0x000000041b647c23 */ /* 0x000fe20008010864 */
[C---:B------:R-:W-:Y:S01]  /*b7f0*/  FMUL.FTZ R26, R69.reuse, R174 ;  /* 0x000000ae451a7220 */ /* 0x040fe20000410000 */
[C---:B------:R-:W-:Y:S03]  /*b800*/  FMUL.FTZ R27, R69.reuse, R175 ;  /* 0x000000af451b7220 */ /* 0x040fe60000410000 */
[----:B------:R-:W-:Y:S01]  /*b810*/  MUFU.EX2 R148, R131 ;  /* 0x0000008300947308 */ /* 0x000fe20000000800 */
[C---:B------:R-:W-:Y:S01]  /*b820*/  FMUL.FTZ R24, R70.reuse, R172 ;  /* 0x000000ac46187220 */ /* 0x040fe20000410000 */
[----:B------:R-:W-:Y:S01]  /*b830*/  FMUL.FTZ R25, R70, R173 ;  /* 0x000000ad46197220 */ /* 0x000fe20000410000 */
[-C--:B---3--:R-:W-:Y:S03]  /*b840*/  HMMA.16816.F32.BF16 R20, R72, R36.reuse, R20 ;  /* 0x000000244814723c */ /* 0x088fe60000041814 */
[--C-:B------:R-:W-:Y:S01]  /*b850*/  FFMA.FTZ R172, R28, UR4, -R101.reuse ;  /* 0x000000041cac7c23 */ /* 0x100fe20008010865 */
[C---:B------:R-:W-:Y:S03]  /*b860*/  FMUL.FTZ R28, R70.reuse, R168 ;  /* 0x000000a8461c7220 */ /* 0x040fe60000410000 */
[----:B------:R-:W-:Y:S01]  /*b870*/  MUFU.EX2 R175, R91 ;  /* 0x0000005b00af7308 */ /* 0x000fe20000000800 */
[----:B------:R-:W-:Y:S03]  /*b880*/  FMUL.FTZ R31, R69, R171 ;  /* 0x000000ab451f7220 */ /* 0x000fe60000410000 */
[----:B------:R-:W-:Y:S01]  /*b890*/  FMUL.FTZ R29, R70, R169 ;  /* 0x000000a9461d7220 */ /* 0x000fe20000410000 */
[C---:B------:R-:W-:Y:S04]  /*b8a0*/  HMMA.16816.F32.BF16 R24, R76.reuse, R36, R24 ;  /* 0x000000244c18723c */ /* 0x040fe80000041818 */
[----:B------:R-:W-:Y:S01]  /*b8b0*/  MOV R174, R184 ;  /* 0x000000b800ae7202 */ /* 0x000fe20000000f00 */
[----:B------:R-:W-:Y:S01]  /*b8c0*/  MUFU.EX2 R109, R109 ;  /* 0x0000006d006d7308 */ /* 0x000fe20000000800 */
[-C--:B------:R-:W-:Y:S05]  /*b8d0*/  HMMA.16816.F32.BF16 R28, R76, R38.reuse, R28 ;  /* 0x000000264c1c723c */ /* 0x080fea000004181c */
[----:B------:R-:W-:Y:S01]  /*b8e0*/  FMUL.FTZ R37, R66, R161 ;  /* 0x000000a142257220 */ /* 0x000fe20000410000 */
[C---:B------:R-:W-:Y:S03]  /*b8f0*/  HMMA.16816.F32.BF16 R32, R72.reuse, R38, R32 ;  /* 0x000000264820723c */ /* 0x040fe60000041820 */
[----:B------:R-:W-:Y:S02]  /*b900*/  MUFU.EX2 R174, R174 ;  /* 0x000000ae00ae7308 */ /* 0x000fe40000000800 */
[----:B------:R-:W-:Y:S01]  /*b910*/  MOV R161, R187 ;  /* 0x000000bb00a17202 */ /* 0x000fe20000000f00 */
[----:B------:R-:W-:Y:S01]  /*b920*/  FFMA.FTZ R168, R81, UR4, -R101 ;  /* 0x0000000451a87c23 */ /* 0x000fe20008010865 */
[C---:B------:R-:W-:Y:S01]  /*b930*/  FMUL.FTZ R38, R71.reuse, R162 ;  /* 0x000000a247267220 */ /* 0x040fe20000410000 */
[----:B------:R-:W-:Y:S05]  /*b940*/  MOV R162, R186 ;  /* 0x000000ba00a27202 */ /* 0x000fea0000000f00 */
[----:B------:R-:W-:Y:S01]  /*b950*/  MUFU.EX2 R151, R161 ;  /* 0x000000a100977308 */ /* 0x000fe20000000800 */
[----:B------:R-:W-:Y:S01]  /*b960*/  MOV R186, R192 ;  /* 0x000000c000ba7202 */ /* 0x000fe20000000f00 */
[--C-:B------:R-:W-:Y:S01]  /*b970*/  FFMA.FTZ R192, R84, UR4, -R105.reuse ;  /* 0x0000000454c07c23 */ /* 0x100fe20008010869 */
[----:B------:R-:W-:Y:S01]  /*b980*/  MOV R184, R195 ;  /* 0x000000c300b87202 */ /* 0x000fe20000000f00 */
[----:B------:R-:W2:Y:S01]  /*b990*/  LDL.LU R84, [R1+0x60] ;  /* 0x0000600001547983 */ /* 0x000ea20000300800 */
[----:B------:R-:W-:Y:S01]  /*b9a0*/  MOV R187, R194 ;  /* 0x000000c200bb7202 */ /* 0x000fe20000000f00 */
[--C-:B------:R-:W-:Y:S04]  /*b9b0*/  FFMA.FTZ R195, R80, UR4, -R105.reuse ;  /* 0x0000000450c37c23 */ /* 0x100fe80008010869 */
[----:B------:R-:W-:Y:S01]  /*b9c0*/  MUFU.EX2 R186, R186 ;  /* 0x000000ba00ba7308 */ /* 0x000fe20000000800 */
[----:B------:R-:W-:Y:S01]  /*b9d0*/  FFMA.FTZ R194, R82, UR4, -R105 ;  /* 0x0000000452c27c23 */ /* 0x000fe20008010869 */
[----:B------:R-:W-:Y:S01]  /*b9e0*/  FMUL.FTZ R36, R66, R160 ;  /* 0x000000a042247220 */ /* 0x000fe20000410000 */
[----:B------:R-:W1:Y:S01]  /*b9f0*/  LDSM.16.MT88.4 R80, [R248+0x8000] ;  /* 0x00800000f850783b */ /* 0x000e620000004200 */
[----:B------:R-:W-:Y:S01]  /*ba00*/  FMUL.FTZ R39, R71, R163 ;  /* 0x000000a347277220 */ /* 0x000fe20000410000 */
[--C-:B------:R-:W-:Y:S01]  /*ba10*/  FFMA.FTZ R183, R229, UR4, -R101.reuse ;  /* 0x00000004e5b77c23 */ /* 0x100fe20008010865 */
[--C-:B------:R-:W-:Y:S01]  /*ba20*/  FFMA.FTZ R176, R231, UR4, -R101.reuse ;  /* 0x00000004e7b07c23 */ /* 0x100fe20008010865 */
[--C-:B------:R-:W-:Y:S03]  /*ba30*/  FFMA.FTZ R173, R233, UR4, -R101.reuse ;  /* 0x00000004e9ad7c23 */ /* 0x100fe60008010865 */
[----:B------:R-:W-:Y:S01]  /*ba40*/  MUFU.EX2 R187, R187 ;  /* 0x000000bb00bb7308 */ /* 0x000fe20000000800 */
[--C-:B------:R-:W-:Y:S01]  /*ba50*/  FFMA.FTZ R233, R41, UR4, -R101.reuse ;  /* 0x0000000429e97c23 */ /* 0x100fe20008010865 */
[--C-:B------:R-:W-:Y:S01]  /*ba60*/  FFMA.FTZ R231, R43, UR4, -R101.reuse ;  /* 0x000000042be77c23 */ /* 0x100fe20008010865 */
[--C-:B------:R-:W-:Y:S01]  /*ba70*/  FFMA.FTZ R229, R49, UR4, -R101.reuse ;  /* 0x0000000431e57c23 */ /* 0x100fe20008010865 */
[--C-:B------:R-:W-:Y:S01]  /*ba80*/  FFMA.FTZ R169, R63, UR4, -R101.reuse ;  /* 0x000000043fa97c23 */ /* 0x100fe20008010865 */
[----:B------:R-:W-:Y:S01]  /*ba90*/  FFMA.FTZ R101, R181, UR4, -R101 ;  /* 0x00000004b5657c23 */ /* 0x000fe20008010865 */
[----:B------:R-:W-:Y:S01]  /*baa0*/  FMUL.FTZ R43, R69, R159 ;  /* 0x0000009f452b7220 */ /* 0x000fe20000410000 */
[----:B------:R-:W-:Y:S03]  /*bab0*/  FMUL.FTZ R41, R70, R157 ;  /* 0x0000009d46297220 */ /* 0x000fe60000410000 */
[----:B------:R3:W-:Y:S01]  /*bac0*/  MUFU.EX2 R181, R117 ;  /* 0x0000007500b57308 */ /* 0x0007e20000000800 */
[-C--:B----4-:R-:W-:Y:S03]  /*bad0*/  HMMA.16816.F32.BF16 R36, R72, R56.reuse, R36 ;  /* 0x000000384824723c */ /* 0x090fe60000041824 */
[--C-:B------:R-:W-:Y:S01]  /*bae0*/  FFMA.FTZ R160, R225, UR4, -R105.reuse ;  /* 0x00000004e1a07c23 */ /* 0x100fe20008010869 */
[--C-:B------:R-:W-:Y:S01]  /*baf0*/  FFMA.FTZ R185, R226, UR4, -R105.reuse ;  /* 0x00000004e2b97c23 */ /* 0x100fe20008010869 */
[--C-:B------:R-:W-:Y:S01]  /*bb00*/  FFMA.FTZ R159, R44, UR4, -R105.reuse ;  /* 0x000000042c9f7c23 */ /* 0x100fe20008010869 */
[--C-:B------:R-:W-:Y:S03]  /*bb10*/  FFMA.FTZ R225, R47, UR4, -R105.reuse ;  /* 0x000000042fe17c23 */ /* 0x100fe60008010869 */
[----:B------:R-:W-:Y:S02]  /*bb20*/  MUFU.EX2 R184, R184 ;  /* 0x000000b800b87308 */ /* 0x000fe40000000800 */
[--C-:B------:R-:W-:Y:S01]  /*bb30*/  FFMA.FTZ R157, R46, UR4, -R105.reuse ;  /* 0x000000042e9d7c23 */ /* 0x100fe20008010869 */
[C---:B------:R-:W-:Y:S04]  /*bb40*/  HMMA.16816.F32.BF16 R40, R76.reuse, R56, R40 ;  /* 0x000000384c28723c */ /* 0x040fe80000041828 */
[--C-:B------:R-:W-:Y:S01]  /*bb50*/  FFMA.FTZ R226, R45, UR4, -R105.reuse ;  /* 0x000000042de27c23 */ /* 0x100fe20008010869 */
[C---:B------:R-:W-:Y:S02]  /*bb60*/  FMUL.FTZ R44, R70.reuse, R152 ;  /* 0x00000098462c7220 */ /* 0x040fe40000410000 */
[----:B------:R-:W4:Y:S01]  /*bb70*/  MUFU.EX2 R183, R183 ;  /* 0x000000b700b77308 */ /* 0x000f220000000800 */
[C---:B------:R-:W-:Y:S03]  /*bb80*/  FMUL.FTZ R46, R69.reuse, R154 ;  /* 0x0000009a452e7220 */ /* 0x040fe60000410000 */
[----:B------:R-:W-:Y:S01]  /*bb90*/  FMUL.FTZ R47, R69, R155 ;  /* 0x0000009b452f7220 */ /* 0x000fe20000410000 */
[----:B------:R-:W5:Y:S01]  /*bba0*/  LDL.LU R152, [R1+0x5c] ;  /* 0x00005c0001987983 */ /* 0x000f620000300800 */
[----:B------:R-:W-:Y:S01]  /*bbb0*/  FMUL.FTZ R45, R70, R153 ;  /* 0x00000099462d7220 */ /* 0x000fe20000410000 */
[----:B------:R-:W-:Y:S01]  /*bbc0*/  FMUL.FTZ R49, R66, R149 ;  /* 0x0000009542317220 */ /* 0x000fe20000410000 */
[----:B------:R-:W-:Y:S02]  /*bbd0*/  MOV R63, R180 ;  /* 0x000000b4003f7202 */ /* 0x000fe40000000f00 */
[----:B------:R-:W-:Y:S01]  /*bbe0*/  MUFU.EX2 R149, R85 ;  /* 0x0000005500957308 */ /* 0x000fe20000000800 */
[----:B------:R-:W-:Y:S01]  /*bbf0*/  MOV R177, R191 ;  /* 0x000000bf00b17202 */ /* 0x000fe20000000f00 */
[--C-:B------:R-:W-:Y:S01]  /*bc00*/  FFMA.FTZ R171, R234, UR4, -R105.reuse ;  /* 0x00000004eaab7c23 */ /* 0x100fe20008010869 */
[--C-:B------:R-:W-:Y:S01]  /*bc10*/  FFMA.FTZ R180, R88, UR4, -R105.reuse ;  /* 0x0000000458b47c23 */ /* 0x100fe20008010869 */
[-C--:B------:R-:W-:Y:S03]  /*bc20*/  HMMA.16816.F32.BF16 R44, R76, R58.reuse, R44 ;  /* 0x0000003a4c2c723c */ /* 0x080fe6000004182c */
[--C-:B------:R-:W-:Y:S03]  /*bc30*/  FFMA.FTZ R179, R90, UR4, -R105.reuse ;  /* 0x000000045ab37c23 */ /* 0x100fe60008010869 */
[----:B------:R-:W-:Y:S01]  /*bc40*/  MUFU.EX2 R177, R177 ;  /* 0x000000b100b17308 */ /* 0x000fe20000000800 */
[--C-:B------:R-:W-:Y:S01]  /*bc50*/  FFMA.FTZ R191, R86, UR4, -R105.reuse ;  /* 0x0000000456bf7c23 */ /* 0x100fe20008010869 */
[--C-:B---3--:R-:W-:Y:S03]  /*bc60*/  FFMA.FTZ R117, R112, UR4, -R105.reuse ;  /* 0x0000000470757c23 */ /* 0x108fe60008010869 */
[--C-:B------:R-:W-:Y:S01]  /*bc70*/  FFMA.FTZ R234, R62, UR4, -R105.reuse ;  /* 0x000000043eea7c23 */ /* 0x100fe20008010869 */
[--C-:B------:R-:W-:Y:S01]  /*bc80*/  FFMA.FTZ R163, R108, UR4, -R105.reuse ;  /* 0x000000046ca37c23 */ /* 0x100fe20008010869 */
[C---:B------:R-:W-:Y:S03]  /*bc90*/  HMMA.16816.F32.BF16 R48, R72.reuse, R58, R48 ;  /* 0x0000003a4830723c */ /* 0x040fe60000041830 */
[----:B------:R-:W-:Y:S01]  /*bca0*/  MUFU.EX2 R108, R65 ;  /* 0x00000041006c7308 */ /* 0x000fe20000000800 */
[--C-:B------:R-:W-:Y:S01]  /*bcb0*/  FFMA.FTZ R126, R126, UR4, -R105.reuse ;  /* 0x000000047e7e7c23 */ /* 0x100fe20008010869 */
[----:B------:R-:W-:Y:S01]  /*bcc0*/  FFMA.FTZ R105, R52, UR4, -R105 ;  /* 0x0000000434697c23 */ /* 0x000fe20008010869 */
[----:B------:R-:W-:Y:S01]  /*bcd0*/  MOV R153, R55 ;  /* 0x0000003700997202 */ /* 0x000fe20000000f00 */
[----:B------:R-:W-:Y:S01]  /*bce0*/  FMUL.FTZ R52, R66, R144 ;  /* 0x0000009042347220 */ /* 0x000fe20000410000 */
[----:B------:R-:W-:Y:S05]  /*bcf0*/  FMUL.FTZ R55, R71, R147 ;  /* 0x0000009347377220 */ /* 0x000fea0000410000 */
[----:B------:R3:W-:Y:S01]  /*bd00*/  MUFU.EX2 R112, R89 ;  /* 0x0000005900707308 */ /* 0x0007e20000000800 */
[----:B------:R-:W-:Y:S01]  /*bd10*/  MOV R86, R162 ;  /* 0x000000a200567202 */ /* 0x000fe20000000f00 */
[C---:B------:R-:W-:Y:S01]  /*bd20*/  FMUL.FTZ R56, R70.reuse, R140 ;  /* 0x0000008c46387220 */ /* 0x040fe20000410000 */
[----:B------:R-:W-:Y:S01]  /*bd30*/  MOV R162, R61 ;  /* 0x0000003d00a27202 */ /* 0x000fe20000000f00 */
[C---:B------:R-:W-:Y:S01]  /*bd40*/  FMUL.FTZ R61, R70.reuse, R137 ;  /* 0x00000089463d7220 */ /* 0x040fe20000410000 */
[-C--:B-1----:R-:W-:Y:S05]  /*bd50*/  HMMA.16816.F32.BF16 R52, R72, R80.reuse, R52 ;  /* 0x000000504834723c */ /* 0x082fea0000041834 */
[----:B------:R-:W-:Y:S01]  /*bd60*/  MUFU.EX2 R137, R86 ;  /* 0x0000005600897308 */ /* 0x000fe20000000800 */
[----:B------:R-:W-:Y:S01]  /*bd70*/  FMUL.FTZ R57, R70, R141 ;  /* 0x0000008d46397220 */ /* 0x000fe20000410000 */
[C---:B------:R-:W-:Y:S01]  /*bd80*/  FMUL.FTZ R58, R69.reuse, R142 ;  /* 0x0000008e453a7220 */ /* 0x040fe20000410000 */
[C---:B------:R-:W-:Y:S03]  /*bd90*/  FMUL.FTZ R59, R69.reuse, R143 ;  /* 0x0000008f453b7220 */ /* 0x040fe60000410000 */
[----:B------:R-:W-:Y:S01]  /*bda0*/  MOV R161, R63 ;  /* 0x0000003f00a17202 */ /* 0x000fe20000000f00 */
[C---:B------:R-:W-:Y:S03]  /*bdb0*/  FMUL.FTZ R62, R69.reuse, R138 ;  /* 0x0000008a453e7220 */ /* 0x040fe60000410000 */
[----:B------:R-:W1:Y:S01]  /*bdc0*/  MUFU.EX2 R185, R185 ;  /* 0x000000b900b97308 */ /* 0x000e620000000800 */
[----:B------:R-:W-:Y:S01]  /*bdd0*/  FMUL.FTZ R63, R69, R139 ;  /* 0x0000008b453f7220 */ /* 0x000fe20000410000 */
[C---:B------:R-:W-:Y:S01]  /*bde0*/  HMMA.16816.F32.BF16 R56, R76.reuse, R80, R56 ;  /* 0x000000504c38723c */ /* 0x040fe20000041838 */
[----:B---3--:R-:W-:Y:S03]  /*bdf0*/  LDSM.16.MT88.4 R88, [R250+0x8800] ;  /* 0x00880000fa58783b */ /* 0x008fe60000004200 */
[----:B------:R-:W-:Y:S04]  /*be00*/  FMUL.FTZ R65, R66, R133 ;  /* 0x0000008542417220 */ /* 0x000fe80000410000 */
[----:B------:R-:W-:Y:S01]  /*be10*/  MUFU.EX2 R176, R176 ;  /* 0x000000b000b07308 */ /* 0x000fe20000000800 */
[-C--:B------:R-:W-:Y:S09]  /*be20*/  HMMA.16816.F32.BF16 R60, R76, R82.reuse, R60 ;  /* 0x000000524c3c723c */ /* 0x080ff2000004183c */
[----:B------:R-:W3:Y:S02]  /*be30*/  MUFU.EX2 R173, R173 ;  /* 0x000000ad00ad7308 */ /* 0x000ee40000000800 */
[----:B----4-:R-:W-:Y:S02]  /*be40*/  F2FP.BF16.F32.PACK_AB R76, R183, R188 ;  /* 0x000000bcb74c723e */ /* 0x010fe400000010ff */
[----:B-1----:R-:W-:Y:S06]  /*be50*/  F2FP.BF16.F32.PACK_AB R77, R182, R185 ;  /* 0x000000b9b64d723e */ /* 0x002fec00000010ff */
[----:B------:R-:W1:Y:S10]  /*be60*/  MUFU.EX2 R171, R171 ;  /* 0x000000ab00ab7308 */ /* 0x000e740000000800 */
[----:B------:R4:W-:Y:S01]  /*be70*/  MUFU.EX2 R133, R236 ;  /* 0x000000ec00857308 */ /* 0x0009e20000000800 */
[----:B---3--:R-:W-:Y:S09]  /*be80*/  F2FP.BF16.F32.PACK_AB R78, R173, R176 ;  /* 0x000000b0ad4e723e */ /* 0x008ff200000010ff */
[----:B------:R-:W-:Y:S01]  /*be90*/  MUFU.EX2 R132, R153 ;  /* 0x0000009900847308 */ /* 0x000fe20000000800 */
[----:B-1----:R-:W-:Y:S09]  /*bea0*/  F2FP.BF16.F32.PACK_AB R79, R170, R171 ;  /* 0x000000abaa4f723e */ /* 0x002ff200000010ff */
[----:B------:R-:W-:Y:S01]  /*beb0*/  MUFU.EX2 R153, R127 ;  /* 0x0000007f00997308 */ /* 0x000fe20000000800 */
[----:B----4-:R-:W-:Y:S04]  /*bec0*/  MOV R236, R161 ;  /* 0x000000a100ec7202 */ /* 0x010fe80000000f00 */
[----:B------:R-:W-:Y:S05]  /*bed0*/  IADD3 R236, R236, -0x1, RZ ;  /* 0xffffffffecec7810 */ /* 0x000fea0007ffe0ff */
[----:B------:R-:W-:Y:S10]  /*bee0*/  MUFU.EX2 R161, R232 ;  /* 0x000000e800a17308 */ /* 0x000ff40000000800 */
[----:B------:R-:W-:Y:S10]  /*bef0*/  MUFU.EX2 R127, R230 ;  /* 0x000000e6007f7308 */ /* 0x000ff40000000800 */
[----:B------:R-:W-:Y:S10]  /*bf00*/  MUFU.EX2 R113, R113 ;  /* 0x0000007100717308 */ /* 0x000ff40000000800 */
[----:B------:R-:W1:Y:S10]  /*bf10*/  MUFU.EX2 R164, R164 ;  /* 0x000000a400a47308 */ /* 0x000e740000000800 */
[----:B------:R-:W-:Y:S10]  /*bf20*/  MUFU.EX2 R166, R166 ;  /* 0x000000a600a67308 */ /* 0x000ff40000000800 */
[----:B------:R-:W3:Y:S10]  /*bf30*/  MUFU.EX2 R139, R160 ;  /* 0x000000a0008b7308 */ /* 0x000ef40000000800 */
[----:B------:R-:W4:Y:S10]  /*bf40*/  MUFU.EX2 R119, R162 ;  /* 0x000000a200777308 */ /* 0x000f340000000800 */
[----:B------:R-:W-:Y:S10]  /*bf50*/  MUFU.EX2 R131, R157 ;  /* 0x0000009d00837308 */ /* 0x000ff40000000800 */
[----:B------:R-:W-:Y:S10]  /*bf60*/  MUFU.EX2 R146, R95 ;  /* 0x0000005f00927308 */ /* 0x000ff40000000800 */
[----:B------:R-:W-:Y:S10]  /*bf70*/  MUFU.EX2 R141, R94 ;  /* 0x0000005e008d7308 */ /* 0x000ff40000000800 */
[----:B------:R-:W-:Y:S10]  /*bf80*/  MUFU.EX2 R144, R92 ;  /* 0x0000005c00907308 */ /* 0x000ff40000000800 */
[----:B------:R-:W-:Y:S10]  /*bf90*/  MUFU.EX2 R155, R99 ;  /* 0x00000063009b7308 */ /* 0x000ff40000000800 */
[----:B------:R1:W-:Y:S10]  /*bfa0*/  MUFU.EX2 R140, R225 ;  /* 0x000000e1008c7308 */ /* 0x0003f40000000800 */
        /* <DEDUP_REMOVED lines=8> */
[----:B--2---:R-:W-:Y:S01]  /*c030*/  FFMA.FTZ R80, R66, R84, R67 ;  /* 0x0000005442507223 */ /* 0x004fe20000010043 */
[C---:B------:R-:W-:Y:S01]  /*c040*/  FMUL.FTZ R66, R71.reuse, R134 ;  /* 0x0000008647427220 */ /* 0x040fe20000410000 */
[----:B------:R-:W2:Y:S01]  /*c050*/  LDSM.16.MT88.4 R84, [R252+0x8800] ;  /* 0x00880000fc54783b */ /* 0x000ea20000004200 */
[----:B------:R-:W-:Y:S02]  /*c060*/  FMUL.FTZ R67, R71, R135 ;  /* 0x0000008747437220 */ /* 0x000fe40000410000 */
[----:B------:R-:W-:Y:S04]  /*c070*/  MOV R235, R80 ;  /* 0x0000005000eb7202 */ /* 0x000fe80000000f00 */
[----:B------:R-:W4:Y:S01]  /*c080*/  MUFU.EX2 R134, R159 ;  /* 0x0000009f00867308 */ /* 0x000f220000000800 */
[----:B------:R-:W-:Y:S01]  /*c090*/  HMMA.16816.F32.BF16 R64, R72, R82, R64 ;  /* 0x000000524840723c */ /* 0x000fe20000041840 */
[----:B------:R-:W3:Y:S03]  /*c0a0*/  LDSM.16.MT88.4 R80, [R249+0x8800] ;  /* 0x00880000f950783b */ /* 0x000ee60000004200 */
[----:B-1----:R-:W-:Y:S05]  /*c0b0*/  FADD.FTZ R225, R98, R235 ;  /* 0x000000eb62e17221 */ /* 0x002fea0000010000 */
[----:B------:R-:W1:Y:S02]  /*c0c0*/  MUFU.EX2 R159, R241 ;  /* 0x000000f1009f7308 */ /* 0x000e640000000800 */
[----:B------:R-:W-:Y:S02]  /*c0d0*/  F2FP.BF16.F32.PACK_AB R72, R186, R181 ;  /* 0x000000b5ba48723e */ /* 0x000fe400000010ff */
[----:B------:R-:W-:Y:S02]  /*c0e0*/  F2FP.BF16.F32.PACK_AB R73, R184, R187 ;  /* 0x000000bbb849723e */ /* 0x000fe400000010ff */
[----:B------:R-:W-:Y:S04]  /*c0f0*/  F2FP.BF16.F32.PACK_AB R74, R175, R178 ;  /* 0x000000b2af4a723e */ /* 0x000fe800000010ff */
[----:B------:R-:W1:Y:S01]  /*c100*/  MUFU.EX2 R135, R242 ;  /* 0x000000f200877308 */ /* 0x000e620000000800 */
[----:B------:R-:W-:Y:S09]  /*c110*/  F2FP.BF16.F32.PACK_AB R75, R174, R177 ;  /* 0x000000b1ae4b723e */ /* 0x000ff200000010ff */
[----:B------:R-:W1:Y:S01]  /*c120*/  MUFU.EX2 R147, R237 ;  /* 0x000000ed00937308 */ /* 0x000e620000000800 */
[----:B-----5:R-:W-:Y:S09]  /*c130*/  FFMA.FTZ R240, R71, R152, R240 ;  /* 0x0000009847f07223 */ /* 0x020ff200000100f0 */
[----:B------:R-:W-:Y:S01]  /*c140*/  MUFU.EX2 R152, R238 ;  /* 0x000000ee00987308 */ /* 0x000fe20000000800 */
[-C--:B--2---:R-:W-:Y:S03]  /*c150*/  HMMA.16816.F32.BF16 R4, R72, R84.reuse, R4 ;  /* 0x000000544804723c */ /* 0x084fe60000041804 */
[----:B------:R-:W-:Y:S03]  /*c160*/  FADD.FTZ R240, R97, R240 ;  /* 0x000000f061f07221 */ /* 0x000fe60000010000 */
[C---:B------:R-:W-:Y:S03]  /*c170*/  HMMA.16816.F32.BF16 R8, R76.reuse, R84, R8 ;  /* 0x000000544c08723c */ /* 0x040fe60000041808 */
[----:B------:R-:W2:Y:S02]  /*c180*/  MUFU.EX2 R143, R156 ;  /* 0x0000009c008f7308 */ /* 0x000ea40000000800 */
[----:B------:R-:W-:Y:S01]  /*c190*/  FADD.FTZ R223, R223, R240 ;  /* 0x000000f0dfdf7221 */ /* 0x000fe20000010000 */
[-C--:B------:R-:W-:Y:S07]  /*c1a0*/  HMMA.16816.F32.BF16 R12, R76, R86.reuse, R12 ;  /* 0x000000564c0c723c */ /* 0x080fee000004180c */
[----:B------:R-:W-:Y:S01]  /*c1b0*/  MUFU.EX2 R129, R129 ;  /* 0x0000008100817308 */ /* 0x000fe20000000800 */
[C---:B------:R-:W-:Y:S01]  /*c1c0*/  HMMA.16816.F32.BF16 R16, R72.reuse, R86, R16 ;  /* 0x000000564810723c */ /* 0x040fe20000041810 */
[----:B------:R-:W5:Y:S08]  /*c1d0*/  LDSM.16.MT88.4 R84, [R248+0x8800] ;  /* 0x00880000f854783b */ /* 0x000f700000004200 */
[----:B------:R-:W-:Y:S01]  /*c1e0*/  MUFU.EX2 R125, R125 ;  /* 0x0000007d007d7308 */ /* 0x000fe20000000800 */
[-C--:B------:R-:W-:Y:S06]  /*c1f0*/  HMMA.16816.F32.BF16 R20, R72, R88.reuse, R20 ;  /* 0x000000584814723c */ /* 0x080fec0000041814 */
[C---:B------:R-:W-:Y:S01]  /*c200*/  HMMA.16816.F32.BF16 R24, R76.reuse, R88, R24 ;  /* 0x000000584c18723c */ /* 0x040fe20000041818 */
[----:B------:R-:W2:Y:S02]  /*c210*/  LDL.LU R88, [R1+0x58] ;  /* 0x0000580001587983 */ /* 0x000ea40000300800 */
[----:B------:R-:W-:Y:S02]  /*c220*/  MUFU.EX2 R124, R124 ;  /* 0x0000007c007c7308 */ /* 0x000fe40000000800 */
[----:B------:R-:W2:Y:S01]  /*c230*/  LDL.LU R232, [R1+0x54] ;  /* 0x0000540001e87983 */ /* 0x000ea20000300800 */
[-C--:B------:R-:W-:Y:S07]  /*c240*/  HMMA.16816.F32.BF16 R28, R76, R90.reuse, R28 ;  /* 0x0000005a4c1c723c */ /* 0x080fee000004181c */
[----:B------:R-:W-:Y:S01]  /*c250*/  MUFU.EX2 R123, R123 ;  /* 0x0000007b007b7308 */ /* 0x000fe20000000800 */
[C---:B------:R-:W-:Y:S06]  /*c260*/  HMMA.16816.F32.BF16 R32, R72.reuse, R90, R32 ;  /* 0x0000005a4820723c */ /* 0x040fec0000041820 */
[-C--:B---3--:R-:W-:Y:S03]  /*c270*/  HMMA.16816.F32.BF16 R36, R72, R80.reuse, R36 ;  /* 0x000000504824723c */ /* 0x088fe60000041824 */
[----:B------:R-:W-:Y:S03]  /*c280*/  MUFU.EX2 R118, R118 ;  /* 0x0000007600767308 */ /* 0x000fe60000000800 */
[C---:B------:R-:W-:Y:S07]  /*c290*/  HMMA.16816.F32.BF16 R40, R76.reuse, R80, R40 ;  /* 0x000000504c28723c */ /* 0x040fee0000041828 */
[----:B------:R-:W-:Y:S01]  /*c2a0*/  MUFU.EX2 R145, R233 ;  /* 0x000000e900917308 */ /* 0x000fe20000000800 */
[-C--:B------:R-:W-:Y:S09]  /*c2b0*/  HMMA.16816.F32.BF16 R44, R76, R82.reuse, R44 ;  /* 0x000000524c2c723c */ /* 0x080ff2000004182c */
[----:B------:R-:W3:Y:S01]  /*c2c0*/  MUFU.EX2 R128, R231 ;  /* 0x000000e700807308 */ /* 0x000ee20000000800 */
[C---:B------:R-:W-:Y:S01]  /*c2d0*/  HMMA.16816.F32.BF16 R48, R72.reuse, R82, R48 ;  /* 0x000000524830723c */ /* 0x040fe20000041830 */
[----:B------:R-:W1:Y:S05]  /*c2e0*/  LDSM.16.MT88.4 R80, [R252+0x9000] ;  /* 0x00900000fc50783b */ /* 0x000e6a0000004200 */
[-C--:B-----5:R-:W-:Y:S03]  /*c2f0*/  HMMA.16816.F32.BF16 R52, R72, R84.reuse, R52 ;  /* 0x000000544834723c */ /* 0x0a0fe60000041834 */
[----:B------:R-:W5:Y:S03]  /*c300*/  MUFU.EX2 R142, R234 ;  /* 0x000000ea008e7308 */ /* 0x000f660000000800 */
[C---:B------:R-:W-:Y:S07]  /*c310*/  HMMA.16816.F32.BF16 R56, R76.reuse, R84, R56 ;  /* 0x000000544c38723c */ /* 0x040fee0000041838 */
[----:B------:R-:W-:Y:S01]  /*c320*/  MUFU.EX2 R122, R229 ;  /* 0x000000e5007a7308 */ /* 0x000fe20000000800 */
[-C--:B------:R-:W-:Y:S09]  /*c330*/  HMMA.16816.F32.BF16 R60, R76, R86.reuse, R60 ;  /* 0x000000564c3c723c */ /* 0x080ff2000004183c */
[----:B------:R-:W5:Y:S01]  /*c340*/  MUFU.EX2 R71, R227 ;  /* 0x000000e300477308 */ /* 0x000f620000000800 */
[----:B------:R-:W-:Y:S01]  /*c350*/  HMMA.16816.F32.BF16 R64, R72, R86, R64 ;  /* 0x000000564840723c */ /* 0x000fe20000041840 */
[----:B------:R-:W-:Y:S03]  /*c360*/  LDSM.16.MT88.4 R84, [R250+0x9800] ;  /* 0x00980000fa54783b */ /* 0x000fe60000004200 */
[----:B------:R-:W-:Y:S03]  /*c370*/  F2FP.BF16.F32.PACK_AB R76, R164, R137 ;  /* 0x00000089a44c723e */ /* 0x000fe600000010ff */
[----:B------:R-:W-:Y:S02]  /*c380*/  F2FP.BF16.F32.PACK_AB R72, R149, R150 ;  /* 0x000000969548723e */ /* 0x000fe400000010ff */
[----:B------:R-:W5:Y:S02]  /*c390*/  MUFU.EX2 R121, R226 ;  /* 0x000000e200797308 */ /* 0x000f640000000800 */
[----:B------:R-:W-:Y:S02]  /*c3a0*/  F2FP.BF16.F32.PACK_AB R73, R148, R151 ;  /* 0x000000979449723e */ /* 0x000fe400000010ff */
[----:B------:R-:W-:Y:S02]  /*c3b0*/  F2FP.BF16.F32.PACK_AB R74, R108, R109 ;  /* 0x0000006d6c4a723e */ /* 0x000fe400000010ff */
[----:B------:R-:W-:Y:S04]  /*c3c0*/  F2FP.BF16.F32.PACK_AB R75, R113, R112 ;  /* 0x00000070714b723e */ /* 0x000fe800000010ff */
[----:B------:R3:W-:Y:S01]  /*c3d0*/  MUFU.EX2 R156, R228 ;  /* 0x000000e4009c7308 */ /* 0x0007e20000000800 */
[----:B------:R-:W-:Y:S02]  /*c3e0*/  F2FP.BF16.F32.PACK_AB R77, R139, R166 ;  /* 0x000000a68b4d723e */ /* 0x000fe400000010ff */
[----:B----4-:R-:W-:Y:S02]  /*c3f0*/  F2FP.BF16.F32.PACK_AB R78, R119, R132 ;  /* 0x00000084774e723e */ /* 0x010fe400000010ff */
[----:B------:R-:W-:Y:S01]  /*c400*/  F2FP.BF16.F32.PACK_AB R79, R131, R134 ;  /* 0x00000086834f723e */ /* 0x000fe200000010ff */
[-C--:B-1----:R-:W-:Y:S04]  /*c410*/  HMMA.16816.F32.BF16 R4, R72, R80.reuse, R4 ;  /* 0x000000504804723c */ /* 0x082fe80000041804 */
[----:B------:R-:W-:Y:S02]  /*c420*/  MUFU.EX2 R197, R197 ;  /* 0x000000c500c57308 */ /* 0x000fe40000000800 */
[C---:B------:R-:W-:Y:S08]  /*c430*/  HMMA.16816.F32.BF16 R8, R76.reuse, R80, R8 ;  /* 0x000000504c08723c */ /* 0x040ff00000041808 */
[----:B------:R-:W-:Y:S01]  /*c440*/  MUFU.EX2 R196, R196 ;  /* 0x000000c400c47308 */ /* 0x000fe20000000800 */
[-C--:B------:R-:W-:Y:S06]  /*c450*/  HMMA.16816.F32.BF16 R12, R76, R82.reuse, R12 ;  /* 0x000000524c0c723c */ /* 0x080fec000004180c */
[C---:B------:R-:W-:Y:S01]  /*c460*/  HMMA.16816.F32.BF16 R16, R72.reuse, R82, R16 ;  /* 0x000000524810723c */ /* 0x040fe20000041810 */
[----:B------:R-:W-:Y:S02]  /*c470*/  LDSM.16.MT88.4 R80, [R252+0x9800] ;  /* 0x00980000fc50783b */ /* 0x000fe40000004200 */
        /* <DEDUP_REMOVED lines=20> */
[----:B--2---:R-:W-:Y:S02]  /*c5c0*/  FFMA.FTZ R230, R70, R88, R93 ;  /* 0x0000005846e67223 */ /* 0x004fe4000001005d */
[----:B------:R-:W1:Y:S07]  /*c5d0*/  LDSM.16.MT88.4 R88, [R250+0x9000] ;  /* 0x00900000fa58783b */ /* 0x000e6e0000004200 */
[----:B------:R-:W-:Y:S01]  /*c5e0*/  MUFU.EX2 R70, R224 ;  /* 0x000000e000467308 */ /* 0x000fe20000000800 */
[----:B------:R-:W-:Y:S01]  /*c5f0*/  FFMA.FTZ R69, R69, R232, R96 ;  /* 0x000000e845457223 */ /* 0x000fe20000010060 */
[----:B---3--:R-:W-:Y:S03]  /*c600*/  FADD.FTZ R228, R209, R230 ;  /* 0x000000e6d1e47221 */ /* 0x008fe60000010000 */
[----:B------:R-:W-:Y:S01]  /*c610*/  FADD.FTZ R226, R208, R69 ;  /* 0x00000045d0e27221 */ /* 0x000fe20000010000 */
[----:B------:R-:W2:Y:S04]  /*c620*/  LDSM.16.MT88.4 R92, [R249+0x9000] ;  /* 0x00900000f95c783b */ /* 0x000ea80000004200 */
[----:B------:R-:W-:Y:S01]  /*c630*/  MUFU.EX2 R209, R195 ;  /* 0x000000c300d17308 */ /* 0x000fe20000000800 */
[----:B------:R-:W-:Y:S03]  /*c640*/  FADD.FTZ R215, R215, R226 ;  /* 0x000000e2d7d77221 */ /* 0x000fe60000010000 */
[----:B------:R-:W3:Y:S06]  /*c650*/  LDSM.16.MT88.4 R96, [R248+0x9000] ;  /* 0x00900000f860783b */ /* 0x000eec0000004200 */
[----:B------:R-:W-:Y:S10]  /*c660*/  MUFU.EX2 R226, R165 ;  /* 0x000000a500e27308 */ /* 0x000ff40000000800 */
[----:B------:R4:W-:Y:S10]  /*c670*/  MUFU.EX2 R208, R194 ;  /* 0x000000c200d07308 */ /* 0x0009f40000000800 */
[----:B------:R-:W-:Y:S01]  /*c680*/  MUFU.EX2 R69, R201 ;  /* 0x000000c900457308 */ /* 0x000fe20000000800 */
[-C--:B-1----:R-:W-:Y:S09]  /*c690*/  HMMA.16816.F32.BF16 R20, R72, R88.reuse, R20 ;  /* 0x000000584814723c */ /* 0x082ff20000041814 */
[----:B------:R-:W1:Y:S02]  /*c6a0*/  MUFU.EX2 R201, R193 ;  /* 0x000000c100c97308 */ /* 0x000e640000000800 */
[----:B----4-:R-:W-:Y:S01]  /*c6b0*/  FADD.FTZ R194, R214, R215 ;  /* 0x000000d7d6c27221 */ /* 0x010fe20000010000 */
[C---:B------:R-:W-:Y:S07]  /*c6c0*/  HMMA.16816.F32.BF16 R24, R76.reuse, R88, R24 ;  /* 0x000000584c18723c */ /* 0x040fee0000041818 */
[----:B------:R-:W-:Y:S01]  /*c6d0*/  MUFU.EX2 R215, R192 ;  /* 0x000000c000d77308 */ /* 0x000fe20000000800 */
[----:B------:R-:W-:Y:S01]  /*c6e0*/  FADD.FTZ R185, R185, R194 ;  /* 0x000000c2b9b97221 */ /* 0x000fe20000010000 */
[-C--:B------:R-:W-:Y:S03]  /*c6f0*/  HMMA.16816.F32.BF16 R28, R76, R90.reuse, R28 ;  /* 0x0000005a4c1c723c */ /* 0x080fe6000004181c */
[----:B------:R-:W-:Y:S03]  /*c700*/  FADD.FTZ R182, R182, R185 ;  /* 0x000000b9b6b67221 */ /* 0x000fe60000010000 */
[C---:B------:R-:W-:Y:S01]  /*c710*/  HMMA.16816.F32.BF16 R32, R72.reuse, R90, R32 ;  /* 0x0000005a4820723c */ /* 0x040fe20000041820 */
[----:B------:R-:W4:Y:S01]  /*c720*/  LDSM.16.MT88.4 R88, [R249+0x9800] ;  /* 0x00980000f958783b */ /* 0x000f220000004200 */
[----:B------:R-:W-:Y:S04]  /*c730*/  MUFU.EX2 R214, R189 ;  /* 0x000000bd00d67308 */ /* 0x000fe80000000800 */
[-C--:B--2---:R-:W-:Y:S06]  /*c740*/  HMMA.16816.F32.BF16 R36, R72, R92.reuse, R36 ;  /* 0x0000005c4824723c */ /* 0x084fec0000041824 */
[----:B------:R-:W-:Y:S01]  /*c750*/  MUFU.EX2 R224, R179 ;  /* 0x000000b300e07308 */ /* 0x000fe20000000800 */
[C---:B------:R-:W-:Y:S06]  /*c760*/  HMMA.16816.F32.BF16 R40, R76.reuse, R92, R40 ;  /* 0x0000005c4c28723c */ /* 0x040fec0000041828 */
[-C--:B------:R-:W-:Y:S06]  /*c770*/  HMMA.16816.F32.BF16 R44, R76, R94.reuse, R44 ;  /* 0x0000005e4c2c723c */ /* 0x080fec000004182c */
[C---:B------:R-:W-:Y:S01]  /*c780*/  HMMA.16816.F32.BF16 R48, R72.reuse, R94, R48 ;  /* 0x0000005e4830723c */ /* 0x040fe20000041830 */
[----:B------:R-:W2:Y:S05]  /*c790*/  LDSM.16.MT88.4 R92, [R248+0x9800] ;  /* 0x00980000f85c783b */ /* 0x000eaa0000004200 */
[-C--:B---3--:R-:W-:Y:S06]  /*c7a0*/  HMMA.16816.F32.BF16 R52, R72, R96.reuse, R52 ;  /* 0x000000604834723c */ /* 0x088fec0000041834 */
[C---:B------:R-:W-:Y:S06]  /*c7b0*/  HMMA.16816.F32.BF16 R56, R76.reuse, R96, R56 ;  /* 0x000000604c38723c */ /* 0x040fec0000041838 */
[-C--:B------:R-:W-:Y:S05]  /*c7c0*/  HMMA.16816.F32.BF16 R60, R76, R98.reuse, R60 ;  /* 0x000000624c3c723c */ /* 0x080fea000004183c */
[----:B------:R-:W-:Y:S01]  /*c7d0*/  FADD.FTZ R96, R222, R225 ;  /* 0x000000e1de607221 */ /* 0x000fe20000010000 */
[----:B------:R-:W-:Y:S01]  /*c7e0*/  HMMA.16816.F32.BF16 R64, R72, R98, R64 ;  /* 0x000000624840723c */ /* 0x000fe20000041840 */
[----:B------:R-:W-:Y:S04]  /*c7f0*/  MUFU.EX2 R225, R167 ;  /* 0x000000a700e17308 */ /* 0x000fe80000000800 */
[----:B------:R-:W-:Y:S01]  /*c800*/  F2FP.BF16.F32.PACK_AB R76, R159, R138 ;  /* 0x0000008a9f4c723e */ /* 0x000fe200000010ff */
[----:B------:R-:W-:Y:S01]  /*c810*/  FADD.FTZ R96, R221, R96 ;  /* 0x00000060dd607221 */ /* 0x000fe20000010000 */
[----:B------:R-:W-:Y:S01]  /*c820*/  F2FP.BF16.F32.PACK_AB R72, R130, R133 ;  /* 0x000000858248723e */ /* 0x000fe200000010ff */
[----:B------:R-:W-:Y:S03]  /*c830*/  FADD.FTZ R97, R211, R228 ;  /* 0x000000e4d3617221 */ /* 0x000fe60000010000 */
[----:B------:R-:W-:Y:S01]  /*c840*/  MUFU.EX2 R221, R172 ;  /* 0x000000ac00dd7308 */ /* 0x000fe20000000800 */
[----:B------:R-:W-:Y:S01]  /*c850*/  F2FP.BF16.F32.PACK_AB R73, R161, R136 ;  /* 0x00000088a149723e */ /* 0x000fe200000010ff */
[----:B------:R-:W-:Y:S01]  /*c860*/  FADD.FTZ R97, R218, R97 ;  /* 0x00000061da617221 */ /* 0x000fe20000010000 */
[----:B------:R-:W-:Y:S01]  /*c870*/  F2FP.BF16.F32.PACK_AB R74, R157, R162 ;  /* 0x000000a29d4a723e */ /* 0x000fe200000010ff */
[----:B------:R-:W-:Y:S01]  /*c880*/  FADD.FTZ R222, R220, R223 ;  /* 0x000000dfdcde7221 */ /* 0x000fe20000010000 */
[----:B------:R-:W-:Y:S01]  /*c890*/  F2FP.BF16.F32.PACK_AB R75, R153, R160 ;  /* 0x000000a0994b723e */ /* 0x000fe200000010ff */
[----:B------:R-:W-:Y:S01]  /*c8a0*/  FADD.FTZ R188, R188, R97 ;  /* 0x00000061bcbc7221 */ /* 0x000fe20000010000 */
[----:B------:R-:W-:Y:S03]  /*c8b0*/  F2FP.BF16.F32.PACK_AB R77, R158, R135 ;  /* 0x000000879e4d723e */ /* 0x000fe600000010ff */
[----:B------:R3:W-:Y:S01]  /*c8c0*/  MUFU.EX2 R223, R180 ;  /* 0x000000b400df7308 */ /* 0x0007e20000000800 */
[----:B------:R-:W-:Y:S01]  /*c8d0*/  F2FP.BF16.F32.PACK_AB R78, R147, R154 ;  /* 0x0000009a934e723e */ /* 0x000fe200000010ff */
[----:B------:R-:W-:Y:S01]  /*c8e0*/  FADD.FTZ R183, R183, R188 ;  /* 0x000000bcb7b77221 */ /* 0x000fe20000010000 */
[----:B------:R-:W-:Y:S01]  /*c8f0*/  F2FP.BF16.F32.PACK_AB R79, R143, R152 ;  /* 0x000000988f4f723e */ /* 0x000fe200000010ff */
[-C--:B------:R-:W-:Y:S03]  /*c900*/  HMMA.16816.F32.BF16 R4, R72, R80.reuse, R4 ;  /* 0x000000504804723c */ /* 0x080fe60000041804 */
[----:B------:R-:W-:Y:S03]  /*c910*/  FADD.FTZ R187, R187, R222 ;  /* 0x000000debbbb7221 */ /* 0x000fe60000010000 */
[----:B------:R-:W3:Y:S01]  /*c920*/  MUFU.EX2 R211, R190 ;  /* 0x000000be00d37308 */ /* 0x000ee20000000800 */
[C---:B------:R-:W-:Y:S04]  /*c930*/  HMMA.16816.F32.BF16 R8, R76.reuse, R80, R8 ;  /* 0x000000504c08723c */ /* 0x040fe80000041808 */
[----:B------:R-:W-:Y:S02]  /*c940*/  FADD.FTZ R184, R184, R187 ;  /* 0x000000bbb8b87221 */ /* 0x000fe40000010000 */
[-C--:B------:R-:W-:Y:S03]  /*c950*/  HMMA.16816.F32.BF16 R12, R76, R82.reuse, R12 ;  /* 0x000000524c0c723c */ /* 0x080fe6000004180c */
[----:B------:R-:W3:Y:S02]  /*c960*/  MUFU.EX2 R218, R191 ;  /* 0x000000bf00da7308 */ /* 0x000ee40000000800 */
[----:B------:R-:W-:Y:S01]  /*c970*/  FADD.FTZ R177, R177, R184 ;  /* 0x000000b8b1b17221 */ /* 0x000fe20000010000 */
[C---:B------:R-:W-:Y:S01]  /*c980*/  HMMA.16816.F32.BF16 R16, R72.reuse, R82, R16 ;  /* 0x000000524810723c */ /* 0x040fe20000041810 */
[----:B------:R-:W1:Y:S06]  /*c990*/  LDSM.16.MT88.4 R80, [R252+0xa000] ;  /* 0x00a00000fc50783b */ /* 0x000e6c0000004200 */
[----:B------:R-:W-:Y:S01]  /*c9a0*/  MUFU.EX2 R220, R217 ;  /* 0x000000d900dc7308 */ /* 0x000fe20000000800 */
[----:B------:R-:W-:Y:S01]  /*c9b0*/  FADD.FTZ R174, R174, R177 ;  /* 0x000000b1aeae7221 */ /* 0x000fe20000010000 */
[-C--:B------:R-:W-:Y:S08]  /*c9c0*/  HMMA.16816.F32.BF16 R20, R72, R84.reuse, R20 ;  /* 0x000000544814723c */ /* 0x080ff00000041814 */
[----:B------:R-:W-:Y:S01]  /*c9d0*/  MUFU.EX2 R217, R210 ;  /* 0x000000d200d97308 */ /* 0x000fe20000000800 */
[C---:B------:R-:W-:Y:S06]  /*c9e0*/  HMMA.16816.F32.BF16 R24, R76.reuse, R84, R24 ;  /* 0x000000544c18723c */ /* 0x040fec0000041818 */
[-C--:B------:R-:W-:Y:S03]  /*c9f0*/  HMMA.16816.F32.BF16 R28, R76, R86.reuse, R28 ;  /* 0x000000564c1c723c */ /* 0x080fe6000004181c */
[----:B------:R-:W-:Y:S03]  /*ca00*/  MUFU.EX2 R210, R205 ;  /* 0x000000cd00d27308 */ /* 0x000fe60000000800 */
[C---:B------:R-:W-:Y:S01]  /*ca10*/  HMMA.16816.F32.BF16 R32, R72.reuse, R86, R32 ;  /* 0x000000564820723c */ /* 0x040fe20000041820 */
[----:B------:R-:W3:Y:S06]  /*ca20*/  LDSM.16.MT88.4 R84, [R250+0xa000] ;  /* 0x00a00000fa54783b */ /* 0x000eec0000004200 */
[----:B------:R-:W3:Y:S01]  /*ca30*/  MUFU.EX2 R222, R169 ;  /* 0x000000a900de7308 */ /* 0x000ee20000000800 */
[-C--:B----4-:R-:W-:Y:S09]  /*ca40*/  HMMA.16816.F32.BF16 R36, R72, R88.reuse, R36 ;  /* 0x000000584824723c */ /* 0x090ff20000041824 */
[----:B------:R-:W4:Y:S01]  /*ca50*/  MUFU.EX2 R205, R168 ;  /* 0x000000a800cd7308 */ /* 0x000f220000000800 */
[C---:B------:R-:W-:Y:S06]  /*ca60*/  HMMA.16816.F32.BF16 R40, R76.reuse, R88, R40 ;  /* 0x000000584c28723c */ /* 0x040fec0000041828 */
[-C--:B------:R-:W-:Y:S03]  /*ca70*/  HMMA.16816.F32.BF16 R44, R76, R90.reuse, R44 ;  /* 0x0000005a4c2c723c */ /* 0x080fe6000004182c */
[----:B------:R-:W4:Y:S03]  /*ca80*/  MUFU.EX2 R228, R163 ;  /* 0x000000a300e47308 */ /* 0x000f260000000800 */
[C---:B------:R-:W-:Y:S01]  /*ca90*/  HMMA.16816.F32.BF16 R48, R72.reuse, R90, R48 ;  /* 0x0000005a4830723c */ /* 0x040fe20000041830 */
[----:B------:R-:W4:Y:S05]  /*caa0*/  LDSM.16.MT88.4 R88, [R249+0xa000] ;  /* 0x00a00000f958783b */ /* 0x000f2a0000004200 */
[-C--:B--2---:R-:W-:Y:S06]  /*cab0*/  HMMA.16816.F32.BF16 R52, R72, R92.reuse, R52 ;  /* 0x0000005c4834723c */ /* 0x084fec0000041834 */
[C---:B------:R-:W-:Y:S06]  /*cac0*/  HMMA.16816.F32.BF16 R56, R76.reuse, R92, R56 ;  /* 0x0000005c4c38723c */ /* 0x040fec0000041838 */
[-C--:B------:R-:W-:Y:S05]  /*cad0*/  HMMA.16816.F32.BF16 R60, R76, R94.reuse, R60 ;  /* 0x0000005e4c3c723c */ /* 0x080fea000004183c */
[----:B------:R-:W-:Y:S01]  /*cae0*/  FADD.FTZ R93, R181, R96 ;  /* 0x00000060b55d7221 */ /* 0x000fe20000010000 */
[----:B------:R-:W-:Y:S01]  /*caf0*/  HMMA.16816.F32.BF16 R64, R72, R94, R64 ;  /* 0x0000005e4840723c */ /* 0x000fe20000041840 */
[----:B------:R-:W2:Y:S04]  /*cb00*/  LDSM.16.MT88.4 R96, [R248+0xa000] ;  /* 0x00a00000f860783b */ /* 0x000ea80000004200 */
[----:B------:R-:W-:Y:S01]  /*cb10*/  F2FP.BF16.F32.PACK_AB R76, R128, R145 ;  /* 0x00000091804c723e */ /* 0x000fe200000010ff */
[----:B------:R-:W-:Y:S01]  /*cb20*/  FADD.FTZ R93, R186, R93 ;  /* 0x0000005dba5d7221 */ /* 0x000fe20000010000 */
[----:B------:R-:W-:Y:S04]  /*cb30*/  F2FP.BF16.F32.PACK_AB R72, R141, R146 ;  /* 0x000000928d48723e */ /* 0x000fe800000010ff */
[----:B------:R-:W-:Y:S01]  /*cb40*/  F2FP.BF16.F32.PACK_AB R73, R129, R144 ;  /* 0x000000908149723e */ /* 0x000fe200000010ff */
[----:B------:R-:W-:Y:S01]  /*cb50*/  FADD.FTZ R178, R178, R93 ;  /* 0x0000005db2b27221 */ /* 0x000fe20000010000 */
[----:B------:R-:W-:Y:S01]  /*cb60*/  F2FP.BF16.F32.PACK_AB R74, R124, R125 ;  /* 0x0000007d7c4a723e */ /* 0x000fe200000010ff */
[----:B------:R-:W-:Y:S01]  /*cb70*/  LDSM.16.MT88.4 R92, [R248+0xa800] ;  /* 0x00a80000f85c783b */ /* 0x000fe20000004200 */
[----:B------:R-:W-:Y:S01]  /*cb80*/  F2FP.BF16.F32.PACK_AB R75, R118, R123 ;  /* 0x0000007b764b723e */ /* 0x000fe200000010ff */
[----:B------:R-:W-:Y:S01]  /*cb90*/  FADD.FTZ R175, R175, R178 ;  /* 0x000000b2afaf7221 */ /* 0x000fe20000010000 */
[----:B-----5:R-:W-:Y:S02]  /*cba0*/  F2FP.BF16.F32.PACK_AB R77, R127, R142 ;  /* 0x0000008e7f4d723e */ /* 0x020fe400000010ff */
[----:B------:R-:W-:Y:S02]  /*cbb0*/  F2FP.BF16.F32.PACK_AB R78, R71, R122 ;  /* 0x0000007a474e723e */ /* 0x000fe400000010ff */
[----:B------:R-:W-:Y:S01]  /*cbc0*/  F2FP.BF16.F32.PACK_AB R79, R140, R121 ;  /* 0x000000798c4f723e */ /* 0x000fe200000010ff */
[-C--:B-1----:R-:W-:Y:S06]  /*cbd0*/  HMMA.16816.F32.BF16 R4, R72, R80.reuse, R4 ;  /* 0x000000504804723c */ /* 0x082fec0000041804 */
[C---:B------:R-:W-:Y:S06]  /*cbe0*/  HMMA.16816.F32.BF16 R8, R76.reuse, R80, R8 ;  /* 0x000000504c08723c */ /* 0x040fec0000041808 */
[-C--:B------:R-:W-:Y:S06]  /*cbf0*/  HMMA.16816.F32.BF16 R12, R76, R82.reuse, R12 ;  /* 0x000000524c0c723c */ /* 0x080fec000004180c */
[C---:B------:R-:W-:Y:S01]  /*cc00*/  HMMA.16816.F32.BF16 R16, R72.reuse, R82, R16 ;  /* 0x000000524810723c */ /* 0x040fe20000041810 */
[----:B------:R-:W1:Y:S05]  /*cc10*/  LDSM.16.MT88.4 R80, [R252+0xa800] ;  /* 0x00a80000fc50783b */ /* 0x000e6a0000004200 */
[-C--:B---3--:R-:W-:Y:S06]  /*cc20*/  HMMA.16816.F32.BF16 R20, R72, R84.reuse, R20 ;  /* 0x000000544814723c */ /* 0x088fec0000041814 */
[C---:B------:R-:W-:Y:S06]  /*cc30*/  HMMA.16816.F32.BF16 R24, R76.reuse, R84, R24 ;  /* 0x000000544c18723c */ /* 0x040fec0000041818 */
[-C--:B------:R-:W-:Y:S06]  /*cc40*/  HMMA.16816.F32.BF16 R28, R76, R86.reuse, R28 ;  /* 0x000000564c1c723c */ /* 0x080fec000004181c */
[C---:B------:R-:W-:Y:S01]  /*cc50*/  HMMA.16816.F32.BF16 R32, R72.reuse, R86, R32 ;  /* 0x000000564820723c */ /* 0x040fe20000041820 */
[----:B------:R-:W3:Y:S05]  /*cc60*/  LDSM.16.MT88.4 R84, [R250+0xa800] ;  /* 0x00a80000fa54783b */ /* 0x000eea0000004200 */
[-C--:B----4-:R-:W-:Y:S06]  /*cc70*/  HMMA.16816.F32.BF16 R36, R72, R88.reuse, R36 ;  /* 0x000000584824723c */ /* 0x090fec0000041824 */
[C---:B------:R-:W-:Y:S06]  /*cc80*/  HMMA.16816.F32.BF16 R40, R76.reuse, R88, R40 ;  /* 0x000000584c28723c */ /* 0x040fec0000041828 */
[-C--:B------:R-:W-:Y:S06]  /*cc90*/  HMMA.16816.F32.BF16 R44, R76, R90.reuse, R44 ;  /* 0x0000005a4c2c723c */ /* 0x080fec000004182c */
[C---:B------:R-:W-:Y:S01]  /*cca0*/  HMMA.16816.F32.BF16 R48, R72.reuse, R90, R48 ;  /* 0x0000005a4830723c */ /* 0x040fe20000041830 */
[----:B------:R-:W4:Y:S05]  /*ccb0*/  LDSM.16.MT88.4 R88, [R249+0xa800] ;  /* 0x00a80000f958783b */ /* 0x000f2a0000004200 */
        /* <DEDUP_REMOVED lines=8> */
[----:B------:R-:W-:Y:S03]  /*cd40*/  LDSM.16.MT88.4 R180, [R252+0xb800] ;  /* 0x00b80000fcb4783b */ /* 0x000fe60000004200 */
        /* <DEDUP_REMOVED lines=11> */
[-C--:B-1----:R-:W-:Y:S03]  /*ce00*/  HMMA.16816.F32.BF16 R4, R72, R80.reuse, R4 ;  /* 0x000000504804723c */ /* 0x082fe60000041804 */
[----:B------:R-:W-:Y:S01]  /*ce10*/  FADD.FTZ R137, R148, R99 ;  /* 0x0000006394897221 */ /* 0x000fe20000010000 */
[----:B------:R-:W-:Y:S01]  /*ce20*/  FADD.FTZ R139, R139, R166 ;  /* 0x000000a68b8b7221 */ /* 0x000fe20000010000 */
[----:B------:R-:W-:Y:S01]  /*ce30*/  LDSM.16.MT88.4 R96, [R248+0xb000] ;  /* 0x00b00000f860783b */ /* 0x000fe20000004200 */
[C---:B------:R-:W-:Y:S05]  /*ce40*/  HMMA.16816.F32.BF16 R8, R76.reuse, R80, R8 ;  /* 0x000000504c08723c */ /* 0x040fea0000041808 */
[----:B------:R-:W-:Y:S01]  /*ce50*/  FADD.FTZ R134, R134, R139 ;  /* 0x0000008b86867221 */ /* 0x000fe20000010000 */
[-C--:B------:R-:W-:Y:S05]  /*ce60*/  HMMA.16816.F32.BF16 R12, R76, R82.reuse, R12 ;  /* 0x000000524c0c723c */ /* 0x080fea000004180c */
[----:B------:R-:W-:Y:S01]  /*ce70*/  FADD.FTZ R134, R131, R134 ;  /* 0x0000008683867221 */ /* 0x000fe20000010000 */
[C---:B------:R-:W-:Y:S01]  /*ce80*/  HMMA.16816.F32.BF16 R16, R72.reuse, R82, R16 ;  /* 0x000000524810723c */ /* 0x040fe20000041810 */
[----:B------:R-:W1:Y:S04]  /*ce90*/  LDSM.16.MT88.4 R80, [R252+0xb000] ;  /* 0x00b00000fc50783b */ /* 0x000e680000004200 */
[----:B------:R-:W-:Y:S01]  /*cea0*/  F2FP.BF16.F32.PACK_AB R139, R105, R106 ;  /* 0x0000006a698b723e */ /* 0x000fe200000010ff */
[-C--:B---3--:R-:W-:Y:S05]  /*ceb0*/  HMMA.16816.F32.BF16 R20, R72, R84.reuse, R20 ;  /* 0x000000544814723c */ /* 0x088fea0000041814 */
[----:B------:R-:W-:Y:S01]  /*cec0*/  FADD.FTZ R112, R112, R137 ;  /* 0x0000008970707221 */ /* 0x000fe20000010000 */
[C---:B------:R-:W-:Y:S05]  /*ced0*/  HMMA.16816.F32.BF16 R24, R76.reuse, R84, R24 ;  /* 0x000000544c18723c */ /* 0x040fea0000041818 */
[----:B------:R-:W-:Y:S01]  /*cee0*/  F2FP.BF16.F32.PACK_AB R137, R117, R126 ;  /* 0x0000007e7589723e */ /* 0x000fe200000010ff */
[-C--:B------:R-:W-:Y:S05]  /*cef0*/  HMMA.16816.F32.BF16 R28, R76, R86.reuse, R28 ;  /* 0x000000564c1c723c */ /* 0x080fea000004181c */
[----:B------:R-:W-:Y:S01]  /*cf00*/  FADD.FTZ R113, R113, R112 ;  /* 0x0000007071717221 */ /* 0x000fe20000010000 */
[C---:B------:R-:W-:Y:S01]  /*cf10*/  HMMA.16816.F32.BF16 R32, R72.reuse, R86, R32 ;  /* 0x000000564820723c */ /* 0x040fe20000041820 */
[----:B------:R-:W2:Y:S05]  /*cf20*/  LDSM.16.MT88.4 R84, [R250+0xb000] ;  /* 0x00b00000fa54783b */ /* 0x000eaa0000004200 */
[-C--:B----4-:R-:W-:Y:S06]  /*cf30*/  HMMA.16816.F32.BF16 R36, R72, R88.reuse, R36 ;  /* 0x000000584824723c */ /* 0x090fec0000041824 */
[C---:B------:R-:W-:Y:S06]  /*cf40*/  HMMA.16816.F32.BF16 R40, R76.reuse, R88, R40 ;  /* 0x000000584c28723c */ /* 0x040fec0000041828 */
[-C--:B------:R-:W-:Y:S06]  /*cf50*/  HMMA.16816.F32.BF16 R44, R76, R90.reuse, R44 ;  /* 0x0000005a4c2c723c */ /* 0x080fec000004182c */
[C---:B------:R-:W-:Y:S01]  /*cf60*/  HMMA.16816.F32.BF16 R48, R72.reuse, R90, R48 ;  /* 0x0000005a4830723c */ /* 0x040fe20000041830 */
[----:B------:R-:W3:Y:S05]  /*cf70*/  LDSM.16.MT88.4 R88, [R249+0xb000] ;  /* 0x00b00000f958783b */ /* 0x000eea0000004200 */
[-C--:B------:R-:W-:Y:S06]  /*cf80*/  HMMA.16816.F32.BF16 R52, R72, R92.reuse, R52 ;  /* 0x0000005c4834723c */ /* 0x080fec0000041834 */
[C---:B------:R-:W-:Y:S01]  /*cf90*/  HMMA.16816.F32.BF16 R56, R76.reuse, R92, R56 ;  /* 0x0000005c4c38723c */ /* 0x040fe20000041838 */
[----:B------:R-:W4:Y:S05]  /*cfa0*/  MUFU.EX2 R93, R100 ;  /* 0x00000064005d7308 */ /* 0x000f2a0000000800 */
[-C--:B------:R-:W-:Y:S05]  /*cfb0*/  HMMA.16816.F32.BF16 R60, R76, R94.reuse, R60 ;  /* 0x0000005e4c3c723c */ /* 0x080fea000004183c */
[----:B------:R-:W-:Y:S01]  /*cfc0*/  FADD.FTZ R92, R150, R175 ;  /* 0x000000af965c7221 */ /* 0x000fe20000010000 */
[----:B------:R-:W-:Y:S05]  /*cfd0*/  HMMA.16816.F32.BF16 R64, R72, R94, R64 ;  /* 0x0000005e4840723c */ /* 0x000fea0000041840 */
[----:B------:R-:W-:Y:S01]  /*cfe0*/  F2FP.BF16.F32.PACK_AB R76, R222, R221 ;  /* 0x000000ddde4c723e */ /* 0x000fe200000010ff */
[----:B------:R-:W-:Y:S01]  /*cff0*/  FADD.FTZ R92, R149, R92 ;  /* 0x0000005c955c7221 */ /* 0x000fe20000010000 */
[----:B------:R-:W-:Y:S01]  /*d000*/  F2FP.BF16.F32.PACK_AB R72, R220, R219 ;  /* 0x000000dbdc48723e */ /* 0x000fe200000010ff */
[----:B------:R-:W-:Y:S02]  /*d010*/  FADD.FTZ R149, R164, R151 ;  /* 0x00000097a4957221 */ /* 0x000fe40000010000 */
[----:B------:R-:W5:Y:S01]  /*d020*/  LDSM.16.MT88.4 R164, [R250+0xb800] ;  /* 0x00b80000faa4783b */ /* 0x000f620000004200 */
[----:B------:R-:W-:Y:S01]  /*d030*/  F2FP.BF16.F32.PACK_AB R73, R213, R216 ;  /* 0x000000d8d549723e */ /* 0x000fe200000010ff */
[----:B------:R-:W-:Y:S01]  /*d040*/  FADD.FTZ R132, R132, R149 ;  /* 0x0000009584847221 */ /* 0x000fe20000010000 */
[----:B------:R-:W-:Y:S01]  /*d050*/  F2FP.BF16.F32.PACK_AB R74, R217, R212 ;  /* 0x000000d4d94a723e */ /* 0x000fe200000010ff */
[----:B------:R-:W-:Y:S01]  /*d060*/  FADD.FTZ R109, R109, R92 ;  /* 0x0000005c6d6d7221 */ /* 0x000fe20000010000 */
[----:B------:R-:W-:Y:S01]  /*d070*/  F2FP.BF16.F32.PACK_AB R75, R210, R207 ;  /* 0x000000cfd24b723e */ /* 0x000fe200000010ff */
[----:B------:R-:W-:Y:S01]  /*d080*/  FADD.FTZ R119, R119, R132 ;  /* 0x0000008477777221 */ /* 0x000fe20000010000 */
[----:B------:R-:W-:Y:S01]  /*d090*/  F2FP.BF16.F32.PACK_AB R77, R224, R223 ;  /* 0x000000dfe04d723e */ /* 0x000fe200000010ff */
[----:B------:R-:W5:Y:S01]  /*d0a0*/  LDSM.16.MT88.4 R148, [R249+0xb800] ;  /* 0x00b80000f994783b */ /* 0x000f620000004200 */
[----:B------:R-:W-:Y:S01]  /*d0b0*/  F2FP.BF16.F32.PACK_AB R78, R226, R205 ;  /* 0x000000cde24e723e */ /* 0x000fe200000010ff */
[----:B------:R-:W-:Y:S01]  /*d0c0*/  FADD.FTZ R108, R108, R109 ;  /* 0x0000006d6c6c7221 */ /* 0x000fe20000010000 */
[----:B------:R-:W-:Y:S01]  /*d0d0*/  F2FP.BF16.F32.PACK_AB R79, R228, R225 ;  /* 0x000000e1e44f723e */ /* 0x000fe200000010ff */
[-C--:B-1----:R-:W-:Y:S03]  /*d0e0*/  HMMA.16816.F32.BF16 R4, R72, R80.reuse, R4 ;  /* 0x000000504804723c */ /* 0x082fe60000041804 */
[----:B------:R-:W-:Y:S03]  /*d0f0*/  F2FP.BF16.F32.PACK_AB R132, R115, R120 ;  /* 0x000000787384723e */ /* 0x000fe600000010ff */
[C---:B------:R-:W-:Y:S01]  /*d100*/  HMMA.16816.F32.BF16 R8, R76.reuse, R80, R8 ;  /* 0x000000504c08723c */ /* 0x040fe20000041808 */
[----:B------:R-:W1:Y:S05]  /*d110*/  MUFU.EX2 R80, R101 ;  /* 0x0000006500507308 */ /* 0x000e6a0000000800 */
[-C--:B------:R-:W-:Y:S06]  /*d120*/  HMMA.16816.F32.BF16 R12, R76, R82.reuse, R12 ;  /* 0x000000524c0c723c */ /* 0x080fec000004180c */
[C---:B------:R-:W-:Y:S06]  /*d130*/  HMMA.16816.F32.BF16 R16, R72.reuse, R82, R16 ;  /* 0x000000524810723c */ /* 0x040fec0000041810 */
[-C--:B--2---:R-:W-:Y:S06]  /*d140*/  HMMA.16816.F32.BF16 R20, R72, R84.reuse, R20 ;  /* 0x000000544814723c */ /* 0x084fec0000041814 */
[C---:B------:R-:W-:Y:S06]  /*d150*/  HMMA.16816.F32.BF16 R24, R76.reuse, R84, R24 ;  /* 0x000000544c18723c */ /* 0x040fec0000041818 */
[-C--:B------:R-:W-:Y:S06]  /*d160*/  HMMA.16816.F32.BF16 R28, R76, R86.reuse, R28 ;  /* 0x000000564c1c723c */ /* 0x080fec000004181c */
[C---:B------:R-:W-:Y:S06]  /*d170*/  HMMA.16816.F32.BF16 R32, R72.reuse, R86, R32 ;  /* 0x000000564820723c */ /* 0x040fec0000041820 */
[-C--:B---3--:R-:W-:Y:S06]  /*d180*/  HMMA.16816.F32.BF16 R36, R72, R88.reuse, R36 ;  /* 0x000000584824723c */ /* 0x088fec0000041824 */
[C---:B------:R-:W-:Y:S06]  /*d190*/  HMMA.16816.F32.BF16 R40, R76.reuse, R88, R40 ;  /* 0x000000584c28723c */ /* 0x040fec0000041828 */
[-C--:B------:R-:W-:Y:S06]  /*d1a0*/  HMMA.16816.F32.BF16 R44, R76, R90.reuse, R44 ;  /* 0x0000005a4c2c723c */ /* 0x080fec000004182c */
[C---:B------:R-:W-:Y:S06]  /*d1b0*/  HMMA.16816.F32.BF16 R48, R72.reuse, R90, R48 ;  /* 0x0000005a4830723c */ /* 0x040fec0000041830 */
[-C--:B------:R-:W-:Y:S06]  /*d1c0*/  HMMA.16816.F32.BF16 R52, R72, R96.reuse, R52 ;  /* 0x000000604834723c */ /* 0x080fec0000041834 */
[C---:B------:R-:W-:Y:S06]  /*d1d0*/  HMMA.16816.F32.BF16 R56, R76.reuse, R96, R56 ;  /* 0x000000604c38723c */ /* 0x040fec0000041838 */
[-C--:B------:R-:W-:Y:S06]  /*d1e0*/  HMMA.16816.F32.BF16 R60, R76, R98.reuse, R60 ;  /* 0x000000624c3c723c */ /* 0x080fec000004183c */
[----:B------:R-:W-:Y:S05]  /*d1f0*/  HMMA.16816.F32.BF16 R64, R72, R98, R64 ;  /* 0x000000624840723c */ /* 0x000fea0000041840 */
[----:B------:R-:W-:Y:S01]  /*d200*/  FADD.FTZ R79, R133, R108 ;  /* 0x0000006c854f7221 */ /* 0x000fe20000010000 */
[----:B------:R-:W-:Y:S01]  /*d210*/  FADD.FTZ R77, R135, R134 ;  /* 0x00000086874d7221 */ /* 0x000fe20000010000 */
[----:B------:R-:W-:Y:S01]  /*d220*/  F2FP.BF16.F32.PACK_AB R133, R227, R114 ;  /* 0x00000072e385723e */ /* 0x000fe200000010ff */
[----:B------:R-:W-:Y:S03]  /*d230*/  FADD.FTZ R76, R136, R113 ;  /* 0x00000071884c7221 */ /* 0x000fe60000010000 */
[----:B------:R-:W-:Y:S01]  /*d240*/  F2FP.BF16.F32.PACK_AB R134, R104, R107 ;  /* 0x0000006b6886723e */ /* 0x000fe200000010ff */
[----:B------:R-:W-:Y:S01]  /*d250*/  FADD.FTZ R78, R138, R119 ;  /* 0x000000778a4e7221 */ /* 0x000fe20000010000 */
[----:B----4-:R-:W-:Y:S01]  /*d260*/  F2FP.BF16.F32.PACK_AB R135, R93, R102 ;  /* 0x000000665d87723e */ /* 0x010fe200000010ff */
[----:B------:R-:W-:Y:S01]  /*d270*/  FADD.FTZ R161, R161, R76 ;  /* 0x0000004ca1a17221 */ /* 0x000fe20000010000 */
[----:B------:R-:W-:Y:S01]  /*d280*/  F2FP.BF16.F32.PACK_AB R136, R111, R116 ;  /* 0x000000746f88723e */ /* 0x000fe200000010ff */
[----:B------:R-:W-:Y:S01]  /*d290*/  FADD.FTZ R159, R159, R78 ;  /* 0x0000004e9f9f7221 */ /* 0x000fe20000010000 */
[----:B-1----:R-:W-:Y:S01]  /*d2a0*/  F2FP.BF16.F32.PACK_AB R138, R80, R103 ;  /* 0x00000067508a723e */ /* 0x002fe200000010ff */
[----:B------:R-:W-:Y:S01]  /*d2b0*/  FADD.FTZ R160, R160, R161 ;  /* 0x000000a1a0a07221 */ /* 0x000fe20000010000 */
[----:B------:R-:W-:Y:S01]  /*d2c0*/  FADD.FTZ R77, R158, R77 ;  /* 0x0000004d9e4d7221 */ /* 0x000fe20000010000 */
[-C--:B------:R-:W-:Y:S01]  /*d2d0*/  HMMA.16816.F32.BF16 R192, R132, R180.reuse, R4 ;  /* 0x000000b484c0723c */ /* 0x080fe20000041804 */
[----:B------:R-:W1:Y:S04]  /*d2e0*/  LDSM.16.MT88.4 R4, [R248+0xb800] ;  /* 0x00b80000f804783b */ /* 0x000e680000004200 */
[----:B------:R-:W-:Y:S01]  /*d2f0*/  FADD.FTZ R154, R154, R159 ;  /* 0x0000009f9a9a7221 */ /* 0x000fe20000010000 */
[C---:B------:R-:W-:Y:S05]  /*d300*/  HMMA.16816.F32.BF16 R188, R136.reuse, R180, R8 ;  /* 0x000000b488bc723c */ /* 0x040fea0000041808 */
[----:B------:R-:W-:Y:S01]  /*d310*/  FADD.FTZ R154, R147, R154 ;  /* 0x0000009a939a7221 */ /* 0x000fe20000010000 */
[-C--:B------:R-:W-:Y:S05]  /*d320*/  HMMA.16816.F32.BF16 R184, R136, R182.reuse, R12 ;  /* 0x000000b688b8723c */ /* 0x080fea000004180c */
[----:B------:R-:W-:Y:S01]  /*d330*/  FADD.FTZ R79, R130, R79 ;  /* 0x0000004f824f7221 */ /* 0x000fe20000010000 */
[C---:B------:R-:W-:Y:S05]  /*d340*/  HMMA.16816.F32.BF16 R180, R132.reuse, R182, R16 ;  /* 0x000000b684b4723c */ /* 0x040fea0000041810 */
[----:B------:R-:W-:Y:S01]  /*d350*/  FADD.FTZ R162, R162, R79 ;  /* 0x0000004fa2a27221 */ /* 0x000fe20000010000 */
[-C--:B-----5:R-:W-:Y:S05]  /*d360*/  HMMA.16816.F32.BF16 R176, R132, R164.reuse, R20 ;  /* 0x000000a484b0723c */ /* 0x0a0fea0000041814 */
        /* <DEDUP_REMOVED lines=15> */
[----:B------:R-:W-:Y:S03]  /*d460*/  FADD.FTZ R144, R129, R144 ;  /* 0x0000009081907221 */ /* 0x000fe60000010000 */
        /* <DEDUP_REMOVED lines=12> */
[-C--:B------:R-:W-:Y:S05]  /*d530*/  HMMA.16816.F32.BF16 R152, R136, R150.reuse, R44 ;  /* 0x000000968898723c */ /* 0x080fea000004182c */
[----:B------:R-:W-:Y:S01]  /*d540*/  FADD.FTZ R209, R209, R140 ;  /* 0x0000008cd1d17221 */ /* 0x000fe20000010000 */
[C---:B------:R-:W-:Y:S05]  /*d550*/  HMMA.16816.F32.BF16 R148, R132.reuse, R150, R48 ;  /* 0x000000968494723c */ /* 0x040fea0000041830 */
[----:B------:R-:W-:Y:S01]  /*d560*/  FADD.FTZ R196, R196, R69 ;  /* 0x00000045c4c47221 */ /* 0x000fe20000010000 */
[-C--:B-1----:R-:W-:Y:S05]  /*d570*/  HMMA.16816.F32.BF16 R144, R132, R4.reuse, R52 ;  /* 0x000000048490723c */ /* 0x082fea0000041834 */
[----:B------:R-:W-:Y:S01]  /*d580*/  FADD.FTZ R219, R219, R196 ;  /* 0x000000c4dbdb7221 */ /* 0x000fe20000010000 */
[C---:B------:R-:W-:Y:S05]  /*d590*/  HMMA.16816.F32.BF16 R140, R136.reuse, R4, R56 ;  /* 0x00000004888c723c */ /* 0x040fea0000041838 */
[----:B------:R-:W-:Y:S01]  /*d5a0*/  FADD.FTZ R219, R220, R219 ;  /* 0x000000dbdcdb7221 */ /* 0x000fe20000010000 */
[-C--:B------:R-:W-:Y:S05]  /*d5b0*/  HMMA.16816.F32.BF16 R136, R136, R6.reuse, R60 ;  /* 0x000000068888723c */ /* 0x080fea000004183c */
[----:B------:R-:W-:Y:S01]  /*d5c0*/  FADD.FTZ R212, R212, R219 ;  /* 0x000000dbd4d47221 */ /* 0x000fe20000010000 */
[----:B------:R-:W-:Y:S05]  /*d5d0*/  HMMA.16816.F32.BF16 R132, R132, R6, R64 ;  /* 0x000000068484723c */ /* 0x000fea0000041840 */
        /* <DEDUP_REMOVED lines=21> */
[----:B------:R1:W-:Y:S01]  /*d730*/  STL [R1+0x60], R4 ;  /* 0x0000600401007387 */ /* 0x0003e20000100800 */
        /* <DEDUP_REMOVED lines=14> */
[----:B------:R-:W-:Y:S02]  /*d820*/  FADD.FTZ R116, R116, R205 ;  /* 0x000000cd74747221 */ /* 0x000fe40000010000 */
[----:B------:R-:W-:Y:S01]  /*d830*/  FADD.FTZ R106, R106, R117 ;  /* 0x000000756a6a7221 */ /* 0x000fe20000010000 */
[----:B------:R-:W-:Y:S01]  /*d840*/  FADD.FTZ R227, R227, R114 ;  /* 0x00000072e3e37221 */ /* 0x000fe20000010000 */
[----:B------:R-:W-:Y:S03]  /*d850*/  FADD.FTZ R116, R111, R116 ;  /* 0x000000746f747221 */ /* 0x000fe60000010000 */
[----:B------:R-:W-:Y:S01]  /*d860*/  FADD.FTZ R102, R102, R227 ;  /* 0x000000e366667221 */ /* 0x000fe20000010000 */
[----:B------:R-:W-:Y:S01]  /*d870*/  FADD.FTZ R103, R103, R116 ;  /* 0x0000007467677221 */ /* 0x000fe20000010000 */
[----:B-1----:R-:W-:Y:S02]  /*d880*/  FADD.FTZ R4, R105, R106 ;  /* 0x0000006a69047221 */ /* 0x002fe40000010000 */
[----:B------:R-:W-:Y:S01]  /*d890*/  FADD.FTZ R6, R93, R102 ;  /* 0x000000665d067221 */ /* 0x000fe20000010000 */
[----:B------:R-:W-:Y:S04]  /*d8a0*/  FADD.FTZ R5, R80, R103 ;  /* 0x0000006750057221 */ /* 0x000fe80000010000 */
[----:B------:R3:W-:Y:S04]  /*d8b0*/  STL [R1+0x5c], R6 ;  /* 0x00005c0601007387 */ /* 0x0007e80000100800 */
[----:B------:R3:W-:Y:S04]  /*d8c0*/  STL [R1+0x58], R5 ;  /* 0x0000580501007387 */ /* 0x0007e80000100800 */
[----:B------:R3:W-:Y:S04]  /*d8d0*/  STL [R1+0x54], R4 ;  /* 0x0000540401007387 */ /* 0x0007e80000100800 */
[----:B------:R3:W-:Y:S01]  /*d8e0*/  STL [R1+0x50], R236 ;  /* 0x000050ec01007387 */ /* 0x0007e20000100800 */
[----:B------:R-:W-:Y:S05]  /*d8f0*/  @P0 BRA `(.L_x_66) ;  /* 0xffffffa800a00947 */ /* 0x000fea000383ffff */
.L_x_65:
[----:B--23--:R-:W2:Y:S04]  /*d900*/  LDL.LU R4, [R1+0x60] ;  /* 0x0000600001047983 */ /* 0x00cea80000300800 */
[----:B------:R-:W3:Y:S04]  /*d910*/  LDL.LU R17, [R1+0x5c] ;  /* 0x00005c0001117983 */ /* 0x000ee80000300800 */
[----:B------:R-:W4:Y:S04]  /*d920*/  LDL.LU R16, [R1+0x58] ;  /* 0x0000580001107983 */ /* 0x000f280000300800 */
[----:B------:R-:W5:Y:S04]  /*d930*/  LDL.LU R18, [R1+0x54] ;  /* 0x0000540001127983 */ /* 0x000f680000300800 */
[----:B------:R-:W5:Y:S01]  /*d940*/  LDL R21, [R1+0x20] ;  /* 0x0000200001157983 */ /* 0x000f620000100800 */
[----:B------:R-:W1:Y:S01]  /*d950*/  S2UR UR4, SR_CgaCtaId ;  /* 0x00000000000479c3 */ /* 0x000e620000008800 */
[----:B------:R-:W-:Y:S01]  /*d960*/  UMOV UR5, 0x400 ;  /* 0x0000040000057882 */ /* 0x000fe20000000000 */
[----:B------:R-:W1:Y:S02]  /*d970*/  S2R R8, SR_TID.X ;  /* 0x0000000000087919 */ /* 0x000e640000002100 */
[----:B-1----:R-:W-:Y:S01]  /*d980*/  ULEA UR4, UR4, UR5, 0x18 ;  /* 0x0000000504047291 */ /* 0x002fe2000f8ec03f */
[----:B------:R-:W-:-:S04]  /*d990*/  SHF.R.S32.HI R9, RZ, 0x1f, R8 ;  /* 0x0000001fff097819 */ /* 0x000fc80000011408 */
[----:B------:R-:W-:-:S04]  /*d9a0*/  LEA.HI R12, R9, R8, RZ, 0x2 ;  /* 0x00000008090c7211 */ /* 0x000fc800078f10ff */
[--C-:B------:R-:W-:Y:S02]  /*d9b0*/  SHF.R.S32.HI R15, RZ, 0x2, R12.reuse ;  /* 0x00000002ff0f7819 */ /* 0x100fe4000001140c */
[----:B------:R-:W-:-:S04]  /*d9c0*/  SHF.R.S32.HI R6, RZ, 0x1f, R12 ;  /* 0x0000001fff067819 */ /* 0x000fc8000001140c */
[----:B------:R-:W-:-:S04]  /*d9d0*/  LEA.HI R6, R6, R15, RZ, 0x3 ;  /* 0x0000000f06067211 */ /* 0x000fc800078f18ff */
[----:B------:R-:W-:-:S05]  /*d9e0*/  LOP3.LUT R6, R6, 0xfffffff8, RZ, 0xc0, !PT ;  /* 0xfffffff806067812 */ /* 0x000fca00078ec0ff */
[----:B------:R-:W-:Y:S01]  /*d9f0*/  IMAD.IADD R6, R15, 0x1, -R6 ;  /* 0x000000010f067824 */ /* 0x000fe200078e0a06 */
[----:B------:R-:W-:-:S03]  /*da00*/  LOP3.LUT R15, R12, 0x3ffffffc, RZ, 0xc0, !PT ;  /* 0x3ffffffc0c0f7812 */ /* 0x000fc600078ec0ff */
[----:B------:R-:W-:Y:S02]  /*da10*/  IMAD.SHL.U32 R12, R6, 0x40, RZ ;  /* 0x00000040060c7824 */ /* 0x000fe400078e00ff */
[----:B------:R-:W-:Y:S01]  /*da20*/  IMAD.IADD R15, R8, 0x1, -R15 ;  /* 0x00000001080f7824 */ /* 0x000fe200078e0a0f */
[----:B--2---:R-:W1:Y:S04]  /*da30*/  SHFL.BFLY PT, R14, R4, 0x2, 0x1f ;  /* 0x0c401f00040e7f89 */ /* 0x004e6800000e0000 */
[----:B---3--:R-:W2:Y:S04]  /*da40*/  SHFL.BFLY PT, R7, R17, 0x2, 0x1f ;  /* 0x0c401f0011077f89 */ /* 0x008ea800000e0000 */
[----:B----4-:R-:W3:Y:S04]  /*da50*/  SHFL.BFLY PT, R10, R16, 0x2, 0x1f ;  /* 0x0c401f00100a7f89 */ /* 0x010ee800000e0000 */
[----:B-----5:R-:W4:Y:S01]  /*da60*/  SHFL.BFLY PT, R11, R18, 0x2, 0x1f ;  /* 0x0c401f00120b7f89 */ /* 0x020f2200000e0000 */
[----:B------:R-:W-:-:S04]  /*da70*/  ISETP.NE.AND P3, PT, R21, -0x1, PT ;  /* 0xffffffff1500780c */ /* 0x000fc80003f65270 */
[----:B------:R-:W-:Y:S01]  /*da80*/  R2P PR, R6, 0x6 ;  /* 0x0000000606007804 */ /* 0x000fe20000000000 */
[----:B-1----:R-:W-:Y:S01]  /*da90*/  FADD.FTZ R14, R14, R4 ;  /* 0x000000040e0e7221 */ /* 0x002fe20000010000 */
[----:B--2---:R-:W-:-:S04]  /*daa0*/  FADD.FTZ R7, R7, R17 ;  /* 0x0000001107077221 */ /* 0x004fc80000010000 */
[----:B------:R-:W1:Y:S03]  /*dab0*/  SHFL.BFLY PT, R13, R14, 0x1, 0x1f ;  /* 0x0c201f000e0d7f89 */ /* 0x000e6600000e0000 */
[----:B------:R-:W2:Y:S01]  /*dac0*/  @P3 LDC.64 R4, c[0x0][0x298] ;  /* 0x0000a600ff043b82 */ /* 0x000ea20000000a00 */
[----:B---3--:R-:W-:Y:S01]  /*dad0*/  FADD.FTZ R10, R10, R16 ;  /* 0x000000100a0a7221 */ /* 0x008fe20000010000 */
[----:B------:R-:W-:Y:S01]  /*dae0*/  LEA.HI R16, R9, R8, RZ, 0x5 ;  /* 0x0000000809107211 */ /* 0x000fe200078f28ff */
[----:B----4-:R-:W-:-:S03]  /*daf0*/  FADD.FTZ R11, R11, R18 ;  /* 0x000000120b0b7221 */ /* 0x010fc60000010000 */
[----:B------:R-:W-:Y:S01]  /*db00*/  SHF.R.S32.HI R8, RZ, 0x5, R16 ;  /* 0x00000005ff087819 */ /* 0x000fe20000011410 */
[----:B------:R-:W-:Y:S01]  /*db10*/  IMAD.MOV.U32 R16, RZ, RZ, 0x20 ;  /* 0x00000020ff107424 */ /* 0x000fe200078e00ff */
[----:B------:R3:W4:Y:S01]  /*db20*/  SHFL.BFLY PT, R19, R10, 0x1, 0x1f ;  /* 0x0c201f000a137f89 */ /* 0x00072200000e0000 */
[----:B------:R-:W-:Y:S02]  /*db30*/  IMAD.MOV.U32 R18, RZ, RZ, 0x3f800000 ;  /* 0x3f800000ff127424 */ /* 0x000fe400078e00ff */
[----:B------:R-:W-:Y:S01]  /*db40*/  IMAD R17, R8, 0x200, R15 ;  /* 0x0000020008117824 */ /* 0x000fe200078e020f */
[----:B------:R3:W2:Y:S01]  /*db50*/  SHFL.BFLY PT, R20, R11, 0x1, 0x1f ;  /* 0x0c201f000b147f89 */ /* 0x0006a200000e0000 */
[----:B------:R-:W-:Y:S01]  /*db60*/  SEL R16, R16, 0xffffffe0, !P1 ;  /* 0xffffffe010107807 */ /* 0x000fe20004800000 */
[----:B-1----:R-:W-:Y:S01]  /*db70*/  FADD.FTZ R9, R14, R13 ;  /* 0x0000000d0e097221 */ /* 0x002fe20000010000 */
[----:B------:R-:W-:Y:S01]  /*db80*/  LOP3.LUT R14, R12, 0x1c0, RZ, 0xc0, !PT ;  /* 0x000001c00c0e7812 */ /* 0x000fe200078ec0ff */
[C---:B--2---:R-:W-:Y:S01]  /*db90*/  @P3 IMAD.WIDE.U32 R22, R21.reuse, R4, RZ ;  /* 0x0000000415163225 */ /* 0x044fe200078e00ff */
[----:B------:R3:W1:Y:S02]  /*dba0*/  SHFL.BFLY PT, R12, R7, 0x1, 0x1f ;  /* 0x0c201f00070c7f89 */ /* 0x00066400000e0000 */
[----:B------:R-:W-:Y:S01]  /*dbb0*/  LEA.HI R14, R14, R14, RZ, 0x1d ;  /* 0x0000000e0e0e7211 */ /* 0x000fe200078fe8ff */
[----:B------:R-:W-:Y:S01]  /*dbc0*/  @P3 IMAD R5, R21, R5, R23 ;  /* 0x0000000515053224 */ /* 0x000fe200078e0217 */
[----:B------:R-:W-:-:S03]  /*dbd0*/  FSETP.NE.FTZ.AND P0, PT, R9, RZ, PT ;  /* 0x000000ff0900720b */ /* 0x000fc60003f15000 */
[----:B------:R-:W-:-:S05]  /*dbe0*/  IMAD.U32 R17, R17, 0x2, R14 ;  /* 0x0000000211117824 */ /* 0x000fca00078e000e */
[----:B------:R-:W-:-:S05]  /*dbf0*/  LEA R17, R17, UR4, 0x1 ;  /* 0x0000000411117c11 */ /* 0x000fca000f8e08ff */
[C---:B------:R-:W-:Y:S02]  /*dc00*/  VIADD R15, R17.reuse, 0x40 ;  /* 0x00000040110f7836 */ /* 0x040fe40000000000 */
[----:B------:R-:W-:Y:S01]  /*dc10*/  @P2 VIADD R15, R17, 0xffffffc0 ;  /* 0xffffffc0110f2836 */ /* 0x000fe20000000000 */
[----:B----4-:R-:W-:Y:S06]  /*dc20*/  @P3 BRA `(.L_x_69) ;  /* 0x00000000001c3947 */ /* 0x010fec0003800000 */
[----:B------:R-:W2:Y:S01]  /*dc30*/  S2R R14, SR_CTAID.Y ;  /* 0x00000000000e7919 */ /* 0x000ea20000002600 */
[----:B------:R-:W4:Y:S01]  /*dc40*/  LDC.64 R4, c[0x0][0x290] ;  /* 0x0000a400ff047b82 */ /* 0x000f220000000a00 */
[----:B--2---:R-:W-:Y:S01]  /*dc50*/  SHF.R.S32.HI R13, RZ, 0x1f, R14 ;  /* 0x0000001fff0d7819 */ /* 0x004fe2000001140e */
[----:B----4-:R-:W-:-:S04]  /*dc60*/  IMAD.WIDE.U32 R22, R14, R4, RZ ;  /* 0x000000040e167225 */ /* 0x010fc800078e00ff */
[----:B------:R-:W-:-:S04]  /*dc70*/  IMAD R13, R13, R4, RZ ;  /* 0x000000040d0d7224 */ /* 0x000fc800078e02ff */
[----:B------:R-:W-:-:S05]  /*dc80*/  IMAD R5, R14, R5, R13 ;  /* 0x000000050e057224 */ /* 0x000fca00078e020d */
[----:B------:R-:W-:-:S07]  /*dc90*/  IADD3 R5, R23, R5, RZ ;  /* 0x0000000517057210 */ /* 0x000fce0007ffe0ff */
.L_x_69:
[----:B------:R-:W-:Y:S01]  /*dca0*/  ULDC.U8 UR4, c[0x0][0x3d8] ;  /* 0x0000f60000047ab9 */ /* 0x000fe20000000000 */
[----:B------:R2:W4:Y:S01]  /*dcb0*/  @P0 MUFU.RCP R18, R9 ;  /* 0x0000000900120308 */ /* 0x0005220000001000 */
[----:B------:R-:W-:Y:S01]  /*dcc0*/  ISETP.NE.AND P2, PT, RZ, UR4, PT ;  /* 0x00000004ff007c0c */ /* 0x000fe2000bf45270 */
[----:B------:R-:W-:Y:S01]  /*dcd0*/  ULDC.U8 UR4, c[0x0][0x3d9] ;  /* 0x0000f64000047ab9 */ /* 0x000fe20000000000 */
[----:B-1----:R-:W-:Y:S01]  /*dce0*/  FADD.FTZ R12, R7, R12 ;  /* 0x0000000c070c7221 */ /* 0x002fe20000010000 */
[----:B------:R-:W-:Y:S01]  /*dcf0*/  FADD.FTZ R19, R10, R19 ;  /* 0x000000130a137221 */ /* 0x000fe20000010000 */
        /* <DEDUP_REMOVED lines=12> */
[----:B------:R-:W-:-:S07]  /*ddc0*/  SHF.R.S32.HI R11, RZ, 0x1f, R10 ;  /* 0x0000001fff0b7819 */ /* 0x000fce000001140a */
.L_x_70:
[----:B------:R-:W2:Y:S04]  /*ddd0*/  LDL R34, [R1+0x24] ;  /* 0x0000240001227983 */ /* 0x000ea80000100800 */
[----:B------:R-:W3:Y:S01]  /*dde0*/  LDL R36, [R1+0x1c] ;  /* 0x00001c0001247983 */ /* 0x000ee20000100800 */
[----:B------:R-:W-:Y:S01]  /*ddf0*/  ISETP.NE.AND P1, PT, RZ, UR4, PT ;  /* 0x00000004ff007c0c */ /* 0x000fe2000bf25270 */
[----:B------:R-:W1:Y:S01]  /*de00*/  @P4 MUFU.RCP R7, R12 ;  /* 0x0000000c00074308 */ /* 0x000e620000001000 */
[----:B------:R-:W-:Y:S01]  /*de10*/  LOP3.LUT R6, R6, 0x1, RZ, 0xc0, !PT ;  /* 0x0000000106067812 */ /* 0x000fe200078ec0ff */
[C---:B------:R-:W-:Y:S01]  /*de20*/  FMUL.FTZ R192, R18.reuse, R192 ;  /* 0x000000c012c07220 */ /* 0x040fe20000410000 */
[----:B------:R-:W-:Y:S01]  /*de30*/  FSETP.NE.FTZ.AND P3, PT, R19, RZ, PT ;  /* 0x000000ff1300720b */ /* 0x000fe20003f75000 */
[----:B------:R-:W-:Y:S01]  /*de40*/  FMUL.FTZ R193, R18, R193 ;  /* 0x000000c112c17220 */ /* 0x000fe20000410000 */
[----:B------:R-:W-:Y:S01]  /*de50*/  ISETP.NE.U32.AND P6, PT, R6, 0x1, PT ;  /* 0x000000010600780c */ /* 0x000fe20003fc5070 */
[C---:B------:R-:W-:Y:S01]  /*de60*/  FMUL.FTZ R180, R18.reuse, R180 ;  /* 0x000000b412b47220 */ /* 0x040fe20000410000 */
[----:B------:R-:W-:Y:S01]  /*de70*/  MOV R6, 0x10 ;  /* 0x0000001000067802 */ /* 0x000fe20000000f00 */
[C---:B------:R-:W-:Y:S01]  /*de80*/  FMUL.FTZ R181, R18.reuse, R181 ;  /* 0x000000b512b57220 */ /* 0x040fe20000410000 */
[----:B------:R-:W-:Y:S01]  /*de90*/  MOV R13, 0x3f800000 ;  /* 0x3f800000000d7802 */ /* 0x000fe20000000f00 */
[----:B------:R-:W-:Y:S01]  /*dea0*/  FMUL.FTZ R176, R18, R176 ;  /* 0x000000b012b07220 */ /* 0x000fe20000410000 */
[----:B------:R-:W-:Y:S01]  /*deb0*/  SEL R6, R6, 0xfffffff0, P6 ;  /* 0xfffffff006067807 */ /* 0x000fe20003000000 */
[C---:B------:R-:W-:Y:S01]  /*dec0*/  FMUL.FTZ R177, R18.reuse, R177 ;  /* 0x000000b112b17220 */ /* 0x040fe20000410000 */
[----:B------:R-:W-:Y:S01]  /*ded0*/  PLOP3.LUT P6, PT, PT, PT, PT, 0x8, 0x0 ;  /* 0x000000000000781c */ /* 0x000fe20003fce170 */
[----:B------:R-:W-:Y:S01]  /*dee0*/  FMUL.FTZ R164, R18, R164 ;  /* 0x000000a412a47220 */ /* 0x000fe20000410000 */
[----:B------:R-:W-:Y:S01]  /*def0*/  @!P1 PLOP3.LUT P6, PT, P2, PT, PT, 0x80, 0x0 ;  /* 0x000000000000981c */ /* 0x000fe200017cf070 */
[----:B------:R-:W4:Y:S01]  /*df00*/  @P3 MUFU.RCP R13, R19 ;  /* 0x00000013000d3308 */ /* 0x000f220000001000 */
[----:B------:R-:W-:Y:S01]  /*df10*/  FSETP.NE.FTZ.AND P2, PT, R4, RZ, PT ;  /* 0x000000ff0400720b */ /* 0x000fe20003f55000 */
[C---:B-1----:R-:W-:Y:S01]  /*df20*/  FMUL.FTZ R194, R7.reuse, R194 ;  /* 0x000000c207c27220 */ /* 0x042fe20000410000 */
[----:B------:R-:W-:Y:S01]  /*df30*/  MOV R14, 0x3f800000 ;  /* 0x3f800000000e7802 */ /* 0x000fe20000000f00 */
        /* <DEDUP_REMOVED lines=10> */
[----:B------:R-:W1:Y:S01]  /*dfe0*/  @P2 MUFU.RCP R14, R4 ;  /* 0x00000004000e2308 */ /* 0x000e620000001000 */
        /* <DEDUP_REMOVED lines=14> */
[C---:B----4-:R-:W-:Y:S01]  /*e0d0*/  FMUL.FTZ R188, R13.reuse, R188 ;  /* 0x000000bc0dbc7220 */ /* 0x050fe20000410000 */
[C---:B------:R-:W-:Y:S01]  /*e0e0*/  FMUL.FTZ R189, R13.reuse, R189 ;  /* 0x000000bd0dbd7220 */ /* 0x040fe20000410000 */
[C---:B-1----:R-:W-:Y:S01]  /*e0f0*/  FMUL.FTZ R191, R14.reuse, R191 ;  /* 0x000000bf0ebf7220 */ /* 0x042fe20000410000 */
[C---:B------:R-:W-:Y:S01]  /*e100*/  FMUL.FTZ R190, R14.reuse, R190 ;  /* 0x000000be0ebe7220 */ /* 0x040fe20000410000 */
[C---:B------:R-:W-:Y:S01]  /*e110*/  FMUL.FTZ R184, R13.reuse, R184 ;  /* 0x000000b80db87220 */ /* 0x040fe20000410000 */
[----:B------:R-:W-:Y:S01]  /*e120*/  FMUL.FTZ R185, R13, R185 ;  /* 0x000000b90db97220 */ /* 0x000fe20000410000 */
[C---:B------:R-:W-:Y:S01]  /*e130*/  FMUL.FTZ R187, R14.reuse, R187 ;  /* 0x000000bb0ebb7220 */ /* 0x040fe20000410000 */
[C---:B------:R-:W-:Y:S01]  /*e140*/  FMUL.FTZ R186, R14.reuse, R186 ;  /* 0x000000ba0eba7220 */ /* 0x040fe20000410000 */
[----:B------:R-:W1:Y:S01]  /*e150*/  S2R R18, SR_TID.X ;  /* 0x0000000000127919 */ /* 0x000e620000002100 */
[----:B------:R-:W-:Y:S01]  /*e160*/  F2FP.BF16.F32.PACK_AB R192, R193, R192 ;  /* 0x000000c0c1c0723e */ /* 0x000fe200000010ff */
[----:B------:R-:W-:Y:S01]  /*e170*/  FMUL.FTZ R172, R13, R172 ;  /* 0x000000ac0dac7220 */ /* 0x000fe20000410000 */
[----:B------:R-:W-:Y:S01]  /*e180*/  F2FP.BF16.F32.PACK_AB R194, R195, R194 ;  /* 0x000000c2c3c2723e */ /* 0x000fe200000010ff */
[----:B------:R-:W-:Y:S01]  /*e190*/  FMUL.FTZ R173, R13, R173 ;  /* 0x000000ad0dad7220 */ /* 0x000fe20000410000 */
[----:B------:R-:W-:Y:S01]  /*e1a0*/  F2FP.BF16.F32.PACK_AB R134, R7, R134 ;  /* 0x000000860786723e */ /* 0x000fe200000010ff */
[C---:B------:R-:W-:Y:S01]  /*e1b0*/  FMUL.FTZ R175, R14.reuse, R175 ;  /* 0x000000af0eaf7220 */ /* 0x040fe20000410000 */
[C---:B------:R-:W-:Y:S01]  /*e1c0*/  FMUL.FTZ R174, R14.reuse, R174 ;  /* 0x000000ae0eae7220 */ /* 0x040fe20000410000 */
[----:B------:R-:W-:Y:S01]  /*e1d0*/  F2FP.BF16.F32.PACK_AB R180, R181, R180 ;  /* 0x000000b4b5b4723e */ /* 0x000fe200000010ff */
[----:B------:R-:W-:Y:S01]  /*e1e0*/  FMUL.FTZ R168, R13, R168 ;  /* 0x000000a80da87220 */ /* 0x000fe20000410000 */
[----:B------:R-:W-:Y:S01]  /*e1f0*/  F2FP.BF16.F32.PACK_AB R182, R183, R182 ;  /* 0x000000b6b7b6723e */ /* 0x000fe200000010ff */
[----:B------:R-:W-:Y:S01]  /*e200*/  FMUL.FTZ R169, R13, R169 ;  /* 0x000000a90da97220 */ /* 0x000fe20000410000 */
[----:B------:R-:W-:Y:S01]  /*e210*/  IADD3 R7, R17, R6, RZ ;  /* 0x0000000611077210 */ /* 0x000fe20007ffe0ff */
[C---:B------:R-:W-:Y:S01]  /*e220*/  FMUL.FTZ R171, R14.reuse, R171 ;  /* 0x000000ab0eab7220 */ /* 0x040fe20000410000 */
[C---:B------:R-:W-:Y:S01]  /*e230*/  FMUL.FTZ R170, R14.reuse, R170 ;  /* 0x000000aa0eaa7220 */ /* 0x040fe20000410000 */
[----:B------:R-:W-:Y:S01]  /*e240*/  F2FP.BF16.F32.PACK_AB R188, R189, R188 ;  /* 0x000000bcbdbc723e */ /* 0x000fe200000010ff */
[----:B------:R-:W-:Y:S01]  /*e250*/  FMUL.FTZ R156, R13, R156 ;  /* 0x0000009c0d9c7220 */ /* 0x000fe20000410000 */
[----:B------:R-:W-:Y:S01]  /*e260*/  F2FP.BF16.F32.PACK_AB R190, R191, R190 ;  /* 0x000000bebfbe723e */ /* 0x000fe200000010ff */
[----:B------:R-:W-:Y:S01]  /*e270*/  FMUL.FTZ R157, R13, R157 ;  /* 0x0000009d0d9d7220 */ /* 0x000fe20000410000 */
[----:B------:R-:W-:Y:S01]  /*e280*/  F2FP.BF16.F32.PACK_AB R184, R185, R184 ;  /* 0x000000b8b9b8723e */ /* 0x000fe200000010ff */
[C---:B------:R-:W-:Y:S01]  /*e290*/  FMUL.FTZ R159, R14.reuse, R159 ;  /* 0x0000009f0e9f7220 */ /* 0x040fe20000410000 */
[----:B------:R-:W-:Y:S01]  /*e2a0*/  F2FP.BF16.F32.PACK_AB R186, R187, R186 ;  /* 0x000000babbba723e */ /* 0x000fe200000010ff */
[C---:B------:R-:W-:Y:S01]  /*e2b0*/  FMUL.FTZ R158, R14.reuse, R158 ;  /* 0x0000009e0e9e7220 */ /* 0x040fe20000410000 */
[----:B------:R-:W-:Y:S01]  /*e2c0*/  F2FP.BF16.F32.PACK_AB R176, R177, R176 ;  /* 0x000000b0b1b0723e */ /* 0x000fe200000010ff */
[----:B------:R-:W-:Y:S01]  /*e2d0*/  STS [R17], R192 ;  /* 0x000000c011007388 */ /* 0x000fe20000000800 */
[----:B------:R-:W-:Y:S01]  /*e2e0*/  F2FP.BF16.F32.PACK_AB R178, R179, R178 ;  /* 0x000000b2b3b2723e */ /* 0x000fe200000010ff */
[----:B------:R-:W-:Y:S01]  /*e2f0*/  FMUL.FTZ R152, R13, R152 ;  /* 0x000000980d987220 */ /* 0x000fe20000410000 */
[----:B------:R-:W-:Y:S01]  /*e300*/  IADD3 R21, R17, R16, RZ ;  /* 0x0000001011157210 */ /* 0x000fe20007ffe0ff */
[----:B------:R-:W-:Y:S01]  /*e310*/  STS [R17+0x400], R194 ;  /* 0x000400c211007388 */ /* 0x000fe20000000800 */
[----:B------:R-:W-:Y:S01]  /*e320*/  F2FP.BF16.F32.PACK_AB R164, R165, R164 ;  /* 0x000000a4a5a4723e */ /* 0x000fe200000010ff */
[----:B------:R-:W-:Y:S01]  /*e330*/  FMUL.FTZ R153, R13, R153 ;  /* 0x000000990d997220 */ /* 0x000fe20000410000 */
[----:B------:R-:W-:Y:S01]  /*e340*/  F2FP.BF16.F32.PACK_AB R166, R167, R166 ;  /* 0x000000a6a7a6723e */ /* 0x000fe200000010ff */
[C---:B------:R-:W-:Y:S01]  /*e350*/  FMUL.FTZ R155, R14.reuse, R155 ;  /* 0x0000009b0e9b7220 */ /* 0x040fe20000410000 */
[----:B------:R-:W-:Y:S01]  /*e360*/  IADD3 R23, R7, R16, RZ ;  /* 0x0000001007177210 */ /* 0x000fe20007ffe0ff */
[C---:B------:R-:W-:Y:S01]  /*e370*/  FMUL.FTZ R154, R14.reuse, R154 ;  /* 0x0000009a0e9a7220 */ /* 0x040fe20000410000 */
[----:B------:R-:W-:Y:S01]  /*e380*/  F2FP.BF16.F32.PACK_AB R172, R173, R172 ;  /* 0x000000acadac723e */ /* 0x000fe200000010ff */
[----:B------:R-:W-:Y:S01]  /*e390*/  STS [R7], R180 ;  /* 0x000000b407007388 */ /* 0x000fe20000000800 */
[----:B------:R-:W-:Y:S01]  /*e3a0*/  F2FP.BF16.F32.PACK_AB R174, R175, R174 ;  /* 0x000000aeafae723e */ /* 0x000fe200000010ff */
[----:B------:R-:W-:Y:S01]  /*e3b0*/  FMUL.FTZ R140, R13, R140 ;  /* 0x0000008c0d8c7220 */ /* 0x000fe20000410000 */
[----:B------:R-:W-:Y:S01]  /*e3c0*/  F2FP.BF16.F32.PACK_AB R168, R169, R168 ;  /* 0x000000a8a9a8723e */ /* 0x000fe200000010ff */
[----:B------:R-:W-:Y:S01]  /*e3d0*/  STS [R7+0x400], R182 ;  /* 0x000400b607007388 */ /* 0x000fe20000000800 */
[----:B------:R-:W-:Y:S01]  /*e3e0*/  F2FP.BF16.F32.PACK_AB R170, R171, R170 ;  /* 0x000000aaabaa723e */ /* 0x000fe200000010ff */
[----:B------:R-:W-:Y:S01]  /*e3f0*/  FMUL.FTZ R141, R13, R141 ;  /* 0x0000008d0d8d7220 */ /* 0x000fe20000410000 */
[----:B------:R-:W-:Y:S01]  /*e400*/  F2FP.BF16.F32.PACK_AB R160, R161, R160 ;  /* 0x000000a0a1a0723e */ /* 0x000fe200000010ff */
[----:B------:R-:W-:Y:S01]  /*e410*/  STS [R17+0x2000], R188 ;  /* 0x002000bc11007388 */ /* 0x000fe20000000800 */
[----:B------:R-:W-:Y:S01]  /*e420*/  F2FP.BF16.F32.PACK_AB R162, R163, R162 ;  /* 0x000000a2a3a2723e */ /* 0x000fe200000010ff */
[----:B------:R-:W-:Y:S01]  /*e430*/  FMUL.FTZ R136, R13, R136 ;  /* 0x000000880d887220 */ /* 0x000fe20000410000 */
[----:B------:R-:W-:Y:S01]  /*e440*/  F2FP.BF16.F32.PACK_AB R148, R149, R148 ;  /* 0x000000949594723e */ /* 0x000fe200000010ff */
[----:B------:R4:W-:Y:S01]  /*e450*/  STS [R17+0x2400], R190 ;  /* 0x002400be11007388 */ /* 0x0009e20000000800 */
[----:B------:R-:W-:Y:S01]  /*e460*/  F2FP.BF16.F32.PACK_AB R150, R151, R150 ;  /* 0x000000969796723e */ /* 0x000fe200000010ff */
[C---:B------:R-:W-:Y:S01]  /*e470*/  FMUL.FTZ R143, R14.reuse, R143 ;  /* 0x0000008f0e8f7220 */ /* 0x040fe20000410000 */
[----:B------:R-:W-:Y:S01]  /*e480*/  FMUL.FTZ R142, R14, R142 ;  /* 0x0000008e0e8e7220 */ /* 0x000fe20000410000 */
[----:B------:R-:W-:Y:S01]  /*e490*/  STS [R7+0x2000], R184 ;  /* 0x002000b807007388 */ /* 0x000fe20000000800 */
[----:B------:R-:W-:Y:S01]  /*e4a0*/  F2FP.BF16.F32.PACK_AB R156, R157, R156 ;  /* 0x0000009c9d9c723e */ /* 0x000fe200000010ff */
[----:B------:R-:W-:Y:S01]  /*e4b0*/  FMUL.FTZ R13, R13, R137 ;  /* 0x000000890d0d7220 */ /* 0x000fe20000410000 */
[----:B------:R-:W-:Y:S01]  /*e4c0*/  F2FP.BF16.F32.PACK_AB R158, R159, R158 ;  /* 0x0000009e9f9e723e */ /* 0x000fe200000010ff */
[----:B------:R5:W-:Y:S01]  /*e4d0*/  STS [R7+0x2400], R186 ;  /* 0x002400ba07007388 */ /* 0x000be20000000800 */
[----:B------:R-:W-:Y:S01]  /*e4e0*/  IADD3 R25, R16, 0x400, R15 ;  /* 0x0000040010197810 */ /* 0x000fe20007ffe00f */
        /* <DEDUP_REMOVED lines=8> */
[----:B------:R-:W1:Y:S01]  /*e570*/  @P0 LDC R27, c[0x0][0x2e8] ;  /* 0x0000ba00ff1b0b82 */ /* 0x000e620000000800 */
[----:B------:R-:W-:Y:S01]  /*e580*/  F2FP.BF16.F32.PACK_AB R132, R133, R132 ;  /* 0x000000848584723e */ /* 0x000fe200000010ff */
[----:B------:R-:W-:Y:S01]  /*e590*/  STS [R23], R164 ;  /* 0x000000a417007388 */ /* 0x000fe20000000800 */
[C---:B------:R-:W-:Y:S01]  /*e5a0*/  IADD3 R25, R6.reuse, R25, RZ ;  /* 0x0000001906197210 */ /* 0x040fe20007ffe0ff */
[----:B------:R-:W5:Y:S01]  /*e5b0*/  @P0 MUFU.LG2 R35, R9 ;  /* 0x0000000900230308 */ /* 0x000f620000000c00 */
[----:B------:R-:W-:Y:S01]  /*e5c0*/  F2FP.BF16.F32.PACK_AB R140, R141, R140 ;  /* 0x0000008c8d8c723e */ /* 0x000fe200000010ff */
[----:B------:R-:W-:Y:S01]  /*e5d0*/  STS [R23+0x400], R166 ;  /* 0x000400a617007388 */ /* 0x000fe20000000800 */
[----:B------:R-:W-:Y:S01]  /*e5e0*/  F2FP.BF16.F32.PACK_AB R142, R143, R142 ;  /* 0x0000008e8f8e723e */ /* 0x000fe200000010ff */
[----:B----4-:R-:W4:Y:S01]  /*e5f0*/  @!P1 LDC R17, c[0x0][0x2c4] ;  /* 0x0000b100ff119b82 */ /* 0x010f220000000800 */
[----:B------:R-:W-:Y:S01]  /*e600*/  F2FP.BF16.F32.PACK_AB R13, R13, R136 ;  /* 0x000000880d0d723e */ /* 0x000fe200000010ff */
[----:B------:R-:W-:Y:S01]  /*e610*/  STS [R21+0x2000], R172 ;  /* 0x002000ac15007388 */ /* 0x000fe20000000800 */
[----:B------:R-:W-:Y:S01]  /*e620*/  F2FP.BF16.F32.PACK_AB R14, R139, R14 ;  /* 0x0000000e8b0e723e */ /* 0x000fe200000010ff */
[----:B------:R-:W-:Y:S01]  /*e630*/  @P4 MUFU.LG2 R29, R12 ;  /* 0x0000000c001d4308 */ /* 0x000fe20000000c00 */
[----:B------:R-:W-:Y:S01]  /*e640*/  @P1 MOV R33, 0x1 ;  /* 0x0000000100211802 */ /* 0x000fe20000000f00 */
[----:B------:R4:W-:Y:S01]  /*e650*/  STS [R21+0x2400], R174 ;  /* 0x002400ae15007388 */ /* 0x0009e20000000800 */
[----:B-----5:R-:W-:Y:S01]  /*e660*/  IADD3 R7, R6, R15, RZ ;  /* 0x0000000f06077210 */ /* 0x020fe20007ffe0ff */
[----:B------:R-:W5:Y:S01]  /*e670*/  @!P1 LDC R26, c[0x0][0x270] ;  /* 0x00009c00ff1a9b82 */ /* 0x000f620000000800 */
[----:B------:R-:W-:Y:S01]  /*e680*/  BSSY B0, `(.L_x_71) ;  /* 0x0000078000007945 */ /* 0x000fe20003800000 */
[----:B------:R-:W-:Y:S02]  /*e690*/  STS [R23+0x2000], R168 ;  /* 0x002000a817007388 */ /* 0x000fe40000000800 */
[----:B------:R-:W4:Y:S01]  /*e6a0*/  @P3 MUFU.LG2 R19, R19 ;  /* 0x0000001300133308 */ /* 0x000f220000000c00 */
[----:B------:R-:W-:Y:S01]  /*e6b0*/  @P0 FMUL.FTZ R35, R35, 0.69314718246459960938 ;  /* 0x3f31721823230820 */ /* 0x000fe20000410000 */
[----:B------:R1:W-:Y:S02]  /*e6c0*/  STS [R23+0x2400], R170 ;  /* 0x002400aa17007388 */ /* 0x0003e40000000800 */
[----:B------:R-:W3:Y:S02]  /*e6d0*/  S2UR UR4, SR_CTAID.X ;  /* 0x00000000000479c3 */ /* 0x000ee40000002500 */
[----:B------:R-:W-:Y:S02]  /*e6e0*/  STS [R15], R160 ;  /* 0x000000a00f007388 */ /* 0x000fe40000000800 */
[----:B------:R-:W3:Y:S02]  /*e6f0*/  @P2 MUFU.LG2 R4, R4 ;  /* 0x0000000400042308 */ /* 0x000ee40000000c00 */
[----:B------:R-:W-:Y:S02]  /*e700*/  STS [R15+0x400], R162 ;  /* 0x000400a20f007388 */ /* 0x000fe40000000800 */
[----:B----4-:R-:W5:Y:S02]  /*e710*/  @P6 LDC R17, c[0x0][0x2e4] ;  /* 0x0000b900ff116b82 */ /* 0x010f640000000800 */
[----:B------:R-:W-:Y:S01]  /*e720*/  STS [R7], R148 ;  /* 0x0000009407007388 */ /* 0x000fe20000000800 */
[----:B------:R-:W-:-:S03]  /*e730*/  @P3 FMUL.FTZ R19, R19, 0.69314718246459960938 ;  /* 0x3f31721813133820 */ /* 0x000fc60000410000 */
[----:B------:R-:W-:Y:S01]  /*e740*/  STS [R7+0x400], R150 ;  /* 0x0004009607007388 */ /* 0x000fe20000000800 */
[C---:B------:R-:W-:Y:S01]  /*e750*/  IADD3 R21, R16.reuse, R15, RZ ;  /* 0x0000000f10157210 */ /* 0x040fe20007ffe0ff */
[----:B------:R-:W4:Y:S01]  /*e760*/  @P3 LDC R31, c[0x0][0x2e8] ;  /* 0x0000ba00ff1f3b82 */ /* 0x000f220000000800 */
[----:B------:R-:W-:Y:S01]  /*e770*/  IADD3 R16, R16, R7, RZ ;  /* 0x0000000710107210 */ /* 0x000fe20007ffe0ff */
[----:B------:R-:W-:Y:S04]  /*e780*/  STS [R15+0x2000], R156 ;  /* 0x0020009c0f007388 */ /* 0x000fe80000000800 */
[----:B------:R5:W-:Y:S01]  /*e790*/  STS [R15+0x2400], R158 ;  /* 0x0024009e0f007388 */ /* 0x000be20000000800 */
[----:B-1----:R-:W-:Y:S01]  /*e7a0*/  MOV R23, 0x7f800000 ;  /* 0x7f80000000177802 */ /* 0x002fe20000000f00 */
[----:B------:R-:W1:Y:S01]  /*e7b0*/  @P4 LDC R30, c[0x0][0x2e8] ;  /* 0x0000ba00ff1e4b82 */ /* 0x000e620000000800 */
[----:B------:R-:W-:Y:S01]  /*e7c0*/  @P0 FFMA.FTZ R23, R68, R27, R35 ;  /* 0x0000001b44170223 */ /* 0x000fe20000010023 */
[----:B------:R-:W-:Y:S04]  /*e7d0*/  STS [R7+0x2000], R152 ;  /* 0x0020009807007388 */ /* 0x000fe80000000800 */
[----:B------:R4:W-:Y:S01]  /*e7e0*/  STS [R7+0x2400], R154 ;  /* 0x0024009a07007388 */ /* 0x0009e20000000800 */
[----:B-----5:R-:W-:-:S02]  /*e7f0*/  @!P1 IMAD R33, R17, R26, RZ ;  /* 0x0000001a11219224 */ /* 0x020fc400078e02ff */
[----:B------:R-:W-:Y:S01]  /*e800*/  @P4 FMUL.FTZ R26, R29, 0.69314718246459960938 ;  /* 0x3f3172181d1a4820 */ /* 0x000fe20000410000 */
[----:B------:R-:W-:Y:S04]  /*e810*/  STS [R21], R144 ;  /* 0x0000009015007388 */ /* 0x000fe80000000800 */
[----:B------:R-:W-:Y:S04]  /*e820*/  STS [R21+0x400], R146 ;  /* 0x0004009215007388 */ /* 0x000fe80000000800 */
[----:B------:R-:W-:Y:S04]  /*e830*/  STS [R16], R132 ;  /* 0x0000008410007388 */ /* 0x000fe80000000800 */
[----:B------:R-:W-:Y:S01]  /*e840*/  STS [R25], R134 ;  /* 0x0000008619007388 */ /* 0x000fe20000000800 */
[----:B------:R-:W-:-:S03]  /*e850*/  SHF.R.S32.HI R15, RZ, 0x1f, R18 ;  /* 0x0000001fff0f7819 */ /* 0x000fc60000011412 */
[----:B------:R-:W-:Y:S04]  /*e860*/  STS [R21+0x2000], R140 ;  /* 0x0020008c15007388 */ /* 0x000fe80000000800 */
[----:B------:R5:W-:Y:S01]  /*e870*/  STS [R21+0x2400], R142 ;  /* 0x0024008e15007388 */ /* 0x000be20000000800 */
[----:B----4-:R-:W4:Y:S03]  /*e880*/  @P1 LDC.64 R6, c[0x0][0x2c0] ;  /* 0x0000b000ff061b82 */ /* 0x010f260000000a00 */
[----:B------:R1:W-:Y:S04]  /*e890*/  STS [R16+0x2000], R13 ;  /* 0x0020000d10007388 */ /* 0x0003e80000000800 */
[----:B------:R1:W-:Y:S01]  /*e8a0*/  STS [R25+0x2000], R14 ;  /* 0x0020000e19007388 */ /* 0x0003e20000000800 */
[----:B------:R-:W2:Y:S01]  /*e8b0*/  S2R R24, SR_CTAID.Y ;  /* 0x0000000000187919 */ /* 0x000ea20000002600 */
[----:B------:R-:W2:Y:S01]  /*e8c0*/  S2R R20, SR_CTAID.Z ;  /* 0x0000000000147919 */ /* 0x000ea20000002700 */
[----:B-----5:R-:W-:Y:S01]  /*e8d0*/  LEA.HI R21, R15, R18, RZ, 0x5 ;  /* 0x000000120f157211 */ /* 0x020fe200078f28ff */
[----:B----4-:R-:W-:Y:S01]  /*e8e0*/  @P1 IMAD R27, R7, R6, RZ ;  /* 0x00000006071b1224 */ /* 0x010fe200078e02ff */
[----:B------:R-:W-:Y:S01]  /*e8f0*/  LEA.HI R15, R15, R18, RZ, 0x3 ;  /* 0x000000120f0f7211 */ /* 0x000fe200078f18ff */
[----:B------:R-:W4:Y:S01]  /*e900*/  @P2 LDC R7, c[0x0][0x2e8] ;  /* 0x0000ba00ff072b82 */ /* 0x000f220000000800 */
[----:B-1----:R-:W-:-:S02]  /*e910*/  LOP3.LUT R13, R21, 0xffffffe0, RZ, 0xc0, !PT ;  /* 0xffffffe0150d7812 */ /* 0x002fc400078ec0ff */
[----:B------:R-:W-:Y:S02]  /*e920*/  SHF.R.S32.HI R16, RZ, 0x3, R15 ;  /* 0x00000003ff107819 */ /* 0x000fe4000001140f */
[----:B------:R-:W-:Y:S01]  /*e930*/  LOP3.LUT R25, R15, 0xfffffff8, RZ, 0xc0, !PT ;  /* 0xfffffff80f197812 */ /* 0x000fe200078ec0ff */
[----:B------:R-:W-:Y:S02]  /*e940*/  IMAD.IADD R28, R18, 0x1, -R13 ;  /* 0x00000001121c7824 */ /* 0x000fe400078e0a0d */
[----:B------:R-:W-:Y:S01]  /*e950*/  BAR.SYNC.DEFER_BLOCKING 0x0 ;  /* 0x0000000000007b1d */ /* 0x000fe20000010000 */
[----:B------:R-:W-:Y:S02]  /*e960*/  IADD3 R9, R16, 0x10, RZ ;  /* 0x0000001010097810 */ /* 0x000fe40007ffe0ff */
[----:B------:R-:W-:Y:S01]  /*e970*/  @!P1 MOV R27, R17 ;  /* 0x00000011001b9202 */ /* 0x000fe20000000f00 */
[----:B------:R-:W-:Y:S02]  /*e980*/  IMAD.MOV.U32 R17, RZ, RZ, 0x7f800000 ;  /* 0x7f800000ff117424 */ /* 0x000fe400078e00ff */
[----:B------:R-:W-:-:S02]  /*e990*/  @P3 FFMA.FTZ R17, R2, R31, R19 ;  /* 0x0000001f02113223 */ /* 0x000fc40000010013 */
[----:B------:R-:W1:Y:S01]  /*e9a0*/  @P1 LDC R21, c[0x0][0x2c0] ;  /* 0x0000b000ff151b82 */ /* 0x000e620000000800 */
[----:B------:R-:W-:Y:S01]  /*e9b0*/  IADD3 R25, -R25, R18, RZ ;  /* 0x0000001219197210 */ /* 0x000fe20007ffe1ff */
[----:B--2---:R-:W-:Y:S01]  /*e9c0*/  IMAD R24, R24, R33, RZ ;  /* 0x0000002118187224 */ /* 0x004fe200078e02ff */
[----:B------:R-:W-:Y:S01]  /*e9d0*/  MOV R18, 0x7f800000 ;  /* 0x7f80000000127802 */ /* 0x000fe20000000f00 */
[----:B------:R-:W-:Y:S01]  /*e9e0*/  @P4 FFMA.FTZ R18, R3, R30, R26 ;  /* 0x0000001e03124223 */ /* 0x000fe2000001001a */
[----:B------:R-:W-:Y:S02]  /*e9f0*/  IADD3 R6, R16, 0x30, RZ ;  /* 0x0000003010067810 */ /* 0x000fe40007ffe0ff */
[----:B------:R-:W-:Y:S02]  /*ea00*/  SEL R24, R24, RZ, !P5 ;  /* 0x000000ff18187207 */ /* 0x000fe40006800000 */
[----:B------:R-:W-:Y:S02]  /*ea10*/  LOP3.LUT P5, RZ, R28, 0x3, RZ, 0xc0, !PT ;  /* 0x000000031cff7812 */ /* 0x000fe400078ac0ff */
[----:B------:R-:W-:Y:S01]  /*ea20*/  MOV R19, 0x7f800000 ;  /* 0x7f80000000137802 */ /* 0x000fe20000000f00 */
[----:B------:R-:W-:Y:S01]  /*ea30*/  IMAD R27, R20, R27, R24 ;  /* 0x0000001b141b7224 */ /* 0x000fe200078e0218 */
[----:B------:R-:W-:-:S02]  /*ea40*/  SHF.L.U32 R25, R25, 0x3, RZ ;  /* 0x0000000319197819 */ /* 0x000fc400000006ff */
[----:B------:R-:W-:Y:S01]  /*ea50*/  @!P1 MOV R21, 0x1 ;  /* 0x0000000100159802 */ /* 0x000fe20000000f00 */
[----:B------:R2:W2:Y:S01]  /*ea60*/  LDS.128 R12, [R34+0x3800] ;  /* 0x00380000220c7984 */ /* 0x0004a20000000c00 */
[-C--:B---3--:R-:W-:Y:S02]  /*ea70*/  ISETP.GE.AND P6, PT, R9, R36.reuse, PT ;  /* 0x000000240900720c */ /* 0x088fe40003fc6270 */
[----:B------:R-:W-:Y:S02]  /*ea80*/  IADD3 R9, R16, 0x20, RZ ;  /* 0x0000002010097810 */ /* 0x000fe40007ffe0ff */
[-C--:B------:R-:W-:Y:S02]  /*ea90*/  ISETP.GE.AND P1, PT, R6, R36.reuse, PT ;  /* 0x000000240600720c */ /* 0x080fe40003f26270 */
[----:B------:R-:W-:Y:S01]  /*eaa0*/  ISETP.GE.AND P0, PT, R9, R36, PT ;  /* 0x000000240900720c */ /* 0x000fe20003f06270 */
[----:B-1----:R-:W-:-:S05]  /*eab0*/  IMAD R9, R21, UR4, RZ ;  /* 0x0000000415097c24 */ /* 0x002fca000f8e02ff */
[----:B------:R-:W-:Y:S01]  /*eac0*/  SHF.L.U32 R2, R9, 0x7, RZ ;  /* 0x0000000709027819 */ /* 0x000fe200000006ff */
[----:B------:R-:W-:-:S03]  /*ead0*/  @P2 FMUL.FTZ R9, R4, 0.69314718246459960938 ;  /* 0x3f31721804092820 */ /* 0x000fc60000410000 */
[----:B------:R-:W-:Y:S01]  /*eae0*/  IADD3 R4, P4, P3, R2, R10, R27 ;  /* 0x0000000a02047210 */ /* 0x000fe20007b9e01b */
[----:B----4-:R-:W-:Y:S01]  /*eaf0*/  @P2 FFMA.FTZ R19, R0, R7, R9 ;  /* 0x0000000700132223 */ /* 0x010fe20000010009 */
[----:B------:R-:W-:Y:S02]  /*eb00*/  SHF.R.S32.HI R3, RZ, 0x1f, R2 ;  /* 0x0000001fff037819 */ /* 0x000fe40000011402 */
[----:B------:R-:W-:Y:S02]  /*eb10*/  SHF.R.S32.HI R10, RZ, 0x1f, R27 ;  /* 0x0000001fff0a7819 */ /* 0x000fe4000001141b */
[----:B------:R-:W-:Y:S02]  /*eb20*/  IADD3 R0, R16, 0x40, RZ ;  /* 0x0000004010007810 */ /* 0x000fe40007ffe0ff */
[----:B------:R-:W-:Y:S01]  /*eb30*/  IADD3.X R10, R3, R11, R10, P4, P3 ;  /* 0x0000000b030a7210 */ /* 0x000fe200027e640a */
[----:B------:R-:W-:Y:S06]  /*eb40*/  @P5 BRA `(.L_x_72) ;  /* 0x0000000000ac5947 */ /* 0x000fec0003800000 */
        /* <DEDUP_REMOVED lines=14> */
[C---:B------:R-:W-:Y:S02]  /*ec30*/  @!P2 IMAD R11, R26.reuse, R21, RZ ;  /* 0x000000151a0ba224 */ /* 0x040fe400078e02ff */
[----:B------:R-:W-:-:S03]  /*ec40*/  VIADD R26, R26, 0x48 ;  /* 0x000000481a1a7836 */ /* 0x000fc60000000000 */
[C---:B------:R-:W-:Y:S01]  /*ec50*/  @!P2 IADD3 R7, P3, R11.reuse, R4, RZ ;  /* 0x000000040b07a210 */ /* 0x040fe20007f7e0ff */
[-C--:B------:R-:W-:Y:S01]  /*ec60*/  @!P4 IMAD R29, R24, R21.reuse, RZ ;  /* 0x00000015181dc224 */ /* 0x080fe200078e02ff */
[----:B------:R-:W3:Y:S02]  /*ec70*/  @!P5 LDC.64 R8, c[0x0][0x2b0] ;  /* 0x0000ac00ff08db82 */ /* 0x000ee40000000a00 */
[----:B------:R-:W-:Y:S01]  /*ec80*/  @!P2 LEA.HI.X.SX32 R6, R11, R10, 0x1, P3 ;  /* 0x0000000a0b06a211 */ /* 0x000fe200018f0eff */
[----:B------:R-:W-:Y:S01]  /*ec90*/  @!P5 IMAD R11, R28, R21, RZ ;  /* 0x000000151c0bd224 */ /* 0x000fe200078e02ff */
[----:B-1----:R-:W-:-:S04]  /*eca0*/  @!P2 LEA R30, P3, R7, R2, 0x2 ;  /* 0x00000002071ea211 */ /* 0x002fc800078610ff */
[----:B------:R-:W-:Y:S02]  /*ecb0*/  @!P2 LEA.HI.X R31, R7, R3, R6, 0x2, P3 ;  /* 0x00000003071fa211 */ /* 0x000fe400018f1406 */
[----:B------:R-:W-:Y:S01]  /*ecc0*/  ISETP.GE.AND P3, PT, R26, R36, PT ;  /* 0x000000241a00720c */ /* 0x000fe20003f66270 */
[----:B------:R-:W1:Y:S02]  /*ecd0*/  @!P4 LDC.64 R6, c[0x0][0x2b0] ;  /* 0x0000ac00ff06cb82 */ /* 0x000e640000000a00 */
[----:B------:R4:W-:Y:S01]  /*ece0*/  @!P2 STG.E desc[UR16][R30.64], R23 ;  /* 0x000000171e00a986 */ /* 0x0009e2000c101910 */
[----:B------:R-:W-:-:S04]  /*ecf0*/  @!P5 IADD3 R27, P2, R11, R4, RZ ;  /* 0x000000040b1bd210 */ /* 0x000fc80007f5e0ff */
[----:B------:R-:W-:Y:S02]  /*ed00*/  @!P5 LEA.HI.X.SX32 R24, R11, R10, 0x1, P2 ;  /* 0x0000000a0b18d211 */ /* 0x000fe400010f0eff */
[----:B---3--:R-:W-:-:S03]  /*ed10*/  @!P5 LEA R32, P2, R27, R8, 0x2 ;  /* 0x000000081b20d211 */ /* 0x008fc600078410ff */
[----:B------:R-:W3:Y:S01]  /*ed20*/  @!P3 LDC.64 R2, c[0x0][0x2b0] ;  /* 0x0000ac00ff02bb82 */ /* 0x000ee20000000a00 */
[----:B------:R-:W-:Y:S01]  /*ed30*/  @!P5 LEA.HI.X R33, R27, R9, R24, 0x2, P2 ;  /* 0x000000091b21d211 */ /* 0x000fe200010f1418 */
[----:B------:R-:W-:Y:S01]  /*ed40*/  @!P3 IMAD R21, R26, R21, RZ ;  /* 0x000000151a15b224 */ /* 0x000fe200078e02ff */
[----:B------:R-:W-:-:S03]  /*ed50*/  @!P4 IADD3 R8, P2, R29, R4, RZ ;  /* 0x000000041d08c210 */ /* 0x000fc60007f5e0ff */
[----:B------:R4:W-:Y:S01]  /*ed60*/  @!P5 STG.E desc[UR16][R32.64], R18 ;  /* 0x000000122000d986 */ /* 0x0009e2000c101910 */
[----:B------:R-:W-:Y:S02]  /*ed70*/  @!P4 LEA.HI.X.SX32 R29, R29, R10, 0x1, P2 ;  /* 0x0000000a1d1dc211 */ /* 0x000fe400010f0eff */
[----:B-1----:R-:W-:-:S04]  /*ed80*/  @!P4 LEA R6, P2, R8, R6, 0x2 ;  /* 0x000000060806c211 */ /* 0x002fc800078410ff */
[----:B------:R-:W-:Y:S02]  /*ed90*/  @!P4 LEA.HI.X R7, R8, R7, R29, 0x2, P2 ;  /* 0x000000070807c211 */ /* 0x000fe400010f141d */
[----:B------:R-:W-:-:S03]  /*eda0*/  @!P3 IADD3 R4, P2, R21, R4, RZ ;  /* 0x000000041504b210 */ /* 0x000fc60007f5e0ff */
[----:B------:R4:W-:Y:S01]  /*edb0*/  @!P4 STG.E desc[UR16][R6.64], R17 ;  /* 0x000000110600c986 */ /* 0x0009e2000c101910 */
[----:B------:R-:W-:Y:S02]  /*edc0*/  @!P3 LEA.HI.X.SX32 R10, R21, R10, 0x1, P2 ;  /* 0x0000000a150ab211 */ /* 0x000fe400010f0eff */
[----:B---3--:R-:W-:-:S04]  /*edd0*/  @!P3 LEA R2, P2, R4, R2, 0x2 ;  /* 0x000000020402b211 */ /* 0x008fc800078410ff */
[----:B------:R-:W-:-:S05]  /*ede0*/  @!P3 LEA.HI.X R3, R4, R3, R10, 0x2, P2 ;  /* 0x000000030403b211 */ /* 0x000fca00010f140a */
[----:B------:R4:W-:Y:S04]  /*edf0*/  @!P3 STG.E desc[UR16][R2.64], R19 ;  /* 0x000000130200b986 */ /* 0x0009e8000c101910 */
.L_x_72:
[----:B------:R-:W-:Y:S05]  /*ee00*/  BSYNC B0 ;  /* 0x0000000000007941 */ /* 0x000fea0003800000 */
.L_x_71:
[----:B------:R1:W5:Y:S01]  /*ee10*/  LDL.64 R26, [R1+0x40] ;  /* 0x00004000011a7983 */ /* 0x0003620000100a00 */
[----:B------:R-:W-:Y:S01]  /*ee20*/  IADD3 R22, P2, R25, R22, RZ ;  /* 0x0000001619167210 */ /* 0x000fe20007f5e0ff */
[----:B------:R-:W-:Y:S01]  /*ee30*/  ULDC.64 UR4, c[0x0][0x2a0] ;  /* 0x0000a80000047ab9 */ /* 0x000fe20000000a00 */
[----:B----4-:R-:W-:Y:S01]  /*ee40*/  SHF.R.S32.HI R2, RZ, 0x1f, R25 ;  /* 0x0000001fff027819 */ /* 0x010fe20000011419 */
[----:B------:R-:W-:Y:S01]  /*ee50*/  BSSY B0, `(.L_x_73) ;  /* 0x000001a000007945 */ /* 0x000fe20003800000 */
[----:B------:R-:W-:Y:S02]  /*ee60*/  SHF.R.S32.HI R3, RZ, 0x1f, R20 ;  /* 0x0000001fff037819 */ /* 0x000fe40000011414 */
[-C--:B------:R-:W-:Y:S01]  /*ee70*/  ISETP.GE.AND P5, PT, R0, R36.reuse, PT ;  /* 0x000000240000720c */ /* 0x080fe20003fa6270 */
[----:B------:R-:W-:Y:S01]  /*ee80*/  IMAD.X R23, R2, 0x1, R5, P2 ;  /* 0x0000000102177824 */ /* 0x000fe200010e0605 */
[C---:B------:R-:W-:Y:S01]  /*ee90*/  ISETP.GE.AND P2, PT, R16.reuse, R36, PT ;  /* 0x000000241000720c */ /* 0x040fe20003f46270 */
[----:B------:R1:W3:Y:S01]  /*eea0*/  LDS.128 R4, [R34] ;  /* 0x0000000022047984 */ /* 0x0002e20000000c00 */
[C---:B------:R-:W-:Y:S01]  /*eeb0*/  VIADD R0, R16.reuse, 0x50 ;  /* 0x0000005010007836 */ /* 0x040fe20000000000 */
[----:B------:R-:W-:Y:S01]  /*eec0*/  IADD3 R2, R16, 0x60, RZ ;  /* 0x0000006010027810 */ /* 0x000fe20007ffe0ff */
[----:B------:R-:W-:-:S02]  /*eed0*/  IMAD R3, R3, UR4, RZ ;  /* 0x0000000403037c24 */ /* 0x000fc4000f8e02ff */
[----:B------:R-:W-:Y:S01]  /*eee0*/  VIADD R16, R16, 0x70 ;  /* 0x0000007010107836 */ /* 0x000fe20000000000 */
[-C--:B------:R-:W-:Y:S01]  /*eef0*/  ISETP.GE.AND P4, PT, R0, R36.reuse, PT ;  /* 0x000000240000720c */ /* 0x080fe20003f86270 */
[----:B------:R-:W-:Y:S01]  /*ef00*/  IMAD R0, R20, UR5, R3 ;  /* 0x0000000514007c24 */ /* 0x000fe2000f8e0203 */
[----:B------:R-:W-:Y:S01]  /*ef10*/  ISETP.GE.AND P3, PT, R2, R36, PT ;  /* 0x000000240200720c */ /* 0x000fe20003f66270 */
[----:B------:R-:W-:-:S05]  /*ef20*/  IMAD.WIDE.U32 R2, R20, UR4, R22 ;  /* 0x0000000414027c25 */ /* 0x000fca000f8e0016 */
        /* <DEDUP_REMOVED lines=11> */
[----:B---3--:R4:W-:Y:S02]  /*efe0*/  STG.E.128 desc[UR16][R18.64], R4 ;  /* 0x0000000412007986 */ /* 0x0089e4000c101d10 */
.L_x_74:
[----:B------:R-:W-:Y:S05]  /*eff0*/  BSYNC B0 ;  /* 0x0000000000007941 */ /* 0x000fea0003800000 */
.L_x_73:
[----:B---34-:R3:W4:Y:S01]  /*f000*/  LDS.128 R4, [R34+0x800] ;  /* 0x0008000022047984 */ /* 0x0187220000000c00 */
[----:B------:R-:W-:Y:S01]  /*f010*/  BSSY B0, `(.L_x_75) ;  /* 0x0000010000007945 */ /* 0x000fe20003800000 */
[----:B------:R-:W-:-:S03]  /*f020*/  ISETP.GE.AND P2, PT, R16, R36, PT ;  /* 0x000000241000720c */ /* 0x000fc60003f46270 */
[----:B------:R-:W-:Y:S10]  /*f030*/  @P6 BRA `(.L_x_76) ;  /* 0x0000000000346947 */ /* 0x000ff40003800000 */
[----:B-----5:R-:W-:Y:S01]  /*f040*/  IADD3 R8, P6, R26, 0x10, RZ ;  /* 0x000000101a087810 */ /* 0x020fe20007fde0ff */
[----:B------:R-:W-:Y:S01]  /*f050*/  ULDC.64 UR4, c[0x0][0x298] ;  /* 0x0000a60000047ab9 */ /* 0x000fe20000000a00 */
[----:B------:R-:W-:Y:S01]  /*f060*/  MOV R17, R11 ;  /* 0x0000000b00117202 */ /* 0x000fe20000000f00 */
[----:B------:R-:W-:Y:S02]  /*f070*/  IMAD.MOV.U32 R16, RZ, RZ, R2 ;  /* 0x000000ffff107224 */ /* 0x000fe400078e0002 */
[----:B------:R-:W-:Y:S02]  /*f080*/  IMAD.X R0, RZ, RZ, R27, P6 ;  /* 0x000000ffff007224 */ /* 0x000fe400030e061b */
[----:B------:R-:W-:-:S04]  /*f090*/  IMAD.WIDE.U32 R16, R8, UR4, R16 ;  /* 0x0000000408107c25 */ /* 0x000fc8000f8e0010 */
[----:B------:R-:W-:-:S04]  /*f0a0*/  IMAD R9, R0, UR4, RZ ;  /* 0x0000000400097c24 */ /* 0x000fc8000f8e02ff */
[----:B------:R-:W-:Y:S01]  /*f0b0*/  IMAD R9, R8, UR5, R9 ;  /* 0x0000000508097c24 */ /* 0x000fe2000f8e0209 */
[----:B------:R-:W-:Y:S02]  /*f0c0*/  ULDC.64 UR4, c[0x0][0x280] ;  /* 0x0000a00000047ab9 */ /* 0x000fe40000000a00 */
[----:B------:R-:W-:Y:S02]  /*f0d0*/  LEA R8, P6, R16, UR4, 0x1 ;  /* 0x0000000410087c11 */ /* 0x000fe4000f8c08ff */
[----:B------:R-:W-:-:S04]  /*f0e0*/  IADD3 R9, R17, R9, RZ ;  /* 0x0000000911097210 */ /* 0x000fc80007ffe0ff */
[----:B------:R-:W-:-:S05]  /*f0f0*/  LEA.HI.X R9, R16, UR5, R9, 0x1, P6 ;  /* 0x0000000510097c11 */ /* 0x000fca000b0f0c09 */
[----:B----4-:R4:W-:Y:S02]  /*f100*/  STG.E.128 desc[UR16][R8.64], R4 ;  /* 0x0000000408007986 */ /* 0x0109e4000c101d10 */
.L_x_76:
[----:B------:R-:W-:Y:S05]  /*f110*/  BSYNC B0 ;  /* 0x0000000000007941 */ /* 0x000fea0003800000 */
.L_x_75:
[----:B----4-:R4:W1:Y:S01]  /*f120*/  LDS.128 R4, [R34+0x1000] ;  /* 0x0010000022047984 */ /* 0x0108620000000c00 */
[----:B------:R-:W-:Y:S04]  /*f130*/  BSSY B0, `(.L_x_77) ;  /* 0x000000f000007945 */ /* 0x000fe80003800000 */
[----:B------:R-:W-:Y:S05]  /*f140*/  @P0 BRA `(.L_x_78) ;  /* 0x0000000000340947 */ /* 0x000fea0003800000 */
        /* <DEDUP_REMOVED lines=12> */
[----:B-1----:R1:W-:Y:S02]  /*f210*/  STG.E.128 desc[UR16][R8.64], R4 ;  /* 0x0000000408007986 */ /* 0x0023e4000c101d10 */
.L_x_78:
[----:B------:R-:W-:Y:S05]  /*f220*/  BSYNC B0 ;  /* 0x0000000000007941 */ /* 0x000fea0003800000 */
.L_x_77:
[----:B-1----:R1:W1:Y:S01]  /*f230*/  LDS.128 R4, [R34+0x1800] ;  /* 0x0018000022047984 */ /* 0x0022620000000c00 */
        /* <DEDUP_REMOVED lines=15> */
.L_x_80:
[----:B------:R-:W-:Y:S05]  /*f330*/  BSYNC B0 ;  /* 0x0000000000007941 */ /* 0x000fea0003800000 */
.L_x_79:
        /* <DEDUP_REMOVED lines=16> */
.L_x_82:
[----:B------:R-:W-:Y:S05]  /*f440*/  BSYNC B0 ;  /* 0x0000000000007941 */ /* 0x000fea0003800000 */
.L_x_81:
        /* <DEDUP_REMOVED lines=16> */
.L_x_84:
[----:B------:R-:W-:Y:S05]  /*f550*/  BSYNC B0 ;  /* 0x0000000000007941 */ /* 0x000fea0003800000 */
.L_x_83:
        /* <DEDUP_REMOVED lines=16> */
.L_x_86:
[----:B------:R-:W-:Y:S05]  /*f660*/  BSYNC B0 ;  /* 0x0000000000007941 */ /* 0x000fea0003800000 */
.L_x_85:
[----:B------:R-:W-:Y:S05]  /*f670*/  @P2 EXIT ;  /* 0x000000000000294d */ /* 0x000fea0003800000 */
[----:B-----5:R-:W-:Y:S01]  /*f680*/  IADD3 R0, P0, R26, 0x70, RZ ;  /* 0x000000701a007810 */ /* 0x020fe20007f1e0ff */
[----:B------:R-:W-:Y:S01]  /*f690*/  ULDC.64 UR4, c[0x0][0x298] ;  /* 0x0000a60000047ab9 */ /* 0x000fe20000000a00 */
[----:B-1----:R-:W-:Y:S01]  /*f6a0*/  MOV R5, R11 ;  /* 0x0000000b00057202 */ /* 0x002fe20000000f00 */
        /* <DEDUP_REMOVED lines=9> */
[----:B--2---:R-:W-:Y:S01]  /*f740*/  STG.E.128 desc[UR16][R2.64], R12 ;  /* 0x0000000c02007986 */ /* 0x004fe2000c101d10 */
[----:B------:R-:W-:Y:S05]  /*f750*/  EXIT ;  /* 0x000000000000794d */ /* 0x000fea0003800000 */
.L_x_61:
[----:B------:R-:W2:Y:S01]  /*f760*/  LDL.LU R16, [R1+0x20] ;  /* 0x0000200001107983 */ /* 0x000ea20000300800 */
[----:B------:R-:W1:Y:S01]  /*f770*/  LDC.U8 R4, c[0x0][0x3d9] ;  /* 0x0000f640ff047b82 */ /* 0x000e620000000000 */
[----:B------:R-:W-:Y:S01]  /*f780*/  ULDC.64 UR4, c[0x0][0x2a0] ;  /* 0x0000a80000047ab9 */ /* 0x000fe20000000a00 */
[----:B------:R-:W-:Y:S01]  /*f790*/  BSSY B0, `(.L_x_87) ;  /* 0x000004c000007945 */ /* 0x000fe20003800000 */
[----:B------:R-:W3:Y:S05]  /*f7a0*/  S2R R0, SR_TID.X ;  /* 0x0000000000007919 */ /* 0x000eea0000002100 */
[----:B------:R-:W4:Y:S01]  /*f7b0*/  LDC.U8 R3, c[0x0][0x3d8] ;  /* 0x0000f600ff037b82 */ /* 0x000f220000000000 */
[----:B-1----:R-:W-:-:S02]  /*f7c0*/  ISETP.NE.AND P0, PT, R4, RZ, PT ;  /* 0x000000ff0400720c */ /* 0x002fc40003f05270 */
[C---:B----4-:R-:W-:Y:S02]  /*f7d0*/  ISETP.NE.AND P3, PT, R3.reuse, RZ, PT ;  /* 0x000000ff0300720c */ /* 0x050fe40003f65270 */
[----:B------:R-:W-:Y:S02]  /*f7e0*/  ISETP.NE.AND P1, PT, R3, RZ, !P0 ;  /* 0x000000ff0300720c */ /* 0x000fe40004725270 */
[----:B------:R-:W-:-:S07]  /*f7f0*/  ISETP.NE.OR P3, PT, R4, RZ, !P3 ;  /* 0x000000ff0400720c */ /* 0x000fce0005f65670 */
[----:B------:R-:W1:Y:S01]  /*f800*/  @!P0 LDC R10, c[0x0][0x2c4] ;  /* 0x0000b100ff0a8b82 */ /* 0x000e620000000800 */
[----:B---3--:R-:W-:Y:S02]  /*f810*/  SHF.R.S32.HI R7, RZ, 0x1f, R0 ;  /* 0x0000001fff077819 */ /* 0x008fe40000011400 */
[----:B------:R-:W-:Y:S02]  /*f820*/  LOP3.LUT P6, RZ, R0, 0x7, RZ, 0xc0, !PT ;  /* 0x0000000700ff7812 */ /* 0x000fe400078cc0ff */
[----:B------:R-:W-:-:S03]  /*f830*/  LEA.HI R22, R7, R0, RZ, 0x3 ;  /* 0x0000000007167211 */ /* 0x000fc600078f18ff */
[----:B------:R-:W3:Y:S08]  /*f840*/  @P0 LDC.64 R6, c[0x0][0x2c0] ;  /* 0x0000b000ff060b82 */ /* 0x000ef00000000a00 */
[----:B------:R-:W4:Y:S08]  /*f850*/  @!P3 LDC R12, c[0x0][0x2c4] ;  /* 0x0000b100ff0cbb82 */ /* 0x000f300000000800 */
[----:B-1----:R-:W1:Y:S08]  /*f860*/  @P1 LDC R10, c[0x0][0x2e4] ;  /* 0x0000b900ff0a1b82 */ /* 0x002e700000000800 */
[----:B------:R-:W1:Y:S01]  /*f870*/  @!P0 LDC R13, c[0x0][0x270] ;  /* 0x00009c00ff0d8b82 */ /* 0x000e620000000800 */
[----:B--2---:R-:W-:-:S02]  /*f880*/  ISETP.NE.AND P2, PT, R16, -0x1, PT ;  /* 0xffffffff1000780c */ /* 0x004fc40003f45270 */
[----:B------:R-:W-:-:S11]  /*f890*/  ISETP.NE.OR P1, PT, R16, -0x1, P3 ;  /* 0xffffffff1000780c */ /* 0x000fd60001f25670 */
[----:B------:R-:W2:Y:S01]  /*f8a0*/  @!P2 LDC.64 R8, c[0x0][0x290] ;  /* 0x0000a400ff08ab82 */ /* 0x000ea20000000a00 */
[----:B------:R-:W-:-:S07]  /*f8b0*/  @!P2 SHF.R.S32.HI R3, RZ, 0x1f, R19 ;  /* 0x0000001fff03a819 */ /* 0x000fce0000011413 */
[----:B------:R-:W5:Y:S01]  /*f8c0*/  @P2 LDC.64 R4, c[0x0][0x298] ;  /* 0x0000a600ff042b82 */ /* 0x000f620000000a00 */
[----:B--2---:R-:W-:-:S07]  /*f8d0*/  @!P2 IMAD R14, R3, R8, RZ ;  /* 0x00000008030ea224 */ /* 0x004fce00078e02ff */
[----:B------:R-:W2:Y:S01]  /*f8e0*/  @P0 LDC R3, c[0x0][0x2c0] ;  /* 0x0000b000ff030b82 */ /* 0x000ea20000000800 */
[----:B-----5:R-:W-:-:S04]  /*f8f0*/  @P2 IMAD.WIDE.U32 R24, R16, R4, RZ ;  /* 0x0000000410182225 */ /* 0x020fc800078e00ff */
[C---:B------:R-:W-:Y:S01]  /*f900*/  @!P2 IMAD R4, R19.reuse, R9, R14 ;  /* 0x000000091304a224 */ /* 0x040fe200078e020e */
[----:B------:R-:W-:Y:S01]  /*f910*/  LOP3.LUT R9, R22, 0x1ffffff8, RZ, 0xc0, !PT ;  /* 0x1ffffff816097812 */ /* 0x000fe200078ec0ff */
[----:B------:R-:W-:Y:S01]  /*f920*/  @!P2 IMAD.WIDE.U32 R14, R19, R8, RZ ;  /* 0x00000008130ea225 */ /* 0x000fe200078e00ff */
[----:B------:R-:W-:-:S03]  /*f930*/  SHF.R.S32.HI R22, RZ, 0x3, R22 ;  /* 0x00000003ff167819 */ /* 0x000fc60000011416 */
[----:B------:R-:W-:Y:S01]  /*f940*/  IMAD.IADD R9, R0, 0x1, -R9 ;  /* 0x0000000100097824 */ /* 0x000fe200078e0a09 */
[----:B------:R-:W-:Y:S01]  /*f950*/  SHF.R.S32.HI R23, RZ, 0x1f, R22 ;  /* 0x0000001fff177819 */ /* 0x000fe20000011416 */
[----:B------:R-:W-:Y:S01]  /*f960*/  @P2 IMAD R8, R16, R5, R25 ;  /* 0x0000000510082224 */ /* 0x000fe200078e0219 */
[----:B------:R-:W-:Y:S01]  /*f970*/  IADD3 R18, R22, 0x50, RZ ;  /* 0x0000005016127810 */ /* 0x000fe20007ffe0ff */
[----:B----4-:R-:W-:Y:S02]  /*f980*/  @!P1 IMAD R16, R19, R12, RZ ;  /* 0x0000000c13109224 */ /* 0x010fe400078e02ff */
[----:B------:R-:W-:Y:S02]  /*f990*/  @!P2 IMAD.MOV.U32 R24, RZ, RZ, R14 ;  /* 0x000000ffff18a224 */ /* 0x000fe400078e000e */
[----:B------:R-:W-:Y:S01]  /*f9a0*/  IMAD.SHL.U32 R9, R9, 0x8, RZ ;  /* 0x0000000809097824 */ /* 0x000fe200078e00ff */
[----:B------:R4:W-:Y:S01]  /*f9b0*/  @!P1 STL [R1+0x20], R16 ;  /* 0x0000201001009387 */ /* 0x0009e20000100800 */
[----:B------:R-:W-:Y:S01]  /*f9c0*/  @!P2 IMAD.IADD R8, R15, 0x1, R4 ;  /* 0x000000010f08a824 */ /* 0x000fe200078e0204 */
[----:B------:R-:W-:Y:S01]  /*f9d0*/  CS2R R4, SRZ ;  /* 0x0000000000047805 */ /* 0x000fe2000001ff00 */
[----:B---3--:R-:W-:Y:S01]  /*f9e0*/  @P0 IMAD R0, R7, R6, RZ ;  /* 0x0000000607000224 */ /* 0x008fe200078e02ff */
[----:B------:R-:W-:Y:S01]  /*f9f0*/  IADD3 R24, P1, R9, R24, RZ ;  /* 0x0000001809187210 */ /* 0x000fe20007f3e0ff */
[----:B------:R-:W-:Y:S01]  /*fa00*/  IMAD.IADD R7, R11, 0x1, -R2 ;  /* 0x000000010b077824 */ /* 0x000fe200078e0a02 */
[----:B------:R-:W-:Y:S01]  /*fa10*/  @!P3 SHF.R.S32.HI R5, RZ, 0x1f, R16 ;  /* 0x0000001fff05b819 */ /* 0x000fe20000011410 */
[----:B------:R-:W-:Y:S01]  /*fa20*/  @P0 IMAD.MOV.U32 R12, RZ, RZ, 0x1 ;  /* 0x00000001ff0c0424 */ /* 0x000fe200078e00ff */
[----:B------:R-:W-:Y:S01]  /*fa30*/  LEA.HI.X.SX32 R25, R9, R8, 0x1, P1 ;  /* 0x0000000809197211 */ /* 0x000fe200008f0eff */
[----:B-1----:R-:W-:Y:S01]  /*fa40*/  @!P0 IMAD R12, R10, R13, RZ ;  /* 0x0000000d0a0c8224 */ /* 0x002fe200078e02ff */
[----:B------:R-:W-:Y:S01]  /*fa50*/  SHF.R.S32.HI R8, RZ, 0x1f, R31 ;  /* 0x0000001fff087819 */ /* 0x000fe2000001141f */
[----:B------:R-:W-:Y:S01]  /*fa60*/  @!P0 IMAD.MOV.U32 R0, RZ, RZ, R10 ;  /* 0x000000ffff008224 */ /* 0x000fe200078e000a */
[CC--:B------:R-:W-:Y:S01]  /*fa70*/  ISETP.GE.AND P1, PT, R22.reuse, R7.reuse, PT ;  /* 0x000000071600720c */ /* 0x0c0fe20003f26270 */
[----:B------:R-:W-:Y:S01]  /*fa80*/  IMAD R9, R19, R12, RZ ;  /* 0x0000000c13097224 */ /* 0x000fe200078e02ff */
[----:B------:R-:W-:Y:S01]  /*fa90*/  IADD3 R12, R22, 0x10, RZ ;  /* 0x00000010160c7810 */ /* 0x000fe20007ffe0ff */
[----:B------:R-:W-:Y:S01]  /*faa0*/  IMAD R8, R8, UR4, RZ ;  /* 0x0000000408087c24 */ /* 0x000fe2000f8e02ff */
[----:B------:R-:W-:Y:S01]  /*fab0*/  @!P3 MOV R4, R16 ;  /* 0x000000100004b202 */ /* 0x000fe20000000f00 */
[C---:B------:R-:W-:Y:S01]  /*fac0*/  VIADD R10, R22.reuse, 0x20 ;  /* 0x00000020160a7836 */ /* 0x040fe20000000000 */
[----:B------:R-:W-:Y:S01]  /*fad0*/  SEL R9, R9, RZ, P3 ;  /* 0x000000ff09097207 */ /* 0x000fe20001800000 */
[----:B------:R-:W-:Y:S01]  /*fae0*/  IMAD R29, R31, UR5, R8 ;  /* 0x000000051f1d7c24 */ /* 0x000fe2000f8e0208 */
[CC--:B------:R-:W-:Y:S01]  /*faf0*/  ISETP.GE.OR P5, PT, R22.reuse, R7.reuse, P6 ;  /* 0x000000071600720c */ /* 0x0c0fe200037a6670 */
[----:B------:R-:W-:Y:S01]  /*fb00*/  VIADD R8, R22, 0x30 ;  /* 0x0000003016087836 */ /* 0x000fe20000000000 */
[----:B------:R-:W-:Y:S01]  /*fb10*/  ISETP.GE.AND P2, PT, R12, R7, PT ;  /* 0x000000070c00720c */ /* 0x000fe20003f46270 */
[----:B------:R-:W-:-:S02]  /*fb20*/  VIADD R6, R22, 0x40 ;  /* 0x0000004016067836 */ /* 0x000fc40000000000 */
[----:B------:R-:W-:Y:S01]  /*fb30*/  IMAD.WIDE.U32 R24, R31, UR4, R24 ;  /* 0x000000041f187c25 */ /* 0x000fe2000f8e0018 */
[-C--:B------:R-:W-:Y:S02]  /*fb40*/  ISETP.GE.AND P4, PT, R8, R7.reuse, PT ;  /* 0x000000070800720c */ /* 0x080fe40003f86270 */
[-C--:B------:R-:W-:Y:S01]  /*fb50*/  ISETP.GE.AND P3, PT, R6, R7.reuse, PT ;  /* 0x000000070600720c */ /* 0x080fe20003f66270 */
[----:B------:R-:W-:Y:S01]  /*fb60*/  @!P0 IMAD.MOV.U32 R3, RZ, RZ, 0x1 ;  /* 0x00000001ff038424 */ /* 0x000fe200078e00ff */
[----:B------:R-:W-:Y:S01]  /*fb70*/  ISETP.GE.AND P0, PT, R10, R7, PT ;  /* 0x000000070a00720c */ /* 0x000fe20003f06270 */
[----:B------:R-:W-:-:S04]  /*fb80*/  IMAD.WIDE R26, R17, 0x80, R22 ;  /* 0x00000080111a7825 */ /* 0x000fc800078e0216 */
[----:B------:R-:W-:Y:S01]  /*fb90*/  IMAD.IADD R29, R29, 0x1, R25 ;  /* 0x000000011d1d7824 */ /* 0x000fe200078e0219 */
[----:B--2-4-:R-:W-:Y:S07]  /*fba0*/  @P1 BRA `(.L_x_88) ;  /* 0x0000000000281947 */ /* 0x014fee0003800000 */
        /* <DEDUP_REMOVED lines=10> */
.L_x_88:
[----:B------:R-:W-:Y:S05]  /*fc50*/  BSYNC B0 ;  /* 0x0000000000007941 */ /* 0x000fea0003800000 */
.L_x_87:
[----:B------:R-:W-:Y:S01]  /*fc60*/  BSSY B0, `(.L_x_89) ;  /* 0x0000011000007945 */ /* 0x000fe20003800000 */
[----:B------:R-:W-:Y:S02]  /*fc70*/  ISETP.GE.AND P1, PT, R18, R7, PT ;  /* 0x000000071200720c */ /* 0x000fe40003f26270 */
[----:B-1----:R-:W-:Y:S01]  /*fc80*/  IADD3 R16, R22, 0x60, RZ ;  /* 0x0000006016107810 */ /* 0x002fe20007ffe0ff */
[----:B------:R-:W-:Y:S05]  /*fc90*/  @P2 BRA `(.L_x_90) ;  /* 0x0000000000342947 */ /* 0x000fea0003800000 */
[----:B------:R-:W-:Y:S01]  /*fca0*/  IADD3 R14, P2, R26, 0x10, RZ ;  /* 0x000000101a0e7810 */ /* 0x000fe20007f5e0ff */
        /* <DEDUP_REMOVED lines=12> */
.L_x_90:
[----:B------:R-:W-:Y:S05]  /*fd70*/  BSYNC B0 ;  /* 0x0000000000007941 */ /* 0x000fea0003800000 */
.L_x_89:
        /* <DEDUP_REMOVED lines=17> */
.L_x_92:
[----:B------:R-:W-:Y:S05]  /*fe90*/  BSYNC B0 ;  /* 0x0000000000007941 */ /* 0x000fea0003800000 */
.L_x_91:
[----:B------:R-:W-:Y:S01]  /*fea0*/  BSSY B0, `(.L_x_93) ;  /* 0x0000010000007945 */ /* 0x000fe20003800000 */
[----:B------:R-:W-:-:S03]  /*feb0*/  ISETP.GE.AND P0, PT, R14, R7, PT ;  /* 0x000000070e00720c */ /* 0x000fc60003f06270 */
[----:B------:R-:W-:Y:S10]  /*fec0*/  @P4 BRA `(.L_x_94) ;  /* 0x0000000000344947 */ /* 0x000ff40003800000 */
[----:B-1----:R-:W-:Y:S01]  /*fed0*/  IADD3 R20, P4, R26, 0x30, RZ ;  /* 0x000000301a147810 */ /* 0x002fe20007f9e0ff */
        /* <DEDUP_REMOVED lines=12> */
.L_x_94:
[----:B------:R-:W-:Y:S05]  /*ffa0*/  BSYNC B0 ;  /* 0x0000000000007941 */ /* 0x000fea0003800000 */
.L_x_93:
[----:B------:R-:W-:Y:S01]  /*ffb0*/  BSSY B0, `(.L_x_95) ;  /* 0x0000010000007945 */ /* 0x000fe20003800000 */
[----:B------:R-:W-:-:S03]  /*ffc0*/  ISETP.GE.OR P4, PT, R12, R7, P6 ;  /* 0x000000070c00720c */ /* 0x000fc60003786670 */
[----:B------:R-:W-:Y:S10]  /*ffd0*/  @P3 BRA `(.L_x_96) ;  /* 0x0000000000343947 */ /* 0x000ff40003800000 */
[----:B-12---:R-:W-:Y:S01]  /*ffe0*/  IADD3 R20, P3, R26, 0x40, RZ ;  /* 0x000000401a147810 */ /* 0x006fe20007f7e0ff */
        /* <DEDUP_REMOVED lines=12> */
.L_x_96:
[----:B------:R-:W-:Y:S05]  /*100b0*/  BSYNC B0 ;  /* 0x0000000000007941 */ /* 0x000fea0003800000 */
.L_x_95:
[----:B------:R-:W-:Y:S01]  /*100c0*/  BSSY B0, `(.L_x_97) ;  /* 0x0000012000007945 */ /* 0x000fe20003800000 */
[----:B------:R-:W-:Y:S01]  /*100d0*/  ISETP.GE.OR P3, PT, R10, R7, P6 ;  /* 0x000000070a00720c */ /* 0x000fe20003766670 */
[----:B------:R-:W-:Y:S02]  /*100e0*/  IMAD R9, R31, R0, R9 ;  /* 0x000000001f097224 */ /* 0x000fe400078e0209 */
[----:B------:R-:W-:Y:S01]  /*100f0*/  IMAD R2, R2, R3, RZ ;  /* 0x0000000302027224 */ /* 0x000fe200078e02ff */
[----:B------:R-:W-:Y:S09]  /*10100*/  @P1 BRA `(.L_x_98) ;  /* 0x0000000000341947 */ /* 0x000ff20003800000 */
[----:B------:R-:W-:Y:S01]  /*10110*/  IADD3 R11, P1, R26, 0x50, RZ ;  /* 0x000000501a0b7810 */ /* 0x000fe20007f3e0ff */
[----:B------:R-:W-:Y:S01]  /*10120*/  ULDC.64 UR4, c[0x0][0x298] ;  /* 0x0000a60000047ab9 */ /* 0x000fe20000000a00 */
[----:B-123--:R-:W-:Y:S01]  /*10130*/  MOV R21, R29 ;  /* 0x0000001d00157202 */ /* 0x00efe20000000f00 */
        /* <DEDUP_REMOVED lines=10> */
.L_x_98:
[----:B------:R-:W-:Y:S05]  /*101e0*/  BSYNC B0 ;  /* 0x0000000000007941 */ /* 0x000fea0003800000 */
.L_x_97:
[----:B------:R-:W-:Y:S04]  /*101f0*/  BSSY B0, `(.L_x_99) ;  /* 0x000000f000007945 */ /* 0x000fe80003800000 */
[----:B------:R-:W-:Y:S05]  /*10200*/  @P2 BRA `(.L_x_100) ;  /* 0x0000000000342947 */ /* 0x000fea0003800000 */
        /* <DEDUP_REMOVED lines=9> */
[----:B----4-:R-:W-:Y:S02]  /*102a0*/  LEA R30, P1, R20, UR4, 0x1 ;  /* 0x00000004141e7c11 */ /* 0x010fe4000f8208ff */
[----:B------:R-:W-:-:S04]  /*102b0*/  IADD3 R0, R0, R21, RZ ;  /* 0x0000001500007210 */ /* 0x000fc80007ffe0ff */
[----:B------:R-:W-:-:S05]  /*102c0*/  LEA.HI.X R31, R20, UR5, R0, 0x1, P1 ;  /* 0x00000005141f7c11 */ /* 0x000fca00088f0c00 */
[----:B------:R1:W-:Y:S02]  /*102d0*/  STG.E.128 desc[UR16][R30.64], RZ ;  /* 0x000000ff1e007986 */ /* 0x0003e4000c101d10 */
.L_x_100:
[----:B------:R-:W-:Y:S05]  /*102e0*/  BSYNC B0 ;  /* 0x0000000000007941 */ /* 0x000fea0003800000 */
.L_x_99:
[----:B------:R-:W-:Y:S01]  /*102f0*/  BSSY B0, `(.L_x_101) ;  /* 0x0000012000007945 */ /* 0x000fe20003800000 */
[--C-:B------:R-:W-:Y:S02]  /*10300*/  IADD3 R0, P2, P1, R2, R4, R9.reuse ;  /* 0x0000000402007210 */ /* 0x100fe4000795e009 */
[----:B------:R-:W-:Y:S02]  /*10310*/  SHF.R.S32.HI R11, RZ, 0x1f, R2 ;  /* 0x0000001fff0b7819 */ /* 0x000fe40000011402 */
[----:B------:R-:W-:Y:S01]  /*10320*/  SHF.R.S32.HI R9, RZ, 0x1f, R9 ;  /* 0x0000001fff097819 */ /* 0x000fe20000011409 */
[----:B------:R-:W-:Y:S08]  /*10330*/  @P0 BRA `(.L_x_102) ;  /* 0x0000000000340947 */ /* 0x000ff00003800000 */
        /* <DEDUP_REMOVED lines=13> */
.L_x_102:
[----:B------:R-:W-:Y:S05]  /*10410*/  BSYNC B0 ;  /* 0x0000000000007941 */ /* 0x000fea0003800000 */
.L_x_101:
[----:B------:R-:W-:Y:S01]  /*10420*/  BSSY B0, `(.L_x_103) ;  /* 0x000000b000007945 */ /* 0x000fe20003800000 */
[----:B------:R-:W-:-:S03]  /*10430*/  IADD3.X R9, R11, R5, R9, P2, P1 ;  /* 0x000000050b097210 */ /* 0x000fc600017e2409 */
[----:B------:R-:W-:Y:S05]  /*10440*/  @P5 BRA `(.L_x_104) ;  /* 0x0000000000205947 */ /* 0x000fea0003800000 */
[----:B------:R-:W-:Y:S01]  /*10450*/  IMAD R2, R22, R3, RZ ;  /* 0x0000000316027224 */ /* 0x000fe200078e02ff */
[----:B------:R-:W-:Y:S01]  /*10460*/  ULDC.64 UR4, c[0x0][0x2b0] ;  /* 0x0000ac0000047ab9 */ /* 0x000fe20000000a00 */
[----:B------:R-:W-:-:S03]  /*10470*/  IMAD.MOV.U32 R11, RZ, RZ, 0x7f800000 ;  /* 0x7f800000ff0b7424 */ /* 0x000fc600078e00ff */
[----:B------:R-:W-:-:S04]  /*10480*/  IADD3 R5, P0, R2, R0, RZ ;  /* 0x0000000002057210 */ /* 0x000fc80007f1e0ff */
[----:B------:R-:W-:Y:S02]  /*10490*/  LEA.HI.X.SX32 R2, R2, R9, 0x1, P0 ;  /* 0x0000000902027211 */ /* 0x000fe400000f0eff */
[----:B------:R-:W-:-:S04]  /*104a0*/  LEA R4, P0, R5, UR4, 0x2 ;  /* 0x0000000405047c11 */ /* 0x000fc8000f8010ff */
[----:B------:R-:W-:-:S05]  /*104b0*/  LEA.HI.X R5, R5, UR5, R2, 0x2, P0 ;  /* 0x0000000505057c11 */ /* 0x000fca00080f1402 */
[----:B------:R1:W-:Y:S04]  /*104c0*/  STG.E desc[UR16][R4.64], R11 ;  /* 0x0000000b04007986 */ /* 0x0003e8000c101910 */
.L_x_104:
[----:B------:R-:W-:Y:S05]  /*104d0*/  BSYNC B0 ;  /* 0x0000000000007941 */ /* 0x000fea0003800000 */
.L_x_103:
[----:B------:R-:W-:Y:S01]  /*104e0*/  BSSY B0, `(.L_x_105) ;  /* 0x000000f000007945 */ /* 0x000fe20003800000 */
[-C--:B------:R-:W-:Y:S02]  /*104f0*/  ISETP.GE.OR P5, PT, R8, R7.reuse, P6 ;  /* 0x000000070800720c */ /* 0x080fe400037a6670 */
[-C--:B------:R-:W-:Y:S02]  /*10500*/  ISETP.GE.OR P2, PT, R6, R7.reuse, P6 ;  /* 0x000000070600720c */ /* 0x080fe40003746670 */
[-C--:B------:R-:W-:Y:S02]  /*10510*/  ISETP.GE.OR P1, PT, R18, R7.reuse, P6 ;  /* 0x000000071200720c */ /* 0x080fe40003726670 */
[-C--:B------:R-:W-:Y:S02]  /*10520*/  ISETP.GE.OR P0, PT, R16, R7.reuse, P6 ;  /* 0x000000071000720c */ /* 0x080fe40003706670 */
[----:B------:R-:W-:Y:S01]  /*10530*/  ISETP.GE.OR P6, PT, R14, R7, P6 ;  /* 0x000000070e00720c */ /* 0x000fe200037c6670 */
[----:B------:R-:W-:-:S12]  /*10540*/  @P4 BRA `(.L_x_106) ;  /* 0x0000000000204947 */ /* 0x000fd80003800000 */
[----:B------:R-:W-:Y:S01]  /*10550*/  IMAD R2, R12, R3, RZ ;  /* 0x000000030c027224 */ /* 0x000fe200078e02ff */
[----:B------:R-:W-:Y:S01]  /*10560*/  ULDC.64 UR4, c[0x0][0x2b0] ;  /* 0x0000ac0000047ab9 */ /* 0x000fe20000000a00 */
[----:B------:R-:W-:-:S03]  /*10570*/  IMAD.MOV.U32 R7, RZ, RZ, 0x7f800000 ;  /* 0x7f800000ff077424 */ /* 0x000fc600078e00ff */
[----:B-1----:R-:W-:-:S04]  /*10580*/  IADD3 R5, P4, R2, R0, RZ ;  /* 0x0000000002057210 */ /* 0x002fc80007f9e0ff */
[----:B------:R-:W-:Y:S02]  /*10590*/  LEA.HI.X.SX32 R2, R2, R9, 0x1, P4 ;  /* 0x0000000902027211 */ /* 0x000fe400020f0eff */
[----:B------:R-:W-:-:S04]  /*105a0*/  LEA R4, P4, R5, UR4, 0x2 ;  /* 0x0000000405047c11 */ /* 0x000fc8000f8810ff */
[----:B------:R-:W-:-:S05]  /*105b0*/  LEA.HI.X R5, R5, UR5, R2, 0x2, P4 ;  /* 0x0000000505057c11 */ /* 0x000fca000a0f1402 */
[----:B------:R1:W-:Y:S04]  /*105c0*/  STG.E desc[UR16][R4.64], R7 ;  /* 0x0000000704007986 */ /* 0x0003e8000c101910 */
.L_x_106:
[----:B------:R-:W-:Y:S05]  /*105d0*/  BSYNC B0 ;  /* 0x0000000000007941 */ /* 0x000fea0003800000 */
.L_x_105:
[----:B------:R-:W-:Y:S04]  /*105e0*/  BSSY B0, `(.L_x_107) ;  /* 0x000000a000007945 */ /* 0x000fe80003800000 */
[----:B------:R-:W-:Y:S05]  /*105f0*/  @P3 BRA `(.L_x_108) ;  /* 0x0000000000203947 */ /* 0x000fea0003800000 */
[----:B------:R-:W-:Y:S01]  /*10600*/  IMAD R2, R10, R3, RZ ;  /* 0x000000030a027224 */ /* 0x000fe200078e02ff */
[----:B------:R-:W-:Y:S01]  /*10610*/  ULDC.64 UR4, c[0x0][0x2b0] ;  /* 0x0000ac0000047ab9 */ /* 0x000fe20000000a00 */
[----:B-1----:R-:W-:-:S03]  /*10620*/  IMAD.MOV.U32 R7, RZ, RZ, 0x7f800000 ;  /* 0x7f800000ff077424 */ /* 0x002fc600078e00ff */
[----:B------:R-:W-:-:S04]  /*10630*/  IADD3 R5, P3, R2, R0, RZ ;  /* 0x0000000002057210 */ /* 0x000fc80007f7e0ff */
[----:B------:R-:W-:Y:S02]  /*10640*/  LEA.HI.X.SX32 R2, R2, R9, 0x1, P3 ;  /* 0x0000000902027211 */ /* 0x000fe400018f0eff */
[----:B------:R-:W-:-:S04]  /*10650*/  LEA R4, P3, R5, UR4, 0x2 ;  /* 0x0000000405047c11 */ /* 0x000fc8000f8610ff */
[----:B------:R-:W-:-:S05]  /*10660*/  LEA.HI.X R5, R5, UR5, R2, 0x2, P3 ;  /* 0x0000000505057c11 */ /* 0x000fca00098f1402 */
[----:B------:R1:W-:Y:S04]  /*10670*/  STG.E desc[UR16][R4.64], R7 ;  /* 0x0000000704007986 */ /* 0x0003e8000c101910 */
.L_x_108:
[----:B------:R-:W-:Y:S05]  /*10680*/  BSYNC B0 ;  /* 0x0000000000007941 */ /* 0x000fea0003800000 */
.L_x_107:
        /* <DEDUP_REMOVED lines=10> */
.L_x_110:
[----:B------:R-:W-:Y:S05]  /*10730*/  BSYNC B0 ;  /* 0x0000000000007941 */ /* 0x000fea0003800000 */
.L_x_109:
        /* <DEDUP_REMOVED lines=10> */
.L_x_112:
[----:B------:R-:W-:Y:S05]  /*107e0*/  BSYNC B0 ;  /* 0x0000000000007941 */ /* 0x000fea0003800000 */
.L_x_111:
        /* <DEDUP_REMOVED lines=10> */
.L_x_114:
[----:B------:R-:W-:Y:S05]  /*10890*/  BSYNC B0 ;  /* 0x0000000000007941 */ /* 0x000fea0003800000 */
.L_x_113:
        /* <DEDUP_REMOVED lines=10> */
.L_x_116:
[----:B------:R-:W-:Y:S05]  /*10940*/  BSYNC B0 ;  /* 0x0000000000007941 */ /* 0x000fea0003800000 */
.L_x_115:
[----:B------:R-:W-:Y:S05]  /*10950*/  @P6 EXIT ;  /* 0x000000000000694d */ /* 0x000fea0003800000 */
[----:B------:R-:W-:Y:S01]  /*10960*/  IMAD R3, R14, R3, RZ ;  /* 0x000000030e037224 */ /* 0x000fe200078e02ff */
[----:B------:R-:W-:Y:S01]  /*10970*/  ULDC.64 UR4, c[0x0][0x2b0] ;  /* 0x0000ac0000047ab9 */ /* 0x000fe20000000a00 */
[----:B-1----:R-:W-:-:S03]  /*10980*/  IMAD.MOV.U32 R5, RZ, RZ, 0x7f800000 ;  /* 0x7f800000ff057424 */ /* 0x002fc600078e00ff */
[----:B------:R-:W-:-:S04]  /*10990*/  IADD3 R0, P0, R3, R0, RZ ;  /* 0x0000000003007210 */ /* 0x000fc80007f1e0ff */
[----:B------:R-:W-:Y:S02]  /*109a0*/  LEA.HI.X.SX32 R3, R3, R9, 0x1, P0 ;  /* 0x0000000903037211 */ /* 0x000fe400000f0eff */
[----:B------:R-:W-:-:S04]  /*109b0*/  LEA R2, P0, R0, UR4, 0x2 ;  /* 0x0000000400027c11 */ /* 0x000fc8000f8010ff */
[----:B------:R-:W-:-:S05]  /*109c0*/  LEA.HI.X R3, R0, UR5, R3, 0x2, P0 ;  /* 0x0000000500037c11 */ /* 0x000fca00080f1403 */
[----:B------:R-:W-:Y:S01]  /*109d0*/  STG.E desc[UR16][R2.64], R5 ;  /* 0x0000000502007986 */ /* 0x000fe2000c101910 */
[----:B------:R-:W-:Y:S05]  /*109e0*/  EXIT ;  /* 0x000000000000794d */ /* 0x000fea0003800000 */
.L_x_117:
        /* <DEDUP_REMOVED lines=9> */
.L_x_2571:


//--------------------- .text._ZN5flash16flash_fwd_kernelI23Flash_fwd_kernel_traitsILi64ELi128ELi128ELi4ELb0ELb0EN7cutlass10bfloat16_tE19Flash_kernel_traitsILi64ELi128ELi128ELi4ES3_EELb0ELb0ELb0ELb0ELb1ELb1ELb0ELb0EEEvNS_16Flash_fwd_paramsE --------------------------
	.section	.text._ZN5flash16flash_fwd_kernelI23Flash_fwd_kernel_traitsILi64ELi128ELi128ELi4ELb0ELb0EN7cutlass10bfloat16_tE19Flash_kernel_traitsILi64ELi128ELi128ELi4ES3_EELb0ELb0ELb0ELb0ELb1ELb1ELb0ELb0EEEvNS_16Flash_fwd_paramsE,"ax",@progbits
	.align	128
        .global         _ZN5flash16flash_fwd_kernelI23Flash_fwd_kernel_traitsILi64ELi128ELi128ELi4ELb0ELb0EN7cutlass10bfloat16_tE19Flash_kernel_traitsILi64ELi128ELi128ELi4ES3_EELb0ELb0ELb0ELb0ELb1ELb1ELb0ELb0EEEvNS_16Flash_fwd_paramsE
        .type           _ZN5flash16flash_fwd_kernelI23Flash_fwd_kernel_traitsILi64ELi128ELi128ELi4ELb0ELb0EN7cutlass10bfloat16_tE19Flash_kernel_traitsILi64ELi128ELi128ELi4ES3_EELb0ELb0ELb0ELb0ELb1ELb1ELb0ELb0EEEvNS_16Flash_fwd_paramsE,@function
        .size           _ZN5flash16flash_fwd_kernelI23Flash_fwd_kernel_traitsILi64ELi128ELi128ELi4ELb0ELb0EN7cutlass10bfloat16_tE19Flash_kernel_traitsILi64ELi128ELi128ELi4ES3_EELb0ELb0ELb0ELb0ELb1ELb1ELb0ELb0EEEvNS_16Flash_fwd_paramsE,(.L_x_2572 - _ZN5flash16flash_fwd_kernelI23Flash_fwd_kernel_traitsILi64ELi128ELi128ELi4ELb0ELb0EN7cutlass10bfloat16_tE19Flash_kernel_traitsILi64ELi128ELi128ELi4ES3_EELb0ELb0ELb0ELb0ELb1ELb1ELb0ELb0EEEvNS_16Flash_fwd_paramsE)
        .other          _ZN5flash16flash_fwd_kernelI23Flash_fwd_kernel_traitsILi64ELi128ELi128ELi4ELb0ELb0EN7cutlass10bfloat16_tE19Flash_kernel_traitsILi64ELi128ELi128ELi4ES3_EELb0ELb0ELb0ELb0ELb1ELb1ELb0ELb0EEEvNS_16Flash_fwd_paramsE,@"STO_CUDA_ENTRY STV_DEFAULT"
_ZN5flash16flash_fwd_kernelI23Flash_fwd_kernel_traitsILi64ELi128ELi128ELi4ELb0ELb0EN7cutlass10bfloat16_tE19Flash_kernel_traitsILi64ELi128ELi128ELi4ES3_EELb0ELb0ELb0ELb0ELb1ELb1ELb0ELb0EEEvNS_16Flash_fwd_paramsE:
.text._ZN5flash16flash_fwd_kernelI23Flash_fwd_kernel_traitsILi64ELi128ELi128ELi4ELb0ELb0EN7cutlass10bfloat16_tE19Flash_kernel_traitsILi64ELi128ELi128ELi4ES3_EELb0ELb0ELb0ELb0ELb1ELb1ELb0ELb0EEEvNS_16Flash_fwd_paramsE:
[----:B------:R-:W1:Y:S08]  /*0000*/  LDC R1, c[0x0][0x28] ;  /* 0x00000a00ff017b82 */ /* 0x000e700000000800 */
[----:B------:R-:W2:Y:S01]  /*0010*/  LDC.64 R2, c[0x0][0x300] ;  /* 0x0000c000ff027b82 */ /* 0x000ea20000000a00 */
[----:B------:R-:W3:Y:S01]  /*0020*/  S2R R28, SR_CTAID.Y ;  /* 0x00000000001c7919 */ /* 0x000ee20000002600 */
[----:B------:R-:W-:Y:S01]  /*0030*/  IMAD.MOV.U32 R16, RZ, RZ, RZ ;  /* 0x000000ffff107224 */ /* 0x000fe200078e00ff */
[----:B------:R-:W-:Y:S01]  /*0040*/  ULDC.64 UR16, c[0x0][0x208] ;  /* 0x0000820000107ab9 */ /* 0x000fe20000000a00 */
[----:B------:R-:W-:Y:S01]  /*0050*/  ULDC UR4, c[0x0][0x2c4] ;  /* 0x0000b10000047ab9 */ /* 0x000fe20000000800 */
[----:B-1----:R-:W-:Y:S01]  /*0060*/  VIADD R1, R1, 0xffffff30 ;  /* 0xffffff3001017836 */ /* 0x002fe20000000000 */
[----:B--2---:R-:W-:-:S04]  /*0070*/  ISETP.NE.U32.AND P0, PT, R2, RZ, PT ;  /* 0x000000ff0200720c */ /* 0x004fc80003f05070 */
[----:B------:R-:W-:Y:S02]  /*0080*/  ISETP.NE.AND.EX P0, PT, R3, RZ, PT, P0 ;  /* 0x000000ff0300720c */ /* 0x000fe40003f05300 */
[----:B------:R-:W1:Y:S11]  /*0090*/  LDC.64 R2, c[0x0][0x308] ;  /* 0x0000c200ff027b82 */ /* 0x000e760000000a00 */
[----:B------:R-:W3:Y:S01]  /*00a0*/  @P0 LDC.64 R4, c[0x0][0x300] ;  /* 0x0000c000ff040b82 */ /* 0x000ee20000000a00 */
[----:B-1----:R-:W-:-:S04]  /*00b0*/  ISETP.NE.U32.AND P3, PT, R2, RZ, PT ;  /* 0x000000ff0200720c */ /* 0x002fc80003f65070 */
[----:B------:R-:W-:Y:S01]  /*00c0*/  ISETP.NE.AND.EX P3, PT, R3, RZ, PT, P3 ;  /* 0x000000ff0300720c */ /* 0x000fe20003f65330 */
[----:B---3--:R-:W-:-:S05]  /*00d0*/  @P0 IMAD.WIDE R2, R28, 0x4, R4 ;  /* 0x000000041c020825 */ /* 0x008fca00078e0204 */
[----:B------:R1:W5:Y:S07]  /*00e0*/  @P0 LDG.E R16, desc[UR16][R2.64] ;  /* 0x0000001002100981 */ /* 0x00036e000c1e1900 */
[----:B-1----:R-:W1:Y:S02]  /*00f0*/  @P3 LDC.64 R2, c[0x0][0x308] ;  /* 0x0000c200ff023b82 */ /* 0x002e640000000a00 */
[----:B-1----:R-:W-:-:S05]  /*0100*/  @P3 IMAD.WIDE R2, R28, 0x4, R2 ;  /* 0x000000041c023825 */ /* 0x002fca00078e0202 */
[----:B------:R1:W5:Y:S01]  /*0110*/  @P3 LDG.E R17, desc[UR16][R2.64] ;  /* 0x0000001002113981 */ /* 0x000362000c1e1900 */
[----:B------:R-:W2:Y:S02]  /*0120*/  S2R R9, SR_CTAID.X ;  /* 0x0000000000097919 */ /* 0x000ea40000002500 */
[----:B--2---:R-:W-:-:S05]  /*0130*/  IMAD.SHL.U32 R0, R9, 0x80, RZ ;  /* 0x0000008009007824 */ /* 0x004fca00078e00ff */
[----:B------:R-:W-:-:S13]  /*0140*/  ISETP.GE.AND P0, PT, R0, UR4, PT ;  /* 0x0000000400007c0c */ /* 0x000fda000bf06270 */
[----:B-1----:R-:W-:Y:S05]  /*0150*/  @P0 EXIT ;  /* 0x000000000000094d */ /* 0x002fea0003800000 */
[----:B------:R-:W1:Y:S01]  /*0160*/  LDC R27, c[0x0][0x278] ;  /* 0x00009e00ff1b7b82 */ /* 0x000e620000000800 */
[----:B------:R-:W2:Y:S01]  /*0170*/  S2R R25, SR_TID.X ;  /* 0x0000000000197919 */ /* 0x000ea20000002100 */
[----:B------:R-:W-:Y:S01]  /*0180*/  SHF.R.S32.HI R26, RZ, 0x1f, R28 ;  /* 0x0000001fff1a7819 */ /* 0x000fe2000001141c */
[----:B------:R-:W-:Y:S01]  /*0190*/  ULDC.64 UR4, c[0x0][0x228] ;  /* 0x00008a0000047ab9 */ /* 0x000fe20000000a00 */
[----:B------:R-:W-:Y:S01]  /*01a0*/  ULDC.64 UR6, c[0x0][0x240] ;  /* 0x0000900000067ab9 */ /* 0x000fe20000000a00 */
[----:B------:R-:W3:Y:S01]  /*01b0*/  S2R R29, SR_CTAID.Z ;  /* 0x00000000001d7919 */ /* 0x000ee20000002700 */
[----:B------:R-:W-:Y:S01]  /*01c0*/  ULDC.64 UR8, c[0x0][0x210] ;  /* 0x0000840000087ab9 */ /* 0x000fe20000000a00 */
[----:B------:R-:W-:Y:S01]  /*01d0*/  IMAD R4, R26, UR4, RZ ;  /* 0x000000041a047c24 */ /* 0x000fe2000f8e02ff */
[----:B------:R-:W-:Y:S01]  /*01e0*/  USHF.L.U32 UR15, UR6, 0x5, URZ ;  /* 0x00000005060f7899 */ /* 0x000fe2000800063f */
[----:B------:R-:W4:Y:S01]  /*01f0*/  @!P3 LDC.64 R18, c[0x0][0x318] ;  /* 0x0000c600ff12bb82 */ /* 0x000f220000000a00 */
[----:B------:R-:W-:Y:S01]  /*0200*/  ULDC.64 UR12, c[0x0][0x248] ;  /* 0x00009200000c7ab9 */ /* 0x000fe20000000a00 */
[----:B------:R-:W-:Y:S01]  /*0210*/  IMAD R4, R28, UR5, R4 ;  /* 0x000000051c047c24 */ /* 0x000fe2000f8e0204 */
[----:B------:R-:W-:Y:S01]  /*0220*/  ULDC.64 UR10, c[0x0][0x250] ;  /* 0x00009400000a7ab9 */ /* 0x000fe20000000a00 */
[----:B-----5:R-:W-:Y:S01]  /*0230*/  @P3 IMAD.IADD R239, R17, 0x1, -R16 ;  /* 0x0000000111ef3824 */ /* 0x020fe200078e0a10 */
[----:B------:R-:W-:-:S02]  /*0240*/  USHF.L.U64.HI UR19, UR12, 0x7, UR13 ;  /* 0x000000070c137899 */ /* 0x000fc4000801020d */
[----:B------:R-:W-:Y:S02]  /*0250*/  USHF.L.U32 UR20, UR12, 0x7, URZ ;  /* 0x000000070c147899 */ /* 0x000fe4000800063f */
[----:B------:R-:W-:Y:S02]  /*0260*/  USHF.L.U32 UR14, UR12, 0x5, URZ ;  /* 0x000000050c0e7899 */ /* 0x000fe4000800063f */
[----:B------:R-:W-:Y:S02]  /*0270*/  USHF.L.U32 UR18, UR10, 0x5, URZ ;  /* 0x000000050a127899 */ /* 0x000fe4000800063f */
[----:B------:R-:W-:Y:S01]  /*0280*/  USHF.L.U64.HI UR21, UR10, 0x5, UR11 ;  /* 0x000000050a157899 */ /* 0x000fe2000801020b */
[----:B-1----:R-:W-:-:S05]  /*0290*/  IABS R0, R27 ;  /* 0x0000001b00007213 */ /* 0x002fca0000000000 */
[----:B------:R-:W-:Y:S01]  /*02a0*/  IMAD.MOV.U32 R22, RZ, RZ, R0 ;  /* 0x000000ffff167224 */ /* 0x000fe200078e0000 */
[----:B--2---:R-:W-:-:S03]  /*02b0*/  SHF.R.S32.HI R24, RZ, 0x1f, R25 ;  /* 0x0000001fff187819 */ /* 0x004fc60000011419 */
[----:B------:R-:W1:Y:S01]  /*02c0*/  I2F.RP R5, R22 ;  /* 0x0000001600057306 */ /* 0x000e620000209400 */
[----:B----4-:R-:W-:Y:S02]  /*02d0*/  @!P3 ISETP.NE.U32.AND P2, PT, R18, RZ, PT ;  /* 0x000000ff1200b20c */ /* 0x010fe40003f45070 */
[CC--:B------:R-:W-:Y:S02]  /*02e0*/  LEA.HI R23, R24.reuse, R25.reuse, RZ, 0x3 ;  /* 0x0000001918177211 */ /* 0x0c0fe400078f18ff */
[CC--:B------:R-:W-:Y:S02]  /*02f0*/  LEA.HI R14, R24.reuse, R25.reuse, RZ, 0x4 ;  /* 0x00000019180e7211 */ /* 0x0c0fe400078f20ff */
[----:B------:R-:W-:Y:S02]  /*0300*/  LOP3.LUT R0, R23, 0xfffffff8, RZ, 0xc0, !PT ;  /* 0xfffffff817007812 */ /* 0x000fe400078ec0ff */
[----:B------:R-:W-:Y:S02]  /*0310*/  SHF.R.S32.HI R6, RZ, 0x3, R23 ;  /* 0x00000003ff067819 */ /* 0x000fe40000011417 */
[----:B------:R-:W-:Y:S01]  /*0320*/  SHF.R.S32.HI R15, RZ, 0x4, R14 ;  /* 0x00000004ff0f7819 */ /* 0x000fe2000001140e */
[----:B------:R-:W-:Y:S01]  /*0330*/  IMAD.IADD R76, R25, 0x1, -R0 ;  /* 0x00000001194c7824 */ /* 0x000fe200078e0a00 */
[----:B------:R-:W-:Y:S01]  /*0340*/  LEA.HI R8, R24, R25, RZ, 0x6 ;  /* 0x0000001918087211 */ /* 0x000fe200078f30ff */
[----:B------:R-:W-:Y:S01]  /*0350*/  IMAD.SHL.U32 R0, R6, 0x40, RZ ;  /* 0x0000004006007824 */ /* 0x000fe200078e00ff */
[----:B-1----:R-:W1:Y:S01]  /*0360*/  MUFU.RCP R5, R5 ;  /* 0x0000000500057308 */ /* 0x002e620000001000 */
[----:B------:R-:W-:Y:S01]  /*0370*/  IMAD.SHL.U32 R10, R76, 0x8, RZ ;  /* 0x000000084c0a7824 */ /* 0x000fe200078e00ff */
[----:B---3--:R-:W-:-:S02]  /*0380*/  SHF.R.S32.HI R12, RZ, 0x1f, R29 ;  /* 0x0000001fff0c7819 */ /* 0x008fc4000001141d */
[----:B------:R-:W-:Y:S02]  /*0390*/  LOP3.LUT R7, R0, 0x1c0, RZ, 0xc0, !PT ;  /* 0x000001c000077812 */ /* 0x000fe400078ec0ff */
[--C-:B------:R-:W-:Y:S02]  /*03a0*/  SHF.R.S32.HI R11, RZ, 0x1f, R10.reuse ;  /* 0x0000001fff0b7819 */ /* 0x100fe4000001140a */
[--C-:B------:R-:W-:Y:S02]  /*03b0*/  LOP3.LUT R0, R7, 0x38, R10.reuse, 0xf8, !PT ;  /* 0x0000003807007812 */ /* 0x100fe400078ef80a */
[----:B------:R-:W-:Y:S01]  /*03c0*/  SHF.R.U32.HI R7, RZ, 0x3, R7 ;  /* 0x00000003ff077819 */ /* 0x000fe20000011607 */
[----:B------:R-:W-:Y:S01]  /*03d0*/  IMAD.WIDE.U32 R2, R28, UR4, R10 ;  /* 0x000000041c027c25 */ /* 0x000fe2000f8e000a */
[----:B------:R-:W-:Y:S01]  /*03e0*/  ULDC.64 UR4, c[0x0][0x258] ;  /* 0x0000960000047ab9 */ /* 0x000fe20000000a00 */
[----:B------:R-:W-:Y:S02]  /*03f0*/  @!P3 ISETP.NE.AND.EX P2, PT, R19, RZ, PT, P2 ;  /* 0x000000ff1300b20c */ /* 0x000fe40003f45320 */
[----:B------:R-:W-:Y:S01]  /*0400*/  IMAD.IADD R3, R3, 0x1, R4 ;  /* 0x0000000103037824 */ /* 0x000fe200078e0204 */
[----:B------:R-:W-:Y:S01]  /*0410*/  LOP3.LUT R13, R0, R7, RZ, 0x3c, !PT ;  /* 0x00000007000d7212 */ /* 0x000fe200078e3cff */
[----:B-1----:R-:W-:Y:S01]  /*0420*/  VIADD R4, R5, 0xffffffe ;  /* 0x0ffffffe05047836 */ /* 0x002fe20000000000 */
[----:B------:R-:W-:Y:S01]  /*0430*/  LEA.HI R0, R14, R15, RZ, 0x1 ;  /* 0x0000000f0e007211 */ /* 0x000fe200078f08ff */
[----:B------:R-:W-:Y:S01]  /*0440*/  IMAD R12, R12, UR4, RZ ;  /* 0x000000040c0c7c24 */ /* 0x000fe2000f8e02ff */
[----:B------:R-:W-:Y:S01]  /*0450*/  SHF.R.S32.HI R7, RZ, 0x1f, R6 ;  /* 0x0000001fff077819 */ /* 0x000fe20000011406 */
[----:B------:R1:W2:Y:S01]  /*0460*/  F2I.FTZ.U32.TRUNC.NTZ R5, R4 ;  /* 0x0000000400057305 */ /* 0x0002a2000021f000 */
[----:B------:R-:W-:Y:S01]  /*0470*/  LOP3.LUT R0, R0, 0xfffffffe, RZ, 0xc0, !PT ;  /* 0xfffffffe00007812 */ /* 0x000fe200078ec0ff */
[C---:B------:R-:W-:Y:S01]  /*0480*/  IMAD R12, R29.reuse, UR5, R12 ;  /* 0x000000051d0c7c24 */ /* 0x040fe2000f8e020c */
[----:B------:R-:W3:Y:S01]  /*0490*/  S2UR UR5, SR_CgaCtaId ;  /* 0x00000000000579c3 */ /* 0x000ee20000008800 */
[----:B------:R-:W-:Y:S01]  /*04a0*/  IMAD.WIDE.U32 R2, R29, UR4, R2 ;  /* 0x000000041d027c25 */ /* 0x000fe2000f8e0002 */
[----:B------:R-:W-:-:S03]  /*04b0*/  UMOV UR4, 0x400 ;  /* 0x0000040000047882 */ /* 0x000fc60000000000 */
[----:B------:R-:W-:Y:S01]  /*04c0*/  IMAD.IADD R21, R15, 0x1, -R0 ;  /* 0x000000010f157824 */ /* 0x000fe200078e0a00 */
[----:B------:R-:W-:Y:S01]  /*04d0*/  LOP3.LUT R0, R14, 0xfffffff0, RZ, 0xc0, !PT ;  /* 0xfffffff00e007812 */ /* 0x000fe200078ec0ff */
[----:B------:R-:W-:Y:S01]  /*04e0*/  IMAD.IADD R3, R3, 0x1, R12 ;  /* 0x0000000103037824 */ /* 0x000fe200078e020c */
[----:B------:R-:W4:Y:S03]  /*04f0*/  @!P3 LDC.64 R14, c[0x0][0x2c8] ;  /* 0x0000b200ff0ebb82 */ /* 0x000f260000000a00 */
[----:B------:R-:W-:Y:S02]  /*0500*/  IMAD.IADD R0, R25, 0x1, -R0 ;  /* 0x0000000119007824 */ /* 0x000fe400078e0a00 */
[----:B-1----:R-:W-:Y:S02]  /*0510*/  IMAD.SHL.U32 R4, R8, 0x8, RZ ;  /* 0x0000000808047824 */ /* 0x002fe400078e00ff */
[----:B------:R-:W-:-:S03]  /*0520*/  IMAD.WIDE R8, R9, 0x80, R6 ;  /* 0x0000008009087825 */ /* 0x000fc600078e0206 */
[----:B------:R-:W-:Y:S01]  /*0530*/  LOP3.LUT R13, R13, 0x7ffffe00, R4, 0xf8, !PT ;  /* 0x7ffffe000d0d7812 */ /* 0x000fe200078ef804 */
[----:B--2---:R-:W-:Y:S02]  /*0540*/  IMAD.MOV R4, RZ, RZ, -R5 ;  /* 0x000000ffff047224 */ /* 0x004fe400078e0a05 */
[----:B------:R-:W-:Y:S02]  /*0550*/  IMAD R9, R9, UR6, RZ ;  /* 0x0000000609097c24 */ /* 0x000fe4000f8e02ff */
[----:B------:R-:W-:Y:S01]  /*0560*/  IMAD.MOV.U32 R12, RZ, RZ, R4 ;  /* 0x000000ffff0c7224 */ /* 0x000fe200078e0004 */
[----:B------:R-:W-:Y:S01]  /*0570*/  SHF.R.S32.HI R4, RZ, 0x1f, R0 ;  /* 0x0000001fff047819 */ /* 0x000fe20000011400 */
[C---:B------:R-:W-:Y:S01]  /*0580*/  IMAD R9, R8.reuse, UR7, R9 ;  /* 0x0000000708097c24 */ /* 0x040fe2000f8e0209 */
[----:B---3--:R-:W-:Y:S01]  /*0590*/  ULEA UR5, UR5, UR4, 0x18 ;  /* 0x0000000405057291 */ /* 0x008fe2000f8ec03f */
[----:B------:R-:W-:Y:S01]  /*05a0*/  IMAD.WIDE.U32 R2, R8, UR6, R2 ;  /* 0x0000000608027c25 */ /* 0x000fe2000f8e0002 */
[----:B------:R-:W-:Y:S01]  /*05b0*/  LEA.HI R20, R4, R0, RZ, 0x3 ;  /* 0x0000000004147211 */ /* 0x000fe200078f18ff */
[----:B------:R-:W-:-:S02]  /*05c0*/  USHF.L.U64.HI UR4, UR6, 0x5, UR7 ;  /* 0x0000000506047899 */ /* 0x000fc40008010207 */
[----:B------:R-:W-:Y:S01]  /*05d0*/  IMAD R8, R12, R22, RZ ;  /* 0x000000160c087224 */ /* 0x000fe200078e02ff */
[----:B------:R-:W-:Y:S01]  /*05e0*/  IABS R12, R29 ;  /* 0x0000001d000c7213 */ /* 0x000fe20000000000 */
[----:B------:R-:W-:Y:S01]  /*05f0*/  IMAD.MOV.U32 R4, RZ, RZ, RZ ;  /* 0x000000ffff047224 */ /* 0x000fe200078e00ff */
[----:B------:R-:W-:Y:S01]  /*0600*/  LEA R246, R13, UR5, 0x1 ;  /* 0x000000050df67c11 */ /* 0x000fe2000f8e08ff */
[----:B------:R-:W-:Y:S01]  /*0610*/  IMAD.IADD R3, R3, 0x1, R9 ;  /* 0x0000000103037824 */ /* 0x000fe200078e0209 */
[----:B------:R-:W-:Y:S01]  /*0620*/  ULDC.64 UR6, c[0x0][0x230] ;  /* 0x00008c0000067ab9 */ /* 0x000fe20000000a00 */
[----:B------:R-:W-:Y:S01]  /*0630*/  IMAD.HI.U32 R8, R5, R8, R4 ;  /* 0x0000000805087227 */ /* 0x000fe200078e0004 */
[----:B------:R-:W-:Y:S02]  /*0640*/  LOP3.LUT R5, R20, 0xfffffff8, RZ, 0xc0, !PT ;  /* 0xfffffff814057812 */ /* 0x000fe400078ec0ff */
[----:B------:R-:W-:-:S03]  /*0650*/  LEA R4, P0, R2, UR8, 0x1 ;  /* 0x0000000802047c11 */ /* 0x000fc6000f8008ff */
[----:B------:R-:W-:Y:S01]  /*0660*/  IMAD.IADD R77, R0, 0x1, -R5 ;  /* 0x00000001004d7824 */ /* 0x000fe200078e0a05 */
[----:B------:R-:W-:Y:S01]  /*0670*/  LEA.HI.X R5, R2, UR9, R3, 0x1, P0 ;  /* 0x0000000902057c11 */ /* 0x000fe200080f0c03 */
[----:B------:R-:W-:Y:S01]  /*0680*/  IMAD.HI.U32 R0, R8, R12, RZ ;  /* 0x0000000c08007227 */ /* 0x000fe200078e00ff */
[----:B------:R-:W-:Y:S01]  /*0690*/  IADD3 R2, P0, R4, UR15, RZ ;  /* 0x0000000f04027c10 */ /* 0x000fe2000ff1e0ff */
[----:B------:R-:W-:Y:S02]  /*06a0*/  ULDC.64 UR8, c[0x0][0x238] ;  /* 0x00008e0000087ab9 */ /* 0x000fe40000000a00 */
[----:B------:R-:W-:Y:S01]  /*06b0*/  IMAD.MOV R8, RZ, RZ, -R0 ;  /* 0x000000ffff087224 */ /* 0x000fe200078e0a00 */
[----:B------:R-:W-:Y:S01]  /*06c0*/  IADD3.X R3, R5, UR4, RZ, P0, !PT ;  /* 0x0000000405037c10 */ /* 0x000fe200087fe4ff */
[----:B------:R-:W-:Y:S01]  /*06d0*/  @!PT LDS RZ, [RZ] ;  /* 0x00000000fffff984 */ /* 0x000fe20000000800 */
[----:B------:R-:W-:Y:S01]  /*06e0*/  @!PT LDS RZ, [RZ] ;  /* 0x00000000fffff984 */ /* 0x000fe20000000800 */
[----:B------:R-:W-:Y:S01]  /*06f0*/  @!PT LDS RZ, [RZ] ;  /* 0x00000000fffff984 */ /* 0x000fe20000000800 */
[----:B------:R1:W-:Y:S02]  /*0700*/  LDGSTS.E.BYPASS.LTC128B.128 [R246], desc[UR16][R4.64] ;  /* 0x0000000004f67fae */ /* 0x0003e4000b901d50 */
[----:B------:R-:W-:Y:S01]  /*0710*/  IMAD R8, R22, R8, R12 ;  /* 0x0000000816087224 */ /* 0x000fe200078e020c */
[----:B------:R-:W-:Y:S01]  /*0720*/  IADD3 R12, P1, R6, R16, RZ ;  /* 0x00000010060c7210 */ /* 0x000fe20007f3e0ff */
[----:B------:R2:W-:Y:S01]  /*0730*/  LDGSTS.E.BYPASS.LTC128B.128 [R246+0x800], desc[UR16][R2.64] ;  /* 0x0080000002f67fae */ /* 0x0005e2000b901d50 */
[----:B------:R-:W-:-:S02]  /*0740*/  IADD3 R6, P0, R2, UR15, RZ ;  /* 0x0000000f02067c10 */ /* 0x000fc4000ff1e0ff */
[----:B------:R-:W-:Y:S02]  /*0750*/  LEA.HI.X.SX32 R13, R16, R7, 0x1, P1 ;  /* 0x00000007100d7211 */ /* 0x000fe400008f0eff */
[----:B------:R-:W-:Y:S02]  /*0760*/  ISETP.GT.U32.AND P1, PT, R22, R8, PT ;  /* 0x000000081600720c */ /* 0x000fe40003f24070 */
[----:B------:R-:W-:-:S05]  /*0770*/  IADD3.X R7, R3, UR4, RZ, P0, !PT ;  /* 0x0000000403077c10 */ /* 0x000fca00087fe4ff */
[----:B------:R3:W-:Y:S06]  /*0780*/  LDGSTS.E.BYPASS.LTC128B.128 [R246+0x1000], desc[UR16][R6.64] ;  /* 0x0100000006f67fae */ /* 0x0007ec000b901d50 */
[----:B------:R-:W-:Y:S02]  /*0790*/  @!P1 IMAD.IADD R8, R8, 0x1, -R22 ;  /* 0x0000000108089824 */ /* 0x000fe400078e0a16 */
[----:B------:R-:W-:Y:S01]  /*07a0*/  @!P1 VIADD R0, R0, 0x1 ;  /* 0x0000000100009836 */ /* 0x000fe20000000000 */
[----:B------:R-:W-:Y:S02]  /*07b0*/  ISETP.NE.AND P1, PT, R27, RZ, PT ;  /* 0x000000ff1b00720c */ /* 0x000fe40003f25270 */
[----:B-1----:R-:W-:-:S02]  /*07c0*/  IADD3 R4, P0, R6, UR15, RZ ;  /* 0x0000000f06047c10 */ /* 0x002fc4000ff1e0ff */
[----:B------:R-:W-:Y:S01]  /*07d0*/  ISETP.GE.U32.AND P4, PT, R8, R22, PT ;  /* 0x000000160800720c */ /* 0x000fe20003f86070 */
[----:B------:R-:W-:Y:S01]  /*07e0*/  IMAD R8, R26, UR6, RZ ;  /* 0x000000061a087c24 */ /* 0x000fe2000f8e02ff */
[----:B------:R-:W-:Y:S01]  /*07f0*/  IADD3.X R5, R7, UR4, RZ, P0, !PT ;  /* 0x0000000407057c10 */ /* 0x000fe200087fe4ff */
[----:B--2---:R-:W-:Y:S02]  /*0800*/  IMAD R2, R13, UR12, RZ ;  /* 0x0000000c0d027c24 */ /* 0x004fe4000f8e02ff */
[----:B------:R-:W-:Y:S02]  /*0810*/  IMAD R8, R28, UR7, R8 ;  /* 0x000000071c087c24 */ /* 0x000fe4000f8e0208 */
[----:B------:R-:W-:Y:S01]  /*0820*/  IMAD R9, R12, UR13, R2 ;  /* 0x0000000d0c097c24 */ /* 0x000fe2000f8e0202 */
[----:B------:R-:W-:Y:S01]  /*0830*/  IADD3 R2, P0, R4, UR15, RZ ;  /* 0x0000000f04027c10 */ /* 0x000fe2000ff1e0ff */
[----:B------:R1:W-:Y:S03]  /*0840*/  LDGSTS.E.BYPASS.LTC128B.128 [R246+0x1800], desc[UR16][R4.64] ;  /* 0x0180000004f67fae */ /* 0x0003e6000b901d50 */
[----:B------:R-:W-:Y:S01]  /*0850*/  IADD3.X R3, R5, UR4, RZ, P0, !PT ;  /* 0x0000000405037c10 */ /* 0x000fe200087fe4ff */
[----:B------:R-:W-:-:S02]  /*0860*/  @P4 VIADD R0, R0, 0x1 ;  /* 0x0000000100004836 */ /* 0x000fc40000000000 */
[----:B---3--:R-:W-:Y:S02]  /*0870*/  IMAD.WIDE.U32 R6, R12, UR12, R10 ;  /* 0x0000000c0c067c25 */ /* 0x008fe4000f8e000a */
[----:B------:R2:W-:Y:S02]  /*0880*/  LDGSTS.E.BYPASS.LTC128B.128 [R246+0x2000], desc[UR16][R2.64] ;  /* 0x0200000002f67fae */ /* 0x0005e4000b901d50 */
[----:B-1----:R-:W-:Y:S01]  /*0890*/  IMAD.IADD R5, R7, 0x1, R9 ;  /* 0x0000000107057824 */ /* 0x002fe200078e0209 */
[----:B------:R-:W-:Y:S01]  /*08a0*/  LOP3.LUT R7, R29, R27, RZ, 0x3c, !PT ;  /* 0x0000001b1d077212 */ /* 0x000fe200078e3cff */
[----:B------:R-:W-:Y:S01]  /*08b0*/  IMAD.MOV.U32 R4, RZ, RZ, R6 ;  /* 0x000000ffff047224 */ /* 0x000fe200078e0006 */
[----:B----4-:R-:W-:Y:S02]  /*08c0*/  @!P3 SEL R6, R15, RZ, P2 ;  /* 0x000000ff0f06b207 */ /* 0x010fe40001000000 */
[----:B------:R-:W-:Y:S01]  /*08d0*/  ISETP.GE.AND P0, PT, R7, RZ, PT ;  /* 0x000000ff0700720c */ /* 0x000fe20003f06270 */
[----:B------:R-:W-:Y:S01]  /*08e0*/  IMAD.WIDE.U32 R4, R28, UR6, R4 ;  /* 0x000000061c047c25 */ /* 0x000fe2000f8e0004 */
[----:B------:R-:W-:Y:S01]  /*08f0*/  @!P3 IADD3 R239, R6, R14, -R16 ;  /* 0x0000000e06efb210 */ /* 0x000fe20007ffe810 */
[----:B------:R-:W-:Y:S01]  /*0900*/  ULDC.64 UR6, c[0x0][0x260] ;  /* 0x0000980000067ab9 */ /* 0x000fe20000000a00 */
[----:B--2---:R-:W-:Y:S01]  /*0910*/  IADD3 R2, P2, R2, UR15, RZ ;  /* 0x0000000f02027c10 */ /* 0x004fe2000ff5e0ff */
[----:B------:R-:W-:-:S02]  /*0920*/  IMAD.MOV.U32 R14, RZ, RZ, R0 ;  /* 0x000000ffff0e7224 */ /* 0x000fc400078e0000 */
[----:B------:R-:W-:Y:S01]  /*0930*/  VIADD R0, R239, 0x7f ;  /* 0x0000007fef007836 */ /* 0x000fe20000000000 */
[----:B------:R-:W-:Y:S02]  /*0940*/  IADD3.X R3, R3, UR4, RZ, P2, !PT ;  /* 0x0000000403037c10 */ /* 0x000fe400097fe4ff */
[----:B------:R-:W-:-:S03]  /*0950*/  IADD3 R6, P2, R2, UR15, RZ ;  /* 0x0000000f02067c10 */ /* 0x000fc6000ff5e0ff */
[----:B------:R-:W-:Y:S01]  /*0960*/  @!P0 IMAD.MOV R14, RZ, RZ, -R14 ;  /* 0x000000ffff0e8224 */ /* 0x000fe200078e0a0e */
[----:B------:R-:W-:Y:S01]  /*0970*/  @!P1 LOP3.LUT R14, RZ, R27, RZ, 0x33, !PT ;  /* 0x0000001bff0e9212 */ /* 0x000fe200078e33ff */
[----:B------:R1:W-:Y:S01]  /*0980*/  LDGSTS.E.BYPASS.LTC128B.128 [R246+0x2800], desc[UR16][R2.64] ;  /* 0x0280000002f67fae */ /* 0x0003e2000b901d50 */
[----:B------:R-:W-:Y:S02]  /*0990*/  IADD3.X R7, R3, UR4, RZ, P2, !PT ;  /* 0x0000000403077c10 */ /* 0x000fe400097fe4ff */
[----:B------:R-:W-:-:S03]  /*09a0*/  SHF.R.S32.HI R9, RZ, 0x1f, R14 ;  /* 0x0000001fff097819 */ /* 0x000fc6000001140e */
[----:B------:R2:W-:Y:S01]  /*09b0*/  LDGSTS.E.BYPASS.LTC128B.128 [R246+0x3000], desc[UR16][R6.64] ;  /* 0x0300000006f67fae */ /* 0x0005e2000b901d50 */
[----:B-1----:R-:W-:Y:S01]  /*09c0*/  IMAD.IADD R3, R5, 0x1, R8 ;  /* 0x0000000105037824 */ /* 0x002fe200078e0208 */
[----:B------:R-:W-:Y:S01]  /*09d0*/  SHF.R.S32.HI R5, RZ, 0x1f, R0 ;  /* 0x0000001fff057819 */ /* 0x000fe20000011400 */
[----:B------:R-:W-:Y:S02]  /*09e0*/  IMAD.MOV.U32 R2, RZ, RZ, R4 ;  /* 0x000000ffff027224 */ /* 0x000fe400078e0004 */
[----:B------:R-:W-:Y:S01]  /*09f0*/  IMAD R4, R9, UR6, RZ ;  /* 0x0000000609047c24 */ /* 0x000fe2000f8e02ff */
[----:B------:R-:W-:Y:S01]  /*0a00*/  LEA.HI R247, R5, R0, RZ, 0x7 ;  /* 0x0000000005f77211 */ /* 0x000fe200078f38ff */
[----:B------:R-:W-:Y:S01]  /*0a10*/  IMAD R0, R13, UR10, RZ ;  /* 0x0000000a0d007c24 */ /* 0x000fe2000f8e02ff */
[----:B--2---:R-:W-:Y:S01]  /*0a20*/  IADD3 R6, P1, R6, UR15, RZ ;  /* 0x0000000f06067c10 */ /* 0x004fe2000ff3e0ff */
[C---:B------:R-:W-:Y:S01]  /*0a30*/  IMAD.WIDE.U32 R32, R14.reuse, UR6, R2 ;  /* 0x000000060e207c25 */ /* 0x040fe2000f8e0002 */
[----:B------:R-:W-:Y:S01]  /*0a40*/  LEA.HI.SX32 R15, R247, 0xffffffff, 0x19 ;  /* 0xfffffffff70f7811 */ /* 0x000fe200078fcaff */
[----:B------:R-:W-:Y:S01]  /*0a50*/  USHF.L.U64.HI UR15, UR12, 0x5, UR13 ;  /* 0x000000050c0f7899 */ /* 0x000fe2000801020d */
[----:B------:R-:W-:Y:S01]  /*0a60*/  IADD3.X R7, R7, UR4, RZ, P1, !PT ;  /* 0x0000000407077c10 */ /* 0x000fe20008ffe4ff */
[----:B------:R-:W-:Y:S01]  /*0a70*/  IMAD R4, R14, UR7, R4 ;  /* 0x000000070e047c24 */ /* 0x000fe2000f8e0204 */
[----:B------:R-:W-:Y:S01]  /*0a80*/  SHF.R.S32.HI R16, RZ, 0x1f, R15 ;  /* 0x0000001fff107819 */ /* 0x000fe2000001140f */
[C---:B------:R-:W-:Y:S01]  /*0a90*/  IMAD R0, R12.reuse, UR11, R0 ;  /* 0x0000000b0c007c24 */ /* 0x040fe2000f8e0200 */
[----:B------:R-:W-:Y:S01]  /*0aa0*/  ULDC.64 UR6, c[0x0][0x218] ;  /* 0x0000860000067ab9 */ /* 0x000fe20000000a00 */
[----:B------:R-:W-:Y:S01]  /*0ab0*/  IMAD.WIDE.U32 R2, R12, UR10, R10 ;  /* 0x0000000a0c027c25 */ /* 0x000fe2000f8e000a */
[----:B------:R1:W-:Y:S01]  /*0ac0*/  LDGSTS.E.BYPASS.LTC128B.128 [R246+0x3800], desc[UR16][R6.64] ;  /* 0x0380000006f67fae */ /* 0x0003e2000b901d50 */
[----:B------:R-:W-:-:S02]  /*0ad0*/  UIADD3 UR4, UR5, 0x4000, URZ ;  /* 0x0000400005047890 */ /* 0x000fc4000fffe03f */
[----:B------:R-:W-:Y:S01]  /*0ae0*/  IMAD R5, R15, UR19, RZ ;  /* 0x000000130f057c24 */ /* 0x000fe2000f8e02ff */
[----:B------:R-:W-:Y:S01]  /*0af0*/  STL.64 [R1+0x58], R32 ;  /* 0x0000582001007387 */ /* 0x000fe20000100a00 */
[----:B------:R-:W-:Y:S02]  /*0b00*/  IMAD.IADD R31, R33, 0x1, R4 ;  /* 0x00000001211f7824 */ /* 0x000fe400078e0204 */
[----:B------:R-:W-:Y:S02]  /*0b10*/  IMAD.MOV.U32 R30, RZ, RZ, R32 ;  /* 0x000000ffff1e7224 */ /* 0x000fe400078e0020 */
[----:B------:R-:W-:Y:S02]  /*0b20*/  IMAD.IADD R3, R3, 0x1, R0 ;  /* 0x0000000103037824 */ /* 0x000fe400078e0200 */
[----:B------:R-:W-:Y:S01]  /*0b30*/  IMAD R0, R16, UR20, R5 ;  /* 0x0000001410007c24 */ /* 0x000fe2000f8e0205 */
[----:B------:R-:W-:Y:S01]  /*0b40*/  STL.64 [R1+0x48], R30 ;  /* 0x0000481e01007387 */ /* 0x000fe20000100a00 */
[----:B------:R-:W-:-:S04]  /*0b50*/  IMAD.WIDE.U32 R4, R15, UR20, R30 ;  /* 0x000000140f047c25 */ /* 0x000fc8000f8e001e */
[----:B------:R-:W-:Y:S01]  /*0b60*/  IMAD.IADD R0, R5, 0x1, R0 ;  /* 0x0000000105007824 */ /* 0x000fe200078e0200 */
[----:B------:R-:W-:Y:S01]  /*0b70*/  LEA R12, P0, R4, UR6, 0x1 ;  /* 0x00000006040c7c11 */ /* 0x000fe2000f8008ff */
[----:B------:R-:W-:Y:S02]  /*0b80*/  IMAD R8, R26, UR8, RZ ;  /* 0x000000081a087c24 */ /* 0x000fe4000f8e02ff */
[----:B------:R-:W-:Y:S01]  /*0b90*/  IMAD.WIDE.U32 R10, R28, UR8, R2 ;  /* 0x000000081c0a7c25 */ /* 0x000fe2000f8e0002 */
[----:B------:R-:W-:Y:S02]  /*0ba0*/  LEA.HI.X R13, R4, UR7, R0, 0x1, P0 ;  /* 0x00000007040d7c11 */ /* 0x000fe400080f0c00 */
[----:B------:R-:W-:Y:S01]  /*0bb0*/  IADD3 R2, P0, R12, UR14, RZ ;  /* 0x0000000e0c027c10 */ /* 0x000fe2000ff1e0ff */
[----:B------:R-:W-:Y:S01]  /*0bc0*/  IMAD R8, R28, UR9, R8 ;  /* 0x000000091c087c24 */ /* 0x000fe2000f8e0208 */
[----:B------:R-:W-:Y:S01]  /*0bd0*/  ULDC.64 UR8, c[0x0][0x268] ;  /* 0x00009a0000087ab9 */ /* 0x000fe20000000a00 */
[----:B------:R-:W-:Y:S01]  /*0be0*/  IMAD.MOV.U32 R4, RZ, RZ, R10 ;  /* 0x000000ffff047224 */ /* 0x000fe200078e000a */
[----:B------:R-:W-:Y:S01]  /*0bf0*/  IADD3.X R3, R13, UR15, RZ, P0, !PT ;  /* 0x0000000f0d037c10 */ /* 0x000fe200087fe4ff */
[----:B------:R-:W-:Y:S01]  /*0c00*/  IMAD.IADD R5, R11, 0x1, R8 ;  /* 0x000000010b057824 */ /* 0x000fe200078e0208 */
[----:B------:R-:W-:Y:S01]  /*0c10*/  IADD3 R8, P0, R2, UR14, RZ ;  /* 0x0000000e02087c10 */ /* 0x000fe2000ff1e0ff */
[----:B------:R-:W-:Y:S01]  /*0c20*/  IMAD R0, R9, UR8, RZ ;  /* 0x0000000809007c24 */ /* 0x000fe2000f8e02ff */
[----:B------:R-:W-:Y:S01]  /*0c30*/  LDGSTS.E.BYPASS.LTC128B.128 [R246+0x4000], desc[UR16][R12.64] ;  /* 0x040000000cf67fae */ /* 0x000fe2000b901d50 */
[----:B------:R-:W-:Y:S01]  /*0c40*/  IMAD.WIDE.U32 R18, R14, UR8, R4 ;  /* 0x000000080e127c25 */ /* 0x000fe2000f8e0004 */
[----:B------:R-:W-:-:S02]  /*0c50*/  IADD3.X R9, R3, UR15, RZ, P0, !PT ;  /* 0x0000000f03097c10 */ /* 0x000fc400087fe4ff */
[----:B------:R-:W-:Y:S01]  /*0c60*/  IADD3 R10, P0, R8, UR14, RZ ;  /* 0x0000000e080a7c10 */ /* 0x000fe2000ff1e0ff */
[----:B------:R2:W-:Y:S01]  /*0c70*/  LDGSTS.E.BYPASS.LTC128B.128 [R246+0x4800], desc[UR16][R2.64] ;  /* 0x0480000002f67fae */ /* 0x0005e2000b901d50 */
[----:B------:R-:W-:Y:S01]  /*0c80*/  IMAD R14, R14, UR9, R0 ;  /* 0x000000090e0e7c24 */ /* 0x000fe2000f8e0200 */
[----:B------:R-:W-:Y:S01]  /*0c90*/  ULDC.64 UR8, c[0x0][0x220] ;  /* 0x0000880000087ab9 */ /* 0x000fe20000000a00 */
[----:B------:R-:W-:Y:S01]  /*0ca0*/  IADD3.X R11, R9, UR15, RZ, P0, !PT ;  /* 0x0000000f090b7c10 */ /* 0x000fe200087fe4ff */
[----:B------:R-:W-:Y:S01]  /*0cb0*/  LDGSTS.E.BYPASS.LTC128B.128 [R246+0x5000], desc[UR16][R8.64] ;  /* 0x0500000008f67fae */ /* 0x000fe2000b901d50 */
[----:B-1----:R-:W-:Y:S01]  /*0cc0*/  IADD3 R6, P0, R10, UR14, RZ ;  /* 0x0000000e0a067c10 */ /* 0x002fe2000ff1e0ff */
[----:B------:R-:W-:Y:S02]  /*0cd0*/  IMAD R0, R16, UR10, RZ ;  /* 0x0000000a10007c24 */ /* 0x000fe4000f8e02ff */
[----:B------:R1:W-:Y:S01]  /*0ce0*/  LDGSTS.E.BYPASS.LTC128B.128 [R246+0x5800], desc[UR16][R10.64] ;  /* 0x058000000af67fae */ /* 0x0003e2000b901d50 */
[----:B------:R-:W-:Y:S01]  /*0cf0*/  IADD3.X R7, R11, UR15, RZ, P0, !PT ;  /* 0x0000000f0b077c10 */ /* 0x000fe200087fe4ff */
[----:B------:R-:W-:Y:S01]  /*0d00*/  IMAD R0, R15, UR11, R0 ;  /* 0x0000000b0f007c24 */ /* 0x000fe2000f8e0200 */
[----:B------:R-:W-:Y:S01]  /*0d10*/  IADD3 R4, P0, R6, UR14, RZ ;  /* 0x0000000e06047c10 */ /* 0x000fe2000ff1e0ff */
[----:B------:R-:W-:Y:S03]  /*0d20*/  STL.64 [R1+0x50], R18 ;  /* 0x0000501201007387 */ /* 0x000fe60000100a00 */
[----:B------:R-:W-:Y:S01]  /*0d30*/  IADD3.X R5, R7, UR15, RZ, P0, !PT ;  /* 0x0000000f07057c10 */ /* 0x000fe200087fe4ff */
[----:B------:R3:W-:Y:S04]  /*0d40*/  LDGSTS.E.BYPASS.LTC128B.128 [R246+0x6000], desc[UR16][R6.64] ;  /* 0x0600000006f67fae */ /* 0x0007e8000b901d50 */
[----:B------:R4:W-:Y:S01]  /*0d50*/  LDGSTS.E.BYPASS.LTC128B.128 [R246+0x6800], desc[UR16][R4.64] ;  /* 0x0680000004f67fae */ /* 0x0009e2000b901d50 */
[----:B--2---:R-:W-:-:S04]  /*0d60*/  IADD3 R2, P0, R4, UR14, RZ ;  /* 0x0000000e04027c10 */ /* 0x004fc8000ff1e0ff */
[----:B------:R-:W-:Y:S02]  /*0d70*/  IADD3.X R3, R5, UR15, RZ, P0, !PT ;  /* 0x0000000f05037c10 */ /* 0x000fe400087fe4ff */
[----:B-1----:R-:W-:-:S03]  /*0d80*/  LEA.HI R10, R24, R25, RZ, 0x5 ;  /* 0x00000019180a7211 */ /* 0x002fc600078f28ff */
[----:B------:R1:W-:Y:S01]  /*0d90*/  LDGSTS.E.BYPASS.LTC128B.128 [R246+0x7000], desc[UR16][R2.64] ;  /* 0x0700000002f67fae */ /* 0x0003e2000b901d50 */
[----:B---3--:R-:W-:-:S04]  /*0da0*/  IADD3 R6, P0, R2, UR14, RZ ;  /* 0x0000000e02067c10 */ /* 0x008fc8000ff1e0ff */
[----:B------:R-:W-:Y:S01]  /*0db0*/  IADD3.X R7, R3, UR15, RZ, P0, !PT ;  /* 0x0000000f03077c10 */ /* 0x000fe200087fe4ff */
[----:B----4-:R-:W-:-:S04]  /*0dc0*/  IMAD.WIDE.U32 R4, R15, UR10, RZ ;  /* 0x0000000a0f047c25 */ /* 0x010fc8000f8e00ff */
[----:B------:R2:W-:Y:S04]  /*0dd0*/  LDGSTS.E.BYPASS.LTC128B.128 [R246+0x7800], desc[UR16][R6.64] ;  /* 0x0780000006f67fae */ /* 0x0005e8000b901d50 */
[----:B------:R-:W0:Y:S01]  /*0de0*/  LDGDEPBAR ;  /* 0x00000000000079af */ /* 0x000e220000000000 */
[----:B-1----:R-:W-:Y:S02]  /*0df0*/  IMAD.SHL.U32 R3, R76, 0x40, RZ ;  /* 0x000000404c037824 */ /* 0x002fe400078e00ff */
[----:B------:R-:W-:Y:S02]  /*0e00*/  IMAD.IADD R2, R5, 0x1, R0 ;  /* 0x0000000105027824 */ /* 0x000fe400078e0200 */
[----:B------:R-:W-:Y:S01]  /*0e10*/  IMAD.SHL.U32 R5, R77, 0x40, RZ ;  /* 0x000000404d057824 */ /* 0x000fe200078e00ff */
[----:B------:R-:W-:-:S04]  /*0e20*/  LOP3.LUT R0, R3, 0x1c0, RZ, 0xc0, !PT ;  /* 0x000001c003007812 */ /* 0x000fc800078ec0ff */
[----:B------:R-:W-:Y:S02]  /*0e30*/  LOP3.LUT R8, R0, 0x8, R23, 0xf8, !PT ;  /* 0x0000000800087812 */ /* 0x000fe400078ef817 */
[----:B------:R-:W-:Y:S02]  /*0e40*/  SHF.R.U32.HI R3, RZ, 0x3, R0 ;  /* 0x00000003ff037819 */ /* 0x000fe40000011600 */
[----:B------:R-:W-:Y:S02]  /*0e50*/  LOP3.LUT R0, R5, 0x1c0, RZ, 0xc0, !PT ;  /* 0x000001c005007812 */ /* 0x000fe400078ec0ff */
[----:B------:R-:W-:Y:S01]  /*0e60*/  LOP3.LUT R8, R8, R3, RZ, 0x3c, !PT ;  /* 0x0000000308087212 */ /* 0x000fe200078e3cff */
[----:B--2---:R-:W-:Y:S01]  /*0e70*/  IMAD.IADD R7, R19, 0x1, R14 ;  /* 0x0000000113077824 */ /* 0x004fe200078e020e */
[----:B------:R-:W-:-:S04]  /*0e80*/  DEPBAR.LE SB0, 0x0 ;  /* 0x000080000000791a */ /* 0x000fc80000000000 */
[----:B------:R-:W-:Y:S01]  /*0e90*/  BAR.SYNC.DEFER_BLOCKING 0x0 ;  /* 0x0000000000007b1d */ /* 0x000fe20000010000 */
[----:B------:R-:W-:-:S05]  /*0ea0*/  LEA R6, P0, R4, R18, 0x7 ;  /* 0x0000001204067211 */ /* 0x000fca00078038ff */
[----:B------:R1:W-:Y:S02]  /*0eb0*/  STL [R1+0x40], R7 ;  /* 0x0000400701007387 */ /* 0x0003e40000100800 */
[----:B-1----:R-:W-:Y:S01]  /*0ec0*/  LEA.HI.X R7, R4, R7, R2, 0x7, P0 ;  /* 0x0000000704077211 */ /* 0x002fe200000f3c02 */
[----:B------:R-:W-:Y:S01]  /*0ed0*/  IMAD.SHL.U32 R4, R21, 0x8, RZ ;  /* 0x0000000815047824 */ /* 0x000fe200078e00ff */
[----:B------:R-:W-:-:S04]  /*0ee0*/  LEA R2, P0, R6, UR8, 0x1 ;  /* 0x0000000806027c11 */ /* 0x000fc8000f8008ff */
[----:B------:R-:W-:Y:S02]  /*0ef0*/  LEA.HI.X R3, R6, UR9, R7, 0x1, P0 ;  /* 0x0000000906037c11 */ /* 0x000fe400080f0c07 */
[----:B------:R-:W-:Y:S02]  /*0f00*/  IADD3 R6, P0, R2, UR18, RZ ;  /* 0x0000001202067c10 */ /* 0x000fe4000ff1e0ff */
[----:B------:R-:W-:Y:S01]  /*0f10*/  LOP3.LUT R5, R0, 0x8, R4, 0xf8, !PT ;  /* 0x0000000800057812 */ /* 0x000fe200078ef804 */
[----:B------:R-:W-:Y:S01]  /*0f20*/  @!PT LDS RZ, [RZ] ;  /* 0x00000000fffff984 */ /* 0x000fe20000000800 */
[----:B------:R-:W-:Y:S01]  /*0f30*/  @!PT LDS RZ, [RZ] ;  /* 0x00000000fffff984 */ /* 0x000fe20000000800 */
[----:B------:R-:W-:Y:S01]  /*0f40*/  @!PT LDS RZ, [RZ] ;  /* 0x00000000fffff984 */ /* 0x000fe20000000800 */
[----:B------:R1:W-:Y:S01]  /*0f50*/  LDGSTS.E.BYPASS.LTC128B.128 [R246+0x8000], desc[UR16][R2.64] ;  /* 0x0800000002f67fae */ /* 0x0003e2000b901d50 */
[----:B------:R-:W-:Y:S01]  /*0f60*/  SHF.R.U32.HI R4, RZ, 0x3, R0 ;  /* 0x00000003ff047819 */ /* 0x000fe20000011600 */
[----:B------:R-:W-:Y:S01]  /*0f70*/  IMAD R0, R21, 0x200, R8 ;  /* 0x0000020015007824 */ /* 0x000fe200078e0208 */
[----:B------:R-:W-:Y:S02]  /*0f80*/  IADD3 R8, P1, R6, UR18, RZ ;  /* 0x0000001206087c10 */ /* 0x000fe4000ff3e0ff */
[----:B------:R-:W-:-:S02]  /*0f90*/  IADD3.X R7, R3, UR21, RZ, P0, !PT ;  /* 0x0000001503077c10 */ /* 0x000fc400087fe4ff */
[----:B------:R-:W-:Y:S02]  /*0fa0*/  LOP3.LUT R245, R5, R4, RZ, 0x3c, !PT ;  /* 0x0000000405f57212 */ /* 0x000fe400078e3cff */
[----:B------:R-:W-:Y:S01]  /*0fb0*/  IADD3 R4, P0, R8, UR18, RZ ;  /* 0x0000001208047c10 */ /* 0x000fe2000ff1e0ff */
[----:B------:R2:W-:Y:S01]  /*0fc0*/  LDGSTS.E.BYPASS.LTC128B.128 [R246+0x8800], desc[UR16][R6.64] ;  /* 0x0880000006f67fae */ /* 0x0005e2000b901d50 */
[----:B------:R-:W-:Y:S02]  /*0fd0*/  IADD3.X R9, R7, UR21, RZ, P1, !PT ;  /* 0x0000001507097c10 */ /* 0x000fe40008ffe4ff */
[----:B------:R-:W-:Y:S02]  /*0fe0*/  LEA R233, R0, UR4, 0x1 ;  /* 0x0000000400e97c11 */ /* 0x000fe4000f8e08ff */
[----:B------:R-:W-:Y:S01]  /*0ff0*/  IADD3.X R5, R9, UR21, RZ, P0, !PT ;  /* 0x0000001509057c10 */ /* 0x000fe200087fe4ff */
[----:B------:R3:W-:Y:S02]  /*1000*/  LDGSTS.E.BYPASS.LTC128B.128 [R246+0x9000], desc[UR16][R8.64] ;  /* 0x0900000008f67fae */ /* 0x0007e4000b901d50 */
[----:B------:R-:W-:-:S02]  /*1010*/  VIADD R238, R233, 0x40 ;  /* 0x00000040e9ee7836 */ /* 0x000fc40000000000 */
[----:B------:R4:W-:Y:S01]  /*1020*/  LDGSTS.E.BYPASS.LTC128B.128 [R246+0x9800], desc[UR16][R4.64] ;  /* 0x0980000004f67fae */ /* 0x0009e2000b901d50 */
[----:B-1----:R-:W-:Y:S01]  /*1030*/  IMAD.SHL.U32 R3, R20, 0x40, RZ ;  /* 0x0000004014037824 */ /* 0x002fe200078e00ff */
[----:B------:R-:W-:-:S04]  /*1040*/  IADD3 R2, P1, R4, UR18, RZ ;  /* 0x0000001204027c10 */ /* 0x000fc8000ff3e0ff */
[----:B------:R-:W-:Y:S02]  /*1050*/  LOP3.LUT R244, R3, 0xfffffe00, RZ, 0xc0, !PT ;  /* 0xfffffe0003f47812 */ /* 0x000fe400078ec0ff */
[----:B------:R-:W-:Y:S02]  /*1060*/  IADD3.X R3, R5, UR21, RZ, P1, !PT ;  /* 0x0000001505037c10 */ /* 0x000fe40008ffe4ff */
[----:B--2---:R-:W-:Y:S02]  /*1070*/  SHF.R.S32.HI R7, RZ, 0x5, R10 ;  /* 0x00000005ff077819 */ /* 0x004fe4000001140a */
[----:B------:R-:W-:Y:S01]  /*1080*/  IADD3 R6, P0, R2, UR18, RZ ;  /* 0x0000001202067c10 */ /* 0x000fe2000ff1e0ff */
[----:B------:R1:W-:Y:S02]  /*1090*/  LDGSTS.E.BYPASS.LTC128B.128 [R246+0xa000], desc[UR16][R2.64] ;  /* 0x0a00000002f67fae */ /* 0x0003e4000b901d50 */
[----:B---3--:R-:W-:Y:S01]  /*10a0*/  IMAD R9, R7, 0x400, R244 ;  /* 0x0000040007097824 */ /* 0x008fe200078e02f4 */
[----:B------:R-:W-:-:S02]  /*10b0*/  IADD3.X R7, R3, UR21, RZ, P0, !PT ;  /* 0x0000001503077c10 */ /* 0x000fc400087fe4ff */
[----:B----4-:R-:W-:-:S03]  /*10c0*/  IADD3 R4, P1, R6, UR18, RZ ;  /* 0x0000001206047c10 */ /* 0x010fc6000ff3e0ff */
[----:B------:R-:W-:Y:S01]  /*10d0*/  LDGSTS.E.BYPASS.LTC128B.128 [R246+0xa800], desc[UR16][R6.64] ;  /* 0x0a80000006f67fae */ /* 0x000fe2000b901d50 */
[----:B------:R-:W-:Y:S02]  /*10e0*/  IADD3 R8, P0, R4, UR18, RZ ;  /* 0x0000001204087c10 */ /* 0x000fe4000ff1e0ff */
[----:B------:R-:W-:Y:S02]  /*10f0*/  IADD3.X R5, R7, UR21, RZ, P1, !PT ;  /* 0x0000001507057c10 */ /* 0x000fe40008ffe4ff */
[----:B------:R-:W-:-:S03]  /*1100*/  LOP3.LUT P1, RZ, R77, 0x2, RZ, 0xc0, !PT ;  /* 0x000000024dff7812 */ /* 0x000fc6000782c0ff */
[----:B------:R2:W-:Y:S01]  /*1110*/  LDGSTS.E.BYPASS.LTC128B.128 [R246+0xb000], desc[UR16][R4.64] ;  /* 0x0b00000004f67fae */ /* 0x0005e2000b901d50 */
[----:B-1----:R-:W-:Y:S01]  /*1120*/  IMAD.IADD R2, R9, 0x1, R245 ;  /* 0x0000000109027824 */ /* 0x002fe200078e02f5 */
[----:B------:R-:W-:Y:S02]  /*1130*/  IADD3.X R9, R5, UR21, RZ, P0, !PT ;  /* 0x0000001505097c10 */ /* 0x000fe400087fe4ff */
[----:B------:R-:W-:Y:S02]  /*1140*/  LEA R3, R0, UR5, 0x1 ;  /* 0x0000000500037c11 */ /* 0x000fe4000f8e08ff */
[----:B------:R-:W-:Y:S01]  /*1150*/  LEA R234, R2, UR5, 0x1 ;  /* 0x0000000502ea7c11 */ /* 0x000fe2000f8e08ff */
[----:B------:R1:W-:Y:S01]  /*1160*/  LDGSTS.E.BYPASS.LTC128B.128 [R246+0xb800], desc[UR16][R8.64] ;  /* 0x0b80000008f67fae */ /* 0x0003e2000b901d50 */
[----:B------:R-:W-:-:S03]  /*1170*/  LOP3.LUT P0, RZ, R76, 0x2, RZ, 0xc0, !PT ;  /* 0x000000024cff7812 */ /* 0x000fc6000780c0ff */
[----:B------:R-:W-:Y:S04]  /*1180*/  LDSM.16.M88.4 R12, [R3+0x4000] ;  /* 0x00400000030c783b */ /* 0x000fe80000000200 */
[----:B------:R-:W-:Y:S04]  /*1190*/  LDSM.16.M88.4 R32, [R3+0x5800] ;  /* 0x005800000320783b */ /* 0x000fe80000000200 */
[----:B--2---:R-:W2:Y:S04]  /*11a0*/  LDSM.16.M88.4 R4, [R234+0x2000] ;  /* 0x00200000ea04783b */ /* 0x004ea80000000200 */
[----:B------:R-:W3:Y:S04]  /*11b0*/  LDSM.16.M88.4 R40, [R3+0x4800] ;  /* 0x004800000328783b */ /* 0x000ee80000000200 */
[----:B------:R-:W-:Y:S04]  /*11c0*/  LDSM.16.M88.4 R36, [R3+0x5000] ;  /* 0x005000000324783b */ /* 0x000fe80000000200 */
[----:B------:R-:W-:Y:S04]  /*11d0*/  LDSM.16.M88.4 R28, [R3+0x6000] ;  /* 0x00600000031c783b */ /* 0x000fe80000000200 */
[----:B-1----:R-:W1:Y:S04]  /*11e0*/  LDSM.16.M88.4 R8, [R234] ;  /* 0x00000000ea08783b */ /* 0x002e680000000200 */
[----:B------:R-:W4:Y:S04]  /*11f0*/  LDSM.16.M88.4 R24, [R3+0x6800] ;  /* 0x006800000318783b */ /* 0x000f280000000200 */
[----:B------:R-:W4:Y:S04]  /*1200*/  LDSM.16.M88.4 R20, [R3+0x7000] ;  /* 0x007000000314783b */ /* 0x000f280000000200 */
[----:B------:R3:W4:Y:S04]  /*1210*/  LDSM.16.M88.4 R16, [R3+0x7800] ;  /* 0x007800000310783b */ /* 0x0007280000000200 */
[----:B------:R-:W0:Y:S01]  /*1220*/  LDGDEPBAR ;  /* 0x00000000000079af */ /* 0x000e220000000000 */
[C---:B--2---:R-:W-:Y:S06]  /*1230*/  HMMA.16816.F32.BF16 R56, R4.reuse, R12, RZ ;  /* 0x0000000c0438723c */ /* 0x044fec00000418ff */
[----:B------:R-:W-:Y:S01]  /*1240*/  HMMA.16816.F32.BF16 R116, R4, R14, RZ ;  /* 0x0000000e0474723c */ /* 0x000fe200000418ff */
[----:B---3--:R-:W-:-:S05]  /*1250*/  IMAD.MOV.U32 R3, RZ, RZ, 0x20 ;  /* 0x00000020ff037424 */ /* 0x008fca00078e00ff */
[----:B------:R-:W-:Y:S01]  /*1260*/  HMMA.16816.F32.BF16 R52, R4, R40, RZ ;  /* 0x000000280434723c */ /* 0x000fe200000418ff */
[C---:B------:R-:W-:Y:S02]  /*1270*/  SEL R2, R3.reuse, 0xffffffe0, !P0 ;  /* 0xffffffe003027807 */ /* 0x040fe40004000000 */
[----:B------:R-:W-:-:S03]  /*1280*/  SEL R0, R3, 0xffffffe0, !P1 ;  /* 0xffffffe003007807 */ /* 0x000fc60004800000 */
[C---:B-1----:R-:W-:Y:S01]  /*1290*/  HMMA.16816.F32.BF16 R44, R8.reuse, R14, RZ ;  /* 0x0000000e082c723c */ /* 0x042fe200000418ff */
[----:B------:R-:W-:Y:S01]  /*12a0*/  LOP3.LUT P0, RZ, R76, 0x4, RZ, 0xc0, !PT ;  /* 0x000000044cff7812 */ /* 0x000fe2000780c0ff */
[----:B------:R-:W-:Y:S01]  /*12b0*/  IMAD.IADD R232, R233, 0x1, R2 ;  /* 0x00000001e9e87824 */ /* 0x000fe200078e0202 */
[----:B------:R-:W-:Y:S01]  /*12c0*/  LOP3.LUT P1, RZ, R77, 0x4, RZ, 0xc0, !PT ;  /* 0x000000044dff7812 */ /* 0x000fe2000782c0ff */
[----:B------:R-:W-:Y:S02]  /*12d0*/  IMAD.IADD R237, R234, 0x1, R0 ;  /* 0x00000001eaed7824 */ /* 0x000fe400078e0200 */
[----:B------:R-:W-:Y:S01]  /*12e0*/  HMMA.16816.F32.BF16 R196, R8, R12, RZ ;  /* 0x0000000c08c4723c */ /* 0x000fe200000418ff */
[----:B------:R-:W-:Y:S01]  /*12f0*/  LDSM.16.M88.4 R108, [R232+0x1800] ;  /* 0x00180000e86c783b */ /* 0x000fe20000000200 */
[----:B------:R-:W-:-:S03]  /*1300*/  IMAD.MOV.U32 R3, RZ, RZ, 0x40 ;  /* 0x00000040ff037424 */ /* 0x000fc600078e00ff */
[----:B------:R-:W1:Y:S01]  /*1310*/  LDSM.16.M88.4 R12, [R237+0x2000] ;  /* 0x00200000ed0c783b */ /* 0x000e620000000200 */
[C---:B------:R-:W-:Y:S01]  /*1320*/  HMMA.16816.F32.BF16 R48, R4.reuse, R36, RZ ;  /* 0x000000240430723c */ /* 0x040fe200000418ff */
[----:B------:R-:W-:Y:S01]  /*1330*/  SEL R3, R3, 0xffffffc0, !P1 ;  /* 0xffffffc003037807 */ /* 0x000fe20004800000 */
[----:B------:R-:W-:Y:S01]  /*1340*/  @P0 VIADD R238, R233, 0xffffffc0 ;  /* 0xffffffc0e9ee0836 */ /* 0x000fe20000000000 */
[----:B------:R-:W2:Y:S01]  /*1350*/  LDSM.16.M88.4 R80, [R232] ;  /* 0x00000000e850783b */ /* 0x000ea20000000200 */
[----:B------:R-:W-:Y:S02]  /*1360*/  ISETP.GE.AND P0, PT, R239, 0x81, PT ;  /* 0x00000081ef00780c */ /* 0x000fe40003f06270 */
[----:B------:R-:W-:Y:S01]  /*1370*/  HMMA.16816.F32.BF16 R64, R4, R28, RZ ;  /* 0x0000001c0440723c */ /* 0x000fe200000418ff */
[----:B------:R-:W3:Y:S01]  /*1380*/  LDSM.16.M88.4 R88, [R232+0x800] ;  /* 0x00080000e858783b */ /* 0x000ee20000000200 */
[----:B------:R-:W-:-:S03]  /*1390*/  IMAD.IADD R235, R234, 0x1, R3 ;  /* 0x00000001eaeb7824 */ /* 0x000fc600078e0203 */
[----:B------:R-:W3:Y:S01]  /*13a0*/  LDSM.16.M88.4 R96, [R232+0x1000] ;  /* 0x00100000e860783b */ /* 0x000ee20000000200 */
[----:B------:R-:W-:Y:S01]  /*13b0*/  IMAD.MOV.U32 R121, RZ, RZ, R44 ;  /* 0x000000ffff797224 */ /* 0x000fe200078e002c */
[C---:B----4-:R-:W-:Y:S01]  /*13c0*/  HMMA.16816.F32.BF16 R60, R4.reuse, R24, RZ ;  /* 0x00000018043c723c */ /* 0x050fe200000418ff */
[----:B------:R-:W-:Y:S01]  /*13d0*/  IMAD.MOV.U32 R120, RZ, RZ, R45 ;  /* 0x000000ffff787224 */ /* 0x000fe200078e002d */
[----:B------:R-:W4:Y:S01]  /*13e0*/  LDSM.16.M88.4 R104, [R232+0x2000] ;  /* 0x00200000e868783b */ /* 0x000f220000000200 */
[----:B------:R-:W-:Y:S02]  /*13f0*/  IMAD.MOV.U32 R78, RZ, RZ, R46 ;  /* 0x000000ffff4e7224 */ /* 0x000fe400078e002e */
[----:B------:R-:W-:Y:S01]  /*1400*/  IMAD.MOV.U32 R79, RZ, RZ, R47 ;  /* 0x000000ffff4f7224 */ /* 0x000fe200078e002f */
[----:B------:R-:W4:Y:S01]  /*1410*/  LDSM.16.M88.4 R100, [R232+0x2800] ;  /* 0x00280000e864783b */ /* 0x000f220000000200 */
[----:B------:R-:W-:Y:S01]  /*1420*/  HMMA.16816.F32.BF16 R44, R4, R32, RZ ;  /* 0x00000020042c723c */ /* 0x000fe200000418ff */
[----:B------:R-:W-:-:S02]  /*1430*/  IMAD.MOV.U32 R76, RZ, RZ, R121 ;  /* 0x000000ffff4c7224 */ /* 0x000fc400078e0079 */
[----:B------:R-:W4:Y:S01]  /*1440*/  LDSM.16.M88.4 R92, [R232+0x3000] ;  /* 0x00300000e85c783b */ /* 0x000f220000000200 */
[----:B------:R-:W-:Y:S02]  /*1450*/  IMAD.MOV.U32 R77, RZ, RZ, R120 ;  /* 0x000000ffff4d7224 */ /* 0x000fe400078e0078 */
[----:B------:R-:W-:Y:S01]  /*1460*/  HMMA.16816.F32.BF16 R68, R4, R20, RZ ;  /* 0x000000140444723c */ /* 0x000fe200000418ff */
[----:B------:R-:W4:Y:S01]  /*1470*/  LDSM.16.M88.4 R84, [R232+0x3800] ;  /* 0x00380000e854783b */ /* 0x000f220000000200 */
[----:B------:R-:W-:-:S03]  /*1480*/  IMAD.IADD R236, R0, 0x1, R235 ;  /* 0x0000000100ec7824 */ /* 0x000fc600078e02eb */
[----:B------:R-:W-:Y:S01]  /*1490*/  LDSM.16.M88.4 R136, [R238+0x3800] ;  /* 0x00380000ee88783b */ /* 0x000fe20000000200 */
[C---:B------:R-:W-:Y:S03]  /*14a0*/  HMMA.16816.F32.BF16 R172, R8.reuse, R40, RZ ;  /* 0x0000002808ac723c */ /* 0x040fe600000418ff */
[----:B------:R-:W-:Y:S03]  /*14b0*/  LDSM.16.M88.4 R124, [R238+0x3000] ;  /* 0x00300000ee7c783b */ /* 0x000fe60000000200 */
[C---:B------:R-:W-:Y:S06]  /*14c0*/  HMMA.16816.F32.BF16 R248, R8.reuse, R42, RZ ;  /* 0x0000002a08f8723c */ /* 0x040fec00000418ff */
        /* <DEDUP_REMOVED lines=11> */
[----:B------:R-:W-:Y:S01]  /*1580*/  HMMA.16816.F32.BF16 R212, R8, R18, RZ ;  /* 0x0000001208d4723c */ /* 0x000fe200000418ff */
[----:B------:R-:W4:Y:S05]  /*1590*/  LDSM.16.M88.4 R8, [R237] ;  /* 0x00000000ed08783b */ /* 0x000f2a0000000200 */
[C---:B------:R-:W-:Y:S06]  /*15a0*/  HMMA.16816.F32.BF16 R72, R4.reuse, R16, RZ ;  /* 0x000000100448723c */ /* 0x040fec00000418ff */
[C---:B------:R-:W-:Y:S06]  /*15b0*/  HMMA.16816.F32.BF16 R112, R4.reuse, R42, RZ ;  /* 0x0000002a0470723c */ /* 0x040fec00000418ff */
[C---:B------:R-:W-:Y:S06]  /*15c0*/  HMMA.16816.F32.BF16 R128, R4.reuse, R38, RZ ;  /* 0x000000260480723c */ /* 0x040fec00000418ff */
[C---:B------:R-:W-:Y:S01]  /*15d0*/  HMMA.16816.F32.BF16 R140, R4.reuse, R34, RZ ;  /* 0x00000022048c723c */ /* 0x040fe200000418ff */
[----:B------:R-:W-:Y:S05]  /*15e0*/  LDSM.16.M88.4 R32, [R238+0x2000] ;  /* 0x00200000ee20783b */ /* 0x000fea0000000200 */
[C---:B------:R-:W-:Y:S01]  /*15f0*/  HMMA.16816.F32.BF16 R144, R4.reuse, R30, RZ ;  /* 0x0000001e0490723c */ /* 0x040fe200000418ff */
[----:B------:R-:W-:Y:S05]  /*1600*/  LDSM.16.M88.4 R28, [R238+0x800] ;  /* 0x00080000ee1c783b */ /* 0x000fea0000000200 */
[C---:B------:R-:W-:Y:S01]  /*1610*/  HMMA.16816.F32.BF16 R148, R4.reuse, R26, RZ ;  /* 0x0000001a0494723c */ /* 0x040fe200000418ff */
[----:B------:R-:W-:Y:S05]  /*1620*/  LDSM.16.M88.4 R24, [R238+0x1000] ;  /* 0x00100000ee18783b */ /* 0x000fea0000000200 */
[C---:B------:R-:W-:Y:S01]  /*1630*/  HMMA.16816.F32.BF16 R160, R4.reuse, R22, RZ ;  /* 0x0000001604a0723c */ /* 0x040fe200000418ff */
[----:B------:R-:W-:Y:S05]  /*1640*/  LDSM.16.M88.4 R20, [R238+0x1800] ;  /* 0x00180000ee14783b */ /* 0x000fea0000000200 */
[----:B------:R-:W-:Y:S01]  /*1650*/  HMMA.16816.F32.BF16 R156, R4, R18, RZ ;  /* 0x00000012049c723c */ /* 0x000fe200000418ff */
[----:B------:R-:W4:Y:S04]  /*1660*/  LDSM.16.M88.4 R4, [R235+0x2000] ;  /* 0x00200000eb04783b */ /* 0x000f280000000200 */
[----:B------:R-:W-:Y:S01]  /*1670*/  LDSM.16.M88.4 R16, [R238] ;  /* 0x00000000ee10783b */ /* 0x000fe20000000200 */
[C---:B-1----:R-:W-:Y:S03]  /*1680*/  HMMA.16816.F32.BF16 R192, R12.reuse, R108, R44 ;  /* 0x0000006c0cc0723c */ /* 0x042fe6000004182c */
[----:B------:R-:W1:Y:S03]  /*1690*/  LDSM.16.M88.4 R44, [R238+0x2800] ;  /* 0x00280000ee2c783b */ /* 0x000e660000000200 */
[C---:B--2---:R-:W-:Y:S06]  /*16a0*/  HMMA.16816.F32.BF16 R208, R12.reuse, R80, R56 ;  /* 0x000000500cd0723c */ /* 0x044fec0000041838 */
[C---:B---3--:R-:W-:Y:S06]  /*16b0*/  HMMA.16816.F32.BF16 R204, R12.reuse, R88, R52 ;  /* 0x000000580ccc723c */ /* 0x048fec0000041834 */
[C---:B------:R-:W-:Y:S06]  /*16c0*/  HMMA.16816.F32.BF16 R200, R12.reuse, R96, R48 ;  /* 0x000000600cc8723c */ /* 0x040fec0000041830 */
[C---:B----4-:R-:W-:Y:S06]  /*16d0*/  HMMA.16816.F32.BF16 R152, R12.reuse, R104, R64 ;  /* 0x000000680c98723c */ /* 0x050fec0000041840 */
        /* <DEDUP_REMOVED lines=11> */
[----:B------:R-:W2:Y:S05]  /*1790*/  LDSM.16.M88.4 R12, [R235] ;  /* 0x00000000eb0c783b */ /* 0x000eaa0000000200 */
[C---:B------:R-:W-:Y:S06]  /*17a0*/  HMMA.16816.F32.BF16 R40, R8.reuse, R80, R196 ;  /* 0x000000500828723c */ /* 0x040fec00000418c4 */
[C---:B------:R-:W-:Y:S06]  /*17b0*/  HMMA.16816.F32.BF16 R80, R8.reuse, R82, R76 ;  /* 0x000000520850723c */ /* 0x040fec000004184c */
[C---:B------:R-:W-:Y:S06]  /*17c0*/  HMMA.16816.F32.BF16 R144, R8.reuse, R108, R184 ;  /* 0x0000006c0890723c */ /* 0x040fec00000418b8 */
[C---:B------:R-:W-:Y:S06]  /*17d0*/  HMMA.16816.F32.BF16 R108, R8.reuse, R110, R228 ;  /* 0x0000006e086c723c */ /* 0x040fec00000418e4 */
[----:B------:R-:W-:Y:S01]  /*17e0*/  HMMA.16816.F32.BF16 R128, R8, R88, R172 ;  /* 0x000000580880723c */ /* 0x000fe200000418ac */
[----:B------:R-:W-:-:S05]  /*17f0*/  IMAD.IADD R231, R2, 0x1, R238 ;  /* 0x0000000102e77824 */ /* 0x000fca00078e02ee */
        /* <DEDUP_REMOVED lines=11> */
[----:B------:R-:W-:Y:S05]  /*18b0*/  LDSM.16.M88.4 R8, [R236] ;  /* 0x00000000ec08783b */ /* 0x000fea0000000200 */
[C---:B------:R-:W-:Y:S01]  /*18c0*/  HMMA.16816.F32.BF16 R172, R4.reuse, R138, R36 ;  /* 0x0000008a04ac723c */ /* 0x040fe20000041824 */
[----:B------:R-:W3:Y:S05]  /*18d0*/  LDSM.16.M88.4 R36, [R231] ;  /* 0x00000000e724783b */ /* 0x000eea0000000200 */
[C---:B------:R-:W-:Y:S06]  /*18e0*/  HMMA.16816.F32.BF16 R184, R4.reuse, R32, R152 ;  /* 0x0000002004b8723c */ /* 0x040fec0000041898 */
[C---:B-1----:R-:W-:Y:S06]  /*18f0*/  HMMA.16816.F32.BF16 R196, R4.reuse, R44, R132 ;  /* 0x0000002c04c4723c */ /* 0x042fec0000041884 */
[C---:B------:R-:W-:Y:S06]  /*1900*/  HMMA.16816.F32.BF16 R212, R4.reuse, R124, R120 ;  /* 0x0000007c04d4723c */ /* 0x040fec0000041878 */
[C---:B------:R-:W-:Y:S06]  /*1910*/  HMMA.16816.F32.BF16 R208, R4.reuse, R16, R208 ;  /* 0x0000001004d0723c */ /* 0x040fec00000418d0 */
[C---:B------:R-:W-:Y:S06]  /*1920*/  HMMA.16816.F32.BF16 R204, R4.reuse, R28, R204 ;  /* 0x0000001c04cc723c */ /* 0x040fec00000418cc */
[C---:B------:R-:W-:Y:S06]  /*1930*/  HMMA.16816.F32.BF16 R200, R4.reuse, R24, R200 ;  /* 0x0000001804c8723c */ /* 0x040fec00000418c8 */
[C---:B------:R-:W-:Y:S06]  /*1940*/  HMMA.16816.F32.BF16 R192, R4.reuse, R20, R192 ;  /* 0x0000001404c0723c */ /* 0x040fec00000418c0 */
[C---:B------:R-:W-:Y:S01]  /*1950*/  HMMA.16816.F32.BF16 R216, R4.reuse, R136, R48 ;  /* 0x0000008804d8723c */ /* 0x040fe20000041830 */
[----:B------:R-:W-:Y:S05]  /*1960*/  LDSM.16.M88.4 R48, [R231+0x2800] ;  /* 0x00280000e730783b */ /* 0x000fea0000000200 */
        /* <DEDUP_REMOVED lines=8> */
[----:B------:R-:W-:Y:S06]  /*19f0*/  HMMA.16816.F32.BF16 R168, R4, R126, R52 ;  /* 0x0000007e04a8723c */ /* 0x000fec0000041834 */
[C---:B--2---:R-:W-:Y:S06]  /*1a00*/  HMMA.16816.F32.BF16 R4, R12.reuse, R16, R40 ;  /* 0x000000100c04723c */ /* 0x044fec0000041828 */
[C---:B------:R-:W-:Y:S01]  /*1a10*/  HMMA.16816.F32.BF16 R52, R12.reuse, R18, R80 ;  /* 0x000000120c34723c */ /* 0x040fe20000041850 */
[----:B------:R-:W1:Y:S05]  /*1a20*/  LDSM.16.M88.4 R16, [R231+0x800] ;  /* 0x00080000e710783b */ /* 0x000e6a0000000200 */
[C---:B------:R-:W-:Y:S06]  /*1a30*/  HMMA.16816.F32.BF16 R92, R12.reuse, R30, R76 ;  /* 0x0000001e0c5c723c */ /* 0x040fec000004184c */
[C---:B------:R-:W-:Y:S06]  /*1a40*/  HMMA.16816.F32.BF16 R80, R12.reuse, R20, R144 ;  /* 0x000000140c50723c */ /* 0x040fec0000041890 */
[C---:B------:R-:W-:Y:S01]  /*1a50*/  HMMA.16816.F32.BF16 R76, R12.reuse, R22, R108 ;  /* 0x000000160c4c723c */ /* 0x040fe2000004186c */
[----:B------:R-:W2:Y:S05]  /*1a60*/  LDSM.16.M88.4 R20, [R231+0x1000] ;  /* 0x00100000e714783b */ /* 0x000eaa0000000200 */
[C---:B------:R-:W-:Y:S01]  /*1a70*/  HMMA.16816.F32.BF16 R96, R12.reuse, R28, R128 ;  /* 0x0000001c0c60723c */ /* 0x040fe20000041880 */
[----:B------:R-:W-:Y:S05]  /*1a80*/  LDSM.16.M88.4 R28, [R231+0x2000] ;  /* 0x00200000e71c783b */ /* 0x000fea0000000200 */
[----:B------:R-:W-:Y:S06]  /*1a90*/  HMMA.16816.F32.BF16 R40, R12, R46, R100 ;  /* 0x0000002e0c28723c */ /* 0x000fec0000041864 */
[----:B---3--:R-:W-:Y:S01]  /*1aa0*/  HMMA.16816.F32.BF16 R100, R8, R36, R4 ;  /* 0x000000240864723c */ /* 0x008fe20000041804 */
[----:B------:R-:W-:Y:S05]  /*1ab0*/  LDSM.16.M88.4 R4, [R236+0x2000] ;  /* 0x00200000ec04783b */ /* 0x000fea0000000200 */
[C---:B------:R-:W-:Y:S06]  /*1ac0*/  HMMA.16816.F32.BF16 R88, R12.reuse, R24, R140 ;  /* 0x000000180c58723c */ /* 0x040fec000004188c */
[----:B------:R-:W-:Y:S01]  /*1ad0*/  HMMA.16816.F32.BF16 R84, R12, R26, R72 ;  /* 0x0000001a0c54723c */ /* 0x000fe20000041848 */
[----:B------:R-:W3:Y:S01]  /*1ae0*/  LDSM.16.M88.4 R24, [R231+0x1800] ;  /* 0x00180000e718783b */ /* 0x000ee20000000200 */
[----:B------:R-:W-:-:S04]  /*1af0*/  DEPBAR.LE SB0, 0x0 ;  /* 0x000080000000791a */ /* 0x000fc80000000000 */
[----:B------:R-:W-:Y:S06]  /*1b00*/  HMMA.16816.F32.BF16 R64, R12, R34, R104 ;  /* 0x000000220c40723c */ /* 0x000fec0000041868 */
[----:B------:R-:W-:Y:S01]  /*1b10*/  HMMA.16816.F32.BF16 R104, R8, R38, R52 ;  /* 0x000000260868723c */ /* 0x000fe20000041834 */
[----:B------:R-:W-:-:S05]  /*1b20*/  FMNMX.FTZ R2, R100, R101, !PT ;  /* 0x0000006564027209 */ /* 0x000fca0007810000 */
[----:B-1----:R-:W-:Y:S06]  /*1b30*/  HMMA.16816.F32.BF16 R96, R8, R16, R96 ;  /* 0x000000100860723c */ /* 0x002fec0000041860 */
[C---:B------:R-:W-:Y:S06]  /*1b40*/  HMMA.16816.F32.BF16 R52, R12.reuse, R136, R188 ;  /* 0x000000880c34723c */ /* 0x040fec00000418bc */
[C---:B------:R-:W-:Y:S06]  /*1b50*/  HMMA.16816.F32.BF16 R72, R12.reuse, R32, R148 ;  /* 0x000000200c48723c */ /* 0x040fec0000041894 */
[----:B------:R-:W-:Y:S01]  /*1b60*/  HMMA.16816.F32.BF16 R60, R12, R44, R176 ;  /* 0x0000002c0c3c723c */ /* 0x000fe200000418b0 */
[----:B------:R-:W-:-:S04]  /*1b70*/  FMNMX.FTZ R2, R104, R2, !PT ;  /* 0x0000000268027209 */ /* 0x000fc80007810000 */
[----:B------:R-:W-:Y:S01]  /*1b80*/  FMNMX.FTZ R2, R105, R2, !PT ;  /* 0x0000000269027209 */ /* 0x000fe20007810000 */
[----:B------:R-:W-:Y:S03]  /*1b90*/  HMMA.16816.F32.BF16 R32, R12, R124, R180 ;  /* 0x0000007c0c20723c */ /* 0x000fe600000418b4 */
[----:B------:R-:W-:-:S03]  /*1ba0*/  FMNMX.FTZ R2, R96, R2, !PT ;  /* 0x0000000260027209 */ /* 0x000fc60007810000 */
[----:B------:R-:W-:Y:S01]  /*1bb0*/  HMMA.16816.F32.BF16 R44, R12, R126, R156 ;  /* 0x0000007e0c2c723c */ /* 0x000fe2000004189c */
[----:B------:R-:W-:-:S05]  /*1bc0*/  FMNMX.FTZ R2, R97, R2, !PT ;  /* 0x0000000261027209 */ /* 0x000fca0007810000 */
[C---:B------:R-:W-:Y:S06]  /*1bd0*/  HMMA.16816.F32.BF16 R124, R8.reuse, R18, R92 ;  /* 0x00000012087c723c */ /* 0x040fec000004185c */
[C---:B--2---:R-:W-:Y:S06]  /*1be0*/  HMMA.16816.F32.BF16 R140, R8.reuse, R20, R88 ;  /* 0x00000014088c723c */ /* 0x044fec0000041858 */
[C---:B------:R-:W-:Y:S06]  /*1bf0*/  HMMA.16816.F32.BF16 R144, R8.reuse, R22, R84 ;  /* 0x000000160890723c */ /* 0x040fec0000041854 */
[----:B------:R-:W-:Y:S06]  /*1c00*/  HMMA.16816.F32.BF16 R248, R8, R68, R52 ;  /* 0x0000004408f8723c */ /* 0x000fec0000041834 */
[----:B------:R-:W-:Y:S01]  /*1c10*/  HMMA.16816.F32.BF16 R12, R12, R138, R160 ;  /* 0x0000008a0c0c723c */ /* 0x000fe200000418a0 */
[----:B------:R-:W-:-:S04]  /*1c20*/  FMNMX.FTZ R2, R124, R2, !PT ;  /* 0x000000027c027209 */ /* 0x000fc80007810000 */
[----:B------:R-:W-:Y:S01]  /*1c30*/  FMNMX.FTZ R2, R125, R2, !PT ;  /* 0x000000027d027209 */ /* 0x000fe20007810000 */
[----:B------:R-:W-:Y:S03]  /*1c40*/  HMMA.16816.F32.BF16 R224, R8, R56, R32 ;  /* 0x0000003808e0723c */ /* 0x000fe60000041820 */
[----:B------:R-:W-:-:S03]  /*1c50*/  FMNMX.FTZ R2, R140, R2, !PT ;  /* 0x000000028c027209 */ /* 0x000fc60007810000 */
[----:B---3--:R-:W-:Y:S01]  /*1c60*/  HMMA.16816.F32.BF16 R156, R8, R24, R80 ;  /* 0x00000018089c723c */ /* 0x008fe20000041850 */
[----:B------:R-:W-:-:S04]  /*1c70*/  FMNMX.FTZ R2, R141, R2, !PT ;  /* 0x000000028d027209 */ /* 0x000fc80007810000 */
[----:B------:R-:W-:Y:S01]  /*1c80*/  FMNMX.FTZ R2, R144, R2, !PT ;  /* 0x0000000290027209 */ /* 0x000fe20007810000 */
[----:B------:R-:W-:Y:S01]  /*1c90*/  HMMA.16816.F32.BF16 R32, R4, R36, R208 ;  /* 0x000000240420723c */ /* 0x000fe200000418d0 */
[----:B------:R1:W-:Y:S01]  /*1ca0*/  STL.64 [R1+0x8], R250 ;  /* 0x000008fa01007387 */ /* 0x0003e20000100a00 */
[----:B------:R-:W-:-:S04]  /*1cb0*/  IMAD.MOV.U32 R252, RZ, RZ, R249 ;  /* 0x000000fffffc7224 */ /* 0x000fc800078e00f9 */
[----:B------:R-:W-:Y:S06]  /*1cc0*/  HMMA.16816.F32.BF16 R36, R4, R38, R116 ;  /* 0x000000260424723c */ /* 0x000fec0000041874 */
[C---:B------:R-:W-:Y:S06]  /*1cd0*/  HMMA.16816.F32.BF16 R160, R8.reuse, R26, R76 ;  /* 0x0000001a08a0723c */ /* 0x040fec000004184c */
[----:B------:R-:W-:Y:S06]  /*1ce0*/  HMMA.16816.F32.BF16 R220, R8, R50, R40 ;  /* 0x0000003208dc723c */ /* 0x000fec0000041828 */
[----:B------:R-:W-:Y:S06]  /*1cf0*/  HMMA.16816.F32.BF16 R40, R4, R16, R204 ;  /* 0x000000100428723c */ /* 0x000fec00000418cc */
[C---:B------:R-:W-:Y:S06]  /*1d00*/  HMMA.16816.F32.BF16 R176, R8.reuse, R28, R72 ;  /* 0x0000001c08b0723c */ /* 0x040fec0000041848 */
[C---:B------:R-:W-:Y:S06]  /*1d10*/  HMMA.16816.F32.BF16 R240, R8.reuse, R58, R44 ;  /* 0x0000003a08f0723c */ /* 0x040fec000004182c */
[----:B------:R-:W-:Y:S01]  /*1d20*/  HMMA.16816.F32.BF16 R180, R8, R30, R64 ;  /* 0x0000001e08b4723c */ /* 0x000fe20000041840 */
[----:B------:R-:W-:-:S04]  /*1d30*/  IMAD.MOV.U32 R44, RZ, RZ, R248 ;  /* 0x000000ffff2c7224 */ /* 0x000fc800078e00f8 */
[----:B------:R-:W-:Y:S01]  /*1d40*/  IMAD.MOV.U32 R205, RZ, RZ, R44 ;  /* 0x000000ffffcd7224 */ /* 0x000fe200078e002c */
[C---:B------:R-:W-:Y:S06]  /*1d50*/  HMMA.16816.F32.BF16 R188, R8.reuse, R48, R60 ;  /* 0x0000003008bc723c */ /* 0x040fec000004183c */
[----:B-1----:R-:W-:Y:S06]  /*1d60*/  HMMA.16816.F32.BF16 R248, R8, R70, R12 ;  /* 0x0000004608f8723c */ /* 0x002fec000004180c */
[----:B------:R-:W-:Y:S01]  /*1d70*/  HMMA.16816.F32.BF16 R60, R4, R18, R112 ;  /* 0x00000012043c723c */ /* 0x000fe20000041870 */
[----:B------:R-:W-:-:S02]  /*1d80*/  FMNMX.FTZ R8, R145, R2, !PT ;  /* 0x0000000291087209 */ /* 0x000fc40007810000 */
[----:B------:R-:W-:Y:S02]  /*1d90*/  FMNMX.FTZ R2, R32, R33, !PT ;  /* 0x0000002120027209 */ /* 0x000fe40007810000 */
[----:B------:R-:W-:Y:S01]  /*1da0*/  FMNMX.FTZ R8, R156, R8, !PT ;  /* 0x000000089c087209 */ /* 0x000fe20007810000 */
[C---:B------:R-:W-:Y:S01]  /*1db0*/  HMMA.16816.F32.BF16 R128, R4.reuse, R20, R200 ;  /* 0x000000140480723c */ /* 0x040fe200000418c8 */
[----:B------:R-:W-:Y:S02]  /*1dc0*/  FMNMX.FTZ R2, R36, R2, !PT ;  /* 0x0000000224027209 */ /* 0x000fe40007810000 */
[----:B------:R-:W-:Y:S02]  /*1dd0*/  FMNMX.FTZ R9, R157, R8, !PT ;  /* 0x000000089d097209 */ /* 0x000fe40007810000 */
[----:B------:R-:W-:Y:S01]  /*1de0*/  FMNMX.FTZ R2, R37, R2, !PT ;  /* 0x0000000225027209 */ /* 0x000fe20007810000 */
[----:B------:R-:W-:Y:S01]  /*1df0*/  HMMA.16816.F32.BF16 R120, R4, R22, R120 ;  /* 0x000000160478723c */ /* 0x000fe20000041878 */
[----:B------:R-:W-:-:S02]  /*1e00*/  FMNMX.FTZ R9, R160, R9, !PT ;  /* 0x00000009a0097209 */ /* 0x000fc40007810000 */
[----:B------:R-:W-:Y:S02]  /*1e10*/  FMNMX.FTZ R2, R40, R2, !PT ;  /* 0x0000000228027209 */ /* 0x000fe40007810000 */
[----:B------:R-:W-:Y:S01]  /*1e20*/  FMNMX.FTZ R9, R161, R9, !PT ;  /* 0x00000009a1097209 */ /* 0x000fe20007810000 */
[----:B------:R-:W-:Y:S01]  /*1e30*/  HMMA.16816.F32.BF16 R192, R4, R24, R192 ;  /* 0x0000001804c0723c */ /* 0x000fe200000418c0 */
[----:B------:R-:W-:Y:S02]  /*1e40*/  FMNMX.FTZ R2, R41, R2, !PT ;  /* 0x0000000229027209 */ /* 0x000fe40007810000 */
[----:B------:R-:W-:-:S03]  /*1e50*/  FMNMX.FTZ R9, R176, R9, !PT ;  /* 0x00000009b0097209 */ /* 0x000fc60007810000 */
[----:B------:R-:W-:Y:S01]  /*1e60*/  FMNMX.FTZ R2, R60, R2, !PT ;  /* 0x000000023c027209 */ /* 0x000fe20007810000 */
[C---:B------:R-:W-:Y:S01]  /*1e70*/  HMMA.16816.F32.BF16 R148, R4.reuse, R26, R132 ;  /* 0x0000001a0494723c */ /* 0x040fe20000041884 */
[----:B------:R-:W-:Y:S02]  /*1e80*/  FMNMX.FTZ R9, R177, R9, !PT ;  /* 0x00000009b1097209 */ /* 0x000fe40007810000 */
[----:B------:R-:W-:Y:S02]  /*1e90*/  FMNMX.FTZ R2, R61, R2, !PT ;  /* 0x000000023d027209 */ /* 0x000fe40007810000 */
[----:B------:R-:W-:Y:S01]  /*1ea0*/  FMNMX.FTZ R9, R180, R9, !PT ;  /* 0x00000009b4097209 */ /* 0x000fe20007810000 */
[----:B------:R-:W-:Y:S01]  /*1eb0*/  HMMA.16816.F32.BF16 R184, R4, R28, R184 ;  /* 0x0000001c04b8723c */ /* 0x000fe200000418b8 */
[----:B------:R-:W-:Y:S02]  /*1ec0*/  FMNMX.FTZ R2, R128, R2, !PT ;  /* 0x0000000280027209 */ /* 0x000fe40007810000 */
[----:B------:R-:W-:-:S02]  /*1ed0*/  FMNMX.FTZ R9, R181, R9, !PT ;  /* 0x00000009b5097209 */ /* 0x000fc40007810000 */
        /* <DEDUP_REMOVED lines=25> */
[----:B------:R-:W-:Y:S01]  /*2070*/  HMMA.16816.F32.BF16 R172, R4, R70, R172 ;  /* 0x0000004604ac723c */ /* 0x000fe200000418ac */
        /* <DEDUP_REMOVED lines=11> */
[----:B------:R-:W-:Y:S06]  /*2130*/  BAR.SYNC.DEFER_BLOCKING 0x0 ;  /* 0x0000000000007b1d */ /* 0x000fec0000010000 */
[----:B------:R-:W-:Y:S05]  /*2140*/  @!P0 BRA `(.L_x_118) ;  /* 0x00000000008c8947 */ /* 0x000fea0003800000 */
[----:B------:R-:W2:Y:S01]  /*2150*/  LDL.64 R228, [R1+0x48] ;  /* 0x0000480001e47983 */ /* 0x000ea20000100a00 */
[----:B------:R-:W-:-:S04]  /*2160*/  LEA.HI.SX32 R2, R247, 0xfffffffe, 0x19 ;  /* 0xfffffffef7027811 */ /* 0x000fc800078fcaff */
[----:B------:R-:W-:Y:S01]  /*2170*/  SHF.R.S32.HI R5, RZ, 0x1f, R2 ;  /* 0x0000001fff057819 */ /* 0x000fe20000011402 */
[C---:B------:R-:W-:Y:S02]  /*2180*/  IMAD R4, R2.reuse, UR19, RZ ;  /* 0x0000001302047c24 */ /* 0x040fe4000f8e02ff */
[----:B--2---:R-:W-:-:S04]  /*2190*/  IMAD.WIDE.U32 R6, R2, UR20, R228 ;  /* 0x0000001402067c25 */ /* 0x004fc8000f8e00e4 */
[----:B------:R-:W-:Y:S01]  /*21a0*/  IMAD R2, R5, UR20, R4 ;  /* 0x0000001405027c24 */ /* 0x000fe2000f8e0204 */
[----:B------:R-:W-:-:S03]  /*21b0*/  LEA R4, P2, R6, UR6, 0x1 ;  /* 0x0000000606047c11 */ /* 0x000fc6000f8408ff */
[----:B------:R-:W-:Y:S01]  /*21c0*/  IMAD.IADD R2, R7, 0x1, R2 ;  /* 0x0000000107027824 */ /* 0x000fe200078e0202 */
[----:B------:R-:W-:-:S04]  /*21d0*/  IADD3 R14, P1, R4, UR14, RZ ;  /* 0x0000000e040e7c10 */ /* 0x000fc8000ff3e0ff */
        /* <DEDUP_REMOVED lines=9> */
[----:B------:R-:W-:Y:S01]  /*2270*/  LDGSTS.E.BYPASS.LTC128B.128 [R246+0x4800], desc[UR16][R14.64] ;  /* 0x048000000ef67fae */ /* 0x000fe2000b901d50 */
[----:B------:R-:W-:-:S02]  /*2280*/  IADD3 R8, P2, R10, UR14, RZ ;  /* 0x0000000e0a087c10 */ /* 0x000fc4000ff5e0ff */
        /* <DEDUP_REMOVED lines=8> */
[----:B-1----:R-:W-:-:S04]  /*2310*/  IADD3 R4, P2, R6, UR14, RZ ;  /* 0x0000000e06047c10 */ /* 0x002fc8000ff5e0ff */
[----:B------:R-:W-:Y:S02]  /*2320*/  IADD3.X R5, R7, UR15, RZ, P2, !PT ;  /* 0x0000000f07057c10 */ /* 0x000fe400097fe4ff */
[----:B--2---:R-:W-:-:S03]  /*2330*/  IADD3 R12, P1, R4, UR14, RZ ;  /* 0x0000000e040c7c10 */ /* 0x004fc6000ff3e0ff */
[----:B------:R3:W-:Y:S01]  /*2340*/  LDGSTS.E.BYPASS.LTC128B.128 [R246+0x7000], desc[UR16][R4.64] ;  /* 0x0700000004f67fae */ /* 0x0007e2000b901d50 */
[----:B------:R-:W-:-:S05]  /*2350*/  IADD3.X R13, R5, UR15, RZ, P1, !PT ;  /* 0x0000000f050d7c10 */ /* 0x000fca0008ffe4ff */
[----:B------:R3:W-:Y:S04]  /*2360*/  LDGSTS.E.BYPASS.LTC128B.128 [R246+0x7800], desc[UR16][R12.64] ;  /* 0x078000000cf67fae */ /* 0x0007e8000b901d50 */
[----:B------:R-:W0:Y:S02]  /*2370*/  LDGDEPBAR ;  /* 0x00000000000079af */ /* 0x000e240000000000 */
.L_x_118:
[----:B---3--:R-:W2:Y:S01]  /*2380*/  LDL.LU R11, [R1+0xc] ;  /* 0x00000c00010b7983 */ /* 0x008ea20000300800 */
[----:B------:R-:W-:Y:S01]  /*2390*/  FMNMX.FTZ R2, R63, R17, !PT ;  /* 0x000000113f027209 */ /* 0x000fe20007810000 */
[----:B------:R-:W-:Y:S02]  /*23a0*/  ULDC UR4, c[0x0][0x2ec] ;  /* 0x0000bb0000047ab9 */ /* 0x000fe40000000800 */
[----:B------:R-:W3:Y:S01]  /*23b0*/  LDL.LU R12, [R1+0x8] ;  /* 0x00000800010c7983 */ /* 0x000ee20000300800 */
[----:B------:R-:W-:Y:S02]  /*23c0*/  FMNMX.FTZ R4, R197, R18, !PT ;  /* 0x00000012c5047209 */ /* 0x000fe40007810000 */
[----:B------:R-:W-:Y:S01]  /*23d0*/  FMNMX.FTZ R2, R130, R2, !PT ;  /* 0x0000000282027209 */ /* 0x000fe20007810000 */
[----:B------:R-:W1:Y:S01]  /*23e0*/  SHFL.BFLY PT, R5, R16, 0x2, 0x1f ;  /* 0x0c401f0010057f89 */ /* 0x000e6200000e0000 */
[----:B------:R-:W-:Y:S02]  /*23f0*/  FMNMX.FTZ R4, R164, R4, !PT ;  /* 0x00000004a4047209 */ /* 0x000fe40007810000 */
[----:B------:R-:W-:Y:S01]  /*2400*/  FMNMX.FTZ R2, R131, R2, !PT ;  /* 0x0000000283027209 */ /* 0x000fe20007810000 */
[----:B------:R-:W-:Y:S01]  /*2410*/  STL [R1+0x9c], R238 ;  /* 0x00009cee01007387 */ /* 0x000fe20000100800 */
[----:B------:R-:W-:-:S02]  /*2420*/  FMNMX.FTZ R4, R165, R4, !PT ;  /* 0x00000004a5047209 */ /* 0x000fc40007810000 */
[----:B------:R-:W-:Y:S01]  /*2430*/  FMNMX.FTZ R2, R122, R2, !PT ;  /* 0x000000027a027209 */ /* 0x000fe20007810000 */
[----:B------:R-:W-:Y:S01]  /*2440*/  STL [R1+0x98], R247 ;  /* 0x000098f701007387 */ /* 0x000fe20000100800 */
[----:B------:R-:W-:Y:S02]  /*2450*/  FMNMX.FTZ R4, R212, R4, !PT ;  /* 0x00000004d4047209 */ /* 0x000fe40007810000 */
[----:B------:R-:W-:Y:S01]  /*2460*/  FMNMX.FTZ R2, R123, R2, !PT ;  /* 0x000000027b027209 */ /* 0x000fe20007810000 */
[----:B------:R-:W-:Y:S01]  /*2470*/  STL [R1+0x94], R246 ;  /* 0x000094f601007387 */ /* 0x000fe20000100800 */
        /* <DEDUP_REMOVED lines=9> */
[----:B-1----:R-:W-:Y:S02]  /*2510*/  FMNMX.FTZ R5, R16, R5, !PT ;  /* 0x0000000510057209 */ /* 0x002fe40007810000 */
[----:B------:R-:W-:Y:S01]  /*2520*/  FMNMX.FTZ R4, R216, R4, !PT ;  /* 0x00000004d8047209 */ /* 0x000fe20007810000 */
[----:B------:R-:W-:Y:S01]  /*2530*/  STL [R1+0x84], R234 ;  /* 0x000084ea01007387 */ /* 0x000fe20000100800 */
[----:B------:R-:W-:-:S02]  /*2540*/  FMNMX.FTZ R2, R151, R2, !PT ;  /* 0x0000000297027209 */ /* 0x000fc40007810000 */
[----:B------:R-:W-:Y:S01]  /*2550*/  FMNMX.FTZ R4, R217, R4, !PT ;  /* 0x00000004d9047209 */ /* 0x000fe20007810000 */
[----:B------:R-:W1:Y:S01]  /*2560*/  SHFL.BFLY PT, R6, R5, 0x1, 0x1f ;  /* 0x0c201f0005067f89 */ /* 0x000e6200000e0000 */
        /* <DEDUP_REMOVED lines=8> */
[----:B------:R-:W4:Y:S01]  /*25f0*/  SHFL.BFLY PT, R8, R7, 0x2, 0x1f ;  /* 0x0c401f0007087f89 */ /* 0x000f2200000e0000 */
[----:B------:R-:W-:-:S03]  /*2600*/  FMNMX.FTZ R2, R155, R2, !PT ;  /* 0x000000029b027209 */ /* 0x000fc60007810000 */
[----:B------:R-:W-:Y:S01]  /*2610*/  STL [R1+0x78], R231 ;  /* 0x000078e701007387 */ /* 0x000fe20000100800 */
[----:B------:R-:W-:-:S04]  /*2620*/  FMNMX.FTZ R2, R198, R2, !PT ;  /* 0x00000002c6027209 */ /* 0x000fc80007810000 */
[----:B------:R-:W-:Y:S02]  /*2630*/  FMNMX.FTZ R2, R199, R2, !PT ;  /* 0x00000002c7027209 */ /* 0x000fe40007810000 */
[----:B-1----:R-:W-:Y:S02]  /*2640*/  FMNMX.FTZ R136, R5, R6, !PT ;  /* 0x0000000605887209 */ /* 0x002fe40007810000 */
[----:B------:R-:W-:Y:S02]  /*2650*/  FMNMX.FTZ R5, R106, R4, !PT ;  /* 0x000000046a057209 */ /* 0x000fe40007810000 */
[----:B------:R-:W-:Y:S01]  /*2660*/  FMNMX.FTZ R4, R166, R2, !PT ;  /* 0x00000002a6047209 */ /* 0x000fe20007810000 */
[C---:B------:R-:W-:Y:S01]  /*2670*/  FMUL.FTZ R2, R136.reuse, UR4 ;  /* 0x0000000488027c20 */ /* 0x040fe20008410000 */
[----:B------:R-:W-:Y:S01]  /*2680*/  FSETP.NEU.FTZ.AND P1, PT, R136, -INF , PT ;  /* 0xff8000008800780b */ /* 0x000fe20003f3d000 */
[----:B------:R-:W-:Y:S01]  /*2690*/  STL [R1+0xa0], R136 ;  /* 0x0000a08801007387 */ /* 0x000fe20000100800 */
[----:B------:R-:W-:-:S02]  /*26a0*/  FMNMX.FTZ R4, R167, R4, !PT ;  /* 0x00000004a7047209 */ /* 0x000fc40007810000 */
[----:B------:R-:W-:Y:S02]  /*26b0*/  FMNMX.FTZ R5, R107, R5, !PT ;  /* 0x000000056b057209 */ /* 0x000fe40007810000 */
[----:B------:R-:W-:Y:S02]  /*26c0*/  FSEL R6, R2, RZ, P1 ;  /* 0x000000ff02067208 */ /* 0x000fe40000800000 */
[----:B------:R-:W-:Y:S02]  /*26d0*/  FMNMX.FTZ R2, R214, R4, !PT ;  /* 0x00000004d6027209 */ /* 0x000fe40007810000 */
[----:B------:R-:W-:Y:S01]  /*26e0*/  FMNMX.FTZ R4, R98, R5, !PT ;  /* 0x0000000562047209 */ /* 0x000fe20007810000 */
[----:B------:R-:W-:Y:S01]  /*26f0*/  FFMA.FTZ R5, R100, UR4, -R6 ;  /* 0x0000000464057c23 */ /* 0x000fe20008010806 */
[----:B----4-:R-:W-:Y:S02]  /*2700*/  FMNMX.FTZ R7, R7, R8, !PT ;  /* 0x0000000807077209 */ /* 0x010fe40007810000 */
[----:B------:R-:W-:Y:S01]  /*2710*/  FMNMX.FTZ R4, R99, R4, !PT ;  /* 0x0000000463047209 */ /* 0x000fe20007810000 */
[----:B------:R1:W-:Y:S01]  /*2720*/  MUFU.EX2 R239, R5 ;  /* 0x0000000500ef7308 */ /* 0x0003e20000000800 */
[----:B------:R-:W-:Y:S01]  /*2730*/  FMNMX.FTZ R2, R215, R2, !PT ;  /* 0x00000002d7027209 */ /* 0x000fe20007810000 */
[----:B------:R-:W4:Y:S01]  /*2740*/  SHFL.BFLY PT, R9, R7, 0x1, 0x1f ;  /* 0x0c201f0007097f89 */ /* 0x000f2200000e0000 */
        /* <DEDUP_REMOVED lines=8> */
[----:B------:R-:W-:-:S03]  /*27d0*/  FMNMX.FTZ R2, R219, R2, !PT ;  /* 0x00000002db027209 */ /* 0x000fc60007810000 */
[----:B------:R1:W-:Y:S01]  /*27e0*/  MUFU.EX2 R10, R5 ;  /* 0x00000005000a7308 */ /* 0x0003e20000000800 */
[----:B------:R-:W-:Y:S02]  /*27f0*/  FMNMX.FTZ R2, R174, R2, !PT ;  /* 0x00000002ae027209 */ /* 0x000fe40007810000 */
[----:B----4-:R-:W-:Y:S01]  /*2800*/  FMNMX.FTZ R134, R7, R9, !PT ;  /* 0x0000000907867209 */ /* 0x010fe20007810000 */
[----:B------:R-:W-:Y:S01]  /*2810*/  FFMA.FTZ R7, R97, UR4, -R6 ;  /* 0x0000000461077c23 */ /* 0x000fe20008010806 */
[----:B------:R-:W-:Y:S02]  /*2820*/  FMNMX.FTZ R2, R175, R2, !PT ;  /* 0x00000002af027209 */ /* 0x000fe40007810000 */
[----:B------:R-:W-:-:S03]  /*2830*/  FSETP.NEU.FTZ.AND P1, PT, R134, -INF , PT ;  /* 0xff8000008600780b */ /* 0x000fc60003f3d000 */
[----:B------:R-:W-:Y:S01]  /*2840*/  MUFU.EX2 R7, R7 ;  /* 0x0000000700077308 */ /* 0x000fe20000000800 */
[----:B------:R-:W4:Y:S01]  /*2850*/  SHFL.BFLY PT, R8, R2, 0x2, 0x1f ;  /* 0x0c401f0002087f89 */ /* 0x000f2200000e0000 */
[----:B-1----:R-:W-:-:S06]  /*2860*/  FFMA.FTZ R5, R104, UR4, -R6 ;  /* 0x0000000468057c23 */ /* 0x002fcc0008010806 */
[----:B------:R-:W1:Y:S01]  /*2870*/  MUFU.EX2 R137, R5 ;  /* 0x0000000500897308 */ /* 0x000e620000000800 */
[----:B----4-:R-:W-:Y:S01]  /*2880*/  FMNMX.FTZ R2, R2, R8, !PT ;  /* 0x0000000802027209 */ /* 0x010fe20007810000 */
[----:B-1----:R-:W-:Y:S01]  /*2890*/  STL [R1+0x60], R137 ;  /* 0x0000608901007387 */ /* 0x002fe20000100800 */
[----:B------:R-:W-:Y:S01]  /*28a0*/  FMNMX.FTZ R5, R146, R4, !PT ;  /* 0x0000000492057209 */ /* 0x000fe20007810000 */
[--C-:B------:R-:W-:Y:S02]  /*28b0*/  FFMA.FTZ R4, R105, UR4, -R6.reuse ;  /* 0x0000000469047c23 */ /* 0x100fe40008010806 */
[----:B------:R-:W1:Y:S02]  /*28c0*/  SHFL.BFLY PT, R8, R2, 0x1, 0x1f ;  /* 0x0c201f0002087f89 */ /* 0x000e6400000e0000 */
[----:B------:R4:W4:Y:S02]  /*28d0*/  MUFU.EX2 R138, R4 ;  /* 0x00000004008a7308 */ /* 0x0009240000000800 */
[----:B----4-:R-:W-:Y:S01]  /*28e0*/  FMNMX.FTZ R4, R147, R5, !PT ;  /* 0x0000000593047209 */ /* 0x010fe20007810000 */
[----:B------:R-:W-:Y:S01]  /*28f0*/  FFMA.FTZ R5, R96, UR4, -R6 ;  /* 0x0000000460057c23 */ /* 0x000fe20008010806 */
[----:B------:R-:W-:Y:S02]  /*2900*/  STL [R1+0x64], R138 ;  /* 0x0000648a01007387 */ /* 0x000fe40000100800 */
[----:B------:R-:W-:-:S02]  /*2910*/  FMNMX.FTZ R4, R158, R4, !PT ;  /* 0x000000049e047209 */ /* 0x000fc40007810000 */
[----:B------:R4:W4:Y:S01]  /*2920*/  MUFU.EX2 R82, R5 ;  /* 0x0000000500527308 */ /* 0x0009220000000800 */
[----:B-1----:R-:W-:Y:S02]  /*2930*/  FMNMX.FTZ R132, R2, R8, !PT ;  /* 0x0000000802847209 */ /* 0x002fe40007810000 */
[----:B------:R-:W-:-:S04]  /*2940*/  FMNMX.FTZ R4, R159, R4, !PT ;  /* 0x000000049f047209 */ /* 0x000fc80007810000 */
[----:B------:R-:W-:-:S04]  /*2950*/  FMNMX.FTZ R4, R162, R4, !PT ;  /* 0x00000004a2047209 */ /* 0x000fc80007810000 */
[----:B------:R-:W-:-:S04]  /*2960*/  FMNMX.FTZ R4, R163, R4, !PT ;  /* 0x00000004a3047209 */ /* 0x000fc80007810000 */
[----:B------:R-:W-:Y:S01]  /*2970*/  FMNMX.FTZ R4, R178, R4, !PT ;  /* 0x00000004b2047209 */ /* 0x000fe20007810000 */
[----:B----4-:R-:W-:Y:S01]  /*2980*/  FMUL.FTZ R5, R134, UR4 ;  /* 0x0000000486057c20 */ /* 0x010fe20008410000 */
[----:B------:R-:W-:Y:S04]  /*2990*/  STL [R1+0x70], R82 ;  /* 0x0000705201007387 */ /* 0x000fe80000100800 */
[----:B------:R-:W-:Y:S01]  /*29a0*/  FSEL R5, R5, RZ, P1 ;  /* 0x000000ff05057208 */ /* 0x000fe20000800000 */
[----:B------:R-:W-:Y:S01]  /*29b0*/  STL [R1+0xa4], R134 ;  /* 0x0000a48601007387 */ /* 0x000fe20000100800 */
[----:B------:R-:W-:-:S03]  /*29c0*/  FSETP.NEU.FTZ.AND P1, PT, R132, -INF , PT ;  /* 0xff8000008400780b */ /* 0x000fc60003f3d000 */
[----:B------:R1:W-:Y:S01]  /*29d0*/  STL [R1+0x74], R7 ;  /* 0x0000740701007387 */ /* 0x0003e20000100800 */
[--C-:B------:R-:W-:Y:S01]  /*29e0*/  FFMA.FTZ R2, R41, UR4, -R5.reuse ;  /* 0x0000000429027c23 */ /* 0x100fe20008010805 */
[----:B------:R-:W-:-:S03]  /*29f0*/  FFMA.FTZ R8, R60, UR4, -R5 ;  /* 0x000000043c087c23 */ /* 0x000fc60008010805 */
[----:B------:R4:W-:Y:S08]  /*2a00*/  MUFU.EX2 R13, R2 ;  /* 0x00000002000d7308 */ /* 0x0009f00000000800 */
[----:B------:R-:W-:Y:S01]  /*2a10*/  MUFU.EX2 R136, R8 ;  /* 0x0000000800887308 */ /* 0x000fe20000000800 */
[----:B----4-:R-:W-:Y:S01]  /*2a20*/  FMUL.FTZ R2, R132, UR4 ;  /* 0x0000000484027c20 */ /* 0x010fe20008410000 */
[----:B-1----:R-:W-:-:S06]  /*2a30*/  FFMA.FTZ R7, R32, UR4, -R5 ;  /* 0x0000000420077c23 */ /* 0x002fcc0008010805 */
[----:B------:R1:W-:Y:S02]  /*2a40*/  MUFU.EX2 R80, R7 ;  /* 0x0000000700507308 */ /* 0x0003e40000000800 */
[----:B-1----:R-:W-:Y:S01]  /*2a50*/  FMNMX.FTZ R7, R179, R4, !PT ;  /* 0x00000004b3077209 */ /* 0x002fe20007810000 */
[----:B------:R-:W-:-:S03]  /*2a60*/  FFMA.FTZ R4, R33, UR4, -R5 ;  /* 0x0000000421047c23 */ /* 0x000fc60008010805 */
[----:B------:R-:W-:Y:S02]  /*2a70*/  FMNMX.FTZ R7, R182, R7, !PT ;  /* 0x00000007b6077209 */ /* 0x000fe40007810000 */
[----:B------:R1:W-:Y:S02]  /*2a80*/  MUFU.EX2 R81, R4 ;  /* 0x0000000400517308 */ /* 0x0003e40000000800 */
[----:B-1----:R-:W-:Y:S01]  /*2a90*/  FMNMX.FTZ R4, R183, R7, !PT ;  /* 0x00000007b7047209 */ /* 0x002fe20007810000 */
[----:B------:R-:W-:-:S03]  /*2aa0*/  FFMA.FTZ R7, R36, UR4, -R5 ;  /* 0x0000000424077c23 */ /* 0x000fc60008010805 */
[----:B------:R-:W-:Y:S02]  /*2ab0*/  FMNMX.FTZ R4, R190, R4, !PT ;  /* 0x00000004be047209 */ /* 0x000fe40007810000 */
[----:B------:R1:W-:Y:S02]  /*2ac0*/  MUFU.EX2 R211, R7 ;  /* 0x0000000700d37308 */ /* 0x0003e40000000800 */
[----:B------:R-:W-:-:S04]  /*2ad0*/  FMNMX.FTZ R4, R191, R4, !PT ;  /* 0x00000004bf047209 */ /* 0x000fc80007810000 */
[----:B------:R-:W-:-:S04]  /*2ae0*/  FMNMX.FTZ R4, R222, R4, !PT ;  /* 0x00000004de047209 */ /* 0x000fc80007810000 */
[----:B------:R-:W-:-:S04]  /*2af0*/  FMNMX.FTZ R4, R223, R4, !PT ;  /* 0x00000004df047209 */ /* 0x000fc80007810000 */
[----:B------:R-:W-:Y:S01]  /*2b00*/  FMNMX.FTZ R4, R226, R4, !PT ;  /* 0x00000004e2047209 */ /* 0x000fe20007810000 */
[----:B-1----:R-:W-:-:S03]  /*2b10*/  FFMA.FTZ R7, R37, UR4, -R5 ;  /* 0x0000000425077c23 */ /* 0x002fc60008010805 */
[----:B------:R-:W-:Y:S01]  /*2b20*/  FMNMX.FTZ R4, R227, R4, !PT ;  /* 0x00000004e3047209 */ /* 0x000fe20007810000 */
[----:B------:R1:W-:Y:S03]  /*2b30*/  MUFU.EX2 R209, R7 ;  /* 0x0000000700d17308 */ /* 0x0003e60000000800 */
[----:B------:R-:W-:Y:S02]  /*2b40*/  FMNMX.FTZ R4, R242, R4, !PT ;  /* 0x00000004f2047209 */ /* 0x000fe40007810000 */
[----:B--2---:R-:W-:Y:S02]  /*2b50*/  MOV R133, R11 ;  /* 0x0000000b00857202 */ /* 0x004fe40000000f00 */
[----:B---3--:R-:W-:Y:S01]  /*2b60*/  MOV R206, R12 ;  /* 0x0000000c00ce7202 */ /* 0x008fe20000000f00 */
[----:B-1----:R-:W-:-:S04]  /*2b70*/  FFMA.FTZ R7, R40, UR4, -R5 ;  /* 0x0000000428077c23 */ /* 0x002fc80008010805 */
[----:B------:R1:W2:Y:S02]  /*2b80*/  MUFU.EX2 R12, R7 ;  /* 0x00000007000c7308 */ /* 0x0002a40000000800 */
[----:B-1----:R-:W-:Y:S01]  /*2b90*/  FMNMX.FTZ R7, R243, R4, !PT ;  /* 0x00000004f3077209 */ /* 0x002fe20007810000 */
[----:B--2---:R1:W-:Y:S01]  /*2ba0*/  STL [R1+0x68], R12 ;  /* 0x0000680c01007387 */ /* 0x0043e20000100800 */
[----:B------:R-:W-:Y:S02]  /*2bb0*/  FSEL R4, R2, RZ, P1 ;  /* 0x000000ff02047208 */ /* 0x000fe40000800000 */
[----:B------:R-:W-:Y:S01]  /*2bc0*/  FMNMX.FTZ R8, R206, R7, !PT ;  /* 0x00000007ce087209 */ /* 0x000fe20007810000 */
[----:B------:R-:W-:Y:S01]  /*2bd0*/  STL [R1+0xa8], R132 ;  /* 0x0000a88401007387 */ /* 0x000fe20000100800 */
[----:B------:R-:W-:Y:S01]  /*2be0*/  LOP3.LUT R2, R245, R244, RZ, 0xfc, !PT ;  /* 0x000000f4f5027212 */ /* 0x000fe200078efcff */
[----:B------:R-:W-:Y:S01]  /*2bf0*/  FFMA.FTZ R7, R34, UR4, -R4 ;  /* 0x0000000422077c23 */ /* 0x000fe20008010804 */
[----:B------:R-:W-:Y:S01]  /*2c00*/  FMNMX.FTZ R8, R133, R8, !PT ;  /* 0x0000000885087209 */ /* 0x000fe20007810000 */
[----:B------:R-:W-:Y:S01]  /*2c10*/  STL [R1+0x6c], R13 ;  /* 0x00006c0d01007387 */ /* 0x000fe20000100800 */
[----:B------:R-:W-:Y:S01]  /*2c20*/  LEA R139, R2, UR5, 0x1 ;  /* 0x00000005028b7c11 */ /* 0x000fe2000f8e08ff */
[----:B------:R2:W-:Y:S01]  /*2c30*/  MUFU.EX2 R234, R7 ;  /* 0x0000000700ea7308 */ /* 0x0005e20000000800 */
[----:B------:R-:W-:Y:S01]  /*2c40*/  FMNMX.FTZ R2, R250, R8, !PT ;  /* 0x00000008fa027209 */ /* 0x000fe20007810000 */
[----:B------:R-:W-:Y:S01]  /*2c50*/  IMAD.MOV.U32 R244, RZ, RZ, R10 ;  /* 0x000000fffff47224 */ /* 0x000fe200078e000a */
[-C--:B------:R-:W-:Y:S01]  /*2c60*/  IADD3 R228, R3, R139.reuse, RZ ;  /* 0x0000008b03e47210 */ /* 0x080fe20007ffe0ff */
[----:B------:R-:W-:Y:S01]  /*2c70*/  FFMA.FTZ R3, R38, UR4, -R4 ;  /* 0x0000000426037c23 */ /* 0x000fe20008010804 */
[----:B------:R-:W-:Y:S01]  /*2c80*/  FMNMX.FTZ R2, R251, R2, !PT ;  /* 0x00000002fb027209 */ /* 0x000fe20007810000 */
[----:B------:R-:W3:Y:S01]  /*2c90*/  LDSM.16.MT88.4 R24, [R139+0x8000] ;  /* 0x008000008b18783b */ /* 0x000ee20000004200 */
[C---:B------:R-:W-:Y:S01]  /*2ca0*/  IADD3 R230, R0.reuse, R139, RZ ;  /* 0x0000008b00e67210 */ /* 0x040fe20007ffe0ff */
[----:B------:R-:W-:Y:S01]  /*2cb0*/  MUFU.EX2 R210, R3 ;  /* 0x0000000300d27308 */ /* 0x000fe20000000800 */
[----:B------:R-:W-:-:S02]  /*2cc0*/  IMAD.IADD R229, R0, 0x1, R228 ;  /* 0x0000000100e57824 */ /* 0x000fc400078e02e4 */
[--C-:B------:R-:W-:Y:S01]  /*2cd0*/  FFMA.FTZ R0, R39, UR4, -R4.reuse ;  /* 0x0000000427007c23 */ /* 0x100fe20008010804 */
[----:B------:R-:W-:Y:S01]  /*2ce0*/  LDSM.16.MT88.4 R16, [R228+0x8000] ;  /* 0x00800000e410783b */ /* 0x000fe20000004200 */
[----:B------:R-:W-:Y:S02]  /*2cf0*/  F2FP.BF16.F32.PACK_AB R8, R81, R80 ;  /* 0x000000505108723e */ /* 0x000fe400000010ff */
[----:B------:R-:W-:Y:S01]  /*2d00*/  F2FP.BF16.F32.PACK_AB R10, R209, R211 ;  /* 0x000000d3d10a723e */ /* 0x000fe200000010ff */
[----:B------:R-:W4:Y:S01]  /*2d10*/  LDSM.16.MT88.4 R20, [R230+0x8000] ;  /* 0x00800000e614783b */ /* 0x000f220000004200 */
[----:B------:R3:W3:Y:S01]  /*2d20*/  MUFU.EX2 R245, R0 ;  /* 0x0000000000f57308 */ /* 0x0006e20000000800 */
[----:B--2---:R-:W-:Y:S01]  /*2d30*/  FFMA.FTZ R7, R35, UR4, -R4 ;  /* 0x0000000423077c23 */ /* 0x004fe20008010804 */
[----:B-1----:R-:W-:Y:S01]  /*2d40*/  F2FP.BF16.F32.PACK_AB R12, R13, R12 ;  /* 0x0000000c0d0c723e */ /* 0x002fe200000010ff */
[----:B------:R-:W-:Y:S04]  /*2d50*/  LDSM.16.MT88.4 R56, [R229+0x8000] ;  /* 0x00800000e538783b */ /* 0x000fe80000004200 */
[----:B------:R-:W-:Y:S01]  /*2d60*/  LDSM.16.MT88.4 R68, [R230+0x8800] ;  /* 0x00880000e644783b */ /* 0x000fe20000004200 */
[----:B------:R1:W2:Y:S03]  /*2d70*/  MUFU.EX2 R203, R7 ;  /* 0x0000000700cb7308 */ /* 0x0002a60000000800 */
[----:B------:R-:W-:Y:S04]  /*2d80*/  LDSM.16.MT88.4 R72, [R228+0x8800] ;  /* 0x00880000e448783b */ /* 0x000fe80000004200 */
[----:B------:R-:W-:Y:S01]  /*2d90*/  LDSM.16.MT88.4 R64, [R139+0x8800] ;  /* 0x008800008b40783b */ /* 0x000fe20000004200 */
[----:B---3--:R-:W-:Y:S01]  /*2da0*/  FFMA.FTZ R0, R61, UR4, -R5 ;  /* 0x000000043d007c23 */ /* 0x008fe20008010805 */
[----:B------:R-:W-:-:S02]  /*2db0*/  F2FP.BF16.F32.PACK_AB R11, R245, R210 ;  /* 0x000000d2f50b723e */ /* 0x000fc400000010ff */
[----:B------:R-:W-:Y:S01]  /*2dc0*/  LDSM.16.MT88.4 R76, [R229+0x8800] ;  /* 0x00880000e54c783b */ /* 0x000fe20000004200 */
[----:B------:R3:W-:Y:S03]  /*2dd0*/  MUFU.EX2 R14, R0 ;  /* 0x00000000000e7308 */ /* 0x0007e60000000800 */
[----:B-1----:R-:W1:Y:S01]  /*2de0*/  SHFL.BFLY PT, R7, R2, 0x2, 0x1f ;  /* 0x0c401f0002077f89 */ /* 0x002e6200000e0000 */
[----:B--2---:R-:W-:-:S07]  /*2df0*/  F2FP.BF16.F32.PACK_AB R9, R203, R234 ;  /* 0x000000eacb09723e */ /* 0x004fce00000010ff */
[----:B------:R-:W-:Y:S01]  /*2e00*/  HMMA.16816.F32.BF16 R52, R8, R24, RZ ;  /* 0x000000180834723c */ /* 0x000fe200000418ff */
[----:B---3--:R-:W-:-:S05]  /*2e10*/  FFMA.FTZ R0, R42, UR4, -R4 ;  /* 0x000000042a007c23 */ /* 0x008fca0008010804 */
[C---:B----4-:R-:W-:Y:S01]  /*2e20*/  HMMA.16816.F32.BF16 R36, R8.reuse, R22, RZ ;  /* 0x000000160824723c */ /* 0x050fe200000418ff */
[----:B------:R2:W-:Y:S05]  /*2e30*/  MUFU.EX2 R208, R0 ;  /* 0x0000000000d07308 */ /* 0x0005ea0000000800 */
[----:B------:R-:W-:Y:S01]  /*2e40*/  HMMA.16816.F32.BF16 R44, R8, R16, RZ ;  /* 0x00000010082c723c */ /* 0x000fe200000418ff */
[----:B-1----:R-:W-:-:S05]  /*2e50*/  FMNMX.FTZ R2, R2, R7, !PT ;  /* 0x0000000702027209 */ /* 0x002fca0007810000 */
[C---:B------:R-:W-:Y:S01]  /*2e60*/  HMMA.16816.F32.BF16 R48, R8.reuse, R20, RZ ;  /* 0x000000140830723c */ /* 0x040fe200000418ff */
[----:B------:R-:W1:Y:S05]  /*2e70*/  SHFL.BFLY PT, R3, R2, 0x1, 0x1f ;  /* 0x0c201f0002037f89 */ /* 0x000e6a00000e0000 */
[----:B------:R-:W-:Y:S01]  /*2e80*/  HMMA.16816.F32.BF16 R32, R8, R18, RZ ;  /* 0x000000120820723c */ /* 0x000fe200000418ff */
[----:B--2---:R-:W-:-:S04]  /*2e90*/  FFMA.FTZ R0, R43, UR4, -R4 ;  /* 0x000000042b007c23 */ /* 0x004fc80008010804 */
[----:B------:R2:W3:Y:S01]  /*2ea0*/  MUFU.EX2 R207, R0 ;  /* 0x0000000000cf7308 */ /* 0x0004e20000000800 */
[----:B------:R-:W-:Y:S01]  /*2eb0*/  HMMA.16816.F32.BF16 R40, R8, R26, RZ ;  /* 0x0000001a0828723c */ /* 0x000fe200000418ff */
[----:B-1----:R-:W-:Y:S01]  /*2ec0*/  FMNMX.FTZ R135, R2, R3, !PT ;  /* 0x0000000302877209 */ /* 0x002fe20007810000 */
[----:B------:R-:W-:Y:S01]  /*2ed0*/  FFMA.FTZ R2, R124, UR4, -R6 ;  /* 0x000000047c027c23 */ /* 0x000fe20008010806 */
[----:B--2---:R-:W-:-:S03]  /*2ee0*/  FFMA.FTZ R0, R62, UR4, -R4 ;  /* 0x000000043e007c23 */ /* 0x004fc60008010804 */
[----:B------:R-:W-:Y:S01]  /*2ef0*/  HMMA.16816.F32.BF16 R28, R8, R58, RZ ;  /* 0x0000003a081c723c */ /* 0x000fe200000418ff */
[----:B------:R-:W-:Y:S01]  /*2f00*/  FSETP.NEU.FTZ.AND P1, PT, R135, -INF , PT ;  /* 0xff8000008700780b */ /* 0x000fe20003f3d000 */
[----:B------:R1:W-:Y:S01]  /*2f10*/  MUFU.EX2 R124, R2 ;  /* 0x00000002007c7308 */ /* 0x0003e20000000800 */
[----:B------:R-:W-:Y:S01]  /*2f20*/  STL [R1+0xac], R135 ;  /* 0x0000ac8701007387 */ /* 0x000fe20000100800 */
[----:B---3--:R-:W-:-:S03]  /*2f30*/  F2FP.BF16.F32.PACK_AB R13, R207, R208 ;  /* 0x000000d0cf0d723e */ /* 0x008fc600000010ff */
[----:B------:R2:W-:Y:S03]  /*2f40*/  STL [R1+0xb0], R136 ;  /* 0x0000b08801007387 */ /* 0x0005e60000100800 */
[----:B------:R3:W-:Y:S01]  /*2f50*/  MUFU.EX2 R238, R0 ;  /* 0x0000000000ee7308 */ /* 0x0007e20000000800 */
[----:B-1----:R-:W-:Y:S01]  /*2f60*/  FFMA.FTZ R2, R125, UR4, -R6 ;  /* 0x000000047d027c23 */ /* 0x002fe20008010806 */
[----:B------:R-:W-:-:S06]  /*2f70*/  MOV R125, R14 ;  /* 0x0000000e007d7202 */ /* 0x000fcc0000000f00 */
[----:B------:R-:W-:Y:S01]  /*2f80*/  MUFU.EX2 R247, R2 ;  /* 0x0000000200f77308 */ /* 0x000fe20000000800 */
[----:B------:R-:W-:Y:S01]  /*2f90*/  F2FP.BF16.F32.PACK_AB R14, R125, R136 ;  /* 0x000000887d0e723e */ /* 0x000fe200000010ff */
[----:B---3--:R-:W-:Y:S02]  /*2fa0*/  FFMA.FTZ R0, R63, UR4, -R4 ;  /* 0x000000043f007c23 */ /* 0x008fe40008010804 */
[----:B------:R-:W-:Y:S04]  /*2fb0*/  HMMA.16816.F32.BF16 R60, R8, R56, RZ ;  /* 0x00000038083c723c */ /* 0x000fe800000418ff */
[----:B------:R1:W3:Y:S01]  /*2fc0*/  MUFU.EX2 R204, R0 ;  /* 0x0000000000cc7308 */ /* 0x0002e20000000800 */
[----:B--2---:R-:W2:Y:S01]  /*2fd0*/  LDL.LU R136, [R1+0x74] ;  /* 0x0000740001887983 */ /* 0x004ea20000300800 */
[----:B-1----:R-:W-:-:S05]  /*2fe0*/  FMUL.FTZ R0, R135, UR4 ;  /* 0x0000000487007c20 */ /* 0x002fca0008410000 */
[----:B------:R-:W-:-:S05]  /*2ff0*/  FSEL R0, R0, RZ, P1 ;  /* 0x000000ff00007208 */ /* 0x000fca0000800000 */
[----:B------:R-:W-:-:S04]  /*3000*/  FFMA.FTZ R2, R102, UR4, -R0 ;  /* 0x0000000466027c23 */ /* 0x000fc80008010800 */
[----:B------:R1:W-:Y:S02]  /*3010*/  MUFU.EX2 R200, R2 ;  /* 0x0000000200c87308 */ /* 0x0003e40000000800 */
[----:B-1----:R-:W-:-:S06]  /*3020*/  FFMA.FTZ R2, R103, UR4, -R0 ;  /* 0x0000000467027c23 */ /* 0x002fcc0008010800 */
[----:B------:R1:W4:Y:S02]  /*3030*/  MUFU.EX2 R7, R2 ;  /* 0x0000000200077308 */ /* 0x0003240000000800 */
[----:B-1----:R-:W-:-:S06]  /*3040*/  FFMA.FTZ R2, R106, UR4, -R0 ;  /* 0x000000046a027c23 */ /* 0x002fcc0008010800 */
[----:B------:R1:W-:Y:S02]  /*3050*/  MUFU.EX2 R202, R2 ;  /* 0x0000000200ca7308 */ /* 0x0003e40000000800 */
[----:B-1----:R-:W-:-:S06]  /*3060*/  FFMA.FTZ R2, R107, UR4, -R0 ;  /* 0x000000046b027c23 */ /* 0x002fcc0008010800 */
[----:B------:R1:W4:Y:S01]  /*3070*/  MUFU.EX2 R201, R2 ;  /* 0x0000000200c97308 */ /* 0x0003220000000800 */
[----:B---3--:R-:W-:Y:S02]  /*3080*/  F2FP.BF16.F32.PACK_AB R15, R204, R238 ;  /* 0x000000eecc0f723e */ /* 0x008fe400000010ff */
[----:B------:R-:W-:Y:S01]  /*3090*/  F2FP.BF16.F32.PACK_AB R8, R244, R239 ;  /* 0x000000eff408723e */ /* 0x000fe200000010ff */
[----:B-1----:R-:W-:-:S04]  /*30a0*/  FFMA.FTZ R2, R98, UR4, -R0 ;  /* 0x0000000462027c23 */ /* 0x002fc80008010800 */
[----:B------:R1:W-:Y:S01]  /*30b0*/  MUFU.EX2 R3, R2 ;  /* 0x0000000200037308 */ /* 0x0003e20000000800 */
[----:B------:R-:W-:Y:S02]  /*30c0*/  F2FP.BF16.F32.PACK_AB R10, R138, R137 ;  /* 0x000000898a0a723e */ /* 0x000fe400000010ff */
[----:B----4-:R-:W-:Y:S02]  /*30d0*/  F2FP.BF16.F32.PACK_AB R9, R7, R200 ;  /* 0x000000c80709723e */ /* 0x010fe400000010ff */
[----:B------:R-:W-:Y:S01]  /*30e0*/  F2FP.BF16.F32.PACK_AB R11, R201, R202 ;  /* 0x000000cac90b723e */ /* 0x000fe200000010ff */
[----:B-1----:R-:W-:-:S04]  /*30f0*/  FFMA.FTZ R2, R99, UR4, -R0 ;  /* 0x0000000463027c23 */ /* 0x002fc80008010800 */
[----:B------:R1:W3:Y:S01]  /*3100*/  MUFU.EX2 R83, R2 ;  /* 0x0000000200537308 */ /* 0x0002e20000000800 */
[----:B------:R-:W-:Y:S01]  /*3110*/  HMMA.16816.F32.BF16 R88, R12, R70, R36 ;  /* 0x000000460c58723c */ /* 0x000fe20000041824 */
[----:B-1----:R-:W-:-:S06]  /*3120*/  FFMA.FTZ R2, R126, UR4, -R0 ;  /* 0x000000047e027c23 */ /* 0x002fcc0008010800 */
[----:B------:R1:W-:Y:S01]  /*3130*/  MUFU.EX2 R134, R2 ;  /* 0x0000000200867308 */ /* 0x0003e20000000800 */
[----:B------:R-:W-:Y:S01]  /*3140*/  HMMA.16816.F32.BF16 R36, R8, R24, RZ ;  /* 0x000000180824723c */ /* 0x000fe200000418ff */
[----:B-1----:R-:W-:-:S06]  /*3150*/  FFMA.FTZ R2, R127, UR4, -R0 ;  /* 0x000000047f027c23 */ /* 0x002fcc0008010800 */
[----:B------:R-:W1:Y:S01]  /*3160*/  MUFU.EX2 R2, R2 ;  /* 0x0000000200027308 */ /* 0x000e620000000800 */
[----:B------:R-:W-:Y:S01]  /*3170*/  HMMA.16816.F32.BF16 R92, R12, R72, R44 ;  /* 0x000000480c5c723c */ /* 0x000fe2000004182c */
[----:B---3--:R-:W-:-:S05]  /*3180*/  MOV R127, R83 ;  /* 0x00000053007f7202 */ /* 0x008fca0000000f00 */
[C---:B------:R-:W-:Y:S06]  /*3190*/  HMMA.16816.F32.BF16 R44, R12.reuse, R66, R40 ;  /* 0x000000420c2c723c */ /* 0x040fec0000041828 */
[C---:B------:R-:W-:Y:S06]  /*31a0*/  HMMA.16816.F32.BF16 R112, R12.reuse, R64, R52 ;  /* 0x000000400c70723c */ /* 0x040fec0000041834 */
[C---:B------:R-:W-:Y:S06]  /*31b0*/  HMMA.16816.F32.BF16 R84, R12.reuse, R68, R48 ;  /* 0x000000440c54723c */ /* 0x040fec0000041830 */
[C---:B------:R-:W-:Y:S06]  /*31c0*/  HMMA.16816.F32.BF16 R116, R12.reuse, R76, R60 ;  /* 0x0000004c0c74723c */ /* 0x040fec000004183c */
[C---:B------:R-:W-:Y:S06]  /*31d0*/  HMMA.16816.F32.BF16 R108, R12.reuse, R74, R32 ;  /* 0x0000004a0c6c723c */ /* 0x040fec0000041820 */
[----:B------:R-:W-:Y:S06]  /*31e0*/  HMMA.16816.F32.BF16 R100, R12, R78, R28 ;  /* 0x0000004e0c64723c */ /* 0x000fec000004181c */
[C---:B------:R-:W-:Y:S06]  /*31f0*/  HMMA.16816.F32.BF16 R40, R8.reuse, R26, RZ ;  /* 0x0000001a0828723c */ /* 0x040fec00000418ff */
[C---:B------:R-:W-:Y:S06]  /*3200*/  HMMA.16816.F32.BF16 R28, R8.reuse, R20, RZ ;  /* 0x00000014081c723c */ /* 0x040fec00000418ff */
[C---:B------:R-:W-:Y:S06]  /*3210*/  HMMA.16816.F32.BF16 R12, R8.reuse, R16, RZ ;  /* 0x00000010080c723c */ /* 0x040fec00000418ff */
[C---:B------:R-:W-:Y:S06]  /*3220*/  HMMA.16816.F32.BF16 R32, R8.reuse, R22, RZ ;  /* 0x000000160820723c */ /* 0x040fec00000418ff */
[C---:B------:R-:W-:Y:S06]  /*3230*/  HMMA.16816.F32.BF16 R24, R8.reuse, R18, RZ ;  /* 0x000000120818723c */ /* 0x040fec00000418ff */
[C---:B------:R-:W-:Y:S06]  /*3240*/  HMMA.16816.F32.BF16 R16, R8.reuse, R56, RZ ;  /* 0x000000380810723c */ /* 0x040fec00000418ff */
[----:B------:R-:W-:Y:S07]  /*3250*/  HMMA.16816.F32.BF16 R20, R8, R58, RZ ;  /* 0x0000003a0814723c */ /* 0x000fee00000418ff */
[----:B------:R-:W-:-:S02]  /*3260*/  F2FP.BF16.F32.PACK_AB R9, R127, R3 ;  /* 0x000000037f09723e */ /* 0x000fc400000010ff */
[----:B------:R-:W-:Y:S02]  /*3270*/  F2FP.BF16.F32.PACK_AB R10, R247, R124 ;  /* 0x0000007cf70a723e */ /* 0x000fe400000010ff */
[----:B-1----:R-:W-:Y:S02]  /*3280*/  F2FP.BF16.F32.PACK_AB R11, R2, R134 ;  /* 0x00000086020b723e */ /* 0x002fe400000010ff */
[----:B--2---:R-:W-:-:S07]  /*3290*/  F2FP.BF16.F32.PACK_AB R8, R136, R82 ;  /* 0x000000528808723e */ /* 0x004fce00000010ff */
[----:B------:R-:W-:Y:S07]  /*32a0*/  HMMA.16816.F32.BF16 R60, R8, R64, R36 ;  /* 0x00000040083c723c */ /* 0x000fee0000041824 */
[----:B------:R-:W-:Y:S01]  /*32b0*/  MOV R65, R2 ;  /* 0x0000000200417202 */ /* 0x000fe20000000f00 */
[----:B------:R-:W-:-:S04]  /*32c0*/  FFMA.FTZ R2, R140, UR4, -R6 ;  /* 0x000000048c027c23 */ /* 0x000fc80008010806 */
[----:B------:R1:W-:Y:S02]  /*32d0*/  MUFU.EX2 R246, R2 ;  /* 0x0000000200f67308 */ /* 0x0003e40000000800 */
[----:B-1----:R-:W-:-:S06]  /*32e0*/  FFMA.FTZ R2, R141, UR4, -R6 ;  /* 0x000000048d027c23 */ /* 0x002fcc0008010806 */
        /* <DEDUP_REMOVED lines=8> */
[----:B------:R1:W-:Y:S01]  /*3370*/  MUFU.EX2 R233, R2 ;  /* 0x0000000200e97308 */ /* 0x0003e20000000800 */
[----:B------:R2:W-:Y:S01]  /*3380*/  STL [R1+0xb4], R238 ;  /* 0x0000b4ee01007387 */ /* 0x0005e20000100800 */
[----:B-1----:R-:W-:-:S06]  /*3390*/  FFMA.FTZ R2, R128, UR4, -R5 ;  /* 0x0000000480027c23 */ /* 0x002fcc0008010805 */
[----:B------:R1:W-:Y:S01]  /*33a0*/  MUFU.EX2 R236, R2 ;  /* 0x0000000200ec7308 */ /* 0x0003e20000000800 */
[----:B------:R-:W-:Y:S01]  /*33b0*/  IMAD.MOV.U32 R135, RZ, RZ, R81 ;  /* 0x000000ffff877224 */ /* 0x000fe200078e0051 */
[----:B--2---:R-:W-:Y:S01]  /*33c0*/  MOV R238, R80 ;  /* 0x0000005000ee7202 */ /* 0x004fe20000000f00 */
[----:B-1----:R-:W-:-:S05]  /*33d0*/  FFMA.FTZ R2, R129, UR4, -R5 ;  /* 0x0000000481027c23 */ /* 0x002fca0008010805 */
[----:B------:R1:W2:Y:S01]  /*33e0*/  MUFU.EX2 R232, R2 ;  /* 0x0000000200e87308 */ /* 0x0002a20000000800 */
[----:B------:R-:W-:Y:S01]  /*33f0*/  HMMA.16816.F32.BF16 R80, R8, R72, R12 ;  /* 0x000000480850723c */ /* 0x000fe2000004180c */
[----:B------:R-:W3:Y:S01]  /*3400*/  LDSM.16.MT88.4 R12, [R139+0x9000] ;  /* 0x009000008b0c783b */ /* 0x000ee20000004200 */
[----:B-1----:R-:W-:-:S05]  /*3410*/  FFMA.FTZ R2, R120, UR4, -R5 ;  /* 0x0000000478027c23 */ /* 0x002fca0008010805 */
[----:B------:R1:W-:Y:S01]  /*3420*/  MUFU.EX2 R128, R2 ;  /* 0x0000000200807308 */ /* 0x0003e20000000800 */
[C---:B------:R-:W-:Y:S06]  /*3430*/  HMMA.16816.F32.BF16 R56, R8.reuse, R68, R28 ;  /* 0x000000440838723c */ /* 0x040fec000004181c */
[----:B------:R-:W-:Y:S01]  /*3440*/  HMMA.16816.F32.BF16 R36, R8, R70, R32 ;  /* 0x000000460824723c */ /* 0x000fe20000041820 */
[----:B-1----:R-:W-:-:S05]  /*3450*/  FFMA.FTZ R2, R121, UR4, -R5 ;  /* 0x0000000479027c23 */ /* 0x002fca0008010805 */
[C---:B------:R-:W-:Y:S01]  /*3460*/  HMMA.16816.F32.BF16 R52, R8.reuse, R76, R16 ;  /* 0x0000004c0834723c */ /* 0x040fe20000041810 */
[----:B------:R-:W1:Y:S01]  /*3470*/  LDSM.16.MT88.4 R16, [R230+0x9000] ;  /* 0x00900000e610783b */ /* 0x000e620000004200 */
[----:B------:R4:W-:Y:S04]  /*3480*/  MUFU.EX2 R140, R2 ;  /* 0x00000002008c7308 */ /* 0x0009e80000000800 */
[C---:B------:R-:W-:Y:S01]  /*3490*/  HMMA.16816.F32.BF16 R32, R8.reuse, R74, R24 ;  /* 0x0000004a0820723c */ /* 0x040fe20000041818 */
[----:B------:R-:W-:Y:S05]  /*34a0*/  LDSM.16.MT88.4 R24, [R229+0x9000] ;  /* 0x00900000e518783b */ /* 0x000fea0000004200 */
[----:B------:R-:W-:Y:S01]  /*34b0*/  HMMA.16816.F32.BF16 R28, R8, R78, R20 ;  /* 0x0000004e081c723c */ /* 0x000fe20000041814 */
[----:B------:R-:W1:Y:S01]  /*34c0*/  LDSM.16.MT88.4 R20, [R228+0x9000] ;  /* 0x00900000e414783b */ /* 0x000e620000004200 */
[----:B----4-:R-:W-:-:S03]  /*34d0*/  FFMA.FTZ R2, R130, UR4, -R4 ;  /* 0x0000000482027c23 */ /* 0x010fc60008010804 */
[----:B------:R4:W-:Y:S01]  /*34e0*/  STL [R1+0x34], R3 ;  /* 0x0000340301007387 */ /* 0x0009e20000100800 */
[----:B------:R2:W-:Y:S03]  /*34f0*/  MUFU.EX2 R235, R2 ;  /* 0x0000000200eb7308 */ /* 0x0005e60000000800 */
[----:B------:R3:W-:Y:S01]  /*3500*/  STL [R1+0xb8], R201 ;  /* 0x0000b8c901007387 */ /* 0x0007e20000100800 */
[--C-:B--2---:R-:W-:Y:S01]  /*3510*/  FFMA.FTZ R2, R122, UR4, -R4.reuse ;  /* 0x000000047a027c23 */ /* 0x104fe20008010804 */
[----:B----4-:R-:W-:-:S03]  /*3520*/  FFMA.FTZ R3, R131, UR4, -R4 ;  /* 0x0000000483037c23 */ /* 0x010fc60008010804 */
[----:B---3--:R2:W-:Y:S08]  /*3530*/  MUFU.EX2 R201, R2 ;  /* 0x0000000200c97308 */ /* 0x0085f00000000800 */
[----:B------:R-:W3:Y:S01]  /*3540*/  MUFU.EX2 R231, R3 ;  /* 0x0000000300e77308 */ /* 0x000ee20000000800 */
[----:B--2---:R-:W-:-:S07]  /*3550*/  FFMA.FTZ R2, R123, UR4, -R4 ;  /* 0x000000047b027c23 */ /* 0x004fce0008010804 */
[----:B------:R2:W4:Y:S01]  /*3560*/  MUFU.EX2 R132, R2 ;  /* 0x0000000200847308 */ /* 0x0005220000000800 */
[----:B------:R-:W-:Y:S01]  /*3570*/  HMMA.16816.F32.BF16 R40, R8, R66, R40 ;  /* 0x000000420828723c */ /* 0x000fe20000041828 */
[----:B--2---:R-:W-:-:S06]  /*3580*/  FFMA.FTZ R2, R146, UR4, -R0 ;  /* 0x0000000492027c23 */ /* 0x004fcc0008010800 */
[----:B------:R2:W-:Y:S01]  /*3590*/  MUFU.EX2 R123, R2 ;  /* 0x00000002007b7308 */ /* 0x0005e20000000800 */
[----:B------:R-:W-:Y:S02]  /*35a0*/  F2FP.BF16.F32.PACK_AB R8, R232, R236 ;  /* 0x000000ece808723e */ /* 0x000fe400000010ff */
[----:B---3--:R-:W-:Y:S02]  /*35b0*/  F2FP.BF16.F32.PACK_AB R9, R231, R235 ;  /* 0x000000ebe709723e */ /* 0x008fe400000010ff */
[----:B------:R-:W-:Y:S02]  /*35c0*/  F2FP.BF16.F32.PACK_AB R10, R140, R128 ;  /* 0x000000808c0a723e */ /* 0x000fe400000010ff */
[----:B----4-:R-:W-:Y:S01]  /*35d0*/  F2FP.BF16.F32.PACK_AB R11, R132, R201 ;  /* 0x000000c9840b723e */ /* 0x010fe200000010ff */
[----:B--2---:R-:W-:-:S04]  /*35e0*/  FFMA.FTZ R2, R147, UR4, -R0 ;  /* 0x0000000493027c23 */ /* 0x004fc80008010800 */
[----:B------:R2:W3:Y:S02]  /*35f0*/  MUFU.EX2 R126, R2 ;  /* 0x00000002007e7308 */ /* 0x0004e40000000800 */
[C---:B------:R-:W-:Y:S07]  /*3600*/  HMMA.16816.F32.BF16 R48, R8.reuse, R12, R112 ;  /* 0x0000000c0830723c */ /* 0x040fee0000041870 */
[----:B------:R-:W-:Y:S01]  /*3610*/  IMAD.MOV.U32 R114, RZ, RZ, R64 ;  /* 0x000000ffff727224 */ /* 0x000fe200078e0040 */
[C---:B-1----:R-:W-:Y:S06]  /*3620*/  HMMA.16816.F32.BF16 R76, R8.reuse, R16, R84 ;  /* 0x00000010084c723c */ /* 0x042fec0000041854 */
[----:B------:R-:W-:Y:S01]  /*3630*/  HMMA.16816.F32.BF16 R92, R8, R20, R92 ;  /* 0x00000014085c723c */ /* 0x000fe2000004185c */
[----:B--2---:R-:W-:-:S05]  /*3640*/  FFMA.FTZ R2, R156, UR4, -R6 ;  /* 0x000000049c027c23 */ /* 0x004fca0008010806 */
[C---:B------:R-:W-:Y:S01]  /*3650*/  HMMA.16816.F32.BF16 R116, R8.reuse, R24, R116 ;  /* 0x000000180874723c */ /* 0x040fe20000041874 */
[----:B------:R1:W2:Y:S05]  /*3660*/  MUFU.EX2 R3, R2 ;  /* 0x0000000200037308 */ /* 0x0002aa0000000800 */
[C---:B------:R-:W-:Y:S06]  /*3670*/  HMMA.16816.F32.BF16 R44, R8.reuse, R14, R44 ;  /* 0x0000000e082c723c */ /* 0x040fec000004182c */
[C---:B------:R-:W-:Y:S06]  /*3680*/  HMMA.16816.F32.BF16 R88, R8.reuse, R18, R88 ;  /* 0x000000120858723c */ /* 0x040fec0000041858 */
[----:B------:R-:W-:Y:S01]  /*3690*/  HMMA.16816.F32.BF16 R108, R8, R22, R108 ;  /* 0x00000016086c723c */ /* 0x000fe2000004186c */
[----:B-1----:R-:W-:-:S05]  /*36a0*/  FFMA.FTZ R2, R157, UR4, -R6 ;  /* 0x000000049d027c23 */ /* 0x002fca0008010806 */
[----:B------:R-:W-:Y:S07]  /*36b0*/  HMMA.16816.F32.BF16 R100, R8, R26, R100 ;  /* 0x0000001a0864723c */ /* 0x000fee0000041864 */
[----:B------:R-:W-:Y:S02]  /*36c0*/  F2FP.BF16.F32.PACK_AB R8, R137, R246 ;  /* 0x000000f68908723e */ /* 0x000fe400000010ff */
[----:B------:R-:W-:Y:S02]  /*36d0*/  F2FP.BF16.F32.PACK_AB R9, R233, R237 ;  /* 0x000000ede909723e */ /* 0x000fe400000010ff */
[----:B------:R-:W-:-:S02]  /*36e0*/  F2FP.BF16.F32.PACK_AB R10, R138, R114 ;  /* 0x000000728a0a723e */ /* 0x000fc400000010ff */
[----:B---3--:R-:W-:-:S07]  /*36f0*/  F2FP.BF16.F32.PACK_AB R11, R126, R123 ;  /* 0x0000007b7e0b723e */ /* 0x008fce00000010ff */
[C---:B------:R-:W-:Y:S01]  /*3700*/  HMMA.16816.F32.BF16 R104, R8.reuse, R12, R60 ;  /* 0x0000000c0868723c */ /* 0x040fe2000004183c */
[----:B------:R1:W3:Y:S05]  /*3710*/  MUFU.EX2 R12, R2 ;  /* 0x00000002000c7308 */ /* 0x0002ea0000000800 */
[----:B------:R-:W-:Y:S01]  /*3720*/  HMMA.16816.F32.BF16 R96, R8, R14, R40 ;  /* 0x0000000e0860723c */ /* 0x000fe20000041828 */
[----:B-1----:R-:W-:-:S04]  /*3730*/  FFMA.FTZ R2, R160, UR4, -R6 ;  /* 0x00000004a0027c23 */ /* 0x002fc80008010806 */
[----:B------:R1:W-:Y:S02]  /*3740*/  MUFU.EX2 R121, R2 ;  /* 0x0000000200797308 */ /* 0x0003e40000000800 */
[----:B-1----:R-:W-:-:S06]  /*3750*/  FFMA.FTZ R2, R161, UR4, -R6 ;  /* 0x00000004a1027c23 */ /* 0x002fcc0008010806 */
[----:B------:R1:W-:Y:S02]  /*3760*/  MUFU.EX2 R41, R2 ;  /* 0x0000000200297308 */ /* 0x0003e40000000800 */
[----:B-1----:R-:W-:-:S06]  /*3770*/  FFMA.FTZ R2, R158, UR4, -R0 ;  /* 0x000000049e027c23 */ /* 0x002fcc0008010800 */
[----:B------:R1:W-:Y:S01]  /*3780*/  MUFU.EX2 R156, R2 ;  /* 0x00000002009c7308 */ /* 0x0003e20000000800 */
[----:B------:R-:W-:Y:S01]  /*3790*/  MOV R64, R238 ;  /* 0x000000ee00407202 */ /* 0x000fe20000000f00 */
[----:B-1----:R-:W-:-:S06]  /*37a0*/  FFMA.FTZ R2, R159, UR4, -R0 ;  /* 0x000000049f027c23 */ /* 0x002fcc0008010800 */
[----:B------:R1:W-:Y:S01]  /*37b0*/  MUFU.EX2 R158, R2 ;  /* 0x00000002009e7308 */ /* 0x0003e20000000800 */
[----:B--2---:R-:W-:Y:S01]  /*37c0*/  MOV R157, R3 ;  /* 0x00000003009d7202 */ /* 0x004fe20000000f00 */
[----:B-1----:R-:W-:-:S06]  /*37d0*/  FFMA.FTZ R2, R192, UR4, -R5 ;  /* 0x00000004c0027c23 */ /* 0x002fcc0008010805 */
[----:B------:R1:W-:Y:S02]  /*37e0*/  MUFU.EX2 R129, R2 ;  /* 0x0000000200817308 */ /* 0x0003e40000000800 */
[----:B-1----:R-:W-:-:S06]  /*37f0*/  FFMA.FTZ R2, R193, UR4, -R5 ;  /* 0x00000004c1027c23 */ /* 0x002fcc0008010805 */
[----:B------:R1:W-:Y:S01]  /*3800*/  MUFU.EX2 R238, R2 ;  /* 0x0000000200ee7308 */ /* 0x0003e20000000800 */
[----:B------:R-:W-:Y:S02]  /*3810*/  IMAD.MOV.U32 R141, RZ, RZ, R135 ;  /* 0x000000ffff8d7224 */ /* 0x000fe400078e0087 */
[----:B-1----:R-:W-:-:S05]  /*3820*/  FFMA.FTZ R2, R148, UR4, -R5 ;  /* 0x0000000494027c23 */ /* 0x002fca0008010805 */
        /* <DEDUP_REMOVED lines=8> */
[----:B------:R1:W2:Y:S02]  /*38b0*/  MUFU.EX2 R40, R2 ;  /* 0x0000000200287308 */ /* 0x0002a40000000800 */
[----:B-1----:R-:W-:-:S06]  /*38c0*/  FFMA.FTZ R2, R151, UR4, -R4 ;  /* 0x0000000497027c23 */ /* 0x002fcc0008010804 */
[----:B------:R1:W4:Y:S01]  /*38d0*/  MUFU.EX2 R160, R2 ;  /* 0x0000000200a07308 */ /* 0x0003220000000800 */
[----:B------:R-:W-:Y:S02]  /*38e0*/  IMAD.MOV.U32 R147, RZ, RZ, R234 ;  /* 0x000000ffff937224 */ /* 0x000fe400078e00ea */
[----:B-1----:R-:W-:-:S05]  /*38f0*/  FFMA.FTZ R2, R162, UR4, -R0 ;  /* 0x00000004a2027c23 */ /* 0x002fca0008010800 */
[----:B------:R1:W-:Y:S02]  /*3900*/  MUFU.EX2 R120, R2 ;  /* 0x0000000200787308 */ /* 0x0003e40000000800 */
[----:B-1----:R-:W-:-:S06]  /*3910*/  FFMA.FTZ R2, R163, UR4, -R0 ;  /* 0x00000004a3027c23 */ /* 0x002fcc0008010800 */
[----:B------:R1:W4:Y:S02]  /*3920*/  MUFU.EX2 R159, R2 ;  /* 0x00000002009f7308 */ /* 0x0003240000000800 */
[----:B-1----:R-:W-:-:S06]  /*3930*/  FFMA.FTZ R2, R176, UR4, -R6 ;  /* 0x00000004b0027c23 */ /* 0x002fcc0008010806 */
[----:B------:R1:W-:Y:S01]  /*3940*/  MUFU.EX2 R234, R2 ;  /* 0x0000000200ea7308 */ /* 0x0003e20000000800 */
[----:B------:R-:W-:Y:S01]  /*3950*/  HMMA.16816.F32.BF16 R72, R8, R18, R36 ;  /* 0x000000120848723c */ /* 0x000fe20000041824 */
[----:B---3--:R-:W-:Y:S02]  /*3960*/  MOV R194, R12 ;  /* 0x0000000c00c27202 */ /* 0x008fe40000000f00 */
[----:B------:R-:W3:Y:S01]  /*3970*/  LDSM.16.MT88.4 R12, [R139+0x9800] ;  /* 0x009800008b0c783b */ /* 0x000ee20000004200 */
[----:B-1----:R-:W-:-:S04]  /*3980*/  FFMA.FTZ R2, R177, UR4, -R6 ;  /* 0x00000004b1027c23 */ /* 0x002fc80008010806 */
[----:B------:R1:W-:Y:S01]  /*3990*/  MUFU.EX2 R148, R2 ;  /* 0x0000000200947308 */ /* 0x0003e20000000800 */
[C---:B------:R-:W-:Y:S06]  /*39a0*/  HMMA.16816.F32.BF16 R36, R8.reuse, R22, R32 ;  /* 0x000000160824723c */ /* 0x040fec0000041820 */
[----:B------:R-:W-:Y:S01]  /*39b0*/  HMMA.16816.F32.BF16 R84, R8, R16, R56 ;  /* 0x000000100854723c */ /* 0x000fe20000041838 */
[----:B------:R-:W3:Y:S01]  /*39c0*/  LDSM.16.MT88.4 R16, [R230+0x9800] ;  /* 0x00980000e610783b */ /* 0x000ee20000004200 */
[----:B-1----:R-:W-:-:S04]  /*39d0*/  FFMA.FTZ R2, R180, UR4, -R6 ;  /* 0x00000004b4027c23 */ /* 0x002fc80008010806 */
[----:B------:R1:W-:Y:S01]  /*39e0*/  MUFU.EX2 R195, R2 ;  /* 0x0000000200c37308 */ /* 0x0003e20000000800 */
[C---:B------:R-:W-:Y:S01]  /*39f0*/  HMMA.16816.F32.BF16 R68, R8.reuse, R20, R80 ;  /* 0x000000140844723c */ /* 0x040fe20000041850 */
[----:B------:R-:W3:Y:S05]  /*3a00*/  LDSM.16.MT88.4 R20, [R228+0x9800] ;  /* 0x00980000e414783b */ /* 0x000eea0000004200 */
[----:B------:R-:W-:Y:S01]  /*3a10*/  HMMA.16816.F32.BF16 R32, R8, R24, R52 ;  /* 0x000000180820723c */ /* 0x000fe20000041834 */
[----:B-1----:R-:W-:-:S05]  /*3a20*/  FFMA.FTZ R2, R181, UR4, -R6 ;  /* 0x00000004b5027c23 */ /* 0x002fca0008010806 */
[----:B------:R-:W-:Y:S01]  /*3a30*/  HMMA.16816.F32.BF16 R28, R8, R26, R28 ;  /* 0x0000001a081c723c */ /* 0x000fe2000004181c */
[----:B------:R-:W1:Y:S01]  /*3a40*/  LDSM.16.MT88.4 R24, [R229+0x9800] ;  /* 0x00980000e518783b */ /* 0x000e620000004200 */
[----:B------:R2:W-:Y:S01]  /*3a50*/  MUFU.EX2 R192, R2 ;  /* 0x0000000200c07308 */ /* 0x0005e20000000800 */
[----:B------:R-:W-:Y:S02]  /*3a60*/  IMAD.MOV.U32 R113, RZ, RZ, R245 ;  /* 0x000000ffff717224 */ /* 0x000fe400078e00f5 */
[----:B--2---:R-:W-:-:S05]  /*3a70*/  FFMA.FTZ R2, R178, UR4, -R0 ;  /* 0x00000004b2027c23 */ /* 0x004fca0008010800 */
[----:B------:R2:W-:Y:S01]  /*3a80*/  MUFU.EX2 R80, R2 ;  /* 0x0000000200507308 */ /* 0x0005e20000000800 */
[----:B------:R-:W-:Y:S02]  /*3a90*/  MOV R143, R125 ;  /* 0x0000007d008f7202 */ /* 0x000fe40000000f00 */
[----:B------:R-:W-:Y:S01]  /*3aa0*/  MOV R125, R252 ;  /* 0x000000fc007d7202 */ /* 0x000fe20000000f00 */
[----:B--2---:R-:W-:-:S04]  /*3ab0*/  FFMA.FTZ R2, R179, UR4, -R0 ;  /* 0x00000004b3027c23 */ /* 0x004fc80008010800 */
[----:B------:R2:W-:Y:S01]  /*3ac0*/  MUFU.EX2 R149, R2 ;  /* 0x0000000200957308 */ /* 0x0005e20000000800 */
[----:B------:R-:W-:Y:S01]  /*3ad0*/  MOV R112, R244 ;  /* 0x000000f400707202 */ /* 0x000fe20000000f00 */
[----:B--2---:R-:W-:-:S06]  /*3ae0*/  FFMA.FTZ R2, R184, UR4, -R5 ;  /* 0x00000004b8027c23 */ /* 0x004fcc0008010805 */
[----:B------:R2:W-:Y:S01]  /*3af0*/  MUFU.EX2 R245, R2 ;  /* 0x0000000200f57308 */ /* 0x0005e20000000800 */
[----:B------:R-:W-:Y:S01]  /*3b00*/  IMAD.MOV.U32 R163, RZ, RZ, R40 ;  /* 0x000000ffffa37224 */ /* 0x000fe200078e0028 */
[----:B------:R-:W-:Y:S01]  /*3b10*/  MOV R193, R239 ;  /* 0x000000ef00c17202 */ /* 0x000fe20000000f00 */
[----:B--2---:R-:W-:-:S05]  /*3b20*/  FFMA.FTZ R2, R185, UR4, -R5 ;  /* 0x00000004b9027c23 */ /* 0x004fca0008010805 */
[----:B------:R2:W1:Y:S01]  /*3b30*/  MUFU.EX2 R252, R2 ;  /* 0x0000000200fc7308 */ /* 0x0004620000000800 */
[----:B------:R-:W-:Y:S02]  /*3b40*/  MOV R146, R211 ;  /* 0x000000d300927202 */ /* 0x000fe40000000f00 */
[----:B------:R-:W-:Y:S01]  /*3b50*/  F2FP.BF16.F32.PACK_AB R8, R238, R129 ;  /* 0x00000081ee08723e */ /* 0x000fe200000010ff */
[----:B--2---:R-:W-:-:S04]  /*3b60*/  FFMA.FTZ R2, R152, UR4, -R5 ;  /* 0x0000000498027c23 */ /* 0x004fc80008010805 */
[----:B------:R2:W-:Y:S01]  /*3b70*/  MUFU.EX2 R244, R2 ;  /* 0x0000000200f47308 */ /* 0x0005e20000000800 */
[----:B------:R-:W-:Y:S02]  /*3b80*/  F2FP.BF16.F32.PACK_AB R9, R122, R135 ;  /* 0x000000877a09723e */ /* 0x000fe400000010ff */
[----:B------:R-:W-:Y:S02]  /*3b90*/  F2FP.BF16.F32.PACK_AB R10, R161, R3 ;  /* 0x00000003a10a723e */ /* 0x000fe400000010ff */
[----:B----4-:R-:W-:Y:S01]  /*3ba0*/  F2FP.BF16.F32.PACK_AB R11, R160, R163 ;  /* 0x000000a3a00b723e */ /* 0x010fe200000010ff */
[----:B--2---:R-:W-:-:S04]  /*3bb0*/  FFMA.FTZ R2, R153, UR4, -R5 ;  /* 0x0000000499027c23 */ /* 0x004fc80008010805 */
[----:B------:R2:W-:Y:S01]  /*3bc0*/  MUFU.EX2 R239, R2 ;  /* 0x0000000200ef7308 */ /* 0x0005e20000000800 */
[----:B------:R-:W-:Y:S01]  /*3bd0*/  MOV R162, R41 ;  /* 0x0000002900a27202 */ /* 0x000fe20000000f00 */
[----:B------:R-:W-:Y:S01]  /*3be0*/  IMAD.MOV.U32 R142, RZ, RZ, R65 ;  /* 0x000000ffff8e7224 */ /* 0x000fe200078e0041 */
[----:B------:R-:W-:Y:S01]  /*3bf0*/  MOV R145, R210 ;  /* 0x000000d200917202 */ /* 0x000fe20000000f00 */
[----:B---3--:R-:W-:Y:S01]  /*3c00*/  HMMA.16816.F32.BF16 R60, R8, R14, R44 ;  /* 0x0000000e083c723c */ /* 0x008fe2000004182c */
[----:B------:R-:W-:Y:S01]  /*3c10*/  MOV R130, R64 ;  /* 0x0000004000827202 */ /* 0x000fe20000000f00 */
[----:B--2---:R-:W-:-:S04]  /*3c20*/  FFMA.FTZ R2, R186, UR4, -R4 ;  /* 0x00000004ba027c23 */ /* 0x004fc80008010804 */
[----:B------:R2:W-:Y:S01]  /*3c30*/  MUFU.EX2 R211, R2 ;  /* 0x0000000200d37308 */ /* 0x0005e20000000800 */
[----:B------:R-:W-:Y:S01]  /*3c40*/  HMMA.16816.F32.BF16 R64, R8, R12, R48 ;  /* 0x0000000c0840723c */ /* 0x000fe20000041830 */
[----:B------:R-:W-:-:S05]  /*3c50*/  MOV R131, R208 ;  /* 0x000000d000837202 */ /* 0x000fca0000000f00 */
[----:B------:R-:W-:Y:S01]  /*3c60*/  HMMA.16816.F32.BF16 R56, R8, R16, R76 ;  /* 0x000000100838723c */ /* 0x000fe2000004184c */
[----:B--2---:R-:W-:-:S05]  /*3c70*/  FFMA.FTZ R2, R187, UR4, -R4 ;  /* 0x00000004bb027c23 */ /* 0x004fca0008010804 */
[C---:B------:R-:W-:Y:S01]  /*3c80*/  HMMA.16816.F32.BF16 R52, R8.reuse, R18, R88 ;  /* 0x000000120834723c */ /* 0x040fe20000041858 */
[----:B------:R2:W3:Y:S05]  /*3c90*/  MUFU.EX2 R210, R2 ;  /* 0x0000000200d27308 */ /* 0x0004ea0000000800 */
[C---:B------:R-:W-:Y:S06]  /*3ca0*/  HMMA.16816.F32.BF16 R48, R8.reuse, R20, R92 ;  /* 0x000000140830723c */ /* 0x040fec000004185c */
[C---:B------:R-:W-:Y:S06]  /*3cb0*/  HMMA.16816.F32.BF16 R40, R8.reuse, R22, R108 ;  /* 0x000000160828723c */ /* 0x040fec000004186c */
[----:B-1----:R-:W-:Y:S01]  /*3cc0*/  HMMA.16816.F32.BF16 R116, R8, R24, R116 ;  /* 0x000000180874723c */ /* 0x002fe20000041874 */
[----:B--2---:R-:W-:-:S05]  /*3cd0*/  FFMA.FTZ R2, R154, UR4, -R4 ;  /* 0x000000049a027c23 */ /* 0x004fca0008010804 */
[----:B------:R-:W-:Y:S01]  /*3ce0*/  HMMA.16816.F32.BF16 R44, R8, R26, R100 ;  /* 0x0000001a082c723c */ /* 0x000fe20000041864 */
[----:B------:R1:W-:Y:S06]  /*3cf0*/  MUFU.EX2 R208, R2 ;  /* 0x0000000200d07308 */ /* 0x0003ec0000000800 */
[----:B------:R-:W-:Y:S02]  /*3d00*/  F2FP.BF16.F32.PACK_AB R8, R194, R157 ;  /* 0x0000009dc208723e */ /* 0x000fe400000010ff */
[----:B------:R-:W-:Y:S02]  /*3d10*/  F2FP.BF16.F32.PACK_AB R9, R158, R156 ;  /* 0x0000009c9e09723e */ /* 0x000fe400000010ff */
[----:B------:R-:W-:-:S02]  /*3d20*/  F2FP.BF16.F32.PACK_AB R10, R162, R121 ;  /* 0x00000079a20a723e */ /* 0x000fc400000010ff */
[----:B------:R-:W-:Y:S01]  /*3d30*/  F2FP.BF16.F32.PACK_AB R11, R159, R120 ;  /* 0x000000789f0b723e */ /* 0x000fe200000010ff */
[----:B------:R-:W-:Y:S02]  /*3d40*/  IMAD.MOV.U32 R144, RZ, RZ, R209 ;  /* 0x000000ffff907224 */ /* 0x000fe400078e00d1 */
[----:B-1----:R-:W-:-:S04]  /*3d50*/  FFMA.FTZ R2, R155, UR4, -R4 ;  /* 0x000000049b027c23 */ /* 0x002fc80008010804 */
[----:B------:R-:W-:Y:S01]  /*3d60*/  HMMA.16816.F32.BF16 R108, R8, R12, R104 ;  /* 0x0000000c086c723c */ /* 0x000fe20000041868 */
[----:B------:R1:W2:Y:S01]  /*3d70*/  MUFU.EX2 R209, R2 ;  /* 0x0000000200d17308 */ /* 0x0002a20000000800 */
[----:B------:R-:W-:-:S04]  /*3d80*/  MOV R115, R141 ;  /* 0x0000008d00737202 */ /* 0x000fc80000000f00 */
[C---:B------:R-:W-:Y:S01]  /*3d90*/  HMMA.16816.F32.BF16 R104, R8.reuse, R14, R96 ;  /* 0x0000000e0868723c */ /* 0x040fe20000041860 */
[----:B------:R-:W-:Y:S01]  /*3da0*/  MOV R141, R124 ;  /* 0x0000007c008d7202 */ /* 0x000fe20000000f00 */
[----:B------:R-:W-:Y:S01]  /*3db0*/  IMAD.MOV.U32 R124, RZ, RZ, R206 ;  /* 0x000000ffff7c7224 */ /* 0x000fe200078e00ce */
[----:B------:R-:W4:Y:S03]  /*3dc0*/  LDSM.16.MT88.4 R12, [R139+0xa000] ;  /* 0x00a000008b0c783b */ /* 0x000f260000004200 */
[----:B------:R-:W-:Y:S01]  /*3dd0*/  HMMA.16816.F32.BF16 R96, R8, R16, R84 ;  /* 0x000000100860723c */ /* 0x000fe20000041854 */
[----:B-1----:R-:W-:-:S05]  /*3de0*/  FFMA.FTZ R2, R182, UR4, -R0 ;  /* 0x00000004b6027c23 */ /* 0x002fca0008010800 */
[C---:B------:R-:W-:Y:S01]  /*3df0*/  HMMA.16816.F32.BF16 R92, R8.reuse, R18, R72 ;  /* 0x00000012085c723c */ /* 0x040fe20000041848 */
[----:B------:R-:W1:Y:S01]  /*3e00*/  LDSM.16.MT88.4 R16, [R230+0xa000] ;  /* 0x00a00000e610783b */ /* 0x000e620000004200 */
[----:B------:R3:W-:Y:S04]  /*3e10*/  MUFU.EX2 R206, R2 ;  /* 0x0000000200ce7308 */ /* 0x0007e80000000800 */
[C---:B------:R-:W-:Y:S06]  /*3e20*/  HMMA.16816.F32.BF16 R84, R8.reuse, R20, R68 ;  /* 0x000000140854723c */ /* 0x040fec0000041844 */
[C---:B------:R-:W-:Y:S01]  /*3e30*/  HMMA.16816.F32.BF16 R36, R8.reuse, R22, R36 ;  /* 0x000000160824723c */ /* 0x040fe20000041824 */
[----:B------:R-:W1:Y:S05]  /*3e40*/  LDSM.16.MT88.4 R20, [R228+0xa000] ;  /* 0x00a00000e414783b */ /* 0x000e6a0000004200 */
[----:B------:R-:W-:Y:S01]  /*3e50*/  HMMA.16816.F32.BF16 R32, R8, R24, R32 ;  /* 0x000000180820723c */ /* 0x000fe20000041820 */
[----:B---3--:R-:W-:-:S05]  /*3e60*/  FFMA.FTZ R2, R183, UR4, -R0 ;  /* 0x00000004b7027c23 */ /* 0x008fca0008010800 */
[----:B------:R-:W-:Y:S01]  /*3e70*/  HMMA.16816.F32.BF16 R28, R8, R26, R28 ;  /* 0x0000001a081c723c */ /* 0x000fe2000004181c */
[----:B------:R-:W3:Y:S01]  /*3e80*/  LDSM.16.MT88.4 R24, [R229+0xa000] ;  /* 0x00a00000e518783b */ /* 0x000ee20000004200 */
[----:B------:R-:W-:Y:S02]  /*3e90*/  MOV R179, R207 ;  /* 0x000000cf00b37202 */ /* 0x000fe40000000f00 */
[----:B------:R2:W3:Y:S01]  /*3ea0*/  MUFU.EX2 R207, R2 ;  /* 0x0000000200cf7308 */ /* 0x0004e20000000800 */
[----:B------:R-:W-:Y:S02]  /*3eb0*/  MOV R181, R137 ;  /* 0x0000008900b57202 */ /* 0x000fe40000000f00 */
[----:B------:R-:W-:Y:S01]  /*3ec0*/  MOV R150, R193 ;  /* 0x000000c100967202 */ /* 0x000fe20000000f00 */
[----:B------:R-:W-:Y:S02]  /*3ed0*/  IMAD.MOV.U32 R193, RZ, RZ, R138 ;  /* 0x000000ffffc17224 */ /* 0x000fe400078e008a */
[----:B--2---:R-:W-:-:S04]  /*3ee0*/  FFMA.FTZ R2, R188, UR4, -R6 ;  /* 0x00000004bc027c23 */ /* 0x004fc80008010806 */
[----:B------:R2:W-:Y:S01]  /*3ef0*/  MUFU.EX2 R137, R2 ;  /* 0x0000000200897308 */ /* 0x0005e20000000800 */
[----:B------:R-:W-:Y:S02]  /*3f00*/  MOV R178, R204 ;  /* 0x000000cc00b27202 */ /* 0x000fe40000000f00 */
[----:B------:R-:W-:Y:S01]  /*3f10*/  MOV R184, R158 ;  /* 0x0000009e00b87202 */ /* 0x000fe20000000f00 */
[----:B------:R-:W-:Y:S01]  /*3f20*/  IMAD.MOV.U32 R158, RZ, RZ, R126 ;  /* 0x000000ffff9e7224 */ /* 0x000fe200078e007e */
[----:B------:R-:W-:Y:S01]  /*3f30*/  MOV R126, R124 ;  /* 0x0000007c007e7202 */ /* 0x000fe20000000f00 */
[----:B--2---:R-:W-:-:S04]  /*3f40*/  FFMA.FTZ R2, R189, UR4, -R6 ;  /* 0x00000004bd027c23 */ /* 0x004fc80008010806 */
[----:B------:R2:W-:Y:S01]  /*3f50*/  MUFU.EX2 R138, R2 ;  /* 0x00000002008a7308 */ /* 0x0005e20000000800 */
[----:B------:R-:W-:Y:S02]  /*3f60*/  MOV R124, R205 ;  /* 0x000000cd007c7202 */ /* 0x000fe40000000f00 */
[----:B------:R-:W-:Y:S01]  /*3f70*/  MOV R182, R181 ;  /* 0x000000b500b67202 */ /* 0x000fe20000000f00 */
[----:B------:R-:W-:Y:S02]  /*3f80*/  IMAD.MOV.U32 R181, RZ, RZ, R131 ;  /* 0x000000ffffb57224 */ /* 0x000fe400078e0083 */
[----:B--2---:R-:W-:-:S04]  /*3f90*/  FFMA.FTZ R2, R220, UR4, -R6 ;  /* 0x00000004dc027c23 */ /* 0x004fc80008010806 */
[----:B------:R2:W-:Y:S01]  /*3fa0*/  MUFU.EX2 R204, R2 ;  /* 0x0000000200cc7308 */ /* 0x0005e20000000800 */
[----:B------:R-:W-:Y:S02]  /*3fb0*/  MOV R185, R194 ;  /* 0x000000c200b97202 */ /* 0x000fe40000000f00 */
[----:B------:R-:W-:Y:S02]  /*3fc0*/  F2FP.BF16.F32.PACK_AB R8, R252, R245 ;  /* 0x000000f5fc08723e */ /* 0x000fe400000010ff */
[----:B------:R-:W-:Y:S01]  /*3fd0*/  F2FP.BF16.F32.PACK_AB R9, R210, R211 ;  /* 0x000000d3d209723e */ /* 0x000fe200000010ff */
[----:B--2---:R-:W-:-:S04]  /*3fe0*/  FFMA.FTZ R2, R221, UR4, -R6 ;  /* 0x00000004dd027c23 */ /* 0x004fc80008010806 */
[----:B------:R2:W-:Y:S01]  /*3ff0*/  MUFU.EX2 R205, R2 ;  /* 0x0000000200cd7308 */ /* 0x0005e20000000800 */
[----:B------:R-:W-:Y:S02]  /*4000*/  F2FP.BF16.F32.PACK_AB R10, R239, R244 ;  /* 0x000000f4ef0a723e */ /* 0x000fe400000010ff */
[----:B------:R-:W-:Y:S02]  /*4010*/  F2FP.BF16.F32.PACK_AB R11, R209, R208 ;  /* 0x000000d0d10b723e */ /* 0x000fe400000010ff */
[----:B------:R-:W-:Y:S02]  /*4020*/  MOV R194, R127 ;  /* 0x0000007f00c27202 */ /* 0x000fe40000000f00 */
[----:B------:R-:W-:Y:S01]  /*4030*/  MOV R127, R125 ;  /* 0x0000007d007f7202 */ /* 0x000fe20000000f00 */
[----:B------:R-:W-:Y:S01]  /*4040*/  IMAD.MOV.U32 R125, RZ, RZ, R133 ;  /* 0x000000ffff7d7224 */ /* 0x000fe200078e0085 */
[----:B------:R-:W-:Y:S01]  /*4050*/  MOV R180, R114 ;  /* 0x0000007200b47202 */ /* 0x000fe20000000f00 */
[----:B--2---:R-:W-:-:S04]  /*4060*/  FFMA.FTZ R2, R190, UR4, -R0 ;  /* 0x00000004be027c23 */ /* 0x004fc80008010800 */
[----:B------:R2:W-:Y:S01]  /*4070*/  MUFU.EX2 R131, R2 ;  /* 0x0000000200837308 */ /* 0x0005e20000000800 */
[----:B------:R-:W-:Y:S01]  /*4080*/  MOV R183, R80 ;  /* 0x0000005000b77202 */ /* 0x000fe20000000f00 */
[----:B------:R-:W-:Y:S01]  /*4090*/  IMAD.MOV.U32 R151, RZ, RZ, R112 ;  /* 0x000000ffff977224 */ /* 0x000fe200078e0070 */
[----:B------:R-:W-:Y:S01]  /*40a0*/  MOV R177, R113 ;  /* 0x0000007100b17202 */ /* 0x000fe20000000f00 */
[----:B------:R-:W-:Y:S01]  /*40b0*/  IMAD.MOV.U32 R176, RZ, RZ, R115 ;  /* 0x000000ffffb07224 */ /* 0x000fe200078e0073 */
[----:B------:R-:W-:Y:S01]  /*40c0*/  MOV R187, R180 ;  /* 0x000000b400bb7202 */ /* 0x000fe20000000f00 */
[----:B----4-:R-:W-:Y:S01]  /*40d0*/  HMMA.16816.F32.BF16 R112, R8, R12, R64 ;  /* 0x0000000c0870723c */ /* 0x010fe20000041840 */
[----:B------:R-:W-:Y:S01]  /*40e0*/  MOV R180, R129 ;  /* 0x0000008100b47202 */ /* 0x000fe20000000f00 */
[----:B--2---:R-:W-:-:S04]  /*40f0*/  FFMA.FTZ R2, R191, UR4, -R0 ;  /* 0x00000004bf027c23 */ /* 0x004fc80008010800 */
[----:B------:R2:W-:Y:S01]  /*4100*/  MUFU.EX2 R133, R2 ;  /* 0x0000000200857308 */ /* 0x0005e20000000800 */
[C---:B------:R-:W-:Y:S06]  /*4110*/  HMMA.16816.F32.BF16 R100, R8.reuse, R14, R60 ;  /* 0x0000000e0864723c */ /* 0x040fec000004183c */
[C---:B-1----:R-:W-:Y:S06]  /*4120*/  HMMA.16816.F32.BF16 R88, R8.reuse, R16, R56 ;  /* 0x000000100858723c */ /* 0x042fec0000041838 */
[----:B------:R-:W-:Y:S01]  /*4130*/  HMMA.16816.F32.BF16 R80, R8, R18, R52 ;  /* 0x000000120850723c */ /* 0x000fe20000041834 */
[----:B--2---:R-:W-:-:S05]  /*4140*/  FFMA.FTZ R2, R196, UR4, -R5 ;  /* 0x00000004c4027c23 */ /* 0x004fca0008010805 */
[C---:B------:R-:W-:Y:S01]  /*4150*/  HMMA.16816.F32.BF16 R76, R8.reuse, R20, R48 ;  /* 0x00000014084c723c */ /* 0x040fe20000041830 */
[----:B------:R1:W-:Y:S05]  /*4160*/  MUFU.EX2 R129, R2 ;  /* 0x0000000200817308 */ /* 0x0003ea0000000800 */
[----:B------:R-:W-:Y:S01]  /*4170*/  HMMA.16816.F32.BF16 R72, R8, R22, R40 ;  /* 0x000000160848723c */ /* 0x000fe20000041828 */
[----:B------:R-:W-:-:S05]  /*4180*/  IMAD.MOV.U32 R196, RZ, RZ, R130 ;  /* 0x000000ffffc47224 */ /* 0x000fca00078e0082 */
[C---:B---3--:R-:W-:Y:S06]  /*4190*/  HMMA.16816.F32.BF16 R68, R8.reuse, R24, R116 ;  /* 0x000000180844723c */ /* 0x048fec0000041874 */
[----:B------:R-:W-:Y:S01]  /*41a0*/  HMMA.16816.F32.BF16 R44, R8, R26, R44 ;  /* 0x0000001a082c723c */ /* 0x000fe2000004182c */
[----:B-1----:R-:W-:-:S06]  /*41b0*/  FFMA.FTZ R2, R197, UR4, -R5 ;  /* 0x00000004c5027c23 */ /* 0x002fcc0008010805 */
[----:B------:R-:W-:Y:S02]  /*41c0*/  F2FP.BF16.F32.PACK_AB R8, R148, R234 ;  /* 0x000000ea9408723e */ /* 0x000fe400000010ff */
[----:B------:R-:W-:Y:S02]  /*41d0*/  F2FP.BF16.F32.PACK_AB R9, R149, R183 ;  /* 0x000000b79509723e */ /* 0x000fe400000010ff */
[----:B------:R-:W-:Y:S02]  /*41e0*/  F2FP.BF16.F32.PACK_AB R10, R192, R195 ;  /* 0x000000c3c00a723e */ /* 0x000fe400000010ff */
[----:B------:R-:W-:Y:S01]  /*41f0*/  F2FP.BF16.F32.PACK_AB R11, R207, R206 ;  /* 0x000000cecf0b723e */ /* 0x000fe200000010ff */
[----:B------:R1:W2:Y:S01]  /*4200*/  MUFU.EX2 R130, R2 ;  /* 0x0000000200827308 */ /* 0x0002a20000000800 */
[----:B------:R-:W-:-:S05]  /*4210*/  MOV R197, R176 ;  /* 0x000000b000c57202 */ /* 0x000fca0000000f00 */
[----:B------:R-:W-:Y:S01]  /*4220*/  HMMA.16816.F32.BF16 R56, R8, R18, R92 ;  /* 0x000000120838723c */ /* 0x000fe2000004185c */
[----:B------:R-:W-:-:S06]  /*4230*/  IMAD.MOV.U32 R176, RZ, RZ, R3 ;  /* 0x000000ffffb07224 */ /* 0x000fcc00078e0003 */
[----:B------:R-:W-:Y:S01]  /*4240*/  MOV R95, R151 ;  /* 0x00000097005f7202 */ /* 0x000fe20000000f00 */
[----:B-1----:R-:W-:Y:S01]  /*4250*/  FFMA.FTZ R2, R164, UR4, -R5 ;  /* 0x00000004a4027c23 */ /* 0x002fe20008010805 */
[----:B------:R-:W-:-:S03]  /*4260*/  MOV R151, R128 ;  /* 0x0000008000977202 */ /* 0x000fc60000000f00 */
[----:B------:R1:W-:Y:S01]  /*4270*/  MUFU.EX2 R128, R2 ;  /* 0x0000000200807308 */ /* 0x0003e20000000800 */
[----:B------:R-:W-:Y:S01]  /*4280*/  MOV R3, R127 ;  /* 0x0000007f00037202 */ /* 0x000fe20000000f00 */
[----:B------:R-:W-:Y:S01]  /*4290*/  IMAD.MOV.U32 R186, RZ, RZ, R177 ;  /* 0x000000ffffba7224 */ /* 0x000fe200078e00b1 */
[----:B------:R-:W-:Y:S01]  /*42a0*/  MOV R177, R120 ;  /* 0x0000007800b17202 */ /* 0x000fe20000000f00 */
[----:B------:R-:W-:Y:S01]  /*42b0*/  HMMA.16816.F32.BF16 R40, R8, R22, R36 ;  /* 0x000000160828723c */ /* 0x000fe20000041824 */
[----:B------:R-:W-:Y:S01]  /*42c0*/  MOV R120, R126 ;  /* 0x0000007e00787202 */ /* 0x000fe20000000f00 */
[----:B-1----:R-:W-:-:S04]  /*42d0*/  FFMA.FTZ R2, R165, UR4, -R5 ;  /* 0x00000004a5027c23 */ /* 0x002fc80008010805 */
[----:B------:R1:W-:Y:S01]  /*42e0*/  MUFU.EX2 R127, R2 ;  /* 0x00000002007f7308 */ /* 0x0003e20000000800 */
[----:B------:R-:W-:Y:S01]  /*42f0*/  HMMA.16816.F32.BF16 R36, R8, R26, R28 ;  /* 0x0000001a0824723c */ /* 0x000fe2000004181c */
[----:B------:R-:W3:Y:S01]  /*4300*/  LDSM.16.MT88.4 R28, [R229+0xa800] ;  /* 0x00a80000e51c783b */ /* 0x000ee20000004200 */
[----:B------:R-:W-:-:S04]  /*4310*/  MOV R92, R125 ;  /* 0x0000007d005c7202 */ /* 0x000fc80000000f00 */
[C---:B------:R-:W-:Y:S06]  /*4320*/  HMMA.16816.F32.BF16 R60, R8.reuse, R12, R108 ;  /* 0x0000000c083c723c */ /* 0x040fec000004186c */
[----:B------:R-:W-:Y:S01]  /*4330*/  HMMA.16816.F32.BF16 R52, R8, R14, R104 ;  /* 0x0000000e0834723c */ /* 0x000fe20000041868 */
[----:B------:R-:W4:Y:S01]  /*4340*/  LDSM.16.MT88.4 R12, [R139+0xa800] ;  /* 0x00a800008b0c783b */ /* 0x000f220000004200 */
[----:B-1----:R-:W-:-:S04]  /*4350*/  FFMA.FTZ R2, R198, UR4, -R4 ;  /* 0x00000004c6027c23 */ /* 0x002fc80008010804 */
[C---:B------:R-:W-:Y:S01]  /*4360*/  HMMA.16816.F32.BF16 R64, R8.reuse, R16, R96 ;  /* 0x000000100840723c */ /* 0x040fe20000041860 */
[----:B------:R-:W1:Y:S01]  /*4370*/  LDSM.16.MT88.4 R16, [R230+0xa800] ;  /* 0x00a80000e610783b */ /* 0x000e620000004200 */
[----:B------:R2:W-:Y:S04]  /*4380*/  MUFU.EX2 R126, R2 ;  /* 0x00000002007e7308 */ /* 0x0005e80000000800 */
[----:B------:R-:W-:Y:S01]  /*4390*/  HMMA.16816.F32.BF16 R48, R8, R20, R84 ;  /* 0x000000140830723c */ /* 0x000fe20000041854 */
[----:B------:R-:W1:Y:S01]  /*43a0*/  LDSM.16.MT88.4 R20, [R228+0xa800] ;  /* 0x00a80000e414783b */ /* 0x000e620000004200 */
[----:B------:R-:W-:Y:S02]  /*43b0*/  MOV R93, R150 ;  /* 0x00000096005d7202 */ /* 0x000fe40000000f00 */
[----:B------:R-:W-:Y:S01]  /*43c0*/  MOV R150, R123 ;  /* 0x0000007b00967202 */ /* 0x000fe20000000f00 */
[----:B--2---:R-:W-:-:S04]  /*43d0*/  FFMA.FTZ R2, R199, UR4, -R4 ;  /* 0x00000004c7027c23 */ /* 0x004fc80008010804 */
[----:B------:R2:W3:Y:S01]  /*43e0*/  MUFU.EX2 R125, R2 ;  /* 0x00000002007d7308 */ /* 0x0004e20000000800 */
[----:B------:R-:W-:Y:S02]  /*43f0*/  IMAD.MOV.U32 R119, RZ, RZ, R124 ;  /* 0x000000ffff777224 */ /* 0x000fe400078e007c */
[----:B------:R-:W-:Y:S01]  /*4400*/  IMAD.MOV.U32 R220, RZ, RZ, R178 ;  /* 0x000000ffffdc7224 */ /* 0x000fe200078e00b2 */
[----:B------:R-:W-:Y:S01]  /*4410*/  MOV R178, R121 ;  /* 0x0000007900b27202 */ /* 0x000fe20000000f00 */
[----:B--2---:R-:W-:-:S04]  /*4420*/  FFMA.FTZ R2, R166, UR4, -R4 ;  /* 0x00000004a6027c23 */ /* 0x004fc80008010804 */
[----:B------:R2:W-:Y:S01]  /*4430*/  MUFU.EX2 R123, R2 ;  /* 0x00000002007b7308 */ /* 0x0005e20000000800 */
[----:B------:R-:W-:Y:S01]  /*4440*/  MOV R221, R179 ;  /* 0x000000b300dd7202 */ /* 0x000fe20000000f00 */
[----:B------:R-:W-:Y:S01]  /*4450*/  HMMA.16816.F32.BF16 R32, R8, R24, R32 ;  /* 0x000000180820723c */ /* 0x000fe20000041820 */
[----:B------:R-:W-:Y:S01]  /*4460*/  MOV R179, R122 ;  /* 0x0000007a00b37202 */ /* 0x000fe20000000f00 */
[----:B------:R-:W-:Y:S01]  /*4470*/  IMAD.MOV.U32 R154, RZ, RZ, R146 ;  /* 0x000000ffff9a7224 */ /* 0x000fe200078e0092 */
[----:B------:R-:W-:Y:S01]  /*4480*/  MOV R155, R147 ;  /* 0x00000093009b7202 */ /* 0x000fe20000000f00 */
[----:B------:R-:W-:Y:S01]  /*4490*/  IMAD.MOV.U32 R152, RZ, RZ, R144 ;  /* 0x000000ffff987224 */ /* 0x000fe200078e0090 */
[----:B------:R-:W-:Y:S01]  /*44a0*/  MOV R153, R145 ;  /* 0x0000009100997202 */ /* 0x000fe20000000f00 */
[----:B------:R-:W1:Y:S01]  /*44b0*/  LDSM.16.MT88.4 R24, [R139+0xb000] ;  /* 0x00b000008b18783b */ /* 0x000e620000004200 */
[----:B--2---:R-:W-:-:S04]  /*44c0*/  FFMA.FTZ R2, R167, UR4, -R4 ;  /* 0x00000004a7027c23 */ /* 0x004fc80008010804 */
[----:B------:R2:W4:Y:S02]  /*44d0*/  MUFU.EX2 R124, R2 ;  /* 0x00000002007c7308 */ /* 0x0005240000000800 */
[----:B--2---:R-:W-:-:S06]  /*44e0*/  FFMA.FTZ R2, R222, UR4, -R0 ;  /* 0x00000004de027c23 */ /* 0x004fcc0008010800 */
[----:B------:R2:W-:Y:S01]  /*44f0*/  MUFU.EX2 R121, R2 ;  /* 0x0000000200797308 */ /* 0x0005e20000000800 */
[----:B------:R-:W-:Y:S02]  /*4500*/  F2FP.BF16.F32.PACK_AB R8, R130, R129 ;  /* 0x000000818208723e */ /* 0x000fe400000010ff */
[----:B---3--:R-:W-:Y:S02]  /*4510*/  F2FP.BF16.F32.PACK_AB R9, R125, R126 ;  /* 0x0000007e7d09723e */ /* 0x008fe400000010ff */
[----:B------:R-:W-:Y:S01]  /*4520*/  F2FP.BF16.F32.PACK_AB R10, R127, R128 ;  /* 0x000000807f0a723e */ /* 0x000fe200000010ff */
[----:B--2---:R-:W-:-:S04]  /*4530*/  FFMA.FTZ R2, R223, UR4, -R0 ;  /* 0x00000004df027c23 */ /* 0x004fc80008010800 */
[----:B------:R2:W3:Y:S01]  /*4540*/  MUFU.EX2 R122, R2 ;  /* 0x00000002007a7308 */ /* 0x0004e20000000800 */
[----:B----4-:R-:W-:-:S07]  /*4550*/  F2FP.BF16.F32.PACK_AB R11, R124, R123 ;  /* 0x0000007b7c0b723e */ /* 0x010fce00000010ff */
[C---:B------:R-:W-:Y:S06]  /*4560*/  HMMA.16816.F32.BF16 R188, R8.reuse, R28, R68 ;  /* 0x0000001c08bc723c */ /* 0x040fec0000041844 */
[----:B------:R-:W-:Y:S01]  /*4570*/  HMMA.16816.F32.BF16 R112, R8, R12, R112 ;  /* 0x0000000c0870723c */ /* 0x000fe20000041870 */
[----:B--2---:R-:W-:-:S05]  /*4580*/  FFMA.FTZ R2, R224, UR4, -R6 ;  /* 0x00000004e0027c23 */ /* 0x004fca0008010806 */
[----:B------:R-:W-:Y:S01]  /*4590*/  HMMA.16816.F32.BF16 R100, R8, R14, R100 ;  /* 0x0000000e0864723c */ /* 0x000fe20000041864 */
[----:B------:R-:W-:-:S05]  /*45a0*/  IMAD.MOV.U32 R224, RZ, RZ, R155 ;  /* 0x000000ffffe07224 */ /* 0x000fca00078e009b */
[C---:B-1----:R-:W-:Y:S06]  /*45b0*/  HMMA.16816.F32.BF16 R88, R8.reuse, R16, R88 ;  /* 0x000000100858723c */ /* 0x042fec0000041858 */
[C---:B------:R-:W-:Y:S06]  /*45c0*/  HMMA.16816.F32.BF16 R80, R8.reuse, R18, R80 ;  /* 0x000000120850723c */ /* 0x040fec0000041850 */
[C---:B------:R-:W-:Y:S06]  /*45d0*/  HMMA.16816.F32.BF16 R76, R8.reuse, R20, R76 ;  /* 0x00000014084c723c */ /* 0x040fec000004184c */
[C---:B------:R-:W-:Y:S06]  /*45e0*/  HMMA.16816.F32.BF16 R72, R8.reuse, R22, R72 ;  /* 0x000000160848723c */ /* 0x040fec0000041848 */
[----:B------:R-:W-:Y:S07]  /*45f0*/  HMMA.16816.F32.BF16 R68, R8, R30, R44 ;  /* 0x0000001e0844723c */ /* 0x000fee000004182c */
[----:B------:R-:W-:-:S02]  /*4600*/  F2FP.BF16.F32.PACK_AB R8, R138, R137 ;  /* 0x000000898a08723e */ /* 0x000fc400000010ff */
[----:B------:R-:W-:Y:S02]  /*4610*/  F2FP.BF16.F32.PACK_AB R9, R133, R131 ;  /* 0x000000838509723e */ /* 0x000fe400000010ff */
[----:B------:R-:W-:Y:S02]  /*4620*/  F2FP.BF16.F32.PACK_AB R10, R205, R204 ;  /* 0x000000cccd0a723e */ /* 0x000fe400000010ff */
[----:B---3--:R-:W-:-:S07]  /*4630*/  F2FP.BF16.F32.PACK_AB R11, R122, R121 ;  /* 0x000000797a0b723e */ /* 0x008fce00000010ff */
[C---:B------:R-:W-:Y:S06]  /*4640*/  HMMA.16816.F32.BF16 R144, R8.reuse, R12, R60 ;  /* 0x0000000c0890723c */ /* 0x040fec000004183c */
[C---:B------:R-:W-:Y:S01]  /*4650*/  HMMA.16816.F32.BF16 R84, R8.reuse, R14, R52 ;  /* 0x0000000e0854723c */ /* 0x040fe20000041834 */
[----:B------:R1:W-:Y:S01]  /*4660*/  MUFU.EX2 R109, R2 ;  /* 0x00000002006d7308 */ /* 0x0003e20000000800 */
[----:B------:R-:W-:Y:S01]  /*4670*/  MOV R164, R120 ;  /* 0x0000007800a47202 */ /* 0x000fe20000000f00 */
[----:B------:R-:W-:Y:S03]  /*4680*/  LDSM.16.MT88.4 R12, [R228+0xb000] ;  /* 0x00b00000e40c783b */ /* 0x000fe60000004200 */
[C---:B------:R-:W-:Y:S06]  /*4690*/  HMMA.16816.F32.BF16 R64, R8.reuse, R16, R64 ;  /* 0x000000100840723c */ /* 0x040fec0000041840 */
[C---:B------:R-:W-:Y:S01]  /*46a0*/  HMMA.16816.F32.BF16 R56, R8.reuse, R18, R56 ;  /* 0x000000120838723c */ /* 0x040fe20000041838 */
[----:B------:R-:W-:Y:S05]  /*46b0*/  LDSM.16.MT88.4 R16, [R229+0xb000] ;  /* 0x00b00000e510783b */ /* 0x000fea0000004200 */
[C---:B------:R-:W-:Y:S06]  /*46c0*/  HMMA.16816.F32.BF16 R48, R8.reuse, R20, R48 ;  /* 0x000000140830723c */ /* 0x040fec0000041830 */
[C---:B------:R-:W-:Y:S06]  /*46d0*/  HMMA.16816.F32.BF16 R40, R8.reuse, R22, R40 ;  /* 0x000000160828723c */ /* 0x040fec0000041828 */
[C---:B------:R-:W-:Y:S06]  /*46e0*/  HMMA.16816.F32.BF16 R44, R8.reuse, R28, R32 ;  /* 0x0000001c082c723c */ /* 0x040fec0000041820 */
[----:B------:R-:W-:Y:S01]  /*46f0*/  HMMA.16816.F32.BF16 R36, R8, R30, R36 ;  /* 0x0000001e0824723c */ /* 0x000fe20000041824 */
[----:B-1----:R-:W-:Y:S01]  /*4700*/  FFMA.FTZ R2, R225, UR4, -R6 ;  /* 0x00000004e1027c23 */ /* 0x002fe20008010806 */
[----:B------:R-:W1:Y:S05]  /*4710*/  LDSM.16.MT88.4 R20, [R230+0xb000] ;  /* 0x00b00000e614783b */ /* 0x000e6a0000004200 */
[----:B------:R-:W-:-:S02]  /*4720*/  FADD.FTZ R11, R224, R203 ;  /* 0x000000cbe00b7221 */ /* 0x000fc40000010000 */
[----:B------:R-:W2:Y:S01]  /*4730*/  LDL.LU R224, [R1+0x60] ;  /* 0x0000600001e07983 */ /* 0x000ea20000300800 */
[----:B------:R3:W-:Y:S02]  /*4740*/  MUFU.EX2 R110, R2 ;  /* 0x00000002006e7308 */ /* 0x0007e40000000800 */
[----:B---3--:R-:W-:-:S06]  /*4750*/  FFMA.FTZ R2, R240, UR4, -R6 ;  /* 0x00000004f0027c23 */ /* 0x008fcc0008010806 */
        /* <DEDUP_REMOVED lines=20> */
[----:B------:R3:W4:Y:S02]  /*48a0*/  MUFU.EX2 R104, R2 ;  /* 0x0000000200687308 */ /* 0x0007240000000800 */
[----:B---3--:R-:W-:-:S06]  /*48b0*/  FFMA.FTZ R2, R168, UR4, -R5 ;  /* 0x00000004a8027c23 */ /* 0x008fcc0008010805 */
[----:B------:R3:W-:Y:S02]  /*48c0*/  MUFU.EX2 R105, R2 ;  /* 0x0000000200697308 */ /* 0x0007e40000000800 */
[----:B---3--:R-:W-:-:S06]  /*48d0*/  FFMA.FTZ R2, R169, UR4, -R5 ;  /* 0x00000004a9027c23 */ /* 0x008fcc0008010805 */
[----:B------:R3:W-:Y:S02]  /*48e0*/  MUFU.EX2 R98, R2 ;  /* 0x0000000200627308 */ /* 0x0007e40000000800 */
[----:B---3--:R-:W-:-:S06]  /*48f0*/  FFMA.FTZ R2, R214, UR4, -R4 ;  /* 0x00000004d6027c23 */ /* 0x008fcc0008010804 */
[----:B------:R3:W-:Y:S01]  /*4900*/  MUFU.EX2 R97, R2 ;  /* 0x0000000200617308 */ /* 0x0007e20000000800 */
[----:B------:R-:W-:Y:S01]  /*4910*/  FFMA.FTZ R32, R164, UR4, -R0 ;  /* 0x00000004a4207c23 */ /* 0x000fe20008010800 */
[----:B------:R-:W-:Y:S01]  /*4920*/  MOV R164, R95 ;  /* 0x0000005f00a47202 */ /* 0x000fe20000000f00 */
[----:B---3--:R-:W-:-:S05]  /*4930*/  FFMA.FTZ R2, R215, UR4, -R4 ;  /* 0x00000004d7027c23 */ /* 0x008fca0008010804 */
[----:B------:R3:W1:Y:S01]  /*4940*/  MUFU.EX2 R96, R2 ;  /* 0x0000000200607308 */ /* 0x0006620000000800 */
[----:B------:R-:W-:Y:S01]  /*4950*/  FFMA.FTZ R10, R217, UR4, -R5 ;  /* 0x00000004d90a7c23 */ /* 0x000fe20008010805 */
[----:B---3--:R-:W-:-:S06]  /*4960*/  FFMA.FTZ R2, R170, UR4, -R4 ;  /* 0x00000004aa027c23 */ /* 0x008fcc0008010804 */
[----:B------:R3:W-:Y:S01]  /*4970*/  MUFU.EX2 R94, R2 ;  /* 0x00000002005e7308 */ /* 0x0007e20000000800 */
[----:B------:R-:W-:Y:S01]  /*4980*/  MOV R52, R154 ;  /* 0x0000009a00347202 */ /* 0x000fe20000000f00 */
[----:B------:R-:W-:Y:S01]  /*4990*/  FADD.FTZ R33, R196, R197 ;  /* 0x000000c5c4217221 */ /* 0x000fe20000010000 */
[----:B------:R-:W-:Y:S02]  /*49a0*/  IMAD.MOV.U32 R55, RZ, RZ, R179 ;  /* 0x000000ffff377224 */ /* 0x000fe400078e00b3 */
[----:B------:R-:W-:Y:S01]  /*49b0*/  FFMA.FTZ R34, R92, UR4, -R0 ;  /* 0x000000045c227c23 */ /* 0x000fe20008010800 */
[----:B---3--:R-:W-:-:S04]  /*49c0*/  FFMA.FTZ R2, R171, UR4, -R4 ;  /* 0x00000004ab027c23 */ /* 0x008fc80008010804 */
[----:B------:R-:W3:Y:S01]  /*49d0*/  MUFU.EX2 R95, R2 ;  /* 0x00000002005f7308 */ /* 0x000ee20000000800 */
[----:B------:R-:W-:Y:S02]  /*49e0*/  MOV R223, R177 ;  /* 0x000000b100df7202 */ /* 0x000fe40000000f00 */
[----:B------:R-:W-:Y:S01]  /*49f0*/  MOV R166, R162 ;  /* 0x000000a200a67202 */ /* 0x000fe20000000f00 */
[--C-:B------:R-:W-:Y:S01]  /*4a00*/  FFMA.FTZ R3, R243, UR4, -R0.reuse ;  /* 0x00000004f3037c23 */ /* 0x100fe20008010800 */
[----:B------:R-:W-:Y:S02]  /*4a10*/  MOV R92, R93 ;  /* 0x0000005d005c7202 */ /* 0x000fe40000000f00 */
[----:B------:R-:W-:Y:S01]  /*4a20*/  MOV R198, R161 ;  /* 0x000000a100c67202 */ /* 0x000fe20000000f00 */
[----:B------:R4:W-:Y:S01]  /*4a30*/  MUFU.EX2 R63, R10 ;  /* 0x0000000a003f7308 */ /* 0x0009e20000000800 */
[----:B------:R-:W-:Y:S01]  /*4a40*/  MOV R197, R142 ;  /* 0x0000008e00c57202 */ /* 0x000fe20000000f00 */
[--C-:B------:R-:W-:Y:S01]  /*4a50*/  FFMA.FTZ R35, R250, UR4, -R0.reuse ;  /* 0x00000004fa237c23 */ /* 0x100fe20008010800 */
[----:B------:R-:W-:Y:S01]  /*4a60*/  MOV R53, R153 ;  /* 0x0000009900357202 */ /* 0x000fe20000000f00 */
[----:B------:R-:W-:Y:S01]  /*4a70*/  FFMA.FTZ R60, R251, UR4, -R0 ;  /* 0x00000004fb3c7c23 */ /* 0x000fe20008010800 */
[----:B------:R-:W-:Y:S01]  /*4a80*/  MOV R225, R55 ;  /* 0x0000003700e17202 */ /* 0x000fe20000000f00 */
[----:B------:R-:W-:Y:S01]  /*4a90*/  FFMA.FTZ R0, R216, UR4, -R5 ;  /* 0x00000004d8007c23 */ /* 0x000fe20008010805 */
[----:B------:R-:W-:Y:S01]  /*4aa0*/  MOV R54, R152 ;  /* 0x0000009800367202 */ /* 0x000fe20000000f00 */
[----:B------:R-:W-:Y:S01]  /*4ab0*/  IMAD.MOV.U32 R167, RZ, RZ, R163 ;  /* 0x000000ffffa77224 */ /* 0x000fe200078e00a3 */
[----:B------:R2:W3:Y:S01]  /*4ac0*/  MUFU.EX2 R93, R3 ;  /* 0x00000003005d7308 */ /* 0x0004e20000000800 */
[----:B------:R-:W-:-:S02]  /*4ad0*/  IMAD.MOV.U32 R55, RZ, RZ, R166 ;  /* 0x000000ffff377224 */ /* 0x000fc400078e00a6 */
[----:B------:R-:W-:Y:S01]  /*4ae0*/  FADD.FTZ R30, R92, R164 ;  /* 0x000000a45c1e7221 */ /* 0x000fe20000010000 */
[----:B------:R-:W-:Y:S01]  /*4af0*/  MOV R61, R178 ;  /* 0x000000b2003d7202 */ /* 0x000fe20000000f00 */
[----:B------:R-:W-:Y:S01]  /*4b00*/  FFMA.FTZ R9, R172, UR4, -R5 ;  /* 0x00000004ac097c23 */ /* 0x000fe20008010805 */
[----:B------:R-:W-:Y:S01]  /*4b10*/  MOV R222, R176 ;  /* 0x000000b000de7202 */ /* 0x000fe20000000f00 */
[----:B----4-:R-:W-:Y:S01]  /*4b20*/  FADD.FTZ R10, R52, R33 ;  /* 0x00000021340a7221 */ /* 0x010fe20000010000 */
[----:B------:R-:W-:Y:S02]  /*4b30*/  MOV R52, R223 ;  /* 0x000000df00347202 */ /* 0x000fe40000000f00 */
[----:B------:R-:W-:Y:S01]  /*4b40*/  MOV R223, R198 ;  /* 0x000000c600df7202 */ /* 0x000fe20000000f00 */
[----:B------:R-:W-:Y:S01]  /*4b50*/  FFMA.FTZ R8, R173, UR4, -R5 ;  /* 0x00000004ad087c23 */ /* 0x000fe20008010805 */
[----:B------:R-:W-:Y:S01]  /*4b60*/  MOV R166, R197 ;  /* 0x000000c500a67202 */ /* 0x000fe20000000f00 */
[--C-:B------:R-:W-:Y:S01]  /*4b70*/  FFMA.FTZ R2, R218, UR4, -R4.reuse ;  /* 0x00000004da027c23 */ /* 0x100fe20008010804 */
[----:B------:R-:W-:Y:S01]  /*4b80*/  MOV R198, R221 ;  /* 0x000000dd00c67202 */ /* 0x000fe20000000f00 */
[--C-:B------:R-:W-:Y:S01]  /*4b90*/  FFMA.FTZ R29, R219, UR4, -R4.reuse ;  /* 0x00000004db1d7c23 */ /* 0x100fe20008010804 */
[--C-:B------:R-:W-:Y:S01]  /*4ba0*/  FFMA.FTZ R28, R174, UR4, -R4.reuse ;  /* 0x00000004ae1c7c23 */ /* 0x100fe20008010804 */
[----:B--2---:R-:W-:Y:S01]  /*4bb0*/  FFMA.FTZ R3, R175, UR4, -R4 ;  /* 0x00000004af037c23 */ /* 0x004fe20008010804 */
[----:B------:R-:W-:Y:S01]  /*4bc0*/  FADD.FTZ R31, R200, R7 ;  /* 0x00000007c81f7221 */ /* 0x000fe20000010000 */
[----:B------:R-:W-:Y:S01]  /*4bd0*/  IMAD.MOV.U32 R165, RZ, RZ, R160 ;  /* 0x000000ffffa57224 */ /* 0x000fe200078e00a0 */
[----:B------:R-:W-:Y:S01]  /*4be0*/  MOV R164, R143 ;  /* 0x0000008f00a47202 */ /* 0x000fe20000000f00 */
[----:B------:R-:W-:Y:S01]  /*4bf0*/  IMAD.MOV.U32 R221, RZ, RZ, R186 ;  /* 0x000000ffffdd7224 */ /* 0x000fe200078e00ba */
[----:B------:R-:W-:-:S02]  /*4c00*/  MOV R241, R53 ;  /* 0x0000003500f17202 */ /* 0x000fc40000000f00 */
[----:B------:R-:W-:Y:S01]  /*4c10*/  MOV R197, R182 ;  /* 0x000000b600c57202 */ /* 0x000fe20000000f00 */
[----:B------:R2:W4:Y:S01]  /*4c20*/  MUFU.EX2 R92, R0 ;  /* 0x00000000005c7308 */ /* 0x0005220000000800 */
[----:B------:R-:W-:Y:S02]  /*4c30*/  MOV R199, R159 ;  /* 0x0000009f00c77202 */ /* 0x000fe40000000f00 */
[----:B------:R-:W-:Y:S02]  /*4c40*/  F2FP.BF16.F32.PACK_AB R4, R104, R99 ;  /* 0x000000636804723e */ /* 0x000fe400000010ff */
[----:B-1----:R-:W-:Y:S02]  /*4c50*/  F2FP.BF16.F32.PACK_AB R5, R96, R97 ;  /* 0x000000616005723e */ /* 0x002fe400000010ff */
[----:B------:R-:W-:Y:S02]  /*4c60*/  F2FP.BF16.F32.PACK_AB R6, R98, R105 ;  /* 0x000000696206723e */ /* 0x000fe400000010ff */
[----:B---3--:R-:W-:-:S02]  /*4c70*/  F2FP.BF16.F32.PACK_AB R7, R95, R94 ;  /* 0x0000005e5f07723e */ /* 0x008fc400000010ff */
[----:B------:R-:W-:Y:S01]  /*4c80*/  MOV R182, R181 ;  /* 0x000000b500b67202 */ /* 0x000fe20000000f00 */
[----:B------:R-:W-:Y:S01]  /*4c90*/  IMAD.MOV.U32 R181, RZ, RZ, R180 ;  /* 0x000000ffffb57224 */ /* 0x000fe200078e00b4 */
[----:B------:R-:W-:Y:S02]  /*4ca0*/  MOV R196, R141 ;  /* 0x0000008d00c47202 */ /* 0x000fe40000000f00 */
[----:B------:R-:W-:Y:S01]  /*4cb0*/  MOV R240, R54 ;  /* 0x0000003600f07202 */ /* 0x000fe20000000f00 */
[----:B------:R-:W-:Y:S02]  /*4cc0*/  IMAD.MOV.U32 R218, RZ, RZ, R221 ;  /* 0x000000ffffda7224 */ /* 0x000fe400078e00dd */
[----:B--2---:R-:W-:Y:S01]  /*4cd0*/  FADD.FTZ R0, R224, R30 ;  /* 0x0000001ee0007221 */ /* 0x004fe20000010000 */
[----:B------:R-:W-:Y:S01]  /*4ce0*/  MOV R53, R222 ;  /* 0x000000de00357202 */ /* 0x000fe20000000f00 */
[----:B------:R-:W-:Y:S01]  /*4cf0*/  IMAD.MOV.U32 R224, RZ, RZ, R61 ;  /* 0x000000ffffe07224 */ /* 0x000fe200078e003d */
[----:B------:R-:W-:-:S02]  /*4d00*/  MOV R54, R167 ;  /* 0x000000a700367202 */ /* 0x000fc40000000f00 */
[----:B------:R-:W-:Y:S01]  /*4d10*/  MOV R180, R194 ;  /* 0x000000c200b47202 */ /* 0x000fe20000000f00 */
[----:B------:R-:W-:Y:S01]  /*4d20*/  IMAD.MOV.U32 R167, RZ, RZ, R164 ;  /* 0x000000ffffa77224 */ /* 0x000fe200078e00a4 */
[----:B------:R-:W-:Y:S01]  /*4d30*/  MOV R194, R201 ;  /* 0x000000c900c27202 */ /* 0x000fe20000000f00 */
[----:B------:R-:W-:Y:S01]  /*4d40*/  FADD.FTZ R33, R241, R11 ;  /* 0x0000000bf1217221 */ /* 0x000fe20000010000 */
[----:B------:R-:W-:Y:S01]  /*4d50*/  MOV R61, R199 ;  /* 0x000000c7003d7202 */ /* 0x000fe20000000f00 */
[----:B------:R-:W2:Y:S01]  /*4d60*/  LDL.LU R201, [R1+0xb8] ;  /* 0x0000b80001c97983 */ /* 0x000ea20000300800 */
[----:B------:R-:W-:Y:S01]  /*4d70*/  MOV R222, R165 ;  /* 0x000000a500de7202 */ /* 0x000fe20000000f00 */
[----:B------:R-:W-:Y:S01]  /*4d80*/  IMAD.MOV.U32 R165, RZ, RZ, R220 ;  /* 0x000000ffffa57224 */ /* 0x000fe200078e00dc */
[----:B------:R-:W-:Y:S01]  /*4d90*/  MOV R199, R196 ;  /* 0x000000c400c77202 */ /* 0x000fe20000000f00 */
[----:B------:R-:W3:Y:S01]  /*4da0*/  LDL.LU R241, [R1+0x64] ;  /* 0x0000640001f17983 */ /* 0x000ee20000300800 */
        /* <DEDUP_REMOVED lines=14> */
[C---:B------:R-:W-:Y:S06]  /*4e90*/  HMMA.16816.F32.BF16 R184, R4.reuse, R14, R72 ;  /* 0x0000000e04b8723c */ /* 0x040fec0000041848 */
[C---:B------:R-:W-:Y:S06]  /*4ea0*/  HMMA.16816.F32.BF16 R188, R4.reuse, R16, R188 ;  /* 0x0000001004bc723c */ /* 0x040fec00000418bc */
[----:B------:R-:W-:Y:S07]  /*4eb0*/  HMMA.16816.F32.BF16 R52, R4, R18, R68 ;  /* 0x000000120434723c */ /* 0x000fee0000041844 */
[----:B------:R-:W-:-:S02]  /*4ec0*/  FADD.FTZ R4, R218, R33 ;  /* 0x00000021da047221 */ /* 0x000fc40000010000 */
[----:B------:R-:W4:Y:S01]  /*4ed0*/  LDL.LU R218, [R1+0x70] ;  /* 0x0000700001da7983 */ /* 0x000f220000300800 */
[----:B------:R4:W-:Y:S01]  /*4ee0*/  MUFU.EX2 R251, R3 ;  /* 0x0000000300fb7308 */ /* 0x0009e20000000800 */
[----:B---3--:R-:W-:-:S04]  /*4ef0*/  FADD.FTZ R0, R241, R0 ;  /* 0x00000000f1007221 */ /* 0x008fc80000010000 */
[----:B----4-:R-:W-:Y:S02]  /*4f00*/  FADD.FTZ R3, R218, R0 ;  /* 0x00000000da037221 */ /* 0x010fe40000010000 */
[----:B------:R-:W3:Y:S01]  /*4f10*/  LDL.LU R218, [R1+0x34] ;  /* 0x0000340001da7983 */ /* 0x000ee20000300800 */
[----:B------:R1:W-:Y:S01]  /*4f20*/  MUFU.EX2 R62, R9 ;  /* 0x00000009003e7308 */ /* 0x0003e20000000800 */
[----:B------:R-:W-:-:S07]  /*4f30*/  MOV R241, R61 ;  /* 0x0000003d00f17202 */ /* 0x000fce0000000f00 */
[----:B------:R3:W-:Y:S01]  /*4f40*/  MUFU.EX2 R61, R2 ;  /* 0x00000002003d7308 */ /* 0x0007e20000000800 */
[----:B-1----:R-:W-:-:S04]  /*4f50*/  FADD.FTZ R9, R202, R31 ;  /* 0x0000001fca097221 */ /* 0x002fc80000010000 */
[----:B--2---:R-:W-:-:S04]  /*4f60*/  FADD.FTZ R30, R201, R9 ;  /* 0x00000009c91e7221 */ /* 0x004fc80000010000 */
[----:B---3--:R-:W-:Y:S02]  /*4f70*/  FADD.FTZ R2, R218, R30 ;  /* 0x0000001eda027221 */ /* 0x008fe40000010000 */
[----:B------:R-:W2:Y:S01]  /*4f80*/  LDL.LU R218, [R1+0x68] ;  /* 0x0000680001da7983 */ /* 0x000ea20000300800 */
[----:B------:R-:W-:Y:S01]  /*4f90*/  FADD.FTZ R31, R240, R10 ;  /* 0x0000000af01f7221 */ /* 0x000fe20000010000 */
[----:B------:R-:W-:Y:S02]  /*4fa0*/  MOV R173, R182 ;  /* 0x000000b600ad7202 */ /* 0x000fe40000000f00 */
[----:B------:R-:W-:Y:S02]  /*4fb0*/  MOV R217, R198 ;  /* 0x000000c600d97202 */ /* 0x000fe40000000f00 */
[----:B------:R-:W-:Y:S02]  /*4fc0*/  MOV R172, R180 ;  /* 0x000000b400ac7202 */ /* 0x000fe40000000f00 */
[----:B------:R-:W-:Y:S01]  /*4fd0*/  MOV R216, R199 ;  /* 0x000000c700d87202 */ /* 0x000fe20000000f00 */
[----:B------:R-:W-:Y:S01]  /*4fe0*/  IMAD.MOV.U32 R214, RZ, RZ, R167 ;  /* 0x000000ffffd67224 */ /* 0x000fe200078e00a7 */
[----:B------:R-:W-:-:S02]  /*4ff0*/  MOV R243, R166 ;  /* 0x000000a600f37202 */ /* 0x000fc40000000f00 */
[----:B------:R-:W-:Y:S01]  /*5000*/  MOV R248, R220 ;  /* 0x000000dc00f87202 */ /* 0x000fe20000000f00 */
[----:B------:R-:W-:Y:S01]  /*5010*/  FADD.FTZ R6, R136, R3 ;  /* 0x0000000388067221 */ /* 0x000fe20000010000 */
[----:B--2---:R-:W-:Y:S01]  /*5020*/  FADD.FTZ R0, R218, R31 ;  /* 0x0000001fda007221 */ /* 0x004fe20000010000 */
[----:B------:R-:W-:Y:S02]  /*5030*/  MOV R218, R173 ;  /* 0x000000ad00da7202 */ /* 0x000fe40000000f00 */
[----:B------:R-:W-:Y:S01]  /*5040*/  MOV R173, R172 ;  /* 0x000000ac00ad7202 */ /* 0x000fe20000000f00 */
[----:B------:R-:W-:Y:S01]  /*5050*/  IMAD.MOV.U32 R172, RZ, RZ, R217 ;  /* 0x000000ffffac7224 */ /* 0x000fe200078e00d9 */
[----:B------:R-:W-:Y:S01]  /*5060*/  MOV R217, R216 ;  /* 0x000000d800d97202 */ /* 0x000fe20000000f00 */
[----:B------:R-:W-:Y:S01]  /*5070*/  FADD.FTZ R4, R218, R4 ;  /* 0x00000004da047221 */ /* 0x000fe20000010000 */
[----:B------:R-:W-:Y:S02]  /*5080*/  MOV R216, R243 ;  /* 0x000000f300d87202 */ /* 0x000fe40000000f00 */
[----:B------:R-:W-:-:S02]  /*5090*/  MOV R243, R214 ;  /* 0x000000d600f37202 */ /* 0x000fc40000000f00 */
[----:B------:R-:W-:Y:S02]  /*50a0*/  MOV R218, R173 ;  /* 0x000000ad00da7202 */ /* 0x000fe40000000f00 */
[----:B------:R-:W-:Y:S02]  /*50b0*/  MOV R173, R172 ;  /* 0x000000ac00ad7202 */ /* 0x000fe40000000f00 */
[----:B------:R-:W-:Y:S01]  /*50c0*/  MOV R172, R217 ;  /* 0x000000d900ac7202 */ /* 0x000fe20000000f00 */
[----:B------:R-:W-:Y:S01]  /*50d0*/  IMAD.MOV.U32 R217, RZ, RZ, R216 ;  /* 0x000000ffffd97224 */ /* 0x000fe200078e00d8 */
[----:B------:R-:W-:Y:S01]  /*50e0*/  MOV R216, R243 ;  /* 0x000000f300d87202 */ /* 0x000fe20000000f00 */
[----:B------:R-:W-:Y:S01]  /*50f0*/  IMAD.MOV.U32 R214, RZ, RZ, R238 ;  /* 0x000000ffffd67224 */ /* 0x000fe200078e00ee */
[----:B------:R-:W-:Y:S01]  /*5100*/  MOV R243, R248 ;  /* 0x000000f800f37202 */ /* 0x000fe20000000f00 */
[----:B------:R-:W2:Y:S01]  /*5110*/  LDL.LU R238, [R1+0xb4] ;  /* 0x0000b40001ee7983 */ /* 0x000ea20000300800 */
[----:B------:R-:W-:Y:S01]  /*5120*/  MOV R248, R135 ;  /* 0x0000008700f87202 */ /* 0x000fe20000000f00 */
[----:B------:R-:W-:-:S02]  /*5130*/  FADD.FTZ R5, R218, R2 ;  /* 0x00000002da057221 */ /* 0x000fc40000010000 */
[----:B------:R-:W3:Y:S04]  /*5140*/  LDL.LU R136, [R1+0xb0] ;  /* 0x0000b00001887983 */ /* 0x000ee80000300800 */
[----:B------:R1:W5:Y:S04]  /*5150*/  LDL.LU R135, [R1+0xac] ;  /* 0x0000ac0001877983 */ /* 0x0003680000300800 */
[----:B------:R-:W4:Y:S01]  /*5160*/  LDL.LU R218, [R1+0x6c] ;  /* 0x00006c0001da7983 */ /* 0x000f220000300800 */
[----:B------:R-:W-:Y:S01]  /*5170*/  IMAD.MOV.U32 R212, RZ, RZ, R224 ;  /* 0x000000ffffd47224 */ /* 0x000fe200078e00e0 */
[----:B------:R-:W-:Y:S01]  /*5180*/  MOV R240, R223 ;  /* 0x000000df00f07202 */ /* 0x000fe20000000f00 */
[----:B------:R-:W-:Y:S01]  /*5190*/  IMAD.MOV.U32 R223, RZ, RZ, R165 ;  /* 0x000000ffffdf7224 */ /* 0x000fe200078e00a5 */
[----:B------:R-:W-:Y:S01]  /*51a0*/  MOV R213, R225 ;  /* 0x000000e100d57202 */ /* 0x000fe20000000f00 */
[----:B------:R-:W-:Y:S01]  /*51b0*/  IMAD.MOV.U32 R224, RZ, RZ, R181 ;  /* 0x000000ffffe07224 */ /* 0x000fe200078e00b5 */
        /* <DEDUP_REMOVED lines=8> */
[----:B------:R1:W-:Y:S01]  /*5240*/  MUFU.EX2 R250, R8 ;  /* 0x0000000800fa7308 */ /* 0x0003e20000000800 */
[----:B------:R-:W-:Y:S01]  /*5250*/  MOV R220, R151 ;  /* 0x0000009700dc7202 */ /* 0x000fe20000000f00 */
[----:B------:R-:W-:Y:S01]  /*5260*/  LDSM.16.MT88.4 R164, [R230+0xb800] ;  /* 0x00b80000e6a4783b */ /* 0x000fe20000004200 */
[----:B------:R-:W-:-:S02]  /*5270*/  MOV R219, R157 ;  /* 0x0000009d00db7202 */ /* 0x000fc40000000f00 */
[----:B------:R-:W-:Y:S01]  /*5280*/  MOV R215, R183 ;  /* 0x000000b700d77202 */ /* 0x000fe20000000f00 */
[----:B------:R-:W1:Y:S01]  /*5290*/  LDSM.16.MT88.4 R148, [R139+0xb800] ;  /* 0x00b800008b94783b */ /* 0x000e620000004200 */
[----:B------:R-:W-:Y:S02]  /*52a0*/  F2FP.BF16.F32.PACK_AB R9, R107, R106 ;  /* 0x0000006a6b09723e */ /* 0x000fe400000010ff */
[----:B------:R-:W-:Y:S01]  /*52b0*/  F2FP.BF16.F32.PACK_AB R10, R116, R111 ;  /* 0x0000006f740a723e */ /* 0x000fe200000010ff */
[----:B------:R-:W1:Y:S01]  /*52c0*/  LDSM.16.MT88.4 R180, [R228+0xb800] ;  /* 0x00b80000e4b4783b */ /* 0x000e620000004200 */
[----:B----4-:R-:W-:Y:S01]  /*52d0*/  FADD.FTZ R3, R218, R0 ;  /* 0x00000000da037221 */ /* 0x010fe20000010000 */
[----:B------:R-:W-:Y:S01]  /*52e0*/  FADD.FTZ R0, R173, R4 ;  /* 0x00000004ad007221 */ /* 0x000fe20000010000 */
[----:B------:R-:W-:Y:S01]  /*52f0*/  IMAD.MOV.U32 R173, RZ, RZ, R172 ;  /* 0x000000ffffad7224 */ /* 0x000fe200078e00ac */
[----:B------:R-:W-:Y:S02]  /*5300*/  MOV R172, R217 ;  /* 0x000000d900ac7202 */ /* 0x000fe40000000f00 */
[----:B------:R-:W-:-:S02]  /*5310*/  MOV R217, R216 ;  /* 0x000000d800d97202 */ /* 0x000fc40000000f00 */
[----:B------:R-:W-:Y:S01]  /*5320*/  MOV R216, R248 ;  /* 0x000000f800d87202 */ /* 0x000fe20000000f00 */
[----:B------:R-:W-:Y:S01]  /*5330*/  IMAD.MOV.U32 R248, RZ, RZ, R224 ;  /* 0x000000fffff87224 */ /* 0x000fe200078e00e0 */
[----:B------:R-:W-:Y:S02]  /*5340*/  MOV R224, R223 ;  /* 0x000000df00e07202 */ /* 0x000fe40000000f00 */
[----:B------:R-:W-:Y:S02]  /*5350*/  MOV R223, R222 ;  /* 0x000000de00df7202 */ /* 0x000fe40000000f00 */
[----:B------:R-:W-:Y:S01]  /*5360*/  MOV R222, R199 ;  /* 0x000000c700de7202 */ /* 0x000fe20000000f00 */
[----:B------:R-:W-:Y:S01]  /*5370*/  IMAD.MOV.U32 R199, RZ, RZ, R198 ;  /* 0x000000ffffc77224 */ /* 0x000fe200078e00c6 */
[----:B------:R-:W-:Y:S02]  /*5380*/  MOV R198, R197 ;  /* 0x000000c500c67202 */ /* 0x000fe40000000f00 */
[----:B------:R-:W-:-:S02]  /*5390*/  MOV R197, R196 ;  /* 0x000000c400c57202 */ /* 0x000fc40000000f00 */
[----:B------:R-:W-:Y:S01]  /*53a0*/  MOV R196, R221 ;  /* 0x000000dd00c47202 */ /* 0x000fe20000000f00 */
[----:B------:R-:W-:Y:S01]  /*53b0*/  IMAD.MOV.U32 R221, RZ, RZ, R220 ;  /* 0x000000ffffdd7224 */ /* 0x000fe200078e00dc */
[----:B------:R-:W-:Y:S02]  /*53c0*/  MOV R220, R195 ;  /* 0x000000c300dc7202 */ /* 0x000fe40000000f00 */
[----:B------:R-:W-:Y:S01]  /*53d0*/  MOV R195, R194 ;  /* 0x000000c200c37202 */ /* 0x000fe20000000f00 */
[----:B--2---:R-:W-:Y:S01]  /*53e0*/  FADD.FTZ R0, R238, R0 ;  /* 0x00000000ee007221 */ /* 0x004fe20000010000 */
[----:B------:R-:W-:Y:S02]  /*53f0*/  MOV R91, R224 ;  /* 0x000000e0005b7202 */ /* 0x000fe40000000f00 */
        /* <DEDUP_REMOVED lines=8> */
[----:B------:R-:W-:-:S02]  /*5480*/  MOV R158, R132 ;  /* 0x00000084009e7202 */ /* 0x000fc40000000f00 */
[----:B------:R-:W-:Y:S01]  /*5490*/  MOV R112, R194 ;  /* 0x000000c200707202 */ /* 0x000fe20000000f00 */
[----:B---3--:R-:W-:Y:S01]  /*54a0*/  FADD.FTZ R3, R136, R3 ;  /* 0x0000000388037221 */ /* 0x008fe20000010000 */
[----:B------:R-:W-:Y:S01]  /*54b0*/  MOV R113, R193 ;  /* 0x000000c100717202 */ /* 0x000fe20000000f00 */
[----:B------:R-:W-:Y:S01]  /*54c0*/  FADD.FTZ R4, R134, R5 ;  /* 0x0000000586047221 */ /* 0x000fe20000010000 */
[----:B------:R-:W-:Y:S02]  /*54d0*/  MOV R100, R101 ;  /* 0x0000006500647202 */ /* 0x000fe40000000f00 */
[----:B------:R-:W-:Y:S01]  /*54e0*/  MOV R218, R156 ;  /* 0x0000009c00da7202 */ /* 0x000fe20000000f00 */
[----:B------:R-:W-:Y:S01]  /*54f0*/  FADD.FTZ R2, R173, R6 ;  /* 0x00000006ad027221 */ /* 0x000fe20000010000 */
[----:B------:R-:W-:Y:S01]  /*5500*/  MOV R101, R102 ;  /* 0x0000006600657202 */ /* 0x000fe20000000f00 */
[----:B------:R2:W5:Y:S01]  /*5510*/  LDL.LU R132, [R1+0xa8] ;  /* 0x0000a80001847983 */ /* 0x0005620000300800 */
[----:B------:R-:W-:-:S02]  /*5520*/  MOV R115, R158 ;  /* 0x0000009e00737202 */ /* 0x000fc40000000f00 */
[----:B------:R-:W-:Y:S01]  /*5530*/  MOV R102, R103 ;  /* 0x0000006700667202 */ /* 0x000fe20000000f00 */
[----:B------:R-:W-:Y:S02]  /*5540*/  IMAD.MOV.U32 R103, RZ, RZ, R112 ;  /* 0x000000ffff677224 */ /* 0x000fe400078e0070 */
[----:B------:R-:W-:Y:S01]  /*5550*/  FADD.FTZ R5, R217, R3 ;  /* 0x00000003d9057221 */ /* 0x000fe20000010000 */
[----:B------:R-:W-:Y:S01]  /*5560*/  MOV R112, R113 ;  /* 0x0000007100707202 */ /* 0x000fe20000000f00 */
[----:B------:R-:W-:Y:S01]  /*5570*/  FADD.FTZ R6, R247, R2 ;  /* 0x00000002f7067221 */ /* 0x000fe20000010000 */
[----:B------:R-:W-:Y:S01]  /*5580*/  MOV R217, R248 ;  /* 0x000000f800d97202 */ /* 0x000fe20000000f00 */
[----:B------:R2:W5:Y:S01]  /*5590*/  LDL.LU R134, [R1+0xa4] ;  /* 0x0000a40001867983 */ /* 0x0005620000300800 */
[----:B------:R-:W-:Y:S02]  /*55a0*/  MOV R113, R114 ;  /* 0x0000007200717202 */ /* 0x000fe40000000f00 */
[----:B------:R-:W-:Y:S01]  /*55b0*/  MOV R114, R115 ;  /* 0x0000007300727202 */ /* 0x000fe20000000f00 */
[----:B------:R-:W-:Y:S01]  /*55c0*/  IMAD.MOV.U32 R115, RZ, RZ, R219 ;  /* 0x000000ffff737224 */ /* 0x000fe200078e00db */
[----:B------:R-:W-:Y:S01]  /*55d0*/  MOV R219, R218 ;  /* 0x000000da00db7202 */ /* 0x000fe20000000f00 */
[----:B------:R-:W-:Y:S01]  /*55e0*/  FADD.FTZ R2, R172, R4 ;  /* 0x00000004ac027221 */ /* 0x000fe20000010000 */
[----:B------:R-:W-:Y:S01]  /*55f0*/  MOV R218, R217 ;  /* 0x000000d900da7202 */ /* 0x000fe20000000f00 */
[----:B------:R2:W5:Y:S01]  /*5600*/  LDL.LU R136, [R1+0xa0] ;  /* 0x0000a00001887983 */ /* 0x0005620000300800 */
[----:B------:R-:W-:Y:S01]  /*5610*/  MOV R217, R216 ;  /* 0x000000d800d97202 */ /* 0x000fe20000000f00 */
[----:B------:R-:W-:Y:S01]  /*5620*/  IMAD.MOV.U32 R216, RZ, RZ, R243 ;  /* 0x000000ffffd87224 */ /* 0x000fe200078e00f3 */
[----:B------:R-:W-:Y:S01]  /*5630*/  MOV R243, R215 ;  /* 0x000000d700f37202 */ /* 0x000fe20000000f00 */
[----:B------:R-:W3:Y:S01]  /*5640*/  LDL.LU R238, [R1+0x9c] ;  /* 0x00009c0001ee7983 */ /* 0x000ee20000300800 */
[----:B------:R-:W-:-:S02]  /*5650*/  MOV R215, R214 ;  /* 0x000000d600d77202 */ /* 0x000fc40000000f00 */
[----:B------:R-:W-:Y:S01]  /*5660*/  MOV R214, R213 ;  /* 0x000000d500d67202 */ /* 0x000fe20000000f00 */
[----:B------:R-:W-:Y:S01]  /*5670*/  IMAD.MOV.U32 R213, RZ, RZ, R212 ;  /* 0x000000ffffd57224 */ /* 0x000fe200078e00d4 */
[----:B------:R-:W-:Y:S01]  /*5680*/  MOV R212, R242 ;  /* 0x000000f200d47202 */ /* 0x000fe20000000f00 */
[----:B------:R2:W5:Y:S01]  /*5690*/  LDL.LU R247, [R1+0x98] ;  /* 0x0000980001f77983 */ /* 0x0005620000300800 */
[----:B------:R-:W-:Y:S01]  /*56a0*/  MOV R242, R227 ;  /* 0x000000e300f27202 */ /* 0x000fe20000000f00 */
[----:B------:R-:W-:Y:S01]  /*56b0*/  FADD.FTZ R3, R246, R6 ;  /* 0x00000006f6037221 */ /* 0x000fe20000010000 */
[----:B------:R-:W-:Y:S01]  /*56c0*/  MOV R227, R226 ;  /* 0x000000e200e37202 */ /* 0x000fe20000000f00 */
[----:B------:R-:W-:Y:S01]  /*56d0*/  IMAD.MOV.U32 R226, RZ, RZ, R249 ;  /* 0x000000ffffe27224 */ /* 0x000fe200078e00f9 */
[----:B------:R2:W5:Y:S01]  /*56e0*/  LDL.LU R246, [R1+0x94] ;  /* 0x0000940001f67983 */ /* 0x0005620000300800 */
[----:B------:R-:W-:Y:S01]  /*56f0*/  FADD.FTZ R2, R237, R2 ;  /* 0x00000002ed027221 */ /* 0x000fe20000010000 */
[----:B------:R-:W-:Y:S01]  /*5700*/  MOV R249, R241 ;  /* 0x000000f100f97202 */ /* 0x000fe20000000f00 */
[----:B------:R-:W-:Y:S01]  /*5710*/  FADD.FTZ R5, R236, R5 ;  /* 0x00000005ec057221 */ /* 0x000fe20000010000 */
[----:B------:R2:W5:Y:S01]  /*5720*/  LDL.LU R237, [R1+0x90] ;  /* 0x0000900001ed7983 */ /* 0x0005620000300800 */
[----:B------:R-:W-:Y:S01]  /*5730*/  MOV R241, R240 ;  /* 0x000000f000f17202 */ /* 0x000fe20000000f00 */
[----:B------:R-:W-:Y:S01]  /*5740*/  FADD.FTZ R4, R235, R0 ;  /* 0x00000000eb047221 */ /* 0x000fe20000010000 */
[----:B------:R-:W-:Y:S01]  /*5750*/  MOV R240, R225 ;  /* 0x000000e100f07202 */ /* 0x000fe20000000f00 */
[----:B------:R2:W5:Y:S01]  /*5760*/  LDL.LU R236, [R1+0x8c] ;  /* 0x00008c0001ec7983 */ /* 0x0005620000300800 */
[----:B------:R-:W-:-:S02]  /*5770*/  IMAD.MOV.U32 R225, RZ, RZ, R234 ;  /* 0x000000ffffe17224 */ /* 0x000fc400078e00ea */
[----:B------:R-:W-:Y:S01]  /*5780*/  FADD.FTZ R2, R233, R2 ;  /* 0x00000002e9027221 */ /* 0x000fe20000010000 */
[----:B------:R2:W5:Y:S01]  /*5790*/  LDL.LU R235, [R1+0x88] ;  /* 0x0000880001eb7983 */ /* 0x0005620000300800 */
[----:B------:R-:W-:Y:S01]  /*57a0*/  FADD.FTZ R0, R232, R5 ;  /* 0x00000005e8007221 */ /* 0x000fe20000010000 */
[----:B------:R-:W-:Y:S02]  /*57b0*/  FADD.FTZ R4, R231, R4 ;  /* 0x00000004e7047221 */ /* 0x000fe40000010000 */
[----:B------:R2:W5:Y:S04]  /*57c0*/  LDL.LU R234, [R1+0x84] ;  /* 0x0000840001ea7983 */ /* 0x0005680000300800 */
[----:B------:R2:W5:Y:S04]  /*57d0*/  LDL.LU R233, [R1+0x80] ;  /* 0x0000800001e97983 */ /* 0x0005680000300800 */
[----:B------:R2:W5:Y:S04]  /*57e0*/  LDL.LU R232, [R1+0x7c] ;  /* 0x00007c0001e87983 */ /* 0x0005680000300800 */
[----:B------:R2:W5:Y:S01]  /*57f0*/  LDL.LU R231, [R1+0x78] ;  /* 0x0000780001e77983 */ /* 0x0005620000300800 */
[----:B------:R-:W-:Y:S01]  /*5800*/  MOV R248, R199 ;  /* 0x000000c700f87202 */ /* 0x000fe20000000f00 */
[----:B------:R-:W-:-:S04]  /*5810*/  FADD.FTZ R3, R91, R3 ;  /* 0x000000035b037221 */ /* 0x000fc80000010000 */
        /* <DEDUP_REMOVED lines=20> */
[----:B------:R-:W-:-:S02]  /*5960*/  IMAD.MOV.U32 R224, RZ, RZ, R223 ;  /* 0x000000ffffe07224 */ /* 0x000fc400078e00df */
[----:B------:R-:W-:Y:S01]  /*5970*/  FADD.FTZ R248, R226, R248 ;  /* 0x000000f8e2f87221 */ /* 0x000fe20000010000 */
[----:B------:R-:W-:Y:S01]  /*5980*/  FADD.FTZ R3, R249, R3 ;  /* 0x00000003f9037221 */ /* 0x000fe20000010000 */
[----:B------:R-:W-:Y:S01]  /*5990*/  FADD.FTZ R2, R241, R2 ;  /* 0x00000002f1027221 */ /* 0x000fe20000010000 */
[----:B------:R-:W-:Y:S01]  /*59a0*/  FADD.FTZ R0, R240, R0 ;  /* 0x00000000f0007221 */ /* 0x000fe20000010000 */
[----:B------:R-:W-:Y:S01]  /*59b0*/  MOV R223, R198 ;  /* 0x000000c600df7202 */ /* 0x000fe20000000f00 */
[----:B------:R-:W-:Y:S02]  /*59c0*/  IMAD.MOV.U32 R222, RZ, RZ, R197 ;  /* 0x000000ffffde7224 */ /* 0x000fe400078e00c5 */
        /* <DEDUP_REMOVED lines=9> */
[----:B------:R-:W-:Y:S01]  /*5a60*/  MOV R220, R192 ;  /* 0x000000c000dc7202 */ /* 0x000fe20000000f00 */
[----:B------:R-:W-:Y:S01]  /*5a70*/  FADD.FTZ R248, R221, R248 ;  /* 0x000000f8ddf87221 */ /* 0x000fe20000010000 */
[----:B-1----:R-:W-:Y:S01]  /*5a80*/  F2FP.BF16.F32.PACK_AB R8, R110, R109 ;  /* 0x0000006d6e08723e */ /* 0x002fe200000010ff */
[----:B------:R-:W-:Y:S01]  /*5a90*/  FADD.FTZ R3, R206, R3 ;  /* 0x00000003ce037221 */ /* 0x000fe20000010000 */
[----:B------:R-:W-:Y:S01]  /*5aa0*/  F2FP.BF16.F32.PACK_AB R11, R93, R108 ;  /* 0x0000006c5d0b723e */ /* 0x000fe200000010ff */
[----:B------:R-:W-:Y:S01]  /*5ab0*/  FADD.FTZ R2, R244, R2 ;  /* 0x00000002f4027221 */ /* 0x000fe20000010000 */
[----:B------:R-:W-:Y:S01]  /*5ac0*/  FADD.FTZ R0, R208, R0 ;  /* 0x00000000d0007221 */ /* 0x000fe20000010000 */
[----:B------:R-:W-:Y:S01]  /*5ad0*/  FADD.FTZ R248, R220, R248 ;  /* 0x000000f8dcf87221 */ /* 0x000fe20000010000 */
[----:B------:R-:W-:Y:S01]  /*5ae0*/  FADD.FTZ R3, R207, R3 ;  /* 0x00000003cf037221 */ /* 0x000fe20000010000 */
[----:B------:R-:W-:Y:S01]  /*5af0*/  FADD.FTZ R2, R239, R2 ;  /* 0x00000002ef027221 */ /* 0x000fe20000010000 */
[----:B------:R-:W-:Y:S01]  /*5b00*/  FADD.FTZ R0, R209, R0 ;  /* 0x00000000d1007221 */ /* 0x000fe20000010000 */
[----:B------:R-:W-:Y:S01]  /*5b10*/  HMMA.16816.F32.BF16 R48, R8, R12, R48 ;  /* 0x0000000c0830723c */ /* 0x000fe20000041830 */
[----:B------:R-:W-:Y:S01]  /*5b20*/  FADD.FTZ R248, R137, R248 ;  /* 0x000000f889f87221 */ /* 0x000fe20000010000 */
[----:B------:R-:W-:Y:S01]  /*5b30*/  FADD.FTZ R3, R131, R3 ;  /* 0x0000000383037221 */ /* 0x000fe20000010000 */
[----:B------:R-:W-:Y:S01]  /*5b40*/  FADD.FTZ R2, R129, R2 ;  /* 0x0000000281027221 */ /* 0x000fe20000010000 */
[----:B------:R-:W-:-:S02]  /*5b50*/  FADD.FTZ R0, R126, R0 ;  /* 0x000000007e007221 */ /* 0x000fc40000010000 */
[C---:B------:R-:W-:Y:S01]  /*5b60*/  HMMA.16816.F32.BF16 R40, R8.reuse, R14, R40 ;  /* 0x0000000e0828723c */ /* 0x040fe20000041828 */
[----:B------:R-:W1:Y:S01]  /*5b70*/  LDSM.16.MT88.4 R12, [R229+0xb800] ;  /* 0x00b80000e50c783b */ /* 0x000e620000004200 */
        /* <DEDUP_REMOVED lines=13> */
[----:B------:R-:W4:Y:S01]  /*5c50*/  MUFU.EX2 R29, R29 ;  /* 0x0000001d001d7308 */ /* 0x000f220000000800 */
[----:B------:R-:W-:Y:S01]  /*5c60*/  FADD.FTZ R248, R109, R248 ;  /* 0x000000f86df87221 */ /* 0x000fe20000010000 */
[----:B------:R-:W-:Y:S01]  /*5c70*/  FADD.FTZ R3, R106, R3 ;  /* 0x000000036a037221 */ /* 0x000fe20000010000 */
[----:B------:R-:W-:Y:S01]  /*5c80*/  FADD.FTZ R2, R99, R2 ;  /* 0x0000000263027221 */ /* 0x000fe20000010000 */
[----:B------:R-:W-:Y:S01]  /*5c90*/  FADD.FTZ R0, R97, R0 ;  /* 0x0000000061007221 */ /* 0x000fe20000010000 */
[C---:B------:R-:W-:Y:S03]  /*5ca0*/  HMMA.16816.F32.BF16 R64, R8.reuse, R20, R64 ;  /* 0x000000140840723c */ /* 0x040fe60000041840 */
[----:B------:R-:W-:Y:S03]  /*5cb0*/  MUFU.EX2 R28, R28 ;  /* 0x0000001c001c7308 */ /* 0x000fe60000000800 */
[C---:B------:R-:W-:Y:S05]  /*5cc0*/  HMMA.16816.F32.BF16 R24, R8.reuse, R26, R84 ;  /* 0x0000001a0818723c */ /* 0x040fea0000041854 */
[----:B------:R-:W2:Y:S01]  /*5cd0*/  MUFU.EX2 R32, R32 ;  /* 0x0000002000207308 */ /* 0x000ea20000000800 */
[----:B------:R-:W-:Y:S01]  /*5ce0*/  HMMA.16816.F32.BF16 R56, R8, R22, R56 ;  /* 0x000000160838723c */ /* 0x000fe20000041838 */
[----:B------:R-:W-:Y:S01]  /*5cf0*/  FADD.FTZ R248, R110, R248 ;  /* 0x000000f86ef87221 */ /* 0x000fe20000010000 */
[----:B------:R-:W-:-:S04]  /*5d00*/  FADD.FTZ R3, R107, R3 ;  /* 0x000000036b037221 */ /* 0x000fc80000010000 */
[----:B------:R-:W-:Y:S01]  /*5d10*/  HMMA.16816.F32.BF16 R44, R8, R16, R44 ;  /* 0x00000010082c723c */ /* 0x000fe2000004182c */
[----:B------:R-:W1:Y:S01]  /*5d20*/  MUFU.EX2 R34, R34 ;  /* 0x0000002200227308 */ /* 0x000e620000000800 */
[----:B------:R-:W-:Y:S01]  /*5d30*/  FADD.FTZ R2, R104, R2 ;  /* 0x0000000268027221 */ /* 0x000fe20000010000 */
[----:B------:R-:W-:-:S03]  /*5d40*/  FADD.FTZ R0, R96, R0 ;  /* 0x0000000060007221 */ /* 0x000fc60000010000 */
[----:B------:R-:W-:Y:S03]  /*5d50*/  HMMA.16816.F32.BF16 R36, R8, R18, R36 ;  /* 0x000000120824723c */ /* 0x000fe60000041824 */
[----:B------:R-:W-:Y:S08]  /*5d60*/  MUFU.EX2 R35, R35 ;  /* 0x0000002300237308 */ /* 0x000ff00000000800 */
[----:B------:R-:W1:Y:S01]  /*5d70*/  MUFU.EX2 R60, R60 ;  /* 0x0000003c003c7308 */ /* 0x000e620000000800 */
        /* <DEDUP_REMOVED lines=10> */
[----:B----4-:R-:W-:Y:S01]  /*5e20*/  F2FP.BF16.F32.PACK_AB R201, R29, R61 ;  /* 0x0000003d1dc9723e */ /* 0x010fe200000010ff */
[----:B--2---:R-:W-:Y:S01]  /*5e30*/  FADD.FTZ R3, R32, R3 ;  /* 0x0000000320037221 */ /* 0x004fe20000010000 */
[----:B------:R-:W-:Y:S01]  /*5e40*/  F2FP.BF16.F32.PACK_AB R202, R250, R62 ;  /* 0x0000003efaca723e */ /* 0x000fe200000010ff */
[----:B------:R-:W-:Y:S01]  /*5e50*/  FADD.FTZ R2, R92, R2 ;  /* 0x000000025c027221 */ /* 0x000fe20000010000 */
[----:B------:R-:W-:Y:S01]  /*5e60*/  F2FP.BF16.F32.PACK_AB R203, R251, R28 ;  /* 0x0000001cfbcb723e */ /* 0x000fe200000010ff */
[----:B------:R-:W-:Y:S01]  /*5e70*/  FADD.FTZ R0, R61, R0 ;  /* 0x000000003d007221 */ /* 0x000fe20000010000 */
[----:B------:R-:W-:-:S02]  /*5e80*/  F2FP.BF16.F32.PACK_AB R196, R119, R118 ;  /* 0x0000007677c4723e */ /* 0x000fc400000010ff */
[----:B-1----:R-:W-:Y:S02]  /*5e90*/  F2FP.BF16.F32.PACK_AB R197, R34, R32 ;  /* 0x0000002022c5723e */ /* 0x002fe400000010ff */
[----:B------:R-:W-:Y:S02]  /*5ea0*/  F2FP.BF16.F32.PACK_AB R198, R117, R120 ;  /* 0x0000007875c6723e */ /* 0x000fe400000010ff */
[----:B------:R-:W-:Y:S01]  /*5eb0*/  F2FP.BF16.F32.PACK_AB R199, R60, R35 ;  /* 0x000000233cc7723e */ /* 0x000fe200000010ff */
        /* <DEDUP_REMOVED lines=9> */
[----:B------:R-:W-:Y:S01]  /*5f50*/  HMMA.16816.F32.BF16 R152, R200, R150, R152 ;  /* 0x00000096c898723c */ /* 0x000fe20000041898 */
[----:B------:R-:W-:-:S05]  /*5f60*/  FADD.FTZ R248, R117, R248 ;  /* 0x000000f875f87221 */ /* 0x000fca0000010000 */
[----:B------:R-:W-:Y:S01]  /*5f70*/  HMMA.16816.F32.BF16 R160, R200, R164, R160 ;  /* 0x000000a4c8a0723c */ /* 0x000fe200000418a0 */
[----:B------:R-:W-:-:S05]  /*5f80*/  FADD.FTZ R249, R60, R3 ;  /* 0x000000033cf97221 */ /* 0x000fca0000010000 */
[----:B------:R-:W-:Y:S01]  /*5f90*/  HMMA.16816.F32.BF16 R168, R200, R166, R168 ;  /* 0x000000a6c8a8723c */ /* 0x000fe200000418a8 */
[----:B------:R-:W-:-:S05]  /*5fa0*/  FADD.FTZ R250, R250, R2 ;  /* 0x00000002fafa7221 */ /* 0x000fca0000010000 */
[----:B------:R-:W-:Y:S01]  /*5fb0*/  HMMA.16816.F32.BF16 R176, R200, R180, R176 ;  /* 0x000000b4c8b0723c */ /* 0x000fe200000418b0 */
[----:B------:R-:W-:-:S05]  /*5fc0*/  FADD.FTZ R251, R251, R0 ;  /* 0x00000000fbfb7221 */ /* 0x000fca0000010000 */
[----:B------:R-:W-:Y:S06]  /*5fd0*/  HMMA.16816.F32.BF16 R184, R200, R182, R184 ;  /* 0x000000b6c8b8723c */ /* 0x000fec00000418b8 */
[C---:B------:R-:W-:Y:S06]  /*5fe0*/  HMMA.16816.F32.BF16 R144, R196.reuse, R148, R144 ;  /* 0x00000094c490723c */ /* 0x040fec0000041890 */
        /* <DEDUP_REMOVED lines=9> */
[C---:B---3--:R-:W-:Y:S01]  /*6080*/  IADD3 R245, R238.reuse, 0x800, RZ ;  /* 0x00000800eef57810 */ /* 0x048fe20007ffe0ff */
[C---:B------:R-:W-:Y:S01]  /*6090*/  VIADD R242, R238.reuse, 0x2000 ;  /* 0x00002000eef27836 */ /* 0x040fe20000000000 */
[----:B------:R-:W-:-:S02]  /*60a0*/  IADD3 R244, R238, 0x1000, RZ ;  /* 0x00001000eef47810 */ /* 0x000fc40007ffe0ff */
[C---:B------:R-:W-:Y:S02]  /*60b0*/  IADD3 R243, R238.reuse, 0x1800, RZ ;  /* 0x00001800eef37810 */ /* 0x040fe40007ffe0ff */
[C---:B------:R-:W-:Y:S02]  /*60c0*/  IADD3 R241, R238.reuse, 0x2800, RZ ;  /* 0x00002800eef17810 */ /* 0x040fe40007ffe0ff */
[C---:B------:R-:W-:Y:S02]  /*60d0*/  IADD3 R240, R238.reuse, 0x3000, RZ ;  /* 0x00003000eef07810 */ /* 0x040fe40007ffe0ff */
[----:B------:R-:W-:Y:S01]  /*60e0*/  IADD3 R239, R238, 0x3800, RZ ;  /* 0x00003800eeef7810 */ /* 0x000fe20007ffe0ff */
[----:B------:R-:W-:-:S12]  /*60f0*/  @!P0 BRA `(.L_x_119) ;  /* 0x00000048008c8947 */ /* 0x000fd80003800000 */
[----:B-----5:R-:W-:Y:S01]  /*6100*/  LEA.HI.SX32 R247, R247, 0xfffffffe, 0x19 ;  /* 0xfffffffef7f77811 */ /* 0x020fe200078fcaff */
[----:B------:R-:W-:Y:S01]  /*6110*/  IMAD.MOV.U32 R133, RZ, RZ, R135 ;  /* 0x000000ffff857224 */ /* 0x000fe200078e0087 */
[----:B------:R-:W-:Y:S01]  /*6120*/  MOV R138, R132 ;  /* 0x00000084008a7202 */ /* 0x000fe20000000f00 */
[----:B------:R-:W-:Y:S01]  /*6130*/  IMAD.MOV.U32 R3, RZ, RZ, R136 ;  /* 0x000000ffff037224 */ /* 0x000fe200078e0088 */
[----:B------:R-:W-:Y:S01]  /*6140*/  MOV R137, R134 ;  /* 0x0000008600897202 */ /* 0x000fe20000000f00 */
[----:B------:R-:W-:Y:S01]  /*6150*/  ULDC UR4, c[0x0][0x2ec] ;  /* 0x0000bb0000047ab9 */ /* 0x000fe20000000800 */
[----:B------:R-:W-:Y:S01]  /*6160*/  ULDC.64 UR10, c[0x0][0x220] ;  /* 0x00008800000a7ab9 */ /* 0x000fe20000000a00 */
[----:B------:R-:W-:Y:S01]  /*6170*/  ULDC.64 UR12, c[0x0][0x250] ;  /* 0x00009400000c7ab9 */ /* 0x000fe20000000a00 */
[----:B------:R-:W-:Y:S01]  /*6180*/  ULDC.64 UR6, c[0x0][0x218] ;  /* 0x0000860000067ab9 */ /* 0x000fe20000000a00 */
[----:B------:R-:W-:Y:S01]  /*6190*/  ULDC.64 UR8, c[0x0][0x248] ;  /* 0x0000920000087ab9 */ /* 0x000fe20000000a00 */
[----:B------:R-:W-:Y:S05]  /*61a0*/  BRA `(.L_x_120) ;  /* 0x00000000009c7947 */ /* 0x000fea0003800000 */
.L_x_122:
        /* <DEDUP_REMOVED lines=39> */
.L_x_120:
[----:B------:R-:W2:Y:S01]  /*6420*/  LDL.64 R16, [R1+0x50] ;  /* 0x0000500001107983 */ /* 0x000ea20000100a00 */
[----:B------:R-:W-:Y:S01]  /*6430*/  SHF.R.S32.HI R0, RZ, 0x1f, R247 ;  /* 0x0000001fff007819 */ /* 0x000fe200000114f7 */
[----:B------:R-:W-:Y:S04]  /*6440*/  DEPBAR.LE SB0, 0x0 ;  /* 0x000080000000791a */ /* 0x000fe80000000000 */
[----:B------:R-:W3:Y:S01]  /*6450*/  LDL R8, [R1+0x40] ;  /* 0x0000400001087983 */ /* 0x000ee20000100800 */
[----:B------:R-:W-:Y:S02]  /*6460*/  IMAD R0, R0, UR12, RZ ;  /* 0x0000000c00007c24 */ /* 0x000fe4000f8e02ff */
[C---:B------:R-:W-:Y:S01]  /*6470*/  IMAD.WIDE.U32 R6, R247.reuse, UR12, RZ ;  /* 0x0000000cf7067c25 */ /* 0x040fe2000f8e00ff */
[----:B------:R-:W-:Y:S03]  /*6480*/  BAR.SYNC.DEFER_BLOCKING 0x0 ;  /* 0x0000000000007b1d */ /* 0x000fe60000010000 */
        /* <DEDUP_REMOVED lines=14> */
[----:B------:R-:W-:Y:S02]  /*6570*/  IADD3.X R15, R9, UR21, RZ, P1, !PT ;  /* 0x00000015090f7c10 */ /* 0x000fe40008ffe4ff */
[----:B------:R-:W-:Y:S02]  /*6580*/  IADD3 R10, P1, R12, UR18, RZ ;  /* 0x000000120c0a7c10 */ /* 0x000fe4000ff3e0ff */
[----:B------:R-:W-:Y:S01]  /*6590*/  IADD3.X R13, R15, UR21, RZ, P0, !PT ;  /* 0x000000150f0d7c10 */ /* 0x000fe200087fe4ff */
[----:B------:R2:W-:Y:S01]  /*65a0*/  LDGSTS.E.BYPASS.LTC128B.128 [R246+0x8800], desc[UR16][R8.64] ;  /* 0x0880000008f67fae */ /* 0x0005e2000b901d50 */
[----:B------:R-:W-:Y:S02]  /*65b0*/  IADD3 R6, P0, R10, UR18, RZ ;  /* 0x000000120a067c10 */ /* 0x000fe4000ff1e0ff */
[----:B------:R-:W-:Y:S04]  /*65c0*/  IADD3.X R11, R13, UR21, RZ, P1, !PT ;  /* 0x000000150d0b7c10 */ /* 0x000fe80008ffe4ff */
[----:B------:R-:W-:Y:S01]  /*65d0*/  IADD3.X R7, R11, UR21, RZ, P0, !PT ;  /* 0x000000150b077c10 */ /* 0x000fe200087fe4ff */
[----:B------:R-:W-:Y:S08]  /*65e0*/  LDGSTS.E.BYPASS.LTC128B.128 [R246+0x9000], desc[UR16][R14.64] ;  /* 0x090000000ef67fae */ /* 0x000ff0000b901d50 */
[----:B------:R-:W-:Y:S01]  /*65f0*/  LDGSTS.E.BYPASS.LTC128B.128 [R246+0x9800], desc[UR16][R12.64] ;  /* 0x098000000cf67fae */ /* 0x000fe2000b901d50 */
[----:B-1----:R-:W-:Y:S04]  /*6600*/  IADD3 R4, P1, R6, UR18, RZ ;  /* 0x0000001206047c10 */ /* 0x002fe8000ff3e0ff */
[----:B------:R-:W-:Y:S03]  /*6610*/  IADD3.X R5, R7, UR21, RZ, P1, !PT ;  /* 0x0000001507057c10 */ /* 0x000fe60008ffe4ff */
[----:B------:R-:W-:Y:S01]  /*6620*/  LDGSTS.E.BYPASS.LTC128B.128 [R246+0xa000], desc[UR16][R10.64] ;  /* 0x0a0000000af67fae */ /* 0x000fe2000b901d50 */
[----:B--2---:R-:W-:Y:S04]  /*6630*/  IADD3 R8, P0, R4, UR18, RZ ;  /* 0x0000001204087c10 */ /* 0x004fe8000ff1e0ff */
[----:B------:R-:W-:Y:S03]  /*6640*/  IADD3.X R9, R5, UR21, RZ, P0, !PT ;  /* 0x0000001505097c10 */ /* 0x000fe600087fe4ff */
[----:B------:R-:W-:Y:S01]  /*6650*/  LDGSTS.E.BYPASS.LTC128B.128 [R246+0xa800], desc[UR16][R6.64] ;  /* 0x0a80000006f67fae */ /* 0x000fe2000b901d50 */
[----:B------:R-:W-:Y:S07]  /*6660*/  ISETP.GT.AND P0, PT, R247, RZ, PT ;  /* 0x000000fff700720c */ /* 0x000fee0003f04270 */
[----:B------:R1:W-:Y:S08]  /*6670*/  LDGSTS.E.BYPASS.LTC128B.128 [R246+0xb000], desc[UR16][R4.64] ;  /* 0x0b00000004f67fae */ /* 0x0003f0000b901d50 */
[----:B------:R2:W-:Y:S08]  /*6680*/  LDGSTS.E.BYPASS.LTC128B.128 [R246+0xb800], desc[UR16][R8.64] ;  /* 0x0b80000008f67fae */ /* 0x0005f0000b901d50 */
[----:B------:R-:W-:Y:S08]  /*6690*/  LDSM.16.M88.4 R128, [R234] ;  /* 0x00000000ea80783b */ /* 0x000ff00000000200 */
[----:B------:R-:W1:Y:S08]  /*66a0*/  LDSM.16.M88.4 R16, [R233] ;  /* 0x00000000e910783b */ /* 0x000e700000000200 */
        /* <DEDUP_REMOVED lines=18> */
[----:B------:R-:W3:Y:S05]  /*67d0*/  LDSM.16.M88.4 R212, [R232] ;  /* 0x00000000e8d4783b */ /* 0x000eea0000000200 */
[-C--:B----4-:R-:W-:Y:S03]  /*67e0*/  HMMA.16816.F32.BF16 R36, R128, R48.reuse, RZ ;  /* 0x000000308024723c */ /* 0x090fe600000418ff */
[----:B------:R-:W4:Y:S03]  /*67f0*/  LDSM.16.M88.4 R216, [R237+0x2000] ;  /* 0x00200000edd8783b */ /* 0x000f260000000200 */
[C---:B------:R-:W-:Y:S05]  /*6800*/  HMMA.16816.F32.BF16 R40, R124.reuse, R48, RZ ;  /* 0x000000307c28723c */ /* 0x040fea00000418ff */
[----:B------:R-:W4:Y:S01]  /*6810*/  LDSM.16.M88.4 R220, [R232+0x800] ;  /* 0x00080000e8dc783b */ /* 0x000f220000000200 */
[-C--:B------:R-:W-:Y:S06]  /*6820*/  HMMA.16816.F32.BF16 R44, R124, R50.reuse, RZ ;  /* 0x000000327c2c723c */ /* 0x080fec00000418ff */
[C---:B------:R-:W-:Y:S01]  /*6830*/  HMMA.16816.F32.BF16 R48, R128.reuse, R50, RZ ;  /* 0x000000328030723c */ /* 0x040fe200000418ff */
[----:B------:R-:W-:Y:S05]  /*6840*/  LDSM.16.M88.4 R224, [R232+0x2000] ;  /* 0x00200000e8e0783b */ /* 0x000fea0000000200 */
        /* <DEDUP_REMOVED lines=26> */
[-C--:B------:R-:W-:Y:S06]  /*69f0*/  HMMA.16816.F32.BF16 R20, R208, R220.reuse, R20 ;  /* 0x000000dcd014723c */ /* 0x080fec0000041814 */
[C---:B------:R-:W-:Y:S06]  /*6a00*/  HMMA.16816.F32.BF16 R24, R216.reuse, R220, R24 ;  /* 0x000000dcd818723c */ /* 0x040fec0000041818 */
[-C--:B------:R-:W-:Y:S06]  /*6a10*/  HMMA.16816.F32.BF16 R28, R216, R222.reuse, R28 ;  /* 0x000000ded81c723c */ /* 0x080fec000004181c */
[C---:B------:R-:W-:Y:S01]  /*6a20*/  HMMA.16816.F32.BF16 R32, R208.reuse, R222, R32 ;  /* 0x000000ded020723c */ /* 0x040fe20000041820 */
[----:B------:R-:W-:Y:S05]  /*6a30*/  LDSM.16.M88.4 R220, [R232+0x3800] ;  /* 0x00380000e8dc783b */ /* 0x000fea0000000200 */
        /* <DEDUP_REMOVED lines=19> */
[----:B------:R-:W-:Y:S05]  /*6b70*/  LDSM.16.M88.4 R204, [R235] ;  /* 0x00000000ebcc783b */ /* 0x000fea0000000200 */
[-C--:B--2---:R-:W-:Y:S06]  /*6b80*/  HMMA.16816.F32.BF16 R100, R208, R212.reuse, R100 ;  /* 0x000000d4d064723c */ /* 0x084fec0000041864 */
[C---:B------:R-:W-:Y:S06]  /*6b90*/  HMMA.16816.F32.BF16 R104, R216.reuse, R212, R104 ;  /* 0x000000d4d868723c */ /* 0x040fec0000041868 */
[-C--:B------:R-:W-:Y:S06]  /*6ba0*/  HMMA.16816.F32.BF16 R108, R216, R214.reuse, R108 ;  /* 0x000000d6d86c723c */ /* 0x080fec000004186c */
[C---:B------:R-:W-:Y:S01]  /*6bb0*/  HMMA.16816.F32.BF16 R112, R208.reuse, R214, R112 ;  /* 0x000000d6d070723c */ /* 0x040fe20000041870 */
[----:B------:R-:W1:Y:S05]  /*6bc0*/  LDSM.16.M88.4 R212, [R238] ;  /* 0x00000000eed4783b */ /* 0x000e6a0000000200 */
[-C--:B------:R-:W-:Y:S06]  /*6bd0*/  HMMA.16816.F32.BF16 R116, R208, R220.reuse, R116 ;  /* 0x000000dcd074723c */ /* 0x080fec0000041874 */
[C---:B------:R-:W-:Y:S06]  /*6be0*/  HMMA.16816.F32.BF16 R120, R216.reuse, R220, R120 ;  /* 0x000000dcd878723c */ /* 0x040fec0000041878 */
[-C--:B------:R-:W-:Y:S01]  /*6bf0*/  HMMA.16816.F32.BF16 R124, R216, R222.reuse, R124 ;  /* 0x000000ded87c723c */ /* 0x080fe2000004187c */
[----:B------:R-:W2:Y:S05]  /*6c00*/  LDSM.16.M88.4 R216, [R245] ;  /* 0x00000000f5d8783b */ /* 0x000eaa0000000200 */
[----:B------:R-:W-:Y:S03]  /*6c10*/  HMMA.16816.F32.BF16 R128, R208, R222, R128 ;  /* 0x000000ded080723c */ /* 0x000fe60000041880 */
[----:B------:R-:W3:Y:S08]  /*6c20*/  LDSM.16.M88.4 R208, [R244] ;  /* 0x00000000f4d0783b */ /* 0x000ef00000000200 */
[----:B------:R-:W-:Y:S01]  /*6c30*/  LDSM.16.M88.4 R220, [R242] ;  /* 0x00000000f2dc783b */ /* 0x000fe20000000200 */
        /* <DEDUP_REMOVED lines=9> */
[----:B------:R-:W-:Y:S05]  /*6cd0*/  LDSM.16.M88.4 R216, [R239] ;  /* 0x00000000efd8783b */ /* 0x000fea0000000200 */
        /* <DEDUP_REMOVED lines=10> */
[-C--:B------:R-:W-:Y:S06]  /*6d80*/  HMMA.16816.F32.BF16 R68, R204, R220.reuse, R68 ;  /* 0x000000dccc44723c */ /* 0x080fec0000041844 */
[C---:B------:R-:W-:Y:S06]  /*6d90*/  HMMA.16816.F32.BF16 R72, R224.reuse, R220, R72 ;  /* 0x000000dce048723c */ /* 0x040fec0000041848 */
[-C--:B------:R-:W-:Y:S06]  /*6da0*/  HMMA.16816.F32.BF16 R76, R224, R222.reuse, R76 ;  /* 0x000000dee04c723c */ /* 0x080fec000004184c */
[C---:B------:R-:W-:Y:S01]  /*6db0*/  HMMA.16816.F32.BF16 R80, R204.reuse, R222, R80 ;  /* 0x000000decc50723c */ /* 0x040fe20000041850 */
[----:B------:R-:W-:Y:S05]  /*6dc0*/  LDSM.16.M88.4 R220, [R236+0x2000] ;  /* 0x00200000ecdc783b */ /* 0x000fea0000000200 */
[-C--:B--2---:R-:W-:Y:S06]  /*6dd0*/  HMMA.16816.F32.BF16 R84, R204, R208.reuse, R84 ;  /* 0x000000d0cc54723c */ /* 0x084fec0000041854 */
[C---:B------:R-:W-:Y:S06]  /*6de0*/  HMMA.16816.F32.BF16 R88, R224.reuse, R208, R88 ;  /* 0x000000d0e058723c */ /* 0x040fec0000041858 */
[-C--:B------:R-:W-:Y:S06]  /*6df0*/  HMMA.16816.F32.BF16 R92, R224, R210.reuse, R92 ;  /* 0x000000d2e05c723c */ /* 0x080fec000004185c */
[C---:B------:R-:W-:Y:S01]  /*6e00*/  HMMA.16816.F32.BF16 R96, R204.reuse, R210, R96 ;  /* 0x000000d2cc60723c */ /* 0x040fe20000041860 */
[----:B------:R-:W-:Y:S05]  /*6e10*/  LDSM.16.M88.4 R208, [R236] ;  /* 0x00000000ecd0783b */ /* 0x000fea0000000200 */
[-C--:B-1----:R-:W-:Y:S06]  /*6e20*/  HMMA.16816.F32.BF16 R100, R204, R212.reuse, R100 ;  /* 0x000000d4cc64723c */ /* 0x082fec0000041864 */
[C---:B------:R-:W-:Y:S06]  /*6e30*/  HMMA.16816.F32.BF16 R104, R224.reuse, R212, R104 ;  /* 0x000000d4e068723c */ /* 0x040fec0000041868 */
[-C--:B------:R-:W-:Y:S06]  /*6e40*/  HMMA.16816.F32.BF16 R108, R224, R214.reuse, R108 ;  /* 0x000000d6e06c723c */ /* 0x080fec000004186c */
[C---:B------:R-:W-:Y:S01]  /*6e50*/  HMMA.16816.F32.BF16 R112, R204.reuse, R214, R112 ;  /* 0x000000d6cc70723c */ /* 0x040fe20000041870 */
[----:B------:R-:W1:Y:S05]  /*6e60*/  LDSM.16.M88.4 R212, [R231] ;  /* 0x00000000e7d4783b */ /* 0x000e6a0000000200 */
[-C--:B------:R-:W-:Y:S06]  /*6e70*/  HMMA.16816.F32.BF16 R116, R204, R216.reuse, R116 ;  /* 0x000000d8cc74723c */ /* 0x080fec0000041874 */
[C---:B------:R-:W-:Y:S06]  /*6e80*/  HMMA.16816.F32.BF16 R120, R224.reuse, R216, R120 ;  /* 0x000000d8e078723c */ /* 0x040fec0000041878 */
[-C--:B------:R-:W-:Y:S01]  /*6e90*/  HMMA.16816.F32.BF16 R124, R224, R218.reuse, R124 ;  /* 0x000000dae07c723c */ /* 0x080fe2000004187c */
[----:B------:R-:W2:Y:S05]  /*6ea0*/  LDSM.16.M88.4 R224, [R231+0x800] ;  /* 0x00080000e7e0783b */ /* 0x000eaa0000000200 */
[----:B------:R-:W-:Y:S03]  /*6eb0*/  HMMA.16816.F32.BF16 R128, R204, R218, R128 ;  /* 0x000000dacc80723c */ /* 0x000fe60000041880 */
[----:B------:R-:W3:Y:S08]  /*6ec0*/  LDSM.16.M88.4 R204, [R231+0x1000] ;  /* 0x00100000e7cc783b */ /* 0x000ef00000000200 */
[----:B------:R-:W4:Y:S01]  /*6ed0*/  LDSM.16.M88.4 R216, [R231+0x1800] ;  /* 0x00180000e7d8783b */ /* 0x000f220000000200 */
[-C--:B-1----:R-:W-:Y:S06]  /*6ee0*/  HMMA.16816.F32.BF16 R4, R208, R212.reuse, R4 ;  /* 0x000000d4d004723c */ /* 0x082fec0000041804 */
[C---:B------:R-:W-:Y:S06]  /*6ef0*/  HMMA.16816.F32.BF16 R8, R220.reuse, R212, R8 ;  /* 0x000000d4dc08723c */ /* 0x040fec0000041808 */
[-C--:B------:R-:W-:Y:S06]  /*6f00*/  HMMA.16816.F32.BF16 R12, R220, R214.reuse, R12 ;  /* 0x000000d6dc0c723c */ /* 0x080fec000004180c */
[C---:B------:R-:W-:Y:S01]  /*6f10*/  HMMA.16816.F32.BF16 R16, R208.reuse, R214, R16 ;  /* 0x000000d6d010723c */ /* 0x040fe20000041810 */
[----:B------:R-:W1:Y:S05]  /*6f20*/  LDSM.16.M88.4 R212, [R231+0x2000] ;  /* 0x00200000e7d4783b */ /* 0x000e6a0000000200 */
[----:B------:R-:W-:Y:S01]  /*6f30*/  FMNMX.FTZ R0, R4, R3, !PT ;  /* 0x0000000304007209 */ /* 0x000fe20007810000 */
[-C--:B--2---:R-:W-:Y:S04]  /*6f40*/  HMMA.16816.F32.BF16 R20, R208, R224.reuse, R20 ;  /* 0x000000e0d014723c */ /* 0x084fe80000041814 */
[----:B------:R-:W-:Y:S02]  /*6f50*/  FMNMX.FTZ R2, R6, R133, !PT ;  /* 0x0000008506027209 */ /* 0x000fe40007810000 */
[----:B------:R-:W-:Y:S01]  /*6f60*/  FMNMX.FTZ R132, R5, R0, !PT ;  /* 0x0000000005847209 */ /* 0x000fe20007810000 */
[C---:B------:R-:W-:Y:S04]  /*6f70*/  HMMA.16816.F32.BF16 R24, R220.reuse, R224, R24 ;  /* 0x000000e0dc18723c */ /* 0x040fe80000041818 */
[----:B------:R-:W-:Y:S02]  /*6f80*/  FMNMX.FTZ R0, R7, R2, !PT ;  /* 0x0000000207007209 */ /* 0x000fe40007810000 */
[-C--:B------:R-:W-:Y:S05]  /*6f90*/  HMMA.16816.F32.BF16 R28, R220, R226.reuse, R28 ;  /* 0x000000e2dc1c723c */ /* 0x080fea000004181c */
[----:B------:R-:W-:Y:S01]  /*6fa0*/  FMNMX.FTZ R2, R16, R132, !PT ;  /* 0x0000008410027209 */ /* 0x000fe20007810000 */
[C---:B------:R-:W-:Y:S01]  /*6fb0*/  HMMA.16816.F32.BF16 R32, R208.reuse, R226, R32 ;  /* 0x000000e2d020723c */ /* 0x040fe20000041820 */
[----:B------:R-:W-:Y:S04]  /*6fc0*/  LDSM.16.M88.4 R224, [R231+0x3800] ;  /* 0x00380000e7e0783b */ /* 0x000fe80000000200 */
[----:B------:R-:W-:Y:S01]  /*6fd0*/  FMNMX.FTZ R132, R8, R137, !PT ;  /* 0x0000008908847209 */ /* 0x000fe20007810000 */
[-C--:B---3--:R-:W-:Y:S05]  /*6fe0*/  HMMA.16816.F32.BF16 R36, R208, R204.reuse, R36 ;  /* 0x000000ccd024723c */ /* 0x088fea0000041824 */
[----:B------:R-:W-:Y:S01]  /*6ff0*/  FMNMX.FTZ R134, R18, R0, !PT ;  /* 0x0000000012867209 */ /* 0x000fe20007810000 */
[C---:B------:R-:W-:Y:S05]  /*7000*/  HMMA.16816.F32.BF16 R40, R220.reuse, R204, R40 ;  /* 0x000000ccdc28723c */ /* 0x040fea0000041828 */
[----:B------:R-:W-:Y:S01]  /*7010*/  FMNMX.FTZ R135, R17, R2, !PT ;  /* 0x0000000211877209 */ /* 0x000fe20007810000 */
[-C--:B------:R-:W-:Y:S05]  /*7020*/  HMMA.16816.F32.BF16 R44, R220, R206.reuse, R44 ;  /* 0x000000cedc2c723c */ /* 0x080fea000004182c */
[----:B------:R-:W-:Y:S01]  /*7030*/  FMNMX.FTZ R0, R10, R138, !PT ;  /* 0x0000008a0a007209 */ /* 0x000fe20007810000 */
[C---:B------:R-:W-:Y:S01]  /*7040*/  HMMA.16816.F32.BF16 R48, R208.reuse, R206, R48 ;  /* 0x000000ced030723c */ /* 0x040fe20000041830 */
[----:B------:R-:W2:Y:S04]  /*7050*/  LDSM.16.M88.4 R204, [R231+0x2800] ;  /* 0x00280000e7cc783b */ /* 0x000ea80000000200 */
[----:B------:R-:W-:Y:S01]  /*7060*/  FMNMX.FTZ R2, R9, R132, !PT ;  /* 0x0000008409027209 */ /* 0x000fe20007810000 */
[-C--:B----4-:R-:W-:Y:S05]  /*7070*/  HMMA.16816.F32.BF16 R52, R208, R216.reuse, R52 ;  /* 0x000000d8d034723c */ /* 0x090fea0000041834 */
[----:B------:R-:W-:Y:S01]  /*7080*/  FMNMX.FTZ R132, R19, R134, !PT ;  /* 0x0000008613847209 */ /* 0x000fe20007810000 */
[C---:B------:R-:W-:Y:S05]  /*7090*/  HMMA.16816.F32.BF16 R56, R220.reuse, R216, R56 ;  /* 0x000000d8dc38723c */ /* 0x040fea0000041838 */
[----:B------:R-:W-:Y:S01]  /*70a0*/  FMNMX.FTZ R135, R20, R135, !PT ;  /* 0x0000008714877209 */ /* 0x000fe20007810000 */
[-C--:B------:R-:W-:Y:S05]  /*70b0*/  HMMA.16816.F32.BF16 R60, R220, R218.reuse, R60 ;  /* 0x000000dadc3c723c */ /* 0x080fea000004183c */
[----:B------:R-:W-:Y:S01]  /*70c0*/  FMNMX.FTZ R0, R11, R0, !PT ;  /* 0x000000000b007209 */ /* 0x000fe20007810000 */
[C---:B------:R-:W-:Y:S01]  /*70d0*/  HMMA.16816.F32.BF16 R64, R208.reuse, R218, R64 ;  /* 0x000000dad040723c */ /* 0x040fe20000041840 */
[----:B------:R-:W3:Y:S01]  /*70e0*/  LDSM.16.M88.4 R216, [R231+0x3000] ;  /* 0x00300000e7d8783b */ /* 0x000ee20000000200 */
[----:B------:R-:W-:Y:S04]  /*70f0*/  DEPBAR.LE SB0, 0x0 ;  /* 0x000080000000791a */ /* 0x000fe80000000000 */
[----:B------:R-:W-:Y:S01]  /*7100*/  FMNMX.FTZ R2, R12, R2, !PT ;  /* 0x000000020c027209 */ /* 0x000fe20007810000 */
[-C--:B-1----:R-:W-:Y:S01]  /*7110*/  HMMA.16816.F32.BF16 R68, R208, R212.reuse, R68 ;  /* 0x000000d4d044723c */ /* 0x082fe20000041844 */
[----:B------:R-:W-:Y:S04]  /*7120*/  BAR.SYNC.DEFER_BLOCKING 0x0 ;  /* 0x0000000000007b1d */ /* 0x000fe80000010000 */
        /* <DEDUP_REMOVED lines=13> */
[C---:B------:R-:W-:Y:S05]  /*7200*/  HMMA.16816.F32.BF16 R96, R208.reuse, R206, R96 ;  /* 0x000000ced060723c */ /* 0x040fea0000041860 */
[----:B------:R-:W-:Y:S01]  /*7210*/  FMNMX.FTZ R2, R24, R2, !PT ;  /* 0x0000000218027209 */ /* 0x000fe20007810000 */
[-C--:B---3--:R-:W-:Y:S05]  /*7220*/  HMMA.16816.F32.BF16 R100, R208, R216.reuse, R100 ;  /* 0x000000d8d064723c */ /* 0x088fea0000041864 */
[----:B------:R-:W-:Y:S01]  /*7230*/  FMNMX.FTZ R132, R34, R132, !PT ;  /* 0x0000008422847209 */ /* 0x000fe20007810000 */
[C---:B------:R-:W-:Y:S05]  /*7240*/  HMMA.16816.F32.BF16 R104, R220.reuse, R216, R104 ;  /* 0x000000d8dc68723c */ /* 0x040fea0000041868 */
[----:B------:R-:W-:Y:S01]  /*7250*/  FMNMX.FTZ R136, R33, R136, !PT ;  /* 0x0000008821887209 */ /* 0x000fe20007810000 */
[-C--:B------:R-:W-:Y:S05]  /*7260*/  HMMA.16816.F32.BF16 R108, R220, R218.reuse, R108 ;  /* 0x000000dadc6c723c */ /* 0x080fea000004186c */
        /* <DEDUP_REMOVED lines=102> */
.L_x_121:
        /* <DEDUP_REMOVED lines=29> */
[----:B------:R-:W-:Y:S04]  /*7aa0*/  STL [R1+0x90], R237 ;  /* 0x000090ed01007387 */ /* 0x000fe80000100800 */
[----:B------:R-:W-:Y:S04]  /*7ab0*/  STL [R1+0x8c], R236 ;  /* 0x00008cec01007387 */ /* 0x000fe80000100800 */
[----:B------:R-:W-:Y:S01]  /*7ac0*/  STL [R1+0x88], R235 ;  /* 0x000088eb01007387 */ /* 0x000fe20000100800 */
[----:B-1----:R-:W-:Y:S03]  /*7ad0*/  FMNMX.FTZ R136, R136, R135, !PT ;  /* 0x0000008788887209 */ /* 0x002fe60007810000 */
[----:B------:R-:W1:Y:S01]  /*7ae0*/  SHFL.BFLY PT, R132, R2, 0x1, 0x1f ;  /* 0x0c201f0002847f89 */ /* 0x000e6200000e0000 */
[----:B--2---:R-:W-:Y:S01]  /*7af0*/  FMNMX.FTZ R135, R134, R205, !PT ;  /* 0x000000cd86877209 */ /* 0x004fe20007810000 */
[C---:B------:R-:W-:Y:S06]  /*7b00*/  FADD.FTZ R0, -R136.reuse, R3 ;  /* 0x0000000388007221 */ /* 0x040fec0000010100 */
[----:B------:R-:W-:Y:S01]  /*7b10*/  STL [R1+0x84], R234 ;  /* 0x000084ea01007387 */ /* 0x000fe20000100800 */
[----:B------:R-:W-:Y:S01]  /*7b20*/  FSETP.NEU.FTZ.AND P1, PT, R136, -INF , PT ;  /* 0xff8000008800780b */ /* 0x000fe20003f3d000 */
[----:B------:R-:W-:Y:S01]  /*7b30*/  FMUL.FTZ R3, R0, UR4 ;  /* 0x0000000400037c20 */ /* 0x000fe20008410000 */
[----:B------:R-:W-:Y:S01]  /*7b40*/  FADD.FTZ R0, -R135, R133 ;  /* 0x0000008587007221 */ /* 0x000fe20000010100 */
[----:B------:R-:W-:Y:S01]  /*7b50*/  STL [R1+0x80], R233 ;  /* 0x000080e901007387 */ /* 0x000fe20000100800 */
[----:B---3--:R-:W-:Y:S01]  /*7b60*/  FMNMX.FTZ R134, R204, R206, !PT ;  /* 0x000000cecc867209 */ /* 0x008fe20007810000 */
[----:B------:R2:W-:Y:S02]  /*7b70*/  MUFU.EX2 R133, R3 ;  /* 0x0000000300857308 */ /* 0x0005e40000000800 */
[----:B------:R-:W-:Y:S02]  /*7b80*/  STL [R1+0x7c], R232 ;  /* 0x00007ce801007387 */ /* 0x000fe40000100800 */
[----:B------:R-:W-:Y:S02]  /*7b90*/  FMUL.FTZ R204, R134, UR4 ;  /* 0x0000000486cc7c20 */ /* 0x000fe40008410000 */
[----:B------:R-:W-:Y:S04]  /*7ba0*/  STL [R1+0x78], R231 ;  /* 0x000078e701007387 */ /* 0x000fe80000100800 */
[----:B------:R-:W-:Y:S01]  /*7bb0*/  STL [R1+0xbc], R136 ;  /* 0x0000bc8801007387 */ /* 0x000fe20000100800 */
[----:B-1----:R-:W-:Y:S03]  /*7bc0*/  FMNMX.FTZ R132, R2, R132, !PT ;  /* 0x0000008402847209 */ /* 0x002fe60007810000 */
[----:B------:R-:W-:Y:S01]  /*7bd0*/  STL [R1+0xc0], R135 ;  /* 0x0000c08701007387 */ /* 0x000fe20000100800 */
[----:B--2---:R-:W-:Y:S01]  /*7be0*/  FMUL.FTZ R3, R0, UR4 ;  /* 0x0000000400037c20 */ /* 0x004fe20008410000 */
[----:B------:R-:W-:Y:S01]  /*7bf0*/  FADD.FTZ R0, -R134, R137 ;  /* 0x0000008986007221 */ /* 0x000fe20000010100 */
[----:B------:R-:W-:Y:S01]  /*7c00*/  FMUL.FTZ R137, R136, UR4 ;  /* 0x0000000488897c20 */ /* 0x000fe20008410000 */
[----:B------:R-:W-:Y:S01]  /*7c10*/  STL [R1+0xc4], R134 ;  /* 0x0000c48601007387 */ /* 0x000fe20000100800 */
[----:B------:R-:W-:Y:S01]  /*7c20*/  FMUL.FTZ R205, R132, UR4 ;  /* 0x0000000484cd7c20 */ /* 0x000fe20008410000 */
[----:B------:R-:W-:Y:S01]  /*7c30*/  FMUL.FTZ R2, R0, UR4 ;  /* 0x0000000400027c20 */ /* 0x000fe20008410000 */
[----:B------:R-:W-:Y:S01]  /*7c40*/  MUFU.EX2 R3, R3 ;  /* 0x0000000300037308 */ /* 0x000fe20000000800 */
[----:B------:R-:W-:Y:S01]  /*7c50*/  FSEL R137, R137, RZ, P1 ;  /* 0x000000ff89897208 */ /* 0x000fe20000800000 */
[----:B------:R-:W-:Y:S01]  /*7c60*/  STL [R1+0xc8], R132 ;  /* 0x0000c88401007387 */ /* 0x000fe20000100800 */
[----:B------:R-:W-:Y:S01]  /*7c70*/  FADD.FTZ R0, -R132, R138 ;  /* 0x0000008a84007221 */ /* 0x000fe20000010100 */
[C---:B------:R-:W-:Y:S01]  /*7c80*/  FMUL.FTZ R138, R135.reuse, UR4 ;  /* 0x00000004878a7c20 */ /* 0x040fe20008410000 */
[----:B------:R-:W-:Y:S01]  /*7c90*/  FSETP.NEU.FTZ.AND P1, PT, R135, -INF , PT ;  /* 0xff8000008700780b */ /* 0x000fe20003f3d000 */
[--C-:B------:R-:W-:Y:S01]  /*7ca0*/  FFMA.FTZ R4, R4, UR4, -R137.reuse ;  /* 0x0000000404047c23 */ /* 0x100fe20008010889 */
[--C-:B------:R-:W-:Y:S03]  /*7cb0*/  FFMA.FTZ R21, R21, UR4, -R137.reuse ;  /* 0x0000000415157c23 */ /* 0x100fe60008010889 */
[----:B------:R-:W-:Y:S01]  /*7cc0*/  MUFU.EX2 R2, R2 ;  /* 0x0000000200027308 */ /* 0x000fe20000000800 */
[--C-:B------:R-:W-:Y:S01]  /*7cd0*/  FFMA.FTZ R48, R48, UR4, -R137.reuse ;  /* 0x0000000430307c23 */ /* 0x100fe20008010889 */
[--C-:B------:R-:W-:Y:S01]  /*7ce0*/  FFMA.FTZ R49, R49, UR4, -R137.reuse ;  /* 0x0000000431317c23 */ /* 0x100fe20008010889 */
[----:B------:R-:W-:Y:S01]  /*7cf0*/  FSEL R138, R138, RZ, P1 ;  /* 0x000000ff8a8a7208 */ /* 0x000fe20000800000 */
[--C-:B------:R-:W-:Y:S01]  /*7d00*/  FFMA.FTZ R5, R5, UR4, -R137.reuse ;  /* 0x0000000405057c23 */ /* 0x100fe20008010889 */
[--C-:B------:R-:W-:Y:S01]  /*7d10*/  FFMA.FTZ R32, R32, UR4, -R137.reuse ;  /* 0x0000000420207c23 */ /* 0x100fe20008010889 */
[--C-:B------:R-:W-:Y:S01]  /*7d20*/  FFMA.FTZ R33, R33, UR4, -R137.reuse ;  /* 0x0000000421217c23 */ /* 0x100fe20008010889 */
[----:B------:R-:W-:Y:S03]  /*7d30*/  FSETP.NEU.FTZ.AND P1, PT, R134, -INF , PT ;  /* 0xff8000008600780b */ /* 0x000fe60003f3d000 */
[----:B------:R-:W-:Y:S01]  /*7d40*/  MUFU.EX2 R208, R4 ;  /* 0x0000000400d07308 */ /* 0x000fe20000000800 */
[--C-:B------:R-:W-:Y:S01]  /*7d50*/  FFMA.FTZ R50, R50, UR4, -R138.reuse ;  /* 0x0000000432327c23 */ /* 0x100fe2000801088a */
[--C-:B------:R-:W-:Y:S01]  /*7d60*/  FFMA.FTZ R51, R51, UR4, -R138.reuse ;  /* 0x0000000433337c23 */ /* 0x100fe2000801088a */
[--C-:B------:R-:W-:Y:S01]  /*7d70*/  FFMA.FTZ R23, R23, UR4, -R138.reuse ;  /* 0x0000000417177c23 */ /* 0x100fe2000801088a */
[----:B------:R-:W-:Y:S01]  /*7d80*/  FFMA.FTZ R35, R35, UR4, -R138 ;  /* 0x0000000423237c23 */ /* 0x000fe2000801088a */
[----:B------:R-:W-:Y:S01]  /*7d90*/  FSEL R204, R204, RZ, P1 ;  /* 0x000000ffcccc7208 */ /* 0x000fe20000800000 */
[--C-:B------:R-:W-:Y:S01]  /*7da0*/  FFMA.FTZ R36, R36, UR4, -R137.reuse ;  /* 0x0000000424247c23 */ /* 0x100fe20008010889 */
[----:B------:R-:W-:Y:S03]  /*7db0*/  FSETP.NEU.FTZ.AND P1, PT, R132, -INF , PT ;  /* 0xff8000008400780b */ /* 0x000fe60003f3d000 */
[----:B------:R-:W1:Y:S01]  /*7dc0*/  MUFU.EX2 R4, R21 ;  /* 0x0000001500047308 */ /* 0x000e620000000800 */
[----:B------:R-:W-:Y:S01]  /*7dd0*/  FFMA.FTZ R37, R37, UR4, -R137 ;  /* 0x0000000425257c23 */ /* 0x000fe20008010889 */
[--C-:B------:R-:W-:Y:S01]  /*7de0*/  FFMA.FTZ R24, R24, UR4, -R204.reuse ;  /* 0x0000000418187c23 */ /* 0x100fe200080108cc */
[--C-:B------:R-:W-:Y:S01]  /*7df0*/  FFMA.FTZ R25, R25, UR4, -R204.reuse ;  /* 0x0000000419197c23 */ /* 0x100fe200080108cc */
[--C-:B------:R-:W-:Y:S01]  /*7e00*/  FFMA.FTZ R72, R72, UR4, -R204.reuse ;  /* 0x0000000448487c23 */ /* 0x100fe200080108cc */
[--C-:B------:R-:W-:Y:S01]  /*7e10*/  FFMA.FTZ R73, R73, UR4, -R204.reuse ;  /* 0x0000000449497c23 */ /* 0x100fe200080108cc */
[--C-:B------:R-:W-:Y:S01]  /*7e20*/  FFMA.FTZ R76, R76, UR4, -R204.reuse ;  /* 0x000000044c4c7c23 */ /* 0x100fe200080108cc */
[--C-:B------:R-:W-:Y:S03]  /*7e30*/  FFMA.FTZ R77, R77, UR4, -R204.reuse ;  /* 0x000000044d4d7c23 */ /* 0x100fe600080108cc */
[----:B------:R-:W-:Y:S01]  /*7e40*/  MUFU.EX2 R213, R5 ;  /* 0x0000000500d57308 */ /* 0x000fe20000000800 */
[--C-:B------:R-:W-:Y:S01]  /*7e50*/  FFMA.FTZ R28, R28, UR4, -R204.reuse ;  /* 0x000000041c1c7c23 */ /* 0x100fe200080108cc */
[----:B------:R-:W-:Y:S01]  /*7e60*/  FSEL R205, R205, RZ, P1 ;  /* 0x000000ffcdcd7208 */ /* 0x000fe20000800000 */
[----:B------:R-:W-:Y:S01]  /*7e70*/  FFMA.FTZ R29, R29, UR4, -R204 ;  /* 0x000000041d1d7c23 */ /* 0x000fe200080108cc */
[----:B------:R-:W-:Y:S01]  /*7e80*/  FFMA.FTZ R38, R38, UR4, -R138 ;  /* 0x0000000426267c23 */ /* 0x000fe2000801088a */
[--C-:B------:R-:W-:Y:S01]  /*7e90*/  FFMA.FTZ R12, R12, UR4, -R204.reuse ;  /* 0x000000040c0c7c23 */ /* 0x100fe200080108cc */
[----:B------:R-:W-:Y:S01]  /*7ea0*/  FFMA.FTZ R40, R40, UR4, -R204 ;  /* 0x0000000428287c23 */ /* 0x000fe200080108cc */
[--C-:B------:R-:W-:Y:S03]  /*7eb0*/  FFMA.FTZ R26, R26, UR4, -R205.reuse ;  /* 0x000000041a1a7c23 */ /* 0x100fe600080108cd */
[----:B------:R2:W-:Y:S01]  /*7ec0*/  MUFU.EX2 R5, R32 ;  /* 0x0000002000057308 */ /* 0x0005e20000000800 */
[----:B-1----:R1:W-:Y:S01]  /*7ed0*/  STL [R1], R4 ;  /* 0x0000000401007387 */ /* 0x0023e20000100800 */
        /* <DEDUP_REMOVED lines=8> */
[--C-:B------:R-:W-:Y:S01]  /*7f60*/  FFMA.FTZ R31, R31, UR4, -R205.reuse ;  /* 0x000000041f1f7c23 */ /* 0x100fe200080108cd */
[----:B------:R-:W-:Y:S01]  /*7f70*/  FFMA.FTZ R42, R42, UR4, -R205 ;  /* 0x000000042a2a7c23 */ /* 0x000fe200080108cd */
[--C-:B------:R-:W-:Y:S01]  /*7f80*/  FFMA.FTZ R16, R16, UR4, -R137.reuse ;  /* 0x0000000410107c23 */ /* 0x100fe20008010889 */
[----:B------:R-:W-:Y:S01]  /*7f90*/  FFMA.FTZ R17, R17, UR4, -R137 ;  /* 0x0000000411117c23 */ /* 0x000fe20008010889 */
[--C-:B------:R-:W-:Y:S01]  /*7fa0*/  FFMA.FTZ R18, R18, UR4, -R138.reuse ;  /* 0x0000000412127c23 */ /* 0x100fe2000801088a */
[----:B------:R-:W-:Y:S03]  /*7fb0*/  FFMA.FTZ R19, R19, UR4, -R138 ;  /* 0x0000000413137c23 */ /* 0x000fe6000801088a */
[----:B------:R3:W-:Y:S01]  /*7fc0*/  MUFU.EX2 R12, R40 ;  /* 0x00000028000c7308 */ /* 0x0007e20000000800 */
[----:B------:R-:W-:Y:S01]  /*7fd0*/  FFMA.FTZ R13, R13, UR4, -R204 ;  /* 0x000000040d0d7c23 */ /* 0x000fe200080108cc */
[--C-:B------:R-:W-:Y:S01]  /*7fe0*/  FFMA.FTZ R14, R14, UR4, -R205.reuse ;  /* 0x000000040e0e7c23 */ /* 0x100fe200080108cd */
[--C-:B------:R-:W-:Y:S01]  /*7ff0*/  FFMA.FTZ R15, R15, UR4, -R205.reuse ;  /* 0x000000040f0f7c23 */ /* 0x100fe200080108cd */
[----:B------:R-:W-:Y:S01]  /*8000*/  FFMA.FTZ R39, R39, UR4, -R138 ;  /* 0x0000000427277c23 */ /* 0x000fe2000801088a */
[--C-:B------:R-:W-:Y:S01]  /*8010*/  FFMA.FTZ R41, R41, UR4, -R204.reuse ;  /* 0x0000000429297c23 */ /* 0x100fe200080108cc */
[--C-:B------:R-:W-:Y:S01]  /*8020*/  FFMA.FTZ R43, R43, UR4, -R205.reuse ;  /* 0x000000042b2b7c23 */ /* 0x100fe200080108cd */
[--C-:B------:R-:W-:Y:S03]  /*8030*/  FFMA.FTZ R44, R44, UR4, -R204.reuse ;  /* 0x000000042c2c7c23 */ /* 0x100fe600080108cc */
[----:B------:R-:W-:Y:S01]  /*8040*/  MUFU.EX2 R225, R24 ;  /* 0x0000001800e17308 */ /* 0x000fe20000000800 */
[----:B------:R-:W-:Y:S01]  /*8050*/  FFMA.FTZ R45, R45, UR4, -R204 ;  /* 0x000000042d2d7c23 */ /* 0x000fe200080108cc */
[--C-:B------:R-:W-:Y:S01]  /*8060*/  FFMA.FTZ R46, R46, UR4, -R205.reuse ;  /* 0x000000042e2e7c23 */ /* 0x100fe200080108cd */
[----:B------:R-:W-:Y:S01]  /*8070*/  FFMA.FTZ R47, R47, UR4, -R205 ;  /* 0x000000042f2f7c23 */ /* 0x000fe200080108cd */
[----:B--2---:R-:W-:Y:S01]  /*8080*/  FMUL.FTZ R32, R133, R164 ;  /* 0x000000a485207220 */ /* 0x004fe20000410000 */
[--C-:B------:R-:W-:Y:S01]  /*8090*/  FFMA.FTZ R164, R116, UR4, -R137.reuse ;  /* 0x0000000474a47c23 */ /* 0x100fe20008010889 */
[--C-:B------:R-:W-:Y:S01]  /*80a0*/  FFMA.FTZ R52, R52, UR4, -R137.reuse ;  /* 0x0000000434347c23 */ /* 0x100fe20008010889 */
[----:B------:R-:W-:Y:S03]  /*80b0*/  FFMA.FTZ R53, R53, UR4, -R137 ;  /* 0x0000000435357c23 */ /* 0x000fe60008010889 */
[----:B-1----:R-:W1:Y:S01]  /*80c0*/  MUFU.EX2 R4, R23 ;  /* 0x0000001700047308 */ /* 0x002e620000000800 */
[--C-:B------:R-:W-:Y:S01]  /*80d0*/  FFMA.FTZ R54, R54, UR4, -R138.reuse ;  /* 0x0000000436367c23 */ /* 0x100fe2000801088a */
[----:B------:R-:W-:Y:S01]  /*80e0*/  FFMA.FTZ R55, R55, UR4, -R138 ;  /* 0x0000000437377c23 */ /* 0x000fe2000801088a */
[----:B---3--:R-:W-:Y:S01]  /*80f0*/  FMUL.FTZ R40, R2, R176 ;  /* 0x000000b002287220 */ /* 0x008fe20000410000 */
        /* <DEDUP_REMOVED lines=8> */
[----:B------:R-:W-:Y:S01]  /*8180*/  FFMA.FTZ R63, R63, UR4, -R205 ;  /* 0x000000043f3f7c23 */ /* 0x000fe200080108cd */
[--C-:B------:R-:W-:Y:S01]  /*8190*/  FFMA.FTZ R64, R64, UR4, -R137.reuse ;  /* 0x0000000440407c23 */ /* 0x100fe20008010889 */
[--C-:B------:R-:W-:Y:S01]  /*81a0*/  FFMA.FTZ R66, R66, UR4, -R138.reuse ;  /* 0x0000000442427c23 */ /* 0x100fe2000801088a */
[--C-:B------:R-:W-:Y:S03]  /*81b0*/  FFMA.FTZ R116, R86, UR4, -R138.reuse ;  /* 0x0000000456747c23 */ /* 0x100fe6000801088a */
[----:B------:R-:W-:Y:S01]  /*81c0*/  MUFU.EX2 R224, R26 ;  /* 0x0000001a00e07308 */ /* 0x000fe20000000800 */
[----:B-1----:R1:W-:Y:S01]  /*81d0*/  STL [R1+0x4], R4 ;  /* 0x0000040401007387 */ /* 0x0023e20000100800 */
[----:B------:R-:W-:Y:S01]  /*81e0*/  FMUL.FTZ R23, R3, R159 ;  /* 0x0000009f03177220 */ /* 0x000fe20000410000 */
[--C-:B------:R-:W-:Y:S01]  /*81f0*/  FFMA.FTZ R159, R97, UR4, -R137.reuse ;  /* 0x00000004619f7c23 */ /* 0x100fe20008010889 */
[--C-:B------:R-:W-:Y:S01]  /*8200*/  FFMA.FTZ R6, R6, UR4, -R138.reuse ;  /* 0x0000000406067c23 */ /* 0x100fe2000801088a */
[----:B------:R2:W-:Y:S01]  /*8210*/  STL [R1+0xc], R5 ;  /* 0x00000c0501007387 */ /* 0x0005e20000100800 */
[----:B------:R-:W-:Y:S01]  /*8220*/  FFMA.FTZ R7, R7, UR4, -R138 ;  /* 0x0000000407077c23 */ /* 0x000fe2000801088a */
[----:B------:R-:W-:Y:S03]  /*8230*/  FMUL.FTZ R0, R0, UR4 ;  /* 0x0000000400007c20 */ /* 0x000fe60008410000 */
[----:B------:R3:W4:Y:S01]  /*8240*/  MUFU.EX2 R226, R27 ;  /* 0x0000001b00e27308 */ /* 0x0007220000000800 */
[--C-:B------:R-:W-:Y:S01]  /*8250*/  FFMA.FTZ R8, R8, UR4, -R204.reuse ;  /* 0x0000000408087c23 */ /* 0x100fe200080108cc */
[----:B------:R-:W-:Y:S01]  /*8260*/  FFMA.FTZ R9, R9, UR4, -R204 ;  /* 0x0000000409097c23 */ /* 0x000fe200080108cc */
[--C-:B------:R-:W-:Y:S01]  /*8270*/  FFMA.FTZ R20, R20, UR4, -R137.reuse ;  /* 0x0000000414147c23 */ /* 0x100fe20008010889 */
[--C-:B------:R-:W-:Y:S01]  /*8280*/  FFMA.FTZ R22, R22, UR4, -R138.reuse ;  /* 0x0000000416167c23 */ /* 0x100fe2000801088a */
[--C-:B------:R-:W-:Y:S01]  /*8290*/  FFMA.FTZ R34, R34, UR4, -R138.reuse ;  /* 0x0000000422227c23 */ /* 0x100fe2000801088a */
[----:B------:R-:W-:Y:S01]  /*82a0*/  FMUL.FTZ R21, R133, R157 ;  /* 0x0000009d85157220 */ /* 0x000fe20000410000 */
        /* <DEDUP_REMOVED lines=10> */
[----:B---3--:R-:W3:Y:S01]  /*8350*/  LDSM.16.MT88.4 R24, [R139+0x8000] ;  /* 0x008000008b18783b */ /* 0x008ee20000004200 */
[----:B----4-:R-:W-:Y:S01]  /*8360*/  F2FP.BF16.F32.PACK_AB R85, R226, R224 ;  /* 0x000000e0e255723e */ /* 0x010fe200000010ff */
[--C-:B------:R-:W-:Y:S01]  /*8370*/  FFMA.FTZ R109, R109, UR4, -R204.reuse ;  /* 0x000000046d6d7c23 */ /* 0x100fe200080108cc */
[--C-:B------:R-:W-:Y:S01]  /*8380*/  FFMA.FTZ R120, R120, UR4, -R204.reuse ;  /* 0x0000000478787c23 */ /* 0x100fe200080108cc */
[--C-:B------:R-:W-:Y:S01]  /*8390*/  FFMA.FTZ R121, R121, UR4, -R204.reuse ;  /* 0x0000000479797c23 */ /* 0x100fe200080108cc */
[----:B------:R-:W-:Y:S01]  /*83a0*/  FFMA.FTZ R124, R124, UR4, -R204 ;  /* 0x000000047c7c7c23 */ /* 0x000fe200080108cc */
[--C-:B------:R-:W-:Y:S03]  /*83b0*/  FFMA.FTZ R10, R10, UR4, -R205.reuse ;  /* 0x000000040a0a7c23 */ /* 0x100fe600080108cd */
[----:B-1----:R-:W1:Y:S01]  /*83c0*/  MUFU.EX2 R4, R33 ;  /* 0x0000002100047308 */ /* 0x002e620000000800 */
[--C-:B------:R-:W-:Y:S01]  /*83d0*/  FFMA.FTZ R11, R11, UR4, -R205.reuse ;  /* 0x000000040b0b7c23 */ /* 0x100fe200080108cd */
[--C-:B------:R-:W-:Y:S01]  /*83e0*/  FFMA.FTZ R102, R102, UR4, -R138.reuse ;  /* 0x0000000466667c23 */ /* 0x100fe2000801088a */
[--C-:B------:R-:W-:Y:S01]  /*83f0*/  FFMA.FTZ R103, R103, UR4, -R138.reuse ;  /* 0x0000000467677c23 */ /* 0x100fe2000801088a */
[--C-:B------:R-:W-:Y:S01]  /*8400*/  FFMA.FTZ R114, R114, UR4, -R138.reuse ;  /* 0x0000000472727c23 */ /* 0x100fe2000801088a */
[--C-:B------:R-:W-:Y:S01]  /*8410*/  FFMA.FTZ R115, R115, UR4, -R138.reuse ;  /* 0x0000000473737c23 */ /* 0x100fe2000801088a */
[--C-:B------:R-:W-:Y:S01]  /*8420*/  FFMA.FTZ R118, R118, UR4, -R138.reuse ;  /* 0x0000000476767c23 */ /* 0x100fe2000801088a */
[--C-:B------:R-:W-:Y:S03]  /*8430*/  FFMA.FTZ R119, R119, UR4, -R138.reuse ;  /* 0x0000000477777c23 */ /* 0x100fe6000801088a */
[----:B--2---:R2:W-:Y:S01]  /*8440*/  MUFU.EX2 R5, R29 ;  /* 0x0000001d00057308 */ /* 0x0045e20000000800 */
[--C-:B------:R-:W-:Y:S01]  /*8450*/  FFMA.FTZ R130, R130, UR4, -R138.reuse ;  /* 0x0000000482827c23 */ /* 0x100fe2000801088a */
[--C-:B------:R-:W-:Y:S01]  /*8460*/  FFMA.FTZ R106, R106, UR4, -R205.reuse ;  /* 0x000000046a6a7c23 */ /* 0x100fe200080108cd */
[--C-:B------:R-:W-:Y:S01]  /*8470*/  FFMA.FTZ R107, R107, UR4, -R205.reuse ;  /* 0x000000046b6b7c23 */ /* 0x100fe200080108cd */
[--C-:B------:R-:W-:Y:S01]  /*8480*/  FFMA.FTZ R110, R110, UR4, -R205.reuse ;  /* 0x000000046e6e7c23 */ /* 0x100fe200080108cd */
[--C-:B------:R-:W-:Y:S01]  /*8490*/  FFMA.FTZ R111, R111, UR4, -R205.reuse ;  /* 0x000000046f6f7c23 */ /* 0x100fe200080108cd */
[--C-:B------:R-:W-:Y:S01]  /*84a0*/  FFMA.FTZ R122, R122, UR4, -R205.reuse ;  /* 0x000000047a7a7c23 */ /* 0x100fe200080108cd */
[----:B------:R-:W-:Y:S03]  /*84b0*/  FFMA.FTZ R123, R123, UR4, -R205 ;  /* 0x000000047b7b7c23 */ /* 0x000fe600080108cd */
[----:B------:R-:W-:Y:S01]  /*84c0*/  MUFU.EX2 R247, R50 ;  /* 0x0000003200f77308 */ /* 0x000fe20000000800 */
[----:B-1----:R1:W-:Y:S01]  /*84d0*/  STL [R1+0x2c], R4 ;  /* 0x00002c0401007387 */ /* 0x0023e20000100800 */
[----:B------:R-:W-:Y:S01]  /*84e0*/  FMUL.FTZ R33, R133, R165 ;  /* 0x000000a585217220 */ /* 0x000fe20000410000 */
[----:B------:R-:W-:Y:S01]  /*84f0*/  FFMA.FTZ R165, R117, UR4, -R137 ;  /* 0x0000000475a57c23 */ /* 0x000fe20008010889 */
[--C-:B------:R-:W-:Y:S01]  /*8500*/  FFMA.FTZ R117, R87, UR4, -R138.reuse ;  /* 0x0000000457757c23 */ /* 0x100fe2000801088a */
[----:B------:R-:W-:Y:S05]  /*8510*/  FFMA.FTZ R126, R126, UR4, -R205 ;  /* 0x000000047e7e7c23 */ /* 0x000fea00080108cd */
[----:B------:R4:W-:Y:S01]  /*8520*/  MUFU.EX2 R243, R51 ;  /* 0x0000003300f37308 */ /* 0x0009e20000000800 */
[----:B--2---:R-:W-:Y:S09]  /*8530*/  FMUL.FTZ R29, R2, R169 ;  /* 0x000000a9021d7220 */ /* 0x004ff20000410000 */
[----:B------:R2:W-:Y:S10]  /*8540*/  MUFU.EX2 R207, R6 ;  /* 0x0000000600cf7308 */ /* 0x0005f40000000800 */
[----:B------:R3:W-:Y:S01]  /*8550*/  MUFU.EX2 R214, R7 ;  /* 0x0000000700d67308 */ /* 0x0007e20000000800 */
[----:B----4-:R-:W4:Y:S09]  /*8560*/  LDSM.16.MT88.4 R48, [R230+0x8000] ;  /* 0x00800000e630783b */ /* 0x010f320000004200 */
[----:B-1----:R-:W1:Y:S01]  /*8570*/  MUFU.EX2 R4, R35 ;  /* 0x0000002300047308 */ /* 0x002e620000000800 */
[C---:B--2---:R-:W-:Y:S09]  /*8580*/  FMUL.FTZ R6, R3.reuse, R146 ;  /* 0x0000009203067220 */ /* 0x044ff20000410000 */
[----:B------:R2:W-:Y:S01]  /*8590*/  MUFU.EX2 R215, R16 ;  /* 0x0000001000d77308 */ /* 0x0005e20000000800 */
[C---:B---3--:R-:W-:Y:S09]  /*85a0*/  FMUL.FTZ R7, R3.reuse, R147 ;  /* 0x0000009303077220 */ /* 0x048ff20000410000 */
[----:B------:R3:W4:Y:S01]  /*85b0*/  MUFU.EX2 R223, R17 ;  /* 0x0000001100df7308 */ /* 0x0007220000000800 */
[----:B-1----:R1:W-:Y:S01]  /*85c0*/  STL [R1+0x28], R4 ;  /* 0x0000280401007387 */ /* 0x0023e20000100800 */
[----:B------:R-:W-:Y:S08]  /*85d0*/  FMUL.FTZ R35, R3, R167 ;  /* 0x000000a703237220 */ /* 0x000ff00000410000 */
[----:B------:R1:W-:Y:S01]  /*85e0*/  MUFU.EX2 R212, R18 ;  /* 0x0000001200d47308 */ /* 0x0003e20000000800 */
[C---:B--2---:R-:W-:Y:S09]  /*85f0*/  FMUL.FTZ R16, R133.reuse, R148 ;  /* 0x0000009485107220 */ /* 0x044ff20000410000 */
[----:B------:R2:W2:Y:S01]  /*8600*/  MUFU.EX2 R222, R19 ;  /* 0x0000001300de7308 */ /* 0x0004a20000000800 */
[----:B---3--:R-:W-:Y:S01]  /*8610*/  FMUL.FTZ R17, R133, R149 ;  /* 0x0000009585117220 */ /* 0x008fe20000410000 */
[----:B----4-:R-:W-:Y:S08]  /*8620*/  F2FP.BF16.F32.PACK_AB R146, R223, R215 ;  /* 0x000000d7df92723e */ /* 0x010ff000000010ff */
[----:B------:R-:W-:Y:S01]  /*8630*/  MUFU.EX2 R0, R0 ;  /* 0x0000000000007308 */ /* 0x000fe20000000800 */
[C---:B-1----:R-:W-:Y:S09]  /*8640*/  FMUL.FTZ R18, R3.reuse, R150 ;  /* 0x0000009603127220 */ /* 0x042ff20000410000 */
[----:B------:R-:W1:Y:S01]  /*8650*/  MUFU.EX2 R4, R28 ;  /* 0x0000001c00047308 */ /* 0x000e620000000800 */
[----:B--2---:R-:W-:Y:S01]  /*8660*/  FMUL.FTZ R19, R3, R151 ;  /* 0x0000009703137220 */ /* 0x004fe20000410000 */
[----:B------:R-:W-:Y:S01]  /*8670*/  F2FP.BF16.F32.PACK_AB R147, R222, R212 ;  /* 0x000000d4de93723e */ /* 0x000fe200000010ff */
[----:B------:R-:W2:Y:S07]  /*8680*/  LDSM.16.MT88.4 R148, [R228+0x8000] ;  /* 0x00800000e494783b */ /* 0x000eae0000004200 */
[----:B------:R3:W-:Y:S10]  /*8690*/  MUFU.EX2 R206, R8 ;  /* 0x0000000800ce7308 */ /* 0x0007f40000000800 */
[----:B------:R4:W4:Y:S01]  /*86a0*/  MUFU.EX2 R211, R9 ;  /* 0x0000000900d37308 */ /* 0x0009220000000800 */
[----:B-1----:R1:W-:Y:S01]  /*86b0*/  STL [R1+0x10], R4 ;  /* 0x0000100401007387 */ /* 0x0023e20000100800 */
[C---:B------:R-:W-:Y:S03]  /*86c0*/  FMUL.FTZ R28, R2.reuse, R168 ;  /* 0x000000a8021c7220 */ /* 0x040fe60000410000 */
[----:B------:R2:W-:Y:S05]  /*86d0*/  STL [R1+0x20], R5 ;  /* 0x0000200501007387 */ /* 0x0005ea0000100800 */
[----:B------:R1:W-:Y:S01]  /*86e0*/  MUFU.EX2 R209, R10 ;  /* 0x0000000a00d17308 */ /* 0x0003e20000000800 */
[C---:B---3--:R-:W-:Y:S09]  /*86f0*/  FMUL.FTZ R8, R2.reuse, R140 ;  /* 0x0000008c02087220 */ /* 0x048ff20000410000 */
[----:B------:R-:W3:Y:S01]  /*8700*/  MUFU.EX2 R210, R11 ;  /* 0x0000000b00d27308 */ /* 0x000ee20000000800 */
[----:B----4-:R-:W-:Y:S01]  /*8710*/  FMUL.FTZ R9, R2, R141 ;  /* 0x0000008d02097220 */ /* 0x010fe20000410000 */
[----:B------:R-:W-:Y:S08]  /*8720*/  F2FP.BF16.F32.PACK_AB R140, R211, R206 ;  /* 0x000000ced38c723e */ /* 0x000ff000000010ff */
[----:B------:R4:W4:Y:S01]  /*8730*/  MUFU.EX2 R220, R13 ;  /* 0x0000000d00dc7308 */ /* 0x0009220000000800 */
[----:B-1----:R-:W-:Y:S09]  /*8740*/  FMUL.FTZ R10, R0, R142 ;  /* 0x0000008e000a7220 */ /* 0x002ff20000410000 */
[----:B------:R-:W1:Y:S01]  /*8750*/  MUFU.EX2 R4, R30 ;  /* 0x0000001e00047308 */ /* 0x000e620000000800 */
[----:B---3--:R-:W-:Y:S01]  /*8760*/  F2FP.BF16.F32.PACK_AB R141, R210, R209 ;  /* 0x000000d1d28d723e */ /* 0x008fe200000010ff */
[----:B------:R-:W-:Y:S08]  /*8770*/  FMUL.FTZ R11, R0, R143 ;  /* 0x0000008f000b7220 */ /* 0x000ff00000410000 */
[----:B--2---:R-:W2:Y:S01]  /*8780*/  MUFU.EX2 R5, R31 ;  /* 0x0000001f00057308 */ /* 0x004ea20000000800 */
[----:B----4-:R-:W-:Y:S01]  /*8790*/  FMUL.FTZ R13, R2, R153 ;  /* 0x00000099020d7220 */ /* 0x010fe20000410000 */
[----:B------:R-:W-:Y:S08]  /*87a0*/  F2FP.BF16.F32.PACK_AB R142, R220, R217 ;  /* 0x000000d9dc8e723e */ /* 0x000ff000000010ff */
[----:B------:R3:W-:Y:S01]  /*87b0*/  MUFU.EX2 R216, R14 ;  /* 0x0000000e00d87308 */ /* 0x0007e20000000800 */
[----:B-1----:R1:W-:Y:S01]  /*87c0*/  STL [R1+0x14], R4 ;  /* 0x0000140401007387 */ /* 0x0023e20000100800 */
[C---:B------:R-:W-:Y:S08]  /*87d0*/  FMUL.FTZ R30, R0.reuse, R170 ;  /* 0x000000aa001e7220 */ /* 0x040ff00000410000 */
[----:B------:R-:W4:Y:S01]  /*87e0*/  MUFU.EX2 R218, R15 ;  /* 0x0000000f00da7308 */ /* 0x000f220000000800 */
[----:B--2---:R2:W-:Y:S01]  /*87f0*/  STL [R1+0x18], R5 ;  /* 0x0000180501007387 */ /* 0x0045e20000100800 */
[C---:B------:R-:W-:Y:S08]  /*8800*/  FMUL.FTZ R31, R0.reuse, R171 ;  /* 0x000000ab001f7220 */ /* 0x040ff00000410000 */
[----:B------:R2:W-:Y:S01]  /*8810*/  MUFU.EX2 R219, R22 ;  /* 0x0000001600db7308 */ /* 0x0005e20000000800 */
[----:B---3--:R-:W-:Y:S09]  /*8820*/  FMUL.FTZ R14, R0, R154 ;  /* 0x0000009a000e7220 */ /* 0x008ff20000410000 */
[----:B------:R3:W-:Y:S01]  /*8830*/  MUFU.EX2 R221, R20 ;  /* 0x0000001400dd7308 */ /* 0x0007e20000000800 */
[----:B----4-:R-:W-:Y:S01]  /*8840*/  F2FP.BF16.F32.PACK_AB R143, R218, R216 ;  /* 0x000000d8da8f723e */ /* 0x010fe200000010ff */
[----:B------:R-:W-:Y:S08]  /*8850*/  FMUL.FTZ R15, R0, R155 ;  /* 0x0000009b000f7220 */ /* 0x000ff00000410000 */
[----:B-1----:R-:W1:Y:S01]  /*8860*/  MUFU.EX2 R4, R36 ;  /* 0x0000002400047308 */ /* 0x002e620000000800 */
[----:B--2---:R-:W-:Y:S01]  /*8870*/  FMUL.FTZ R22, R3, R158 ;  /* 0x0000009e03167220 */ /* 0x004fe20000410000 */
[--C-:B------:R-:W-:Y:S08]  /*8880*/  FFMA.FTZ R158, R96, UR4, -R137.reuse ;  /* 0x00000004609e7c23 */ /* 0x100ff00008010889 */
[----:B------:R-:W2:Y:S01]  /*8890*/  MUFU.EX2 R5, R37 ;  /* 0x0000002500057308 */ /* 0x000ea20000000800 */
[----:B---3--:R-:W-:Y:S01]  /*88a0*/  FMUL.FTZ R20, R133, R156 ;  /* 0x0000009c85147220 */ /* 0x008fe20000410000 */
[--C-:B------:R-:W-:Y:S01]  /*88b0*/  FFMA.FTZ R156, R84, UR4, -R137.reuse ;  /* 0x00000004549c7c23 */ /* 0x100fe20008010889 */
[----:B------:R-:W-:Y:S07]  /*88c0*/  F2FP.BF16.F32.PACK_AB R84, R227, R225 ;  /* 0x000000e1e354723e */ /* 0x000fee00000010ff */
[----:B------:R3:W-:Y:S01]  /*88d0*/  MUFU.EX2 R252, R34 ;  /* 0x0000002200fc7308 */ /* 0x0007e20000000800 */
[----:B-1----:R1:W-:Y:S01]  /*88e0*/  STL [R1+0x24], R4 ;  /* 0x0000240401007387 */ /* 0x0023e20000100800 */
[C---:B------:R-:W-:Y:S08]  /*88f0*/  FMUL.FTZ R36, R133.reuse, R172 ;  /* 0x000000ac85247220 */ /* 0x040ff00000410000 */
[----:B------:R4:W-:Y:S01]  /*8900*/  MUFU.EX2 R132, R39 ;  /* 0x0000002700847308 */ /* 0x0009e20000000800 */
[----:B--2---:R2:W-:Y:S01]  /*8910*/  STL [R1+0x3c], R5 ;  /* 0x00003c0501007387 */ /* 0x0045e20000100800 */
[----:B------:R-:W-:Y:S08]  /*8920*/  FMUL.FTZ R37, R133, R173 ;  /* 0x000000ad85257220 */ /* 0x000ff00000410000 */
[----:B------:R2:W-:Y:S01]  /*8930*/  MUFU.EX2 R134, R41 ;  /* 0x0000002900867308 */ /* 0x0005e20000000800 */
[C---:B---3--:R-:W-:Y:S01]  /*8940*/  FMUL.FTZ R34, R3.reuse, R166 ;  /* 0x000000a603227220 */ /* 0x048fe20000410000 */
[--C-:B------:R-:W-:Y:S01]  /*8950*/  FFMA.FTZ R166, R128, UR4, -R137.reuse ;  /* 0x0000000480a67c23 */ /* 0x100fe20008010889 */
[--C-:B------:R-:W-:Y:S07]  /*8960*/  FFMA.FTZ R128, R98, UR4, -R138.reuse ;  /* 0x0000000462807c23 */ /* 0x100fee000801088a */
[----:B------:R3:W-:Y:S01]  /*8970*/  MUFU.EX2 R135, R43 ;  /* 0x0000002b00877308 */ /* 0x0007e20000000800 */
[----:B----4-:R-:W-:Y:S09]  /*8980*/  FMUL.FTZ R39, R3, R175 ;  /* 0x000000af03277220 */ /* 0x010ff20000410000 */
[----:B-1----:R-:W1:Y:S01]  /*8990*/  MUFU.EX2 R4, R38 ;  /* 0x0000002600047308 */ /* 0x002e620000000800 */
[----:B--2---:R-:W-:Y:S01]  /*89a0*/  FMUL.FTZ R41, R2, R177 ;  /* 0x000000b102297220 */ /* 0x004fe20000410000 */
[----:B------:R-:W-:Y:S01]  /*89b0*/  FMUL.FTZ R5, R133, R145 ;  /* 0x0000009185057220 */ /* 0x000fe20000410000 */
[----:B------:R-:W-:Y:S07]  /*89c0*/  F2FP.BF16.F32.PACK_AB R145, R214, R207 ;  /* 0x000000cfd691723e */ /* 0x000fee00000010ff */
[----:B------:R2:W-:Y:S01]  /*89d0*/  MUFU.EX2 R246, R44 ;  /* 0x0000002c00f67308 */ /* 0x0005e20000000800 */
[----:B---3--:R-:W-:Y:S09]  /*89e0*/  FMUL.FTZ R43, R0, R179 ;  /* 0x000000b3002b7220 */ /* 0x008ff20000410000 */
[----:B------:R3:W-:Y:S01]  /*89f0*/  MUFU.EX2 R242, R45 ;  /* 0x0000002d00f27308 */ /* 0x0007e20000000800 */
[----:B-1----:R1:W-:Y:S01]  /*8a00*/  STL [R1+0x1c], R4 ;  /* 0x00001c0401007387 */ /* 0x0023e20000100800 */
[----:B------:R-:W-:Y:S03]  /*8a10*/  FMUL.FTZ R38, R3, R174 ;  /* 0x000000ae03267220 */ /* 0x000fe60000410000 */
[----:B------:R4:W-:Y:S05]  /*8a20*/  STL [R1+0x38], R12 ;  /* 0x0000380c01007387 */ /* 0x0009ea0000100800 */
[----:B------:R-:W1:Y:S01]  /*8a30*/  MUFU.EX2 R234, R65 ;  /* 0x0000004100ea7308 */ /* 0x000e620000000800 */
[C---:B--2---:R-:W-:Y:S09]  /*8a40*/  FMUL.FTZ R44, R2.reuse, R184 ;  /* 0x000000b8022c7220 */ /* 0x044ff20000410000 */
[----:B------:R-:W2:Y:S01]  /*8a50*/  MUFU.EX2 R233, R67 ;  /* 0x0000004300e97308 */ /* 0x000ea20000000800 */
[----:B---3--:R-:W-:Y:S09]  /*8a60*/  FMUL.FTZ R45, R2, R185 ;  /* 0x000000b9022d7220 */ /* 0x008ff20000410000 */
[----:B------:R3:W-:Y:S01]  /*8a70*/  MUFU.EX2 R245, R46 ;  /* 0x0000002e00f57308 */ /* 0x0007e20000000800 */
[----:B-1----:R-:W-:Y:S01]  /*8a80*/  MOV R184, R234 ;  /* 0x000000ea00b87202 */ /* 0x002fe20000000f00 */
[----:B------:R-:W-:Y:S01]  /*8a90*/  FMUL.FTZ R4, R133, R144 ;  /* 0x0000009085047220 */ /* 0x000fe20000410000 */
[----:B------:R-:W-:Y:S01]  /*8aa0*/  F2FP.BF16.F32.PACK_AB R144, R213, R208 ;  /* 0x000000d0d590723e */ /* 0x000fe200000010ff */
[----:B------:R-:W-:Y:S06]  /*8ab0*/  FMUL.FTZ R65, R133, R197 ;  /* 0x000000c585417220 */ /* 0x000fec0000410000 */
[----:B----4-:R-:W1:Y:S01]  /*8ac0*/  MUFU.EX2 R12, R42 ;  /* 0x0000002a000c7308 */ /* 0x010e620000000800 */
[----:B--2---:R-:W-:Y:S01]  /*8ad0*/  MOV R185, R233 ;  /* 0x000000e900b97202 */ /* 0x004fe20000000f00 */
[-C--:B------:R-:W-:Y:S05]  /*8ae0*/  HMMA.16816.F32.BF16 R4, R144, R24.reuse, R4 ;  /* 0x000000189004723c */ /* 0x080fea0000041804 */
[----:B------:R-:W-:Y:S01]  /*8af0*/  FMUL.FTZ R67, R3, R199 ;  /* 0x000000c703437220 */ /* 0x000fe20000410000 */
[C---:B------:R-:W-:Y:S02]  /*8b00*/  HMMA.16816.F32.BF16 R8, R140.reuse, R24, R8 ;  /* 0x000000188c08723c */ /* 0x040fe40000041808 */
[----:B------:R2:W-:Y:S03]  /*8b10*/  MUFU.EX2 R241, R47 ;  /* 0x0000002f00f17308 */ /* 0x0005e60000000800 */
[----:B---3--:R-:W-:Y:S02]  /*8b20*/  FMUL.FTZ R46, R0, R186 ;  /* 0x000000ba002e7220 */ /* 0x008fe40000410000 */
[C---:B------:R-:W-:Y:S01]  /*8b30*/  FMUL.FTZ R24, R2.reuse, R160 ;  /* 0x000000a002187220 */ /* 0x040fe20000410000 */
[----:B------:R-:W-:Y:S01]  /*8b40*/  FMUL.FTZ R25, R2, R161 ;  /* 0x000000a102197220 */ /* 0x000fe20000410000 */
[----:B-1----:R1:W-:Y:S03]  /*8b50*/  STL [R1+0x30], R12 ;  /* 0x0000300c01007387 */ /* 0x0023e60000100800 */
[----:B------:R3:W-:Y:S01]  /*8b60*/  MUFU.EX2 R240, R52 ;  /* 0x0000003400f07308 */ /* 0x0007e20000000800 */
[----:B------:R-:W-:Y:S01]  /*8b70*/  FMUL.FTZ R42, R0, R178 ;  /* 0x000000b2002a7220 */ /* 0x000fe20000410000 */
[--C-:B------:R-:W-:Y:S01]  /*8b80*/  FFMA.FTZ R160, R100, UR4, -R137.reuse ;  /* 0x0000000464a07c23 */ /* 0x100fe20008010889 */
[----:B------:R-:W4:Y:S01]  /*8b90*/  LDL.LU R167, [R1+0x3c] ;  /* 0x00003c0001a77983 */ /* 0x000f220000300800 */
[--C-:B------:R-:W-:Y:S01]  /*8ba0*/  FFMA.FTZ R161, R101, UR4, -R137.reuse ;  /* 0x0000000465a17c23 */ /* 0x100fe20008010889 */
[--C-:B------:R-:W-:Y:S01]  /*8bb0*/  FFMA.FTZ R100, R70, UR4, -R138.reuse ;  /* 0x0000000446647c23 */ /* 0x100fe2000801088a */
[--C-:B------:R-:W-:Y:S04]  /*8bc0*/  FFMA.FTZ R101, R71, UR4, -R138.reuse ;  /* 0x0000000447657c23 */ /* 0x100fe8000801088a */
[----:B------:R1:W-:Y:S01]  /*8bd0*/  MUFU.EX2 R236, R53 ;  /* 0x0000003500ec7308 */ /* 0x0003e20000000800 */
[----:B--2---:R-:W-:Y:S09]  /*8be0*/  FMUL.FTZ R47, R0, R187 ;  /* 0x000000bb002f7220 */ /* 0x004ff20000410000 */
[----:B------:R2:W-:Y:S01]  /*8bf0*/  MUFU.EX2 R239, R54 ;  /* 0x0000003600ef7308 */ /* 0x0005e20000000800 */
[C---:B---3--:R-:W-:Y:S01]  /*8c00*/  FMUL.FTZ R52, R133.reuse, R192 ;  /* 0x000000c085347220 */ /* 0x048fe20000410000 */
[----:B-1----:R-:W-:Y:S08]  /*8c10*/  FMUL.FTZ R12, R2, R152 ;  /* 0x00000098020c7220 */ /* 0x002ff00000410000 */
[----:B------:R1:W-:Y:S01]  /*8c20*/  MUFU.EX2 R235, R55 ;  /* 0x0000003700eb7308 */ /* 0x0003e20000000800 */
[----:B------:R-:W3:Y:S01]  /*8c30*/  LDSM.16.MT88.4 R152, [R229+0x8000] ;  /* 0x00800000e598783b */ /* 0x000ee20000004200 */
[----:B------:R-:W-:Y:S01]  /*8c40*/  FMUL.FTZ R53, R133, R193 ;  /* 0x000000c185357220 */ /* 0x000fe20000410000 */
[-C--:B------:R-:W-:Y:S07]  /*8c50*/  HMMA.16816.F32.BF16 R12, R140, R26.reuse, R12 ;  /* 0x0000001a8c0c723c */ /* 0x080fee000004180c */
[----:B------:R1:W-:Y:S01]  /*8c60*/  MUFU.EX2 R238, R56 ;  /* 0x0000003800ee7308 */ /* 0x0003e20000000800 */
[C---:B--2---:R-:W-:Y:S01]  /*8c70*/  FMUL.FTZ R54, R3.reuse, R194 ;  /* 0x000000c203367220 */ /* 0x044fe20000410000 */
[C---:B------:R-:W-:Y:S08]  /*8c80*/  HMMA.16816.F32.BF16 R16, R144.reuse, R26, R16 ;  /* 0x0000001a9010723c */ /* 0x040ff00000041810 */
[----:B------:R2:W-:Y:S03]  /*8c90*/  MUFU.EX2 R234, R57 ;  /* 0x0000003900ea7308 */ /* 0x0005e60000000800 */
[----:B-1----:R-:W-:Y:S01]  /*8ca0*/  FMUL.FTZ R55, R3, R195 ;  /* 0x000000c303377220 */ /* 0x002fe20000410000 */
[-C--:B------:R-:W-:Y:S03]  /*8cb0*/  HMMA.16816.F32.BF16 R20, R144, R48.reuse, R20 ;  /* 0x000000309014723c */ /* 0x080fe60000041814 */
[C---:B------:R-:W-:Y:S01]  /*8cc0*/  FMUL.FTZ R26, R0.reuse, R162 ;  /* 0x000000a2001a7220 */ /* 0x040fe20000410000 */
[----:B------:R-:W-:Y:S02]  /*8cd0*/  FMUL.FTZ R27, R0, R163 ;  /* 0x000000a3001b7220 */ /* 0x000fe40000410000 */
[----:B------:R-:W-:Y:S01]  /*8ce0*/  MUFU.EX2 R237, R58 ;  /* 0x0000003a00ed7308 */ /* 0x000fe20000000800 */
[----:B------:R-:W-:Y:S01]  /*8cf0*/  FMUL.FTZ R56, R2, R188 ;  /* 0x000000bc02387220 */ /* 0x000fe20000410000 */
[--C-:B------:R-:W-:Y:S03]  /*8d00*/  FFMA.FTZ R162, R112, UR4, -R137.reuse ;  /* 0x0000000470a27c23 */ /* 0x100fe60008010889 */
[--C-:B------:R-:W-:Y:S01]  /*8d10*/  FFMA.FTZ R112, R83, UR4, -R138.reuse ;  /* 0x0000000453707c23 */ /* 0x100fe2000801088a */
[C---:B------:R-:W-:Y:S04]  /*8d20*/  HMMA.16816.F32.BF16 R24, R140.reuse, R48, R24 ;  /* 0x000000308c18723c */ /* 0x040fe80000041818 */
[----:B------:R-:W-:Y:S01]  /*8d30*/  MUFU.EX2 R233, R59 ;  /* 0x0000003b00e97308 */ /* 0x000fe20000000800 */
[----:B--2---:R-:W-:Y:S01]  /*8d40*/  FMUL.FTZ R57, R2, R189 ;  /* 0x000000bd02397220 */ /* 0x004fe20000410000 */
[--C-:B------:R-:W-:Y:S01]  /*8d50*/  FFMA.FTZ R163, R113, UR4, -R137.reuse ;  /* 0x0000000471a37c23 */ /* 0x100fe20008010889 */
[-C--:B------:R-:W-:Y:S07]  /*8d60*/  HMMA.16816.F32.BF16 R28, R140, R50.reuse, R28 ;  /* 0x000000328c1c723c */ /* 0x080fee000004181c */
[----:B------:R1:W-:Y:S01]  /*8d70*/  MUFU.EX2 R232, R64 ;  /* 0x0000004000e87308 */ /* 0x0003e20000000800 */
[C---:B------:R-:W-:Y:S01]  /*8d80*/  FMUL.FTZ R48, R133.reuse, R180 ;  /* 0x000000b485307220 */ /* 0x040fe20000410000 */
[C---:B------:R-:W-:Y:S01]  /*8d90*/  HMMA.16816.F32.BF16 R32, R144.reuse, R50, R32 ;  /* 0x000000329020723c */ /* 0x040fe20000041820 */
[----:B------:R-:W2:Y:S03]  /*8da0*/  LDL.LU R180, [R1+0x30] ;  /* 0x0000300001b47983 */ /* 0x000ea60000300800 */
[----:B------:R-:W-:Y:S02]  /*8db0*/  FMUL.FTZ R49, R133, R181 ;  /* 0x000000b585317220 */ /* 0x000fe40000410000 */
[-C--:B------:R-:W-:Y:S01]  /*8dc0*/  HMMA.16816.F32.BF16 R36, R144, R148.reuse, R36 ;  /* 0x000000949024723c */ /* 0x080fe20000041824 */
[----:B------:R-:W4:Y:S01]  /*8dd0*/  LDL.LU R181, [R1+0x38] ;  /* 0x0000380001b57983 */ /* 0x000f220000300800 */
[----:B------:R-:W-:Y:S03]  /*8de0*/  MUFU.EX2 R231, R66 ;  /* 0x0000004200e77308 */ /* 0x000fe60000000800 */
[C---:B------:R-:W-:Y:S01]  /*8df0*/  FMUL.FTZ R50, R3.reuse, R182 ;  /* 0x000000b603327220 */ /* 0x040fe20000410000 */
[C---:B------:R-:W-:Y:S01]  /*8e00*/  HMMA.16816.F32.BF16 R40, R140.reuse, R148, R40 ;  /* 0x000000948c28723c */ /* 0x040fe20000041828 */
[----:B------:R-:W2:Y:S05]  /*8e10*/  LDL.LU R182, [R1+0x1c] ;  /* 0x00001c0001b67983 */ /* 0x000eaa0000300800 */
[----:B------:R-:W-:Y:S01]  /*8e20*/  MUFU.EX2 R170, R72 ;  /* 0x0000004800aa7308 */ /* 0x000fe20000000800 */
[----:B------:R-:W-:Y:S01]  /*8e30*/  FMUL.FTZ R51, R3, R183 ;  /* 0x000000b703337220 */ /* 0x000fe20000410000 */
[-C--:B------:R-:W-:Y:S01]  /*8e40*/  HMMA.16816.F32.BF16 R44, R140, R150.reuse, R44 ;  /* 0x000000968c2c723c */ /* 0x080fe2000004182c */
[----:B------:R-:W2:Y:S02]  /*8e50*/  LDL.LU R183, [R1+0x24] ;  /* 0x0000240001b77983 */ /* 0x000ea40000300800 */
[----:B-1----:R-:W-:Y:S03]  /*8e60*/  FMUL.FTZ R64, R133, R196 ;  /* 0x000000c485407220 */ /* 0x002fe60000410000 */
[C---:B------:R-:W-:Y:S02]  /*8e70*/  HMMA.16816.F32.BF16 R48, R144.reuse, R150, R48 ;  /* 0x000000969030723c */ /* 0x040fe40000041830 */
[----:B------:R1:W-:Y:S01]  /*8e80*/  MUFU.EX2 R176, R60 ;  /* 0x0000003c00b07308 */ /* 0x0003e20000000800 */
[----:B------:R-:W4:Y:S02]  /*8e90*/  LDL.LU R150, [R1+0x20] ;  /* 0x0000200001967983 */ /* 0x000f240000300800 */
[C---:B------:R-:W-:Y:S01]  /*8ea0*/  FMUL.FTZ R58, R0.reuse, R190 ;  /* 0x000000be003a7220 */ /* 0x040fe20000410000 */
[-C--:B---3--:R-:W-:Y:S01]  /*8eb0*/  HMMA.16816.F32.BF16 R52, R144, R152.reuse, R52 ;  /* 0x000000989034723c */ /* 0x088fe20000041834 */
[----:B------:R-:W3:Y:S05]  /*8ec0*/  LDL.LU R151, [R1+0x18] ;  /* 0x0000180001977983 */ /* 0x000eea0000300800 */
[----:B------:R1:W-:Y:S01]  /*8ed0*/  MUFU.EX2 R188, R61 ;  /* 0x0000003d00bc7308 */ /* 0x0003e20000000800 */
[----:B------:R-:W-:Y:S01]  /*8ee0*/  FMUL.FTZ R59, R0, R191 ;  /* 0x000000bf003b7220 */ /* 0x000fe20000410000 */
[--C-:B------:R-:W-:Y:S03]  /*8ef0*/  FFMA.FTZ R149, R80, UR4, -R137.reuse ;  /* 0x0000000450957c23 */ /* 0x100fe60008010889 */
[--C-:B------:R-:W-:Y:S01]  /*8f00*/  FFMA.FTZ R148, R81, UR4, -R137.reuse ;  /* 0x0000000451947c23 */ /* 0x100fe20008010889 */
[--C-:B------:R-:W-:Y:S02]  /*8f10*/  FFMA.FTZ R113, R82, UR4, -R138.reuse ;  /* 0x0000000452717c23 */ /* 0x100fe4000801088a */
[----:B------:R-:W4:Y:S02]  /*8f20*/  LDSM.16.MT88.4 R80, [R139+0x8800] ;  /* 0x008800008b50783b */ /* 0x000f240000004200 */
[----:B------:R1:W-:Y:S01]  /*8f30*/  MUFU.EX2 R177, R62 ;  /* 0x0000003e00b17308 */ /* 0x0003e20000000800 */
[C---:B------:R-:W-:Y:S04]  /*8f40*/  HMMA.16816.F32.BF16 R56, R140.reuse, R152, R56 ;  /* 0x000000988c38723c */ /* 0x040fe80000041838 */
[C---:B-1----:R-:W-:Y:S01]  /*8f50*/  FMUL.FTZ R60, R2.reuse, R200 ;  /* 0x000000c8023c7220 */ /* 0x042fe20000410000 */
[----:B------:R-:W-:Y:S01]  /*8f60*/  FMUL.FTZ R66, R3, R198 ;  /* 0x000000c603427220 */ /* 0x000fe20000410000 */
[----:B------:R-:W2:Y:S03]  /*8f70*/  LDL.LU R152, [R1+0x2c] ;  /* 0x00002c0001987983 */ /* 0x000ea60000300800 */
[----:B------:R1:W-:Y:S02]  /*8f80*/  MUFU.EX2 R189, R63 ;  /* 0x0000003f00bd7308 */ /* 0x0003e40000000800 */
[----:B------:R-:W-:Y:S01]  /*8f90*/  FMUL.FTZ R61, R2, R201 ;  /* 0x000000c9023d7220 */ /* 0x000fe20000410000 */
[----:B------:R-:W4:Y:S01]  /*8fa0*/  LDL.LU R153, [R1+0x28] ;  /* 0x0000280001997983 */ /* 0x000f220000300800 */
[----:B------:R-:W-:Y:S01]  /*8fb0*/  FFMA.FTZ R137, R129, UR4, -R137 ;  /* 0x0000000481897c23 */ /* 0x000fe20008010889 */
[----:B------:R-:W-:Y:S01]  /*8fc0*/  FFMA.FTZ R129, R99, UR4, -R138 ;  /* 0x0000000463817c23 */ /* 0x000fe2000801088a */
[----:B------:R-:W-:Y:S01]  /*8fd0*/  FFMA.FTZ R133, R133, R248, R208 ;  /* 0x000000f885857223 */ /* 0x000fe200000100d0 */
[----:B------:R-:W3:Y:S03]  /*8fe0*/  LDL.LU R200, [R1+0x14] ;  /* 0x0000140001c87983 */ /* 0x000ee60000300800 */
[----:B------:R-:W1:Y:S01]  /*8ff0*/  MUFU.EX2 R197, R68 ;  /* 0x0000004400c57308 */ /* 0x000e620000000800 */
[C---:B------:R-:W-:Y:S01]  /*9000*/  FMUL.FTZ R62, R0.reuse, R202 ;  /* 0x000000ca003e7220 */ /* 0x040fe20000410000 */
[----:B------:R-:W-:Y:S01]  /*9010*/  FFMA.FTZ R138, R131, UR4, -R138 ;  /* 0x00000004838a7c23 */ /* 0x000fe2000801088a */
[----:B------:R-:W2:Y:S04]  /*9020*/  LDL.LU R201, [R1+0x10] ;  /* 0x0000100001c97983 */ /* 0x000ea80000300800 */
[----:B------:R-:W2:Y:S03]  /*9030*/  LDL.LU R202, [R1+0xc] ;  /* 0x00000c0001ca7983 */ /* 0x000ea60000300800 */
[----:B------:R-:W1:Y:S02]  /*9040*/  MUFU.EX2 R198, R69 ;  /* 0x0000004500c67308 */ /* 0x000e640000000800 */
[C---:B-1----:R-:W-:Y:S01]  /*9050*/  FMUL.FTZ R63, R0.reuse, R203 ;  /* 0x000000cb003f7220 */ /* 0x042fe20000410000 */
[----:B------:R-:W-:Y:S01]  /*9060*/  FFMA.FTZ R0, R0, R251, R209 ;  /* 0x000000fb00007223 */ /* 0x000fe200000100d1 */
[----:B------:R-:W2:Y:S03]  /*9070*/  LDL.LU R203, [R1+0x4] ;  /* 0x0000040001cb7983 */ /* 0x000ea60000300800 */
[----:B------:R-:W-:Y:S01]  /*9080*/  FADD.FTZ R0, R210, R0 ;  /* 0x00000000d2007221 */ /* 0x000fe20000010000 */
[----:B------:R-:W2:Y:S01]  /*9090*/  LDL.LU R196, [R1] ;  /* 0x0000000001c47983 */ /* 0x000ea20000300800 */
[-C--:B------:R-:W-:Y:S01]  /*90a0*/  HMMA.16816.F32.BF16 R60, R140, R154.reuse, R60 ;  /* 0x0000009a8c3c723c */ /* 0x080fe2000004183c */
[----:B------:R-:W-:Y:S02]  /*90b0*/  MUFU.EX2 R171, R73 ;  /* 0x0000004900ab7308 */ /* 0x000fe40000000800 */
[----:B------:R-:W1:Y:S01]  /*90c0*/  LDSM.16.MT88.4 R96, [R230+0x8800] ;  /* 0x00880000e660783b */ /* 0x000e620000004200 */
[----:B------:R-:W-:Y:S01]  /*90d0*/  MOV R248, R197 ;  /* 0x000000c500f87202 */ /* 0x000fe20000000f00 */
[----:B------:R-:W-:Y:S01]  /*90e0*/  FADD.FTZ R0, R216, R0 ;  /* 0x00000000d8007221 */ /* 0x000fe20000010000 */
[----:B------:R-:W-:Y:S05]  /*90f0*/  HMMA.16816.F32.BF16 R64, R144, R154, R64 ;  /* 0x0000009a9040723c */ /* 0x000fea0000041840 */
[----:B------:R-:W-:Y:S01]  /*9100*/  MUFU.EX2 R168, R74 ;  /* 0x0000004a00a87308 */ /* 0x000fe20000000800 */
[----:B------:R-:W-:Y:S01]  /*9110*/  FADD.FTZ R0, R218, R0 ;  /* 0x00000000da007221 */ /* 0x000fe20000010000 */
[----:B------:R-:W-:Y:S08]  /*9120*/  MOV R208, R198 ;  /* 0x000000c600d07202 */ /* 0x000ff00000000f00 */
[----:B------:R-:W-:Y:S10]  /*9130*/  MUFU.EX2 R187, R76 ;  /* 0x0000004c00bb7308 */ /* 0x000ff40000000800 */
[----:B------:R-:W-:Y:S10]  /*9140*/  MUFU.EX2 R186, R77 ;  /* 0x0000004d00ba7308 */ /* 0x000ff40000000800 */
[----:B------:R-:W-:Y:S10]  /*9150*/  MUFU.EX2 R175, R78 ;  /* 0x0000004e00af7308 */ /* 0x000ff40000000800 */
[----:B------:R1:W-:Y:S10]  /*9160*/  MUFU.EX2 R174, R79 ;  /* 0x0000004f00ae7308 */ /* 0x0003f40000000800 */
[----:B------:R1:W-:Y:S10]  /*9170*/  MUFU.EX2 R191, R101 ;  /* 0x0000006500bf7308 */ /* 0x0003f40000000800 */
[----:B------:R1:W-:Y:S02]  /*9180*/  MUFU.EX2 R179, R157 ;  /* 0x0000009d00b37308 */ /* 0x0003e40000000800 */
[----:B-1----:R-:W-:Y:S08]  /*9190*/  LDSM.16.MT88.4 R76, [R139+0x9000] ;  /* 0x009000008b4c783b */ /* 0x002ff00000004200 */
[----:B------:R1:W-:Y:S01]  /*91a0*/  MUFU.EX2 R190, R100 ;  /* 0x0000006400be7308 */ /* 0x0003e20000000800 */
[--C-:B------:R-:W-:Y:S01]  /*91b0*/  FFMA.FTZ R101, R93, UR4, -R204.reuse ;  /* 0x000000045d657c23 */ /* 0x100fe200080108cc */
[----:B------:R-:W-:Y:S01]  /*91c0*/  FFMA.FTZ R93, R3, R249, R207 ;  /* 0x000000f9035d7223 */ /* 0x000fe200000100cf */
[----:B------:R-:W-:Y:S01]  /*91d0*/  MOV R249, R184 ;  /* 0x000000b800f97202 */ /* 0x000fe20000000f00 */
[----:B------:R-:W-:Y:S01]  /*91e0*/  FADD.FTZ R3, R213, R133 ;  /* 0x00000085d5037221 */ /* 0x000fe20000010000 */
[----:B------:R-:W-:Y:S05]  /*91f0*/  MOV R207, R189 ;  /* 0x000000bd00cf7202 */ /* 0x000fea0000000f00 */
[----:B------:R1:W-:Y:S01]  /*9200*/  MUFU.EX2 R173, R156 ;  /* 0x0000009c00ad7308 */ /* 0x0003e20000000800 */
[----:B------:R-:W-:Y:S01]  /*9210*/  MOV R157, R185 ;  /* 0x000000b9009d7202 */ /* 0x000fe20000000f00 */
[----:B------:R-:W-:Y:S04]  /*9220*/  FADD.FTZ R3, R215, R3 ;  /* 0x00000003d7037221 */ /* 0x000fe80000010000 */
[----:B------:R-:W-:Y:S04]  /*9230*/  FADD.FTZ R3, R223, R3 ;  /* 0x00000003df037221 */ /* 0x000fe80000010000 */
[----:B------:R-:W-:Y:S01]  /*9240*/  MUFU.EX2 R193, R149 ;  /* 0x0000009500c17308 */ /* 0x000fe20000000800 */
[----:B-1----:R-:W-:Y:S01]  /*9250*/  FFMA.FTZ R100, R92, UR4, -R204 ;  /* 0x000000045c647c23 */ /* 0x002fe200080108cc */
[----:B------:R-:W-:Y:S01]  /*9260*/  FFMA.FTZ R92, R2, R250, R206 ;  /* 0x000000fa025c7223 */ /* 0x000fe200000100ce */
[----:B------:R-:W-:Y:S01]  /*9270*/  MOV R206, R177 ;  /* 0x000000b100ce7202 */ /* 0x000fe20000000f00 */
[----:B------:R-:W-:Y:S01]  /*9280*/  FADD.FTZ R2, R214, R93 ;  /* 0x0000005dd6027221 */ /* 0x000fe20000010000 */
[----:B------:R-:W-:Y:S01]  /*9290*/  MOV R250, R176 ;  /* 0x000000b000fa7202 */ /* 0x000fe20000000f00 */
[----:B------:R-:W-:Y:S04]  /*92a0*/  FADD.FTZ R92, R211, R92 ;  /* 0x0000005cd35c7221 */ /* 0x000fe80000010000 */
[----:B------:R-:W-:Y:S01]  /*92b0*/  MUFU.EX2 R194, R148 ;  /* 0x0000009400c27308 */ /* 0x000fe20000000800 */
[----:B------:R-:W-:Y:S01]  /*92c0*/  MOV R156, R188 ;  /* 0x000000bc009c7202 */ /* 0x000fe20000000f00 */
[----:B------:R-:W-:Y:S04]  /*92d0*/  FADD.FTZ R2, R212, R2 ;  /* 0x00000002d4027221 */ /* 0x000fe80000010000 */
[----:B------:R-:W-:Y:S04]  /*92e0*/  FADD.FTZ R2, R222, R2 ;  /* 0x00000002de027221 */ /* 0x000fe80000010000 */
        /* <DEDUP_REMOVED lines=23> */
[----:B----4-:R-:W-:Y:S09]  /*9460*/  F2FP.BF16.F32.PACK_AB R71, R153, R252 ;  /* 0x000000fc9947723e */ /* 0x010ff200000010ff */
[----:B------:R-:W1:Y:S01]  /*9470*/  MUFU.EX2 R119, R119 ;  /* 0x0000007700777308 */ /* 0x000e620000000800 */
[----:B---3--:R-:W-:Y:S02]  /*9480*/  F2FP.BF16.F32.PACK_AB R87, R151, R200 ;  /* 0x000000c89757723e */ /* 0x008fe400000010ff */
[----:B--2---:R-:W-:Y:S07]  /*9490*/  F2FP.BF16.F32.PACK_AB R86, R150, R201 ;  /* 0x000000c99656723e */ /* 0x004fee00000010ff */
[----:B------:R-:W-:Y:S01]  /*94a0*/  MUFU.EX2 R137, R137 ;  /* 0x0000008900897308 */ /* 0x000fe20000000800 */
[----:B------:R-:W-:Y:S02]  /*94b0*/  F2FP.BF16.F32.PACK_AB R70, R152, R202 ;  /* 0x000000ca9846723e */ /* 0x000fe400000010ff */
[----:B------:R-:W-:Y:S07]  /*94c0*/  F2FP.BF16.F32.PACK_AB R69, R203, R219 ;  /* 0x000000dbcb45723e */ /* 0x000fee00000010ff */
[----:B------:R-:W-:Y:S01]  /*94d0*/  MUFU.EX2 R138, R138 ;  /* 0x0000008a008a7308 */ /* 0x000fe20000000800 */
[----:B-1----:R-:W-:Y:S02]  /*94e0*/  F2FP.BF16.F32.PACK_AB R197, R119, R118 ;  /* 0x0000007677c5723e */ /* 0x002fe400000010ff */
[----:B------:R-:W-:Y:S07]  /*94f0*/  F2FP.BF16.F32.PACK_AB R68, R196, R221 ;  /* 0x000000ddc444723e */ /* 0x000fee00000010ff */
[----:B------:R-:W-:Y:S01]  /*9500*/  MUFU.EX2 R108, R108 ;  /* 0x0000006c006c7308 */ /* 0x000fe20000000800 */
[-C--:B------:R-:W-:Y:S06]  /*9510*/  HMMA.16816.F32.BF16 R4, R68, R80.reuse, R4 ;  /* 0x000000504404723c */ /* 0x080fec0000041804 */
[C---:B------:R-:W-:Y:S03]  /*9520*/  HMMA.16816.F32.BF16 R8, R84.reuse, R80, R8 ;  /* 0x000000505408723c */ /* 0x040fe60000041808 */
[----:B------:R-:W-:Y:S03]  /*9530*/  MUFU.EX2 R109, R109 ;  /* 0x0000006d006d7308 */ /* 0x000fe60000000800 */
[-C--:B------:R-:W-:Y:S07]  /*9540*/  HMMA.16816.F32.BF16 R12, R84, R82.reuse, R12 ;  /* 0x00000052540c723c */ /* 0x080fee000004180c */
[----:B------:R-:W-:Y:S01]  /*9550*/  MUFU.EX2 R110, R110 ;  /* 0x0000006e006e7308 */ /* 0x000fe20000000800 */
[C---:B------:R-:W-:Y:S01]  /*9560*/  HMMA.16816.F32.BF16 R16, R68.reuse, R82, R16 ;  /* 0x000000524410723c */ /* 0x040fe20000041810 */
[----:B------:R-:W1:Y:S08]  /*9570*/  LDSM.16.MT88.4 R80, [R228+0x8800] ;  /* 0x00880000e450783b */ /* 0x000e700000004200 */
[----:B------:R-:W-:Y:S01]  /*9580*/  MUFU.EX2 R111, R111 ;  /* 0x0000006f006f7308 */ /* 0x000fe20000000800 */
[-C--:B------:R-:W-:Y:S06]  /*9590*/  HMMA.16816.F32.BF16 R20, R68, R96.reuse, R20 ;  /* 0x000000604414723c */ /* 0x080fec0000041814 */
[C---:B------:R-:W-:Y:S06]  /*95a0*/  HMMA.16816.F32.BF16 R24, R84.reuse, R96, R24 ;  /* 0x000000605418723c */ /* 0x040fec0000041818 */
[-C--:B------:R-:W-:Y:S05]  /*95b0*/  HMMA.16816.F32.BF16 R28, R84, R98.reuse, R28 ;  /* 0x00000062541c723c */ /* 0x080fea000004181c */
[--C-:B------:R-:W-:Y:S01]  /*95c0*/  FFMA.FTZ R96, R75, UR4, -R205.reuse ;  /* 0x000000044b607c23 */ /* 0x100fe200080108cd */
[C---:B------:R-:W-:Y:S01]  /*95d0*/  HMMA.16816.F32.BF16 R32, R68.reuse, R98, R32 ;  /* 0x000000624420723c */ /* 0x040fe20000041820 */
[----:B------:R-:W2:Y:S02]  /*95e0*/  LDSM.16.MT88.4 R72, [R229+0x8800] ;  /* 0x00880000e548783b */ /* 0x000ea40000004200 */
[----:B------:R3:W-:Y:S02]  /*95f0*/  MUFU.EX2 R169, R96 ;  /* 0x0000006000a97308 */ /* 0x0007e40000000800 */
[--C-:B------:R-:W-:Y:S02]  /*9600*/  FFMA.FTZ R97, R90, UR4, -R205.reuse ;  /* 0x000000045a617c23 */ /* 0x100fe400080108cd */
[--C-:B------:R-:W-:Y:S01]  /*9610*/  FFMA.FTZ R99, R89, UR4, -R204.reuse ;  /* 0x0000000459637c23 */ /* 0x100fe200080108cc */
[--C-:B------:R-:W-:Y:S05]  /*9620*/  FFMA.FTZ R98, R91, UR4, -R205.reuse ;  /* 0x000000045b627c23 */ /* 0x100fea00080108cd */
[----:B------:R-:W-:Y:S01]  /*9630*/  MUFU.EX2 R176, R99 ;  /* 0x0000006300b07308 */ /* 0x000fe20000000800 */
[----:B------:R-:W-:Y:S01]  /*9640*/  FFMA.FTZ R205, R127, UR4, -R205 ;  /* 0x000000047fcd7c23 */ /* 0x000fe200080108cd */
[-C--:B-1----:R-:W-:Y:S08]  /*9650*/  HMMA.16816.F32.BF16 R36, R68, R80.reuse, R36 ;  /* 0x000000504424723c */ /* 0x082ff00000041824 */
[----:B------:R-:W-:Y:S03]  /*9660*/  MUFU.EX2 R99, R165 ;  /* 0x000000a500637308 */ /* 0x000fe60000000800 */
[--C-:B---3--:R-:W-:Y:S01]  /*9670*/  FFMA.FTZ R96, R88, UR4, -R204.reuse ;  /* 0x0000000458607c23 */ /* 0x108fe200080108cc */
[----:B------:R-:W-:Y:S01]  /*9680*/  FFMA.FTZ R204, R125, UR4, -R204 ;  /* 0x000000047dcc7c23 */ /* 0x000fe200080108cc */
[----:B------:R-:W-:Y:S01]  /*9690*/  LDSM.16.MT88.4 R88, [R229+0x9000] ;  /* 0x00900000e558783b */ /* 0x000fe20000004200 */
[C---:B------:R-:W-:Y:S04]  /*96a0*/  HMMA.16816.F32.BF16 R40, R84.reuse, R80, R40 ;  /* 0x000000505428723c */ /* 0x040fe80000041828 */
[----:B------:R-:W-:Y:S02]  /*96b0*/  MUFU.EX2 R125, R94 ;  /* 0x0000005e007d7308 */ /* 0x000fe40000000800 */
[-C--:B------:R-:W-:Y:S06]  /*96c0*/  HMMA.16816.F32.BF16 R44, R84, R82.reuse, R44 ;  /* 0x00000052542c723c */ /* 0x080fec000004182c */
[C---:B------:R-:W-:Y:S01]  /*96d0*/  HMMA.16816.F32.BF16 R48, R68.reuse, R82, R48 ;  /* 0x000000524430723c */ /* 0x040fe20000041830 */
[----:B------:R-:W1:Y:S01]  /*96e0*/  LDSM.16.MT88.4 R80, [R230+0x9000] ;  /* 0x00900000e650783b */ /* 0x000e620000004200 */
[----:B------:R-:W-:Y:S04]  /*96f0*/  MUFU.EX2 R131, R98 ;  /* 0x0000006200837308 */ /* 0x000fe80000000800 */
[-C--:B--2---:R-:W-:Y:S06]  /*9700*/  HMMA.16816.F32.BF16 R52, R68, R72.reuse, R52 ;  /* 0x000000484434723c */ /* 0x084fec0000041834 */
[----:B------:R-:W2:Y:S01]  /*9710*/  MUFU.EX2 R98, R166 ;  /* 0x000000a600627308 */ /* 0x000ea20000000800 */
[C---:B------:R-:W-:Y:S06]  /*9720*/  HMMA.16816.F32.BF16 R56, R84.reuse, R72, R56 ;  /* 0x000000485438723c */ /* 0x040fec0000041838 */
[-C--:B------:R-:W-:Y:S01]  /*9730*/  HMMA.16816.F32.BF16 R60, R84, R74.reuse, R60 ;  /* 0x0000004a543c723c */ /* 0x080fe2000004183c */
[----:B------:R-:W3:Y:S02]  /*9740*/  LDSM.16.MT88.4 R84, [R228+0x9000] ;  /* 0x00900000e454783b */ /* 0x000ee40000004200 */
[----:B------:R-:W-:Y:S02]  /*9750*/  MUFU.EX2 R177, R96 ;  /* 0x0000006000b17308 */ /* 0x000fe40000000800 */
[----:B------:R-:W-:Y:S01]  /*9760*/  F2FP.BF16.F32.PACK_AB R72, R134, R181 ;  /* 0x000000b58648723e */ /* 0x000fe200000010ff */
[----:B------:R-:W-:Y:S07]  /*9770*/  HMMA.16816.F32.BF16 R64, R68, R74, R64 ;  /* 0x0000004a4440723c */ /* 0x000fee0000041840 */
        /* <DEDUP_REMOVED lines=10> */
[----:B--2---:R-:W-:Y:S01]  /*9820*/  F2FP.BF16.F32.PACK_AB R198, R137, R98 ;  /* 0x0000006289c6723e */ /* 0x004fe200000010ff */
[-C--:B------:R-:W-:Y:S06]  /*9830*/  HMMA.16816.F32.BF16 R4, R68, R76.reuse, R4 ;  /* 0x0000004c4404723c */ /* 0x080fec0000041804 */
[C---:B------:R-:W-:Y:S02]  /*9840*/  HMMA.16816.F32.BF16 R8, R72.reuse, R76, R8 ;  /* 0x0000004c4808723c */ /* 0x040fe40000041808 */
[----:B------:R-:W2:Y:S04]  /*9850*/  MUFU.EX2 R97, R130 ;  /* 0x0000008200617308 */ /* 0x000ea80000000800 */
[-C--:B------:R-:W-:Y:S06]  /*9860*/  HMMA.16816.F32.BF16 R12, R72, R78.reuse, R12 ;  /* 0x0000004e480c723c */ /* 0x080fec000004180c */
[----:B------:R-:W-:Y:S01]  /*9870*/  MUFU.EX2 R204, R204 ;  /* 0x000000cc00cc7308 */ /* 0x000fe20000000800 */
[C---:B------:R-:W-:Y:S01]  /*9880*/  HMMA.16816.F32.BF16 R16, R68.reuse, R78, R16 ;  /* 0x0000004e4410723c */ /* 0x040fe20000041810 */
[----:B------:R-:W4:Y:S08]  /*9890*/  LDSM.16.MT88.4 R76, [R139+0x9800] ;  /* 0x009800008b4c783b */ /* 0x000f300000004200 */
[----:B------:R-:W-:Y:S01]  /*98a0*/  MUFU.EX2 R205, R205 ;  /* 0x000000cd00cd7308 */ /* 0x000fe20000000800 */
[-C--:B-1----:R-:W-:Y:S03]  /*98b0*/  HMMA.16816.F32.BF16 R20, R68, R80.reuse, R20 ;  /* 0x000000504414723c */ /* 0x082fe60000041814 */
[----:B--2---:R-:W-:Y:S03]  /*98c0*/  F2FP.BF16.F32.PACK_AB R199, R138, R97 ;  /* 0x000000618ac7723e */ /* 0x004fe600000010ff */
        /* <DEDUP_REMOVED lines=8> */
[----:B------:R-:W2:Y:S05]  /*9950*/  LDSM.16.MT88.4 R84, [R228+0x9800] ;  /* 0x00980000e454783b */ /* 0x000eaa0000004200 */
[-C--:B------:R-:W-:Y:S06]  /*9960*/  HMMA.16816.F32.BF16 R52, R68, R88.reuse, R52 ;  /* 0x000000584434723c */ /* 0x080fec0000041834 */
[C---:B------:R-:W-:Y:S06]  /*9970*/  HMMA.16816.F32.BF16 R56, R72.reuse, R88, R56 ;  /* 0x000000584838723c */ /* 0x040fec0000041838 */
[-C--:B------:R-:W-:Y:S06]  /*9980*/  HMMA.16816.F32.BF16 R60, R72, R90.reuse, R60 ;  /* 0x0000005a483c723c */ /* 0x080fec000004183c */
[----:B------:R-:W-:Y:S01]  /*9990*/  HMMA.16816.F32.BF16 R64, R68, R90, R64 ;  /* 0x0000005a4440723c */ /* 0x000fe20000041840 */
[----:B------:R-:W3:Y:S04]  /*99a0*/  LDSM.16.MT88.4 R88, [R229+0x9800] ;  /* 0x00980000e558783b */ /* 0x000ee80000004200 */
[----:B------:R-:W-:Y:S02]  /*99b0*/  F2FP.BF16.F32.PACK_AB R72, R234, R238 ;  /* 0x000000eeea48723e */ /* 0x000fe400000010ff */
[----:B------:R-:W-:Y:S04]  /*99c0*/  F2FP.BF16.F32.PACK_AB R68, R236, R240 ;  /* 0x000000f0ec44723e */ /* 0x000fe800000010ff */
[----:B------:R-:W-:Y:S02]  /*99d0*/  F2FP.BF16.F32.PACK_AB R69, R235, R239 ;  /* 0x000000efeb45723e */ /* 0x000fe400000010ff */
[----:B------:R-:W-:Y:S02]  /*99e0*/  F2FP.BF16.F32.PACK_AB R70, R249, R232 ;  /* 0x000000e8f946723e */ /* 0x000fe400000010ff */
[----:B------:R-:W-:Y:S02]  /*99f0*/  F2FP.BF16.F32.PACK_AB R71, R157, R231 ;  /* 0x000000e79d47723e */ /* 0x000fe400000010ff */
[----:B------:R-:W-:Y:S02]  /*9a00*/  F2FP.BF16.F32.PACK_AB R73, R233, R237 ;  /* 0x000000ede949723e */ /* 0x000fe400000010ff */
[----:B------:R-:W-:Y:S02]  /*9a10*/  F2FP.BF16.F32.PACK_AB R74, R156, R250 ;  /* 0x000000fa9c4a723e */ /* 0x000fe400000010ff */
[----:B------:R-:W-:Y:S01]  /*9a20*/  F2FP.BF16.F32.PACK_AB R75, R207, R206 ;  /* 0x000000cecf4b723e */ /* 0x000fe200000010ff */
[-C--:B----4-:R-:W-:Y:S06]  /*9a30*/  HMMA.16816.F32.BF16 R4, R68, R76.reuse, R4 ;  /* 0x0000004c4404723c */ /* 0x090fec0000041804 */
[C---:B------:R-:W-:Y:S06]  /*9a40*/  HMMA.16816.F32.BF16 R8, R72.reuse, R76, R8 ;  /* 0x0000004c4808723c */ /* 0x040fec0000041808 */
[-C--:B------:R-:W-:Y:S06]  /*9a50*/  HMMA.16816.F32.BF16 R12, R72, R78.reuse, R12 ;  /* 0x0000004e480c723c */ /* 0x080fec000004180c */
[C---:B------:R-:W-:Y:S01]  /*9a60*/  HMMA.16816.F32.BF16 R16, R68.reuse, R78, R16 ;  /* 0x0000004e4410723c */ /* 0x040fe20000041810 */
[----:B------:R-:W4:Y:S05]  /*9a70*/  LDSM.16.MT88.4 R76, [R139+0xa000] ;  /* 0x00a000008b4c783b */ /* 0x000f2a0000004200 */
[-C--:B-1----:R-:W-:Y:S06]  /*9a80*/  HMMA.16816.F32.BF16 R20, R68, R80.reuse, R20 ;  /* 0x000000504414723c */ /* 0x082fec0000041814 */
[C---:B------:R-:W-:Y:S06]  /*9a90*/  HMMA.16816.F32.BF16 R24, R72.reuse, R80, R24 ;  /* 0x000000504818723c */ /* 0x040fec0000041818 */
[-C--:B------:R-:W-:Y:S06]  /*9aa0*/  HMMA.16816.F32.BF16 R28, R72, R82.reuse, R28 ;  /* 0x00000052481c723c */ /* 0x080fec000004181c */
[C---:B------:R-:W-:Y:S01]  /*9ab0*/  HMMA.16816.F32.BF16 R32, R68.reuse, R82, R32 ;  /* 0x000000524420723c */ /* 0x040fe20000041820 */
[----:B------:R-:W1:Y:S05]  /*9ac0*/  LDSM.16.MT88.4 R80, [R230+0xa000] ;  /* 0x00a00000e650783b */ /* 0x000e6a0000004200 */
[-C--:B--2---:R-:W-:Y:S06]  /*9ad0*/  HMMA.16816.F32.BF16 R36, R68, R84.reuse, R36 ;  /* 0x000000544424723c */ /* 0x084fec0000041824 */
        /* <DEDUP_REMOVED lines=9> */
[----:B------:R-:W3:Y:S04]  /*9b70*/  LDSM.16.MT88.4 R92, [R229+0xa000] ;  /* 0x00a00000e55c783b */ /* 0x000ee80000004200 */
        /* <DEDUP_REMOVED lines=18> */
[----:B------:R-:W-:Y:S01]  /*9ca0*/  LDSM.16.MT88.4 R88, [R229+0xa800] ;  /* 0x00a80000e558783b */ /* 0x000fe20000004200 */
[C---:B------:R-:W-:Y:S05]  /*9cb0*/  HMMA.16816.F32.BF16 R8, R72.reuse, R76, R8 ;  /* 0x0000004c4808723c */ /* 0x040fea0000041808 */
[----:B------:R-:W-:Y:S01]  /*9cc0*/  FADD.FTZ R2, R226, R2 ;  /* 0x00000002e2027221 */ /* 0x000fe20000010000 */
[-C--:B------:R-:W-:Y:S05]  /*9cd0*/  HMMA.16816.F32.BF16 R12, R72, R78.reuse, R12 ;  /* 0x0000004e480c723c */ /* 0x080fea000004180c */
[----:B------:R-:W-:Y:S01]  /*9ce0*/  F2FP.BF16.F32.PACK_AB R196, R99, R100 ;  /* 0x0000006463c4723e */ /* 0x000fe200000010ff */
        /* <DEDUP_REMOVED lines=32> */
[-C--:B----4-:R-:W-:Y:S01]  /*9ef0*/  HMMA.16816.F32.BF16 R4, R68, R76.reuse, R4 ;  /* 0x0000004c4404723c */ /* 0x090fe20000041804 */
[----:B------:R-:W-:Y:S02]  /*9f00*/  MUFU.EX2 R96, R120 ;  /* 0x0000007800607308 */ /* 0x000fe40000000800 */
[----:B------:R-:W-:Y:S02]  /*9f10*/  FADD.FTZ R3, R167, R3 ;  /* 0x00000003a7037221 */ /* 0x000fe40000010000 */
[----:B------:R-:W-:Y:S01]  /*9f20*/  LDSM.16.MT88.4 R164, [R230+0xb800] ;  /* 0x00b80000e6a4783b */ /* 0x000fe20000004200 */
[C---:B------:R-:W-:Y:S05]  /*9f30*/  HMMA.16816.F32.BF16 R8, R72.reuse, R76, R8 ;  /* 0x0000004c4808723c */ /* 0x040fea0000041808 */
[----:B------:R-:W-:Y:S01]  /*9f40*/  FADD.FTZ R3, R136, R3 ;  /* 0x0000000388037221 */ /* 0x000fe20000010000 */
        /* <DEDUP_REMOVED lines=13> */
[-C--:B------:R-:W-:Y:S06]  /*a020*/  HMMA.16816.F32.BF16 R52, R68, R88.reuse, R52 ;  /* 0x000000584434723c */ /* 0x080fec0000041834 */
[C---:B------:R-:W-:Y:S06]  /*a030*/  HMMA.16816.F32.BF16 R56, R72.reuse, R88, R56 ;  /* 0x000000584838723c */ /* 0x040fec0000041838 */
[-C--:B------:R-:W-:Y:S05]  /*a040*/  HMMA.16816.F32.BF16 R60, R72, R90.reuse, R60 ;  /* 0x0000005a483c723c */ /* 0x080fea000004183c */
[----:B------:R-:W-:Y:S01]  /*a050*/  FADD.FTZ R88, R150, R92 ;  /* 0x0000005c96587221 */ /* 0x000fe20000010000 */
[----:B------:R-:W-:Y:S01]  /*a060*/  HMMA.16816.F32.BF16 R64, R68, R90, R64 ;  /* 0x0000005a4440723c */ /* 0x000fe20000041840 */
[----:B------:R-:W4:Y:S01]  /*a070*/  LDSM.16.MT88.4 R92, [R229+0xb000] ;  /* 0x00b00000e55c783b */ /* 0x000f220000004200 */
[----:B------:R-:W1:Y:S03]  /*a080*/  MUFU.EX2 R91, R121 ;  /* 0x00000079005b7308 */ /* 0x000e660000000800 */
[----:B------:R-:W-:Y:S01]  /*a090*/  F2FP.BF16.F32.PACK_AB R72, R105, R104 ;  /* 0x000000686948723e */ /* 0x000fe200000010ff */
[----:B------:R-:W-:Y:S01]  /*a0a0*/  FADD.FTZ R89, R182, R2 ;  /* 0x00000002b6597221 */ /* 0x000fe20000010000 */
[----:B------:R-:W-:Y:S01]  /*a0b0*/  F2FP.BF16.F32.PACK_AB R68, R113, R116 ;  /* 0x000000747144723e */ /* 0x000fe200000010ff */
[----:B------:R-:W-:Y:S01]  /*a0c0*/  FADD.FTZ R2, R181, R88 ;  /* 0x00000058b5027221 */ /* 0x000fe20000010000 */
[----:B------:R-:W4:Y:S03]  /*a0d0*/  LDSM.16.MT88.4 R148, [R139+0xb800] ;  /* 0x00b800008b94783b */ /* 0x000f260000004200 */
[----:B------:R-:W-:Y:S01]  /*a0e0*/  MUFU.EX2 R90, R122 ;  /* 0x0000007a005a7308 */ /* 0x000fe20000000800 */
[----:B------:R-:W-:Y:S02]  /*a0f0*/  F2FP.BF16.F32.PACK_AB R69, R103, R112 ;  /* 0x000000706745723e */ /* 0x000fe400000010ff */
[----:B------:R-:W-:Y:S02]  /*a100*/  F2FP.BF16.F32.PACK_AB R70, R101, R102 ;  /* 0x000000666546723e */ /* 0x000fe400000010ff */
[----:B------:R-:W-:Y:S02]  /*a110*/  F2FP.BF16.F32.PACK_AB R71, R115, R114 ;  /* 0x000000727347723e */ /* 0x000fe400000010ff */
[----:B------:R-:W-:Y:S01]  /*a120*/  F2FP.BF16.F32.PACK_AB R73, R107, R106 ;  /* 0x0000006a6b49723e */ /* 0x000fe200000010ff */
[----:B------:R-:W4:Y:S01]  /*a130*/  LDSM.16.MT88.4 R180, [R228+0xb800] ;  /* 0x00b80000e4b4783b */ /* 0x000f220000004200 */
[----:B------:R-:W-:Y:S02]  /*a140*/  F2FP.BF16.F32.PACK_AB R74, R109, R108 ;  /* 0x0000006c6d4a723e */ /* 0x000fe400000010ff */
[----:B------:R-:W-:Y:S01]  /*a150*/  F2FP.BF16.F32.PACK_AB R75, R111, R110 ;  /* 0x0000006e6f4b723e */ /* 0x000fe200000010ff */
[-C--:B---3--:R-:W-:Y:S03]  /*a160*/  HMMA.16816.F32.BF16 R4, R68, R76.reuse, R4 ;  /* 0x0000004c4404723c */ /* 0x088fe60000041804 */
[----:B-1----:R-:W-:Y:S03]  /*a170*/  F2FP.BF16.F32.PACK_AB R200, R91, R96 ;  /* 0x000000605bc8723e */ /* 0x002fe600000010ff */
[C---:B------:R-:W-:Y:S06]  /*a180*/  HMMA.16816.F32.BF16 R8, R72.reuse, R76, R8 ;  /* 0x0000004c4808723c */ /* 0x040fec0000041808 */
[-C--:B------:R-:W-:Y:S05]  /*a190*/  HMMA.16816.F32.BF16 R12, R72, R78.reuse, R12 ;  /* 0x0000004e480c723c */ /* 0x080fea000004180c */
[----:B------:R-:W-:Y:S01]  /*a1a0*/  FADD.FTZ R77, R132, R89 ;  /* 0x00000059844d7221 */ /* 0x000fe20000010000 */
[C---:B------:R-:W-:Y:S01]  /*a1b0*/  HMMA.16816.F32.BF16 R16, R68.reuse, R78, R16 ;  /* 0x0000004e4410723c */ /* 0x040fe20000041810 */
[----:B------:R-:W3:Y:S01]  /*a1c0*/  LDL.LU R132, [R1+0xc8] ;  /* 0x0000c80001847983 */ /* 0x000ee20000300800 */
[----:B------:R-:W-:Y:S03]  /*a1d0*/  MUFU.EX2 R79, R124 ;  /* 0x0000007c004f7308 */ /* 0x000fe60000000800 */
[----:B------:R-:W-:Y:S01]  /*a1e0*/  FADD.FTZ R76, R134, R2 ;  /* 0x00000002864c7221 */ /* 0x000fe20000010000 */
[-C--:B------:R-:W-:Y:S01]  /*a1f0*/  HMMA.16816.F32.BF16 R20, R68, R80.reuse, R20 ;  /* 0x000000504414723c */ /* 0x080fe20000041814 */
[----:B------:R-:W3:Y:S05]  /*a200*/  LDL.LU R134, [R1+0xc4] ;  /* 0x0000c40001867983 */ /* 0x000eea0000300800 */
[----:B------:R-:W-:Y:S01]  /*a210*/  MUFU.EX2 R78, R126 ;  /* 0x0000007e004e7308 */ /* 0x000fe20000000800 */
[----:B------:R-:W-:Y:S01]  /*a220*/  FADD.FTZ R2, R135, R0 ;  /* 0x0000000087027221 */ /* 0x000fe20000010000 */
[C---:B------:R-:W-:Y:S01]  /*a230*/  HMMA.16816.F32.BF16 R24, R72.reuse, R80, R24 ;  /* 0x000000504818723c */ /* 0x040fe20000041818 */
[----:B------:R-:W3:Y:S04]  /*a240*/  LDL.LU R135, [R1+0xc0] ;  /* 0x0000c00001877983 */ /* 0x000ee80000300800 */
[----:B------:R-:W3:Y:S01]  /*a250*/  LDL.LU R136, [R1+0xbc] ;  /* 0x0000bc0001887983 */ /* 0x000ee20000300800 */
[-C--:B------:R-:W-:Y:S02]  /*a260*/  HMMA.16816.F32.BF16 R28, R72, R82.reuse, R28 ;  /* 0x00000052481c723c */ /* 0x080fe4000004181c */
[----:B------:R-:W1:Y:S03]  /*a270*/  MUFU.EX2 R80, R123 ;  /* 0x0000007b00507308 */ /* 0x000e660000000800 */
[----:B------:R-:W-:Y:S01]  /*a280*/  FADD.FTZ R0, R247, R77 ;  /* 0x0000004df7007221 */ /* 0x000fe20000010000 */
[C---:B------:R-:W-:Y:S01]  /*a290*/  HMMA.16816.F32.BF16 R32, R68.reuse, R82, R32 ;  /* 0x000000524420723c */ /* 0x040fe20000041820 */
[----:B------:R-:W3:Y:S04]  /*a2a0*/  LDL.LU R247, [R1+0xb8] ;  /* 0x0000b80001f77983 */ /* 0x000ee80000300800 */
[----:B------:R-:W-:Y:S01]  /*a2b0*/  FADD.FTZ R76, R246, R76 ;  /* 0x0000004cf64c7221 */ /* 0x000fe20000010000 */
[-C--:B--2---:R-:W-:Y:S01]  /*a2c0*/  HMMA.16816.F32.BF16 R36, R68, R84.reuse, R36 ;  /* 0x000000544424723c */ /* 0x084fe20000041824 */
[----:B------:R2:W5:Y:S04]  /*a2d0*/  LDL.LU R246, [R1+0xb4] ;  /* 0x0000b40001f67983 */ /* 0x0005680000300800 */
[----:B------:R-:W-:Y:S01]  /*a2e0*/  FADD.FTZ R0, R243, R0 ;  /* 0x00000000f3007221 */ /* 0x000fe20000010000 */
[C---:B------:R-:W-:Y:S05]  /*a2f0*/  HMMA.16816.F32.BF16 R40, R72.reuse, R84, R40 ;  /* 0x000000544828723c */ /* 0x040fea0000041828 */
[----:B------:R-:W-:Y:S01]  /*a300*/  FADD.FTZ R0, R239, R0 ;  /* 0x00000000ef007221 */ /* 0x000fe20000010000 */
[-C--:B------:R-:W-:Y:S05]  /*a310*/  HMMA.16816.F32.BF16 R44, R72, R86.reuse, R44 ;  /* 0x00000056482c723c */ /* 0x080fea000004182c */
[----:B------:R-:W-:Y:S01]  /*a320*/  FADD.FTZ R0, R235, R0 ;  /* 0x00000000eb007221 */ /* 0x000fe20000010000 */
[C---:B------:R-:W-:Y:S05]  /*a330*/  HMMA.16816.F32.BF16 R48, R68.reuse, R86, R48 ;  /* 0x000000564430723c */ /* 0x040fea0000041830 */
[----:B-1----:R-:W-:Y:S01]  /*a340*/  F2FP.BF16.F32.PACK_AB R201, R80, R90 ;  /* 0x0000005a50c9723e */ /* 0x002fe200000010ff */
[-C--:B----4-:R-:W-:Y:S05]  /*a350*/  HMMA.16816.F32.BF16 R52, R68, R92.reuse, R52 ;  /* 0x0000005c4434723c */ /* 0x090fea0000041834 */
[----:B------:R-:W-:Y:S01]  /*a360*/  F2FP.BF16.F32.PACK_AB R202, R204, R79 ;  /* 0x0000004fccca723e */ /* 0x000fe200000010ff */
[C---:B------:R-:W-:Y:S05]  /*a370*/  HMMA.16816.F32.BF16 R56, R72.reuse, R92, R56 ;  /* 0x0000005c4838723c */ /* 0x040fea0000041838 */
[----:B------:R-:W-:Y:S01]  /*a380*/  F2FP.BF16.F32.PACK_AB R203, R205, R78 ;  /* 0x0000004ecdcb723e */ /* 0x000fe200000010ff */
[-C--:B------:R-:W-:Y:S06]  /*a390*/  HMMA.16816.F32.BF16 R60, R72, R94.reuse, R60 ;  /* 0x0000005e483c723c */ /* 0x080fec000004183c */
[----:B------:R-:W-:Y:S05]  /*a3a0*/  HMMA.16816.F32.BF16 R64, R68, R94, R64 ;  /* 0x0000005e4440723c */ /* 0x000fea0000041840 */
[----:B------:R-:W-:Y:S01]  /*a3b0*/  FADD.FTZ R72, R245, R2 ;  /* 0x00000002f5487221 */ /* 0x000fe20000010000 */
[-C--:B------:R-:W-:Y:S01]  /*a3c0*/  HMMA.16816.F32.BF16 R144, R196, R148.reuse, R4 ;  /* 0x00000094c490723c */ /* 0x080fe20000041804 */
[----:B------:R2:W5:Y:S04]  /*a3d0*/  LDL.LU R245, [R1+0xb0] ;  /* 0x0000b00001f57983 */ /* 0x0005680000300800 */
[----:B------:R-:W-:Y:S01]  /*a3e0*/  FADD.FTZ R73, R244, R3 ;  /* 0x00000003f4497221 */ /* 0x000fe20000010000 */
[C---:B------:R-:W-:Y:S01]  /*a3f0*/  HMMA.16816.F32.BF16 R140, R200.reuse, R148, R8 ;  /* 0x00000094c88c723c */ /* 0x040fe20000041808 */
[----:B------:R2:W5:Y:S04]  /*a400*/  LDL.LU R244, [R1+0xac] ;  /* 0x0000ac0001f47983 */ /* 0x0005680000300800 */
[----:B------:R2:W5:Y:S01]  /*a410*/  LDL.LU R243, [R1+0xa8] ;  /* 0x0000a80001f37983 */ /* 0x0005620000300800 */
[-C--:B------:R-:W-:Y:S05]  /*a420*/  HMMA.16816.F32.BF16 R152, R200, R150.reuse, R12 ;  /* 0x00000096c898723c */ /* 0x080fea000004180c */
[----:B------:R-:W-:Y:S01]  /*a430*/  FADD.FTZ R2, R242, R76 ;  /* 0x0000004cf2027221 */ /* 0x000fe20000010000 */
[----:B------:R-:W-:Y:S01]  /*a440*/  FADD.FTZ R3, R241, R72 ;  /* 0x00000048f1037221 */ /* 0x000fe20000010000 */
[----:B------:R2:W5:Y:S01]  /*a450*/  LDL.LU R242, [R1+0xa4] ;  /* 0x0000a40001f27983 */ /* 0x0005620000300800 */
[----:B------:R-:W-:Y:S01]  /*a460*/  FADD.FTZ R4, R240, R73 ;  /* 0x00000049f0047221 */ /* 0x000fe20000010000 */
[C---:B------:R-:W-:Y:S02]  /*a470*/  HMMA.16816.F32.BF16 R148, R196.reuse, R150, R16 ;  /* 0x00000096c494723c */ /* 0x040fe40000041810 */
[----:B------:R2:W5:Y:S02]  /*a480*/  LDL.LU R241, [R1+0xa0] ;  /* 0x0000a00001f17983 */ /* 0x0005640000300800 */
[----:B------:R-:W-:Y:S01]  /*a490*/  FADD.FTZ R2, R238, R2 ;  /* 0x00000002ee027221 */ /* 0x000fe20000010000 */
[----:B------:R-:W-:Y:S01]  /*a4a0*/  FADD.FTZ R3, R237, R3 ;  /* 0x00000003ed037221 */ /* 0x000fe20000010000 */
[----:B------:R2:W5:Y:S01]  /*a4b0*/  LDL.LU R240, [R1+0x9c] ;  /* 0x00009c0001f07983 */ /* 0x0005620000300800 */
[----:B------:R-:W-:Y:S01]  /*a4c0*/  FADD.FTZ R4, R236, R4 ;  /* 0x00000004ec047221 */ /* 0x000fe20000010000 */
[----:B------:R-:W-:Y:S02]  /*a4d0*/  FADD.FTZ R2, R234, R2 ;  /* 0x00000002ea027221 */ /* 0x000fe40000010000 */
[----:B------:R2:W5:Y:S01]  /*a4e0*/  LDL.LU R239, [R1+0x98] ;  /* 0x0000980001ef7983 */ /* 0x0005620000300800 */
[----:B------:R-:W-:Y:S01]  /*a4f0*/  FADD.FTZ R3, R233, R3 ;  /* 0x00000003e9037221 */ /* 0x000fe20000010000 */
[----:B------:R-:W-:Y:S01]  /*a500*/  FADD.FTZ R4, R232, R4 ;  /* 0x00000004e8047221 */ /* 0x000fe20000010000 */
[----:B------:R-:W-:Y:S01]  /*a510*/  FADD.FTZ R5, R231, R0 ;  /* 0x00000000e7057221 */ /* 0x000fe20000010000 */
[----:B------:R2:W5:Y:S01]  /*a520*/  LDL.LU R238, [R1+0x94] ;  /* 0x0000940001ee7983 */ /* 0x0005620000300800 */
[----:B------:R-:W-:Y:S01]  /*a530*/  FADD.FTZ R0, R250, R2 ;  /* 0x00000002fa007221 */ /* 0x000fe20000010000 */
[----:B------:R-:W-:Y:S01]  /*a540*/  FADD.FTZ R2, R206, R3 ;  /* 0x00000003ce027221 */ /* 0x000fe20000010000 */
[----:B------:R-:W-:Y:S01]  /*a550*/  FADD.FTZ R5, R157, R5 ;  /* 0x000000059d057221 */ /* 0x000fe20000010000 */
[----:B------:R2:W5:Y:S01]  /*a560*/  LDL.LU R237, [R1+0x90] ;  /* 0x0000900001ed7983 */ /* 0x0005620000300800 */
[----:B------:R-:W-:Y:S01]  /*a570*/  FADD.FTZ R3, R156, R0 ;  /* 0x000000009c037221 */ /* 0x000fe20000010000 */
[----:B------:R-:W-:Y:S01]  /*a580*/  FADD.FTZ R4, R249, R4 ;  /* 0x00000004f9047221 */ /* 0x000fe20000010000 */
[-C--:B------:R-:W-:Y:S01]  /*a590*/  HMMA.16816.F32.BF16 R156, R196, R164.reuse, R20 ;  /* 0x000000a4c49c723c */ /* 0x080fe20000041814 */
[----:B------:R2:W5:Y:S02]  /*a5a0*/  LDL.LU R236, [R1+0x8c] ;  /* 0x00008c0001ec7983 */ /* 0x0005640000300800 */
[----:B------:R-:W-:Y:S01]  /*a5b0*/  FADD.FTZ R0, R207, R2 ;  /* 0x00000002cf007221 */ /* 0x000fe20000010000 */
[----:B------:R-:W-:Y:S01]  /*a5c0*/  FADD.FTZ R2, R248, R4 ;  /* 0x00000004f8027221 */ /* 0x000fe20000010000 */
[----:B------:R2:W5:Y:S01]  /*a5d0*/  LDL.LU R235, [R1+0x88] ;  /* 0x0000880001eb7983 */ /* 0x0005620000300800 */
[C---:B------:R-:W-:Y:S03]  /*a5e0*/  HMMA.16816.F32.BF16 R160, R200.reuse, R164, R24 ;  /* 0x000000a4c8a0723c */ /* 0x040fe60000041818 */
[----:B------:R2:W5:Y:S02]  /*a5f0*/  LDL.LU R234, [R1+0x84] ;  /* 0x0000840001ea7983 */ /* 0x0005640000300800 */
[----:B------:R-:W-:Y:S01]  /*a600*/  FADD.FTZ R9, R190, R5 ;  /* 0x00000005be097221 */ /* 0x000fe20000010000 */
[----:B------:R-:W-:Y:S01]  /*a610*/  FADD.FTZ R8, R170, R3 ;  /* 0x00000003aa087221 */ /* 0x000fe20000010000 */
[----:B------:R2:W5:Y:S01]  /*a620*/  LDL.LU R233, [R1+0x80] ;  /* 0x0000800001e97983 */ /* 0x0005620000300800 */
[----:B------:R-:W-:Y:S03]  /*a630*/  FADD.FTZ R3, R168, R0 ;  /* 0x00000000a8037221 */ /* 0x000fe60000010000 */
        /* <DEDUP_REMOVED lines=8> */
[----:B------:R-:W1:Y:S02]  /*a6c0*/  LDSM.16.MT88.4 R4, [R229+0xb800] ;  /* 0x00b80000e504783b */ /* 0x000e640000004200 */
[----:B------:R-:W-:Y:S01]  /*a6d0*/  FADD.FTZ R2, R192, R2 ;  /* 0x00000002c0027221 */ /* 0x000fe20000010000 */
[----:B------:R-:W-:Y:S01]  /*a6e0*/  FADD.FTZ R8, R187, R8 ;  /* 0x00000008bb087221 */ /* 0x000fe20000010000 */
[----:B------:R-:W-:Y:S01]  /*a6f0*/  FADD.FTZ R3, R175, R3 ;  /* 0x00000003af037221 */ /* 0x000fe20000010000 */
[C---:B------:R-:W-:Y:S05]  /*a700*/  HMMA.16816.F32.BF16 R164, R196.reuse, R166, R32 ;  /* 0x000000a6c4a4723c */ /* 0x040fea0000041820 */
[----:B------:R-:W-:Y:S01]  /*a710*/  FADD.FTZ R9, R194, R0 ;  /* 0x00000000c2097221 */ /* 0x000fe20000010000 */
[----:B------:R-:W-:Y:S01]  /*a720*/  FADD.FTZ R0, R195, R2 ;  /* 0x00000002c3007221 */ /* 0x000fe20000010000 */
[----:B------:R-:W-:Y:S01]  /*a730*/  FADD.FTZ R2, R186, R8 ;  /* 0x00000008ba027221 */ /* 0x000fe20000010000 */
[----:B------:R-:W-:Y:S03]  /*a740*/  FADD.FTZ R3, R174, R3 ;  /* 0x00000003ae037221 */ /* 0x000fe60000010000 */
        /* <DEDUP_REMOVED lines=36> */
[----:B------:R-:W-:Y:S04]  /*a990*/  HMMA.16816.F32.BF16 R196, R196, R6, R64 ;  /* 0x00000006c4c4723c */ /* 0x000fe80000041840 */
        /* <DEDUP_REMOVED lines=19> */
[----:B---3--:R-:W-:Y:S02]  /*aad0*/  MOV R138, R132 ;  /* 0x00000084008a7202 */ /* 0x008fe40000000f00 */
[----:B------:R-:W-:Y:S02]  /*aae0*/  MOV R137, R134 ;  /* 0x0000008600897202 */ /* 0x000fe40000000f00 */
[----:B------:R-:W-:Y:S02]  /*aaf0*/  MOV R133, R135 ;  /* 0x0000008700857202 */ /* 0x000fe40000000f00 */
[----:B------:R-:W-:Y:S02]  /*ab00*/  MOV R3, R136 ;  /* 0x0000008800037202 */ /* 0x000fe40000000f00 */
[----:B------:R-:W-:Y:S01]  /*ab10*/  IADD3 R247, R247, -0x1, RZ ;  /* 0xfffffffff7f77810 */ /* 0x000fe20007ffe0ff */
[----:B--2---:R-:W-:Y:S06]  /*ab20*/  @P0 BRA `(.L_x_120) ;  /* 0xffffffb8003c0947 */ /* 0x004fec000383ffff */
.L_x_119:
[----:B------:R-:W1:Y:S01]  /*ab30*/  SHFL.BFLY PT, R0, R248, 0x2, 0x1f ;  /* 0x0c401f00f8007f89 */ /* 0x000e6200000e0000 */
[----:B------:R-:W2:Y:S01]  /*ab40*/  S2UR UR4, SR_CgaCtaId ;  /* 0x00000000000479c3 */ /* 0x000ea20000008800 */
[----:B------:R-:W-:Y:S01]  /*ab50*/  UMOV UR5, 0x400 ;  /* 0x0000040000057882 */ /* 0x000fe20000000000 */
[----:B------:R-:W-:Y:S01]  /*ab60*/  BSSY B0, `(.L_x_123) ;  /* 0x000012e000007945 */ /* 0x000fe20003800000 */
[----:B------:R-:W3:Y:S04]  /*ab70*/  SHFL.BFLY PT, R3, R249, 0x2, 0x1f ;  /* 0x0c401f00f9037f89 */ /* 0x000ee800000e0000 */
[----:B------:R-:W4:Y:S04]  /*ab80*/  SHFL.BFLY PT, R2, R250, 0x2, 0x1f ;  /* 0x0c401f00fa027f89 */ /* 0x000f2800000e0000 */
[----:B------:R-:W4:Y:S01]  /*ab90*/  SHFL.BFLY PT, R5, R251, 0x2, 0x1f ;  /* 0x0c401f00fb057f89 */ /* 0x000f2200000e0000 */
[----:B------:R-:W4:Y:S01]  /*aba0*/  S2R R44, SR_TID.X ;  /* 0x00000000002c7919 */ /* 0x000f220000002100 */
[----:B------:R-:W4:Y:S01]  /*abb0*/  S2R R45, SR_TID.X ;  /* 0x00000000002d7919 */ /* 0x000f220000002100 */
[----:B-1----:R-:W-:Y:S01]  /*abc0*/  FADD.FTZ R0, R0, R248 ;  /* 0x000000f800007221 */ /* 0x002fe20000010000 */
[----:B--2---:R-:W-:Y:S01]  /*abd0*/  ULEA UR4, UR4, UR5, 0x18 ;  /* 0x0000000504047291 */ /* 0x004fe2000f8ec03f */
[----:B---3--:R-:W-:-:S03]  /*abe0*/  FADD.FTZ R3, R3, R249 ;  /* 0x000000f903037221 */ /* 0x008fc60000010000 */
[----:B------:R-:W1:Y:S01]  /*abf0*/  SHFL.BFLY PT, R6, R0, 0x1, 0x1f ;  /* 0x0c201f0000067f89 */ /* 0x000e6200000e0000 */
[----:B------:R-:W-:Y:S01]  /*ac00*/  ULDC.U8 UR5, c[0x0][0x3d9] ;  /* 0x0000f64000057ab9 */ /* 0x000fe20000000000 */
[----:B----4-:R-:W-:Y:S02]  /*ac10*/  FADD.FTZ R2, R2, R250 ;  /* 0x000000fa02027221 */ /* 0x010fe40000010000 */
[----:B------:R-:W2:Y:S01]  /*ac20*/  SHFL.BFLY PT, R7, R3, 0x1, 0x1f ;  /* 0x0c201f0003077f89 */ /* 0x000ea200000e0000 */
[----:B------:R-:W-:-:S03]  /*ac30*/  FADD.FTZ R5, R5, R251 ;  /* 0x000000fb05057221 */ /* 0x000fc60000010000 */
[----:B------:R-:W3:Y:S01]  /*ac40*/  SHFL.BFLY PT, R4, R2, 0x1, 0x1f ;  /* 0x0c201f0002047f89 */ /* 0x000ee200000e0000 */
[----:B------:R-:W-:Y:S02]  /*ac50*/  SHF.R.S32.HI R8, RZ, 0x1f, R44 ;  /* 0x0000001fff087819 */ /* 0x000fe4000001142c */
[----:B------:R-:W-:Y:S01]  /*ac60*/  SHF.R.S32.HI R30, RZ, 0x1f, R45 ;  /* 0x0000001fff1e7819 */ /* 0x000fe2000001142d */
[----:B-1----:R-:W-:Y:S01]  /*ac70*/  FADD.FTZ R40, R0, R6 ;  /* 0x0000000600287221 */ /* 0x002fe20000010000 */
[----:B------:R-:W-:Y:S01]  /*ac80*/  MOV R0, 0x3f800000 ;  /* 0x3f80000000007802 */ /* 0x000fe20000000f00 */
[----:B------:R-:W1:Y:S01]  /*ac90*/  SHFL.BFLY PT, R6, R5, 0x1, 0x1f ;  /* 0x0c201f0005067f89 */ /* 0x000e6200000e0000 */
[-C--:B------:R-:W-:Y:S01]  /*aca0*/  LEA.HI R46, R30, R45.reuse, RZ, 0x3 ;  /* 0x0000002d1e2e7211 */ /* 0x080fe200078f18ff */
[----:B--2---:R-:W-:Y:S01]  /*acb0*/  FADD.FTZ R41, R3, R7 ;  /* 0x0000000703297221 */ /* 0x004fe20000010000 */
[----:B------:R-:W-:Y:S02]  /*acc0*/  FSETP.NE.FTZ.AND P6, PT, R40, RZ, PT ;  /* 0x000000ff2800720b */ /* 0x000fe40003fd5000 */
[----:B------:R-:W-:Y:S01]  /*acd0*/  LEA.HI R3, R8, R44, RZ, 0x5 ;  /* 0x0000002c08037211 */ /* 0x000fe200078f28ff */
[----:B---3--:R-:W-:Y:S01]  /*ace0*/  FADD.FTZ R42, R2, R4 ;  /* 0x00000004022a7221 */ /* 0x008fe20000010000 */
[----:B------:R-:W-:-:S02]  /*acf0*/  LEA.HI R4, R30, R45, RZ, 0x2 ;  /* 0x0000002d1e047211 */ /* 0x000fc400078f10ff */
[----:B------:R-:W-:Y:S01]  /*ad00*/  LOP3.LUT R2, R3, 0xffffffe0, RZ, 0xc0, !PT ;  /* 0xffffffe003027812 */ /* 0x000fe200078ec0ff */
[----:B------:R-:W-:Y:S01]  /*ad10*/  IMAD.MOV.U32 R3, RZ, RZ, 0x3f800000 ;  /* 0x3f800000ff037424 */ /* 0x000fe200078e00ff */
[----:B------:R-:W-:Y:S02]  /*ad20*/  FSETP.NE.FTZ.AND P5, PT, R41, RZ, PT ;  /* 0x000000ff2900720b */ /* 0x000fe40003fb5000 */
[----:B------:R-:W-:Y:S02]  /*ad30*/  FSETP.NE.FTZ.AND P4, PT, R42, RZ, PT ;  /* 0x000000ff2a00720b */ /* 0x000fe40003f95000 */
[----:B------:R-:W-:Y:S01]  /*ad40*/  IADD3 R44, -R2, R44, RZ ;  /* 0x0000002c022c7210 */ /* 0x000fe20007ffe1ff */
[----:B------:R-:W2:Y:S01]  /*ad50*/  @P6 MUFU.RCP R0, R40 ;  /* 0x0000002800006308 */ /* 0x000ea20000001000 */
[----:B------:R-:W-:Y:S02]  /*ad60*/  LOP3.LUT R2, R46, 0xfffffff8, RZ, 0xc0, !PT ;  /* 0xfffffff82e027812 */ /* 0x000fe400078ec0ff */
[----:B------:R-:W-:-:S04]  /*ad70*/  LEA.HI R30, R30, R45, RZ, 0x5 ;  /* 0x0000002d1e1e7211 */ /* 0x000fc800078f28ff */
[----:B------:R-:W-:Y:S01]  /*ad80*/  SHF.R.S32.HI R30, RZ, 0x5, R30 ;  /* 0x00000005ff1e7819 */ /* 0x000fe2000001141e */
[----:B-1----:R-:W-:Y:S01]  /*ad90*/  FADD.FTZ R43, R5, R6 ;  /* 0x00000006052b7221 */ /* 0x002fe20000010000 */
[----:B------:R-:W-:Y:S01]  /*ada0*/  LOP3.LUT R5, R4, 0x3ffffffc, RZ, 0xc0, !PT ;  /* 0x3ffffffc04057812 */ /* 0x000fe200078ec0ff */
[----:B------:R-:W1:Y:S03]  /*adb0*/  @P5 MUFU.RCP R3, R41 ;  /* 0x0000002900035308 */ /* 0x000e660000001000 */
[-C--:B------:R-:W-:Y:S02]  /*adc0*/  IADD3 R28, -R5, R45.reuse, RZ ;  /* 0x0000002d051c7210 */ /* 0x080fe40007ffe1ff */
[----:B------:R-:W-:Y:S01]  /*add0*/  IADD3 R45, -R2, R45, RZ ;  /* 0x0000002d022d7210 */ /* 0x000fe20007ffe1ff */
[----:B------:R-:W-:Y:S01]  /*ade0*/  IMAD.MOV.U32 R2, RZ, RZ, 0x3f800000 ;  /* 0x3f800000ff027424 */ /* 0x000fe200078e00ff */
[----:B------:R-:W-:Y:S01]  /*adf0*/  FSETP.NE.FTZ.AND P3, PT, R43, RZ, PT ;  /* 0x000000ff2b00720b */ /* 0x000fe20003f75000 */
[C---:B--2---:R-:W-:Y:S01]  /*ae00*/  FMUL.FTZ R144, R0.reuse, R144 ;  /* 0x0000009000907220 */ /* 0x044fe20000410000 */
[C---:B------:R-:W-:Y:S01]  /*ae10*/  FMUL.FTZ R7, R0.reuse, R145 ;  /* 0x0000009100077220 */ /* 0x040fe20000410000 */
[C---:B------:R-:W-:Y:S01]  /*ae20*/  FMUL.FTZ R148, R0.reuse, R148 ;  /* 0x0000009400947220 */ /* 0x040fe20000410000 */
[C---:B------:R-:W-:Y:S01]  /*ae30*/  FMUL.FTZ R5, R0.reuse, R149 ;  /* 0x0000009500057220 */ /* 0x040fe20000410000 */
[----:B------:R-:W2:Y:S01]  /*ae40*/  @P4 MUFU.RCP R2, R42 ;  /* 0x0000002a00024308 */ /* 0x000ea20000001000 */
        /* <DEDUP_REMOVED lines=13> */
[C---:B-1----:R-:W-:Y:S01]  /*af20*/  FMUL.FTZ R146, R3.reuse, R146 ;  /* 0x0000009203927220 */ /* 0x042fe20000410000 */
        /* <DEDUP_REMOVED lines=16> */
[C---:B--2---:R-:W-:Y:S01]  /*b030*/  FMUL.FTZ R140, R2.reuse, R140 ;  /* 0x0000008c028c7220 */ /* 0x044fe20000410000 */
        /* <DEDUP_REMOVED lines=15> */
[--C-:B------:R-:W-:Y:S01]  /*b130*/  SHF.R.S32.HI R3, RZ, 0x2, R4.reuse ;  /* 0x00000002ff037819 */ /* 0x100fe20000011404 */
[C---:B-1----:R-:W-:Y:S01]  /*b140*/  FMUL.FTZ R143, R0.reuse, R143 ;  /* 0x0000008f008f7220 */ /* 0x042fe20000410000 */
[----:B------:R-:W-:Y:S01]  /*b150*/  SHF.R.S32.HI R2, RZ, 0x1f, R4 ;  /* 0x0000001fff027819 */ /* 0x000fe20000011404 */
[C---:B------:R-:W-:Y:S01]  /*b160*/  FMUL.FTZ R10, R0.reuse, R142 ;  /* 0x0000008e000a7220 */ /* 0x040fe20000410000 */
[C---:B------:R-:W-:Y:S01]  /*b170*/  FMUL.FTZ R155, R0.reuse, R155 ;  /* 0x0000009b009b7220 */ /* 0x040fe20000410000 */
[----:B------:R-:W-:Y:S01]  /*b180*/  FMUL.FTZ R18, R0, R154 ;  /* 0x0000009a00127220 */ /* 0x000fe20000410000 */
[----:B------:R-:W-:Y:S01]  /*b190*/  LEA.HI R2, R2, R3, RZ, 0x3 ;  /* 0x0000000302027211 */ /* 0x000fe200078f18ff */
[C---:B------:R-:W-:Y:S01]  /*b1a0*/  FMUL.FTZ R163, R0.reuse, R163 ;  /* 0x000000a300a37220 */ /* 0x040fe20000410000 */
[C---:B------:R-:W-:Y:S01]  /*b1b0*/  FMUL.FTZ R14, R0.reuse, R162 ;  /* 0x000000a2000e7220 */ /* 0x040fe20000410000 */
[----:B------:R-:W-:Y:S01]  /*b1c0*/  FMUL.FTZ R171, R0, R171 ;  /* 0x000000ab00ab7220 */ /* 0x000fe20000410000 */
[----:B------:R-:W-:Y:S01]  /*b1d0*/  LOP3.LUT R2, R2, 0xfffffff8, RZ, 0xc0, !PT ;  /* 0xfffffff802027812 */ /* 0x000fe200078ec0ff */
        /* <DEDUP_REMOVED lines=9> */
[----:B------:R-:W-:-:S02]  /*b270*/  IADD3 R0, R3, -R2, RZ ;  /* 0x8000000203007210 */ /* 0x000fc40007ffe0ff */
[----:B------:R-:W-:Y:S02]  /*b280*/  LEA R3, R30, R28, 0x9 ;  /* 0x0000001c1e037211 */ /* 0x000fe400078e48ff */
[C---:B------:R-:W-:Y:S01]  /*b290*/  LOP3.LUT R8, R0.reuse, 0x1, RZ, 0xc0, !PT ;  /* 0x0000000100087812 */ /* 0x040fe200078ec0ff */
[----:B------:R-:W-:Y:S01]  /*b2a0*/  IMAD.SHL.U32 R2, R0, 0x40, RZ ;  /* 0x0000004000027824 */ /* 0x000fe200078e00ff */
[----:B------:R-:W-:Y:S02]  /*b2b0*/  F2FP.BF16.F32.PACK_AB R7, R7, R144 ;  /* 0x000000900707723e */ /* 0x000fe400000010ff */
[----:B------:R-:W-:Y:S02]  /*b2c0*/  ISETP.NE.U32.AND P0, PT, R8, 0x1, PT ;  /* 0x000000010800780c */ /* 0x000fe40003f05070 */
[----:B------:R-:W-:Y:S02]  /*b2d0*/  MOV R8, 0xfffffff0 ;  /* 0xfffffff000087802 */ /* 0x000fe40000000f00 */
[----:B------:R-:W-:-:S02]  /*b2e0*/  LOP3.LUT R2, R2, 0x1c0, RZ, 0xc0, !PT ;  /* 0x000001c002027812 */ /* 0x000fc400078ec0ff */
[----:B------:R-:W-:Y:S02]  /*b2f0*/  SEL R8, R8, 0x10, !P0 ;  /* 0x0000001008087807 */ /* 0x000fe40004000000 */
[----:B------:R-:W-:Y:S02]  /*b300*/  ISETP.NE.AND P0, PT, RZ, UR5, PT ;  /* 0x00000005ff007c0c */ /* 0x000fe4000bf05270 */
[----:B------:R-:W-:Y:S02]  /*b310*/  LEA.HI R2, R2, R2, RZ, 0x1d ;  /* 0x0000000202027211 */ /* 0x000fe400078fe8ff */
[----:B------:R-:W-:Y:S02]  /*b320*/  R2P PR, R0, 0x6 ;  /* 0x0000000600007804 */ /* 0x000fe40000000000 */
[----:B------:R-:W-:Y:S01]  /*b330*/  F2FP.BF16.F32.PACK_AB R6, R6, R146 ;  /* 0x000000920606723e */ /* 0x000fe200000010ff */
[----:B------:R-:W-:Y:S01]  /*b340*/  IMAD.U32 R2, R3, 0x2, R2 ;  /* 0x0000000203027824 */ /* 0x000fe200078e0002 */
[----:B------:R-:W-:-:S02]  /*b350*/  F2FP.BF16.F32.PACK_AB R4, R151, R150 ;  /* 0x000000969704723e */ /* 0x000fc400000010ff */
[----:B------:R-:W-:Y:S02]  /*b360*/  MOV R0, 0x20 ;  /* 0x0000002000007802 */ /* 0x000fe40000000f00 */
[----:B------:R-:W-:Y:S01]  /*b370*/  LEA R2, R2, UR4, 0x1 ;  /* 0x0000000402027c11 */ /* 0x000fe2000f8e08ff */
[----:B------:R-:W1:Y:S01]  /*b380*/  @P0 LDC.64 R28, c[0x0][0x2c0] ;  /* 0x0000b000ff1c0b82 */ /* 0x000e620000000a00 */
[----:B------:R-:W-:Y:S01]  /*b390*/  F2FP.BF16.F32.PACK_AB R5, R5, R148 ;  /* 0x000000940505723e */ /* 0x000fe200000010ff */
[----:B------:R-:W-:Y:S01]  /*b3a0*/  ULDC.U8 UR4, c[0x0][0x3d8] ;  /* 0x0000f60000047ab9 */ /* 0x000fe20000000000 */
[----:B------:R-:W-:Y:S01]  /*b3b0*/  IADD3 R3, R2, R8, RZ ;  /* 0x0000000802037210 */ /* 0x000fe20007ffe0ff */
[----:B------:R2:W-:Y:S01]  /*b3c0*/  STS [R2], R7 ;  /* 0x0000000702007388 */ /* 0x0005e20000000800 */
[----:B------:R-:W-:Y:S02]  /*b3d0*/  F2FP.BF16.F32.PACK_AB R9, R9, R140 ;  /* 0x0000008c0909723e */ /* 0x000fe400000010ff */
[----:B------:R-:W-:Y:S01]  /*b3e0*/  F2FP.BF16.F32.PACK_AB R10, R143, R10 ;  /* 0x0000000a8f0a723e */ /* 0x000fe200000010ff */
[----:B------:R1:W-:Y:S01]  /*b3f0*/  STS [R2+0x400], R6 ;  /* 0x0004000602007388 */ /* 0x0003e20000000800 */
[----:B------:R-:W-:-:S02]  /*b400*/  F2FP.BF16.F32.PACK_AB R19, R19, R152 ;  /* 0x000000981313723e */ /* 0x000fc400000010ff */
        /* <DEDUP_REMOVED lines=13> */
[----:B------:R-:W-:Y:S01]  /*b4e0*/  STS [R3+0x2000], R19 ;  /* 0x0020001303007388 */ /* 0x000fe20000000800 */
[----:B------:R-:W-:Y:S01]  /*b4f0*/  F2FP.BF16.F32.PACK_AB R20, R20, R172 ;  /* 0x000000ac1414723e */ /* 0x000fe200000010ff */
[----:B--2---:R-:W2:Y:S01]  /*b500*/  @P6 MUFU.LG2 R7, R40 ;  /* 0x0000002800076308 */ /* 0x004ea20000000c00 */
[----:B------:R-:W-:Y:S01]  /*b510*/  F2FP.BF16.F32.PACK_AB R22, R22, R174 ;  /* 0x000000ae1616723e */ /* 0x000fe200000010ff */
[----:B------:R2:W-:Y:S01]  /*b520*/  STS [R3+0x2400], R18 ;  /* 0x0024001203007388 */ /* 0x0005e20000000800 */
[----:B------:R-:W-:Y:S01]  /*b530*/  F2FP.BF16.F32.PACK_AB R25, R25, R180 ;  /* 0x000000b41919723e */ /* 0x000fe200000010ff */
[----:B-1----:R-:W-:Y:S01]  /*b540*/  @P0 IMAD R6, R29, R28, RZ ;  /* 0x0000001c1d060224 */ /* 0x002fe200078e02ff */
[----:B------:R-:W-:Y:S01]  /*b550*/  F2FP.BF16.F32.PACK_AB R24, R24, R182 ;  /* 0x000000b61818723e */ /* 0x000fe200000010ff */
[----:B------:R-:W1:Y:S01]  /*b560*/  S2R R28, SR_CTAID.Y ;  /* 0x00000000001c7919 */ /* 0x000e620000002600 */
[----:B---3--:R-:W-:Y:S01]  /*b570*/  SEL R4, R0, 0xffffffe0, !P1 ;  /* 0xffffffe000047807 */ /* 0x008fe20004800000 */
[C---:B------:R-:W-:Y:S01]  /*b580*/  VIADD R0, R2.reuse, 0x40 ;  /* 0x0000004002007836 */ /* 0x040fe20000000000 */
[C---:B------:R-:W-:Y:S01]  /*b590*/  @P2 IADD3 R0, R2.reuse, -0x40, RZ ;  /* 0xffffffc002002810 */ /* 0x040fe20007ffe0ff */
[----:B------:R-:W3:Y:S01]  /*b5a0*/  @!P0 LDC R29, c[0x0][0x2c4] ;  /* 0x0000b100ff1d8b82 */ /* 0x000ee20000000800 */
[----:B----4-:R-:W-:-:S02]  /*b5b0*/  IADD3 R5, R2, R4, RZ ;  /* 0x0000000402057210 */ /* 0x010fc40007ffe0ff */
[----:B------:R-:W-:Y:S02]  /*b5c0*/  ISETP.NE.AND P1, PT, RZ, UR4, PT ;  /* 0x00000004ff007c0c */ /* 0x000fe4000bf25270 */
[----:B------:R-:W-:Y:S01]  /*b5d0*/  F2FP.BF16.F32.PACK_AB R27, R27, R176 ;  /* 0x000000b01b1b723e */ /* 0x000fe200000010ff */
[----:B------:R-:W-:Y:S01]  /*b5e0*/  STS [R5], R17 ;  /* 0x0000001105007388 */ /* 0x000fe20000000800 */
[----:B------:R-:W-:Y:S01]  /*b5f0*/  ISETP.NE.OR P2, PT, RZ, UR5, !P1 ;  /* 0x00000005ff007c0c */ /* 0x000fe2000cf45670 */
[----:B------:R-:W-:Y:S01]  /*b600*/  @P5 MUFU.LG2 R9, R41 ;  /* 0x0000002900095308 */ /* 0x000fe20000000c00 */
[----:B------:R-:W-:Y:S01]  /*b610*/  IMAD.IADD R2, R3, 0x1, R4 ;  /* 0x0000000103027824 */ /* 0x000fe200078e0204 */
[----:B------:R-:W-:Y:S01]  /*b620*/  STS [R5+0x400], R16 ;  /* 0x0004001005007388 */ /* 0x000fe20000000800 */
[----:B------:R-:W-:Y:S01]  /*b630*/  F2FP.BF16.F32.PACK_AB R26, R179, R26 ;  /* 0x0000001ab31a723e */ /* 0x000fe200000010ff */
[----:B------:R-:W4:Y:S01]  /*b640*/  @P5 LDC R10, c[0x0][0x2e8] ;  /* 0x0000ba00ff0a5b82 */ /* 0x000f220000000800 */
[----:B------:R-:W-:Y:S01]  /*b650*/  F2FP.BF16.F32.PACK_AB R23, R23, R184 ;  /* 0x000000b81717723e */ /* 0x000fe200000010ff */
[----:B------:R1:W-:Y:S01]  /*b660*/  STS [R2], R13 ;  /* 0x0000000d02007388 */ /* 0x0003e20000000800 */
[----:B------:R-:W-:Y:S01]  /*b670*/  F2FP.BF16.F32.PACK_AB R35, R187, R35 ;  /* 0x00000023bb23723e */ /* 0x000fe200000010ff */
[----:B--2---:R-:W-:Y:S01]  /*b680*/  @P6 FMUL.FTZ R7, R7, 0.69314718246459960938 ;  /* 0x3f31721807076820 */ /* 0x004fe20000410000 */
[----:B------:R-:W-:Y:S01]  /*b690*/  IADD3 R3, R0, 0x400, RZ ;  /* 0x0000040000037810 */ /* 0x000fe20007ffe0ff */
[----:B------:R2:W-:Y:S01]  /*b6a0*/  STS [R2+0x400], R12 ;  /* 0x0004000c02007388 */ /* 0x0005e20000000800 */
[----:B------:R-:W-:-:S02]  /*b6b0*/  F2FP.BF16.F32.PACK_AB R34, R34, R192 ;  /* 0x000000c02222723e */ /* 0x000fc400000010ff */
[----:B------:R-:W-:Y:S01]  /*b6c0*/  IADD3 R3, R8, R3, R4 ;  /* 0x0000000308037210 */ /* 0x000fe20007ffe004 */
[----:B------:R3:W-:Y:S01]  /*b6d0*/  STS [R5+0x2000], R15 ;  /* 0x0020000f05007388 */ /* 0x0007e20000000800 */
[----:B------:R-:W-:Y:S02]  /*b6e0*/  F2FP.BF16.F32.PACK_AB R37, R37, R194 ;  /* 0x000000c22525723e */ /* 0x000fe400000010ff */
[----:B------:R-:W-:Y:S01]  /*b6f0*/  F2FP.BF16.F32.PACK_AB R36, R36, R196 ;  /* 0x000000c42424723e */ /* 0x000fe200000010ff */
[----:B------:R3:W-:Y:S01]  /*b700*/  STS [R5+0x2400], R14 ;  /* 0x0024000e05007388 */ /* 0x0007e20000000800 */
[----:B------:R-:W-:Y:S02]  /*b710*/  F2FP.BF16.F32.PACK_AB R33, R33, R198 ;  /* 0x000000c62121723e */ /* 0x000fe400000010ff */
[----:B------:R-:W-:Y:S01]  /*b720*/  F2FP.BF16.F32.PACK_AB R38, R38, R188 ;  /* 0x000000bc2626723e */ /* 0x000fe200000010ff */
[----:B------:R-:W-:Y:S01]  /*b730*/  STS [R2+0x2000], R11 ;  /* 0x0020000b02007388 */ /* 0x000fe20000000800 */
[----:B------:R-:W-:-:S02]  /*b740*/  F2FP.BF16.F32.PACK_AB R39, R191, R39 ;  /* 0x00000027bf27723e */ /* 0x000fc400000010ff */
[----:B------:R-:W-:Y:S01]  /*b750*/  F2FP.BF16.F32.PACK_AB R32, R32, R200 ;  /* 0x000000c82020723e */ /* 0x000fe200000010ff */
[----:B------:R4:W-:Y:S01]  /*b760*/  STS [R2+0x2400], R21 ;  /* 0x0024001502007388 */ /* 0x0009e20000000800 */
[----:B------:R-:W-:-:S03]  /*b770*/  F2FP.BF16.F32.PACK_AB R31, R203, R31 ;  /* 0x0000001fcb1f723e */ /* 0x000fc600000010ff */
[----:B------:R-:W-:Y:S01]  /*b780*/  STS [R0], R20 ;  /* 0x0000001400007388 */ /* 0x000fe20000000800 */
[----:B-1----:R-:W1:Y:S03]  /*b790*/  @!P0 LDC R13, c[0x0][0x270] ;  /* 0x00009c00ff0d8b82 */ /* 0x002e660000000800 */
[----:B------:R4:W-:Y:S01]  /*b7a0*/  STS [R0+0x400], R22 ;  /* 0x0004001600007388 */ /* 0x0009e20000000800 */
[----:B--2---:R-:W2:Y:S04]  /*b7b0*/  @P4 MUFU.LG2 R12, R42 ;  /* 0x0000002a000c4308 */ /* 0x004ea80000000c00 */
[----:B---3--:R-:W3:Y:S08]  /*b7c0*/  @!P2 LDC R15, c[0x0][0x2c4] ;  /* 0x0000b100ff0fab82 */ /* 0x008ef00000000800 */
[----:B------:R-:W2:Y:S01]  /*b7d0*/  @!P0 LDC R5, c[0x0][0x2e4] ;  /* 0x0000b900ff058b82 */ /* 0x000ea20000000800 */
[----:B----4-:R-:W-:-:S07]  /*b7e0*/  IADD3 R2, R8, R0, RZ ;  /* 0x0000000008027210 */ /* 0x010fce0007ffe0ff */
[----:B------:R-:W4:Y:S01]  /*b7f0*/  @P0 LDC R8, c[0x0][0x2c0] ;  /* 0x0000b000ff080b82 */ /* 0x000f220000000800 */
[----:B------:R3:W-:Y:S01]  /*b800*/  STS [R2], R25 ;  /* 0x0000001902007388 */ /* 0x0007e20000000800 */
[----:B------:R-:W-:-:S03]  /*b810*/  IMAD.MOV.U32 R22, RZ, RZ, 0x7f800000 ;  /* 0x7f800000ff167424 */ /* 0x000fc600078e00ff */
[----:B------:R3:W-:Y:S03]  /*b820*/  STS [R2+0x400], R24 ;  /* 0x0004001802007388 */ /* 0x0007e60000000800 */
[----:B------:R-:W4:Y:S01]  /*b830*/  @P6 LDC R11, c[0x0][0x2e8] ;  /* 0x0000ba00ff0b6b82 */ /* 0x000f220000000800 */
[----:B------:R4:W-:Y:S04]  /*b840*/  STS [R0+0x2000], R27 ;  /* 0x0020001b00007388 */ /* 0x0009e80000000800 */
[----:B------:R4:W-:Y:S01]  /*b850*/  STS [R0+0x2400], R26 ;  /* 0x0024001a00007388 */ /* 0x0009e20000000800 */
[----:B--2---:R-:W-:-:S03]  /*b860*/  @!P0 SEL R6, R29, R5, !P1 ;  /* 0x000000051d068207 */ /* 0x004fc60004800000 */
[----:B------:R2:W-:Y:S01]  /*b870*/  STS [R2+0x2000], R23 ;  /* 0x0020001702007388 */ /* 0x0005e20000000800 */
[----:B------:R-:W-:Y:S01]  /*b880*/  @P0 MOV R5, 0x1 ;  /* 0x0000000100050802 */ /* 0x000fe20000000f00 */
[----:B------:R-:W2:Y:S02]  /*b890*/  @P4 LDC R14, c[0x0][0x2e8] ;  /* 0x0000ba00ff0e4b82 */ /* 0x000ea40000000800 */
[----:B------:R-:W-:Y:S01]  /*b8a0*/  STS [R2+0x2400], R35 ;  /* 0x0024002302007388 */ /* 0x000fe20000000800 */
[----:B-1----:R-:W-:Y:S02]  /*b8b0*/  @!P0 IMAD R5, R6, R13, RZ ;  /* 0x0000000d06058224 */ /* 0x002fe400078e02ff */
[----:B------:R-:W1:Y:S01]  /*b8c0*/  @P3 MUFU.LG2 R13, R43 ;  /* 0x0000002b000d3308 */ /* 0x000e620000000c00 */
[----:B------:R-:W-:Y:S01]  /*b8d0*/  @!P0 MOV R8, 0x1 ;  /* 0x0000000100088802 */ /* 0x000fe20000000f00 */
[----:B------:R-:W-:Y:S01]  /*b8e0*/  IMAD R5, R28, R5, RZ ;  /* 0x000000051c057224 */ /* 0x000fe200078e02ff */
[----:B---3--:R-:W-:Y:S01]  /*b8f0*/  MOV R25, 0x7f800000 ;  /* 0x7f80000000197802 */ /* 0x008fe20000000f00 */
[----:B------:R-:W-:-:S02]  /*b900*/  IMAD.MOV.U32 R24, RZ, RZ, 0x7f800000 ;  /* 0x7f800000ff187424 */ /* 0x000fc400078e00ff */
[----:B----45:R-:W-:Y:S01]  /*b910*/  @P6 FFMA.FTZ R24, R136, R11, R7 ;  /* 0x0000000b88186223 */ /* 0x030fe20000010007 */
[----:B------:R-:W-:Y:S01]  /*b920*/  @P4 FMUL.FTZ R7, R12, 0.69314718246459960938 ;  /* 0x3f3172180c074820 */ /* 0x000fe20000410000 */
[----:B------:R-:W-:Y:S02]  /*b930*/  SHF.L.U32 R12, R45, 0x3, RZ ;  /* 0x000000032d0c7819 */ /* 0x000fe400000006ff */
[----:B------:R-:W-:Y:S01]  /*b940*/  SHF.R.S32.HI R27, RZ, 0x1f, R28 ;  /* 0x0000001fff1b7819 */ /* 0x000fe2000001141c */
[C---:B------:R-:W-:Y:S01]  /*b950*/  IMAD.IADD R0, R4.reuse, 0x1, R0 ;  /* 0x0000000104007824 */ /* 0x040fe200078e0200 */
[----:B------:R-:W3:Y:S01]  /*b960*/  S2R R26, SR_CTAID.Z ;  /* 0x00000000001a7919 */ /* 0x000ee20000002700 */
[----:B------:R-:W-:Y:S02]  /*b970*/  IADD3 R4, R4, R2, RZ ;  /* 0x0000000204047210 */ /* 0x000fe40007ffe0ff */
[----:B--2---:R-:W-:Y:S01]  /*b980*/  MOV R23, 0x7f800000 ;  /* 0x7f80000000177802 */ /* 0x004fe20000000f00 */
[----:B------:R2:W-:Y:S01]  /*b990*/  STS [R0], R34 ;  /* 0x0000002200007388 */ /* 0x0005e20000000800 */
[----:B------:R-:W-:-:S03]  /*b9a0*/  @P4 FFMA.FTZ R22, R134, R14, R7 ;  /* 0x0000000e86164223 */ /* 0x000fc60000010007 */
[----:B------:R-:W-:Y:S04]  /*b9b0*/  STS [R0+0x400], R37 ;  /* 0x0004002500007388 */ /* 0x000fe80000000800 */
[----:B------:R-:W-:Y:S04]  /*b9c0*/  STS [R4], R36 ;  /* 0x0000002404007388 */ /* 0x000fe80000000800 */
[----:B------:R-:W-:Y:S04]  /*b9d0*/  STS [R3], R33 ;  /* 0x0000002103007388 */ /* 0x000fe80000000800 */
[----:B------:R-:W-:Y:S04]  /*b9e0*/  STS [R0+0x2000], R38 ;  /* 0x0020002600007388 */ /* 0x000fe80000000800 */
[----:B------:R4:W-:Y:S04]  /*b9f0*/  STS [R0+0x2400], R39 ;  /* 0x0024002700007388 */ /* 0x0009e80000000800 */
[----:B------:R1:W-:Y:S01]  /*ba00*/  STS [R4+0x2000], R32 ;  /* 0x0020002004007388 */ /* 0x0003e20000000800 */
[----:B--2---:R-:W2:Y:S03]  /*ba10*/  S2R R34, SR_CTAID.X ;  /* 0x0000000000227919 */ /* 0x004ea60000002500 */
[----:B------:R3:W-:Y:S01]  /*ba20*/  STS [R3+0x2000], R31 ;  /* 0x0020001f03007388 */ /* 0x0007e20000000800 */
[----:B----4-:R-:W-:-:S02]  /*ba30*/  @!P2 IMAD R0, R28, R15, RZ ;  /* 0x0000000f1c00a224 */ /* 0x010fc400078e02ff */
[----:B------:R-:W4:Y:S01]  /*ba40*/  @P3 LDC R15, c[0x0][0x2e8] ;  /* 0x0000ba00ff0f3b82 */ /* 0x000f220000000800 */
[----:B-1----:R-:W-:Y:S01]  /*ba50*/  @P5 FMUL.FTZ R4, R9, 0.69314718246459960938 ;  /* 0x3f31721809045820 */ /* 0x002fe20000410000 */
[----:B------:R-:W-:-:S03]  /*ba60*/  SEL R9, R5, RZ, P2 ;  /* 0x000000ff05097207 */ /* 0x000fc60001000000 */
[----:B------:R-:W-:Y:S02]  /*ba70*/  @P5 FFMA.FTZ R25, R135, R10, R4 ;  /* 0x0000000a87195223 */ /* 0x000fe40000010004 */
[----:B---3--:R-:W-:Y:S02]  /*ba80*/  IMAD R4, R26, R6, R9 ;  /* 0x000000061a047224 */ /* 0x008fe400078e0209 */
[----:B------:R-:W-:Y:S01]  /*ba90*/  @P3 FMUL.FTZ R6, R13, 0.69314718246459960938 ;  /* 0x3f3172180d063820 */ /* 0x000fe20000410000 */
[----:B------:R-:W-:Y:S02]  /*baa0*/  CS2R R2, SRZ ;  /* 0x0000000000027805 */ /* 0x000fe4000001ff00 */
[----:B------:R-:W-:Y:S02]  /*bab0*/  SHF.R.S32.HI R13, RZ, 0x1f, R12 ;  /* 0x0000001fff0d7819 */ /* 0x000fe4000001140c */
[----:B------:R-:W-:Y:S01]  /*bac0*/  @!P2 SHF.R.S32.HI R3, RZ, 0x1f, R0 ;  /* 0x0000001fff03a819 */ /* 0x000fe20000011400 */
[----:B--2---:R-:W-:Y:S01]  /*bad0*/  IMAD R5, R34, R8, RZ ;  /* 0x0000000822057224 */ /* 0x004fe200078e02ff */
[----:B------:R-:W-:Y:S01]  /*bae0*/  @!P2 MOV R2, R0 ;  /* 0x000000000002a202 */ /* 0x000fe20000000f00 */
[----:B------:R-:W-:Y:S01]  /*baf0*/  BAR.SYNC.DEFER_BLOCKING 0x0 ;  /* 0x0000000000007b1d */ /* 0x000fe20000010000 */
[----:B------:R-:W-:-:S02]  /*bb00*/  LOP3.LUT P2, RZ, R44, 0x3, RZ, 0xc0, !PT ;  /* 0x000000032cff7812 */ /* 0x000fc4000784c0ff */
[----:B------:R-:W-:-:S04]  /*bb10*/  SHF.L.U32 R0, R5, 0x7, RZ ;  /* 0x0000000705007819 */ /* 0x000fc800000006ff */
[----:B------:R-:W-:Y:S01]  /*bb20*/  IADD3 R10, P1, P0, R0, R2, R4 ;  /* 0x00000002000a7210 */ /* 0x000fe2000783e004 */
[----:B----4-:R-:W-:Y:S01]  /*bb30*/  @P3 FFMA.FTZ R23, R132, R15, R6 ;  /* 0x0000000f84173223 */ /* 0x010fe20000010006 */
[----:B------:R-:W-:Y:S02]  /*bb40*/  SHF.R.S32.HI R5, RZ, 0x1f, R0 ;  /* 0x0000001fff057819 */ /* 0x000fe40000011400 */
[----:B------:R-:W-:-:S04]  /*bb50*/  SHF.R.S32.HI R4, RZ, 0x1f, R4 ;  /* 0x0000001fff047819 */ /* 0x000fc80000011404 */
        /* <DEDUP_REMOVED lines=9> */
[----:B------:R-:W-:Y:S02]  /*bbf0*/  IMAD R0, R2, 0x10, R0 ;  /* 0x0000001002007824 */ /* 0x000fe400078e0200 */
[----:B------:R-:W-:Y:S02]  /*bc00*/  IMAD R2, R34, -0x80, R29 ;  /* 0xffffff8022027824 */ /* 0x000fe400078e021d */
[C---:B------:R-:W-:Y:S02]  /*bc10*/  VIADD R3, R0.reuse, 0x8 ;  /* 0x0000000800037836 */ /* 0x040fe40000000000 */
[C---:B------:R-:W-:Y:S01]  /*bc20*/  VIADD R4, R0.reuse, 0x40 ;  /* 0x0000004000047836 */ /* 0x040fe20000000000 */
[CC--:B------:R-:W-:Y:S01]  /*bc30*/  ISETP.GE.AND P6, PT, R0.reuse, R2.reuse, PT ;  /* 0x000000020000720c */ /* 0x0c0fe20003fc6270 */
[----:B------:R-:W-:Y:S01]  /*bc40*/  VIADD R5, R0, 0x48 ;  /* 0x0000004800057836 */ /* 0x000fe20000000000 */
[-C--:B------:R-:W-:Y:S02]  /*bc50*/  ISETP.GE.AND P5, PT, R3, R2.reuse, PT ;  /* 0x000000020300720c */ /* 0x080fe40003fa6270 */
[----:B------:R-:W-:-:S02]  /*bc60*/  ISETP.GE.AND P4, PT, R4, R2, PT ;  /* 0x000000020400720c */ /* 0x000fc40003f86270 */
[----:B------:R-:W-:-:S07]  /*bc70*/  ISETP.GE.AND P3, PT, R5, R2, PT ;  /* 0x000000020500720c */ /* 0x000fce0003f66270 */
[----:B------:R-:W1:Y:S01]  /*bc80*/  @!P6 LDC.64 R14, c[0x0][0x2b0] ;  /* 0x0000ac00ff0eeb82 */ /* 0x000e620000000a00 */
[-C--:B------:R-:W-:Y:S02]  /*bc90*/  @!P6 IMAD R2, R0, R8.reuse, RZ ;  /* 0x000000080002e224 */ /* 0x080fe400078e02ff */
[-C--:B------:R-:W-:Y:S02]  /*bca0*/  @!P5 IMAD R0, R3, R8.reuse, RZ ;  /* 0x000000080300d224 */ /* 0x080fe400078e02ff */
[----:B------:R-:W-:Y:S01]  /*bcb0*/  @!P4 IMAD R3, R4, R8, RZ ;  /* 0x000000080403c224 */ /* 0x000fe200078e02ff */
[----:B------:R-:W-:Y:S01]  /*bcc0*/  @!P6 IADD3 R7, P0, R2, R10, RZ ;  /* 0x0000000a0207e210 */ /* 0x000fe20007f1e0ff */
[----:B------:R-:W-:Y:S01]  /*bcd0*/  @!P3 IMAD R5, R5, R8, RZ ;  /* 0x000000080505b224 */ /* 0x000fe200078e02ff */
[----:B------:R-:W2:Y:S01]  /*bce0*/  @!P5 LDC.64 R16, c[0x0][0x2b0] ;  /* 0x0000ac00ff10db82 */ /* 0x000ea20000000a00 */
[-C--:B------:R-:W-:Y:S02]  /*bcf0*/  @!P5 IADD3 R4, P2, R0, R10.reuse, RZ ;  /* 0x0000000a0004d210 */ /* 0x080fe40007f5e0ff */
[----:B------:R-:W-:-:S02]  /*bd00*/  @!P4 IADD3 R11, P1, R3, R10, RZ ;  /* 0x0000000a030bc210 */ /* 0x000fc40007f3e0ff */
[-C--:B------:R-:W-:Y:S02]  /*bd10*/  @!P6 LEA.HI.X.SX32 R2, R2, R9.reuse, 0x1, P0 ;  /* 0x000000090202e211 */ /* 0x080fe400000f0eff */
[----:B------:R-:W-:Y:S01]  /*bd20*/  @!P5 LEA.HI.X.SX32 R0, R0, R9, 0x1, P2 ;  /* 0x000000090000d211 */ /* 0x000fe200010f0eff */
[----:B------:R-:W3:Y:S01]  /*bd30*/  @!P4 LDC.64 R18, c[0x0][0x2b0] ;  /* 0x0000ac00ff12cb82 */ /* 0x000ee20000000a00 */
[----:B------:R-:W-:-:S07]  /*bd40*/  @!P3 IADD3 R10, P0, R5, R10, RZ ;  /* 0x0000000a050ab210 */ /* 0x000fce0007f1e0ff */
[----:B------:R-:W4:Y:S01]  /*bd50*/  @!P3 LDC.64 R20, c[0x0][0x2b0] ;  /* 0x0000ac00ff14bb82 */ /* 0x000f220000000a00 */
[----:B-1----:R-:W-:Y:S02]  /*bd60*/  @!P6 LEA R8, P2, R7, R14, 0x2 ;  /* 0x0000000e0708e211 */ /* 0x002fe400078410ff */
[-C--:B------:R-:W-:Y:S02]  /*bd70*/  @!P4 LEA.HI.X.SX32 R14, R3, R9.reuse, 0x1, P1 ;  /* 0x00000009030ec211 */ /* 0x080fe400008f0eff */
[----:B------:R-:W-:Y:S02]  /*bd80*/  @!P3 LEA.HI.X.SX32 R3, R5, R9, 0x1, P0 ;  /* 0x000000090503b211 */ /* 0x000fe400000f0eff */
[----:B------:R-:W-:Y:S02]  /*bd90*/  @!P6 LEA.HI.X R9, R7, R15, R2, 0x2, P2 ;  /* 0x0000000f0709e211 */ /* 0x000fe400010f1402 */
[----:B--2---:R-:W-:-:S03]  /*bda0*/  @!P5 LEA R6, P1, R4, R16, 0x2 ;  /* 0x000000100406d211 */ /* 0x004fc600078210ff */
[----:B------:R1:W-:Y:S01]  /*bdb0*/  @!P6 STG.E desc[UR16][R8.64], R24 ;  /* 0x000000180800e986 */ /* 0x0003e2000c101910 */
[----:B------:R-:W-:Y:S02]  /*bdc0*/  @!P5 LEA.HI.X R7, R4, R17, R0, 0x2, P1 ;  /* 0x000000110407d211 */ /* 0x000fe400008f1400 */
[----:B---3--:R-:W-:-:S03]  /*bdd0*/  @!P4 LEA R4, P1, R11, R18, 0x2 ;  /* 0x000000120b04c211 */ /* 0x008fc600078210ff */
[----:B------:R1:W-:Y:S01]  /*bde0*/  @!P5 STG.E desc[UR16][R6.64], R25 ;  /* 0x000000190600d986 */ /* 0x0003e2000c101910 */
[----:B------:R-:W-:Y:S02]  /*bdf0*/  @!P4 LEA.HI.X R5, R11, R19, R14, 0x2, P1 ;  /* 0x000000130b05c211 */ /* 0x000fe400008f140e */
[----:B----4-:R-:W-:-:S03]  /*be00*/  @!P3 LEA R2, P0, R10, R20, 0x2 ;  /* 0x000000140a02b211 */ /* 0x010fc600078010ff */
[----:B------:R1:W-:Y:S01]  /*be10*/  @!P4 STG.E desc[UR16][R4.64], R22 ;  /* 0x000000160400c986 */ /* 0x0003e2000c101910 */
[----:B------:R-:W-:-:S05]  /*be20*/  @!P3 LEA.HI.X R3, R10, R21, R3, 0x2, P0 ;  /* 0x000000150a03b211 */ /* 0x000fca00000f1403 */
[----:B------:R1:W-:Y:S04]  /*be30*/  @!P3 STG.E desc[UR16][R2.64], R23 ;  /* 0x000000170200b986 */ /* 0x0003e8000c101910 */
.L_x_124:
[----:B------:R-:W-:Y:S05]  /*be40*/  BSYNC B0 ;  /* 0x0000000000007941 */ /* 0x000fea0003800000 */
.L_x_123:
[----:B------:R-:W-:Y:S01]  /*be50*/  ULDC.64 UR4, c[0x0][0x290] ;  /* 0x0000a40000047ab9 */ /* 0x000fe20000000a00 */
[----:B-1----:R-:W-:Y:S01]  /*be60*/  SHF.R.S32.HI R6, RZ, 0x1f, R26 ;  /* 0x0000001fff067819 */ /* 0x002fe2000001141a */
[----:B------:R-:W-:Y:S01]  /*be70*/  IMAD R0, R27, UR4, RZ ;  /* 0x000000041b007c24 */ /* 0x000fe2000f8e02ff */
[----:B------:R-:W-:Y:S01]  /*be80*/  SHF.R.S32.HI R4, RZ, 0x3, R46 ;  /* 0x00000003ff047819 */ /* 0x000fe2000001142e */
[C---:B------:R-:W-:Y:S01]  /*be90*/  IMAD.WIDE.U32 R2, R28.reuse, UR4, R12 ;  /* 0x000000041c027c25 */ /* 0x040fe2000f8e000c */
[----:B------:R-:W1:Y:S01]  /*bea0*/  LDS.128 R44, [R246] ;  /* 0x00000000f62c7984 */ /* 0x000e620000000c00 */
[----:B------:R-:W-:Y:S01]  /*beb0*/  ULDC.64 UR6, c[0x0][0x298] ;  /* 0x0000a60000067ab9 */ /* 0x000fe20000000a00 */
[----:B------:R-:W-:Y:S01]  /*bec0*/  SHF.R.S32.HI R5, RZ, 0x1f, R4 ;  /* 0x0000001fff057819 */ /* 0x000fe20000011404 */
[----:B------:R-:W-:Y:S01]  /*bed0*/  IMAD R0, R28, UR5, R0 ;  /* 0x000000051c007c24 */ /* 0x000fe2000f8e0200 */
[----:B------:R-:W-:Y:S01]  /*bee0*/  ULDC.64 UR4, c[0x0][0x2a0] ;  /* 0x0000a80000047ab9 */ /* 0x000fe20000000a00 */
[----:B------:R-:W2:Y:S01]  /*bef0*/  LDS.128 R40, [R246+0x800] ;  /* 0x00080000f6287984 */ /* 0x000ea20000000c00 */
[----:B------:R-:W-:-:S02]  /*bf00*/  IMAD R6, R6, UR4, RZ ;  /* 0x0000000406067c24 */ /* 0x000fc4000f8e02ff */
[----:B------:R-:W-:Y:S01]  /*bf10*/  IMAD.IADD R3, R3, 0x1, R0 ;  /* 0x0000000103037824 */ /* 0x000fe200078e0200 */
[----:B------:R-:W-:Y:S01]  /*bf20*/  LDS.128 R36, [R246+0x1800] ;  /* 0x00180000f6247984 */ /* 0x000fe20000000c00 */
[C---:B------:R-:W-:Y:S02]  /*bf30*/  IMAD R0, R26.reuse, UR5, R6 ;  /* 0x000000051a007c24 */ /* 0x040fe4000f8e0206 */
[----:B------:R-:W-:Y:S01]  /*bf40*/  IMAD.WIDE.U32 R2, R26, UR4, R2 ;  /* 0x000000041a027c25 */ /* 0x000fe2000f8e0002 */
[----:B------:R-:W-:Y:S01]  /*bf50*/  ULDC.64 UR4, c[0x0][0x280] ;  /* 0x0000a00000047ab9 */ /* 0x000fe20000000a00 */
[----:B------:R-:W-:Y:S02]  /*bf60*/  LDS.128 R28, [R246+0x2000] ;  /* 0x00200000f61c7984 */ /* 0x000fe40000000c00 */
[----:B------:R-:W-:Y:S02]  /*bf70*/  IMAD.WIDE R4, R34, 0x80, R4 ;  /* 0x0000008022047825 */ /* 0x000fe400078e0204 */
[----:B------:R-:W3:Y:S02]  /*bf80*/  LDS.128 R32, [R246+0x1000] ;  /* 0x00100000f6207984 */ /* 0x000ee40000000c00 */
[----:B------:R-:W-:-:S02]  /*bf90*/  IMAD.IADD R3, R3, 0x1, R0 ;  /* 0x0000000103037824 */ /* 0x000fc400078e0200 */
[----:B------:R-:W-:Y:S01]  /*bfa0*/  IMAD R0, R5, UR6, RZ ;  /* 0x0000000605007c24 */ /* 0x000fe2000f8e02ff */
[----:B------:R-:W4:Y:S01]  /*bfb0*/  LDS.128 R24, [R246+0x2800] ;  /* 0x00280000f6187984 */ /* 0x000f220000000c00 */
[----:B------:R-:W-:-:S03]  /*bfc0*/  IMAD.WIDE.U32 R2, R4, UR6, R2 ;  /* 0x0000000604027c25 */ /* 0x000fc6000f8e0002 */
[----:B------:R-:W5:Y:S01]  /*bfd0*/  LDS.128 R20, [R246+0x3000] ;  /* 0x00300000f6147984 */ /* 0x000f620000000c00 */
[----:B------:R-:W-:Y:S01]  /*bfe0*/  IMAD R0, R4, UR7, R0 ;  /* 0x0000000704007c24 */ /* 0x000fe2000f8e0200 */
[----:B------:R-:W-:Y:S01]  /*bff0*/  LEA R12, P0, R2, UR4, 0x1 ;  /* 0x00000004020c7c11 */ /* 0x000fe2000f8008ff */
[----:B------:R-:W-:Y:S01]  /*c000*/  USHF.L.U32 UR4, UR6, 0x5, URZ ;  /* 0x0000000506047899 */ /* 0x000fe2000800063f */
[----:B------:R-:W5:Y:S01]  /*c010*/  LDS.128 R16, [R246+0x3800] ;  /* 0x00380000f6107984 */ /* 0x000f620000000c00 */
[----:B------:R-:W-:Y:S01]  /*c020*/  IMAD.IADD R0, R3, 0x1, R0 ;  /* 0x0000000103007824 */ /* 0x000fe200078e0200 */
[----:B------:R-:W-:-:S04]  /*c030*/  USHF.L.U64.HI UR6, UR6, 0x5, UR7 ;  /* 0x0000000506067899 */ /* 0x000fc80008010207 */
[----:B------:R-:W-:Y:S02]  /*c040*/  LEA.HI.X R13, R2, UR5, R0, 0x1, P0 ;  /* 0x00000005020d7c11 */ /* 0x000fe400080f0c00 */
[----:B------:R-:W-:-:S03]  /*c050*/  IADD3 R2, P0, R12, UR4, RZ ;  /* 0x000000040c027c10 */ /* 0x000fc6000ff1e0ff */
[----:B-1----:R-:W-:Y:S01]  /*c060*/  STG.E.128 desc[UR16][R12.64], R44 ;  /* 0x0000002c0c007986 */ /* 0x002fe2000c101d10 */
[----:B------:R-:W-:Y:S02]  /*c070*/  IADD3.X R3, R13, UR6, RZ, P0, !PT ;  /* 0x000000060d037c10 */ /* 0x000fe400087fe4ff */
[----:B------:R-:W-:-:S03]  /*c080*/  IADD3 R10, P0, R2, UR4, RZ ;  /* 0x00000004020a7c10 */ /* 0x000fc6000ff1e0ff */
[----:B--2---:R1:W-:Y:S01]  /*c090*/  STG.E.128 desc[UR16][R2.64], R40 ;  /* 0x0000002802007986 */ /* 0x0043e2000c101d10 */
[----:B------:R-:W-:Y:S02]  /*c0a0*/  IADD3.X R11, R3, UR6, RZ, P0, !PT ;  /* 0x00000006030b7c10 */ /* 0x000fe400087fe4ff */
[----:B------:R-:W-:-:S04]  /*c0b0*/  IADD3 R8, P0, R10, UR4, RZ ;  /* 0x000000040a087c10 */ /* 0x000fc8000ff1e0ff */
[----:B------:R-:W-:Y:S02]  /*c0c0*/  IADD3.X R9, R11, UR6, RZ, P0, !PT ;  /* 0x000000060b097c10 */ /* 0x000fe400087fe4ff */
[----:B------:R-:W-:Y:S01]  /*c0d0*/  IADD3 R6, P0, R8, UR4, RZ ;  /* 0x0000000408067c10 */ /* 0x000fe2000ff1e0ff */
[----:B---3--:R2:W-:Y:S03]  /*c0e0*/  STG.E.128 desc[UR16][R10.64], R32 ;  /* 0x000000200a007986 */ /* 0x0085e6000c101d10 */
[----:B------:R-:W-:Y:S01]  /*c0f0*/  IADD3.X R7, R9, UR6, RZ, P0, !PT ;  /* 0x0000000609077c10 */ /* 0x000fe200087fe4ff */
[----:B------:R-:W-:Y:S01]  /*c100*/  STG.E.128 desc[UR16][R8.64], R36 ;  /* 0x0000002408007986 */ /* 0x000fe2000c101d10 */
[----:B------:R-:W-:-:S03]  /*c110*/  IADD3 R4, P0, R6, UR4, RZ ;  /* 0x0000000406047c10 */ /* 0x000fc6000ff1e0ff */
[----:B------:R-:W-:Y:S01]  /*c120*/  STG.E.128 desc[UR16][R6.64], R28 ;  /* 0x0000001c06007986 */ /* 0x000fe2000c101d10 */
[----:B------:R-:W-:-:S05]  /*c130*/  IADD3.X R5, R7, UR6, RZ, P0, !PT ;  /* 0x0000000607057c10 */ /* 0x000fca00087fe4ff */
[----:B----4-:R-:W-:Y:S01]  /*c140*/  STG.E.128 desc[UR16][R4.64], R24 ;  /* 0x0000001804007986 */ /* 0x010fe2000c101d10 */
[----:B-1----:R-:W-:-:S04]  /*c150*/  IADD3 R2, P0, R4, UR4, RZ ;  /* 0x0000000404027c10 */ /* 0x002fc8000ff1e0ff */
[----:B------:R-:W-:-:S05]  /*c160*/  IADD3.X R3, R5, UR6, RZ, P0, !PT ;  /* 0x0000000605037c10 */ /* 0x000fca00087fe4ff */
[----:B-----5:R-:W-:Y:S01]  /*c170*/  STG.E.128 desc[UR16][R2.64], R20 ;  /* 0x0000001402007986 */ /* 0x020fe2000c101d10 */
[----:B--2---:R-:W-:-:S04]  /*c180*/  IADD3 R10, P0, R2, UR4, RZ ;  /* 0x00000004020a7c10 */ /* 0x004fc8000ff1e0ff */
[----:B------:R-:W-:-:S05]  /*c190*/  IADD3.X R11, R3, UR6, RZ, P0, !PT ;  /* 0x00000006030b7c10 */ /* 0x000fca00087fe4ff */
[----:B------:R-:W-:Y:S01]  /*c1a0*/  STG.E.128 desc[UR16][R10.64], R16 ;  /* 0x000000100a007986 */ /* 0x000fe2000c101d10 */
[----:B------:R-:W-:Y:S05]  /*c1b0*/  EXIT ;  /* 0x000000000000794d */ /* 0x000fea0003800000 */
.L_x_125:
        /* <DEDUP_REMOVED lines=12> */
.L_x_2572:


//--------------------- .text._ZN5flash16flash_fwd_kernelI23Flash_fwd_kernel_traitsILi64ELi128ELi128ELi4ELb0ELb0EN7cutlass10bfloat16_tE19Flash_kernel_traitsILi64ELi128ELi128ELi4ES3_EELb0ELb0ELb0ELb0ELb1ELb1ELb1ELb0EEEvNS_16Flash_fwd_paramsE --------------------------
	.section	.text._ZN5flash16flash_fwd_kernelI23Flash_fwd_kernel_traitsILi64ELi128ELi128ELi4ELb0ELb0EN7cutlass10bfloat16_tE19Flash_kernel_traitsILi64ELi128ELi128ELi4ES3_EELb0ELb0ELb0ELb0ELb1ELb1ELb1ELb0EEEvNS_16Flash_fwd_paramsE,"ax",@progbits
	.align	128
        .global         _ZN5flash16flash_fwd_kernelI23Flash_fwd_kernel_traitsILi64ELi128ELi128ELi4ELb0ELb0EN7cutlass10bfloat16_tE19Flash_kernel_traitsILi64ELi128ELi128ELi4ES3_EELb0ELb0ELb0ELb0ELb1ELb1ELb1ELb0EEEvNS_16Flash_fwd_paramsE
        .type           _ZN5flash16flash_fwd_kernelI23Flash_fwd_kernel_traitsILi64ELi128ELi128ELi4ELb0ELb0EN7cutlass10bfloat16_tE19Flash_kernel_traitsILi64ELi128ELi128ELi4ES3_EELb0ELb0ELb0ELb0ELb1ELb1ELb1ELb0EEEvNS_16Flash_fwd_paramsE,@function
        .size           _ZN5flash16flash_fwd_kernelI23Flash_fwd_kernel_traitsILi64ELi128ELi128ELi4ELb0ELb0EN7cutlass10bfloat16_tE19Flash_kernel_traitsILi64ELi128ELi128ELi4ES3_EELb0ELb0ELb0ELb0ELb1ELb1ELb1ELb0EEEvNS_16Flash_fwd_paramsE,(.L_x_2573 - _ZN5flash16flash_fwd_kernelI23Flash_fwd_kernel_traitsILi64ELi128ELi128ELi4ELb0ELb0EN7cutlass10bfloat16_tE19Flash_kernel_traitsILi64ELi128ELi128ELi4ES3_EELb0ELb0ELb0ELb0ELb1ELb1ELb1ELb0EEEvNS_16Flash_fwd_paramsE)
        .other          _ZN5flash16flash_fwd_kernelI23Flash_fwd_kernel_traitsILi64ELi128ELi128ELi4ELb0ELb0EN7cutlass10bfloat16_tE19Flash_kernel_traitsILi64ELi128ELi128ELi4ES3_EELb0ELb0ELb0ELb0ELb1ELb1ELb1ELb0EEEvNS_16Flash_fwd_paramsE,@"STO_CUDA_ENTRY STV_DEFAULT"
_ZN5flash16flash_fwd_kernelI23Flash_fwd_kernel_traitsILi64ELi128ELi128ELi4ELb0ELb0EN7cutlass10bfloat16_tE19Flash_kernel_traitsILi64ELi128ELi128ELi4ES3_EELb0ELb0ELb0ELb0ELb1ELb1ELb1ELb0EEEvNS_16Flash_fwd_paramsE:
.text._ZN5flash16flash_fwd_kernelI23Flash_fwd_kernel_traitsILi64ELi128ELi128ELi4ELb0ELb0EN7cutlass10bfloat16_tE19Flash_kernel_traitsILi64ELi128ELi128ELi4ES3_EELb0ELb0ELb0ELb0ELb1ELb1ELb1ELb0EEEvNS_16Flash_fwd_paramsE:
        /* <DEDUP_REMOVED lines=55> */
[----:B---3--:R-:W-:-:S02]  /*0370*/  SHF.R.S32.HI R12, RZ, 0x1f, R31 ;  /* 0x0000001fff0c7819 */ /* 0x008fc4000001141f */
[----:B------:R-:W-:Y:S02]  /*0380*/  SHF.L.U32 R10, R17, 0x3, RZ ;  /* 0x00000003110a7819 */ /* 0x000fe400000006ff */
[----:B------:R-:W-:Y:S02]  /*0390*/  LOP3.LUT R7, R0, 0x1c0, RZ, 0xc0, !PT ;  /* 0x000001c000077812 */ /* 0x000fe400078ec0ff */
[--C-:B------:R-:W-:Y:S02]  /*03a0*/  SHF.R.S32.HI R11, RZ, 0x1f, R10.reuse ;  /* 0x0000001fff0b7819 */ /* 0x100fe4000001140a */
[--C-:B------:R-:W-:Y:S02]  /*03b0*/  LOP3.LUT R0, R7, 0x38, R10.reuse, 0xf8, !PT ;  /* 0x0000003807007812 */ /* 0x100fe400078ef80a */
[----:B------:R-:W-:Y:S01]  /*03c0*/  SHF.R.U32.HI R7, RZ, 0x3, R7 ;  /* 0x00000003ff077819 */ /* 0x000fe20000011607 */
[----:B------:R-:W-:Y:S01]  /*03d0*/  IMAD.WIDE.U32 R2, R30, UR4, R10 ;  /* 0x000000041e027c25 */ /* 0x000fe2000f8e000a */
[----:B------:R-:W-:Y:S01]  /*03e0*/  ULDC.64 UR4, c[0x0][0x258] ;  /* 0x0000960000047ab9 */ /* 0x000fe20000000a00 */
[----:B------:R-:W-:-:S02]  /*03f0*/  @!P3 ISETP.NE.AND.EX P2, PT, R19, RZ, PT, P2 ;  /* 0x000000ff1300b20c */ /* 0x000fc40003f45320 */
[----:B------:R-:W-:Y:S01]  /*0400*/  IMAD.IADD R3, R3, 0x1, R4 ;  /* 0x0000000103037824 */ /* 0x000fe200078e0204 */
[----:B-1----:R-:W-:Y:S01]  /*0410*/  IADD3 R4, R5, 0xffffffe, RZ ;  /* 0x0ffffffe05047810 */ /* 0x002fe20007ffe0ff */
[----:B------:R-:W-:Y:S01]  /*0420*/  IMAD R12, R12, UR4, RZ ;  /* 0x000000040c0c7c24 */ /* 0x000fe2000f8e02ff */
[----:B------:R-:W-:Y:S01]  /*0430*/  LOP3.LUT R13, R0, R7, RZ, 0x3c, !PT ;  /* 0x00000007000d7212 */ /* 0x000fe200078e3cff */
[C---:B------:R-:W-:Y:S01]  /*0440*/  IMAD.WIDE.U32 R2, R31.reuse, UR4, R2 ;  /* 0x000000041f027c25 */ /* 0x040fe2000f8e0002 */
[----:B------:R1:W2:Y:S01]  /*0450*/  F2I.FTZ.U32.TRUNC.NTZ R5, R4 ;  /* 0x0000000400057305 */ /* 0x0002a2000021f000 */
[----:B------:R-:W-:Y:S01]  /*0460*/  LEA.HI R0, R14, R15, RZ, 0x1 ;  /* 0x0000000f0e007211 */ /* 0x000fe200078f08ff */
[----:B------:R-:W-:Y:S01]  /*0470*/  UMOV UR4, 0x400 ;  /* 0x0000040000047882 */ /* 0x000fe20000000000 */
[----:B------:R-:W-:Y:S01]  /*0480*/  SHF.R.S32.HI R7, RZ, 0x1f, R6 ;  /* 0x0000001fff077819 */ /* 0x000fe20000011406 */
[----:B------:R-:W-:Y:S01]  /*0490*/  IMAD R12, R31, UR5, R12 ;  /* 0x000000051f0c7c24 */ /* 0x000fe2000f8e020c */
[----:B------:R-:W-:Y:S01]  /*04a0*/  LOP3.LUT R0, R0, 0xfffffffe, RZ, 0xc0, !PT ;  /* 0xfffffffe00007812 */ /* 0x000fe200078ec0ff */
[----:B------:R-:W3:Y:S03]  /*04b0*/  S2UR UR5, SR_CgaCtaId ;  /* 0x00000000000579c3 */ /* 0x000ee60000008800 */
[----:B------:R-:W-:Y:S01]  /*04c0*/  IADD3 R3, R3, R12, RZ ;  /* 0x0000000c03037210 */ /* 0x000fe20007ffe0ff */
[----:B------:R-:W-:Y:S01]  /*04d0*/  IMAD.IADD R23, R15, 0x1, -R0 ;  /* 0x000000010f177824 */ /* 0x000fe200078e0a00 */
[----:B------:R-:W-:-:S03]  /*04e0*/  LOP3.LUT R0, R14, 0xfffffff0, RZ, 0xc0, !PT ;  /* 0xfffffff00e007812 */ /* 0x000fc600078ec0ff */
[----:B------:R-:W4:Y:S01]  /*04f0*/  @!P3 LDC.64 R14, c[0x0][0x2c8] ;  /* 0x0000b200ff0ebb82 */ /* 0x000f220000000a00 */
[----:B-1----:R-:W-:Y:S02]  /*0500*/  IMAD.SHL.U32 R4, R8, 0x8, RZ ;  /* 0x0000000808047824 */ /* 0x002fe400078e00ff */
[----:B------:R-:W-:Y:S02]  /*0510*/  IMAD.IADD R0, R27, 0x1, -R0 ;  /* 0x000000011b007824 */ /* 0x000fe400078e0a00 */
[----:B------:R-:W-:Y:S01]  /*0520*/  IMAD.WIDE R8, R9, 0x80, R6 ;  /* 0x0000008009087825 */ /* 0x000fe200078e0206 */
[----:B------:R-:W-:-:S03]  /*0530*/  LOP3.LUT R13, R13, 0x7ffffe00, R4, 0xf8, !PT ;  /* 0x7ffffe000d0d7812 */ /* 0x000fc600078ef804 */
[----:B--2---:R-:W-:Y:S02]  /*0540*/  IMAD.MOV R4, RZ, RZ, -R5 ;  /* 0x000000ffff047224 */ /* 0x004fe400078e0a05 */
[----:B------:R-:W-:Y:S02]  /*0550*/  IMAD R9, R9, UR6, RZ ;  /* 0x0000000609097c24 */ /* 0x000fe4000f8e02ff */
[C---:B------:R-:W-:Y:S01]  /*0560*/  IMAD.WIDE.U32 R2, R8.reuse, UR6, R2 ;  /* 0x0000000608027c25 */ /* 0x040fe2000f8e0002 */
[----:B------:R-:W-:Y:S02]  /*0570*/  MOV R12, R4 ;  /* 0x00000004000c7202 */ /* 0x000fe40000000f00 */
[----:B------:R-:W-:Y:S01]  /*0580*/  SHF.R.S32.HI R4, RZ, 0x1f, R0 ;  /* 0x0000001fff047819 */ /* 0x000fe20000011400 */
[----:B------:R-:W-:Y:S01]  /*0590*/  IMAD R9, R8, UR7, R9 ;  /* 0x0000000708097c24 */ /* 0x000fe2000f8e0209 */
[----:B---3--:R-:W-:Y:S01]  /*05a0*/  ULEA UR5, UR5, UR4, 0x18 ;  /* 0x0000000405057291 */ /* 0x008fe2000f8ec03f */
[----:B------:R-:W-:Y:S01]  /*05b0*/  IMAD R8, R12, R24, RZ ;  /* 0x000000180c087224 */ /* 0x000fe200078e02ff */
[----:B------:R-:W-:Y:S01]  /*05c0*/  LEA.HI R22, R4, R0, RZ, 0x3 ;  /* 0x0000000004167211 */ /* 0x000fe200078f18ff */
[----:B------:R-:W-:Y:S01]  /*05d0*/  IMAD.MOV.U32 R4, RZ, RZ, RZ ;  /* 0x000000ffff047224 */ /* 0x000fe200078e00ff */
[----:B------:R-:W-:Y:S01]  /*05e0*/  IABS R12, R31 ;  /* 0x0000001f000c7213 */ /* 0x000fe20000000000 */
[----:B------:R-:W-:Y:S01]  /*05f0*/  IMAD.IADD R3, R3, 0x1, R9 ;  /* 0x0000000103037824 */ /* 0x000fe200078e0209 */
[----:B------:R-:W-:Y:S01]  /*0600*/  LEA R242, R13, UR5, 0x1 ;  /* 0x000000050df27c11 */ /* 0x000fe2000f8e08ff */
[----:B------:R-:W-:Y:S01]  /*0610*/  IMAD.HI.U32 R8, R5, R8, R4 ;  /* 0x0000000805087227 */ /* 0x000fe200078e0004 */
[----:B------:R-:W-:Y:S01]  /*0620*/  LOP3.LUT R5, R22, 0xfffffff8, RZ, 0xc0, !PT ;  /* 0xfffffff816057812 */ /* 0x000fe200078ec0ff */
[----:B------:R-:W-:Y:S01]  /*0630*/  USHF.L.U64.HI UR4, UR6, 0x5, UR7 ;  /* 0x0000000506047899 */ /* 0x000fe20008010207 */
[----:B------:R-:W-:-:S02]  /*0640*/  LEA R4, P0, R2, UR8, 0x1 ;  /* 0x0000000802047c11 */ /* 0x000fc4000f8008ff */
[----:B------:R-:W-:Y:S01]  /*0650*/  IADD3 R21, R0, -R5, RZ ;  /* 0x8000000500157210 */ /* 0x000fe20007ffe0ff */
[----:B------:R-:W-:Y:S01]  /*0660*/  IMAD.HI.U32 R0, R8, R12, RZ ;  /* 0x0000000c08007227 */ /* 0x000fe200078e00ff */
[----:B------:R-:W-:Y:S01]  /*0670*/  LEA.HI.X R5, R2, UR9, R3, 0x1, P0 ;  /* 0x0000000902057c11 */ /* 0x000fe200080f0c03 */
[----:B------:R-:W-:Y:S01]  /*0680*/  ULDC.64 UR6, c[0x0][0x230] ;  /* 0x00008c0000067ab9 */ /* 0x000fe20000000a00 */
[----:B------:R-:W-:Y:S01]  /*0690*/  IADD3 R2, P0, R4, UR15, RZ ;  /* 0x0000000f04027c10 */ /* 0x000fe2000ff1e0ff */
[----:B------:R-:W-:Y:S01]  /*06a0*/  IMAD.MOV R8, RZ, RZ, -R0 ;  /* 0x000000ffff087224 */ /* 0x000fe200078e0a00 */
[----:B------:R-:W-:Y:S01]  /*06b0*/  ULDC.64 UR8, c[0x0][0x238] ;  /* 0x00008e0000087ab9 */ /* 0x000fe20000000a00 */
[----:B------:R-:W-:Y:S01]  /*06c0*/  @!PT LDS RZ, [RZ] ;  /* 0x00000000fffff984 */ /* 0x000fe20000000800 */
[----:B------:R-:W-:Y:S01]  /*06d0*/  @!PT LDS RZ, [RZ] ;  /* 0x00000000fffff984 */ /* 0x000fe20000000800 */
[----:B------:R-:W-:Y:S01]  /*06e0*/  @!PT LDS RZ, [RZ] ;  /* 0x00000000fffff984 */ /* 0x000fe20000000800 */
[----:B------:R1:W-:Y:S01]  /*06f0*/  LDGSTS.E.BYPASS.LTC128B.128 [R242], desc[UR16][R4.64] ;  /* 0x0000000004f27fae */ /* 0x0003e2000b901d50 */
[----:B------:R-:W-:Y:S01]  /*0700*/  IADD3.X R3, R5, UR4, RZ, P0, !PT ;  /* 0x0000000405037c10 */ /* 0x000fe200087fe4ff */
[----:B------:R-:W-:Y:S01]  /*0710*/  IMAD R8, R24, R8, R12 ;  /* 0x0000000818087224 */ /* 0x000fe200078e020c */
[----:B------:R-:W-:-:S02]  /*0720*/  IADD3 R12, P1, R6, R16, RZ ;  /* 0x00000010060c7210 */ /* 0x000fc40007f3e0ff */
[----:B------:R-:W-:Y:S01]  /*0730*/  IADD3 R6, P0, R2, UR15, RZ ;  /* 0x0000000f02067c10 */ /* 0x000fe2000ff1e0ff */
[----:B------:R2:W-:Y:S01]  /*0740*/  LDGSTS.E.BYPASS.LTC128B.128 [R242+0x800], desc[UR16][R2.64] ;  /* 0x0080000002f27fae */ /* 0x0005e2000b901d50 */
[----:B------:R-:W-:Y:S02]  /*0750*/  LEA.HI.X.SX32 R13, R16, R7, 0x1, P1 ;  /* 0x00000007100d7211 */ /* 0x000fe400008f0eff */
[----:B------:R-:W-:Y:S02]  /*0760*/  ISETP.GT.U32.AND P1, PT, R24, R8, PT ;  /* 0x000000081800720c */ /* 0x000fe40003f24070 */
[----:B------:R-:W-:-:S05]  /*0770*/  IADD3.X R7, R3, UR4, RZ, P0, !PT ;  /* 0x0000000403077c10 */ /* 0x000fca00087fe4ff */
[----:B------:R3:W-:Y:S06]  /*0780*/  LDGSTS.E.BYPASS.LTC128B.128 [R242+0x1000], desc[UR16][R6.64] ;  /* 0x0100000006f27fae */ /* 0x0007ec000b901d50 */
[----:B------:R-:W-:Y:S01]  /*0790*/  @!P1 IMAD.IADD R8, R8, 0x1, -R24 ;  /* 0x0000000108089824 */ /* 0x000fe200078e0a18 */
[----:B------:R-:W-:Y:S02]  /*07a0*/  @!P1 IADD3 R0, R0, 0x1, RZ ;  /* 0x0000000100009810 */ /* 0x000fe40007ffe0ff */
[----:B------:R-:W-:Y:S02]  /*07b0*/  ISETP.NE.AND P1, PT, R29, RZ, PT ;  /* 0x000000ff1d00720c */ /* 0x000fe40003f25270 */
[----:B-1----:R-:W-:-:S02]  /*07c0*/  IADD3 R4, P0, R6, UR15, RZ ;  /* 0x0000000f06047c10 */ /* 0x002fc4000ff1e0ff */
[----:B------:R-:W-:Y:S01]  /*07d0*/  ISETP.GE.U32.AND P4, PT, R8, R24, PT ;  /* 0x000000180800720c */ /* 0x000fe20003f86070 */
[----:B------:R-:W-:Y:S01]  /*07e0*/  IMAD R8, R28, UR6, RZ ;  /* 0x000000061c087c24 */ /* 0x000fe2000f8e02ff */
[----:B------:R-:W-:Y:S01]  /*07f0*/  IADD3.X R5, R7, UR4, RZ, P0, !PT ;  /* 0x0000000407057c10 */ /* 0x000fe200087fe4ff */
[----:B--2---:R-:W-:Y:S02]  /*0800*/  IMAD R2, R13, UR12, RZ ;  /* 0x0000000c0d027c24 */ /* 0x004fe4000f8e02ff */
[----:B------:R-:W-:Y:S02]  /*0810*/  IMAD R8, R30, UR7, R8 ;  /* 0x000000071e087c24 */ /* 0x000fe4000f8e0208 */
[----:B------:R1:W-:Y:S01]  /*0820*/  LDGSTS.E.BYPASS.LTC128B.128 [R242+0x1800], desc[UR16][R4.64] ;  /* 0x0180000004f27fae */ /* 0x0003e2000b901d50 */
[----:B------:R-:W-:Y:S01]  /*0830*/  IMAD R9, R12, UR13, R2 ;  /* 0x0000000d0c097c24 */ /* 0x000fe2000f8e0202 */
[----:B------:R-:W-:-:S04]  /*0840*/  IADD3 R2, P0, R4, UR15, RZ ;  /* 0x0000000f04027c10 */ /* 0x000fc8000ff1e0ff */
[----:B------:R-:W-:Y:S01]  /*0850*/  IADD3.X R3, R5, UR4, RZ, P0, !PT ;  /* 0x0000000405037c10 */ /* 0x000fe200087fe4ff */
[----:B---3--:R-:W-:-:S04]  /*0860*/  IMAD.WIDE.U32 R6, R12, UR12, R10 ;  /* 0x0000000c0c067c25 */ /* 0x008fc8000f8e000a */
[----:B------:R2:W-:Y:S01]  /*0870*/  LDGSTS.E.BYPASS.LTC128B.128 [R242+0x2000], desc[UR16][R2.64] ;  /* 0x0200000002f27fae */ /* 0x0005e2000b901d50 */
[----:B------:R-:W-:Y:S01]  /*0880*/  @P4 VIADD R0, R0, 0x1 ;  /* 0x0000000100004836 */ /* 0x000fe20000000000 */
[----:B-1----:R-:W-:Y:S01]  /*0890*/  IADD3 R5, R7, R9, RZ ;  /* 0x0000000907057210 */ /* 0x002fe20007ffe0ff */
[----:B------:R-:W-:Y:S01]  /*08a0*/  IMAD.MOV.U32 R4, RZ, RZ, R6 ;  /* 0x000000ffff047224 */ /* 0x000fe200078e0006 */
[----:B------:R-:W-:Y:S02]  /*08b0*/  LOP3.LUT R7, R31, R29, RZ, 0x3c, !PT ;  /* 0x0000001d1f077212 */ /* 0x000fe400078e3cff */
[----:B----4-:R-:W-:Y:S01]  /*08c0*/  @!P3 SEL R6, R15, RZ, P2 ;  /* 0x000000ff0f06b207 */ /* 0x010fe20001000000 */
[----:B------:R-:W-:Y:S01]  /*08d0*/  IMAD.WIDE.U32 R4, R30, UR6, R4 ;  /* 0x000000061e047c25 */ /* 0x000fe2000f8e0004 */
[----:B------:R-:W-:Y:S01]  /*08e0*/  ISETP.GE.AND P0, PT, R7, RZ, PT ;  /* 0x000000ff0700720c */ /* 0x000fe20003f06270 */
[----:B------:R-:W-:Y:S01]  /*08f0*/  ULDC.64 UR6, c[0x0][0x260] ;  /* 0x0000980000067ab9 */ /* 0x000fe20000000a00 */
[----:B------:R-:W-:Y:S01]  /*0900*/  @!P3 IADD3 R89, R6, R14, -R16 ;  /* 0x0000000e0659b210 */ /* 0x000fe20007ffe810 */
[----:B------:R-:W-:Y:S01]  /*0910*/  IMAD.MOV.U32 R14, RZ, RZ, R0 ;  /* 0x000000ffff0e7224 */ /* 0x000fe200078e0000 */
[----:B--2---:R-:W-:-:S02]  /*0920*/  IADD3 R2, P2, R2, UR15, RZ ;  /* 0x0000000f02027c10 */ /* 0x004fc4000ff5e0ff */
[----:B------:R-:W-:Y:S02]  /*0930*/  IADD3 R0, R89, 0x7f, RZ ;  /* 0x0000007f59007810 */ /* 0x000fe40007ffe0ff */
        /* <DEDUP_REMOVED lines=10> */
[----:B------:R-:W-:Y:S01]  /*09e0*/  IMAD R8, R28, UR8, RZ ;  /* 0x000000081c087c24 */ /* 0x000fe2000f8e02ff */
[----:B------:R-:W-:Y:S01]  /*09f0*/  MOV R2, R4 ;  /* 0x0000000400027202 */ /* 0x000fe20000000f00 */
        /* <DEDUP_REMOVED lines=16> */
[----:B------:R-:W-:Y:S01]  /*0b00*/  IADD3 R3, R3, R0, RZ ;  /* 0x0000000003037210 */ /* 0x000fe20007ffe0ff */
[----:B------:R-:W-:Y:S01]  /*0b10*/  IMAD.IADD R209, R33, 0x1, R4 ;  /* 0x0000000121d17824 */ /* 0x000fe200078e0204 */
[----:B------:R-:W-:Y:S01]  /*0b20*/  STL.64 [R1+0x70], R32 ;  /* 0x0000702001007387 */ /* 0x000fe20000100a00 */
[----:B------:R-:W-:Y:S02]  /*0b30*/  IMAD.MOV.U32 R208, RZ, RZ, R32 ;  /* 0x000000ffffd07224 */ /* 0x000fe400078e0020 */
[----:B------:R-:W-:Y:S02]  /*0b40*/  IMAD R0, R16, UR20, R5 ;  /* 0x0000001410007c24 */ /* 0x000fe4000f8e0205 */
[----:B------:R-:W-:Y:S01]  /*0b50*/  IMAD.WIDE.U32 R4, R15, UR20, R208 ;  /* 0x000000140f047c25 */ /* 0x000fe2000f8e00d0 */
[----:B------:R-:W-:Y:S03]  /*0b60*/  STL.64 [R1+0x60], R208 ;  /* 0x000060d001007387 */ /* 0x000fe60000100a00 */
[----:B------:R-:W-:Y:S01]  /*0b70*/  IMAD.WIDE.U32 R10, R30, UR8, R2 ;  /* 0x000000081e0a7c25 */ /* 0x000fe2000f8e0002 */
[----:B------:R-:W-:-:S02]  /*0b80*/  IADD3 R0, R5, R0, RZ ;  /* 0x0000000005007210 */ /* 0x000fc40007ffe0ff */
[----:B------:R-:W-:Y:S01]  /*0b90*/  LEA R12, P0, R4, UR6, 0x1 ;  /* 0x00000006040c7c11 */ /* 0x000fe2000f8008ff */
[----:B------:R-:W-:Y:S01]  /*0ba0*/  IMAD R8, R30, UR9, R8 ;  /* 0x000000091e087c24 */ /* 0x000fe2000f8e0208 */
[----:B------:R-:W-:Y:S02]  /*0bb0*/  ULDC.64 UR8, c[0x0][0x268] ;  /* 0x00009a0000087ab9 */ /* 0x000fe40000000a00 */
[----:B------:R-:W-:Y:S01]  /*0bc0*/  LEA.HI.X R13, R4, UR7, R0, 0x1, P0 ;  /* 0x00000007040d7c11 */ /* 0x000fe200080f0c00 */
[----:B------:R-:W-:Y:S01]  /*0bd0*/  IMAD.IADD R5, R11, 0x1, R8 ;  /* 0x000000010b057824 */ /* 0x000fe200078e0208 */
[----:B------:R-:W-:Y:S01]  /*0be0*/  IADD3 R2, P0, R12, UR14, RZ ;  /* 0x0000000e0c027c10 */ /* 0x000fe2000ff1e0ff */
[----:B------:R-:W-:Y:S01]  /*0bf0*/  IMAD R0, R9, UR8, RZ ;  /* 0x0000000809007c24 */ /* 0x000fe2000f8e02ff */
[----:B------:R-:W-:Y:S01]  /*0c00*/  MOV R4, R10 ;  /* 0x0000000a00047202 */ /* 0x000fe20000000f00 */
[----:B------:R2:W-:Y:S01]  /*0c10*/  LDGSTS.E.BYPASS.LTC128B.128 [R242+0x4000], desc[UR16][R12.64] ;  /* 0x040000000cf27fae */ /* 0x0005e2000b901d50 */
[----:B------:R-:W-:-:S02]  /*0c20*/  IADD3.X R3, R13, UR15, RZ, P0, !PT ;  /* 0x0000000f0d037c10 */ /* 0x000fc400087fe4ff */
[----:B------:R-:W-:Y:S01]  /*0c30*/  IADD3 R8, P0, R2, UR14, RZ ;  /* 0x0000000e02087c10 */ /* 0x000fe2000ff1e0ff */
[C---:B------:R-:W-:Y:S02]  /*0c40*/  IMAD.WIDE.U32 R18, R14.reuse, UR8, R4 ;  /* 0x000000080e127c25 */ /* 0x040fe4000f8e0004 */
[----:B------:R3:W-:Y:S01]  /*0c50*/  LDGSTS.E.BYPASS.LTC128B.128 [R242+0x4800], desc[UR16][R2.64] ;  /* 0x0480000002f27fae */ /* 0x0007e2000b901d50 */
[----:B------:R-:W-:Y:S01]  /*0c60*/  IADD3.X R9, R3, UR15, RZ, P0, !PT ;  /* 0x0000000f03097c10 */ /* 0x000fe200087fe4ff */
[----:B------:R-:W-:Y:S01]  /*0c70*/  IMAD R14, R14, UR9, R0 ;  /* 0x000000090e0e7c24 */ /* 0x000fe2000f8e0200 */
[----:B------:R-:W-:Y:S01]  /*0c80*/  IADD3 R10, P0, R8, UR14, RZ ;  /* 0x0000000e080a7c10 */ /* 0x000fe2000ff1e0ff */
[----:B------:R-:W-:Y:S01]  /*0c90*/  IMAD R0, R16, UR10, RZ ;  /* 0x0000000a10007c24 */ /* 0x000fe2000f8e02ff */
[----:B------:R-:W-:Y:S01]  /*0ca0*/  STL.64 [R1+0x68], R18 ;  /* 0x0000681201007387 */ /* 0x000fe20000100a00 */
[----:B------:R-:W-:Y:S01]  /*0cb0*/  ULDC.64 UR8, c[0x0][0x220] ;  /* 0x0000880000087ab9 */ /* 0x000fe20000000a00 */
[----:B------:R-:W-:Y:S01]  /*0cc0*/  IADD3.X R11, R9, UR15, RZ, P0, !PT ;  /* 0x0000000f090b7c10 */ /* 0x000fe200087fe4ff */
[----:B------:R-:W-:Y:S01]  /*0cd0*/  IMAD R0, R15, UR11, R0 ;  /* 0x0000000b0f007c24 */ /* 0x000fe2000f8e0200 */
[----:B-1----:R-:W-:Y:S01]  /*0ce0*/  IADD3 R6, P0, R10, UR14, RZ ;  /* 0x0000000e0a067c10 */ /* 0x002fe2000ff1e0ff */
[----:B------:R-:W-:Y:S03]  /*0cf0*/  LDGSTS.E.BYPASS.LTC128B.128 [R242+0x5000], desc[UR16][R8.64] ;  /* 0x0500000008f27fae */ /* 0x000fe6000b901d50 */
[----:B------:R-:W-:Y:S01]  /*0d00*/  IADD3.X R7, R11, UR15, RZ, P0, !PT ;  /* 0x0000000f0b077c10 */ /* 0x000fe200087fe4ff */
[----:B------:R-:W-:Y:S01]  /*0d10*/  LDGSTS.E.BYPASS.LTC128B.128 [R242+0x5800], desc[UR16][R10.64] ;  /* 0x058000000af27fae */ /* 0x000fe2000b901d50 */
[----:B------:R-:W-:-:S03]  /*0d20*/  IADD3 R4, P0, R6, UR14, RZ ;  /* 0x0000000e06047c10 */ /* 0x000fc6000ff1e0ff */
[----:B------:R1:W-:Y:S01]  /*0d30*/  LDGSTS.E.BYPASS.LTC128B.128 [R242+0x6000], desc[UR16][R6.64] ;  /* 0x0600000006f27fae */ /* 0x0003e2000b901d50 */
[----:B------:R-:W-:Y:S02]  /*0d40*/  IADD3.X R5, R7, UR15, RZ, P0, !PT ;  /* 0x0000000f07057c10 */ /* 0x000fe400087fe4ff */
[----:B--2---:R-:W-:-:S03]  /*0d50*/  LEA.HI R12, R26, R27, RZ, 0x5 ;  /* 0x0000001b1a0c7211 */ /* 0x004fc600078f28ff */
[----:B------:R2:W-:Y:S01]  /*0d60*/  LDGSTS.E.BYPASS.LTC128B.128 [R242+0x6800], desc[UR16][R4.64] ;  /* 0x0680000004f27fae */ /* 0x0005e2000b901d50 */
[----:B---3--:R-:W-:-:S04]  /*0d70*/  IADD3 R2, P0, R4, UR14, RZ ;  /* 0x0000000e04027c10 */ /* 0x008fc8000ff1e0ff */
[----:B------:R-:W-:-:S05]  /*0d80*/  IADD3.X R3, R5, UR15, RZ, P0, !PT ;  /* 0x0000000f05037c10 */ /* 0x000fca00087fe4ff */
[----:B------:R3:W-:Y:S01]  /*0d90*/  LDGSTS.E.BYPASS.LTC128B.128 [R242+0x7000], desc[UR16][R2.64] ;  /* 0x0700000002f27fae */ /* 0x0007e2000b901d50 */
[----:B-1----:R-:W-:-:S04]  /*0da0*/  IADD3 R6, P0, R2, UR14, RZ ;  /* 0x0000000e02067c10 */ /* 0x002fc8000ff1e0ff */
[----:B------:R-:W-:Y:S01]  /*0db0*/  IADD3.X R7, R3, UR15, RZ, P0, !PT ;  /* 0x0000000f03077c10 */ /* 0x000fe200087fe4ff */
[----:B--2---:R-:W-:-:S04]  /*0dc0*/  IMAD.WIDE.U32 R4, R15, UR10, RZ ;  /* 0x0000000a0f047c25 */ /* 0x004fc8000f8e00ff */
[----:B------:R1:W-:Y:S04]  /*0dd0*/  LDGSTS.E.BYPASS.LTC128B.128 [R242+0x7800], desc[UR16][R6.64] ;  /* 0x0780000006f27fae */ /* 0x0003e8000b901d50 */
[----:B------:R-:W0:Y:S01]  /*0de0*/  LDGDEPBAR ;  /* 0x00000000000079af */ /* 0x000e220000000000 */
[----:B---3--:R-:W-:Y:S01]  /*0df0*/  IMAD.SHL.U32 R3, R17, 0x40, RZ ;  /* 0x0000004011037824 */ /* 0x008fe200078e00ff */
[----:B------:R-:W-:Y:S02]  /*0e00*/  IADD3 R2, R5, R0, RZ ;  /* 0x0000000005027210 */ /* 0x000fe40007ffe0ff */
[----:B------:R-:W-:Y:S02]  /*0e10*/  SHF.L.U32 R5, R21, 0x6, RZ ;  /* 0x0000000615057819 */ /* 0x000fe400000006ff */
[----:B------:R-:W-:Y:S01]  /*0e20*/  LOP3.LUT R0, R3, 0x1c0, RZ, 0xc0, !PT ;  /* 0x000001c003007812 */ /* 0x000fe200078ec0ff */
[----:B------:R-:W-:-:S03]  /*0e30*/  IMAD.SHL.U32 R3, R23, 0x8, RZ ;  /* 0x0000000817037824 */ /* 0x000fc600078e00ff */
[----:B------:R-:W-:Y:S01]  /*0e40*/  LOP3.LUT R8, R0, 0x8, R25, 0xf8, !PT ;  /* 0x0000000800087812 */ /* 0x000fe200078ef819 */
[----:B-1----:R-:W-:Y:S01]  /*0e50*/  IMAD.IADD R7, R19, 0x1, R14 ;  /* 0x0000000113077824 */ /* 0x002fe200078e020e */
[----:B------:R-:W-:-:S04]  /*0e60*/  DEPBAR.LE SB0, 0x0 ;  /* 0x000080000000791a */ /* 0x000fc80000000000 */
[----:B------:R-:W-:Y:S01]  /*0e70*/  BAR.SYNC.DEFER_BLOCKING 0x0 ;  /* 0x0000000000007b1d */ /* 0x000fe20000010000 */
[----:B------:R-:W-:-:S05]  /*0e80*/  LEA R6, P0, R4, R18, 0x7 ;  /* 0x0000001204067211 */ /* 0x000fca00078038ff */
[----:B------:R1:W-:Y:S02]  /*0e90*/  STL [R1+0x58], R7 ;  /* 0x0000580701007387 */ /* 0x0003e40000100800 */
[----:B-1----:R-:W-:Y:S02]  /*0ea0*/  LEA.HI.X R7, R4, R7, R2, 0x7, P0 ;  /* 0x0000000704077211 */ /* 0x002fe400000f3c02 */
[----:B------:R-:W-:Y:S02]  /*0eb0*/  SHF.R.U32.HI R2, RZ, 0x3, R0 ;  /* 0x00000003ff027819 */ /* 0x000fe40000011600 */
[----:B------:R-:W-:Y:S02]  /*0ec0*/  LEA R4, P0, R6, UR8, 0x1 ;  /* 0x0000000806047c11 */ /* 0x000fe4000f8008ff */
[----:B------:R-:W-:Y:S02]  /*0ed0*/  LOP3.LUT R0, R5, 0x1c0, RZ, 0xc0, !PT ;  /* 0x000001c005007812 */ /* 0x000fe400078ec0ff */
[----:B------:R-:W-:-:S02]  /*0ee0*/  LOP3.LUT R9, R8, R2, RZ, 0x3c, !PT ;  /* 0x0000000208097212 */ /* 0x000fc400078e3cff */
[----:B------:R-:W-:Y:S02]  /*0ef0*/  LEA.HI.X R5, R6, UR9, R7, 0x1, P0 ;  /* 0x0000000906057c11 */ /* 0x000fe400080f0c07 */
[----:B------:R-:W-:Y:S02]  /*0f00*/  IADD3 R8, P0, R4, UR18, RZ ;  /* 0x0000001204087c10 */ /* 0x000fe4000ff1e0ff */
[----:B------:R-:W-:Y:S01]  /*0f10*/  LOP3.LUT R2, R0, 0x8, R3, 0xf8, !PT ;  /* 0x0000000800027812 */ /* 0x000fe200078ef803 */
[----:B------:R-:W-:Y:S01]  /*0f20*/  @!PT LDS RZ, [RZ] ;  /* 0x00000000fffff984 */ /* 0x000fe20000000800 */
[----:B------:R-:W-:Y:S01]  /*0f30*/  @!PT LDS RZ, [RZ] ;  /* 0x00000000fffff984 */ /* 0x000fe20000000800 */
[----:B------:R-:W-:Y:S01]  /*0f40*/  @!PT LDS RZ, [RZ] ;  /* 0x00000000fffff984 */ /* 0x000fe20000000800 */
[----:B------:R1:W-:Y:S01]  /*0f50*/  LDGSTS.E.BYPASS.LTC128B.128 [R242+0x8000], desc[UR16][R4.64] ;  /* 0x0800000004f27fae */ /* 0x0003e2000b901d50 */
[----:B------:R-:W-:Y:S02]  /*0f60*/  LEA R3, R23, R9, 0x9 ;  /* 0x0000000917037211 */ /* 0x000fe400078e48ff */
[----:B------:R-:W-:Y:S02]  /*0f70*/  IADD3 R10, P1, R8, UR18, RZ ;  /* 0x00000012080a7c10 */ /* 0x000fe4000ff3e0ff */
[----:B------:R-:W-:-:S02]  /*0f80*/  IADD3.X R9, R5, UR21, RZ, P0, !PT ;  /* 0x0000001505097c10 */ /* 0x000fc400087fe4ff */
[----:B------:R-:W-:Y:S02]  /*0f90*/  SHF.R.U32.HI R0, RZ, 0x3, R0 ;  /* 0x00000003ff007819 */ /* 0x000fe40000011600 */
[----:B------:R-:W-:Y:S01]  /*0fa0*/  IADD3 R6, P0, R10, UR18, RZ ;  /* 0x000000120a067c10 */ /* 0x000fe2000ff1e0ff */
[----:B------:R2:W-:Y:S01]  /*0fb0*/  LDGSTS.E.BYPASS.LTC128B.128 [R242+0x8800], desc[UR16][R8.64] ;  /* 0x0880000008f27fae */ /* 0x0005e2000b901d50 */
[----:B------:R-:W-:Y:S02]  /*0fc0*/  IADD3.X R11, R9, UR21, RZ, P1, !PT ;  /* 0x00000015090b7c10 */ /* 0x000fe40008ffe4ff */
[----:B------:R-:W-:Y:S01]  /*0fd0*/  LOP3.LUT R127, R2, R0, RZ, 0x3c, !PT ;  /* 0x00000000027f7212 */ /* 0x000fe200078e3cff */
[----:B------:R-:W-:Y:S01]  /*0fe0*/  IMAD.SHL.U32 R2, R22, 0x40, RZ ;  /* 0x0000004016027824 */ /* 0x000fe200078e00ff */
[----:B------:R-:W-:Y:S01]  /*0ff0*/  IADD3.X R7, R11, UR21, RZ, P0, !PT ;  /* 0x000000150b077c10 */ /* 0x000fe200087fe4ff */
[----:B------:R-:W-:Y:S01]  /*1000*/  LDGSTS.E.BYPASS.LTC128B.128 [R242+0x9000], desc[UR16][R10.64] ;  /* 0x090000000af27fae */ /* 0x000fe2000b901d50 */
[----:B------:R-:W-:-:S02]  /*1010*/  SHF.R.S32.HI R0, RZ, 0x5, R12 ;  /* 0x00000005ff007819 */ /* 0x000fc4000001140c */
[----:B------:R-:W-:Y:S01]  /*1020*/  LOP3.LUT R126, R2, 0xfffffe00, RZ, 0xc0, !PT ;  /* 0xfffffe00027e7812 */ /* 0x000fe200078ec0ff */
[----:B------:R3:W-:Y:S01]  /*1030*/  LDGSTS.E.BYPASS.LTC128B.128 [R242+0x9800], desc[UR16][R6.64] ;  /* 0x0980000006f27fae */ /* 0x0007e2000b901d50 */
[C---:B------:R-:W-:Y:S02]  /*1040*/  LEA R88, R3.reuse, UR5, 0x1 ;  /* 0x0000000503587c11 */ /* 0x040fe4000f8e08ff */
[----:B------:R-:W-:Y:S02]  /*1050*/  LEA R0, R0, R126, 0xa ;  /* 0x0000007e00007211 */ /* 0x000fe400078e50ff */
[----:B------:R-:W-:Y:S02]  /*1060*/  MOV R2, 0x20 ;  /* 0x0000002000027802 */ /* 0x000fe40000000f00 */
[----:B-1----:R-:W-:Y:S01]  /*1070*/  IADD3 R4, P1, R6, UR18, RZ ;  /* 0x0000001206047c10 */ /* 0x002fe2000ff3e0ff */
[----:B------:R-:W-:Y:S01]  /*1080*/  IMAD.IADD R0, R0, 0x1, R127 ;  /* 0x0000000100007824 */ /* 0x000fe200078e027f */
[----:B------:R-:W-:Y:S01]  /*1090*/  LEA R229, R3, UR4, 0x1 ;  /* 0x0000000403e57c11 */ /* 0x000fe2000f8e08ff */
[----:B------:R-:W-:Y:S01]  /*10a0*/  IMAD.MOV.U32 R3, RZ, RZ, 0x40 ;  /* 0x00000040ff037424 */ /* 0x000fe200078e00ff */
[----:B------:R-:W-:Y:S01]  /*10b0*/  IADD3.X R5, R7, UR21, RZ, P1, !PT ;  /* 0x0000001507057c10 */ /* 0x000fe20008ffe4ff */
[----:B------:R-:W-:Y:S01]  /*10c0*/  ULDC UR4, c[0x0][0x39c] ;  /* 0x0000e70000047ab9 */ /* 0x000fe20000000800 */
[----:B------:R-:W-:-:S02]  /*10d0*/  LEA R230, R0, UR5, 0x1 ;  /* 0x0000000500e67c11 */ /* 0x000fc4000f8e08ff */
[----:B------:R-:W-:Y:S01]  /*10e0*/  IADD3 R234, R229, 0x40, RZ ;  /* 0x00000040e5ea7810 */ /* 0x000fe20007ffe0ff */
[----:B------:R1:W-:Y:S01]  /*10f0*/  LDGSTS.E.BYPASS.LTC128B.128 [R242+0xa000], desc[UR16][R4.64] ;  /* 0x0a00000004f27fae */ /* 0x0003e2000b901d50 */
[----:B--2---:R-:W-:-:S04]  /*1100*/  IADD3 R8, P0, R4, UR18, RZ ;  /* 0x0000001204087c10 */ /* 0x004fc8000ff1e0ff */
[----:B------:R-:W-:-:S05]  /*1110*/  IADD3.X R9, R5, UR21, RZ, P0, !PT ;  /* 0x0000001505097c10 */ /* 0x000fca00087fe4ff */
[----:B------:R2:W-:Y:S01]  /*1120*/  LDGSTS.E.BYPASS.LTC128B.128 [R242+0xa800], desc[UR16][R8.64] ;  /* 0x0a80000008f27fae */ /* 0x0005e2000b901d50 */
[----:B---3--:R-:W-:-:S04]  /*1130*/  IADD3 R6, P1, R8, UR18, RZ ;  /* 0x0000001208067c10 */ /* 0x008fc8000ff3e0ff */
[----:B------:R-:W-:Y:S02]  /*1140*/  IADD3.X R7, R9, UR21, RZ, P1, !PT ;  /* 0x0000001509077c10 */ /* 0x000fe40008ffe4ff */
[----:B------:R-:W-:-:S03]  /*1150*/  LOP3.LUT P1, RZ, R21, 0x2, RZ, 0xc0, !PT ;  /* 0x0000000215ff7812 */ /* 0x000fc6000782c0ff */
[----:B------:R-:W-:Y:S01]  /*1160*/  LDGSTS.E.BYPASS.LTC128B.128 [R242+0xb000], desc[UR16][R6.64] ;  /* 0x0b00000006f27fae */ /* 0x000fe2000b901d50 */
[----:B-1----:R-:W-:-:S04]  /*1170*/  IADD3 R4, P0, R6, UR18, RZ ;  /* 0x0000001206047c10 */ /* 0x002fc8000ff1e0ff */
[----:B------:R-:W-:Y:S02]  /*1180*/  IADD3.X R5, R7, UR21, RZ, P0, !PT ;  /* 0x0000001507057c10 */ /* 0x000fe400087fe4ff */
[----:B------:R-:W-:-:S03]  /*1190*/  LOP3.LUT P0, RZ, R17, 0x2, RZ, 0xc0, !PT ;  /* 0x0000000211ff7812 */ /* 0x000fc6000780c0ff */
[----:B------:R1:W-:Y:S01]  /*11a0*/  LDGSTS.E.BYPASS.LTC128B.128 [R242+0xb800], desc[UR16][R4.64] ;  /* 0x0b80000004f27fae */ /* 0x0003e2000b901d50 */
[C---:B------:R-:W-:Y:S02]  /*11b0*/  SEL R0, R2.reuse, 0xffffffe0, !P0 ;  /* 0xffffffe002007807 */ /* 0x040fe40004000000 */
[----:B------:R-:W-:Y:S01]  /*11c0*/  SEL R2, R2, 0xffffffe0, !P1 ;  /* 0xffffffe002027807 */ /* 0x000fe20004800000 */
[----:B------:R-:W-:Y:S01]  /*11d0*/  LDSM.16.M88.4 R32, [R230] ;  /* 0x00000000e620783b */ /* 0x000fe20000000200 */
[----:B------:R-:W-:Y:S02]  /*11e0*/  IADD3 R228, R229, R0, RZ ;  /* 0x00000000e5e47210 */ /* 0x000fe40007ffe0ff */
[----:B------:R-:W-:Y:S01]  /*11f0*/  LOP3.LUT P0, RZ, R17, 0x4, RZ, 0xc0, !PT ;  /* 0x0000000411ff7812 */ /* 0x000fe2000780c0ff */
[----:B------:R-:W1:Y:S01]  /*1200*/  LDSM.16.M88.4 R36, [R88+0x4000] ;  /* 0x004000005824783b */ /* 0x000e620000000200 */
[----:B------:R-:W-:Y:S01]  /*1210*/  IMAD.IADD R233, R230, 0x1, R2 ;  /* 0x00000001e6e97824 */ /* 0x000fe200078e0202 */
[----:B------:R-:W-:-:S02]  /*1220*/  LOP3.LUT P1, RZ, R21, 0x4, RZ, 0xc0, !PT ;  /* 0x0000000415ff7812 */ /* 0x000fc4000782c0ff */
[----:B------:R-:W3:Y:S02]  /*1230*/  LDSM.16.M88.4 R28, [R230+0x2000] ;  /* 0x00200000e61c783b */ /* 0x000ee40000000200 */
[----:B------:R-:W-:Y:S02]  /*1240*/  SEL R3, R3, 0xffffffc0, !P1 ;  /* 0xffffffc003037807 */ /* 0x000fe40004800000 */
[----:B------:R-:W-:Y:S02]  /*1250*/  LDSM.16.M88.4 R24, [R233] ;  /* 0x00000000e918783b */ /* 0x000fe40000000200 */
[----:B------:R-:W-:Y:S02]  /*1260*/  IADD3 R231, R230, R3, RZ ;  /* 0x00000003e6e77210 */ /* 0x000fe40007ffe0ff */
[----:B------:R-:W4:Y:S01]  /*1270*/  LDSM.16.M88.4 R40, [R228] ;  /* 0x00000000e428783b */ /* 0x000f220000000200 */
[----:B------:R-:W-:Y:S01]  /*1280*/  @P0 VIADD R234, R229, 0xffffffc0 ;  /* 0xffffffc0e5ea0836 */ /* 0x000fe20000000000 */
[----:B------:R-:W-:-:S02]  /*1290*/  IADD3 R232, R2, R231, RZ ;  /* 0x000000e702e87210 */ /* 0x000fc40007ffe0ff */
[----:B------:R-:W4:Y:S01]  /*12a0*/  LDSM.16.M88.4 R20, [R233+0x2000] ;  /* 0x00200000e914783b */ /* 0x000f220000000200 */
[----:B------:R-:W-:Y:S01]  /*12b0*/  IMAD.IADD R227, R0, 0x1, R234 ;  /* 0x0000000100e37824 */ /* 0x000fe200078e02ea */
[----:B------:R-:W-:Y:S02]  /*12c0*/  ISETP.GE.AND P0, PT, R89, 0x81, PT ;  /* 0x000000815900780c */ /* 0x000fe40003f06270 */
[----:B------:R-:W-:Y:S04]  /*12d0*/  LDSM.16.M88.4 R44, [R234] ;  /* 0x00000000ea2c783b */ /* 0x000fe80000000200 */
[----:B------:R-:W4:Y:S04]  /*12e0*/  LDSM.16.M88.4 R16, [R231] ;  /* 0x00000000e710783b */ /* 0x000f280000000200 */
[----:B------:R-:W4:Y:S04]  /*12f0*/  LDSM.16.M88.4 R12, [R231+0x2000] ;  /* 0x00200000e70c783b */ /* 0x000f280000000200 */
[----:B------:R-:W-:Y:S04]  /*1300*/  LDSM.16.M88.4 R48, [R227] ;  /* 0x00000000e330783b */ /* 0x000fe80000000200 */
[----:B--2---:R-:W2:Y:S01]  /*1310*/  LDSM.16.M88.4 R8, [R232] ;  /* 0x00000000e808783b */ /* 0x004ea20000000200 */
[-C--:B-1----:R-:W-:Y:S03]  /*1320*/  HMMA.16816.F32.BF16 R4, R32, R36.reuse, RZ ;  /* 0x000000242004723c */ /* 0x082fe600000418ff */
[----:B------:R-:W0:Y:S03]  /*1330*/  LDGDEPBAR ;  /* 0x00000000000079af */ /* 0x000e260000000000 */
[----:B---3--:R-:W-:Y:S06]  /*1340*/  HMMA.16816.F32.BF16 R52, R28, R36, RZ ;  /* 0x000000241c34723c */ /* 0x008fec00000418ff */
[-C--:B------:R-:W-:Y:S06]  /*1350*/  HMMA.16816.F32.BF16 R60, R32, R38.reuse, RZ ;  /* 0x00000026203c723c */ /* 0x080fec00000418ff */
[----:B------:R-:W-:Y:S01]  /*1360*/  HMMA.16816.F32.BF16 R68, R28, R38, RZ ;  /* 0x000000261c44723c */ /* 0x000fe200000418ff */
[----:B------:R-:W-:Y:S05]  /*1370*/  LDSM.16.M88.4 R36, [R228+0x800] ;  /* 0x00080000e424783b */ /* 0x000fea0000000200 */
[-C--:B----4-:R-:W-:Y:S01]  /*1380*/  HMMA.16816.F32.BF16 R56, R24, R40.reuse, R4 ;  /* 0x000000281838723c */ /* 0x090fe20000041804 */
[----:B------:R-:W1:Y:S05]  /*1390*/  LDSM.16.M88.4 R4, [R232+0x2000] ;  /* 0x00200000e804783b */ /* 0x000e6a0000000200 */
[----:B------:R-:W-:Y:S06]  /*13a0*/  HMMA.16816.F32.BF16 R52, R20, R40, R52 ;  /* 0x000000281434723c */ /* 0x000fec0000041834 */
[-C--:B------:R-:W-:Y:S06]  /*13b0*/  HMMA.16816.F32.BF16 R60, R24, R42.reuse, R60 ;  /* 0x0000002a183c723c */ /* 0x080fec000004183c */
[----:B------:R-:W-:Y:S06]  /*13c0*/  HMMA.16816.F32.BF16 R68, R20, R42, R68 ;  /* 0x0000002a1444723c */ /* 0x000fec0000041844 */
[-C--:B------:R-:W-:Y:S01]  /*13d0*/  HMMA.16816.F32.BF16 R64, R16, R44.reuse, R56 ;  /* 0x0000002c1040723c */ /* 0x080fe20000041838 */
[----:B------:R-:W3:Y:S05]  /*13e0*/  LDSM.16.M88.4 R56, [R88+0x4800] ;  /* 0x004800005838783b */ /* 0x000eea0000000200 */
[----:B------:R-:W-:Y:S06]  /*13f0*/  HMMA.16816.F32.BF16 R52, R12, R44, R52 ;  /* 0x0000002c0c34723c */ /* 0x000fec0000041834 */
[-C--:B------:R-:W-:Y:S06]  /*1400*/  HMMA.16816.F32.BF16 R60, R16, R46.reuse, R60 ;  /* 0x0000002e103c723c */ /* 0x080fec000004183c */
[----:B------:R-:W-:Y:S06]  /*1410*/  HMMA.16816.F32.BF16 R44, R12, R46, R68 ;  /* 0x0000002e0c2c723c */ /* 0x000fec0000041844 */
[-C--:B--2---:R-:W-:Y:S06]  /*1420*/  HMMA.16816.F32.BF16 R72, R8, R48.reuse, R64 ;  /* 0x000000300848723c */ /* 0x084fec0000041840 */
[----:B-1----:R-:W-:Y:S01]  /*1430*/  HMMA.16816.F32.BF16 R80, R4, R48, R52 ;  /* 0x000000300450723c */ /* 0x002fe20000041834 */
[----:B------:R-:W1:Y:S05]  /*1440*/  LDSM.16.M88.4 R52, [R234+0x800] ;  /* 0x00080000ea34783b */ /* 0x000e6a0000000200 */
[----:B------:R-:W-:Y:S06]  /*1450*/  HMMA.16816.F32.BF16 R76, R8, R50, R60 ;  /* 0x00000032084c723c */ /* 0x000fec000004183c */
[-C--:B---3--:R-:W-:Y:S06]  /*1460*/  HMMA.16816.F32.BF16 R64, R32, R56.reuse, RZ ;  /* 0x000000382040723c */ /* 0x088fec00000418ff */
[----:B------:R-:W-:Y:S01]  /*1470*/  HMMA.16816.F32.BF16 R40, R28, R56, RZ ;  /* 0x000000381c28723c */ /* 0x000fe200000418ff */
[----:B------:R-:W-:Y:S01]  /*1480*/  FMUL.FTZ R72, R72, UR4 ;  /* 0x0000000448487c20 */ /* 0x000fe20008410000 */
[----:B------:R-:W-:Y:S01]  /*1490*/  FMUL.FTZ R73, R73, UR4 ;  /* 0x0000000449497c20 */ /* 0x000fe20008410000 */
[----:B------:R-:W-:Y:S01]  /*14a0*/  FMUL.FTZ R74, R74, UR4 ;  /* 0x000000044a4a7c20 */ /* 0x000fe20008410000 */
[----:B------:R-:W-:Y:S01]  /*14b0*/  FMUL.FTZ R75, R75, UR4 ;  /* 0x000000044b4b7c20 */ /* 0x000fe20008410000 */
[----:B------:R-:W-:Y:S01]  /*14c0*/  MUFU.TANH R104, R72 ;  /* 0x0000004800687308 */ /* 0x000fe20000002400 */
[----:B------:R-:W-:Y:S01]  /*14d0*/  HMMA.16816.F32.BF16 R84, R4, R50, R44 ;  /* 0x000000320454723c */ /* 0x000fe2000004182c */
[----:B------:R-:W-:Y:S01]  /*14e0*/  LDSM.16.M88.4 R44, [R88+0x5000] ;  /* 0x00500000582c783b */ /* 0x000fe20000000200 */
[----:B------:R-:W-:Y:S01]  /*14f0*/  FMUL.FTZ R80, R80, UR4 ;  /* 0x0000000450507c20 */ /* 0x000fe20008410000 */
[----:B------:R-:W-:Y:S01]  /*1500*/  FMUL.FTZ R81, R81, UR4 ;  /* 0x0000000451517c20 */ /* 0x000fe20008410000 */
[----:B------:R-:W-:Y:S01]  /*1510*/  FMUL.FTZ R82, R82, UR4 ;  /* 0x0000000452527c20 */ /* 0x000fe20008410000 */
[----:B------:R-:W-:Y:S01]  /*1520*/  FMUL.FTZ R83, R83, UR4 ;  /* 0x0000000453537c20 */ /* 0x000fe20008410000 */
[----:B------:R-:W-:Y:S01]  /*1530*/  FMUL.FTZ R76, R76, UR4 ;  /* 0x000000044c4c7c20 */ /* 0x000fe20008410000 */
[----:B------:R-:W2:Y:S01]  /*1540*/  MUFU.TANH R106, R73 ;  /* 0x00000049006a7308 */ /* 0x000ea20000002400 */
[----:B------:R-:W-:Y:S01]  /*1550*/  FMUL.FTZ R77, R77, UR4 ;  /* 0x000000044d4d7c20 */ /* 0x000fe20008410000 */
[----:B------:R-:W-:Y:S01]  /*1560*/  FMUL.FTZ R78, R78, UR4 ;  /* 0x000000044e4e7c20 */ /* 0x000fe20008410000 */
[----:B------:R-:W-:-:S02]  /*1570*/  FMUL.FTZ R79, R79, UR4 ;  /* 0x000000044f4f7c20 */ /* 0x000fc40008410000 */
[-C--:B------:R-:W-:Y:S03]  /*1580*/  HMMA.16816.F32.BF16 R68, R24, R36.reuse, R64 ;  /* 0x000000241844723c */ /* 0x080fe60000041840 */
[----:B------:R-:W-:Y:S03]  /*1590*/  MUFU.TANH R125, R74 ;  /* 0x0000004a007d7308 */ /* 0x000fe60000002400 */
[----:B------:R-:W-:Y:S01]  /*15a0*/  HMMA.16816.F32.BF16 R60, R20, R36, R40 ;  /* 0x00000024143c723c */ /* 0x000fe20000041828 */
[----:B------:R-:W3:Y:S04]  /*15b0*/  LDSM.16.M88.4 R40, [R227+0x800] ;  /* 0x00080000e328783b */ /* 0x000ee80000000200 */
[----:B------:R4:W-:Y:S01]  /*15c0*/  MUFU.TANH R124, R75 ;  /* 0x0000004b007c7308 */ /* 0x0009e20000002400 */
[----:B------:R-:W-:Y:S01]  /*15d0*/  HMMA.16816.F32.BF16 R64, R32, R58, RZ ;  /* 0x0000003a2040723c */ /* 0x000fe200000418ff */
[----:B------:R-:W-:Y:S01]  /*15e0*/  FMUL.FTZ R84, R84, UR4 ;  /* 0x0000000454547c20 */ /* 0x000fe20008410000 */
[----:B------:R-:W-:Y:S01]  /*15f0*/  FMUL.FTZ R85, R85, UR4 ;  /* 0x0000000455557c20 */ /* 0x000fe20008410000 */
[----:B------:R-:W-:Y:S01]  /*1600*/  FMUL.FTZ R86, R86, UR4 ;  /* 0x0000000456567c20 */ /* 0x000fe20008410000 */
[----:B------:R-:W-:-:S03]  /*1610*/  FMUL.FTZ R87, R87, UR4 ;  /* 0x0000000457577c20 */ /* 0x000fc60008410000 */
[----:B------:R-:W2:Y:S05]  /*1620*/  MUFU.TANH R101, R76 ;  /* 0x0000004c00657308 */ /* 0x000eaa0000002400 */
[----:B-1----:R-:W-:Y:S03]  /*1630*/  HMMA.16816.F32.BF16 R68, R16, R52, R68 ;  /* 0x000000341044723c */ /* 0x002fe60000041844 */
[----:B------:R-:W1:Y:S03]  /*1640*/  MUFU.TANH R102, R77 ;  /* 0x0000004d00667308 */ /* 0x000e660000002400 */
[----:B----4-:R-:W-:Y:S01]  /*1650*/  HMMA.16816.F32.BF16 R72, R28, R58, RZ ;  /* 0x0000003a1c48723c */ /* 0x010fe200000418ff */
[----:B------:R-:W4:Y:S04]  /*1660*/  LDSM.16.M88.4 R56, [R228+0x1000] ;  /* 0x00100000e438783b */ /* 0x000f280000000200 */
[----:B------:R-:W-:Y:S01]  /*1670*/  MUFU.TANH R119, R78 ;  /* 0x0000004e00777308 */ /* 0x000fe20000002400 */
[----:B------:R-:W-:Y:S06]  /*1680*/  HMMA.16816.F32.BF16 R48, R12, R52, R60 ;  /* 0x000000340c30723c */ /* 0x000fec000004183c */
[-C--:B------:R-:W-:Y:S01]  /*1690*/  HMMA.16816.F32.BF16 R60, R24, R38.reuse, R64 ;  /* 0x00000026183c723c */ /* 0x080fe20000041840 */
[----:B------:R3:W-:Y:S08]  /*16a0*/  MUFU.TANH R118, R79 ;  /* 0x0000004f00767308 */ /* 0x0007f00000002400 */
[----:B------:R-:W-:Y:S03]  /*16b0*/  MUFU.TANH R108, R80 ;  /* 0x00000050006c7308 */ /* 0x000fe60000002400 */
[----:B------:R-:W-:Y:S01]  /*16c0*/  HMMA.16816.F32.BF16 R64, R20, R38, R72 ;  /* 0x000000261440723c */ /* 0x000fe20000041848 */
[----:B------:R-:W2:Y:S04]  /*16d0*/  LDSM.16.M88.4 R36, [R234+0x1000] ;  /* 0x00100000ea24783b */ /* 0x000ea80000000200 */
[----:B------:R-:W-:Y:S01]  /*16e0*/  MUFU.TANH R105, R81 ;  /* 0x0000005100697308 */ /* 0x000fe20000002400 */
[----:B---3--:R-:W-:Y:S06]  /*16f0*/  HMMA.16816.F32.BF16 R76, R8, R40, R68 ;  /* 0x00000028084c723c */ /* 0x008fec0000041844 */
[----:B------:R-:W-:Y:S01]  /*1700*/  HMMA.16816.F32.BF16 R68, R32, R44, RZ ;  /* 0x0000002c2044723c */ /* 0x000fe200000418ff */
[----:B------:R-:W-:Y:S05]  /*1710*/  MUFU.TANH R113, R82 ;  /* 0x0000005200717308 */ /* 0x000fea0000002400 */
[-C--:B------:R-:W-:Y:S03]  /*1720*/  HMMA.16816.F32.BF16 R60, R16, R54.reuse, R60 ;  /* 0x00000036103c723c */ /* 0x080fe6000004183c */
[----:B------:R3:W-:Y:S03]  /*1730*/  MUFU.TANH R115, R83 ;  /* 0x0000005300737308 */ /* 0x0007e60000002400 */
[----:B------:R-:W-:Y:S05]  /*1740*/  HMMA.16816.F32.BF16 R64, R12, R54, R64 ;  /* 0x000000360c40723c */ /* 0x000fea0000041840 */
[----:B------:R-:W-:Y:S01]  /*1750*/  MUFU.TANH R103, R84 ;  /* 0x0000005400677308 */ /* 0x000fe20000002400 */
[----:B------:R-:W-:Y:S01]  /*1760*/  FMUL.FTZ R76, R76, UR4 ;  /* 0x000000044c4c7c20 */ /* 0x000fe20008410000 */
[----:B------:R-:W-:Y:S01]  /*1770*/  FMUL.FTZ R77, R77, UR4 ;  /* 0x000000044d4d7c20 */ /* 0x000fe20008410000 */
[----:B------:R-:W-:Y:S01]  /*1780*/  FMUL.FTZ R78, R78, UR4 ;  /* 0x000000044e4e7c20 */ /* 0x000fe20008410000 */
[----:B------:R-:W-:-:S03]  /*1790*/  FMUL.FTZ R79, R79, UR4 ;  /* 0x000000044f4f7c20 */ /* 0x000fc60008410000 */
[----:B----4-:R-:W-:Y:S01]  /*17a0*/  HMMA.16816.F32.BF16 R68, R24, R56, R68 ;  /* 0x000000381844723c */ /* 0x010fe20000041844 */
[----:B------:R-:W4:Y:S05]  /*17b0*/  MUFU.TANH R96, R76 ;  /* 0x0000004c00607308 */ /* 0x000f2a0000002400 */
[----:B---3--:R-:W-:Y:S03]  /*17c0*/  HMMA.16816.F32.BF16 R80, R4, R40, R48 ;  /* 0x000000280450723c */ /* 0x008fe60000041830 */
[----:B------:R-:W3:Y:S03]  /*17d0*/  MUFU.TANH R95, R77 ;  /* 0x0000004d005f7308 */ /* 0x000ee60000002400 */
[----:B------:R-:W-:Y:S05]  /*17e0*/  HMMA.16816.F32.BF16 R48, R28, R44, RZ ;  /* 0x0000002c1c30723c */ /* 0x000fea00000418ff */
[----:B------:R-:W-:Y:S01]  /*17f0*/  MUFU.TANH R117, R78 ;  /* 0x0000004e00757308 */ /* 0x000fe20000002400 */
[----:B------:R-:W-:Y:S01]  /*1800*/  HMMA.16816.F32.BF16 R72, R8, R42, R60 ;  /* 0x0000002a0848723c */ /* 0x000fe2000004183c */
[----:B------:R-:W-:Y:S06]  /*1810*/  LDSM.16.M88.4 R60, [R88+0x5800] ;  /* 0x00580000583c783b */ /* 0x000fec0000000200 */
[----:B------:R1:W-:Y:S05]  /*1820*/  MUFU.TANH R116, R79 ;  /* 0x0000004f00747308 */ /* 0x0003ea0000002400 */
[----:B------:R-:W-:Y:S01]  /*1830*/  FMUL.FTZ R80, R80, UR4 ;  /* 0x0000000450507c20 */ /* 0x000fe20008410000 */
[----:B------:R-:W-:Y:S01]  /*1840*/  FMUL.FTZ R81, R81, UR4 ;  /* 0x0000000451517c20 */ /* 0x000fe20008410000 */
[----:B------:R-:W-:Y:S01]  /*1850*/  FMUL.FTZ R82, R82, UR4 ;  /* 0x0000000452527c20 */ /* 0x000fe20008410000 */
[----:B------:R-:W-:Y:S01]  /*1860*/  FMUL.FTZ R83, R83, UR4 ;  /* 0x0000000453537c20 */ /* 0x000fe20008410000 */
[----:B------:R-:W-:Y:S02]  /*1870*/  MUFU.TANH R94, R80 ;  /* 0x00000050005e7308 */ /* 0x000fe40000002400 */
[----:B------:R-:W-:Y:S01]  /*1880*/  HMMA.16816.F32.BF16 R52, R20, R56, R48 ;  /* 0x000000381434723c */ /* 0x000fe20000041830 */
[----:B------:R-:W4:Y:S05]  /*1890*/  LDSM.16.M88.4 R48, [R227+0x1000] ;  /* 0x00100000e330783b */ /* 0x000f2a0000000200 */
[----:B-1----:R-:W-:Y:S01]  /*18a0*/  HMMA.16816.F32.BF16 R76, R4, R42, R64 ;  /* 0x0000002a044c723c */ /* 0x002fe20000041840 */
[----:B------:R-:W-:Y:S01]  /*18b0*/  FMUL.FTZ R72, R72, UR4 ;  /* 0x0000000448487c20 */ /* 0x000fe20008410000 */
[----:B------:R-:W-:Y:S01]  /*18c0*/  FMUL.FTZ R73, R73, UR4 ;  /* 0x0000000449497c20 */ /* 0x000fe20008410000 */
[----:B------:R-:W-:Y:S01]  /*18d0*/  FMUL.FTZ R74, R74, UR4 ;  /* 0x000000044a4a7c20 */ /* 0x000fe20008410000 */
[----:B------:R-:W-:Y:S01]  /*18e0*/  FMUL.FTZ R75, R75, UR4 ;  /* 0x000000044b4b7c20 */ /* 0x000fe20008410000 */
[----:B------:R-:W1:Y:S01]  /*18f0*/  MUFU.TANH R109, R72 ;  /* 0x00000048006d7308 */ /* 0x000e620000002400 */
[----:B------:R-:W-:Y:S06]  /*1900*/  HMMA.16816.F32.BF16 R40, R32, R46, RZ ;  /* 0x0000002e2028723c */ /* 0x000fec00000418ff */
[----:B--2---:R-:W-:Y:S01]  /*1910*/  HMMA.16816.F32.BF16 R64, R16, R36, R68 ;  /* 0x000000241040723c */ /* 0x004fe20000041844 */
[----:B------:R-:W2:Y:S05]  /*1920*/  MUFU.TANH R111, R73 ;  /* 0x00000049006f7308 */ /* 0x000eaa0000002400 */
[----:B------:R-:W-:Y:S03]  /*1930*/  HMMA.16816.F32.BF16 R68, R28, R46, RZ ;  /* 0x0000002e1c44723c */ /* 0x000fe600000418ff */
[----:B------:R-:W-:Y:S03]  /*1940*/  MUFU.TANH R162, R74 ;  /* 0x0000004a00a27308 */ /* 0x000fe60000002400 */
[----:B------:R-:W-:Y:S01]  /*1950*/  HMMA.16816.F32.BF16 R44, R12, R36, R52 ;  /* 0x000000240c2c723c */ /* 0x000fe20000041834 */
[----:B------:R-:W-:Y:S01]  /*1960*/  FMUL.FTZ R76, R76, UR4 ;  /* 0x000000044c4c7c20 */ /* 0x000fe20008410000 */
[----:B------:R-:W-:Y:S01]  /*1970*/  FMUL.FTZ R77, R77, UR4 ;  /* 0x000000044d4d7c20 */ /* 0x000fe20008410000 */
[----:B------:R-:W-:Y:S01]  /*1980*/  FMUL.FTZ R78, R78, UR4 ;  /* 0x000000044e4e7c20 */ /* 0x000fe20008410000 */
[----:B------:R-:W-:Y:S01]  /*1990*/  FMUL.FTZ R79, R79, UR4 ;  /* 0x000000044f4f7c20 */ /* 0x000fe20008410000 */
[----:B------:R4:W-:Y:S01]  /*19a0*/  MUFU.TANH R160, R75 ;  /* 0x0000004b00a07308 */ /* 0x0009e20000002400 */
[----:B------:R-:W-:Y:S01]  /*19b0*/  HMMA.16816.F32.BF16 R52, R24, R58, R40 ;  /* 0x0000003a1834723c */ /* 0x000fe20000041828 */
[----:B------:R-:W3:Y:S06]  /*19c0*/  LDSM.16.M88.4 R40, [R228+0x1800] ;  /* 0x00180000e428783b */ /* 0x000eec0000000200 */
[----:B------:R-:W-:Y:S08]  /*19d0*/  MUFU.TANH R92, R81 ;  /* 0x00000051005c7308 */ /* 0x000ff00000002400 */
[----:B------:R-:W-:Y:S01]  /*19e0*/  MUFU.TANH R98, R82 ;  /* 0x0000005200627308 */ /* 0x000fe20000002400 */
[----:B----4-:R-:W-:Y:S06]  /*19f0*/  HMMA.16816.F32.BF16 R72, R8, R48, R64 ;  /* 0x000000300848723c */ /* 0x010fec0000041840 */
[----:B------:R-:W-:Y:S01]  /*1a00*/  HMMA.16816.F32.BF16 R64, R20, R58, R68 ;  /* 0x0000003a1440723c */ /* 0x000fe20000041844 */
[----:B------:R4:W-:Y:S05]  /*1a10*/  MUFU.TANH R99, R83 ;  /* 0x0000005300637308 */ /* 0x0009ea0000002400 */
[----:B------:R-:W-:Y:S03]  /*1a20*/  HMMA.16816.F32.BF16 R68, R32, R60, RZ ;  /* 0x0000003c2044723c */ /* 0x000fe600000418ff */
[----:B------:R-:W-:Y:S03]  /*1a30*/  MUFU.TANH R90, R76 ;  /* 0x0000004c005a7308 */ /* 0x000fe60000002400 */
[----:B------:R-:W-:Y:S01]  /*1a40*/  HMMA.16816.F32.BF16 R56, R16, R38, R52 ;  /* 0x000000261038723c */ /* 0x000fe20000041834 */
[----:B------:R-:W1:Y:S04]  /*1a50*/  LDSM.16.M88.4 R52, [R234+0x1800] ;  /* 0x00180000ea34783b */ /* 0x000e680000000200 */
[----:B------:R-:W-:Y:S01]  /*1a60*/  MUFU.TANH R91, R77 ;  /* 0x0000004d005b7308 */ /* 0x000fe20000002400 */
[----:B----4-:R-:W-:Y:S01]  /*1a70*/  HMMA.16816.F32.BF16 R80, R4, R48, R44 ;  /* 0x000000300450723c */ /* 0x010fe2000004182c */
[----:B------:R-:W-:Y:S01]  /*1a80*/  FMUL.FTZ R72, R72, UR4 ;  /* 0x0000000448487c20 */ /* 0x000fe20008410000 */
[----:B------:R-:W-:Y:S01]  /*1a90*/  FMUL.FTZ R73, R73, UR4 ;  /* 0x0000000449497c20 */ /* 0x000fe20008410000 */
[----:B------:R-:W-:Y:S01]  /*1aa0*/  FMUL.FTZ R74, R74, UR4 ;  /* 0x000000044a4a7c20 */ /* 0x000fe20008410000 */
[----:B------:R-:W-:-:S02]  /*1ab0*/  FMUL.FTZ R75, R75, UR4 ;  /* 0x000000044b4b7c20 */ /* 0x000fc40008410000 */
[----:B------:R-:W-:Y:S01]  /*1ac0*/  HMMA.16816.F32.BF16 R44, R28, R60, RZ ;  /* 0x0000003c1c2c723c */ /* 0x000fe200000418ff */
[----:B------:R-:W-:Y:S05]  /*1ad0*/  MUFU.TANH R93, R78 ;  /* 0x0000004e005d7308 */ /* 0x000fea0000002400 */
[----:B------:R-:W-:Y:S01]  /*1ae0*/  HMMA.16816.F32.BF16 R64, R12, R38, R64 ;  /* 0x000000260c40723c */ /* 0x000fe20000041840 */
[----:B------:R-:W4:Y:S02]  /*1af0*/  LDSM.16.M88.4 R36, [R227+0x1800] ;  /* 0x00180000e324783b */ /* 0x000f240000000200 */
[----:B------:R2:W-:Y:S03]  /*1b00*/  MUFU.TANH R97, R79 ;  /* 0x0000004f00617308 */ /* 0x0005e60000002400 */
[----:B---3--:R-:W-:Y:S05]  /*1b10*/  HMMA.16816.F32.BF16 R68, R24, R40, R68 ;  /* 0x000000281844723c */ /* 0x008fea0000041844 */
[----:B------:R-:W-:Y:S01]  /*1b20*/  MUFU.TANH R100, R85 ;  /* 0x0000005500647308 */ /* 0x000fe20000002400 */
[----:B------:R-:W-:Y:S01]  /*1b30*/  FMUL.FTZ R80, R80, UR4 ;  /* 0x0000000450507c20 */ /* 0x000fe20008410000 */
[----:B------:R-:W-:Y:S01]  /*1b40*/  FMUL.FTZ R81, R81, UR4 ;  /* 0x0000000451517c20 */ /* 0x000fe20008410000 */
[----:B------:R-:W-:Y:S01]  /*1b50*/  FMUL.FTZ R82, R82, UR4 ;  /* 0x0000000452527c20 */ /* 0x000fe20008410000 */
[----:B------:R-:W-:-:S04]  /*1b60*/  FMUL.FTZ R83, R83, UR4 ;  /* 0x0000000453537c20 */ /* 0x000fc80008410000 */
[----:B------:R-:W-:Y:S01]  /*1b70*/  MUFU.TANH R107, R86 ;  /* 0x00000056006b7308 */ /* 0x000fe20000002400 */
[----:B--2---:R-:W-:Y:S06]  /*1b80*/  HMMA.16816.F32.BF16 R76, R8, R50, R56 ;  /* 0x00000032084c723c */ /* 0x004fec0000041838 */
[----:B------:R-:W-:Y:S01]  /*1b90*/  HMMA.16816.F32.BF16 R56, R20, R40, R44 ;  /* 0x000000281438723c */ /* 0x000fe2000004182c */
[----:B------:R2:W-:Y:S01]  /*1ba0*/  MUFU.TANH R110, R87 ;  /* 0x00000057006e7308 */ /* 0x0005e20000002400 */
[----:B------:R-:W3:Y:S04]  /*1bb0*/  LDSM.16.M88.4 R44, [R88+0x6000] ;  /* 0x00600000582c783b */ /* 0x000ee80000000200 */
[----:B-1----:R-:W-:Y:S03]  /*1bc0*/  HMMA.16816.F32.BF16 R68, R16, R52, R68 ;  /* 0x000000341044723c */ /* 0x002fe60000041844 */
[----:B------:R-:W1:Y:S08]  /*1bd0*/  MUFU.TANH R179, R72 ;  /* 0x0000004800b37308 */ /* 0x000e700000002400 */
[----:B------:R-:W1:Y:S01]  /*1be0*/  MUFU.TANH R174, R73 ;  /* 0x0000004900ae7308 */ /* 0x000e620000002400 */
[----:B--2---:R-:W-:Y:S01]  /*1bf0*/  HMMA.16816.F32.BF16 R84, R4, R50, R64 ;  /* 0x000000320454723c */ /* 0x004fe20000041840 */
[----:B------:R-:W-:Y:S01]  /*1c00*/  FMUL.FTZ R76, R76, UR4 ;  /* 0x000000044c4c7c20 */ /* 0x000fe20008410000 */
[----:B------:R-:W-:Y:S01]  /*1c10*/  FMUL.FTZ R77, R77, UR4 ;  /* 0x000000044d4d7c20 */ /* 0x000fe20008410000 */
[----:B------:R-:W-:Y:S01]  /*1c20*/  FMUL.FTZ R78, R78, UR4 ;  /* 0x000000044e4e7c20 */ /* 0x000fe20008410000 */
[----:B------:R-:W-:-:S02]  /*1c30*/  FMUL.FTZ R79, R79, UR4 ;  /* 0x000000044f4f7c20 */ /* 0x000fc40008410000 */
[----:B------:R-:W-:Y:S01]  /*1c40*/  HMMA.16816.F32.BF16 R64, R32, R62, RZ ;  /* 0x0000003e2040723c */ /* 0x000fe200000418ff */
[----:B------:R-:W-:Y:S05]  /*1c50*/  MUFU.TANH R169, R74 ;  /* 0x0000004a00a97308 */ /* 0x000fea0000002400 */
[----:B------:R-:W-:Y:S01]  /*1c60*/  HMMA.16816.F32.BF16 R48, R12, R52, R56 ;  /* 0x000000340c30723c */ /* 0x000fe20000041838 */
[----:B------:R-:W2:Y:S02]  /*1c70*/  LDSM.16.M88.4 R56, [R228+0x2000] ;  /* 0x00200000e438783b */ /* 0x000ea40000000200 */
[----:B------:R4:W-:Y:S08]  /*1c80*/  MUFU.TANH R163, R75 ;  /* 0x0000004b00a37308 */ /* 0x0009f00000002400 */
[----:B------:R-:W1:Y:S01]  /*1c90*/  MUFU.TANH R134, R76 ;  /* 0x0000004c00867308 */ /* 0x000e620000002400 */
[----:B------:R-:W-:Y:S01]  /*1ca0*/  FMUL.FTZ R84, R84, UR4 ;  /* 0x0000000454547c20 */ /* 0x000fe20008410000 */
[----:B------:R-:W-:Y:S01]  /*1cb0*/  FMUL.FTZ R85, R85, UR4 ;  /* 0x0000000455557c20 */ /* 0x000fe20008410000 */
[----:B------:R-:W-:Y:S01]  /*1cc0*/  FMUL.FTZ R86, R86, UR4 ;  /* 0x0000000456567c20 */ /* 0x000fe20008410000 */
[----:B------:R-:W-:-:S04]  /*1cd0*/  FMUL.FTZ R87, R87, UR4 ;  /* 0x0000000457577c20 */ /* 0x000fc80008410000 */
[----:B------:R-:W1:Y:S01]  /*1ce0*/  MUFU.TANH R122, R77 ;  /* 0x0000004d007a7308 */ /* 0x000e620000002400 */
[----:B----4-:R-:W-:Y:S06]  /*1cf0*/  HMMA.16816.F32.BF16 R72, R28, R62, RZ ;  /* 0x0000003e1c48723c */ /* 0x010fec00000418ff */
[-C--:B------:R-:W-:Y:S01]  /*1d00*/  HMMA.16816.F32.BF16 R60, R24, R42.reuse, R64 ;  /* 0x0000002a183c723c */ /* 0x080fe20000041840 */
[----:B------:R-:W-:Y:S08]  /*1d10*/  MUFU.TANH R167, R78 ;  /* 0x0000004e00a77308 */ /* 0x000ff00000002400 */
[----:B------:R4:W-:Y:S08]  /*1d20*/  MUFU.TANH R159, R79 ;  /* 0x0000004f009f7308 */ /* 0x0009f00000002400 */
[----:B------:R-:W-:Y:S01]  /*1d30*/  MUFU.TANH R114, R84 ;  /* 0x0000005400727308 */ /* 0x000fe20000002400 */
[----:B------:R-:W-:Y:S01]  /*1d40*/  HMMA.16816.F32.BF16 R64, R20, R42, R72 ;  /* 0x0000002a1440723c */ /* 0x000fe20000041848 */
[----:B------:R-:W1:Y:S05]  /*1d50*/  LDSM.16.M88.4 R40, [R234+0x2000] ;  /* 0x00200000ea28783b */ /* 0x000e6a0000000200 */
[-C--:B------:R-:W-:Y:S01]  /*1d60*/  HMMA.16816.F32.BF16 R72, R4, R36.reuse, R48 ;  /* 0x000000240448723c */ /* 0x080fe20000041830 */
[----:B------:R-:W-:Y:S05]  /*1d70*/  MUFU.TANH R112, R85 ;  /* 0x0000005500707308 */ /* 0x000fea0000002400 */
[----:B----4-:R-:W-:Y:S03]  /*1d80*/  HMMA.16816.F32.BF16 R76, R8, R36, R68 ;  /* 0x00000024084c723c */ /* 0x010fe60000041844 */
[----:B------:R-:W-:Y:S03]  /*1d90*/  MUFU.TANH R139, R86 ;  /* 0x00000056008b7308 */ /* 0x000fe60000002400 */
[-C--:B---3--:R-:W-:Y:S05]  /*1da0*/  HMMA.16816.F32.BF16 R68, R32, R44.reuse, RZ ;  /* 0x0000002c2044723c */ /* 0x088fea00000418ff */
[----:B------:R3:W-:Y:S01]  /*1db0*/  MUFU.TANH R141, R87 ;  /* 0x00000057008d7308 */ /* 0x0007e20000002400 */
[----:B------:R-:W-:Y:S06]  /*1dc0*/  HMMA.16816.F32.BF16 R48, R28, R44, RZ ;  /* 0x0000002c1c30723c */ /* 0x000fec00000418ff */
[-C--:B------:R-:W-:Y:S01]  /*1dd0*/  HMMA.16816.F32.BF16 R64, R12, R54.reuse, R64 ;  /* 0x000000360c40723c */ /* 0x080fe20000041840 */
[----:B------:R-:W-:Y:S01]  /*1de0*/  FMUL.FTZ R72, R72, UR4 ;  /* 0x0000000448487c20 */ /* 0x000fe20008410000 */
[----:B------:R-:W-:Y:S01]  /*1df0*/  FMUL.FTZ R73, R73, UR4 ;  /* 0x0000000449497c20 */ /* 0x000fe20008410000 */
[----:B------:R-:W-:Y:S01]  /*1e00*/  FMUL.FTZ R74, R74, UR4 ;  /* 0x000000044a4a7c20 */ /* 0x000fe20008410000 */
[----:B------:R-:W-:Y:S01]  /*1e10*/  FMUL.FTZ R75, R75, UR4 ;  /* 0x000000044b4b7c20 */ /* 0x000fe20008410000 */
[----:B------:R-:W-:Y:S01]  /*1e20*/  MUFU.TANH R166, R72 ;  /* 0x0000004800a67308 */ /* 0x000fe20000002400 */
[----:B------:R-:W-:Y:S01]  /*1e30*/  HMMA.16816.F32.BF16 R60, R16, R54, R60 ;  /* 0x00000036103c723c */ /* 0x000fe2000004183c */
[----:B------:R-:W-:Y:S01]  /*1e40*/  FMUL.FTZ R76, R76, UR4 ;  /* 0x000000044c4c7c20 */ /* 0x000fe20008410000 */
[----:B------:R-:W-:Y:S01]  /*1e50*/  FMUL.FTZ R77, R77, UR4 ;  /* 0x000000044d4d7c20 */ /* 0x000fe20008410000 */
[----:B------:R-:W-:Y:S01]  /*1e60*/  FMUL.FTZ R78, R78, UR4 ;  /* 0x000000044e4e7c20 */ /* 0x000fe20008410000 */
[----:B------:R-:W-:-:S02]  /*1e70*/  FMUL.FTZ R79, R79, UR4 ;  /* 0x000000044f4f7c20 */ /* 0x000fc40008410000 */
[-C--:B--2---:R-:W-:Y:S01]  /*1e80*/  HMMA.16816.F32.BF16 R68, R24, R56.reuse, R68 ;  /* 0x000000381844723c */ /* 0x084fe20000041844 */
[----:B------:R-:W2:Y:S05]  /*1e90*/  MUFU.TANH R189, R76 ;  /* 0x0000004c00bd7308 */ /* 0x000eaa0000002400 */
[----:B------:R-:W-:Y:S01]  /*1ea0*/  HMMA.16816.F32.BF16 R52, R20, R56, R48 ;  /* 0x000000381434723c */ /* 0x000fe20000041830 */
[----:B------:R-:W4:Y:S02]  /*1eb0*/  LDSM.16.M88.4 R48, [R227+0x2000] ;  /* 0x00200000e330783b */ /* 0x000f240000000200 */
[----:B------:R-:W2:Y:S03]  /*1ec0*/  MUFU.TANH R184, R77 ;  /* 0x0000004d00b87308 */ /* 0x000ea60000002400 */
[----:B---3--:R-:W-:Y:S05]  /*1ed0*/  HMMA.16816.F32.BF16 R84, R4, R38, R64 ;  /* 0x000000260454723c */ /* 0x008fea0000041840 */
[----:B------:R-:W-:Y:S01]  /*1ee0*/  MUFU.TANH R178, R78 ;  /* 0x0000004e00b27308 */ /* 0x000fe20000002400 */
[----:B------:R-:W-:Y:S06]  /*1ef0*/  HMMA.16816.F32.BF16 R64, R32, R46, RZ ;  /* 0x0000002e2040723c */ /* 0x000fec00000418ff */
[----:B-1----:R-:W-:Y:S01]  /*1f00*/  HMMA.16816.F32.BF16 R68, R16, R40, R68 ;  /* 0x000000281044723c */ /* 0x002fe20000041844 */
[----:B------:R1:W-:Y:S08]  /*1f10*/  MUFU.TANH R173, R79 ;  /* 0x0000004f00ad7308 */ /* 0x0003f00000002400 */
[----:B------:R-:W-:Y:S03]  /*1f20*/  MUFU.TANH R158, R73 ;  /* 0x00000049009e7308 */ /* 0x000fe60000002400 */
[----:B------:R-:W-:Y:S01]  /*1f30*/  FMUL.FTZ R84, R84, UR4 ;  /* 0x0000000454547c20 */ /* 0x000fe20008410000 */
[----:B------:R-:W-:Y:S01]  /*1f40*/  FMUL.FTZ R85, R85, UR4 ;  /* 0x0000000455557c20 */ /* 0x000fe20008410000 */
[----:B------:R-:W-:Y:S01]  /*1f50*/  FMUL.FTZ R86, R86, UR4 ;  /* 0x0000000456567c20 */ /* 0x000fe20008410000 */
[----:B------:R-:W-:-:S02]  /*1f60*/  FMUL.FTZ R87, R87, UR4 ;  /* 0x0000000457577c20 */ /* 0x000fc40008410000 */
[----:B------:R-:W-:Y:S01]  /*1f70*/  MUFU.TANH R165, R74 ;  /* 0x0000004a00a57308 */ /* 0x000fe20000002400 */
[----:B-1----:R-:W-:Y:S01]  /*1f80*/  HMMA.16816.F32.BF16 R76, R8, R38, R60 ;  /* 0x00000026084c723c */ /* 0x002fe2000004183c */
[----:B------:R-:W1:Y:S05]  /*1f90*/  LDSM.16.M88.4 R60, [R88+0x6800] ;  /* 0x00680000583c783b */ /* 0x000e6a0000000200 */
[----:B------:R-:W-:Y:S01]  /*1fa0*/  HMMA.16816.F32.BF16 R36, R12, R40, R52 ;  /* 0x000000280c24723c */ /* 0x000fe20000041834 */
[----:B------:R3:W-:Y:S05]  /*1fb0*/  MUFU.TANH R171, R75 ;  /* 0x0000004b00ab7308 */ /* 0x0007ea0000002400 */
[----:B------:R-:W-:Y:S03]  /*1fc0*/  HMMA.16816.F32.BF16 R52, R24, R58, R64 ;  /* 0x0000003a1834723c */ /* 0x000fe60000041840 */
[----:B------:R-:W-:Y:S08]  /*1fd0*/  MUFU.TANH R156, R80 ;  /* 0x00000050009c7308 */ /* 0x000ff00000002400 */
[----:B------:R-:W-:Y:S01]  /*1fe0*/  MUFU.TANH R155, R81 ;  /* 0x00000051009b7308 */ /* 0x000fe20000002400 */
[----:B---3--:R-:W-:Y:S01]  /*1ff0*/  HMMA.16816.F32.BF16 R72, R28, R46, RZ ;  /* 0x0000002e1c48723c */ /* 0x008fe200000418ff */
[----:B------:R-:W3:Y:S01]  /*2000*/  LDSM.16.M88.4 R44, [R228+0x2800] ;  /* 0x00280000e42c783b */ /* 0x000ee20000000200 */
[----:B------:R-:W-:Y:S01]  /*2010*/  FMUL.FTZ R76, R76, UR4 ;  /* 0x000000044c4c7c20 */ /* 0x000fe20008410000 */
[----:B------:R-:W-:Y:S01]  /*2020*/  FMUL.FTZ R77, R77, UR4 ;  /* 0x000000044d4d7c20 */ /* 0x000fe20008410000 */
[----:B------:R-:W-:Y:S01]  /*2030*/  FMUL.FTZ R78, R78, UR4 ;  /* 0x000000044e4e7c20 */ /* 0x000fe20008410000 */
[----:B------:R-:W-:-:S02]  /*2040*/  FMUL.FTZ R79, R79, UR4 ;  /* 0x000000044f4f7c20 */ /* 0x000fc40008410000 */
[----:B------:R-:W2:Y:S08]  /*2050*/  MUFU.TANH R142, R76 ;  /* 0x0000004c008e7308 */ /* 0x000eb00000002400 */
[----:B------:R-:W2:Y:S08]  /*2060*/  MUFU.TANH R140, R77 ;  /* 0x0000004d008c7308 */ /* 0x000eb00000002400 */
[----:B------:R-:W-:Y:S01]  /*2070*/  MUFU.TANH R177, R78 ;  /* 0x0000004e00b17308 */ /* 0x000fe20000002400 */
[----:B------:R-:W-:Y:S06]  /*2080*/  HMMA.16816.F32.BF16 R64, R20, R58, R72 ;  /* 0x0000003a1440723c */ /* 0x000fec0000041848 */
[----:B------:R-:W-:Y:S01]  /*2090*/  HMMA.16816.F32.BF16 R56, R16, R42, R52 ;  /* 0x0000002a1038723c */ /* 0x000fe20000041834 */
[----:B------:R4:W-:Y:S01]  /*20a0*/  MUFU.TANH R170, R79 ;  /* 0x0000004f00aa7308 */ /* 0x0009e20000002400 */
[----:B------:R-:W2:Y:S07]  /*20b0*/  LDSM.16.M88.4 R52, [R234+0x2800] ;  /* 0x00280000ea34783b */ /* 0x000eae0000000200 */
[----:B------:R-:W-:Y:S08]  /*20c0*/  MUFU.TANH R161, R82 ;  /* 0x0000005200a17308 */ /* 0x000ff00000002400 */
[----:B------:R3:W-:Y:S01]  /*20d0*/  MUFU.TANH R172, R83 ;  /* 0x0000005300ac7308 */ /* 0x0007e20000002400 */
[----:B----4-:R-:W-:Y:S06]  /*20e0*/  HMMA.16816.F32.BF16 R76, R8, R48, R68 ;  /* 0x00000030084c723c */ /* 0x010fec0000041844 */
[----:B-1----:R-:W-:Y:S01]  /*20f0*/  HMMA.16816.F32.BF16 R68, R32, R60, RZ ;  /* 0x0000003c2044723c */ /* 0x002fe200000418ff */
[----:B------:R-:W-:Y:S05]  /*2100*/  MUFU.TANH R121, R84 ;  /* 0x0000005400797308 */ /* 0x000fea0000002400 */
[----:B------:R-:W-:Y:S03]  /*2110*/  HMMA.16816.F32.BF16 R64, R12, R42, R64 ;  /* 0x0000002a0c40723c */ /* 0x000fe60000041840 */
[----:B------:R-:W-:Y:S03]  /*2120*/  MUFU.TANH R120, R85 ;  /* 0x0000005500787308 */ /* 0x000fe60000002400 */
[----:B---3--:R-:W-:Y:S05]  /*2130*/  HMMA.16816.F32.BF16 R80, R4, R48, R36 ;  /* 0x000000300450723c */ /* 0x008fea0000041824 */
[----:B------:R-:W-:Y:S01]  /*2140*/  MUFU.TANH R138, R86 ;  /* 0x00000056008a7308 */ /* 0x000fe20000002400 */
[----:B------:R-:W-:Y:S01]  /*2150*/  HMMA.16816.F32.BF16 R36, R28, R60, RZ ;  /* 0x0000003c1c24723c */ /* 0x000fe200000418ff */
[----:B------:R-:W-:Y:S01]  /*2160*/  FMUL.FTZ R76, R76, UR4 ;  /* 0x000000044c4c7c20 */ /* 0x000fe20008410000 */
[----:B------:R-:W-:Y:S01]  /*2170*/  FMUL.FTZ R77, R77, UR4 ;  /* 0x000000044d4d7c20 */ /* 0x000fe20008410000 */
[----:B------:R-:W-:Y:S01]  /*2180*/  FMUL.FTZ R78, R78, UR4 ;  /* 0x000000044e4e7c20 */ /* 0x000fe20008410000 */
[----:B------:R-:W-:-:S02]  /*2190*/  FMUL.FTZ R79, R79, UR4 ;  /* 0x000000044f4f7c20 */ /* 0x000fc40008410000 */
[----:B------:R-:W-:Y:S01]  /*21a0*/  HMMA.16816.F32.BF16 R68, R24, R44, R68 ;  /* 0x0000002c1844723c */ /* 0x000fe20000041844 */
[----:B------:R1:W-:Y:S05]  /*21b0*/  MUFU.TANH R147, R87 ;  /* 0x0000005700937308 */ /* 0x0003ea0000002400 */
[----:B------:R-:W-:Y:S03]  /*21c0*/  HMMA.16816.F32.BF16 R72, R8, R50, R56 ;  /* 0x000000320848723c */ /* 0x000fe60000041838 */
[----:B------:R-:W3:Y:S03]  /*21d0*/  MUFU.TANH R197, R76 ;  /* 0x0000004c00c57308 */ /* 0x000ee60000002400 */
[----:B------:R-:W-:Y:S01]  /*21e0*/  HMMA.16816.F32.BF16 R56, R32, R62, RZ ;  /* 0x0000003e2038723c */ /* 0x000fe200000418ff */
[----:B------:R-:W-:Y:S01]  /*21f0*/  FMUL.FTZ R80, R80, UR4 ;  /* 0x0000000450507c20 */ /* 0x000fe20008410000 */
[----:B------:R-:W-:Y:S01]  /*2200*/  FMUL.FTZ R81, R81, UR4 ;  /* 0x0000000451517c20 */ /* 0x000fe20008410000 */
[----:B------:R-:W-:Y:S01]  /*2210*/  FMUL.FTZ R82, R82, UR4 ;  /* 0x0000000452527c20 */ /* 0x000fe20008410000 */
[----:B------:R-:W-:Y:S01]  /*2220*/  FMUL.FTZ R83, R83, UR4 ;  /* 0x0000000453537c20 */ /* 0x000fe20008410000 */
[----:B------:R-:W4:Y:S01]  /*2230*/  MUFU.TANH R194, R77 ;  /* 0x0000004d00c27308 */ /* 0x000f220000002400 */
[----:B------:R-:W-:Y:S01]  /*2240*/  HMMA.16816.F32.BF16 R40, R20, R44, R36 ;  /* 0x0000002c1428723c */ /* 0x000fe20000041824 */
[----:B------:R-:W3:Y:S05]  /*2250*/  LDSM.16.M88.4 R36, [R227+0x2800] ;  /* 0x00280000e324783b */ /* 0x000eea0000000200 */
[----:B-1----:R-:W-:Y:S01]  /*2260*/  HMMA.16816.F32.BF16 R84, R4, R50, R64 ;  /* 0x000000320454723c */ /* 0x002fe20000041840 */
[----:B------:R-:W1:Y:S01]  /*2270*/  LDSM.16.M88.4 R48, [R88+0x7000] ;  /* 0x007000005830783b */ /* 0x000e620000000200 */
[----:B------:R-:W-:Y:S04]  /*2280*/  MUFU.TANH R188, R78 ;  /* 0x0000004e00bc7308 */ /* 0x000fe80000002400 */
[----:B--2---:R-:W-:Y:S01]  /*2290*/  HMMA.16816.F32.BF16 R64, R16, R52, R68 ;  /* 0x000000341040723c */ /* 0x004fe20000041844 */
[----:B------:R-:W-:Y:S01]  /*22a0*/  FMUL.FTZ R72, R72, UR4 ;  /* 0x0000000448487c20 */ /* 0x000fe20008410000 */
[----:B------:R-:W-:Y:S01]  /*22b0*/  FMUL.FTZ R73, R73, UR4 ;  /* 0x0000000449497c20 */ /* 0x000fe20008410000 */
[----:B------:R-:W-:Y:S01]  /*22c0*/  FMUL.FTZ R74, R74, UR4 ;  /* 0x000000044a4a7c20 */ /* 0x000fe20008410000 */
[----:B------:R3:W-:Y:S01]  /*22d0*/  MUFU.TANH R182, R79 ;  /* 0x0000004f00b67308 */ /* 0x0007e20000002400 */
[----:B------:R-:W-:Y:S01]  /*22e0*/  FMUL.FTZ R75, R75, UR4 ;  /* 0x000000044b4b7c20 */ /* 0x000fe20008410000 */
[----:B------:R-:W-:Y:S06]  /*22f0*/  HMMA.16816.F32.BF16 R68, R28, R62, RZ ;  /* 0x0000003e1c44723c */ /* 0x000fec00000418ff */
[----:B------:R-:W-:Y:S01]  /*2300*/  HMMA.16816.F32.BF16 R40, R12, R52, R40 ;  /* 0x000000340c28723c */ /* 0x000fe20000041828 */
[----:B------:R-:W-:Y:S05]  /*2310*/  MUFU.TANH R176, R80 ;  /* 0x0000005000b07308 */ /* 0x000fea0000002400 */
[----:B------:R-:W-:Y:S01]  /*2320*/  HMMA.16816.F32.BF16 R60, R24, R46, R56 ;  /* 0x0000002e183c723c */ /* 0x000fe20000041838 */
[----:B------:R-:W2:Y:S01]  /*2330*/  LDSM.16.M88.4 R56, [R228+0x3000] ;  /* 0x00300000e438783b */ /* 0x000ea20000000200 */
[----:B------:R-:W-:Y:S01]  /*2340*/  FMUL.FTZ R84, R84, UR4 ;  /* 0x0000000454547c20 */ /* 0x000fe20008410000 */
[----:B------:R-:W-:Y:S01]  /*2350*/  MUFU.TANH R168, R81 ;  /* 0x0000005100a87308 */ /* 0x000fe20000002400 */
[----:B------:R-:W-:Y:S01]  /*2360*/  FMUL.FTZ R85, R85, UR4 ;  /* 0x0000000455557c20 */ /* 0x000fe20008410000 */
[----:B------:R-:W-:Y:S01]  /*2370*/  FMUL.FTZ R86, R86, UR4 ;  /* 0x0000000456567c20 */ /* 0x000fe20008410000 */
[----:B------:R-:W-:Y:S01]  /*2380*/  FMUL.FTZ R87, R87, UR4 ;  /* 0x0000000457577c20 */ /* 0x000fe20008410000 */
[----:B---3--:R-:W-:Y:S04]  /*2390*/  HMMA.16816.F32.BF16 R76, R8, R36, R64 ;  /* 0x00000024084c723c */ /* 0x008fe80000041840 */
[----:B------:R-:W-:Y:S02]  /*23a0*/  MUFU.TANH R175, R82 ;  /* 0x0000005200af7308 */ /* 0x000fe40000002400 */
[----:B------:R-:W-:Y:S06]  /*23b0*/  HMMA.16816.F32.BF16 R68, R20, R46, R68 ;  /* 0x0000002e1444723c */ /* 0x000fec0000041844 */
[----:B------:R3:W-:Y:S01]  /*23c0*/  MUFU.TANH R181, R83 ;  /* 0x0000005300b57308 */ /* 0x0007e20000002400 */
[----:B-1----:R-:W-:Y:S07]  /*23d0*/  HMMA.16816.F32.BF16 R64, R32, R48, RZ ;  /* 0x000000302040723c */ /* 0x002fee00000418ff */
[----:B------:R-:W1:Y:S01]  /*23e0*/  MUFU.TANH R148, R72 ;  /* 0x0000004800947308 */ /* 0x000e620000002400 */
[----:B------:R-:W-:Y:S03]  /*23f0*/  HMMA.16816.F32.BF16 R44, R16, R54, R60 ;  /* 0x00000036102c723c */ /* 0x000fe6000004183c */
[----:B------:R-:W-:-:S04]  /*2400*/  FMUL.FTZ R76, R76, UR4 ;  /* 0x000000044c4c7c20 */ /* 0x000fc80008410000 */
[----:B------:R-:W1:Y:S01]  /*2410*/  MUFU.TANH R146, R73 ;  /* 0x0000004900927308 */ /* 0x000e620000002400 */
[----:B---3--:R-:W-:Y:S01]  /*2420*/  HMMA.16816.F32.BF16 R80, R4, R36, R40 ;  /* 0x000000240450723c */ /* 0x008fe20000041828 */
[----:B------:R-:W3:Y:S01]  /*2430*/  LDSM.16.M88.4 R40, [R234+0x3000] ;  /* 0x00300000ea28783b */ /* 0x000ee20000000200 */
[----:B------:R-:W-:Y:S01]  /*2440*/  FMUL.FTZ R77, R77, UR4 ;  /* 0x000000044d4d7c20 */ /* 0x000fe20008410000 */
[----:B------:R-:W-:Y:S01]  /*2450*/  FMUL.FTZ R78, R78, UR4 ;  /* 0x000000044e4e7c20 */ /* 0x000fe20008410000 */
[----:B------:R-:W-:Y:S02]  /*2460*/  FMUL.FTZ R79, R79, UR4 ;  /* 0x000000044f4f7c20 */ /* 0x000fe40008410000 */
[----:B------:R-:W-:Y:S01]  /*2470*/  HMMA.16816.F32.BF16 R68, R12, R54, R68 ;  /* 0x000000360c44723c */ /* 0x000fe20000041844 */
[----:B------:R-:W-:Y:S05]  /*2480*/  MUFU.TANH R187, R74 ;  /* 0x0000004a00bb7308 */ /* 0x000fea0000002400 */
[----:B--2---:R-:W-:Y:S03]  /*2490*/  HMMA.16816.F32.BF16 R64, R24, R56, R64 ;  /* 0x000000381840723c */ /* 0x004fe60000041840 */
[----:B------:R2:W-:Y:S03]  /*24a0*/  MUFU.TANH R180, R75 ;  /* 0x0000004b00b47308 */ /* 0x0005e60000002400 */
[----:B------:R-:W-:Y:S01]  /*24b0*/  HMMA.16816.F32.BF16 R60, R8, R38, R44 ;  /* 0x00000026083c723c */ /* 0x000fe2000004182c */
[----:B------:R-:W4:Y:S04]  /*24c0*/  LDSM.16.M88.4 R44, [R227+0x3000] ;  /* 0x00300000e32c783b */ /* 0x000f280000000200 */
[----:B------:R-:W1:Y:S01]  /*24d0*/  MUFU.TANH R201, R76 ;  /* 0x0000004c00c97308 */ /* 0x000e620000002400 */
[----:B------:R-:W-:Y:S01]  /*24e0*/  FMUL.FTZ R80, R80, UR4 ;  /* 0x0000000450507c20 */ /* 0x000fe20008410000 */
[----:B------:R-:W-:Y:S01]  /*24f0*/  FMUL.FTZ R81, R81, UR4 ;  /* 0x0000000451517c20 */ /* 0x000fe20008410000 */
[----:B------:R-:W-:Y:S01]  /*2500*/  FMUL.FTZ R82, R82, UR4 ;  /* 0x0000000452527c20 */ /* 0x000fe20008410000 */
[----:B------:R-:W-:-:S04]  /*2510*/  FMUL.FTZ R83, R83, UR4 ;  /* 0x0000000453537c20 */ /* 0x000fc80008410000 */
[----:B------:R-:W1:Y:S01]  /*2520*/  MUFU.TANH R200, R77 ;  /* 0x0000004d00c87308 */ /* 0x000e620000002400 */
[----:B--2---:R-:W-:Y:S07]  /*2530*/  HMMA.16816.F32.BF16 R72, R28, R48, RZ ;  /* 0x000000301c48723c */ /* 0x004fee00000418ff */
[----:B------:R-:W-:Y:S03]  /*2540*/  MUFU.TANH R196, R78 ;  /* 0x0000004e00c47308 */ /* 0x000fe60000002400 */
[----:B------:R-:W-:Y:S01]  /*2550*/  FMUL.FTZ R60, R60, UR4 ;  /* 0x000000043c3c7c20 */ /* 0x000fe20008410000 */
[----:B------:R-:W-:Y:S01]  /*2560*/  FMUL.FTZ R61, R61, UR4 ;  /* 0x000000043d3d7c20 */ /* 0x000fe20008410000 */
[----:B------:R-:W-:Y:S01]  /*2570*/  FMUL.FTZ R62, R62, UR4 ;  /* 0x000000043e3e7c20 */ /* 0x000fe20008410000 */
[----:B------:R-:W-:-:S02]  /*2580*/  FMUL.FTZ R63, R63, UR4 ;  /* 0x000000043f3f7c20 */ /* 0x000fc40008410000 */
[----:B------:R2:W-:Y:S08]  /*2590*/  MUFU.TANH R191, R79 ;  /* 0x0000004f00bf7308 */ /* 0x0005f00000002400 */
[----:B------:R-:W1:Y:S01]  /*25a0*/  MUFU.TANH R154, R60 ;  /* 0x0000003c009a7308 */ /* 0x000e620000002400 */
[----:B------:R-:W-:Y:S07]  /*25b0*/  HMMA.16816.F32.BF16 R52, R20, R56, R72 ;  /* 0x000000381434723c */ /* 0x000fee0000041848 */
[----:B------:R-:W1:Y:S01]  /*25c0*/  MUFU.TANH R152, R61 ;  /* 0x0000003d00987308 */ /* 0x000e620000002400 */
[----:B--2---:R-:W-:Y:S01]  /*25d0*/  HMMA.16816.F32.BF16 R76, R4, R38, R68 ;  /* 0x00000026044c723c */ /* 0x004fe20000041844 */
[----:B------:R-:W2:Y:S05]  /*25e0*/  LDSM.16.M88.4 R36, [R88+0x7800] ;  /* 0x007800005824783b */ /* 0x000eaa0000000200 */
[----:B---3--:R-:W-:Y:S01]  /*25f0*/  HMMA.16816.F32.BF16 R68, R16, R40, R64 ;  /* 0x000000281044723c */ /* 0x008fe20000041840 */
[----:B------:R-:W-:Y:S05]  /*2600*/  MUFU.TANH R195, R62 ;  /* 0x0000003e00c37308 */ /* 0x000fea0000002400 */
[----:B------:R-:W-:Y:S03]  /*2610*/  HMMA.16816.F32.BF16 R64, R32, R50, RZ ;  /* 0x000000322040723c */ /* 0x000fe600000418ff */
[----:B------:R3:W-:Y:S03]  /*2620*/  MUFU.TANH R192, R63 ;  /* 0x0000003f00c07308 */ /* 0x0007e60000002400 */
[----:B------:R-:W-:Y:S05]  /*2630*/  HMMA.16816.F32.BF16 R72, R12, R40, R52 ;  /* 0x000000280c48723c */ /* 0x000fea0000041834 */
[----:B------:R-:W-:Y:S01]  /*2640*/  MUFU.TANH R137, R84 ;  /* 0x0000005400897308 */ /* 0x000fe20000002400 */
[----:B------:R-:W-:Y:S01]  /*2650*/  HMMA.16816.F32.BF16 R52, R28, R50, RZ ;  /* 0x000000321c34723c */ /* 0x000fe200000418ff */
[----:B------:R-:W-:Y:S01]  /*2660*/  FMUL.FTZ R76, R76, UR4 ;  /* 0x000000044c4c7c20 */ /* 0x000fe20008410000 */
[----:B------:R-:W-:Y:S01]  /*2670*/  FMUL.FTZ R77, R77, UR4 ;  /* 0x000000044d4d7c20 */ /* 0x000fe20008410000 */
[----:B------:R-:W-:Y:S01]  /*2680*/  FMUL.FTZ R78, R78, UR4 ;  /* 0x000000044e4e7c20 */ /* 0x000fe20008410000 */
[----:B------:R-:W-:-:S02]  /*2690*/  FMUL.FTZ R79, R79, UR4 ;  /* 0x000000044f4f7c20 */ /* 0x000fc40008410000 */
[----:B----4-:R-:W-:Y:S01]  /*26a0*/  HMMA.16816.F32.BF16 R68, R8, R44, R68 ;  /* 0x0000002c0844723c */ /* 0x010fe20000041844 */
[----:B------:R-:W-:Y:S05]  /*26b0*/  MUFU.TANH R123, R85 ;  /* 0x00000055007b7308 */ /* 0x000fea0000002400 */
[----:B------:R-:W-:Y:S03]  /*26c0*/  HMMA.16816.F32.BF16 R48, R24, R58, R64 ;  /* 0x0000003a1830723c */ /* 0x000fe60000041840 */
[----:B------:R-:W-:Y:S03]  /*26d0*/  MUFU.TANH R143, R86 ;  /* 0x00000056008f7308 */ /* 0x000fe60000002400 */
[----:B------:R-:W-:Y:S05]  /*26e0*/  HMMA.16816.F32.BF16 R64, R4, R44, R72 ;  /* 0x0000002c0440723c */ /* 0x000fea0000041848 */
[----:B------:R-:W-:Y:S01]  /*26f0*/  MUFU.TANH R151, R87 ;  /* 0x0000005700977308 */ /* 0x000fe20000002400 */
[----:B---3--:R-:W-:Y:S01]  /*2700*/  HMMA.16816.F32.BF16 R60, R20, R58, R52 ;  /* 0x0000003a143c723c */ /* 0x008fe20000041834 */
[----:B------:R-:W3:Y:S05]  /*2710*/  LDSM.16.M88.4 R56, [R228+0x3800] ;  /* 0x00380000e438783b */ /* 0x000eea0000000200 */
[----:B--2---:R-:W-:Y:S01]  /*2720*/  HMMA.16816.F32.BF16 R52, R32, R36, RZ ;  /* 0x000000242034723c */ /* 0x004fe200000418ff */
[----:B------:R-:W-:Y:S01]  /*2730*/  FMUL.FTZ R68, R68, UR4 ;  /* 0x0000000444447c20 */ /* 0x000fe20008410000 */
[----:B------:R-:W-:Y:S01]  /*2740*/  FMUL.FTZ R69, R69, UR4 ;  /* 0x0000000445457c20 */ /* 0x000fe20008410000 */
[----:B------:R-:W-:Y:S01]  /*2750*/  FMUL.FTZ R70, R70, UR4 ;  /* 0x0000000446467c20 */ /* 0x000fe20008410000 */
[----:B------:R-:W-:Y:S01]  /*2760*/  FMUL.FTZ R0, R71, UR4 ;  /* 0x0000000447007c20 */ /* 0x000fe20008410000 */
[----:B------:R-:W2:Y:S01]  /*2770*/  MUFU.TANH R206, R68 ;  /* 0x0000004400ce7308 */ /* 0x000ea20000002400 */
[----:B------:R-:W-:Y:S06]  /*2780*/  HMMA.16816.F32.BF16 R48, R16, R42, R48 ;  /* 0x0000002a1030723c */ /* 0x000fec0000041830 */
[----:B------:R-:W-:Y:S01]  /*2790*/  HMMA.16816.F32.BF16 R32, R32, R38, RZ ;  /* 0x000000262020723c */ /* 0x000fe200000418ff */
[----:B------:R-:W4:Y:S01]  /*27a0*/  MUFU.TANH R203, R69 ;  /* 0x0000004500cb7308 */ /* 0x000f220000002400 */
[----:B------:R-:W-:Y:S01]  /*27b0*/  FMUL.FTZ R64, R64, UR4 ;  /* 0x0000000440407c20 */ /* 0x000fe20008410000 */
[----:B------:R-:W-:Y:S01]  /*27c0*/  FMUL.FTZ R65, R65, UR4 ;  /* 0x0000000441417c20 */ /* 0x000fe20008410000 */
[----:B------:R-:W-:Y:S01]  /*27d0*/  FMUL.FTZ R66, R66, UR4 ;  /* 0x0000000442427c20 */ /* 0x000fe20008410000 */
[----:B------:R-:W-:Y:S01]  /*27e0*/  FMUL.FTZ R67, R67, UR4 ;  /* 0x0000000443437c20 */ /* 0x000fe20008410000 */
[----:B------:R-:W-:Y:S03]  /*27f0*/  HMMA.16816.F32.BF16 R40, R12, R42, R60 ;  /* 0x0000002a0c28723c */ /* 0x000fe6000004183c */
[----:B------:R1:W-:Y:S08]  /*2800*/  MUFU.TANH R207, R70 ;  /* 0x0000004600cf7308 */ /* 0x0003f00000002400 */
[----:B------:R2:W-:Y:S01]  /*2810*/  MUFU.TANH R205, R0 ;  /* 0x0000000000cd7308 */ /* 0x0005e20000002400 */
[----:B------:R-:W-:Y:S06]  /*2820*/  HMMA.16816.F32.BF16 R60, R8, R46, R48 ;  /* 0x0000002e083c723c */ /* 0x000fec0000041830 */
[C---:B---3--:R-:W-:Y:S01]  /*2830*/  HMMA.16816.F32.BF16 R48, R24.reuse, R56, R52 ;  /* 0x000000381830723c */ /* 0x048fe20000041834 */
[----:B------:R-:W-:Y:S01]  /*2840*/  MUFU.TANH R186, R80 ;  /* 0x0000005000ba7308 */ /* 0x000fe20000002400 */
[----:B-1----:R-:W1:Y:S04]  /*2850*/  LDSM.16.M88.4 R68, [R234+0x3800] ;  /* 0x00380000ea44783b */ /* 0x002e680000000200 */
[----:B------:R-:W-:Y:S03]  /*2860*/  HMMA.16816.F32.BF16 R52, R24, R58, R32 ;  /* 0x0000003a1834723c */ /* 0x000fe60000041820 */
[----:B------:R-:W-:Y:S01]  /*2870*/  MUFU.TANH R183, R81 ;  /* 0x0000005100b77308 */ /* 0x000fe20000002400 */
[----:B--2---:R-:W-:-:S02]  /*2880*/  FMNMX.FTZ R0, R104, R106, !PT ;  /* 0x0000006a68007209 */ /* 0x004fc40007810000 */
[----:B------:R-:W-:Y:S01]  /*2890*/  HMMA.16816.F32.BF16 R44, R4, R46, R40 ;  /* 0x0000002e042c723c */ /* 0x000fe20000041828 */
[----:B------:R-:W2:Y:S01]  /*28a0*/  LDSM.16.M88.4 R40, [R227+0x3800] ;  /* 0x00380000e328783b */ /* 0x000ea20000000200 */
[----:B------:R-:W-:Y:S01]  /*28b0*/  FMNMX.FTZ R0, R101, R0, !PT ;  /* 0x0000000065007209 */ /* 0x000fe20007810000 */
[----:B------:R-:W-:-:S04]  /*28c0*/  DEPBAR.LE SB0, 0x0 ;  /* 0x000080000000791a */ /* 0x000fc80000000000 */
[----:B------:R-:W-:Y:S01]  /*28d0*/  FMNMX.FTZ R0, R102, R0, !PT ;  /* 0x0000000066007209 */ /* 0x000fe20007810000 */
[C---:B------:R-:W-:Y:S01]  /*28e0*/  HMMA.16816.F32.BF16 R24, R28.reuse, R36, RZ ;  /* 0x000000241c18723c */ /* 0x040fe200000418ff */
[----:B------:R-:W-:Y:S01]  /*28f0*/  FMUL.FTZ R60, R60, UR4 ;  /* 0x000000043c3c7c20 */ /* 0x000fe20008410000 */
[----:B------:R-:W-:Y:S01]  /*2900*/  FMUL.FTZ R61, R61, UR4 ;  /* 0x000000043d3d7c20 */ /* 0x000fe20008410000 */
[----:B------:R-:W-:Y:S01]  /*2910*/  FMNMX.FTZ R0, R96, R0, !PT ;  /* 0x0000000060007209 */ /* 0x000fe20007810000 */
[----:B------:R-:W-:Y:S01]  /*2920*/  FMUL.FTZ R62, R62, UR4 ;  /* 0x000000043e3e7c20 */ /* 0x000fe20008410000 */
[----:B------:R-:W3:Y:S01]  /*2930*/  MUFU.TANH R153, R60 ;  /* 0x0000003c00997308 */ /* 0x000ee20000002400 */
[----:B------:R-:W-:Y:S01]  /*2940*/  HMMA.16816.F32.BF16 R28, R28, R38, RZ ;  /* 0x000000261c1c723c */ /* 0x000fe200000418ff */
[----:B------:R-:W-:Y:S01]  /*2950*/  FMNMX.FTZ R0, R95, R0, !PT ;  /* 0x000000005f007209 */ /* 0x000fe20007810000 */
[----:B------:R-:W-:-:S03]  /*2960*/  FMUL.FTZ R36, R63, UR4 ;  /* 0x000000043f247c20 */ /* 0x000fc60008410000 */
[----:B------:R-:W-:Y:S02]  /*2970*/  FMNMX.FTZ R0, R109, R0, !PT ;  /* 0x000000006d007209 */ /* 0x000fe40007810000 */
[----:B------:R4:W-:Y:S02]  /*2980*/  MUFU.TANH R185, R36 ;  /* 0x0000002400b97308 */ /* 0x0009e40000002400 */
[----:B------:R-:W-:-:S04]  /*2990*/  FMNMX.FTZ R0, R111, R0, !PT ;  /* 0x000000006f007209 */ /* 0x000fc80007810000 */
[----:B------:R-:W-:Y:S02]  /*29a0*/  FMNMX.FTZ R0, R179, R0, !PT ;  /* 0x00000000b3007209 */ /* 0x000fe40007810000 */
[----:B------:R-:W3:Y:S01]  /*29b0*/  MUFU.TANH R149, R61 ;  /* 0x0000003d00957308 */ /* 0x000ee20000002400 */
[----:B-1----:R-:W-:Y:S01]  /*29c0*/  HMMA.16816.F32.BF16 R32, R16, R68, R48 ;  /* 0x000000441020723c */ /* 0x002fe20000041830 */
[----:B------:R-:W-:-:S04]  /*29d0*/  FMNMX.FTZ R0, R174, R0, !PT ;  /* 0x00000000ae007209 */ /* 0x000fc80007810000 */
[----:B------:R-:W-:Y:S01]  /*29e0*/  FMNMX.FTZ R0, R134, R0, !PT ;  /* 0x0000000086007209 */ /* 0x000fe20007810000 */
[----:B------:R-:W-:Y:S01]  /*29f0*/  HMMA.16816.F32.BF16 R24, R20, R56, R24 ;  /* 0x000000381418723c */ /* 0x000fe20000041818 */
[----:B------:R-:W-:Y:S02]  /*2a00*/  MUFU.TANH R193, R82 ;  /* 0x0000005200c17308 */ /* 0x000fe40000002400 */
[----:B------:R-:W-:-:S03]  /*2a10*/  FMNMX.FTZ R0, R122, R0, !PT ;  /* 0x000000007a007209 */ /* 0x000fc60007810000 */
[----:B----4-:R-:W-:Y:S03]  /*2a20*/  HMMA.16816.F32.BF16 R36, R16, R70, R52 ;  /* 0x000000461024723c */ /* 0x010fe60000041834 */
[----:B------:R-:W-:Y:S03]  /*2a30*/  MUFU.TANH R190, R83 ;  /* 0x0000005300be7308 */ /* 0x000fe60000002400 */
[----:B------:R-:W-:Y:S01]  /*2a40*/  HMMA.16816.F32.BF16 R20, R20, R58, R28 ;  /* 0x0000003a1414723c */ /* 0x000fe2000004181c */
[----:B------:R-:W-:Y:S01]  /*2a50*/  FMUL.FTZ R16, R44, UR4 ;  /* 0x000000042c107c20 */ /* 0x000fe20008410000 */
[----:B------:R-:W-:-:S03]  /*2a60*/  FMUL.FTZ R17, R45, UR4 ;  /* 0x000000042d117c20 */ /* 0x000fc60008410000 */
[----:B------:R1:W-:Y:S01]  /*2a70*/  MUFU.TANH R132, R16 ;  /* 0x0000001000847308 */ /* 0x0003e20000002400 */
[----:B--2---:R-:W-:Y:S06]  /*2a80*/  HMMA.16816.F32.BF16 R32, R8, R40, R32 ;  /* 0x000000280820723c */ /* 0x004fec0000041820 */
[----:B------:R-:W-:Y:S01]  /*2a90*/  HMMA.16816.F32.BF16 R24, R12, R68, R24 ;  /* 0x000000440c18723c */ /* 0x000fe20000041818 */
[----:B------:R-:W-:Y:S05]  /*2aa0*/  MUFU.TANH R145, R76 ;  /* 0x0000004c00917308 */ /* 0x000fea0000002400 */
[----:B------:R-:W-:Y:S03]  /*2ab0*/  HMMA.16816.F32.BF16 R36, R8, R42, R36 ;  /* 0x0000002a0824723c */ /* 0x000fe60000041824 */
[----:B------:R-:W-:Y:S01]  /*2ac0*/  MUFU.TANH R144, R77 ;  /* 0x0000004d00907308 */ /* 0x000fe20000002400 */
[----:B-1----:R-:W-:-:S02]  /*2ad0*/  FMNMX.FTZ R16, R189, R0, !PT ;  /* 0x00000000bd107209 */ /* 0x002fc40007810000 */
[----:B------:R-:W-:Y:S01]  /*2ae0*/  FMNMX.FTZ R0, R108, R105, !PT ;  /* 0x000000696c007209 */ /* 0x000fe20007810000 */
[----:B------:R-:W-:Y:S01]  /*2af0*/  HMMA.16816.F32.BF16 R12, R12, R70, R20 ;  /* 0x000000460c0c723c */ /* 0x000fe20000041814 */
[----:B------:R-:W-:Y:S02]  /*2b00*/  FMNMX.FTZ R16, R184, R16, !PT ;  /* 0x00000010b8107209 */ /* 0x000fe40007810000 */
[----:B------:R-:W-:Y:S01]  /*2b10*/  FMNMX.FTZ R0, R103, R0, !PT ;  /* 0x0000000067007209 */ /* 0x000fe20007810000 */
[----:B------:R-:W-:Y:S01]  /*2b20*/  MUFU.TANH R157, R78 ;  /* 0x0000004e009d7308 */ /* 0x000fe20000002400 */
[----:B------:R-:W-:Y:S01]  /*2b30*/  FMNMX.FTZ R16, R142, R16, !PT ;  /* 0x000000108e107209 */ /* 0x000fe20007810000 */
[----:B------:R-:W-:Y:S01]  /*2b40*/  FMUL.FTZ R9, R32, UR4 ;  /* 0x0000000420097c20 */ /* 0x000fe20008410000 */
[----:B------:R-:W-:Y:S02]  /*2b50*/  FMNMX.FTZ R0, R100, R0, !PT ;  /* 0x0000000064007209 */ /* 0x000fe40007810000 */
[----:B------:R-:W-:-:S02]  /*2b60*/  FMNMX.FTZ R16, R140, R16, !PT ;  /* 0x000000108c107209 */ /* 0x000fc40007810000 */
[----:B------:R-:W-:Y:S01]  /*2b70*/  FMNMX.FTZ R0, R94, R0, !PT ;  /* 0x000000005e007209 */ /* 0x000fe20007810000 */
[----:B------:R1:W2:Y:S01]  /*2b80*/  MUFU.TANH R129, R9 ;  /* 0x0000000900817308 */ /* 0x0002a20000002400 */
[----:B------:R-:W-:Y:S01]  /*2b90*/  FMNMX.FTZ R16, R197, R16, !PT ;  /* 0x00000010c5107209 */ /* 0x000fe20007810000 */
[----:B------:R-:W-:Y:S01]  /*2ba0*/  HMMA.16816.F32.BF16 R24, R4, R40, R24 ;  /* 0x000000280418723c */ /* 0x000fe20000041818 */
[----:B------:R-:W-:Y:S02]  /*2bb0*/  FMNMX.FTZ R0, R92, R0, !PT ;  /* 0x000000005c007209 */ /* 0x000fe40007810000 */
[----:B------:R-:W-:Y:S02]  /*2bc0*/  FMNMX.FTZ R16, R194, R16, !PT ;  /* 0x00000010c2107209 */ /* 0x000fe40007810000 */
[----:B------:R-:W-:Y:S01]  /*2bd0*/  FMNMX.FTZ R0, R90, R0, !PT ;  /* 0x000000005a007209 */ /* 0x000fe20007810000 */
[----:B------:R-:W-:Y:S01]  /*2be0*/  MUFU.TANH R164, R79 ;  /* 0x0000004f00a47308 */ /* 0x000fe20000002400 */
[----:B------:R-:W-:-:S02]  /*2bf0*/  FMNMX.FTZ R8, R148, R16, !PT ;  /* 0x0000001094087209 */ /* 0x000fc40007810000 */
[----:B------:R-:W-:Y:S01]  /*2c00*/  FMNMX.FTZ R0, R91, R0, !PT ;  /* 0x000000005b007209 */ /* 0x000fe20007810000 */
[----:B------:R-:W-:Y:S01]  /*2c10*/  HMMA.16816.F32.BF16 R20, R4, R42, R12 ;  /* 0x0000002a0414723c */ /* 0x000fe2000004180c */
[----:B------:R-:W-:Y:S02]  /*2c20*/  FMNMX.FTZ R8, R146, R8, !PT ;  /* 0x0000000892087209 */ /* 0x000fe40007810000 */
[----:B------:R-:W-:Y:S01]  /*2c30*/  FMNMX.FTZ R0, R156, R0, !PT ;  /* 0x000000009c007209 */ /* 0x000fe20007810000 */
[----:B------:R-:W-:Y:S01]  /*2c40*/  MUFU.TANH R202, R64 ;  /* 0x0000004000ca7308 */ /* 0x000fe20000002400 */
[----:B------:R-:W-:Y:S01]  /*2c50*/  FMNMX.FTZ R8, R201, R8, !PT ;  /* 0x00000008c9087209 */ /* 0x000fe20007810000 */
[----:B-1----:R-:W-:Y:S01]  /*2c60*/  FMUL.FTZ R9, R33, UR4 ;  /* 0x0000000421097c20 */ /* 0x002fe20008410000 */
[----:B------:R-:W-:Y:S01]  /*2c70*/  FMNMX.FTZ R0, R155, R0, !PT ;  /* 0x000000009b007209 */ /* 0x000fe20007810000 */
[----:B------:R-:W-:Y:S01]  /*2c80*/  FMUL.FTZ R7, R35, UR4 ;  /* 0x0000000423077c20 */ /* 0x000fe20008410000 */
[----:B------:R-:W-:-:S02]  /*2c90*/  FMNMX.FTZ R8, R200, R8, !PT ;  /* 0x00000008c8087209 */ /* 0x000fc40007810000 */
[----:B------:R-:W-:Y:S01]  /*2ca0*/  FMNMX.FTZ R0, R114, R0, !PT ;  /* 0x0000000072007209 */ /* 0x000fe20007810000 */
[----:B------:R1:W4:Y:S01]  /*2cb0*/  MUFU.TANH R75, R9 ;  /* 0x00000009004b7308 */ /* 0x0003220000002400 */
[----:B------:R-:W-:Y:S01]  /*2cc0*/  FMNMX.FTZ R8, R154, R8, !PT ;  /* 0x000000089a087209 */ /* 0x000fe20007810000 */
[----:B------:R-:W-:Y:S01]  /*2cd0*/  FMUL.FTZ R19, R24, UR4 ;  /* 0x0000000418137c20 */ /* 0x000fe20008410000 */
[----:B------:R-:W-:Y:S02]  /*2ce0*/  FMNMX.FTZ R0, R112, R0, !PT ;  /* 0x0000000070007209 */ /* 0x000fe40007810000 */
[----:B------:R-:W-:Y:S02]  /*2cf0*/  FMNMX.FTZ R8, R152, R8, !PT ;  /* 0x0000000898087209 */ /* 0x000fe40007810000 */
[----:B------:R-:W-:Y:S01]  /*2d00*/  FMNMX.FTZ R0, R166, R0, !PT ;  /* 0x00000000a6007209 */ /* 0x000fe20007810000 */
[----:B------:R-:W-:Y:S01]  /*2d10*/  MUFU.TANH R199, R65 ;  /* 0x0000004100c77308 */ /* 0x000fe20000002400 */
[----:B------:R-:W-:-:S02]  /*2d20*/  FMNMX.FTZ R8, R206, R8, !PT ;  /* 0x00000008ce087209 */ /* 0x000fc40007810000 */
[----:B------:R-:W-:Y:S02]  /*2d30*/  FMNMX.FTZ R0, R158, R0, !PT ;  /* 0x000000009e007209 */ /* 0x000fe40007810000 */
[----:B------:R-:W-:Y:S02]  /*2d40*/  FMNMX.FTZ R8, R203, R8, !PT ;  /* 0x00000008cb087209 */ /* 0x000fe40007810000 */
[----:B------:R-:W-:Y:S01]  /*2d50*/  FMNMX.FTZ R4, R121, R0, !PT ;  /* 0x0000000079047209 */ /* 0x000fe20007810000 */
[----:B------:R-:W-:Y:S01]  /*2d60*/  MUFU.TANH R204, R66 ;  /* 0x0000004200cc7308 */ /* 0x000fe20000002400 */
[----:B-1----:R-:W-:Y:S01]  /*2d70*/  FMUL.FTZ R9, R34, UR4 ;  /* 0x0000000422097c20 */ /* 0x002fe20008410000 */
[----:B---3--:R-:W-:Y:S02]  /*2d80*/  FMNMX.FTZ R5, R153, R8, !PT ;  /* 0x0000000899057209 */ /* 0x008fe40007810000 */
[----:B------:R-:W-:Y:S02]  /*2d90*/  FMNMX.FTZ R0, R113, R115, !PT ;  /* 0x0000007371007209 */ /* 0x000fe40007810000 */
[----:B------:R-:W-:-:S02]  /*2da0*/  FMNMX.FTZ R4, R120, R4, !PT ;  /* 0x0000000478047209 */ /* 0x000fc40007810000 */
[----:B------:R1:W-:Y:S01]  /*2db0*/  MUFU.TANH R130, R9 ;  /* 0x0000000900827308 */ /* 0x0003e20000002400 */
[----:B------:R-:W-:Y:S02]  /*2dc0*/  FMNMX.FTZ R5, R149, R5, !PT ;  /* 0x0000000595057209 */ /* 0x000fe40007810000 */
[----:B------:R-:W-:Y:S02]  /*2dd0*/  FMNMX.FTZ R0, R107, R0, !PT ;  /* 0x000000006b007209 */ /* 0x000fe40007810000 */
[----:B------:R-:W-:Y:S02]  /*2de0*/  FMNMX.FTZ R4, R176, R4, !PT ;  /* 0x00000004b0047209 */ /* 0x000fe40007810000 */
[----:B--2---:R-:W-:Y:S01]  /*2df0*/  FMNMX.FTZ R6, R129, R5, !PT ;  /* 0x0000000581067209 */ /* 0x004fe20007810000 */
[----:B------:R-:W-:Y:S01]  /*2e00*/  MUFU.TANH R198, R67 ;  /* 0x0000004300c67308 */ /* 0x000fe20000002400 */
[----:B------:R-:W-:Y:S02]  /*2e10*/  FMNMX.FTZ R0, R110, R0, !PT ;  /* 0x000000006e007209 */ /* 0x000fe40007810000 */
[----:B------:R-:W-:-:S02]  /*2e20*/  FMNMX.FTZ R4, R168, R4, !PT ;  /* 0x00000004a8047209 */ /* 0x000fc40007810000 */
[----:B----4-:R-:W-:Y:S02]  /*2e30*/  FMNMX.FTZ R6, R75, R6, !PT ;  /* 0x000000064b067209 */ /* 0x010fe40007810000 */
[----:B------:R-:W-:Y:S01]  /*2e40*/  FMNMX.FTZ R5, R98, R0, !PT ;  /* 0x0000000062057209 */ /* 0x000fe20007810000 */
[----:B------:R-:W-:Y:S01]  /*2e50*/  MUFU.TANH R150, R62 ;  /* 0x0000003e00967308 */ /* 0x000fe20000002400 */
[----:B-1----:R-:W-:Y:S01]  /*2e60*/  FMUL.FTZ R9, R36, UR4 ;  /* 0x0000000424097c20 */ /* 0x002fe20008410000 */
[----:B------:R-:W-:-:S04]  /*2e70*/  FMNMX.FTZ R0, R137, R4, !PT ;  /* 0x0000000489007209 */ /* 0x000fc80007810000 */
[----:B------:R-:W-:Y:S02]  /*2e80*/  FMNMX.FTZ R18, R123, R0, !PT ;  /* 0x000000007b127209 */ /* 0x000fe40007810000 */
[----:B------:R1:W2:Y:S08]  /*2e90*/  MUFU.TANH R70, R9 ;  /* 0x0000000900467308 */ /* 0x0002b00000002400 */
[----:B------:R-:W-:Y:S08]  /*2ea0*/  MUFU.TANH R128, R7 ;  /* 0x0000000700807308 */ /* 0x000ff00000002400 */
[----:B------:R3:W-:Y:S01]  /*2eb0*/  MUFU.TANH R131, R17 ;  /* 0x0000001100837308 */ /* 0x0007e20000002400 */
[----:B-1----:R-:W-:Y:S01]  /*2ec0*/  FMUL.FTZ R9, R37, UR4 ;  /* 0x0000000425097c20 */ /* 0x002fe20008410000 */
[----:B--2---:R-:W-:-:S06]  /*2ed0*/  FMNMX.FTZ R4, R70, R6, !PT ;  /* 0x0000000646047209 */ /* 0x004fcc0007810000 */
[----:B------:R-:W1:Y:S01]  /*2ee0*/  MUFU.TANH R68, R9 ;  /* 0x0000000900447308 */ /* 0x000e620000002400 */
[----:B---3--:R-:W-:-:S07]  /*2ef0*/  FMUL.FTZ R17, R46, UR4 ;  /* 0x000000042e117c20 */ /* 0x008fce0008410000 */
[----:B------:R2:W3:Y:S01]  /*2f00*/  MUFU.TANH R133, R17 ;  /* 0x0000001100857308 */ /* 0x0004e20000002400 */
[----:B-1----:R-:W-:Y:S01]  /*2f10*/  FMNMX.FTZ R16, R68, R4, !PT ;  /* 0x0000000444107209 */ /* 0x002fe20007810000 */
[----:B--2---:R-:W-:-:S06]  /*2f20*/  FMUL.FTZ R17, R47, UR4 ;  /* 0x000000042f117c20 */ /* 0x004fcc0008410000 */
[----:B------:R1:W2:Y:S02]  /*2f30*/  MUFU.TANH R136, R17 ;  /* 0x0000001100887308 */ /* 0x0002a40000002400 */
[----:B-1----:R-:W-:Y:S01]  /*2f40*/  FMNMX.FTZ R17, R99, R5, !PT ;  /* 0x0000000563117209 */ /* 0x002fe20007810000 */
[----:B------:R-:W-:Y:S06]  /*2f50*/  BAR.SYNC.DEFER_BLOCKING 0x0 ;  /* 0x0000000000007b1d */ /* 0x000fec0000010000 */
[----:B--23--:R-:W-:Y:S05]  /*2f60*/  @!P0 BRA `(.L_x_126) ;  /* 0x0000000000888947 */ /* 0x00cfea0003800000 */
[----:B------:R-:W-:-:S04]  /*2f70*/  LEA.HI.SX32 R0, R223, 0xfffffffe, 0x19 ;  /* 0xfffffffedf007811 */ /* 0x000fc800078fcaff */
[----:B------:R-:W-:Y:S01]  /*2f80*/  SHF.R.S32.HI R5, RZ, 0x1f, R0 ;  /* 0x0000001fff057819 */ /* 0x000fe20000011400 */
[C---:B------:R-:W-:Y:S02]  /*2f90*/  IMAD R4, R0.reuse, UR19, RZ ;  /* 0x0000001300047c24 */ /* 0x040fe4000f8e02ff */
[----:B------:R-:W-:-:S04]  /*2fa0*/  IMAD.WIDE.U32 R6, R0, UR20, R208 ;  /* 0x0000001400067c25 */ /* 0x000fc8000f8e00d0 */
        /* <DEDUP_REMOVED lines=30> */
.L_x_126:
[----:B------:R-:W-:Y:S01]  /*3190*/  FMNMX.FTZ R0, R93, R17, !PT ;  /* 0x000000115d007209 */ /* 0x000fe20007810000 */
[----:B---3--:R-:W1:Y:S01]  /*31a0*/  SHFL.BFLY PT, R6, R16, 0x2, 0x1f ;  /* 0x0c401f0010067f89 */ /* 0x008e6200000e0000 */
[----:B------:R-:W-:Y:S01]  /*31b0*/  FMNMX.FTZ R4, R186, R18, !PT ;  /* 0x00000012ba047209 */ /* 0x000fe20007810000 */
[----:B------:R-:W-:Y:S01]  /*31c0*/  FMUL.FTZ R5, R25, UR4 ;  /* 0x0000000419057c20 */ /* 0x000fe20008410000 */
[----:B------:R-:W-:Y:S01]  /*31d0*/  FMNMX.FTZ R0, R97, R0, !PT ;  /* 0x0000000061007209 */ /* 0x000fe20007810000 */
[----:B------:R-:W-:Y:S01]  /*31e0*/  MUFU.TANH R69, R19 ;  /* 0x0000001300457308 */ /* 0x000fe20000002400 */
[----:B------:R-:W-:Y:S01]  /*31f0*/  FMNMX.FTZ R4, R183, R4, !PT ;  /* 0x00000004b7047209 */ /* 0x000fe20007810000 */
[----:B------:R-:W-:Y:S01]  /*3200*/  STL [R1+0x9c], R234 ;  /* 0x00009cea01007387 */ /* 0x000fe20000100800 */
[----:B------:R-:W-:Y:S01]  /*3210*/  FMNMX.FTZ R0, R161, R0, !PT ;  /* 0x00000000a1007209 */ /* 0x000fe20007810000 */
[----:B------:R-:W-:Y:S01]  /*3220*/  ULDC UR6, c[0x0][0x2ec] ;  /* 0x0000bb0000067ab9 */ /* 0x000fe20000000800 */
[----:B------:R-:W-:Y:S01]  /*3230*/  FMNMX.FTZ R4, R145, R4, !PT ;  /* 0x0000000491047209 */ /* 0x000fe20007810000 */
[----:B------:R-:W-:Y:S01]  /*3240*/  STL [R1+0x98], R242 ;  /* 0x000098f201007387 */ /* 0x000fe20000100800 */
[----:B------:R-:W-:Y:S01]  /*3250*/  FMNMX.FTZ R0, R172, R0, !PT ;  /* 0x00000000ac007209 */ /* 0x000fe20007810000 */
[----:B------:R2:W-:Y:S01]  /*3260*/  MUFU.TANH R210, R5 ;  /* 0x0000000500d27308 */ /* 0x0005e20000002400 */
        /* <DEDUP_REMOVED lines=9> */
[----:B-1----:R-:W-:Y:S01]  /*3300*/  FMNMX.FTZ R74, R16, R6, !PT ;  /* 0x00000006104a7209 */ /* 0x002fe20007810000 */
[----:B------:R-:W-:Y:S01]  /*3310*/  STL [R1+0x88], R230 ;  /* 0x000088e601007387 */ /* 0x000fe20000100800 */
[----:B------:R-:W-:Y:S01]  /*3320*/  FMNMX.FTZ R0, R171, R0, !PT ;  /* 0x00000000ab007209 */ /* 0x000fe20007810000 */
[----:B--2---:R-:W-:Y:S01]  /*3330*/  FMUL.FTZ R5, R20, UR4 ;  /* 0x0000000414057c20 */ /* 0x004fe20008410000 */
[----:B------:R-:W-:Y:S01]  /*3340*/  FMNMX.FTZ R4, R132, R4, !PT ;  /* 0x0000000484047209 */ /* 0x000fe20007810000 */
[----:B------:R-:W1:Y:S01]  /*3350*/  SHFL.BFLY PT, R6, R74, 0x1, 0x1f ;  /* 0x0c201f004a067f89 */ /* 0x000e6200000e0000 */
[----:B------:R-:W-:Y:S01]  /*3360*/  FMNMX.FTZ R0, R138, R0, !PT ;  /* 0x000000008a007209 */ /* 0x000fe20007810000 */
[----:B------:R2:W-:Y:S01]  /*3370*/  MUFU.TANH R212, R5 ;  /* 0x0000000500d47308 */ /* 0x0005e20000002400 */
[----:B------:R-:W-:Y:S01]  /*3380*/  FMNMX.FTZ R4, R131, R4, !PT ;  /* 0x0000000483047209 */ /* 0x000fe20007810000 */
[----:B------:R-:W-:Y:S01]  /*3390*/  STL [R1+0x84], R229 ;  /* 0x000084e501007387 */ /* 0x000fe20000100800 */
[----:B------:R-:W-:-:S03]  /*33a0*/  FMNMX.FTZ R0, R147, R0, !PT ;  /* 0x0000000093007209 */ /* 0x000fc60007810000 */
[----:B------:R-:W-:Y:S01]  /*33b0*/  STL [R1+0x80], R228 ;  /* 0x000080e401007387 */ /* 0x000fe20000100800 */
[----:B------:R-:W-:-:S03]  /*33c0*/  FMNMX.FTZ R0, R175, R0, !PT ;  /* 0x00000000af007209 */ /* 0x000fc60007810000 */
[----:B------:R-:W-:Y:S01]  /*33d0*/  STL [R1+0x7c], R227 ;  /* 0x00007ce301007387 */ /* 0x000fe20000100800 */
[----:B------:R-:W-:-:S03]  /*33e0*/  FMNMX.FTZ R0, R181, R0, !PT ;  /* 0x00000000b5007209 */ /* 0x000fc60007810000 */
[----:B------:R-:W-:Y:S01]  /*33f0*/  STL [R1+0x78], R223 ;  /* 0x000078df01007387 */ /* 0x000fe20000100800 */
[----:B------:R-:W-:Y:S01]  /*3400*/  FMNMX.FTZ R0, R143, R0, !PT ;  /* 0x000000008f007209 */ /* 0x000fe20007810000 */
[----:B--2---:R-:W-:-:S03]  /*3410*/  FMUL.FTZ R5, R21, UR4 ;  /* 0x0000000415057c20 */ /* 0x004fc60008410000 */
[----:B------:R-:W-:Y:S01]  /*3420*/  FMNMX.FTZ R0, R151, R0, !PT ;  /* 0x0000000097007209 */ /* 0x000fe20007810000 */
[----:B------:R2:W3:Y:S01]  /*3430*/  MUFU.TANH R7, R5 ;  /* 0x0000000500077308 */ /* 0x0004e20000002400 */
[----:B-1----:R-:W-:Y:S02]  /*3440*/  FMNMX.FTZ R74, R74, R6, !PT ;  /* 0x000000064a4a7209 */ /* 0x002fe40007810000 */
[----:B------:R-:W-:Y:S02]  /*3450*/  FMNMX.FTZ R0, R193, R0, !PT ;  /* 0x00000000c1007209 */ /* 0x000fe40007810000 */
[C---:B------:R-:W-:Y:S01]  /*3460*/  FSETP.NEU.FTZ.AND P1, PT, R74.reuse, -INF , PT ;  /* 0xff8000004a00780b */ /* 0x040fe20003f3d000 */
[----:B------:R-:W-:Y:S01]  /*3470*/  FMUL.FTZ R6, R74, UR6 ;  /* 0x000000064a067c20 */ /* 0x000fe20008410000 */
[----:B------:R-:W-:-:S04]  /*3480*/  FMNMX.FTZ R0, R190, R0, !PT ;  /* 0x00000000be007209 */ /* 0x000fc80007810000 */
[----:B------:R-:W-:Y:S02]  /*3490*/  FMNMX.FTZ R0, R157, R0, !PT ;  /* 0x000000009d007209 */ /* 0x000fe40007810000 */
[----:B------:R-:W-:Y:S02]  /*34a0*/  FSEL R6, R6, RZ, P1 ;  /* 0x000000ff06067208 */ /* 0x000fe40000800000 */
[----:B------:R-:W-:Y:S01]  /*34b0*/  FMNMX.FTZ R0, R164, R0, !PT ;  /* 0x00000000a4007209 */ /* 0x000fe20007810000 */
[----:B--2---:R-:W-:Y:S01]  /*34c0*/  FMUL.FTZ R5, R26, UR4 ;  /* 0x000000041a057c20 */ /* 0x004fe20008410000 */
[----:B---3--:R-:W-:Y:S02]  /*34d0*/  STL [R1+0x48], R7 ;  /* 0x0000480701007387 */ /* 0x008fe40000100800 */
[----:B------:R-:W-:Y:S01]  /*34e0*/  FMNMX.FTZ R0, R204, R0, !PT ;  /* 0x00000000cc007209 */ /* 0x000fe20007810000 */
[----:B------:R1:W2:Y:S01]  /*34f0*/  MUFU.TANH R218, R5 ;  /* 0x0000000500da7308 */ /* 0x0002a20000002400 */
[----:B------:R-:W-:Y:S02]  /*3500*/  STL [R1+0xb8], R69 ;  /* 0x0000b84501007387 */ /* 0x000fe40000100800 */
[----:B------:R-:W-:-:S02]  /*3510*/  FMNMX.FTZ R0, R198, R0, !PT ;  /* 0x00000000c6007209 */ /* 0x000fc40007810000 */
[----:B------:R-:W-:Y:S02]  /*3520*/  STL [R1+0xa0], R74 ;  /* 0x0000a04a01007387 */ /* 0x000fe40000100800 */
[----:B------:R-:W-:-:S04]  /*3530*/  FMNMX.FTZ R0, R133, R0, !PT ;  /* 0x0000000085007209 */ /* 0x000fc80007810000 */
[----:B------:R-:W-:Y:S02]  /*3540*/  FMNMX.FTZ R0, R136, R0, !PT ;  /* 0x0000000088007209 */ /* 0x000fe40007810000 */
[----:B-1----:R-:W-:Y:S01]  /*3550*/  FMNMX.FTZ R5, R69, R4, !PT ;  /* 0x0000000445057209 */ /* 0x002fe20007810000 */
[----:B------:R-:W-:-:S03]  /*3560*/  FMUL.FTZ R4, R27, UR4 ;  /* 0x000000041b047c20 */ /* 0x000fc60008410000 */
[----:B------:R-:W-:Y:S01]  /*3570*/  FMNMX.FTZ R5, R210, R5, !PT ;  /* 0x00000005d2057209 */ /* 0x000fe20007810000 */
[----:B------:R1:W3:Y:S03]  /*3580*/  MUFU.TANH R214, R4 ;  /* 0x0000000400d67308 */ /* 0x0002e60000002400 */
[----:B------:R-:W-:-:S04]  /*3590*/  FMNMX.FTZ R5, R212, R5, !PT ;  /* 0x00000005d4057209 */ /* 0x000fc80007810000 */
[----:B------:R-:W-:Y:S01]  /*35a0*/  FMNMX.FTZ R72, R7, R5, !PT ;  /* 0x0000000507487209 */ /* 0x000fe20007810000 */
[----:B------:R-:W-:-:S04]  /*35b0*/  FMUL.FTZ R5, R22, UR4 ;  /* 0x0000000416057c20 */ /* 0x000fc80008410000 */
[----:B------:R-:W4:Y:S01]  /*35c0*/  SHFL.BFLY PT, R7, R72, 0x2, 0x1f ;  /* 0x0c401f0048077f89 */ /* 0x000f2200000e0000 */
[----:B------:R2:W3:Y:S01]  /*35d0*/  MUFU.TANH R217, R5 ;  /* 0x0000000500d97308 */ /* 0x0004e20000002400 */
[----:B-1----:R-:W-:-:S07]  /*35e0*/  FMUL.FTZ R4, R38, UR4 ;  /* 0x0000000426047c20 */ /* 0x002fce0008410000 */
[----:B------:R1:W-:Y:S01]  /*35f0*/  MUFU.TANH R208, R4 ;  /* 0x0000000400d07308 */ /* 0x0003e20000002400 */
[----:B--2---:R-:W-:-:S07]  /*3600*/  FMUL.FTZ R5, R23, UR4 ;  /* 0x0000000417057c20 */ /* 0x004fce0008410000 */
[----:B------:R2:W3:Y:S01]  /*3610*/  MUFU.TANH R220, R5 ;  /* 0x0000000500dc7308 */ /* 0x0004e20000002400 */
[----:B----4-:R-:W-:Y:S01]  /*3620*/  FMNMX.FTZ R72, R72, R7, !PT ;  /* 0x0000000748487209 */ /* 0x010fe20007810000 */
[----:B-1----:R-:W-:-:S04]  /*3630*/  FMUL.FTZ R4, R39, UR4 ;  /* 0x0000000427047c20 */ /* 0x002fc80008410000 */
[----:B------:R-:W1:Y:S02]  /*3640*/  SHFL.BFLY PT, R8, R72, 0x1, 0x1f ;  /* 0x0c201f0048087f89 */ /* 0x000e6400000e0000 */
[----:B------:R4:W-:Y:S01]  /*3650*/  MUFU.TANH R69, R4 ;  /* 0x0000000400457308 */ /* 0x0009e20000002400 */
[----:B--2---:R-:W-:-:S07]  /*3660*/  FFMA.FTZ R5, R104, UR6, -R6 ;  /* 0x0000000668057c23 */ /* 0x004fce0008010806 */
[----:B------:R2:W-:Y:S01]  /*3670*/  MUFU.EX2 R215, R5 ;  /* 0x0000000500d77308 */ /* 0x0005e20000000800 */
[----:B----4-:R-:W-:-:S04]  /*3680*/  FMNMX.FTZ R4, R125, R124, !PT ;  /* 0x0000007c7d047209 */ /* 0x010fc80007810000 */
[----:B------:R-:W-:Y:S02]  /*3690*/  FMNMX.FTZ R4, R119, R4, !PT ;  /* 0x0000000477047209 */ /* 0x000fe40007810000 */
[----:B-1----:R-:W-:Y:S02]  /*36a0*/  FMNMX.FTZ R72, R72, R8, !PT ;  /* 0x0000000848487209 */ /* 0x002fe40007810000 */
[----:B------:R-:W-:Y:S02]  /*36b0*/  FMNMX.FTZ R4, R118, R4, !PT ;  /* 0x0000000476047209 */ /* 0x000fe40007810000 */
[----:B------:R-:W-:Y:S02]  /*36c0*/  FSETP.NEU.FTZ.AND P1, PT, R72, -INF , PT ;  /* 0xff8000004800780b */ /* 0x000fe40003f3d000 */
[----:B------:R-:W-:Y:S01]  /*36d0*/  FMNMX.FTZ R4, R117, R4, !PT ;  /* 0x0000000475047209 */ /* 0x000fe20007810000 */
[----:B--2---:R-:W-:-:S03]  /*36e0*/  FFMA.FTZ R5, R106, UR6, -R6 ;  /* 0x000000066a057c23 */ /* 0x004fc60008010806 */
[----:B------:R-:W-:Y:S01]  /*36f0*/  FMNMX.FTZ R4, R116, R4, !PT ;  /* 0x0000000474047209 */ /* 0x000fe20007810000 */
[----:B------:R1:W-:Y:S03]  /*3700*/  MUFU.EX2 R219, R5 ;  /* 0x0000000500db7308 */ /* 0x0003e60000000800 */
[----:B------:R-:W-:-:S04]  /*3710*/  FMNMX.FTZ R4, R162, R4, !PT ;  /* 0x00000004a2047209 */ /* 0x000fc80007810000 */
[----:B------:R-:W-:Y:S02]  /*3720*/  FMNMX.FTZ R4, R160, R4, !PT ;  /* 0x00000004a0047209 */ /* 0x000fe40007810000 */
[----:B-1----:R-:W-:Y:S02]  /*3730*/  FMNMX.FTZ R5, R218, R0, !PT ;  /* 0x00000000da057209 */ /* 0x002fe40007810000 */
[----:B------:R-:W-:Y:S01]  /*3740*/  FMNMX.FTZ R0, R169, R4, !PT ;  /* 0x00000004a9007209 */ /* 0x000fe20007810000 */
[----:B------:R-:W-:Y:S01]  /*3750*/  FFMA.FTZ R4, R101, UR6, -R6 ;  /* 0x0000000665047c23 */ /* 0x000fe20008010806 */
[----:B---3--:R-:W-:Y:S02]  /*3760*/  FMNMX.FTZ R5, R214, R5, !PT ;  /* 0x00000005d6057209 */ /* 0x008fe40007810000 */
[----:B------:R-:W-:Y:S01]  /*3770*/  FMNMX.FTZ R0, R163, R0, !PT ;  /* 0x00000000a3007209 */ /* 0x000fe20007810000 */
[----:B------:R1:W2:Y:S01]  /*3780*/  MUFU.EX2 R7, R4 ;  /* 0x0000000400077308 */ /* 0x0002a20000000800 */
[----:B------:R-:W-:-:S04]  /*3790*/  FMNMX.FTZ R5, R217, R5, !PT ;  /* 0x00000005d9057209 */ /* 0x000fc80007810000 */
[----:B------:R-:W-:Y:S01]  /*37a0*/  FMNMX.FTZ R71, R220, R5, !PT ;  /* 0x00000005dc477209 */ /* 0x000fe20007810000 */
[----:B------:R-:W-:Y:S01]  /*37b0*/  FMUL.FTZ R5, R72, UR6 ;  /* 0x0000000648057c20 */ /* 0x000fe20008410000 */
[----:B-1----:R-:W-:Y:S01]  /*37c0*/  FMNMX.FTZ R4, R167, R0, !PT ;  /* 0x00000000a7047209 */ /* 0x002fe20007810000 */
[--C-:B------:R-:W-:Y:S01]  /*37d0*/  FFMA.FTZ R0, R102, UR6, -R6.reuse ;  /* 0x0000000666007c23 */ /* 0x100fe20008010806 */
[----:B--2---:R-:W-:Y:S03]  /*37e0*/  STL [R1+0x38], R7 ;  /* 0x0000380701007387 */ /* 0x004fe60000100800 */
[----:B------:R1:W-:Y:S01]  /*37f0*/  MUFU.EX2 R211, R0 ;  /* 0x0000000000d37308 */ /* 0x0003e20000000800 */
[----:B------:R-:W2:Y:S01]  /*3800*/  SHFL.BFLY PT, R7, R71, 0x2, 0x1f ;  /* 0x0c401f0047077f89 */ /* 0x000ea200000e0000 */
[----:B-1----:R-:W-:Y:S01]  /*3810*/  FMNMX.FTZ R0, R159, R4, !PT ;  /* 0x000000049f007209 */ /* 0x002fe20007810000 */
[----:B------:R-:W-:-:S03]  /*3820*/  FFMA.FTZ R4, R96, UR6, -R6 ;  /* 0x0000000660047c23 */ /* 0x000fc60008010806 */
[----:B------:R-:W-:-:S03]  /*3830*/  FMNMX.FTZ R0, R178, R0, !PT ;  /* 0x00000000b2007209 */ /* 0x000fc60007810000 */
[----:B------:R-:W1:Y:S01]  /*3840*/  MUFU.EX2 R4, R4 ;  /* 0x0000000400047308 */ /* 0x000e620000000800 */
[----:B------:R-:W-:-:S04]  /*3850*/  FMNMX.FTZ R0, R173, R0, !PT ;  /* 0x00000000ad007209 */ /* 0x000fc80007810000 */
[----:B------:R-:W-:Y:S02]  /*3860*/  FMNMX.FTZ R0, R177, R0, !PT ;  /* 0x00000000b1007209 */ /* 0x000fe40007810000 */
[----:B------:R-:W-:Y:S02]  /*3870*/  FSEL R5, R5, RZ, P1 ;  /* 0x000000ff05057208 */ /* 0x000fe40000800000 */
[----:B------:R-:W-:-:S04]  /*3880*/  FMNMX.FTZ R0, R170, R0, !PT ;  /* 0x00000000aa007209 */ /* 0x000fc80007810000 */
[----:B------:R-:W-:Y:S01]  /*3890*/  FMNMX.FTZ R0, R188, R0, !PT ;  /* 0x00000000bc007209 */ /* 0x000fe20007810000 */
[----:B-1----:R1:W-:Y:S03]  /*38a0*/  STL [R1+0x54], R4 ;  /* 0x0000540401007387 */ /* 0x0023e60000100800 */
[----:B------:R-:W-:Y:S02]  /*38b0*/  FMNMX.FTZ R0, R182, R0, !PT ;  /* 0x00000000b6007209 */ /* 0x000fe40007810000 */
[----:B--2---:R-:W-:Y:S01]  /*38c0*/  FMNMX.FTZ R71, R71, R7, !PT ;  /* 0x0000000747477209 */ /* 0x004fe20007810000 */
[----:B------:R2:W-:Y:S04]  /*38d0*/  STL [R1+0xa4], R72 ;  /* 0x0000a44801007387 */ /* 0x0005e80000100800 */
[----:B------:R-:W3:Y:S01]  /*38e0*/  SHFL.BFLY PT, R8, R71, 0x1, 0x1f ;  /* 0x0c201f0047087f89 */ /* 0x000ee200000e0000 */
[----:B-1----:R-:W-:-:S04]  /*38f0*/  FFMA.FTZ R4, R95, UR6, -R6 ;  /* 0x000000065f047c23 */ /* 0x002fc80008010806 */
[----:B------:R1:W-:Y:S01]  /*3900*/  MUFU.EX2 R233, R4 ;  /* 0x0000000400e97308 */ /* 0x0003e20000000800 */
[--C-:B------:R-:W-:Y:S01]  /*3910*/  FFMA.FTZ R7, R105, UR6, -R5.reuse ;  /* 0x0000000669077c23 */ /* 0x100fe20008010805 */
[----:B--2---:R-:W2:Y:S01]  /*3920*/  LDL.LU R72, [R1+0x54] ;  /* 0x0000540001487983 */ /* 0x004ea20000300800 */
[----:B---3--:R-:W-:Y:S01]  /*3930*/  FMNMX.FTZ R71, R71, R8, !PT ;  /* 0x0000000847477209 */ /* 0x008fe20007810000 */
[----:B------:R-:W-:-:S03]  /*3940*/  FFMA.FTZ R8, R90, UR6, -R5 ;  /* 0x000000065a087c23 */ /* 0x000fc60008010805 */
[----:B------:R-:W-:Y:S01]  /*3950*/  FSETP.NEU.FTZ.AND P1, PT, R71, -INF , PT ;  /* 0xff8000004700780b */ /* 0x000fe20003f3d000 */
[----:B------:R-:W-:Y:S08]  /*3960*/  MUFU.EX2 R246, R7 ;  /* 0x0000000700f67308 */ /* 0x000ff00000000800 */
[----:B------:R-:W-:Y:S01]  /*3970*/  MUFU.EX2 R227, R8 ;  /* 0x0000000800e37308 */ /* 0x000fe20000000800 */
[----:B-1----:R-:W-:-:S07]  /*3980*/  FFMA.FTZ R4, R108, UR6, -R5 ;  /* 0x000000066c047c23 */ /* 0x002fce0008010805 */
        /* <DEDUP_REMOVED lines=11> */
[----:B------:R1:W3:Y:S03]  /*3a40*/  MUFU.EX2 R10, R0 ;  /* 0x00000000000a7308 */ /* 0x0002e60000000800 */
[----:B------:R-:W-:-:S04]  /*3a50*/  FMNMX.FTZ R4, R205, R4, !PT ;  /* 0x00000004cd047209 */ /* 0x000fc80007810000 */
[----:B------:R-:W-:Y:S01]  /*3a60*/  FMNMX.FTZ R7, R150, R4, !PT ;  /* 0x0000000496077209 */ /* 0x000fe20007810000 */
[----:B------:R-:W-:-:S05]  /*3a70*/  FMUL.FTZ R4, R71, UR6 ;  /* 0x0000000647047c20 */ /* 0x000fca0008410000 */
[----:B------:R-:W-:Y:S01]  /*3a80*/  FSEL R4, R4, RZ, P1 ;  /* 0x000000ff04047208 */ /* 0x000fe20000800000 */
[--C-:B-1----:R-:W-:Y:S01]  /*3a90*/  FFMA.FTZ R0, R94, UR6, -R5.reuse ;  /* 0x000000065e007c23 */ /* 0x102fe20008010805 */
[----:B---3--:R1:W-:Y:S03]  /*3aa0*/  STL [R1+0x30], R10 ;  /* 0x0000300a01007387 */ /* 0x0083e60000100800 */
[----:B------:R3:W-:Y:S01]  /*3ab0*/  MUFU.EX2 R234, R0 ;  /* 0x0000000000ea7308 */ /* 0x0007e20000000800 */
[----:B------:R-:W-:Y:S01]  /*3ac0*/  STL [R1+0xa8], R71 ;  /* 0x0000a84701007387 */ /* 0x000fe20000100800 */
[----:B---3--:R-:W-:-:S06]  /*3ad0*/  FFMA.FTZ R0, R92, UR6, -R5 ;  /* 0x000000065c007c23 */ /* 0x008fcc0008010805 */
[----:B------:R3:W4:Y:S01]  /*3ae0*/  MUFU.EX2 R231, R0 ;  /* 0x0000000000e77308 */ /* 0x0007220000000800 */
[----:B-1----:R-:W-:Y:S02]  /*3af0*/  F2FP.BF16.F32.PACK_AB R10, R10, R209 ;  /* 0x000000d10a0a723e */ /* 0x002fe400000010ff */
[----:B---3--:R-:W-:Y:S01]  /*3b00*/  FMNMX.FTZ R0, R185, R7, !PT ;  /* 0x00000007b9007209 */ /* 0x008fe20007810000 */
[----:B------:R-:W-:-:S03]  /*3b10*/  FFMA.FTZ R7, R113, UR6, -R4 ;  /* 0x0000000671077c23 */ /* 0x000fc60008010804 */
[----:B------:R-:W-:Y:S01]  /*3b20*/  FMNMX.FTZ R8, R130, R0, !PT ;  /* 0x0000000082087209 */ /* 0x000fe20007810000 */
[----:B------:R1:W-:Y:S01]  /*3b30*/  MUFU.EX2 R239, R7 ;  /* 0x0000000700ef7308 */ /* 0x0003e20000000800 */
[----:B------:R-:W-:Y:S02]  /*3b40*/  LOP3.LUT R0, R127, R126, RZ, 0xfc, !PT ;  /* 0x0000007e7f007212 */ /* 0x000fe400078efcff */
[----:B------:R-:W-:Y:S02]  /*3b50*/  FMNMX.FTZ R8, R128, R8, !PT ;  /* 0x0000000880087209 */ /* 0x000fe40007810000 */
[----:B------:R-:W-:Y:S01]  /*3b60*/  LEA R135, R0, UR5, 0x1 ;  /* 0x0000000500877c11 */ /* 0x000fe2000f8e08ff */
[----:B------:R-:W-:-:S03]  /*3b70*/  FFMA.FTZ R0, R115, UR6, -R4 ;  /* 0x0000000673007c23 */ /* 0x000fc60008010804 */
[-C--:B------:R-:W-:Y:S01]  /*3b80*/  IADD3 R224, R3, R135.reuse, RZ ;  /* 0x0000008703e07210 */ /* 0x080fe20007ffe0ff */
[----:B------:R3:W3:Y:S01]  /*3b90*/  MUFU.EX2 R9, R0 ;  /* 0x0000000000097308 */ /* 0x0006e20000000800 */
[C---:B------:R-:W-:Y:S01]  /*3ba0*/  IADD3 R226, R2.reuse, R135, RZ ;  /* 0x0000008702e27210 */ /* 0x040fe20007ffe0ff */
[----:B------:R-:W-:Y:S02]  /*3bb0*/  LDSM.16.MT88.4 R24, [R135+0x8000] ;  /* 0x008000008718783b */ /* 0x000fe40000004200 */
[----:B------:R-:W-:Y:S01]  /*3bc0*/  IMAD.IADD R225, R2, 0x1, R224 ;  /* 0x0000000102e17824 */ /* 0x000fe200078e02e0 */
[----:B----4-:R-:W-:Y:S01]  /*3bd0*/  F2FP.BF16.F32.PACK_AB R12, R231, R234 ;  /* 0x000000eae70c723e */ /* 0x010fe200000010ff */
[----:B------:R-:W-:Y:S01]  /*3be0*/  LDSM.16.MT88.4 R20, [R226+0x8000] ;  /* 0x00800000e214783b */ /* 0x000fe20000004200 */
[----:B-1----:R-:W-:Y:S02]  /*3bf0*/  FMNMX.FTZ R7, R208, R8, !PT ;  /* 0x00000008d0077209 */ /* 0x002fe40007810000 */
[----:B------:R-:W-:Y:S01]  /*3c00*/  F2FP.BF16.F32.PACK_AB R8, R246, R213 ;  /* 0x000000d5f608723e */ /* 0x000fe200000010ff */
[----:B------:R-:W-:Y:S01]  /*3c10*/  LDSM.16.MT88.4 R16, [R224+0x8000] ;  /* 0x00800000e010783b */ /* 0x000fe20000004200 */
[----:B------:R-:W-:-:S03]  /*3c20*/  FMNMX.FTZ R7, R69, R7, !PT ;  /* 0x0000000745077209 */ /* 0x000fc60007810000 */
[----:B------:R-:W-:Y:S01]  /*3c30*/  LDSM.16.MT88.4 R56, [R225+0x8000] ;  /* 0x00800000e138783b */ /* 0x000fe20000004200 */
[----:B---3--:R-:W-:-:S03]  /*3c40*/  FFMA.FTZ R0, R107, UR6, -R4 ;  /* 0x000000066b007c23 */ /* 0x008fc60008010804 */
[----:B------:R-:W1:Y:S01]  /*3c50*/  SHFL.BFLY PT, R3, R7, 0x2, 0x1f ;  /* 0x0c401f0007037f89 */ /* 0x000e6200000e0000 */
[----:B------:R3:W4:Y:S03]  /*3c60*/  MUFU.EX2 R11, R0 ;  /* 0x00000000000b7308 */ /* 0x0007260000000800 */
[----:B------:R1:W-:Y:S04]  /*3c70*/  STL [R1+0x24], R9 ;  /* 0x0000240901007387 */ /* 0x0003e80000100800 */
[----:B------:R-:W-:Y:S04]  /*3c80*/  LDSM.16.MT88.4 R76, [R226+0x8800] ;  /* 0x00880000e24c783b */ /* 0x000fe80000004200 */
[----:B------:R-:W-:Y:S04]  /*3c90*/  LDSM.16.MT88.4 R80, [R224+0x8800] ;  /* 0x00880000e050783b */ /* 0x000fe80000004200 */
[----:B------:R-:W-:Y:S01]  /*3ca0*/  LDSM.16.MT88.4 R64, [R135+0x8800] ;  /* 0x008800008740783b */ /* 0x000fe20000004200 */
[----:B---3--:R-:W-:-:S03]  /*3cb0*/  FFMA.FTZ R0, R110, UR6, -R4 ;  /* 0x000000066e007c23 */ /* 0x008fc60008010804 */
[----:B----4-:R3:W-:Y:S01]  /*3cc0*/  STL [R1+0x2c], R11 ;  /* 0x00002c0b01007387 */ /* 0x0107e20000100800 */
[----:B-1----:R-:W-:Y:S01]  /*3cd0*/  FMNMX.FTZ R3, R7, R3, !PT ;  /* 0x0000000307037209 */ /* 0x002fe20007810000 */
[----:B------:R1:W3:Y:S02]  /*3ce0*/  MUFU.EX2 R244, R0 ;  /* 0x0000000000f47308 */ /* 0x0002e40000000800 */
[----:B------:R-:W-:Y:S01]  /*3cf0*/  LDSM.16.MT88.4 R84, [R225+0x8800] ;  /* 0x00880000e154783b */ /* 0x000fe20000004200 */
[----:B------:R-:W-:-:S03]  /*3d00*/  F2FP.BF16.F32.PACK_AB R9, R9, R239 ;  /* 0x000000ef0909723e */ /* 0x000fc600000010ff */
[----:B------:R-:W4:Y:S01]  /*3d10*/  SHFL.BFLY PT, R2, R3, 0x1, 0x1f ;  /* 0x0c201f0003027f89 */ /* 0x000f2200000e0000 */
[----:B-1----:R-:W-:-:S04]  /*3d20*/  FFMA.FTZ R0, R91, UR6, -R5 ;  /* 0x000000065b007c23 */ /* 0x002fc80008010805 */
[----:B------:R1:W1:Y:S01]  /*3d30*/  MUFU.EX2 R222, R0 ;  /* 0x0000000000de7308 */ /* 0x0002620000000800 */
[----:B---3--:R-:W-:Y:S02]  /*3d40*/  F2FP.BF16.F32.PACK_AB R11, R244, R11 ;  /* 0x0000000bf40b723e */ /* 0x008fe400000010ff */
[----:B----4-:R-:W-:Y:S01]  /*3d50*/  FMNMX.FTZ R73, R3, R2, !PT ;  /* 0x0000000203497209 */ /* 0x010fe20007810000 */
[----:B------:R-:W-:-:S04]  /*3d60*/  FFMA.FTZ R2, R109, UR6, -R6 ;  /* 0x000000066d027c23 */ /* 0x000fc80008010806 */
[C---:B------:R-:W-:Y:S01]  /*3d70*/  HMMA.16816.F32.BF16 R44, R8.reuse, R16, RZ ;  /* 0x00000010082c723c */ /* 0x040fe200000418ff */
[----:B------:R-:W-:Y:S01]  /*3d80*/  FSETP.NEU.FTZ.AND P1, PT, R73, -INF , PT ;  /* 0xff8000004900780b */ /* 0x000fe20003f3d000 */
[----:B------:R-:W-:Y:S04]  /*3d90*/  MUFU.EX2 R237, R2 ;  /* 0x0000000200ed7308 */ /* 0x000fe80000000800 */
[----:B------:R-:W-:Y:S01]  /*3da0*/  HMMA.16816.F32.BF16 R36, R8, R22, RZ ;  /* 0x000000160824723c */ /* 0x000fe200000418ff */
[----:B-1----:R-:W-:-:S04]  /*3db0*/  FFMA.FTZ R0, R98, UR6, -R4 ;  /* 0x0000000662007c23 */ /* 0x002fc80008010804 */
[----:B------:R1:W-:Y:S01]  /*3dc0*/  MUFU.EX2 R245, R0 ;  /* 0x0000000000f57308 */ /* 0x0003e20000000800 */
[C---:B------:R-:W-:Y:S06]  /*3dd0*/  HMMA.16816.F32.BF16 R40, R8.reuse, R26, RZ ;  /* 0x0000001a0828723c */ /* 0x040fec00000418ff */
[----:B------:R-:W-:Y:S01]  /*3de0*/  HMMA.16816.F32.BF16 R32, R8, R18, RZ ;  /* 0x000000120820723c */ /* 0x000fe200000418ff */
[----:B------:R-:W-:-:S05]  /*3df0*/  F2FP.BF16.F32.PACK_AB R14, R222, R227 ;  /* 0x000000e3de0e723e */ /* 0x000fca00000010ff */
[----:B------:R-:W-:Y:S01]  /*3e00*/  HMMA.16816.F32.BF16 R52, R8, R24, RZ ;  /* 0x000000180834723c */ /* 0x000fe200000418ff */
[----:B-1----:R-:W-:-:S05]  /*3e10*/  FFMA.FTZ R0, R99, UR6, -R4 ;  /* 0x0000000663007c23 */ /* 0x002fca0008010804 */
[----:B------:R-:W-:Y:S01]  /*3e20*/  HMMA.16816.F32.BF16 R48, R8, R20, RZ ;  /* 0x000000140830723c */ /* 0x000fe200000418ff */
[----:B------:R1:W3:Y:S01]  /*3e30*/  MUFU.EX2 R7, R0 ;  /* 0x0000000000077308 */ /* 0x0002e20000000800 */
[----:B------:R-:W-:-:S04]  /*3e40*/  FFMA.FTZ R2, R111, UR6, -R6 ;  /* 0x000000066f027c23 */ /* 0x000fc80008010806 */
[----:B------:R-:W-:Y:S01]  /*3e50*/  HMMA.16816.F32.BF16 R60, R8, R56, RZ ;  /* 0x00000038083c723c */ /* 0x000fe200000418ff */
[--C-:B-1----:R-:W-:Y:S01]  /*3e60*/  FFMA.FTZ R0, R93, UR6, -R4.reuse ;  /* 0x000000065d007c23 */ /* 0x102fe20008010804 */
[----:B---3--:R-:W-:Y:S03]  /*3e70*/  STL [R1+0x50], R7 ;  /* 0x0000500701007387 */ /* 0x008fe60000100800 */
[----:B------:R1:W-:Y:S01]  /*3e80*/  MUFU.EX2 R223, R0 ;  /* 0x0000000000df7308 */ /* 0x0003e20000000800 */
[----:B------:R3:W-:Y:S01]  /*3e90*/  STL [R1+0xac], R73 ;  /* 0x0000ac4901007387 */ /* 0x0007e20000100800 */
[----:B-1----:R-:W-:-:S06]  /*3ea0*/  FFMA.FTZ R0, R97, UR6, -R4 ;  /* 0x0000000661007c23 */ /* 0x002fcc0008010804 */
[----:B------:R1:W-:Y:S08]  /*3eb0*/  MUFU.EX2 R240, R0 ;  /* 0x0000000000f07308 */ /* 0x0003f00000000800 */
[----:B------:R-:W4:Y:S01]  /*3ec0*/  MUFU.EX2 R2, R2 ;  /* 0x0000000200027308 */ /* 0x000f220000000800 */
[----:B-1----:R-:W-:Y:S02]  /*3ed0*/  FMUL.FTZ R0, R73, UR6 ;  /* 0x0000000649007c20 */ /* 0x002fe40008410000 */
[----:B---3--:R-:W3:Y:S01]  /*3ee0*/  LDL.LU R73, [R1+0x38] ;  /* 0x0000380001497983 */ /* 0x008ee20000300800 */
[----:B------:R-:W-:-:S02]  /*3ef0*/  F2FP.BF16.F32.PACK_AB R13, R7, R245 ;  /* 0x000000f5070d723e */ /* 0x000fc400000010ff */
[----:B------:R-:W-:Y:S01]  /*3f00*/  FSEL R0, R0, RZ, P1 ;  /* 0x000000ff00007208 */ /* 0x000fe20000800000 */
[----:B------:R-:W-:Y:S04]  /*3f10*/  STL [R1+0xb4], R234 ;  /* 0x0000b4ea01007387 */ /* 0x000fe80000100800 */
[----:B----4-:R-:W-:Y:S04]  /*3f20*/  STL [R1+0x4c], R2 ;  /* 0x00004c0201007387 */ /* 0x010fe80000100800 */
[----:B------:R1:W-:Y:S04]  /*3f30*/  STL [R1+0xb0], R231 ;  /* 0x0000b0e701007387 */ /* 0x0003e80000100800 */
[----:B-1----:R-:W4:Y:S01]  /*3f40*/  LDL.LU R231, [R1+0x4c] ;  /* 0x00004c0001e77983 */ /* 0x002f220000300800 */
[----:B------:R-:W-:Y:S01]  /*3f50*/  FFMA.FTZ R2, R125, UR6, -R0 ;  /* 0x000000067d027c23 */ /* 0x000fe20008010800 */
[----:B------:R-:W-:Y:S01]  /*3f60*/  HMMA.16816.F32.BF16 R28, R8, R58, RZ ;  /* 0x0000003a081c723c */ /* 0x000fe200000418ff */
[----:B------:R-:W-:-:S02]  /*3f70*/  F2FP.BF16.F32.PACK_AB R15, R240, R223 ;  /* 0x000000dff00f723e */ /* 0x000fc400000010ff */
[----:B------:R1:W-:Y:S04]  /*3f80*/  MUFU.EX2 R221, R2 ;  /* 0x0000000200dd7308 */ /* 0x0003e80000000800 */
[----:B------:R-:W-:Y:S01]  /*3f90*/  F2FP.BF16.F32.PACK_AB R8, R219, R215 ;  /* 0x000000d7db08723e */ /* 0x000fe200000010ff */
[C---:B------:R-:W-:Y:S06]  /*3fa0*/  HMMA.16816.F32.BF16 R100, R12.reuse, R80, R44 ;  /* 0x000000500c64723c */ /* 0x040fec000004182c */
[----:B------:R-:W-:Y:S01]  /*3fb0*/  HMMA.16816.F32.BF16 R96, R12, R78, R36 ;  /* 0x0000004e0c60723c */ /* 0x000fe20000041824 */
[----:B-1----:R-:W-:-:S05]  /*3fc0*/  FFMA.FTZ R2, R124, UR6, -R0 ;  /* 0x000000067c027c23 */ /* 0x002fca0008010800 */
[C---:B------:R-:W-:Y:S01]  /*3fd0*/  HMMA.16816.F32.BF16 R44, R12.reuse, R66, R40 ;  /* 0x000000420c2c723c */ /* 0x040fe20000041828 */
[----:B------:R1:W2:Y:S05]  /*3fe0*/  MUFU.EX2 R7, R2 ;  /* 0x0000000200077308 */ /* 0x0002aa0000000800 */
[C---:B------:R-:W-:Y:S06]  /*3ff0*/  HMMA.16816.F32.BF16 R104, R12.reuse, R64, R52 ;  /* 0x000000400c68723c */ /* 0x040fec0000041834 */
[C---:B------:R-:W-:Y:S06]  /*4000*/  HMMA.16816.F32.BF16 R92, R12.reuse, R76, R48 ;  /* 0x0000004c0c5c723c */ /* 0x040fec0000041830 */
[----:B------:R-:W-:Y:S01]  /*4010*/  HMMA.16816.F32.BF16 R124, R12, R84, R60 ;  /* 0x000000540c7c723c */ /* 0x000fe2000004183c */
[----:B-1----:R-:W-:Y:S01]  /*4020*/  FFMA.FTZ R2, R119, UR6, -R0 ;  /* 0x0000000677027c23 */ /* 0x002fe20008010800 */
[----:B--2---:R-:W-:-:S03]  /*4030*/  F2FP.BF16.F32.PACK_AB R9, R7, R221 ;  /* 0x000000dd0709723e */ /* 0x004fc600000010ff */
[----:B------:R1:W-:Y:S01]  /*4040*/  MUFU.EX2 R71, R2 ;  /* 0x0000000200477308 */ /* 0x0003e20000000800 */
[----:B------:R-:W-:Y:S01]  /*4050*/  HMMA.16816.F32.BF16 R108, R12, R86, R28 ;  /* 0x000000560c6c723c */ /* 0x000fe2000004181c */
[----:B-1----:R-:W-:-:S06]  /*4060*/  FFMA.FTZ R2, R118, UR6, -R0 ;  /* 0x0000000676027c23 */ /* 0x002fcc0008010800 */
[----:B------:R1:W2:Y:S02]  /*4070*/  MUFU.EX2 R234, R2 ;  /* 0x0000000200ea7308 */ /* 0x0002a40000000800 */
[----:B-1----:R-:W-:Y:S01]  /*4080*/  FFMA.FTZ R2, R117, UR6, -R0 ;  /* 0x0000000675027c23 */ /* 0x002fe20008010800 */
[----:B--2---:R-:W-:-:S05]  /*4090*/  F2FP.BF16.F32.PACK_AB R11, R234, R71 ;  /* 0x00000047ea0b723e */ /* 0x004fca00000010ff */
[----:B------:R1:W-:Y:S02]  /*40a0*/  MUFU.EX2 R74, R2 ;  /* 0x00000002004a7308 */ /* 0x0003e40000000800 */
[--C-:B-1----:R-:W-:Y:S02]  /*40b0*/  FFMA.FTZ R2, R116, UR6, -R0.reuse ;  /* 0x0000000674027c23 */ /* 0x102fe40008010800 */
[----:B------:R-:W-:Y:S04]  /*40c0*/  HMMA.16816.F32.BF16 R116, R12, R82, R32 ;  /* 0x000000520c74723c */ /* 0x000fe80000041820 */
[----:B------:R1:W2:Y:S02]  /*40d0*/  MUFU.EX2 R238, R2 ;  /* 0x0000000200ee7308 */ /* 0x0002a40000000800 */
[----:B-1----:R-:W-:-:S06]  /*40e0*/  FFMA.FTZ R2, R162, UR6, -R0 ;  /* 0x00000006a2027c23 */ /* 0x002fcc0008010800 */
[----:B------:R1:W-:Y:S02]  /*40f0*/  MUFU.EX2 R228, R2 ;  /* 0x0000000200e47308 */ /* 0x0003e40000000800 */
[----:B-1----:R-:W-:-:S06]  /*4100*/  FFMA.FTZ R2, R160, UR6, -R0 ;  /* 0x00000006a0027c23 */ /* 0x002fcc0008010800 */
[----:B------:R1:W4:Y:S02]  /*4110*/  MUFU.EX2 R235, R2 ;  /* 0x0000000200eb7308 */ /* 0x0003240000000800 */
[----:B-1----:R-:W-:-:S06]  /*4120*/  FFMA.FTZ R2, R179, UR6, -R6 ;  /* 0x00000006b3027c23 */ /* 0x002fcc0008010806 */
[----:B------:R1:W-:Y:S02]  /*4130*/  MUFU.EX2 R242, R2 ;  /* 0x0000000200f27308 */ /* 0x0003e40000000800 */
[----:B-1----:R-:W-:Y:S01]  /*4140*/  FFMA.FTZ R2, R174, UR6, -R6 ;  /* 0x00000006ae027c23 */ /* 0x002fe20008010806 */
[----:B------:R-:W-:-:S05]  /*4150*/  IMAD.MOV.U32 R174, RZ, RZ, R246 ;  /* 0x000000ffffae7224 */ /* 0x000fca00078e00f6 */
[----:B------:R1:W-:Y:S02]  /*4160*/  MUFU.EX2 R241, R2 ;  /* 0x0000000200f17308 */ /* 0x0003e40000000800 */
[----:B-1----:R-:W-:Y:S01]  /*4170*/  FFMA.FTZ R2, R134, UR6, -R6 ;  /* 0x0000000686027c23 */ /* 0x002fe20008010806 */
[----:B------:R-:W-:-:S05]  /*4180*/  MOV R134, R245 ;  /* 0x000000f500867202 */ /* 0x000fca0000000f00 */
[----:B------:R1:W-:Y:S02]  /*4190*/  MUFU.EX2 R162, R2 ;  /* 0x0000000200a27308 */ /* 0x0003e40000000800 */
[----:B-1----:R-:W-:-:S06]  /*41a0*/  FFMA.FTZ R2, R122, UR6, -R6 ;  /* 0x000000067a027c23 */ /* 0x002fcc0008010806 */
[----:B------:R1:W4:Y:S02]  /*41b0*/  MUFU.EX2 R3, R2 ;  /* 0x0000000200037308 */ /* 0x0003240000000800 */
[----:B-1----:R-:W-:-:S06]  /*41c0*/  FFMA.FTZ R2, R169, UR6, -R0 ;  /* 0x00000006a9027c23 */ /* 0x002fcc0008010800 */
[----:B------:R1:W-:Y:S01]  /*41d0*/  MUFU.EX2 R216, R2 ;  /* 0x0000000200d87308 */ /* 0x0003e20000000800 */
[----:B---3--:R-:W-:-:S07]  /*41e0*/  F2FP.BF16.F32.PACK_AB R10, R211, R73 ;  /* 0x00000049d30a723e */ /* 0x008fce00000010ff */
[----:B------:R-:W-:Y:S01]  /*41f0*/  HMMA.16816.F32.BF16 R36, R8, R24, RZ ;  /* 0x000000180824723c */ /* 0x000fe200000418ff */
[----:B-1----:R-:W-:-:S05]  /*4200*/  FFMA.FTZ R2, R163, UR6, -R0 ;  /* 0x00000006a3027c23 */ /* 0x002fca0008010800 */
[C---:B------:R-:W-:Y:S01]  /*4210*/  HMMA.16816.F32.BF16 R40, R8.reuse, R26, RZ ;  /* 0x0000001a0828723c */ /* 0x040fe200000418ff */
[----:B------:R1:W-:Y:S05]  /*4220*/  MUFU.EX2 R243, R2 ;  /* 0x0000000200f37308 */ /* 0x0003ea0000000800 */
[C---:B------:R-:W-:Y:S06]  /*4230*/  HMMA.16816.F32.BF16 R32, R8.reuse, R22, RZ ;  /* 0x000000160820723c */ /* 0x040fec00000418ff */
[C---:B------:R-:W-:Y:S06]  /*4240*/  HMMA.16816.F32.BF16 R24, R8.reuse, R18, RZ ;  /* 0x000000120818723c */ /* 0x040fec00000418ff */
[----:B------:R-:W-:Y:S01]  /*4250*/  HMMA.16816.F32.BF16 R28, R8, R20, RZ ;  /* 0x00000014081c723c */ /* 0x000fe200000418ff */
[----:B-1----:R-:W-:Y:S01]  /*4260*/  FFMA.FTZ R2, R156, UR6, -R5 ;  /* 0x000000069c027c23 */ /* 0x002fe20008010805 */
[----:B------:R-:W-:-:S03]  /*4270*/  MOV R156, R244 ;  /* 0x000000f4009c7202 */ /* 0x000fc60000000f00 */
[----:B------:R1:W-:Y:S01]  /*4280*/  MUFU.EX2 R113, R2 ;  /* 0x0000000200717308 */ /* 0x0003e20000000800 */
[C---:B------:R-:W-:Y:S06]  /*4290*/  HMMA.16816.F32.BF16 R12, R8.reuse, R16, RZ ;  /* 0x00000010080c723c */ /* 0x040fec00000418ff */
[C---:B------:R-:W-:Y:S06]  /*42a0*/  HMMA.16816.F32.BF16 R20, R8.reuse, R56, RZ ;  /* 0x000000380814723c */ /* 0x040fec00000418ff */
[----:B------:R-:W-:Y:S01]  /*42b0*/  HMMA.16816.F32.BF16 R16, R8, R58, RZ ;  /* 0x0000003a0810723c */ /* 0x000fe200000418ff */
[----:B-1----:R-:W-:-:S06]  /*42c0*/  FFMA.FTZ R2, R155, UR6, -R5 ;  /* 0x000000069b027c23 */ /* 0x002fcc0008010805 */
[----:B------:R-:W-:Y:S01]  /*42d0*/  F2FP.BF16.F32.PACK_AB R8, R233, R72 ;  /* 0x00000048e908723e */ /* 0x000fe200000010ff */
[----:B------:R1:W-:Y:S01]  /*42e0*/  MUFU.EX2 R115, R2 ;  /* 0x0000000200737308 */ /* 0x0003e20000000800 */
[----:B--2---:R-:W-:Y:S02]  /*42f0*/  F2FP.BF16.F32.PACK_AB R9, R238, R74 ;  /* 0x0000004aee09723e */ /* 0x004fe400000010ff */
[----:B----4-:R-:W-:Y:S02]  /*4300*/  F2FP.BF16.F32.PACK_AB R10, R231, R237 ;  /* 0x000000ede70a723e */ /* 0x010fe400000010ff */
[----:B------:R-:W-:-:S07]  /*4310*/  F2FP.BF16.F32.PACK_AB R11, R235, R228 ;  /* 0x000000e4eb0b723e */ /* 0x000fce00000010ff */
[----:B------:R-:W-:Y:S01]  /*4320*/  HMMA.16816.F32.BF16 R60, R8, R64, R36 ;  /* 0x00000040083c723c */ /* 0x000fe20000041824 */
[----:B-1----:R-:W-:-:S05]  /*4330*/  FFMA.FTZ R2, R114, UR6, -R5 ;  /* 0x0000000672027c23 */ /* 0x002fca0008010805 */
[C---:B------:R-:W-:Y:S01]  /*4340*/  HMMA.16816.F32.BF16 R36, R8.reuse, R78, R32 ;  /* 0x0000004e0824723c */ /* 0x040fe20000041820 */
[----:B------:R1:W-:Y:S05]  /*4350*/  MUFU.EX2 R179, R2 ;  /* 0x0000000200b37308 */ /* 0x0003ea0000000800 */
[C---:B------:R-:W-:Y:S06]  /*4360*/  HMMA.16816.F32.BF16 R32, R8.reuse, R82, R24 ;  /* 0x000000520820723c */ /* 0x040fec0000041818 */
[C---:B------:R-:W-:Y:S06]  /*4370*/  HMMA.16816.F32.BF16 R56, R8.reuse, R76, R28 ;  /* 0x0000004c0838723c */ /* 0x040fec000004181c */
[----:B------:R-:W-:Y:S01]  /*4380*/  HMMA.16816.F32.BF16 R88, R8, R80, R12 ;  /* 0x000000500858723c */ /* 0x000fe2000004180c */
[----:B------:R-:W2:Y:S01]  /*4390*/  LDSM.16.MT88.4 R12, [R135+0x9000] ;  /* 0x00900000870c783b */ /* 0x000ea20000004200 */
[----:B-1----:R-:W-:-:S04]  /*43a0*/  FFMA.FTZ R2, R112, UR6, -R5 ;  /* 0x0000000670027c23 */ /* 0x002fc80008010805 */
[----:B------:R1:W3:Y:S01]  /*43b0*/  MUFU.EX2 R236, R2 ;  /* 0x0000000200ec7308 */ /* 0x0002e20000000800 */
[C---:B------:R-:W-:Y:S01]  /*43c0*/  HMMA.16816.F32.BF16 R52, R8.reuse, R84, R20 ;  /* 0x000000540834723c */ /* 0x040fe20000041814 */
[----:B------:R-:W-:Y:S05]  /*43d0*/  LDSM.16.MT88.4 R20, [R224+0x9000] ;  /* 0x00900000e014783b */ /* 0x000fea0000004200 */
[C---:B------:R-:W-:Y:S01]  /*43e0*/  HMMA.16816.F32.BF16 R28, R8.reuse, R86, R16 ;  /* 0x00000056081c723c */ /* 0x040fe20000041810 */
[----:B------:R-:W4:Y:S05]  /*43f0*/  LDSM.16.MT88.4 R16, [R226+0x9000] ;  /* 0x00900000e210783b */ /* 0x000f2a0000004200 */
[----:B------:R-:W-:Y:S01]  /*4400*/  HMMA.16816.F32.BF16 R40, R8, R66, R40 ;  /* 0x000000420828723c */ /* 0x000fe20000041828 */
[--C-:B-1----:R-:W-:Y:S01]  /*4410*/  FFMA.FTZ R2, R161, UR6, -R4.reuse ;  /* 0x00000006a1027c23 */ /* 0x102fe20008010804 */
[----:B------:R-:W-:Y:S01]  /*4420*/  MOV R161, R3 ;  /* 0x0000000300a17202 */ /* 0x000fe20000000f00 */
[----:B------:R-:W-:-:S04]  /*4430*/  FFMA.FTZ R3, R172, UR6, -R4 ;  /* 0x00000006ac037c23 */ /* 0x000fc80008010804 */
[----:B---3--:R-:W-:Y:S01]  /*4440*/  F2FP.BF16.F32.PACK_AB R10, R236, R179 ;  /* 0x000000b3ec0a723e */ /* 0x008fe200000010ff */
[----:B------:R1:W3:Y:S08]  /*4450*/  MUFU.EX2 R24, R2 ;  /* 0x0000000200187308 */ /* 0x0002f00000000800 */
[----:B------:R-:W2:Y:S01]  /*4460*/  MUFU.EX2 R172, R3 ;  /* 0x0000000300ac7308 */ /* 0x000ea20000000800 */
[----:B-1----:R-:W-:Y:S01]  /*4470*/  FFMA.FTZ R2, R139, UR6, -R4 ;  /* 0x000000068b027c23 */ /* 0x002fe20008010804 */
[----:B---3--:R-:W-:-:S02]  /*4480*/  MOV R139, R24 ;  /* 0x00000018008b7202 */ /* 0x008fc40000000f00 */
[----:B------:R-:W1:Y:S04]  /*4490*/  LDSM.16.MT88.4 R24, [R225+0x9000] ;  /* 0x00900000e118783b */ /* 0x000e680000004200 */
[----:B------:R3:W-:Y:S01]  /*44a0*/  MUFU.EX2 R163, R2 ;  /* 0x0000000200a37308 */ /* 0x0007e20000000800 */
[----:B--2---:R-:W-:Y:S01]  /*44b0*/  F2FP.BF16.F32.PACK_AB R9, R172, R139 ;  /* 0x0000008bac09723e */ /* 0x004fe200000010ff */
[----:B---3--:R-:W-:Y:S01]  /*44c0*/  FFMA.FTZ R2, R141, UR6, -R4 ;  /* 0x000000068d027c23 */ /* 0x008fe20008010804 */
[----:B------:R-:W-:-:S05]  /*44d0*/  IMAD.MOV.U32 R141, RZ, RZ, R115 ;  /* 0x000000ffff8d7224 */ /* 0x000fca00078e0073 */
[----:B------:R2:W3:Y:S02]  /*44e0*/  MUFU.EX2 R229, R2 ;  /* 0x0000000200e57308 */ /* 0x0004e40000000800 */
[----:B--2---:R-:W-:Y:S01]  /*44f0*/  FFMA.FTZ R2, R167, UR6, -R0 ;  /* 0x00000006a7027c23 */ /* 0x004fe20008010800 */
[----:B------:R-:W-:Y:S02]  /*4500*/  MOV R167, R113 ;  /* 0x0000007100a77202 */ /* 0x000fe40000000f00 */
[----:B---3--:R-:W-:-:S03]  /*4510*/  F2FP.BF16.F32.PACK_AB R11, R229, R163 ;  /* 0x000000a3e50b723e */ /* 0x008fc600000010ff */
[----:B------:R2:W-:Y:S01]  /*4520*/  MUFU.EX2 R160, R2 ;  /* 0x0000000200a07308 */ /* 0x0005e20000000800 */
[----:B------:R-:W-:-:S07]  /*4530*/  F2FP.BF16.F32.PACK_AB R8, R141, R167 ;  /* 0x000000a78d08723e */ /* 0x000fce00000010ff */
[C---:B------:R-:W-:Y:S06]  /*4540*/  HMMA.16816.F32.BF16 R48, R8.reuse, R12, R104 ;  /* 0x0000000c0830723c */ /* 0x040fec0000041868 */
[----:B----4-:R-:W-:Y:S01]  /*4550*/  HMMA.16816.F32.BF16 R84, R8, R16, R92 ;  /* 0x000000100854723c */ /* 0x010fe2000004185c */
[----:B--2---:R-:W-:-:S05]  /*4560*/  FFMA.FTZ R2, R159, UR6, -R0 ;  /* 0x000000069f027c23 */ /* 0x004fca0008010800 */
[C---:B------:R-:W-:Y:S01]  /*4570*/  HMMA.16816.F32.BF16 R100, R8.reuse, R20, R100 ;  /* 0x000000140864723c */ /* 0x040fe20000041864 */
[----:B------:R2:W3:Y:S05]  /*4580*/  MUFU.EX2 R3, R2 ;  /* 0x0000000200037308 */ /* 0x0004ea0000000800 */
[C---:B-1----:R-:W-:Y:S06]  /*4590*/  HMMA.16816.F32.BF16 R124, R8.reuse, R24, R124 ;  /* 0x00000018087c723c */ /* 0x042fec000004187c */
[----:B------:R-:W-:Y:S01]  /*45a0*/  HMMA.16816.F32.BF16 R44, R8, R14, R44 ;  /* 0x0000000e082c723c */ /* 0x000fe2000004182c */
[----:B--2---:R-:W-:-:S05]  /*45b0*/  FFMA.FTZ R2, R189, UR6, -R6 ;  /* 0x00000006bd027c23 */ /* 0x004fca0008010806 */
[C---:B------:R-:W-:Y:S01]  /*45c0*/  HMMA.16816.F32.BF16 R96, R8.reuse, R18, R96 ;  /* 0x000000120860723c */ /* 0x040fe20000041860 */
[----:B------:R1:W-:Y:S05]  /*45d0*/  MUFU.EX2 R65, R2 ;  /* 0x0000000200417308 */ /* 0x0003ea0000000800 */
[C---:B------:R-:W-:Y:S06]  /*45e0*/  HMMA.16816.F32.BF16 R116, R8.reuse, R22, R116 ;  /* 0x000000160874723c */ /* 0x040fec0000041874 */
[----:B------:R-:W-:Y:S07]  /*45f0*/  HMMA.16816.F32.BF16 R108, R8, R26, R108 ;  /* 0x0000001a086c723c */ /* 0x000fee000004186c */
[----:B------:R-:W-:Y:S01]  /*4600*/  F2FP.BF16.F32.PACK_AB R8, R241, R242 ;  /* 0x000000f2f108723e */ /* 0x000fe200000010ff */
[----:B-1----:R-:W-:Y:S01]  /*4610*/  FFMA.FTZ R2, R184, UR6, -R6 ;  /* 0x00000006b8027c23 */ /* 0x002fe20008010806 */
[----:B------:R-:W-:Y:S01]  /*4620*/  F2FP.BF16.F32.PACK_AB R9, R243, R216 ;  /* 0x000000d8f309723e */ /* 0x000fe200000010ff */
[----:B------:R-:W-:Y:S01]  /*4630*/  IMAD.MOV.U32 R184, RZ, RZ, R243 ;  /* 0x000000ffffb87224 */ /* 0x000fe200078e00f3 */
[----:B------:R-:W-:Y:S01]  /*4640*/  F2FP.BF16.F32.PACK_AB R10, R161, R162 ;  /* 0x000000a2a10a723e */ /* 0x000fe200000010ff */
[----:B------:R1:W-:Y:S01]  /*4650*/  MUFU.EX2 R230, R2 ;  /* 0x0000000200e67308 */ /* 0x0003e20000000800 */
[----:B---3--:R-:W-:-:S07]  /*4660*/  F2FP.BF16.F32.PACK_AB R11, R3, R160 ;  /* 0x000000a0030b723e */ /* 0x008fce00000010ff */
[C---:B------:R-:W-:Y:S06]  /*4670*/  HMMA.16816.F32.BF16 R92, R8.reuse, R16, R56 ;  /* 0x00000010085c723c */ /* 0x040fec0000041838 */
[----:B------:R-:W-:Y:S01]  /*4680*/  HMMA.16816.F32.BF16 R76, R8, R20, R88 ;  /* 0x00000014084c723c */ /* 0x000fe20000041858 */
[----:B-1----:R-:W-:Y:S01]  /*4690*/  FFMA.FTZ R2, R142, UR6, -R6 ;  /* 0x000000068e027c23 */ /* 0x002fe20008010806 */
[----:B------:R-:W-:-:S04]  /*46a0*/  MOV R142, R241 ;  /* 0x000000f1008e7202 */ /* 0x000fc80000000f00 */
[C---:B------:R-:W-:Y:S01]  /*46b0*/  HMMA.16816.F32.BF16 R80, R8.reuse, R18, R36 ;  /* 0x000000120850723c */ /* 0x040fe20000041824 */
[----:B------:R1:W-:Y:S05]  /*46c0*/  MUFU.EX2 R122, R2 ;  /* 0x00000002007a7308 */ /* 0x0003ea0000000800 */
[C---:B------:R-:W-:Y:S06]  /*46d0*/  HMMA.16816.F32.BF16 R112, R8.reuse, R12, R60 ;  /* 0x0000000c0870723c */ /* 0x040fec000004183c */
[----:B------:R-:W-:Y:S01]  /*46e0*/  HMMA.16816.F32.BF16 R104, R8, R14, R40 ;  /* 0x0000000e0868723c */ /* 0x000fe20000041828 */
[----:B------:R-:W2:Y:S01]  /*46f0*/  LDSM.16.MT88.4 R12, [R135+0x9800] ;  /* 0x00980000870c783b */ /* 0x000ea20000004200 */
[----:B-1----:R-:W-:-:S04]  /*4700*/  FFMA.FTZ R2, R140, UR6, -R6 ;  /* 0x000000068c027c23 */ /* 0x002fc80008010806 */
[C---:B------:R-:W-:Y:S01]  /*4710*/  HMMA.16816.F32.BF16 R36, R8.reuse, R22, R32 ;  /* 0x000000160824723c */ /* 0x040fe20000041820 */
[----:B------:R-:W-:Y:S01]  /*4720*/  LDSM.16.MT88.4 R20, [R224+0x9800] ;  /* 0x00980000e014783b */ /* 0x000fe20000004200 */
[----:B------:R-:W-:Y:S01]  /*4730*/  MOV R140, R240 ;  /* 0x000000f0008c7202 */ /* 0x000fe20000000f00 */
[----:B------:R1:W3:Y:S03]  /*4740*/  MUFU.EX2 R66, R2 ;  /* 0x0000000200427308 */ /* 0x0002e60000000800 */
[C---:B------:R-:W-:Y:S06]  /*4750*/  HMMA.16816.F32.BF16 R32, R8.reuse, R24, R52 ;  /* 0x000000180820723c */ /* 0x040fec0000041834 */
[----:B------:R-:W-:Y:S01]  /*4760*/  HMMA.16816.F32.BF16 R28, R8, R26, R28 ;  /* 0x0000001a081c723c */ /* 0x000fe2000004181c */
[----:B------:R-:W-:Y:S01]  /*4770*/  LDSM.16.MT88.4 R24, [R225+0x9800] ;  /* 0x00980000e118783b */ /* 0x000fe20000004200 */
[----:B-1----:R-:W-:Y:S01]  /*4780*/  FFMA.FTZ R2, R178, UR6, -R0 ;  /* 0x00000006b2027c23 */ /* 0x002fe20008010800 */
[----:B------:R-:W-:-:S03]  /*4790*/  IMAD.MOV.U32 R178, RZ, RZ, R236 ;  /* 0x000000ffffb27224 */ /* 0x000fc600078e00ec */
[----:B------:R1:W-:Y:S02]  /*47a0*/  MUFU.EX2 R189, R2 ;  /* 0x0000000200bd7308 */ /* 0x0003e40000000800 */
[----:B-1----:R-:W-:Y:S01]  /*47b0*/  FFMA.FTZ R2, R173, UR6, -R0 ;  /* 0x00000006ad027c23 */ /* 0x002fe20008010800 */
[----:B------:R-:W-:-:S05]  /*47c0*/  MOV R173, R216 ;  /* 0x000000d800ad7202 */ /* 0x000fca0000000f00 */
[----:B------:R1:W-:Y:S02]  /*47d0*/  MUFU.EX2 R64, R2 ;  /* 0x0000000200407308 */ /* 0x0003e40000000800 */
[----:B-1----:R-:W-:Y:S01]  /*47e0*/  FFMA.FTZ R2, R166, UR6, -R5 ;  /* 0x00000006a6027c23 */ /* 0x002fe20008010805 */
[----:B---3--:R-:W-:-:S05]  /*47f0*/  MOV R166, R66 ;  /* 0x0000004200a67202 */ /* 0x008fca0000000f00 */
[----:B------:R1:W-:Y:S02]  /*4800*/  MUFU.EX2 R155, R2 ;  /* 0x00000002009b7308 */ /* 0x0003e40000000800 */
[----:B-1----:R-:W-:-:S06]  /*4810*/  FFMA.FTZ R2, R158, UR6, -R5 ;  /* 0x000000069e027c23 */ /* 0x002fcc0008010805 */
[----:B------:R1:W3:Y:S02]  /*4820*/  MUFU.EX2 R232, R2 ;  /* 0x0000000200e87308 */ /* 0x0002e40000000800 */
[----:B-1----:R-:W-:Y:S01]  /*4830*/  FFMA.FTZ R2, R121, UR6, -R5 ;  /* 0x0000000679027c23 */ /* 0x002fe20008010805 */
[----:B---3--:R-:W-:-:S05]  /*4840*/  F2FP.BF16.F32.PACK_AB R8, R232, R155 ;  /* 0x0000009be808723e */ /* 0x008fca00000010ff */
[----:B------:R1:W3:Y:S02]  /*4850*/  MUFU.EX2 R16, R2 ;  /* 0x0000000200107308 */ /* 0x0002e40000000800 */
[----:B-1----:R-:W-:-:S06]  /*4860*/  FFMA.FTZ R2, R120, UR6, -R5 ;  /* 0x0000000678027c23 */ /* 0x002fcc0008010805 */
[----:B------:R1:W-:Y:S02]  /*4870*/  MUFU.EX2 R159, R2 ;  /* 0x00000002009f7308 */ /* 0x0003e40000000800 */
[----:B-1----:R-:W-:-:S06]  /*4880*/  FFMA.FTZ R2, R165, UR6, -R4 ;  /* 0x00000006a5027c23 */ /* 0x002fcc0008010804 */
[----:B------:R1:W-:Y:S02]  /*4890*/  MUFU.EX2 R169, R2 ;  /* 0x0000000200a97308 */ /* 0x0003e40000000800 */
[----:B-1----:R-:W-:Y:S01]  /*48a0*/  FFMA.FTZ R2, R171, UR6, -R4 ;  /* 0x00000006ab027c23 */ /* 0x002fe20008010804 */
[----:B------:R-:W-:-:S05]  /*48b0*/  IMAD.MOV.U32 R171, RZ, RZ, R65 ;  /* 0x000000ffffab7224 */ /* 0x000fca00078e0041 */
[----:B------:R1:W4:Y:S02]  /*48c0*/  MUFU.EX2 R88, R2 ;  /* 0x0000000200587308 */ /* 0x0003240000000800 */
[--C-:B-1----:R-:W-:Y:S01]  /*48d0*/  FFMA.FTZ R2, R138, UR6, -R4.reuse ;  /* 0x000000068a027c23 */ /* 0x102fe20008010804 */
[----:B---3--:R-:W-:Y:S02]  /*48e0*/  MOV R138, R16 ;  /* 0x00000010008a7202 */ /* 0x008fe40000000f00 */
[----:B------:R-:W1:Y:S03]  /*48f0*/  LDSM.16.MT88.4 R16, [R226+0x9800] ;  /* 0x00980000e210783b */ /* 0x000e660000004200 */
[----:B------:R3:W-:Y:S01]  /*4900*/  MUFU.EX2 R165, R2 ;  /* 0x0000000200a57308 */ /* 0x0007e20000000800 */
[----:B----4-:R-:W-:Y:S02]  /*4910*/  F2FP.BF16.F32.PACK_AB R9, R88, R169 ;  /* 0x000000a95809723e */ /* 0x010fe400000010ff */
[----:B------:R-:W-:Y:S01]  /*4920*/  F2FP.BF16.F32.PACK_AB R10, R159, R138 ;  /* 0x0000008a9f0a723e */ /* 0x000fe200000010ff */
[----:B---3--:R-:W-:Y:S01]  /*4930*/  FFMA.FTZ R2, R147, UR6, -R4 ;  /* 0x0000000693027c23 */ /* 0x008fe20008010804 */
[----:B------:R-:W-:-:S03]  /*4940*/  MOV R147, R238 ;  /* 0x000000ee00937202 */ /* 0x000fc60000000f00 */
[----:B------:R3:W4:Y:S02]  /*4950*/  MUFU.EX2 R158, R2 ;  /* 0x00000002009e7308 */ /* 0x0007240000000800 */
[----:B---3--:R-:W-:Y:S01]  /*4960*/  FFMA.FTZ R2, R177, UR6, -R0 ;  /* 0x00000006b1027c23 */ /* 0x008fe20008010800 */
[----:B----4-:R-:W-:Y:S02]  /*4970*/  F2FP.BF16.F32.PACK_AB R11, R158, R165 ;  /* 0x000000a59e0b723e */ /* 0x010fe400000010ff */
[----:B------:R-:W-:-:S03]  /*4980*/  MOV R177, R64 ;  /* 0x0000004000b17202 */ /* 0x000fc60000000f00 */
[----:B------:R3:W-:Y:S02]  /*4990*/  MUFU.EX2 R251, R2 ;  /* 0x0000000200fb7308 */ /* 0x0007e40000000800 */
[C---:B--2---:R-:W-:Y:S06]  /*49a0*/  HMMA.16816.F32.BF16 R64, R8.reuse, R12, R48 ;  /* 0x0000000c0840723c */ /* 0x044fec0000041830 */
[C---:B------:R-:W-:Y:S06]  /*49b0*/  HMMA.16816.F32.BF16 R60, R8.reuse, R14, R44 ;  /* 0x0000000e083c723c */ /* 0x040fec000004182c */
[----:B-1----:R-:W-:Y:S01]  /*49c0*/  HMMA.16816.F32.BF16 R56, R8, R16, R84 ;  /* 0x000000100838723c */ /* 0x002fe20000041854 */
[----:B---3--:R-:W-:Y:S01]  /*49d0*/  FFMA.FTZ R2, R170, UR6, -R0 ;  /* 0x00000006aa027c23 */ /* 0x008fe20008010800 */
[----:B------:R-:W-:Y:S01]  /*49e0*/  IMAD.MOV.U32 R170, RZ, RZ, R134 ;  /* 0x000000ffffaa7224 */ /* 0x000fe200078e0086 */
[----:B------:R-:W-:-:S02]  /*49f0*/  MOV R134, R218 ;  /* 0x000000da00867202 */ /* 0x000fc40000000f00 */
[----:B------:R1:W2:Y:S01]  /*4a00*/  MUFU.EX2 R252, R2 ;  /* 0x0000000200fc7308 */ /* 0x0002a20000000800 */
[C---:B------:R-:W-:Y:S06]  /*4a10*/  HMMA.16816.F32.BF16 R52, R8.reuse, R18, R96 ;  /* 0x000000120834723c */ /* 0x040fec0000041860 */
[C---:B------:R-:W-:Y:S06]  /*4a20*/  HMMA.16816.F32.BF16 R48, R8.reuse, R20, R100 ;  /* 0x000000140830723c */ /* 0x040fec0000041864 */
[----:B------:R-:W-:Y:S01]  /*4a30*/  HMMA.16816.F32.BF16 R40, R8, R22, R116 ;  /* 0x000000160828723c */ /* 0x000fe20000041874 */
[----:B-1----:R-:W-:Y:S01]  /*4a40*/  FFMA.FTZ R2, R197, UR6, -R6 ;  /* 0x00000006c5027c23 */ /* 0x002fe20008010806 */
[----:B------:R-:W-:-:S04]  /*4a50*/  MOV R197, R122 ;  /* 0x0000007a00c57202 */ /* 0x000fc80000000f00 */
[C---:B------:R-:W-:Y:S01]  /*4a60*/  HMMA.16816.F32.BF16 R124, R8.reuse, R24, R124 ;  /* 0x00000018087c723c */ /* 0x040fe2000004187c */
[----:B------:R1:W-:Y:S05]  /*4a70*/  MUFU.EX2 R247, R2 ;  /* 0x0000000200f77308 */ /* 0x0003ea0000000800 */
[----:B------:R-:W-:Y:S07]  /*4a80*/  HMMA.16816.F32.BF16 R44, R8, R26, R108 ;  /* 0x0000001a082c723c */ /* 0x000fee000004186c */
[----:B------:R-:W-:-:S02]  /*4a90*/  F2FP.BF16.F32.PACK_AB R8, R230, R171 ;  /* 0x000000abe608723e */ /* 0x000fc400000010ff */
[----:B------:R-:W-:Y:S02]  /*4aa0*/  F2FP.BF16.F32.PACK_AB R9, R177, R189 ;  /* 0x000000bdb109723e */ /* 0x000fe400000010ff */
[----:B------:R-:W-:Y:S01]  /*4ab0*/  F2FP.BF16.F32.PACK_AB R10, R166, R122 ;  /* 0x0000007aa60a723e */ /* 0x000fe200000010ff */
[--C-:B-1----:R-:W-:Y:S01]  /*4ac0*/  FFMA.FTZ R2, R194, UR6, -R6.reuse ;  /* 0x00000006c2027c23 */ /* 0x102fe20008010806 */
[----:B--2---:R-:W-:Y:S02]  /*4ad0*/  F2FP.BF16.F32.PACK_AB R11, R252, R251 ;  /* 0x000000fbfc0b723e */ /* 0x004fe400000010ff */
[----:B------:R-:W-:Y:S01]  /*4ae0*/  MOV R194, R88 ;  /* 0x0000005800c27202 */ /* 0x000fe20000000f00 */
[----:B------:R1:W-:Y:S04]  /*4af0*/  MUFU.EX2 R248, R2 ;  /* 0x0000000200f87308 */ /* 0x0003e80000000800 */
[C---:B------:R-:W-:Y:S06]  /*4b00*/  HMMA.16816.F32.BF16 R116, R8.reuse, R12, R112 ;  /* 0x0000000c0874723c */ /* 0x040fec0000041870 */
[C---:B------:R-:W-:Y:S01]  /*4b10*/  HMMA.16816.F32.BF16 R112, R8.reuse, R14, R104 ;  /* 0x0000000e0870723c */ /* 0x040fe20000041868 */
[----:B------:R-:W2:Y:S05]  /*4b20*/  LDSM.16.MT88.4 R12, [R135+0xa000] ;  /* 0x00a00000870c783b */ /* 0x000eaa0000004200 */
[----:B------:R-:W-:Y:S01]  /*4b30*/  HMMA.16816.F32.BF16 R104, R8, R16, R92 ;  /* 0x000000100868723c */ /* 0x000fe2000004185c */
[----:B-1----:R-:W-:Y:S01]  /*4b40*/  FFMA.FTZ R2, R148, UR6, -R6 ;  /* 0x0000000694027c23 */ /* 0x002fe20008010806 */
[----:B------:R-:W-:-:S03]  /*4b50*/  MOV R148, R211 ;  /* 0x000000d300947202 */ /* 0x000fc60000000f00 */
[----:B------:R1:W-:Y:S01]  /*4b60*/  MUFU.EX2 R249, R2 ;  /* 0x0000000200f97308 */ /* 0x0003e20000000800 */
[C---:B------:R-:W-:Y:S01]  /*4b70*/  HMMA.16816.F32.BF16 R100, R8.reuse, R18, R80 ;  /* 0x000000120864723c */ /* 0x040fe20000041850 */
[----:B------:R-:W3:Y:S05]  /*4b80*/  LDSM.16.MT88.4 R16, [R226+0xa000] ;  /* 0x00a00000e210783b */ /* 0x000eea0000004200 */
[C---:B------:R-:W-:Y:S06]  /*4b90*/  HMMA.16816.F32.BF16 R92, R8.reuse, R20, R76 ;  /* 0x00000014085c723c */ /* 0x040fec000004184c */
[----:B------:R-:W-:Y:S01]  /*4ba0*/  HMMA.16816.F32.BF16 R36, R8, R22, R36 ;  /* 0x000000160824723c */ /* 0x000fe20000041824 */
[----:B------:R-:W4:Y:S01]  /*4bb0*/  LDSM.16.MT88.4 R20, [R224+0xa000] ;  /* 0x00a00000e014783b */ /* 0x000f220000004200 */
[----:B-1----:R-:W-:Y:S01]  /*4bc0*/  FFMA.FTZ R2, R146, UR6, -R6 ;  /* 0x0000000692027c23 */ /* 0x002fe20008010806 */
[----:B------:R-:W-:-:S03]  /*4bd0*/  IMAD.MOV.U32 R146, RZ, RZ, R156 ;  /* 0x000000ffff927224 */ /* 0x000fc600078e009c */
[C---:B------:R-:W-:Y:S01]  /*4be0*/  HMMA.16816.F32.BF16 R32, R8.reuse, R24, R32 ;  /* 0x000000180820723c */ /* 0x040fe20000041820 */
[----:B------:R-:W-:Y:S01]  /*4bf0*/  IMAD.MOV.U32 R156, RZ, RZ, R235 ;  /* 0x000000ffff9c7224 */ /* 0x000fe200078e00eb */
[----:B------:R1:W-:Y:S04]  /*4c00*/  MUFU.EX2 R250, R2 ;  /* 0x0000000200fa7308 */ /* 0x0003e80000000800 */
[----:B------:R-:W-:Y:S01]  /*4c10*/  HMMA.16816.F32.BF16 R28, R8, R26, R28 ;  /* 0x0000001a081c723c */ /* 0x000fe2000004181c */
[----:B------:R-:W4:Y:S01]  /*4c20*/  LDSM.16.MT88.4 R24, [R225+0xa000] ;  /* 0x00a00000e118783b */ /* 0x000f220000004200 */
[--C-:B-1----:R-:W-:Y:S01]  /*4c30*/  FFMA.FTZ R2, R188, UR6, -R0.reuse ;  /* 0x00000006bc027c23 */ /* 0x102fe20008010800 */
[----:B------:R-:W-:Y:S02]  /*4c40*/  MOV R188, R172 ;  /* 0x000000ac00bc7202 */ /* 0x000fe40000000f00 */
[----:B------:R-:W-:Y:S01]  /*4c50*/  MOV R172, R222 ;  /* 0x000000de00ac7202 */ /* 0x000fe20000000f00 */
[----:B------:R1:W-:Y:S02]  /*4c60*/  MUFU.EX2 R245, R2 ;  /* 0x0000000200f57308 */ /* 0x0003e40000000800 */
[----:B-1----:R-:W-:Y:S01]  /*4c70*/  FFMA.FTZ R2, R182, UR6, -R0 ;  /* 0x00000006b6027c23 */ /* 0x002fe20008010800 */
[----:B------:R-:W-:-:S05]  /*4c80*/  MOV R182, R141 ;  /* 0x0000008d00b67202 */ /* 0x000fca0000000f00 */
[----:B------:R1:W-:Y:S02]  /*4c90*/  MUFU.EX2 R246, R2 ;  /* 0x0000000200f67308 */ /* 0x0003e40000000800 */
[----:B-1----:R-:W-:Y:S01]  /*4ca0*/  FFMA.FTZ R2, R176, UR6, -R5 ;  /* 0x00000006b0027c23 */ /* 0x002fe20008010805 */
[----:B------:R-:W-:Y:S01]  /*4cb0*/  IMAD.MOV.U32 R176, RZ, RZ, R184 ;  /* 0x000000ffffb07224 */ /* 0x000fe200078e00b8 */
[----:B------:R-:W-:Y:S01]  /*4cc0*/  MOV R184, R3 ;  /* 0x0000000300b87202 */ /* 0x000fe20000000f00 */
[----:B------:R-:W-:-:S03]  /*4cd0*/  FFMA.FTZ R3, R185, UR6, -R0 ;  /* 0x00000006b9037c23 */ /* 0x000fc60008010800 */
[----:B------:R1:W-:Y:S02]  /*4ce0*/  MUFU.EX2 R243, R2 ;  /* 0x0000000200f37308 */ /* 0x0003e40000000800 */
[----:B-1----:R-:W-:Y:S01]  /*4cf0*/  FFMA.FTZ R2, R168, UR6, -R5 ;  /* 0x00000006a8027c23 */ /* 0x002fe20008010805 */
[----:B------:R-:W-:-:S05]  /*4d00*/  MOV R168, R142 ;  /* 0x0000008e00a87202 */ /* 0x000fca0000000f00 */
[----:B------:R1:W2:Y:S02]  /*4d10*/  MUFU.EX2 R244, R2 ;  /* 0x0000000200f47308 */ /* 0x0002a40000000800 */
[----:B-1----:R-:W-:Y:S01]  /*4d20*/  FFMA.FTZ R2, R137, UR6, -R5 ;  /* 0x0000000689027c23 */ /* 0x002fe20008010805 */
[----:B--2---:R-:W-:Y:S02]  /*4d30*/  F2FP.BF16.F32.PACK_AB R8, R244, R243 ;  /* 0x000000f3f408723e */ /* 0x004fe400000010ff */
[----:B------:R-:W-:-:S03]  /*4d40*/  MOV R137, R209 ;  /* 0x000000d100897202 */ /* 0x000fc60000000f00 */
[----:B------:R1:W-:Y:S02]  /*4d50*/  MUFU.EX2 R241, R2 ;  /* 0x0000000200f17308 */ /* 0x0003e40000000800 */
[----:B-1----:R-:W-:-:S06]  /*4d60*/  FFMA.FTZ R2, R123, UR6, -R5 ;  /* 0x000000067b027c23 */ /* 0x002fcc0008010805 */
[----:B------:R1:W2:Y:S02]  /*4d70*/  MUFU.EX2 R240, R2 ;  /* 0x0000000200f07308 */ /* 0x0002a40000000800 */
[----:B-1----:R-:W-:Y:S01]  /*4d80*/  FFMA.FTZ R2, R175, UR6, -R4 ;  /* 0x00000006af027c23 */ /* 0x002fe20008010804 */
[----:B------:R-:W-:Y:S01]  /*4d90*/  IMAD.MOV.U32 R175, RZ, RZ, R239 ;  /* 0x000000ffffaf7224 */ /* 0x000fe200078e00ef */
[----:B--2---:R-:W-:-:S04]  /*4da0*/  F2FP.BF16.F32.PACK_AB R10, R240, R241 ;  /* 0x000000f1f00a723e */ /* 0x004fc800000010ff */
[----:B------:R1:W-:Y:S02]  /*4db0*/  MUFU.EX2 R239, R2 ;  /* 0x0000000200ef7308 */ /* 0x0003e40000000800 */
[----:B-1----:R-:W-:Y:S01]  /*4dc0*/  FFMA.FTZ R2, R181, UR6, -R4 ;  /* 0x00000006b5027c23 */ /* 0x002fe20008010804 */
[----:B------:R-:W-:-:S05]  /*4dd0*/  MOV R181, R140 ;  /* 0x0000008c00b57202 */ /* 0x000fca0000000f00 */
[----:B------:R1:W2:Y:S02]  /*4de0*/  MUFU.EX2 R238, R2 ;  /* 0x0000000200ee7308 */ /* 0x0002a40000000800 */
[----:B-1----:R-:W-:Y:S01]  /*4df0*/  FFMA.FTZ R2, R143, UR6, -R4 ;  /* 0x000000068f027c23 */ /* 0x002fe20008010804 */
[----:B--2---:R-:W-:-:S05]  /*4e00*/  F2FP.BF16.F32.PACK_AB R9, R238, R239 ;  /* 0x000000efee09723e */ /* 0x004fca00000010ff */
[----:B------:R1:W-:Y:S02]  /*4e10*/  MUFU.EX2 R236, R2 ;  /* 0x0000000200ec7308 */ /* 0x0003e40000000800 */
[----:B-1----:R-:W-:Y:S01]  /*4e20*/  FFMA.FTZ R2, R151, UR6, -R4 ;  /* 0x0000000697027c23 */ /* 0x002fe20008010804 */
[----:B------:R-:W-:Y:S02]  /*4e30*/  MOV R151, R174 ;  /* 0x000000ae00977202 */ /* 0x000fe40000000f00 */
[----:B------:R-:W-:-:S03]  /*4e40*/  MOV R174, R237 ;  /* 0x000000ed00ae7202 */ /* 0x000fc60000000f00 */
[----:B------:R1:W2:Y:S02]  /*4e50*/  MUFU.EX2 R237, R2 ;  /* 0x0000000200ed7308 */ /* 0x0002a40000000800 */
[----:B-1----:R-:W-:Y:S01]  /*4e60*/  FFMA.FTZ R2, R187, UR6, -R0 ;  /* 0x00000006bb027c23 */ /* 0x002fe20008010800 */
[----:B------:R-:W-:Y:S02]  /*4e70*/  MOV R187, R221 ;  /* 0x000000dd00bb7202 */ /* 0x000fe40000000f00 */
[----:B--2---:R-:W-:-:S03]  /*4e80*/  F2FP.BF16.F32.PACK_AB R11, R237, R236 ;  /* 0x000000eced0b723e */ /* 0x004fc600000010ff */
[----:B------:R1:W-:Y:S04]  /*4e90*/  MUFU.EX2 R222, R2 ;  /* 0x0000000200de7308 */ /* 0x0003e80000000800 */
[C---:B------:R-:W-:Y:S06]  /*4ea0*/  HMMA.16816.F32.BF16 R120, R8.reuse, R12, R64 ;  /* 0x0000000c0878723c */ /* 0x040fec0000041840 */
[----:B------:R-:W-:Y:S01]  /*4eb0*/  HMMA.16816.F32.BF16 R108, R8, R14, R60 ;  /* 0x0000000e086c723c */ /* 0x000fe2000004183c */
[----:B-1----:R-:W-:Y:S01]  /*4ec0*/  FFMA.FTZ R2, R180, UR6, -R0 ;  /* 0x00000006b4027c23 */ /* 0x002fe20008010800 */
[----:B------:R-:W-:-:S04]  /*4ed0*/  IMAD.MOV.U32 R180, RZ, RZ, R219 ;  /* 0x000000ffffb47224 */ /* 0x000fc800078e00db */
[C---:B---3--:R-:W-:Y:S01]  /*4ee0*/  HMMA.16816.F32.BF16 R96, R8.reuse, R16, R56 ;  /* 0x000000100860723c */ /* 0x048fe20000041838 */
[----:B------:R1:W2:Y:S05]  /*4ef0*/  MUFU.EX2 R235, R2 ;  /* 0x0000000200eb7308 */ /* 0x0002aa0000000800 */
[C---:B------:R-:W-:Y:S06]  /*4f00*/  HMMA.16816.F32.BF16 R88, R8.reuse, R18, R52 ;  /* 0x000000120858723c */ /* 0x040fec0000041834 */
[C---:B----4-:R-:W-:Y:S06]  /*4f10*/  HMMA.16816.F32.BF16 R84, R8.reuse, R20, R48 ;  /* 0x000000140854723c */ /* 0x050fec0000041830 */
[----:B------:R-:W-:Y:S01]  /*4f20*/  HMMA.16816.F32.BF16 R80, R8, R22, R40 ;  /* 0x000000160850723c */ /* 0x000fe20000041828 */
[----:B-1----:R-:W-:-:S04]  /*4f30*/  FFMA.FTZ R2, R201, UR6, -R6 ;  /* 0x00000006c9027c23 */ /* 0x002fc80008010806 */
[----:B------:R1:W-:Y:S01]  /*4f40*/  MUFU.EX2 R218, R2 ;  /* 0x0000000200da7308 */ /* 0x0003e20000000800 */
[C---:B------:R-:W-:Y:S06]  /*4f50*/  HMMA.16816.F32.BF16 R76, R8.reuse, R24, R124 ;  /* 0x00000018084c723c */ /* 0x040fec000004187c */
[----:B------:R-:W-:Y:S07]  /*4f60*/  HMMA.16816.F32.BF16 R44, R8, R26, R44 ;  /* 0x0000001a082c723c */ /* 0x000fee000004182c */
[----:B------:R-:W-:-:S02]  /*4f70*/  F2FP.BF16.F32.PACK_AB R8, R248, R247 ;  /* 0x000000f7f808723e */ /* 0x000fc400000010ff */
[----:B------:R-:W-:Y:S01]  /*4f80*/  F2FP.BF16.F32.PACK_AB R9, R246, R245 ;  /* 0x000000f5f609723e */ /* 0x000fe200000010ff */
[--C-:B-1----:R-:W-:Y:S01]  /*4f90*/  FFMA.FTZ R2, R200, UR6, -R6.reuse ;  /* 0x00000006c8027c23 */ /* 0x102fe20008010806 */
[----:B------:R-:W-:Y:S02]  /*4fa0*/  F2FP.BF16.F32.PACK_AB R10, R250, R249 ;  /* 0x000000f9fa0a723e */ /* 0x000fe400000010ff */
[----:B--2---:R-:W-:Y:S01]  /*4fb0*/  F2FP.BF16.F32.PACK_AB R11, R235, R222 ;  /* 0x000000deeb0b723e */ /* 0x004fe200000010ff */
[----:B------:R1:W-:Y:S06]  /*4fc0*/  MUFU.EX2 R219, R2 ;  /* 0x0000000200db7308 */ /* 0x0003ec0000000800 */
[C---:B------:R-:W-:Y:S06]  /*4fd0*/  HMMA.16816.F32.BF16 R40, R8.reuse, R22, R36 ;  /* 0x000000160828723c */ /* 0x040fec0000041824 */
[----:B------:R-:W-:Y:S01]  /*4fe0*/  HMMA.16816.F32.BF16 R60, R8, R12, R116 ;  /* 0x0000000c083c723c */ /* 0x000fe20000041874 */
[----:B-1----:R-:W-:Y:S01]  /*4ff0*/  FFMA.FTZ R2, R154, UR6, -R6 ;  /* 0x000000069a027c23 */ /* 0x002fe20008010806 */
[----:B------:R-:W-:-:S04]  /*5000*/  MOV R154, R220 ;  /* 0x000000dc009a7202 */ /* 0x000fc80000000f00 */
[C---:B------:R-:W-:Y:S01]  /*5010*/  HMMA.16816.F32.BF16 R52, R8.reuse, R14, R112 ;  /* 0x0000000e0834723c */ /* 0x040fe20000041870 */
[----:B------:R-:W1:Y:S01]  /*5020*/  LDSM.16.MT88.4 R12, [R135+0xa800] ;  /* 0x00a80000870c783b */ /* 0x000e620000004200 */
[----:B------:R2:W-:Y:S04]  /*5030*/  MUFU.EX2 R220, R2 ;  /* 0x0000000200dc7308 */ /* 0x0005e80000000800 */
[C---:B------:R-:W-:Y:S06]  /*5040*/  HMMA.16816.F32.BF16 R64, R8.reuse, R16, R104 ;  /* 0x000000100840723c */ /* 0x040fec0000041868 */
[C---:B------:R-:W-:Y:S01]  /*5050*/  HMMA.16816.F32.BF16 R56, R8.reuse, R18, R100 ;  /* 0x000000120838723c */ /* 0x040fe20000041864 */
[----:B------:R-:W3:Y:S05]  /*5060*/  LDSM.16.MT88.4 R16, [R226+0xa800] ;  /* 0x00a80000e210783b */ /* 0x000eea0000004200 */
[C---:B------:R-:W-:Y:S01]  /*5070*/  HMMA.16816.F32.BF16 R48, R8.reuse, R20, R92 ;  /* 0x000000140830723c */ /* 0x040fe2000004185c */
[----:B--2---:R-:W-:Y:S01]  /*5080*/  FFMA.FTZ R2, R152, UR6, -R6 ;  /* 0x0000000698027c23 */ /* 0x004fe20008010806 */
[----:B------:R-:W-:Y:S01]  /*5090*/  MOV R152, R213 ;  /* 0x000000d500987202 */ /* 0x000fe20000000f00 */
[----:B------:R-:W2:Y:S02]  /*50a0*/  LDSM.16.MT88.4 R20, [R224+0xa800] ;  /* 0x00a80000e014783b */ /* 0x000ea40000004200 */
[----:B------:R4:W-:Y:S01]  /*50b0*/  MUFU.EX2 R221, R2 ;  /* 0x0000000200dd7308 */ /* 0x0009e20000000800 */
[C---:B------:R-:W-:Y:S01]  /*50c0*/  HMMA.16816.F32.BF16 R36, R8.reuse, R26, R28 ;  /* 0x0000001a0824723c */ /* 0x040fe2000004181c */
[----:B------:R-:W2:Y:S05]  /*50d0*/  LDSM.16.MT88.4 R28, [R225+0xa800] ;  /* 0x00a80000e11c783b */ /* 0x000eaa0000004200 */
[----:B------:R-:W-:Y:S01]  /*50e0*/  HMMA.16816.F32.BF16 R32, R8, R24, R32 ;  /* 0x000000180820723c */ /* 0x000fe20000041820 */
[----:B------:R-:W-:Y:S01]  /*50f0*/  LDSM.16.MT88.4 R24, [R135+0xb000] ;  /* 0x00b000008718783b */ /* 0x000fe20000004200 */
[----:B----4-:R-:W-:Y:S01]  /*5100*/  FFMA.FTZ R2, R196, UR6, -R0 ;  /* 0x00000006c4027c23 */ /* 0x010fe20008010800 */
[----:B------:R-:W-:-:S03]  /*5110*/  IMAD.MOV.U32 R196, RZ, RZ, R217 ;  /* 0x000000ffffc47224 */ /* 0x000fc600078e00d9 */
[----:B------:R4:W-:Y:S02]  /*5120*/  MUFU.EX2 R216, R2 ;  /* 0x0000000200d87308 */ /* 0x0009e40000000800 */
[----:B----4-:R-:W-:Y:S01]  /*5130*/  FFMA.FTZ R2, R191, UR6, -R0 ;  /* 0x00000006bf027c23 */ /* 0x010fe20008010800 */
[----:B------:R-:W-:-:S05]  /*5140*/  MOV R191, R214 ;  /* 0x000000d600bf7202 */ /* 0x000fca0000000f00 */
[----:B------:R4:W-:Y:S02]  /*5150*/  MUFU.EX2 R217, R2 ;  /* 0x0000000200d97308 */ /* 0x0009e40000000800 */
[----:B----4-:R-:W-:Y:S01]  /*5160*/  FFMA.FTZ R2, R186, UR6, -R5 ;  /* 0x00000006ba027c23 */ /* 0x010fe20008010805 */
[----:B------:R-:W-:-:S05]  /*5170*/  MOV R186, R215 ;  /* 0x000000d700ba7202 */ /* 0x000fca0000000f00 */
[----:B------:R4:W-:Y:S02]  /*5180*/  MUFU.EX2 R214, R2 ;  /* 0x0000000200d67308 */ /* 0x0009e40000000800 */
[----:B----4-:R-:W-:Y:S01]  /*5190*/  FFMA.FTZ R2, R183, UR6, -R5 ;  /* 0x00000006b7027c23 */ /* 0x010fe20008010805 */
[----:B------:R-:W-:-:S05]  /*51a0*/  IMAD.MOV.U32 R183, RZ, RZ, R134 ;  /* 0x000000ffffb77224 */ /* 0x000fca00078e0086 */
[----:B------:R4:W1:Y:S02]  /*51b0*/  MUFU.EX2 R215, R2 ;  /* 0x0000000200d77308 */ /* 0x0008640000000800 */
[----:B----4-:R-:W-:Y:S01]  /*51c0*/  FFMA.FTZ R2, R145, UR6, -R5 ;  /* 0x0000000691027c23 */ /* 0x010fe20008010805 */
[----:B------:R-:W-:Y:S01]  /*51d0*/  IMAD.MOV.U32 R145, RZ, RZ, R212 ;  /* 0x000000ffff917224 */ /* 0x000fe200078e00d4 */
[----:B-1----:R-:W-:-:S04]  /*51e0*/  F2FP.BF16.F32.PACK_AB R8, R215, R214 ;  /* 0x000000d6d708723e */ /* 0x002fc800000010ff */
[----:B------:R1:W-:Y:S02]  /*51f0*/  MUFU.EX2 R213, R2 ;  /* 0x0000000200d57308 */ /* 0x0003e40000000800 */
[----:B-1----:R-:W-:Y:S01]  /*5200*/  FFMA.FTZ R2, R144, UR6, -R5 ;  /* 0x0000000690027c23 */ /* 0x002fe20008010805 */
[----:B------:R-:W-:-:S05]  /*5210*/  MOV R144, R210 ;  /* 0x000000d200907202 */ /* 0x000fca0000000f00 */
[----:B------:R1:W4:Y:S02]  /*5220*/  MUFU.EX2 R212, R2 ;  /* 0x0000000200d47308 */ /* 0x0003240000000800 */
[----:B-1----:R-:W-:Y:S01]  /*5230*/  FFMA.FTZ R2, R193, UR6, -R4 ;  /* 0x00000006c1027c23 */ /* 0x002fe20008010804 */
[----:B------:R-:W-:Y:S01]  /*5240*/  IMAD.MOV.U32 R193, RZ, RZ, R208 ;  /* 0x000000ffffc17224 */ /* 0x000fe200078e00d0 */
[----:B----4-:R-:W-:-:S04]  /*5250*/  F2FP.BF16.F32.PACK_AB R10, R212, R213 ;  /* 0x000000d5d40a723e */ /* 0x010fc800000010ff */
[----:B------:R1:W-:Y:S02]  /*5260*/  MUFU.EX2 R211, R2 ;  /* 0x0000000200d37308 */ /* 0x0003e40000000800 */
[----:B-1----:R-:W-:-:S06]  /*5270*/  FFMA.FTZ R2, R190, UR6, -R4 ;  /* 0x00000006be027c23 */ /* 0x002fcc0008010804 */
[----:B------:R1:W4:Y:S02]  /*5280*/  MUFU.EX2 R210, R2 ;  /* 0x0000000200d27308 */ /* 0x0003240000000800 */
[----:B-1----:R-:W-:Y:S01]  /*5290*/  FFMA.FTZ R2, R157, UR6, -R4 ;  /* 0x000000069d027c23 */ /* 0x002fe20008010804 */
[----:B----4-:R-:W-:-:S05]  /*52a0*/  F2FP.BF16.F32.PACK_AB R9, R210, R211 ;  /* 0x000000d3d209723e */ /* 0x010fca00000010ff */
[----:B------:R1:W-:Y:S02]  /*52b0*/  MUFU.EX2 R208, R2 ;  /* 0x0000000200d07308 */ /* 0x0003e40000000800 */
[----:B-1----:R-:W-:-:S06]  /*52c0*/  FFMA.FTZ R2, R164, UR6, -R4 ;  /* 0x00000006a4027c23 */ /* 0x002fcc0008010804 */
[----:B------:R1:W4:Y:S02]  /*52d0*/  MUFU.EX2 R209, R2 ;  /* 0x0000000200d17308 */ /* 0x0003240000000800 */
[----:B-1----:R-:W-:Y:S01]  /*52e0*/  FFMA.FTZ R2, R195, UR6, -R0 ;  /* 0x00000006c3027c23 */ /* 0x002fe20008010800 */
[----:B----4-:R-:W-:-:S05]  /*52f0*/  F2FP.BF16.F32.PACK_AB R11, R209, R208 ;  /* 0x000000d0d10b723e */ /* 0x010fca00000010ff */
[----:B------:R1:W-:Y:S02]  /*5300*/  MUFU.EX2 R200, R2 ;  /* 0x0000000200c87308 */ /* 0x0003e40000000800 */
[C---:B------:R-:W-:Y:S06]  /*5310*/  HMMA.16816.F32.BF16 R120, R8.reuse, R12, R120 ;  /* 0x0000000c0878723c */ /* 0x040fec0000041878 */
[C---:B------:R-:W-:Y:S06]  /*5320*/  HMMA.16816.F32.BF16 R108, R8.reuse, R14, R108 ;  /* 0x0000000e086c723c */ /* 0x040fec000004186c */
[----:B---3--:R-:W-:Y:S01]  /*5330*/  HMMA.16816.F32.BF16 R96, R8, R16, R96 ;  /* 0x000000100860723c */ /* 0x008fe20000041860 */
[----:B-1----:R-:W-:-:S04]  /*5340*/  FFMA.FTZ R2, R192, UR6, -R0 ;  /* 0x00000006c0027c23 */ /* 0x002fc80008010800 */
[----:B------:R1:W3:Y:S01]  /*5350*/  MUFU.EX2 R201, R2 ;  /* 0x0000000200c97308 */ /* 0x0002e20000000800 */
[C---:B------:R-:W-:Y:S06]  /*5360*/  HMMA.16816.F32.BF16 R88, R8.reuse, R18, R88 ;  /* 0x000000120858723c */ /* 0x040fec0000041858 */
[C---:B--2---:R-:W-:Y:S06]  /*5370*/  HMMA.16816.F32.BF16 R84, R8.reuse, R20, R84 ;  /* 0x000000140854723c */ /* 0x044fec0000041854 */
        /* <DEDUP_REMOVED lines=8> */
[----:B---3--:R-:W-:Y:S01]  /*5400*/  F2FP.BF16.F32.PACK_AB R11, R201, R200 ;  /* 0x000000c8c90b723e */ /* 0x008fe200000010ff */
[----:B-1----:R-:W-:-:S04]  /*5410*/  FFMA.FTZ R2, R203, UR6, -R6 ;  /* 0x00000006cb027c23 */ /* 0x002fc80008010806 */
[----:B------:R1:W-:Y:S02]  /*5420*/  MUFU.EX2 R119, R2 ;  /* 0x0000000200777308 */ /* 0x0003e40000000800 */
[C---:B------:R-:W-:Y:S06]  /*5430*/  HMMA.16816.F32.BF16 R44, R8.reuse, R28, R32 ;  /* 0x0000001c082c723c */ /* 0x040fec0000041820 */
[C---:B------:R-:W-:Y:S01]  /*5440*/  HMMA.16816.F32.BF16 R140, R8.reuse, R12, R60 ;  /* 0x0000000c088c723c */ /* 0x040fe2000004183c */
[--C-:B------:R-:W-:Y:S01]  /*5450*/  FFMA.FTZ R35, R193, UR6, -R0.reuse ;  /* 0x00000006c1237c23 */ /* 0x100fe20008010800 */
[----:B------:R-:W-:Y:S01]  /*5460*/  MOV R193, R144 ;  /* 0x0000009000c17202 */ /* 0x000fe20000000f00 */
[--C-:B------:R-:W-:Y:S01]  /*5470*/  FFMA.FTZ R32, R130, UR6, -R0.reuse ;  /* 0x0000000682207c23 */ /* 0x100fe20008010800 */
[----:B------:R-:W-:Y:S01]  /*5480*/  MOV R144, R145 ;  /* 0x0000009100907202 */ /* 0x000fe20000000f00 */
[--C-:B------:R-:W-:Y:S01]  /*5490*/  FFMA.FTZ R34, R128, UR6, -R0.reuse ;  /* 0x0000000680227c23 */ /* 0x100fe20008010800 */
[----:B------:R-:W-:Y:S01]  /*54a0*/  MOV R145, R183 ;  /* 0x000000b700917202 */ /* 0x000fe20000000f00 */
[----:B------:R-:W-:Y:S01]  /*54b0*/  IMAD.MOV.U32 R183, RZ, RZ, R191 ;  /* 0x000000ffffb77224 */ /* 0x000fe200078e00bf */
[----:B------:R-:W-:Y:S01]  /*54c0*/  MOV R191, R196 ;  /* 0x000000c400bf7202 */ /* 0x000fe20000000f00 */
[----:B------:R-:W-:Y:S01]  /*54d0*/  FFMA.FTZ R61, R69, UR6, -R0 ;  /* 0x00000006453d7c23 */ /* 0x000fe20008010800 */
[----:B------:R-:W-:Y:S01]  /*54e0*/  MOV R196, R154 ;  /* 0x0000009a00c47202 */ /* 0x000fe20000000f00 */
[----:B------:R-:W2:Y:S01]  /*54f0*/  LDL.LU R69, [R1+0xb8] ;  /* 0x0000b80001457983 */ /* 0x000ea20000300800 */
[----:B------:R-:W-:Y:S01]  /*5500*/  MOV R154, R180 ;  /* 0x000000b4009a7202 */ /* 0x000fe20000000f00 */
[----:B------:R-:W-:Y:S01]  /*5510*/  IMAD.MOV.U32 R180, RZ, RZ, R187 ;  /* 0x000000ffffb47224 */ /* 0x000fe200078e00bb */
[----:B------:R-:W-:Y:S01]  /*5520*/  MOV R187, R151 ;  /* 0x0000009700bb7202 */ /* 0x000fe20000000f00 */
[C---:B------:R-:W-:Y:S01]  /*5530*/  HMMA.16816.F32.BF16 R100, R8.reuse, R14, R52 ;  /* 0x0000000e0864723c */ /* 0x040fe20000041834 */
[----:B------:R-:W-:Y:S01]  /*5540*/  MOV R151, R175 ;  /* 0x000000af00977202 */ /* 0x000fe20000000f00 */
[--C-:B-1----:R-:W-:Y:S01]  /*5550*/  FFMA.FTZ R2, R153, UR6, -R6.reuse ;  /* 0x0000000699027c23 */ /* 0x102fe20008010806 */
[----:B------:R-:W3:Y:S03]  /*5560*/  LDL.LU R175, [R1+0x24] ;  /* 0x0000240001af7983 */ /* 0x000ee60000300800 */
[C---:B------:R-:W-:Y:S01]  /*5570*/  HMMA.16816.F32.BF16 R64, R8.reuse, R16, R64 ;  /* 0x000000100840723c */ /* 0x040fe20000041840 */
[----:B------:R1:W-:Y:S01]  /*5580*/  MUFU.EX2 R124, R2 ;  /* 0x00000002007c7308 */ /* 0x0003e20000000800 */
[----:B------:R-:W-:Y:S04]  /*5590*/  LDSM.16.MT88.4 R12, [R224+0xb000] ;  /* 0x00b00000e00c783b */ /* 0x000fe80000004200 */
[C---:B------:R-:W-:Y:S01]  /*55a0*/  HMMA.16816.F32.BF16 R56, R8.reuse, R18, R56 ;  /* 0x000000120838723c */ /* 0x040fe20000041838 */
[----:B------:R-:W-:Y:S05]  /*55b0*/  LDSM.16.MT88.4 R16, [R225+0xb000] ;  /* 0x00b00000e110783b */ /* 0x000fea0000004200 */
[C---:B------:R-:W-:Y:S06]  /*55c0*/  HMMA.16816.F32.BF16 R48, R8.reuse, R20, R48 ;  /* 0x000000140830723c */ /* 0x040fec0000041830 */
[C---:B------:R-:W-:Y:S01]  /*55d0*/  HMMA.16816.F32.BF16 R40, R8.reuse, R22, R40 ;  /* 0x000000160828723c */ /* 0x040fe20000041828 */
[----:B-1----:R-:W-:Y:S01]  /*55e0*/  FFMA.FTZ R2, R149, UR6, -R6 ;  /* 0x0000000695027c23 */ /* 0x002fe20008010806 */
[----:B------:R-:W1:Y:S03]  /*55f0*/  LDSM.16.MT88.4 R20, [R226+0xb000] ;  /* 0x00b00000e214783b */ /* 0x000e660000004200 */
[----:B------:R4:W-:Y:S01]  /*5600*/  MUFU.EX2 R125, R2 ;  /* 0x00000002007d7308 */ /* 0x0009e20000000800 */
[----:B------:R-:W-:Y:S07]  /*5610*/  HMMA.16816.F32.BF16 R36, R8, R30, R36 ;  /* 0x0000001e0824723c */ /* 0x000fee0000041824 */
[----:B------:R-:W-:Y:S01]  /*5620*/  FFMA.FTZ R10, R193, UR6, -R5 ;  /* 0x00000006c10a7c23 */ /* 0x000fe20008010805 */
[----:B------:R-:W-:Y:S01]  /*5630*/  MOV R193, R144 ;  /* 0x0000009000c17202 */ /* 0x000fe20000000f00 */
[----:B------:R-:W-:Y:S01]  /*5640*/  IMAD.MOV.U32 R144, RZ, RZ, R145 ;  /* 0x000000ffff907224 */ /* 0x000fe200078e0091 */
[----:B------:R-:W-:-:S02]  /*5650*/  MOV R145, R183 ;  /* 0x000000b700917202 */ /* 0x000fc40000000f00 */
[----:B------:R-:W-:Y:S02]  /*5660*/  MOV R183, R191 ;  /* 0x000000bf00b77202 */ /* 0x000fe40000000f00 */
[----:B------:R-:W-:Y:S01]  /*5670*/  MOV R191, R196 ;  /* 0x000000c400bf7202 */ /* 0x000fe20000000f00 */
[----:B------:R-:W-:Y:S01]  /*5680*/  IMAD.MOV.U32 R196, RZ, RZ, R154 ;  /* 0x000000ffffc47224 */ /* 0x000fe200078e009a */
[----:B------:R-:W-:Y:S01]  /*5690*/  MOV R154, R180 ;  /* 0x000000b4009a7202 */ /* 0x000fe20000000f00 */
[--C-:B----4-:R-:W-:Y:S01]  /*56a0*/  FFMA.FTZ R2, R129, UR6, -R6.reuse ;  /* 0x0000000681027c23 */ /* 0x110fe20008010806 */
[----:B------:R-:W-:Y:S02]  /*56b0*/  MOV R180, R187 ;  /* 0x000000bb00b47202 */ /* 0x000fe40000000f00 */
[----:B------:R-:W-:Y:S01]  /*56c0*/  MOV R187, R151 ;  /* 0x0000009700bb7202 */ /* 0x000fe20000000f00 */
[----:B------:R-:W-:Y:S01]  /*56d0*/  FFMA.FTZ R9, R193, UR6, -R5 ;  /* 0x00000006c1097c23 */ /* 0x000fe20008010805 */
[----:B------:R-:W-:Y:S01]  /*56e0*/  MOV R190, R144 ;  /* 0x0000009000be7202 */ /* 0x000fe20000000f00 */
[----:B------:R4:W-:Y:S01]  /*56f0*/  MUFU.EX2 R127, R2 ;  /* 0x00000002007f7308 */ /* 0x0009e20000000800 */
[----:B---3--:R-:W-:Y:S01]  /*5700*/  IMAD.MOV.U32 R151, RZ, RZ, R175 ;  /* 0x000000ffff977224 */ /* 0x008fe200078e00af */
[----:B------:R-:W-:Y:S01]  /*5710*/  MOV R175, R137 ;  /* 0x0000008900af7202 */ /* 0x000fe20000000f00 */
[----:B------:R-:W-:Y:S01]  /*5720*/  IMAD.MOV.U32 R144, RZ, RZ, R183 ;  /* 0x000000ffff907224 */ /* 0x000fe200078e00b7 */
[----:B------:R-:W3:Y:S01]  /*5730*/  LDL.LU R137, [R1+0x2c] ;  /* 0x00002c0001897983 */ /* 0x000ee20000300800 */
[----:B----4-:R-:W-:-:S03]  /*5740*/  FFMA.FTZ R2, R75, UR6, -R6 ;  /* 0x000000064b027c23 */ /* 0x010fc60008010806 */
[----:B------:R-:W4:Y:S01]  /*5750*/  LDL.LU R193, [R1+0x48] ;  /* 0x0000480001c17983 */ /* 0x000f220000300800 */
[----:B------:R-:W-:Y:S01]  /*5760*/  MOV R183, R196 ;  /* 0x000000c400b77202 */ /* 0x000fe20000000f00 */
[----:B------:R-:W-:Y:S01]  /*5770*/  IMAD.MOV.U32 R196, RZ, RZ, R180 ;  /* 0x000000ffffc47224 */ /* 0x000fe200078e00b4 */
[----:B------:R-:W-:Y:S01]  /*5780*/  MOV R180, R151 ;  /* 0x0000009700b47202 */ /* 0x000fe20000000f00 */
[----:B------:R1:W-:Y:S04]  /*5790*/  MUFU.EX2 R129, R2 ;  /* 0x0000000200817308 */ /* 0x0003e80000000800 */
[----:B------:R-:W-:Y:S01]  /*57a0*/  IMAD.MOV.U32 R52, RZ, RZ, R180 ;  /* 0x000000ffff347224 */ /* 0x000fe200078e00b4 */
[----:B------:R-:W-:Y:S01]  /*57b0*/  MOV R180, R231 ;  /* 0x000000e700b47202 */ /* 0x000fe20000000f00 */
[----:B-1----:R-:W-:-:S04]  /*57c0*/  FFMA.FTZ R2, R70, UR6, -R6 ;  /* 0x0000000646027c23 */ /* 0x002fc80008010806 */
        /* <DEDUP_REMOVED lines=14> */
[----:B------:R1:W-:Y:S02]  /*58b0*/  MUFU.EX2 R115, R2 ;  /* 0x0000000200737308 */ /* 0x0003e40000000800 */
[----:B-1----:R-:W-:-:S06]  /*58c0*/  FFMA.FTZ R2, R131, UR6, -R5 ;  /* 0x0000000683027c23 */ /* 0x002fcc0008010805 */
[----:B------:R1:W-:Y:S02]  /*58d0*/  MUFU.EX2 R112, R2 ;  /* 0x0000000200707308 */ /* 0x0003e40000000800 */
[----:B-1----:R-:W-:-:S06]  /*58e0*/  FFMA.FTZ R2, R204, UR6, -R4 ;  /* 0x00000006cc027c23 */ /* 0x002fcc0008010804 */
[----:B------:R1:W-:Y:S02]  /*58f0*/  MUFU.EX2 R106, R2 ;  /* 0x00000002006a7308 */ /* 0x0003e40000000800 */
[----:B-1----:R-:W-:-:S06]  /*5900*/  FFMA.FTZ R2, R198, UR6, -R4 ;  /* 0x00000006c6027c23 */ /* 0x002fcc0008010804 */
[----:B------:R1:W2:Y:S01]  /*5910*/  MUFU.EX2 R105, R2 ;  /* 0x0000000200697308 */ /* 0x0002a20000000800 */
[----:B---3--:R-:W-:Y:S02]  /*5920*/  IMAD.MOV.U32 R151, RZ, RZ, R137 ;  /* 0x000000ffff977224 */ /* 0x008fe400078e0089 */
[----:B----4-:R-:W-:Y:S01]  /*5930*/  FFMA.FTZ R8, R193, UR6, -R5 ;  /* 0x00000006c1087c23 */ /* 0x010fe20008010805 */
[----:B------:R-:W-:Y:S01]  /*5940*/  MOV R193, R145 ;  /* 0x0000009100c17202 */ /* 0x000fe20000000f00 */
[----:B-1----:R-:W-:Y:S01]  /*5950*/  FFMA.FTZ R2, R133, UR6, -R4 ;  /* 0x0000000685027c23 */ /* 0x002fe20008010804 */
[----:B------:R-:W-:Y:S02]  /*5960*/  MOV R145, R191 ;  /* 0x000000bf00917202 */ /* 0x000fe40000000f00 */
[----:B------:R-:W-:Y:S01]  /*5970*/  MOV R191, R154 ;  /* 0x0000009a00bf7202 */ /* 0x000fe20000000f00 */
[----:B------:R1:W-:Y:S01]  /*5980*/  MUFU.EX2 R104, R2 ;  /* 0x0000000200687308 */ /* 0x0003e20000000800 */
[----:B------:R-:W-:-:S02]  /*5990*/  MOV R154, R187 ;  /* 0x000000bb009a7202 */ /* 0x000fc40000000f00 */
[----:B------:R-:W-:Y:S02]  /*59a0*/  MOV R187, R175 ;  /* 0x000000af00bb7202 */ /* 0x000fe40000000f00 */
[----:B------:R-:W-:Y:S02]  /*59b0*/  MOV R137, R234 ;  /* 0x000000ea00897202 */ /* 0x000fe40000000f00 */
[----:B------:R-:W-:Y:S01]  /*59c0*/  MOV R175, R148 ;  /* 0x0000009400af7202 */ /* 0x000fe20000000f00 */
[----:B------:R-:W3:Y:S04]  /*59d0*/  LDL.LU R234, [R1+0xb4] ;  /* 0x0000b40001ea7983 */ /* 0x000ee80000300800 */
[----:B------:R-:W4:Y:S01]  /*59e0*/  LDL.LU R148, [R1+0x30] ;  /* 0x0000300001947983 */ /* 0x000f220000300800 */
[----:B------:R-:W-:-:S03]  /*59f0*/  MOV R54, R187 ;  /* 0x000000bb00367202 */ /* 0x000fc60000000f00 */
[----:B------:R-:W3:Y:S01]  /*5a00*/  LDL.LU R231, [R1+0xb0] ;  /* 0x0000b00001e77983 */ /* 0x000ee20000300800 */
[----:B-1----:R-:W-:-:S03]  /*5a10*/  FFMA.FTZ R2, R136, UR6, -R4 ;  /* 0x0000000688027c23 */ /* 0x002fc60008010804 */
[----:B------:R-:W3:Y:S01]  /*5a20*/  LDL.LU R187, [R1+0x50] ;  /* 0x0000500001bb7983 */ /* 0x000ee20000300800 */
[----:B------:R1:W1:Y:S01]  /*5a30*/  MUFU.EX2 R75, R2 ;  /* 0x00000002004b7308 */ /* 0x0002620000000800 */
[----:B------:R-:W-:-:S07]  /*5a40*/  MOV R53, R154 ;  /* 0x0000009a00357202 */ /* 0x000fce0000000f00 */
[----:B------:R1:W1:Y:S01]  /*5a50*/  MUFU.EX2 R70, R3 ;  /* 0x0000000300467308 */ /* 0x0002620000000800 */
[----:B------:R-:W-:Y:S01]  /*5a60*/  MOV R55, R151 ;  /* 0x0000009700377202 */ /* 0x000fe20000000f00 */
[----:B------:R-:W-:Y:S01]  /*5a70*/  FADD.FTZ R31, R191, R7 ;  /* 0x00000007bf1f7221 */ /* 0x000fe20000010000 */
[----:B------:R-:W-:Y:S01]  /*5a80*/  FADD.FTZ R33, R152, R196 ;  /* 0x000000c498217221 */ /* 0x000fe20000010000 */
[----:B------:R-:W-:Y:S02]  /*5a90*/  IMAD.MOV.U32 R62, RZ, RZ, R137 ;  /* 0x000000ffff3e7224 */ /* 0x000fe400078e0089 */
[----:B--2---:R-:W-:Y:S01]  /*5aa0*/  FFMA.FTZ R0, R69, UR6, -R5 ;  /* 0x0000000645007c23 */ /* 0x004fe20008010805 */
[----:B------:R-:W-:Y:S01]  /*5ab0*/  FADD.FTZ R11, R53, R52 ;  /* 0x00000034350b7221 */ /* 0x000fe20000010000 */
[----:B------:R-:W-:Y:S01]  /*5ac0*/  FADD.FTZ R30, R186, R183 ;  /* 0x000000b7ba1e7221 */ /* 0x000fe20000010000 */
[----:B------:R2:W-:Y:S01]  /*5ad0*/  MUFU.EX2 R68, R10 ;  /* 0x0000000a00447308 */ /* 0x0005e20000000800 */
[----:B------:R-:W-:Y:S01]  /*5ae0*/  MOV R203, R55 ;  /* 0x0000003700cb7202 */ /* 0x000fe20000000f00 */
[----:B------:R-:W-:Y:S01]  /*5af0*/  IMAD.MOV.U32 R52, RZ, RZ, R62 ;  /* 0x000000ffff347224 */ /* 0x000fe200078e003e */
[----:B------:R-:W-:Y:S01]  /*5b00*/  MOV R60, R175 ;  /* 0x000000af003c7202 */ /* 0x000fe20000000f00 */
[----:B------:R-:W-:-:S04]  /*5b10*/  FFMA.FTZ R28, R144, UR6, -R4 ;  /* 0x00000006901c7c23 */ /* 0x000fc80008010804 */
[----:B------:R2:W-:Y:S01]  /*5b20*/  MUFU.EX2 R63, R9 ;  /* 0x00000009003f7308 */ /* 0x0005e20000000800 */
[--C-:B-1----:R-:W-:Y:S01]  /*5b30*/  FFMA.FTZ R2, R190, UR6, -R4.reuse ;  /* 0x00000006be027c23 */ /* 0x102fe20008010804 */
[--C-:B------:R-:W-:Y:S01]  /*5b40*/  FFMA.FTZ R29, R193, UR6, -R4.reuse ;  /* 0x00000006c11d7c23 */ /* 0x100fe20008010804 */
[----:B------:R-:W-:Y:S01]  /*5b50*/  FFMA.FTZ R3, R145, UR6, -R4 ;  /* 0x0000000691037c23 */ /* 0x000fe20008010804 */
[----:B------:R-:W-:Y:S01]  /*5b60*/  MOV R144, R173 ;  /* 0x000000ad00907202 */ /* 0x000fe20000000f00 */
[----:B--2---:R-:W-:-:S03]  /*5b70*/  FADD.FTZ R10, R54, R33 ;  /* 0x00000021360a7221 */ /* 0x004fc60000010000 */
[----:B------:R1:W-:Y:S01]  /*5b80*/  MUFU.EX2 R69, R0 ;  /* 0x0000000000457308 */ /* 0x0003e20000000800 */
[----:B------:R-:W-:Y:S01]  /*5b90*/  FADD.FTZ R33, R203, R11 ;  /* 0x0000000bcb217221 */ /* 0x000fe20000010000 */
[----:B------:R-:W-:Y:S01]  /*5ba0*/  F2FP.BF16.F32.PACK_AB R4, R113, R107 ;  /* 0x0000006b7104723e */ /* 0x000fe200000010ff */
[----:B------:R-:W-:-:S05]  /*5bb0*/  FADD.FTZ R9, R71, R31 ;  /* 0x0000001f47097221 */ /* 0x000fca0000010000 */
[----:B------:R2:W-:Y:S01]  /*5bc0*/  MUFU.EX2 R62, R8 ;  /* 0x00000008003e7308 */ /* 0x0005e20000000800 */
[----:B------:R-:W-:Y:S02]  /*5bd0*/  F2FP.BF16.F32.PACK_AB R5, R105, R106 ;  /* 0x0000006a6905723e */ /* 0x000fe400000010ff */
[----:B------:R-:W-:Y:S02]  /*5be0*/  F2FP.BF16.F32.PACK_AB R6, R112, R115 ;  /* 0x000000737006723e */ /* 0x000fe400000010ff */
[----:B------:R-:W-:Y:S02]  /*5bf0*/  F2FP.BF16.F32.PACK_AB R7, R75, R104 ;  /* 0x000000684b07723e */ /* 0x000fe400000010ff */
[----:B------:R-:W-:Y:S01]  /*5c00*/  MOV R206, R60 ;  /* 0x0000003c00ce7202 */ /* 0x000fe20000000f00 */
[----:B-1----:R-:W-:Y:S01]  /*5c10*/  FADD.FTZ R0, R73, R30 ;  /* 0x0000001e49007221 */ /* 0x002fe20000010000 */
[----:B------:R-:W-:Y:S01]  /*5c20*/  FADD.FTZ R30, R52, R9 ;  /* 0x00000009341e7221 */ /* 0x000fe20000010000 */
[----:B------:R-:W-:Y:S01]  /*5c30*/  F2FP.BF16.F32.PACK_AB R9, R116, R114 ;  /* 0x000000727409723e */ /* 0x000fe200000010ff */
[----:B------:R1:W5:Y:S01]  /*5c40*/  LDL.LU R73, [R1+0xac] ;  /* 0x0000ac0001497983 */ /* 0x0003620000300800 */
[----:B------:R-:W-:-:S02]  /*5c50*/  F2FP.BF16.F32.PACK_AB R11, R70, R117 ;  /* 0x00000075460b723e */ /* 0x000fc400000010ff */
[----:B--2---:R-:W-:Y:S02]  /*5c60*/  F2FP.BF16.F32.PACK_AB R8, R119, R118 ;  /* 0x000000767708723e */ /* 0x004fe400000010ff */
[----:B------:R-:W-:Y:S01]  /*5c70*/  MOV R60, R144 ;  /* 0x00000090003c7202 */ /* 0x000fe20000000f00 */
[----:B------:R-:W-:Y:S01]  /*5c80*/  FADD.FTZ R0, R206, R0 ;  /* 0x00000000ce007221 */ /* 0x000fe20000010000 */
[----:B------:R-:W-:Y:S01]  /*5c90*/  MOV R145, R159 ;  /* 0x0000009f00917202 */ /* 0x000fe20000000f00 */
[----:B------:R1:W5:Y:S01]  /*5ca0*/  LDL.LU R71, [R1+0xa8] ;  /* 0x0000a80001477983 */ /* 0x0003620000300800 */
[----:B------:R-:W-:Y:S02]  /*5cb0*/  MOV R183, R158 ;  /* 0x0000009e00b77202 */ /* 0x000fe40000000f00 */
[----:B------:R-:W-:Y:S02]  /*5cc0*/  MOV R152, R156 ;  /* 0x0000009c00987202 */ /* 0x000fe40000000f00 */
[----:B------:R-:W-:Y:S01]  /*5cd0*/  HMMA.16816.F32.BF16 R156, R4, R20, R96 ;  /* 0x00000014049c723c */ /* 0x000fe20000041860 */
[----:B------:R-:W-:-:S02]  /*5ce0*/  MOV R202, R60 ;  /* 0x0000003c00ca7202 */ /* 0x000fc40000000f00 */
[----:B------:R2:W-:Y:S02]  /*5cf0*/  MUFU.EX2 R60, R2 ;  /* 0x00000002003c7308 */ /* 0x0005e40000000800 */
[----:B--2---:R-:W-:Y:S01]  /*5d00*/  FADD.FTZ R2, R74, R30 ;  /* 0x0000001e4a027221 */ /* 0x004fe20000010000 */
[----:B------:R-:W-:Y:S01]  /*5d10*/  IMAD.MOV.U32 R193, RZ, RZ, R166 ;  /* 0x000000ffffc17224 */ /* 0x000fe200078e00a6 */
[----:B------:R-:W-:Y:S01]  /*5d20*/  MOV R195, R138 ;  /* 0x0000008a00c37202 */ /* 0x000fe20000000f00 */
        /* <DEDUP_REMOVED lines=8> */
[----:B------:R-:W-:Y:S01]  /*5db0*/  HMMA.16816.F32.BF16 R136, R4, R24, R120 ;  /* 0x000000180488723c */ /* 0x000fe20000041878 */
[----:B------:R-:W-:-:S02]  /*5dc0*/  MOV R54, R190 ;  /* 0x000000be00367202 */ /* 0x000fc40000000f00 */
[----:B------:R-:W-:Y:S01]  /*5dd0*/  MOV R144, R191 ;  /* 0x000000bf00907202 */ /* 0x000fe20000000f00 */
[----:B------:R-:W-:Y:S01]  /*5de0*/  IMAD.MOV.U32 R191, RZ, RZ, R154 ;  /* 0x000000ffffbf7224 */ /* 0x000fe200078e009a */
[----:B------:R-:W-:Y:S02]  /*5df0*/  MOV R190, R183 ;  /* 0x000000b700be7202 */ /* 0x000fe40000000f00 */
[----:B------:R-:W-:Y:S01]  /*5e00*/  IMAD.MOV.U32 R120, RZ, RZ, R146 ;  /* 0x000000ffff787224 */ /* 0x000fe200078e0092 */
[----:B------:R-:W-:Y:S01]  /*5e10*/  MOV R121, R170 ;  /* 0x000000aa00797202 */ /* 0x000fe20000000f00 */
[----:B------:R-:W-:Y:S01]  /*5e20*/  IMAD.MOV.U32 R207, RZ, RZ, R55 ;  /* 0x000000ffffcf7224 */ /* 0x000fe200078e0037 */
[----:B------:R-:W-:Y:S01]  /*5e30*/  MOV R154, R181 ;  /* 0x000000b5009a7202 */ /* 0x000fe20000000f00 */
[----:B------:R-:W-:Y:S01]  /*5e40*/  HMMA.16816.F32.BF16 R164, R4, R22, R88 ;  /* 0x0000001604a4723c */ /* 0x000fe20000041858 */
[----:B------:R-:W-:Y:S02]  /*5e50*/  MOV R205, R54 ;  /* 0x0000003600cd7202 */ /* 0x000fe40000000f00 */
[----:B------:R-:W-:-:S02]  /*5e60*/  MOV R133, R186 ;  /* 0x000000ba00857202 */ /* 0x000fc40000000f00 */
[----:B------:R-:W-:Y:S01]  /*5e70*/  MOV R122, R147 ;  /* 0x00000093007a7202 */ /* 0x000fe20000000f00 */
[----:B------:R-:W-:Y:S01]  /*5e80*/  HMMA.16816.F32.BF16 R172, R4, R12, R84 ;  /* 0x0000000c04ac723c */ /* 0x000fe20000041854 */
[----:B------:R-:W-:Y:S01]  /*5e90*/  IMAD.MOV.U32 R130, RZ, RZ, R191 ;  /* 0x000000ffff827224 */ /* 0x000fe200078e00bf */
[----:B------:R-:W-:Y:S01]  /*5ea0*/  MOV R131, R144 ;  /* 0x0000009000837202 */ /* 0x000fe20000000f00 */
[----:B------:R-:W-:Y:S01]  /*5eb0*/  IMAD.MOV.U32 R132, RZ, RZ, R193 ;  /* 0x000000ffff847224 */ /* 0x000fe200078e00c1 */
[----:B----4-:R-:W-:-:S04]  /*5ec0*/  MOV R192, R148 ;  /* 0x0000009400c07202 */ /* 0x010fc80000000f00 */
[----:B------:R-:W-:-:S05]  /*5ed0*/  MOV R53, R192 ;  /* 0x000000c000357202 */ /* 0x000fca0000000f00 */
[----:B------:R-:W-:Y:S01]  /*5ee0*/  FADD.FTZ R31, R53, R10 ;  /* 0x0000000a351f7221 */ /* 0x000fe20000010000 */
[----:B------:R-:W-:-:S07]  /*5ef0*/  F2FP.BF16.F32.PACK_AB R10, R125, R124 ;  /* 0x0000007c7d0a723e */ /* 0x000fce00000010ff */
[----:B------:R-:W-:Y:S01]  /*5f00*/  HMMA.16816.F32.BF16 R64, R8, R20, R64 ;  /* 0x000000140840723c */ /* 0x000fe20000041840 */
[----:B------:R2:W-:Y:S02]  /*5f10*/  MUFU.EX2 R20, R3 ;  /* 0x0000000300147308 */ /* 0x0005e40000000800 */
[----:B--2---:R-:W-:Y:S01]  /*5f20*/  FADD.FTZ R3, R72, R0 ;  /* 0x0000000048037221 */ /* 0x004fe20000010000 */
[----:B---3--:R-:W-:Y:S01]  /*5f30*/  FADD.FTZ R0, R234, R31 ;  /* 0x0000001fea007221 */ /* 0x008fe20000010000 */
[----:B------:R1:W5:Y:S04]  /*5f40*/  LDL.LU R72, [R1+0xa4] ;  /* 0x0000a40001487983 */ /* 0x0003680000300800 */
[----:B------:R1:W5:Y:S04]  /*5f50*/  LDL.LU R74, [R1+0xa0] ;  /* 0x0000a000014a7983 */ /* 0x0003680000300800 */
[----:B------:R-:W2:Y:S01]  /*5f60*/  LDL.LU R234, [R1+0x9c] ;  /* 0x00009c0001ea7983 */ /* 0x000ea20000300800 */
[----:B------:R-:W-:-:S02]  /*5f70*/  MOV R192, R195 ;  /* 0x000000c300c07202 */ /* 0x000fc40000000f00 */
[----:B------:R-:W-:Y:S02]  /*5f80*/  MOV R195, R145 ;  /* 0x0000009100c37202 */ /* 0x000fe40000000f00 */
[----:B------:R-:W-:Y:S01]  /*5f90*/  MOV R152, R187 ;  /* 0x000000bb00987202 */ /* 0x000fe20000000f00 */
[----:B------:R-:W-:Y:S01]  /*5fa0*/  IMAD.MOV.U32 R187, RZ, RZ, R168 ;  /* 0x000000ffffbb7224 */ /* 0x000fe200078e00a8 */
[----:B------:R-:W-:Y:S02]  /*5fb0*/  MOV R145, R196 ;  /* 0x000000c400917202 */ /* 0x000fe40000000f00 */
[----:B------:R-:W-:Y:S02]  /*5fc0*/  MOV R196, R180 ;  /* 0x000000b400c47202 */ /* 0x000fe40000000f00 */
[----:B------:R-:W-:Y:S01]  /*5fd0*/  MOV R203, R195 ;  /* 0x000000c300cb7202 */ /* 0x000fe20000000f00 */
[----:B------:R-:W-:Y:S01]  /*5fe0*/  IMAD.MOV.U32 R199, RZ, RZ, R187 ;  /* 0x000000ffffc77224 */ /* 0x000fe200078e00bb */
[----:B------:R-:W-:-:S02]  /*5ff0*/  MOV R168, R176 ;  /* 0x000000b000a87202 */ /* 0x000fc40000000f00 */
[----:B------:R-:W-:Y:S01]  /*6000*/  MOV R195, R197 ;  /* 0x000000c500c37202 */ /* 0x000fe20000000f00 */
[C---:B------:R-:W-:Y:S01]  /*6010*/  HMMA.16816.F32.BF16 R148, R4.reuse, R26, R108 ;  /* 0x0000001a0494723c */ /* 0x040fe2000004186c */
[----:B------:R-:W-:Y:S02]  /*6020*/  MOV R176, R182 ;  /* 0x000000b600b07202 */ /* 0x000fe40000000f00 */
[----:B------:R-:W-:Y:S02]  /*6030*/  MOV R197, R184 ;  /* 0x000000b800c57202 */ /* 0x000fe40000000f00 */
[----:B------:R-:W-:Y:S01]  /*6040*/  MOV R128, R196 ;  /* 0x000000c400807202 */ /* 0x000fe20000000f00 */
[----:B------:R-:W-:Y:S01]  /*6050*/  HMMA.16816.F32.BF16 R180, R4, R14, R80 ;  /* 0x0000000e04b4723c */ /* 0x000fe20000041850 */
[----:B------:R-:W-:-:S05]  /*6060*/  MOV R123, R152 ;  /* 0x00000098007b7202 */ /* 0x000fca0000000f00 */
[----:B------:R-:W-:Y:S01]  /*6070*/  HMMA.16816.F32.BF16 R184, R4, R16, R76 ;  /* 0x0000001004b8723c */ /* 0x000fe2000004184c */
[----:B------:R-:W-:-:S05]  /*6080*/  MOV R204, R145 ;  /* 0x0000009100cc7202 */ /* 0x000fca0000000f00 */
[----:B------:R-:W-:Y:S01]  /*6090*/  HMMA.16816.F32.BF16 R52, R4, R18, R92 ;  /* 0x000000120434723c */ /* 0x000fe2000004185c */
[----:B------:R-:W-:Y:S02]  /*60a0*/  MOV R198, R154 ;  /* 0x0000009a00c67202 */ /* 0x000fe40000000f00 */
[----:B------:R-:W-:Y:S02]  /*60b0*/  MOV R206, R190 ;  /* 0x000000be00ce7202 */ /* 0x000fe40000000f00 */
[----:B------:R-:W-:Y:S01]  /*60c0*/  MOV R153, R168 ;  /* 0x000000a800997202 */ /* 0x000fe20000000f00 */
[----:B------:R-:W-:Y:S02]  /*60d0*/  IMAD.MOV.U32 R196, RZ, RZ, R162 ;  /* 0x000000ffffc47224 */ /* 0x000fe400078e00a2 */
[----:B------:R-:W-:Y:S01]  /*60e0*/  FADD.FTZ R4, R120, R33 ;  /* 0x0000002178047221 */ /* 0x000fe20000010000 */
[----:B------:R-:W-:Y:S02]  /*60f0*/  MOV R120, R121 ;  /* 0x0000007900787202 */ /* 0x000fe40000000f00 */
[----:B------:R-:W-:-:S02]  /*6100*/  MOV R191, R188 ;  /* 0x000000bc00bf7202 */ /* 0x000fc40000000f00 */
[----:B------:R-:W-:Y:S02]  /*6110*/  MOV R170, R178 ;  /* 0x000000b200aa7202 */ /* 0x000fe40000000f00 */
[----:B------:R-:W-:Y:S01]  /*6120*/  MOV R193, R194 ;  /* 0x000000c200c17202 */ /* 0x000fe20000000f00 */
[----:B------:R-:W3:Y:S01]  /*6130*/  MUFU.EX2 R32, R32 ;  /* 0x0000002000207308 */ /* 0x000ee20000000800 */
[----:B------:R-:W-:Y:S01]  /*6140*/  MOV R121, R122 ;  /* 0x0000007a00797202 */ /* 0x000fe20000000f00 */
[C---:B------:R-:W-:Y:S01]  /*6150*/  HMMA.16816.F32.BF16 R140, R8.reuse, R24, R140 ;  /* 0x00000018088c723c */ /* 0x040fe2000004188c */
[----:B------:R-:W-:Y:S01]  /*6160*/  MOV R122, R123 ;  /* 0x0000007b007a7202 */ /* 0x000fe20000000f00 */
[----:B------:R-:W-:Y:S01]  /*6170*/  IMAD.MOV.U32 R123, RZ, RZ, R128 ;  /* 0x000000ffff7b7224 */ /* 0x000fe200078e0080 */
[----:B------:R-:W-:Y:S01]  /*6180*/  MOV R128, R130 ;  /* 0x0000008200807202 */ /* 0x000fe20000000f00 */
[----:B------:R-:W-:Y:S01]  /*6190*/  FADD.FTZ R4, R120, R4 ;  /* 0x0000000478047221 */ /* 0x000fe20000010000 */
[----:B------:R-:W-:Y:S01]  /*61a0*/  MOV R130, R133 ;  /* 0x0000008500827202 */ /* 0x000fe20000000f00 */
[----:B------:R-:W4:Y:S01]  /*61b0*/  MUFU.EX2 R34, R34 ;  /* 0x0000002200227308 */ /* 0x000f220000000800 */
[----:B------:R-:W-:Y:S01]  /*61c0*/  MOV R133, R204 ;  /* 0x000000cc00857202 */ /* 0x000fe20000000f00 */
[----:B------:R-:W-:Y:S01]  /*61d0*/  IMAD.MOV.U32 R204, RZ, RZ, R131 ;  /* 0x000000ffffcc7224 */ /* 0x000fe200078e0083 */
[----:B------:R-:W-:Y:S01]  /*61e0*/  MOV R120, R121 ;  /* 0x0000007900787202 */ /* 0x000fe20000000f00 */
[----:B------:R-:W-:Y:S01]  /*61f0*/  HMMA.16816.F32.BF16 R56, R8, R22, R56 ;  /* 0x000000160838723c */ /* 0x000fe20000041838 */
[----:B------:R-:W-:Y:S01]  /*6200*/  MOV R131, R132 ;  /* 0x0000008400837202 */ /* 0x000fe20000000f00 */
[----:B------:R-:W1:Y:S01]  /*6210*/  LDSM.16.MT88.4 R144, [R135+0xb800] ;  /* 0x00b800008790783b */ /* 0x000e620000004200 */
[----:B------:R-:W-:-:S02]  /*6220*/  MOV R121, R122 ;  /* 0x0000007a00797202 */ /* 0x000fc40000000f00 */
[----:B------:R-:W-:Y:S02]  /*6230*/  MOV R132, R202 ;  /* 0x000000ca00847202 */ /* 0x000fe40000000f00 */
[----:B------:R-:W-:Y:S01]  /*6240*/  MOV R122, R123 ;  /* 0x0000007b007a7202 */ /* 0x000fe20000000f00 */
[----:B------:R-:W-:Y:S01]  /*6250*/  IMAD.MOV.U32 R123, RZ, RZ, R128 ;  /* 0x000000ffff7b7224 */ /* 0x000fe200078e0080 */
[----:B------:R-:W-:Y:S01]  /*6260*/  MOV R202, R192 ;  /* 0x000000c000ca7202 */ /* 0x000fe20000000f00 */
[----:B------:R-:W-:Y:S01]  /*6270*/  IMAD.MOV.U32 R192, RZ, RZ, R242 ;  /* 0x000000ffffc07224 */ /* 0x000fe200078e00f2 */
[----:B------:R-:W-:Y:S02]  /*6280*/  MOV R128, R130 ;  /* 0x0000008200807202 */ /* 0x000fe40000000f00 */
        /* <DEDUP_REMOVED lines=21> */
[----:B------:R-:W-:Y:S02]  /*63e0*/  MOV R123, R131 ;  /* 0x00000083007b7202 */ /* 0x000fe40000000f00 */
[----:B------:R-:W-:Y:S01]  /*63f0*/  MOV R168, R163 ;  /* 0x000000a300a87202 */ /* 0x000fe20000000f00 */
[----:B------:R-:W-:Y:S01]  /*6400*/  IMAD.MOV.U32 R194, RZ, RZ, R177 ;  /* 0x000000ffffc27224 */ /* 0x000fe200078e00b1 */
[----:B------:R-:W-:Y:S01]  /*6410*/  MOV R110, R111 ;  /* 0x0000006f006e7202 */ /* 0x000fe20000000f00 */
[----:B------:R-:W1:Y:S01]  /*6420*/  MUFU.EX2 R29, R29 ;  /* 0x0000001d001d7308 */ /* 0x000e620000000800 */
[----:B------:R-:W-:Y:S01]  /*6430*/  MOV R128, R132 ;  /* 0x0000008400807202 */ /* 0x000fe20000000f00 */
        /* <DEDUP_REMOVED lines=129> */
[----:B------:R-:W-:-:S03]  /*6c50*/  FADD.FTZ R3, R117, R3 ;  /* 0x0000000375037221 */ /* 0x000fc60000010000 */
[C---:B------:R-:W-:Y:S01]  /*6c60*/  HMMA.16816.F32.BF16 R48, R8.reuse, R12, R48 ;  /* 0x0000000c0830723c */ /* 0x040fe20000041830 */
[----:B------:R-:W-:Y:S01]  /*6c70*/  MUFU.EX2 R28, R28 ;  /* 0x0000001c001c7308 */ /* 0x000fe20000000800 */
[----:B------:R-:W-:Y:S01]  /*6c80*/  FADD.FTZ R2, R115, R2 ;  /* 0x0000000273027221 */ /* 0x000fe20000010000 */
[----:B------:R-:W2:Y:S03]  /*6c90*/  LDSM.16.MT88.4 R160, [R226+0xb800] ;  /* 0x00b80000e2a0783b */ /* 0x000ea60000004200 */
[----:B------:R-:W-:Y:S01]  /*6ca0*/  HMMA.16816.F32.BF16 R40, R8, R14, R40 ;  /* 0x0000000e0828723c */ /* 0x000fe20000041828 */
[----:B------:R-:W2:Y:S01]  /*6cb0*/  LDSM.16.MT88.4 R176, [R224+0xb800] ;  /* 0x00b80000e0b0783b */ /* 0x000ea20000004200 */
[----:B------:R-:W-:-:S04]  /*6cc0*/  FADD.FTZ R0, R104, R0 ;  /* 0x0000000068007221 */ /* 0x000fc80000010000 */
[C---:B------:R-:W-:Y:S01]  /*6cd0*/  HMMA.16816.F32.BF16 R44, R8.reuse, R16, R44 ;  /* 0x00000010082c723c */ /* 0x040fe2000004182c */
[----:B------:R-:W2:Y:S05]  /*6ce0*/  LDSM.16.MT88.4 R12, [R225+0xb800] ;  /* 0x00b80000e10c783b */ /* 0x000eaa0000004200 */
[----:B------:R-:W-:Y:S01]  /*6cf0*/  HMMA.16816.F32.BF16 R36, R8, R18, R36 ;  /* 0x000000120824723c */ /* 0x000fe20000041824 */
[----:B------:R-:W1:Y:S01]  /*6d00*/  MUFU.EX2 R8, R35 ;  /* 0x0000002300087308 */ /* 0x000e620000000800 */
[----:B------:R-:W-:Y:S01]  /*6d10*/  FADD.FTZ R4, R125, R4 ;  /* 0x000000047d047221 */ /* 0x000fe20000010000 */
[----:B------:R-:W-:Y:S01]  /*6d20*/  FADD.FTZ R3, R70, R3 ;  /* 0x0000000346037221 */ /* 0x000fe20000010000 */
[----:B------:R-:W-:Y:S01]  /*6d30*/  FADD.FTZ R2, R112, R2 ;  /* 0x0000000270027221 */ /* 0x000fe20000010000 */
[----:B------:R-:W-:-:S04]  /*6d40*/  FADD.FTZ R0, R75, R0 ;  /* 0x000000004b007221 */ /* 0x000fc80000010000 */
[----:B------:R-:W1:Y:S01]  /*6d50*/  MUFU.EX2 R7, R61 ;  /* 0x0000003d00077308 */ /* 0x000e620000000800 */
[----:B------:R-:W-:Y:S01]  /*6d60*/  FADD.FTZ R4, R127, R4 ;  /* 0x000000047f047221 */ /* 0x000fe20000010000 */
[----:B---3--:R-:W-:Y:S01]  /*6d70*/  FADD.FTZ R3, R32, R3 ;  /* 0x0000000320037221 */ /* 0x008fe20000010000 */
[----:B------:R-:W-:Y:S01]  /*6d80*/  FADD.FTZ R2, R69, R2 ;  /* 0x0000000245027221 */ /* 0x000fe20000010000 */
[----:B------:R-:W-:Y:S01]  /*6d90*/  FADD.FTZ R0, R60, R0 ;  /* 0x000000003c007221 */ /* 0x000fe20000010000 */
[----:B------:R-:W-:Y:S01]  /*6da0*/  FADD.FTZ R4, R129, R4 ;  /* 0x0000000481047221 */ /* 0x000fe20000010000 */
[----:B----4-:R-:W-:Y:S01]  /*6db0*/  FADD.FTZ R3, R34, R3 ;  /* 0x0000000322037221 */ /* 0x010fe20000010000 */
[----:B------:R-:W-:Y:S01]  /*6dc0*/  FADD.FTZ R2, R68, R2 ;  /* 0x0000000244027221 */ /* 0x000fe20000010000 */
[----:B-1----:R-:W-:Y:S01]  /*6dd0*/  FADD.FTZ R0, R29, R0 ;  /* 0x000000001d007221 */ /* 0x002fe20000010000 */
        /* <DEDUP_REMOVED lines=8> */
[----:B------:R-:W-:-:S03]  /*6e60*/  FADD.FTZ R3, R7, R3 ;  /* 0x0000000307037221 */ /* 0x000fc60000010000 */
[----:B------:R1:W5:Y:S01]  /*6e70*/  LDL.LU R231, [R1+0x8c] ;  /* 0x00008c0001e77983 */ /* 0x0003620000300800 */
[----:B------:R-:W-:-:S03]  /*6e80*/  FADD.FTZ R2, R62, R2 ;  /* 0x000000023e027221 */ /* 0x000fc60000010000 */
[----:B------:R1:W5:Y:S01]  /*6e90*/  LDL.LU R230, [R1+0x88] ;  /* 0x0000880001e67983 */ /* 0x0003620000300800 */
[----:B------:R-:W-:-:S03]  /*6ea0*/  FADD.FTZ R0, R20, R0 ;  /* 0x0000000014007221 */ /* 0x000fc60000010000 */
        /* <DEDUP_REMOVED lines=17> */
[----:B--2---:R-:W-:-:S05]  /*6fc0*/  IADD3 R241, R234, 0x800, RZ ;  /* 0x00000800eaf17810 */ /* 0x004fca0007ffe0ff */
        /* <DEDUP_REMOVED lines=22> */
[----:B-1----:R-:W-:-:S15]  /*7130*/  @!P0 BRA `(.L_x_127) ;  /* 0x00000064001c8947 */ /* 0x002fde0003800000 */
[----:B-----5:R-:W-:Y:S01]  /*7140*/  LEA.HI.SX32 R0, R223, 0xfffffffe, 0x19 ;  /* 0xfffffffedf007811 */ /* 0x020fe200078fcaff */
[----:B------:R-:W-:Y:S01]  /*7150*/  IMAD.MOV.U32 R132, RZ, RZ, R73 ;  /* 0x000000ffff847224 */ /* 0x000fe200078e0049 */
[----:B------:R-:W-:Y:S01]  /*7160*/  MOV R134, R71 ;  /* 0x0000004700867202 */ /* 0x000fe20000000f00 */
[----:B------:R-:W-:Y:S01]  /*7170*/  IMAD.MOV.U32 R3, RZ, RZ, R74 ;  /* 0x000000ffff037224 */ /* 0x000fe200078e004a */
[----:B------:R-:W-:Y:S01]  /*7180*/  MOV R133, R72 ;  /* 0x0000004800857202 */ /* 0x000fe20000000f00 */
[----:B------:R1:W-:Y:S01]  /*7190*/  STL [R1+0x34], R0 ;  /* 0x0000340001007387 */ /* 0x0003e20000100800 */
[----:B------:R-:W-:Y:S01]  /*71a0*/  ULDC UR5, c[0x0][0x39c] ;  /* 0x0000e70000057ab9 */ /* 0x000fe20000000800 */
[----:B------:R-:W-:Y:S01]  /*71b0*/  ULDC UR4, c[0x0][0x2ec] ;  /* 0x0000bb0000047ab9 */ /* 0x000fe20000000800 */
[----:B------:R-:W-:Y:S01]  /*71c0*/  ULDC.64 UR10, c[0x0][0x220] ;  /* 0x00008800000a7ab9 */ /* 0x000fe20000000a00 */
[----:B------:R-:W-:Y:S01]  /*71d0*/  ULDC.64 UR12, c[0x0][0x250] ;  /* 0x00009400000c7ab9 */ /* 0x000fe20000000a00 */
[----:B------:R-:W-:Y:S01]  /*71e0*/  ULDC.64 UR6, c[0x0][0x218] ;  /* 0x0000860000067ab9 */ /* 0x000fe20000000a00 */
[----:B------:R-:W-:Y:S01]  /*71f0*/  ULDC.64 UR8, c[0x0][0x248] ;  /* 0x0000920000087ab9 */ /* 0x000fe20000000a00 */
[----:B------:R-:W-:Y:S05]  /*7200*/  BRA `(.L_x_128) ;  /* 0x00000000009c7947 */ /* 0x000fea0003800000 */
.L_x_130:
        /* <DEDUP_REMOVED lines=39> */
.L_x_128:
[----:B------:R-:W1:Y:S01]  /*7480*/  LDL R244, [R1+0x34] ;  /* 0x0000340001f47983 */ /* 0x000e620000100800 */
[----:B------:R-:W-:Y:S04]  /*7490*/  DEPBAR.LE SB0, 0x0 ;  /* 0x000080000000791a */ /* 0x000fe80000000000 */
[----:B--2---:R-:W2:Y:S06]  /*74a0*/  LDL.64 R16, [R1+0x68] ;  /* 0x0000680001107983 */ /* 0x004eac0000100a00 */
[----:B------:R-:W3:Y:S01]  /*74b0*/  LDL R8, [R1+0x58] ;  /* 0x0000580001087983 */ /* 0x000ee20000100800 */
[----:B------:R-:W-:Y:S01]  /*74c0*/  BAR.SYNC.DEFER_BLOCKING 0x0 ;  /* 0x0000000000007b1d */ /* 0x000fe20000010000 */
[----:B-1----:R-:W-:Y:S01]  /*74d0*/  SHF.R.S32.HI R0, RZ, 0x1f, R244 ;  /* 0x0000001fff007819 */ /* 0x002fe200000114f4 */
[----:B------:R-:W-:Y:S04]  /*74e0*/  IMAD.WIDE.U32 R6, R244, UR12, RZ ;  /* 0x0000000cf4067c25 */ /* 0x000fe8000f8e00ff */
[----:B------:R-:W-:Y:S04]  /*74f0*/  IMAD R0, R0, UR12, RZ ;  /* 0x0000000c00007c24 */ /* 0x000fe8000f8e02ff */
[----:B------:R-:W-:Y:S01]  /*7500*/  IMAD R2, R244, UR13, R0 ;  /* 0x0000000df4027c24 */ /* 0x000fe2000f8e0200 */
[----:B--2---:R-:W-:Y:S03]  /*7510*/  LEA R0, P0, R6, R16, 0x7 ;  /* 0x0000001006007211 */ /* 0x004fe600078038ff */
[----:B------:R-:W-:Y:S01]  /*7520*/  IMAD.IADD R2, R7, 0x1, R2 ;  /* 0x0000000107027824 */ /* 0x000fe200078e0202 */
[----:B------:R-:W-:Y:S04]  /*7530*/  LEA R4, P1, R0, UR10, 0x1 ;  /* 0x0000000a00047c11 */ /* 0x000fe8000f8208ff */
        /* <DEDUP_REMOVED lines=24> */
[----:B------:R-:W-:Y:S08]  /*76c0*/  LDGSTS.E.BYPASS.LTC128B.128 [R242+0xa800], desc[UR16][R6.64] ;  /* 0x0a80000006f27fae */ /* 0x000ff0000b901d50 */
[----:B------:R1:W-:Y:S08]  /*76d0*/  LDGSTS.E.BYPASS.LTC128B.128 [R242+0xb000], desc[UR16][R4.64] ;  /* 0x0b00000004f27fae */ /* 0x0003f0000b901d50 */
[----:B------:R2:W-:Y:S08]  /*76e0*/  LDGSTS.E.BYPASS.LTC128B.128 [R242+0xb800], desc[UR16][R8.64] ;  /* 0x0b80000008f27fae */ /* 0x0005f0000b901d50 */
[----:B-----5:R-:W-:Y:S08]  /*76f0*/  LDSM.16.M88.4 R128, [R230] ;  /* 0x00000000e680783b */ /* 0x020ff00000000200 */
[----:B------:R-:W1:Y:S08]  /*7700*/  LDSM.16.M88.4 R16, [R229] ;  /* 0x00000000e510783b */ /* 0x000e700000000200 */
[----:B------:R-:W2:Y:S08]  /*7710*/  LDSM.16.M88.4 R124, [R230+0x2000] ;  /* 0x00200000e67c783b */ /* 0x000eb00000000200 */
[----:B------:R-:W3:Y:S08]  /*7720*/  LDSM.16.M88.4 R32, [R229+0x800] ;  /* 0x00080000e520783b */ /* 0x000ef00000000200 */
[----:B------:R-:W4:Y:S08]  /*7730*/  LDSM.16.M88.4 R48, [R229+0x1000] ;  /* 0x00100000e530783b */ /* 0x000f300000000200 */
[----:B------:R-:W5:Y:S01]  /*7740*/  LDSM.16.M88.4 R64, [R229+0x1800] ;  /* 0x00180000e540783b */ /* 0x000f620000000200 */
[-C--:B-1----:R-:W-:Y:S07]  /*7750*/  HMMA.16816.F32.BF16 R4, R128, R16.reuse, RZ ;  /* 0x000000108004723c */ /* 0x082fee00000418ff */
[----:B------:R-:W1:Y:S01]  /*7760*/  LDSM.16.M88.4 R80, [R229+0x2000] ;  /* 0x00200000e550783b */ /* 0x000e620000000200 */
[C---:B--2---:R-:W-:Y:S07]  /*7770*/  HMMA.16816.F32.BF16 R8, R124.reuse, R16, RZ ;  /* 0x000000107c08723c */ /* 0x044fee00000418ff */
[----:B------:R-:W2:Y:S01]  /*7780*/  LDSM.16.M88.4 R96, [R229+0x2800] ;  /* 0x00280000e560783b */ /* 0x000ea20000000200 */
[-C--:B------:R-:W-:Y:S07]  /*7790*/  HMMA.16816.F32.BF16 R12, R124, R18.reuse, RZ ;  /* 0x000000127c0c723c */ /* 0x080fee00000418ff */
[----:B------:R-:W2:Y:S01]  /*77a0*/  LDSM.16.M88.4 R112, [R229+0x3000] ;  /* 0x00300000e570783b */ /* 0x000ea20000000200 */
[C---:B------:R-:W-:Y:S07]  /*77b0*/  HMMA.16816.F32.BF16 R16, R128.reuse, R18, RZ ;  /* 0x000000128010723c */ /* 0x040fee00000418ff */
[----:B------:R-:W2:Y:S01]  /*77c0*/  LDSM.16.M88.4 R200, [R229+0x3800] ;  /* 0x00380000e5c8783b */ /* 0x000ea20000000200 */
[-C--:B---3--:R-:W-:Y:S06]  /*77d0*/  HMMA.16816.F32.BF16 R20, R128, R32.reuse, RZ ;  /* 0x000000208014723c */ /* 0x088fec00000418ff */
[C---:B------:R-:W-:Y:S01]  /*77e0*/  HMMA.16816.F32.BF16 R24, R124.reuse, R32, RZ ;  /* 0x000000207c18723c */ /* 0x040fe200000418ff */
[----:B------:R-:W-:Y:S05]  /*77f0*/  LDSM.16.M88.4 R204, [R233] ;  /* 0x00000000e9cc783b */ /* 0x000fea0000000200 */
[-C--:B------:R-:W-:Y:S03]  /*7800*/  HMMA.16816.F32.BF16 R28, R124, R34.reuse, RZ ;  /* 0x000000227c1c723c */ /* 0x080fe600000418ff */
[----:B------:R-:W3:Y:S03]  /*7810*/  LDSM.16.M88.4 R208, [R228] ;  /* 0x00000000e4d0783b */ /* 0x000ee60000000200 */
[C---:B------:R-:W-:Y:S05]  /*7820*/  HMMA.16816.F32.BF16 R32, R128.reuse, R34, RZ ;  /* 0x000000228020723c */ /* 0x040fea00000418ff */
[----:B------:R-:W3:Y:S01]  /*7830*/  LDSM.16.M88.4 R212, [R233+0x2000] ;  /* 0x00200000e9d4783b */ /* 0x000ee20000000200 */
[-C--:B----4-:R-:W-:Y:S06]  /*7840*/  HMMA.16816.F32.BF16 R36, R128, R48.reuse, RZ ;  /* 0x000000308024723c */ /* 0x090fec00000418ff */
[C---:B------:R-:W-:Y:S01]  /*7850*/  HMMA.16816.F32.BF16 R40, R124.reuse, R48, RZ ;  /* 0x000000307c28723c */ /* 0x040fe200000418ff */
[----:B------:R-:W4:Y:S05]  /*7860*/  LDSM.16.M88.4 R216, [R228+0x800] ;  /* 0x00080000e4d8783b */ /* 0x000f2a0000000200 */
[-C--:B------:R-:W-:Y:S03]  /*7870*/  HMMA.16816.F32.BF16 R44, R124, R50.reuse, RZ ;  /* 0x000000327c2c723c */ /* 0x080fe600000418ff */
[----:B------:R-:W-:Y:S03]  /*7880*/  LDSM.16.M88.4 R220, [R228+0x2000] ;  /* 0x00200000e4dc783b */ /* 0x000fe60000000200 */
[C---:B------:R-:W-:Y:S05]  /*7890*/  HMMA.16816.F32.BF16 R48, R128.reuse, R50, RZ ;  /* 0x000000328030723c */ /* 0x040fea00000418ff */
[----:B------:R-:W0:Y:S01]  /*78a0*/  LDGDEPBAR ;  /* 0x00000000000079af */ /* 0x000e220000000000 */
        /* <DEDUP_REMOVED lines=19> */
[----:B------:R-:W-:Y:S01]  /*79e0*/  HMMA.16816.F32.BF16 R128, R128, R202, RZ ;  /* 0x000000ca8080723c */ /* 0x000fe200000418ff */
[----:B------:R-:W1:Y:S05]  /*79f0*/  LDSM.16.M88.4 R200, [R228+0x1000] ;  /* 0x00100000e4c8783b */ /* 0x000e6a0000000200 */
[-C--:B---3--:R-:W-:Y:S06]  /*7a00*/  HMMA.16816.F32.BF16 R4, R204, R208.reuse, R4 ;  /* 0x000000d0cc04723c */ /* 0x088fec0000041804 */
[C---:B------:R-:W-:Y:S06]  /*7a10*/  HMMA.16816.F32.BF16 R8, R212.reuse, R208, R8 ;  /* 0x000000d0d408723c */ /* 0x040fec0000041808 */
[-C--:B------:R-:W-:Y:S06]  /*7a20*/  HMMA.16816.F32.BF16 R12, R212, R210.reuse, R12 ;  /* 0x000000d2d40c723c */ /* 0x080fec000004180c */
[C---:B------:R-:W-:Y:S01]  /*7a30*/  HMMA.16816.F32.BF16 R16, R204.reuse, R210, R16 ;  /* 0x000000d2cc10723c */ /* 0x040fe20000041810 */
[----:B------:R-:W2:Y:S05]  /*7a40*/  LDSM.16.M88.4 R208, [R228+0x1800] ;  /* 0x00180000e4d0783b */ /* 0x000eaa0000000200 */
[-C--:B----4-:R-:W-:Y:S06]  /*7a50*/  HMMA.16816.F32.BF16 R20, R204, R216.reuse, R20 ;  /* 0x000000d8cc14723c */ /* 0x090fec0000041814 */
        /* <DEDUP_REMOVED lines=35> */
[----:B------:R-:W4:Y:S01]  /*7c90*/  LDSM.16.M88.4 R216, [R239] ;  /* 0x00000000efd8783b */ /* 0x000f220000000200 */
        /* <DEDUP_REMOVED lines=34> */
[----:B------:R-:W2:Y:S05]  /*7ec0*/  LDSM.16.M88.4 R212, [R232+0x2000] ;  /* 0x00200000e8d4783b */ /* 0x000eaa0000000200 */
[-C--:B---3--:R-:W-:Y:S06]  /*7ed0*/  HMMA.16816.F32.BF16 R116, R200, R216.reuse, R116 ;  /* 0x000000d8c874723c */ /* 0x088fec0000041874 */
[C---:B------:R-:W-:Y:S06]  /*7ee0*/  HMMA.16816.F32.BF16 R120, R220.reuse, R216, R120 ;  /* 0x000000d8dc78723c */ /* 0x040fec0000041878 */
[-C--:B------:R-:W-:Y:S06]  /*7ef0*/  HMMA.16816.F32.BF16 R124, R220, R218.reuse, R124 ;  /* 0x000000dadc7c723c */ /* 0x080fec000004187c */
[----:B------:R-:W-:Y:S06]  /*7f00*/  HMMA.16816.F32.BF16 R128, R200, R218, R128 ;  /* 0x000000dac880723c */ /* 0x000fec0000041880 */
[-C--:B-1----:R-:W-:Y:S06]  /*7f10*/  HMMA.16816.F32.BF16 R4, R204, R208.reuse, R4 ;  /* 0x000000d0cc04723c */ /* 0x082fec0000041804 */
[C---:B--2---:R-:W-:Y:S06]  /*7f20*/  HMMA.16816.F32.BF16 R8, R212.reuse, R208, R8 ;  /* 0x000000d0d408723c */ /* 0x044fec0000041808 */
[-C--:B------:R-:W-:Y:S06]  /*7f30*/  HMMA.16816.F32.BF16 R12, R212, R210.reuse, R12 ;  /* 0x000000d2d40c723c */ /* 0x080fec000004180c */
[C---:B------:R-:W-:Y:S06]  /*7f40*/  HMMA.16816.F32.BF16 R16, R204.reuse, R210, R16 ;  /* 0x000000d2cc10723c */ /* 0x040fec0000041810 */
[----:B------:R-:W-:Y:S01]  /*7f50*/  FMUL.FTZ R5, R5, UR5 ;  /* 0x0000000505057c20 */ /* 0x000fe20008410000 */
[----:B------:R-:W-:Y:S01]  /*7f60*/  FMUL.FTZ R7, R7, UR5 ;  /* 0x0000000507077c20 */ /* 0x000fe20008410000 */
[----:B------:R-:W-:Y:S03]  /*7f70*/  FMUL.FTZ R4, R4, UR5 ;  /* 0x0000000504047c20 */ /* 0x000fe60008410000 */
[----:B------:R-:W-:Y:S01]  /*7f80*/  FMUL.FTZ R6, R6, UR5 ;  /* 0x0000000506067c20 */ /* 0x000fe20008410000 */
[----:B------:R-:W1:Y:S01]  /*7f90*/  MUFU.TANH R2, R5 ;  /* 0x0000000500027308 */ /* 0x000e620000002400 */
[----:B------:R-:W-:Y:S01]  /*7fa0*/  FMUL.FTZ R9, R9, UR5 ;  /* 0x0000000509097c20 */ /* 0x000fe20008410000 */
[----:B------:R-:W-:Y:S01]  /*7fb0*/  FMUL.FTZ R11, R11, UR5 ;  /* 0x000000050b0b7c20 */ /* 0x000fe20008410000 */
[----:B------:R-:W-:Y:S01]  /*7fc0*/  FMUL.FTZ R8, R8, UR5 ;  /* 0x0000000508087c20 */ /* 0x000fe20008410000 */
[----:B------:R-:W-:Y:S06]  /*7fd0*/  FMUL.FTZ R10, R10, UR5 ;  /* 0x000000050a0a7c20 */ /* 0x000fec0008410000 */
[----:B------:R-:W2:Y:S01]  /*7fe0*/  MUFU.TANH R0, R7 ;  /* 0x0000000700007308 */ /* 0x000ea20000002400 */
[----:B------:R-:W-:Y:S01]  /*7ff0*/  FMUL.FTZ R12, R12, UR5 ;  /* 0x000000050c0c7c20 */ /* 0x000fe20008410000 */
[----:B------:R-:W-:Y:S01]  /*8000*/  FMUL.FTZ R13, R13, UR5 ;  /* 0x000000050d0d7c20 */ /* 0x000fe20008410000 */
[----:B------:R-:W-:Y:S01]  /*8010*/  FMUL.FTZ R14, R14, UR5 ;  /* 0x000000050e0e7c20 */ /* 0x000fe20008410000 */
[----:B------:R-:W-:Y:S01]  /*8020*/  FMUL.FTZ R15, R15, UR5 ;  /* 0x000000050f0f7c20 */ /* 0x000fe20008410000 */
[----:B------:R-:W-:Y:S05]  /*8030*/  FMUL.FTZ R16, R16, UR5 ;  /* 0x0000000510107c20 */ /* 0x000fea0008410000 */
[----:B------:R-:W-:Y:S01]  /*8040*/  MUFU.TANH R247, R4 ;  /* 0x0000000400f77308 */ /* 0x000fe20000002400 */
[----:B-1----:R1:W-:Y:S01]  /*8050*/  STL [R1+0x18], R2 ;  /* 0x0000180201007387 */ /* 0x0023e20000100800 */
[----:B------:R-:W-:Y:S01]  /*8060*/  FMUL.FTZ R18, R18, UR5 ;  /* 0x0000000512127c20 */ /* 0x000fe20008410000 */
[----:B------:R-:W-:Y:S01]  /*8070*/  FMUL.FTZ R17, R17, UR5 ;  /* 0x0000000511117c20 */ /* 0x000fe20008410000 */
[----:B------:R-:W-:Y:S06]  /*8080*/  FMUL.FTZ R19, R19, UR5 ;  /* 0x0000000513137c20 */ /* 0x000fec0008410000 */
[----:B------:R-:W-:Y:S01]  /*8090*/  MUFU.TANH R220, R16 ;  /* 0x0000001000dc7308 */ /* 0x000fe20000002400 */
[----:B--2---:R2:W-:Y:S09]  /*80a0*/  STL [R1+0x14], R0 ;  /* 0x0000140001007387 */ /* 0x0045f20000100800 */
[----:B------:R3:W-:Y:S10]  /*80b0*/  MUFU.TANH R250, R6 ;  /* 0x0000000600fa7308 */ /* 0x0007f40000002400 */
[----:B------:R-:W-:Y:S10]  /*80c0*/  MUFU.TANH R246, R8 ;  /* 0x0000000800f67308 */ /* 0x000ff40000002400 */
[----:B-1----:R-:W1:Y:S01]  /*80d0*/  MUFU.TANH R2, R9 ;  /* 0x0000000900027308 */ /* 0x002e620000002400 */
[----:B---3--:R-:W3:Y:S09]  /*80e0*/  LDSM.16.M88.4 R4, [R227+0x800] ;  /* 0x00080000e304783b */ /* 0x008ef20000000200 */
[----:B--2---:R-:W2:Y:S10]  /*80f0*/  MUFU.TANH R0, R11 ;  /* 0x0000000b00007308 */ /* 0x004eb40000002400 */
[----:B------:R4:W-:Y:S01]  /*8100*/  MUFU.TANH R249, R10 ;  /* 0x0000000a00f97308 */ /* 0x0009e20000002400 */
[----:B-1----:R1:W-:Y:S09]  /*8110*/  STL [R1+0x10], R2 ;  /* 0x0000100201007387 */ /* 0x0023f20000100800 */
[----:B------:R-:W-:Y:S01]  /*8120*/  MUFU.TANH R219, R18 ;  /* 0x0000001200db7308 */ /* 0x000fe20000002400 */
[----:B--2---:R2:W-:Y:S09]  /*8130*/  STL [R1+0xc], R0 ;  /* 0x00000c0001007387 */ /* 0x0045f20000100800 */
[----:B------:R-:W-:Y:S01]  /*8140*/  MUFU.TANH R218, R17 ;  /* 0x0000001100da7308 */ /* 0x000fe20000002400 */
[----:B----4-:R-:W4:Y:S09]  /*8150*/  LDSM.16.M88.4 R8, [R227+0x1000] ;  /* 0x00100000e308783b */ /* 0x010f320000000200 */
[----:B------:R-:W-:Y:S01]  /*8160*/  MUFU.TANH R19, R19 ;  /* 0x0000001300137308 */ /* 0x000fe20000002400 */
[-C--:B---3--:R-:W-:Y:S06]  /*8170*/  HMMA.16816.F32.BF16 R20, R204, R4.reuse, R20 ;  /* 0x00000004cc14723c */ /* 0x088fec0000041814 */
[C---:B------:R-:W-:Y:S03]  /*8180*/  HMMA.16816.F32.BF16 R24, R212.reuse, R4, R24 ;  /* 0x00000004d418723c */ /* 0x040fe60000041818 */
[----:B-1----:R-:W-:Y:S03]  /*8190*/  MUFU.TANH R2, R14 ;  /* 0x0000000e00027308 */ /* 0x002fe60000002400 */
[-C--:B------:R-:W-:Y:S07]  /*81a0*/  HMMA.16816.F32.BF16 R28, R212, R6.reuse, R28 ;  /* 0x00000006d41c723c */ /* 0x080fee000004181c */
[----:B--2---:R-:W1:Y:S01]  /*81b0*/  MUFU.TANH R0, R12 ;  /* 0x0000000c00007308 */ /* 0x004e620000002400 */
[C---:B------:R-:W-:Y:S01]  /*81c0*/  HMMA.16816.F32.BF16 R32, R204.reuse, R6, R32 ;  /* 0x00000006cc20723c */ /* 0x040fe20000041820 */
[----:B------:R-:W2:Y:S08]  /*81d0*/  LDSM.16.M88.4 R4, [R227+0x1800] ;  /* 0x00180000e304783b */ /* 0x000eb00000000200 */
[----:B------:R-:W-:Y:S02]  /*81e0*/  MUFU.TANH R252, R15 ;  /* 0x0000000f00fc7308 */ /* 0x000fe40000002400 */
[----:B------:R-:W-:Y:S01]  /*81f0*/  FMUL.FTZ R20, R20, UR5 ;  /* 0x0000000514147c20 */ /* 0x000fe20008410000 */
[----:B------:R-:W-:Y:S01]  /*8200*/  FMUL.FTZ R22, R22, UR5 ;  /* 0x0000000516167c20 */ /* 0x000fe20008410000 */
[----:B------:R-:W-:Y:S01]  /*8210*/  FMUL.FTZ R21, R21, UR5 ;  /* 0x0000000515157c20 */ /* 0x000fe20008410000 */
[----:B------:R-:W-:Y:S01]  /*8220*/  FMUL.FTZ R23, R23, UR5 ;  /* 0x0000000517177c20 */ /* 0x000fe20008410000 */
[----:B------:R-:W-:Y:S04]  /*8230*/  FMUL.FTZ R27, R27, UR5 ;  /* 0x000000051b1b7c20 */ /* 0x000fe80008410000 */
[----:B------:R-:W-:Y:S01]  /*8240*/  MUFU.TANH R243, R20 ;  /* 0x0000001400f37308 */ /* 0x000fe20000002400 */
[----:B-1----:R1:W-:Y:S01]  /*8250*/  STL [R1+0x8], R0 ;  /* 0x0000080001007387 */ /* 0x0023e20000100800 */
[-C--:B----4-:R-:W-:Y:S03]  /*8260*/  HMMA.16816.F32.BF16 R36, R204, R8.reuse, R36 ;  /* 0x00000008cc24723c */ /* 0x090fe60000041824 */
[----:B------:R-:W-:Y:S01]  /*8270*/  STL [R1+0x4], R2 ;  /* 0x0000040201007387 */ /* 0x000fe20000100800 */
[----:B------:R-:W-:Y:S01]  /*8280*/  FMUL.FTZ R26, R26, UR5 ;  /* 0x000000051a1a7c20 */ /* 0x000fe20008410000 */
[----:B------:R-:W-:Y:S03]  /*8290*/  FMUL.FTZ R24, R24, UR5 ;  /* 0x0000000518187c20 */ /* 0x000fe60008410000 */
[----:B------:R-:W-:Y:S01]  /*82a0*/  MUFU.TANH R20, R27 ;  /* 0x0000001b00147308 */ /* 0x000fe20000002400 */
[C---:B------:R-:W-:Y:S04]  /*82b0*/  HMMA.16816.F32.BF16 R40, R212.reuse, R8, R40 ;  /* 0x00000008d428723c */ /* 0x040fe80000041828 */
[----:B------:R-:W-:Y:S01]  /*82c0*/  FMUL.FTZ R32, R32, UR5 ;  /* 0x0000000520207c20 */ /* 0x000fe20008410000 */
[----:B------:R-:W-:Y:S01]  /*82d0*/  FMUL.FTZ R25, R25, UR5 ;  /* 0x0000000519197c20 */ /* 0x000fe20008410000 */
[-C--:B------:R-:W-:Y:S03]  /*82e0*/  HMMA.16816.F32.BF16 R44, R212, R10.reuse, R44 ;  /* 0x0000000ad42c723c */ /* 0x080fe6000004182c */
[----:B------:R-:W-:Y:S02]  /*82f0*/  MUFU.TANH R222, R24 ;  /* 0x0000001800de7308 */ /* 0x000fe40000002400 */
[----:B------:R-:W-:Y:S01]  /*8300*/  FMUL.FTZ R28, R28, UR5 ;  /* 0x000000051c1c7c20 */ /* 0x000fe20008410000 */
[C---:B------:R-:W-:Y:S01]  /*8310*/  HMMA.16816.F32.BF16 R48, R204.reuse, R10, R48 ;  /* 0x0000000acc30723c */ /* 0x040fe20000041830 */
[----:B------:R-:W3:Y:S06]  /*8320*/  LDSM.16.M88.4 R8, [R227+0x2000] ;  /* 0x00200000e308783b */ /* 0x000eec0000000200 */
[----:B------:R4:W-:Y:S01]  /*8330*/  MUFU.TANH R221, R26 ;  /* 0x0000001a00dd7308 */ /* 0x0009e20000002400 */
[----:B------:R-:W-:Y:S03]  /*8340*/  FMUL.FTZ R34, R34, UR5 ;  /* 0x0000000522227c20 */ /* 0x000fe60008410000 */
[----:B------:R-:W-:Y:S01]  /*8350*/  FMUL.FTZ R33, R33, UR5 ;  /* 0x0000000521217c20 */ /* 0x000fe20008410000 */
[-C--:B--2---:R-:W-:Y:S05]  /*8360*/  HMMA.16816.F32.BF16 R52, R204, R4.reuse, R52 ;  /* 0x00000004cc34723c */ /* 0x084fea0000041834 */
[----:B-1----:R-:W1:Y:S01]  /*8370*/  MUFU.TANH R0, R13 ;  /* 0x0000000d00007308 */ /* 0x002e620000002400 */
[----:B------:R-:W-:Y:S01]  /*8380*/  FMUL.FTZ R42, R42, UR5 ;  /* 0x000000052a2a7c20 */ /* 0x000fe20008410000 */
[C---:B------:R-:W-:Y:S04]  /*8390*/  HMMA.16816.F32.BF16 R56, R212.reuse, R4, R56 ;  /* 0x00000004d438723c */ /* 0x040fe80000041838 */
[----:B------:R-:W-:Y:S04]  /*83a0*/  FMUL.FTZ R44, R44, UR5 ;  /* 0x000000052c2c7c20 */ /* 0x000fe80008410000 */
[----:B------:R-:W-:Y:S01]  /*83b0*/  MUFU.TANH R223, R22 ;  /* 0x0000001600df7308 */ /* 0x000fe20000002400 */
[-C--:B------:R-:W-:Y:S03]  /*83c0*/  HMMA.16816.F32.BF16 R60, R212, R6.reuse, R60 ;  /* 0x00000006d43c723c */ /* 0x080fe6000004183c */
[----:B------:R-:W-:Y:S01]  /*83d0*/  FMUL.FTZ R43, R43, UR5 ;  /* 0x000000052b2b7c20 */ /* 0x000fe20008410000 */
[----:B----4-:R-:W-:Y:S02]  /*83e0*/  IMAD.MOV.U32 R26, RZ, RZ, R244 ;  /* 0x000000ffff1a7224 */ /* 0x010fe400078e00f4 */
[C---:B------:R-:W-:Y:S03]  /*83f0*/  HMMA.16816.F32.BF16 R64, R204.reuse, R6, R64 ;  /* 0x00000006cc40723c */ /* 0x040fe60000041840 */
[----:B------:R-:W-:Y:S01]  /*8400*/  MUFU.TANH R16, R44 ;  /* 0x0000002c00107308 */ /* 0x000fe20000002400 */
[----:B-1----:R1:W-:Y:S01]  /*8410*/  STL [R1], R0 ;  /* 0x0000000001007387 */ /* 0x0023e20000100800 */
[----:B------:R-:W-:Y:S01]  /*8420*/  ISETP.GT.AND P0, PT, R26, RZ, PT ;  /* 0x000000ff1a00720c */ /* 0x000fe20003f04270 */
[----:B------:R-:W-:Y:S01]  /*8430*/  FMUL.FTZ R53, R53, UR5 ;  /* 0x0000000535357c20 */ /* 0x000fe20008410000 */
[----:B------:R-:W-:Y:S01]  /*8440*/  FMUL.FTZ R55, R55, UR5 ;  /* 0x0000000537377c20 */ /* 0x000fe20008410000 */
[----:B------:R-:W-:Y:S03]  /*8450*/  FMUL.FTZ R52, R52, UR5 ;  /* 0x0000000534347c20 */ /* 0x000fe60008410000 */
[----:B------:R-:W-:Y:S02]  /*8460*/  FMUL.FTZ R40, R40, UR5 ;  /* 0x0000000528287c20 */ /* 0x000fe40008410000 */
[----:B------:R-:W-:Y:S01]  /*8470*/  MUFU.TANH R22, R21 ;  /* 0x0000001500167308 */ /* 0x000fe20000002400 */
[----:B------:R-:W-:Y:S01]  /*8480*/  FMUL.FTZ R56, R56, UR5 ;  /* 0x0000000538387c20 */ /* 0x000fe20008410000 */
[----:B------:R-:W-:Y:S01]  /*8490*/  FMUL.FTZ R57, R57, UR5 ;  /* 0x0000000539397c20 */ /* 0x000fe20008410000 */
[----:B------:R-:W-:Y:S01]  /*84a0*/  FMUL.FTZ R58, R58, UR5 ;  /* 0x000000053a3a7c20 */ /* 0x000fe20008410000 */
[----:B------:R-:W-:Y:S01]  /*84b0*/  FMUL.FTZ R30, R30, UR5 ;  /* 0x000000051e1e7c20 */ /* 0x000fe20008410000 */
[-C--:B---3--:R-:W-:Y:S05]  /*84c0*/  HMMA.16816.F32.BF16 R68, R204, R8.reuse, R68 ;  /* 0x00000008cc44723c */ /* 0x088fea0000041844 */
[----:B------:R-:W-:Y:S01]  /*84d0*/  MUFU.TANH R18, R40 ;  /* 0x0000002800127308 */ /* 0x000fe20000002400 */
[----:B------:R-:W-:Y:S01]  /*84e0*/  FMUL.FTZ R60, R60, UR5 ;  /* 0x000000053c3c7c20 */ /* 0x000fe20008410000 */
[----:B------:R-:W-:Y:S01]  /*84f0*/  FMUL.FTZ R61, R61, UR5 ;  /* 0x000000053d3d7c20 */ /* 0x000fe20008410000 */
[----:B------:R-:W-:Y:S01]  /*8500*/  FMUL.FTZ R29, R29, UR5 ;  /* 0x000000051d1d7c20 */ /* 0x000fe20008410000 */
[C---:B------:R-:W-:Y:S06]  /*8510*/  HMMA.16816.F32.BF16 R72, R212.reuse, R8, R72 ;  /* 0x00000008d448723c */ /* 0x040fec0000041848 */
[----:B------:R-:W-:Y:S01]  /*8520*/  MUFU.TANH R27, R57 ;  /* 0x00000039001b7308 */ /* 0x000fe20000002400 */
[----:B------:R-:W-:Y:S01]  /*8530*/  FMUL.FTZ R67, R67, UR5 ;  /* 0x0000000543437c20 */ /* 0x000fe20008410000 */
[-C--:B------:R-:W-:Y:S03]  /*8540*/  HMMA.16816.F32.BF16 R76, R212, R10.reuse, R76 ;  /* 0x0000000ad44c723c */ /* 0x080fe6000004184c */
[----:B------:R-:W-:Y:S05]  /*8550*/  FMUL.FTZ R66, R66, UR5 ;  /* 0x0000000542427c20 */ /* 0x000fea0008410000 */
[----:B-1----:R-:W1:Y:S01]  /*8560*/  MUFU.TANH R0, R42 ;  /* 0x0000002a00007308 */ /* 0x002e620000002400 */
[C---:B------:R-:W-:Y:S01]  /*8570*/  HMMA.16816.F32.BF16 R80, R204.reuse, R10, R80 ;  /* 0x0000000acc50723c */ /* 0x040fe20000041850 */
[----:B------:R-:W-:Y:S03]  /*8580*/  LDSM.16.M88.4 R8, [R227+0x3000] ;  /* 0x00300000e308783b */ /* 0x000fe60000000200 */
[----:B------:R-:W-:Y:S01]  /*8590*/  FMUL.FTZ R65, R65, UR5 ;  /* 0x0000000541417c20 */ /* 0x000fe20008410000 */
[----:B------:R-:W-:Y:S01]  /*85a0*/  FMUL.FTZ R71, R71, UR5 ;  /* 0x0000000547477c20 */ /* 0x000fe20008410000 */
[----:B------:R-:W-:Y:S03]  /*85b0*/  FMUL.FTZ R68, R68, UR5 ;  /* 0x0000000544447c20 */ /* 0x000fe60008410000 */
        /* <DEDUP_REMOVED lines=8> */
[----:B------:R-:W-:Y:S01]  /*8640*/  FMUL.FTZ R79, R79, UR5 ;  /* 0x000000054f4f7c20 */ /* 0x000fe20008410000 */
[----:B------:R-:W-:Y:S01]  /*8650*/  FMUL.FTZ R77, R77, UR5 ;  /* 0x000000054d4d7c20 */ /* 0x000fe20008410000 */
[----:B------:R-:W-:Y:S01]  /*8660*/  FMUL.FTZ R78, R78, UR5 ;  /* 0x000000054e4e7c20 */ /* 0x000fe20008410000 */
[----:B------:R-:W-:Y:S01]  /*8670*/  FMUL.FTZ R70, R70, UR5 ;  /* 0x0000000546467c20 */ /* 0x000fe20008410000 */
[----:B------:R-:W-:Y:S01]  /*8680*/  FMUL.FTZ R35, R35, UR5 ;  /* 0x0000000523237c20 */ /* 0x000fe20008410000 */
[----:B------:R-:W-:Y:S03]  /*8690*/  FMUL.FTZ R36, R36, UR5 ;  /* 0x0000000524247c20 */ /* 0x000fe60008410000 */
        /* <DEDUP_REMOVED lines=24> */
[----:B-1----:R-:W1:Y:S01]  /*8820*/  MUFU.TANH R0, R43 ;  /* 0x0000002b00007308 */ /* 0x002e620000002400 */
[----:B------:R-:W-:Y:S09]  /*8830*/  FMUL.FTZ R75, R75, UR5 ;  /* 0x000000054b4b7c20 */ /* 0x000ff20008410000 */
[----:B------:R-:W-:Y:S10]  /*8840*/  MUFU.TANH R55, R79 ;  /* 0x0000004f00377308 */ /* 0x000ff40000002400 */
[----:B------:R-:W-:Y:S01]  /*8850*/  MUFU.TANH R64, R65 ;  /* 0x0000004100407308 */ /* 0x000fe20000002400 */
[----:B-1----:R1:W-:Y:S09]  /*8860*/  STL [R1+0x28], R0 ;  /* 0x0000280001007387 */ /* 0x0023f20000100800 */
[----:B------:R-:W-:Y:S10]  /*8870*/  MUFU.TANH R42, R58 ;  /* 0x0000003a002a7308 */ /* 0x000ff40000002400 */
[----:B------:R-:W-:Y:S10]  /*8880*/  MUFU.TANH R248, R69 ;  /* 0x0000004500f87308 */ /* 0x000ff40000002400 */
[----:B------:R-:W-:Y:S10]  /*8890*/  MUFU.TANH R44, R77 ;  /* 0x0000004d002c7308 */ /* 0x000ff40000002400 */
[----:B-1----:R-:W1:Y:S10]  /*88a0*/  MUFU.TANH R0, R53 ;  /* 0x0000003500007308 */ /* 0x002e740000002400 */
[----:B------:R-:W-:Y:S10]  /*88b0*/  MUFU.TANH R251, R68 ;  /* 0x0000004400fb7308 */ /* 0x000ff40000002400 */
[----:B------:R-:W-:Y:S01]  /*88c0*/  MUFU.TANH R4, R56 ;  /* 0x0000003800047308 */ /* 0x000fe20000002400 */
[----:B-1----:R1:W-:Y:S09]  /*88d0*/  STL [R1+0x20], R0 ;  /* 0x0000200001007387 */ /* 0x0023f20000100800 */
[----:B------:R-:W-:Y:S10]  /*88e0*/  MUFU.TANH R56, R72 ;  /* 0x0000004800387308 */ /* 0x000ff40000002400 */
[----:B------:R-:W-:Y:S10]  /*88f0*/  MUFU.TANH R68, R78 ;  /* 0x0000004e00447308 */ /* 0x000ff40000002400 */
[----:B------:R2:W-:Y:S10]  /*8900*/  MUFU.TANH R244, R83 ;  /* 0x0000005300f47308 */ /* 0x0005f40000002400 */
[----:B-1----:R-:W1:Y:S10]  /*8910*/  MUFU.TANH R0, R66 ;  /* 0x0000004200007308 */ /* 0x002e740000002400 */
[----:B------:R-:W-:Y:S01]  /*8920*/  MUFU.TANH R53, R60 ;  /* 0x0000003c00357308 */ /* 0x000fe20000002400 */
[----:B--2---:R-:W-:Y:S02]  /*8930*/  IMAD.MOV.U32 R83, RZ, RZ, R44 ;  /* 0x000000ffff537224 */ /* 0x004fe400078e002c */
[----:B------:R-:W2:Y:S07]  /*8940*/  LDL R44, [R1+0x1c] ;  /* 0x00001c00012c7983 */ /* 0x000eae0000100800 */
[----:B------:R-:W-:Y:S01]  /*8950*/  MUFU.TANH R2, R70 ;  /* 0x0000004600027308 */ /* 0x000fe20000002400 */
[----:B-1----:R-:W-:Y:S09]  /*8960*/  MOV R65, R0 ;  /* 0x0000000000417202 */ /* 0x002ff20000000f00 */
[----:B------:R-:W1:Y:S10]  /*8970*/  MUFU.TANH R0, R67 ;  /* 0x0000004300007308 */ /* 0x000e740000002400 */
[----:B------:R-:W-:Y:S10]  /*8980*/  MUFU.TANH R21, R25 ;  /* 0x0000001900157308 */ /* 0x000ff40000002400 */
[----:B------:R-:W-:Y:S01]  /*8990*/  MUFU.TANH R23, R23 ;  /* 0x0000001700177308 */ /* 0x000fe20000002400 */
[----:B-1----:R-:W-:Y:S09]  /*89a0*/  IMAD.MOV.U32 R69, RZ, RZ, R0 ;  /* 0x000000ffff457224 */ /* 0x002ff200078e0000 */
[----:B------:R1:W3:Y:S10]  /*89b0*/  MUFU.TANH R0, R71 ;  /* 0x0000004700007308 */ /* 0x0002f40000002400 */
[----:B------:R-:W-:Y:S10]  /*89c0*/  MUFU.TANH R32, R32 ;  /* 0x0000002000207308 */ /* 0x000ff40000002400 */
[----:B------:R-:W-:Y:S01]  /*89d0*/  MUFU.TANH R28, R28 ;  /* 0x0000001c001c7308 */ /* 0x000fe20000002400 */
[----:B-1----:R-:W-:Y:S01]  /*89e0*/  IMAD.MOV.U32 R71, RZ, RZ, R4 ;  /* 0x000000ffff477224 */ /* 0x002fe200078e0004 */
[----:B---3--:R-:W-:Y:S01]  /*89f0*/  MOV R72, R0 ;  /* 0x0000000000487202 */ /* 0x008fe20000000f00 */
[----:B------:R-:W1:Y:S07]  /*8a00*/  LDSM.16.M88.4 R4, [R227+0x2800] ;  /* 0x00280000e304783b */ /* 0x000e6e0000000200 */
[----:B------:R3:W-:Y:S10]  /*8a10*/  MUFU.TANH R0, R74 ;  /* 0x0000004a00007308 */ /* 0x0007f40000002400 */
[----:B------:R-:W-:Y:S10]  /*8a20*/  MUFU.TANH R34, R34 ;  /* 0x0000002200227308 */ /* 0x000ff40000002400 */
[----:B------:R-:W-:Y:S01]  /*8a30*/  MUFU.TANH R33, R33 ;  /* 0x0000002100217308 */ /* 0x000fe20000002400 */
[----:B---3--:R-:W-:Y:S09]  /*8a40*/  IMAD.MOV.U32 R74, RZ, RZ, R27 ;  /* 0x000000ffff4a7224 */ /* 0x008ff200078e001b */
[----:B------:R3:W-:Y:S10]  /*8a50*/  MUFU.TANH R27, R73 ;  /* 0x00000049001b7308 */ /* 0x0007f40000002400 */
[----:B------:R-:W-:Y:S01]  /*8a60*/  MUFU.TANH R30, R30 ;  /* 0x0000001e001e7308 */ /* 0x000fe20000002400 */
[-C--:B-1----:R-:W-:Y:S09]  /*8a70*/  HMMA.16816.F32.BF16 R84, R204, R4.reuse, R84 ;  /* 0x00000004cc54723c */ /* 0x082ff20000041854 */
[----:B------:R-:W-:Y:S01]  /*8a80*/  MUFU.TANH R210, R81 ;  /* 0x0000005100d27308 */ /* 0x000fe20000002400 */
[C---:B------:R-:W-:Y:S04]  /*8a90*/  HMMA.16816.F32.BF16 R88, R212.reuse, R4, R88 ;  /* 0x00000004d458723c */ /* 0x040fe80000041858 */
[----:B---3--:R-:W-:Y:S02]  /*8aa0*/  IMAD.MOV.U32 R73, RZ, RZ, R2 ;  /* 0x000000ffff497224 */ /* 0x008fe400078e0002 */
[-C--:B------:R-:W-:Y:S03]  /*8ab0*/  HMMA.16816.F32.BF16 R92, R212, R6.reuse, R92 ;  /* 0x00000006d45c723c */ /* 0x080fe6000004185c */
[----:B------:R-:W-:Y:S03]  /*8ac0*/  MUFU.TANH R29, R29 ;  /* 0x0000001d001d7308 */ /* 0x000fe60000002400 */
[C---:B------:R-:W-:Y:S01]  /*8ad0*/  HMMA.16816.F32.BF16 R96, R204.reuse, R6, R96 ;  /* 0x00000006cc60723c */ /* 0x040fe20000041860 */
[----:B------:R-:W1:Y:S01]  /*8ae0*/  LDSM.16.M88.4 R4, [R227+0x3800] ;  /* 0x00380000e304783b */ /* 0x000e620000000200 */
[----:B------:R-:W-:Y:S05]  /*8af0*/  DEPBAR.LE SB0, 0x0 ;  /* 0x000080000000791a */ /* 0x000fea0000000000 */
[----:B------:R-:W-:Y:S01]  /*8b00*/  MUFU.TANH R245, R82 ;  /* 0x0000005200f57308 */ /* 0x000fe20000002400 */
[-C--:B------:R-:W-:Y:S09]  /*8b10*/  HMMA.16816.F32.BF16 R100, R204, R8.reuse, R100 ;  /* 0x00000008cc64723c */ /* 0x080ff20000041864 */
[----:B------:R-:W-:Y:S01]  /*8b20*/  MUFU.TANH R35, R35 ;  /* 0x0000002300237308 */ /* 0x000fe20000002400 */
[----:B------:R-:W-:Y:S01]  /*8b30*/  BAR.SYNC.DEFER_BLOCKING 0x0 ;  /* 0x0000000000007b1d */ /* 0x000fe20000010000 */
[C---:B------:R-:W-:Y:S04]  /*8b40*/  HMMA.16816.F32.BF16 R104, R212.reuse, R8, R104 ;  /* 0x00000008d468723c */ /* 0x040fe80000041868 */
[----:B------:R-:W-:Y:S01]  /*8b50*/  FMUL.FTZ R93, R93, UR5 ;  /* 0x000000055d5d7c20 */ /* 0x000fe20008410000 */
[----:B------:R-:W-:Y:S03]  /*8b60*/  FMUL.FTZ R92, R92, UR5 ;  /* 0x000000055c5c7c20 */ /* 0x000fe60008410000 */
[----:B------:R-:W-:Y:S01]  /*8b70*/  MUFU.TANH R36, R36 ;  /* 0x0000002400247308 */ /* 0x000fe20000002400 */
[-C--:B------:R-:W-:Y:S03]  /*8b80*/  HMMA.16816.F32.BF16 R108, R212, R10.reuse, R108 ;  /* 0x0000000ad46c723c */ /* 0x080fe6000004186c */
[----:B------:R-:W-:Y:S01]  /*8b90*/  FMUL.FTZ R89, R89, UR5 ;  /* 0x0000000559597c20 */ /* 0x000fe20008410000 */
[----:B------:R-:W-:Y:S01]  /*8ba0*/  FMUL.FTZ R88, R88, UR5 ;  /* 0x0000000558587c20 */ /* 0x000fe20008410000 */
[----:B------:R-:W-:Y:S04]  /*8bb0*/  FMUL.FTZ R94, R94, UR5 ;  /* 0x000000055e5e7c20 */ /* 0x000fe80008410000 */
[----:B------:R3:W-:Y:S01]  /*8bc0*/  MUFU.TANH R80, R93 ;  /* 0x0000005d00507308 */ /* 0x0007e20000002400 */
[C---:B------:R-:W-:Y:S04]  /*8bd0*/  HMMA.16816.F32.BF16 R112, R204.reuse, R10, R112 ;  /* 0x0000000acc70723c */ /* 0x040fe80000041870 */
[----:B------:R-:W-:Y:S01]  /*8be0*/  FMUL.FTZ R85, R85, UR5 ;  /* 0x0000000555557c20 */ /* 0x000fe20008410000 */
[----:B------:R-:W-:Y:S01]  /*8bf0*/  FMUL.FTZ R86, R86, UR5 ;  /* 0x0000000556567c20 */ /* 0x000fe20008410000 */
[----:B------:R-:W-:Y:S03]  /*8c00*/  FMUL.FTZ R84, R84, UR5 ;  /* 0x0000000554547c20 */ /* 0x000fe60008410000 */
[----:B------:R4:W5:Y:S02]  /*8c10*/  MUFU.TANH R79, R92 ;  /* 0x0000005c004f7308 */ /* 0x0009640000002400 */
[----:B------:R-:W-:Y:S01]  /*8c20*/  FMUL.FTZ R91, R91, UR5 ;  /* 0x000000055b5b7c20 */ /* 0x000fe20008410000 */
[-C--:B-1----:R-:W-:Y:S03]  /*8c30*/  HMMA.16816.F32.BF16 R116, R204, R4.reuse, R116 ;  /* 0x00000004cc74723c */ /* 0x082fe60000041874 */
[----:B------:R-:W-:Y:S01]  /*8c40*/  FMUL.FTZ R107, R107, UR5 ;  /* 0x000000056b6b7c20 */ /* 0x000fe20008410000 */
[----:B------:R-:W-:Y:S03]  /*8c50*/  FMUL.FTZ R105, R105, UR5 ;  /* 0x0000000569697c20 */ /* 0x000fe60008410000 */
[----:B------:R-:W1:Y:S01]  /*8c60*/  MUFU.TANH R77, R89 ;  /* 0x00000059004d7308 */ /* 0x000e620000002400 */
[----:B---3--:R-:W3:Y:S01]  /*8c70*/  LDL R93, [R1+0x18] ;  /* 0x00001800015d7983 */ /* 0x008ee20000100800 */
[C---:B------:R-:W-:Y:S04]  /*8c80*/  HMMA.16816.F32.BF16 R120, R212.reuse, R4, R120 ;  /* 0x00000004d478723c */ /* 0x040fe80000041878 */
[----:B------:R-:W-:Y:S01]  /*8c90*/  FMUL.FTZ R104, R104, UR5 ;  /* 0x0000000568687c20 */ /* 0x000fe20008410000 */
[----:B------:R-:W-:Y:S03]  /*8ca0*/  FMUL.FTZ R111, R111, UR5 ;  /* 0x000000056f6f7c20 */ /* 0x000fe60008410000 */
[----:B------:R5:W-:Y:S01]  /*8cb0*/  MUFU.TANH R67, R107 ;  /* 0x0000006b00437308 */ /* 0x000be20000002400 */
[----:B----4-:R-:W4:Y:S01]  /*8cc0*/  LDL R92, [R1+0x14] ;  /* 0x00001400015c7983 */ /* 0x010f220000100800 */
[-C--:B------:R-:W-:Y:S03]  /*8cd0*/  HMMA.16816.F32.BF16 R124, R212, R6.reuse, R124 ;  /* 0x00000006d47c723c */ /* 0x080fe6000004187c */
[----:B------:R-:W2:Y:S01]  /*8ce0*/  LDL R214, [R1+0x10] ;  /* 0x0000100001d67983 */ /* 0x000ea20000100800 */
[----:B------:R-:W-:Y:S01]  /*8cf0*/  FMUL.FTZ R110, R110, UR5 ;  /* 0x000000056e6e7c20 */ /* 0x000fe20008410000 */
[----:B------:R-:W-:Y:S03]  /*8d00*/  FMNMX.FTZ R4, R246, R133, !PT ;  /* 0x00000085f6047209 */ /* 0x000fe60007810000 */
[----:B------:R1:W-:Y:S01]  /*8d10*/  MUFU.TANH R58, R105 ;  /* 0x00000069003a7308 */ /* 0x0003e20000002400 */
[----:B------:R-:W-:Y:S04]  /*8d20*/  HMMA.16816.F32.BF16 R128, R204, R6, R128 ;  /* 0x00000006cc80723c */ /* 0x000fe80000041880 */
[----:B------:R-:W-:Y:S01]  /*8d30*/  FMUL.FTZ R116, R116, UR5 ;  /* 0x0000000574747c20 */ /* 0x000fe20008410000 */
[----:B------:R-:W-:Y:S01]  /*8d40*/  FMNMX.FTZ R5, R250, R132, !PT ;  /* 0x00000084fa057209 */ /* 0x000fe20007810000 */
[----:B------:R-:W-:Y:S03]  /*8d50*/  FMUL.FTZ R108, R108, UR5 ;  /* 0x000000056c6c7c20 */ /* 0x000fe60008410000 */
[----:B------:R1:W-:Y:S02]  /*8d60*/  MUFU.TANH R208, R85 ;  /* 0x0000005500d07308 */ /* 0x0003e40000002400 */
[----:B-----5:R-:W-:Y:S02]  /*8d70*/  MOV R107, R79 ;  /* 0x0000004f006b7202 */ /* 0x020fe40000000f00 */
[----:B------:R-:W5:Y:S01]  /*8d80*/  LDL R79, [R1+0xc] ;  /* 0x00000c00014f7983 */ /* 0x000f620000100800 */
[----:B------:R-:W-:Y:S01]  /*8d90*/  FMUL.FTZ R87, R87, UR5 ;  /* 0x0000000557577c20 */ /* 0x000fe20008410000 */
[----:B------:R-:W-:Y:S01]  /*8da0*/  FMUL.FTZ R113, R113, UR5 ;  /* 0x0000000571717c20 */ /* 0x000fe20008410000 */
[----:B------:R-:W-:Y:S01]  /*8db0*/  FMUL.FTZ R101, R101, UR5 ;  /* 0x0000000565657c20 */ /* 0x000fe20008410000 */
[----:B------:R-:W-:Y:S02]  /*8dc0*/  FMUL.FTZ R100, R100, UR5 ;  /* 0x0000000564647c20 */ /* 0x000fe40008410000 */
[----:B------:R-:W1:Y:S02]  /*8dd0*/  MUFU.TANH R78, R88 ;  /* 0x00000058004e7308 */ /* 0x000e640000002400 */
[----:B-1----:R-:W-:Y:S01]  /*8de0*/  IMAD.MOV.U32 R105, RZ, RZ, R77 ;  /* 0x000000ffff697224 */ /* 0x002fe200078e004d */
[----:B------:R-:W-:Y:S01]  /*8df0*/  MOV R81, R52 ;  /* 0x0000003400517202 */ /* 0x000fe20000000f00 */
[----:B------:R-:W5:Y:S01]  /*8e00*/  LDL R77, [R1+0x8] ;  /* 0x00000800014d7983 */ /* 0x000f620000100800 */
[----:B------:R-:W-:Y:S01]  /*8e10*/  FMUL.FTZ R70, R126, UR5 ;  /* 0x000000057e467c20 */ /* 0x000fe20008410000 */
[----:B------:R-:W-:Y:S01]  /*8e20*/  MOV R52, R18 ;  /* 0x0000001200347202 */ /* 0x000fe20000000f00 */
[----:B------:R-:W-:Y:S01]  /*8e30*/  FMUL.FTZ R95, R95, UR5 ;  /* 0x000000055f5f7c20 */ /* 0x000fe20008410000 */
[----:B------:R-:W-:Y:S02]  /*8e40*/  FMUL.FTZ R99, R99, UR5 ;  /* 0x0000000563637c20 */ /* 0x000fe40008410000 */
[----:B------:R1:W-:Y:S01]  /*8e50*/  MUFU.TANH R43, R104 ;  /* 0x00000068002b7308 */ /* 0x0003e20000002400 */
[----:B------:R-:W-:Y:S01]  /*8e60*/  FMUL.FTZ R85, R128, UR5 ;  /* 0x0000000580557c20 */ /* 0x000fe20008410000 */
[----:B------:R-:W-:Y:S02]  /*8e70*/  IMAD.MOV.U32 R128, RZ, RZ, R27 ;  /* 0x000000ffff807224 */ /* 0x000fe400078e001b */
[----:B------:R-:W-:Y:S01]  /*8e80*/  FMUL.FTZ R89, R131, UR5 ;  /* 0x0000000583597c20 */ /* 0x000fe20008410000 */
[----:B------:R-:W5:Y:S01]  /*8e90*/  LDL R27, [R1+0x4] ;  /* 0x00000400011b7983 */ /* 0x000f620000100800 */
[----:B------:R-:W-:Y:S01]  /*8ea0*/  FMUL.FTZ R90, R90, UR5 ;  /* 0x000000055a5a7c20 */ /* 0x000fe20008410000 */
[----:B------:R-:W-:Y:S01]  /*8eb0*/  FMUL.FTZ R103, R103, UR5 ;  /* 0x0000000567677c20 */ /* 0x000fe20008410000 */
[----:B------:R-:W-:Y:S02]  /*8ec0*/  FMUL.FTZ R102, R102, UR5 ;  /* 0x0000000566667c20 */ /* 0x000fe40008410000 */
[----:B------:R1:W-:Y:S01]  /*8ed0*/  MUFU.TANH R212, R111 ;  /* 0x0000006f00d47308 */ /* 0x0003e20000002400 */
        /* <DEDUP_REMOVED lines=8> */
[----:B-1----:R-:W-:Y:S02]  /*8f60*/  IMAD.MOV.U32 R104, RZ, RZ, R78 ;  /* 0x000000ffff687224 */ /* 0x002fe400078e004e */
[----:B------:R-:W-:Y:S01]  /*8f70*/  FMUL.FTZ R115, R115, UR5 ;  /* 0x0000000573737c20 */ /* 0x000fe20008410000 */
[----:B------:R-:W5:Y:S01]  /*8f80*/  LDL R78, [R1] ;  /* 0x00000000014e7983 */ /* 0x000f620000100800 */
[----:B------:R-:W-:Y:S01]  /*8f90*/  FMUL.FTZ R118, R118, UR5 ;  /* 0x0000000576767c20 */ /* 0x000fe20008410000 */
[----:B------:R-:W-:Y:S01]  /*8fa0*/  FMUL.FTZ R117, R117, UR5 ;  /* 0x0000000575757c20 */ /* 0x000fe20008410000 */
[----:B------:R-:W-:Y:S01]  /*8fb0*/  FMUL.FTZ R119, R119, UR5 ;  /* 0x0000000577777c20 */ /* 0x000fe20008410000 */
[----:B------:R-:W-:Y:S02]  /*8fc0*/  FMUL.FTZ R120, R120, UR5 ;  /* 0x0000000578787c20 */ /* 0x000fe40008410000 */
[----:B------:R-:W1:Y:S01]  /*8fd0*/  MUFU.TANH R60, R94 ;  /* 0x0000005e003c7308 */ /* 0x000e620000002400 */
[----:B------:R-:W-:Y:S02]  /*8fe0*/  IMAD.MOV.U32 R111, RZ, RZ, R80 ;  /* 0x000000ffff6f7224 */ /* 0x000fe400078e0050 */
[----:B------:R-:W-:Y:S01]  /*8ff0*/  FMUL.FTZ R121, R121, UR5 ;  /* 0x0000000579797c20 */ /* 0x000fe20008410000 */
[----:B------:R-:W5:Y:S01]  /*9000*/  LDL R80, [R1+0x28] ;  /* 0x0000280001507983 */ /* 0x000f620000100800 */
[----:B------:R-:W-:Y:S01]  /*9010*/  FMUL.FTZ R122, R122, UR5 ;  /* 0x000000057a7a7c20 */ /* 0x000fe20008410000 */
[----:B------:R-:W-:Y:S01]  /*9020*/  FMUL.FTZ R123, R123, UR5 ;  /* 0x000000057b7b7c20 */ /* 0x000fe20008410000 */
[----:B------:R-:W-:Y:S01]  /*9030*/  FMUL.FTZ R124, R124, UR5 ;  /* 0x000000057c7c7c20 */ /* 0x000fe20008410000 */
[----:B------:R-:W-:Y:S02]  /*9040*/  FMUL.FTZ R125, R125, UR5 ;  /* 0x000000057d7d7c20 */ /* 0x000fe40008410000 */
[----:B------:R1:W-:Y:S10]  /*9050*/  MUFU.TANH R86, R116 ;  /* 0x0000007400567308 */ /* 0x0003f40000002400 */
[----:B------:R-:W1:Y:S10]  /*9060*/  MUFU.TANH R2, R110 ;  /* 0x0000006e00027308 */ /* 0x000e740000002400 */
[----:B------:R-:W-:Y:S01]  /*9070*/  MUFU.TANH R25, R54 ;  /* 0x0000003600197308 */ /* 0x000fe20000002400 */
[----:B-1----:R-:W-:Y:S02]  /*9080*/  MOV R116, R60 ;  /* 0x0000003c00747202 */ /* 0x002fe40000000f00 */
[----:B------:R-:W5:Y:S07]  /*9090*/  LDL R60, [R1+0x20] ;  /* 0x00002000013c7983 */ /* 0x000f6e0000100800 */
[----:B------:R-:W1:Y:S01]  /*90a0*/  MUFU.TANH R82, R108 ;  /* 0x0000006c00527308 */ /* 0x000e620000002400 */
[----:B------:R-:W-:Y:S01]  /*90b0*/  IMAD.MOV.U32 R131, RZ, RZ, R2 ;  /* 0x000000ffff837224 */ /* 0x000fe200078e0002 */
[----:B------:R-:W-:Y:S02]  /*90c0*/  FMNMX.FTZ R2, R247, R3, !PT ;  /* 0x00000003f7027209 */ /* 0x000fe40007810000 */
[----:B------:R-:W-:Y:S06]  /*90d0*/  MOV R110, R69 ;  /* 0x00000045006e7202 */ /* 0x000fec0000000f00 */
[----:B------:R-:W1:Y:S10]  /*90e0*/  MUFU.TANH R54, R76 ;  /* 0x0000004c00367308 */ /* 0x000e740000002400 */
[----:B------:R-:W-:Y:S01]  /*90f0*/  MUFU.TANH R31, R31 ;  /* 0x0000001f001f7308 */ /* 0x000fe20000002400 */
[----:B-1----:R-:W-:Y:S09]  /*9100*/  IMAD.MOV.U32 R126, RZ, RZ, R82 ;  /* 0x000000ffff7e7224 */ /* 0x002ff200078e0052 */
[----:B------:R-:W1:Y:S01]  /*9110*/  MUFU.TANH R17, R41 ;  /* 0x0000002900117308 */ /* 0x000e620000002400 */
[----:B------:R-:W-:Y:S01]  /*9120*/  IMAD.MOV.U32 R82, RZ, RZ, R54 ;  /* 0x000000ffff527224 */ /* 0x000fe200078e0036 */
[----:B------:R-:W-:Y:S08]  /*9130*/  MOV R76, R0 ;  /* 0x00000000004c7202 */ /* 0x000ff00000000f00 */
[----:B------:R-:W-:Y:S10]  /*9140*/  MUFU.TANH R38, R38 ;  /* 0x0000002600267308 */ /* 0x000ff40000002400 */
[----:B------:R-:W-:Y:S01]  /*9150*/  MUFU.TANH R37, R37 ;  /* 0x0000002500257308 */ /* 0x000fe20000002400 */
[----:B-1----:R-:W-:Y:S09]  /*9160*/  IMAD.MOV.U32 R54, RZ, RZ, R17 ;  /* 0x000000ffff367224 */ /* 0x002ff200078e0011 */
[----:B------:R1:W-:Y:S10]  /*9170*/  MUFU.TANH R209, R84 ;  /* 0x0000005400d17308 */ /* 0x0003f40000002400 */
[----:B------:R-:W1:Y:S10]  /*9180*/  MUFU.TANH R66, R91 ;  /* 0x0000005b00427308 */ /* 0x000e740000002400 */
[----:B------:R-:W-:Y:S01]  /*9190*/  MUFU.TANH R39, R39 ;  /* 0x0000002700277308 */ /* 0x000fe20000002400 */
[----:B-1----:R-:W-:Y:S09]  /*91a0*/  FMUL.FTZ R84, R129, UR5 ;  /* 0x0000000581547c20 */ /* 0x002ff20008410000 */
[----:B------:R-:W-:Y:S01]  /*91b0*/  MUFU.TANH R48, R48 ;  /* 0x0000003000307308 */ /* 0x000fe20000002400 */
[----:B------:R-:W-:Y:S02]  /*91c0*/  MOV R129, R66 ;  /* 0x0000004200817202 */ /* 0x000fe40000000f00 */
[----:B------:R-:W-:Y:S07]  /*91d0*/  MOV R66, R16 ;  /* 0x0000001000427202 */ /* 0x000fee0000000f00 */
[----:B------:R-:W-:Y:S10]  /*91e0*/  MUFU.TANH R216, R87 ;  /* 0x0000005700d87308 */ /* 0x000ff40000002400 */
[----:B------:R-:W1:Y:S10]  /*91f0*/  MUFU.TANH R14, R47 ;  /* 0x0000002f000e7308 */ /* 0x000e740000002400 */
[----:B------:R-:W-:Y:S10]  /*9200*/  MUFU.TANH R50, R50 ;  /* 0x0000003200327308 */ /* 0x000ff40000002400 */
[----:B------:R-:W-:Y:S10]  /*9210*/  MUFU.TANH R49, R49 ;  /* 0x0000003100317308 */ /* 0x000ff40000002400 */
[----:B------:R1:W-:Y:S10]  /*9220*/  MUFU.TANH R87, R113 ;  /* 0x0000007100577308 */ /* 0x0003f40000002400 */
[----:B------:R-:W-:Y:S10]  /*9230*/  MUFU.TANH R47, R62 ;  /* 0x0000003e002f7308 */ /* 0x000ff40000002400 */
[----:B------:R-:W-:Y:S01]  /*9240*/  MUFU.TANH R46, R46 ;  /* 0x0000002e002e7308 */ /* 0x000fe20000002400 */
[----:B-1----:R-:W-:Y:S01]  /*9250*/  MOV R113, R65 ;  /* 0x0000004100717202 */ /* 0x002fe20000000f00 */
[----:B------:R-:W-:Y:S08]  /*9260*/  IMAD.MOV.U32 R65, RZ, RZ, R14 ;  /* 0x000000ffff417224 */ /* 0x000ff000078e000e */
[----:B------:R1:W-:Y:S10]  /*9270*/  MUFU.TANH R62, R101 ;  /* 0x00000065003e7308 */ /* 0x0003f40000002400 */
[----:B------:R-:W-:Y:S10]  /*9280*/  MUFU.TANH R45, R45 ;  /* 0x0000002d002d7308 */ /* 0x000ff40000002400 */
[----:B------:R-:W-:Y:S01]  /*9290*/  MUFU.TANH R51, R51 ;  /* 0x0000003300337308 */ /* 0x000fe20000002400 */
[----:B-1----:R-:W-:Y:S09]  /*92a0*/  IMAD.MOV.U32 R101, RZ, RZ, R71 ;  /* 0x000000ffff657224 */ /* 0x002ff200078e0047 */
[----:B------:R-:W1:Y:S10]  /*92b0*/  MUFU.TANH R12, R63 ;  /* 0x0000003f000c7308 */ /* 0x000e740000002400 */
[----:B------:R3:W-:Y:S10]  /*92c0*/  MUFU.TANH R63, R100 ;  /* 0x00000064003f7308 */ /* 0x0007f40000002400 */
[----:B------:R-:W-:Y:S10]  /*92d0*/  MUFU.TANH R41, R59 ;  /* 0x0000003b00297308 */ /* 0x000ff40000002400 */
[----:B------:R4:W-:Y:S01]  /*92e0*/  MUFU.TANH R57, R95 ;  /* 0x0000005f00397308 */ /* 0x0009e20000002400 */
[----:B---3--:R-:W-:Y:S09]  /*92f0*/  IMAD.MOV.U32 R100, RZ, RZ, R74 ;  /* 0x000000ffff647224 */ /* 0x008ff200078e004a */
[----:B------:R3:W-:Y:S10]  /*9300*/  MUFU.TANH R202, R99 ;  /* 0x0000006300ca7308 */ /* 0x0007f40000002400 */
[----:B------:R2:W2:Y:S01]  /*9310*/  MUFU.TANH R0, R90 ;  /* 0x0000005a00007308 */ /* 0x0004a20000002400 */
[----:B----4-:R-:W-:Y:S02]  /*9320*/  MOV R95, R76 ;  /* 0x0000004c005f7202 */ /* 0x010fe40000000f00 */
[----:B-1----:R-:W-:Y:S02]  /*9330*/  MOV R76, R12 ;  /* 0x0000000c004c7202 */ /* 0x002fe40000000f00 */
[----:B------:R-:W-:Y:S02]  /*9340*/  FMNMX.FTZ R6, R93, R2, !PT ;  /* 0x000000025d067209 */ /* 0x000fe40007810000 */
[----:B------:R-:W-:Y:S03]  /*9350*/  FMNMX.FTZ R2, R249, R134, !PT ;  /* 0x00000086f9027209 */ /* 0x000fe60007810000 */
[----:B------:R1:W-:Y:S01]  /*9360*/  MUFU.TANH R200, R103 ;  /* 0x0000006700c87308 */ /* 0x0003e20000002400 */
[----:B------:R-:W-:Y:S02]  /*9370*/  FMNMX.FTZ R6, R220, R6, !PT ;  /* 0x00000006dc067209 */ /* 0x000fe40007810000 */
[----:B---3--:R-:W-:Y:S02]  /*9380*/  MOV R99, R73 ;  /* 0x0000004900637202 */ /* 0x008fe40000000f00 */
[----:B------:R-:W-:Y:S02]  /*9390*/  FMNMX.FTZ R5, R92, R5, !PT ;  /* 0x000000055c057209 */ /* 0x000fe40007810000 */
[----:B------:R-:W-:Y:S03]  /*93a0*/  FMNMX.FTZ R6, R218, R6, !PT ;  /* 0x00000006da067209 */ /* 0x000fe60007810000 */
[----:B------:R-:W-:Y:S01]  /*93b0*/  MUFU.TANH R201, R102 ;  /* 0x0000006600c97308 */ /* 0x000fe20000002400 */
[----:B--2---:R-:W-:Y:S01]  /*93c0*/  FMNMX.FTZ R4, R214, R4, !PT ;  /* 0x00000004d6047209 */ /* 0x004fe20007810000 */
[----:B------:R-:W-:Y:S01]  /*93d0*/  FMUL.FTZ R90, R130, UR5 ;  /* 0x00000005825a7c20 */ /* 0x000fe20008410000 */
[----:B------:R-:W-:Y:S02]  /*93e0*/  FMNMX.FTZ R5, R219, R5, !PT ;  /* 0x00000005db057209 */ /* 0x000fe40007810000 */
[----:B------:R-:W-:Y:S02]  /*93f0*/  FMNMX.FTZ R6, R243, R6, !PT ;  /* 0x00000006f3067209 */ /* 0x000fe40007810000 */
[----:B------:R-:W-:Y:S03]  /*9400*/  FMNMX.FTZ R5, R19, R5, !PT ;  /* 0x0000000513057209 */ /* 0x000fe60007810000 */
[----:B------:R-:W2:Y:S01]  /*9410*/  MUFU.TANH R75, R75 ;  /* 0x0000004b004b7308 */ /* 0x000ea20000002400 */
[----:B------:R-:W-:Y:S01]  /*9420*/  FMNMX.FTZ R6, R22, R6, !PT ;  /* 0x0000000616067209 */ /* 0x000fe20007810000 */
[----:B-1----:R-:W-:Y:S01]  /*9430*/  IMAD.MOV.U32 R103, RZ, RZ, R0 ;  /* 0x000000ffff677224 */ /* 0x002fe200078e0000 */
[----:B------:R-:W-:Y:S01]  /*9440*/  FMNMX.FTZ R5, R223, R5, !PT ;  /* 0x00000005df057209 */ /* 0x000fe20007810000 */
[----:B------:R-:W-:Y:S01]  /*9450*/  FMUL.FTZ R0, R127, UR5 ;  /* 0x000000057f007c20 */ /* 0x000fe20008410000 */
[----:B------:R-:W-:Y:S02]  /*9460*/  FMNMX.FTZ R6, R32, R6, !PT ;  /* 0x0000000620067209 */ /* 0x000fe40007810000 */
[----:B-----5:R-:W-:Y:S03]  /*9470*/  FMNMX.FTZ R2, R79, R2, !PT ;  /* 0x000000024f027209 */ /* 0x020fe60007810000 */
[----:B------:R-:W-:Y:S01]  /*9480*/  MUFU.TANH R59, R106 ;  /* 0x0000006a003b7308 */ /* 0x000fe20000002400 */
[----:B------:R-:W-:Y:S02]  /*9490*/  FMNMX.FTZ R5, R23, R5, !PT ;  /* 0x0000000517057209 */ /* 0x000fe40007810000 */
[----:B------:R-:W-:Y:S02]  /*94a0*/  FMNMX.FTZ R6, R33, R6, !PT ;  /* 0x0000000621067209 */ /* 0x000fe40007810000 */
[----:B------:R-:W-:Y:S02]  /*94b0*/  FMNMX.FTZ R5, R34, R5, !PT ;  /* 0x0000000522057209 */ /* 0x000fe40007810000 */
[----:B------:R-:W-:Y:S03]  /*94c0*/  FMNMX.FTZ R4, R77, R4, !PT ;  /* 0x000000044d047209 */ /* 0x000fe60007810000 */
[----:B------:R1:W-:Y:S01]  /*94d0*/  MUFU.TANH R106, R109 ;  /* 0x0000006d006a7308 */ /* 0x0003e20000002400 */
[----:B------:R-:W-:Y:S01]  /*94e0*/  FMNMX.FTZ R5, R35, R5, !PT ;  /* 0x0000000523057209 */ /* 0x000fe20007810000 */
[----:B--2---:R-:W-:Y:S01]  /*94f0*/  IMAD.MOV.U32 R130, RZ, RZ, R75 ;  /* 0x000000ffff827224 */ /* 0x004fe200078e004b */
[----:B------:R-:W-:Y:S02]  /*9500*/  FMNMX.FTZ R6, R36, R6, !PT ;  /* 0x0000000624067209 */ /* 0x000fe40007810000 */
[----:B------:R-:W-:Y:S02]  /*9510*/  FMNMX.FTZ R5, R38, R5, !PT ;  /* 0x0000000526057209 */ /* 0x000fe40007810000 */
[----:B------:R-:W-:Y:S03]  /*9520*/  FMNMX.FTZ R6, R37, R6, !PT ;  /* 0x0000000625067209 */ /* 0x000fe60007810000 */
[----:B------:R2:W-:Y:S01]  /*9530*/  MUFU.TANH R69, R0 ;  /* 0x0000000000457308 */ /* 0x0005e20000002400 */
[----:B------:R-:W-:Y:S02]  /*9540*/  FMNMX.FTZ R2, R27, R2, !PT ;  /* 0x000000021b027209 */ /* 0x000fe40007810000 */
[----:B------:R-:W-:Y:S02]  /*9550*/  FMNMX.FTZ R5, R39, R5, !PT ;  /* 0x0000000527057209 */ /* 0x000fe40007810000 */
[----:B------:R-:W-:Y:S02]  /*9560*/  FMNMX.FTZ R2, R252, R2, !PT ;  /* 0x00000002fc027209 */ /* 0x000fe40007810000 */
[----:B------:R-:W-:Y:S03]  /*9570*/  FMNMX.FTZ R6, R48, R6, !PT ;  /* 0x0000000630067209 */ /* 0x000fe60007810000 */
[----:B------:R-:W3:Y:S01]  /*9580*/  MUFU.TANH R96, R96 ;  /* 0x0000006000607308 */ /* 0x000ee20000002400 */
[----:B------:R-:W-:Y:S01]  /*9590*/  FMNMX.FTZ R2, R221, R2, !PT ;  /* 0x00000002dd027209 */ /* 0x000fe20007810000 */
[----:B-1----:R-:W-:Y:S01]  /*95a0*/  IMAD.MOV.U32 R109, RZ, RZ, R68 ;  /* 0x000000ffff6d7224 */ /* 0x002fe200078e0044 */
[----:B------:R-:W-:Y:S02]  /*95b0*/  FMNMX.FTZ R5, R50, R5, !PT ;  /* 0x0000000532057209 */ /* 0x000fe40007810000 */
[----:B------:R-:W-:Y:S02]  /*95c0*/  FMNMX.FTZ R2, R20, R2, !PT ;  /* 0x0000000214027209 */ /* 0x000fe40007810000 */
[----:B------:R-:W-:Y:S03]  /*95d0*/  FMNMX.FTZ R4, R78, R4, !PT ;  /* 0x000000044e047209 */ /* 0x000fe60007810000 */
[----:B------:R-:W1:Y:S01]  /*95e0*/  MUFU.TANH R203, R98 ;  /* 0x0000006200cb7308 */ /* 0x000e620000002400 */
[----:B------:R-:W-:Y:S02]  /*95f0*/  FMNMX.FTZ R2, R30, R2, !PT ;  /* 0x000000021e027209 */ /* 0x000fe40007810000 */
[----:B------:R-:W-:Y:S02]  /*9600*/  FMNMX.FTZ R4, R222, R4, !PT ;  /* 0x00000004de047209 */ /* 0x000fe40007810000 */
[----:B------:R-:W-:Y:S02]  /*9610*/  FMNMX.FTZ R2, R31, R2, !PT ;  /* 0x000000021f027209 */ /* 0x000fe40007810000 */
[----:B------:R-:W-:Y:S03]  /*9620*/  FMNMX.FTZ R4, R21, R4, !PT ;  /* 0x0000000415047209 */ /* 0x000fe60007810000 */
[----:B------:R-:W4:Y:S01]  /*9630*/  MUFU.TANH R97, R97 ;  /* 0x0000006100617308 */ /* 0x000f220000002400 */
[----:B------:R-:W-:Y:S02]  /*9640*/  FMNMX.FTZ R2, R44, R2, !PT ;  /* 0x000000022c027209 */ /* 0x000fe40007810000 */
[----:B------:R-:W-:Y:S02]  /*9650*/  FMNMX.FTZ R4, R28, R4, !PT ;  /* 0x000000041c047209 */ /* 0x000fe40007810000 */
[----:B------:R-:W-:Y:S02]  /*9660*/  FMNMX.FTZ R2, R80, R2, !PT ;  /* 0x0000000250027209 */ /* 0x000fe40007810000 */
[----:B------:R-:W-:Y:S03]  /*9670*/  FMNMX.FTZ R4, R29, R4, !PT ;  /* 0x000000041d047209 */ /* 0x000fe60007810000 */
[----:B------:R-:W5:Y:S01]  /*9680*/  MUFU.TANH R112, R112 ;  /* 0x0000007000707308 */ /* 0x000f620000002400 */
        /* <DEDUP_REMOVED lines=32> */
[----:B------:R-:W-:Y:S02]  /*9890*/  MOV R102, R72 ;  /* 0x0000004800667202 */ /* 0x000fe40000000f00 */
[----:B------:R-:W-:Y:S03]  /*98a0*/  FMNMX.FTZ R5, R99, R5, !PT ;  /* 0x0000000563057209 */ /* 0x000fe60007810000 */
[----:B------:R-:W5:Y:S01]  /*98b0*/  MUFU.TANH R120, R120 ;  /* 0x0000007800787308 */ /* 0x000f620000002400 */
[----:B------:R-:W-:Y:S02]  /*98c0*/  FMNMX.FTZ R6, R248, R6, !PT ;  /* 0x00000006f8067209 */ /* 0x000fe40007810000 */
[----:B------:R-:W-:Y:S02]  /*98d0*/  FMNMX.FTZ R2, R95, R2, !PT ;  /* 0x000000025f027209 */ /* 0x000fe40007810000 */
[----:B------:R-:W-:Y:S02]  /*98e0*/  FMNMX.FTZ R4, R128, R4, !PT ;  /* 0x0000000480047209 */ /* 0x000fe40007810000 */
[----:B------:R-:W-:Y:S03]  /*98f0*/  FMNMX.FTZ R5, R102, R5, !PT ;  /* 0x0000000566057209 */ /* 0x000fe60007810000 */
[----:B------:R-:W-:Y:S01]  /*9900*/  MUFU.TANH R121, R121 ;  /* 0x0000007900797308 */ /* 0x000fe20000002400 */
        /* <DEDUP_REMOVED lines=16> */
[----:B--2---:R-:W-:Y:S02]  /*9a10*/  FMNMX.FTZ R0, R103, R7, !PT ;  /* 0x0000000767007209 */ /* 0x004fe40007810000 */
[----:B------:R-:W-:Y:S02]  /*9a20*/  FMNMX.FTZ R5, R216, R5, !PT ;  /* 0x00000005d8057209 */ /* 0x000fe40007810000 */
[----:B---3--:R-:W-:Y:S03]  /*9a30*/  FMNMX.FTZ R4, R96, R4, !PT ;  /* 0x0000000460047209 */ /* 0x008fe60007810000 */
[----:B------:R-:W-:Y:S01]  /*9a40*/  MUFU.TANH R125, R125 ;  /* 0x0000007d007d7308 */ /* 0x000fe20000002400 */
[----:B------:R-:W-:Y:S02]  /*9a50*/  FMNMX.FTZ R6, R105, R2, !PT ;  /* 0x0000000269067209 */ /* 0x000fe40007810000 */
[----:B------:R-:W-:Y:S02]  /*9a60*/  FMNMX.FTZ R0, R129, R0, !PT ;  /* 0x0000000081007209 */ /* 0x000fe40007810000 */
[----:B-1----:R-:W-:Y:S02]  /*9a70*/  FMNMX.FTZ R2, R203, R5, !PT ;  /* 0x00000005cb027209 */ /* 0x002fe40007810000 */
[----:B----4-:R-:W-:Y:S03]  /*9a80*/  FMNMX.FTZ R4, R97, R4, !PT ;  /* 0x0000000461047209 */ /* 0x010fe60007810000 */
[----:B------:R-:W-:Y:S01]  /*9a90*/  MUFU.TANH R70, R70 ;  /* 0x0000004600467308 */ /* 0x000fe20000002400 */
[----:B------:R-:W-:Y:S02]  /*9aa0*/  FMNMX.FTZ R5, R107, R6, !PT ;  /* 0x000000066b057209 */ /* 0x000fe40007810000 */
        /* <DEDUP_REMOVED lines=8> */
[----:B------:R-:W2:Y:S01]  /*9b30*/  MUFU.TANH R84, R84 ;  /* 0x0000005400547308 */ /* 0x000ea20000002400 */
[----:B------:R-:W-:Y:S02]  /*9b40*/  FMNMX.FTZ R2, R200, R2, !PT ;  /* 0x00000002c8027209 */ /* 0x000fe40007810000 */
[----:B-----5:R-:W-:Y:S02]  /*9b50*/  FMNMX.FTZ R4, R112, R4, !PT ;  /* 0x0000000470047209 */ /* 0x020fe40007810000 */
[----:B------:R-:W-:Y:S02]  /*9b60*/  FMNMX.FTZ R0, R59, R0, !PT ;  /* 0x000000003b007209 */ /* 0x000fe40007810000 */
[----:B------:R-:W-:Y:S03]  /*9b70*/  FMNMX.FTZ R5, R43, R5, !PT ;  /* 0x000000052b057209 */ /* 0x000fe60007810000 */
[----:B------:R-:W3:Y:S01]  /*9b80*/  MUFU.TANH R89, R89 ;  /* 0x0000005900597308 */ /* 0x000ee20000002400 */
        /* <DEDUP_REMOVED lines=15> */
[----:B-1----:R-:W-:Y:S02]  /*9c80*/  FMNMX.FTZ R17, R90, R0, !PT ;  /* 0x000000005a117209 */ /* 0x002fe40007810000 */
[----:B--2---:R-:W-:Y:S01]  /*9c90*/  FMNMX.FTZ R74, R84, R74, !PT ;  /* 0x0000004a544a7209 */ /* 0x004fe20007810000 */
[----:B---3--:R-:W-:Y:S06]  /*9ca0*/  @P0 BRA `(.L_x_130) ;  /* 0xffffffd400580947 */ /* 0x008fec000383ffff */
.L_x_129:
[----:B------:R-:W-:Y:S01]  /*9cb0*/  FMNMX.FTZ R0, R122, R18, !PT ;  /* 0x000000127a007209 */ /* 0x000fe20007810000 */
[----:B---3--:R-:W-:Y:S01]  /*9cc0*/  SHFL.BFLY PT, R6, R74, 0x2, 0x1f ;  /* 0x0c401f004a067f89 */ /* 0x008fe200000e0000 */
[----:B------:R-:W-:Y:S02]  /*9cd0*/  FMNMX.FTZ R2, R121, R16, !PT ;  /* 0x0000001079027209 */ /* 0x000fe40007810000 */
[----:B------:R-:W-:Y:S05]  /*9ce0*/  FMNMX.FTZ R0, R123, R0, !PT ;  /* 0x000000007b007209 */ /* 0x000fea0007810000 */
[----:B------:R-:W-:Y:S01]  /*9cf0*/  STL [R1+0xac], R240 ;  /* 0x0000acf001007387 */ /* 0x000fe20000100800 */
[----:B------:R-:W-:Y:S02]  /*9d00*/  FMNMX.FTZ R2, R124, R2, !PT ;  /* 0x000000027c027209 */ /* 0x000fe40007810000 */
[----:B------:R-:W-:Y:S01]  /*9d10*/  FMNMX.FTZ R0, R70, R0, !PT ;  /* 0x0000000046007209 */ /* 0x000fe20007810000 */
[----:B------:R-:W-:Y:S01]  /*9d20*/  STL [R1+0xa8], R239 ;  /* 0x0000a8ef01007387 */ /* 0x000fe20000100800 */
[----:B------:R-:W-:Y:S02]  /*9d30*/  FMNMX.FTZ R4, R125, R2, !PT ;  /* 0x000000027d047209 */ /* 0x000fe40007810000 */
[----:B------:R-:W-:Y:S01]  /*9d40*/  FMNMX.FTZ R0, R69, R0, !PT ;  /* 0x0000000045007209 */ /* 0x000fe20007810000 */
[----:B------:R-:W-:Y:S01]  /*9d50*/  STL [R1+0xa4], R238 ;  /* 0x0000a4ee01007387 */ /* 0x000fe20000100800 */
[----:B------:R-:W-:Y:S03]  /*9d60*/  FMNMX.FTZ R5, R89, R17, !PT ;  /* 0x0000001159057209 */ /* 0x000fe60007810000 */
[----:B------:R-:W-:Y:S08]  /*9d70*/  SHFL.BFLY PT, R2, R0, 0x2, 0x1f ;  /* 0x0c401f0000027f89 */ /* 0x000ff000000e0000 */
[----:B------:R-:W-:Y:S08]  /*9d80*/  SHFL.BFLY PT, R72, R4, 0x2, 0x1f ;  /* 0x0c401f0004487f89 */ /* 0x000ff000000e0000 */
        /* <DEDUP_REMOVED lines=10> */
[----:B------:R-:W1:Y:S01]  /*9e30*/  SHFL.BFLY PT, R73, R5, 0x1, 0x1f ;  /* 0x0c201f0005497f89 */ /* 0x000e6200000e0000 */
[----:B------:R-:W-:Y:S07]  /*9e40*/  FMNMX.FTZ R72, R4, R72, !PT ;  /* 0x0000004804487209 */ /* 0x000fee0007810000 */
[----:B------:R-:W2:Y:S08]  /*9e50*/  SHFL.BFLY PT, R6, R74, 0x1, 0x1f ;  /* 0x0c201f004a067f89 */ /* 0x000eb000000e0000 */
[----:B------:R-:W3:Y:S08]  /*9e60*/  SHFL.BFLY PT, R4, R2, 0x1, 0x1f ;  /* 0x0c201f0002047f89 */ /* 0x000ef000000e0000 */
[----:B------:R-:W4:Y:S08]  /*9e70*/  SHFL.BFLY PT, R7, R72, 0x1, 0x1f ;  /* 0x0c201f0048077f89 */ /* 0x000f3000000e0000 */
[----:B------:R-:W-:Y:S04]  /*9e80*/  STL [R1+0x88], R231 ;  /* 0x000088e701007387 */ /* 0x000fe80000100800 */
[----:B------:R-:W-:Y:S01]  /*9e90*/  STL [R1+0x84], R230 ;  /* 0x000084e601007387 */ /* 0x000fe20000100800 */
[----:B-1----:R-:W-:Y:S03]  /*9ea0*/  FMNMX.FTZ R73, R5, R73, !PT ;  /* 0x0000004905497209 */ /* 0x002fe60007810000 */
[----:B------:R-:W-:Y:S01]  /*9eb0*/  STL [R1+0x80], R229 ;  /* 0x000080e501007387 */ /* 0x000fe20000100800 */
[----:B--2---:R-:W-:Y:S01]  /*9ec0*/  FMNMX.FTZ R74, R74, R6, !PT ;  /* 0x000000064a4a7209 */ /* 0x004fe20007810000 */
[----:B------:R-:W-:Y:S02]  /*9ed0*/  FMUL.FTZ R88, R73, UR4 ;  /* 0x0000000449587c20 */ /* 0x000fe40008410000 */
[----:B------:R1:W-:Y:S01]  /*9ee0*/  STL [R1+0x7c], R228 ;  /* 0x00007ce401007387 */ /* 0x0003e20000100800 */
[C---:B------:R-:W-:Y:S01]  /*9ef0*/  FSETP.NEU.FTZ.AND P1, PT, R74.reuse, -INF , PT ;  /* 0xff8000004a00780b */ /* 0x040fe20003f3d000 */
[----:B------:R-:W-:Y:S01]  /*9f00*/  FMUL.FTZ R75, R74, UR4 ;  /* 0x000000044a4b7c20 */ /* 0x000fe20008410000 */
[----:B---3--:R-:W-:Y:S01]  /*9f10*/  FMNMX.FTZ R71, R2, R4, !PT ;  /* 0x0000000402477209 */ /* 0x008fe20007810000 */
[----:B------:R-:W-:Y:S01]  /*9f20*/  FADD.FTZ R0, -R74, R3 ;  /* 0x000000034a007221 */ /* 0x000fe20000010100 */
[----:B----4-:R-:W-:Y:S01]  /*9f30*/  FMNMX.FTZ R72, R72, R7, !PT ;  /* 0x0000000748487209 */ /* 0x010fe20007810000 */
[----:B------:R2:W-:Y:S01]  /*9f40*/  STL [R1+0x78], R227 ;  /* 0x000078e301007387 */ /* 0x0005e20000100800 */
[----:B------:R-:W-:Y:S01]  /*9f50*/  FSEL R75, R75, RZ, P1 ;  /* 0x000000ff4b4b7208 */ /* 0x000fe20000800000 */
[----:B------:R-:W-:Y:S01]  /*9f60*/  FMUL.FTZ R3, R0, UR4 ;  /* 0x0000000400037c20 */ /* 0x000fe20008410000 */
[C---:B------:R-:W-:Y:S01]  /*9f70*/  FSETP.NEU.FTZ.AND P1, PT, R73.reuse, -INF , PT ;  /* 0xff8000004900780b */ /* 0x040fe20003f3d000 */
[----:B------:R-:W-:Y:S01]  /*9f80*/  FADD.FTZ R0, -R73, R132 ;  /* 0x0000008449007221 */ /* 0x000fe20000010100 */
[----:B------:R-:W-:Y:S01]  /*9f90*/  MOV R132, R26 ;  /* 0x0000001a00847202 */ /* 0x000fe20000000f00 */
[----:B------:R3:W4:Y:S01]  /*9fa0*/  MUFU.EX2 R68, R3 ;  /* 0x0000000300447308 */ /* 0x0007220000000800 */
[--C-:B------:R-:W-:Y:S01]  /*9fb0*/  FFMA.FTZ R4, R247, UR4, -R75.reuse ;  /* 0x00000004f7047c23 */ /* 0x100fe2000801084b */
[----:B------:R-:W-:Y:S01]  /*9fc0*/  FSEL R88, R88, RZ, P1 ;  /* 0x000000ff58587208 */ /* 0x000fe20000800000 */
[--C-:B------:R-:W-:Y:S01]  /*9fd0*/  FFMA.FTZ R7, R243, UR4, -R75.reuse ;  /* 0x00000004f3077c23 */ /* 0x100fe2000801084b */
[----:B------:R-:W-:Y:S01]  /*9fe0*/  FSETP.NEU.FTZ.AND P1, PT, R72, -INF , PT ;  /* 0xff8000004800780b */ /* 0x000fe20003f3d000 */
[--C-:B------:R-:W-:Y:S01]  /*9ff0*/  FFMA.FTZ R16, R37, UR4, -R75.reuse ;  /* 0x0000000425107c23 */ /* 0x100fe2000801084b */
[----:B------:R-:W-:Y:S01]  /*a000*/  MOV R37, R55 ;  /* 0x0000003700257202 */ /* 0x000fe20000000f00 */
[--C-:B------:R-:W-:Y:S03]  /*a010*/  FFMA.FTZ R5, R19, UR4, -R88.reuse ;  /* 0x0000000413057c23 */ /* 0x100fe60008010858 */
[----:B------:R2:W-:Y:S01]  /*a020*/  MUFU.EX2 R206, R4 ;  /* 0x0000000400ce7308 */ /* 0x0005e20000000800 */
[--C-:B------:R-:W-:Y:S01]  /*a030*/  FFMA.FTZ R201, R201, UR4, -R88.reuse ;  /* 0x00000004c9c97c23 */ /* 0x100fe20008010858 */
[----:B------:R-:W-:Y:S01]  /*a040*/  FFMA.FTZ R200, R200, UR4, -R88 ;  /* 0x00000004c8c87c23 */ /* 0x000fe20008010858 */
[--C-:B------:R-:W-:Y:S01]  /*a050*/  FFMA.FTZ R60, R60, UR4, -R75.reuse ;  /* 0x000000043c3c7c23 */ /* 0x100fe2000801084b */
[----:B-1----:R-:W-:Y:S01]  /*a060*/  MOV R228, R52 ;  /* 0x0000003400e47202 */ /* 0x002fe20000000f00 */
[----:B------:R-:W-:Y:S05]  /*a070*/  FFMA.FTZ R61, R61, UR4, -R75 ;  /* 0x000000043d3d7c23 */ /* 0x000fea000801084b */
[----:B------:R-:W-:Y:S01]  /*a080*/  MUFU.EX2 R108, R5 ;  /* 0x00000005006c7308 */ /* 0x000fe20000000800 */
[----:B---3--:R-:W-:Y:S01]  /*a090*/  FMUL.FTZ R3, R0, UR4 ;  /* 0x0000000400037c20 */ /* 0x008fe20008410000 */
[----:B------:R-:W-:Y:S01]  /*a0a0*/  FADD.FTZ R0, -R72, R133 ;  /* 0x0000008548007221 */ /* 0x000fe20000010100 */
[----:B------:R-:W-:Y:S01]  /*a0b0*/  MOV R133, R43 ;  /* 0x0000002b00857202 */ /* 0x000fe20000000f00 */
[----:B----4-:R-:W-:Y:S02]  /*a0c0*/  FMUL.FTZ R17, R68, R145 ;  /* 0x0000009144117220 */ /* 0x010fe40000410000 */
[----:B------:R-:W-:Y:S01]  /*a0d0*/  FMUL.FTZ R2, R0, UR4 ;  /* 0x0000000400027c20 */ /* 0x000fe20008410000 */
[----:B------:R-:W-:Y:S03]  /*a0e0*/  FADD.FTZ R0, -R71, R134 ;  /* 0x0000008647007221 */ /* 0x000fe60000010100 */
[----:B------:R-:W1:Y:S01]  /*a0f0*/  MUFU.EX2 R3, R3 ;  /* 0x0000000300037308 */ /* 0x000e620000000800 */
[----:B--2---:R-:W-:Y:S01]  /*a100*/  FFMA.FTZ R4, R93, UR4, -R75 ;  /* 0x000000045d047c23 */ /* 0x004fe2000801084b */
[----:B------:R-:W-:Y:S01]  /*a110*/  FMUL.FTZ R93, R71, UR4 ;  /* 0x00000004475d7c20 */ /* 0x000fe20008410000 */
[----:B------:R-:W-:Y:S07]  /*a120*/  FMUL.FTZ R0, R0, UR4 ;  /* 0x0000000400007c20 */ /* 0x000fee0008410000 */
[----:B------:R2:W-:Y:S10]  /*a130*/  MUFU.EX2 R247, R4 ;  /* 0x0000000400f77308 */ /* 0x0005f40000000800 */
[----:B------:R-:W3:Y:S01]  /*a140*/  MUFU.EX2 R0, R0 ;  /* 0x0000000000007308 */ /* 0x000ee20000000800 */
[C---:B-1----:R-:W-:Y:S01]  /*a150*/  FMUL.FTZ R18, R3.reuse, R146 ;  /* 0x0000009203127220 */ /* 0x042fe20000410000 */
[C---:B------:R-:W-:Y:S08]  /*a160*/  FMUL.FTZ R19, R3.reuse, R147 ;  /* 0x0000009303137220 */ /* 0x040ff00000410000 */
[----:B------:R1:W-:Y:S01]  /*a170*/  MUFU.EX2 R243, R7 ;  /* 0x0000000700f37308 */ /* 0x0003e20000000800 */
[--C-:B--2---:R-:W-:Y:S09]  /*a180*/  FFMA.FTZ R4, R250, UR4, -R88.reuse ;  /* 0x00000004fa047c23 */ /* 0x104ff20008010858 */
[----:B------:R2:W-:Y:S01]  /*a190*/  MUFU.EX2 R205, R4 ;  /* 0x0000000400cd7308 */ /* 0x0005e20000000800 */
[C---:B---3--:R-:W-:Y:S01]  /*a1a0*/  FMUL.FTZ R11, R0.reuse, R139 ;  /* 0x0000008b000b7220 */ /* 0x048fe20000410000 */
[----:B------:R-:W-:Y:S01]  /*a1b0*/  MOV R139, R40 ;  /* 0x00000028008b7202 */ /* 0x000fe20000000f00 */
[C---:B------:R-:W-:Y:S01]  /*a1c0*/  FMUL.FTZ R10, R0.reuse, R138 ;  /* 0x0000008a000a7220 */ /* 0x040fe20000410000 */
[----:B------:R-:W-:Y:S01]  /*a1d0*/  MOV R138, R53 ;  /* 0x00000035008a7202 */ /* 0x000fe20000000f00 */
[C---:B------:R-:W-:Y:S01]  /*a1e0*/  FMUL.FTZ R14, R0.reuse, R150 ;  /* 0x00000096000e7220 */ /* 0x040fe20000410000 */
[----:B------:R-:W-:Y:S04]  /*a1f0*/  FMUL.FTZ R15, R0, R151 ;  /* 0x00000097000f7220 */ /* 0x000fe80000410000 */
[----:B------:R-:W3:Y:S01]  /*a200*/  MUFU.EX2 R2, R2 ;  /* 0x0000000200027308 */ /* 0x000ee20000000800 */
[----:B-1----:R-:W-:Y:S01]  /*a210*/  FMUL.FTZ R7, R3, R143 ;  /* 0x0000008f03077220 */ /* 0x002fe20000410000 */
[----:B------:R-:W-:Y:S08]  /*a220*/  MOV R143, R41 ;  /* 0x00000029008f7202 */ /* 0x000ff00000000f00 */
[----:B------:R-:W-:Y:S01]  /*a230*/  MUFU.EX2 R227, R16 ;  /* 0x0000001000e37308 */ /* 0x000fe20000000800 */
[----:B--2---:R-:W-:Y:S01]  /*a240*/  FFMA.FTZ R4, R92, UR4, -R88 ;  /* 0x000000045c047c23 */ /* 0x004fe20008010858 */
[----:B------:R-:W-:Y:S05]  /*a250*/  FMUL.FTZ R92, R72, UR4 ;  /* 0x00000004485c7c20 */ /* 0x000fea0008410000 */
[----:B------:R-:W-:Y:S03]  /*a260*/  FSEL R92, R92, RZ, P1 ;  /* 0x000000ff5c5c7208 */ /* 0x000fe60000800000 */
[----:B------:R1:W2:Y:S01]  /*a270*/  MUFU.EX2 R250, R4 ;  /* 0x0000000400fa7308 */ /* 0x0002a20000000800 */
[----:B------:R-:W-:Y:S01]  /*a280*/  FSETP.NEU.FTZ.AND P1, PT, R71, -INF , PT ;  /* 0xff8000004700780b */ /* 0x000fe20003f3d000 */
[----:B---3--:R-:W-:Y:S01]  /*a290*/  FMUL.FTZ R13, R2, R149 ;  /* 0x00000095020d7220 */ /* 0x008fe20000410000 */
[--C-:B------:R-:W-:Y:S02]  /*a2a0*/  FFMA.FTZ R6, R246, UR4, -R92.reuse ;  /* 0x00000004f6067c23 */ /* 0x100fe4000801085c */
[----:B------:R-:W-:Y:S01]  /*a2b0*/  FSEL R93, R93, RZ, P1 ;  /* 0x000000ff5d5d7208 */ /* 0x000fe20000800000 */
[----:B------:R-:W-:Y:S01]  /*a2c0*/  FFMA.FTZ R12, R28, UR4, -R92 ;  /* 0x000000041c0c7c23 */ /* 0x000fe2000801085c */
[----:B------:R-:W-:Y:S03]  /*a2d0*/  FFMA.FTZ R28, R39, UR4, -R88 ;  /* 0x00000004271c7c23 */ /* 0x000fe60008010858 */
[----:B------:R3:W-:Y:S01]  /*a2e0*/  MUFU.EX2 R204, R6 ;  /* 0x0000000600cc7308 */ /* 0x0007e20000000800 */
[--C-:B------:R-:W-:Y:S01]  /*a2f0*/  FFMA.FTZ R5, R77, UR4, -R92.reuse ;  /* 0x000000044d057c23 */ /* 0x100fe2000801085c */
[----:B------:R-:W-:Y:S01]  /*a300*/  FFMA.FTZ R8, R222, UR4, -R92 ;  /* 0x00000004de087c23 */ /* 0x000fe2000801085c */
[--C-:B------:R-:W-:Y:S01]  /*a310*/  FFMA.FTZ R9, R20, UR4, -R93.reuse ;  /* 0x0000000414097c23 */ /* 0x100fe2000801085d */
[----:B------:R-:W-:Y:S01]  /*a320*/  FFMA.FTZ R20, R38, UR4, -R88 ;  /* 0x0000000426147c23 */ /* 0x000fe20008010858 */
[----:B------:R-:W-:Y:S01]  /*a330*/  FFMA.FTZ R44, R44, UR4, -R93 ;  /* 0x000000042c2c7c23 */ /* 0x000fe2000801085d */
[--C-:B------:R-:W-:Y:S01]  /*a340*/  FFMA.FTZ R104, R104, UR4, -R92.reuse ;  /* 0x0000000468687c23 */ /* 0x100fe2000801085c */
[--C-:B------:R-:W-:Y:S03]  /*a350*/  FFMA.FTZ R105, R105, UR4, -R92.reuse ;  /* 0x0000000469697c23 */ /* 0x100fe6000801085c */
[----:B------:R4:W-:Y:S01]  /*a360*/  MUFU.EX2 R235, R12 ;  /* 0x0000000c00eb7308 */ /* 0x0009e20000000800 */
[----:B-1----:R-:W-:Y:S01]  /*a370*/  FFMA.FTZ R4, R220, UR4, -R75 ;  /* 0x00000004dc047c23 */ /* 0x002fe2000801084b */
[--C-:B------:R-:W-:Y:S01]  /*a380*/  FFMA.FTZ R107, R107, UR4, -R92.reuse ;  /* 0x000000046b6b7c23 */ /* 0x100fe2000801085c */
[--C-:B------:R-:W-:Y:S01]  /*a390*/  FFMA.FTZ R111, R111, UR4, -R92.reuse ;  /* 0x000000046f6f7c23 */ /* 0x100fe2000801085c */
[--C-:B------:R-:W-:Y:S01]  /*a3a0*/  FFMA.FTZ R126, R126, UR4, -R92.reuse ;  /* 0x000000047e7e7c23 */ /* 0x100fe2000801085c */
[--C-:B------:R-:W-:Y:S01]  /*a3b0*/  FFMA.FTZ R125, R125, UR4, -R92.reuse ;  /* 0x000000047d7d7c23 */ /* 0x100fe2000801085c */
[--C-:B------:R-:W-:Y:S01]  /*a3c0*/  FFMA.FTZ R122, R122, UR4, -R93.reuse ;  /* 0x000000047a7a7c23 */ /* 0x100fe2000801085d */
[----:B------:R-:W-:Y:S03]  /*a3d0*/  FFMA.FTZ R123, R123, UR4, -R93 ;  /* 0x000000047b7b7c23 */ /* 0x000fe6000801085d */
[----:B------:R1:W-:Y:S01]  /*a3e0*/  MUFU.EX2 R220, R4 ;  /* 0x0000000400dc7308 */ /* 0x0003e20000000800 */
[--C-:B---3--:R-:W-:Y:S01]  /*a3f0*/  FFMA.FTZ R6, R22, UR4, -R75.reuse ;  /* 0x0000000416067c23 */ /* 0x108fe2000801084b */
[----:B--2---:R-:W-:Y:S01]  /*a400*/  F2FP.BF16.F32.PACK_AB R77, R250, R205 ;  /* 0x000000cdfa4d723e */ /* 0x004fe200000010ff */
[----:B------:R-:W-:Y:S01]  /*a410*/  FMUL.FTZ R16, R68, R144 ;  /* 0x0000009044107220 */ /* 0x000fe20000410000 */
[----:B------:R-:W-:Y:S01]  /*a420*/  MOV R144, R81 ;  /* 0x0000005100907202 */ /* 0x000fe20000000f00 */
[C---:B------:R-:W-:Y:S01]  /*a430*/  FMUL.FTZ R22, R3.reuse, R154 ;  /* 0x0000009a03167220 */ /* 0x040fe20000410000 */
[C---:B------:R-:W-:Y:S01]  /*a440*/  FMUL.FTZ R38, R3.reuse, R170 ;  /* 0x000000aa03267220 */ /* 0x040fe20000410000 */
[----:B------:R-:W-:Y:S03]  /*a450*/  FMUL.FTZ R39, R3, R171 ;  /* 0x000000ab03277220 */ /* 0x000fe60000410000 */
[----:B------:R2:W-:Y:S01]  /*a460*/  MUFU.EX2 R115, R28 ;  /* 0x0000001c00737308 */ /* 0x0005e20000000800 */
[----:B----4-:R-:W-:Y:S01]  /*a470*/  FFMA.FTZ R12, R29, UR4, -R92 ;  /* 0x000000041d0c7c23 */ /* 0x010fe2000801085c */
[----:B------:R-:W-:Y:S01]  /*a480*/  FMUL.FTZ R29, R2, R165 ;  /* 0x000000a5021d7220 */ /* 0x000fe20000410000 */
[----:B------:R-:W-:Y:S01]  /*a490*/  MOV R171, R110 ;  /* 0x0000006e00ab7202 */ /* 0x000fe20000000f00 */
[--C-:B------:R-:W-:Y:S01]  /*a4a0*/  FFMA.FTZ R110, R209, UR4, -R75.reuse ;  /* 0x00000004d16e7c23 */ /* 0x100fe2000801084b */
[----:B------:R-:W-:Y:S01]  /*a4b0*/  MOV R165, R129 ;  /* 0x0000008100a57202 */ /* 0x000fe20000000f00 */
[--C-:B------:R-:W-:Y:S01]  /*a4c0*/  FFMA.FTZ R129, R62, UR4, -R75.reuse ;  /* 0x000000043e817c23 */ /* 0x100fe2000801084b */
[----:B------:R-:W-:Y:S03]  /*a4d0*/  FMUL.FTZ R62, R0, R194 ;  /* 0x000000c2003e7220 */ /* 0x000fe60000410000 */
[----:B------:R3:W-:Y:S01]  /*a4e0*/  MUFU.EX2 R231, R12 ;  /* 0x0000000c00e77308 */ /* 0x0007e20000000800 */
[--C-:B-1----:R-:W-:Y:S09]  /*a4f0*/  FFMA.FTZ R4, R218, UR4, -R75.reuse ;  /* 0x00000004da047c23 */ /* 0x102ff2000801084b */
[----:B------:R1:W-:Y:S01]  /*a500*/  MUFU.EX2 R98, R4 ;  /* 0x0000000400627308 */ /* 0x0003e20000000800 */
[----:B--2---:R-:W-:Y:S01]  /*a510*/  FFMA.FTZ R28, R48, UR4, -R75 ;  /* 0x00000004301c7c23 */ /* 0x004fe2000801084b */
[----:B------:R-:W-:Y:S08]  /*a520*/  FMUL.FTZ R48, R68, R176 ;  /* 0x000000b044307220 */ /* 0x000ff00000410000 */
[----:B------:R2:W-:Y:S01]  /*a530*/  MUFU.EX2 R114, R28 ;  /* 0x0000001c00727308 */ /* 0x0005e20000000800 */
[----:B---3--:R-:W-:Y:S01]  /*a540*/  FFMA.FTZ R12, R30, UR4, -R93 ;  /* 0x000000041e0c7c23 */ /* 0x008fe2000801085d */
[C---:B------:R-:W-:Y:S01]  /*a550*/  FMUL.FTZ R30, R0.reuse, R166 ;  /* 0x000000a6001e7220 */ /* 0x040fe20000410000 */
[----:B------:R-:W-:Y:S01]  /*a560*/  MOV R166, R128 ;  /* 0x0000008000a67202 */ /* 0x000fe20000000f00 */
[--C-:B------:R-:W-:Y:S01]  /*a570*/  FFMA.FTZ R128, R63, UR4, -R75.reuse ;  /* 0x000000043f807c23 */ /* 0x100fe2000801084b */
[----:B------:R-:W-:Y:S05]  /*a580*/  FMUL.FTZ R63, R0, R195 ;  /* 0x000000c3003f7220 */ /* 0x000fea0000410000 */
[----:B------:R3:W-:Y:S01]  /*a590*/  MUFU.EX2 R234, R12 ;  /* 0x0000000c00ea7308 */ /* 0x0007e20000000800 */
[----:B-1----:R-:W-:Y:S09]  /*a5a0*/  FFMA.FTZ R4, R219, UR4, -R88 ;  /* 0x00000004db047c23 */ /* 0x002ff20008010858 */
[----:B------:R1:W4:Y:S01]  /*a5b0*/  MUFU.EX2 R215, R4 ;  /* 0x0000000400d77308 */ /* 0x0003220000000800 */
[----:B--2---:R-:W-:Y:S01]  /*a5c0*/  FFMA.FTZ R28, R49, UR4, -R75 ;  /* 0x00000004311c7c23 */ /* 0x004fe2000801084b */
[----:B------:R-:W-:Y:S08]  /*a5d0*/  FMUL.FTZ R49, R68, R177 ;  /* 0x000000b144317220 */ /* 0x000ff00000410000 */
[----:B------:R2:W-:Y:S01]  /*a5e0*/  MUFU.EX2 R240, R6 ;  /* 0x0000000600f07308 */ /* 0x0005e20000000800 */
[----:B---3--:R-:W-:Y:S01]  /*a5f0*/  FFMA.FTZ R12, R31, UR4, -R93 ;  /* 0x000000041f0c7c23 */ /* 0x008fe2000801085d */
[----:B------:R-:W-:Y:S01]  /*a600*/  FMUL.FTZ R31, R0, R167 ;  /* 0x000000a7001f7220 */ /* 0x000fe20000410000 */
[----:B------:R-:W-:Y:S01]  /*a610*/  MOV R167, R102 ;  /* 0x0000006600a77202 */ /* 0x000fe20000000f00 */
[--C-:B------:R-:W-:Y:S06]  /*a620*/  FFMA.FTZ R102, R251, UR4, -R75.reuse ;  /* 0x00000004fb667c23 */ /* 0x100fec000801084b */
[----:B------:R3:W-:Y:S01]  /*a630*/  MUFU.EX2 R230, R12 ;  /* 0x0000000c00e67308 */ /* 0x0007e20000000800 */
[----:B-1----:R-:W-:Y:S09]  /*a640*/  FFMA.FTZ R4, R214, UR4, -R92 ;  /* 0x00000004d6047c23 */ /* 0x002ff2000801085c */
[----:B------:R1:W4:Y:S01]  /*a650*/  MUFU.EX2 R214, R4 ;  /* 0x0000000400d67308 */ /* 0x0003220000000800 */
[----:B--2---:R-:W-:Y:S01]  /*a660*/  FFMA.FTZ R6, R35, UR4, -R88 ;  /* 0x0000000423067c23 */ /* 0x004fe20008010858 */
[----:B------:R-:W-:Y:S02]  /*a670*/  MOV R35, R76 ;  /* 0x0000004c00237202 */ /* 0x000fe40000000f00 */
[----:B------:R-:W-:Y:S06]  /*a680*/  F2FP.BF16.F32.PACK_AB R76, R247, R206 ;  /* 0x000000cef74c723e */ /* 0x000fec00000010ff */
[----:B------:R2:W-:Y:S01]  /*a690*/  MUFU.EX2 R127, R28 ;  /* 0x0000001c007f7308 */ /* 0x0005e20000000800 */
[----:B---3--:R-:W-:Y:S01]  /*a6a0*/  FFMA.FTZ R12, R36, UR4, -R75 ;  /* 0x00000004240c7c23 */ /* 0x008fe2000801084b */
[----:B------:R-:W-:Y:S02]  /*a6b0*/  MOV R36, R54 ;  /* 0x0000003600247202 */ /* 0x000fe40000000f00 */
[----:B------:R-:W-:Y:S03]  /*a6c0*/  LDSM.16.MT88.4 R52, [R224+0x8000] ;  /* 0x00800000e034783b */ /* 0x000fe60000004200 */
[----:B------:R-:W-:Y:S03]  /*a6d0*/  FFMA.FTZ R36, R36, UR4, -R92 ;  /* 0x0000000424247c23 */ /* 0x000fe6000801085c */
[----:B------:R3:W-:Y:S01]  /*a6e0*/  MUFU.EX2 R219, R5 ;  /* 0x0000000500db7308 */ /* 0x0007e20000000800 */
[--C-:B-1----:R-:W-:Y:S09]  /*a6f0*/  FFMA.FTZ R4, R249, UR4, -R93.reuse ;  /* 0x00000004f9047c23 */ /* 0x102ff2000801085d */
[----:B------:R1:W-:Y:S01]  /*a700*/  MUFU.EX2 R207, R4 ;  /* 0x0000000400cf7308 */ /* 0x0003e20000000800 */
[----:B--2---:R-:W-:Y:S01]  /*a710*/  FFMA.FTZ R28, R50, UR4, -R88 ;  /* 0x00000004321c7c23 */ /* 0x004fe20008010858 */
[--C-:B------:R-:W-:Y:S01]  /*a720*/  FFMA.FTZ R50, R46, UR4, -R93.reuse ;  /* 0x000000042e327c23 */ /* 0x100fe2000801085d */
[----:B------:R-:W-:Y:S07]  /*a730*/  FMUL.FTZ R46, R0, R182 ;  /* 0x000000b6002e7220 */ /* 0x000fee0000410000 */
[----:B------:R2:W-:Y:S01]  /*a740*/  MUFU.EX2 R232, R6 ;  /* 0x0000000600e87308 */ /* 0x0005e20000000800 */
[----:B---3--:R-:W-:Y:S01]  /*a750*/  FMUL.FTZ R5, R68, R141 ;  /* 0x0000008d44057220 */ /* 0x008fe20000410000 */
[----:B------:R-:W-:Y:S08]  /*a760*/  MOV R141, R67 ;  /* 0x00000043008d7202 */ /* 0x000ff00000000f00 */
[----:B------:R3:W-:Y:S01]  /*a770*/  MUFU.EX2 R222, R9 ;  /* 0x0000000900de7308 */ /* 0x0007e20000000800 */
[----:B-1----:R-:W-:Y:S01]  /*a780*/  FFMA.FTZ R4, R79, UR4, -R93 ;  /* 0x000000044f047c23 */ /* 0x002fe2000801085d */
[----:B----4-:R-:W-:Y:S08]  /*a790*/  F2FP.BF16.F32.PACK_AB R79, R108, R215 ;  /* 0x000000d76c4f723e */ /* 0x010ff000000010ff */
[----:B------:R1:W4:Y:S01]  /*a7a0*/  MUFU.EX2 R213, R4 ;  /* 0x0000000400d57308 */ /* 0x0003220000000800 */
[----:B--2---:R-:W-:Y:S01]  /*a7b0*/  FMUL.FTZ R6, R3, R142 ;  /* 0x0000008e03067220 */ /* 0x004fe20000410000 */
[----:B------:R-:W-:Y:S04]  /*a7c0*/  MOV R142, R65 ;  /* 0x00000041008e7202 */ /* 0x000fe80000000f00 */
[----:B------:R-:W-:Y:S04]  /*a7d0*/  MOV R147, R142 ;  /* 0x0000008e00937202 */ /* 0x000fe80000000f00 */
[----:B------:R2:W-:Y:S01]  /*a7e0*/  MUFU.EX2 R229, R12 ;  /* 0x0000000c00e57308 */ /* 0x0005e20000000800 */
[----:B---3--:R-:W-:Y:S01]  /*a7f0*/  FMUL.FTZ R9, R2, R137 ;  /* 0x0000008902097220 */ /* 0x008fe20000410000 */
[----:B------:R-:W-:Y:S02]  /*a800*/  MOV R142, R141 ;  /* 0x0000008d008e7202 */ /* 0x000fe40000000f00 */
[----:B------:R-:W-:Y:S02]  /*a810*/  MOV R141, R82 ;  /* 0x00000052008d7202 */ /* 0x000fe40000000f00 */
[----:B------:R-:W-:Y:S04]  /*a820*/  MOV R137, R64 ;  /* 0x0000004000897202 */ /* 0x000fe80000000f00 */
[----:B------:R3:W-:Y:S01]  /*a830*/  MUFU.EX2 R149, R28 ;  /* 0x0000001c00957308 */ /* 0x0007e20000000800 */
[----:B-1----:R-:W-:Y:S01]  /*a840*/  FFMA.FTZ R4, R78, UR4, -R92 ;  /* 0x000000044e047c23 */ /* 0x002fe2000801085c */
[----:B------:R-:W-:Y:S02]  /*a850*/  F2FP.BF16.F32.PACK_AB R78, R98, R220 ;  /* 0x000000dc624e723e */ /* 0x000fe400000010ff */
[----:B------:R-:W-:Y:S02]  /*a860*/  F2FP.BF16.F32.PACK_AB R64, R214, R204 ;  /* 0x000000ccd640723e */ /* 0x000fe400000010ff */
[----:B----4-:R-:W-:Y:S04]  /*a870*/  F2FP.BF16.F32.PACK_AB R65, R213, R207 ;  /* 0x000000cfd541723e */ /* 0x010fe800000010ff */
[----:B------:R1:W-:Y:S01]  /*a880*/  MUFU.EX2 R249, R4 ;  /* 0x0000000400f97308 */ /* 0x0003e20000000800 */
[----:B--2---:R-:W-:Y:S01]  /*a890*/  FMUL.FTZ R12, R2, R148 ;  /* 0x00000094020c7220 */ /* 0x004fe20000410000 */
[----:B------:R-:W-:Y:S02]  /*a8a0*/  MOV R151, R137 ;  /* 0x0000008900977202 */ /* 0x000fe40000000f00 */
[----:B------:R-:W-:Y:S02]  /*a8b0*/  MOV R137, R132 ;  /* 0x0000008400897202 */ /* 0x000fe40000000f00 */
[----:B------:R-:W-:Y:S04]  /*a8c0*/  MOV R132, R83 ;  /* 0x0000005300847202 */ /* 0x000fe80000000f00 */
[----:B------:R2:W-:Y:S01]  /*a8d0*/  MUFU.EX2 R146, R20 ;  /* 0x0000001400927308 */ /* 0x0005e20000000800 */
[--C-:B---3--:R-:W-:Y:S01]  /*a8e0*/  FFMA.FTZ R28, R51, UR4, -R88.reuse ;  /* 0x00000004331c7c23 */ /* 0x108fe20008010858 */
[----:B------:R-:W-:Y:S01]  /*a8f0*/  MOV R148, R37 ;  /* 0x0000002500947202 */ /* 0x000fe20000000f00 */
[----:B------:R-:W-:Y:S01]  /*a900*/  FMUL.FTZ R37, R68, R169 ;  /* 0x000000a944257220 */ /* 0x000fe20000410000 */
[----:B------:R-:W-:Y:S01]  /*a910*/  MOV R169, R101 ;  /* 0x0000006500a97202 */ /* 0x000fe20000000f00 */
[----:B------:R-:W-:Y:S01]  /*a920*/  FFMA.FTZ R101, R248, UR4, -R75 ;  /* 0x00000004f8657c23 */ /* 0x000fe2000801084b */
[----:B------:R-:W-:Y:S04]  /*a930*/  FMUL.FTZ R51, R3, R179 ;  /* 0x000000b303337220 */ /* 0x000fe80000410000 */
[----:B------:R3:W-:Y:S01]  /*a940*/  MUFU.EX2 R134, R28 ;  /* 0x0000001c00867308 */ /* 0x0007e20000000800 */
[----:B-1----:R-:W-:Y:S09]  /*a950*/  FFMA.FTZ R4, R27, UR4, -R93 ;  /* 0x000000041b047c23 */ /* 0x002ff2000801085d */
[----:B------:R1:W-:Y:S01]  /*a960*/  MUFU.EX2 R218, R4 ;  /* 0x0000000400da7308 */ /* 0x0003e20000000800 */
[----:B--2---:R-:W-:Y:S09]  /*a970*/  FMUL.FTZ R20, R68, R152 ;  /* 0x0000009844147220 */ /* 0x004ff20000410000 */
[----:B------:R-:W-:Y:S01]  /*a980*/  MUFU.EX2 R128, R128 ;  /* 0x0000008000807308 */ /* 0x000fe20000000800 */
[----:B---3--:R-:W-:Y:S01]  /*a990*/  FMUL.FTZ R28, R2, R164 ;  /* 0x000000a4021c7220 */ /* 0x008fe20000410000 */
[----:B------:R-:W-:Y:S01]  /*a9a0*/  MOV R164, R116 ;  /* 0x0000007400a47202 */ /* 0x000fe20000000f00 */
[----:B------:R-:W-:Y:S07]  /*a9b0*/  FFMA.FTZ R116, R97, UR4, -R75 ;  /* 0x0000000461747c23 */ /* 0x000fee000801084b */
[----:B------:R-:W-:Y:S01]  /*a9c0*/  MUFU.EX2 R129, R129 ;  /* 0x0000008100817308 */ /* 0x000fe20000000800 */
[----:B-1----:R-:W-:Y:S09]  /*a9d0*/  FFMA.FTZ R4, R252, UR4, -R93 ;  /* 0x00000004fc047c23 */ /* 0x002ff2000801085d */
[----:B------:R1:W2:Y:S10]  /*a9e0*/  MUFU.EX2 R246, R4 ;  /* 0x0000000400f67308 */ /* 0x0002b40000000800 */
[----:B------:R3:W-:Y:S10]  /*a9f0*/  MUFU.EX2 R252, R8 ;  /* 0x0000000800fc7308 */ /* 0x0007f40000000800 */
[----:B------:R-:W-:Y:S01]  /*aa00*/  MUFU.EX2 R201, R201 ;  /* 0x000000c900c97308 */ /* 0x000fe20000000800 */
[--C-:B-1----:R-:W-:Y:S01]  /*aa10*/  FFMA.FTZ R4, R223, UR4, -R88.reuse ;  /* 0x00000004df047c23 */ /* 0x102fe20008010858 */
[----:B--2---:R-:W-:Y:S08]  /*aa20*/  F2FP.BF16.F32.PACK_AB R67, R246, R218 ;  /* 0x000000daf643723e */ /* 0x004ff000000010ff */
[----:B------:R1:W-:Y:S01]  /*aa30*/  MUFU.EX2 R223, R4 ;  /* 0x0000000400df7308 */ /* 0x0003e20000000800 */
[----:B---3--:R-:W-:Y:S01]  /*aa40*/  FMUL.FTZ R8, R2, R136 ;  /* 0x0000008802087220 */ /* 0x008fe20000410000 */
[----:B------:R-:W-:Y:S02]  /*aa50*/  MOV R136, R66 ;  /* 0x0000004200887202 */ /* 0x000fe40000000f00 */
[----:B------:R-:W-:Y:S02]  /*aa60*/  F2FP.BF16.F32.PACK_AB R66, R249, R219 ;  /* 0x000000dbf942723e */ /* 0x000fe400000010ff */
[----:B------:R-:W-:Y:S02]  /*aa70*/  MOV R152, R136 ;  /* 0x0000008800987202 */ /* 0x000fe40000000f00 */
[----:B------:R-:W-:Y:S01]  /*aa80*/  MOV R136, R35 ;  /* 0x0000002300887202 */ /* 0x000fe20000000f00 */
[----:B------:R-:W-:Y:S01]  /*aa90*/  FMUL.FTZ R35, R3, R163 ;  /* 0x000000a303237220 */ /* 0x000fe20000410000 */
[----:B------:R-:W-:Y:S01]  /*aaa0*/  MOV R163, R99 ;  /* 0x0000006300a37202 */ /* 0x000fe20000000f00 */
[--C-:B------:R-:W-:Y:S01]  /*aab0*/  FFMA.FTZ R99, R210, UR4, -R75.reuse ;  /* 0x00000004d2637c23 */ /* 0x100fe2000801084b */
[----:B------:R-:W-:Y:S03]  /*aac0*/  MUFU.EX2 R200, R200 ;  /* 0x000000c800c87308 */ /* 0x000fe60000000800 */
[--C-:B------:R-:W-:Y:S01]  /*aad0*/  FFMA.FTZ R97, R163, UR4, -R88.reuse ;  /* 0x00000004a3617c23 */ /* 0x100fe20008010858 */
[----:B------:R-:W-:Y:S01]  /*aae0*/  MOV R163, R98 ;  /* 0x0000006200a37202 */ /* 0x000fe20000000f00 */
[--C-:B-1----:R-:W-:Y:S01]  /*aaf0*/  FFMA.FTZ R4, R23, UR4, -R88.reuse ;  /* 0x0000000417047c23 */ /* 0x102fe20008010858 */
[----:B------:R-:W-:Y:S01]  /*ab00*/  FMUL.FTZ R23, R3, R155 ;  /* 0x0000009b03177220 */ /* 0x000fe20000410000 */
[----:B------:R-:W-:Y:S03]  /*ab10*/  FFMA.FTZ R98, R244, UR4, -R88 ;  /* 0x00000004f4627c23 */ /* 0x000fe60008010858 */
[----:B------:R-:W-:Y:S10]  /*ab20*/  MUFU.EX2 R126, R126 ;  /* 0x0000007e007e7308 */ /* 0x000ff40000000800 */
[----:B------:R1:W-:Y:S02]  /*ab30*/  MUFU.EX2 R239, R4 ;  /* 0x0000000400ef7308 */ /* 0x0003e40000000800 */
[--C-:B-1----:R-:W-:Y:S01]  /*ab40*/  FFMA.FTZ R4, R32, UR4, -R75.reuse ;  /* 0x0000000420047c23 */ /* 0x102fe2000801084b */
[----:B------:R-:W-:Y:S07]  /*ab50*/  FFMA.FTZ R32, R228, UR4, -R92 ;  /* 0x00000004e4207c23 */ /* 0x000fee000801085c */
[----:B------:R1:W-:Y:S10]  /*ab60*/  MUFU.EX2 R237, R4 ;  /* 0x0000000400ed7308 */ /* 0x0003f40000000800 */
[----:B------:R2:W-:Y:S01]  /*ab70*/  MUFU.EX2 R228, R32 ;  /* 0x0000002000e47308 */ /* 0x0005e20000000800 */
[----:B-1----:R-:W-:Y:S01]  /*ab80*/  FFMA.FTZ R4, R33, UR4, -R75 ;  /* 0x0000000421047c23 */ /* 0x002fe2000801084b */
[----:B------:R-:W-:Y:S08]  /*ab90*/  MOV R33, R25 ;  /* 0x0000001900217202 */ /* 0x000ff00000000f00 */
[----:B------:R1:W-:Y:S01]  /*aba0*/  MUFU.EX2 R233, R4 ;  /* 0x0000000400e97308 */ /* 0x0003e20000000800 */
[----:B------:R-:W-:Y:S01]  /*abb0*/  MOV R150, R33 ;  /* 0x0000002100967202 */ /* 0x000fe20000000f00 */
[C---:B------:R-:W-:Y:S01]  /*abc0*/  FMUL.FTZ R33, R68.reuse, R161 ;  /* 0x000000a144217220 */ /* 0x040fe20000410000 */
[----:B--2---:R-:W-:Y:S07]  /*abd0*/  FMUL.FTZ R32, R68, R160 ;  /* 0x000000a044207220 */ /* 0x004fee0000410000 */
[----:B------:R2:W-:Y:S01]  /*abe0*/  MUFU.EX2 R161, R44 ;  /* 0x0000002c00a17308 */ /* 0x0005e20000000800 */
[----:B-1----:R-:W-:Y:S01]  /*abf0*/  FFMA.FTZ R4, R34, UR4, -R88 ;  /* 0x0000000422047c23 */ /* 0x002fe20008010858 */
[----:B------:R-:W-:Y:S02]  /*ac00*/  MOV R34, R24 ;  /* 0x0000001800227202 */ /* 0x000fe40000000f00 */
[----:B------:R-:W1:Y:S06]  /*ac10*/  LDSM.16.MT88.4 R24, [R135+0x8000] ;  /* 0x008000008718783b */ /* 0x000e6c0000004200 */
[----:B------:R3:W-:Y:S01]  /*ac20*/  MUFU.EX2 R236, R4 ;  /* 0x0000000400ec7308 */ /* 0x0007e20000000800 */
[----:B------:R-:W-:Y:S01]  /*ac30*/  MOV R145, R34 ;  /* 0x0000002200917202 */ /* 0x000fe20000000f00 */
[----:B------:R-:W-:Y:S01]  /*ac40*/  FMUL.FTZ R34, R3, R162 ;  /* 0x000000a203227220 */ /* 0x000fe20000410000 */
[--C-:B--2---:R-:W-:Y:S02]  /*ac50*/  FFMA.FTZ R44, R80, UR4, -R93.reuse ;  /* 0x00000004502c7c23 */ /* 0x104fe4000801085d */
[----:B------:R-:W-:Y:S05]  /*ac60*/  LDSM.16.MT88.4 R80, [R225+0x8000] ;  /* 0x00800000e150783b */ /* 0x000fea0000004200 */
[----:B------:R2:W-:Y:S10]  /*ac70*/  MUFU.EX2 R160, R44 ;  /* 0x0000002c00a07308 */ /* 0x0005f40000000800 */
[----:B------:R4:W-:Y:S01]  /*ac80*/  MUFU.EX2 R162, R36 ;  /* 0x0000002400a27308 */ /* 0x0009e20000000800 */
[--C-:B---3--:R-:W-:Y:S01]  /*ac90*/  FFMA.FTZ R4, R21, UR4, -R92.reuse ;  /* 0x0000000415047c23 */ /* 0x108fe2000801085c */
[----:B------:R-:W-:Y:S01]  /*aca0*/  FMUL.FTZ R21, R68, R153 ;  /* 0x0000009944157220 */ /* 0x000fe20000410000 */
[----:B------:R-:W-:Y:S02]  /*acb0*/  MOV R153, R147 ;  /* 0x0000009300997202 */ /* 0x000fe40000000f00 */
[----:B------:R-:W-:Y:S02]  /*acc0*/  MOV R147, R144 ;  /* 0x0000009000937202 */ /* 0x000fe40000000f00 */
[----:B------:R-:W-:Y:S03]  /*acd0*/  MOV R144, R148 ;  /* 0x0000009400907202 */ /* 0x000fe60000000f00 */
[----:B------:R3:W-:Y:S01]  /*ace0*/  MUFU.EX2 R238, R4 ;  /* 0x0000000400ee7308 */ /* 0x0007e20000000800 */
[----:B--2---:R-:W-:Y:S01]  /*acf0*/  FFMA.FTZ R44, R152, UR4, -R92 ;  /* 0x00000004982c7c23 */ /* 0x004fe2000801085c */
[----:B------:R-:W-:Y:S02]  /*ad00*/  MOV R152, R145 ;  /* 0x0000009100987202 */ /* 0x000fe40000000f00 */
[----:B------:R-:W-:Y:S02]  /*ad10*/  MOV R145, R151 ;  /* 0x0000009700917202 */ /* 0x000fe40000000f00 */
[----:B------:R-:W-:Y:S04]  /*ad20*/  MOV R148, R138 ;  /* 0x0000008a00947202 */ /* 0x000fe80000000f00 */
[----:B------:R2:W-:Y:S01]  /*ad30*/  MUFU.EX2 R151, R50 ;  /* 0x0000003200977308 */ /* 0x0005e20000000800 */
[----:B----4-:R-:W-:Y:S01]  /*ad40*/  FMUL.FTZ R36, R68, R168 ;  /* 0x000000a844247220 */ /* 0x010fe20000410000 */
[----:B------:R-:W-:Y:S01]  /*ad50*/  MOV R138, R47 ;  /* 0x0000002f008a7202 */ /* 0x000fe20000000f00 */
[----:B------:R-:W-:Y:S01]  /*ad60*/  FMUL.FTZ R47, R0, R183 ;  /* 0x000000b7002f7220 */ /* 0x000fe20000410000 */
[----:B------:R-:W-:Y:S02]  /*ad70*/  MOV R155, R147 ;  /* 0x00000093009b7202 */ /* 0x000fe40000000f00 */
[----:B------:R-:W-:Y:S02]  /*ad80*/  MOV R147, R137 ;  /* 0x0000008900937202 */ /* 0x000fe40000000f00 */
[----:B------:R-:W-:Y:S01]  /*ad90*/  MOV R154, R145 ;  /* 0x00000091009a7202 */ /* 0x000fe20000000f00 */
[----:B---3--:R-:W-:Y:S01]  /*ada0*/  FFMA.FTZ R4, R221, UR4, -R93 ;  /* 0x00000004dd047c23 */ /* 0x008fe2000801085d */
[----:B------:R-:W-:Y:S02]  /*adb0*/  MOV R145, R136 ;  /* 0x0000008800917202 */ /* 0x000fe40000000f00 */
[----:B------:R-:W-:Y:S01]  /*adc0*/  MOV R137, R142 ;  /* 0x0000008e00897202 */ /* 0x000fe20000000f00 */
[----:B------:R3:W4:Y:S01]  /*add0*/  MUFU.EX2 R221, R4 ;  /* 0x0000000400dd7308 */ /* 0x0007220000000800 */
[----:B------:R-:W-:Y:S01]  /*ade0*/  MOV R142, R56 ;  /* 0x00000038008e7202 */ /* 0x000fe20000000f00 */
[----:B------:R-:W-:Y:S01]  /*adf0*/  FMUL.FTZ R56, R2, R184 ;  /* 0x000000b802387220 */ /* 0x000fe20000410000 */
[----:B------:R-:W-:Y:S01]  /*ae00*/  MOV R136, R58 ;  /* 0x0000003a00887202 */ /* 0x000fe20000000f00 */
[----:B--2---:R-:W-:Y:S01]  /*ae10*/  FMUL.FTZ R50, R3, R178 ;  /* 0x000000b203327220 */ /* 0x004fe20000410000 */
[----:B------:R-:W-:Y:S01]  /*ae20*/  FMUL.FTZ R58, R0, R186 ;  /* 0x000000ba003a7220 */ /* 0x000fe20000410000 */
[----:B------:R-:W-:Y:S01]  /*ae30*/  MOV R168, R100 ;  /* 0x0000006400a87202 */ /* 0x000fe20000000f00 */
[--C-:B------:R-:W-:Y:S03]  /*ae40*/  FFMA.FTZ R100, R211, UR4, -R75.reuse ;  /* 0x00000004d3647c23 */ /* 0x100fe6000801084b */
[----:B------:R2:W-:Y:S01]  /*ae50*/  MUFU.EX2 R211, R61 ;  /* 0x0000003d00d37308 */ /* 0x0005e20000000800 */
[----:B---3--:R-:W-:Y:S01]  /*ae60*/  FMUL.FTZ R4, R68, R140 ;  /* 0x0000008c44047220 */ /* 0x008fe20000410000 */
[----:B------:R-:W-:Y:S02]  /*ae70*/  MOV R140, R42 ;  /* 0x0000002a008c7202 */ /* 0x000fe40000000f00 */
[----:B------:R-:W3:Y:S02]  /*ae80*/  LDSM.16.MT88.4 R40, [R226+0x8000] ;  /* 0x00800000e228783b */ /* 0x000ee40000004200 */
[----:B------:R-:W-:Y:S01]  /*ae90*/  MOV R179, R140 ;  /* 0x0000008c00b37202 */ /* 0x000fe20000000f00 */
[--C-:B------:R-:W-:Y:S01]  /*aea0*/  FFMA.FTZ R140, R119, UR4, -R88.reuse ;  /* 0x00000004778c7c23 */ /* 0x100fe20008010858 */
[-C--:B-1----:R-:W-:Y:S05]  /*aeb0*/  HMMA.16816.F32.BF16 R4, R76, R24.reuse, R4 ;  /* 0x000000184c04723c */ /* 0x082fea0000041804 */
[C---:B--2---:R-:W-:Y:S01]  /*aec0*/  FMUL.FTZ R61, R2.reuse, R193 ;  /* 0x000000c1023d7220 */ /* 0x044fe20000410000 */
[C---:B------:R-:W-:Y:S06]  /*aed0*/  HMMA.16816.F32.BF16 R8, R64.reuse, R24, R8 ;  /* 0x000000184008723c */ /* 0x040fec0000041808 */
[-C--:B------:R-:W-:Y:S05]  /*aee0*/  HMMA.16816.F32.BF16 R12, R64, R26.reuse, R12 ;  /* 0x0000001a400c723c */ /* 0x080fea000004180c */
[C---:B------:R-:W-:Y:S01]  /*aef0*/  FMUL.FTZ R24, R2.reuse, R156 ;  /* 0x0000009c02187220 */ /* 0x040fe20000410000 */
[C---:B------:R-:W-:Y:S05]  /*af00*/  HMMA.16816.F32.BF16 R16, R76.reuse, R26, R16 ;  /* 0x0000001a4c10723c */ /* 0x040fea0000041810 */
[----:B------:R-:W-:Y:S01]  /*af10*/  FMUL.FTZ R25, R2, R157 ;  /* 0x0000009d02197220 */ /* 0x000fe20000410000 */
[----:B------:R-:W-:Y:S01]  /*af20*/  MOV R157, R132 ;  /* 0x00000084009d7202 */ /* 0x000fe20000000f00 */
[C---:B------:R-:W-:Y:S01]  /*af30*/  FMUL.FTZ R26, R0.reuse, R158 ;  /* 0x0000009e001a7220 */ /* 0x040fe20000410000 */
[----:B------:R-:W-:Y:S03]  /*af40*/  FMUL.FTZ R27, R0, R159 ;  /* 0x0000009f001b7220 */ /* 0x000fe60000410000 */
[--C-:B------:R-:W-:Y:S01]  /*af50*/  FFMA.FTZ R132, R87, UR4, -R75.reuse ;  /* 0x0000000457847c23 */ /* 0x100fe2000801084b */
[----:B------:R-:W-:Y:S01]  /*af60*/  MOV R159, R141 ;  /* 0x0000008d009f7202 */ /* 0x000fe20000000f00 */
[--C-:B------:R-:W-:Y:S01]  /*af70*/  FFMA.FTZ R141, R86, UR4, -R75.reuse ;  /* 0x00000004568d7c23 */ /* 0x100fe2000801084b */
[----:B------:R-:W-:Y:S02]  /*af80*/  MOV R156, R136 ;  /* 0x00000088009c7202 */ /* 0x000fe40000000f00 */
[----:B------:R-:W-:Y:S01]  /*af90*/  MOV R136, R131 ;  /* 0x0000008300887202 */ /* 0x000fe20000000f00 */
[--C-:B------:R-:W-:Y:S01]  /*afa0*/  FFMA.FTZ R131, R112, UR4, -R75.reuse ;  /* 0x0000000470837c23 */ /* 0x100fe2000801084b */
[-C--:B---3--:R-:W-:Y:S01]  /*afb0*/  HMMA.16816.F32.BF16 R20, R76, R40.reuse, R20 ;  /* 0x000000284c14723c */ /* 0x088fe20000041814 */
[----:B------:R-:W-:Y:S02]  /*afc0*/  MUFU.EX2 R132, R132 ;  /* 0x0000008400847308 */ /* 0x000fe40000000800 */
[----:B------:R-:W-:Y:S01]  /*afd0*/  MOV R158, R142 ;  /* 0x0000008e009e7202 */ /* 0x000fe20000000f00 */
[--C-:B------:R-:W-:Y:S02]  /*afe0*/  FFMA.FTZ R142, R117, UR4, -R75.reuse ;  /* 0x00000004758e7c23 */ /* 0x100fe4000801084b */
[C---:B------:R-:W-:Y:S05]  /*aff0*/  HMMA.16816.F32.BF16 R24, R64.reuse, R40, R24 ;  /* 0x000000284018723c */ /* 0x040fea0000041818 */
[----:B------:R-:W-:Y:S01]  /*b000*/  MUFU.EX2 R131, R131 ;  /* 0x0000008300837308 */ /* 0x000fe20000000800 */
[----:B------:R-:W-:Y:S01]  /*b010*/  MOV R182, R158 ;  /* 0x0000009e00b67202 */ /* 0x000fe20000000f00 */
[-C--:B------:R-:W-:Y:S04]  /*b020*/  HMMA.16816.F32.BF16 R28, R64, R42.reuse, R28 ;  /* 0x0000002a401c723c */ /* 0x080fe8000004181c */
[C---:B------:R-:W-:Y:S02]  /*b030*/  FMUL.FTZ R40, R2.reuse, R172 ;  /* 0x000000ac02287220 */ /* 0x040fe40000410000 */
[C---:B------:R-:W-:Y:S05]  /*b040*/  HMMA.16816.F32.BF16 R32, R76.reuse, R42, R32 ;  /* 0x0000002a4c20723c */ /* 0x040fea0000041820 */
[----:B------:R-:W-:Y:S01]  /*b050*/  FMUL.FTZ R41, R2, R173 ;  /* 0x000000ad02297220 */ /* 0x000fe20000410000 */
[-C--:B------:R-:W-:Y:S05]  /*b060*/  HMMA.16816.F32.BF16 R36, R76, R52.reuse, R36 ;  /* 0x000000344c24723c */ /* 0x080fea0000041824 */
[C---:B------:R-:W-:Y:S01]  /*b070*/  FMUL.FTZ R43, R0.reuse, R175 ;  /* 0x000000af002b7220 */ /* 0x040fe20000410000 */
[----:B------:R-:W-:Y:S01]  /*b080*/  FMUL.FTZ R42, R0, R174 ;  /* 0x000000ae002a7220 */ /* 0x000fe20000410000 */
[----:B------:R1:W-:Y:S01]  /*b090*/  MUFU.EX2 R175, R44 ;  /* 0x0000002c00af7308 */ /* 0x0003e20000000800 */
[----:B------:R-:W-:Y:S03]  /*b0a0*/  MOV R172, R113 ;  /* 0x0000007100ac7202 */ /* 0x000fe60000000f00 */
[----:B------:R-:W-:Y:S01]  /*b0b0*/  FFMA.FTZ R113, R96, UR4, -R75 ;  /* 0x0000000460717c23 */ /* 0x000fe2000801084b */
[----:B------:R-:W-:Y:S01]  /*b0c0*/  FFMA.FTZ R96, R167, UR4, -R88 ;  /* 0x00000004a7607c23 */ /* 0x000fe20008010858 */
[C---:B------:R-:W-:Y:S04]  /*b0d0*/  HMMA.16816.F32.BF16 R40, R64.reuse, R52, R40 ;  /* 0x000000344028723c */ /* 0x040fe80000041828 */
[----:B------:R2:W3:Y:S01]  /*b0e0*/  MUFU.EX2 R174, R60 ;  /* 0x0000003c00ae7308 */ /* 0x0004e20000000800 */
[----:B------:R-:W-:Y:S02]  /*b0f0*/  MOV R173, R166 ;  /* 0x000000a600ad7202 */ /* 0x000fe40000000f00 */
[----:B------:R-:W-:Y:S01]  /*b100*/  MOV R166, R114 ;  /* 0x0000007200a67202 */ /* 0x000fe20000000f00 */
[----:B------:R-:W-:Y:S03]  /*b110*/  FFMA.FTZ R52, R153, UR4, -R93 ;  /* 0x0000000499347c23 */ /* 0x000fe6000801085d */
[----:B------:R-:W-:Y:S03]  /*b120*/  FMUL.FTZ R53, R68, R189 ;  /* 0x000000bd44357220 */ /* 0x000fe60000410000 */
[----:B------:R-:W-:Y:S01]  /*b130*/  MUFU.EX2 R189, R98 ;  /* 0x0000006200bd7308 */ /* 0x000fe20000000800 */
[----:B-1----:R-:W-:Y:S01]  /*b140*/  FFMA.FTZ R44, R45, UR4, -R92 ;  /* 0x000000042d2c7c23 */ /* 0x002fe2000801085c */
[C---:B------:R-:W-:Y:S01]  /*b150*/  FMUL.FTZ R45, R2.reuse, R181 ;  /* 0x000000b5022d7220 */ /* 0x040fe20000410000 */
[----:B------:R-:W-:Y:S01]  /*b160*/  MOV R153, R148 ;  /* 0x0000009400997202 */ /* 0x000fe20000000f00 */
[--C-:B------:R-:W-:Y:S01]  /*b170*/  FFMA.FTZ R114, R203, UR4, -R88.reuse ;  /* 0x00000004cb727c23 */ /* 0x100fe20008010858 */
[----:B------:R-:W-:Y:S01]  /*b180*/  MOV R148, R57 ;  /* 0x0000003900947202 */ /* 0x000fe20000000f00 */
[----:B------:R-:W-:Y:S01]  /*b190*/  FMUL.FTZ R57, R2, R185 ;  /* 0x000000b902397220 */ /* 0x000fe20000410000 */
[----:B------:R-:W-:Y:S03]  /*b1a0*/  MOV R178, R153 ;  /* 0x0000009900b27202 */ /* 0x000fe60000000f00 */
[----:B------:R1:W3:Y:S01]  /*b1b0*/  MUFU.EX2 R170, R44 ;  /* 0x0000002c00aa7308 */ /* 0x0002e20000000800 */
[--C-:B--2---:R-:W-:Y:S01]  /*b1c0*/  FFMA.FTZ R60, R150, UR4, -R88.reuse ;  /* 0x00000004963c7c23 */ /* 0x104fe20008010858 */
[----:B------:R-:W-:Y:S02]  /*b1d0*/  MOV R181, R159 ;  /* 0x0000009f00b57202 */ /* 0x000fe40000000f00 */
[----:B------:R-:W-:Y:S01]  /*b1e0*/  MOV R153, R139 ;  /* 0x0000008b00997202 */ /* 0x000fe20000000f00 */
[--C-:B------:R-:W-:Y:S01]  /*b1f0*/  FFMA.FTZ R139, R118, UR4, -R88.reuse ;  /* 0x00000004768b7c23 */ /* 0x100fe20008010858 */
[----:B------:R-:W-:Y:S01]  /*b200*/  MOV R158, R130 ;  /* 0x00000082009e7202 */ /* 0x000fe20000000f00 */
[--C-:B------:R-:W-:Y:S03]  /*b210*/  FFMA.FTZ R130, R94, UR4, -R88.reuse ;  /* 0x000000045e827c23 */ /* 0x100fe60008010858 */
[----:B------:R2:W3:Y:S01]  /*b220*/  MUFU.EX2 R177, R52 ;  /* 0x0000003400b17308 */ /* 0x0004e20000000800 */
[----:B------:R-:W-:Y:S01]  /*b230*/  MOV R159, R115 ;  /* 0x00000073009f7202 */ /* 0x000fe20000000f00 */
[--C-:B------:R-:W-:Y:S01]  /*b240*/  FFMA.FTZ R115, R202, UR4, -R88.reuse ;  /* 0x00000004ca737c23 */ /* 0x100fe20008010858 */
[----:B------:R-:W-:Y:S01]  /*b250*/  MOV R167, R103 ;  /* 0x0000006700a77202 */ /* 0x000fe20000000f00 */
[--C-:B------:R-:W-:Y:S06]  /*b260*/  FFMA.FTZ R103, R217, UR4, -R88.reuse ;  /* 0x00000004d9677c23 */ /* 0x100fec0008010858 */
[----:B------:R4:W-:Y:S01]  /*b270*/  MUFU.EX2 R150, R60 ;  /* 0x0000003c00967308 */ /* 0x0009e20000000800 */
[----:B-1----:R-:W-:Y:S01]  /*b280*/  FMUL.FTZ R44, R2, R180 ;  /* 0x000000b4022c7220 */ /* 0x002fe20000410000 */
[----:B------:R-:W-:Y:S02]  /*b290*/  MOV R180, R165 ;  /* 0x000000a500b47202 */ /* 0x000fe40000000f00 */
[----:B------:R-:W-:Y:S01]  /*b2a0*/  MOV R165, R144 ;  /* 0x0000009000a57202 */ /* 0x000fe20000000f00 */
[--C-:B------:R-:W-:Y:S03]  /*b2b0*/  FFMA.FTZ R144, R89, UR4, -R88.reuse ;  /* 0x0000000459907c23 */ /* 0x100fe60008010858 */
[-C--:B------:R-:W-:Y:S02]  /*b2c0*/  HMMA.16816.F32.BF16 R44, R64, R54.reuse, R44 ;  /* 0x00000036402c723c */ /* 0x080fe4000004182c */
[----:B------:R-:W-:Y:S01]  /*b2d0*/  MUFU.EX2 R202, R99 ;  /* 0x0000006300ca7308 */ /* 0x000fe20000000800 */
[----:B--2---:R-:W-:Y:S03]  /*b2e0*/  FMUL.FTZ R52, R68, R188 ;  /* 0x000000bc44347220 */ /* 0x004fe60000410000 */
[C---:B------:R-:W-:Y:S06]  /*b2f0*/  HMMA.16816.F32.BF16 R48, R76.reuse, R54, R48 ;  /* 0x000000364c30723c */ /* 0x040fec0000041830 */
[----:B------:R-:W-:Y:S01]  /*b300*/  MUFU.EX2 R188, R96 ;  /* 0x0000006000bc7308 */ /* 0x000fe20000000800 */
[----:B----4-:R-:W-:Y:S01]  /*b310*/  FFMA.FTZ R60, R155, UR4, -R88 ;  /* 0x000000049b3c7c23 */ /* 0x010fe20008010858 */
[----:B------:R-:W-:Y:S03]  /*b320*/  MOV R155, R148 ;  /* 0x00000094009b7202 */ /* 0x000fe60000000f00 */
[--C-:B------:R-:W-:Y:S01]  /*b330*/  FFMA.FTZ R54, R152, UR4, -R75.reuse ;  /* 0x0000000498367c23 */ /* 0x100fe2000801084b */
[C---:B------:R-:W-:Y:S04]  /*b340*/  FMUL.FTZ R55, R3.reuse, R191 ;  /* 0x000000bf03377220 */ /* 0x040fe80000410000 */
[----:B------:R1:W-:Y:S01]  /*b350*/  MUFU.EX2 R176, R54 ;  /* 0x0000003600b07308 */ /* 0x0003e20000000800 */
[----:B------:R-:W-:Y:S02]  /*b360*/  MOV R152, R138 ;  /* 0x0000008a00987202 */ /* 0x000fe40000000f00 */
[----:B------:R-:W-:Y:S01]  /*b370*/  MOV R138, R59 ;  /* 0x0000003b008a7202 */ /* 0x000fe20000000f00 */
[----:B------:R-:W-:Y:S01]  /*b380*/  FMUL.FTZ R59, R0, R187 ;  /* 0x000000bb003b7220 */ /* 0x000fe20000410000 */
[----:B------:R-:W-:Y:S01]  /*b390*/  MOV R148, R109 ;  /* 0x0000006d00947202 */ /* 0x000fe20000000f00 */
[--C-:B------:R-:W-:Y:S04]  /*b3a0*/  FFMA.FTZ R109, R208, UR4, -R75.reuse ;  /* 0x00000004d06d7c23 */ /* 0x100fe8000801084b */
[----:B------:R2:W-:Y:S10]  /*b3b0*/  MUFU.EX2 R248, R60 ;  /* 0x0000003c00f87308 */ /* 0x0005f40000000800 */
[----:B------:R-:W-:Y:S01]  /*b3c0*/  MUFU.EX2 R191, R100 ;  /* 0x0000006400bf7308 */ /* 0x000fe20000000800 */
[----:B-1----:R-:W-:Y:S07]  /*b3d0*/  FMUL.FTZ R54, R3, R190 ;  /* 0x000000be03367220 */ /* 0x002fee0000410000 */
[-C--:B------:R-:W-:Y:S02]  /*b3e0*/  HMMA.16816.F32.BF16 R52, R76, R80.reuse, R52 ;  /* 0x000000504c34723c */ /* 0x080fe40000041834 */
[----:B------:R-:W-:Y:S01]  /*b3f0*/  MUFU.EX2 R130, R130 ;  /* 0x0000008200827308 */ /* 0x000fe20000000800 */
[----:B--2---:R-:W-:Y:S01]  /*b400*/  FMUL.FTZ R60, R2, R192 ;  /* 0x000000c0023c7220 */ /* 0x004fe20000410000 */
[----:B------:R-:W-:Y:S01]  /*b410*/  MOV R192, R127 ;  /* 0x0000007f00c07202 */ /* 0x000fe20000000f00 */
[----:B------:R-:W-:Y:S01]  /*b420*/  FFMA.FTZ R127, R106, UR4, -R92 ;  /* 0x000000046a7f7c23 */ /* 0x000fe2000801085c */
[C---:B------:R-:W-:Y:S06]  /*b430*/  HMMA.16816.F32.BF16 R56, R64.reuse, R80, R56 ;  /* 0x000000504038723c */ /* 0x040fec0000041838 */
[----:B------:R-:W-:Y:S01]  /*b440*/  MUFU.EX2 R127, R127 ;  /* 0x0000007f007f7308 */ /* 0x000fe20000000800 */
[-C--:B------:R-:W-:Y:S04]  /*b450*/  HMMA.16816.F32.BF16 R60, R64, R82.reuse, R60 ;  /* 0x00000052403c723c */ /* 0x080fe8000004183c */
[--C-:B------:R-:W-:Y:S01]  /*b460*/  FFMA.FTZ R80, R154, UR4, -R75.reuse ;  /* 0x000000049a507c23 */ /* 0x100fe2000801084b */
[----:B------:R-:W-:Y:S01]  /*b470*/  MOV R154, R145 ;  /* 0x00000091009a7202 */ /* 0x000fe20000000f00 */
[--C-:B------:R-:W-:Y:S01]  /*b480*/  FFMA.FTZ R145, R85, UR4, -R75.reuse ;  /* 0x0000000455917c23 */ /* 0x100fe2000801084b */
[----:B------:R-:W-:Y:S02]  /*b490*/  FFMA.FTZ R75, R84, UR4, -R75 ;  /* 0x00000004544b7c23 */ /* 0x000fe4000801084b */
[----:B------:R1:W-:Y:S01]  /*b4a0*/  MUFU.EX2 R210, R80 ;  /* 0x0000005000d27308 */ /* 0x0003e20000000800 */
[----:B------:R-:W2:Y:S01]  /*b4b0*/  LDSM.16.MT88.4 R84, [R135+0x8800] ;  /* 0x008800008754783b */ /* 0x000ea20000004200 */
[--C-:B------:R-:W-:Y:S01]  /*b4c0*/  FFMA.FTZ R65, R172, UR4, -R88.reuse ;  /* 0x00000004ac417c23 */ /* 0x100fe20008010858 */
[----:B------:R-:W-:Y:S01]  /*b4d0*/  FFMA.FTZ R64, R171, UR4, -R88 ;  /* 0x00000004ab407c23 */ /* 0x000fe20008010858 */
[--C-:B------:R-:W-:Y:S01]  /*b4e0*/  FFMA.FTZ R66, R169, UR4, -R92.reuse ;  /* 0x00000004a9427c23 */ /* 0x100fe2000801085c */
[----:B------:R-:W-:Y:S01]  /*b4f0*/  MOV R172, R149 ;  /* 0x0000009500ac7202 */ /* 0x000fe20000000f00 */
[----:B------:R-:W-:Y:S01]  /*b500*/  FMUL.FTZ R67, R3, R199 ;  /* 0x000000c703437220 */ /* 0x000fe20000410000 */
[----:B------:R-:W-:Y:S03]  /*b510*/  MOV R183, R154 ;  /* 0x0000009a00b77202 */ /* 0x000fe60000000f00 */
[----:B------:R4:W-:Y:S01]  /*b520*/  MUFU.EX2 R208, R64 ;  /* 0x0000004000d07308 */ /* 0x0009e20000000800 */
[----:B------:R-:W-:Y:S02]  /*b530*/  F2FP.BF16.F32.PACK_AB R81, R222, R221 ;  /* 0x000000ddde51723e */ /* 0x000fe400000010ff */
[----:B------:R-:W-:Y:S02]  /*b540*/  MOV R169, R164 ;  /* 0x000000a400a97202 */ /* 0x000fe40000000f00 */
[----:B------:R-:W-:Y:S02]  /*b550*/  MOV R164, R155 ;  /* 0x0000009b00a47202 */ /* 0x000fe40000000f00 */
[----:B------:R-:W-:Y:S03]  /*b560*/  MOV R155, R143 ;  /* 0x0000008f009b7202 */ /* 0x000fe60000000f00 */
[----:B------:R2:W-:Y:S01]  /*b570*/  MUFU.EX2 R209, R65 ;  /* 0x0000004100d17308 */ /* 0x0005e20000000800 */
[----:B-1----:R-:W-:Y:S01]  /*b580*/  FFMA.FTZ R80, R168, UR4, -R92 ;  /* 0x00000004a8507c23 */ /* 0x002fe2000801085c */
[----:B------:R-:W-:Y:S01]  /*b590*/  MOV R168, R156 ;  /* 0x0000009c00a87202 */ /* 0x000fe20000000f00 */
[--C-:B------:R-:W-:Y:S01]  /*b5a0*/  FFMA.FTZ R143, R90, UR4, -R88.reuse ;  /* 0x000000045a8f7c23 */ /* 0x100fe20008010858 */
[----:B------:R-:W-:Y:S01]  /*b5b0*/  MOV R154, R133 ;  /* 0x00000085009a7202 */ /* 0x000fe20000000f00 */
[--C-:B------:R-:W-:Y:S01]  /*b5c0*/  FFMA.FTZ R133, R91, UR4, -R88.reuse ;  /* 0x000000045b857c23 */ /* 0x100fe20008010858 */
[----:B------:R-:W-:Y:S01]  /*b5d0*/  MOV R156, R108 ;  /* 0x0000006c009c7202 */ /* 0x000fe20000000f00 */
[--C-:B------:R-:W-:Y:S03]  /*b5e0*/  FFMA.FTZ R108, R216, UR4, -R88.reuse ;  /* 0x00000004d86c7c23 */ /* 0x100fe60008010858 */
[----:B------:R1:W-:Y:S01]  /*b5f0*/  MUFU.EX2 R203, R80 ;  /* 0x0000005000cb7308 */ /* 0x0003e20000000800 */
[C---:B----4-:R-:W-:Y:S01]  /*b600*/  FMUL.FTZ R64, R68.reuse, R196 ;  /* 0x000000c444407220 */ /* 0x050fe20000410000 */
[----:B------:R-:W-:Y:S01]  /*b610*/  MOV R171, R95 ;  /* 0x0000005f00ab7202 */ /* 0x000fe20000000f00 */
[----:B------:R-:W-:Y:S01]  /*b620*/  FFMA.FTZ R95, R245, UR4, -R88 ;  /* 0x00000004f55f7c23 */ /* 0x000fe20008010858 */
[--C-:B------:R-:W-:Y:S01]  /*b630*/  FFMA.FTZ R94, R155, UR4, -R93.reuse ;  /* 0x000000049b5e7c23 */ /* 0x100fe2000801085d */
[----:B------:R-:W4:Y:S01]  /*b640*/  LDSM.16.MT88.4 R88, [R226+0x8800] ;  /* 0x00880000e258783b */ /* 0x000f220000004200 */
[--C-:B------:R-:W-:Y:S01]  /*b650*/  FFMA.FTZ R112, R169, UR4, -R93.reuse ;  /* 0x00000004a9707c23 */ /* 0x100fe2000801085d */
[----:B---3--:R-:W-:Y:S03]  /*b660*/  MOV R245, R174 ;  /* 0x000000ae00f57202 */ /* 0x008fe60000000f00 */
[----:B------:R3:W-:Y:S01]  /*b670*/  MUFU.EX2 R149, R66 ;  /* 0x0000004200957308 */ /* 0x0007e20000000800 */
[----:B--2---:R-:W-:Y:S09]  /*b680*/  FMUL.FTZ R65, R68, R197 ;  /* 0x000000c544417220 */ /* 0x004ff20000410000 */
[----:B------:R2:W-:Y:S01]  /*b690*/  MUFU.EX2 R155, R94 ;  /* 0x0000005e009b7308 */ /* 0x0005e20000000800 */
[--C-:B-1----:R-:W-:Y:S01]  /*b6a0*/  FFMA.FTZ R80, R179, UR4, -R93.reuse ;  /* 0x00000004b3507c23 */ /* 0x102fe2000801085d */
[----:B------:R-:W-:Y:S02]  /*b6b0*/  MOV R179, R178 ;  /* 0x000000b200b37202 */ /* 0x000fe40000000f00 */
[----:B------:R-:W-:Y:S02]  /*b6c0*/  MOV R178, R183 ;  /* 0x000000b700b27202 */ /* 0x000fe40000000f00 */
[----:B------:R-:W-:Y:S02]  /*b6d0*/  MOV R183, R182 ;  /* 0x000000b600b77202 */ /* 0x000fe40000000f00 */
[----:B------:R-:W-:Y:S01]  /*b6e0*/  MOV R182, R181 ;  /* 0x000000b500b67202 */ /* 0x000fe20000000f00 */
[----:B---3--:R-:W-:Y:S01]  /*b6f0*/  FMUL.FTZ R66, R3, R198 ;  /* 0x000000c603427220 */ /* 0x008fe20000410000 */
[----:B------:R-:W-:Y:S01]  /*b700*/  MOV R181, R173 ;  /* 0x000000ad00b57202 */ /* 0x000fe20000000f00 */
[----:B------:R-:W-:Y:S01]  /*b710*/  MUFU.EX2 R190, R95 ;  /* 0x0000005f00be7308 */ /* 0x000fe20000000800 */
[----:B------:R-:W-:Y:S04]  /*b720*/  MOV R173, R148 ;  /* 0x0000009400ad7202 */ /* 0x000fe80000000f00 */
[----:B------:R-:W-:Y:S05]  /*b730*/  HMMA.16816.F32.BF16 R64, R76, R82, R64 ;  /* 0x000000524c40723c */ /* 0x000fea0000041840 */
[----:B------:R1:W-:Y:S01]  /*b740*/  MUFU.EX2 R148, R80 ;  /* 0x0000005000947308 */ /* 0x0003e20000000800 */
[--C-:B--2---:R-:W-:Y:S01]  /*b750*/  FFMA.FTZ R94, R152, UR4, -R93.reuse ;  /* 0x00000004985e7c23 */ /* 0x104fe2000801085d */
[----:B------:R-:W-:Y:S04]  /*b760*/  F2FP.BF16.F32.PACK_AB R76, R240, R243 ;  /* 0x000000f3f04c723e */ /* 0x000fe800000010ff */
[----:B------:R-:W-:Y:S04]  /*b770*/  F2FP.BF16.F32.PACK_AB R77, R239, R223 ;  /* 0x000000dfef4d723e */ /* 0x000fe800000010ff */
[----:B------:R2:W-:Y:S01]  /*b780*/  MUFU.EX2 R152, R94 ;  /* 0x0000005e00987308 */ /* 0x0005e20000000800 */
[----:B------:R-:W-:Y:S02]  /*b790*/  F2FP.BF16.F32.PACK_AB R78, R233, R237 ;  /* 0x000000ede94e723e */ /* 0x000fe400000010ff */
[----:B------:R-:W-:Y:S02]  /*b7a0*/  F2FP.BF16.F32.PACK_AB R79, R232, R236 ;  /* 0x000000ece84f723e */ /* 0x000fe400000010ff */
[----:B------:R-:W-:Y:S02]  /*b7b0*/  F2FP.BF16.F32.PACK_AB R82, R231, R235 ;  /* 0x000000ebe752723e */ /* 0x000fe400000010ff */
[----:B------:R-:W-:Y:S03]  /*b7c0*/  F2FP.BF16.F32.PACK_AB R83, R230, R234 ;  /* 0x000000eae653723e */ /* 0x000fe600000010ff */
[----:B------:R-:W-:Y:S01]  /*b7d0*/  MUFU.EX2 R169, R110 ;  /* 0x0000006e00a97308 */ /* 0x000fe20000000800 */
[----:B-1----:R-:W-:Y:S01]  /*b7e0*/  F2FP.BF16.F32.PACK_AB R80, R238, R252 ;  /* 0x000000fcee50723e */ /* 0x002fe200000010ff */
[-C--:B------:R-:W-:Y:S06]  /*b7f0*/  HMMA.16816.F32.BF16 R4, R76, R84.reuse, R4 ;  /* 0x000000544c04723c */ /* 0x080fec0000041804 */
[C---:B------:R-:W-:Y:S02]  /*b800*/  HMMA.16816.F32.BF16 R8, R80.reuse, R84, R8 ;  /* 0x000000545008723c */ /* 0x040fe40000041808 */
[----:B------:R-:W-:Y:S04]  /*b810*/  MUFU.EX2 R174, R104 ;  /* 0x0000006800ae7308 */ /* 0x000fe80000000800 */
[-C--:B------:R-:W-:Y:S06]  /*b820*/  HMMA.16816.F32.BF16 R12, R80, R86.reuse, R12 ;  /* 0x00000056500c723c */ /* 0x080fec000004180c */
[----:B------:R-:W-:Y:S01]  /*b830*/  MUFU.EX2 R104, R144 ;  /* 0x0000009000687308 */ /* 0x000fe20000000800 */
[--C-:B------:R-:W-:Y:S01]  /*b840*/  FFMA.FTZ R84, R179, UR4, -R92.reuse ;  /* 0x00000004b3547c23 */ /* 0x100fe2000801085c */
[C---:B------:R-:W-:Y:S04]  /*b850*/  HMMA.16816.F32.BF16 R16, R76.reuse, R86, R16 ;  /* 0x000000564c10723c */ /* 0x040fe80000041810 */
[----:B------:R-:W-:Y:S02]  /*b860*/  MOV R179, R178 ;  /* 0x000000b200b37202 */ /* 0x000fe40000000f00 */
[-C--:B----4-:R-:W-:Y:S02]  /*b870*/  HMMA.16816.F32.BF16 R20, R76, R88.reuse, R20 ;  /* 0x000000584c14723c */ /* 0x090fe40000041814 */
[----:B------:R-:W-:Y:S03]  /*b880*/  MUFU.EX2 R133, R133 ;  /* 0x0000008500857308 */ /* 0x000fe60000000800 */
[----:B------:R-:W-:Y:S01]  /*b890*/  MOV R178, R183 ;  /* 0x000000b700b27202 */ /* 0x000fe20000000f00 */
[C---:B------:R-:W-:Y:S05]  /*b8a0*/  HMMA.16816.F32.BF16 R24, R80.reuse, R88, R24 ;  /* 0x000000585018723c */ /* 0x040fea0000041818 */
[----:B------:R-:W-:Y:S01]  /*b8b0*/  MOV R183, R182 ;  /* 0x000000b600b77202 */ /* 0x000fe20000000f00 */
[-C--:B------:R-:W-:Y:S05]  /*b8c0*/  HMMA.16816.F32.BF16 R28, R80, R90.reuse, R28 ;  /* 0x0000005a501c723c */ /* 0x080fea000004181c */
[----:B------:R-:W-:Y:S01]  /*b8d0*/  MOV R182, R181 ;  /* 0x000000b500b67202 */ /* 0x000fe20000000f00 */
[C---:B------:R-:W-:Y:S05]  /*b8e0*/  HMMA.16816.F32.BF16 R32, R76.reuse, R90, R32 ;  /* 0x0000005a4c20723c */ /* 0x040fea0000041820 */
[----:B------:R-:W-:Y:S01]  /*b8f0*/  MOV R181, R173 ;  /* 0x000000ad00b57202 */ /* 0x000fe20000000f00 */
[--C-:B--2---:R-:W-:Y:S01]  /*b900*/  FFMA.FTZ R94, R179, UR4, -R93.reuse ;  /* 0x00000004b35e7c23 */ /* 0x104fe2000801085d */
[----:B------:R-:W-:Y:S04]  /*b910*/  MOV R173, R172 ;  /* 0x000000ac00ad7202 */ /* 0x000fe80000000f00 */
[----:B------:R-:W-:Y:S02]  /*b920*/  MOV R172, R171 ;  /* 0x000000ab00ac7202 */ /* 0x000fe40000000f00 */
[----:B------:R-:W-:Y:S02]  /*b930*/  MOV R171, R163 ;  /* 0x000000a300ab7202 */ /* 0x000fe40000000f00 */
[----:B------:R-:W-:Y:S02]  /*b940*/  MOV R163, R167 ;  /* 0x000000a700a37202 */ /* 0x000fe40000000f00 */
[----:B------:R-:W-:Y:S02]  /*b950*/  MOV R167, R166 ;  /* 0x000000a600a77202 */ /* 0x000fe40000000f00 */
[----:B------:R-:W-:Y:S02]  /*b960*/  MOV R166, R159 ;  /* 0x0000009f00a67202 */ /* 0x000fe40000000f00 */
[----:B------:R-:W-:Y:S02]  /*b970*/  MOV R159, R158 ;  /* 0x0000009e009f7202 */ /* 0x000fe40000000f00 */
[----:B------:R-:W-:Y:S02]  /*b980*/  MOV R158, R154 ;  /* 0x0000009a009e7202 */ /* 0x000fe40000000f00 */
[----:B------:R1:W-:Y:S01]  /*b990*/  MUFU.EX2 R154, R84 ;  /* 0x00000054009a7308 */ /* 0x0003e20000000800 */
[----:B------:R-:W-:Y:S02]  /*b9a0*/  MOV R186, R178 ;  /* 0x000000b200ba7202 */ /* 0x000fe40000000f00 */
[----:B------:R-:W-:Y:S02]  /*b9b0*/  MOV R185, R183 ;  /* 0x000000b700b97202 */ /* 0x000fe40000000f00 */
[----:B------:R-:W-:Y:S01]  /*b9c0*/  MOV R179, R181 ;  /* 0x000000b500b37202 */ /* 0x000fe20000000f00 */
[--C-:B------:R-:W-:Y:S01]  /*b9d0*/  FFMA.FTZ R88, R186, UR4, -R92.reuse ;  /* 0x00000004ba587c23 */ /* 0x100fe2000801085c */
[----:B------:R-:W-:Y:S02]  /*b9e0*/  MOV R186, R185 ;  /* 0x000000b900ba7202 */ /* 0x000fe40000000f00 */
[----:B------:R-:W-:Y:S02]  /*b9f0*/  MOV R185, R157 ;  /* 0x0000009d00b97202 */ /* 0x000fe40000000f00 */
[----:B------:R2:W-:Y:S01]  /*ba00*/  MUFU.EX2 R157, R88 ;  /* 0x00000058009d7308 */ /* 0x0005e20000000800 */
[----:B------:R-:W-:Y:S02]  /*ba10*/  MOV R181, R173 ;  /* 0x000000ad00b57202 */ /* 0x000fe40000000f00 */
[----:B------:R-:W-:Y:S02]  /*ba20*/  MOV R173, R172 ;  /* 0x000000ac00ad7202 */ /* 0x000fe40000000f00 */
[----:B------:R-:W-:Y:S01]  /*ba30*/  MOV R172, R163 ;  /* 0x000000a300ac7202 */ /* 0x000fe20000000f00 */
[--C-:B-1----:R-:W-:Y:S01]  /*ba40*/  FFMA.FTZ R84, R153, UR4, -R92.reuse ;  /* 0x0000000499547c23 */ /* 0x102fe2000801085c */
[----:B------:R-:W-:Y:S03]  /*ba50*/  MOV R163, R167 ;  /* 0x000000a700a37202 */ /* 0x000fe60000000f00 */
[----:B------:R1:W-:Y:S01]  /*ba60*/  MUFU.EX2 R167, R101 ;  /* 0x0000006500a77308 */ /* 0x0003e20000000800 */
[----:B------:R-:W-:Y:S02]  /*ba70*/  MOV R178, R159 ;  /* 0x0000009f00b27202 */ /* 0x000fe40000000f00 */
[----:B------:R-:W-:Y:S02]  /*ba80*/  MOV R184, R182 ;  /* 0x000000b600b87202 */ /* 0x000fe40000000f00 */
[----:B------:R-:W-:Y:S02]  /*ba90*/  MOV R183, R158 ;  /* 0x0000009e00b77202 */ /* 0x000fe40000000f00 */
[----:B------:R-:W-:Y:S03]  /*baa0*/  MOV R182, R166 ;  /* 0x000000a600b67202 */ /* 0x000fe60000000f00 */
[----:B------:R3:W-:Y:S01]  /*bab0*/  MUFU.EX2 R153, R84 ;  /* 0x0000005400997308 */ /* 0x0007e20000000800 */
[----:B--2---:R-:W-:Y:S09]  /*bac0*/  LDSM.16.MT88.4 R88, [R225+0x8800] ;  /* 0x00880000e158783b */ /* 0x004ff20000004200 */
[----:B------:R2:W-:Y:S01]  /*bad0*/  MUFU.EX2 R159, R94 ;  /* 0x0000005e009f7308 */ /* 0x0005e20000000800 */
[----:B-1----:R-:W4:Y:S04]  /*bae0*/  LDL.LU R101, [R1+0x3c] ;  /* 0x00003c0001657983 */ /* 0x002f280000300800 */
[----:B------:R-:W4:Y:S05]  /*baf0*/  LDL.LU R100, [R1+0x40] ;  /* 0x0000400001647983 */ /* 0x000f2a0000300800 */
[----:B------:R1:W-:Y:S01]  /*bb00*/  MUFU.EX2 R158, R97 ;  /* 0x00000061009e7308 */ /* 0x0003e20000000800 */
[----:B---3--:R-:W3:Y:S09]  /*bb10*/  LDSM.16.MT88.4 R84, [R224+0x8800] ;  /* 0x00880000e054783b */ /* 0x008ef20000004200 */
[----:B------:R-:W-:Y:S01]  /*bb20*/  MUFU.EX2 R166, R102 ;  /* 0x0000006600a67308 */ /* 0x000fe20000000800 */
[--C-:B--2---:R-:W-:Y:S01]  /*bb30*/  FFMA.FTZ R94, R184, UR4, -R92.reuse ;  /* 0x00000004b85e7c23 */ /* 0x104fe2000801085c */
[----:B------:R-:W-:Y:S02]  /*bb40*/  MOV R184, R179 ;  /* 0x000000b300b87202 */ /* 0x000fe40000000f00 */
[----:B------:R-:W-:Y:S06]  /*bb50*/  MOV R179, R165 ;  /* 0x000000a500b37202 */ /* 0x000fec0000000f00 */
[----:B------:R2:W-:Y:S01]  /*bb60*/  MUFU.EX2 R165, R94 ;  /* 0x0000005e00a57308 */ /* 0x0005e20000000800 */
[----:B-1----:R-:W-:Y:S01]  /*bb70*/  LDSM.16.MT88.4 R96, [R224+0x9000] ;  /* 0x00900000e060783b */ /* 0x002fe20000004200 */
[--C-:B--2---:R-:W-:Y:S01]  /*bb80*/  FFMA.FTZ R94, R173, UR4, -R93.reuse ;  /* 0x00000004ad5e7c23 */ /* 0x104fe2000801085d */
[----:B------:R-:W-:Y:S02]  /*bb90*/  MOV R173, R172 ;  /* 0x000000ac00ad7202 */ /* 0x000fe40000000f00 */
[----:B------:R-:W-:Y:S05]  /*bba0*/  MOV R172, R156 ;  /* 0x0000009c00ac7202 */ /* 0x000fea0000000f00 */
[----:B------:R1:W-:Y:S01]  /*bbb0*/  MUFU.EX2 R156, R94 ;  /* 0x0000005e009c7308 */ /* 0x0003e20000000800 */
[----:B------:R-:W-:Y:S01]  /*bbc0*/  MOV R251, R172 ;  /* 0x000000ac00fb7202 */ /* 0x000fe20000000f00 */
[-C--:B---3--:R-:W-:Y:S06]  /*bbd0*/  HMMA.16816.F32.BF16 R36, R76, R84.reuse, R36 ;  /* 0x000000544c24723c */ /* 0x088fec0000041824 */
[C---:B------:R-:W-:Y:S06]  /*bbe0*/  HMMA.16816.F32.BF16 R40, R80.reuse, R84, R40 ;  /* 0x000000545028723c */ /* 0x040fec0000041828 */
[-C--:B------:R-:W-:Y:S05]  /*bbf0*/  HMMA.16816.F32.BF16 R44, R80, R86.reuse, R44 ;  /* 0x00000056502c723c */ /* 0x080fea000004182c */
[--C-:B------:R-:W-:Y:S01]  /*bc00*/  FFMA.FTZ R84, R186, UR4, -R92.reuse ;  /* 0x00000004ba547c23 */ /* 0x100fe2000801085c */
[C---:B------:R-:W-:Y:S03]  /*bc10*/  HMMA.16816.F32.BF16 R48, R76.reuse, R86, R48 ;  /* 0x000000564c30723c */ /* 0x040fe60000041830 */
[----:B------:R2:W-:Y:S02]  /*bc20*/  MUFU.EX2 R186, R84 ;  /* 0x0000005400ba7308 */ /* 0x0005e40000000800 */
[--C-:B-1----:R-:W-:Y:S01]  /*bc30*/  FFMA.FTZ R94, R178, UR4, -R93.reuse ;  /* 0x00000004b25e7c23 */ /* 0x102fe2000801085d */
[-C--:B------:R-:W-:Y:S05]  /*bc40*/  HMMA.16816.F32.BF16 R52, R76, R88.reuse, R52 ;  /* 0x000000584c34723c */ /* 0x080fea0000041834 */
[--C-:B------:R-:W-:Y:S01]  /*bc50*/  FFMA.FTZ R85, R179, UR4, -R93.reuse ;  /* 0x00000004b3557c23 */ /* 0x100fe2000801085d */
[C---:B------:R-:W-:Y:S01]  /*bc60*/  HMMA.16816.F32.BF16 R56, R80.reuse, R88, R56 ;  /* 0x000000585038723c */ /* 0x040fe20000041838 */
[----:B------:R-:W3:Y:S04]  /*bc70*/  LDL.LU R89, [R1+0x44] ;  /* 0x0000440001597983 */ /* 0x000ee80000300800 */
[----:B------:R-:W-:Y:S01]  /*bc80*/  MOV R178, R183 ;  /* 0x000000b700b27202 */ /* 0x000fe20000000f00 */
[-C--:B------:R-:W-:Y:S05]  /*bc90*/  HMMA.16816.F32.BF16 R60, R80, R90.reuse, R60 ;  /* 0x0000005a503c723c */ /* 0x080fea000004183c */
[--C-:B--2---:R-:W-:Y:S01]  /*bca0*/  FFMA.FTZ R84, R185, UR4, -R92.reuse ;  /* 0x00000004b9547c23 */ /* 0x104fe2000801085c */
[----:B------:R-:W-:Y:S03]  /*bcb0*/  HMMA.16816.F32.BF16 R64, R76, R90, R64 ;  /* 0x0000005a4c40723c */ /* 0x000fe60000041840 */
[----:B------:R1:W-:Y:S02]  /*bcc0*/  MUFU.EX2 R187, R84 ;  /* 0x0000005400bb7308 */ /* 0x0003e40000000800 */
[----:B------:R-:W-:Y:S01]  /*bcd0*/  MOV R183, R182 ;  /* 0x000000b600b77202 */ /* 0x000fe20000000f00 */
[--C-:B------:R-:W-:Y:S01]  /*bce0*/  FFMA.FTZ R117, R178, UR4, -R92.reuse ;  /* 0x00000004b2757c23 */ /* 0x100fe2000801085c */
[----:B------:R-:W-:Y:S04]  /*bcf0*/  MOV R182, R181 ;  /* 0x000000b500b67202 */ /* 0x000fe80000000f00 */
[----:B------:R-:W-:Y:S02]  /*bd00*/  MOV R181, R180 ;  /* 0x000000b400b57202 */ /* 0x000fe40000000f00 */
[----:B------:R-:W-:Y:S01]  /*bd10*/  MUFU.EX2 R117, R117 ;  /* 0x0000007500757308 */ /* 0x000fe20000000800 */
[----:B------:R-:W-:Y:S02]  /*bd20*/  MOV R180, R170 ;  /* 0x000000aa00b47202 */ /* 0x000fe40000000f00 */
[----:B------:R-:W-:Y:S02]  /*bd30*/  MOV R170, R168 ;  /* 0x000000a800aa7202 */ /* 0x000fe40000000f00 */
[----:B------:R-:W-:Y:S02]  /*bd40*/  MOV R185, R173 ;  /* 0x000000ad00b97202 */ /* 0x000fe40000000f00 */
[----:B------:R-:W-:Y:S01]  /*bd50*/  MOV R173, R171 ;  /* 0x000000ab00ad7202 */ /* 0x000fe20000000f00 */
[--C-:B-1----:R-:W-:Y:S01]  /*bd60*/  FFMA.FTZ R84, R184, UR4, -R93.reuse ;  /* 0x00000004b8547c23 */ /* 0x102fe2000801085d */
[--C-:B------:R-:W-:Y:S01]  /*bd70*/  FFMA.FTZ R119, R170, UR4, -R92.reuse ;  /* 0x00000004aa777c23 */ /* 0x100fe2000801085c */
[----:B------:R-:W-:Y:S01]  /*bd80*/  MOV R184, R183 ;  /* 0x000000b700b87202 */ /* 0x000fe20000000f00 */
[----:B------:R-:W-:Y:S01]  /*bd90*/  MUFU.EX2 R170, R85 ;  /* 0x0000005500aa7308 */ /* 0x000fe20000000800 */
[----:B------:R-:W-:Y:S01]  /*bda0*/  MOV R183, R181 ;  /* 0x000000b500b77202 */ /* 0x000fe20000000f00 */
[--C-:B------:R-:W-:Y:S01]  /*bdb0*/  FFMA.FTZ R88, R185, UR4, -R93.reuse ;  /* 0x00000004b9587c23 */ /* 0x100fe2000801085d */
[----:B------:R-:W-:Y:S02]  /*bdc0*/  MOV R168, R164 ;  /* 0x000000a400a87202 */ /* 0x000fe40000000f00 */
[----:B------:R-:W-:Y:S01]  /*bdd0*/  MOV R178, R182 ;  /* 0x000000b600b27202 */ /* 0x000fe20000000f00 */
[--C-:B------:R-:W-:Y:S01]  /*bde0*/  FFMA.FTZ R106, R183, UR4, -R93.reuse ;  /* 0x00000004b76a7c23 */ /* 0x100fe2000801085d */
[----:B------:R-:W-:Y:S03]  /*bdf0*/  MOV R181, R175 ;  /* 0x000000af00b57202 */ /* 0x000fe60000000f00 */
[----:B------:R1:W-:Y:S01]  /*be00*/  MUFU.EX2 R171, R84 ;  /* 0x0000005400ab7308 */ /* 0x0003e20000000800 */
[----:B------:R-:W-:Y:S02]  /*be10*/  MOV R182, R180 ;  /* 0x000000b400b67202 */ /* 0x000fe40000000f00 */
[----:B------:R-:W-:Y:S02]  /*be20*/  MOV R175, R138 ;  /* 0x0000008a00af7202 */ /* 0x000fe40000000f00 */
[----:B------:R-:W-:Y:S02]  /*be30*/  MOV R180, R168 ;  /* 0x000000a800b47202 */ /* 0x000fe40000000f00 */
[----:B------:R-:W-:Y:S03]  /*be40*/  MOV R138, R136 ;  /* 0x00000088008a7202 */ /* 0x000fe60000000f00 */
[----:B------:R2:W-:Y:S01]  /*be50*/  MUFU.EX2 R183, R109 ;  /* 0x0000006d00b77308 */ /* 0x0005e20000000800 */
[----:B------:R-:W-:Y:S01]  /*be60*/  MOV R168, R137 ;  /* 0x0000008900a87202 */ /* 0x000fe20000000f00 */
[--C-:B------:R-:W-:Y:S01]  /*be70*/  FFMA.FTZ R136, R121, UR4, -R92.reuse ;  /* 0x0000000479887c23 */ /* 0x100fe2000801085c */
[----:B------:R-:W-:Y:S01]  /*be80*/  MOV R179, R134 ;  /* 0x0000008600b37202 */ /* 0x000fe20000000f00 */
[--C-:B------:R-:W-:Y:S01]  /*be90*/  FFMA.FTZ R134, R120, UR4, -R92.reuse ;  /* 0x0000000478867c23 */ /* 0x100fe2000801085c */
[----:B------:R-:W-:Y:S01]  /*bea0*/  FFMA.FTZ R137, R124, UR4, -R92 ;  /* 0x000000047c897c23 */ /* 0x000fe2000801085c */
[--C-:B------:R-:W-:Y:S01]  /*beb0*/  FFMA.FTZ R121, R138, UR4, -R93.reuse ;  /* 0x000000048a797c23 */ /* 0x100fe2000801085d */
[--C-:B------:R-:W-:Y:S03]  /*bec0*/  FFMA.FTZ R110, R180, UR4, -R93.reuse ;  /* 0x00000004b46e7c23 */ /* 0x100fe6000801085d */
[----:B------:R2:W-:Y:S01]  /*bed0*/  MUFU.EX2 R164, R94 ;  /* 0x0000005e00a47308 */ /* 0x0005e20000000800 */
[----:B-1----:R-:W1:Y:S01]  /*bee0*/  LDSM.16.MT88.4 R84, [R135+0x9000] ;  /* 0x009000008754783b */ /* 0x002e620000004200 */
[--C-:B------:R-:W-:Y:S01]  /*bef0*/  FFMA.FTZ R118, R175, UR4, -R93.reuse ;  /* 0x00000004af767c23 */ /* 0x100fe2000801085d */
[--C-:B------:R-:W-:Y:S01]  /*bf00*/  FFMA.FTZ R120, R168, UR4, -R93.reuse ;  /* 0x00000004a8787c23 */ /* 0x100fe2000801085d */
[--C-:B------:R-:W-:Y:S01]  /*bf10*/  FFMA.FTZ R124, R212, UR4, -R93.reuse ;  /* 0x00000004d47c7c23 */ /* 0x100fe2000801085d */
[--C-:B------:R-:W-:Y:S01]  /*bf20*/  FFMA.FTZ R138, R69, UR4, -R93.reuse ;  /* 0x00000004458a7c23 */ /* 0x100fe2000801085d */
[----:B------:R-:W-:Y:S02]  /*bf30*/  MOV R195, R184 ;  /* 0x000000b800c37202 */ /* 0x000fe40000000f00 */
[----:B------:R-:W-:Y:S01]  /*bf40*/  MOV R194, R178 ;  /* 0x000000b200c27202 */ /* 0x000fe20000000f00 */
[----:B--2---:R-:W-:Y:S01]  /*bf50*/  FFMA.FTZ R109, R70, UR4, -R93 ;  /* 0x00000004466d7c23 */ /* 0x004fe2000801085d */
[----:B------:R-:W-:Y:S01]  /*bf60*/  F2FP.BF16.F32.PACK_AB R76, R227, R229 ;  /* 0x000000e5e34c723e */ /* 0x000fe200000010ff */
[----:B------:R-:W-:Y:S01]  /*bf70*/  MUFU.EX2 R168, R103 ;  /* 0x0000006700a87308 */ /* 0x000fe20000000800 */
[----:B------:R-:W-:Y:S02]  /*bf80*/  F2FP.BF16.F32.PACK_AB R77, R195, R146 ;  /* 0x00000092c34d723e */ /* 0x000fe400000010ff */
[----:B------:R-:W-:Y:S02]  /*bf90*/  F2FP.BF16.F32.PACK_AB R78, R192, R163 ;  /* 0x000000a3c04e723e */ /* 0x000fe400000010ff */
[----:B------:R-:W-:Y:S01]  /*bfa0*/  F2FP.BF16.F32.PACK_AB R79, R179, R194 ;  /* 0x000000c2b34f723e */ /* 0x000fe200000010ff */
[----:B------:R-:W2:Y:S01]  /*bfb0*/  LDSM.16.MT88.4 R92, [R226+0x9000] ;  /* 0x00900000e25c783b */ /* 0x000ea20000004200 */
[----:B------:R-:W-:Y:S03]  /*bfc0*/  MOV R178, R182 ;  /* 0x000000b600b27202 */ /* 0x000fe60000000f00 */
[----:B------:R-:W-:Y:S01]  /*bfd0*/  MUFU.EX2 R172, R88 ;  /* 0x0000005800ac7308 */ /* 0x000fe20000000800 */
[----:B------:R-:W-:Y:S02]  /*bfe0*/  MOV R193, R181 ;  /* 0x000000b500c17202 */ /* 0x000fe40000000f00 */
[----:B------:R-:W-:Y:S02]  /*bff0*/  F2FP.BF16.F32.PACK_AB R80, R162, R228 ;  /* 0x000000e4a250723e */ /* 0x000fe400000010ff */
[----:B------:R-:W-:Y:S02]  /*c000*/  F2FP.BF16.F32.PACK_AB R81, R160, R161 ;  /* 0x000000a1a051723e */ /* 0x000fe400000010ff */
[----:B------:R-:W-:Y:S03]  /*c010*/  F2FP.BF16.F32.PACK_AB R82, R178, R193 ;  /* 0x000000c1b252723e */ /* 0x000fe600000010ff */
[----:B------:R-:W-:Y:S01]  /*c020*/  MUFU.EX2 R175, R108 ;  /* 0x0000006c00af7308 */ /* 0x000fe20000000800 */
[----:B------:R-:W-:Y:S02]  /*c030*/  F2FP.BF16.F32.PACK_AB R83, R177, R151 ;  /* 0x00000097b153723e */ /* 0x000fe400000010ff */
[----:B------:R-:W-:Y:S07]  /*c040*/  MOV R244, R173 ;  /* 0x000000ad00f47202 */ /* 0x000fee0000000f00 */
[----:B------:R-:W-:Y:S01]  /*c050*/  MUFU.EX2 R108, R140 ;  /* 0x0000008c006c7308 */ /* 0x000fe20000000800 */
[-C--:B-1----:R-:W-:Y:S09]  /*c060*/  HMMA.16816.F32.BF16 R4, R76, R84.reuse, R4 ;  /* 0x000000544c04723c */ /* 0x082ff20000041804 */
[----:B------:R-:W-:Y:S01]  /*c070*/  MUFU.EX2 R182, R113 ;  /* 0x0000007100b67308 */ /* 0x000fe20000000800 */
[C---:B------:R-:W-:Y:S09]  /*c080*/  HMMA.16816.F32.BF16 R8, R80.reuse, R84, R8 ;  /* 0x000000545008723c */ /* 0x040ff20000041808 */
[----:B------:R-:W-:Y:S01]  /*c090*/  MUFU.EX2 R185, R116 ;  /* 0x0000007400b97308 */ /* 0x000fe20000000800 */
[-C--:B------:R-:W-:Y:S06]  /*c0a0*/  HMMA.16816.F32.BF16 R12, R80, R86.reuse, R12 ;  /* 0x00000056500c723c */ /* 0x080fec000004180c */
[C---:B------:R-:W-:Y:S01]  /*c0b0*/  HMMA.16816.F32.BF16 R16, R76.reuse, R86, R16 ;  /* 0x000000564c10723c */ /* 0x040fe20000041810 */
[----:B------:R-:W-:Y:S02]  /*c0c0*/  LDSM.16.MT88.4 R84, [R135+0x9800] ;  /* 0x009800008754783b */ /* 0x000fe40000004200 */
[----:B------:R-:W-:Y:S03]  /*c0d0*/  MUFU.EX2 R116, R107 ;  /* 0x0000006b00747308 */ /* 0x000fe60000000800 */
[-C--:B--2---:R-:W-:Y:S07]  /*c0e0*/  HMMA.16816.F32.BF16 R20, R76, R92.reuse, R20 ;  /* 0x0000005c4c14723c */ /* 0x084fee0000041814 */
[----:B------:R-:W-:Y:S01]  /*c0f0*/  MUFU.EX2 R107, R145 ;  /* 0x00000091006b7308 */ /* 0x000fe20000000800 */
[C---:B------:R-:W-:Y:S06]  /*c100*/  HMMA.16816.F32.BF16 R24, R80.reuse, R92, R24 ;  /* 0x0000005c5018723c */ /* 0x040fec0000041818 */
[-C--:B------:R-:W-:Y:S03]  /*c110*/  HMMA.16816.F32.BF16 R28, R80, R94.reuse, R28 ;  /* 0x0000005e501c723c */ /* 0x080fe6000004181c */
[----:B------:R-:W-:Y:S03]  /*c120*/  MUFU.EX2 R181, R114 ;  /* 0x0000007200b57308 */ /* 0x000fe60000000800 */
[C---:B------:R-:W-:Y:S01]  /*c130*/  HMMA.16816.F32.BF16 R32, R76.reuse, R94, R32 ;  /* 0x0000005e4c20723c */ /* 0x040fe20000041820 */
[----:B------:R-:W-:Y:S06]  /*c140*/  LDSM.16.MT88.4 R92, [R224+0x9800] ;  /* 0x00980000e05c783b */ /* 0x000fec0000004200 */
[----:B------:R-:W-:Y:S01]  /*c150*/  MUFU.EX2 R184, R115 ;  /* 0x0000007300b87308 */ /* 0x000fe20000000800 */
[-C--:B------:R-:W-:Y:S09]  /*c160*/  HMMA.16816.F32.BF16 R36, R76, R96.reuse, R36 ;  /* 0x000000604c24723c */ /* 0x080ff20000041824 */
[----:B------:R-:W-:Y:S01]  /*c170*/  MUFU.EX2 R173, R105 ;  /* 0x0000006900ad7308 */ /* 0x000fe20000000800 */
[C---:B------:R-:W-:Y:S06]  /*c180*/  HMMA.16816.F32.BF16 R40, R80.reuse, R96, R40 ;  /* 0x000000605028723c */ /* 0x040fec0000041828 */
[-C--:B------:R-:W-:Y:S03]  /*c190*/  HMMA.16816.F32.BF16 R44, R80, R98.reuse, R44 ;  /* 0x00000062502c723c */ /* 0x080fe6000004182c */
[----:B------:R-:W1:Y:S03]  /*c1a0*/  MUFU.EX2 R105, R143 ;  /* 0x0000008f00697308 */ /* 0x000e660000000800 */
[C---:B------:R-:W-:Y:S01]  /*c1b0*/  HMMA.16816.F32.BF16 R48, R76.reuse, R98, R48 ;  /* 0x000000624c30723c */ /* 0x040fe20000041830 */
[----:B------:R-:W-:Y:S06]  /*c1c0*/  LDSM.16.MT88.4 R96, [R225+0x9800] ;  /* 0x00980000e160783b */ /* 0x000fec0000004200 */
[----:B------:R-:W-:Y:S10]  /*c1d0*/  MUFU.EX2 R180, R106 ;  /* 0x0000006a00b47308 */ /* 0x000ff40000000800 */
[----:B------:R-:W2:Y:S01]  /*c1e0*/  MUFU.EX2 R106, R75 ;  /* 0x0000004b006a7308 */ /* 0x000ea20000000800 */
[----:B-1----:R-:W-:Y:S09]  /*c1f0*/  F2FP.BF16.F32.PACK_AB R199, R104, R105 ;  /* 0x0000006968c7723e */ /* 0x002ff200000010ff */
[----:B------:R-:W-:Y:S10]  /*c200*/  MUFU.EX2 R75, R138 ;  /* 0x0000008a004b7308 */ /* 0x000ff40000000800 */
[----:B------:R-:W-:Y:S01]  /*c210*/  MUFU.EX2 R115, R111 ;  /* 0x0000006f00737308 */ /* 0x000fe20000000800 */
[----:B--2---:R-:W-:Y:S09]  /*c220*/  F2FP.BF16.F32.PACK_AB R198, R106, R107 ;  /* 0x0000006b6ac6723e */ /* 0x004ff200000010ff */
[----:B------:R-:W-:Y:S10]  /*c230*/  MUFU.EX2 R111, R142 ;  /* 0x0000008e006f7308 */ /* 0x000ff40000000800 */
[----:B------:R-:W-:Y:S10]  /*c240*/  MUFU.EX2 R114, R112 ;  /* 0x0000007000727308 */ /* 0x000ff40000000800 */
[----:B------:R-:W1:Y:S01]  /*c250*/  MUFU.EX2 R112, R141 ;  /* 0x0000008d00707308 */ /* 0x000e620000000800 */
[----:B----4-:R-:W-:Y:S09]  /*c260*/  FFMA.FTZ R68, R68, R101, R206 ;  /* 0x0000006544447223 */ /* 0x010ff200000100ce */
[----:B------:R-:W-:Y:S01]  /*c270*/  MUFU.EX2 R113, R110 ;  /* 0x0000006e00717308 */ /* 0x000fe20000000800 */
[----:B------:R-:W-:Y:S01]  /*c280*/  FFMA.FTZ R70, R3, R100, R205 ;  /* 0x0000006403467223 */ /* 0x000fe200000100cd */
[----:B------:R-:W-:Y:S01]  /*c290*/  FADD.FTZ R3, R247, R68 ;  /* 0x00000044f7037221 */ /* 0x000fe20000010000 */
[----:B------:R-:W2:Y:S03]  /*c2a0*/  LDSM.16.MT88.4 R100, [R225+0x9000] ;  /* 0x00900000e164783b */ /* 0x000ea60000004200 */
[----:B------:R-:W-:Y:S04]  /*c2b0*/  FADD.FTZ R3, R220, R3 ;  /* 0x00000003dc037221 */ /* 0x000fe80000010000 */
[----:B------:R-:W4:Y:S01]  /*c2c0*/  MUFU.EX2 R110, R139 ;  /* 0x0000008b006e7308 */ /* 0x000f220000000800 */
[----:B-1----:R-:W-:Y:S01]  /*c2d0*/  F2FP.BF16.F32.PACK_AB R196, R111, R112 ;  /* 0x000000706fc4723e */ /* 0x002fe200000010ff */
[----:B------:R-:W-:Y:S08]  /*c2e0*/  FADD.FTZ R3, R244, R3 ;  /* 0x00000003f4037221 */ /* 0x000ff00000010000 */
[----:B------:R-:W1:Y:S10]  /*c2f0*/  MUFU.EX2 R119, R119 ;  /* 0x0000007700777308 */ /* 0x000e740000000800 */
[----:B------:R-:W-:Y:S01]  /*c300*/  MUFU.EX2 R118, R118 ;  /* 0x0000007600767308 */ /* 0x000fe20000000800 */
[----:B----4-:R-:W-:Y:S09]  /*c310*/  F2FP.BF16.F32.PACK_AB R197, R108, R110 ;  /* 0x0000006e6cc5723e */ /* 0x010ff200000010ff */
[----:B------:R-:W4:Y:S10]  /*c320*/  MUFU.EX2 R120, R120 ;  /* 0x0000007800787308 */ /* 0x000f340000000800 */
[----:B------:R-:W-:Y:S01]  /*c330*/  MUFU.EX2 R121, R121 ;  /* 0x0000007900797308 */ /* 0x000fe20000000800 */
[-C--:B--2---:R-:W-:Y:S09]  /*c340*/  HMMA.16816.F32.BF16 R52, R76, R100.reuse, R52 ;  /* 0x000000644c34723c */ /* 0x084ff20000041834 */
[----:B------:R-:W2:Y:S01]  /*c350*/  MUFU.EX2 R124, R124 ;  /* 0x0000007c007c7308 */ /* 0x000ea20000000800 */
[C---:B------:R-:W-:Y:S06]  /*c360*/  HMMA.16816.F32.BF16 R56, R80.reuse, R100, R56 ;  /* 0x000000645038723c */ /* 0x040fec0000041838 */
[-C--:B------:R-:W-:Y:S06]  /*c370*/  HMMA.16816.F32.BF16 R60, R80, R102.reuse, R60 ;  /* 0x00000066503c723c */ /* 0x080fec000004183c */
[----:B------:R-:W-:Y:S01]  /*c380*/  HMMA.16816.F32.BF16 R64, R76, R102, R64 ;  /* 0x000000664c40723c */ /* 0x000fe20000041840 */
[----:B------:R-:W-:Y:S04]  /*c390*/  LDSM.16.MT88.4 R100, [R225+0xa000] ;  /* 0x00a00000e164783b */ /* 0x000fe80000004200 */
[----:B------:R-:W-:Y:S02]  /*c3a0*/  F2FP.BF16.F32.PACK_AB R80, R203, R149 ;  /* 0x00000095cb50723e */ /* 0x000fe400000010ff */
[----:B------:R-:W-:Y:S04]  /*c3b0*/  F2FP.BF16.F32.PACK_AB R76, R245, R176 ;  /* 0x000000b0f54c723e */ /* 0x000fe800000010ff */
[----:B------:R-:W-:Y:S02]  /*c3c0*/  F2FP.BF16.F32.PACK_AB R77, R248, R150 ;  /* 0x00000096f84d723e */ /* 0x000fe400000010ff */
[----:B------:R-:W-:Y:S01]  /*c3d0*/  F2FP.BF16.F32.PACK_AB R78, R210, R211 ;  /* 0x000000d3d24e723e */ /* 0x000fe200000010ff */
[----:B---3--:R-:W-:Y:S01]  /*c3e0*/  FFMA.FTZ R69, R2, R89, R204 ;  /* 0x0000005902457223 */ /* 0x008fe200000100cc */
[----:B------:R-:W-:Y:S01]  /*c3f0*/  F2FP.BF16.F32.PACK_AB R79, R208, R209 ;  /* 0x000000d1d04f723e */ /* 0x000fe200000010ff */
[----:B------:R-:W3:Y:S01]  /*c400*/  LDL.LU R2, [R1+0x4c] ;  /* 0x00004c0001027983 */ /* 0x000ee20000300800 */
[----:B------:R-:W-:Y:S01]  /*c410*/  F2FP.BF16.F32.PACK_AB R81, R155, R148 ;  /* 0x000000949b51723e */ /* 0x000fe200000010ff */
[----:B------:R-:W-:Y:S01]  /*c420*/  FADD.FTZ R68, R214, R69 ;  /* 0x00000045d6447221 */ /* 0x000fe20000010000 */
[----:B------:R-:W-:Y:S01]  /*c430*/  F2FP.BF16.F32.PACK_AB R82, R153, R154 ;  /* 0x0000009a9952723e */ /* 0x000fe200000010ff */
[----:B------:R-:W1:Y:S01]  /*c440*/  LDSM.16.MT88.4 R88, [R226+0x9800] ;  /* 0x00980000e258783b */ /* 0x000e620000004200 */
[----:B------:R-:W-:Y:S01]  /*c450*/  F2FP.BF16.F32.PACK_AB R83, R159, R152 ;  /* 0x000000989f53723e */ /* 0x000fe200000010ff */
[-C--:B------:R-:W-:Y:S03]  /*c460*/  HMMA.16816.F32.BF16 R4, R76, R84.reuse, R4 ;  /* 0x000000544c04723c */ /* 0x080fe60000041804 */
[----:B------:R-:W-:Y:S03]  /*c470*/  FADD.FTZ R68, R219, R68 ;  /* 0x00000044db447221 */ /* 0x000fe60000010000 */
        /* <DEDUP_REMOVED lines=9> */
[-C--:B------:R-:W-:Y:S06]  /*c510*/  HMMA.16816.F32.BF16 R36, R76, R92.reuse, R36 ;  /* 0x0000005c4c24723c */ /* 0x080fec0000041824 */
        /* <DEDUP_REMOVED lines=8> */
[----:B------:R-:W-:Y:S04]  /*c5a0*/  LDSM.16.MT88.4 R96, [R225+0xa800] ;  /* 0x00a80000e160783b */ /* 0x000fe80000004200 */
        /* <DEDUP_REMOVED lines=47> */
[C---:B------:R-:W-:Y:S05]  /*c8a0*/  HMMA.16816.F32.BF16 R40, R80.reuse, R92, R40 ;  /* 0x0000005c5028723c */ /* 0x040fea0000041828 */
[----:B---3--:R-:W-:Y:S01]  /*c8b0*/  FFMA.FTZ R0, R0, R2, R207 ;  /* 0x0000000200007223 */ /* 0x008fe200000100cf */
[-C--:B------:R-:W-:Y:S05]  /*c8c0*/  HMMA.16816.F32.BF16 R44, R80, R94.reuse, R44 ;  /* 0x0000005e502c723c */ /* 0x080fea000004182c */
[----:B------:R-:W-:Y:S01]  /*c8d0*/  FADD.FTZ R2, R250, R70 ;  /* 0x00000046fa027221 */ /* 0x000fe20000010000 */
[C---:B------:R-:W-:Y:S01]  /*c8e0*/  HMMA.16816.F32.BF16 R48, R76.reuse, R94, R48 ;  /* 0x0000005e4c30723c */ /* 0x040fe20000041830 */
[----:B------:R-:W2:Y:S04]  /*c8f0*/  LDSM.16.MT88.4 R92, [R224+0xb000] ;  /* 0x00b00000e05c783b */ /* 0x000ea80000004200 */
[----:B------:R-:W-:Y:S01]  /*c900*/  FADD.FTZ R0, R213, R0 ;  /* 0x00000000d5007221 */ /* 0x000fe20000010000 */
[-C--:B------:R-:W-:Y:S05]  /*c910*/  HMMA.16816.F32.BF16 R52, R76, R96.reuse, R52 ;  /* 0x000000604c34723c */ /* 0x080fea0000041834 */
[----:B------:R-:W-:Y:S01]  /*c920*/  FADD.FTZ R2, R215, R2 ;  /* 0x00000002d7027221 */ /* 0x000fe20000010000 */
[C---:B------:R-:W-:Y:S01]  /*c930*/  HMMA.16816.F32.BF16 R56, R80.reuse, R96, R56 ;  /* 0x000000605038723c */ /* 0x040fe20000041838 */
[----:B------:R-:W-:Y:S04]  /*c940*/  MUFU.EX2 R97, R136 ;  /* 0x0000008800617308 */ /* 0x000fe80000000800 */
[----:B------:R-:W-:Y:S01]  /*c950*/  FADD.FTZ R70, R249, R68 ;  /* 0x00000044f9467221 */ /* 0x000fe20000010000 */
[-C--:B------:R-:W-:Y:S05]  /*c960*/  HMMA.16816.F32.BF16 R60, R80, R98.reuse, R60 ;  /* 0x00000062503c723c */ /* 0x080fea000004183c */
[----:B------:R-:W-:Y:S01]  /*c970*/  MUFU.EX2 R96, R122 ;  /* 0x0000007a00607308 */ /* 0x000fe20000000800 */
[----:B------:R-:W-:Y:S01]  /*c980*/  FADD.FTZ R0, R218, R0 ;  /* 0x00000000da007221 */ /* 0x000fe20000010000 */
[----:B------:R-:W-:Y:S04]  /*c990*/  HMMA.16816.F32.BF16 R64, R76, R98, R64 ;  /* 0x000000624c40723c */ /* 0x000fe80000041840 */
[----:B------:R-:W-:Y:S01]  /*c9a0*/  FADD.FTZ R2, R251, R2 ;  /* 0x00000002fb027221 */ /* 0x000fe20000010000 */
[----:B------:R-:W-:Y:S01]  /*c9b0*/  FADD.FTZ R68, R243, R3 ;  /* 0x00000003f3447221 */ /* 0x000fe20000010000 */
[----:B------:R-:W-:Y:S01]  /*c9c0*/  FADD.FTZ R0, R246, R0 ;  /* 0x00000000f6007221 */ /* 0x000fe20000010000 */
[----:B------:R-:W-:Y:S01]  /*c9d0*/  FADD.FTZ R3, R252, R70 ;  /* 0x00000046fc037221 */ /* 0x000fe20000010000 */
[----:B------:R-:W3:Y:S03]  /*c9e0*/  MUFU.EX2 R98, R134 ;  /* 0x0000008600627308 */ /* 0x000ee60000000800 */
[----:B------:R-:W-:Y:S01]  /*c9f0*/  FADD.FTZ R68, R240, R68 ;  /* 0x00000044f0447221 */ /* 0x000fe20000010000 */
[----:B------:R-:W-:Y:S01]  /*ca00*/  FADD.FTZ R69, R223, R2 ;  /* 0x00000002df457221 */ /* 0x000fe20000010000 */
[----:B------:R1:W5:Y:S01]  /*ca10*/  LDL.LU R240, [R1+0xac] ;  /* 0x0000ac0001f07983 */ /* 0x0003620000300800 */
[----:B------:R-:W-:Y:S01]  /*ca20*/  FADD.FTZ R2, R221, R0 ;  /* 0x00000000dd027221 */ /* 0x000fe20000010000 */
        /* <DEDUP_REMOVED lines=20> */
[----:B------:R-:W-:Y:S01]  /*cb70*/  F2FP.BF16.F32.PACK_AB R76, R129, R128 ;  /* 0x00000080814c723e */ /* 0x000fe200000010ff */
[----:B------:R-:W-:Y:S01]  /*cb80*/  FADD.FTZ R0, R161, R0 ;  /* 0x00000000a1007221 */ /* 0x000fe20000010000 */
[----:B------:R-:W-:Y:S01]  /*cb90*/  F2FP.BF16.F32.PACK_AB R77, R200, R201 ;  /* 0x000000c9c84d723e */ /* 0x000fe200000010ff */
        /* <DEDUP_REMOVED lines=10> */
[-C--:B----4-:R-:W-:Y:S02]  /*cc40*/  HMMA.16816.F32.BF16 R4, R76, R84.reuse, R4 ;  /* 0x000000544c04723c */ /* 0x090fe40000041804 */
[----:B------:R4:W5:Y:S01]  /*cc50*/  LDL.LU R231, [R1+0x88] ;  /* 0x0000880001e77983 */ /* 0x0009620000300800 */
[----:B------:R-:W-:Y:S01]  /*cc60*/  F2FP.BF16.F32.PACK_AB R83, R124, R121 ;  /* 0x000000797c53723e */ /* 0x000fe200000010ff */
[----:B------:R-:W-:Y:S01]  /*cc70*/  FADD.FTZ R3, R163, R3 ;  /* 0x00000003a3037221 */ /* 0x000fe20000010000 */
[----:B------:R-:W-:Y:S01]  /*cc80*/  MOV R251, R147 ;  /* 0x0000009300fb7202 */ /* 0x000fe20000000f00 */
[----:B------:R4:W5:Y:S01]  /*cc90*/  LDL.LU R230, [R1+0x84] ;  /* 0x0000840001e67983 */ /* 0x0009620000300800 */
[----:B------:R-:W-:Y:S01]  /*cca0*/  FADD.FTZ R69, R195, R69 ;  /* 0x00000045c3457221 */ /* 0x000fe20000010000 */
[----:B------:R-:W-:Y:S02]  /*ccb0*/  FADD.FTZ R70, R192, R3 ;  /* 0x00000003c0467221 */ /* 0x000fe40000010000 */
[C---:B------:R-:W-:Y:S01]  /*ccc0*/  HMMA.16816.F32.BF16 R8, R80.reuse, R84, R8 ;  /* 0x000000545008723c */ /* 0x040fe20000041808 */
[----:B------:R4:W5:Y:S01]  /*ccd0*/  LDL.LU R229, [R1+0x80] ;  /* 0x0000800001e57983 */ /* 0x0009620000300800 */
[----:B------:R-:W-:Y:S02]  /*cce0*/  MUFU.EX2 R85, R125 ;  /* 0x0000007d00557308 */ /* 0x000fe40000000800 */
[----:B------:R-:W-:Y:S01]  /*ccf0*/  IADD3 R251, R251, -0x1, RZ ;  /* 0xfffffffffbfb7810 */ /* 0x000fe20007ffe0ff */
[----:B------:R4:W5:Y:S01]  /*cd00*/  LDL.LU R228, [R1+0x7c] ;  /* 0x00007c0001e47983 */ /* 0x0009620000300800 */
[-C--:B------:R-:W-:Y:S03]  /*cd10*/  HMMA.16816.F32.BF16 R12, R80, R86.reuse, R12 ;  /* 0x00000056500c723c */ /* 0x080fe6000004180c */
[----:B------:R4:W5:Y:S03]  /*cd20*/  LDL.LU R227, [R1+0x78] ;  /* 0x0000780001e37983 */ /* 0x0009660000300800 */
[----:B------:R-:W-:Y:S01]  /*cd30*/  MUFU.EX2 R84, R109 ;  /* 0x0000006d00547308 */ /* 0x000fe20000000800 */
[----:B------:R-:W-:Y:S01]  /*cd40*/  FADD.FTZ R0, R194, R69 ;  /* 0x00000045c2007221 */ /* 0x000fe20000010000 */
[C---:B------:R-:W-:Y:S01]  /*cd50*/  HMMA.16816.F32.BF16 R16, R76.reuse, R86, R16 ;  /* 0x000000564c10723c */ /* 0x040fe20000041810 */
[----:B------:R-:W4:Y:S03]  /*cd60*/  LDSM.16.MT88.4 R144, [R135+0xb800] ;  /* 0x00b800008790783b */ /* 0x000f260000004200 */
[----:B------:R-:W-:Y:S02]  /*cd70*/  FADD.FTZ R0, R179, R0 ;  /* 0x00000000b3007221 */ /* 0x000fe40000010000 */
[-C--:B-1----:R-:W-:Y:S02]  /*cd80*/  HMMA.16816.F32.BF16 R20, R76, R88.reuse, R20 ;  /* 0x000000584c14723c */ /* 0x082fe40000041814 */
[----:B------:R-:W1:Y:S01]  /*cd90*/  MUFU.EX2 R87, R123 ;  /* 0x0000007b00577308 */ /* 0x000e620000000800 */
[----:B------:R-:W4:Y:S02]  /*cda0*/  LDSM.16.MT88.4 R160, [R226+0xb800] ;  /* 0x00b80000e2a0783b */ /* 0x000f240000004200 */
[----:B------:R-:W-:Y:S01]  /*cdb0*/  FADD.FTZ R69, R193, R68 ;  /* 0x00000044c1457221 */ /* 0x000fe20000010000 */
[C---:B------:R-:W-:Y:S06]  /*cdc0*/  HMMA.16816.F32.BF16 R24, R80.reuse, R88, R24 ;  /* 0x000000585018723c */ /* 0x040fec0000041818 */
[----:B------:R-:W1:Y:S01]  /*cdd0*/  MUFU.EX2 R86, R137 ;  /* 0x0000008900567308 */ /* 0x000e620000000800 */
[----:B------:R-:W-:Y:S01]  /*cde0*/  FADD.FTZ R68, R151, R2 ;  /* 0x0000000297447221 */ /* 0x000fe20000010000 */
[-C--:B------:R-:W-:Y:S03]  /*cdf0*/  HMMA.16816.F32.BF16 R28, R80, R90.reuse, R28 ;  /* 0x0000005a501c723c */ /* 0x080fe6000004181c */
[----:B------:R-:W-:Y:S03]  /*ce00*/  FADD.FTZ R2, R178, R69 ;  /* 0x00000045b2027221 */ /* 0x000fe60000010000 */
[C---:B------:R-:W-:Y:S05]  /*ce10*/  HMMA.16816.F32.BF16 R32, R76.reuse, R90, R32 ;  /* 0x0000005a4c20723c */ /* 0x040fea0000041820 */
[----:B------:R-:W-:Y:S01]  /*ce20*/  FADD.FTZ R3, R177, R68 ;  /* 0x00000044b1037221 */ /* 0x000fe20000010000 */
[-C--:B--2---:R-:W-:Y:S05]  /*ce30*/  HMMA.16816.F32.BF16 R36, R76, R92.reuse, R36 ;  /* 0x0000005c4c24723c */ /* 0x084fea0000041824 */
[----:B---3--:R-:W-:Y:S01]  /*ce40*/  F2FP.BF16.F32.PACK_AB R192, R97, R98 ;  /* 0x0000006261c0723e */ /* 0x008fe200000010ff */
[C---:B------:R-:W-:Y:S05]  /*ce50*/  HMMA.16816.F32.BF16 R40, R80.reuse, R92, R40 ;  /* 0x0000005c5028723c */ /* 0x040fea0000041828 */
[----:B-1----:R-:W-:Y:S01]  /*ce60*/  F2FP.BF16.F32.PACK_AB R193, R87, R96 ;  /* 0x0000006057c1723e */ /* 0x002fe200000010ff */
[-C--:B------:R-:W-:Y:S05]  /*ce70*/  HMMA.16816.F32.BF16 R44, R80, R94.reuse, R44 ;  /* 0x0000005e502c723c */ /* 0x080fea000004182c */
[----:B------:R-:W-:Y:S01]  /*ce80*/  F2FP.BF16.F32.PACK_AB R194, R85, R86 ;  /* 0x0000005655c2723e */ /* 0x000fe200000010ff */
[C---:B------:R-:W-:Y:S05]  /*ce90*/  HMMA.16816.F32.BF16 R48, R76.reuse, R94, R48 ;  /* 0x0000005e4c30723c */ /* 0x040fea0000041830 */
[----:B------:R-:W-:Y:S01]  /*cea0*/  F2FP.BF16.F32.PACK_AB R195, R75, R84 ;  /* 0x000000544bc3723e */ /* 0x000fe200000010ff */
[-C--:B------:R-:W-:Y:S05]  /*ceb0*/  HMMA.16816.F32.BF16 R52, R76, R100.reuse, R52 ;  /* 0x000000644c34723c */ /* 0x080fea0000041834 */
[----:B------:R-:W-:Y:S01]  /*cec0*/  FADD.FTZ R0, R150, R0 ;  /* 0x0000000096007221 */ /* 0x000fe20000010000 */
[C---:B------:R-:W-:Y:S05]  /*ced0*/  HMMA.16816.F32.BF16 R56, R80.reuse, R100, R56 ;  /* 0x000000645038723c */ /* 0x040fea0000041838 */
[----:B------:R-:W-:Y:S01]  /*cee0*/  FADD.FTZ R0, R248, R0 ;  /* 0x00000000f8007221 */ /* 0x000fe20000010000 */
[-C--:B------:R-:W-:Y:S05]  /*cef0*/  HMMA.16816.F32.BF16 R60, R80, R102.reuse, R60 ;  /* 0x00000066503c723c */ /* 0x080fea000004183c */
[----:B------:R-:W-:Y:S01]  /*cf00*/  FADD.FTZ R2, R149, R2 ;  /* 0x0000000295027221 */ /* 0x000fe20000010000 */
[----:B------:R-:W-:Y:S05]  /*cf10*/  HMMA.16816.F32.BF16 R64, R76, R102, R64 ;  /* 0x000000664c40723c */ /* 0x000fea0000041840 */
[----:B------:R-:W-:Y:S01]  /*cf20*/  FADD.FTZ R2, R203, R2 ;  /* 0x00000002cb027221 */ /* 0x000fe20000010000 */
[-C--:B----4-:R-:W-:Y:S05]  /*cf30*/  HMMA.16816.F32.BF16 R140, R196, R144.reuse, R4 ;  /* 0x00000090c48c723c */ /* 0x090fea0000041804 */
[----:B------:R-:W-:Y:S01]  /*cf40*/  FADD.FTZ R3, R148, R3 ;  /* 0x0000000394037221 */ /* 0x000fe20000010000 */
[C---:B------:R-:W-:Y:S05]  /*cf50*/  HMMA.16816.F32.BF16 R136, R192.reuse, R144, R8 ;  /* 0x00000090c088723c */ /* 0x040fea0000041808 */
[----:B------:R-:W-:Y:S01]  /*cf60*/  FADD.FTZ R4, R176, R70 ;  /* 0x00000046b0047221 */ /* 0x000fe20000010000 */
[-C--:B------:R-:W-:Y:S01]  /*cf70*/  HMMA.16816.F32.BF16 R148, R192, R146.reuse, R12 ;  /* 0x00000092c094723c */ /* 0x080fe2000004180c */
[----:B------:R-:W1:Y:S04]  /*cf80*/  LDSM.16.MT88.4 R176, [R224+0xb800] ;  /* 0x00b80000e0b0783b */ /* 0x000e680000004200 */
        /* <DEDUP_REMOVED lines=16> */
[----:B------:R-:W2:Y:S01]  /*d090*/  LDSM.16.MT88.4 R4, [R225+0xb800] ;  /* 0x00b80000e104783b */ /* 0x000ea20000004200 */
        /* <DEDUP_REMOVED lines=18> */
[-C--:B-1----:R-:W-:Y:S03]  /*d1c0*/  HMMA.16816.F32.BF16 R168, R196, R176.reuse, R36 ;  /* 0x000000b0c4a8723c */ /* 0x082fe60000041824 */
        /* <DEDUP_REMOVED lines=14> */
[-C--:B--2---:R-:W-:Y:S05]  /*d2b0*/  HMMA.16816.F32.BF16 R188, R196, R4.reuse, R52 ;  /* 0x00000004c4bc723c */ /* 0x084fea0000041834 */
[----:B------:R-:W-:Y:S01]  /*d2c0*/  FADD.FTZ R3, R118, R3 ;  /* 0x0000000376037221 */ /* 0x000fe20000010000 */
[C---:B------:R-:W-:Y:S05]  /*d2d0*/  HMMA.16816.F32.BF16 R184, R192.reuse, R4, R56 ;  /* 0x00000004c0b8723c */ /* 0x040fea0000041838 */
[----:B------:R-:W-:Y:S01]  /*d2e0*/  FADD.FTZ R8, R116, R8 ;  /* 0x0000000874087221 */ /* 0x000fe20000010000 */
[----:B------:R-:W-:Y:S01]  /*d2f0*/  FADD.FTZ R10, R128, R0 ;  /* 0x00000000800a7221 */ /* 0x000fe20000010000 */
[----:B------:R-:W-:Y:S01]  /*d300*/  FADD.FTZ R0, R201, R9 ;  /* 0x00000009c9007221 */ /* 0x000fe20000010000 */
[----:B------:R-:W-:Y:S01]  /*d310*/  MOV R134, R71 ;  /* 0x0000004700867202 */ /* 0x000fe20000000f00 */
        /* <DEDUP_REMOVED lines=34> */
[----:B------:R-:W-:Y:S04]  /*d540*/  STL [R1+0x3c], R5 ;  /* 0x00003c0501007387 */ /* 0x000fe80000100800 */
[----:B------:R1:W-:Y:S04]  /*d550*/  STL [R1+0x40], R3 ;  /* 0x0000400301007387 */ /* 0x0003e80000100800 */
[----:B------:R2:W-:Y:S04]  /*d560*/  STL [R1+0x44], R2 ;  /* 0x0000440201007387 */ /* 0x0005e80000100800 */
[----:B------:R2:W-:Y:S04]  /*d570*/  STL [R1+0x4c], R0 ;  /* 0x00004c0001007387 */ /* 0x0005e80000100800 */
[----:B------:R2:W-:Y:S01]  /*d580*/  STL [R1+0x34], R251 ;  /* 0x000034fb01007387 */ /* 0x0005e20000100800 */
[----:B-1----:R-:W-:Y:S01]  /*d590*/  MOV R3, R74 ;  /* 0x0000004a00037202 */ /* 0x002fe20000000f00 */
[----:B------:R-:W-:Y:S06]  /*d5a0*/  @P0 BRA `(.L_x_128) ;  /* 0xffffff9c00b40947 */ /* 0x000fec000383ffff */
.L_x_127:
[----:B------:R-:W2:Y:S04]  /*d5b0*/  LDL.LU R5, [R1+0x3c] ;  /* 0x00003c0001057983 */ /* 0x000ea80000300800 */
[----:B------:R-:W3:Y:S04]  /*d5c0*/  LDL.LU R8, [R1+0x40] ;  /* 0x0000400001087983 */ /* 0x000ee80000300800 */
[----:B------:R-:W4:Y:S04]  /*d5d0*/  LDL.LU R7, [R1+0x44] ;  /* 0x0000440001077983 */ /* 0x000f280000300800 */
[----:B------:R-:W4:Y:S01]  /*d5e0*/  LDL.LU R4, [R1+0x4c] ;  /* 0x00004c0001047983 */ /* 0x000f220000300800 */
[----:B------:R-:W1:Y:S01]  /*d5f0*/  S2UR UR4, SR_CgaCtaId ;  /* 0x00000000000479c3 */ /* 0x000e620000008800 */
[----:B------:R-:W-:Y:S01]  /*d600*/  UMOV UR5, 0x400 ;  /* 0x0000040000057882 */ /* 0x000fe20000000000 */
[----:B------:R-:W-:Y:S01]  /*d610*/  BSSY B0, `(.L_x_131) ;  /* 0x000012f000007945 */ /* 0x000fe20003800000 */
[----:B------:R-:W4:Y:S01]  /*d620*/  S2R R44, SR_TID.X ;  /* 0x00000000002c7919 */ /* 0x000f220000002100 */
[----:B------:R-:W1:Y:S02]  /*d630*/  S2R R45, SR_TID.X ;  /* 0x00000000002d7919 */ /* 0x000e640000002100 */
[----:B-1----:R-:W-:-:S03]  /*d640*/  ULEA UR4, UR4, UR5, 0x18 ;  /* 0x0000000504047291 */ /* 0x002fc6000f8ec03f */
[----:B------:R-:W-:Y:S01]  /*d650*/  ULDC.U8 UR5, c[0x0][0x3d9] ;  /* 0x0000f64000057ab9 */ /* 0x000fe20000000000 */
[----:B------:R-:W-:-:S04]  /*d660*/  SHF.R.S32.HI R30, RZ, 0x1f, R45 ;  /* 0x0000001fff1e7819 */ /* 0x000fc8000001142d */
[----:B------:R-:W-:Y:S01]  /*d670*/  LEA.HI R46, R30, R45, RZ, 0x3 ;  /* 0x0000002d1e2e7211 */ /* 0x000fe200078f18ff */
[----:B--2---:R-:W1:Y:S04]  /*d680*/  SHFL.BFLY PT, R0, R5, 0x2, 0x1f ;  /* 0x0c401f0005007f89 */ /* 0x004e6800000e0000 */
[----:B---3--:R-:W2:Y:S04]  /*d690*/  SHFL.BFLY PT, R3, R8, 0x2, 0x1f ;  /* 0x0c401f0008037f89 */ /* 0x008ea800000e0000 */
[----:B----4-:R-:W3:Y:S01]  /*d6a0*/  SHFL.BFLY PT, R2, R7, 0x2, 0x1f ;  /* 0x0c401f0007027f89 */ /* 0x010ee200000e0000 */
[----:B-1----:R-:W-:-:S03]  /*d6b0*/  FADD.FTZ R0, R0, R5 ;  /* 0x0000000500007221 */ /* 0x002fc60000010000 */
[----:B------:R-:W1:Y:S01]  /*d6c0*/  SHFL.BFLY PT, R5, R4, 0x2, 0x1f ;  /* 0x0c401f0004057f89 */ /* 0x000e6200000e0000 */
[----:B--2---:R-:W-:Y:S01]  /*d6d0*/  FADD.FTZ R3, R3, R8 ;  /* 0x0000000803037221 */ /* 0x004fe20000010000 */
[----:B------:R-:W-:Y:S02]  /*d6e0*/  SHF.R.S32.HI R8, RZ, 0x1f, R44 ;  /* 0x0000001fff087819 */ /* 0x000fe4000001142c */
[----:B------:R-:W2:Y:S01]  /*d6f0*/  SHFL.BFLY PT, R6, R0, 0x1, 0x1f ;  /* 0x0c201f0000067f89 */ /* 0x000ea200000e0000 */
[----:B---3--:R-:W-:-:S03]  /*d700*/  FADD.FTZ R2, R2, R7 ;  /* 0x0000000702027221 */ /* 0x008fc60000010000 */
[----:B------:R-:W3:Y:S01]  /*d710*/  SHFL.BFLY PT, R7, R3, 0x1, 0x1f ;  /* 0x0c201f0003077f89 */ /* 0x000ee200000e0000 */
[----:B-1----:R-:W-:-:S03]  /*d720*/  FADD.FTZ R5, R5, R4 ;  /* 0x0000000405057221 */ /* 0x002fc60000010000 */
[----:B------:R-:W1:Y:S01]  /*d730*/  SHFL.BFLY PT, R4, R2, 0x1, 0x1f ;  /* 0x0c201f0002047f89 */ /* 0x000e6200000e0000 */
[----:B--2---:R-:W-:Y:S01]  /*d740*/  FADD.FTZ R40, R0, R6 ;  /* 0x0000000600287221 */ /* 0x004fe20000010000 */
[----:B------:R-:W-:Y:S02]  /*d750*/  MOV R0, 0x3f800000 ;  /* 0x3f80000000007802 */ /* 0x000fe40000000f00 */
[----:B------:R-:W2:Y:S01]  /*d760*/  SHFL.BFLY PT, R6, R5, 0x1, 0x1f ;  /* 0x0c201f0005067f89 */ /* 0x000ea200000e0000 */
[----:B---3--:R-:W-:Y:S01]  /*d770*/  FADD.FTZ R41, R3, R7 ;  /* 0x0000000703297221 */ /* 0x008fe20000010000 */
[----:B------:R-:W-:Y:S02]  /*d780*/  FSETP.NE.FTZ.AND P6, PT, R40, RZ, PT ;  /* 0x000000ff2800720b */ /* 0x000fe40003fd5000 */
[----:B------:R-:W-:Y:S02]  /*d790*/  LEA.HI R3, R8, R44, RZ, 0x5 ;  /* 0x0000002c08037211 */ /* 0x000fe400078f28ff */
[----:B------:R-:W-:-:S09]  /*d7a0*/  FSETP.NE.FTZ.AND P5, PT, R41, RZ, PT ;  /* 0x000000ff2900720b */ /* 0x000fd20003fb5000 */
[----:B------:R-:W3:Y:S01]  /*d7b0*/  @P6 MUFU.RCP R0, R40 ;  /* 0x0000002800006308 */ /* 0x000ee20000001000 */
[----:B-1----:R-:W-:Y:S01]  /*d7c0*/  FADD.FTZ R42, R2, R4 ;  /* 0x00000004022a7221 */ /* 0x002fe20000010000 */
[----:B------:R-:W-:Y:S01]  /*d7d0*/  LOP3.LUT R2, R3, 0xffffffe0, RZ, 0xc0, !PT ;  /* 0xffffffe003027812 */ /* 0x000fe200078ec0ff */
[----:B------:R-:W-:Y:S01]  /*d7e0*/  IMAD.MOV.U32 R3, RZ, RZ, 0x3f800000 ;  /* 0x3f800000ff037424 */ /* 0x000fe200078e00ff */
[----:B------:R-:W-:Y:S01]  /*d7f0*/  LEA.HI R4, R30, R45, RZ, 0x2 ;  /* 0x0000002d1e047211 */ /* 0x000fe200078f10ff */
[----:B--2---:R-:W-:Y:S01]  /*d800*/  FADD.FTZ R43, R5, R6 ;  /* 0x00000006052b7221 */ /* 0x004fe20000010000 */
[----:B------:R-:W-:Y:S02]  /*d810*/  FSETP.NE.FTZ.AND P4, PT, R42, RZ, PT ;  /* 0x000000ff2a00720b */ /* 0x000fe40003f95000 */
[----:B------:R-:W-:Y:S01]  /*d820*/  IADD3 R44, -R2, R44, RZ ;  /* 0x0000002c022c7210 */ /* 0x000fe20007ffe1ff */
[----:B------:R-:W1:Y:S01]  /*d830*/  @P5 MUFU.RCP R3, R41 ;  /* 0x0000002900035308 */ /* 0x000e620000001000 */
[----:B------:R-:W-:-:S02]  /*d840*/  LOP3.LUT R5, R4, 0x3ffffffc, RZ, 0xc0, !PT ;  /* 0x3ffffffc04057812 */ /* 0x000fc400078ec0ff */
[----:B------:R-:W-:Y:S02]  /*d850*/  LOP3.LUT R2, R46, 0xfffffff8, RZ, 0xc0, !PT ;  /* 0xfffffff82e027812 */ /* 0x000fe400078ec0ff */
[-C--:B------:R-:W-:Y:S01]  /*d860*/  LEA.HI R30, R30, R45.reuse, RZ, 0x5 ;  /* 0x0000002d1e1e7211 */ /* 0x080fe200078f28ff */
[C---:B---3--:R-:W-:Y:S01]  /*d870*/  FMUL.FTZ R140, R0.reuse, R140 ;  /* 0x0000008c008c7220 */ /* 0x048fe20000410000 */
[----:B------:R-:W-:Y:S01]  /*d880*/  IADD3 R28, -R5, R45, RZ ;  /* 0x0000002d051c7210 */ /* 0x000fe20007ffe1ff */
[----:B------:R-:W-:Y:S01]  /*d890*/  FMUL.FTZ R7, R0, R141 ;  /* 0x0000008d00077220 */ /* 0x000fe20000410000 */
[----:B------:R-:W-:Y:S01]  /*d8a0*/  IADD3 R45, -R2, R45, RZ ;  /* 0x0000002d022d7210 */ /* 0x000fe20007ffe1ff */
[----:B------:R-:W-:Y:S01]  /*d8b0*/  IMAD.MOV.U32 R2, RZ, RZ, 0x3f800000 ;  /* 0x3f800000ff027424 */ /* 0x000fe200078e00ff */
[----:B------:R-:W-:Y:S01]  /*d8c0*/  FSETP.NE.FTZ.AND P3, PT, R43, RZ, PT ;  /* 0x000000ff2b00720b */ /* 0x000fe20003f75000 */
[C---:B------:R-:W-:Y:S01]  /*d8d0*/  FMUL.FTZ R144, R0.reuse, R144 ;  /* 0x0000009000907220 */ /* 0x040fe20000410000 */
        /* <DEDUP_REMOVED lines=69> */
[----:B------:R-:W-:Y:S02]  /*dd30*/  SHF.R.S32.HI R30, RZ, 0x5, R30 ;  /* 0x00000005ff1e7819 */ /* 0x000fe4000001141e */
[C---:B------:R-:W-:Y:S01]  /*dd40*/  LOP3.LUT R8, R0.reuse, 0x1, RZ, 0xc0, !PT ;  /* 0x0000000100087812 */ /* 0x040fe200078ec0ff */
[----:B------:R-:W-:Y:S01]  /*dd50*/  IMAD.SHL.U32 R2, R0, 0x40, RZ ;  /* 0x0000004000027824 */ /* 0x000fe200078e00ff */
[----:B------:R-:W-:Y:S02]  /*dd60*/  LEA R3, R30, R28, 0x9 ;  /* 0x0000001c1e037211 */ /* 0x000fe400078e48ff */
        /* <DEDUP_REMOVED lines=10> */
[----:B------:R-:W-:Y:S02]  /*de10*/  F2FP.BF16.F32.PACK_AB R4, R147, R146 ;  /* 0x000000929304723e */ /* 0x000fe400000010ff */
[----:B------:R-:W-:Y:S01]  /*de20*/  LEA R2, R2, UR4, 0x1 ;  /* 0x0000000402027c11 */ /* 0x000fe2000f8e08ff */
[----:B------:R-:W1:Y:S01]  /*de30*/  @P0 LDC.64 R28, c[0x0][0x2c0] ;  /* 0x0000b000ff1c0b82 */ /* 0x000e620000000a00 */
[----:B------:R-:W-:Y:S01]  /*de40*/  MOV R0, 0x20 ;  /* 0x0000002000007802 */ /* 0x000fe20000000f00 */
        /* <DEDUP_REMOVED lines=47> */
[----:B------:R-:W-:Y:S01]  /*e140*/  F2FP.BF16.F32.PACK_AB R35, R183, R35 ;  /* 0x00000023b723723e */ /* 0x000fe200000010ff */
[----:B------:R2:W-:Y:S01]  /*e150*/  STS [R2+0x400], R12 ;  /* 0x0004000c02007388 */ /* 0x0005e20000000800 */
[----:B------:R-:W-:-:S02]  /*e160*/  IADD3 R3, R0, 0x400, RZ ;  /* 0x0000040000037810 */ /* 0x000fc40007ffe0ff */
[----:B------:R-:W-:Y:S01]  /*e170*/  F2FP.BF16.F32.PACK_AB R34, R34, R188 ;  /* 0x000000bc2222723e */ /* 0x000fe200000010ff */
[----:B------:R3:W-:Y:S01]  /*e180*/  STS [R5+0x2000], R15 ;  /* 0x0020000f05007388 */ /* 0x0007e20000000800 */
[----:B------:R-:W-:Y:S02]  /*e190*/  IADD3 R3, R8, R3, R4 ;  /* 0x0000000308037210 */ /* 0x000fe40007ffe004 */
        /* <DEDUP_REMOVED lines=8> */
[----:B------:R-:W-:Y:S02]  /*e220*/  F2FP.BF16.F32.PACK_AB R32, R32, R192 ;  /* 0x000000c02020723e */ /* 0x000fe400000010ff */
[----:B------:R-:W-:Y:S01]  /*e230*/  F2FP.BF16.F32.PACK_AB R31, R195, R31 ;  /* 0x0000001fc31f723e */ /* 0x000fe200000010ff */
        /* <DEDUP_REMOVED lines=108> */
.L_x_132:
[----:B------:R-:W-:Y:S05]  /*e900*/  BSYNC B0 ;  /* 0x0000000000007941 */ /* 0x000fea0003800000 */
.L_x_131:
        /* <DEDUP_REMOVED lines=55> */
.L_x_133:
        /* <DEDUP_REMOVED lines=16> */
.L_x_2573:


//--------------------- .text._ZN5flash16flash_fwd_kernelI23Flash_fwd_kernel_traitsILi64ELi128ELi128ELi4ELb0ELb0EN7cutlass10bfloat16_tE19Flash_kernel_traitsILi64ELi128ELi128ELi4ES3_EELb0ELb0ELb0ELb0ELb0ELb0ELb0ELb0EEEvNS_16Flash_fwd_paramsE --------------------------
	.section	.text._ZN5flash16flash_fwd_kernelI23Flash_fwd_kernel_traitsILi64ELi128ELi128ELi4ELb0ELb0EN7cutlass10bfloat16_tE19Flash_kernel_traitsILi64ELi128ELi128ELi4ES3_EELb0ELb0ELb0ELb0ELb0ELb0ELb0ELb0EEEvNS_16Flash_fwd_paramsE,"ax",@progbits
	.align	128
        .global         _ZN5flash16flash_fwd_kernelI23Flash_fwd_kernel_traitsILi64ELi128ELi128ELi4ELb0ELb0EN7cutlass10bfloat16_tE19Flash_kernel_traitsILi64ELi128ELi128ELi4ES3_EELb0ELb0ELb0ELb0ELb0ELb0ELb0ELb0EEEvNS_16Flash_fwd_paramsE
        .type           _ZN5flash16flash_fwd_kernelI23Flash_fwd_kernel_traitsILi64ELi128ELi128ELi4ELb0ELb0EN7cutlass10bfloat16_tE19Flash_kernel_traitsILi64ELi128ELi128ELi4ES3_EELb0ELb0ELb0ELb0ELb0ELb0ELb0ELb0EEEvNS_16Flash_fwd_paramsE,@function
        .size           _ZN5flash16flash_fwd_kernelI23Flash_fwd_kernel_traitsILi64ELi128ELi128ELi4ELb0ELb0EN7cutlass10bfloat16_tE19Flash_kernel_traitsILi64ELi128ELi128ELi4ES3_EELb0ELb0ELb0ELb0ELb0ELb0ELb0ELb0EEEvNS_16Flash_fwd_paramsE,(.L_x_2574 - _ZN5flash16flash_fwd_kernelI23Flash_fwd_kernel_traitsILi64ELi128ELi128ELi4ELb0ELb0EN7cutlass10bfloat16_tE19Flash_kernel_traitsILi64ELi128ELi128ELi4ES3_EELb0ELb0ELb0ELb0ELb0ELb0ELb0ELb0EEEvNS_16Flash_fwd_paramsE)
        .other          _ZN5flash16flash_fwd_kernelI23Flash_fwd_kernel_traitsILi64ELi128ELi128ELi4ELb0ELb0EN7cutlass10bfloat16_tE19Flash_kernel_traitsILi64ELi128ELi128ELi4ES3_EELb0ELb0ELb0ELb0ELb0ELb0ELb0ELb0EEEvNS_16Flash_fwd_paramsE,@"STO_CUDA_ENTRY STV_DEFAULT"
_ZN5flash16flash_fwd_kernelI23Flash_fwd_kernel_traitsILi64ELi128ELi128ELi4ELb0ELb0EN7cutlass10bfloat16_tE19Flash_kernel_traitsILi64ELi128ELi128ELi4ES3_EELb0ELb0ELb0ELb0ELb0ELb0ELb0ELb0EEEvNS_16Flash_fwd_paramsE:
.text._ZN5flash16flash_fwd_kernelI23Flash_fwd_kernel_traitsILi64ELi128ELi128ELi4ELb0ELb0EN7cutlass10bfloat16_tE19Flash_kernel_traitsILi64ELi128ELi128ELi4ES3_EELb0ELb0ELb0ELb0ELb0ELb0ELb0ELb0EEEvNS_16Flash_fwd_paramsE:
[----:B------:R-:W1:Y:S08]  /*0000*/  LDC R1, c[0x0][0x28] ;  /* 0x00000a00ff017b82 */ /* 0x000e700000000800 */
[----:B------:R-:W2:Y:S01]  /*0010*/  S2UR UR21, SR_CTAID.Y ;  /* 0x00000000001579c3 */ /* 0x000ea20000002600 */
[----:B------:R-:W-:Y:S01]  /*0020*/  ULDC.64 UR4, c[0x0][0x300] ;  /* 0x0000c00000047ab9 */ /* 0x000fe20000000a00 */
[----:B------:R-:W-:Y:S01]  /*0030*/  ULDC.64 UR6, c[0x0][0x2f0] ;  /* 0x0000bc0000067ab9 */ /* 0x000fe20000000a00 */
[----:B------:R-:W-:Y:S01]  /*0040*/  UISETP.NE.U32.AND UP1, UPT, UR4, URZ, UPT ;  /* 0x0000003f0400728c */ /* 0x000fe2000bf25070 */
[----:B-1----:R-:W-:Y:S01]  /*0050*/  VIADD R1, R1, 0xffffff28 ;  /* 0xffffff2801017836 */ /* 0x002fe20000000000 */
[----:B------:R-:W-:-:S02]  /*0060*/  UISETP.NE.U32.AND UP2, UPT, UR6, URZ, UPT ;  /* 0x0000003f0600728c */ /* 0x000fc4000bf45070 */
[----:B------:R-:W-:Y:S01]  /*0070*/  UISETP.NE.AND.EX UP1, UPT, UR5, URZ, UPT, UP1 ;  /* 0x0000003f0500728c */ /* 0x000fe2000bf25310 */
[----:B------:R-:W-:Y:S01]  /*0080*/  ULDC.64 UR8, c[0x0][0x2f0] ;  /* 0x0000bc0000087ab9 */ /* 0x000fe20000000a00 */
[----:B------:R-:W-:Y:S01]  /*0090*/  UISETP.NE.AND.EX UP2, UPT, UR7, URZ, UPT, UP2 ;  /* 0x0000003f0700728c */ /* 0x000fe2000bf45320 */
[----:B------:R-:W-:-:S03]  /*00a0*/  ULDC.U8 UR6, c[0x0][0x3c2] ;  /* 0x0000f08000067ab9 */ /* 0x000fc60000000000 */
[----:B------:R-:W-:Y:S01]  /*00b0*/  PLOP3.LUT P0, PT, PT, PT, UP1, 0x80, 0x0 ;  /* 0x000000000000781c */ /* 0x000fe20003f0f018 */
[----:B------:R-:W-:Y:S01]  /*00c0*/  ULDC.64 UR4, c[0x0][0x2f8] ;  /* 0x0000be0000047ab9 */ /* 0x000fe20000000a00 */
[----:B------:R-:W-:Y:S01]  /*00d0*/  UISETP.NE.AND UP3, UPT, UR6, URZ, UPT ;  /* 0x0000003f0600728c */ /* 0x000fe2000bf65270 */
[----:B------:R-:W-:Y:S01]  /*00e0*/  PLOP3.LUT P2, PT, PT, PT, UP2, 0x80, 0x0 ;  /* 0x000000000000781c */ /* 0x000fe20003f4f028 */
[----:B------:R-:W-:Y:S01]  /*00f0*/  UISETP.EQ.U32.AND UP0, UPT, UR4, URZ, UPT ;  /* 0x0000003f0400728c */ /* 0x000fe2000bf02070 */
[----:B------:R-:W-:Y:S01]  /*0100*/  ULDC.64 UR22, c[0x0][0x208] ;  /* 0x0000820000167ab9 */ /* 0x000fe20000000a00 */
[----:B------:R-:W-:Y:S02]  /*0110*/  ULDC.64 UR6, c[0x0][0x2f8] ;  /* 0x0000be0000067ab9 */ /* 0x000fe40000000a00 */
[----:B------:R-:W-:Y:S02]  /*0120*/  UISETP.EQ.OR.EX UP0, UPT, UR5, URZ, !UP3, UP0 ;  /* 0x0000003f0500728c */ /* 0x000fe4000df02700 */
[----:B--2---:R-:W-:-:S06]  /*0130*/  UIMAD.WIDE UR8, UR21, 0x4, UR8 ;  /* 0x00000004150878a5 */ /* 0x004fcc000f8e0208 */
[----:B------:R-:W-:Y:S02]  /*0140*/  IMAD.U32 R2, RZ, RZ, UR8 ;  /* 0x00000008ff027e24 */ /* 0x000fe4000f8e00ff */
[----:B------:R-:W-:Y:S01]  /*0150*/  IMAD.U32 R3, RZ, RZ, UR9 ;  /* 0x00000009ff037e24 */ /* 0x000fe2000f8e00ff */
[----:B------:R-:W-:Y:S02]  /*0160*/  @UP1 ULDC.64 UR8, c[0x0][0x300] ;  /* 0x0000c00000081ab9 */ /* 0x000fe40000000a00 */
[----:B------:R-:W-:Y:S02]  /*0170*/  @UP1 UIMAD.WIDE UR8, UR21, 0x4, UR8 ;  /* 0x00000004150818a5 */ /* 0x000fe4000f8e0208 */
[----:B------:R-:W2:Y:S04]  /*0180*/  @P2 LDG.E R7, desc[UR22][R2.64] ;  /* 0x0000001602072981 */ /* 0x000ea8000c1e1900 */
[----:B------:R-:W-:Y:S01]  /*0190*/  IMAD.U32 R4, RZ, RZ, UR8 ;  /* 0x00000008ff047e24 */ /* 0x000fe2000f8e00ff */
[----:B------:R1:W3:Y:S01]  /*01a0*/  @P2 LDG.E R6, desc[UR22][R2.64+0x4] ;  /* 0x0000041602062981 */ /* 0x0002e2000c1e1900 */
[----:B------:R-:W-:Y:S01]  /*01b0*/  IMAD.U32 R5, RZ, RZ, UR9 ;  /* 0x00000009ff057e24 */ /* 0x000fe2000f8e00ff */
[----:B------:R-:W-:Y:S01]  /*01c0*/  PLOP3.LUT P1, PT, PT, PT, UP0, 0x80, 0x0 ;  /* 0x000000000000781c */ /* 0x000fe20003f2f008 */
[----:B------:R-:W-:-:S03]  /*01d0*/  UIMAD.WIDE UR6, UR21, 0x4, UR6 ;  /* 0x00000004150678a5 */ /* 0x000fc6000f8e0206 */
[----:B------:R-:W4:Y:S03]  /*01e0*/  @P0 LDG.E R4, desc[UR22][R4.64] ;  /* 0x0000001604040981 */ /* 0x000f26000c1e1900 */
[----:B-1----:R-:W-:Y:S02]  /*01f0*/  IMAD.U32 R2, RZ, RZ, UR6 ;  /* 0x00000006ff027e24 */ /* 0x002fe4000f8e00ff */
[----:B------:R-:W-:-:S05]  /*0200*/  IMAD.U32 R3, RZ, RZ, UR7 ;  /* 0x00000007ff037e24 */ /* 0x000fca000f8e00ff */
[----:B------:R-:W5:Y:S01]  /*0210*/  @!P1 LDG.E R0, desc[UR22][R2.64] ;  /* 0x0000001602009981 */ /* 0x000f62000c1e1900 */
[----:B------:R-:W-:Y:S01]  /*0220*/  UMOV UR14, 0xffffffff ;  /* 0xffffffff000e7882 */ /* 0x000fe20000000000 */
[----:B------:R-:W-:Y:S01]  /*0230*/  UMOV UR27, URZ ;  /* 0x0000003f001b7c82 */ /* 0x000fe20008000000 */
[----:B------:R-:W1:Y:S01]  /*0240*/  S2R R218, SR_TID.X ;  /* 0x0000000000da7919 */ /* 0x000e620000002100 */
[----:B------:R-:W-:Y:S01]  /*0250*/  UMOV UR8, 0xffffffff ;  /* 0xffffffff00087882 */ /* 0x000fe20000000000 */
[----:B------:R-:W1:Y:S08]  /*0260*/  S2UR UR15, SR_CTAID.X ;  /* 0x00000000000f79c3 */ /* 0x000e700000002500 */
[----:B------:R-:W1:Y:S01]  /*0270*/  S2UR UR7, SR_CTAID.Z ;  /* 0x00000000000779c3 */ /* 0x000e620000002700 */
[----:B--2---:R-:W-:-:S02]  /*0280*/  @P2 R2UR UR14, R7 ;  /* 0x00000000070e22ca */ /* 0x004fc400000e0000 */
[----:B---3--:R-:W-:Y:S02]  /*0290*/  @P2 R2UR UR16, R6 ;  /* 0x00000000061022ca */ /* 0x008fe400000e0000 */
[----:B----4-:R-:W-:Y:S02]  /*02a0*/  @P0 R2UR UR27, R4 ;  /* 0x00000000041b02ca */ /* 0x010fe400000e0000 */
[----:B------:R-:W-:-:S04]  /*02b0*/  ISETP.NE.U32.AND P0, PT, RZ, UR4, PT ;  /* 0x00000004ff007c0c */ /* 0x000fc8000bf05070 */
[----:B------:R-:W-:-:S05]  /*02c0*/  ISETP.NE.AND.EX P0, PT, RZ, UR5, PT, P0 ;  /* 0x00000005ff007c0c */ /* 0x000fca000bf05300 */
[----:B------:R-:W-:-:S07]  /*02d0*/  @UP2 UIADD3 UR16, UR16, -UR14, URZ ;  /* 0x8000000e10102290 */ /* 0x000fce000fffe03f */
[----:B------:R-:W-:Y:S01]  /*02e0*/  @!UP2 ULDC UR16, c[0x0][0x2c4] ;  /* 0x0000b1000010aab9 */ /* 0x000fe20000000800 */
[----:B-----5:R-:W-:Y:S01]  /*02f0*/  @!P1 R2UR UR8, R0 ;  /* 0x00000000000892ca */ /* 0x020fe200000e0000 */
[----:B-1----:R-:W-:-:S14]  /*0300*/  @!P0 BRA `(.L_x_134) ;  /* 0x00000000001c8947 */ /* 0x002fdc0003800000 */
[----:B------:R-:W-:-:S13]  /*0310*/  PLOP3.LUT P0, PT, PT, PT, UP3, 0x80, 0x0 ;  /* 0x000000000000781c */ /* 0x000fda0003f0f038 */
[----:B------:R-:W2:Y:S04]  /*0320*/  @P0 LDG.E R0, desc[UR22][R2.64+0x4] ;  /* 0x0000041602000981 */ /* 0x000ea8000c1e1900 */
[----:B------:R-:W3:Y:S01]  /*0330*/  @!P0 LDG.E R2, desc[UR22][R2.64] ;  /* 0x0000001602028981 */ /* 0x000ee2000c1e1900 */
[----:B--2---:R-:W-:-:S13]  /*0340*/  @P0 R2UR UR6, R0 ;  /* 0x00000000000602ca */ /* 0x004fda00000e0000 */
[----:B------:R-:W-:-:S07]  /*0350*/  @UP3 UIADD3 UR6, UR6, -UR8, URZ ;  /* 0x8000000806063290 */ /* 0x000fce000fffe03f */
[----:B---3--:R-:W-:Y:S01]  /*0360*/  @!P0 R2UR UR6, R2 ;  /* 0x00000000020682ca */ /* 0x008fe200000e0000 */
[----:B------:R-:W-:-:S14]  /*0370*/  BRA `(.L_x_135) ;  /* 0x0000000000047947 */ /* 0x000fdc0003800000 */
.L_x_134:
[----:B------:R-:W-:-:S05]  /*0380*/  ULDC UR6, c[0x0][0x2c8] ;  /* 0x0000b20000067ab9 */ /* 0x000fca0000000800 */
.L_x_135:
[----:B------:R-:W-:Y:S02]  /*0390*/  ULDC.64 UR4, c[0x0][0x308] ;  /* 0x0000c20000047ab9 */ /* 0x000fe40000000a00 */
[----:B------:R-:W-:-:S04]  /*03a0*/  UISETP.NE.U32.AND UP2, UPT, UR4, URZ, UPT ;  /* 0x0000003f0400728c */ /* 0x000fc8000bf45070 */
[----:B------:R-:W-:-:S06]  /*03b0*/  UISETP.NE.AND.EX UP2, UPT, UR5, URZ, UPT, UP2 ;  /* 0x0000003f0500728c */ /* 0x000fcc000bf45320 */
[----:B------:R-:W-:-:S05]  /*03c0*/  PLOP3.LUT P0, PT, PT, PT, UP2, 0x80, 0x0 ;  /* 0x000000000000781c */ /* 0x000fca0003f0f028 */
[----:B------:R-:W-:Y:S02]  /*03d0*/  @UP2 ULDC.64 UR4, c[0x0][0x308] ;  /* 0x0000c20000042ab9 */ /* 0x000fe40000000a00 */
[----:B------:R-:W-:-:S06]  /*03e0*/  @UP2 UIMAD.WIDE UR4, UR21, 0x4, UR4 ;  /* 0x00000004150428a5 */ /* 0x000fcc000f8e0204 */
[----:B------:R-:W-:Y:S02]  /*03f0*/  IMAD.U32 R2, RZ, RZ, UR4 ;  /* 0x00000004ff027e24 */ /* 0x000fe4000f8e00ff */
[----:B------:R-:W-:Y:S01]  /*0400*/  IMAD.U32 R3, RZ, RZ, UR5 ;  /* 0x00000005ff037e24 */ /* 0x000fe2000f8e00ff */
[----:B------:R-:W-:Y:S01]  /*0410*/  USHF.L.U32 UR17, UR15, 0x7, URZ ;  /* 0x000000070f117899 */ /* 0x000fe2000800063f */
[----:B------:R-:W-:-:S03]  /*0420*/  @!UP2 ULDC.64 UR4, c[0x0][0x318] ;  /* 0x0000c6000004aab9 */ /* 0x000fc60000000a00 */
[----:B------:R-:W2:Y:S01]  /*0430*/  @P0 LDG.E R0, desc[UR22][R2.64] ;  /* 0x0000001602000981 */ /* 0x000ea2000c1e1900 */
[----:B------:R-:W-:Y:S02]  /*0440*/  UISETP.GT.AND UP1, UPT, UR16, UR17, UPT ;  /* 0x000000111000728c */ /* 0x000fe4000bf24270 */
[----:B------:R-:W-:-:S03]  /*0450*/  @!UP2 UISETP.NE.U32.AND UP0, UPT, UR4, URZ, UPT ;  /* 0x0000003f0400a28c */ /* 0x000fc6000bf05070 */
[----:B------:R-:W-:Y:S01]  /*0460*/  @!UP2 ULDC UR4, c[0x0][0x2cc] ;  /* 0x0000b3000004aab9 */ /* 0x000fe20000000800 */
[----:B------:R-:W-:-:S04]  /*0470*/  @!UP2 UISETP.NE.AND.EX UP0, UPT, UR5, URZ, UPT, UP0 ;  /* 0x0000003f0500a28c */ /* 0x000fc8000bf05300 */
[----:B------:R-:W-:Y:S01]  /*0480*/  @!UP2 USEL UR4, UR4, URZ, UP0 ;  /* 0x0000003f0404a287 */ /* 0x000fe20008000000 */
[----:B--2---:R-:W-:Y:S02]  /*0490*/  @P0 R2UR UR24, R0 ;  /* 0x00000000001802ca */ /* 0x004fe400000e0000 */
[----:B------:R-:W-:-:S11]  /*04a0*/  PLOP3.LUT P0, PT, PT, PT, UP1, 0x80, 0x0 ;  /* 0x000000000000781c */ /* 0x000fd60003f0f018 */
[----:B------:R-:W-:Y:S02]  /*04b0*/  @UP2 UIADD3 UR24, UR24, -UR27, URZ ;  /* 0x8000001b18182290 */ /* 0x000fe4000fffe03f */
[----:B------:R-:W-:Y:S01]  /*04c0*/  @!UP2 UIADD3 UR24, UR4, UR6, -UR27 ;  /* 0x000000060418a290 */ /* 0x000fe2000fffe81b */
[----:B------:R-:W-:Y:S11]  /*04d0*/  @!P0 EXIT ;  /* 0x000000000000894d */ /* 0x000ff60003800000 */
[----:B------:R-:W-:Y:S02]  /*04e0*/  UISETP.GE.AND UP0, UPT, UR24, 0x1, UPT ;  /* 0x000000011800788c */ /* 0x000fe4000bf06270 */
[----:B------:R-:W-:-:S04]  /*04f0*/  UIADD3 UR4, UR24, 0x7f, URZ ;  /* 0x0000007f18047890 */ /* 0x000fc8000fffe03f */
[----:B------:R-:W-:Y:S01]  /*0500*/  PLOP3.LUT P0, PT, PT, PT, UP0, 0x80, 0x0 ;  /* 0x000000000000781c */ /* 0x000fe20003f0f008 */
[----:B------:R-:W-:-:S04]  /*0510*/  USHF.R.S32.HI UR19, URZ, 0x1f, UR4 ;  /* 0x0000001f3f137899 */ /* 0x000fc80008011404 */
[----:B------:R-:W-:-:S08]  /*0520*/  ULEA.HI UR19, UR19, UR4, URZ, 0x7 ;  /* 0x0000000413137291 */ /* 0x000fd0000f8f383f */
[----:B------:R-:W-:Y:S05]  /*0530*/  @!P0 BRA `(.L_x_136) ;  /* 0x00000108007c8947 */ /* 0x000fea0003800000 */
[----:B------:R-:W1:Y:S01]  /*0540*/  LDC R9, c[0x0][0x278] ;  /* 0x00009e00ff097b82 */ /* 0x000e620000000800 */
[----:B------:R-:W2:Y:S01]  /*0550*/  S2R R4, SR_CTAID.Z ;  /* 0x0000000000047919 */ /* 0x000ea20000002700 */
[----:B------:R-:W-:Y:S01]  /*0560*/  UISETP.NE.AND UP1, UPT, UR14, -0x1, UPT ;  /* 0xffffffff0e00788c */ /* 0x000fe2000bf25270 */
[----:B------:R-:W-:Y:S01]  /*0570*/  SHF.R.S32.HI R28, RZ, 0x1f, R218 ;  /* 0x0000001fff1c7819 */ /* 0x000fe200000114da */
[----:B------:R-:W-:-:S03]  /*0580*/  UISETP.NE.AND UP0, UPT, UR8, -0x1, UPT ;  /* 0xffffffff0800788c */ /* 0x000fc6000bf05270 */
[----:B------:R-:W-:-:S03]  /*0590*/  LEA.HI R6, R28, R218, RZ, 0x3 ;  /* 0x000000da1c067211 */ /* 0x000fc600078f18ff */
[----:B------:R-:W-:-:S03]  /*05a0*/  PLOP3.LUT P0, PT, PT, PT, UP0, 0x80, 0x0 ;  /* 0x000000000000781c */ /* 0x000fc60003f0f008 */
[----:B------:R-:W-:Y:S01]  /*05b0*/  @UP1 ULDC.64 UR4, c[0x0][0x240] ;  /* 0x0000900000041ab9 */ /* 0x000fe20000000a00 */
[----:B------:R-:W-:Y:S02]  /*05c0*/  @!UP1 USHF.R.S32.HI UR9, URZ, 0x1f, UR21 ;  /* 0x0000001f3f099899 */ /* 0x000fe40008011415 */
[----:B------:R-:W-:Y:S02]  /*05d0*/  @UP1 UIMAD.WIDE.U32 UR30, UR14, UR4, URZ ;  /* 0x000000040e1e12a5 */ /* 0x000fe4000f8e003f */
[----:B------:R-:W-:Y:S02]  /*05e0*/  @UP0 UIADD3 UR12, UR27, UR8, URZ ;  /* 0x000000081b0c0290 */ /* 0x000fe4000fffe03f */
[----:B------:R-:W-:Y:S01]  /*05f0*/  @UP1 UIMAD UR6, UR14, UR5, UR31 ;  /* 0x000000050e0612a4 */ /* 0x000fe2000f8e021f */
[----:B------:R-:W-:Y:S02]  /*0600*/  @UP0 ULDC.64 UR10, c[0x0][0x248] ;  /* 0x00009200000a0ab9 */ /* 0x000fe40000000a00 */
[----:B------:R-:W-:Y:S01]  /*0610*/  @!UP1 ULDC.64 UR4, c[0x0][0x228] ;  /* 0x00008a0000049ab9 */ /* 0x000fe20000000a00 */
[----:B-1----:R-:W-:Y:S01]  /*0620*/  IABS R0, R9 ;  /* 0x0000000900007213 */ /* 0x002fe20000000000 */
[----:B------:R-:W-:-:S02]  /*0630*/  @!UP1 UIMAD UR9, UR9, UR4, URZ ;  /* 0x00000004090992a4 */ /* 0x000fc4000f8e023f */
[----:B------:R-:W-:Y:S02]  /*0640*/  @!UP1 UIMAD.WIDE.U32 UR28, UR21, UR4, URZ ;  /* 0x00000004151c92a5 */ /* 0x000fe4000f8e003f */
[----:B------:R-:W-:Y:S01]  /*0650*/  IMAD.MOV.U32 R5, RZ, RZ, R0 ;  /* 0x000000ffff057224 */ /* 0x000fe200078e0000 */
[----:B------:R-:W-:Y:S02]  /*0660*/  @UP0 UIMAD.WIDE.U32 UR32, UR12, UR10, URZ ;  /* 0x0000000a0c2002a5 */ /* 0x000fe4000f8e003f */
[----:B------:R-:W-:Y:S01]  /*0670*/  @!UP1 UIMAD UR5, UR21, UR5, UR9 ;  /* 0x00000005150592a4 */ /* 0x000fe2000f8e0209 */
[----:B------:R-:W1:Y:S01]  /*0680*/  I2F.RP R2, R5 ;  /* 0x0000000500027306 */ /* 0x000e620000209400 */
[----:B--2---:R-:W-:Y:S01]  /*0690*/  IABS R4, R4 ;  /* 0x0000000400047213 */ /* 0x004fe20000000000 */
[----:B------:R-:W-:Y:S01]  /*06a0*/  @UP0 UIMAD UR12, UR12, UR11, URZ ;  /* 0x0000000b0c0c02a4 */ /* 0x000fe2000f8e023f */
[----:B------:R-:W-:Y:S01]  /*06b0*/  @UP1 UMOV UR26, UR30 ;  /* 0x0000001e001a1c82 */ /* 0x000fe20008000000 */
[----:B------:R-:W-:-:S02]  /*06c0*/  @UP0 UMOV UR18, UR32 ;  /* 0x0000002000120c82 */ /* 0x000fc40008000000 */
[----:B------:R-:W-:Y:S02]  /*06d0*/  @UP0 UIADD3 UR12, UR33, UR12, URZ ;  /* 0x0000000c210c0290 */ /* 0x000fe4000fffe03f */
[----:B------:R-:W-:Y:S01]  /*06e0*/  @!UP1 UIADD3 UR6, UR29, UR5, URZ ;  /* 0x000000051d069290 */ /* 0x000fe2000fffe03f */
[----:B------:R-:W-:Y:S01]  /*06f0*/  @!UP1 UMOV UR26, UR28 ;  /* 0x0000001c001a9c82 */ /* 0x000fe20008000000 */
[----:B-1----:R-:W1:Y:S02]  /*0700*/  MUFU.RCP R2, R2 ;  /* 0x0000000200027308 */ /* 0x002e640000001000 */
[----:B-1----:R-:W-:-:S06]  /*0710*/  VIADD R2, R2, 0xffffffe ;  /* 0x0ffffffe02027836 */ /* 0x002fcc0000000000 */
[----:B------:R-:W1:Y:S02]  /*0720*/  F2I.FTZ.U32.TRUNC.NTZ R3, R2 ;  /* 0x0000000200037305 */ /* 0x000e64000021f000 */
[----:B-1----:R-:W-:Y:S01]  /*0730*/  IMAD.MOV R0, RZ, RZ, -R3 ;  /* 0x000000ffff007224 */ /* 0x002fe200078e0a03 */
[----:B------:R-:W-:-:S03]  /*0740*/  MOV R2, RZ ;  /* 0x000000ff00027202 */ /* 0x000fc60000000f00 */
[----:B------:R-:W-:-:S04]  /*0750*/  IMAD R0, R0, R5, RZ ;  /* 0x0000000500007224 */ /* 0x000fc800078e02ff */
[----:B------:R-:W-:-:S04]  /*0760*/  IMAD.HI.U32 R2, R3, R0, R2 ;  /* 0x0000000003027227 */ /* 0x000fc800078e0002 */
[----:B------:R-:W-:-:S04]  /*0770*/  IMAD.MOV.U32 R3, RZ, RZ, R4 ;  /* 0x000000ffff037224 */ /* 0x000fc800078e0004 */
[----:B------:R-:W-:-:S04]  /*0780*/  IMAD.HI.U32 R4, R2, R3, RZ ;  /* 0x0000000302047227 */ /* 0x000fc800078e00ff */
[----:B------:R-:W-:Y:S02]  /*0790*/  IMAD.MOV R0, RZ, RZ, -R4 ;  /* 0x000000ffff007224 */ /* 0x000fe400078e0a04 */
[----:B------:R-:W-:Y:S02]  /*07a0*/  IMAD.U32 R2, RZ, RZ, UR15 ;  /* 0x0000000fff027e24 */ /* 0x000fe4000f8e00ff */
[----:B------:R-:W-:-:S05]  /*07b0*/  IMAD R0, R5, R0, R3 ;  /* 0x0000000005007224 */ /* 0x000fca00078e0203 */
[----:B------:R-:W-:-:S13]  /*07c0*/  ISETP.GT.U32.AND P2, PT, R5, R0, PT ;  /* 0x000000000500720c */ /* 0x000fda0003f44070 */
[----:B------:R-:W-:-:S04]  /*07d0*/  @!P2 IADD3 R0, R0, -R5, RZ ;  /* 0x800000050000a210 */ /* 0x000fc80007ffe0ff */
[----:B------:R-:W-:Y:S02]  /*07e0*/  ISETP.GE.U32.AND P4, PT, R0, R5, PT ;  /* 0x000000050000720c */ /* 0x000fe40003f86070 */
[----:B------:R-:W-:Y:S02]  /*07f0*/  LOP3.LUT R0, R6, 0xfffffff8, RZ, 0xc0, !PT ;  /* 0xfffffff806007812 */ /* 0x000fe400078ec0ff */
[----:B------:R-:W-:-:S03]  /*0800*/  SHF.R.S32.HI R6, RZ, 0x3, R6 ;  /* 0x00000003ff067819 */ /* 0x000fc60000011406 */
[----:B------:R-:W-:Y:S01]  /*0810*/  IMAD.IADD R27, R218, 0x1, -R0 ;  /* 0x00000001da1b7824 */ /* 0x000fe200078e0a00 */
[----:B------:R-:W-:Y:S02]  /*0820*/  SHF.L.U32 R0, R6, 0x6, RZ ;  /* 0x0000000606007819 */ /* 0x000fe400000006ff */
[--C-:B------:R-:W-:Y:S01]  /*0830*/  SHF.R.S32.HI R7, RZ, 0x1f, R6.reuse ;  /* 0x0000001fff077819 */ /* 0x100fe20000011406 */
[----:B------:R-:W-:Y:S01]  /*0840*/  IMAD.SHL.U32 R60, R27, 0x8, RZ ;  /* 0x000000081b3c7824 */ /* 0x000fe200078e00ff */
[----:B------:R-:W-:Y:S01]  /*0850*/  LOP3.LUT R0, R0, 0x1c0, RZ, 0xc0, !PT ;  /* 0x000001c000007812 */ /* 0x000fe200078ec0ff */
[----:B------:R-:W-:-:S03]  /*0860*/  IMAD.WIDE R2, R2, 0x80, R6 ;  /* 0x0000008002027825 */ /* 0x000fc600078e0206 */
[----:B------:R-:W-:Y:S02]  /*0870*/  SHF.R.U32.HI R5, RZ, 0x3, R0 ;  /* 0x00000003ff057819 */ /* 0x000fe40000011600 */
[----:B------:R-:W-:Y:S01]  /*0880*/  LOP3.LUT R0, R0, 0x38, R60, 0xf8, !PT ;  /* 0x0000003800007812 */ /* 0x000fe200078ef83c */
[----:B------:R-:W-:Y:S06]  /*0890*/  @P0 BRA `(.L_x_137) ;  /* 0x0000000000380947 */ /* 0x000fec0003800000 */
[----:B------:R-:W-:Y:S01]  /*08a0*/  USHF.R.S32.HI UR12, URZ, 0x1f, UR27 ;  /* 0x0000001f3f0c7899 */ /* 0x000fe2000801141b */
[----:B------:R-:W-:Y:S01]  /*08b0*/  ULDC.64 UR10, c[0x0][0x248] ;  /* 0x00009200000a7ab9 */ /* 0x000fe20000000a00 */
[----:B------:R-:W-:Y:S02]  /*08c0*/  USHF.R.S32.HI UR9, URZ, 0x1f, UR21 ;  /* 0x0000001f3f097899 */ /* 0x000fe40008011415 */
[----:B------:R-:W-:Y:S02]  /*08d0*/  UIMAD UR12, UR12, UR10, URZ ;  /* 0x0000000a0c0c72a4 */ /* 0x000fe4000f8e023f */
[----:B------:R-:W-:Y:S02]  /*08e0*/  UIMAD.WIDE.U32 UR28, UR27, UR10, URZ ;  /* 0x0000000a1b1c72a5 */ /* 0x000fe4000f8e003f */
[----:B------:R-:W-:Y:S01]  /*08f0*/  UIMAD UR12, UR27, UR11, UR12 ;  /* 0x0000000b1b0c72a4 */ /* 0x000fe2000f8e020c */
[----:B------:R-:W-:-:S03]  /*0900*/  ULDC.64 UR4, c[0x0][0x230] ;  /* 0x00008c0000047ab9 */ /* 0x000fc60000000a00 */
[----:B------:R-:W-:Y:S02]  /*0910*/  UIADD3 UR13, UR29, UR12, URZ ;  /* 0x0000000c1d0d7290 */ /* 0x000fe4000fffe03f */
[----:B------:R-:W-:Y:S01]  /*0920*/  UIMAD UR9, UR9, UR4, URZ ;  /* 0x00000004090972a4 */ /* 0x000fe2000f8e023f */
[----:B------:R-:W-:Y:S02]  /*0930*/  UMOV UR12, UR28 ;  /* 0x0000001c000c7c82 */ /* 0x000fe40008000000 */
[----:B------:R-:W-:Y:S02]  /*0940*/  UIMAD.WIDE.U32 UR28, UR21, UR4, UR12 ;  /* 0x00000004151c72a5 */ /* 0x000fe4000f8e000c */
[----:B------:R-:W-:-:S04]  /*0950*/  UIMAD UR5, UR21, UR5, UR9 ;  /* 0x00000005150572a4 */ /* 0x000fc8000f8e0209 */
[----:B------:R-:W-:Y:S01]  /*0960*/  UIADD3 UR12, UR29, UR5, URZ ;  /* 0x000000051d0c7290 */ /* 0x000fe2000fffe03f */
[----:B------:R-:W-:-:S11]  /*0970*/  UMOV UR18, UR28 ;  /* 0x0000001c00127c82 */ /* 0x000fd60008000000 */
.L_x_137:
[----:B------:R-:W-:Y:S01]  /*0980*/  @UP0 UIADD3 UR13, UR27, UR8, URZ ;  /* 0x000000081b0d0290 */ /* 0x000fe2000fffe03f */
[C---:B------:R-:W-:Y:S01]  /*0990*/  LOP3.LUT R8, R9.reuse, UR7, RZ, 0x3c, !PT ;  /* 0x0000000709087c12 */ /* 0x040fe2000f8e3cff */
[----:B------:R-:W-:Y:S01]  /*09a0*/  @!P2 VIADD R4, R4, 0x1 ;  /* 0x000000010404a836 */ /* 0x000fe20000000000 */
[----:B------:R-:W-:Y:S01]  /*09b0*/  @UP0 ULDC.64 UR8, c[0x0][0x250] ;  /* 0x0000940000080ab9 */ /* 0x000fe20000000a00 */
[----:B------:R-:W-:Y:S01]  /*09c0*/  USHF.R.S32.HI UR25, URZ, 0x1f, UR7 ;  /* 0x0000001f3f197899 */ /* 0x000fe20008011407 */
[----:B------:R-:W-:Y:S01]  /*09d0*/  LOP3.LUT R0, R0, R5, RZ, 0x3c, !PT ;  /* 0x0000000500007212 */ /* 0x000fe200078e3cff */
[----:B------:R-:W-:Y:S01]  /*09e0*/  @UP0 UIMAD.WIDE.U32 UR4, UR13, UR8, URZ ;  /* 0x000000080d0402a5 */ /* 0x000fe2000f8e003f */
[----:B------:R-:W-:Y:S01]  /*09f0*/  ISETP.GE.AND P1, PT, R8, RZ, PT ;  /* 0x000000ff0800720c */ /* 0x000fe20003f26270 */
[----:B------:R-:W-:Y:S01]  /*0a00*/  @UP0 UIMAD UR13, UR13, UR9, URZ ;  /* 0x000000090d0d02a4 */ /* 0x000fe2000f8e023f */
[----:B------:R-:W-:Y:S01]  /*0a10*/  ISETP.NE.AND P3, PT, R9, RZ, PT ;  /* 0x000000ff0900720c */ /* 0x000fe20003f65270 */
[----:B------:R-:W-:Y:S01]  /*0a20*/  @P4 VIADD R4, R4, 0x1 ;  /* 0x0000000104044836 */ /* 0x000fe20000000000 */
[----:B------:R-:W-:Y:S01]  /*0a30*/  LEA.HI R228, R28, R218, RZ, 0x6 ;  /* 0x000000da1ce47211 */ /* 0x000fe200078f30ff */
[----:B------:R-:W-:Y:S01]  /*0a40*/  @UP0 UIADD3 UR13, UR5, UR13, URZ ;  /* 0x0000000d050d0290 */ /* 0x000fe2000fffe03f */
[----:B------:R-:W-:Y:S01]  /*0a50*/  @UP0 UMOV UR20, UR4 ;  /* 0x0000000400140c82 */ /* 0x000fe20008000000 */
[----:B------:R-:W-:Y:S10]  /*0a60*/  @P0 BRA `(.L_x_138) ;  /* 0x0000000000300947 */ /* 0x000ff40003800000 */
[----:B------:R-:W-:Y:S01]  /*0a70*/  USHF.R.S32.HI UR4, URZ, 0x1f, UR27 ;  /* 0x0000001f3f047899 */ /* 0x000fe2000801141b */
[----:B------:R-:W-:Y:S01]  /*0a80*/  ULDC.64 UR8, c[0x0][0x250] ;  /* 0x0000940000087ab9 */ /* 0x000fe20000000a00 */
[----:B------:R-:W-:Y:S02]  /*0a90*/  USHF.R.S32.HI UR13, URZ, 0x1f, UR21 ;  /* 0x0000001f3f0d7899 */ /* 0x000fe40008011415 */
[----:B------:R-:W-:Y:S02]  /*0aa0*/  UIMAD UR4, UR4, UR8, URZ ;  /* 0x00000008040472a4 */ /* 0x000fe4000f8e023f */
[----:B------:R-:W-:Y:S02]  /*0ab0*/  UIMAD.WIDE.U32 UR28, UR27, UR8, URZ ;  /* 0x000000081b1c72a5 */ /* 0x000fe4000f8e003f */
[----:B------:R-:W-:-:S03]  /*0ac0*/  UIMAD UR27, UR27, UR9, UR4 ;  /* 0x000000091b1b72a4 */ /* 0x000fc6000f8e0204 */
[----:B------:R-:W-:Y:S01]  /*0ad0*/  ULDC.64 UR4, c[0x0][0x238] ;  /* 0x00008e0000047ab9 */ /* 0x000fe20000000a00 */
[----:B------:R-:W-:Y:S02]  /*0ae0*/  UIADD3 UR29, UR29, UR27, URZ ;  /* 0x0000001b1d1d7290 */ /* 0x000fe4000fffe03f */
[----:B------:R-:W-:-:S04]  /*0af0*/  UIMAD UR13, UR13, UR4, URZ ;  /* 0x000000040d0d72a4 */ /* 0x000fc8000f8e023f */
[----:B------:R-:W-:Y:S02]  /*0b00*/  UIMAD UR13, UR21, UR5, UR13 ;  /* 0x00000005150d72a4 */ /* 0x000fe4000f8e020d */
[----:B------:R-:W-:-:S04]  /*0b10*/  UIMAD.WIDE.U32 UR20, UR21, UR4, UR28 ;  /* 0x00000004151472a5 */ /* 0x000fc8000f8e001c */
[----:B------:R-:W-:-:S12]  /*0b20*/  UIADD3 UR13, UR21, UR13, URZ ;  /* 0x0000000d150d7290 */ /* 0x000fd8000fffe03f */
.L_x_138:
[----:B------:R-:W1:Y:S01]  /*0b30*/  S2UR UR21, SR_CgaCtaId ;  /* 0x00000000001579c3 */ /* 0x000e620000008800 */
[----:B------:R-:W-:Y:S01]  /*0b40*/  ULDC.64 UR4, c[0x0][0x258] ;  /* 0x0000960000047ab9 */ /* 0x000fe20000000a00 */
[----:B------:R-:W-:Y:S01]  /*0b50*/  IMAD.SHL.U32 R228, R228, 0x8, RZ ;  /* 0x00000008e4e47824 */ /* 0x000fe200078e00ff */
[----:B------:R-:W-:Y:S01]  /*0b60*/  UIMAD UR25, UR25, UR4, URZ ;  /* 0x00000004191972a4 */ /* 0x000fe2000f8e023f */
[----:B------:R-:W-:Y:S01]  /*0b70*/  LEA.HI R15, R28, R218, RZ, 0x4 ;  /* 0x000000da1c0f7211 */ /* 0x000fe200078f20ff */
[----:B------:R-:W-:Y:S01]  /*0b80*/  IMAD.MOV.U32 R16, RZ, RZ, R4 ;  /* 0x000000ffff107224 */ /* 0x000fe200078e0004 */
[----:B------:R-:W-:Y:S01]  /*0b90*/  SHF.R.S32.HI R61, RZ, 0x1f, R60 ;  /* 0x0000001fff3d7819 */ /* 0x000fe2000001143c */
[----:B------:R-:W-:Y:S01]  /*0ba0*/  UIMAD UR25, UR7, UR5, UR25 ;  /* 0x00000005071972a4 */ /* 0x000fe2000f8e0219 */
[----:B------:R-:W-:Y:S01]  /*0bb0*/  LOP3.LUT R228, R0, 0xfffffe00, R228, 0xf8, !PT ;  /* 0xfffffe0000e47812 */ /* 0x000fe200078ef8e4 */
[----:B------:R-:W-:Y:S01]  /*0bc0*/  UIADD3 UR5, -UR17, UR16, URZ ;  /* 0x0000001011057290 */ /* 0x000fe2000fffe13f */
[----:B------:R-:W-:Y:S01]  /*0bd0*/  LOP3.LUT R0, R15, 0xfffffff0, RZ, 0xc0, !PT ;  /* 0xfffffff00f007812 */ /* 0x000fe200078ec0ff */
[----:B------:R-:W-:Y:S01]  /*0be0*/  @!P1 IMAD.MOV R16, RZ, RZ, -R16 ;  /* 0x000000ffff109224 */ /* 0x000fe200078e0a10 */
[----:B------:R-:W-:Y:S01]  /*0bf0*/  IADD3 R8, P2, R60, UR26, RZ ;  /* 0x0000001a3c087c10 */ /* 0x000fe2000ff5e0ff */
[----:B------:R-:W-:Y:S01]  /*0c00*/  IMAD.U32 R4, RZ, RZ, UR4 ;  /* 0x00000004ff047e24 */ /* 0x000fe2000f8e00ff */
[----:B------:R-:W-:Y:S01]  /*0c10*/  @!P3 LOP3.LUT R16, RZ, R9, RZ, 0x33, !PT ;  /* 0x00000009ff10b212 */ /* 0x000fe200078e33ff */
[----:B------:R-:W-:Y:S01]  /*0c20*/  IMAD.IADD R0, R218, 0x1, -R0 ;  /* 0x00000001da007824 */ /* 0x000fe200078e0a00 */
[C---:B------:R-:W-:Y:S01]  /*0c30*/  ISETP.GE.AND P1, PT, R6.reuse, UR5, PT ;  /* 0x0000000506007c0c */ /* 0x040fe2000bf26270 */
[----:B------:R-:W-:Y:S01]  /*0c40*/  UMOV UR4, 0x400 ;  /* 0x0000040000047882 */ /* 0x000fe20000000000 */
[----:B------:R-:W-:Y:S01]  /*0c50*/  IADD3.X R9, R61, UR6, RZ, P2, !PT ;  /* 0x000000063d097c10 */ /* 0x000fe200097fe4ff */
[C---:B------:R-:W-:Y:S01]  /*0c60*/  VIADD R21, R6.reuse, 0x10 ;  /* 0x0000001006157836 */ /* 0x040fe20000000000 */
[----:B------:R-:W-:Y:S01]  /*0c70*/  SHF.R.S32.HI R5, RZ, 0x1f, R0 ;  /* 0x0000001fff057819 */ /* 0x000fe20000011400 */
[----:B------:R-:W-:Y:S01]  /*0c80*/  VIADD R20, R6, 0x20 ;  /* 0x0000002006147836 */ /* 0x000fe20000000000 */
[----:B------:R-:W-:Y:S01]  /*0c90*/  SHF.R.S32.HI R14, RZ, 0x4, R15 ;  /* 0x00000004ff0e7819 */ /* 0x000fe2000001140f */
[----:B------:R-:W-:Y:S01]  /*0ca0*/  IMAD.WIDE.U32 R8, R4, UR7, R8 ;  /* 0x0000000704087c25 */ /* 0x000fe2000f8e0008 */
[----:B-1----:R-:W-:Y:S01]  /*0cb0*/  ULEA UR4, UR21, UR4, 0x18 ;  /* 0x0000000415047291 */ /* 0x002fe2000f8ec03f */
[----:B------:R-:W-:Y:S01]  /*0cc0*/  LEA.HI R26, R5, R0, RZ, 0x3 ;  /* 0x00000000051a7211 */ /* 0x000fe200078f18ff */
[----:B------:R-:W-:Y:S01]  /*0cd0*/  BSSY B0, `(.L_x_139) ;  /* 0x0000021000007945 */ /* 0x000fe20003800000 */
[C---:B------:R-:W-:Y:S01]  /*0ce0*/  VIADD R19, R6.reuse, 0x30 ;  /* 0x0000003006137836 */ /* 0x040fe20000000000 */
[----:B------:R-:W-:Y:S01]  /*0cf0*/  ISETP.GE.AND P0, PT, R21, UR5, PT ;  /* 0x0000000515007c0c */ /* 0x000fe2000bf06270 */
[----:B------:R-:W-:Y:S01]  /*0d00*/  VIADD R18, R6, 0x40 ;  /* 0x0000004006127836 */ /* 0x000fe20000000000 */
[----:B------:R-:W-:Y:S01]  /*0d10*/  ISETP.GE.AND P6, PT, R20, UR5, PT ;  /* 0x0000000514007c0c */ /* 0x000fe2000bfc6270 */
[C---:B------:R-:W-:Y:S01]  /*0d20*/  VIADD R24, R6.reuse, 0x50 ;  /* 0x0000005006187836 */ /* 0x040fe20000000000 */
[----:B------:R-:W-:Y:S01]  /*0d30*/  ISETP.GE.AND P5, PT, R19, UR5, PT ;  /* 0x0000000513007c0c */ /* 0x000fe2000bfa6270 */
[----:B------:R-:W-:Y:S01]  /*0d40*/  VIADD R23, R6, 0x60 ;  /* 0x0000006006177836 */ /* 0x000fe20000000000 */
[----:B------:R-:W-:Y:S01]  /*0d50*/  ISETP.GE.AND P4, PT, R18, UR5, PT ;  /* 0x0000000512007c0c */ /* 0x000fe2000bf86270 */
[----:B------:R-:W-:Y:S01]  /*0d60*/  VIADD R5, R9, UR25 ;  /* 0x0000001909057c36 */ /* 0x000fe20008000000 */
[----:B------:R-:W-:Y:S01]  /*0d70*/  ISETP.GE.AND P3, PT, R24, UR5, PT ;  /* 0x0000000518007c0c */ /* 0x000fe2000bf66270 */
[----:B------:R-:W-:Y:S01]  /*0d80*/  VIADD R22, R6, 0x70 ;  /* 0x0000007006167836 */ /* 0x000fe20000000000 */
[----:B------:R-:W-:-:S02]  /*0d90*/  ISETP.GE.AND P2, PT, R23, UR5, PT ;  /* 0x0000000517007c0c */ /* 0x000fc4000bf46270 */
[----:B------:R-:W-:Y:S02]  /*0da0*/  LEA.HI R15, R15, R14, RZ, 0x1 ;  /* 0x0000000e0f0f7211 */ /* 0x000fe400078f08ff */
[----:B------:R-:W-:Y:S01]  /*0db0*/  LEA R228, R228, UR4, 0x1 ;  /* 0x00000004e4e47c11 */ /* 0x000fe2000f8e08ff */
[----:B------:R-:W-:Y:S08]  /*0dc0*/  @P1 BRA `(.L_x_140) ;  /* 0x0000000000441947 */ /* 0x000ff00003800000 */
[----:B------:R-:W-:Y:S02]  /*0dd0*/  ULDC UR6, c[0x0][0x2d0] ;  /* 0x0000b40000067ab9 */ /* 0x000fe40000000800 */
[----:B------:R-:W-:-:S13]  /*0de0*/  ISETP.GE.AND P1, PT, R60, UR6, PT ;  /* 0x000000063c007c0c */ /* 0x000fda000bf26270 */
[----:B------:R1:W-:Y:S01]  /*0df0*/  @P1 STS.128 [R228], RZ ;  /* 0x000000ffe4001388 */ /* 0x0003e20000000c00 */
[----:B------:R-:W-:Y:S05]  /*0e00*/  @P1 BRA `(.L_x_140) ;  /* 0x0000000000341947 */ /* 0x000fea0003800000 */
        /* <DEDUP_REMOVED lines=9> */
[----:B------:R-:W-:Y:S01]  /*0ea0*/  @!PT LDS RZ, [RZ] ;  /* 0x00000000fffff984 */ /* 0x000fe20000000800 */
[----:B------:R-:W-:Y:S01]  /*0eb0*/  @!PT LDS RZ, [RZ] ;  /* 0x00000000fffff984 */ /* 0x000fe20000000800 */
[----:B------:R-:W-:Y:S01]  /*0ec0*/  @!PT LDS RZ, [RZ] ;  /* 0x00000000fffff984 */ /* 0x000fe20000000800 */
[----:B------:R2:W-:Y:S02]  /*0ed0*/  LDGSTS.E.BYPASS.LTC128B.128 [R228], desc[UR22][R12.64] ;  /* 0x000000000ce47fae */ /* 0x0005e4000b901d56 */
.L_x_140:
[----:B------:R-:W-:Y:S05]  /*0ee0*/  BSYNC B0 ;  /* 0x0000000000007941 */ /* 0x000fea0003800000 */
.L_x_139:
[----:B------:R-:W-:Y:S01]  /*0ef0*/  LOP3.LUT R15, R15, 0xfffffffe, RZ, 0xc0, !PT ;  /* 0xfffffffe0f0f7812 */ /* 0x000fe200078ec0ff */
[----:B------:R-:W-:Y:S01]  /*0f00*/  BSSY B0, `(.L_x_141) ;  /* 0x000001a000007945 */ /* 0x000fe20003800000 */
[----:B------:R-:W-:Y:S02]  /*0f10*/  LOP3.LUT R10, R26, 0xfffffff8, RZ, 0xc0, !PT ;  /* 0xfffffff81a0a7812 */ /* 0x000fe400078ec0ff */
[----:B------:R-:W-:Y:S01]  /*0f20*/  ISETP.GE.AND P1, PT, R22, UR5, PT ;  /* 0x0000000516007c0c */ /* 0x000fe2000bf26270 */
[----:B------:R-:W-:Y:S02]  /*0f30*/  IMAD.IADD R25, R14, 0x1, -R15 ;  /* 0x000000010e197824 */ /* 0x000fe400078e0a0f */
[----:B------:R-:W-:Y:S01]  /*0f40*/  IMAD.IADD R14, R0, 0x1, -R10 ;  /* 0x00000001000e7824 */ /* 0x000fe200078e0a0a */
[----:B------:R-:W-:Y:S05]  /*0f50*/  @P0 BRA `(.L_x_142) ;  /* 0x0000000000500947 */ /* 0x000fea0003800000 */
[----:B------:R-:W-:Y:S02]  /*0f60*/  ULDC UR6, c[0x0][0x2d0] ;  /* 0x0000b40000067ab9 */ /* 0x000fe40000000800 */
[----:B------:R-:W-:-:S13]  /*0f70*/  ISETP.GE.AND P0, PT, R60, UR6, PT ;  /* 0x000000063c007c0c */ /* 0x000fda000bf06270 */
[----:B------:R3:W-:Y:S01]  /*0f80*/  @P0 STS.128 [R228+0x800], RZ ;  /* 0x000800ffe4000388 */ /* 0x0007e20000000c00 */
[----:B------:R-:W-:Y:S05]  /*0f90*/  @P0 BRA `(.L_x_142) ;  /* 0x0000000000400947 */ /* 0x000fea0003800000 */
[----:B------:R-:W-:Y:S01]  /*0fa0*/  IADD3 R0, P0, R2, 0x10, RZ ;  /* 0x0000001002007810 */ /* 0x000fe20007f1e0ff */
[----:B------:R-:W-:Y:S01]  /*0fb0*/  ULDC.64 UR6, c[0x0][0x240] ;  /* 0x0000900000067ab9 */ /* 0x000fe20000000a00 */
[----:B------:R-:W-:-:S03]  /*0fc0*/  MOV R11, R5 ;  /* 0x00000005000b7202 */ /* 0x000fc60000000f00 */
[----:B------:R-:W-:-:S04]  /*0fd0*/  IMAD.X R10, RZ, RZ, R3, P0 ;  /* 0x000000ffff0a7224 */ /* 0x000fc800000e0603 */
[----:B--2---:R-:W-:Y:S02]  /*0fe0*/  IMAD R12, R10, UR6, RZ ;  /* 0x000000060a0c7c24 */ /* 0x004fe4000f8e02ff */
[----:B------:R-:W-:-:S04]  /*0ff0*/  IMAD.MOV.U32 R10, RZ, RZ, R8 ;  /* 0x000000ffff0a7224 */ /* 0x000fc800078e0008 */
        /* <DEDUP_REMOVED lines=9> */
[----:B------:R4:W-:Y:S02]  /*1090*/  LDGSTS.E.BYPASS.LTC128B.128 [R228+0x800], desc[UR22][R12.64] ;  /* 0x008000000ce47fae */ /* 0x0009e4000b901d56 */
.L_x_142:
[----:B------:R-:W-:Y:S05]  /*10a0*/  BSYNC B0 ;  /* 0x0000000000007941 */ /* 0x000fea0003800000 */
.L_x_141:
[----:B------:R-:W-:Y:S04]  /*10b0*/  BSSY B0, `(.L_x_143) ;  /* 0x0000016000007945 */ /* 0x000fe80003800000 */
        /* <DEDUP_REMOVED lines=9> */
[----:B--2-4-:R-:W-:Y:S02]  /*1150*/  IMAD R12, R10, UR6, RZ ;  /* 0x000000060a0c7c24 */ /* 0x014fe4000f8e02ff */
        /* <DEDUP_REMOVED lines=11> */
.L_x_144:
[----:B------:R-:W-:Y:S05]  /*1210*/  BSYNC B0 ;  /* 0x0000000000007941 */ /* 0x000fea0003800000 */
.L_x_143:
        /* <DEDUP_REMOVED lines=22> */
.L_x_146:
[----:B------:R-:W-:Y:S05]  /*1380*/  BSYNC B0 ;  /* 0x0000000000007941 */ /* 0x000fea0003800000 */
.L_x_145:
        /* <DEDUP_REMOVED lines=22> */
.L_x_148:
[----:B------:R-:W-:Y:S05]  /*14f0*/  BSYNC B0 ;  /* 0x0000000000007941 */ /* 0x000fea0003800000 */
.L_x_147:
        /* <DEDUP_REMOVED lines=22> */
.L_x_150:
[----:B------:R-:W-:Y:S05]  /*1660*/  BSYNC B0 ;  /* 0x0000000000007941 */ /* 0x000fea0003800000 */
.L_x_149:
        /* <DEDUP_REMOVED lines=22> */
.L_x_152:
[----:B------:R-:W-:Y:S05]  /*17d0*/  BSYNC B0 ;  /* 0x0000000000007941 */ /* 0x000fea0003800000 */
.L_x_151:
        /* <DEDUP_REMOVED lines=21> */
.L_x_154:
[----:B------:R-:W-:Y:S05]  /*1930*/  BSYNC B0 ;  /* 0x0000000000007941 */ /* 0x000fea0003800000 */
.L_x_153:
[----:B-1----:R-:W-:Y:S01]  /*1940*/  IMAD.WIDE.U32 R2, R6, UR8, R60 ;  /* 0x0000000806027c25 */ /* 0x002fe2000f8e003c */
[----:B------:R-:W-:Y:S01]  /*1950*/  SHF.R.S32.HI R0, RZ, 0x1f, R16 ;  /* 0x0000001fff007819 */ /* 0x000fe20000011410 */
[----:B------:R-:W-:Y:S01]  /*1960*/  ULDC.64 UR6, c[0x0][0x260] ;  /* 0x0000980000067ab9 */ /* 0x000fe20000000a00 */
[----:B------:R-:W-:Y:S01]  /*1970*/  BSSY B0, `(.L_x_155) ;  /* 0x0000040000007945 */ /* 0x000fe20003800000 */
[C---:B------:R-:W-:Y:S01]  /*1980*/  IMAD R9, R7.reuse, UR8, RZ ;  /* 0x0000000807097c24 */ /* 0x040fe2000f8e02ff */
[----:B------:R-:W-:Y:S01]  /*1990*/  IADD3 R2, P0, R2, UR20, RZ ;  /* 0x0000001402027c10 */ /* 0x000fe2000ff1e0ff */
[----:B------:R-:W-:Y:S01]  /*19a0*/  IMAD R8, R7, UR10, RZ ;  /* 0x0000000a07087c24 */ /* 0x000fe2000f8e02ff */
[----:B------:R-:W-:Y:S01]  /*19b0*/  ULDC.64 UR20, c[0x0][0x268] ;  /* 0x00009a0000147ab9 */ /* 0x000fe20000000a00 */
[----:B------:R-:W-:-:S04]  /*19c0*/  IMAD.WIDE.U32 R4, R6, UR10, R60 ;  /* 0x0000000a06047c25 */ /* 0x000fc8000f8e003c */
[----:B------:R-:W-:Y:S01]  /*19d0*/  IMAD R9, R6, UR9, R9 ;  /* 0x0000000906097c24 */ /* 0x000fe2000f8e0209 */
[----:B------:R-:W-:Y:S01]  /*19e0*/  IADD3 R4, P1, R4, UR18, RZ ;  /* 0x0000001204047c10 */ /* 0x000fe2000ff3e0ff */
[----:B------:R-:W-:Y:S01]  /*19f0*/  IMAD R8, R6, UR11, R8 ;  /* 0x0000000b06087c24 */ /* 0x000fe2000f8e0208 */
[----:B------:R-:W-:Y:S01]  /*1a00*/  ULEA.HI.SX32 UR18, UR19, 0xffffffff, 0x19 ;  /* 0xffffffff13127891 */ /* 0x000fe2000f8fca3f */
[----:B------:R-:W-:Y:S01]  /*1a10*/  IMAD.MOV.U32 R52, RZ, RZ, 0x20 ;  /* 0x00000020ff347424 */ /* 0x000fe200078e00ff */
[----:B------:R-:W-:Y:S02]  /*1a20*/  IADD3.X R3, R3, UR13, R9, P0, !PT ;  /* 0x0000000d03037c10 */ /* 0x000fe400087fe409 */
[----:B------:R-:W-:Y:S01]  /*1a30*/  IADD3.X R5, R5, UR12, R8, P1, !PT ;  /* 0x0000000c05057c10 */ /* 0x000fe20008ffe408 */
[----:B------:R-:W-:Y:S01]  /*1a40*/  IMAD R8, R0, UR6, RZ ;  /* 0x0000000600087c24 */ /* 0x000fe2000f8e02ff */
[----:B------:R-:W-:Y:S01]  /*1a50*/  R2P PR, R14, 0x6 ;  /* 0x000000060e007804 */ /* 0x000fe20000000000 */
[----:B------:R-:W-:Y:S01]  /*1a60*/  IMAD.WIDE.U32 R30, R16, UR20, R2 ;  /* 0x00000014101e7c25 */ /* 0x000fe2000f8e0002 */
[----:B------:R-:W-:-:S02]  /*1a70*/  UIMAD UR17, UR18, -0x80, UR24 ;  /* 0xffffff80121178a4 */ /* 0x000fc4000f8e0218 */
[----:B------:R-:W-:Y:S01]  /*1a80*/  USHF.R.S32.HI UR25, URZ, 0x1f, UR18 ;  /* 0x0000001f3f197899 */ /* 0x000fe20008011412 */
[----:B------:R-:W-:Y:S02]  /*1a90*/  IMAD.MOV.U32 R3, RZ, RZ, 0x10 ;  /* 0x00000010ff037424 */ /* 0x000fe400078e00ff */
[----:B------:R-:W-:Y:S01]  /*1aa0*/  IMAD R0, R0, UR20, RZ ;  /* 0x0000001400007c24 */ /* 0x000fe2000f8e02ff */
[----:B------:R-:W-:Y:S01]  /*1ab0*/  USHF.L.U64.HI UR20, UR10, 0x7, UR11 ;  /* 0x000000070a147899 */ /* 0x000fe2000801020b */
[C---:B------:R-:W-:Y:S01]  /*1ac0*/  IMAD R9, R16.reuse, UR7, R8 ;  /* 0x0000000710097c24 */ /* 0x040fe2000f8e0208 */
[----:B------:R-:W-:Y:S01]  /*1ad0*/  SEL R3, R3, 0xfffffff0, !P1 ;  /* 0xfffffff003037807 */ /* 0x000fe20004800000 */
[----:B--2-4-:R-:W-:Y:S01]  /*1ae0*/  IMAD.WIDE.U32 R12, R16, UR6, R4 ;  /* 0x00000006100c7c25 */ /* 0x014fe2000f8e0004 */
[----:B------:R-:W-:Y:S01]  /*1af0*/  ISETP.GE.AND P1, PT, R6, UR17, PT ;  /* 0x0000001106007c0c */ /* 0x000fe2000bf26270 */
[----:B------:R-:W-:Y:S01]  /*1b00*/  UIMAD UR6, UR20, UR18, URZ ;  /* 0x00000012140672a4 */ /* 0x000fe2000f8e023f */
[----:B------:R-:W-:Y:S01]  /*1b10*/  SEL R4, R52, 0xffffffe0, !P2 ;  /* 0xffffffe034047807 */ /* 0x000fe20005000000 */
[----:B------:R-:W-:Y:S01]  /*1b20*/  IMAD R17, R16, UR21, R0 ;  /* 0x0000001510117c24 */ /* 0x000fe2000f8e0200 */
[----:B------:R-:W-:Y:S01]  /*1b30*/  USHF.L.U32 UR21, UR10, 0x7, URZ ;  /* 0x000000070a157899 */ /* 0x000fe2000800063f */
[----:B------:R-:W-:Y:S01]  /*1b40*/  IADD3 R11, R13, R9, RZ ;  /* 0x000000090d0b7210 */ /* 0x000fe20007ffe0ff */
[----:B------:R-:W-:Y:S01]  /*1b50*/  IMAD.U32 R8, RZ, RZ, UR18 ;  /* 0x00000012ff087e24 */ /* 0x000fe2000f8e00ff */
[----:B------:R-:W-:Y:S01]  /*1b60*/  SHF.L.U32 R0, R27, 0x6, RZ ;  /* 0x000000061b007819 */ /* 0x000fe200000006ff */
[----:B------:R-:W-:Y:S01]  /*1b70*/  IMAD.MOV.U32 R10, RZ, RZ, R12 ;  /* 0x000000ffff0a7224 */ /* 0x000fe200078e000c */
[----:B------:R-:W-:Y:S01]  /*1b80*/  UIMAD UR6, UR25, UR21, UR6 ;  /* 0x00000015190672a4 */ /* 0x000fe2000f8e0206 */
[----:B------:R-:W-:Y:S01]  /*1b90*/  STL.64 [R1+0x10], R12 ;  /* 0x0000100c01007387 */ /* 0x000fe20000100a00 */
[----:B------:R-:W-:Y:S01]  /*1ba0*/  IMAD.SHL.U32 R5, R6, 0x8, RZ ;  /* 0x0000000806057824 */ /* 0x000fe200078e00ff */
[----:B------:R-:W-:Y:S01]  /*1bb0*/  LOP3.LUT R0, R0, 0x1c0, RZ, 0xc0, !PT ;  /* 0x000001c000007812 */ /* 0x000fe200078ec0ff */
[----:B------:R-:W-:Y:S01]  /*1bc0*/  IMAD.WIDE.U32 R8, R8, UR21, R10 ;  /* 0x0000001508087c25 */ /* 0x000fe2000f8e000a */
[----:B------:R-:W-:Y:S01]  /*1bd0*/  STL.64 [R1+0x80], R30 ;  /* 0x0000801e01007387 */ /* 0x000fe20000100a00 */
[----:B------:R-:W-:-:S02]  /*1be0*/  ISETP.GE.AND P0, PT, R21, UR17, PT ;  /* 0x0000001115007c0c */ /* 0x000fc4000bf06270 */
[----:B------:R-:W-:Y:S01]  /*1bf0*/  IMAD.SHL.U32 R2, R14, 0x40, RZ ;  /* 0x000000400e027824 */ /* 0x000fe200078e00ff */
[----:B------:R1:W-:Y:S01]  /*1c00*/  STL.64 [R1+0x8], R10 ;  /* 0x0000080a01007387 */ /* 0x0003e20000100a00 */
[----:B------:R-:W-:Y:S01]  /*1c10*/  LOP3.LUT R14, R0, 0x8, R5, 0xf8, !PT ;  /* 0x00000008000e7812 */ /* 0x000fe200078ef805 */
[----:B------:R-:W-:Y:S01]  /*1c20*/  IMAD.SHL.U32 R5, R25, 0x8, RZ ;  /* 0x0000000819057824 */ /* 0x000fe200078e00ff */
[----:B------:R-:W-:Y:S02]  /*1c30*/  ISETP.GE.AND P6, PT, R20, UR17, PT ;  /* 0x0000001114007c0c */ /* 0x000fe4000bfc6270 */
[----:B------:R-:W-:Y:S02]  /*1c40*/  ISETP.GE.AND P5, PT, R19, UR17, PT ;  /* 0x0000001113007c0c */ /* 0x000fe4000bfa6270 */
[----:B------:R-:W-:Y:S02]  /*1c50*/  ISETP.GE.AND P4, PT, R18, UR17, PT ;  /* 0x0000001112007c0c */ /* 0x000fe4000bf86270 */
[----:B------:R-:W-:-:S02]  /*1c60*/  ISETP.GE.AND P3, PT, R24, UR17, PT ;  /* 0x0000001118007c0c */ /* 0x000fc4000bf66270 */
[----:B------:R-:W-:Y:S02]  /*1c70*/  ISETP.GE.AND P2, PT, R23, UR17, PT ;  /* 0x0000001117007c0c */ /* 0x000fe4000bf46270 */
[----:B-1----:R-:W-:Y:S02]  /*1c80*/  IADD3 R11, R9, UR6, RZ ;  /* 0x00000006090b7c10 */ /* 0x002fe4000fffe0ff */
[----:B------:R-:W-:Y:S02]  /*1c90*/  SHF.R.U32.HI R10, RZ, 0x3, R0 ;  /* 0x00000003ff0a7819 */ /* 0x000fe40000011600 */
[----:B------:R-:W-:Y:S01]  /*1ca0*/  LOP3.LUT R0, R2, 0x1c0, RZ, 0xc0, !PT ;  /* 0x000001c002007812 */ /* 0x000fe200078ec0ff */
[----:B------:R-:W-:Y:S06]  /*1cb0*/  @P1 BRA `(.L_x_156) ;  /* 0x00000000002c1947 */ /* 0x000fec0003800000 */
[----:B------:R-:W-:Y:S02]  /*1cc0*/  ULDC UR6, c[0x0][0x2d0] ;  /* 0x0000b40000067ab9 */ /* 0x000fe40000000800 */
[----:B------:R-:W-:-:S13]  /*1cd0*/  ISETP.GE.AND P1, PT, R60, UR6, PT ;  /* 0x000000063c007c0c */ /* 0x000fda000bf26270 */
[----:B------:R1:W-:Y:S01]  /*1ce0*/  @P1 STS.128 [R228+0x4000], RZ ;  /* 0x004000ffe4001388 */ /* 0x0003e20000000c00 */
[----:B------:R-:W-:Y:S05]  /*1cf0*/  @P1 BRA `(.L_x_156) ;  /* 0x00000000001c1947 */ /* 0x000fea0003800000 */
[----:B------:R-:W-:Y:S02]  /*1d00*/  ULDC.64 UR6, c[0x0][0x218] ;  /* 0x0000860000067ab9 */ /* 0x000fe40000000a00 */
[----:B------:R-:W-:-:S04]  /*1d10*/  LEA R12, P1, R8, UR6, 0x1 ;  /* 0x00000006080c7c11 */ /* 0x000fc8000f8208ff */
[----:B------:R-:W-:-:S05]  /*1d20*/  LEA.HI.X R13, R8, UR7, R11, 0x1, P1 ;  /* 0x00000007080d7c11 */ /* 0x000fca00088f0c0b */
[----:B------:R-:W-:Y:S01]  /*1d30*/  @!PT LDS RZ, [RZ] ;  /* 0x00000000fffff984 */ /* 0x000fe20000000800 */
[----:B------:R-:W-:Y:S01]  /*1d40*/  @!PT LDS RZ, [RZ] ;  /* 0x00000000fffff984 */ /* 0x000fe20000000800 */
[----:B------:R-:W-:Y:S01]  /*1d50*/  @!PT LDS RZ, [RZ] ;  /* 0x00000000fffff984 */ /* 0x000fe20000000800 */
[----:B------:R2:W-:Y:S04]  /*1d60*/  LDGSTS.E.BYPASS.LTC128B.128 [R228+0x4000], desc[UR22][R12.64] ;  /* 0x040000000ce47fae */ /* 0x0005e8000b901d56 */
.L_x_156:
[----:B------:R-:W-:Y:S05]  /*1d70*/  BSYNC B0 ;  /* 0x0000000000007941 */ /* 0x000fea0003800000 */
.L_x_155:
[----:B------:R-:W-:Y:S01]  /*1d80*/  LOP3.LUT R2, R0, 0x8, R5, 0xf8, !PT ;  /* 0x0000000800027812 */ /* 0x000fe200078ef805 */
[----:B------:R-:W-:Y:S01]  /*1d90*/  USHF.L.U64.HI UR12, UR10, 0x4, UR11 ;  /* 0x000000040a0c7899 */ /* 0x000fe2000801020b */
[----:B------:R-:W-:Y:S01]  /*1da0*/  SHF.R.U32.HI R0, RZ, 0x3, R0 ;  /* 0x00000003ff007819 */ /* 0x000fe20000011600 */
[----:B------:R-:W-:Y:S01]  /*1db0*/  USHF.L.U32 UR13, UR10, 0x4, URZ ;  /* 0x000000040a0d7899 */ /* 0x000fe2000800063f */
[----:B------:R-:W-:Y:S01]  /*1dc0*/  BSSY B0, `(.L_x_157) ;  /* 0x0000012000007945 */ /* 0x000fe20003800000 */
[----:B------:R-:W-:Y:S02]  /*1dd0*/  ISETP.GE.AND P1, PT, R22, UR17, PT ;  /* 0x0000001116007c0c */ /* 0x000fe4000bf26270 */
[----:B------:R-:W-:Y:S02]  /*1de0*/  LOP3.LUT R16, R14, R10, RZ, 0x3c, !PT ;  /* 0x0000000a0e107212 */ /* 0x000fe400078e3cff */
[----:B------:R-:W-:Y:S01]  /*1df0*/  LOP3.LUT R63, R2, R0, RZ, 0x3c, !PT ;  /* 0x00000000023f7212 */ /* 0x000fe200078e3cff */
[----:B------:R-:W-:Y:S05]  /*1e00*/  @P0 BRA `(.L_x_158) ;  /* 0x0000000000340947 */ /* 0x000fea0003800000 */
[----:B------:R-:W-:Y:S02]  /*1e10*/  ULDC UR6, c[0x0][0x2d0] ;  /* 0x0000b40000067ab9 */ /* 0x000fe40000000800 */
[----:B------:R-:W-:-:S13]  /*1e20*/  ISETP.GE.AND P0, PT, R60, UR6, PT ;  /* 0x000000063c007c0c */ /* 0x000fda000bf06270 */
[----:B------:R4:W-:Y:S01]  /*1e30*/  @P0 STS.128 [R228+0x4800], RZ ;  /* 0x004800ffe4000388 */ /* 0x0009e20000000c00 */
[----:B------:R-:W-:Y:S05]  /*1e40*/  @P0 BRA `(.L_x_158) ;  /* 0x0000000000240947 */ /* 0x000fea0003800000 */
[----:B------:R-:W-:Y:S01]  /*1e50*/  IADD3 R0, P0, R8, UR13, RZ ;  /* 0x0000000d08007c10 */ /* 0x000fe2000ff1e0ff */
[----:B------:R-:W-:-:S03]  /*1e60*/  ULDC.64 UR6, c[0x0][0x218] ;  /* 0x0000860000067ab9 */ /* 0x000fc60000000a00 */
[----:B------:R-:W-:Y:S02]  /*1e70*/  IADD3.X R2, R11, UR12, RZ, P0, !PT ;  /* 0x0000000c0b027c10 */ /* 0x000fe400087fe4ff */
[----:B--2---:R-:W-:-:S04]  /*1e80*/  LEA R12, P0, R0, UR6, 0x1 ;  /* 0x00000006000c7c11 */ /* 0x004fc8000f8008ff */
[----:B------:R-:W-:-:S05]  /*1e90*/  LEA.HI.X R13, R0, UR7, R2, 0x1, P0 ;  /* 0x00000007000d7c11 */ /* 0x000fca00080f0c02 */
[----:B------:R-:W-:Y:S01]  /*1ea0*/  @!PT LDS RZ, [RZ] ;  /* 0x00000000fffff984 */ /* 0x000fe20000000800 */
[----:B------:R-:W-:Y:S01]  /*1eb0*/  @!PT LDS RZ, [RZ] ;  /* 0x00000000fffff984 */ /* 0x000fe20000000800 */
[----:B------:R-:W-:Y:S01]  /*1ec0*/  @!PT LDS RZ, [RZ] ;  /* 0x00000000fffff984 */ /* 0x000fe20000000800 */
[----:B------:R2:W-:Y:S04]  /*1ed0*/  LDGSTS.E.BYPASS.LTC128B.128 [R228+0x4800], desc[UR22][R12.64] ;  /* 0x048000000ce47fae */ /* 0x0005e8000b901d56 */
.L_x_158:
[----:B------:R-:W-:Y:S05]  /*1ee0*/  BSYNC B0 ;  /* 0x0000000000007941 */ /* 0x000fea0003800000 */
.L_x_157:
[----:B------:R-:W-:Y:S04]  /*1ef0*/  BSSY B0, `(.L_x_159) ;  /* 0x0000012000007945 */ /* 0x000fe80003800000 */
[----:B------:R-:W-:Y:S05]  /*1f00*/  @P6 BRA `(.L_x_160) ;  /* 0x0000000000406947 */ /* 0x000fea0003800000 */
[----:B------:R-:W-:Y:S02]  /*1f10*/  ULDC UR6, c[0x0][0x2d0] ;  /* 0x0000b40000067ab9 */ /* 0x000fe40000000800 */
[----:B------:R-:W-:-:S13]  /*1f20*/  ISETP.GE.AND P0, PT, R60, UR6, PT ;  /* 0x000000063c007c0c */ /* 0x000fda000bf06270 */
[----:B------:R1:W-:Y:S01]  /*1f30*/  @P0 STS.128 [R228+0x5000], RZ ;  /* 0x005000ffe4000388 */ /* 0x0003e20000000c00 */
[----:B------:R-:W-:Y:S05]  /*1f40*/  @P0 BRA `(.L_x_160) ;  /* 0x0000000000300947 */ /* 0x000fea0003800000 */
[----:B------:R-:W-:Y:S01]  /*1f50*/  IMAD.U32 R0, RZ, RZ, UR10 ;  /* 0x0000000aff007e24 */ /* 0x000fe2000f8e00ff */
[----:B------:R-:W-:Y:S01]  /*1f60*/  ULDC.64 UR6, c[0x0][0x218] ;  /* 0x0000860000067ab9 */ /* 0x000fe20000000a00 */
[----:B------:R-:W-:Y:S02]  /*1f70*/  IMAD.U32 R5, RZ, RZ, UR10 ;  /* 0x0000000aff057e24 */ /* 0x000fe4000f8e00ff */
[----:B------:R-:W-:Y:S01]  /*1f80*/  IMAD.U32 R2, RZ, RZ, UR11 ;  /* 0x0000000bff027e24 */ /* 0x000fe2000f8e00ff */
[----:B------:R-:W-:-:S04]  /*1f90*/  LEA R0, P0, R0, R8, 0x5 ;  /* 0x0000000800007211 */ /* 0x000fc800078028ff */
[----:B------:R-:W-:Y:S02]  /*1fa0*/  LEA.HI.X R2, R5, R11, R2, 0x5, P0 ;  /* 0x0000000b05027211 */ /* 0x000fe400000f2c02 */
[----:B--2---:R-:W-:-:S04]  /*1fb0*/  LEA R12, P0, R0, UR6, 0x1 ;  /* 0x00000006000c7c11 */ /* 0x004fc8000f8008ff */
[----:B------:R-:W-:-:S05]  /*1fc0*/  LEA.HI.X R13, R0, UR7, R2, 0x1, P0 ;  /* 0x00000007000d7c11 */ /* 0x000fca00080f0c02 */
[----:B------:R-:W-:Y:S01]  /*1fd0*/  @!PT LDS RZ, [RZ] ;  /* 0x00000000fffff984 */ /* 0x000fe20000000800 */
[----:B------:R-:W-:Y:S01]  /*1fe0*/  @!PT LDS RZ, [RZ] ;  /* 0x00000000fffff984 */ /* 0x000fe20000000800 */
[----:B------:R-:W-:Y:S01]  /*1ff0*/  @!PT LDS RZ, [RZ] ;  /* 0x00000000fffff984 */ /* 0x000fe20000000800 */
[----:B------:R2:W-:Y:S04]  /*2000*/  LDGSTS.E.BYPASS.LTC128B.128 [R228+0x5000], desc[UR22][R12.64] ;  /* 0x050000000ce47fae */ /* 0x0005e8000b901d56 */
.L_x_160:
[----:B------:R-:W-:Y:S05]  /*2010*/  BSYNC B0 ;  /* 0x0000000000007941 */ /* 0x000fea0003800000 */
.L_x_159:
[----:B------:R-:W-:Y:S04]  /*2020*/  BSSY B0, `(.L_x_161) ;  /* 0x0000012000007945 */ /* 0x000fe80003800000 */
[----:B------:R-:W-:Y:S05]  /*2030*/  @P5 BRA `(.L_x_162) ;  /* 0x0000000000405947 */ /* 0x000fea0003800000 */
[----:B------:R-:W-:Y:S02]  /*2040*/  ULDC UR6, c[0x0][0x2d0] ;  /* 0x0000b40000067ab9 */ /* 0x000fe40000000800 */
[----:B------:R-:W-:-:S13]  /*2050*/  ISETP.GE.AND P0, PT, R60, UR6, PT ;  /* 0x000000063c007c0c */ /* 0x000fda000bf06270 */
[----:B------:R1:W-:Y:S01]  /*2060*/  @P0 STS.128 [R228+0x5800], RZ ;  /* 0x005800ffe4000388 */ /* 0x0003e20000000c00 */
[----:B------:R-:W-:Y:S05]  /*2070*/  @P0 BRA `(.L_x_162) ;  /* 0x0000000000300947 */ /* 0x000fea0003800000 */
[----:B------:R-:W-:Y:S01]  /*2080*/  MOV R10, R8 ;  /* 0x00000008000a7202 */ /* 0x000fe20000000f00 */
[----:B--2---:R-:W-:Y:S01]  /*2090*/  IMAD.U32 R12, RZ, RZ, UR10 ;  /* 0x0000000aff0c7e24 */ /* 0x004fe2000f8e00ff */
[----:B------:R-:W-:Y:S01]  /*20a0*/  UIMAD UR26, UR11, 0x30, URZ ;  /* 0x000000300b1a78a4 */ /* 0x000fe2000f8e023f */
[----:B------:R-:W-:Y:S02]  /*20b0*/  ULDC.64 UR6, c[0x0][0x218] ;  /* 0x0000860000067ab9 */ /* 0x000fe40000000a00 */
[----:B------:R-:W-:-:S04]  /*20c0*/  IMAD.WIDE.U32 R12, R12, 0x30, R10 ;  /* 0x000000300c0c7825 */ /* 0x000fc800078e000a */
[----:B------:R-:W-:Y:S01]  /*20d0*/  VIADD R0, R13, UR26 ;  /* 0x0000001a0d007c36 */ /* 0x000fe20008000000 */
[----:B------:R-:W-:-:S04]  /*20e0*/  LEA R14, P0, R12, UR6, 0x1 ;  /* 0x000000060c0e7c11 */ /* 0x000fc8000f8008ff */
[----:B------:R-:W-:-:S05]  /*20f0*/  LEA.HI.X R15, R12, UR7, R0, 0x1, P0 ;  /* 0x000000070c0f7c11 */ /* 0x000fca00080f0c00 */
[----:B------:R-:W-:Y:S01]  /*2100*/  @!PT LDS RZ, [RZ] ;  /* 0x00000000fffff984 */ /* 0x000fe20000000800 */
[----:B------:R-:W-:Y:S01]  /*2110*/  @!PT LDS RZ, [RZ] ;  /* 0x00000000fffff984 */ /* 0x000fe20000000800 */
[----:B------:R-:W-:Y:S01]  /*2120*/  @!PT LDS RZ, [RZ] ;  /* 0x00000000fffff984 */ /* 0x000fe20000000800 */
[----:B------:R2:W-:Y:S04]  /*2130*/  LDGSTS.E.BYPASS.LTC128B.128 [R228+0x5800], desc[UR22][R14.64] ;  /* 0x058000000ee47fae */ /* 0x0005e8000b901d56 */
.L_x_162:
[----:B------:R-:W-:Y:S05]  /*2140*/  BSYNC B0 ;  /* 0x0000000000007941 */ /* 0x000fea0003800000 */
.L_x_161:
        /* <DEDUP_REMOVED lines=18> */
.L_x_164:
[----:B------:R-:W-:Y:S05]  /*2270*/  BSYNC B0 ;  /* 0x0000000000007941 */ /* 0x000fea0003800000 */
.L_x_163:
[----:B------:R-:W-:Y:S04]  /*2280*/  BSSY B0, `(.L_x_165) ;  /* 0x0000013000007945 */ /* 0x000fe80003800000 */
[----:B------:R-:W-:Y:S05]  /*2290*/  @P3 BRA `(.L_x_166) ;  /* 0x0000000000443947 */ /* 0x000fea0003800000 */
[----:B------:R-:W-:Y:S02]  /*22a0*/  ULDC UR6, c[0x0][0x2d0] ;  /* 0x0000b40000067ab9 */ /* 0x000fe40000000800 */
[----:B------:R-:W-:-:S13]  /*22b0*/  ISETP.GE.AND P0, PT, R60, UR6, PT ;  /* 0x000000063c007c0c */ /* 0x000fda000bf06270 */
[----:B------:R1:W-:Y:S01]  /*22c0*/  @P0 STS.128 [R228+0x6800], RZ ;  /* 0x006800ffe4000388 */ /* 0x0003e20000000c00 */
[----:B------:R-:W-:Y:S05]  /*22d0*/  @P0 BRA `(.L_x_166) ;  /* 0x0000000000340947 */ /* 0x000fea0003800000 */
[----:B--2---:R-:W-:Y:S01]  /*22e0*/  MOV R13, R11 ;  /* 0x0000000b000d7202 */ /* 0x004fe20000000f00 */
[----:B------:R-:W-:Y:S01]  /*22f0*/  IMAD.U32 R0, RZ, RZ, UR10 ;  /* 0x0000000aff007e24 */ /* 0x000fe2000f8e00ff */
[----:B------:R-:W-:Y:S01]  /*2300*/  UIMAD UR26, UR11, 0x50, URZ ;  /* 0x000000500b1a78a4 */ /* 0x000fe2000f8e023f */
[----:B------:R-:W-:Y:S01]  /*2310*/  IMAD.MOV.U32 R12, RZ, RZ, R8 ;  /* 0x000000ffff0c7224 */ /* 0x000fe200078e0008 */
[----:B------:R-:W-:-:S03]  /*2320*/  ULDC.64 UR6, c[0x0][0x218] ;  /* 0x0000860000067ab9 */ /* 0x000fc60000000a00 */
[----:B------:R-:W-:-:S05]  /*2330*/  IMAD.WIDE.U32 R12, R0, 0x50, R12 ;  /* 0x00000050000c7825 */ /* 0x000fca00078e000c */
[----:B------:R-:W-:Y:S02]  /*2340*/  IADD3 R0, R13, UR26, RZ ;  /* 0x0000001a0d007c10 */ /* 0x000fe4000fffe0ff */
[----:B------:R-:W-:-:S04]  /*2350*/  LEA R14, P0, R12, UR6, 0x1 ;  /* 0x000000060c0e7c11 */ /* 0x000fc8000f8008ff */
[----:B------:R-:W-:-:S05]  /*2360*/  LEA.HI.X R15, R12, UR7, R0, 0x1, P0 ;  /* 0x000000070c0f7c11 */ /* 0x000fca00080f0c00 */
[----:B------:R-:W-:Y:S01]  /*2370*/  @!PT LDS RZ, [RZ] ;  /* 0x00000000fffff984 */ /* 0x000fe20000000800 */
[----:B------:R-:W-:Y:S01]  /*2380*/  @!PT LDS RZ, [RZ] ;  /* 0x00000000fffff984 */ /* 0x000fe20000000800 */
[----:B------:R-:W-:Y:S01]  /*2390*/  @!PT LDS RZ, [RZ] ;  /* 0x00000000fffff984 */ /* 0x000fe20000000800 */
[----:B------:R2:W-:Y:S04]  /*23a0*/  LDGSTS.E.BYPASS.LTC128B.128 [R228+0x6800], desc[UR22][R14.64] ;  /* 0x068000000ee47fae */ /* 0x0005e8000b901d56 */
.L_x_166:
[----:B------:R-:W-:Y:S05]  /*23b0*/  BSYNC B0 ;  /* 0x0000000000007941 */ /* 0x000fea0003800000 */
.L_x_165:
        /* <DEDUP_REMOVED lines=19> */
.L_x_168:
[----:B------:R-:W-:Y:S05]  /*24f0*/  BSYNC B0 ;  /* 0x0000000000007941 */ /* 0x000fea0003800000 */
.L_x_167:
[----:B------:R-:W-:Y:S04]  /*2500*/  BSSY B0, `(.L_x_169) ;  /* 0x0000012000007945 */ /* 0x000fe80003800000 */
[----:B------:R-:W-:Y:S05]  /*2510*/  @P1 BRA `(.L_x_170) ;  /* 0x0000000000401947 */ /* 0x000fea0003800000 */
[----:B------:R-:W-:Y:S02]  /*2520*/  ULDC UR6, c[0x0][0x2d0] ;  /* 0x0000b40000067ab9 */ /* 0x000fe40000000800 */
[----:B------:R-:W-:-:S13]  /*2530*/  ISETP.GE.AND P0, PT, R60, UR6, PT ;  /* 0x000000063c007c0c */ /* 0x000fda000bf06270 */
[----:B------:R1:W-:Y:S01]  /*2540*/  @P0 STS.128 [R228+0x7800], RZ ;  /* 0x007800ffe4000388 */ /* 0x0003e20000000c00 */
[----:B------:R-:W-:Y:S05]  /*2550*/  @P0 BRA `(.L_x_170) ;  /* 0x0000000000300947 */ /* 0x000fea0003800000 */
[----:B------:R-:W-:Y:S01]  /*2560*/  MOV R9, R11 ;  /* 0x0000000b00097202 */ /* 0x000fe20000000f00 */
[----:B------:R-:W-:Y:S01]  /*2570*/  IMAD.U32 R0, RZ, RZ, UR10 ;  /* 0x0000000aff007e24 */ /* 0x000fe2000f8e00ff */
        /* <DEDUP_REMOVED lines=10> */
.L_x_170:
[----:B------:R-:W-:Y:S05]  /*2620*/  BSYNC B0 ;  /* 0x0000000000007941 */ /* 0x000fea0003800000 */
.L_x_169:
[----:B------:R-:W0:Y:S01]  /*2630*/  LDGDEPBAR ;  /* 0x00000000000079af */ /* 0x000e220000000000 */
[----:B------:R-:W-:Y:S01]  /*2640*/  ISETP.GE.AND P1, PT, R6, UR17, PT ;  /* 0x0000001106007c0c */ /* 0x000fe2000bf26270 */
[----:B-1----:R-:W-:Y:S01]  /*2650*/  IMAD.IADD R10, R31, 0x1, R17 ;  /* 0x000000011f0a7824 */ /* 0x002fe200078e0211 */
[----:B------:R-:W-:Y:S01]  /*2660*/  UIMAD UR6, UR25, UR8, URZ ;  /* 0x00000008190672a4 */ /* 0x000fe2000f8e023f */
[----:B------:R-:W-:Y:S01]  /*2670*/  IMAD.SHL.U32 R5, R26, 0x40, RZ ;  /* 0x000000401a057824 */ /* 0x000fe200078e00ff */
[----:B------:R-:W-:Y:S01]  /*2680*/  UIMAD.WIDE.U32 UR26, UR18, UR8, URZ ;  /* 0x00000008121a72a5 */ /* 0x000fe2000f8e003f */
[----:B------:R-:W-:Y:S01]  /*2690*/  LEA.HI R2, R28, R218, RZ, 0x5 ;  /* 0x000000da1c027211 */ /* 0x000fe200078f28ff */
[----:B------:R1:W-:Y:S01]  /*26a0*/  STL [R1+0x38], R10 ;  /* 0x0000380a01007387 */ /* 0x0003e20000100800 */
[----:B------:R-:W-:Y:S01]  /*26b0*/  UIMAD UR6, UR18, UR9, UR6 ;  /* 0x00000009120672a4 */ /* 0x000fe2000f8e0206 */
[----:B------:R-:W-:Y:S01]  /*26c0*/  LOP3.LUT R62, R5, 0xfffffe00, RZ, 0xc0, !PT ;  /* 0xfffffe00053e7812 */ /* 0x000fe200078ec0ff */
[----:B------:R-:W-:Y:S01]  /*26d0*/  BSSY B0, `(.L_x_171) ;  /* 0x000001e000007945 */ /* 0x000fe20003800000 */
[----:B------:R-:W-:Y:S01]  /*26e0*/  IMAD.U32 R8, RZ, RZ, UR26 ;  /* 0x0000001aff087e24 */ /* 0x000fe2000f8e00ff */
[----:B------:R-:W-:Y:S01]  /*26f0*/  UIADD3 UR6, UR27, UR6, URZ ;  /* 0x000000061b067290 */ /* 0x000fe2000fffe03f */
[----:B------:R-:W-:Y:S01]  /*2700*/  SHF.R.S32.HI R2, RZ, 0x5, R2 ;  /* 0x00000005ff027819 */ /* 0x000fe20000011402 */
[----:B------:R-:W-:Y:S01]  /*2710*/  IMAD.U32 R9, RZ, RZ, UR27 ;  /* 0x0000001bff097e24 */ /* 0x000fe2000f8e00ff */
[----:B------:R-:W-:-:S02]  /*2720*/  ISETP.GE.AND P0, PT, R21, UR17, PT ;  /* 0x0000001115007c0c */ /* 0x000fc4000bf06270 */
[----:B------:R-:W-:Y:S01]  /*2730*/  LEA R6, P2, R8, R30, 0x7 ;  /* 0x0000001e08067211 */ /* 0x000fe200078438ff */
[----:B------:R-:W-:Y:S01]  /*2740*/  IMAD.U32 R0, RZ, RZ, UR6 ;  /* 0x00000006ff007e24 */ /* 0x000fe2000f8e00ff */
[----:B------:R-:W-:Y:S01]  /*2750*/  ISETP.GE.AND P6, PT, R20, UR17, PT ;  /* 0x0000001114007c0c */ /* 0x000fe2000bfc6270 */
[----:B------:R-:W-:Y:S01]  /*2760*/  IMAD R2, R2, 0x400, R62 ;  /* 0x0000040002027824 */ /* 0x000fe200078e023e */
[----:B------:R-:W-:Y:S02]  /*2770*/  ISETP.GE.AND P5, PT, R19, UR17, PT ;  /* 0x0000001113007c0c */ /* 0x000fe4000bfa6270 */
[----:B------:R-:W-:Y:S01]  /*2780*/  LEA.HI.X R7, R8, R10, R0, 0x7, P2 ;  /* 0x0000000a08077211 */ /* 0x000fe200010f3c00 */
[----:B------:R-:W-:-:S04]  /*2790*/  DEPBAR.LE SB0, 0x0 ;  /* 0x000080000000791a */ /* 0x000fc80000000000 */
[----:B------:R-:W-:Y:S01]  /*27a0*/  BAR.SYNC.DEFER_BLOCKING 0x0 ;  /* 0x0000000000007b1d */ /* 0x000fe20000010000 */
[----:B------:R-:W-:Y:S02]  /*27b0*/  ISETP.GE.AND P4, PT, R18, UR17, PT ;  /* 0x0000001112007c0c */ /* 0x000fe4000bf86270 */
[----:B------:R-:W-:Y:S02]  /*27c0*/  ISETP.GE.AND P3, PT, R24, UR17, PT ;  /* 0x0000001118007c0c */ /* 0x000fe4000bf66270 */
[----:B------:R-:W-:Y:S01]  /*27d0*/  ISETP.GE.AND P2, PT, R23, UR17, PT ;  /* 0x0000001117007c0c */ /* 0x000fe2000bf46270 */
[----:B------:R1:W-:Y:S01]  /*27e0*/  @P1 STS.128 [R228+0x8000], RZ ;  /* 0x008000ffe4001388 */ /* 0x0003e20000000c00 */
[----:B------:R-:W-:Y:S11]  /*27f0*/  @P1 BRA `(.L_x_172) ;  /* 0x00000000002c1947 */ /* 0x000ff60003800000 */
        /* <DEDUP_REMOVED lines=11> */
.L_x_172:
[----:B------:R-:W-:Y:S05]  /*28b0*/  BSYNC B0 ;  /* 0x0000000000007941 */ /* 0x000fea0003800000 */
.L_x_171:
[----:B------:R1:W-:Y:S01]  /*28c0*/  @P0 STS.128 [R228+0x8800], RZ ;  /* 0x008800ffe4000388 */ /* 0x0003e20000000c00 */
[----:B------:R-:W-:Y:S01]  /*28d0*/  IMAD.IADD R2, R63, 0x1, R2 ;  /* 0x000000013f027824 */ /* 0x000fe200078e0202 */
[----:B------:R-:W-:Y:S01]  /*28e0*/  BSSY B0, `(.L_x_173) ;  /* 0x0000016000007945 */ /* 0x000fe20003800000 */
[----:B------:R-:W-:Y:S01]  /*28f0*/  IMAD R0, R25, 0x200, R16 ;  /* 0x0000020019007824 */ /* 0x000fe200078e0210 */
[----:B------:R-:W-:Y:S02]  /*2900*/  ISETP.GE.AND P1, PT, R22, UR17, PT ;  /* 0x0000001116007c0c */ /* 0x000fe4000bf26270 */
[----:B------:R-:W-:Y:S02]  /*2910*/  LEA R224, R2, UR4, 0x1 ;  /* 0x0000000402e07c11 */ /* 0x000fe4000f8e08ff */
[----:B------:R-:W-:Y:S01]  /*2920*/  LEA R217, R0, UR4, 0x1 ;  /* 0x0000000400d97c11 */ /* 0x000fe2000f8e08ff */
        /* <DEDUP_REMOVED lines=11> */
[----:B-1----:R-:W-:-:S04]  /*29e0*/  LEA R8, P0, R0, UR6, 0x1 ;  /* 0x0000000600087c11 */ /* 0x002fc8000f8008ff */
[----:B------:R-:W-:-:S05]  /*29f0*/  LEA.HI.X R9, R0, UR7, R2, 0x1, P0 ;  /* 0x0000000700097c11 */ /* 0x000fca00080f0c02 */
[----:B------:R-:W-:Y:S01]  /*2a00*/  @!PT LDS RZ, [RZ] ;  /* 0x00000000fffff984 */ /* 0x000fe20000000800 */
[----:B------:R-:W-:Y:S01]  /*2a10*/  @!PT LDS RZ, [RZ] ;  /* 0x00000000fffff984 */ /* 0x000fe20000000800 */
[----:B------:R-:W-:Y:S01]  /*2a20*/  @!PT LDS RZ, [RZ] ;  /* 0x00000000fffff984 */ /* 0x000fe20000000800 */
[----:B------:R1:W-:Y:S04]  /*2a30*/  LDGSTS.E.BYPASS.LTC128B.128 [R228+0x8800], desc[UR22][R8.64] ;  /* 0x0880000008e47fae */ /* 0x0003e8000b901d56 */
.L_x_174:
[----:B------:R-:W-:Y:S05]  /*2a40*/  BSYNC B0 ;  /* 0x0000000000007941 */ /* 0x000fea0003800000 */
.L_x_173:
[----:B------:R1:W-:Y:S01]  /*2a50*/  @P6 STS.128 [R228+0x9000], RZ ;  /* 0x009000ffe4006388 */ /* 0x0003e20000000c00 */
        /* <DEDUP_REMOVED lines=18> */
.L_x_176:
[----:B------:R-:W-:Y:S05]  /*2b80*/  BSYNC B0 ;  /* 0x0000000000007941 */ /* 0x000fea0003800000 */
.L_x_175:
[----:B------:R1:W-:Y:S01]  /*2b90*/  @P5 STS.128 [R228+0x9800], RZ ;  /* 0x009800ffe4005388 */ /* 0x0003e20000000c00 */
[----:B------:R-:W-:Y:S04]  /*2ba0*/  BSSY B0, `(.L_x_177) ;  /* 0x0000011000007945 */ /* 0x000fe80003800000 */
[----:B------:R-:W-:Y:S05]  /*2bb0*/  @P5 BRA `(.L_x_178) ;  /* 0x00000000003c5947 */ /* 0x000fea0003800000 */
[----:B------:R-:W-:Y:S02]  /*2bc0*/  ULDC UR6, c[0x0][0x2d0] ;  /* 0x0000b40000067ab9 */ /* 0x000fe40000000800 */
[----:B------:R-:W-:-:S13]  /*2bd0*/  ISETP.GE.AND P0, PT, R60, UR6, PT ;  /* 0x000000063c007c0c */ /* 0x000fda000bf06270 */
[----:B------:R1:W-:Y:S01]  /*2be0*/  @P0 STS.128 [R228+0x9800], RZ ;  /* 0x009800ffe4000388 */ /* 0x0003e20000000c00 */
[----:B------:R-:W-:Y:S05]  /*2bf0*/  @P0 BRA `(.L_x_178) ;  /* 0x00000000002c0947 */ /* 0x000fea0003800000 */
[----:B-1----:R-:W-:Y:S01]  /*2c00*/  IMAD.U32 R8, RZ, RZ, UR8 ;  /* 0x00000008ff087e24 */ /* 0x002fe2000f8e00ff */
[----:B------:R-:W-:Y:S01]  /*2c10*/  UIMAD UR25, UR9, 0x30, URZ ;  /* 0x00000030091978a4 */ /* 0x000fe2000f8e023f */
[----:B------:R-:W-:Y:S02]  /*2c20*/  ULDC.64 UR6, c[0x0][0x220] ;  /* 0x0000880000067ab9 */ /* 0x000fe40000000a00 */
        /* <DEDUP_REMOVED lines=8> */
.L_x_178:
[----:B------:R-:W-:Y:S05]  /*2cb0*/  BSYNC B0 ;  /* 0x0000000000007941 */ /* 0x000fea0003800000 */
.L_x_177:
        /* <DEDUP_REMOVED lines=19> */
.L_x_180:
[----:B------:R-:W-:Y:S05]  /*2df0*/  BSYNC B0 ;  /* 0x0000000000007941 */ /* 0x000fea0003800000 */
.L_x_179:
[----:B------:R1:W-:Y:S01]  /*2e00*/  @P3 STS.128 [R228+0xa800], RZ ;  /* 0x00a800ffe4003388 */ /* 0x0003e20000000c00 */
[----:B------:R-:W-:Y:S04]  /*2e10*/  BSSY B0, `(.L_x_181) ;  /* 0x0000013000007945 */ /* 0x000fe80003800000 */
[----:B------:R-:W-:Y:S05]  /*2e20*/  @P3 BRA `(.L_x_182) ;  /* 0x0000000000443947 */ /* 0x000fea0003800000 */
[----:B------:R-:W-:Y:S02]  /*2e30*/  ULDC UR6, c[0x0][0x2d0] ;  /* 0x0000b40000067ab9 */ /* 0x000fe40000000800 */
[----:B------:R-:W-:-:S13]  /*2e40*/  ISETP.GE.AND P0, PT, R60, UR6, PT ;  /* 0x000000063c007c0c */ /* 0x000fda000bf06270 */
[----:B------:R1:W-:Y:S01]  /*2e50*/  @P0 STS.128 [R228+0xa800], RZ ;  /* 0x00a800ffe4000388 */ /* 0x0003e20000000c00 */
[----:B------:R-:W-:Y:S05]  /*2e60*/  @P0 BRA `(.L_x_182) ;  /* 0x0000000000340947 */ /* 0x000fea0003800000 */
[----:B-1----:R-:W-:Y:S01]  /*2e70*/  MOV R9, R7 ;  /* 0x0000000700097202 */ /* 0x002fe20000000f00 */
        /* <DEDUP_REMOVED lines=12> */
.L_x_182:
[----:B------:R-:W-:Y:S05]  /*2f40*/  BSYNC B0 ;  /* 0x0000000000007941 */ /* 0x000fea0003800000 */
.L_x_181:
        /* <DEDUP_REMOVED lines=20> */
.L_x_184:
[----:B------:R-:W-:Y:S05]  /*3090*/  BSYNC B0 ;  /* 0x0000000000007941 */ /* 0x000fea0003800000 */
.L_x_183:
        /* <DEDUP_REMOVED lines=8> */
[----:B------:R-:W-:Y:S01]  /*3120*/  UIMAD UR17, UR9, 0x70, URZ ;  /* 0x00000070091178a4 */ /* 0x000fe2000f8e023f */
[----:B------:R-:W-:Y:S02]  /*3130*/  ULDC.64 UR6, c[0x0][0x220] ;  /* 0x0000880000067ab9 */ /* 0x000fe40000000a00 */
[----:B------:R-:W-:-:S05]  /*3140*/  IMAD.WIDE.U32 R6, R0, 0x70, R6 ;  /* 0x0000007000067825 */ /* 0x000fca00078e0006 */
[----:B------:R-:W-:Y:S02]  /*3150*/  IADD3 R0, R7, UR17, RZ ;  /* 0x0000001107007c10 */ /* 0x000fe4000fffe0ff */
[----:B-1----:R-:W-:-:S04]  /*3160*/  LEA R8, P0, R6, UR6, 0x1 ;  /* 0x0000000606087c11 */ /* 0x002fc8000f8008ff */
[----:B------:R-:W-:-:S05]  /*3170*/  LEA.HI.X R9, R6, UR7, R0, 0x1, P0 ;  /* 0x0000000706097c11 */ /* 0x000fca00080f0c00 */
[----:B------:R-:W-:Y:S01]  /*3180*/  @!PT LDS RZ, [RZ] ;  /* 0x00000000fffff984 */ /* 0x000fe20000000800 */
[----:B------:R-:W-:Y:S01]  /*3190*/  @!PT LDS RZ, [RZ] ;  /* 0x00000000fffff984 */ /* 0x000fe20000000800 */
[----:B------:R-:W-:Y:S01]  /*31a0*/  @!PT LDS RZ, [RZ] ;  /* 0x00000000fffff984 */ /* 0x000fe20000000800 */
[----:B------:R1:W-:Y:S04]  /*31b0*/  LDGSTS.E.BYPASS.LTC128B.128 [R228+0xb800], desc[UR22][R8.64] ;  /* 0x0b80000008e47fae */ /* 0x0003e8000b901d56 */
.L_x_186:
[----:B------:R-:W-:Y:S05]  /*31c0*/  BSYNC B0 ;  /* 0x0000000000007941 */ /* 0x000fea0003800000 */
.L_x_185:
[----:B------:R-:W-:Y:S01]  /*31d0*/  LDSM.16.M88.4 R16, [R224] ;  /* 0x00000000e010783b */ /* 0x000fe20000000200 */
[----:B------:R-:W-:Y:S01]  /*31e0*/  R2P PR, R27, 0x6 ;  /* 0x000000061b007804 */ /* 0x000fe20000000000 */
[----:B------:R-:W-:Y:S01]  /*31f0*/  IMAD R5, R3, 0x2, R224 ;  /* 0x0000000203057824 */ /* 0x000fe200078e02e0 */
[----:B------:R-:W-:Y:S01]  /*3200*/  UISETP.GE.AND UP0, UPT, UR24, 0x81, UPT ;  /* 0x000000811800788c */ /* 0x000fe2000bf06270 */
[----:B-1----:R-:W1:Y:S01]  /*3210*/  LDSM.16.M88.4 R8, [R217+0x4000] ;  /* 0x00400000d908783b */ /* 0x002e620000000200 */
[C---:B------:R-:W-:Y:S01]  /*3220*/  VIADD R216, R217.reuse, 0x4040 ;  /* 0x00004040d9d87836 */ /* 0x040fe20000000000 */
[----:B------:R-:W-:Y:S02]  /*3230*/  SEL R2, R52, 0xffffffe0, !P1 ;  /* 0xffffffe034027807 */ /* 0x000fe40004800000 */
[----:B--2---:R-:W2:Y:S03]  /*3240*/  LDSM.16.M88.4 R12, [R224+0x2000] ;  /* 0x00200000e00c783b */ /* 0x004ea60000000200 */
[----:B------:R-:W-:Y:S01]  /*3250*/  IMAD.IADD R0, R217, 0x1, R2 ;  /* 0x00000001d9007824 */ /* 0x000fe200078e0202 */
[----:B------:R-:W5:Y:S04]  /*3260*/  LDSM.16.M88.4 R48, [R217+0x4800] ;  /* 0x00480000d930783b */ /* 0x000f680000000200 */
[----:B------:R-:W3:Y:S04]  /*3270*/  LDSM.16.M88.4 R44, [R217+0x5000] ;  /* 0x00500000d92c783b */ /* 0x000ee80000000200 */
[----:B------:R-:W4:Y:S04]  /*3280*/  LDSM.16.M88.4 R40, [R217+0x5800] ;  /* 0x00580000d928783b */ /* 0x000f280000000200 */
[----:B------:R-:W4:Y:S04]  /*3290*/  LDSM.16.M88.4 R36, [R217+0x6000] ;  /* 0x00600000d924783b */ /* 0x000f280000000200 */
[----:B------:R-:W4:Y:S04]  /*32a0*/  LDSM.16.M88.4 R32, [R217+0x6800] ;  /* 0x00680000d920783b */ /* 0x000f280000000200 */
[----:B------:R-:W4:Y:S04]  /*32b0*/  LDSM.16.M88.4 R28, [R217+0x7000] ;  /* 0x00700000d91c783b */ /* 0x000f280000000200 */
[----:B------:R-:W4:Y:S04]  /*32c0*/  LDSM.16.M88.4 R20, [R217+0x7800] ;  /* 0x00780000d914783b */ /* 0x000f280000000200 */
[----:B------:R-:W-:Y:S01]  /*32d0*/  LDSM.16.M88.4 R88, [R0+0x7000] ;  /* 0x007000000058783b */ /* 0x000fe20000000200 */
[C---:B-1----:R-:W-:Y:S03]  /*32e0*/  HMMA.16816.F32.BF16 R56, R16.reuse, R10, RZ ;  /* 0x0000000a1038723c */ /* 0x042fe600000418ff */
[----:B------:R-:W-:Y:S04]  /*32f0*/  LDSM.16.M88.4 R68, [R0+0x4800] ;  /* 0x004800000044783b */ /* 0x000fe80000000200 */
[----:B------:R-:W-:Y:S01]  /*3300*/  LDSM.16.M88.4 R64, [R0+0x5000] ;  /* 0x005000000040783b */ /* 0x000fe20000000200 */
[-C--:B------:R-:W-:Y:S03]  /*3310*/  HMMA.16816.F32.BF16 R156, R16, R8.reuse, RZ ;  /* 0x00000008109c723c */ /* 0x080fe600000418ff */
[----:B------:R-:W-:Y:S03]  /*3320*/  LDSM.16.M88.4 R24, [R5] ;  /* 0x000000000518783b */ /* 0x000fe60000000200 */
[C---:B--2---:R-:W-:Y:S01]  /*3330*/  HMMA.16816.F32.BF16 R152, R12.reuse, R8, RZ ;  /* 0x000000080c98723c */ /* 0x044fe200000418ff */
[----:B------:R-:W-:Y:S04]  /*3340*/  LDSM.16.M88.4 R76, [R0+0x5800] ;  /* 0x00580000004c783b */ /* 0x000fe80000000200 */
[----:B------:R-:W-:Y:S01]  /*3350*/  LDSM.16.M88.4 R84, [R0+0x6800] ;  /* 0x006800000054783b */ /* 0x000fe20000000200 */
[----:B------:R-:W-:Y:S03]  /*3360*/  HMMA.16816.F32.BF16 R148, R12, R10, RZ ;  /* 0x0000000a0c94723c */ /* 0x000fe600000418ff */
[----:B------:R1:W2:Y:S01]  /*3370*/  LDSM.16.M88.4 R8, [R5+0x2000] ;  /* 0x002000000508783b */ /* 0x0002a20000000200 */
[----:B------:R-:W-:-:S03]  /*3380*/  IMAD.MOV.U32 R161, RZ, RZ, R56 ;  /* 0x000000ffffa17224 */ /* 0x000fc600078e0038 */
[----:B------:R-:W2:Y:S01]  /*3390*/  LDSM.16.M88.4 R92, [R0+0x7800] ;  /* 0x00780000005c783b */ /* 0x000ea20000000200 */
[----:B------:R-:W-:Y:S01]  /*33a0*/  IMAD.MOV.U32 R160, RZ, RZ, R57 ;  /* 0x000000ffffa07224 */ /* 0x000fe200078e0039 */
[----:B-----5:R-:W-:Y:S01]  /*33b0*/  HMMA.16816.F32.BF16 R144, R12, R48, RZ ;  /* 0x000000300c90723c */ /* 0x020fe200000418ff */
[----:B------:R-:W-:Y:S01]  /*33c0*/  IMAD.MOV.U32 R7, RZ, RZ, R58 ;  /* 0x000000ffff077224 */ /* 0x000fe200078e003a */
[----:B------:R-:W5:Y:S01]  /*33d0*/  LDSM.16.M88.4 R72, [R0+0x4000] ;  /* 0x004000000048783b */ /* 0x000f620000000200 */
[----:B------:R-:W-:-:S03]  /*33e0*/  IMAD.MOV.U32 R6, RZ, RZ, R59 ;  /* 0x000000ffff067224 */ /* 0x000fc600078e003b */
[C---:B---3--:R-:W-:Y:S01]  /*33f0*/  HMMA.16816.F32.BF16 R140, R12.reuse, R44, RZ ;  /* 0x0000002c0c8c723c */ /* 0x048fe200000418ff */
[----:B------:R3:W5:Y:S04]  /*3400*/  LDSM.16.M88.4 R80, [R0+0x6000] ;  /* 0x006000000050783b */ /* 0x0007680000000200 */
[----:B------:R-:W0:Y:S01]  /*3410*/  LDGDEPBAR ;  /* 0x00000000000079af */ /* 0x000e220000000000 */
[----:B----4-:R-:W-:Y:S01]  /*3420*/  HMMA.16816.F32.BF16 R136, R12, R40, RZ ;  /* 0x000000280c88723c */ /* 0x010fe200000418ff */
[----:B-1----:R-:W-:-:S05]  /*3430*/  VIADD R5, R217, 0x4000 ;  /* 0x00004000d9057836 */ /* 0x002fca0000000000 */
[----:B------:R-:W-:Y:S01]  /*3440*/  HMMA.16816.F32.BF16 R132, R12, R36, RZ ;  /* 0x000000240c84723c */ /* 0x000fe200000418ff */
[----:B------:R-:W-:Y:S02]  /*3450*/  @P2 VIADD R216, R5, 0xffffffc0 ;  /* 0xffffffc005d82836 */ /* 0x000fe40000000000 */
[----:B------:R-:W-:-:S03]  /*3460*/  IMAD.SHL.U32 R5, R218, 0x2, RZ ;  /* 0x00000002da057824 */ /* 0x000fc600078e00ff */
[----:B------:R-:W-:Y:S02]  /*3470*/  HMMA.16816.F32.BF16 R128, R12, R32, RZ ;  /* 0x000000200c80723c */ /* 0x000fe400000418ff */
[----:B------:R-:W-:-:S04]  /*3480*/  LOP3.LUT R5, R5, 0x6, RZ, 0xc0, !PT ;  /* 0x0000000605057812 */ /* 0x000fc800078ec0ff */
[----:B------:R-:W-:Y:S01]  /*3490*/  HMMA.16816.F32.BF16 R124, R12, R28, RZ ;  /* 0x0000001c0c7c723c */ /* 0x000fe200000418ff */
[----:B---3--:R-:W-:-:S04]  /*34a0*/  IMAD R0, R4, 0x2, R224 ;  /* 0x0000000204007824 */ /* 0x008fc800078e02e0 */
[----:B------:R-:W-:Y:S01]  /*34b0*/  IMAD R225, R3, 0x2, R0 ;  /* 0x0000000203e17824 */ /* 0x000fe200078e0200 */
[C---:B------:R-:W-:Y:S06]  /*34c0*/  HMMA.16816.F32.BF16 R112, R12.reuse, R20, RZ ;  /* 0x000000140c70723c */ /* 0x040fec00000418ff */
[C---:B------:R-:W-:Y:S06]  /*34d0*/  HMMA.16816.F32.BF16 R120, R12.reuse, R50, RZ ;  /* 0x000000320c78723c */ /* 0x040fec00000418ff */
[C---:B------:R-:W-:Y:S06]  /*34e0*/  HMMA.16816.F32.BF16 R116, R12.reuse, R46, RZ ;  /* 0x0000002e0c74723c */ /* 0x040fec00000418ff */
[C---:B------:R-:W-:Y:S06]  /*34f0*/  HMMA.16816.F32.BF16 R108, R12.reuse, R42, RZ ;  /* 0x0000002a0c6c723c */ /* 0x040fec00000418ff */
[C---:B------:R-:W-:Y:S06]  /*3500*/  HMMA.16816.F32.BF16 R104, R12.reuse, R38, RZ ;  /* 0x000000260c68723c */ /* 0x040fec00000418ff */
[C---:B------:R-:W-:Y:S06]  /*3510*/  HMMA.16816.F32.BF16 R100, R12.reuse, R34, RZ ;  /* 0x000000220c64723c */ /* 0x040fec00000418ff */
[C---:B------:R-:W-:Y:S06]  /*3520*/  HMMA.16816.F32.BF16 R96, R12.reuse, R30, RZ ;  /* 0x0000001e0c60723c */ /* 0x040fec00000418ff */
[----:B------:R-:W-:Y:S06]  /*3530*/  HMMA.16816.F32.BF16 R56, R12, R22, RZ ;  /* 0x000000160c38723c */ /* 0x000fec00000418ff */
        /* <DEDUP_REMOVED lines=13> */
[----:B------:R-:W-:-:S02]  /*3610*/  IMAD.MOV.U32 R20, RZ, RZ, R161 ;  /* 0x000000ffff147224 */ /* 0x000fc400078e00a1 */
[----:B------:R-:W-:-:S03]  /*3620*/  IMAD.MOV.U32 R21, RZ, RZ, R160 ;  /* 0x000000ffff157224 */ /* 0x000fc600078e00a0 */
[----:B--2---:R-:W-:Y:S01]  /*3630*/  HMMA.16816.F32.BF16 R192, R8, R88, R124 ;  /* 0x0000005808c0723c */ /* 0x004fe2000004187c */
[----:B------:R-:W-:Y:S02]  /*3640*/  IMAD.MOV.U32 R22, RZ, RZ, R7 ;  /* 0x000000ffff167224 */ /* 0x000fe400078e0007 */
[----:B------:R-:W-:-:S03]  /*3650*/  IMAD.MOV.U32 R23, RZ, RZ, R6 ;  /* 0x000000ffff177224 */ /* 0x000fc600078e0006 */
[----:B------:R-:W-:Y:S01]  /*3660*/  HMMA.16816.F32.BF16 R248, R16, R42, RZ ;  /* 0x0000002a10f8723c */ /* 0x000fe200000418ff */
[----:B------:R-:W-:Y:S04]  /*3670*/  LDSM.16.M88.4 R16, [R0+0x2000] ;  /* 0x002000000010783b */ /* 0x000fe80000000200 */
[----:B------:R-:W-:Y:S01]  /*3680*/  LDSM.16.M88.4 R40, [R216+0x2000] ;  /* 0x00200000d828783b */ /* 0x000fe20000000200 */
[----:B------:R-:W-:Y:S06]  /*3690*/  HMMA.16816.F32.BF16 R172, R8, R66, R116 ;  /* 0x0000004208ac723c */ /* 0x000fec0000041874 */
[-C--:B------:R-:W-:Y:S01]  /*36a0*/  HMMA.16816.F32.BF16 R124, R24, R68.reuse, R52 ;  /* 0x00000044187c723c */ /* 0x080fe20000041834 */
[----:B------:R-:W1:Y:S05]  /*36b0*/  LDSM.16.M88.4 R52, [R216+0x800] ;  /* 0x00080000d834783b */ /* 0x000e6a0000000200 */
[C---:B------:R-:W-:Y:S06]  /*36c0*/  HMMA.16816.F32.BF16 R204, R8.reuse, R68, R144 ;  /* 0x0000004408cc723c */ /* 0x040fec0000041890 */
[C---:B------:R-:W-:Y:S06]  /*36d0*/  HMMA.16816.F32.BF16 R200, R8.reuse, R64, R140 ;  /* 0x0000004008c8723c */ /* 0x040fec000004188c */
[C---:B------:R-:W-:Y:S06]  /*36e0*/  HMMA.16816.F32.BF16 R168, R8.reuse, R84, R128 ;  /* 0x0000005408a8723c */ /* 0x040fec0000041880 */
[C---:B------:R-:W-:Y:S06]  /*36f0*/  HMMA.16816.F32.BF16 R188, R8.reuse, R92, R112 ;  /* 0x0000005c08bc723c */ /* 0x040fec0000041870 */
[C---:B------:R-:W-:Y:S06]  /*3700*/  HMMA.16816.F32.BF16 R176, R8.reuse, R70, R120 ;  /* 0x0000004608b0723c */ /* 0x040fec0000041878 */
[----:B------:R-:W-:Y:S06]  /*3710*/  HMMA.16816.F32.BF16 R164, R8, R78, R108 ;  /* 0x0000004e08a4723c */ /* 0x000fec000004186c */
[----:B------:R-:W-:Y:S01]  /*3720*/  HMMA.16816.F32.BF16 R116, R24, R84, R36 ;  /* 0x000000541874723c */ /* 0x000fe20000041824 */
[----:B------:R-:W2:Y:S05]  /*3730*/  LDSM.16.M88.4 R36, [R216+0x2800] ;  /* 0x00280000d824783b */ /* 0x000eaa0000000200 */
[C---:B-----5:R-:W-:Y:S06]  /*3740*/  HMMA.16816.F32.BF16 R208, R8.reuse, R72, R152 ;  /* 0x0000004808d0723c */ /* 0x060fec0000041898 */
[C---:B------:R-:W-:Y:S06]  /*3750*/  HMMA.16816.F32.BF16 R180, R8.reuse, R74, R148 ;  /* 0x0000004a08b4723c */ /* 0x040fec0000041894 */
[----:B------:R-:W-:Y:S01]  /*3760*/  HMMA.16816.F32.BF16 R128, R8, R94, R56 ;  /* 0x0000005e0880723c */ /* 0x000fe20000041838 */
[----:B------:R-:W3:Y:S05]  /*3770*/  LDSM.16.M88.4 R56, [R216] ;  /* 0x00000000d838783b */ /* 0x000eea0000000200 */
[C---:B------:R-:W-:Y:S06]  /*3780*/  HMMA.16816.F32.BF16 R120, R24.reuse, R72, R156 ;  /* 0x000000481878723c */ /* 0x040fec000004189c */
        /* <DEDUP_REMOVED lines=8> */
[----:B------:R-:W-:Y:S01]  /*3810*/  HMMA.16816.F32.BF16 R72, R24, R74, R20 ;  /* 0x0000004a1848723c */ /* 0x000fe20000041814 */
[----:B------:R1:W5:Y:S05]  /*3820*/  LDSM.16.M88.4 R20, [R0] ;  /* 0x000000000014783b */ /* 0x00036a0000000200 */
[C---:B------:R-:W-:Y:S06]  /*3830*/  HMMA.16816.F32.BF16 R196, R8.reuse, R76, R136 ;  /* 0x0000004c08c4723c */ /* 0x040fec0000041888 */
[C---:B------:R-:W-:Y:S06]  /*3840*/  HMMA.16816.F32.BF16 R184, R8.reuse, R80, R132 ;  /* 0x0000005008b8723c */ /* 0x040fec0000041884 */
[C---:B------:R-:W-:Y:S06]  /*3850*/  HMMA.16816.F32.BF16 R160, R8.reuse, R82, R104 ;  /* 0x0000005208a0723c */ /* 0x040fec0000041868 */
[----:B------:R-:W-:Y:S01]  /*3860*/  HMMA.16816.F32.BF16 R152, R8, R86, R100 ;  /* 0x000000560898723c */ /* 0x000fe20000041864 */
[----:B-1----:R-:W-:-:S04]  /*3870*/  IMAD.U32 R0, RZ, RZ, UR18 ;  /* 0x00000012ff007e24 */ /* 0x002fc8000f8e00ff */
[----:B------:R-:W-:Y:S01]  /*3880*/  IMAD R5, R0, 0x80, R5 ;  /* 0x0000008000057824 */ /* 0x000fe200078e0205 */
[----:B------:R-:W-:Y:S01]  /*3890*/  HMMA.16816.F32.BF16 R148, R8, R90, R96 ;  /* 0x0000005a0894723c */ /* 0x000fe20000041860 */
[----:B------:R-:W-:Y:S01]  /*38a0*/  LDSM.16.M88.4 R8, [R225+0x2000] ;  /* 0x00200000e108783b */ /* 0x000fe20000000200 */
[----:B------:R-:W-:Y:S02]  /*38b0*/  IMAD.IADD R0, R62, 0x1, R63 ;  /* 0x000000013e007824 */ /* 0x000fe400078e023f */
[C---:B------:R-:W-:Y:S01]  /*38c0*/  VIADD R6, R5.reuse, 0x1 ;  /* 0x0000000105067836 */ /* 0x040fe20000000000 */
[C---:B------:R-:W-:Y:S01]  /*38d0*/  ISETP.GE.AND P3, PT, R5.reuse, UR24, PT ;  /* 0x0000001805007c0c */ /* 0x040fe2000bf66270 */
[----:B------:R-:W-:Y:S01]  /*38e0*/  HMMA.16816.F32.BF16 R100, R24, R66, R220 ;  /* 0x000000421864723c */ /* 0x000fe200000418dc */
[C---:B------:R-:W-:Y:S02]  /*38f0*/  VIADD R7, R5.reuse, 0x8 ;  /* 0x0000000805077836 */ /* 0x040fe40000000000 */
[----:B------:R-:W-:Y:S01]  /*3900*/  ISETP.GE.AND P2, PT, R6, UR24, PT ;  /* 0x0000001806007c0c */ /* 0x000fe2000bf46270 */
[----:B------:R-:W-:-:S02]  /*3910*/  VIADD R6, R5, 0x9 ;  /* 0x0000000905067836 */ /* 0x000fc40000000000 */
[C---:B------:R-:W-:Y:S01]  /*3920*/  HMMA.16816.F32.BF16 R136, R24.reuse, R80, R12 ;  /* 0x000000501888723c */ /* 0x040fe2000004180c */
[----:B------:R-:W-:Y:S01]  /*3930*/  IMAD.IADD R222, R2, 0x1, R216 ;  /* 0x0000000102de7824 */ /* 0x000fe200078e02d8 */
[----:B------:R-:W-:Y:S01]  /*3940*/  LDSM.16.M88.4 R12, [R225] ;  /* 0x00000000e10c783b */ /* 0x000fe20000000200 */
[----:B------:R-:W-:Y:S01]  /*3950*/  ISETP.GE.AND P0, PT, R6, UR24, PT ;  /* 0x0000001806007c0c */ /* 0x000fe2000bf06270 */
[----:B------:R-:W-:Y:S01]  /*3960*/  VIADD R6, R5, 0x18 ;  /* 0x0000001805067836 */ /* 0x000fe20000000000 */
[----:B------:R-:W-:Y:S01]  /*3970*/  ISETP.GE.AND P1, PT, R7, UR24, PT ;  /* 0x0000001807007c0c */ /* 0x000fe2000bf26270 */
[----:B------:R-:W-:Y:S01]  /*3980*/  HMMA.16816.F32.BF16 R104, R24, R70, R232 ;  /* 0x000000461868723c */ /* 0x000fe200000418e8 */
[C---:B------:R-:W-:Y:S02]  /*3990*/  VIADD R7, R5.reuse, 0x11 ;  /* 0x0000001105077836 */ /* 0x040fe40000000000 */
[----:B------:R-:W-:Y:S01]  /*39a0*/  ISETP.GE.AND P4, PT, R6, UR24, PT ;  /* 0x0000001806007c0c */ /* 0x000fe2000bf86270 */
[----:B------:R-:W-:-:S02]  /*39b0*/  VIADD R6, R5, 0x19 ;  /* 0x0000001905067836 */ /* 0x000fc40000000000 */
[----:B------:R-:W-:Y:S01]  /*39c0*/  HMMA.16816.F32.BF16 R96, R24, R78, R248 ;  /* 0x0000004e1860723c */ /* 0x000fe200000418f8 */
[----:B------:R-:W-:-:S05]  /*39d0*/  ISETP.GE.AND P5, PT, R7, UR24, PT ;  /* 0x0000001807007c0c */ /* 0x000fca000bfa6270 */
[C---:B------:R-:W-:Y:S06]  /*39e0*/  HMMA.16816.F32.BF16 R80, R24.reuse, R82, R244 ;  /* 0x000000521850723c */ /* 0x040fec00000418f4 */
[C---:B------:R-:W-:Y:S06]  /*39f0*/  HMMA.16816.F32.BF16 R84, R24.reuse, R86, R240 ;  /* 0x000000561854723c */ /* 0x040fec00000418f0 */
[C---:B------:R-:W-:Y:S06]  /*3a00*/  HMMA.16816.F32.BF16 R88, R24.reuse, R90, R236 ;  /* 0x0000005a1858723c */ /* 0x040fec00000418ec */
[----:B------:R-:W-:Y:S01]  /*3a10*/  HMMA.16816.F32.BF16 R68, R24, R94, R212 ;  /* 0x0000005e1844723c */ /* 0x000fe200000418d4 */
[----:B------:R-:W1:Y:S05]  /*3a20*/  LDSM.16.M88.4 R24, [R222] ;  /* 0x00000000de18783b */ /* 0x000e6a0000000200 */
[C---:B------:R-:W-:Y:S06]  /*3a30*/  HMMA.16816.F32.BF16 R132, R16.reuse, R52, R204 ;  /* 0x000000341084723c */ /* 0x040fec00000418cc */
[C---:B--2---:R-:W-:Y:S06]  /*3a40*/  HMMA.16816.F32.BF16 R204, R16.reuse, R36, R168 ;  /* 0x0000002410cc723c */ /* 0x044fec00000418a8 */
[C---:B------:R-:W-:Y:S06]  /*3a50*/  HMMA.16816.F32.BF16 R156, R16.reuse, R54, R176 ;  /* 0x00000036109c723c */ /* 0x040fec00000418b0 */
[C---:B---3--:R-:W-:Y:S06]  /*3a60*/  HMMA.16816.F32.BF16 R64, R16.reuse, R56, R208 ;  /* 0x000000381040723c */ /* 0x048fec00000418d0 */
[C---:B----4-:R-:W-:Y:S06]  /*3a70*/  HMMA.16816.F32.BF16 R200, R16.reuse, R48, R200 ;  /* 0x0000003010c8723c */ /* 0x050fec00000418c8 */
        /* <DEDUP_REMOVED lines=12> */
[C---:B------:R-:W-:Y:S01]  /*3b40*/  HMMA.16816.F32.BF16 R72, R20.reuse, R58, R72 ;  /* 0x0000003a1448723c */ /* 0x040fe20000041848 */
[----:B------:R-:W2:Y:S05]  /*3b50*/  LDSM.16.M88.4 R56, [R222+0x800] ;  /* 0x00080000de38783b */ /* 0x000eaa0000000200 */
[C---:B------:R-:W-:Y:S06]  /*3b60*/  HMMA.16816.F32.BF16 R116, R20.reuse, R36, R116 ;  /* 0x000000241474723c */ /* 0x040fec0000041874 */
[C---:B------:R-:W-:Y:S06]  /*3b70*/  HMMA.16816.F32.BF16 R84, R20.reuse, R38, R84 ;  /* 0x000000261454723c */ /* 0x040fec0000041854 */
[C---:B------:R-:W-:Y:S06]  /*3b80*/  HMMA.16816.F32.BF16 R112, R20.reuse, R32, R112 ;  /* 0x000000201470723c */ /* 0x040fec0000041870 */
[C---:B------:R-:W-:Y:S06]  /*3b90*/  HMMA.16816.F32.BF16 R128, R20.reuse, R34, R88 ;  /* 0x000000221480723c */ /* 0x040fec0000041858 */
[----:B------:R-:W-:Y:S06]  /*3ba0*/  HMMA.16816.F32.BF16 R76, R20, R52, R124 ;  /* 0x00000034144c723c */ /* 0x000fec000004187c */
[-C--:B-1----:R-:W-:Y:S06]  /*3bb0*/  HMMA.16816.F32.BF16 R36, R8, R24.reuse, R64 ;  /* 0x000000180824723c */ /* 0x082fec0000041840 */
[----:B------:R-:W-:Y:S06]  /*3bc0*/  HMMA.16816.F32.BF16 R32, R12, R24, R16 ;  /* 0x000000180c20723c */ /* 0x000fec0000041810 */
[----:B------:R-:W-:Y:S01]  /*3bd0*/  HMMA.16816.F32.BF16 R104, R20, R54, R104 ;  /* 0x000000361468723c */ /* 0x000fe20000041868 */
[----:B------:R-:W-:-:S05]  /*3be0*/  VIADD R16, R5, 0x10 ;  /* 0x0000001005107836 */ /* 0x000fca0000000000 */
[C---:B------:R-:W-:Y:S01]  /*3bf0*/  HMMA.16816.F32.BF16 R124, R20.reuse, R28, R108 ;  /* 0x0000001c147c723c */ /* 0x040fe2000004186c */
[----:B------:R-:W-:Y:S02]  /*3c00*/  ISETP.GE.AND P6, PT, R16, UR24, PT ;  /* 0x0000001810007c0c */ /* 0x000fe4000bfc6270 */
[----:B------:R-:W-:Y:S03]  /*3c10*/  LDSM.16.M88.4 R16, [R222+0x1800] ;  /* 0x00180000de10783b */ /* 0x000fe60000000200 */
[----:B------:R-:W-:Y:S01]  /*3c20*/  HMMA.16816.F32.BF16 R52, R20, R48, R140 ;  /* 0x000000301434723c */ /* 0x000fe2000004188c */
[----:B------:R-:W-:-:S05]  /*3c30*/  FSEL R91, R36, -INF , !P3 ;  /* 0xff800000245b7808 */ /* 0x000fca0005800000 */
[----:B------:R-:W-:Y:S01]  /*3c40*/  HMMA.16816.F32.BF16 R100, R20, R50, R100 ;  /* 0x000000321464723c */ /* 0x000fe20000041864 */
[----:B------:R-:W-:Y:S02]  /*3c50*/  FSEL R141, R34, -INF , !P3 ;  /* 0xff800000228d7808 */ /* 0x000fe40005800000 */
[----:B------:R-:W-:-:S03]  /*3c60*/  FSEL R63, R33, -INF , !P2 ;  /* 0xff800000213f7808 */ /* 0x000fc60005000000 */
[C---:B------:R-:W-:Y:S06]  /*3c70*/  HMMA.16816.F32.BF16 R120, R20.reuse, R44, R144 ;  /* 0x0000002c1478723c */ /* 0x040fec0000041890 */
[C---:B------:R-:W-:Y:S06]  /*3c80*/  HMMA.16816.F32.BF16 R96, R20.reuse, R46, R96 ;  /* 0x0000002e1460723c */ /* 0x040fec0000041860 */
[C---:B------:R-:W-:Y:S06]  /*3c90*/  HMMA.16816.F32.BF16 R136, R20.reuse, R40, R136 ;  /* 0x000000281488723c */ /* 0x040fec0000041888 */
[C---:B------:R-:W-:Y:S06]  /*3ca0*/  HMMA.16816.F32.BF16 R80, R20.reuse, R42, R80 ;  /* 0x0000002a1450723c */ /* 0x040fec0000041850 */
[----:B------:R-:W-:Y:S01]  /*3cb0*/  HMMA.16816.F32.BF16 R108, R20, R30, R68 ;  /* 0x0000001e146c723c */ /* 0x000fe20000041844 */
[----:B------:R-:W1:Y:S05]  /*3cc0*/  LDSM.16.M88.4 R20, [R222+0x1000] ;  /* 0x00100000de14783b */ /* 0x000e6a0000000200 */
[-C--:B------:R-:W-:Y:S06]  /*3cd0*/  HMMA.16816.F32.BF16 R28, R8, R26.reuse, R92 ;  /* 0x0000001a081c723c */ /* 0x080fec000004185c */
[----:B------:R-:W-:Y:S01]  /*3ce0*/  HMMA.16816.F32.BF16 R24, R12, R26, R72 ;  /* 0x0000001a0c18723c */ /* 0x000fe20000041848 */
[----:B------:R-:W-:-:S05]  /*3cf0*/  FSEL R92, R39, -INF , !P2 ;  /* 0xff800000275c7808 */ /* 0x000fca0005000000 */
[----:B--2---:R-:W-:Y:S01]  /*3d00*/  HMMA.16816.F32.BF16 R44, R8, R56, R132 ;  /* 0x00000038082c723c */ /* 0x004fe20000041884 */
[----:B------:R-:W-:-:S05]  /*3d10*/  FSEL R74, R32, -INF , !P3 ;  /* 0xff800000204a7808 */ /* 0x000fca0005800000 */
[----:B------:R-:W-:Y:S01]  /*3d20*/  HMMA.16816.F32.BF16 R48, R12, R56, R76 ;  /* 0x000000380c30723c */ /* 0x000fe2000004184c */
[----:B------:R-:W-:Y:S02]  /*3d30*/  FSEL R132, R38, -INF , !P3 ;  /* 0xff80000026847808 */ /* 0x000fe40005800000 */
[----:B------:R-:W-:Y:S01]  /*3d40*/  ISETP.GE.AND P3, PT, R6, UR24, PT ;  /* 0x0000001806007c0c */ /* 0x000fe2000bf66270 */
[----:B------:R-:W-:Y:S02]  /*3d50*/  VIADD R6, R5, 0x20 ;  /* 0x0000002005067836 */ /* 0x000fe40000000000 */
[-C--:B------:R-:W-:Y:S01]  /*3d60*/  HMMA.16816.F32.BF16 R64, R8, R58.reuse, R156 ;  /* 0x0000003a0840723c */ /* 0x080fe2000004189c */
[----:B------:R-:W-:Y:S02]  /*3d70*/  FSEL R79, R37, -INF , !P2 ;  /* 0xff800000254f7808 */ /* 0x000fe40005000000 */
[----:B------:R-:W-:Y:S02]  /*3d80*/  FSEL R95, R30, -INF , !P1 ;  /* 0xff8000001e5f7808 */ /* 0x000fe40004800000 */
[----:B------:R-:W-:Y:S01]  /*3d90*/  FSEL R90, R28, -INF , !P1 ;  /* 0xff8000001c5a7808 */ /* 0x000fe20004800000 */
[----:B------:R-:W-:Y:S01]  /*3da0*/  HMMA.16816.F32.BF16 R56, R12, R58, R104 ;  /* 0x0000003a0c38723c */ /* 0x000fe20000041868 */
[----:B------:R-:W-:-:S02]  /*3db0*/  FSEL R75, R24, -INF , !P1 ;  /* 0xff800000184b7808 */ /* 0x000fc40004800000 */
[----:B------:R-:W-:Y:S02]  /*3dc0*/  FSEL R93, R31, -INF , !P0 ;  /* 0xff8000001f5d7808 */ /* 0x000fe40004000000 */
[----:B------:R-:W-:Y:S01]  /*3dd0*/  FSEL R78, R29, -INF , !P0 ;  /* 0xff8000001d4e7808 */ /* 0x000fe20004000000 */
[-C--:B-1----:R-:W-:Y:S01]  /*3de0*/  HMMA.16816.F32.BF16 R68, R12, R20.reuse, R52 ;  /* 0x000000140c44723c */ /* 0x082fe20000041834 */
[----:B------:R-:W-:Y:S01]  /*3df0*/  FSEL R105, R35, -INF , !P2 ;  /* 0xff80000023697808 */ /* 0x000fe20005000000 */
[----:B------:R-:W1:Y:S01]  /*3e00*/  LDSM.16.M88.4 R28, [R222+0x2000] ;  /* 0x00200000de1c783b */ /* 0x000e620000000200 */
[----:B------:R-:W-:Y:S01]  /*3e10*/  ISETP.GE.AND P2, PT, R6, UR24, PT ;  /* 0x0000001806007c0c */ /* 0x000fe2000bf46270 */
[----:B------:R-:W-:Y:S01]  /*3e20*/  VIADD R6, R5, 0x21 ;  /* 0x0000002105067836 */ /* 0x000fe20000000000 */
[----:B------:R-:W-:Y:S01]  /*3e30*/  FSEL R107, R26, -INF , !P1 ;  /* 0xff8000001a6b7808 */ /* 0x000fe20004800000 */
[----:B------:R-:W-:Y:S01]  /*3e40*/  HMMA.16816.F32.BF16 R40, R8, R20, R200 ;  /* 0x000000140828723c */ /* 0x000fe200000418c8 */
[----:B------:R-:W-:-:S02]  /*3e50*/  FSEL R106, R27, -INF , !P0 ;  /* 0xff8000001b6a7808 */ /* 0x000fc40004000000 */
[----:B------:R-:W-:Y:S01]  /*3e60*/  ISETP.GE.AND P1, PT, R6, UR24, PT ;  /* 0x0000001806007c0c */ /* 0x000fe2000bf26270 */
[----:B------:R-:W-:Y:S01]  /*3e70*/  VIADD R6, R5, 0x28 ;  /* 0x0000002805067836 */ /* 0x000fe20000000000 */
[----:B------:R-:W-:Y:S01]  /*3e80*/  FSEL R73, R25, -INF , !P0 ;  /* 0xff80000019497808 */ /* 0x000fe20004000000 */
[-C--:B------:R-:W-:Y:S01]  /*3e90*/  HMMA.16816.F32.BF16 R32, R8, R22.reuse, R172 ;  /* 0x000000160820723c */ /* 0x080fe200000418ac */
[----:B------:R-:W-:Y:S01]  /*3ea0*/  FSEL R140, R50, -INF , !P6 ;  /* 0xff800000328c7808 */ /* 0x000fe20007000000 */
[----:B------:R-:W2:Y:S01]  /*3eb0*/  LDSM.16.M88.4 R24, [R222+0x2800] ;  /* 0x00280000de18783b */ /* 0x000ea20000000200 */
[----:B------:R-:W-:Y:S01]  /*3ec0*/  ISETP.GE.AND P0, PT, R6, UR24, PT ;  /* 0x0000001806007c0c */ /* 0x000fe2000bf06270 */
[----:B------:R-:W-:Y:S01]  /*3ed0*/  VIADD R6, R5, 0x29 ;  /* 0x0000002905067836 */ /* 0x000fe20000000000 */
[----:B------:R-:W-:Y:S01]  /*3ee0*/  FSEL R104, R46, -INF , !P6 ;  /* 0xff8000002e687808 */ /* 0x000fe20007000000 */
[----:B------:R-:W-:Y:S01]  /*3ef0*/  HMMA.16816.F32.BF16 R20, R12, R22, R100 ;  /* 0x000000160c14723c */ /* 0x000fe20000041864 */
[----:B------:R-:W-:-:S02]  /*3f00*/  FSEL R77, R44, -INF , !P6 ;  /* 0xff8000002c4d7808 */ /* 0x000fc40007000000 */
[----:B------:R-:W-:Y:S02]  /*3f10*/  FSEL R72, R48, -INF , !P6 ;  /* 0xff80000030487808 */ /* 0x000fe40007000000 */
[----:B------:R-:W-:Y:S01]  /*3f20*/  ISETP.GE.AND P6, PT, R6, UR24, PT ;  /* 0x0000001806007c0c */ /* 0x000fe2000bfc6270 */
[----:B------:R-:W-:Y:S01]  /*3f30*/  VIADD R6, R5, 0x30 ;  /* 0x0000003005067836 */ /* 0x000fe20000000000 */
[----:B------:R-:W-:Y:S01]  /*3f40*/  FSEL R101, R47, -INF , !P5 ;  /* 0xff8000002f657808 */ /* 0x000fe20006800000 */
[-C--:B------:R-:W-:Y:S01]  /*3f50*/  HMMA.16816.F32.BF16 R52, R12, R16.reuse, R120 ;  /* 0x000000100c34723c */ /* 0x080fe20000041878 */
[----:B------:R-:W-:Y:S02]  /*3f60*/  FSEL R76, R45, -INF , !P5 ;  /* 0xff8000002d4c7808 */ /* 0x000fe40006800000 */
[----:B------:R-:W-:Y:S02]  /*3f70*/  FSEL R133, R51, -INF , !P5 ;  /* 0xff80000033857808 */ /* 0x000fe40006800000 */
[----:B------:R-:W-:Y:S01]  /*3f80*/  FSEL R62, R49, -INF , !P5 ;  /* 0xff800000313e7808 */ /* 0x000fe20006800000 */
[----:B------:R-:W-:Y:S01]  /*3f90*/  HMMA.16816.F32.BF16 R36, R8, R16, R196 ;  /* 0x000000100824723c */ /* 0x000fe200000418c4 */
[----:B------:R-:W-:Y:S01]  /*3fa0*/  ISETP.GE.AND P5, PT, R6, UR24, PT ;  /* 0x0000001806007c0c */ /* 0x000fe2000bfa6270 */
[----:B------:R-:W-:Y:S01]  /*3fb0*/  VIADD R6, R5, 0x31 ;  /* 0x0000003105067836 */ /* 0x000fe20000000000 */
[----:B------:R-:W-:-:S02]  /*3fc0*/  FSEL R100, R66, -INF , !P4 ;  /* 0xff80000042647808 */ /* 0x000fc40006000000 */
[----:B------:R-:W-:Y:S01]  /*3fd0*/  FSEL R89, R64, -INF , !P4 ;  /* 0xff80000040597808 */ /* 0x000fe20006000000 */
[-C--:B------:R-:W-:Y:S01]  /*3fe0*/  HMMA.16816.F32.BF16 R48, R8, R18.reuse, R164 ;  /* 0x000000120830723c */ /* 0x080fe200000418a4 */
[----:B------:R-:W-:Y:S02]  /*3ff0*/  FSEL R121, R58, -INF , !P4 ;  /* 0xff8000003a797808 */ /* 0x000fe40006000000 */
[----:B------:R-:W-:Y:S02]  /*4000*/  FSEL R102, R56, -INF , !P4 ;  /* 0xff80000038667808 */ /* 0x000fe40006000000 */
[----:B------:R-:W-:Y:S01]  /*4010*/  ISETP.GE.AND P4, PT, R6, UR24, PT ;  /* 0x0000001806007c0c */ /* 0x000fe2000bf86270 */
[----:B------:R-:W-:Y:S01]  /*4020*/  VIADD R6, R5, 0x38 ;  /* 0x0000003805067836 */ /* 0x000fe20000000000 */
[----:B------:R-:W-:Y:S01]  /*4030*/  FSEL R94, R67, -INF , !P3 ;  /* 0xff800000435e7808 */ /* 0x000fe20005800000 */
[----:B------:R-:W-:Y:S01]  /*4040*/  HMMA.16816.F32.BF16 R44, R12, R18, R96 ;  /* 0x000000120c2c723c */ /* 0x000fe20000041860 */
[----:B------:R-:W-:Y:S01]  /*4050*/  FSEL R88, R65, -INF , !P3 ;  /* 0xff80000041587808 */ /* 0x000fe20005800000 */
[----:B------:R-:W-:Y:S01]  /*4060*/  LDSM.16.M88.4 R16, [R222+0x3800] ;  /* 0x00380000de10783b */ /* 0x000fe20000000200 */
[----:B------:R-:W-:-:S02]  /*4070*/  FSEL R120, R59, -INF , !P3 ;  /* 0xff8000003b787808 */ /* 0x000fc40005800000 */
[----:B------:R-:W-:Y:S01]  /*4080*/  FSEL R103, R57, -INF , !P3 ;  /* 0xff80000039677808 */ /* 0x000fe20005800000 */
[----:B-1----:R-:W-:Y:S01]  /*4090*/  HMMA.16816.F32.BF16 R64, R8, R30, R160 ;  /* 0x0000001e0840723c */ /* 0x002fe200000418a0 */
[----:B------:R-:W-:Y:S01]  /*40a0*/  ISETP.GE.AND P3, PT, R6, UR24, PT ;  /* 0x0000001806007c0c */ /* 0x000fe2000bf66270 */
[----:B------:R-:W-:Y:S01]  /*40b0*/  VIADD R6, R5, 0x39 ;  /* 0x0000003905067836 */ /* 0x000fe20000000000 */
[----:B------:R-:W-:Y:S02]  /*40c0*/  FSEL R146, R70, -INF , !P2 ;  /* 0xff80000046927808 */ /* 0x000fe40005000000 */
[----:B------:R-:W-:Y:S01]  /*40d0*/  FSEL R156, R42, -INF , !P2 ;  /* 0xff8000002a9c7808 */ /* 0x000fe20005000000 */
[----:B--2---:R-:W-:Y:S01]  /*40e0*/  HMMA.16816.F32.BF16 R56, R12, R24, R116 ;  /* 0x000000180c38723c */ /* 0x004fe20000041874 */
[----:B------:R-:W-:Y:S02]  /*40f0*/  FSEL R147, R40, -INF , !P2 ;  /* 0xff80000028937808 */ /* 0x000fe40005000000 */
[----:B------:R-:W-:-:S02]  /*4100*/  FSEL R145, R68, -INF , !P2 ;  /* 0xff80000044917808 */ /* 0x000fc40005000000 */
[----:B------:R-:W-:Y:S01]  /*4110*/  ISETP.GE.AND P2, PT, R6, UR24, PT ;  /* 0x0000001806007c0c */ /* 0x000fe2000bf46270 */
[----:B------:R-:W-:Y:S01]  /*4120*/  VIADD R6, R5, 0x40 ;  /* 0x0000004005067836 */ /* 0x000fe20000000000 */
[----:B------:R-:W-:Y:S02]  /*4130*/  FSEL R149, R43, -INF , !P1 ;  /* 0xff8000002b957808 */ /* 0x000fe40004800000 */
[----:B------:R-:W-:Y:S02]  /*4140*/  FSEL R144, R41, -INF , !P1 ;  /* 0xff80000029907808 */ /* 0x000fe40004800000 */
[----:B------:R-:W-:Y:S01]  /*4150*/  FSEL R143, R71, -INF , !P1 ;  /* 0xff800000478f7808 */ /* 0x000fe20004800000 */
[-C--:B------:R-:W-:Y:S01]  /*4160*/  HMMA.16816.F32.BF16 R40, R8, R28.reuse, R184 ;  /* 0x0000001c0828723c */ /* 0x080fe200000418b8 */
[----:B------:R-:W-:Y:S02]  /*4170*/  FSEL R142, R69, -INF , !P1 ;  /* 0xff800000458e7808 */ /* 0x000fe40004800000 */
[----:B------:R-:W-:Y:S01]  /*4180*/  ISETP.GE.AND P1, PT, R6, UR24, PT ;  /* 0x0000001806007c0c */ /* 0x000fe2000bf26270 */
[----:B------:R-:W-:Y:S01]  /*4190*/  VIADD R6, R5, 0x41 ;  /* 0x0000004105067836 */ /* 0x000fe20000000000 */
[----:B------:R-:W-:Y:S01]  /*41a0*/  FSEL R148, R34, -INF , !P0 ;  /* 0xff80000022947808 */ /* 0x000fe20004000000 */
[----:B------:R-:W-:Y:S01]  /*41b0*/  HMMA.16816.F32.BF16 R68, R12, R28, R136 ;  /* 0x0000001c0c44723c */ /* 0x000fe20000041888 */
[----:B------:R-:W-:-:S02]  /*41c0*/  FSEL R157, R22, -INF , !P0 ;  /* 0xff800000169d7808 */ /* 0x000fc40004000000 */
[----:B------:R-:W-:Y:S02]  /*41d0*/  FSEL R123, R20, -INF , !P0 ;  /* 0xff800000147b7808 */ /* 0x000fe40004000000 */
[----:B------:R-:W-:Y:S02]  /*41e0*/  FSEL R151, R35, -INF , !P6 ;  /* 0xff80000023977808 */ /* 0x000fe40007000000 */
[----:B------:R-:W-:Y:S02]  /*41f0*/  FSEL R139, R32, -INF , !P0 ;  /* 0xff800000208b7808 */ /* 0x000fe40004000000 */
[----:B------:R-:W-:Y:S01]  /*4200*/  ISETP.GE.AND P0, PT, R6, UR24, PT ;  /* 0x0000001806007c0c */ /* 0x000fe2000bf06270 */
[----:B------:R-:W-:Y:S01]  /*4210*/  VIADD R6, R5, 0x48 ;  /* 0x0000004805067836 */ /* 0x000fe20000000000 */
[----:B------:R-:W-:Y:S02]  /*4220*/  FSEL R138, R33, -INF , !P6 ;  /* 0xff800000218a7808 */ /* 0x000fe40007000000 */
[----:B------:R-:W-:Y:S01]  /*4230*/  FSEL R150, R23, -INF , !P6 ;  /* 0xff80000017967808 */ /* 0x000fe20007000000 */
[----:B------:R-:W-:Y:S01]  /*4240*/  HMMA.16816.F32.BF16 R32, R12, R30, R80 ;  /* 0x0000001e0c20723c */ /* 0x000fe20000041850 */
[----:B------:R-:W-:-:S02]  /*4250*/  FSEL R122, R21, -INF , !P6 ;  /* 0xff800000157a7808 */ /* 0x000fc40007000000 */
[----:B------:R-:W-:Y:S01]  /*4260*/  ISETP.GE.AND P6, PT, R6, UR24, PT ;  /* 0x0000001806007c0c */ /* 0x000fe2000bfc6270 */
[----:B------:R-:W-:Y:S01]  /*4270*/  VIADD R6, R5, 0x49 ;  /* 0x0000004905067836 */ /* 0x000fe20000000000 */
[----:B------:R-:W1:Y:S01]  /*4280*/  LDSM.16.M88.4 R20, [R222+0x3000] ;  /* 0x00300000de14783b */ /* 0x000e620000000200 */
[----:B------:R-:W-:Y:S01]  /*4290*/  FSEL R162, R54, -INF , !P5 ;  /* 0xff80000036a27808 */ /* 0x000fe20006800000 */
[----:B------:R-:W-:Y:S01]  /*42a0*/  HMMA.16816.F32.BF16 R28, R8, R24, R204 ;  /* 0x00000018081c723c */ /* 0x000fe200000418cc */
[----:B------:R-:W-:Y:S01]  /*42b0*/  FSEL R172, R38, -INF , !P5 ;  /* 0xff80000026ac7808 */ /* 0x000fe20006800000 */
[----:B------:R-:W-:-:S04]  /*42c0*/  DEPBAR.LE SB0, 0x0 ;  /* 0x000080000000791a */ /* 0x000fc80000000000 */
[----:B------:R-:W-:Y:S02]  /*42d0*/  FSEL R163, R36, -INF , !P5 ;  /* 0xff80000024a37808 */ /* 0x000fe40006800000 */
[----:B------:R-:W-:Y:S02]  /*42e0*/  FSEL R161, R52, -INF , !P5 ;  /* 0xff80000034a17808 */ /* 0x000fe40006800000 */
[----:B------:R-:W-:Y:S01]  /*42f0*/  ISETP.GE.AND P5, PT, R6, UR24, PT ;  /* 0x0000001806007c0c */ /* 0x000fe2000bfa6270 */
[----:B------:R-:W-:Y:S01]  /*4300*/  VIADD R6, R5, 0x50 ;  /* 0x0000005005067836 */ /* 0x000fe20000000000 */
[----:B------:R-:W-:Y:S02]  /*4310*/  FSEL R165, R39, -INF , !P4 ;  /* 0xff80000027a57808 */ /* 0x000fe40006000000 */
[----:B------:R-:W-:Y:S02]  /*4320*/  FSEL R160, R37, -INF , !P4 ;  /* 0xff80000025a07808 */ /* 0x000fe40006000000 */
[----:B------:R-:W-:Y:S01]  /*4330*/  FSEL R159, R55, -INF , !P4 ;  /* 0xff800000379f7808 */ /* 0x000fe20006000000 */
[----:B------:R-:W-:Y:S01]  /*4340*/  HMMA.16816.F32.BF16 R36, R12, R26, R84 ;  /* 0x0000001a0c24723c */ /* 0x000fe20000041854 */
[----:B------:R-:W-:-:S02]  /*4350*/  FSEL R158, R53, -INF , !P4 ;  /* 0xff800000359e7808 */ /* 0x000fc40006000000 */
[----:B------:R-:W-:Y:S01]  /*4360*/  ISETP.GE.AND P4, PT, R6, UR24, PT ;  /* 0x0000001806007c0c */ /* 0x000fe2000bf86270 */
[C---:B------:R-:W-:Y:S01]  /*4370*/  VIADD R6, R5.reuse, 0x51 ;  /* 0x0000005105067836 */ /* 0x040fe20000000000 */
[----:B------:R-:W-:Y:S02]  /*4380*/  FSEL R164, R50, -INF , !P3 ;  /* 0xff80000032a47808 */ /* 0x000fe40005800000 */
[----:B------:R-:W-:Y:S02]  /*4390*/  FSEL R119, R48, -INF , !P3 ;  /* 0xff80000030777808 */ /* 0x000fe40005800000 */
[----:B------:R-:W-:Y:S02]  /*43a0*/  FSEL R173, R46, -INF , !P3 ;  /* 0xff8000002ead7808 */ /* 0x000fe40005800000 */
[----:B------:R-:W-:Y:S02]  /*43b0*/  FSEL R117, R44, -INF , !P3 ;  /* 0xff8000002c757808 */ /* 0x000fe40005800000 */
[----:B------:R-:W-:Y:S01]  /*43c0*/  ISETP.GE.AND P3, PT, R6, UR24, PT ;  /* 0x0000001806007c0c */ /* 0x000fe2000bf66270 */
[----:B------:R-:W-:Y:S01]  /*43d0*/  VIADD R6, R5, 0x58 ;  /* 0x0000005805067836 */ /* 0x000fe20000000000 */
[----:B------:R-:W-:-:S02]  /*43e0*/  FSEL R167, R51, -INF , !P2 ;  /* 0xff80000033a77808 */ /* 0x000fc40005000000 */
[----:B------:R-:W-:Y:S02]  /*43f0*/  FSEL R118, R49, -INF , !P2 ;  /* 0xff80000031767808 */ /* 0x000fe40005000000 */
[----:B------:R-:W-:Y:S01]  /*4400*/  FSEL R166, R47, -INF , !P2 ;  /* 0xff8000002fa67808 */ /* 0x000fe20005000000 */
[C---:B------:R-:W-:Y:S01]  /*4410*/  HMMA.16816.F32.BF16 R48, R8.reuse, R26, R152 ;  /* 0x0000001a0830723c */ /* 0x040fe20000041898 */
[----:B------:R-:W-:Y:S02]  /*4420*/  FSEL R116, R45, -INF , !P2 ;  /* 0xff8000002d747808 */ /* 0x000fe40005000000 */
[----:B------:R-:W-:Y:S01]  /*4430*/  ISETP.GE.AND P2, PT, R6, UR24, PT ;  /* 0x0000001806007c0c */ /* 0x000fe2000bf46270 */
[----:B------:R-:W-:Y:S01]  /*4440*/  VIADD R6, R5, 0x59 ;  /* 0x0000005905067836 */ /* 0x000fe20000000000 */
[----:B------:R-:W-:Y:S01]  /*4450*/  FSEL R182, R70, -INF , !P1 ;  /* 0xff80000046b67808 */ /* 0x000fe20004800000 */
[----:B-1----:R-:W-:Y:S01]  /*4460*/  HMMA.16816.F32.BF16 R44, R8, R20, R192 ;  /* 0x00000014082c723c */ /* 0x002fe200000418c0 */
[----:B------:R-:W-:-:S02]  /*4470*/  FSEL R196, R42, -INF , !P1 ;  /* 0xff8000002ac47808 */ /* 0x000fc40004800000 */
[----:B------:R-:W-:Y:S02]  /*4480*/  FSEL R183, R40, -INF , !P1 ;  /* 0xff80000028b77808 */ /* 0x000fe40004800000 */
[----:B------:R-:W-:Y:S01]  /*4490*/  FSEL R181, R68, -INF , !P1 ;  /* 0xff80000044b57808 */ /* 0x000fe20004800000 */
[----:B------:R-:W-:Y:S01]  /*44a0*/  HMMA.16816.F32.BF16 R24, R8, R18, R176 ;  /* 0x000000120818723c */ /* 0x000fe200000418b0 */
[----:B------:R-:W-:Y:S01]  /*44b0*/  ISETP.GE.AND P1, PT, R6, UR24, PT ;  /* 0x0000001806007c0c */ /* 0x000fe2000bf26270 */
[----:B------:R-:W-:Y:S01]  /*44c0*/  VIADD R6, R5, 0x60 ;  /* 0x0000006005067836 */ /* 0x000fe20000000000 */
[----:B------:R-:W-:Y:S02]  /*44d0*/  FSEL R185, R43, -INF , !P0 ;  /* 0xff8000002bb97808 */ /* 0x000fe40004000000 */
[----:B------:R-:W-:Y:S01]  /*44e0*/  FSEL R180, R41, -INF , !P0 ;  /* 0xff80000029b47808 */ /* 0x000fe20004000000 */
[----:B------:R-:W-:Y:S01]  /*44f0*/  HMMA.16816.F32.BF16 R52, R12, R20, R112 ;  /* 0x000000140c34723c */ /* 0x000fe20000041870 */
[----:B------:R-:W-:-:S02]  /*4500*/  FSEL R175, R71, -INF , !P0 ;  /* 0xff80000047af7808 */ /* 0x000fc40004000000 */
[----:B------:R-:W-:Y:S02]  /*4510*/  FSEL R155, R69, -INF , !P0 ;  /* 0xff800000459b7808 */ /* 0x000fe40004000000 */
[----:B------:R-:W-:Y:S01]  /*4520*/  ISETP.GE.AND P0, PT, R6, UR24, PT ;  /* 0x0000001806007c0c */ /* 0x000fe2000bf06270 */
[C---:B------:R-:W-:Y:S01]  /*4530*/  VIADD R6, R5.reuse, 0x61 ;  /* 0x0000006105067836 */ /* 0x040fe20000000000 */
        /* <DEDUP_REMOVED lines=9> */
[----:B------:R-:W-:Y:S02]  /*45d0*/  FSEL R152, R33, -INF , !P5 ;  /* 0xff80000021987808 */ /* 0x000fe40006800000 */
[-C--:B------:R-:W-:Y:S01]  /*45e0*/  HMMA.16816.F32.BF16 R32, R8, R16.reuse, R188 ;  /* 0x000000100820723c */ /* 0x080fe200000418bc */
[----:B------:R-:W-:Y:S02]  /*45f0*/  FSEL R187, R67, -INF , !P5 ;  /* 0xff80000043bb7808 */ /* 0x000fe40006800000 */
[----:B------:R-:W-:Y:S02]  /*4600*/  FSEL R154, R65, -INF , !P5 ;  /* 0xff800000419a7808 */ /* 0x000fe40006800000 */
[----:B------:R-:W-:Y:S01]  /*4610*/  ISETP.GE.AND P5, PT, R6, UR24, PT ;  /* 0x0000001806007c0c */ /* 0x000fe2000bfa6270 */
[----:B------:R-:W-:Y:S01]  /*4620*/  HMMA.16816.F32.BF16 R8, R12, R16, R124 ;  /* 0x000000100c08723c */ /* 0x000fe2000004187c */
[----:B------:R-:W-:Y:S01]  /*4630*/  VIADD R6, R5, 0x69 ;  /* 0x0000006905067836 */ /* 0x000fe20000000000 */
[----:B------:R-:W-:-:S02]  /*4640*/  FSEL R193, R58, -INF , !P4 ;  /* 0xff8000003ac17808 */ /* 0x000fc40006000000 */
[----:B------:R-:W-:Y:S02]  /*4650*/  FSEL R195, R30, -INF , !P4 ;  /* 0xff8000001ec37808 */ /* 0x000fe40006000000 */
[----:B------:R-:W-:Y:S01]  /*4660*/  FSEL R194, R28, -INF , !P4 ;  /* 0xff8000001cc27808 */ /* 0x000fe20006000000 */
[----:B------:R-:W-:Y:S01]  /*4670*/  HMMA.16816.F32.BF16 R12, R12, R18, R108 ;  /* 0x000000120c0c723c */ /* 0x000fe2000004186c */
[----:B------:R-:W-:Y:S02]  /*4680*/  FSEL R192, R56, -INF , !P4 ;  /* 0xff80000038c07808 */ /* 0x000fe40006000000 */
[----:B------:R-:W-:Y:S01]  /*4690*/  ISETP.GE.AND P4, PT, R6, UR24, PT ;  /* 0x0000001806007c0c */ /* 0x000fe2000bf86270 */
[----:B------:R-:W-:Y:S01]  /*46a0*/  VIADD R6, R5, 0x70 ;  /* 0x0000007005067836 */ /* 0x000fe20000000000 */
[----:B------:R-:W-:Y:S02]  /*46b0*/  FSEL R189, R31, -INF , !P3 ;  /* 0xff8000001fbd7808 */ /* 0x000fe40005800000 */
[----:B------:R-:W-:-:S02]  /*46c0*/  FSEL R188, R29, -INF , !P3 ;  /* 0xff8000001dbc7808 */ /* 0x000fc40005800000 */
[----:B------:R-:W-:Y:S02]  /*46d0*/  FSEL R171, R59, -INF , !P3 ;  /* 0xff8000003bab7808 */ /* 0x000fe40005800000 */
[----:B------:R-:W-:Y:S02]  /*46e0*/  FSEL R170, R57, -INF , !P3 ;  /* 0xff80000039aa7808 */ /* 0x000fe40005800000 */
[----:B------:R-:W-:Y:S01]  /*46f0*/  ISETP.GE.AND P3, PT, R6, UR24, PT ;  /* 0x0000001806007c0c */ /* 0x000fe2000bf66270 */
[----:B------:R-:W-:Y:S01]  /*4700*/  VIADD R6, R5, 0x71 ;  /* 0x0000007105067836 */ /* 0x000fe20000000000 */
[----:B------:R-:W-:Y:S02]  /*4710*/  FSEL R176, R50, -INF , !P2 ;  /* 0xff80000032b07808 */ /* 0x000fe40005000000 */
[----:B------:R-:W-:Y:S02]  /*4720*/  FSEL R169, R48, -INF , !P2 ;  /* 0xff80000030a97808 */ /* 0x000fe40005000000 */
[----:B------:R-:W-:-:S02]  /*4730*/  FSEL R177, R38, -INF , !P2 ;  /* 0xff80000026b17808 */ /* 0x000fc40005000000 */
[----:B------:R-:W-:Y:S02]  /*4740*/  FSEL R168, R36, -INF , !P2 ;  /* 0xff80000024a87808 */ /* 0x000fe40005000000 */
[----:B------:R-:W-:Y:S01]  /*4750*/  ISETP.GE.AND P2, PT, R6, UR24, PT ;  /* 0x0000001806007c0c */ /* 0x000fe2000bf46270 */
[----:B------:R-:W-:Y:S01]  /*4760*/  VIADD R6, R5, 0x78 ;  /* 0x0000007805067836 */ /* 0x000fe20000000000 */
[----:B------:R-:W-:Y:S01]  /*4770*/  FSEL R131, R51, -INF , !P1 ;  /* 0xff80000033837808 */ /* 0x000fe20004800000 */
[----:B------:R-:W-:Y:S01]  /*4780*/  VIADD R5, R5, 0x79 ;  /* 0x0000007905057836 */ /* 0x000fe20000000000 */
[----:B------:R-:W-:Y:S02]  /*4790*/  FSEL R212, R11, -INF , !P2 ;  /* 0xff8000000bd47808 */ /* 0x000fe40005000000 */
[----:B------:R-:W-:Y:S02]  /*47a0*/  FSEL R126, R9, -INF , !P2 ;  /* 0xff800000097e7808 */ /* 0x000fe40005000000 */
[----:B------:R-:W-:-:S02]  /*47b0*/  FSEL R232, R35, -INF , !P2 ;  /* 0xff80000023e87808 */ /* 0x000fc40005000000 */
[----:B------:R-:W-:Y:S02]  /*47c0*/  FSEL R213, R33, -INF , !P2 ;  /* 0xff80000021d57808 */ /* 0x000fe40005000000 */
[----:B------:R-:W-:Y:S02]  /*47d0*/  PLOP3.LUT P2, PT, PT, PT, UP0, 0x80, 0x0 ;  /* 0x000000000000781c */ /* 0x000fe40003f4f008 */
[----:B------:R-:W-:Y:S02]  /*47e0*/  FSEL R129, R49, -INF , !P1 ;  /* 0xff80000031817808 */ /* 0x000fe40004800000 */
[----:B------:R-:W-:Y:S02]  /*47f0*/  FSEL R130, R39, -INF , !P1 ;  /* 0xff80000027827808 */ /* 0x000fe40004800000 */
[----:B------:R-:W-:Y:S02]  /*4800*/  FSEL R128, R37, -INF , !P1 ;  /* 0xff80000025807808 */ /* 0x000fe40004800000 */
[----:B------:R-:W-:-:S02]  /*4810*/  FSEL R205, R54, -INF , !P0 ;  /* 0xff80000036cd7808 */ /* 0x000fc40004000000 */
[----:B------:R-:W-:Y:S02]  /*4820*/  FSEL R211, R46, -INF , !P0 ;  /* 0xff8000002ed37808 */ /* 0x000fe40004000000 */
[----:B------:R-:W-:Y:S02]  /*4830*/  FSEL R206, R44, -INF , !P0 ;  /* 0xff8000002cce7808 */ /* 0x000fe40004000000 */
[----:B------:R-:W-:Y:S02]  /*4840*/  FSEL R202, R52, -INF , !P0 ;  /* 0xff80000034ca7808 */ /* 0x000fe40004000000 */
[----:B------:R-:W-:Y:S02]  /*4850*/  ISETP.GE.AND P1, PT, R6, UR24, PT ;  /* 0x0000001806007c0c */ /* 0x000fe4000bf26270 */
[----:B------:R-:W-:Y:S02]  /*4860*/  ISETP.GE.AND P0, PT, R5, UR24, PT ;  /* 0x0000001805007c0c */ /* 0x000fe4000bf06270 */
[----:B------:R-:W-:-:S02]  /*4870*/  FSEL R207, R47, -INF , !P6 ;  /* 0xff8000002fcf7808 */ /* 0x000fc40007000000 */
[----:B------:R-:W-:Y:S02]  /*4880*/  FSEL R204, R45, -INF , !P6 ;  /* 0xff8000002dcc7808 */ /* 0x000fe40007000000 */
[----:B------:R-:W-:Y:S02]  /*4890*/  FSEL R200, R55, -INF , !P6 ;  /* 0xff80000037c87808 */ /* 0x000fe40007000000 */
[----:B------:R-:W-:Y:S02]  /*48a0*/  FSEL R198, R53, -INF , !P6 ;  /* 0xff80000035c67808 */ /* 0x000fe40007000000 */
[----:B------:R-:W-:Y:S02]  /*48b0*/  FSEL R210, R42, -INF , !P5 ;  /* 0xff8000002ad27808 */ /* 0x000fe40006800000 */
[----:B------:R-:W-:Y:S02]  /*48c0*/  FSEL R201, R40, -INF , !P5 ;  /* 0xff80000028c97808 */ /* 0x000fe40006800000 */
        /* <DEDUP_REMOVED lines=17> */
[----:B------:R-:W-:Y:S01]  /*49e0*/  FSEL R124, R13, -INF , !P0 ;  /* 0xff8000000d7c7808 */ /* 0x000fe20004000000 */
[----:B------:R-:W-:Y:S06]  /*49f0*/  BAR.SYNC.DEFER_BLOCKING 0x0 ;  /* 0x0000000000007b1d */ /* 0x000fec0000010000 */
[----:B------:R-:W-:Y:S05]  /*4a00*/  @!P2 BRA `(.L_x_187) ;  /* 0x0000000400c4a947 */ /* 0x000fea0003800000 */
[----:B------:R-:W2:Y:S01]  /*4a10*/  LDL.64 R234, [R1+0x8] ;  /* 0x0000080001ea7983 */ /* 0x000ea20000100a00 */
[----:B------:R-:W-:Y:S01]  /*4a20*/  ULDC UR6, c[0x0][0x2d0] ;  /* 0x0000b40000067ab9 */ /* 0x000fe20000000800 */
[----:B------:R-:W-:Y:S01]  /*4a30*/  ULEA.HI.SX32 UR7, UR19, 0xfffffffe, 0x19 ;  /* 0xfffffffe13077891 */ /* 0x000fe2000f8fca3f */
[----:B------:R-:W-:Y:S01]  /*4a40*/  ISETP.GE.AND P0, PT, R60, UR6, PT ;  /* 0x000000063c007c0c */ /* 0x000fe2000bf06270 */
[----:B------:R-:W-:Y:S01]  /*4a50*/  IMAD.U32 R5, RZ, RZ, UR10 ;  /* 0x0000000aff057e24 */ /* 0x000fe2000f8e00ff */
[----:B------:R-:W-:Y:S01]  /*4a60*/  BSSY B0, `(.L_x_188) ;  /* 0x000006a000007945 */ /* 0x000fe20003800000 */
[----:B------:R-:W-:Y:S01]  /*4a70*/  USHF.R.S32.HI UR6, URZ, 0x1f, UR7 ;  /* 0x0000001f3f067899 */ /* 0x000fe20008011407 */
[----:B------:R-:W-:Y:S02]  /*4a80*/  IMAD.U32 R6, RZ, RZ, UR10 ;  /* 0x0000000aff067e24 */ /* 0x000fe4000f8e00ff */
[----:B------:R-:W-:Y:S01]  /*4a90*/  IMAD.U32 R8, RZ, RZ, UR7 ;  /* 0x00000007ff087e24 */ /* 0x000fe2000f8e00ff */
[----:B------:R-:W-:Y:S01]  /*4aa0*/  UIMAD UR7, UR20, UR7, URZ ;  /* 0x00000007140772a4 */ /* 0x000fe2000f8e023f */
[----:B------:R-:W-:-:S02]  /*4ab0*/  IMAD.U32 R12, RZ, RZ, UR10 ;  /* 0x0000000aff0c7e24 */ /* 0x000fc4000f8e00ff */
[----:B------:R-:W-:Y:S01]  /*4ac0*/  IMAD.U32 R11, RZ, RZ, UR10 ;  /* 0x0000000aff0b7e24 */ /* 0x000fe2000f8e00ff */
[----:B------:R-:W-:Y:S01]  /*4ad0*/  UIMAD UR6, UR6, UR21, UR7 ;  /* 0x00000015060672a4 */ /* 0x000fe2000f8e0207 */
[----:B------:R-:W-:Y:S01]  /*4ae0*/  IMAD.U32 R10, RZ, RZ, UR11 ;  /* 0x0000000bff0a7e24 */ /* 0x000fe2000f8e00ff */
[----:B------:R-:W1:Y:S01]  /*4af0*/  @!P0 LDC.64 R18, c[0x0][0x218] ;  /* 0x00008600ff128b82 */ /* 0x000e620000000a00 */
[----:B------:R-:W-:Y:S01]  /*4b00*/  VOTEU.ALL UP0, P0 ;  /* 0x00000000003f7886 */ /* 0x000fe20000000000 */
[----:B------:R-:W-:Y:S01]  /*4b10*/  IMAD.U32 R14, RZ, RZ, UR10 ;  /* 0x0000000aff0e7e24 */ /* 0x000fe2000f8e00ff */
[----:B------:R3:W-:Y:S01]  /*4b20*/  @P0 STS.128 [R228+0x4000], RZ ;  /* 0x004000ffe4000388 */ /* 0x0007e20000000c00 */
[----:B------:R-:W-:Y:S02]  /*4b30*/  IMAD.U32 R17, RZ, RZ, UR10 ;  /* 0x0000000aff117e24 */ /* 0x000fe4000f8e00ff */
[----:B------:R-:W-:Y:S02]  /*4b40*/  @!UP0 UIMAD UR17, UR11, 0x30, URZ ;  /* 0x000000300b1188a4 */ /* 0x000fe4000f8e023f */
[----:B------:R-:W4:Y:S01]  /*4b50*/  @!P0 LDC.64 R28, c[0x0][0x218] ;  /* 0x00008600ff1c8b82 */ /* 0x000f220000000a00 */
[----:B------:R-:W-:-:S07]  /*4b60*/  @!UP0 UIMAD UR7, UR11, 0x50, URZ ;  /* 0x000000500b0788a4 */ /* 0x000fce000f8e023f */
[----:B------:R-:W5:Y:S08]  /*4b70*/  @!P0 LDC.64 R22, c[0x0][0x218] ;  /* 0x00008600ff168b82 */ /* 0x000f700000000a00 */
[----:B------:R-:W3:Y:S08]  /*4b80*/  @!P0 LDC.64 R26, c[0x0][0x218] ;  /* 0x00008600ff1a8b82 */ /* 0x000ef00000000a00 */
[----:B------:R-:W3:Y:S08]  /*4b90*/  @!P0 LDC.64 R30, c[0x0][0x218] ;  /* 0x00008600ff1e8b82 */ /* 0x000ef00000000a00 */
[----:B------:R-:W3:Y:S08]  /*4ba0*/  @!P0 LDC.64 R32, c[0x0][0x218] ;  /* 0x00008600ff208b82 */ /* 0x000ef00000000a00 */
[----:B------:R-:W3:Y:S01]  /*4bb0*/  @!P0 LDC.64 R34, c[0x0][0x218] ;  /* 0x00008600ff228b82 */ /* 0x000ee20000000a00 */
[----:B--2---:R-:W-:-:S04]  /*4bc0*/  IMAD.WIDE.U32 R8, R8, UR21, R234 ;  /* 0x0000001508087c25 */ /* 0x004fc8000f8e00ea */
[----:B------:R-:W-:Y:S01]  /*4bd0*/  VIADD R7, R9, UR6 ;  /* 0x0000000609077c36 */ /* 0x000fe20008000000 */
[-C--:B------:R-:W-:Y:S01]  /*4be0*/  @!P0 LEA R21, P3, R5, R8.reuse, 0x5 ;  /* 0x0000000805158211 */ /* 0x080fe200078628ff */
[----:B------:R-:W-:Y:S01]  /*4bf0*/  IMAD.U32 R5, RZ, RZ, UR11 ;  /* 0x0000000bff057e24 */ /* 0x000fe2000f8e00ff */
[----:B------:R-:W-:Y:S01]  /*4c00*/  @!P0 LEA R24, P1, R6, R8, 0x6 ;  /* 0x0000000806188211 */ /* 0x000fe200078230ff */
[----:B------:R-:W-:Y:S01]  /*4c10*/  @!P0 IMAD.MOV.U32 R13, RZ, RZ, R7 ;  /* 0x000000ffff0d8224 */ /* 0x000fe200078e0007 */
[-C--:B------:R-:W-:Y:S01]  /*4c20*/  @!P0 LEA.HI.X R25, R11, R7.reuse, R10, 0x5, P3 ;  /* 0x000000070b198211 */ /* 0x080fe200018f2c0a */
[--C-:B------:R-:W-:Y:S01]  /*4c30*/  @!P0 IMAD.MOV.U32 R6, RZ, RZ, R8.reuse ;  /* 0x000000ffff068224 */ /* 0x100fe200078e0008 */
[-C--:B------:R-:W-:Y:S01]  /*4c40*/  @!P0 LEA.HI.X R36, R12, R7.reuse, R5, 0x6, P1 ;  /* 0x000000070c248211 */ /* 0x080fe200008f3405 */
[--C-:B------:R-:W-:Y:S01]  /*4c50*/  @!P0 IMAD.MOV.U32 R12, RZ, RZ, R8.reuse ;  /* 0x000000ffff0c8224 */ /* 0x100fe200078e0008 */
[----:B------:R-:W-:Y:S01]  /*4c60*/  MOV R5, UR10 ;  /* 0x0000000a00057c02 */ /* 0x000fe20008000f00 */
[----:B------:R-:W-:Y:S01]  /*4c70*/  @!P0 IMAD.MOV.U32 R10, RZ, RZ, R8 ;  /* 0x000000ffff0a8224 */ /* 0x000fe200078e0008 */
[----:B------:R-:W-:Y:S01]  /*4c80*/  @!P0 MOV R11, R7 ;  /* 0x00000007000b8202 */ /* 0x000fe20000000f00 */
[----:B------:R-:W-:Y:S01]  /*4c90*/  @!P0 IMAD.WIDE.U32 R14, R14, 0x30, R6 ;  /* 0x000000300e0e8825 */ /* 0x000fe200078e0006 */
[----:B-1----:R-:W-:Y:S01]  /*4ca0*/  @!P0 LEA R18, P3, R8, R18, 0x1 ;  /* 0x0000001208128211 */ /* 0x002fe200078608ff */
[----:B------:R-:W-:-:S02]  /*4cb0*/  @!UP0 UIMAD UR6, UR11, 0x60, URZ ;  /* 0x000000600b0688a4 */ /* 0x000fc4000f8e023f */
[----:B------:R-:W-:Y:S01]  /*4cc0*/  @!P0 IMAD.WIDE.U32 R12, R5, 0x50, R12 ;  /* 0x00000050050c8825 */ /* 0x000fe200078e000c */
[C---:B------:R-:W-:Y:S02]  /*4cd0*/  @!P0 IADD3 R5, P1, R8.reuse, UR13, RZ ;  /* 0x0000000d08058c10 */ /* 0x040fe4000ff3e0ff */
[----:B------:R-:W-:Y:S01]  /*4ce0*/  @!P0 LEA.HI.X R19, R8, R19, R7, 0x1, P3 ;  /* 0x0000001308138211 */ /* 0x000fe200018f0c07 */
[----:B------:R-:W-:Y:S01]  /*4cf0*/  @!P0 IMAD.WIDE.U32 R10, R17, 0x60, R10 ;  /* 0x00000060110a8825 */ /* 0x000fe200078e000a */
[----:B------:R-:W-:Y:S02]  /*4d00*/  @!P0 IADD3.X R20, R7, UR12, RZ, P1, !PT ;  /* 0x0000000c07148c10 */ /* 0x000fe40008ffe4ff */
[----:B----4-:R-:W-:Y:S01]  /*4d10*/  @!P0 LEA R16, P1, R5, R28, 0x1 ;  /* 0x0000001c05108211 */ /* 0x010fe200078208ff */
[----:B------:R-:W-:Y:S01]  /*4d20*/  @!PT LDS RZ, [RZ] ;  /* 0x00000000fffff984 */ /* 0x000fe20000000800 */
[----:B------:R-:W-:Y:S01]  /*4d30*/  @!PT LDS RZ, [RZ] ;  /* 0x00000000fffff984 */ /* 0x000fe20000000800 */
[----:B------:R-:W-:Y:S01]  /*4d40*/  @!PT LDS RZ, [RZ] ;  /* 0x00000000fffff984 */ /* 0x000fe20000000800 */
[----:B------:R1:W-:Y:S01]  /*4d50*/  @!P0 LDGSTS.E.BYPASS.LTC128B.128 [R228+0x4000], desc[UR22][R18.64] ;  /* 0x0400000012e48fae */ /* 0x0003e2000b901d56 */
[----:B-----5:R-:W-:Y:S01]  /*4d60*/  @!P0 LEA R22, P3, R21, R22, 0x1 ;  /* 0x0000001615168211 */ /* 0x020fe200078608ff */
[----:B------:R-:W-:Y:S01]  /*4d70*/  @!P0 VIADD R11, R11, UR6 ;  /* 0x000000060b0b8c36 */ /* 0x000fe20008000000 */
[----:B------:R-:W-:Y:S01]  /*4d80*/  @!P0 LEA.HI.X R17, R5, R29, R20, 0x1, P1 ;  /* 0x0000001d05118211 */ /* 0x000fe200008f0c14 */
[----:B------:R-:W-:Y:S01]  /*4d90*/  @!P0 VIADD R5, R15, UR17 ;  /* 0x000000110f058c36 */ /* 0x000fe20008000000 */
[----:B---3--:R-:W-:Y:S01]  /*4da0*/  @!P0 LEA R20, P1, R14, R26, 0x1 ;  /* 0x0000001a0e148211 */ /* 0x008fe200078208ff */
[----:B------:R2:W-:Y:S01]  /*4db0*/  @P0 STS.128 [R228+0x4800], RZ ;  /* 0x004800ffe4000388 */ /* 0x0005e20000000c00 */
[----:B------:R-:W-:-:S02]  /*4dc0*/  @!P0 LEA.HI.X R23, R21, R23, R25, 0x1, P3 ;  /* 0x0000001715178211 */ /* 0x000fc400018f0c19 */
[----:B------:R-:W-:Y:S01]  /*4dd0*/  @!P0 LEA.HI.X R21, R14, R27, R5, 0x1, P1 ;  /* 0x0000001b0e158211 */ /* 0x000fe200008f0c05 */
[----:B------:R-:W-:Y:S01]  /*4de0*/  @!PT LDS RZ, [RZ] ;  /* 0x00000000fffff984 */ /* 0x000fe20000000800 */
[----:B------:R-:W-:Y:S01]  /*4df0*/  @!PT LDS RZ, [RZ] ;  /* 0x00000000fffff984 */ /* 0x000fe20000000800 */
[----:B------:R-:W-:Y:S01]  /*4e00*/  @!PT LDS RZ, [RZ] ;  /* 0x00000000fffff984 */ /* 0x000fe20000000800 */
[----:B------:R3:W-:Y:S01]  /*4e10*/  @!P0 LDGSTS.E.BYPASS.LTC128B.128 [R228+0x4800], desc[UR22][R16.64] ;  /* 0x0480000010e48fae */ /* 0x0007e2000b901d56 */
[----:B------:R-:W-:Y:S01]  /*4e20*/  @!P0 VIADD R5, R13, UR7 ;  /* 0x000000070d058c36 */ /* 0x000fe20008000000 */
[C---:B------:R-:W-:Y:S02]  /*4e30*/  @!P0 LEA R14, P1, R10.reuse, R34, 0x1 ;  /* 0x000000220a0e8211 */ /* 0x040fe400078208ff */
[----:B------:R2:W-:Y:S02]  /*4e40*/  @P0 STS.128 [R228+0x5000], RZ ;  /* 0x005000ffe4000388 */ /* 0x0005e40000000c00 */
[----:B------:R-:W-:Y:S02]  /*4e50*/  @!P0 LEA.HI.X R15, R10, R35, R11, 0x1, P1 ;  /* 0x000000230a0f8211 */ /* 0x000fe400008f0c0b */
[----:B------:R-:W-:Y:S01]  /*4e60*/  @!PT LDS RZ, [RZ] ;  /* 0x00000000fffff984 */ /* 0x000fe20000000800 */
[----:B------:R-:W-:Y:S01]  /*4e70*/  @!PT LDS RZ, [RZ] ;  /* 0x00000000fffff984 */ /* 0x000fe20000000800 */
[----:B------:R-:W-:Y:S01]  /*4e80*/  @!PT LDS RZ, [RZ] ;  /* 0x00000000fffff984 */ /* 0x000fe20000000800 */
[----:B------:R2:W-:Y:S04]  /*4e90*/  @!P0 LDGSTS.E.BYPASS.LTC128B.128 [R228+0x5000], desc[UR22][R22.64] ;  /* 0x0500000016e48fae */ /* 0x0005e8000b901d56 */
[----:B------:R2:W-:Y:S04]  /*4ea0*/  @P0 STS.128 [R228+0x5800], RZ ;  /* 0x005800ffe4000388 */ /* 0x0005e80000000c00 */
[----:B------:R-:W-:Y:S01]  /*4eb0*/  @!PT LDS RZ, [RZ] ;  /* 0x00000000fffff984 */ /* 0x000fe20000000800 */
[----:B------:R-:W-:Y:S01]  /*4ec0*/  @!PT LDS RZ, [RZ] ;  /* 0x00000000fffff984 */ /* 0x000fe20000000800 */
[----:B------:R-:W-:Y:S01]  /*4ed0*/  @!PT LDS RZ, [RZ] ;  /* 0x00000000fffff984 */ /* 0x000fe20000000800 */
[----:B------:R2:W-:Y:S01]  /*4ee0*/  @!P0 LDGSTS.E.BYPASS.LTC128B.128 [R228+0x5800], desc[UR22][R20.64] ;  /* 0x0580000014e48fae */ /* 0x0005e2000b901d56 */
[----:B-1----:R-:W-:-:S03]  /*4ef0*/  @!P0 LEA R18, P4, R24, R30, 0x1 ;  /* 0x0000001e18128211 */ /* 0x002fc600078808ff */
[----:B------:R2:W-:Y:S01]  /*4f00*/  @P0 STS.128 [R228+0x6000], RZ ;  /* 0x006000ffe4000388 */ /* 0x0005e20000000c00 */
[----:B------:R-:W-:-:S05]  /*4f10*/  @!P0 LEA.HI.X R19, R24, R31, R36, 0x1, P4 ;  /* 0x0000001f18138211 */ /* 0x000fca00020f0c24 */
[----:B------:R-:W-:Y:S01]  /*4f20*/  @!PT LDS RZ, [RZ] ;  /* 0x00000000fffff984 */ /* 0x000fe20000000800 */
[----:B------:R-:W-:Y:S01]  /*4f30*/  @!PT LDS RZ, [RZ] ;  /* 0x00000000fffff984 */ /* 0x000fe20000000800 */
[----:B------:R-:W-:Y:S01]  /*4f40*/  @!PT LDS RZ, [RZ] ;  /* 0x00000000fffff984 */ /* 0x000fe20000000800 */
[----:B------:R2:W-:Y:S01]  /*4f50*/  @!P0 LDGSTS.E.BYPASS.LTC128B.128 [R228+0x6000], desc[UR22][R18.64] ;  /* 0x0600000012e48fae */ /* 0x0005e2000b901d56 */
[----:B---3--:R-:W-:-:S03]  /*4f60*/  @!P0 LEA R16, P3, R12, R32, 0x1 ;  /* 0x000000200c108211 */ /* 0x008fc600078608ff */
[----:B------:R2:W-:Y:S01]  /*4f70*/  @P0 STS.128 [R228+0x6800], RZ ;  /* 0x006800ffe4000388 */ /* 0x0005e20000000c00 */
[----:B------:R-:W-:-:S05]  /*4f80*/  @!P0 LEA.HI.X R17, R12, R33, R5, 0x1, P3 ;  /* 0x000000210c118211 */ /* 0x000fca00018f0c05 */
        /* <DEDUP_REMOVED lines=8> */
[----:B------:R2:W-:Y:S04]  /*5010*/  @!P0 LDGSTS.E.BYPASS.LTC128B.128 [R228+0x7000], desc[UR22][R14.64] ;  /* 0x070000000ee48fae */ /* 0x0005e8000b901d56 */
        /* <DEDUP_REMOVED lines=14> */
.L_x_189:
[----:B------:R-:W-:Y:S05]  /*5100*/  BSYNC B0 ;  /* 0x0000000000007941 */ /* 0x000fea0003800000 */
.L_x_188:
[----:B------:R-:W0:Y:S02]  /*5110*/  LDGDEPBAR ;  /* 0x00000000000079af */ /* 0x000e240000000000 */
.L_x_187:
[----:B------:R-:W-:Y:S01]  /*5120*/  FMNMX.FTZ R5, R74, R63, !PT ;  /* 0x0000003f4a057209 */ /* 0x000fe20007810000 */
[----:B------:R-:W-:Y:S01]  /*5130*/  ULDC UR6, c[0x0][0x2ec] ;  /* 0x0000bb0000067ab9 */ /* 0x000fe20000000800 */
[----:B------:R-:W-:Y:S01]  /*5140*/  LEA R218, R0, UR4, 0x1 ;  /* 0x0000000400da7c11 */ /* 0x000fe2000f8e08ff */
[----:B------:R-:W-:Y:S01]  /*5150*/  STL [R1+0xa8], R228 ;  /* 0x0000a8e401007387 */ /* 0x000fe20000100800 */
[----:B------:R-:W-:Y:S02]  /*5160*/  FMNMX.FTZ R5, R75, R5, !PT ;  /* 0x000000054b057209 */ /* 0x000fe40007810000 */
[----:B------:R-:W-:Y:S01]  /*5170*/  LEA R221, R3, R218, 0x1 ;  /* 0x000000da03dd7211 */ /* 0x000fe200078e08ff */
[----:B------:R-:W-:Y:S01]  /*5180*/  IMAD R219, R4, 0x2, R218 ;  /* 0x0000000204db7824 */ /* 0x000fe200078e02da */
[----:B------:R-:W-:Y:S01]  /*5190*/  FMNMX.FTZ R5, R73, R5, !PT ;  /* 0x0000000549057209 */ /* 0x000fe20007810000 */
[----:B--2---:R-:W-:Y:S03]  /*51a0*/  LDSM.16.MT88.4 R20, [R218+0x8000] ;  /* 0x00800000da14783b */ /* 0x004fe60000004200 */
[----:B------:R-:W-:Y:S01]  /*51b0*/  FMNMX.FTZ R5, R72, R5, !PT ;  /* 0x0000000548057209 */ /* 0x000fe20007810000 */
[----:B------:R-:W-:Y:S01]  /*51c0*/  LDSM.16.MT88.4 R24, [R221+0x8000] ;  /* 0x00800000dd18783b */ /* 0x000fe20000004200 */
[----:B------:R-:W-:-:S02]  /*51d0*/  LEA R220, R3, R219, 0x1 ;  /* 0x000000db03dc7211 */ /* 0x000fc400078e08ff */
[----:B------:R-:W-:Y:S01]  /*51e0*/  FMNMX.FTZ R5, R62, R5, !PT ;  /* 0x000000053e057209 */ /* 0x000fe20007810000 */
[----:B------:R-:W-:Y:S03]  /*51f0*/  LDSM.16.MT88.4 R28, [R219+0x8000] ;  /* 0x00800000db1c783b */ /* 0x000fe60000004200 */
[----:B------:R-:W-:Y:S01]  /*5200*/  FMNMX.FTZ R5, R102, R5, !PT ;  /* 0x0000000566057209 */ /* 0x000fe20007810000 */
[----:B------:R-:W-:Y:S03]  /*5210*/  LDSM.16.MT88.4 R16, [R220+0x8000] ;  /* 0x00800000dc10783b */ /* 0x000fe60000004200 */
[----:B------:R-:W-:Y:S01]  /*5220*/  FMNMX.FTZ R5, R103, R5, !PT ;  /* 0x0000000567057209 */ /* 0x000fe20007810000 */
[----:B------:R-:W-:Y:S03]  /*5230*/  STL [R1+0xa4], R225 ;  /* 0x0000a4e101007387 */ /* 0x000fe60000100800 */
[----:B------:R-:W-:Y:S01]  /*5240*/  FMNMX.FTZ R5, R145, R5, !PT ;  /* 0x0000000591057209 */ /* 0x000fe20007810000 */
[----:B------:R-:W-:Y:S03]  /*5250*/  STL [R1+0xa0], R224 ;  /* 0x0000a0e001007387 */ /* 0x000fe60000100800 */
[----:B------:R-:W-:Y:S01]  /*5260*/  FMNMX.FTZ R5, R142, R5, !PT ;  /* 0x000000058e057209 */ /* 0x000fe20007810000 */
[----:B------:R-:W-:Y:S03]  /*5270*/  STL [R1+0x9c], R222 ;  /* 0x00009cde01007387 */ /* 0x000fe60000100800 */
[----:B------:R-:W-:Y:S01]  /*5280*/  FMNMX.FTZ R5, R123, R5, !PT ;  /* 0x000000057b057209 */ /* 0x000fe20007810000 */
[----:B------:R-:W-:Y:S03]  /*5290*/  STL [R1+0x98], R217 ;  /* 0x000098d901007387 */ /* 0x000fe60000100800 */
        /* <DEDUP_REMOVED lines=13> */
[----:B------:R-:W-:Y:S01]  /*5370*/  LDSM.16.MT88.4 R56, [R218+0x8800] ;  /* 0x00880000da38783b */ /* 0x000fe20000004200 */
[----:B------:R-:W-:Y:S02]  /*5380*/  FMNMX.FTZ R5, R76, R5, !PT ;  /* 0x000000054c057209 */ /* 0x000fe40007810000 */
[----:B------:R-:W-:Y:S01]  /*5390*/  FMNMX.FTZ R7, R181, R7, !PT ;  /* 0x00000007b5077209 */ /* 0x000fe20007810000 */
[----:B------:R-:W-:Y:S01]  /*53a0*/  LDSM.16.MT88.4 R64, [R221+0x8800] ;  /* 0x00880000dd40783b */ /* 0x000fe20000004200 */
[----:B------:R-:W-:Y:S02]  /*53b0*/  FMNMX.FTZ R5, R89, R5, !PT ;  /* 0x0000000559057209 */ /* 0x000fe40007810000 */
[----:B------:R-:W-:Y:S01]  /*53c0*/  FMNMX.FTZ R7, R155, R7, !PT ;  /* 0x000000079b077209 */ /* 0x000fe20007810000 */
[----:B------:R-:W-:Y:S01]  /*53d0*/  LDSM.16.MT88.4 R80, [R220+0x8800] ;  /* 0x00880000dc50783b */ /* 0x000fe20000004200 */
        /* <DEDUP_REMOVED lines=39> */
[----:B------:R-:W2:Y:S01]  /*5650*/  SHFL.BFLY PT, R136, R7, 0x2, 0x1f ;  /* 0x0c401f0007887f89 */ /* 0x000ea200000e0000 */
        /* <DEDUP_REMOVED lines=12> */
[----:B--2---:R-:W-:Y:S02]  /*5720*/  FMNMX.FTZ R136, R7, R136, !PT ;  /* 0x0000008807887209 */ /* 0x004fe40007810000 */
[----:B------:R-:W-:Y:S02]  /*5730*/  FMNMX.FTZ R5, R185, R5, !PT ;  /* 0x00000005b9057209 */ /* 0x000fe40007810000 */
[----:B------:R-:W-:Y:S01]  /*5740*/  FMNMX.FTZ R6, R215, R6, !PT ;  /* 0x00000006d7067209 */ /* 0x000fe20007810000 */
[----:B-1----:R-:W1:Y:S01]  /*5750*/  SHFL.BFLY PT, R8, R136, 0x1, 0x1f ;  /* 0x0c201f0088087f89 */ /* 0x002e6200000e0000 */
        /* <DEDUP_REMOVED lines=9> */
[----:B------:R-:W-:Y:S01]  /*57f0*/  FMNMX.FTZ R5, R189, R5, !PT ;  /* 0x00000005bd057209 */ /* 0x000fe20007810000 */
[----:B------:R-:W2:Y:S01]  /*5800*/  SHFL.BFLY PT, R9, R137, 0x2, 0x1f ;  /* 0x0c401f0089097f89 */ /* 0x000ea200000e0000 */
[----:B------:R-:W-:Y:S02]  /*5810*/  FMNMX.FTZ R6, R140, R6, !PT ;  /* 0x000000068c067209 */ /* 0x000fe40007810000 */
[----:B------:R-:W-:Y:S02]  /*5820*/  FMNMX.FTZ R5, R176, R5, !PT ;  /* 0x00000005b0057209 */ /* 0x000fe40007810000 */
[----:B------:R-:W-:-:S02]  /*5830*/  FMNMX.FTZ R6, R133, R6, !PT ;  /* 0x0000000685067209 */ /* 0x000fc40007810000 */
[----:B------:R-:W-:Y:S02]  /*5840*/  FMNMX.FTZ R5, R131, R5, !PT ;  /* 0x0000000583057209 */ /* 0x000fe40007810000 */
[----:B-1----:R-:W-:Y:S02]  /*5850*/  FMNMX.FTZ R136, R136, R8, !PT ;  /* 0x0000000888887209 */ /* 0x002fe40007810000 */
[----:B------:R-:W-:Y:S02]  /*5860*/  FMNMX.FTZ R6, R121, R6, !PT ;  /* 0x0000000679067209 */ /* 0x000fe40007810000 */
[----:B------:R-:W-:Y:S01]  /*5870*/  FMNMX.FTZ R5, R211, R5, !PT ;  /* 0x00000005d3057209 */ /* 0x000fe20007810000 */
[----:B------:R-:W-:Y:S01]  /*5880*/  FMUL.FTZ R7, R136, UR6 ;  /* 0x0000000688077c20 */ /* 0x000fe20008410000 */
[----:B------:R-:W-:Y:S01]  /*5890*/  FMNMX.FTZ R6, R120, R6, !PT ;  /* 0x0000000678067209 */ /* 0x000fe20007810000 */
[----:B------:R-:W-:Y:S01]  /*58a0*/  STL [R1+0xac], R136 ;  /* 0x0000ac8801007387 */ /* 0x000fe20000100800 */
[----:B------:R-:W-:-:S02]  /*58b0*/  FMNMX.FTZ R5, R207, R5, !PT ;  /* 0x00000005cf057209 */ /* 0x000fc40007810000 */
[----:B------:R-:W-:Y:S02]  /*58c0*/  FSETP.NEU.FTZ.AND P0, PT, R136, -INF , PT ;  /* 0xff8000008800780b */ /* 0x000fe40003f1d000 */
[----:B------:R-:W-:Y:S02]  /*58d0*/  FMNMX.FTZ R6, R146, R6, !PT ;  /* 0x0000000692067209 */ /* 0x000fe40007810000 */
[----:B------:R-:W-:Y:S02]  /*58e0*/  FMNMX.FTZ R5, R210, R5, !PT ;  /* 0x00000005d2057209 */ /* 0x000fe40007810000 */
[----:B------:R-:W-:Y:S02]  /*58f0*/  FSEL R7, R7, RZ, P0 ;  /* 0x000000ff07077208 */ /* 0x000fe40000000000 */
[----:B------:R-:W-:Y:S02]  /*5900*/  FMNMX.FTZ R6, R143, R6, !PT ;  /* 0x000000068f067209 */ /* 0x000fe40007810000 */
[----:B------:R-:W-:Y:S01]  /*5910*/  FMNMX.FTZ R5, R229, R5, !PT ;  /* 0x00000005e5057209 */ /* 0x000fe20007810000 */
[----:B------:R-:W-:Y:S01]  /*5920*/  FFMA.FTZ R8, R74, UR6, -R7 ;  /* 0x000000064a087c23 */ /* 0x000fe20008010807 */
[----:B--2---:R-:W-:-:S02]  /*5930*/  FMNMX.FTZ R137, R137, R9, !PT ;  /* 0x0000000989897209 */ /* 0x004fc40007810000 */
[----:B------:R-:W-:Y:S01]  /*5940*/  FMNMX.FTZ R6, R157, R6, !PT ;  /* 0x000000069d067209 */ /* 0x000fe20007810000 */
[----:B------:R1:W-:Y:S01]  /*5950*/  MUFU.EX2 R179, R8 ;  /* 0x0000000800b37308 */ /* 0x0003e20000000800 */
[----:B------:R-:W-:Y:S01]  /*5960*/  FMNMX.FTZ R5, R233, R5, !PT ;  /* 0x00000005e9057209 */ /* 0x000fe20007810000 */
[----:B------:R-:W2:Y:S01]  /*5970*/  SHFL.BFLY PT, R9, R137, 0x1, 0x1f ;  /* 0x0c201f0089097f89 */ /* 0x000ea200000e0000 */
[----:B------:R-:W-:Y:S02]  /*5980*/  FMNMX.FTZ R6, R150, R6, !PT ;  /* 0x0000000696067209 */ /* 0x000fe40007810000 */
[----:B------:R-:W-:Y:S02]  /*5990*/  FMNMX.FTZ R5, R232, R5, !PT ;  /* 0x00000005e8057209 */ /* 0x000fe40007810000 */
[----:B------:R-:W-:-:S04]  /*59a0*/  FMNMX.FTZ R6, R162, R6, !PT ;  /* 0x00000006a2067209 */ /* 0x000fc80007810000 */
[----:B------:R-:W-:Y:S01]  /*59b0*/  FMNMX.FTZ R6, R159, R6, !PT ;  /* 0x000000069f067209 */ /* 0x000fe20007810000 */
[----:B-1----:R-:W-:-:S04]  /*59c0*/  FFMA.FTZ R8, R63, UR6, -R7 ;  /* 0x000000063f087c23 */ /* 0x002fc80008010807 */
[----:B------:R1:W-:Y:S01]  /*59d0*/  MUFU.EX2 R178, R8 ;  /* 0x0000000800b27308 */ /* 0x0003e20000000800 */
[----:B--2---:R-:W-:Y:S01]  /*59e0*/  FMNMX.FTZ R137, R137, R9, !PT ;  /* 0x0000000989897209 */ /* 0x004fe20007810000 */
[----:B------:R-:W-:-:S03]  /*59f0*/  FFMA.FTZ R9, R62, UR6, -R7 ;  /* 0x000000063e097c23 */ /* 0x000fc60008010807 */
[----:B------:R-:W-:-:S03]  /*5a00*/  FSETP.NEU.FTZ.AND P0, PT, R137, -INF , PT ;  /* 0xff8000008900780b */ /* 0x000fc60003f1d000 */
[----:B------:R-:W-:Y:S01]  /*5a10*/  MUFU.EX2 R250, R9 ;  /* 0x0000000900fa7308 */ /* 0x000fe20000000800 */
[----:B-1----:R-:W-:Y:S01]  /*5a20*/  FMNMX.FTZ R8, R231, R5, !PT ;  /* 0x00000005e7087209 */ /* 0x002fe20007810000 */
[----:B------:R-:W-:-:S03]  /*5a30*/  FFMA.FTZ R5, R75, UR6, -R7 ;  /* 0x000000064b057c23 */ /* 0x000fc60008010807 */
[----:B------:R-:W-:-:S03]  /*5a40*/  FMNMX.FTZ R8, R230, R8, !PT ;  /* 0x00000008e6087209 */ /* 0x000fc60007810000 */
[----:B------:R1:W-:Y:S02]  /*5a50*/  MUFU.EX2 R242, R5 ;  /* 0x0000000500f27308 */ /* 0x0003e40000000800 */
[----:B------:R-:W2:Y:S01]  /*5a60*/  SHFL.BFLY PT, R134, R8, 0x2, 0x1f ;  /* 0x0c401f0008867f89 */ /* 0x000ea200000e0000 */
[----:B-1----:R-:W-:Y:S01]  /*5a70*/  FMNMX.FTZ R5, R173, R6, !PT ;  /* 0x00000006ad057209 */ /* 0x002fe20007810000 */
[----:B------:R-:W-:-:S03]  /*5a80*/  FFMA.FTZ R6, R73, UR6, -R7 ;  /* 0x0000000649067c23 */ /* 0x000fc60008010807 */
[----:B------:R-:W-:Y:S01]  /*5a90*/  FMNMX.FTZ R5, R166, R5, !PT ;  /* 0x00000005a6057209 */ /* 0x000fe20007810000 */
[----:B------:R1:W-:Y:S03]  /*5aa0*/  MUFU.EX2 R245, R6 ;  /* 0x0000000600f57308 */ /* 0x0003e60000000800 */
[----:B------:R-:W-:Y:S02]  /*5ab0*/  FMNMX.FTZ R5, R182, R5, !PT ;  /* 0x00000005b6057209 */ /* 0x000fe40007810000 */
[----:B--2---:R-:W-:Y:S02]  /*5ac0*/  FMNMX.FTZ R134, R8, R134, !PT ;  /* 0x0000008608867209 */ /* 0x004fe40007810000 */
[----:B------:R-:W-:-:S04]  /*5ad0*/  FMNMX.FTZ R5, R175, R5, !PT ;  /* 0x00000005af057209 */ /* 0x000fc80007810000 */
[----:B------:R-:W-:-:S04]  /*5ae0*/  FMNMX.FTZ R5, R197, R5, !PT ;  /* 0x00000005c5057209 */ /* 0x000fc80007810000 */
[----:B------:R-:W-:Y:S01]  /*5af0*/  FMNMX.FTZ R5, R186, R5, !PT ;  /* 0x00000005ba057209 */ /* 0x000fe20007810000 */
[----:B-1----:R-:W-:-:S03]  /*5b00*/  FFMA.FTZ R6, R72, UR6, -R7 ;  /* 0x0000000648067c23 */ /* 0x002fc60008010807 */
[----:B------:R-:W-:Y:S01]  /*5b10*/  FMNMX.FTZ R9, R193, R5, !PT ;  /* 0x00000005c1097209 */ /* 0x000fe20007810000 */
[----:B------:R1:W2:Y:S03]  /*5b20*/  MUFU.EX2 R249, R6 ;  /* 0x0000000600f97308 */ /* 0x0002a60000000800 */
[----:B------:R-:W-:Y:S02]  /*5b30*/  FMNMX.FTZ R8, R171, R9, !PT ;  /* 0x00000009ab087209 */ /* 0x000fe40007810000 */
[----:B------:R-:W3:Y:S01]  /*5b40*/  SHFL.BFLY PT, R9, R134, 0x1, 0x1f ;  /* 0x0c201f0086097f89 */ /* 0x000ee200000e0000 */
[----:B-1----:R-:W-:-:S03]  /*5b50*/  FMUL.FTZ R6, R137, UR6 ;  /* 0x0000000689067c20 */ /* 0x002fc60008410000 */
[----:B--2---:R-:W-:Y:S02]  /*5b60*/  STL [R1+0x64], R249 ;  /* 0x000064f901007387 */ /* 0x004fe40000100800 */
[----:B------:R-:W-:Y:S02]  /*5b70*/  FSEL R6, R6, RZ, P0 ;  /* 0x000000ff06067208 */ /* 0x000fe40000000000 */
[----:B------:R-:W-:Y:S03]  /*5b80*/  STL [R1+0xb0], R137 ;  /* 0x0000b08901007387 */ /* 0x000fe60000100800 */
[--C-:B------:R-:W-:Y:S01]  /*5b90*/  FFMA.FTZ R5, R91, UR6, -R6.reuse ;  /* 0x000000065b057c23 */ /* 0x100fe20008010806 */
[----:B------:R-:W-:Y:S01]  /*5ba0*/  STL [R1+0x68], R250 ;  /* 0x000068fa01007387 */ /* 0x000fe20000100800 */
[----:B---3--:R-:W-:Y:S02]  /*5bb0*/  FMNMX.FTZ R134, R134, R9, !PT ;  /* 0x0000000986867209 */ /* 0x008fe40007810000 */
[----:B------:R1:W-:Y:S02]  /*5bc0*/  MUFU.EX2 R235, R5 ;  /* 0x0000000500eb7308 */ /* 0x0003e40000000800 */
[C---:B------:R-:W-:Y:S01]  /*5bd0*/  FSETP.NEU.FTZ.AND P0, PT, R134.reuse, -INF , PT ;  /* 0xff8000008600780b */ /* 0x040fe20003f1d000 */
[----:B------:R-:W-:Y:S01]  /*5be0*/  FMUL.FTZ R10, R134, UR6 ;  /* 0x00000006860a7c20 */ /* 0x000fe20008410000 */
[----:B------:R-:W-:Y:S04]  /*5bf0*/  STL [R1+0xb4], R134 ;  /* 0x0000b48601007387 */ /* 0x000fe80000100800 */
[----:B------:R-:W-:Y:S04]  /*5c00*/  STL [R1+0xb8], R4 ;  /* 0x0000b80401007387 */ /* 0x000fe80000100800 */
[----:B------:R2:W-:Y:S01]  /*5c10*/  STL [R1+0xbc], R3 ;  /* 0x0000bc0301007387 */ /* 0x0005e20000100800 */
[----:B-1----:R-:W-:Y:S01]  /*5c20*/  FMNMX.FTZ R5, R177, R8, !PT ;  /* 0x00000008b1057209 */ /* 0x002fe20007810000 */
[----:B------:R-:W-:-:S03]  /*5c30*/  FFMA.FTZ R8, R79, UR6, -R6 ;  /* 0x000000064f087c23 */ /* 0x000fc60008010806 */
[----:B------:R-:W-:Y:S01]  /*5c40*/  FMNMX.FTZ R5, R130, R5, !PT ;  /* 0x0000000582057209 */ /* 0x000fe20007810000 */
[----:B------:R1:W-:Y:S03]  /*5c50*/  MUFU.EX2 R234, R8 ;  /* 0x0000000800ea7308 */ /* 0x0003e60000000800 */
[----:B------:R-:W-:-:S04]  /*5c60*/  FMNMX.FTZ R5, R205, R5, !PT ;  /* 0x00000005cd057209 */ /* 0x000fc80007810000 */
[----:B------:R-:W-:-:S04]  /*5c70*/  FMNMX.FTZ R5, R200, R5, !PT ;  /* 0x00000005c8057209 */ /* 0x000fc80007810000 */
[----:B------:R-:W-:-:S04]  /*5c80*/  FMNMX.FTZ R5, R199, R5, !PT ;  /* 0x00000005c7057209 */ /* 0x000fc80007810000 */
[----:B------:R-:W-:Y:S01]  /*5c90*/  FMNMX.FTZ R5, R226, R5, !PT ;  /* 0x00000005e2057209 */ /* 0x000fe20007810000 */
[----:B-1----:R-:W-:-:S03]  /*5ca0*/  FFMA.FTZ R8, R90, UR6, -R6 ;  /* 0x000000065a087c23 */ /* 0x002fc60008010806 */
[----:B------:R-:W-:Y:S01]  /*5cb0*/  FMNMX.FTZ R5, R214, R5, !PT ;  /* 0x00000005d6057209 */ /* 0x000fe20007810000 */
[----:B------:R1:W-:Y:S03]  /*5cc0*/  MUFU.EX2 R248, R8 ;  /* 0x0000000800f87308 */ /* 0x0003e60000000800 */
[----:B------:R-:W-:-:S04]  /*5cd0*/  FMNMX.FTZ R5, R212, R5, !PT ;  /* 0x00000005d4057209 */ /* 0x000fc80007810000 */
[----:B------:R-:W-:Y:S02]  /*5ce0*/  FMNMX.FTZ R9, R209, R5, !PT ;  /* 0x00000005d1097209 */ /* 0x000fe40007810000 */
[----:B------:R-:W-:-:S05]  /*5cf0*/  FSEL R5, R10, RZ, P0 ;  /* 0x000000ff0a057208 */ /* 0x000fca0000000000 */
[--C-:B------:R-:W-:Y:S01]  /*5d00*/  FFMA.FTZ R0, R92, UR6, -R5.reuse ;  /* 0x000000065c007c23 */ /* 0x100fe20008010805 */
[--C-:B------:R-:W-:Y:S01]  /*5d10*/  FFMA.FTZ R12, R104, UR6, -R5.reuse ;  /* 0x00000006680c7c23 */ /* 0x100fe20008010805 */
[----:B-1----:R-:W-:Y:S02]  /*5d20*/  FFMA.FTZ R8, R78, UR6, -R6 ;  /* 0x000000064e087c23 */ /* 0x002fe40008010806 */
[----:B------:R1:W-:Y:S08]  /*5d30*/  MUFU.EX2 R241, R0 ;  /* 0x0000000000f17308 */ /* 0x0003f00000000800 */
[----:B------:R3:W4:Y:S08]  /*5d40*/  MUFU.EX2 R244, R8 ;  /* 0x0000000800f47308 */ /* 0x0007300000000800 */
[----:B------:R2:W-:Y:S01]  /*5d50*/  MUFU.EX2 R236, R12 ;  /* 0x0000000c00ec7308 */ /* 0x0005e20000000800 */
[----:B-1----:R-:W-:-:S07]  /*5d60*/  FFMA.FTZ R0, R95, UR6, -R5 ;  /* 0x000000065f007c23 */ /* 0x002fce0008010805 */
[----:B------:R1:W-:Y:S01]  /*5d70*/  MUFU.EX2 R243, R0 ;  /* 0x0000000000f37308 */ /* 0x0003e20000000800 */
[----:B---3--:R-:W-:Y:S01]  /*5d80*/  FFMA.FTZ R8, R77, UR6, -R6 ;  /* 0x000000064d087c23 */ /* 0x008fe20008010806 */
[----:B----4-:R-:W-:-:S06]  /*5d90*/  F2FP.BF16.F32.PACK_AB R10, R244, R248 ;  /* 0x000000f8f40a723e */ /* 0x010fcc00000010ff */
[----:B------:R3:W-:Y:S01]  /*5da0*/  MUFU.EX2 R237, R8 ;  /* 0x0000000800ed7308 */ /* 0x0007e20000000800 */
[----:B--2---:R-:W-:-:S07]  /*5db0*/  FFMA.FTZ R12, R101, UR6, -R5 ;  /* 0x00000006650c7c23 */ /* 0x004fce0008010805 */
[----:B------:R2:W-:Y:S01]  /*5dc0*/  MUFU.EX2 R246, R12 ;  /* 0x0000000c00f67308 */ /* 0x0005e20000000800 */
[----:B-1----:R-:W-:-:S07]  /*5dd0*/  FFMA.FTZ R0, R93, UR6, -R5 ;  /* 0x000000065d007c23 */ /* 0x002fce0008010805 */
[----:B------:R1:W4:Y:S01]  /*5de0*/  MUFU.EX2 R238, R0 ;  /* 0x0000000000ee7308 */ /* 0x0003220000000800 */
[----:B---3--:R-:W-:Y:S02]  /*5df0*/  FFMA.FTZ R8, R76, UR6, -R6 ;  /* 0x000000064c087c23 */ /* 0x008fe40008010806 */
[----:B------:R-:W-:Y:S05]  /*5e00*/  LDSM.16.MT88.4 R76, [R219+0x8800] ;  /* 0x00880000db4c783b */ /* 0x000fea0000004200 */
[----:B------:R3:W-:Y:S01]  /*5e10*/  MUFU.EX2 R239, R8 ;  /* 0x0000000800ef7308 */ /* 0x0007e20000000800 */
[----:B--2---:R-:W-:-:S07]  /*5e20*/  FFMA.FTZ R12, R100, UR6, -R5 ;  /* 0x00000006640c7c23 */ /* 0x004fce0008010805 */
[----:B------:R2:W-:Y:S01]  /*5e30*/  MUFU.EX2 R3, R12 ;  /* 0x0000000c00037308 */ /* 0x0005e20000000800 */
[----:B-1----:R-:W-:Y:S01]  /*5e40*/  FFMA.FTZ R0, R89, UR6, -R6 ;  /* 0x0000000659007c23 */ /* 0x002fe20008010806 */
[----:B----4-:R-:W-:-:S06]  /*5e50*/  F2FP.BF16.F32.PACK_AB R11, R238, R243 ;  /* 0x000000f3ee0b723e */ /* 0x010fcc00000010ff */
[----:B------:R-:W1:Y:S01]  /*5e60*/  MUFU.EX2 R14, R0 ;  /* 0x00000000000e7308 */ /* 0x000e620000000800 */
[----:B---3--:R-:W-:Y:S01]  /*5e70*/  FMNMX.FTZ R8, R208, R9, !PT ;  /* 0x00000009d0087209 */ /* 0x008fe20007810000 */
[----:B------:R-:W-:-:S06]  /*5e80*/  FFMA.FTZ R9, R132, UR6, -R5 ;  /* 0x0000000684097c23 */ /* 0x000fcc0008010805 */
[----:B------:R3:W-:Y:S01]  /*5e90*/  MUFU.EX2 R240, R9 ;  /* 0x0000000900f07308 */ /* 0x0007e20000000800 */
[----:B--2---:R-:W-:-:S07]  /*5ea0*/  FFMA.FTZ R12, R94, UR6, -R5 ;  /* 0x000000065e0c7c23 */ /* 0x004fce0008010805 */
[----:B------:R2:W4:Y:S01]  /*5eb0*/  MUFU.EX2 R247, R12 ;  /* 0x0000000c00f77308 */ /* 0x0005220000000800 */
[----:B-1----:R-:W-:Y:S04]  /*5ec0*/  STL [R1+0x6c], R14 ;  /* 0x00006c0e01007387 */ /* 0x002fe80000100800 */
[----:B---3--:R-:W1:Y:S01]  /*5ed0*/  SHFL.BFLY PT, R9, R8, 0x2, 0x1f ;  /* 0x0c401f0008097f89 */ /* 0x008e6200000e0000 */
[----:B--2---:R-:W-:Y:S01]  /*5ee0*/  FFMA.FTZ R12, R102, UR6, -R7 ;  /* 0x00000006660c7c23 */ /* 0x004fe20008010807 */
[----:B----4-:R-:W-:Y:S02]  /*5ef0*/  F2FP.BF16.F32.PACK_AB R15, R247, R3 ;  /* 0x00000003f70f723e */ /* 0x010fe400000010ff */
[----:B------:R-:W-:Y:S01]  /*5f00*/  MOV R102, R244 ;  /* 0x000000f400667202 */ /* 0x000fe20000000f00 */
[----:B------:R2:W-:Y:S01]  /*5f10*/  MUFU.EX2 R108, R12 ;  /* 0x0000000c006c7308 */ /* 0x0005e20000000800 */
[----:B-1----:R-:W-:Y:S01]  /*5f20*/  FMNMX.FTZ R0, R8, R9, !PT ;  /* 0x0000000908007209 */ /* 0x002fe20007810000 */
[----:B------:R-:W-:Y:S01]  /*5f30*/  FFMA.FTZ R8, R88, UR6, -R6 ;  /* 0x0000000658087c23 */ /* 0x000fe20008010806 */
[----:B------:R-:W-:-:S03]  /*5f40*/  F2FP.BF16.F32.PACK_AB R9, R241, R240 ;  /* 0x000000f0f109723e */ /* 0x000fc600000010ff */
[----:B------:R-:W1:Y:S02]  /*5f50*/  SHFL.BFLY PT, R13, R0, 0x1, 0x1f ;  /* 0x0c201f00000d7f89 */ /* 0x000e6400000e0000 */
[----:B------:R3:W4:Y:S01]  /*5f60*/  MUFU.EX2 R137, R8 ;  /* 0x0000000800897308 */ /* 0x0007220000000800 */
[----:B--2---:R-:W-:-:S07]  /*5f70*/  FFMA.FTZ R12, R103, UR6, -R7 ;  /* 0x00000006670c7c23 */ /* 0x004fce0008010807 */
[----:B------:R2:W2:Y:S01]  /*5f80*/  MUFU.EX2 R4, R12 ;  /* 0x0000000c00047308 */ /* 0x0004a20000000800 */
[----:B---3--:R-:W-:Y:S02]  /*5f90*/  F2FP.BF16.F32.PACK_AB R8, R234, R235 ;  /* 0x000000ebea08723e */ /* 0x008fe400000010ff */
[----:B----4-:R-:W-:Y:S02]  /*5fa0*/  F2FP.BF16.F32.PACK_AB R14, R137, R14 ;  /* 0x0000000e890e723e */ /* 0x010fe400000010ff */
[----:B-1----:R-:W-:-:S03]  /*5fb0*/  FMNMX.FTZ R135, R0, R13, !PT ;  /* 0x0000000d00877209 */ /* 0x002fc60007810000 */
[C---:B------:R-:W-:Y:S01]  /*5fc0*/  HMMA.16816.F32.BF16 R52, R8.reuse, R20, RZ ;  /* 0x000000140834723c */ /* 0x040fe200000418ff */
[----:B--2---:R-:W-:Y:S02]  /*5fd0*/  F2FP.BF16.F32.PACK_AB R12, R239, R237 ;  /* 0x000000edef0c723e */ /* 0x004fe400000010ff */
[C---:B------:R-:W-:Y:S01]  /*5fe0*/  FSETP.NEU.FTZ.AND P0, PT, R135.reuse, -INF , PT ;  /* 0xff8000008700780b */ /* 0x040fe20003f1d000 */
[----:B------:R-:W-:Y:S01]  /*5ff0*/  FMUL.FTZ R0, R135, UR6 ;  /* 0x0000000687007c20 */ /* 0x000fe20008410000 */
[----:B------:R-:W-:Y:S01]  /*6000*/  F2FP.BF16.F32.PACK_AB R13, R246, R236 ;  /* 0x000000ecf60d723e */ /* 0x000fe200000010ff */
[C---:B------:R-:W-:Y:S01]  /*6010*/  HMMA.16816.F32.BF16 R48, R8.reuse, R22, RZ ;  /* 0x000000160830723c */ /* 0x040fe200000418ff */
[----:B------:R1:W-:Y:S02]  /*6020*/  STL [R1+0xc0], R135 ;  /* 0x0000c08701007387 */ /* 0x0003e40000100800 */
[----:B------:R-:W-:Y:S02]  /*6030*/  FSEL R0, R0, RZ, P0 ;  /* 0x000000ff00007208 */ /* 0x000fe40000000000 */
[----:B------:R-:W-:Y:S01]  /*6040*/  STL [R1+0xc4], R137 ;  /* 0x0000c48901007387 */ /* 0x000fe20000100800 */
[C---:B------:R-:W-:Y:S03]  /*6050*/  HMMA.16816.F32.BF16 R72, R8.reuse, R24, RZ ;  /* 0x000000180848723c */ /* 0x040fe600000418ff */
[----:B------:R2:W-:Y:S03]  /*6060*/  STL [R1+0xc8], R3 ;  /* 0x0000c80301007387 */ /* 0x0005e60000100800 */
[C---:B------:R-:W-:Y:S01]  /*6070*/  HMMA.16816.F32.BF16 R68, R8.reuse, R26, RZ ;  /* 0x0000001a0844723c */ /* 0x040fe200000418ff */
[----:B------:R-:W-:Y:S05]  /*6080*/  STL [R1+0xcc], R4 ;  /* 0x0000cc0401007387 */ /* 0x000fea0000100800 */
[C---:B------:R-:W-:Y:S06]  /*6090*/  HMMA.16816.F32.BF16 R44, R8.reuse, R28, RZ ;  /* 0x0000001c082c723c */ /* 0x040fec00000418ff */
[C---:B------:R-:W-:Y:S06]  /*60a0*/  HMMA.16816.F32.BF16 R40, R8.reuse, R30, RZ ;  /* 0x0000001e0828723c */ /* 0x040fec00000418ff */
[C---:B------:R-:W-:Y:S06]  /*60b0*/  HMMA.16816.F32.BF16 R36, R8.reuse, R16, RZ ;  /* 0x000000100824723c */ /* 0x040fec00000418ff */
[----:B------:R-:W-:Y:S06]  /*60c0*/  HMMA.16816.F32.BF16 R32, R8, R18, RZ ;  /* 0x000000120820723c */ /* 0x000fec00000418ff */
[----:B------:R-:W-:Y:S01]  /*60d0*/  HMMA.16816.F32.BF16 R96, R12, R56, R52 ;  /* 0x000000380c60723c */ /* 0x000fe20000041834 */
[----:B------:R-:W-:Y:S01]  /*60e0*/  FFMA.FTZ R8, R141, UR6, -R0 ;  /* 0x000000068d087c23 */ /* 0x000fe20008010800 */
[----:B------:R-:W-:-:S03]  /*60f0*/  F2FP.BF16.F32.PACK_AB R10, R245, R242 ;  /* 0x000000f2f50a723e */ /* 0x000fc600000010ff */
[----:B------:R3:W-:Y:S01]  /*6100*/  MUFU.EX2 R63, R8 ;  /* 0x00000008003f7308 */ /* 0x0007e20000000800 */
[C---:B------:R-:W-:Y:S06]  /*6110*/  HMMA.16816.F32.BF16 R92, R12.reuse, R58, R48 ;  /* 0x0000003a0c5c723c */ /* 0x040fec0000041830 */
[C---:B------:R-:W-:Y:S06]  /*6120*/  HMMA.16816.F32.BF16 R72, R12.reuse, R64, R72 ;  /* 0x000000400c48723c */ /* 0x040fec0000041848 */
[----:B------:R-:W-:Y:S01]  /*6130*/  HMMA.16816.F32.BF16 R84, R12, R66, R68 ;  /* 0x000000420c54723c */ /* 0x000fe20000041844 */
[----:B---3--:R-:W-:-:S05]  /*6140*/  FFMA.FTZ R8, R105, UR6, -R0 ;  /* 0x0000000669087c23 */ /* 0x008fca0008010800 */
[C---:B------:R-:W-:Y:S01]  /*6150*/  HMMA.16816.F32.BF16 R112, R12.reuse, R78, R40 ;  /* 0x0000004e0c70723c */ /* 0x040fe20000041828 */
[----:B------:R3:W4:Y:S05]  /*6160*/  MUFU.EX2 R62, R8 ;  /* 0x00000008003e7308 */ /* 0x00072a0000000800 */
[----:B------:R-:W-:Y:S01]  /*6170*/  HMMA.16816.F32.BF16 R88, R12, R82, R32 ;  /* 0x000000520c58723c */ /* 0x000fe20000041820 */
[----:B---3--:R-:W-:Y:S01]  /*6180*/  FFMA.FTZ R8, R107, UR6, -R0 ;  /* 0x000000066b087c23 */ /* 0x008fe20008010800 */
[----:B----4-:R-:W-:-:S03]  /*6190*/  F2FP.BF16.F32.PACK_AB R9, R62, R63 ;  /* 0x0000003f3e09723e */ /* 0x010fc600000010ff */
[----:B------:R3:W-:Y:S02]  /*61a0*/  MUFU.EX2 R100, R8 ;  /* 0x0000000800647308 */ /* 0x0007e40000000800 */
[--C-:B---3--:R-:W-:Y:S02]  /*61b0*/  FFMA.FTZ R8, R106, UR6, -R0.reuse ;  /* 0x000000066a087c23 */ /* 0x108fe40008010800 */
[----:B------:R-:W-:Y:S04]  /*61c0*/  HMMA.16816.F32.BF16 R104, R12, R76, R44 ;  /* 0x0000004c0c68723c */ /* 0x000fe8000004182c */
[----:B------:R3:W4:Y:S02]  /*61d0*/  MUFU.EX2 R141, R8 ;  /* 0x00000008008d7308 */ /* 0x0007240000000800 */
[----:B---3--:R-:W-:Y:S01]  /*61e0*/  FFMA.FTZ R8, R140, UR6, -R0 ;  /* 0x000000068c087c23 */ /* 0x008fe20008010800 */
[----:B----4-:R-:W-:-:S05]  /*61f0*/  F2FP.BF16.F32.PACK_AB R11, R141, R100 ;  /* 0x000000648d0b723e */ /* 0x010fca00000010ff */
[----:B------:R3:W-:Y:S02]  /*6200*/  MUFU.EX2 R140, R8 ;  /* 0x00000008008c7308 */ /* 0x0007e40000000800 */
[----:B---3--:R-:W-:Y:S01]  /*6210*/  FFMA.FTZ R8, R133, UR6, -R0 ;  /* 0x0000000685087c23 */ /* 0x008fe20008010800 */
[----:B------:R-:W-:Y:S02]  /*6220*/  IMAD.MOV.U32 R133, RZ, RZ, R108 ;  /* 0x000000ffff857224 */ /* 0x000fe400078e006c */
[----:B------:R-:W-:Y:S03]  /*6230*/  HMMA.16816.F32.BF16 R108, R12, R80, R36 ;  /* 0x000000500c6c723c */ /* 0x000fe60000041824 */
[----:B------:R3:W-:Y:S04]  /*6240*/  MUFU.EX2 R132, R8 ;  /* 0x0000000800847308 */ /* 0x0007e80000000800 */
[----:B------:R-:W-:-:S04]  /*6250*/  FFMA.FTZ R12, R121, UR6, -R0 ;  /* 0x00000006790c7c23 */ /* 0x000fc80008010800 */
[----:B-1----:R1:W4:Y:S01]  /*6260*/  MUFU.EX2 R135, R12 ;  /* 0x0000000c00877308 */ /* 0x0023220000000800 */
[----:B---3--:R-:W-:-:S07]  /*6270*/  F2FP.BF16.F32.PACK_AB R8, R178, R179 ;  /* 0x000000b3b208723e */ /* 0x008fce00000010ff */
[C---:B------:R-:W-:Y:S01]  /*6280*/  HMMA.16816.F32.BF16 R36, R8.reuse, R20, RZ ;  /* 0x000000140824723c */ /* 0x040fe200000418ff */
[----:B-1----:R-:W-:Y:S01]  /*6290*/  FFMA.FTZ R12, R120, UR6, -R0 ;  /* 0x00000006780c7c23 */ /* 0x002fe20008010800 */
[----:B----4-:R-:W-:Y:S04]  /*62a0*/  STL [R1+0xd0], R135 ;  /* 0x0000d08701007387 */ /* 0x010fe80000100800 */
[C---:B------:R-:W-:Y:S01]  /*62b0*/  HMMA.16816.F32.BF16 R32, R8.reuse, R22, RZ ;  /* 0x000000160820723c */ /* 0x040fe200000418ff */
[----:B------:R1:W3:Y:S05]  /*62c0*/  MUFU.EX2 R103, R12 ;  /* 0x0000000c00677308 */ /* 0x0002ea0000000800 */
[C---:B------:R-:W-:Y:S06]  /*62d0*/  HMMA.16816.F32.BF16 R40, R8.reuse, R26, RZ ;  /* 0x0000001a0828723c */ /* 0x040fec00000418ff */
[C---:B------:R-:W-:Y:S06]  /*62e0*/  HMMA.16816.F32.BF16 R20, R8.reuse, R16, RZ ;  /* 0x000000100814723c */ /* 0x040fec00000418ff */
[C---:B-1----:R-:W-:Y:S06]  /*62f0*/  HMMA.16816.F32.BF16 R12, R8.reuse, R24, RZ ;  /* 0x00000018080c723c */ /* 0x042fec00000418ff */
[C---:B------:R-:W-:Y:S06]  /*6300*/  HMMA.16816.F32.BF16 R24, R8.reuse, R28, RZ ;  /* 0x0000001c0818723c */ /* 0x040fec00000418ff */
[C---:B------:R-:W-:Y:S06]  /*6310*/  HMMA.16816.F32.BF16 R28, R8.reuse, R30, RZ ;  /* 0x0000001e081c723c */ /* 0x040fec00000418ff */
[----:B------:R-:W-:Y:S07]  /*6320*/  HMMA.16816.F32.BF16 R16, R8, R18, RZ ;  /* 0x000000120810723c */ /* 0x000fee00000418ff */
[----:B------:R-:W-:-:S02]  /*6330*/  F2FP.BF16.F32.PACK_AB R8, R250, R249 ;  /* 0x000000f9fa08723e */ /* 0x000fc400000010ff */
[----:B------:R-:W-:Y:S02]  /*6340*/  F2FP.BF16.F32.PACK_AB R9, R132, R140 ;  /* 0x0000008c8409723e */ /* 0x000fe400000010ff */
[----:B------:R-:W-:Y:S02]  /*6350*/  F2FP.BF16.F32.PACK_AB R10, R4, R133 ;  /* 0x00000085040a723e */ /* 0x000fe400000010ff */
[----:B---3--:R-:W-:-:S07]  /*6360*/  F2FP.BF16.F32.PACK_AB R11, R103, R135 ;  /* 0x00000087670b723e */ /* 0x008fce00000010ff */
[C---:B------:R-:W-:Y:S06]  /*6370*/  HMMA.16816.F32.BF16 R44, R8.reuse, R64, R12 ;  /* 0x00000040082c723c */ /* 0x040fec000004180c */
[----:B------:R-:W-:Y:S01]  /*6380*/  HMMA.16816.F32.BF16 R68, R8, R56, R36 ;  /* 0x000000380844723c */ /* 0x000fe20000041824 */
[----:B------:R-:W-:-:S04]  /*6390*/  FFMA.FTZ R12, R145, UR6, -R7 ;  /* 0x00000006910c7c23 */ /* 0x000fc80008010807 */
[----:B------:R1:W-:Y:S01]  /*63a0*/  MUFU.EX2 R228, R12 ;  /* 0x0000000c00e47308 */ /* 0x0003e20000000800 */
[C---:B------:R-:W-:Y:S06]  /*63b0*/  HMMA.16816.F32.BF16 R52, R8.reuse, R58, R32 ;  /* 0x0000003a0834723c */ /* 0x040fec0000041820 */
[C---:B------:R-:W-:Y:S06]  /*63c0*/  HMMA.16816.F32.BF16 R64, R8.reuse, R66, R40 ;  /* 0x000000420840723c */ /* 0x040fec0000041828 */
[----:B------:R-:W-:Y:S01]  /*63d0*/  HMMA.16816.F32.BF16 R36, R8, R78, R28 ;  /* 0x0000004e0824723c */ /* 0x000fe2000004181c */
[----:B-1----:R-:W-:-:S05]  /*63e0*/  FFMA.FTZ R12, R142, UR6, -R7 ;  /* 0x000000068e0c7c23 */ /* 0x002fca0008010807 */
[C---:B------:R-:W-:Y:S01]  /*63f0*/  HMMA.16816.F32.BF16 R40, R8.reuse, R76, R24 ;  /* 0x0000004c0828723c */ /* 0x040fe20000041818 */
[----:B------:R-:W-:Y:S01]  /*6400*/  LDSM.16.MT88.4 R24, [R220+0x9000] ;  /* 0x00900000dc18783b */ /* 0x000fe20000004200 */
[----:B--2---:R1:W-:Y:S04]  /*6410*/  MUFU.EX2 R3, R12 ;  /* 0x0000000c00037308 */ /* 0x0043e80000000800 */
[C---:B------:R-:W-:Y:S01]  /*6420*/  HMMA.16816.F32.BF16 R32, R8.reuse, R80, R20 ;  /* 0x000000500820723c */ /* 0x040fe20000041814 */
[----:B------:R-:W-:Y:S05]  /*6430*/  LDSM.16.MT88.4 R20, [R219+0x9000] ;  /* 0x00900000db14783b */ /* 0x000fea0000004200 */
[----:B------:R-:W-:Y:S01]  /*6440*/  HMMA.16816.F32.BF16 R28, R8, R82, R16 ;  /* 0x00000052081c723c */ /* 0x000fe20000041810 */
[----:B------:R-:W2:Y:S01]  /*6450*/  LDSM.16.MT88.4 R16, [R221+0x9000] ;  /* 0x00900000dd10783b */ /* 0x000ea20000004200 */
[----:B-1----:R-:W-:-:S05]  /*6460*/  FFMA.FTZ R12, R123, UR6, -R7 ;  /* 0x000000067b0c7c23 */ /* 0x002fca0008010807 */
[----:B------:R-:W-:Y:S01]  /*6470*/  FFMA.FTZ R8, R148, UR6, -R5 ;  /* 0x0000000694087c23 */ /* 0x000fe20008010805 */
[----:B------:R-:W-:Y:S01]  /*6480*/  IMAD.MOV.U32 R123, RZ, RZ, R246 ;  /* 0x000000ffff7b7224 */ /* 0x000fe200078e00f6 */
[----:B------:R-:W-:Y:S01]  /*6490*/  MOV R148, R236 ;  /* 0x000000ec00947202 */ /* 0x000fe20000000f00 */
[----:B------:R1:W-:Y:S02]  /*64a0*/  MUFU.EX2 R2, R12 ;  /* 0x0000000c00027308 */ /* 0x0003e40000000800 */
[----:B-1----:R-:W-:-:S06]  /*64b0*/  FFMA.FTZ R12, R122, UR6, -R7 ;  /* 0x000000067a0c7c23 */ /* 0x002fcc0008010807 */
[----:B------:R1:W-:Y:S02]  /*64c0*/  MUFU.EX2 R48, R12 ;  /* 0x0000000c00307308 */ /* 0x0003e40000000800 */
[----:B-1----:R-:W-:-:S06]  /*64d0*/  FFMA.FTZ R12, R146, UR6, -R0 ;  /* 0x00000006920c7c23 */ /* 0x002fcc0008010800 */
[----:B------:R1:W-:Y:S08]  /*64e0*/  MUFU.EX2 R146, R8 ;  /* 0x0000000800927308 */ /* 0x0003f00000000800 */
[----:B------:R3:W-:Y:S01]  /*64f0*/  MUFU.EX2 R225, R12 ;  /* 0x0000000c00e17308 */ /* 0x0007e20000000800 */
[----:B-1----:R-:W-:-:S07]  /*6500*/  FFMA.FTZ R8, R151, UR6, -R5 ;  /* 0x0000000697087c23 */ /* 0x002fce0008010805 */
[----:B------:R1:W4:Y:S01]  /*6510*/  MUFU.EX2 R134, R8 ;  /* 0x0000000800867308 */ /* 0x0003220000000800 */
[----:B---3--:R-:W-:-:S07]  /*6520*/  FFMA.FTZ R12, R143, UR6, -R0 ;  /* 0x000000068f0c7c23 */ /* 0x008fce0008010800 */
[----:B------:R3:W-:Y:S01]  /*6530*/  MUFU.EX2 R216, R12 ;  /* 0x0000000c00d87308 */ /* 0x0007e20000000800 */
[----:B-1----:R-:W-:Y:S01]  /*6540*/  FFMA.FTZ R8, R157, UR6, -R0 ;  /* 0x000000069d087c23 */ /* 0x002fe20008010800 */
[----:B----4-:R-:W-:-:S06]  /*6550*/  F2FP.BF16.F32.PACK_AB R11, R134, R146 ;  /* 0x00000092860b723e */ /* 0x010fcc00000010ff */
[----:B------:R1:W-:Y:S01]  /*6560*/  MUFU.EX2 R121, R8 ;  /* 0x0000000800797308 */ /* 0x0003e20000000800 */
[----:B---3--:R-:W-:Y:S01]  /*6570*/  FFMA.FTZ R12, R147, UR6, -R6 ;  /* 0x00000006930c7c23 */ /* 0x008fe20008010806 */
[----:B------:R-:W-:-:S06]  /*6580*/  MOV R147, R48 ;  /* 0x0000003000937202 */ /* 0x000fcc0000000f00 */
[----:B------:R3:W-:Y:S01]  /*6590*/  MUFU.EX2 R224, R12 ;  /* 0x0000000c00e07308 */ /* 0x0007e20000000800 */
[----:B-1----:R-:W-:Y:S01]  /*65a0*/  FFMA.FTZ R8, R150, UR6, -R0 ;  /* 0x0000000696087c23 */ /* 0x002fe20008010800 */
[----:B---3--:R-:W-:-:S06]  /*65b0*/  FFMA.FTZ R12, R144, UR6, -R6 ;  /* 0x00000006900c7c23 */ /* 0x008fcc0008010806 */
[----:B------:R-:W-:Y:S08]  /*65c0*/  MUFU.EX2 R144, R8 ;  /* 0x0000000800907308 */ /* 0x000ff00000000800 */
[----:B------:R1:W3:Y:S02]  /*65d0*/  MUFU.EX2 R61, R12 ;  /* 0x0000000c003d7308 */ /* 0x0002e40000000800 */
[----:B-1----:R-:W-:Y:S01]  /*65e0*/  FFMA.FTZ R12, R139, UR6, -R6 ;  /* 0x000000068b0c7c23 */ /* 0x002fe20008010806 */
[----:B---3--:R-:W-:-:S02]  /*65f0*/  F2FP.BF16.F32.PACK_AB R8, R61, R224 ;  /* 0x000000e03d08723e */ /* 0x008fc400000010ff */
[----:B------:R-:W-:-:S03]  /*6600*/  MOV R139, R247 ;  /* 0x000000f7008b7202 */ /* 0x000fc60000000f00 */
[----:B------:R1:W-:Y:S01]  /*6610*/  MUFU.EX2 R120, R12 ;  /* 0x0000000c00787308 */ /* 0x0003e20000000800 */
[----:B------:R-:W-:Y:S01]  /*6620*/  MOV R157, R139 ;  /* 0x0000008b009d7202 */ /* 0x000fe20000000f00 */
[----:B-1----:R-:W-:-:S06]  /*6630*/  FFMA.FTZ R12, R138, UR6, -R6 ;  /* 0x000000068a0c7c23 */ /* 0x002fcc0008010806 */
[----:B------:R1:W3:Y:S02]  /*6640*/  MUFU.EX2 R122, R12 ;  /* 0x0000000c007a7308 */ /* 0x0002e40000000800 */
[----:B-1----:R-:W-:Y:S01]  /*6650*/  FFMA.FTZ R12, R156, UR6, -R5 ;  /* 0x000000069c0c7c23 */ /* 0x002fe20008010805 */
[----:B---3--:R-:W-:Y:S01]  /*6660*/  F2FP.BF16.F32.PACK_AB R10, R122, R120 ;  /* 0x000000787a0a723e */ /* 0x008fe200000010ff */
[----:B------:R-:W-:-:S04]  /*6670*/  IMAD.MOV.U32 R156, RZ, RZ, R3 ;  /* 0x000000ffff9c7224 */ /* 0x000fc800078e0003 */
[----:B------:R1:W-:Y:S02]  /*6680*/  MUFU.EX2 R222, R12 ;  /* 0x0000000c00de7308 */ /* 0x0003e40000000800 */
[----:B-1----:R-:W-:-:S06]  /*6690*/  FFMA.FTZ R12, R149, UR6, -R5 ;  /* 0x00000006950c7c23 */ /* 0x002fcc0008010805 */
[----:B------:R1:W3:Y:S02]  /*66a0*/  MUFU.EX2 R60, R12 ;  /* 0x0000000c003c7308 */ /* 0x0002e40000000800 */
[----:B-1----:R-:W1:Y:S01]  /*66b0*/  LDSM.16.MT88.4 R12, [R218+0x9000] ;  /* 0x00900000da0c783b */ /* 0x002e620000004200 */
[----:B---3--:R-:W-:-:S07]  /*66c0*/  F2FP.BF16.F32.PACK_AB R9, R60, R222 ;  /* 0x000000de3c09723e */ /* 0x008fce00000010ff */
[C---:B--2---:R-:W-:Y:S06]  /*66d0*/  HMMA.16816.F32.BF16 R72, R8.reuse, R16, R72 ;  /* 0x000000100848723c */ /* 0x044fec0000041848 */
[C---:B------:R-:W-:Y:S06]  /*66e0*/  HMMA.16816.F32.BF16 R84, R8.reuse, R18, R84 ;  /* 0x000000120854723c */ /* 0x040fec0000041854 */
[C---:B------:R-:W-:Y:S06]  /*66f0*/  HMMA.16816.F32.BF16 R104, R8.reuse, R20, R104 ;  /* 0x000000140868723c */ /* 0x040fec0000041868 */
[C---:B------:R-:W-:Y:S06]  /*6700*/  HMMA.16816.F32.BF16 R112, R8.reuse, R22, R112 ;  /* 0x000000160870723c */ /* 0x040fec0000041870 */
[C---:B------:R-:W-:Y:S06]  /*6710*/  HMMA.16816.F32.BF16 R108, R8.reuse, R24, R108 ;  /* 0x00000018086c723c */ /* 0x040fec000004186c */
[C---:B------:R-:W-:Y:S06]  /*6720*/  HMMA.16816.F32.BF16 R80, R8.reuse, R26, R88 ;  /* 0x0000001a0850723c */ /* 0x040fec0000041858 */
[C---:B-1----:R-:W-:Y:S06]  /*6730*/  HMMA.16816.F32.BF16 R48, R8.reuse, R12, R96 ;  /* 0x0000000c0830723c */ /* 0x042fec0000041860 */
[----:B------:R-:W-:Y:S07]  /*6740*/  HMMA.16816.F32.BF16 R56, R8, R14, R92 ;  /* 0x0000000e0838723c */ /* 0x000fee000004185c */
[----:B------:R-:W-:-:S02]  /*6750*/  F2FP.BF16.F32.PACK_AB R8, R156, R228 ;  /* 0x000000e49c08723e */ /* 0x000fc400000010ff */
[----:B------:R-:W-:Y:S02]  /*6760*/  F2FP.BF16.F32.PACK_AB R9, R216, R225 ;  /* 0x000000e1d809723e */ /* 0x000fe400000010ff */
[----:B------:R-:W-:Y:S02]  /*6770*/  F2FP.BF16.F32.PACK_AB R10, R147, R2 ;  /* 0x00000002930a723e */ /* 0x000fe400000010ff */
[----:B------:R-:W-:-:S07]  /*6780*/  F2FP.BF16.F32.PACK_AB R11, R144, R121 ;  /* 0x00000079900b723e */ /* 0x000fce00000010ff */
[C---:B------:R-:W-:Y:S06]  /*6790*/  HMMA.16816.F32.BF16 R92, R8.reuse, R12, R68 ;  /* 0x0000000c085c723c */ /* 0x040fec0000041844 */
[----:B------:R-:W-:Y:S01]  /*67a0*/  HMMA.16816.F32.BF16 R76, R8, R14, R52 ;  /* 0x0000000e084c723c */ /* 0x000fe20000041834 */
[----:B------:R-:W-:Y:S01]  /*67b0*/  FFMA.FTZ R12, R161, UR6, -R7 ;  /* 0x00000006a10c7c23 */ /* 0x000fe20008010807 */
[----:B------:R-:W-:-:S03]  /*67c0*/  IMAD.MOV.U32 R161, RZ, RZ, R123 ;  /* 0x000000ffffa17224 */ /* 0x000fc600078e007b */
[----:B------:R1:W-:Y:S01]  /*67d0*/  MUFU.EX2 R3, R12 ;  /* 0x0000000c00037308 */ /* 0x0003e20000000800 */
[C---:B------:R-:W-:Y:S06]  /*67e0*/  HMMA.16816.F32.BF16 R68, R8.reuse, R16, R44 ;  /* 0x000000100844723c */ /* 0x040fec000004182c */
[C---:B------:R-:W-:Y:S01]  /*67f0*/  HMMA.16816.F32.BF16 R64, R8.reuse, R18, R64 ;  /* 0x000000120840723c */ /* 0x040fe20000041840 */
[----:B------:R-:W2:Y:S05]  /*6800*/  LDSM.16.MT88.4 R16, [R221+0x9800] ;  /* 0x00980000dd10783b */ /* 0x000eaa0000004200 */
[----:B------:R-:W-:Y:S01]  /*6810*/  HMMA.16816.F32.BF16 R40, R8, R20, R40 ;  /* 0x000000140828723c */ /* 0x000fe20000041828 */
[----:B-1----:R-:W-:Y:S01]  /*6820*/  FFMA.FTZ R12, R158, UR6, -R7 ;  /* 0x000000069e0c7c23 */ /* 0x002fe20008010807 */
[----:B------:R-:W-:-:S04]  /*6830*/  MOV R158, R122 ;  /* 0x0000007a009e7202 */ /* 0x000fc80000000f00 */
[C---:B------:R-:W-:Y:S01]  /*6840*/  HMMA.16816.F32.BF16 R36, R8.reuse, R22, R36 ;  /* 0x000000160824723c */ /* 0x040fe20000041824 */
[----:B------:R-:W1:Y:S01]  /*6850*/  LDSM.16.MT88.4 R20, [R219+0x9800] ;  /* 0x00980000db14783b */ /* 0x000e620000004200 */
[----:B------:R3:W-:Y:S04]  /*6860*/  MUFU.EX2 R149, R12 ;  /* 0x0000000c00957308 */ /* 0x0007e80000000800 */
[C---:B------:R-:W-:Y:S06]  /*6870*/  HMMA.16816.F32.BF16 R32, R8.reuse, R24, R32 ;  /* 0x000000180820723c */ /* 0x040fec0000041820 */
[----:B------:R-:W-:Y:S01]  /*6880*/  HMMA.16816.F32.BF16 R28, R8, R26, R28 ;  /* 0x0000001a081c723c */ /* 0x000fe2000004181c */
[----:B------:R-:W4:Y:S01]  /*6890*/  LDSM.16.MT88.4 R24, [R220+0x9800] ;  /* 0x00980000dc18783b */ /* 0x000f220000004200 */
[----:B---3--:R-:W-:-:S05]  /*68a0*/  FFMA.FTZ R12, R117, UR6, -R7 ;  /* 0x00000006750c7c23 */ /* 0x008fca0008010807 */
[----:B------:R-:W-:Y:S01]  /*68b0*/  FFMA.FTZ R8, R164, UR6, -R5 ;  /* 0x00000006a4087c23 */ /* 0x000fe20008010805 */
[----:B------:R3:W-:Y:S08]  /*68c0*/  MUFU.EX2 R4, R12 ;  /* 0x0000000c00047308 */ /* 0x0007f00000000800 */
[----:B------:R2:W-:Y:S01]  /*68d0*/  MUFU.EX2 R44, R8 ;  /* 0x00000008002c7308 */ /* 0x0005e20000000800 */
[----:B---3--:R-:W-:-:S07]  /*68e0*/  FFMA.FTZ R12, R116, UR6, -R7 ;  /* 0x00000006740c7c23 */ /* 0x008fce0008010807 */
[----:B------:R3:W1:Y:S01]  /*68f0*/  MUFU.EX2 R101, R12 ;  /* 0x0000000c00657308 */ /* 0x0006620000000800 */
[----:B--2---:R-:W-:Y:S01]  /*6900*/  FFMA.FTZ R8, R167, UR6, -R5 ;  /* 0x00000006a7087c23 */ /* 0x004fe20008010805 */
[----:B---3--:R-:W-:Y:S01]  /*6910*/  FFMA.FTZ R12, R162, UR6, -R0 ;  /* 0x00000006a20c7c23 */ /* 0x008fe20008010800 */
[----:B-1----:R-:W-:Y:S01]  /*6920*/  MOV R167, R101 ;  /* 0x0000006500a77202 */ /* 0x002fe20000000f00 */
[----:B------:R-:W-:-:S04]  /*6930*/  IMAD.MOV.U32 R162, RZ, RZ, R133 ;  /* 0x000000ffffa27224 */ /* 0x000fc800078e0085 */
[----:B------:R1:W-:Y:S02]  /*6940*/  MUFU.EX2 R136, R12 ;  /* 0x0000000c00887308 */ /* 0x0003e40000000800 */
[----:B-1----:R-:W-:Y:S01]  /*6950*/  FFMA.FTZ R12, R159, UR6, -R0 ;  /* 0x000000069f0c7c23 */ /* 0x002fe20008010800 */
[----:B------:R-:W-:-:S05]  /*6960*/  MOV R159, R3 ;  /* 0x00000003009f7202 */ /* 0x000fca0000000f00 */
[----:B------:R1:W-:Y:S02]  /*6970*/  MUFU.EX2 R3, R12 ;  /* 0x0000000c00037308 */ /* 0x0003e40000000800 */
[----:B-1----:R-:W-:Y:S01]  /*6980*/  FFMA.FTZ R12, R163, UR6, -R6 ;  /* 0x00000006a30c7c23 */ /* 0x002fe20008010806 */
[----:B------:R-:W-:-:S05]  /*6990*/  MOV R163, R103 ;  /* 0x0000006700a37202 */ /* 0x000fca0000000f00 */
[----:B------:R1:W-:Y:S02]  /*69a0*/  MUFU.EX2 R142, R12 ;  /* 0x0000000c008e7308 */ /* 0x0003e40000000800 */
[----:B-1----:R-:W-:-:S06]  /*69b0*/  FFMA.FTZ R12, R160, UR6, -R6 ;  /* 0x00000006a00c7c23 */ /* 0x002fcc0008010806 */
[----:B------:R1:W2:Y:S08]  /*69c0*/  MUFU.EX2 R160, R8 ;  /* 0x0000000800a07308 */ /* 0x0002b00000000800 */
[----:B------:R3:W4:Y:S01]  /*69d0*/  MUFU.EX2 R150, R12 ;  /* 0x0000000c00967308 */ /* 0x0007220000000800 */
[----:B-1----:R-:W-:Y:S01]  /*69e0*/  FFMA.FTZ R8, R173, UR6, -R0 ;  /* 0x00000006ad087c23 */ /* 0x002fe20008010800 */
[----:B------:R-:W-:-:S06]  /*69f0*/  IMAD.MOV.U32 R173, RZ, RZ, R132 ;  /* 0x000000ffffad7224 */ /* 0x000fcc00078e0084 */
[----:B------:R1:W-:Y:S01]  /*6a00*/  MUFU.EX2 R116, R8 ;  /* 0x0000000800747308 */ /* 0x0003e20000000800 */
[----:B---3--:R-:W-:-:S07]  /*6a10*/  FFMA.FTZ R12, R119, UR6, -R6 ;  /* 0x00000006770c7c23 */ /* 0x008fce0008010806 */
[----:B------:R3:W-:Y:S01]  /*6a20*/  MUFU.EX2 R135, R12 ;  /* 0x0000000c00877308 */ /* 0x0007e20000000800 */
[----:B-1----:R-:W-:Y:S01]  /*6a30*/  FFMA.FTZ R8, R166, UR6, -R0 ;  /* 0x00000006a6087c23 */ /* 0x002fe20008010800 */
[----:B------:R-:W-:-:S06]  /*6a40*/  IMAD.MOV.U32 R166, RZ, RZ, R44 ;  /* 0x000000ffffa67224 */ /* 0x000fcc00078e002c */
[----:B------:R4:W-:Y:S01]  /*6a50*/  MUFU.EX2 R164, R8 ;  /* 0x0000000800a47308 */ /* 0x0009e20000000800 */
[----:B--2---:R-:W-:Y:S01]  /*6a60*/  F2FP.BF16.F32.PACK_AB R11, R160, R166 ;  /* 0x000000a6a00b723e */ /* 0x004fe200000010ff */
[----:B---3--:R-:W-:-:S06]  /*6a70*/  FFMA.FTZ R12, R118, UR6, -R6 ;  /* 0x00000006760c7c23 */ /* 0x008fcc0008010806 */
[----:B------:R1:W2:Y:S01]  /*6a80*/  MUFU.EX2 R13, R12 ;  /* 0x0000000c000d7308 */ /* 0x0002a20000000800 */
[----:B----4-:R-:W-:Y:S01]  /*6a90*/  F2FP.BF16.F32.PACK_AB R8, R150, R142 ;  /* 0x0000008e9608723e */ /* 0x010fe200000010ff */
[----:B-1----:R-:W-:Y:S01]  /*6aa0*/  FFMA.FTZ R12, R172, UR6, -R5 ;  /* 0x00000006ac0c7c23 */ /* 0x002fe20008010805 */
[----:B------:R-:W-:-:S05]  /*6ab0*/  MOV R172, R239 ;  /* 0x000000ef00ac7202 */ /* 0x000fca0000000f00 */
[----:B------:R1:W-:Y:S02]  /*6ac0*/  MUFU.EX2 R143, R12 ;  /* 0x0000000c008f7308 */ /* 0x0003e40000000800 */
[----:B-1----:R-:W-:Y:S01]  /*6ad0*/  FFMA.FTZ R12, R165, UR6, -R5 ;  /* 0x00000006a50c7c23 */ /* 0x002fe20008010805 */
[----:B--2---:R-:W-:-:S05]  /*6ae0*/  IMAD.MOV.U32 R165, RZ, RZ, R13 ;  /* 0x000000ffffa57224 */ /* 0x004fca00078e000d */
[----:B------:R1:W2:Y:S01]  /*6af0*/  MUFU.EX2 R151, R12 ;  /* 0x0000000c00977308 */ /* 0x0002a20000000800 */
[----:B------:R-:W-:Y:S01]  /*6b00*/  F2FP.BF16.F32.PACK_AB R10, R165, R135 ;  /* 0x00000087a50a723e */ /* 0x000fe200000010ff */
[----:B-1----:R-:W1:Y:S01]  /*6b10*/  LDSM.16.MT88.4 R12, [R218+0x9800] ;  /* 0x00980000da0c783b */ /* 0x002e620000004200 */
[----:B--2---:R-:W-:-:S07]  /*6b20*/  F2FP.BF16.F32.PACK_AB R9, R151, R143 ;  /* 0x0000008f9709723e */ /* 0x004fce00000010ff */
[C---:B------:R-:W-:Y:S06]  /*6b30*/  HMMA.16816.F32.BF16 R52, R8.reuse, R16, R72 ;  /* 0x000000100834723c */ /* 0x040fec0000041848 */
[C---:B------:R-:W-:Y:S06]  /*6b40*/  HMMA.16816.F32.BF16 R44, R8.reuse, R18, R84 ;  /* 0x00000012082c723c */ /* 0x040fec0000041854 */
[C---:B------:R-:W-:Y:S06]  /*6b50*/  HMMA.16816.F32.BF16 R104, R8.reuse, R20, R104 ;  /* 0x000000140868723c */ /* 0x040fec0000041868 */
[C---:B------:R-:W-:Y:S06]  /*6b60*/  HMMA.16816.F32.BF16 R112, R8.reuse, R22, R112 ;  /* 0x000000160870723c */ /* 0x040fec0000041870 */
[C---:B------:R-:W-:Y:S06]  /*6b70*/  HMMA.16816.F32.BF16 R108, R8.reuse, R24, R108 ;  /* 0x00000018086c723c */ /* 0x040fec000004186c */
[C---:B-1----:R-:W-:Y:S06]  /*6b80*/  HMMA.16816.F32.BF16 R96, R8.reuse, R12, R48 ;  /* 0x0000000c0860723c */ /* 0x042fec0000041830 */
[C---:B------:R-:W-:Y:S06]  /*6b90*/  HMMA.16816.F32.BF16 R56, R8.reuse, R14, R56 ;  /* 0x0000000e0838723c */ /* 0x040fec0000041838 */
        /* <DEDUP_REMOVED lines=11> */
[C---:B------:R-:W-:Y:S06]  /*6c50*/  HMMA.16816.F32.BF16 R40, R8.reuse, R20, R40 ;  /* 0x000000140828723c */ /* 0x040fec0000041828 */
[----:B------:R-:W-:Y:S01]  /*6c60*/  HMMA.16816.F32.BF16 R36, R8, R22, R36 ;  /* 0x000000160824723c */ /* 0x000fe20000041824 */
[----:B------:R-:W2:Y:S01]  /*6c70*/  LDSM.16.MT88.4 R20, [R219+0xa000] ;  /* 0x00a00000db14783b */ /* 0x000ea20000004200 */
[----:B-1----:R-:W-:Y:S01]  /*6c80*/  FFMA.FTZ R12, R155, UR6, -R7 ;  /* 0x000000069b0c7c23 */ /* 0x002fe20008010807 */
[----:B------:R-:W-:-:S03]  /*6c90*/  IMAD.MOV.U32 R155, RZ, RZ, R102 ;  /* 0x000000ffff9b7224 */ /* 0x000fc600078e0066 */
        /* <DEDUP_REMOVED lines=10> */
[----:B---3--:R-:W-:Y:S01]  /*6d40*/  FFMA.FTZ R12, R152, UR6, -R7 ;  /* 0x00000006980c7c23 */ /* 0x008fe20008010807 */
[----:B------:R-:W-:-:S06]  /*6d50*/  IMAD.MOV.U32 R152, RZ, RZ, R245 ;  /* 0x000000ffff987224 */ /* 0x000fcc00078e00f5 */
[----:B------:R3:W-:Y:S01]  /*6d60*/  MUFU.EX2 R137, R12 ;  /* 0x0000000c00897308 */ /* 0x0007e20000000800 */
[----:B--2---:R-:W-:-:S07]  /*6d70*/  FFMA.FTZ R8, R187, UR6, -R5 ;  /* 0x00000006bb087c23 */ /* 0x004fce0008010805 */
[----:B------:R2:W1:Y:S01]  /*6d80*/  MUFU.EX2 R247, R8 ;  /* 0x0000000800f77308 */ /* 0x0004620000000800 */
[----:B---3--:R-:W-:Y:S01]  /*6d90*/  FFMA.FTZ R12, R182, UR6, -R0 ;  /* 0x00000006b60c7c23 */ /* 0x008fe20008010800 */
[----:B------:R-:W-:-:S06]  /*6da0*/  MOV R182, R116 ;  /* 0x0000007400b67202 */ /* 0x000fcc0000000f00 */
[----:B------:R3:W4:Y:S01]  /*6db0*/  MUFU.EX2 R118, R12 ;  /* 0x0000000c00767308 */ /* 0x0007220000000800 */
[----:B--2---:R-:W-:Y:S01]  /*6dc0*/  FFMA.FTZ R8, R197, UR6, -R0 ;  /* 0x00000006c5087c23 */ /* 0x004fe20008010800 */
[----:B-1----:R-:W-:Y:S01]  /*6dd0*/  F2FP.BF16.F32.PACK_AB R11, R247, R246 ;  /* 0x000000f6f70b723e */ /* 0x002fe200000010ff */
[----:B------:R-:W-:-:S05]  /*6de0*/  IMAD.MOV.U32 R197, RZ, RZ, R241 ;  /* 0x000000ffffc57224 */ /* 0x000fca00078e00f1 */
[----:B------:R1:W-:Y:S01]  /*6df0*/  MUFU.EX2 R244, R8 ;  /* 0x0000000800f47308 */ /* 0x0003e20000000800 */
[----:B---3--:R-:W-:Y:S01]  /*6e00*/  FFMA.FTZ R12, R175, UR6, -R0 ;  /* 0x00000006af0c7c23 */ /* 0x008fe20008010800 */
[----:B----4-:R-:W-:Y:S02]  /*6e10*/  IMAD.MOV.U32 R184, RZ, RZ, R118 ;  /* 0x000000ffffb87224 */ /* 0x010fe400078e0076 */
[----:B------:R-:W-:-:S04]  /*6e20*/  IMAD.MOV.U32 R175, RZ, RZ, R238 ;  /* 0x000000ffffaf7224 */ /* 0x000fc800078e00ee */
[----:B------:R2:W3:Y:S01]  /*6e30*/  MUFU.EX2 R117, R12 ;  /* 0x0000000c00757308 */ /* 0x0004e20000000800 */
[----:B-1----:R-:W-:-:S07]  /*6e40*/  FFMA.FTZ R8, R186, UR6, -R0 ;  /* 0x00000006ba087c23 */ /* 0x002fce0008010800 */
[----:B------:R-:W-:Y:S01]  /*6e50*/  MUFU.EX2 R245, R8 ;  /* 0x0000000800f57308 */ /* 0x000fe20000000800 */
[----:B--2---:R-:W-:Y:S01]  /*6e60*/  FFMA.FTZ R12, R183, UR6, -R6 ;  /* 0x00000006b70c7c23 */ /* 0x004fe20008010806 */
[----:B---3--:R-:W-:Y:S01]  /*6e70*/  IMAD.MOV.U32 R186, RZ, RZ, R117 ;  /* 0x000000ffffba7224 */ /* 0x008fe200078e0075 */
[----:B------:R-:W-:-:S05]  /*6e80*/  MOV R183, R120 ;  /* 0x0000007800b77202 */ /* 0x000fca0000000f00 */
[----:B------:R1:W-:Y:S02]  /*6e90*/  MUFU.EX2 R252, R12 ;  /* 0x0000000c00fc7308 */ /* 0x0003e40000000800 */
[----:B-1----:R-:W-:Y:S01]  /*6ea0*/  FFMA.FTZ R12, R180, UR6, -R6 ;  /* 0x00000006b40c7c23 */ /* 0x002fe20008010806 */
[----:B------:R-:W-:Y:S01]  /*6eb0*/  MOV R180, R101 ;  /* 0x0000006500b47202 */ /* 0x000fe20000000f00 */
[----:B------:R-:W-:-:S04]  /*6ec0*/  IMAD.MOV.U32 R101, RZ, RZ, R248 ;  /* 0x000000ffff657224 */ /* 0x000fc800078e00f8 */
[----:B------:R1:W2:Y:S01]  /*6ed0*/  MUFU.EX2 R68, R12 ;  /* 0x0000000c00447308 */ /* 0x0002a20000000800 */
[----:B------:R-:W-:Y:S01]  /*6ee0*/  MOV R153, R101 ;  /* 0x0000006500997202 */ /* 0x000fe20000000f00 */
[----:B-1----:R-:W-:Y:S01]  /*6ef0*/  FFMA.FTZ R12, R174, UR6, -R6 ;  /* 0x00000006ae0c7c23 */ /* 0x002fe20008010806 */
[----:B--2---:R-:W-:Y:S01]  /*6f00*/  MOV R187, R68 ;  /* 0x0000004400bb7202 */ /* 0x004fe20000000f00 */
[----:B------:R-:W-:-:S04]  /*6f10*/  IMAD.MOV.U32 R174, RZ, RZ, R121 ;  /* 0x000000ffffae7224 */ /* 0x000fc800078e0079 */
[----:B------:R1:W-:Y:S01]  /*6f20*/  MUFU.EX2 R251, R12 ;  /* 0x0000000c00fb7308 */ /* 0x0003e20000000800 */
[----:B------:R-:W-:Y:S01]  /*6f30*/  F2FP.BF16.F32.PACK_AB R8, R187, R252 ;  /* 0x000000fcbb08723e */ /* 0x000fe200000010ff */
[----:B-1----:R-:W-:Y:S01]  /*6f40*/  FFMA.FTZ R12, R154, UR6, -R6 ;  /* 0x000000069a0c7c23 */ /* 0x002fe20008010806 */
[----:B------:R-:W-:-:S05]  /*6f50*/  MOV R154, R243 ;  /* 0x000000f3009a7202 */ /* 0x000fca0000000f00 */
[----:B------:R1:W2:Y:S02]  /*6f60*/  MUFU.EX2 R250, R12 ;  /* 0x0000000c00fa7308 */ /* 0x0002a40000000800 */
[----:B-1----:R-:W-:Y:S01]  /*6f70*/  FFMA.FTZ R12, R196, UR6, -R5 ;  /* 0x00000006c40c7c23 */ /* 0x002fe20008010805 */
[----:B--2---:R-:W-:Y:S01]  /*6f80*/  F2FP.BF16.F32.PACK_AB R10, R250, R251 ;  /* 0x000000fbfa0a723e */ /* 0x004fe200000010ff */
[----:B------:R-:W-:-:S04]  /*6f90*/  IMAD.MOV.U32 R196, RZ, RZ, R100 ;  /* 0x000000ffffc47224 */ /* 0x000fc800078e0064 */
[----:B------:R1:W-:Y:S02]  /*6fa0*/  MUFU.EX2 R249, R12 ;  /* 0x0000000c00f97308 */ /* 0x0003e40000000800 */
[----:B-1----:R-:W-:Y:S01]  /*6fb0*/  FFMA.FTZ R12, R185, UR6, -R5 ;  /* 0x00000006b90c7c23 */ /* 0x002fe20008010805 */
[----:B------:R-:W-:-:S05]  /*6fc0*/  MOV R185, R242 ;  /* 0x000000f200b97202 */ /* 0x000fca0000000f00 */
[----:B------:R1:W2:Y:S02]  /*6fd0*/  MUFU.EX2 R248, R12 ;  /* 0x0000000c00f87308 */ /* 0x0002a40000000800 */
[----:B-1----:R-:W1:Y:S01]  /*6fe0*/  LDSM.16.MT88.4 R12, [R218+0xa000] ;  /* 0x00a00000da0c783b */ /* 0x002e620000004200 */
[----:B--2---:R-:W-:-:S07]  /*6ff0*/  F2FP.BF16.F32.PACK_AB R9, R248, R249 ;  /* 0x000000f9f809723e */ /* 0x004fce00000010ff */
[C---:B------:R-:W-:Y:S06]  /*7000*/  HMMA.16816.F32.BF16 R76, R8.reuse, R20, R104 ;  /* 0x00000014084c723c */ /* 0x040fec0000041868 */
        /* <DEDUP_REMOVED lines=12> */
[C---:B------:R-:W-:Y:S01]  /*70d0*/  HMMA.16816.F32.BF16 R52, R8.reuse, R20, R40 ;  /* 0x000000140834723c */ /* 0x040fe20000041828 */
[----:B------:R-:W-:Y:S01]  /*70e0*/  FFMA.FTZ R12, R192, UR6, -R7 ;  /* 0x00000006c00c7c23 */ /* 0x000fe20008010807 */
[----:B------:R-:W-:Y:S01]  /*70f0*/  MOV R95, R240 ;  /* 0x000000f0005f7202 */ /* 0x000fe20000000f00 */
[----:B------:R-:W-:Y:S01]  /*7100*/  IMAD.MOV.U32 R94, RZ, RZ, R235 ;  /* 0x000000ffff5e7224 */ /* 0x000fe200078e00eb */
[----:B------:R-:W-:Y:S01]  /*7110*/  MOV R192, R234 ;  /* 0x000000ea00c07202 */ /* 0x000fe20000000f00 */
        /* <DEDUP_REMOVED lines=10> */
[C---:B------:R-:W-:Y:S01]  /*71c0*/  HMMA.16816.F32.BF16 R40, R8.reuse, R24, R32 ;  /* 0x000000180828723c */ /* 0x040fe20000041820 */
[----:B------:R-:W4:Y:S05]  /*71d0*/  LDSM.16.MT88.4 R32, [R220+0xa800] ;  /* 0x00a80000dc20783b */ /* 0x000f2a0000004200 */
[----:B------:R-:W-:Y:S01]  /*71e0*/  HMMA.16816.F32.BF16 R36, R8, R26, R28 ;  /* 0x0000001a0824723c */ /* 0x000fe2000004181c */
[----:B------:R-:W-:Y:S04]  /*71f0*/  LDSM.16.MT88.4 R24, [R221+0xb000] ;  /* 0x00b00000dd18783b */ /* 0x000fe80000004200 */
[----:B------:R-:W-:Y:S01]  /*7200*/  LDSM.16.MT88.4 R28, [R218+0xb000] ;  /* 0x00b00000da1c783b */ /* 0x000fe20000004200 */
[----:B---3--:R-:W-:Y:S01]  /*7210*/  FFMA.FTZ R12, R168, UR6, -R7 ;  /* 0x00000006a80c7c23 */ /* 0x008fe20008010807 */
[----:B------:R-:W-:Y:S01]  /*7220*/  FFMA.FTZ R8, R176, UR6, -R5 ;  /* 0x00000006b0087c23 */ /* 0x000fe20008010805 */
[----:B------:R-:W-:-:S02]  /*7230*/  MOV R168, R178 ;  /* 0x000000b200a87202 */ /* 0x000fc40000000f00 */
[----:B------:R3:W-:Y:S08]  /*7240*/  MUFU.EX2 R242, R12 ;  /* 0x0000000c00f27308 */ /* 0x0007f00000000800 */
[----:B------:R2:W-:Y:S01]  /*7250*/  MUFU.EX2 R132, R8 ;  /* 0x0000000800847308 */ /* 0x0005e20000000800 */
[----:B---3--:R-:W-:-:S07]  /*7260*/  FFMA.FTZ R12, R128, UR6, -R7 ;  /* 0x00000006800c7c23 */ /* 0x008fce0008010807 */
[----:B------:R3:W-:Y:S01]  /*7270*/  MUFU.EX2 R243, R12 ;  /* 0x0000000c00f37308 */ /* 0x0007e20000000800 */
[----:B--2---:R-:W-:-:S07]  /*7280*/  FFMA.FTZ R8, R131, UR6, -R5 ;  /* 0x0000000683087c23 */ /* 0x004fce0008010805 */
[----:B------:R2:W1:Y:S01]  /*7290*/  MUFU.EX2 R133, R8 ;  /* 0x0000000800857308 */ /* 0x0004620000000800 */
[----:B---3--:R-:W-:Y:S01]  /*72a0*/  FFMA.FTZ R12, R193, UR6, -R0 ;  /* 0x00000006c10c7c23 */ /* 0x008fe20008010800 */
[----:B------:R-:W-:-:S06]  /*72b0*/  MOV R193, R161 ;  /* 0x000000a100c17202 */ /* 0x000fcc0000000f00 */
[----:B------:R3:W-:Y:S01]  /*72c0*/  MUFU.EX2 R238, R12 ;  /* 0x0000000c00ee7308 */ /* 0x0007e20000000800 */
[----:B--2---:R-:W-:Y:S01]  /*72d0*/  FFMA.FTZ R8, R177, UR6, -R0 ;  /* 0x00000006b1087c23 */ /* 0x004fe20008010800 */
[----:B-1----:R-:W-:-:S06]  /*72e0*/  F2FP.BF16.F32.PACK_AB R11, R133, R132 ;  /* 0x00000084850b723e */ /* 0x002fcc00000010ff */
[----:B------:R1:W-:Y:S01]  /*72f0*/  MUFU.EX2 R131, R8 ;  /* 0x0000000800837308 */ /* 0x0003e20000000800 */
[----:B---3--:R-:W-:-:S07]  /*7300*/  FFMA.FTZ R12, R171, UR6, -R0 ;  /* 0x00000006ab0c7c23 */ /* 0x008fce0008010800 */
[----:B------:R2:W-:Y:S01]  /*7310*/  MUFU.EX2 R239, R12 ;  /* 0x0000000c00ef7308 */ /* 0x0005e20000000800 */
[----:B-1----:R-:W-:-:S07]  /*7320*/  FFMA.FTZ R8, R130, UR6, -R0 ;  /* 0x0000000682087c23 */ /* 0x002fce0008010800 */
[----:B------:R-:W-:Y:S01]  /*7330*/  MUFU.EX2 R130, R8 ;  /* 0x0000000800827308 */ /* 0x000fe20000000800 */
[----:B--2---:R-:W-:Y:S01]  /*7340*/  FFMA.FTZ R12, R194, UR6, -R6 ;  /* 0x00000006c20c7c23 */ /* 0x004fe20008010806 */
[----:B------:R-:W-:-:S06]  /*7350*/  MOV R194, R162 ;  /* 0x000000a200c27202 */ /* 0x000fcc0000000f00 */
[----:B------:R1:W-:Y:S02]  /*7360*/  MUFU.EX2 R236, R12 ;  /* 0x0000000c00ec7308 */ /* 0x0003e40000000800 */
[----:B-1----:R-:W-:Y:S01]  /*7370*/  FFMA.FTZ R12, R188, UR6, -R6 ;  /* 0x00000006bc0c7c23 */ /* 0x002fe20008010806 */
[----:B------:R-:W-:-:S05]  /*7380*/  MOV R188, R163 ;  /* 0x000000a300bc7202 */ /* 0x000fca0000000f00 */
[----:B------:R1:W2:Y:S02]  /*7390*/  MUFU.EX2 R237, R12 ;  /* 0x0000000c00ed7308 */ /* 0x0002a40000000800 */
[----:B-1----:R-:W-:Y:S01]  /*73a0*/  FFMA.FTZ R12, R169, UR6, -R6 ;  /* 0x00000006a90c7c23 */ /* 0x002fe20008010806 */
[----:B--2---:R-:W-:-:S05]  /*73b0*/  F2FP.BF16.F32.PACK_AB R8, R237, R236 ;  /* 0x000000eced08723e */ /* 0x004fca00000010ff */
[----:B------:R1:W-:Y:S02]  /*73c0*/  MUFU.EX2 R235, R12 ;  /* 0x0000000c00eb7308 */ /* 0x0003e40000000800 */
[----:B-1----:R-:W-:-:S06]  /*73d0*/  FFMA.FTZ R12, R129, UR6, -R6 ;  /* 0x00000006810c7c23 */ /* 0x002fcc0008010806 */
        /* <DEDUP_REMOVED lines=14> */
[C---:B----4-:R-:W-:Y:S06]  /*74c0*/  HMMA.16816.F32.BF16 R104, R8.reuse, R32, R104 ;  /* 0x000000200868723c */ /* 0x050fec0000041868 */
        /* <DEDUP_REMOVED lines=10> */
[----:B------:R-:W-:Y:S01]  /*7570*/  FFMA.FTZ R13, R213, UR6, -R6 ;  /* 0x00000006d50d7c23 */ /* 0x000fe20008010806 */
[----:B------:R-:W-:Y:S02]  /*7580*/  IMAD.MOV.U32 R202, RZ, RZ, R153 ;  /* 0x000000ffffca7224 */ /* 0x000fe400078e0099 */
[----:B------:R1:W-:Y:S01]  /*7590*/  MUFU.EX2 R122, R12 ;  /* 0x0000000c007a7308 */ /* 0x0003e20000000800 */
[----:B------:R-:W-:Y:S01]  /*75a0*/  HMMA.16816.F32.BF16 R68, R8, R14, R56 ;  /* 0x0000000e0844723c */ /* 0x000fe20000041838 */
[--C-:B------:R-:W-:Y:S01]  /*75b0*/  FFMA.FTZ R32, R231, UR6, -R5.reuse ;  /* 0x00000006e7207c23 */ /* 0x100fe20008010805 */
[----:B------:R-:W-:-:S04]  /*75c0*/  FFMA.FTZ R33, R232, UR6, -R5 ;  /* 0x00000006e8217c23 */ /* 0x000fc80008010805 */
[C---:B------:R-:W-:Y:S01]  /*75d0*/  HMMA.16816.F32.BF16 R40, R8.reuse, R34, R36 ;  /* 0x000000220828723c */ /* 0x040fe20000041824 */
[----:B------:R-:W-:Y:S01]  /*75e0*/  IMAD.MOV.U32 R59, RZ, RZ, R164 ;  /* 0x000000ffff3b7224 */ /* 0x000fe200078e00a4 */
[----:B------:R-:W-:Y:S01]  /*75f0*/  MOV R56, R155 ;  /* 0x0000009b00387202 */ /* 0x000fe20000000f00 */
[----:B------:R-:W-:Y:S02]  /*7600*/  IMAD.MOV.U32 R14, RZ, RZ, R95 ;  /* 0x000000ffff0e7224 */ /* 0x000fe400078e005f */
[----:B------:R-:W-:Y:S01]  /*7610*/  FADD.FTZ R15, R170, R168 ;  /* 0x000000a8aa0f7221 */ /* 0x000fe20000010000 */
[----:B------:R-:W-:Y:S01]  /*7620*/  IMAD.MOV.U32 R57, RZ, RZ, R166 ;  /* 0x000000ffff397224 */ /* 0x000fe200078e00a6 */
[C---:B------:R-:W-:Y:S01]  /*7630*/  HMMA.16816.F32.BF16 R72, R8.reuse, R16, R72 ;  /* 0x000000100848723c */ /* 0x040fe20000041848 */
[----:B------:R-:W-:Y:S01]  /*7640*/  FADD.FTZ R35, R94, R192 ;  /* 0x000000c05e237221 */ /* 0x000fe20000010000 */
[----:B------:R-:W-:Y:S01]  /*7650*/  FADD.FTZ R34, R63, R62 ;  /* 0x0000003e3f227221 */ /* 0x000fe20000010000 */
[----:B------:R2:W-:Y:S01]  /*7660*/  MUFU.EX2 R94, R13 ;  /* 0x0000000d005e7308 */ /* 0x0005e20000000800 */
[----:B-1----:R-:W-:Y:S01]  /*7670*/  FFMA.FTZ R12, R198, UR6, -R7 ;  /* 0x00000006c60c7c23 */ /* 0x002fe20008010807 */
[--C-:B------:R-:W-:Y:S01]  /*7680*/  FFMA.FTZ R36, R214, UR6, -R0.reuse ;  /* 0x00000006d6247c23 */ /* 0x100fe20008010800 */
[C---:B------:R-:W-:Y:S01]  /*7690*/  HMMA.16816.F32.BF16 R64, R8.reuse, R18, R64 ;  /* 0x000000120840723c */ /* 0x040fe20000041840 */
[--C-:B------:R-:W-:Y:S01]  /*76a0*/  FFMA.FTZ R37, R212, UR6, -R0.reuse ;  /* 0x00000006d4257c23 */ /* 0x100fe20008010800 */
[--C-:B------:R-:W-:Y:S01]  /*76b0*/  FFMA.FTZ R38, R209, UR6, -R0.reuse ;  /* 0x00000006d1267c23 */ /* 0x100fe20008010800 */
[----:B------:R-:W-:Y:S01]  /*76c0*/  FFMA.FTZ R39, R208, UR6, -R0 ;  /* 0x00000006d0277c23 */ /* 0x000fe20008010800 */
[----:B------:R-:W-:Y:S01]  /*76d0*/  IMAD.MOV.U32 R192, RZ, RZ, R157 ;  /* 0x000000ffffc07224 */ /* 0x000fe200078e009d */
[----:B------:R1:W-:Y:S01]  /*76e0*/  MUFU.EX2 R123, R12 ;  /* 0x0000000c007b7308 */ /* 0x0003e20000000800 */
[----:B------:R-:W-:Y:S01]  /*76f0*/  HMMA.16816.F32.BF16 R52, R8, R20, R52 ;  /* 0x000000140834723c */ /* 0x000fe20000041834 */
[----:B------:R-:W-:Y:S01]  /*7700*/  MOV R198, R152 ;  /* 0x0000009800c67202 */ /* 0x000fe20000000f00 */
[----:B------:R-:W3:Y:S01]  /*7710*/  LDSM.16.MT88.4 R16, [R219+0xb000] ;  /* 0x00b00000db10783b */ /* 0x000ee20000004200 */
[----:B------:R-:W-:-:S03]  /*7720*/  MOV R58, R167 ;  /* 0x000000a7003a7202 */ /* 0x000fc60000000f00 */
[----:B------:R-:W-:Y:S01]  /*7730*/  HMMA.16816.F32.BF16 R44, R8, R22, R44 ;  /* 0x00000016082c723c */ /* 0x000fe2000004182c */
[----:B------:R-:W4:Y:S01]  /*7740*/  LDSM.16.MT88.4 R20, [R220+0xb000] ;  /* 0x00b00000dc14783b */ /* 0x000f220000004200 */
[----:B--2---:R-:W-:Y:S01]  /*7750*/  FADD.FTZ R13, R202, R35 ;  /* 0x00000023ca0d7221 */ /* 0x004fe20000010000 */
[----:B------:R-:W-:Y:S01]  /*7760*/  MOV R202, R59 ;  /* 0x0000003b00ca7202 */ /* 0x000fe20000000f00 */
[----:B------:R-:W-:Y:S01]  /*7770*/  MUFU.EX2 R33, R33 ;  /* 0x0000002100217308 */ /* 0x000fe20000000800 */
[----:B------:R-:W-:Y:S02]  /*7780*/  MOV R59, R194 ;  /* 0x000000c2003b7202 */ /* 0x000fe40000000f00 */
[----:B------:R-:W-:Y:S01]  /*7790*/  FFMA.FTZ R8, R226, UR6, -R0 ;  /* 0x00000006e2087c23 */ /* 0x000fe20008010800 */
[----:B------:R-:W-:Y:S01]  /*77a0*/  MOV R214, R202 ;  /* 0x000000ca00d67202 */ /* 0x000fe20000000f00 */
[----:B-1----:R-:W-:Y:S01]  /*77b0*/  FFMA.FTZ R12, R191, UR6, -R7 ;  /* 0x00000006bf0c7c23 */ /* 0x002fe20008010807 */
[----:B------:R-:W-:-:S02]  /*77c0*/  IMAD.MOV.U32 R191, RZ, RZ, R154 ;  /* 0x000000ffffbf7224 */ /* 0x000fc400078e009a */
[----:B------:R-:W-:Y:S01]  /*77d0*/  MUFU.EX2 R92, R8 ;  /* 0x00000008005c7308 */ /* 0x000fe20000000800 */
[----:B------:R-:W-:-:S07]  /*77e0*/  MOV R202, R146 ;  /* 0x0000009200ca7202 */ /* 0x000fce0000000f00 */
[----:B------:R1:W-:Y:S08]  /*77f0*/  MUFU.EX2 R128, R12 ;  /* 0x0000000c00807308 */ /* 0x0003f00000000800 */
[----:B------:R-:W-:Y:S01]  /*7800*/  MUFU.EX2 R32, R32 ;  /* 0x0000002000207308 */ /* 0x000fe20000000800 */
[----:B-1----:R-:W-:Y:S01]  /*7810*/  FFMA.FTZ R12, R190, UR6, -R7 ;  /* 0x00000006be0c7c23 */ /* 0x002fe20008010807 */
[----:B------:R-:W-:Y:S01]  /*7820*/  MOV R190, R196 ;  /* 0x000000c400be7202 */ /* 0x000fe20000000f00 */
[----:B------:R-:W-:-:S05]  /*7830*/  IMAD.MOV.U32 R196, RZ, RZ, R159 ;  /* 0x000000ffffc47224 */ /* 0x000fca00078e009f */
[----:B------:R1:W-:Y:S02]  /*7840*/  MUFU.EX2 R129, R12 ;  /* 0x0000000c00817308 */ /* 0x0003e40000000800 */
[----:B-1----:R-:W-:-:S06]  /*7850*/  FFMA.FTZ R12, R127, UR6, -R7 ;  /* 0x000000067f0c7c23 */ /* 0x002fcc0008010807 */
[----:B------:R1:W-:Y:S02]  /*7860*/  MUFU.EX2 R127, R12 ;  /* 0x0000000c007f7308 */ /* 0x0003e40000000800 */
[----:B-1----:R-:W-:-:S06]  /*7870*/  FFMA.FTZ R12, R126, UR6, -R7 ;  /* 0x000000067e0c7c23 */ /* 0x002fcc0008010807 */
[----:B------:R1:W-:Y:S02]  /*7880*/  MUFU.EX2 R126, R12 ;  /* 0x0000000c007e7308 */ /* 0x0003e40000000800 */
[--C-:B-1----:R-:W-:Y:S01]  /*7890*/  FFMA.FTZ R12, R125, UR6, -R7.reuse ;  /* 0x000000067d0c7c23 */ /* 0x102fe20008010807 */
[----:B------:R-:W-:-:S05]  /*78a0*/  FFMA.FTZ R7, R124, UR6, -R7 ;  /* 0x000000067c077c23 */ /* 0x000fca0008010807 */
[----:B------:R1:W-:Y:S08]  /*78b0*/  MUFU.EX2 R125, R12 ;  /* 0x0000000c007d7308 */ /* 0x0003f00000000800 */
[----:B------:R2:W-:Y:S01]  /*78c0*/  MUFU.EX2 R124, R7 ;  /* 0x00000007007c7308 */ /* 0x0005e20000000800 */
[----:B-1----:R-:W-:Y:S01]  /*78d0*/  FFMA.FTZ R12, R227, UR6, -R6 ;  /* 0x00000006e30c7c23 */ /* 0x002fe20008010806 */
[----:B------:R-:W-:Y:S01]  /*78e0*/  MOV R227, R172 ;  /* 0x000000ac00e37202 */ /* 0x000fe20000000f00 */
[----:B--2---:R-:W-:Y:S01]  /*78f0*/  FFMA.FTZ R7, R205, UR6, -R0 ;  /* 0x00000006cd077c23 */ /* 0x004fe20008010800 */
[----:B------:R-:W-:Y:S01]  /*7900*/  IMAD.MOV.U32 R205, RZ, RZ, R185 ;  /* 0x000000ffffcd7224 */ /* 0x000fe200078e00b9 */
[----:B------:R-:W-:-:S03]  /*7910*/  MOV R185, R156 ;  /* 0x0000009c00b97202 */ /* 0x000fc60000000f00 */
[----:B------:R1:W-:Y:S01]  /*7920*/  MUFU.EX2 R119, R7 ;  /* 0x0000000700777308 */ /* 0x0003e20000000800 */
[----:B------:R-:W-:Y:S02]  /*7930*/  MOV R194, R185 ;  /* 0x000000b900c27202 */ /* 0x000fe40000000f00 */
[----:B------:R-:W-:Y:S02]  /*7940*/  MOV R185, R175 ;  /* 0x000000af00b97202 */ /* 0x000fe40000000f00 */
[----:B------:R-:W-:-:S03]  /*7950*/  MOV R175, R151 ;  /* 0x0000009700af7202 */ /* 0x000fc60000000f00 */
[----:B------:R-:W-:Y:S02]  /*7960*/  IMAD.MOV.U32 R231, RZ, RZ, R185 ;  /* 0x000000ffffe77224 */ /* 0x000fe400078e00b9 */
[----:B-1----:R-:W-:Y:S01]  /*7970*/  FFMA.FTZ R7, R200, UR6, -R0 ;  /* 0x00000006c8077c23 */ /* 0x002fe20008010800 */
[----:B------:R-:W-:Y:S01]  /*7980*/  MOV R200, R197 ;  /* 0x000000c500c87202 */ /* 0x000fe20000000f00 */
[----:B------:R-:W-:Y:S02]  /*7990*/  IMAD.MOV.U32 R197, RZ, RZ, R158 ;  /* 0x000000ffffc57224 */ /* 0x000fe400078e009e */
[----:B------:R1:W-:Y:S02]  /*79a0*/  MUFU.EX2 R120, R7 ;  /* 0x0000000700787308 */ /* 0x0003e40000000800 */
[----:B------:R-:W-:Y:S01]  /*79b0*/  FADD.FTZ R14, R14, R200 ;  /* 0x000000c80e0e7221 */ /* 0x000fe20000010000 */
[----:B------:R-:W-:Y:S01]  /*79c0*/  IMAD.MOV.U32 R200, RZ, RZ, R191 ;  /* 0x000000ffffc87224 */ /* 0x000fe200078e00bf */
[----:B------:R-:W-:-:S02]  /*79d0*/  MOV R191, R57 ;  /* 0x0000003900bf7202 */ /* 0x000fc40000000f00 */
[----:B------:R-:W-:Y:S02]  /*79e0*/  MOV R57, R195 ;  /* 0x000000c300397202 */ /* 0x000fe40000000f00 */
[----:B------:R-:W-:Y:S02]  /*79f0*/  MOV R195, R192 ;  /* 0x000000c000c37202 */ /* 0x000fe40000000f00 */
[----:B------:R-:W-:Y:S01]  /*7a00*/  MOV R192, R180 ;  /* 0x000000b400c07202 */ /* 0x000fe20000000f00 */
[----:B------:R-:W-:Y:S01]  /*7a10*/  IMAD.MOV.U32 R180, RZ, RZ, R181 ;  /* 0x000000ffffb47224 */ /* 0x000fe200078e00b5 */
[----:B------:R-:W-:Y:S02]  /*7a20*/  MOV R181, R149 ;  /* 0x0000009500b57202 */ /* 0x000fe40000000f00 */
[----:B------:R-:W-:Y:S02]  /*7a30*/  MOV R209, R191 ;  /* 0x000000bf00d17202 */ /* 0x000fe40000000f00 */
[----:B------:R-:W-:Y:S01]  /*7a40*/  MOV R232, R180 ;  /* 0x000000b400e87202 */ /* 0x000fe20000000f00 */
[----:B-1----:R-:W-:Y:S01]  /*7a50*/  FFMA.FTZ R7, R199, UR6, -R0 ;  /* 0x00000006c7077c23 */ /* 0x002fe20008010800 */
[----:B------:R-:W-:Y:S01]  /*7a60*/  FFMA.FTZ R0, R215, UR6, -R6 ;  /* 0x00000006d7007c23 */ /* 0x000fe20008010806 */
[----:B------:R-:W-:-:S02]  /*7a70*/  MOV R215, R59 ;  /* 0x0000003b00d77202 */ /* 0x000fc40000000f00 */
[----:B------:R1:W2:Y:S08]  /*7a80*/  MUFU.EX2 R121, R7 ;  /* 0x0000000700797308 */ /* 0x0002b00000000800 */
[----:B------:R3:W-:Y:S01]  /*7a90*/  MUFU.EX2 R95, R0 ;  /* 0x00000000005f7308 */ /* 0x0007e20000000800 */
[----:B-1----:R-:W-:Y:S01]  /*7aa0*/  FFMA.FTZ R7, R206, UR6, -R6 ;  /* 0x00000006ce077c23 */ /* 0x002fe20008010806 */
[----:B------:R-:W-:-:S06]  /*7ab0*/  IMAD.MOV.U32 R206, RZ, RZ, R194 ;  /* 0x000000ffffce7224 */ /* 0x000fcc00078e00c2 */
[----:B------:R1:W-:Y:S01]  /*7ac0*/  MUFU.EX2 R116, R7 ;  /* 0x0000000700747308 */ /* 0x0003e20000000800 */
[----:B---3--:R-:W-:Y:S01]  /*7ad0*/  FADD.FTZ R0, R205, R15 ;  /* 0x0000000fcd007221 */ /* 0x008fe20000010000 */
[----:B------:R-:W-:Y:S01]  /*7ae0*/  MOV R205, R198 ;  /* 0x000000c600cd7202 */ /* 0x000fe20000000f00 */
[----:B------:R-:W-:Y:S01]  /*7af0*/  IMAD.MOV.U32 R198, RZ, RZ, R58 ;  /* 0x000000ffffc67224 */ /* 0x000fe200078e003a */
[----:B--2---:R-:W-:Y:S01]  /*7b00*/  F2FP.BF16.F32.PACK_AB R15, R92, R121 ;  /* 0x000000795c0f723e */ /* 0x004fe200000010ff */
[----:B------:R-:W-:Y:S02]  /*7b10*/  IMAD.MOV.U32 R58, RZ, RZ, R188 ;  /* 0x000000ffff3a7224 */ /* 0x000fe400078e00bc */
[----:B------:R-:W-:Y:S01]  /*7b20*/  FADD.FTZ R0, R205, R0 ;  /* 0x00000000cd007221 */ /* 0x000fe20000010000 */
[----:B------:R-:W-:Y:S02]  /*7b30*/  IMAD.MOV.U32 R188, RZ, RZ, R184 ;  /* 0x000000ffffbc7224 */ /* 0x000fe400078e00b8 */
[----:B------:R-:W-:Y:S01]  /*7b40*/  MOV R208, R58 ;  /* 0x0000003a00d07202 */ /* 0x000fe20000000f00 */
[----:B------:R-:W-:Y:S01]  /*7b50*/  IMAD.MOV.U32 R184, RZ, RZ, R183 ;  /* 0x000000ffffb87224 */ /* 0x000fe200078e00b7 */
[----:B------:R-:W-:Y:S01]  /*7b60*/  MOV R183, R150 ;  /* 0x0000009600b77202 */ /* 0x000fe20000000f00 */
[----:B------:R-:W-:-:S02]  /*7b70*/  IMAD.MOV.U32 R212, RZ, RZ, R198 ;  /* 0x000000ffffd47224 */ /* 0x000fc400078e00c6 */
[----:B-1----:R-:W-:Y:S01]  /*7b80*/  FFMA.FTZ R7, R204, UR6, -R6 ;  /* 0x00000006cc077c23 */ /* 0x002fe20008010806 */
[----:B------:R-:W-:Y:S01]  /*7b90*/  MOV R204, R188 ;  /* 0x000000bc00cc7202 */ /* 0x000fe20000000f00 */
[----:B------:R-:W-:Y:S01]  /*7ba0*/  IMAD.MOV.U32 R188, RZ, RZ, R144 ;  /* 0x000000ffffbc7224 */ /* 0x000fe200078e0090 */
[----:B------:R-:W-:Y:S01]  /*7bb0*/  MOV R191, R184 ;  /* 0x000000b800bf7202 */ /* 0x000fe20000000f00 */
[----:B------:R1:W2:Y:S01]  /*7bc0*/  MUFU.EX2 R117, R7 ;  /* 0x0000000700757308 */ /* 0x0002a20000000800 */
[----:B------:R-:W-:Y:S02]  /*7bd0*/  IMAD.MOV.U32 R198, RZ, RZ, R145 ;  /* 0x000000ffffc67224 */ /* 0x000fe400078e0091 */
[----:B------:R-:W-:Y:S02]  /*7be0*/  IMAD.MOV.U32 R205, RZ, RZ, R186 ;  /* 0x000000ffffcd7224 */ /* 0x000fe400078e00ba */
[----:B-1----:R-:W-:Y:S01]  /*7bf0*/  FFMA.FTZ R7, R201, UR6, -R6 ;  /* 0x00000006c9077c23 */ /* 0x002fe20008010806 */
[----:B--2---:R-:W-:-:S02]  /*7c00*/  F2FP.BF16.F32.PACK_AB R8, R117, R116 ;  /* 0x000000747508723e */ /* 0x004fc400000010ff */
[----:B------:R-:W-:Y:S01]  /*7c10*/  MOV R201, R195 ;  /* 0x000000c300c97202 */ /* 0x000fe20000000f00 */
[----:B------:R1:W-:Y:S02]  /*7c20*/  MUFU.EX2 R118, R7 ;  /* 0x0000000700767308 */ /* 0x0003e40000000800 */
[----:B-1----:R-:W-:Y:S01]  /*7c30*/  FFMA.FTZ R7, R203, UR6, -R6 ;  /* 0x00000006cb077c23 */ /* 0x002fe20008010806 */
[----:B------:R-:W-:-:S05]  /*7c40*/  IMAD.MOV.U32 R203, RZ, RZ, R181 ;  /* 0x000000ffffcb7224 */ /* 0x000fca00078e00b5 */
        /* <DEDUP_REMOVED lines=12> */
[----:B------:R-:W-:-:S05]  /*7d10*/  IMAD.MOV.U32 R229, RZ, RZ, R57 ;  /* 0x000000ffffe57224 */ /* 0x000fca00078e0039 */
[----:B------:R1:W2:Y:S02]  /*7d20*/  MUFU.EX2 R108, R7 ;  /* 0x00000007006c7308 */ /* 0x0002a40000000800 */
[----:B-1----:R-:W-:Y:S01]  /*7d30*/  FFMA.FTZ R7, R223, UR6, -R6 ;  /* 0x00000006df077c23 */ /* 0x002fe20008010806 */
[----:B--2---:R-:W-:Y:S01]  /*7d40*/  F2FP.BF16.F32.PACK_AB R11, R108, R93 ;  /* 0x0000005d6c0b723e */ /* 0x004fe200000010ff */
[----:B------:R-:W-:Y:S01]  /*7d50*/  FFMA.FTZ R6, R233, UR6, -R5 ;  /* 0x00000006e9067c23 */ /* 0x000fe20008010805 */
[----:B------:R-:W-:-:S03]  /*7d60*/  MOV R223, R173 ;  /* 0x000000ad00df7202 */ /* 0x000fc60000000f00 */
[----:B------:R1:W-:Y:S01]  /*7d70*/  MUFU.EX2 R63, R7 ;  /* 0x00000007003f7308 */ /* 0x0003e20000000800 */
[----:B------:R-:W-:Y:S01]  /*7d80*/  FFMA.FTZ R5, R230, UR6, -R5 ;  /* 0x00000006e6057c23 */ /* 0x000fe20008010805 */
[C---:B------:R-:W-:Y:S06]  /*7d90*/  HMMA.16816.F32.BF16 R156, R8.reuse, R26, R80 ;  /* 0x0000001a089c723c */ /* 0x040fec0000041850 */
[----:B------:R2:W-:Y:S01]  /*7da0*/  MUFU.EX2 R80, R12 ;  /* 0x0000000c00507308 */ /* 0x0005e20000000800 */
[C---:B------:R-:W-:Y:S07]  /*7db0*/  HMMA.16816.F32.BF16 R168, R8.reuse, R28, R100 ;  /* 0x0000001c08a8723c */ /* 0x040fee0000041864 */
[----:B------:R3:W3:Y:S01]  /*7dc0*/  MUFU.EX2 R62, R6 ;  /* 0x00000006003e7308 */ /* 0x0006e20000000800 */
[----:B-1----:R-:W-:Y:S01]  /*7dd0*/  FADD.FTZ R7, R200, R14 ;  /* 0x0000000ec8077221 */ /* 0x002fe20000010000 */
[----:B------:R-:W-:Y:S01]  /*7de0*/  HMMA.16816.F32.BF16 R164, R8, R30, R96 ;  /* 0x0000001e08a4723c */ /* 0x000fe20000041860 */
[----:B------:R-:W-:-:S02]  /*7df0*/  MOV R200, R192 ;  /* 0x000000c000c87202 */ /* 0x000fc40000000f00 */
[----:B------:R-:W-:-:S03]  /*7e00*/  FADD.FTZ R7, R231, R7 ;  /* 0x00000007e7077221 */ /* 0x000fc60000010000 */
[----:B------:R-:W-:Y:S01]  /*7e10*/  HMMA.16816.F32.BF16 R160, R8, R24, R84 ;  /* 0x0000001808a0723c */ /* 0x000fe20000041854 */
[----:B------:R-:W3:Y:S01]  /*7e20*/  LDL.LU R231, [R1+0x64] ;  /* 0x0000640001e77983 */ /* 0x000ee20000300800 */
[----:B--2---:R-:W-:Y:S01]  /*7e30*/  FADD.FTZ R12, R190, R34 ;  /* 0x00000022be0c7221 */ /* 0x004fe20000010000 */
[----:B------:R-:W-:-:S03]  /*7e40*/  IMAD.MOV.U32 R190, RZ, RZ, R56 ;  /* 0x000000ffffbe7224 */ /* 0x000fc600078e0038 */
[C---:B------:R-:W-:Y:S01]  /*7e50*/  HMMA.16816.F32.BF16 R152, R8.reuse, R16, R76 ;  /* 0x000000100898723c */ /* 0x040fe2000004184c */
[----:B------:R-:W-:Y:S02]  /*7e60*/  IMAD.MOV.U32 R56, RZ, RZ, R189 ;  /* 0x000000ffff387224 */ /* 0x000fe400078e00bd */
[----:B------:R-:W-:Y:S01]  /*7e70*/  FADD.FTZ R35, R190, R13 ;  /* 0x0000000dbe237221 */ /* 0x000fe20000010000 */
[----:B------:R-:W-:Y:S02]  /*7e80*/  IMAD.MOV.U32 R189, RZ, RZ, R193 ;  /* 0x000000ffffbd7224 */ /* 0x000fe400078e00c1 */
[----:B------:R-:W-:Y:S01]  /*7e90*/  FADD.FTZ R34, R141, R12 ;  /* 0x0000000c8d227221 */ /* 0x000fe20000010000 */
[----:B------:R-:W-:Y:S01]  /*7ea0*/  IMAD.MOV.U32 R193, RZ, RZ, R174 ;  /* 0x000000ffffc17224 */ /* 0x000fe200078e00ae */
[----:B------:R-:W-:Y:S01]  /*7eb0*/  MOV R174, R182 ;  /* 0x000000b600ae7202 */ /* 0x000fe20000000f00 */
[----:B------:R-:W-:Y:S01]  /*7ec0*/  IMAD.MOV.U32 R182, RZ, RZ, R148 ;  /* 0x000000ffffb67224 */ /* 0x000fe200078e0094 */
[----:B------:R-:W-:Y:S01]  /*7ed0*/  MOV R226, R56 ;  /* 0x0000003800e27202 */ /* 0x000fe20000000f00 */
[----:B------:R-:W-:Y:S01]  /*7ee0*/  IMAD.MOV.U32 R213, RZ, RZ, R189 ;  /* 0x000000ffffd57224 */ /* 0x000fe200078e00bd */
[----:B------:R-:W-:Y:S01]  /*7ef0*/  MOV R210, R174 ;  /* 0x000000ae00d27202 */ /* 0x000fe20000000f00 */
[C---:B------:R-:W-:Y:S01]  /*7f00*/  HMMA.16816.F32.BF16 R148, R8.reuse, R18, R112 ;  /* 0x000000120894723c */ /* 0x040fe20000041870 */
[----:B------:R-:W-:Y:S01]  /*7f10*/  MOV R233, R182 ;  /* 0x000000b600e97202 */ /* 0x000fe20000000f00 */
[----:B------:R-:W-:Y:S01]  /*7f20*/  IMAD.MOV.U32 R102, RZ, RZ, R196 ;  /* 0x000000ffff667224 */ /* 0x000fe200078e00c4 */
[----:B------:R-:W-:Y:S01]  /*7f30*/  MOV R189, R147 ;  /* 0x0000009300bd7202 */ /* 0x000fe20000000f00 */
[----:B------:R-:W-:Y:S01]  /*7f40*/  MUFU.EX2 R36, R36 ;  /* 0x0000002400247308 */ /* 0x000fe20000000800 */
[----:B------:R-:W-:Y:S01]  /*7f50*/  MOV R199, R193 ;  /* 0x000000c100c77202 */ /* 0x000fe20000000f00 */
[----:B----4-:R-:W-:Y:S01]  /*7f60*/  HMMA.16816.F32.BF16 R144, R8, R20, R104 ;  /* 0x000000140890723c */ /* 0x010fe20000041868 */
[----:B------:R-:W-:Y:S01]  /*7f70*/  MOV R190, R187 ;  /* 0x000000bb00be7202 */ /* 0x000fe20000000f00 */
[----:B------:R-:W1:Y:S01]  /*7f80*/  LDSM.16.MT88.4 R172, [R218+0xb800] ;  /* 0x00b80000daac783b */ /* 0x000e620000004200 */
[----:B------:R-:W-:-:S02]  /*7f90*/  MOV R103, R136 ;  /* 0x0000008800677202 */ /* 0x000fc40000000f00 */
[----:B------:R-:W-:Y:S01]  /*7fa0*/  F2FP.BF16.F32.PACK_AB R12, R123, R122 ;  /* 0x0000007a7b0c723e */ /* 0x000fe200000010ff */
[----:B------:R-:W-:Y:S01]  /*7fb0*/  HMMA.16816.F32.BF16 R56, R8, R22, R88 ;  /* 0x000000160838723c */ /* 0x000fe20000041858 */
[----:B------:R2:W4:Y:S01]  /*7fc0*/  MUFU.EX2 R10, R5 ;  /* 0x00000005000a7308 */ /* 0x0005220000000800 */
[----:B------:R-:W-:Y:S01]  /*7fd0*/  F2FP.BF16.F32.PACK_AB R13, R120, R119 ;  /* 0x00000077780d723e */ /* 0x000fe200000010ff */
[----:B------:R-:W1:Y:S01]  /*7fe0*/  LDSM.16.MT88.4 R180, [R221+0xb800] ;  /* 0x00b80000ddb4783b */ /* 0x000e620000004200 */
[----:B------:R-:W-:-:S03]  /*7ff0*/  F2FP.BF16.F32.PACK_AB R14, R129, R128 ;  /* 0x00000080810e723e */ /* 0x000fc600000010ff */
[----:B------:R-:W1:Y:S02]  /*8000*/  LDSM.16.MT88.4 R192, [R219+0xb800] ;  /* 0x00b80000dbc0783b */ /* 0x000e640000004200 */
[----:B------:R-:W1:Y:S02]  /*8010*/  MUFU.EX2 R37, R37 ;  /* 0x0000002500257308 */ /* 0x000e640000000800 */
[C---:B------:R-:W-:Y:S01]  /*8020*/  HMMA.16816.F32.BF16 R52, R12.reuse, R16, R52 ;  /* 0x000000100c34723c */ /* 0x040fe20000041834 */
[----:B---3--:R-:W-:Y:S01]  /*8030*/  FADD.FTZ R6, R231, R0 ;  /* 0x00000000e7067221 */ /* 0x008fe20000010000 */
[----:B------:R-:W-:Y:S01]  /*8040*/  MOV R231, R232 ;  /* 0x000000e800e77202 */ /* 0x000fe20000000f00 */
[----:B--2---:R-:W-:Y:S01]  /*8050*/  FADD.FTZ R5, R140, R34 ;  /* 0x000000228c057221 */ /* 0x004fe20000010000 */
        /* <DEDUP_REMOVED lines=9> */
[----:B------:R-:W2:Y:S01]  /*80f0*/  MUFU.EX2 R38, R38 ;  /* 0x0000002600267308 */ /* 0x000ea20000000800 */
[----:B------:R-:W-:Y:S01]  /*8100*/  MOV R233, R223 ;  /* 0x000000df00e97202 */ /* 0x000fe20000000f00 */
[----:B------:R-:W-:Y:S01]  /*8110*/  IMAD.MOV.U32 R223, RZ, RZ, R227 ;  /* 0x000000ffffdf7224 */ /* 0x000fe200078e00e3 */
[----:B------:R-:W-:Y:S01]  /*8120*/  MOV R227, R213 ;  /* 0x000000d500e37202 */ /* 0x000fe20000000f00 */
[C---:B------:R-:W-:Y:S01]  /*8130*/  HMMA.16816.F32.BF16 R44, R12.reuse, R18, R44 ;  /* 0x000000120c2c723c */ /* 0x040fe2000004182c */
[----:B------:R-:W-:Y:S01]  /*8140*/  MOV R213, R215 ;  /* 0x000000d700d57202 */ /* 0x000fe20000000f00 */
[----:B------:R-:W-:Y:S01]  /*8150*/  IMAD.MOV.U32 R215, RZ, RZ, R210 ;  /* 0x000000ffffd77224 */ /* 0x000fe200078e00d2 */
[----:B------:R-:W-:Y:S01]  /*8160*/  MOV R208, R135 ;  /* 0x0000008700d07202 */ /* 0x000fe20000000f00 */
[----:B------:R-:W-:Y:S01]  /*8170*/  FADD.FTZ R7, R231, R7 ;  /* 0x00000007e7077221 */ /* 0x000fe20000010000 */
[----:B------:R-:W3:Y:S01]  /*8180*/  LDL.LU R135, [R1+0xd0] ;  /* 0x0000d00001877983 */ /* 0x000ee20000300800 */
[----:B------:R-:W-:Y:S01]  /*8190*/  MOV R210, R4 ;  /* 0x0000000400d27202 */ /* 0x000fe20000000f00 */
[----:B------:R-:W2:Y:S01]  /*81a0*/  MUFU.EX2 R39, R39 ;  /* 0x0000002700277308 */ /* 0x000ea20000000800 */
[C---:B------:R-:W-:Y:S01]  /*81b0*/  HMMA.16816.F32.BF16 R176, R12.reuse, R28, R176 ;  /* 0x0000001c0cb0723c */ /* 0x040fe200000418b0 */
[----:B------:R-:W4:Y:S04]  /*81c0*/  LDL.LU R4, [R1+0xcc] ;  /* 0x0000cc0001047983 */ /* 0x000f280000300800 */
[----:B------:R-:W2:Y:S01]  /*81d0*/  LDL.LU R231, [R1+0x68] ;  /* 0x0000680001e77983 */ /* 0x000ea20000300800 */
[C---:B------:R-:W-:Y:S03]  /*81e0*/  HMMA.16816.F32.BF16 R184, R12.reuse, R24, R72 ;  /* 0x000000180cb8723c */ /* 0x040fe60000041848 */
[----:B------:R-:W1:Y:S03]  /*81f0*/  LDSM.16.MT88.4 R16, [R220+0xb800] ;  /* 0x00b80000dc10783b */ /* 0x000e660000004200 */
[C---:B------:R-:W-:Y:S06]  /*8200*/  HMMA.16816.F32.BF16 R28, R12.reuse, R30, R68 ;  /* 0x0000001e0c1c723c */ /* 0x040fec0000041844 */
[----:B------:R-:W-:Y:S01]  /*8210*/  HMMA.16816.F32.BF16 R64, R12, R26, R64 ;  /* 0x0000001a0c40723c */ /* 0x000fe20000041840 */
        /* <DEDUP_REMOVED lines=21> */
[----:B------:R-:W2:Y:S01]  /*8370*/  LDL.LU R3, [R1+0xc8] ;  /* 0x0000c80001037983 */ /* 0x000ea20000300800 */
[----:B------:R-:W-:Y:S01]  /*8380*/  MOV R231, R232 ;  /* 0x000000e800e77202 */ /* 0x000fe20000000f00 */
[----:B------:R-:W-:Y:S01]  /*8390*/  IMAD.MOV.U32 R232, RZ, RZ, R233 ;  /* 0x000000ffffe87224 */ /* 0x000fe200078e00e9 */
[----:B------:R-:W-:-:S02]  /*83a0*/  MOV R203, R142 ;  /* 0x0000008e00cb7202 */ /* 0x000fc40000000f00 */
[----:B------:R-:W-:Y:S02]  /*83b0*/  MOV R233, R210 ;  /* 0x000000d200e97202 */ /* 0x000fe40000000f00 */
[----:B------:R-:W-:Y:S01]  /*83c0*/  MOV R210, R207 ;  /* 0x000000cf00d27202 */ /* 0x000fe20000000f00 */
        /* <DEDUP_REMOVED lines=10> */
[----:B------:R-:W-:Y:S02]  /*8470*/  MOV R191, R198 ;  /* 0x000000c600bf7202 */ /* 0x000fe40000000f00 */
[----:B------:R-:W-:Y:S01]  /*8480*/  MOV R198, R202 ;  /* 0x000000ca00c67202 */ /* 0x000fe20000000f00 */
[----:B------:R-:W-:Y:S01]  /*8490*/  IMAD.MOV.U32 R202, RZ, RZ, R189 ;  /* 0x000000ffffca7224 */ /* 0x000fe200078e00bd */
[----:B------:R-:W-:Y:S01]  /*84a0*/  MOV R189, R188 ;  /* 0x000000bc00bd7202 */ /* 0x000fe20000000f00 */
[----:B---3--:R-:W-:Y:S01]  /*84b0*/  FADD.FTZ R7, R135, R8 ;  /* 0x0000000887077221 */ /* 0x008fe20000010000 */
[----:B------:R-:W-:Y:S01]  /*84c0*/  MOV R188, R137 ;  /* 0x0000008900bc7202 */ /* 0x000fe20000000f00 */
[----:B------:R-:W-:Y:S01]  /*84d0*/  FADD.FTZ R5, R231, R9 ;  /* 0x00000009e7057221 */ /* 0x000fe20000010000 */
[----:B------:R-:W3:Y:S04]  /*84e0*/  LDL.LU R137, [R1+0xc4] ;  /* 0x0000c40001897983 */ /* 0x000ee80000300800 */
[----:B------:R1:W5:Y:S04]  /*84f0*/  LDL.LU R135, [R1+0xc0] ;  /* 0x0000c00001877983 */ /* 0x0003680000300800 */
[----:B------:R-:W3:Y:S01]  /*8500*/  LDL.LU R231, [R1+0x6c] ;  /* 0x00006c0001e77983 */ /* 0x000ee20000300800 */
[----:B----4-:R-:W-:Y:S01]  /*8510*/  FADD.FTZ R8, R4, R5 ;  /* 0x0000000504087221 */ /* 0x010fe20000010000 */
[C---:B------:R-:W-:Y:S06]  /*8520*/  HMMA.16816.F32.BF16 R48, R12.reuse, R20, R48 ;  /* 0x000000140c30723c */ /* 0x040fec0000041830 */
[----:B------:R-:W-:Y:S01]  /*8530*/  HMMA.16816.F32.BF16 R40, R12, R22, R40 ;  /* 0x000000160c28723c */ /* 0x000fe20000041828 */
[----:B------:R-:W-:-:S02]  /*8540*/  F2FP.BF16.F32.PACK_AB R140, R94, R95 ;  /* 0x0000005f5e8c723e */ /* 0x000fc400000010ff */
[----:B------:R-:W-:Y:S02]  /*8550*/  F2FP.BF16.F32.PACK_AB R141, R33, R62 ;  /* 0x0000003e218d723e */ /* 0x000fe400000010ff */
[----:B------:R-:W-:Y:S02]  /*8560*/  F2FP.BF16.F32.PACK_AB R142, R63, R80 ;  /* 0x000000503f8e723e */ /* 0x000fe400000010ff */
[----:B------:R-:W-:-:S07]  /*8570*/  F2FP.BF16.F32.PACK_AB R143, R10, R32 ;  /* 0x000000200a8f723e */ /* 0x000fce00000010ff */
[C---:B-1----:R-:W-:Y:S06]  /*8580*/  HMMA.16816.F32.BF16 R168, R140.reuse, R172, R168 ;  /* 0x000000ac8ca8723c */ /* 0x042fec00000418a8 */
[C---:B------:R-:W-:Y:S06]  /*8590*/  HMMA.16816.F32.BF16 R164, R140.reuse, R174, R164 ;  /* 0x000000ae8ca4723c */ /* 0x040fec00000418a4 */
[C---:B------:R-:W-:Y:S06]  /*85a0*/  HMMA.16816.F32.BF16 R160, R140.reuse, R180, R160 ;  /* 0x000000b48ca0723c */ /* 0x040fec00000418a0 */
[C---:B------:R-:W-:Y:S06]  /*85b0*/  HMMA.16816.F32.BF16 R156, R140.reuse, R182, R156 ;  /* 0x000000b68c9c723c */ /* 0x040fec000004189c */
[C---:B------:R-:W-:Y:S06]  /*85c0*/  HMMA.16816.F32.BF16 R152, R140.reuse, R192, R152 ;  /* 0x000000c08c98723c */ /* 0x040fec0000041898 */
[C---:B------:R-:W-:Y:S06]  /*85d0*/  HMMA.16816.F32.BF16 R148, R140.reuse, R194, R148 ;  /* 0x000000c28c94723c */ /* 0x040fec0000041894 */
[C---:B------:R-:W-:Y:S06]  /*85e0*/  HMMA.16816.F32.BF16 R144, R140.reuse, R16, R144 ;  /* 0x000000108c90723c */ /* 0x040fec0000041890 */
[----:B------:R-:W-:Y:S01]  /*85f0*/  HMMA.16816.F32.BF16 R140, R140, R18, R56 ;  /* 0x000000128c8c723c */ /* 0x000fe20000041838 */
[----:B--2---:R-:W-:-:S02]  /*8600*/  FADD.FTZ R0, R3, R0 ;  /* 0x0000000003007221 */ /* 0x004fc40000010000 */
[----:B------:R1:W5:Y:S04]  /*8610*/  LDL.LU R3, [R1+0xbc] ;  /* 0x0000bc0001037983 */ /* 0x0003680000300800 */
[----:B------:R1:W5:Y:S01]  /*8620*/  LDL.LU R4, [R1+0xb8] ;  /* 0x0000b80001047983 */ /* 0x0003620000300800 */
[----:B---3--:R-:W-:Y:S01]  /*8630*/  FADD.FTZ R6, R231, R6 ;  /* 0x00000006e7067221 */ /* 0x008fe20000010000 */
        /* <DEDUP_REMOVED lines=11> */
[----:B------:R-:W-:Y:S01]  /*86f0*/  IMAD.MOV.U32 R85, RZ, RZ, R211 ;  /* 0x000000ffff557224 */ /* 0x000fe200078e00d3 */
[----:B------:R-:W-:Y:S01]  /*8700*/  MOV R205, R190 ;  /* 0x000000be00cd7202 */ /* 0x000fe20000000f00 */
[----:B------:R-:W-:Y:S01]  /*8710*/  IMAD.MOV.U32 R190, RZ, RZ, R191 ;  /* 0x000000ffffbe7224 */ /* 0x000fe200078e00bf */
[----:B------:R-:W-:-:S02]  /*8720*/  MOV R191, R198 ;  /* 0x000000c600bf7202 */ /* 0x000fc40000000f00 */
[----:B------:R-:W-:Y:S01]  /*8730*/  MOV R86, R201 ;  /* 0x000000c900567202 */ /* 0x000fe20000000f00 */
[----:B------:R-:W-:Y:S01]  /*8740*/  FADD.FTZ R5, R231, R7 ;  /* 0x00000007e7057221 */ /* 0x000fe20000010000 */
[----:B------:R-:W-:Y:S01]  /*8750*/  MOV R198, R202 ;  /* 0x000000ca00c67202 */ /* 0x000fe20000000f00 */
[----:B------:R-:W-:Y:S01]  /*8760*/  IMAD.MOV.U32 R202, RZ, RZ, R189 ;  /* 0x000000ffffca7224 */ /* 0x000fe200078e00bd */
[----:B------:R-:W-:Y:S01]  /*8770*/  MOV R189, R188 ;  /* 0x000000bc00bd7202 */ /* 0x000fe20000000f00 */
[----:B------:R-:W-:Y:S01]  /*8780*/  FADD.FTZ R7, R137, R6 ;  /* 0x0000000689077221 */ /* 0x000fe20000010000 */
[----:B------:R-:W-:Y:S01]  /*8790*/  FADD.FTZ R0, R85, R0 ;  /* 0x0000000055007221 */ /* 0x000fe20000010000 */
[----:B------:R-:W-:Y:S01]  /*87a0*/  MOV R188, R197 ;  /* 0x000000c500bc7202 */ /* 0x000fe20000000f00 */
[----:B------:R-:W-:Y:S01]  /*87b0*/  IMAD.MOV.U32 R197, RZ, RZ, R134 ;  /* 0x000000ffffc57224 */ /* 0x000fe200078e0086 */
[----:B------:R-:W-:Y:S01]  /*87c0*/  MOV R85, R86 ;  /* 0x0000005600557202 */ /* 0x000fe20000000f00 */
[----:B------:R-:W-:-:S02]  /*87d0*/  IMAD.MOV.U32 R87, RZ, RZ, R204 ;  /* 0x000000ffff577224 */ /* 0x000fc400078e00cc */
        /* <DEDUP_REMOVED lines=8> */
[----:B------:R-:W-:Y:S02]  /*8860*/  IMAD.MOV.U32 R86, RZ, RZ, R87 ;  /* 0x000000ffff567224 */ /* 0x000fe400078e0057 */
        /* <DEDUP_REMOVED lines=26> */
[----:B------:R-:W-:Y:S02]  /*8a10*/  IMAD.MOV.U32 R232, RZ, RZ, R233 ;  /* 0x000000ffffe87224 */ /* 0x000fe400078e00e9 */
[----:B------:R-:W-:Y:S01]  /*8a20*/  FADD.FTZ R5, R99, R5 ;  /* 0x0000000563057221 */ /* 0x000fe20000010000 */
[----:B------:R-:W-:Y:S01]  /*8a30*/  MOV R233, R223 ;  /* 0x000000df00e97202 */ /* 0x000fe20000000f00 */
[----:B------:R-:W-:Y:S01]  /*8a40*/  FADD.FTZ R7, R101, R7 ;  /* 0x0000000765077221 */ /* 0x000fe20000010000 */
[----:B------:R-:W-:Y:S01]  /*8a50*/  MOV R223, R227 ;  /* 0x000000e300df7202 */ /* 0x000fe20000000f00 */
[----:B------:R-:W-:Y:S01]  /*8a60*/  FADD.FTZ R6, R102, R6 ;  /* 0x0000000666067221 */ /* 0x000fe20000010000 */
        /* <DEDUP_REMOVED lines=29> */
[----:B------:R-:W-:Y:S01]  /*8c40*/  IMAD.MOV.U32 R204, RZ, RZ, R200 ;  /* 0x000000ffffcc7224 */ /* 0x000fe200078e00c8 */
[----:B------:R-:W-:Y:S01]  /*8c50*/  MOV R206, R190 ;  /* 0x000000be00ce7202 */ /* 0x000fe20000000f00 */
        /* <DEDUP_REMOVED lines=81> */
[----:B------:R-:W-:-:S07]  /*9170*/  F2FP.BF16.F32.PACK_AB R191, R39, R38 ;  /* 0x0000002627bf723e */ /* 0x000fce00000010ff */
        /* <DEDUP_REMOVED lines=8> */
[----:B------:R-:W-:-:S08]  /*9200*/  NOP ;  /* 0x0000000000007918 */ /* 0x000fd00000000000 */
[----:B-1----:R-:W-:-:S15]  /*9210*/  @!P2 BRA `(.L_x_190) ;  /* 0x0000005c0088a947 */ /* 0x002fde0003800000 */
[----:B------:R-:W1:Y:S01]  /*9220*/  LDC.64 R6, c[0x0][0x250] ;  /* 0x00009400ff067b82 */ /* 0x000e620000000a00 */
[----:B------:R-:W-:Y:S01]  /*9230*/  ULDC UR4, c[0x0][0x2d0] ;  /* 0x0000b40000047ab9 */ /* 0x000fe20000000800 */
[----:B-----5:R-:W-:Y:S01]  /*9240*/  LEA R226, R4, R224, 0x1 ;  /* 0x000000e004e27211 */ /* 0x020fe200078e08ff */
[----:B------:R-:W-:Y:S01]  /*9250*/  IMAD R227, R3, 0x2, R224 ;  /* 0x0000000203e37824 */ /* 0x000fe200078e02e0 */
[----:B------:R-:W-:Y:S01]  /*9260*/  ISETP.GE.AND P0, PT, R60, UR4, PT ;  /* 0x000000043c007c0c */ /* 0x000fe2000bf06270 */
[----:B------:R-:W-:Y:S01]  /*9270*/  IMAD.MOV.U32 R133, RZ, RZ, R134 ;  /* 0x000000ffff857224 */ /* 0x000fe200078e0086 */
[----:B------:R-:W-:Y:S01]  /*9280*/  IADD3 R223, R217, R2, RZ ;  /* 0x00000002d9df7210 */ /* 0x000fe20007ffe0ff */
[----:B------:R-:W-:Y:S01]  /*9290*/  USHF.L.U64.HI UR9, UR8, 0x4, UR9 ;  /* 0x0000000408097899 */ /* 0x000fe20008010209 */
[----:B------:R-:W-:Y:S01]  /*92a0*/  MOV R139, R135 ;  /* 0x00000087008b7202 */ /* 0x000fe20000000f00 */
[----:B------:R-:W-:Y:S01]  /*92b0*/  USHF.L.U32 UR8, UR8, 0x4, URZ ;  /* 0x0000000408087899 */ /* 0x000fe2000800063f */
[----:B------:R-:W-:Y:S01]  /*92c0*/  MOV R138, R136 ;  /* 0x00000088008a7202 */ /* 0x000fe20000000f00 */
[----:B------:R-:W-:Y:S01]  /*92d0*/  ULEA.HI.SX32 UR19, UR19, 0xfffffffe, 0x19 ;  /* 0xfffffffe13137891 */ /* 0x000fe2000f8fca3f */
[----:B------:R-:W-:Y:S01]  /*92e0*/  MOV R132, R137 ;  /* 0x0000008900847202 */ /* 0x000fe20000000f00 */
[----:B------:R-:W-:-:S04]  /*92f0*/  ULDC UR4, c[0x0][0x2ec] ;  /* 0x0000bb0000047ab9 */ /* 0x000fc80000000800 */
[----:B------:R-:W2:Y:S01]  /*9300*/  @!P0 LDC.64 R8, c[0x0][0x220] ;  /* 0x00008800ff088b82 */ /* 0x000ea20000000a00 */
[----:B-1----:R1:W-:Y:S01]  /*9310*/  STL.64 [R1], R6 ;  /* 0x0000000601007387 */ /* 0x0023e20000100a00 */
[----:B------:R-:W-:-:S06]  /*9320*/  MOV R0, R7 ;  /* 0x0000000700007202 */ /* 0x000fcc0000000f00 */
[----:B------:R-:W3:Y:S01]  /*9330*/  @!P0 LDC.64 R10, c[0x0][0x220] ;  /* 0x00008800ff0a8b82 */ /* 0x000ee20000000a00 */
[C---:B------:R-:W-:Y:S02]  /*9340*/  @!P0 IMAD R4, R0.reuse, 0x30, RZ ;  /* 0x0000003000048824 */ /* 0x040fe400078e02ff */
[C---:B------:R-:W-:Y:S02]  /*9350*/  @!P0 IMAD R3, R0.reuse, 0x50, RZ ;  /* 0x0000005000038824 */ /* 0x040fe400078e02ff */
[C---:B------:R-:W-:Y:S02]  /*9360*/  @!P0 IMAD R2, R0.reuse, 0x60, RZ ;  /* 0x0000006000028824 */ /* 0x040fe400078e02ff */
[----:B------:R-:W-:Y:S01]  /*9370*/  @!P0 IMAD R0, R0, 0x70, RZ ;  /* 0x0000007000008824 */ /* 0x000fe200078e02ff */
[----:B--2---:R2:W-:Y:S01]  /*9380*/  @!P0 STL.64 [R1+0x78], R8 ;  /* 0x0000780801008387 */ /* 0x0045e20000100a00 */
[----:B-1----:R-:W1:Y:S08]  /*9390*/  @!P0 LDC.64 R6, c[0x0][0x220] ;  /* 0x00008800ff068b82 */ /* 0x002e700000000a00 */
[----:B--2---:R-:W2:Y:S01]  /*93a0*/  @!P0 LDC.64 R8, c[0x0][0x220] ;  /* 0x00008800ff088b82 */ /* 0x004ea20000000a00 */
[----:B-1----:R1:W-:Y:S04]  /*93b0*/  @!P0 STL.64 [R1+0x70], R6 ;  /* 0x0000700601008387 */ /* 0x0023e80000100a00 */
[----:B---3--:R3:W-:Y:S04]  /*93c0*/  @!P0 STL.64 [R1+0x68], R10 ;  /* 0x0000680a01008387 */ /* 0x0087e80000100a00 */
[----:B--2---:R2:W-:Y:S01]  /*93d0*/  @!P0 STL.64 [R1+0x60], R8 ;  /* 0x0000600801008387 */ /* 0x0045e20000100a00 */
[----:B-1----:R-:W1:Y:S08]  /*93e0*/  @!P0 LDC.64 R6, c[0x0][0x220] ;  /* 0x00008800ff068b82 */ /* 0x002e700000000a00 */
[----:B---3--:R-:W3:Y:S08]  /*93f0*/  @!P0 LDC.64 R10, c[0x0][0x220] ;  /* 0x00008800ff0a8b82 */ /* 0x008ef00000000a00 */
[----:B--2---:R-:W2:Y:S01]  /*9400*/  @!P0 LDC.64 R8, c[0x0][0x220] ;  /* 0x00008800ff088b82 */ /* 0x004ea20000000a00 */
[----:B-1----:R1:W-:Y:S04]  /*9410*/  @!P0 STL.64 [R1+0x58], R6 ;  /* 0x0000580601008387 */ /* 0x0023e80000100a00 */
[----:B---3--:R3:W-:Y:S04]  /*9420*/  @!P0 STL.64 [R1+0x50], R10 ;  /* 0x0000500a01008387 */ /* 0x0087e80000100a00 */
[----:B--2---:R3:W-:Y:S01]  /*9430*/  @!P0 STL.64 [R1+0x48], R8 ;  /* 0x0000480801008387 */ /* 0x0047e20000100a00 */
[----:B-1----:R-:W1:Y:S03]  /*9440*/  @!P0 LDC.64 R6, c[0x0][0x220] ;  /* 0x00008800ff068b82 */ /* 0x002e660000000a00 */
[----:B-1----:R3:W-:Y:S04]  /*9450*/  @!P0 STL.64 [R1+0x40], R6 ;  /* 0x0000400601008387 */ /* 0x0027e80000100a00 */
[----:B------:R3:W-:Y:S04]  /*9460*/  @!P0 STL [R1+0x34], R4 ;  /* 0x0000340401008387 */ /* 0x0007e80000100800 */
[----:B------:R3:W-:Y:S04]  /*9470*/  @!P0 STL [R1+0x30], R3 ;  /* 0x0000300301008387 */ /* 0x0007e80000100800 */
[----:B------:R3:W-:Y:S04]  /*9480*/  @!P0 STL [R1+0x2c], R2 ;  /* 0x00002c0201008387 */ /* 0x0007e80000100800 */
[----:B------:R3:W-:Y:S01]  /*9490*/  @!P0 STL [R1+0x28], R0 ;  /* 0x0000280001008387 */ /* 0x0007e20000100800 */
[----:B------:R-:W-:Y:S05]  /*94a0*/  BRA `(.L_x_191) ;  /* 0x0000000800987947 */ /* 0x000fea0003800000 */
.L_x_193:
[----:B------:R-:W-:Y:S01]  /*94b0*/  IMAD.U32 R0, RZ, RZ, UR19 ;  /* 0x00000013ff007e24 */ /* 0x000fe2000f8e00ff */
[----:B------:R-:W1:Y:S01]  /*94c0*/  @!P0 LDC.64 R134, c[0x0][0x248] ;  /* 0x00009200ff868b82 */ /* 0x000e620000000a00 */
[----:B------:R-:W2:Y:S02]  /*94d0*/  LDL.64 R232, [R1+0x10] ;  /* 0x0000100001e87983 */ /* 0x000ea40000100a00 */
[----:B------:R-:W-:Y:S04]  /*94e0*/  @!P0 VIADD R0, R0, 0xffffffff ;  /* 0xffffffff00008836 */ /* 0x000fe80000000000 */
[----:B------:R-:W3:Y:S01]  /*94f0*/  LDL.64 R230, [R1+0x8] ;  /* 0x0000080001e67983 */ /* 0x000ee20000100a00 */
[----:B------:R-:W-:Y:S01]  /*9500*/  @!P0 SHF.R.S32.HI R2, RZ, 0x1f, R0 ;  /* 0x0000001fff028819 */ /* 0x000fe20000011400 */
[----:B------:R-:W4:Y:S04]  /*9510*/  @!P0 LDC.64 R206, c[0x0][0x218] ;  /* 0x00008600ffce8b82 */ /* 0x000f280000000a00 */
[----:B------:R1:W-:Y:S04]  /*9520*/  @P0 STS.128 [R228+0x4000], RZ ;  /* 0x004000ffe4000388 */ /* 0x0003e80000000c00 */
[----:B------:R-:W5:Y:S01]  /*9530*/  @!P0 LDC.64 R208, c[0x0][0x218] ;  /* 0x00008600ffd08b82 */ /* 0x000f620000000a00 */
[-C--:B-1----:R-:W-:Y:S02]  /*9540*/  @!P0 IMAD R136, R2, R134.reuse, RZ ;  /* 0x0000008602888224 */ /* 0x082fe400078e02ff */
[C---:B------:R-:W-:Y:S04]  /*9550*/  @!P0 IMAD.WIDE.U32 R2, R0.reuse, R134, RZ ;  /* 0x0000008600028225 */ /* 0x040fe800078e00ff */
[----:B------:R-:W-:Y:S01]  /*9560*/  @!P0 IMAD R136, R0, R135, R136 ;  /* 0x0000008700888224 */ /* 0x000fe200078e0288 */
[----:B------:R-:W-:Y:S01]  /*9570*/  MOV R0, UR19 ;  /* 0x0000001300007c02 */ /* 0x000fe20008000f00 */
[----:B------:R-:W-:Y:S02]  /*9580*/  @!P0 IMAD R135, R135, 0x30, RZ ;  /* 0x0000003087878824 */ /* 0x000fe400078e02ff */
[----:B------:R-:W-:Y:S02]  /*9590*/  @!P0 IMAD.IADD R136, R3, 0x1, R136 ;  /* 0x0000000103888824 */ /* 0x000fe400078e0288 */
[----:B------:R-:W-:Y:S01]  /*95a0*/  @!P0 VIADD R0, R0, 0xffffffff ;  /* 0xffffffff00008836 */ /* 0x000fe20000000000 */
[C---:B--2---:R-:W-:Y:S04]  /*95b0*/  @!P0 LEA R204, P2, R2.reuse, R232, 0x7 ;  /* 0x000000e802cc8211 */ /* 0x044fe800078438ff */
[----:B---3--:R-:W-:Y:S02]  /*95c0*/  @!P0 LEA.HI.X R205, R2, R231, R136, 0x7, P2 ;  /* 0x000000e702cd8211 */ /* 0x008fe400010f3c88 */
[----:B------:R-:W1:Y:S01]  /*95d0*/  @!P0 LDC.64 R136, c[0x0][0x248] ;  /* 0x00009200ff888b82 */ /* 0x000e620000000a00 */
[----:B------:R-:W-:Y:S01]  /*95e0*/  @!P0 IMAD.WIDE.U32 R2, R134, 0x30, R204 ;  /* 0x0000003086028825 */ /* 0x000fe200078e00cc */
[----:B------:R-:W-:Y:S03]  /*95f0*/  @!P0 SHF.R.S32.HI R134, RZ, 0x1f, R0 ;  /* 0x0000001fff868819 */ /* 0x000fe60000011400 */
[----:B------:R-:W-:Y:S01]  /*9600*/  @!P0 IMAD.IADD R3, R135, 0x1, R3 ;  /* 0x0000000187038824 */ /* 0x000fe200078e0203 */
[C---:B----4-:R-:W-:Y:S02]  /*9610*/  @!P0 LEA R206, P2, R2.reuse, R206, 0x1 ;  /* 0x000000ce02ce8211 */ /* 0x050fe400078408ff */
[----:B------:R-:W2:Y:S02]  /*9620*/  @!P0 LDC.64 R204, c[0x0][0x218] ;  /* 0x00008600ffcc8b82 */ /* 0x000ea40000000a00 */
[----:B------:R-:W-:Y:S01]  /*9630*/  @!P0 LEA.HI.X R207, R2, R207, R3, 0x1, P2 ;  /* 0x000000cf02cf8211 */ /* 0x000fe200010f0c03 */
[-C--:B-1----:R-:W-:Y:S02]  /*9640*/  @!P0 IMAD R134, R134, R136.reuse, RZ ;  /* 0x0000008886868224 */ /* 0x082fe400078e02ff */
[C---:B------:R-:W-:Y:S04]  /*9650*/  @!P0 IMAD.WIDE.U32 R2, R0.reuse, R136, RZ ;  /* 0x0000008800028225 */ /* 0x040fe800078e00ff */
[----:B------:R-:W-:Y:S01]  /*9660*/  @!P0 IMAD R0, R0, R137, R134 ;  /* 0x0000008900008224 */ /* 0x000fe200078e0286 */
[C---:B------:R-:W-:Y:S03]  /*9670*/  @!P0 LEA R134, P2, R2.reuse, R232, 0x7 ;  /* 0x000000e802868211 */ /* 0x040fe600078438ff */
[----:B------:R-:W-:Y:S05]  /*9680*/  @!P0 IMAD.IADD R0, R3, 0x1, R0 ;  /* 0x0000000103008824 */ /* 0x000fea00078e0200 */
[----:B------:R-:W-:Y:S01]  /*9690*/  @!P0 LEA.HI.X R135, R2, R231, R0, 0x7, P2 ;  /* 0x000000e702878211 */ /* 0x000fe200010f3c00 */
[----:B------:R-:W-:Y:S02]  /*96a0*/  @!P0 IMAD R0, R137, 0x50, RZ ;  /* 0x0000005089008824 */ /* 0x000fe400078e02ff */
[----:B------:R-:W-:Y:S03]  /*96b0*/  @!P0 IMAD.WIDE.U32 R2, R136, 0x50, R134 ;  /* 0x0000005088028825 */ /* 0x000fe600078e0086 */
[----:B------:R-:W1:Y:S02]  /*96c0*/  @!P0 LDC.64 R134, c[0x0][0x248] ;  /* 0x00009200ff868b82 */ /* 0x000e640000000a00 */
[----:B------:R-:W-:Y:S02]  /*96d0*/  @!P0 IADD3 R0, R0, R3, RZ ;  /* 0x0000000300008210 */ /* 0x000fe40007ffe0ff */
[C---:B-----5:R-:W-:Y:S04]  /*96e0*/  @!P0 LEA R208, P2, R2.reuse, R208, 0x1 ;  /* 0x000000d002d08211 */ /* 0x060fe800078408ff */
[----:B------:R-:W-:Y:S01]  /*96f0*/  @!P0 LEA.HI.X R209, R2, R209, R0, 0x1, P2 ;  /* 0x000000d102d18211 */ /* 0x000fe200010f0c00 */
[----:B------:R-:W-:Y:S04]  /*9700*/  IMAD.U32 R2, RZ, RZ, UR19 ;  /* 0x00000013ff027e24 */ /* 0x000fe8000f8e00ff */
[----:B------:R-:W-:Y:S05]  /*9710*/  @!P0 VIADD R2, R2, 0xffffffff ;  /* 0xffffffff02028836 */ /* 0x000fea0000000000 */
[----:B------:R-:W-:Y:S05]  /*9720*/  @!P0 SHF.R.S32.HI R0, RZ, 0x1f, R2 ;  /* 0x0000001fff008819 */ /* 0x000fea0000011402 */
[-C--:B-1----:R-:W-:Y:S04]  /*9730*/  @!P0 IMAD R0, R0, R134.reuse, RZ ;  /* 0x0000008600008224 */ /* 0x082fe800078e02ff */
[C---:B------:R-:W-:Y:S02]  /*9740*/  @!P0 IMAD R0, R2.reuse, R135, R0 ;  /* 0x0000008702008224 */ /* 0x040fe400078e0200 */
[----:B------:R-:W-:Y:S04]  /*9750*/  @!P0 IMAD.WIDE.U32 R2, R2, R134, RZ ;  /* 0x0000008602028225 */ /* 0x000fe800078e00ff */
[----:B------:R-:W-:Y:S01]  /*9760*/  @!P0 IMAD.IADD R0, R3, 0x1, R0 ;  /* 0x0000000103008824 */ /* 0x000fe200078e0200 */
[C---:B------:R-:W-:Y:S01]  /*9770*/  @!P0 LEA R136, P2, R2.reuse, R232, 0x7 ;  /* 0x000000e802888211 */ /* 0x040fe200078438ff */
[----:B------:R-:W-:Y:S03]  /*9780*/  @!P0 IMAD R135, R135, 0x60, RZ ;  /* 0x0000006087878824 */ /* 0x000fe600078e02ff */
[----:B------:R-:W-:Y:S03]  /*9790*/  @!P0 LEA.HI.X R137, R2, R231, R0, 0x7, P2 ;  /* 0x000000e702898211 */ /* 0x000fe600010f3c00 */
[----:B------:R-:W-:Y:S05]  /*97a0*/  @!P0 IMAD.WIDE.U32 R2, R134, 0x60, R136 ;  /* 0x0000006086028825 */ /* 0x000fea00078e0088 */
[----:B------:R-:W-:Y:S02]  /*97b0*/  @!P0 IADD3 R135, R135, R3, RZ ;  /* 0x0000000387878210 */ /* 0x000fe40007ffe0ff */
[C---:B--2---:R-:W-:Y:S04]  /*97c0*/  @!P0 LEA R204, P2, R2.reuse, R204, 0x1 ;  /* 0x000000cc02cc8211 */ /* 0x044fe800078408ff */
[----:B------:R-:W-:Y:S01]  /*97d0*/  @!P0 LEA.HI.X R205, R2, R205, R135, 0x1, P2 ;  /* 0x000000cd02cd8211 */ /* 0x000fe200010f0c87 */
[----:B------:R-:W-:Y:S01]  /*97e0*/  IMAD.U32 R2, RZ, RZ, UR19 ;  /* 0x00000013ff027e24 */ /* 0x000fe2000f8e00ff */
[----:B------:R-:W1:Y:S03]  /*97f0*/  @!P0 LDC.64 R134, c[0x0][0x248] ;  /* 0x00009200ff868b82 */ /* 0x000e660000000a00 */
[----:B------:R-:W-:Y:S05]  /*9800*/  @!P0 VIADD R2, R2, 0xffffffff ;  /* 0xffffffff02028836 */ /* 0x000fea0000000000 */
[----:B------:R-:W-:Y:S05]  /*9810*/  @!P0 SHF.R.S32.HI R0, RZ, 0x1f, R2 ;  /* 0x0000001fff008819 */ /* 0x000fea0000011402 */
[-C--:B-1----:R-:W-:Y:S04]  /*9820*/  @!P0 IMAD R0, R0, R134.reuse, RZ ;  /* 0x0000008600008224 */ /* 0x082fe800078e02ff */
[C---:B------:R-:W-:Y:S02]  /*9830*/  @!P0 IMAD R135, R2.reuse, R135, R0 ;  /* 0x0000008702878224 */ /* 0x040fe400078e0200 */
[----:B------:R-:W-:Y:S05]  /*9840*/  @!P0 IMAD.WIDE.U32 R2, R2, R134, RZ ;  /* 0x0000008602028225 */ /* 0x000fea00078e00ff */
[----:B------:R-:W-:Y:S02]  /*9850*/  @!P0 IADD3 R3, R3, R135, RZ ;  /* 0x0000008703038210 */ /* 0x000fe40007ffe0ff */
[----:B------:R-:W1:Y:S01]  /*9860*/  @!P0 LDC.64 R134, c[0x0][0x248] ;  /* 0x00009200ff868b82 */ /* 0x000e620000000a00 */
[C---:B------:R-:W-:Y:S04]  /*9870*/  @!P0 LEA R0, P2, R2.reuse, R232, 0x7 ;  /* 0x000000e802008211 */ /* 0x040fe800078438ff */
[----:B------:R-:W-:Y:S01]  /*9880*/  @!P0 LEA.HI.X R137, R2, R231, R3, 0x7, P2 ;  /* 0x000000e702898211 */ /* 0x000fe200010f3c03 */
[----:B------:R-:W-:Y:S04]  /*9890*/  IMAD.U32 R2, RZ, RZ, UR19 ;  /* 0x00000013ff027e24 */ /* 0x000fe8000f8e00ff */
[----:B------:R-:W-:Y:S05]  /*98a0*/  @!P0 VIADD R2, R2, 0xffffffff ;  /* 0xffffffff02028836 */ /* 0x000fea0000000000 */
[----:B------:R-:W-:Y:S05]  /*98b0*/  @!P0 SHF.R.S32.HI R3, RZ, 0x1f, R2 ;  /* 0x0000001fff038819 */ /* 0x000fea0000011402 */
[-C--:B-1----:R-:W-:Y:S04]  /*98c0*/  @!P0 IMAD R3, R3, R134.reuse, RZ ;  /* 0x0000008603038224 */ /* 0x082fe800078e02ff */
[C---:B------:R-:W-:Y:S02]  /*98d0*/  @!P0 IMAD R135, R2.reuse, R135, R3 ;  /* 0x0000008702878224 */ /* 0x040fe400078e0203 */
[----:B------:R-:W-:Y:S03]  /*98e0*/  @!P0 IMAD.WIDE.U32 R2, R2, R134, RZ ;  /* 0x0000008602028225 */ /* 0x000fe600078e00ff */
[C---:B------:R-:W-:Y:S02]  /*98f0*/  @!P0 LEA R136, P2, R2.reuse, R232, 0x7 ;  /* 0x000000e802888211 */ /* 0x040fe400078438ff */
[----:B------:R-:W-:Y:S04]  /*9900*/  @!P0 IADD3 R3, R3, R135, RZ ;  /* 0x0000008703038210 */ /* 0x000fe80007ffe0ff */
[----:B------:R-:W-:Y:S02]  /*9910*/  @!P0 LEA.HI.X R134, R2, R231, R3, 0x7, P2 ;  /* 0x000000e702868211 */ /* 0x000fe400010f3c03 */
[----:B------:R-:W1:Y:S02]  /*9920*/  @!P0 LDC.64 R2, c[0x0][0x218] ;  /* 0x00008600ff028b82 */ /* 0x000e640000000a00 */
[C---:B-1----:R-:W-:Y:S04]  /*9930*/  @!P0 LEA R2, P2, R0.reuse, R2, 0x1 ;  /* 0x0000000200028211 */ /* 0x042fe800078408ff */
[----:B------:R-:W-:Y:S02]  /*9940*/  @!P0 LEA.HI.X R3, R0, R3, R137, 0x1, P2 ;  /* 0x0000000300038211 */ /* 0x000fe400010f0c89 */
[----:B------:R-:W-:Y:S03]  /*9950*/  @!P0 IADD3 R0, P3, R136, UR13, RZ ;  /* 0x0000000d88008c10 */ /* 0x000fe6000ff7e0ff */
[----:B------:R-:W-:Y:S01]  /*9960*/  @!PT LDS RZ, [RZ] ;  /* 0x00000000fffff984 */ /* 0x000fe20000000800 */
[----:B------:R-:W-:Y:S01]  /*9970*/  @!PT LDS RZ, [RZ] ;  /* 0x00000000fffff984 */ /* 0x000fe20000000800 */
[----:B------:R-:W-:Y:S01]  /*9980*/  @!PT LDS RZ, [RZ] ;  /* 0x00000000fffff984 */ /* 0x000fe20000000800 */
[----:B------:R1:W-:Y:S01]  /*9990*/  @!P0 LDGSTS.E.BYPASS.LTC128B.128 [R228+0x4000], desc[UR22][R2.64] ;  /* 0x0400000002e48fae */ /* 0x0003e2000b901d56 */
[----:B------:R-:W-:Y:S05]  /*99a0*/  @!P0 IADD3.X R134, R134, UR12, RZ, P3, !PT ;  /* 0x0000000c86868c10 */ /* 0x000fea0009ffe4ff */
[----:B------:R2:W-:Y:S01]  /*99b0*/  @P0 STS.128 [R228+0x4800], RZ ;  /* 0x004800ffe4000388 */ /* 0x0005e20000000c00 */
[----:B-1----:R-:W1:Y:S02]  /*99c0*/  @!P0 LDC.64 R2, c[0x0][0x218] ;  /* 0x00008600ff028b82 */ /* 0x002e640000000a00 */
[C---:B-1----:R-:W-:Y:S04]  /*99d0*/  @!P0 LEA R2, P2, R0.reuse, R2, 0x1 ;  /* 0x0000000200028211 */ /* 0x042fe800078408ff */
[----:B------:R-:W-:Y:S02]  /*99e0*/  @!P0 LEA.HI.X R3, R0, R3, R134, 0x1, P2 ;  /* 0x0000000300038211 */ /* 0x000fe400010f0c86 */
[----:B------:R-:W1:Y:S03]  /*99f0*/  @!P0 LDC.64 R134, c[0x0][0x248] ;  /* 0x00009200ff868b82 */ /* 0x000e660000000a00 */
[----:B------:R-:W-:Y:S01]  /*9a00*/  @!PT LDS RZ, [RZ] ;  /* 0x00000000fffff984 */ /* 0x000fe20000000800 */
[----:B------:R-:W-:Y:S01]  /*9a10*/  @!PT LDS RZ, [RZ] ;  /* 0x00000000fffff984 */ /* 0x000fe20000000800 */
[----:B------:R-:W-:Y:S01]  /*9a20*/  @!PT LDS RZ, [RZ] ;  /* 0x00000000fffff984 */ /* 0x000fe20000000800 */
[----:B------:R3:W-:Y:S06]  /*9a30*/  @!P0 LDGSTS.E.BYPASS.LTC128B.128 [R228+0x4800], desc[UR22][R2.64] ;  /* 0x0480000002e48fae */ /* 0x0007ec000b901d56 */
[----:B------:R2:W-:Y:S01]  /*9a40*/  @P0 STS.128 [R228+0x5000], RZ ;  /* 0x005000ffe4000388 */ /* 0x0005e20000000c00 */
[----:B---3--:R-:W-:Y:S04]  /*9a50*/  IMAD.U32 R2, RZ, RZ, UR19 ;  /* 0x00000013ff027e24 */ /* 0x008fe8000f8e00ff */
[----:B------:R-:W-:Y:S05]  /*9a60*/  @!P0 VIADD R2, R2, 0xffffffff ;  /* 0xffffffff02028836 */ /* 0x000fea0000000000 */
[----:B------:R-:W-:Y:S05]  /*9a70*/  @!P0 SHF.R.S32.HI R0, RZ, 0x1f, R2 ;  /* 0x0000001fff008819 */ /* 0x000fea0000011402 */
[-C--:B-1----:R-:W-:Y:S04]  /*9a80*/  @!P0 IMAD R0, R0, R134.reuse, RZ ;  /* 0x0000008600008224 */ /* 0x082fe800078e02ff */
[C---:B------:R-:W-:Y:S02]  /*9a90*/  @!P0 IMAD R0, R2.reuse, R135, R0 ;  /* 0x0000008702008224 */ /* 0x040fe400078e0200 */
[----:B------:R-:W-:Y:S05]  /*9aa0*/  @!P0 IMAD.WIDE.U32 R2, R2, R134, RZ ;  /* 0x0000008602028225 */ /* 0x000fea00078e00ff */
[----:B------:R-:W-:Y:S02]  /*9ab0*/  @!P0 IADD3 R0, R3, R0, RZ ;  /* 0x0000000003008210 */ /* 0x000fe40007ffe0ff */
[C---:B------:R-:W-:Y:S04]  /*9ac0*/  @!P0 LEA R136, P2, R2.reuse, R232, 0x7 ;  /* 0x000000e802888211 */ /* 0x040fe800078438ff */
[----:B------:R-:W-:Y:S02]  /*9ad0*/  @!P0 LEA.HI.X R2, R2, R231, R0, 0x7, P2 ;  /* 0x000000e702028211 */ /* 0x000fe400010f3c00 */
[C---:B------:R-:W-:Y:S04]  /*9ae0*/  @!P0 LEA R0, P2, R134.reuse, R136, 0x5 ;  /* 0x0000008886008211 */ /* 0x040fe800078428ff */
[----:B------:R-:W-:Y:S02]  /*9af0*/  @!P0 LEA.HI.X R134, R134, R2, R135, 0x5, P2 ;  /* 0x0000000286868211 */ /* 0x000fe400010f2c87 */
[----:B------:R-:W1:Y:S02]  /*9b00*/  @!P0 LDC.64 R2, c[0x0][0x218] ;  /* 0x00008600ff028b82 */ /* 0x000e640000000a00 */
[C---:B-1----:R-:W-:Y:S04]  /*9b10*/  @!P0 LEA R2, P2, R0.reuse, R2, 0x1 ;  /* 0x0000000200028211 */ /* 0x042fe800078408ff */
[----:B------:R-:W-:Y:S02]  /*9b20*/  @!P0 LEA.HI.X R3, R0, R3, R134, 0x1, P2 ;  /* 0x0000000300038211 */ /* 0x000fe400010f0c86 */
[----:B------:R-:W1:Y:S03]  /*9b30*/  @!P0 LDC.64 R134, c[0x0][0x248] ;  /* 0x00009200ff868b82 */ /* 0x000e660000000a00 */
[----:B------:R-:W-:Y:S01]  /*9b40*/  @!PT LDS RZ, [RZ] ;  /* 0x00000000fffff984 */ /* 0x000fe20000000800 */
[----:B------:R-:W-:Y:S01]  /*9b50*/  @!PT LDS RZ, [RZ] ;  /* 0x00000000fffff984 */ /* 0x000fe20000000800 */
[----:B------:R-:W-:Y:S01]  /*9b60*/  @!PT LDS RZ, [RZ] ;  /* 0x00000000fffff984 */ /* 0x000fe20000000800 */
[----:B------:R3:W-:Y:S06]  /*9b70*/  @!P0 LDGSTS.E.BYPASS.LTC128B.128 [R228+0x5000], desc[UR22][R2.64] ;  /* 0x0500000002e48fae */ /* 0x0007ec000b901d56 */
[----:B------:R2:W-:Y:S06]  /*9b80*/  @P0 STS.128 [R228+0x5800], RZ ;  /* 0x005800ffe4000388 */ /* 0x0005ec0000000c00 */
[----:B------:R-:W-:Y:S01]  /*9b90*/  @!PT LDS RZ, [RZ] ;  /* 0x00000000fffff984 */ /* 0x000fe20000000800 */
[----:B------:R-:W-:Y:S01]  /*9ba0*/  @!PT LDS RZ, [RZ] ;  /* 0x00000000fffff984 */ /* 0x000fe20000000800 */
[----:B------:R-:W-:Y:S01]  /*9bb0*/  @!PT LDS RZ, [RZ] ;  /* 0x00000000fffff984 */ /* 0x000fe20000000800 */
[----:B------:R4:W-:Y:S06]  /*9bc0*/  @!P0 LDGSTS.E.BYPASS.LTC128B.128 [R228+0x5800], desc[UR22][R206.64] ;  /* 0x05800000cee48fae */ /* 0x0009ec000b901d56 */
[----:B------:R2:W-:Y:S01]  /*9bd0*/  @P0 STS.128 [R228+0x6000], RZ ;  /* 0x006000ffe4000388 */ /* 0x0005e20000000c00 */
[----:B---3--:R-:W-:Y:S04]  /*9be0*/  IMAD.U32 R2, RZ, RZ, UR19 ;  /* 0x00000013ff027e24 */ /* 0x008fe8000f8e00ff */
[----:B------:R-:W-:Y:S01]  /*9bf0*/  @!P0 VIADD R2, R2, 0xffffffff ;  /* 0xffffffff02028836 */ /* 0x000fe20000000000 */
[----:B----4-:R-:W3:Y:S04]  /*9c00*/  @!P0 LDC.64 R206, c[0x0][0x218] ;  /* 0x00008600ffce8b82 */ /* 0x010ee80000000a00 */
[----:B------:R-:W-:Y:S05]  /*9c10*/  @!P0 SHF.R.S32.HI R0, RZ, 0x1f, R2 ;  /* 0x0000001fff008819 */ /* 0x000fea0000011402 */
[-C--:B-1----:R-:W-:Y:S04]  /*9c20*/  @!P0 IMAD R0, R0, R134.reuse, RZ ;  /* 0x0000008600008224 */ /* 0x082fe800078e02ff */
[C---:B------:R-:W-:Y:S02]  /*9c30*/  @!P0 IMAD R0, R2.reuse, R135, R0 ;  /* 0x0000008702008224 */ /* 0x040fe400078e0200 */
[----:B------:R-:W-:Y:S03]  /*9c40*/  @!P0 IMAD.WIDE.U32 R2, R2, R134, RZ ;  /* 0x0000008602028225 */ /* 0x000fe600078e00ff */
[C---:B------:R-:W-:Y:S02]  /*9c50*/  @!P0 LEA R136, P2, R2.reuse, R232, 0x7 ;  /* 0x000000e802888211 */ /* 0x040fe400078438ff */
[----:B------:R-:W-:Y:S04]  /*9c60*/  @!P0 IADD3 R0, R3, R0, RZ ;  /* 0x0000000003008210 */ /* 0x000fe80007ffe0ff */
[----:B------:R-:W-:Y:S02]  /*9c70*/  @!P0 LEA.HI.X R2, R2, R231, R0, 0x7, P2 ;  /* 0x000000e702028211 */ /* 0x000fe400010f3c00 */
[C---:B------:R-:W-:Y:S02]  /*9c80*/  @!P0 LEA R0, P2, R134.reuse, R136, 0x6 ;  /* 0x0000008886008211 */ /* 0x040fe400078430ff */
[----:B------:R-:W1:Y:S02]  /*9c90*/  @!P0 LDC.64 R136, c[0x0][0x218] ;  /* 0x00008600ff888b82 */ /* 0x000e640000000a00 */
[----:B------:R-:W-:Y:S06]  /*9ca0*/  @!P0 LEA.HI.X R2, R134, R2, R135, 0x6, P2 ;  /* 0x0000000286028211 */ /* 0x000fec00010f3487 */
[----:B------:R-:W4:Y:S01]  /*9cb0*/  @!P0 LDC.64 R134, c[0x0][0x248] ;  /* 0x00009200ff868b82 */ /* 0x000f220000000a00 */
[C---:B-1----:R-:W-:Y:S04]  /*9cc0*/  @!P0 LEA R136, P2, R0.reuse, R136, 0x1 ;  /* 0x0000008800888211 */ /* 0x042fe800078408ff */
[----:B------:R-:W-:Y:S01]  /*9cd0*/  @!P0 LEA.HI.X R137, R0, R137, R2, 0x1, P2 ;  /* 0x0000008900898211 */ /* 0x000fe200010f0c02 */
[----:B------:R-:W-:Y:S04]  /*9ce0*/  IMAD.U32 R2, RZ, RZ, UR19 ;  /* 0x00000013ff027e24 */ /* 0x000fe8000f8e00ff */
[----:B------:R-:W-:Y:S01]  /*9cf0*/  @!PT LDS RZ, [RZ] ;  /* 0x00000000fffff984 */ /* 0x000fe20000000800 */
[----:B------:R-:W-:Y:S01]  /*9d00*/  @!PT LDS RZ, [RZ] ;  /* 0x00000000fffff984 */ /* 0x000fe20000000800 */
[----:B------:R-:W-:Y:S01]  /*9d10*/  @!PT LDS RZ, [RZ] ;  /* 0x00000000fffff984 */ /* 0x000fe20000000800 */
[----:B------:R1:W-:Y:S01]  /*9d20*/  @!P0 LDGSTS.E.BYPASS.LTC128B.128 [R228+0x6000], desc[UR22][R136.64] ;  /* 0x0600000088e48fae */ /* 0x0003e2000b901d56 */
[----:B------:R-:W-:Y:S05]  /*9d30*/  @!P0 VIADD R2, R2, 0xffffffff ;  /* 0xffffffff02028836 */ /* 0x000fea0000000000 */
[----:B------:R2:W-:Y:S01]  /*9d40*/  @P0 STS.128 [R228+0x6800], RZ ;  /* 0x006800ffe4000388 */ /* 0x0005e20000000c00 */
[----:B------:R-:W-:Y:S05]  /*9d50*/  @!P0 SHF.R.S32.HI R0, RZ, 0x1f, R2 ;  /* 0x0000001fff008819 */ /* 0x000fea0000011402 */
[----:B------:R-:W-:Y:S01]  /*9d60*/  @!PT LDS RZ, [RZ] ;  /* 0x00000000fffff984 */ /* 0x000fe20000000800 */
[----:B------:R-:W-:Y:S01]  /*9d70*/  @!PT LDS RZ, [RZ] ;  /* 0x00000000fffff984 */ /* 0x000fe20000000800 */
[----:B------:R-:W-:Y:S01]  /*9d80*/  @!PT LDS RZ, [RZ] ;  /* 0x00000000fffff984 */ /* 0x000fe20000000800 */
[----:B------:R2:W-:Y:S01]  /*9d90*/  @!P0 LDGSTS.E.BYPASS.LTC128B.128 [R228+0x6800], desc[UR22][R208.64] ;  /* 0x06800000d0e48fae */ /* 0x0005e2000b901d56 */
[-C--:B----4-:R-:W-:Y:S05]  /*9da0*/  @!P0 IMAD R0, R0, R134.reuse, RZ ;  /* 0x0000008600008224 */ /* 0x090fea00078e02ff */
[----:B------:R2:W-:Y:S01]  /*9db0*/  @P0 STS.128 [R228+0x7000], RZ ;  /* 0x007000ffe4000388 */ /* 0x0005e20000000c00 */
[C---:B------:R-:W-:Y:S05]  /*9dc0*/  @!P0 IMAD R0, R2.reuse, R135, R0 ;  /* 0x0000008702008224 */ /* 0x040fea00078e0200 */
[----:B------:R-:W-:Y:S01]  /*9dd0*/  @!PT LDS RZ, [RZ] ;  /* 0x00000000fffff984 */ /* 0x000fe20000000800 */
[----:B------:R-:W-:Y:S01]  /*9de0*/  @!PT LDS RZ, [RZ] ;  /* 0x00000000fffff984 */ /* 0x000fe20000000800 */
[----:B------:R-:W-:Y:S01]  /*9df0*/  @!PT LDS RZ, [RZ] ;  /* 0x00000000fffff984 */ /* 0x000fe20000000800 */
[----:B------:R2:W-:Y:S01]  /*9e00*/  @!P0 LDGSTS.E.BYPASS.LTC128B.128 [R228+0x7000], desc[UR22][R204.64] ;  /* 0x07000000cce48fae */ /* 0x0005e2000b901d56 */
[----:B------:R-:W-:Y:S05]  /*9e10*/  @!P0 IMAD.WIDE.U32 R2, R2, R134, RZ ;  /* 0x0000008602028225 */ /* 0x000fea00078e00ff */
[----:B------:R2:W-:Y:S01]  /*9e20*/  @P0 STS.128 [R228+0x7800], RZ ;  /* 0x007800ffe4000388 */ /* 0x0005e20000000c00 */
[----:B------:R-:W-:Y:S02]  /*9e30*/  @!P0 IADD3 R0, R3, R0, RZ ;  /* 0x0000000003008210 */ /* 0x000fe40007ffe0ff */
[C---:B-1----:R-:W-:Y:S04]  /*9e40*/  @!P0 LEA R136, P2, R2.reuse, R232, 0x7 ;  /* 0x000000e802888211 */ /* 0x042fe800078438ff */
[----:B------:R-:W-:Y:S01]  /*9e50*/  @!P0 LEA.HI.X R137, R2, R231, R0, 0x7, P2 ;  /* 0x000000e702898211 */ /* 0x000fe200010f3c00 */
[----:B------:R-:W-:Y:S02]  /*9e60*/  @!P0 IMAD R0, R135, 0x70, RZ ;  /* 0x0000007087008824 */ /* 0x000fe400078e02ff */
[----:B------:R-:W-:Y:S04]  /*9e70*/  @!P0 IMAD.WIDE.U32 R2, R134, 0x70, R136 ;  /* 0x0000007086028825 */ /* 0x000fe800078e0088 */
[----:B------:R-:W-:Y:S01]  /*9e80*/  @!P0 IMAD.IADD R0, R0, 0x1, R3 ;  /* 0x0000000100008824 */ /* 0x000fe200078e0203 */
[C---:B---3--:R-:W-:Y:S04]  /*9e90*/  @!P0 LEA R134, P2, R2.reuse, R206, 0x1 ;  /* 0x000000ce02868211 */ /* 0x048fe800078408ff */
[----:B------:R-:W-:Y:S05]  /*9ea0*/  @!P0 LEA.HI.X R135, R2, R207, R0, 0x1, P2 ;  /* 0x000000cf02878211 */ /* 0x000fea00010f0c00 */
[----:B------:R-:W-:Y:S01]  /*9eb0*/  @!PT LDS RZ, [RZ] ;  /* 0x00000000fffff984 */ /* 0x000fe20000000800 */
[----:B------:R-:W-:Y:S01]  /*9ec0*/  @!PT LDS RZ, [RZ] ;  /* 0x00000000fffff984 */ /* 0x000fe20000000800 */
[----:B------:R-:W-:Y:S01]  /*9ed0*/  @!PT LDS RZ, [RZ] ;  /* 0x00000000fffff984 */ /* 0x000fe20000000800 */
[----:B------:R2:W-:Y:S06]  /*9ee0*/  @!P0 LDGSTS.E.BYPASS.LTC128B.128 [R228+0x7800], desc[UR22][R134.64] ;  /* 0x0780000086e48fae */ /* 0x0005ec000b901d56 */
[----:B------:R-:W0:Y:S01]  /*9ef0*/  LDGDEPBAR ;  /* 0x00000000000079af */ /* 0x000e220000000000 */
[----:B------:R-:W-:Y:S05]  /*9f00*/  BRA `(.L_x_192) ;  /* 0x0000001000847947 */ /* 0x000fea0003800000 */
.L_x_191:
[----:B------:R-:W2:Y:S01]  /*9f10*/  LDL R30, [R1] ;  /* 0x00000000011e7983 */ /* 0x000ea20000100800 */
[----:B------:R-:W-:Y:S01]  /*9f20*/  USHF.R.S32.HI UR6, URZ, 0x1f, UR19 ;  /* 0x0000001f3f067899 */ /* 0x000fe20008011413 */
[----:B------:R-:W-:Y:S04]  /*9f30*/  DEPBAR.LE SB0, 0x0 ;  /* 0x000080000000791a */ /* 0x000fe80000000000 */
[----:B---3--:R-:W3:Y:S04]  /*9f40*/  LDL R9, [R1+0x4] ;  /* 0x0000040001097983 */ /* 0x008ee80000100800 */
[----:B-1----:R-:W4:Y:S04]  /*9f50*/  LDL.64 R2, [R1+0x80] ;  /* 0x0000800001027983 */ /* 0x002f280000100a00 */
[----:B-----5:R-:W5:Y:S04]  /*9f60*/  LDL R10, [R1+0x38] ;  /* 0x00003800010a7983 */ /* 0x020f680000100800 */
[----:B------:R-:W5:Y:S04]  /*9f70*/  LDL R8, [R1+0x68] ;  /* 0x0000680001087983 */ /* 0x000f680000100800 */
        /* <DEDUP_REMOVED lines=17> */
[----:B------:R-:W5:Y:S01]  /*a090*/  LDL R24, [R1+0x44] ;  /* 0x0000440001187983 */ /* 0x000f620000100800 */
[----:B------:R-:W-:Y:S06]  /*a0a0*/  BAR.SYNC.DEFER_BLOCKING 0x0 ;  /* 0x0000000000007b1d */ /* 0x000fec0000010000 */
[----:B------:R-:W-:Y:S01]  /*a0b0*/  @P0 STS.128 [R228+0x8000], RZ ;  /* 0x008000ffe4000388 */ /* 0x000fe20000000c00 */
[C---:B--2---:R-:W-:Y:S02]  /*a0c0*/  IMAD R0, R30.reuse, UR6, RZ ;  /* 0x000000061e007c24 */ /* 0x044fe4000f8e02ff */
[----:B------:R-:W-:Y:S04]  /*a0d0*/  IMAD.WIDE.U32 R4, R30, UR19, RZ ;  /* 0x000000131e047c25 */ /* 0x000fe8000f8e00ff */
[----:B---3--:R-:W-:Y:S04]  /*a0e0*/  IMAD R0, R9, UR19, R0 ;  /* 0x0000001309007c24 */ /* 0x008fe8000f8e0200 */
[----:B----4-:R-:W-:Y:S01]  /*a0f0*/  IMAD.IADD R3, R5, 0x1, R0 ;  /* 0x0000000105037824 */ /* 0x010fe200078e0200 */
[C---:B------:R-:W-:Y:S04]  /*a100*/  LEA R2, P1, R4.reuse, R2, 0x7 ;  /* 0x0000000204027211 */ /* 0x040fe800078238ff */
[----:B-----5:R-:W-:Y:S02]  /*a110*/  LEA.HI.X R3, R4, R10, R3, 0x7, P1 ;  /* 0x0000000a04037211 */ /* 0x020fe400008f3c03 */
[----:B------:R-:W2:Y:S01]  /*a120*/  LDL R10, [R1+0x48] ;  /* 0x00004800010a7983 */ /* 0x000ea20000100800 */
[CC--:B------:R-:W-:Y:S02]  /*a130*/  @!P0 LEA R5, P4, R30.reuse, R2.reuse, 0x5 ;  /* 0x000000021e058211 */ /* 0x0c0fe400078828ff */
[C---:B------:R-:W-:Y:S02]  /*a140*/  @!P0 LEA R6, P2, R30.reuse, R2, 0x6 ;  /* 0x000000021e068211 */ /* 0x040fe400078430ff */
[C---:B------:R-:W-:Y:S02]  /*a150*/  @!P0 LEA R20, P3, R5.reuse, R8, 0x1 ;  /* 0x0000000805148211 */ /* 0x040fe400078608ff */
[CCC-:B------:R-:W-:Y:S02]  /*a160*/  @!P0 LEA.HI.X R8, R30.reuse, R3.reuse, R9.reuse, 0x5, P4 ;  /* 0x000000031e088211 */ /* 0x1c0fe400020f2c09 */
[----:B------:R-:W-:Y:S02]  /*a170*/  @!P0 LEA.HI.X R9, R30, R3, R9, 0x6, P2 ;  /* 0x000000031e098211 */ /* 0x000fe400010f3409 */
[C---:B------:R-:W-:Y:S02]  /*a180*/  @!P0 LEA R4, P2, R2.reuse, R33, 0x1 ;  /* 0x0000002102048211 */ /* 0x040fe400078408ff */
[----:B------:R-:W-:Y:S01]  /*a190*/  @!P0 LEA.HI.X R21, R5, R31, R8, 0x1, P3 ;  /* 0x0000001f05158211 */ /* 0x000fe200018f0c08 */
[--C-:B------:R-:W-:Y:S01]  /*a1a0*/  @!P0 IMAD.MOV.U32 R8, RZ, RZ, R2.reuse ;  /* 0x000000ffff088224 */ /* 0x100fe200078e0002 */
[C---:B------:R-:W-:Y:S01]  /*a1b0*/  @!P0 LEA.HI.X R5, R2.reuse, R12, R3, 0x1, P2 ;  /* 0x0000000c02058211 */ /* 0x040fe200010f0c03 */
[--C-:B------:R-:W-:Y:S01]  /*a1c0*/  @!P0 IMAD.MOV.U32 R12, RZ, RZ, R2.reuse ;  /* 0x000000ffff0c8224 */ /* 0x100fe200078e0002 */
[----:B------:R-:W-:Y:S03]  /*a1d0*/  @!P0 IADD3 R0, P6, R2, UR8, RZ ;  /* 0x0000000802008c10 */ /* 0x000fe6000ffde0ff */
[----:B------:R-:W-:Y:S01]  /*a1e0*/  @!PT LDS RZ, [RZ] ;  /* 0x00000000fffff984 */ /* 0x000fe20000000800 */
[----:B------:R-:W-:Y:S01]  /*a1f0*/  @!PT LDS RZ, [RZ] ;  /* 0x00000000fffff984 */ /* 0x000fe20000000800 */
[----:B------:R-:W-:Y:S01]  /*a200*/  @!PT LDS RZ, [RZ] ;  /* 0x00000000fffff984 */ /* 0x000fe20000000800 */
[----:B------:R1:W-:Y:S01]  /*a210*/  @!P0 LDGSTS.E.BYPASS.LTC128B.128 [R228+0x8000], desc[UR22][R4.64] ;  /* 0x0800000004e48fae */ /* 0x0003e2000b901d56 */
[----:B------:R-:W-:Y:S02]  /*a220*/  @!P0 LEA R22, P5, R0, R18, 0x1 ;  /* 0x0000001200168211 */ /* 0x000fe400078a08ff */
[----:B------:R-:W-:Y:S01]  /*a230*/  @!P0 LEA R18, P1, R6, R7, 0x1 ;  /* 0x0000000706128211 */ /* 0x000fe200078208ff */
[----:B------:R-:W-:Y:S01]  /*a240*/  @P0 STS.128 [R228+0x8800], RZ ;  /* 0x008800ffe4000388 */ /* 0x000fe20000000c00 */
[----:B------:R-:W-:Y:S04]  /*a250*/  @!P0 IADD3.X R7, R3, UR9, RZ, P6, !PT ;  /* 0x0000000903078c10 */ /* 0x000fe8000b7fe4ff */
[----:B------:R-:W-:Y:S05]  /*a260*/  @!P0 LEA.HI.X R23, R0, R32, R7, 0x1, P5 ;  /* 0x0000002000178211 */ /* 0x000fea00028f0c07 */
[----:B------:R-:W-:Y:S01]  /*a270*/  @!PT LDS RZ, [RZ] ;  /* 0x00000000fffff984 */ /* 0x000fe20000000800 */
[----:B------:R-:W-:Y:S01]  /*a280*/  @!PT LDS RZ, [RZ] ;  /* 0x00000000fffff984 */ /* 0x000fe20000000800 */
[----:B------:R-:W-:Y:S01]  /*a290*/  @!PT LDS RZ, [RZ] ;  /* 0x00000000fffff984 */ /* 0x000fe20000000800 */
[----:B------:R-:W-:Y:S04]  /*a2a0*/  @!P0 LDGSTS.E.BYPASS.LTC128B.128 [R228+0x8800], desc[UR22][R22.64] ;  /* 0x0880000016e48fae */ /* 0x000fe8000b901d56 */
[----:B------:R-:W-:Y:S01]  /*a2b0*/  @P0 STS.128 [R228+0x9000], RZ ;  /* 0x009000ffe4000388 */ /* 0x000fe20000000c00 */
[----:B------:R-:W-:Y:S03]  /*a2c0*/  @!P0 LEA.HI.X R19, R6, R13, R9, 0x1, P1 ;  /* 0x0000000d06138211 */ /* 0x000fe600008f0c09 */
[----:B------:R-:W-:Y:S01]  /*a2d0*/  @!PT LDS RZ, [RZ] ;  /* 0x00000000fffff984 */ /* 0x000fe20000000800 */
[----:B------:R-:W-:Y:S01]  /*a2e0*/  @!PT LDS RZ, [RZ] ;  /* 0x00000000fffff984 */ /* 0x000fe20000000800 */
[----:B------:R-:W-:Y:S01]  /*a2f0*/  @!PT LDS RZ, [RZ] ;  /* 0x00000000fffff984 */ /* 0x000fe20000000800 */
[----:B------:R-:W-:Y:S01]  /*a300*/  @!P0 LDGSTS.E.BYPASS.LTC128B.128 [R228+0x9000], desc[UR22][R20.64] ;  /* 0x0900000014e48fae */ /* 0x000fe2000b901d56 */
[--C-:B------:R-:W-:Y:S02]  /*a310*/  @!P0 IMAD.MOV.U32 R13, RZ, RZ, R3.reuse ;  /* 0x000000ffff0d8224 */ /* 0x100fe400078e0003 */
[--C-:B------:R-:W-:Y:S01]  /*a320*/  @!P0 IMAD.MOV.U32 R9, RZ, RZ, R3.reuse ;  /* 0x000000ffff098224 */ /* 0x100fe200078e0003 */
[----:B------:R-:W-:Y:S01]  /*a330*/  @P0 STS.128 [R228+0x9800], RZ ;  /* 0x009800ffe4000388 */ /* 0x000fe20000000c00 */
[----:B-1----:R-:W-:Y:S04]  /*a340*/  @!P0 IMAD.WIDE.U32 R4, R30, 0x30, R2 ;  /* 0x000000301e048825 */ /* 0x002fe800078e0002 */
[----:B------:R-:W-:Y:S01]  /*a350*/  @!P0 IMAD.IADD R0, R17, 0x1, R5 ;  /* 0x0000000111008824 */ /* 0x000fe200078e0205 */
[----:B------:R-:W-:Y:S01]  /*a360*/  @!P0 LEA R16, P4, R4, R16, 0x1 ;  /* 0x0000001004108211 */ /* 0x000fe200078808ff */
[----:B------:R-:W-:Y:S03]  /*a370*/  @!P0 IMAD.WIDE.U32 R2, R30, 0x50, R2 ;  /* 0x000000501e028825 */ /* 0x000fe600078e0002 */
[----:B------:R-:W-:Y:S01]  /*a380*/  @!P0 LEA.HI.X R17, R4, R27, R0, 0x1, P4 ;  /* 0x0000001b04118211 */ /* 0x000fe200020f0c00 */
[----:B------:R-:W-:Y:S01]  /*a390*/  @!P0 IMAD.IADD R3, R15, 0x1, R3 ;  /* 0x000000010f038824 */ /* 0x000fe200078e0203 */
[----:B------:R-:W-:Y:S01]  /*a3a0*/  @!P0 LEA R14, P3, R2, R14, 0x1 ;  /* 0x0000000e020e8211 */ /* 0x000fe200078608ff */
[----:B------:R-:W-:Y:S02]  /*a3b0*/  @!P0 IMAD.WIDE.U32 R12, R30, 0x60, R12 ;  /* 0x000000601e0c8825 */ /* 0x000fe400078e000c */
[----:B------:R-:W-:Y:S01]  /*a3c0*/  @!PT LDS RZ, [RZ] ;  /* 0x00000000fffff984 */ /* 0x000fe20000000800 */
[----:B------:R-:W-:Y:S01]  /*a3d0*/  @!PT LDS RZ, [RZ] ;  /* 0x00000000fffff984 */ /* 0x000fe20000000800 */
[----:B------:R-:W-:Y:S01]  /*a3e0*/  @!PT LDS RZ, [RZ] ;  /* 0x00000000fffff984 */ /* 0x000fe20000000800 */
[----:B------:R-:W-:Y:S01]  /*a3f0*/  @!P0 LDGSTS.E.BYPASS.LTC128B.128 [R228+0x9800], desc[UR22][R16.64] ;  /* 0x0980000010e48fae */ /* 0x000fe2000b901d56 */
[----:B------:R-:W-:Y:S01]  /*a400*/  @!P0 LEA.HI.X R15, R2, R26, R3, 0x1, P3 ;  /* 0x0000001a020f8211 */ /* 0x000fe200018f0c03 */
[----:B------:R-:W-:Y:S02]  /*a410*/  @!P0 IMAD.IADD R5, R11, 0x1, R13 ;  /* 0x000000010b058824 */ /* 0x000fe400078e020d */
[----:B------:R-:W-:Y:S01]  /*a420*/  @P0 STS.128 [R228+0xa000], RZ ;  /* 0x00a000ffe4000388 */ /* 0x000fe20000000c00 */
[----:B------:R-:W-:Y:S03]  /*a430*/  @!P0 IMAD.WIDE.U32 R8, R30, 0x70, R8 ;  /* 0x000000701e088825 */ /* 0x000fe600078e0008 */
[----:B------:R-:W-:Y:S01]  /*a440*/  @!PT LDS RZ, [RZ] ;  /* 0x00000000fffff984 */ /* 0x000fe20000000800 */
[----:B------:R-:W-:Y:S01]  /*a450*/  @!PT LDS RZ, [RZ] ;  /* 0x00000000fffff984 */ /* 0x000fe20000000800 */
[----:B------:R-:W-:Y:S01]  /*a460*/  @!PT LDS RZ, [RZ] ;  /* 0x00000000fffff984 */ /* 0x000fe20000000800 */
[----:B------:R1:W-:Y:S01]  /*a470*/  @!P0 LDGSTS.E.BYPASS.LTC128B.128 [R228+0xa000], desc[UR22][R18.64] ;  /* 0x0a00000012e48fae */ /* 0x0003e2000b901d56 */
[----:B------:R-:W-:Y:S01]  /*a480*/  @!P0 IMAD.IADD R7, R29, 0x1, R9 ;  /* 0x000000011d078824 */ /* 0x000fe200078e0209 */
[C---:B------:R-:W-:Y:S02]  /*a490*/  @!P0 LEA R6, P1, R8.reuse, R28, 0x1 ;  /* 0x0000001c08068211 */ /* 0x040fe400078208ff */
[----:B------:R-:W-:Y:S02]  /*a4a0*/  @P0 STS.128 [R228+0xa800], RZ ;  /* 0x00a800ffe4000388 */ /* 0x000fe40000000c00 */
[----:B------:R-:W-:Y:S02]  /*a4b0*/  @!P0 LEA.HI.X R7, R8, R24, R7, 0x1, P1 ;  /* 0x0000001808078211 */ /* 0x000fe400008f0c07 */
[----:B------:R-:W-:Y:S01]  /*a4c0*/  @!PT LDS RZ, [RZ] ;  /* 0x00000000fffff984 */ /* 0x000fe20000000800 */
[----:B------:R-:W-:Y:S01]  /*a4d0*/  @!PT LDS RZ, [RZ] ;  /* 0x00000000fffff984 */ /* 0x000fe20000000800 */
[----:B------:R-:W-:Y:S01]  /*a4e0*/  @!PT LDS RZ, [RZ] ;  /* 0x00000000fffff984 */ /* 0x000fe20000000800 */
[----:B------:R-:W-:Y:S01]  /*a4f0*/  @!P0 LDGSTS.E.BYPASS.LTC128B.128 [R228+0xa800], desc[UR22][R14.64] ;  /* 0x0a8000000ee48fae */ /* 0x000fe2000b901d56 */
[----:B------:R-:W-:Y:S03]  /*a500*/  ISETP.LT.AND P1, PT, RZ, UR19, PT ;  /* 0x00000013ff007c0c */ /* 0x000fe6000bf21270 */
[----:B------:R-:W-:Y:S01]  /*a510*/  @P0 STS.128 [R228+0xb000], RZ ;  /* 0x00b000ffe4000388 */ /* 0x000fe20000000c00 */
[C---:B--2---:R-:W-:Y:S04]  /*a520*/  @!P0 LEA R10, P2, R12.reuse, R10, 0x1 ;  /* 0x0000000a0c0a8211 */ /* 0x044fe800078408ff */
[----:B------:R-:W-:Y:S05]  /*a530*/  @!P0 LEA.HI.X R11, R12, R25, R5, 0x1, P2 ;  /* 0x000000190c0b8211 */ /* 0x000fea00010f0c05 */
[----:B------:R-:W-:Y:S01]  /*a540*/  @!PT LDS RZ, [RZ] ;  /* 0x00000000fffff984 */ /* 0x000fe20000000800 */
[----:B------:R-:W-:Y:S01]  /*a550*/  @!PT LDS RZ, [RZ] ;  /* 0x00000000fffff984 */ /* 0x000fe20000000800 */
[----:B------:R-:W-:Y:S01]  /*a560*/  @!PT LDS RZ, [RZ] ;  /* 0x00000000fffff984 */ /* 0x000fe20000000800 */
[----:B------:R-:W-:Y:S04]  /*a570*/  @!P0 LDGSTS.E.BYPASS.LTC128B.128 [R228+0xb000], desc[UR22][R10.64] ;  /* 0x0b0000000ae48fae */ /* 0x000fe8000b901d56 */
[----:B------:R-:W-:Y:S04]  /*a580*/  @P0 STS.128 [R228+0xb800], RZ ;  /* 0x00b800ffe4000388 */ /* 0x000fe80000000c00 */
[----:B------:R-:W-:Y:S01]  /*a590*/  @!PT LDS RZ, [RZ] ;  /* 0x00000000fffff984 */ /* 0x000fe20000000800 */
[----:B------:R-:W-:Y:S01]  /*a5a0*/  @!PT LDS RZ, [RZ] ;  /* 0x00000000fffff984 */ /* 0x000fe20000000800 */
[----:B------:R-:W-:Y:S01]  /*a5b0*/  @!PT LDS RZ, [RZ] ;  /* 0x00000000fffff984 */ /* 0x000fe20000000800 */
[----:B------:R2:W-:Y:S04]  /*a5c0*/  @!P0 LDGSTS.E.BYPASS.LTC128B.128 [R228+0xb800], desc[UR22][R6.64] ;  /* 0x0b80000006e48fae */ /* 0x0005e8000b901d56 */
[----:B------:R-:W-:Y:S04]  /*a5d0*/  LDSM.16.M88.4 R128, [R224] ;  /* 0x00000000e080783b */ /* 0x000fe80000000200 */
[----:B-1----:R-:W2:Y:S04]  /*a5e0*/  LDSM.16.M88.4 R16, [R217+0x4000] ;  /* 0x00400000d910783b */ /* 0x002ea80000000200 */
[----:B------:R-:W1:Y:S04]  /*a5f0*/  LDSM.16.M88.4 R124, [R224+0x2000] ;  /* 0x00200000e07c783b */ /* 0x000e680000000200 */
[----:B------:R-:W3:Y:S04]  /*a600*/  LDSM.16.M88.4 R32, [R217+0x4800] ;  /* 0x00480000d920783b */ /* 0x000ee80000000200 */
[----:B------:R-:W0:Y:S04]  /*a610*/  LDGDEPBAR ;  /* 0x00000000000079af */ /* 0x000e280000000000 */
[----:B------:R-:W4:Y:S04]  /*a620*/  LDSM.16.M88.4 R48, [R217+0x5000] ;  /* 0x00500000d930783b */ /* 0x000f280000000200 */
[----:B------:R-:W5:Y:S04]  /*a630*/  LDSM.16.M88.4 R64, [R217+0x5800] ;  /* 0x00580000d940783b */ /* 0x000f680000000200 */
[----:B------:R-:W5:Y:S04]  /*a640*/  LDSM.16.M88.4 R80, [R217+0x6000] ;  /* 0x00600000d950783b */ /* 0x000f680000000200 */
[----:B------:R-:W5:Y:S04]  /*a650*/  LDSM.16.M88.4 R96, [R217+0x6800] ;  /* 0x00680000d960783b */ /* 0x000f680000000200 */
[----:B------:R-:W5:Y:S04]  /*a660*/  LDSM.16.M88.4 R112, [R217+0x7000] ;  /* 0x00700000d970783b */ /* 0x000f680000000200 */
[----:B------:R-:W5:Y:S01]  /*a670*/  LDSM.16.M88.4 R204, [R217+0x7800] ;  /* 0x00780000d9cc783b */ /* 0x000f620000000200 */
[-C--:B--2---:R-:W-:Y:S03]  /*a680*/  HMMA.16816.F32.BF16 R4, R128, R16.reuse, RZ ;  /* 0x000000108004723c */ /* 0x084fe600000418ff */
[----:B------:R-:W-:Y:S04]  /*a690*/  LDSM.16.M88.4 R208, [R227] ;  /* 0x00000000e3d0783b */ /* 0x000fe80000000200 */
[----:B------:R-:W-:Y:S01]  /*a6a0*/  LDSM.16.M88.4 R212, [R227+0x2000] ;  /* 0x00200000e3d4783b */ /* 0x000fe20000000200 */
[C---:B-1----:R-:W-:Y:S06]  /*a6b0*/  HMMA.16816.F32.BF16 R8, R124.reuse, R16, RZ ;  /* 0x000000107c08723c */ /* 0x042fec00000418ff */
[-C--:B------:R-:W-:Y:S06]  /*a6c0*/  HMMA.16816.F32.BF16 R12, R124, R18.reuse, RZ ;  /* 0x000000127c0c723c */ /* 0x080fec00000418ff */
[C---:B------:R-:W-:Y:S06]  /*a6d0*/  HMMA.16816.F32.BF16 R16, R128.reuse, R18, RZ ;  /* 0x000000128010723c */ /* 0x040fec00000418ff */
[-C--:B---3--:R-:W-:Y:S06]  /*a6e0*/  HMMA.16816.F32.BF16 R20, R128, R32.reuse, RZ ;  /* 0x000000208014723c */ /* 0x088fec00000418ff */
[C---:B------:R-:W-:Y:S06]  /*a6f0*/  HMMA.16816.F32.BF16 R24, R124.reuse, R32, RZ ;  /* 0x000000207c18723c */ /* 0x040fec00000418ff */
[-C--:B------:R-:W-:Y:S06]  /*a700*/  HMMA.16816.F32.BF16 R28, R124, R34.reuse, RZ ;  /* 0x000000227c1c723c */ /* 0x080fec00000418ff */
[C---:B------:R-:W-:Y:S06]  /*a710*/  HMMA.16816.F32.BF16 R32, R128.reuse, R34, RZ ;  /* 0x000000228020723c */ /* 0x040fec00000418ff */
[-C--:B----4-:R-:W-:Y:S06]  /*a720*/  HMMA.16816.F32.BF16 R36, R128, R48.reuse, RZ ;  /* 0x000000308024723c */ /* 0x090fec00000418ff */
[C---:B------:R-:W-:Y:S06]  /*a730*/  HMMA.16816.F32.BF16 R40, R124.reuse, R48, RZ ;  /* 0x000000307c28723c */ /* 0x040fec00000418ff */
[-C--:B------:R-:W-:Y:S06]  /*a740*/  HMMA.16816.F32.BF16 R44, R124, R50.reuse, RZ ;  /* 0x000000327c2c723c */ /* 0x080fec00000418ff */
[C---:B------:R-:W-:Y:S06]  /*a750*/  HMMA.16816.F32.BF16 R48, R128.reuse, R50, RZ ;  /* 0x000000328030723c */ /* 0x040fec00000418ff */
[-C--:B-----5:R-:W-:Y:S06]  /*a760*/  HMMA.16816.F32.BF16 R52, R128, R64.reuse, RZ ;  /* 0x000000408034723c */ /* 0x0a0fec00000418ff */
        /* <DEDUP_REMOVED lines=20> */
[-C--:B-1----:R-:W-:Y:S06]  /*a8b0*/  HMMA.16816.F32.BF16 R4, R208, R204.reuse, R4 ;  /* 0x000000ccd004723c */ /* 0x082fec0000041804 */
[C---:B------:R-:W-:Y:S06]  /*a8c0*/  HMMA.16816.F32.BF16 R8, R212.reuse, R204, R8 ;  /* 0x000000ccd408723c */ /* 0x040fec0000041808 */
[-C--:B------:R-:W-:Y:S06]  /*a8d0*/  HMMA.16816.F32.BF16 R12, R212, R206.reuse, R12 ;  /* 0x000000ced40c723c */ /* 0x080fec000004180c */
[C---:B------:R-:W-:Y:S01]  /*a8e0*/  HMMA.16816.F32.BF16 R16, R208.reuse, R206, R16 ;  /* 0x000000ced010723c */ /* 0x040fe20000041810 */
        /* <DEDUP_REMOVED lines=33> */
[-C--:B------:R-:W-:Y:S01]  /*ab00*/  HMMA.16816.F32.BF16 R124, R212, R206.reuse, R124 ;  /* 0x000000ced47c723c */ /* 0x080fe2000004187c */
[----:B------:R-:W-:Y:S05]  /*ab10*/  LDSM.16.M88.4 R212, [R226+0x2000] ;  /* 0x00200000e2d4783b */ /* 0x000fea0000000200 */
[----:B------:R-:W-:Y:S01]  /*ab20*/  HMMA.16816.F32.BF16 R128, R208, R206, R128 ;  /* 0x000000ced080723c */ /* 0x000fe20000041880 */
[----:B------:R-:W-:Y:S04]  /*ab30*/  LDSM.16.M88.4 R204, [R226] ;  /* 0x00000000e2cc783b */ /* 0x000fe80000000200 */
[----:B------:R-:W1:Y:S02]  /*ab40*/  LDSM.16.M88.4 R208, [R216] ;  /* 0x00000000d8d0783b */ /* 0x000e640000000200 */
[-C--:B-1----:R-:W-:Y:S06]  /*ab50*/  HMMA.16816.F32.BF16 R4, R204, R208.reuse, R4 ;  /* 0x000000d0cc04723c */ /* 0x082fec0000041804 */
[C---:B------:R-:W-:Y:S06]  /*ab60*/  HMMA.16816.F32.BF16 R8, R212.reuse, R208, R8 ;  /* 0x000000d0d408723c */ /* 0x040fec0000041808 */
[-C--:B------:R-:W-:Y:S05]  /*ab70*/  HMMA.16816.F32.BF16 R12, R212, R210.reuse, R12 ;  /* 0x000000d2d40c723c */ /* 0x080fea000004180c */
[C---:B------:R-:W-:Y:S01]  /*ab80*/  VIADD R208, R216.reuse, 0x800 ;  /* 0x00000800d8d07836 */ /* 0x040fe20000000000 */
[C---:B------:R-:W-:Y:S05]  /*ab90*/  HMMA.16816.F32.BF16 R16, R204.reuse, R210, R16 ;  /* 0x000000d2cc10723c */ /* 0x040fea0000041810 */
        /* <DEDUP_REMOVED lines=34> */
[----:B------:R-:W-:Y:S01]  /*adc0*/  VIADD R208, R216, 0x3800 ;  /* 0x00003800d8d07836 */ /* 0x000fe20000000000 */
[C---:B------:R-:W-:Y:S05]  /*add0*/  HMMA.16816.F32.BF16 R112, R204.reuse, R210, R112 ;  /* 0x000000d2cc70723c */ /* 0x040fea0000041870 */
[----:B------:R-:W1:Y:S02]  /*ade0*/  LDSM.16.M88.4 R208, [R208] ;  /* 0x00000000d0d0783b */ /* 0x000e640000000200 */
        /* <DEDUP_REMOVED lines=41> */
[----:B------:R-:W1:Y:S01]  /*b080*/  LDSM.16.M88.4 R208, [R222+0x3800] ;  /* 0x00380000ded0783b */ /* 0x000e620000000200 */
[----:B------:R-:W-:Y:S04]  /*b090*/  DEPBAR.LE SB0, 0x0 ;  /* 0x000080000000791a */ /* 0x000fe80000000000 */
[----:B------:R-:W-:Y:S01]  /*b0a0*/  BAR.SYNC.DEFER_BLOCKING 0x0 ;  /* 0x0000000000007b1d */ /* 0x000fe20000010000 */
[-C--:B-1----:R-:W-:Y:S06]  /*b0b0*/  HMMA.16816.F32.BF16 R116, R204, R208.reuse, R116 ;  /* 0x000000d0cc74723c */ /* 0x082fec0000041874 */
[C---:B------:R-:W-:Y:S06]  /*b0c0*/  HMMA.16816.F32.BF16 R120, R212.reuse, R208, R120 ;  /* 0x000000d0d478723c */ /* 0x040fec0000041878 */
[-C--:B------:R-:W-:Y:S06]  /*b0d0*/  HMMA.16816.F32.BF16 R124, R212, R210.reuse, R124 ;  /* 0x000000d2d47c723c */ /* 0x080fec000004187c */
[----:B------:R-:W-:Y:S01]  /*b0e0*/  HMMA.16816.F32.BF16 R128, R204, R210, R128 ;  /* 0x000000d2cc80723c */ /* 0x000fe20000041880 */
[----:B------:R-:W-:Y:S11]  /*b0f0*/  @!UPT UIADD3 URZ, URZ, URZ, URZ ;  /* 0x0000003f3f3ff290 */ /* 0x000ff6000fffe03f */
[----:B------:R-:W-:Y:S01]  /*b100*/  @!UPT UIADD3 URZ, URZ, URZ, URZ ;  /* 0x0000003f3f3ff290 */ /* 0x000fe2000fffe03f */
[----:B------:R-:W-:Y:S11]  /*b110*/  @P1 BRA `(.L_x_193) ;  /* 0xffffffe000e41947 */ /* 0x000ff6000383ffff */
.L_x_192:
[----:B------:R-:W-:Y:S01]  /*b120*/  FMNMX.FTZ R0, R8, R132, !PT ;  /* 0x0000008408007209 */ /* 0x000fe20007810000 */
[----:B------:R-:W-:Y:S01]  /*b130*/  STL [R1+0xa8], R228 ;  /* 0x0000a8e401007387 */ /* 0x000fe20000100800 */
[----:B--2---:R-:W-:Y:S01]  /*b140*/  FMNMX.FTZ R134, R6, R139, !PT ;  /* 0x0000008b06867209 */ /* 0x004fe20007810000 */
[----:B------:R-:W-:Y:S01]  /*b150*/  UIADD3 UR19, UR19, -0x1, URZ ;  /* 0xffffffff13137890 */ /* 0x000fe2000fffe03f */
        /* <DEDUP_REMOVED lines=132> */
[----:B------:R-:W-:Y:S01]  /*b9a0*/  SHFL.BFLY PT, R135, R137, 0x2, 0x1f ;  /* 0x0c401f0089877f89 */ /* 0x000fe200000e0000 */
[----:B------:R-:W-:Y:S02]  /*b9b0*/  FMNMX.FTZ R3, R129, R3, !PT ;  /* 0x0000000381037209 */ /* 0x000fe40007810000 */
[----:B------:R-:W-:Y:S05]  /*b9c0*/  FMNMX.FTZ R0, R127, R0, !PT ;  /* 0x000000007f007209 */ /* 0x000fea0007810000 */
[----:B------:R-:W-:Y:S08]  /*b9d0*/  SHFL.BFLY PT, R204, R134, 0x2, 0x1f ;  /* 0x0c401f0086cc7f89 */ /* 0x000ff000000e0000 */
[----:B------:R-:W-:Y:S08]  /*b9e0*/  SHFL.BFLY PT, R136, R3, 0x2, 0x1f ;  /* 0x0c401f0003887f89 */ /* 0x000ff000000e0000 */
[----:B------:R-:W1:Y:S02]  /*b9f0*/  SHFL.BFLY PT, R2, R0, 0x2, 0x1f ;  /* 0x0c401f0000027f89 */ /* 0x000e6400000e0000 */
[----:B-1----:R-:W-:Y:S02]  /*ba00*/  FMNMX.FTZ R0, R0, R2, !PT ;  /* 0x0000000200007209 */ /* 0x002fe40007810000 */
[----:B------:R-:W-:Y:S02]  /*ba10*/  FMNMX.FTZ R137, R137, R135, !PT ;  /* 0x0000008789897209 */ /* 0x000fe40007810000 */
[----:B------:R-:W-:Y:S02]  /*ba20*/  FMNMX.FTZ R135, R134, R204, !PT ;  /* 0x000000cc86877209 */ /* 0x000fe40007810000 */
[----:B------:R-:W-:Y:S01]  /*ba30*/  FMNMX.FTZ R136, R3, R136, !PT ;  /* 0x0000008803887209 */ /* 0x000fe20007810000 */
[----:B------:R-:W1:Y:S08]  /*ba40*/  SHFL.BFLY PT, R206, R137, 0x1, 0x1f ;  /* 0x0c201f0089ce7f89 */ /* 0x000e7000000e0000 */
[----:B------:R-:W2:Y:S08]  /*ba50*/  SHFL.BFLY PT, R205, R135, 0x1, 0x1f ;  /* 0x0c201f0087cd7f89 */ /* 0x000eb000000e0000 */
[----:B------:R-:W3:Y:S08]  /*ba60*/  SHFL.BFLY PT, R204, R136, 0x1, 0x1f ;  /* 0x0c201f0088cc7f89 */ /* 0x000ef000000e0000 */
[----:B------:R-:W4:Y:S01]  /*ba70*/  SHFL.BFLY PT, R3, R0, 0x1, 0x1f ;  /* 0x0c201f0000037f89 */ /* 0x000f2200000e0000 */
[----:B-1----:R-:W-:Y:S02]  /*ba80*/  FMNMX.FTZ R137, R137, R206, !PT ;  /* 0x000000ce89897209 */ /* 0x002fe40007810000 */
[----:B--2---:R-:W-:Y:S03]  /*ba90*/  FMNMX.FTZ R135, R135, R205, !PT ;  /* 0x000000cd87877209 */ /* 0x004fe60007810000 */
[C---:B------:R-:W-:Y:S01]  /*baa0*/  FADD.FTZ R2, -R137.reuse, R132 ;  /* 0x0000008489027221 */ /* 0x040fe20000010100 */
[C---:B------:R-:W-:Y:S02]  /*bab0*/  FSETP.NEU.FTZ.AND P3, PT, R137.reuse, -INF , PT ;  /* 0xff8000008900780b */ /* 0x040fe40003f7d000 */
[----:B---3--:R-:W-:Y:S01]  /*bac0*/  FMNMX.FTZ R136, R136, R204, !PT ;  /* 0x000000cc88887209 */ /* 0x008fe20007810000 */
[----:B------:R-:W-:Y:S01]  /*bad0*/  FMUL.FTZ R204, R137, UR4 ;  /* 0x0000000489cc7c20 */ /* 0x000fe20008410000 */
[C---:B------:R-:W-:Y:S01]  /*bae0*/  FSETP.NEU.FTZ.AND P4, PT, R135.reuse, -INF , PT ;  /* 0xff8000008700780b */ /* 0x040fe20003f9d000 */
[----:B------:R-:W-:Y:S01]  /*baf0*/  FMUL.FTZ R2, R2, UR4 ;  /* 0x0000000402027c20 */ /* 0x000fe20008410000 */
[----:B----4-:R-:W-:Y:S01]  /*bb00*/  FMNMX.FTZ R134, R0, R3, !PT ;  /* 0x0000000300867209 */ /* 0x010fe20007810000 */
[C---:B------:R-:W-:Y:S01]  /*bb10*/  FADD.FTZ R3, -R135.reuse, R139 ;  /* 0x0000008b87037221 */ /* 0x040fe20000010100 */
[C---:B------:R-:W-:Y:S01]  /*bb20*/  FMUL.FTZ R205, R136.reuse, UR4 ;  /* 0x0000000488cd7c20 */ /* 0x040fe20008410000 */
[----:B------:R-:W-:Y:S01]  /*bb30*/  FMUL.FTZ R139, R135, UR4 ;  /* 0x00000004878b7c20 */ /* 0x000fe20008410000 */
[----:B------:R-:W-:Y:S01]  /*bb40*/  FSETP.NEU.FTZ.AND P5, PT, R136, -INF , PT ;  /* 0xff8000008800780b */ /* 0x000fe20003fbd000 */
[----:B------:R-:W-:Y:S01]  /*bb50*/  FADD.FTZ R0, -R134, R133 ;  /* 0x0000008586007221 */ /* 0x000fe20000010100 */
[----:B------:R-:W-:Y:S01]  /*bb60*/  FSEL R204, R204, RZ, P3 ;  /* 0x000000ffcccc7208 */ /* 0x000fe20001800000 */
[----:B------:R-:W-:Y:S01]  /*bb70*/  MUFU.EX2 R133, R2 ;  /* 0x0000000200857308 */ /* 0x000fe20000000800 */
[----:B------:R-:W-:Y:S01]  /*bb80*/  FSEL R205, R205, RZ, P5 ;  /* 0x000000ffcdcd7208 */ /* 0x000fe20002800000 */
[----:B------:R-:W-:Y:S01]  /*bb90*/  FMUL.FTZ R0, R0, UR4 ;  /* 0x0000000400007c20 */ /* 0x000fe20008410000 */
[----:B------:R-:W-:Y:S01]  /*bba0*/  FSEL R139, R139, RZ, P4 ;  /* 0x000000ff8b8b7208 */ /* 0x000fe20002000000 */
[--C-:B------:R-:W-:Y:S01]  /*bbb0*/  FFMA.FTZ R217, R92, UR4, -R204.reuse ;  /* 0x000000045cd97c23 */ /* 0x100fe200080108cc */
[--C-:B------:R-:W-:Y:S01]  /*bbc0*/  FFMA.FTZ R226, R108, UR4, -R204.reuse ;  /* 0x000000046ce27c23 */ /* 0x100fe200080108cc */
[--C-:B------:R-:W-:Y:S01]  /*bbd0*/  FFMA.FTZ R4, R4, UR4, -R205.reuse ;  /* 0x0000000404047c23 */ /* 0x100fe200080108cd */
[----:B------:R-:W-:Y:S03]  /*bbe0*/  FFMA.FTZ R5, R5, UR4, -R205 ;  /* 0x0000000405057c23 */ /* 0x000fe600080108cd */
[----:B------:R-:W-:Y:S01]  /*bbf0*/  MUFU.EX2 R2, R0 ;  /* 0x0000000000027308 */ /* 0x000fe20000000800 */
[----:B------:R-:W-:Y:S01]  /*bc00*/  FFMA.FTZ R7, R7, UR4, -R139 ;  /* 0x0000000407077c23 */ /* 0x000fe2000801088b */
[--C-:B------:R-:W-:Y:S01]  /*bc10*/  FFMA.FTZ R242, R80, UR4, -R205.reuse ;  /* 0x0000000450f27c23 */ /* 0x100fe200080108cd */
[--C-:B------:R-:W-:Y:S01]  /*bc20*/  FFMA.FTZ R245, R68, UR4, -R205.reuse ;  /* 0x0000000444f57c23 */ /* 0x100fe200080108cd */
[--C-:B------:R-:W-:Y:S01]  /*bc30*/  FFMA.FTZ R16, R16, UR4, -R205.reuse ;  /* 0x0000000410107c23 */ /* 0x100fe200080108cd */
[--C-:B------:R-:W-:Y:S01]  /*bc40*/  FFMA.FTZ R215, R20, UR4, -R205.reuse ;  /* 0x0000000414d77c23 */ /* 0x100fe200080108cd */
[--C-:B------:R-:W-:Y:S01]  /*bc50*/  FFMA.FTZ R214, R21, UR4, -R205.reuse ;  /* 0x0000000415d67c23 */ /* 0x100fe200080108cd */
[----:B------:R-:W-:Y:S03]  /*bc60*/  FFMA.FTZ R216, R117, UR4, -R205 ;  /* 0x0000000475d87c23 */ /* 0x000fe600080108cd */
[----:B------:R1:W-:Y:S01]  /*bc70*/  MUFU.EX2 R80, R7 ;  /* 0x0000000700507308 */ /* 0x0003e20000000800 */
[--C-:B------:R-:W-:Y:S01]  /*bc80*/  FFMA.FTZ R224, R119, UR4, -R139.reuse ;  /* 0x0000000477e07c23 */ /* 0x100fe2000801088b */
[--C-:B------:R-:W-:Y:S01]  /*bc90*/  FFMA.FTZ R222, R120, UR4, -R204.reuse ;  /* 0x0000000478de7c23 */ /* 0x100fe200080108cc */
[--C-:B------:R-:W-:Y:S01]  /*bca0*/  FFMA.FTZ R117, R22, UR4, -R139.reuse ;  /* 0x0000000416757c23 */ /* 0x100fe2000801088b */
[--C-:B------:R-:W-:Y:S01]  /*bcb0*/  FFMA.FTZ R227, R98, UR4, -R139.reuse ;  /* 0x0000000462e37c23 */ /* 0x100fe2000801088b */
[----:B------:R-:W-:Y:S01]  /*bcc0*/  FFMA.FTZ R225, R114, UR4, -R139 ;  /* 0x0000000472e17c23 */ /* 0x000fe2000801088b */
[----:B------:R-:W-:Y:S01]  /*bcd0*/  FFMA.FTZ R207, R100, UR4, -R205 ;  /* 0x0000000464cf7c23 */ /* 0x000fe200080108cd */
[----:B------:R-:W-:Y:S03]  /*bce0*/  FFMA.FTZ R238, R55, UR4, -R139 ;  /* 0x0000000437ee7c23 */ /* 0x000fe6000801088b */
[----:B------:R-:W-:Y:S01]  /*bcf0*/  MUFU.EX2 R68, R4 ;  /* 0x0000000400447308 */ /* 0x000fe20000000800 */
[--C-:B------:R-:W-:Y:S01]  /*bd00*/  FFMA.FTZ R209, R36, UR4, -R205.reuse ;  /* 0x0000000424d17c23 */ /* 0x100fe200080108cd */
[--C-:B------:R-:W-:Y:S01]  /*bd10*/  FFMA.FTZ R36, R124, UR4, -R204.reuse ;  /* 0x000000047c247c23 */ /* 0x100fe200080108cc */
[----:B------:R-:W-:Y:S01]  /*bd20*/  MOV R55, R207 ;  /* 0x000000cf00377202 */ /* 0x000fe20000000f00 */
[--C-:B------:R-:W-:Y:S01]  /*bd30*/  FFMA.FTZ R239, R52, UR4, -R205.reuse ;  /* 0x0000000434ef7c23 */ /* 0x100fe200080108cd */
[--C-:B------:R-:W-:Y:S01]  /*bd40*/  FFMA.FTZ R52, R96, UR4, -R205.reuse ;  /* 0x0000000460347c23 */ /* 0x100fe200080108cd */
[----:B------:R-:W-:Y:S01]  /*bd50*/  FFMA.FTZ R211, R37, UR4, -R205 ;  /* 0x0000000425d37c23 */ /* 0x000fe200080108cd */
[----:B------:R-:W-:Y:S03]  /*bd60*/  FFMA.FTZ R37, R103, UR4, -R139 ;  /* 0x0000000467257c23 */ /* 0x000fe6000801088b */
[----:B------:R-:W2:Y:S01]  /*bd70*/  MUFU.EX2 R4, R5 ;  /* 0x0000000500047308 */ /* 0x000ea20000000800 */
[----:B-1----:R-:W3:Y:S01]  /*bd80*/  LDL.LU R7, [R1+0x18] ;  /* 0x0000180001077983 */ /* 0x002ee20000300800 */
[--C-:B------:R-:W-:Y:S01]  /*bd90*/  FFMA.FTZ R240, R53, UR4, -R205.reuse ;  /* 0x0000000435f07c23 */ /* 0x100fe200080108cd */
[--C-:B------:R-:W-:Y:S01]  /*bda0*/  FFMA.FTZ R53, R109, UR4, -R204.reuse ;  /* 0x000000046d357c23 */ /* 0x100fe200080108cc */
[--C-:B------:R-:W-:Y:S01]  /*bdb0*/  FFMA.FTZ R241, R81, UR4, -R205.reuse ;  /* 0x0000000451f17c23 */ /* 0x100fe200080108cd */
[--C-:B------:R-:W-:Y:S01]  /*bdc0*/  FFMA.FTZ R249, R84, UR4, -R205.reuse ;  /* 0x0000000454f97c23 */ /* 0x100fe200080108cd */
[----:B------:R-:W-:Y:S01]  /*bdd0*/  FFMA.FTZ R84, R28, UR4, -R204 ;  /* 0x000000041c547c23 */ /* 0x000fe200080108cc */
[--C-:B------:R-:W-:Y:S03]  /*bde0*/  FFMA.FTZ R251, R85, UR4, -R205.reuse ;  /* 0x0000000455fb7c23 */ /* 0x100fe600080108cd */
[----:B------:R1:W-:Y:S01]  /*bdf0*/  MUFU.EX2 R228, R16 ;  /* 0x0000001000e47308 */ /* 0x0003e20000000800 */
[----:B------:R-:W-:Y:S01]  /*be00*/  FADD.FTZ R132, -R136, R138 ;  /* 0x0000008a88847221 */ /* 0x000fe20000010100 */
[C---:B------:R-:W-:Y:S01]  /*be10*/  FMUL.FTZ R138, R134.reuse, UR4 ;  /* 0x00000004868a7c20 */ /* 0x040fe20008410000 */
[----:B------:R-:W-:Y:S01]  /*be20*/  FSETP.NEU.FTZ.AND P2, PT, R134, -INF , PT ;  /* 0xff8000008600780b */ /* 0x000fe20003f5d000 */
[----:B------:R-:W-:Y:S01]  /*be30*/  FFMA.FTZ R8, R8, UR4, -R204 ;  /* 0x0000000408087c23 */ /* 0x000fe200080108cc */
[----:B------:R-:W-:Y:S01]  /*be40*/  FMUL.FTZ R132, R132, UR4 ;  /* 0x0000000484847c20 */ /* 0x000fe20008410000 */
[--C-:B------:R-:W-:Y:S01]  /*be50*/  FFMA.FTZ R212, R33, UR4, -R205.reuse ;  /* 0x0000000421d47c23 */ /* 0x100fe200080108cd */
[----:B------:R-:W-:Y:S03]  /*be60*/  FSEL R138, R138, RZ, P2 ;  /* 0x000000ff8a8a7208 */ /* 0x000fe60001000000 */
[----:B------:R-:W-:Y:S01]  /*be70*/  MUFU.EX2 R33, R8 ;  /* 0x0000000800217308 */ /* 0x000fe20000000800 */
[----:B--2---:R-:W-:Y:S01]  /*be80*/  MOV R92, R4 ;  /* 0x00000004005c7202 */ /* 0x004fe20000000f00 */
[--C-:B------:R-:W-:Y:S01]  /*be90*/  FFMA.FTZ R213, R32, UR4, -R205.reuse ;  /* 0x0000000420d57c23 */ /* 0x100fe200080108cd */
[----:B------:R-:W2:Y:S01]  /*bea0*/  LDL.LU R4, [R1+0x1c] ;  /* 0x00001c0001047983 */ /* 0x000ea20000300800 */
[--C-:B------:R-:W-:Y:S01]  /*beb0*/  FFMA.FTZ R10, R10, UR4, -R138.reuse ;  /* 0x000000040a0a7c23 */ /* 0x100fe2000801088a */
[--C-:B------:R-:W-:Y:S01]  /*bec0*/  FFMA.FTZ R11, R11, UR4, -R138.reuse ;  /* 0x000000040b0b7c23 */ /* 0x100fe2000801088a */
[----:B------:R-:W-:Y:S01]  /*bed0*/  FMUL.FTZ R0, R3, UR4 ;  /* 0x0000000403007c20 */ /* 0x000fe20008410000 */
[----:B------:R-:W-:Y:S03]  /*bee0*/  FFMA.FTZ R81, R27, UR4, -R138 ;  /* 0x000000041b517c23 */ /* 0x000fe6000801088a */
[----:B------:R4:W-:Y:S01]  /*bef0*/  MUFU.EX2 R32, R10 ;  /* 0x0000000a00207308 */ /* 0x0009e20000000800 */
[----:B-1----:R-:W2:Y:S01]  /*bf00*/  LDL.LU R16, [R1+0x20] ;  /* 0x0000200001107983 */ /* 0x002ea20000300800 */
[----:B------:R-:W-:Y:S01]  /*bf10*/  FMUL.FTZ R27, R2, R163 ;  /* 0x000000a3021b7220 */ /* 0x000fe20000410000 */
[----:B------:R-:W-:Y:S01]  /*bf20*/  FFMA.FTZ R85, R25, UR4, -R204 ;  /* 0x0000000419557c23 */ /* 0x000fe200080108cc */
[--C-:B------:R-:W-:Y:S01]  /*bf30*/  FFMA.FTZ R14, R14, UR4, -R138.reuse ;  /* 0x000000040e0e7c23 */ /* 0x100fe2000801088a */
[--C-:B------:R-:W-:Y:S01]  /*bf40*/  FFMA.FTZ R15, R15, UR4, -R138.reuse ;  /* 0x000000040f0f7c23 */ /* 0x100fe2000801088a */
[----:B------:R-:W-:Y:S01]  /*bf50*/  FFMA.FTZ R124, R94, UR4, -R138 ;  /* 0x000000045e7c7c23 */ /* 0x000fe2000801088a */
[----:B------:R-:W-:Y:S03]  /*bf60*/  FFMA.FTZ R233, R116, UR4, -R205 ;  /* 0x0000000474e97c23 */ /* 0x000fe600080108cd */
[----:B------:R1:W-:Y:S01]  /*bf70*/  MUFU.EX2 R8, R11 ;  /* 0x0000000b00087308 */ /* 0x0003e20000000800 */
[--C-:B------:R-:W-:Y:S01]  /*bf80*/  FFMA.FTZ R116, R23, UR4, -R139.reuse ;  /* 0x0000000417747c23 */ /* 0x100fe2000801088b */
[----:B------:R-:W-:Y:S01]  /*bf90*/  FFMA.FTZ R235, R54, UR4, -R139 ;  /* 0x0000000436eb7c23 */ /* 0x000fe2000801088b */
[----:B------:R-:W2:Y:S01]  /*bfa0*/  LDSM.16.MT88.4 R20, [R218+0x8000] ;  /* 0x00800000da14783b */ /* 0x000ea20000004200 */
[--C-:B------:R-:W-:Y:S01]  /*bfb0*/  FFMA.FTZ R54, R105, UR4, -R204.reuse ;  /* 0x0000000469367c23 */ /* 0x100fe200080108cc */
[--C-:B------:R-:W-:Y:S01]  /*bfc0*/  FFMA.FTZ R119, R73, UR4, -R204.reuse ;  /* 0x0000000449777c23 */ /* 0x100fe200080108cc */
[----:B------:R-:W-:Y:S01]  /*bfd0*/  FFMA.FTZ R250, R88, UR4, -R204 ;  /* 0x0000000458fa7c23 */ /* 0x000fe200080108cc */
[----:B------:R-:W-:Y:S03]  /*bfe0*/  FFMA.FTZ R88, R43, UR4, -R138 ;  /* 0x000000042b587c23 */ /* 0x000fe6000801088a */
[----:B------:R1:W-:Y:S01]  /*bff0*/  MUFU.EX2 R3, R132 ;  /* 0x0000008400037308 */ /* 0x0003e20000000800 */
[--C-:B------:R-:W-:Y:S01]  /*c000*/  FFMA.FTZ R207, R60, UR4, -R204.reuse ;  /* 0x000000043ccf7c23 */ /* 0x100fe200080108cc */
[----:B------:R-:W-:Y:S01]  /*c010*/  FMUL.FTZ R60, R133, R140 ;  /* 0x0000008c853c7220 */ /* 0x000fe20000410000 */
[----:B------:R-:W-:Y:S01]  /*c020*/  FMUL.FTZ R43, R2, R155 ;  /* 0x0000009b022b7220 */ /* 0x000fe20000410000 */
[----:B------:R-:W-:Y:S01]  /*c030*/  FFMA.FTZ R252, R89, UR4, -R204 ;  /* 0x0000000459fc7c23 */ /* 0x000fe200080108cc */
[--C-:B------:R-:W-:Y:S01]  /*c040*/  FFMA.FTZ R89, R42, UR4, -R138.reuse ;  /* 0x000000042a597c23 */ /* 0x100fe2000801088a */
[C---:B------:R-:W-:Y:S01]  /*c050*/  FMUL.FTZ R42, R2.reuse, R154 ;  /* 0x0000009a022a7220 */ /* 0x040fe20000410000 */
[--C-:B------:R-:W-:Y:S03]  /*c060*/  FFMA.FTZ R96, R47, UR4, -R138.reuse ;  /* 0x000000042f607c23 */ /* 0x100fe6000801088a */
[----:B------:R1:W-:Y:S01]  /*c070*/  MUFU.EX2 R94, R14 ;  /* 0x0000000e005e7308 */ /* 0x0003e20000000800 */
[----:B------:R-:W-:Y:S01]  /*c080*/  FMUL.FTZ R47, R2, R151 ;  /* 0x00000097022f7220 */ /* 0x000fe20000410000 */
[--C-:B------:R-:W-:Y:S01]  /*c090*/  FFMA.FTZ R108, R58, UR4, -R138.reuse ;  /* 0x000000043a6c7c23 */ /* 0x100fe2000801088a */
[C---:B------:R-:W-:Y:S01]  /*c0a0*/  FMUL.FTZ R58, R2.reuse, R146 ;  /* 0x00000092023a7220 */ /* 0x040fe20000410000 */
[--C-:B------:R-:W-:Y:S01]  /*c0b0*/  FFMA.FTZ R105, R59, UR4, -R138.reuse ;  /* 0x000000043b697c23 */ /* 0x100fe2000801088a */
[C---:B------:R-:W-:Y:S01]  /*c0c0*/  FMUL.FTZ R59, R2.reuse, R147 ;  /* 0x00000093023b7220 */ /* 0x040fe20000410000 */
[----:B------:R-:W-:Y:S01]  /*c0d0*/  FFMA.FTZ R103, R63, UR4, -R138 ;  /* 0x000000043f677c23 */ /* 0x000fe2000801088a */
[----:B------:R-:W-:Y:S03]  /*c0e0*/  FMUL.FTZ R63, R2, R143 ;  /* 0x0000008f023f7220 */ /* 0x000fe60000410000 */
[----:B------:R1:W-:Y:S01]  /*c0f0*/  MUFU.EX2 R140, R15 ;  /* 0x0000000f008c7308 */ /* 0x0003e20000000800 */
[--C-:B------:R-:W-:Y:S01]  /*c100*/  FFMA.FTZ R210, R112, UR4, -R205.reuse ;  /* 0x0000000470d27c23 */ /* 0x100fe200080108cd */
        /* <DEDUP_REMOVED lines=12> */
[--C-:B------:R-:W-:Y:S01]  /*c1d0*/  FFMA.FTZ R129, R39, UR4, -R139.reuse ;  /* 0x0000000427817c23 */ /* 0x100fe2000801088b */
[----:B----4-:R-:W-:Y:S03]  /*c1e0*/  MOV R10, R231 ;  /* 0x000000e7000a7202 */ /* 0x010fe60000000f00 */
[----:B------:R-:W4:Y:S01]  /*c1f0*/  MUFU.EX2 R17, R17 ;  /* 0x0000001100117308 */ /* 0x000f220000000800 */
[----:B-1----:R-:W-:Y:S01]  /*c200*/  MOV R11, R210 ;  /* 0x000000d2000b7202 */ /* 0x002fe20000000f00 */
[--C-:B------:R-:W-:Y:S01]  /*c210*/  FFMA.FTZ R39, R115, UR4, -R139.reuse ;  /* 0x0000000473277c23 */ /* 0x100fe2000801088b */
[--C-:B------:R-:W-:Y:S01]  /*c220*/  FFMA.FTZ R132, R51, UR4, -R139.reuse ;  /* 0x0000000433847c23 */ /* 0x100fe2000801088b */
[----:B------:R-:W-:Y:S01]  /*c230*/  MOV R51, R232 ;  /* 0x000000e800337202 */ /* 0x000fe20000000f00 */
        /* <DEDUP_REMOVED lines=10> */
[--C-:B------:R-:W-:Y:S03]  /*c2e0*/  FFMA.FTZ R93, R46, UR4, -R138.reuse ;  /* 0x000000042e5d7c23 */ /* 0x100fe6000801088a */
[----:B------:R-:W-:Y:S01]  /*c2f0*/  MUFU.EX2 R214, R214 ;  /* 0x000000d600d67308 */ /* 0x000fe20000000800 */
[--C-:B------:R-:W-:Y:S01]  /*c300*/  FFMA.FTZ R67, R30, UR4, -R138.reuse ;  /* 0x000000041e437c23 */ /* 0x100fe2000801088a */
[--C-:B------:R-:W-:Y:S01]  /*c310*/  FFMA.FTZ R66, R31, UR4, -R138.reuse ;  /* 0x000000041f427c23 */ /* 0x100fe2000801088a */
[--C-:B------:R-:W-:Y:S01]  /*c320*/  FFMA.FTZ R104, R62, UR4, -R138.reuse ;  /* 0x000000043e687c23 */ /* 0x100fe2000801088a */
[----:B------:R-:W-:Y:S01]  /*c330*/  FFMA.FTZ R120, R90, UR4, -R138 ;  /* 0x000000045a787c23 */ /* 0x000fe2000801088a */
[----:B------:R-:W-:Y:S01]  /*c340*/  MOV R72, R11 ;  /* 0x0000000b00487202 */ /* 0x000fe20000000f00 */
[C---:B------:R-:W-:Y:S01]  /*c350*/  FMUL.FTZ R11, R2.reuse, R171 ;  /* 0x000000ab020b7220 */ /* 0x040fe20000410000 */
[----:B------:R-:W-:Y:S03]  /*c360*/  MOV R73, R10 ;  /* 0x0000000a00497202 */ /* 0x000fe60000000f00 */
[----:B------:R-:W-:Y:S01]  /*c370*/  MUFU.EX2 R117, R117 ;  /* 0x0000007500757308 */ /* 0x000fe20000000800 */
[C---:B------:R-:W-:Y:S01]  /*c380*/  FMUL.FTZ R10, R2.reuse, R170 ;  /* 0x000000aa020a7220 */ /* 0x040fe20000410000 */
[C---:B------:R-:W-:Y:S01]  /*c390*/  FMUL.FTZ R14, R2.reuse, R166 ;  /* 0x000000a6020e7220 */ /* 0x040fe20000410000 */
[C---:B------:R-:W-:Y:S01]  /*c3a0*/  FMUL.FTZ R15, R2.reuse, R167 ;  /* 0x000000a7020f7220 */ /* 0x040fe20000410000 */
[C---:B------:R-:W-:Y:S01]  /*c3b0*/  FMUL.FTZ R26, R2.reuse, R162 ;  /* 0x000000a2021a7220 */ /* 0x040fe20000410000 */
[C---:B------:R-:W-:Y:S01]  /*c3c0*/  FMUL.FTZ R30, R2.reuse, R158 ;  /* 0x0000009e021e7220 */ /* 0x040fe20000410000 */
[C---:B------:R-:W-:Y:S01]  /*c3d0*/  FMUL.FTZ R31, R2.reuse, R159 ;  /* 0x0000009f021f7220 */ /* 0x040fe20000410000 */
[C---:B------:R-:W-:Y:S03]  /*c3e0*/  FMUL.FTZ R46, R2.reuse, R150 ;  /* 0x00000096022e7220 */ /* 0x040fe60000410000 */
[----:B------:R-:W-:Y:S01]  /*c3f0*/  MUFU.EX2 R116, R116 ;  /* 0x0000007400747308 */ /* 0x000fe20000000800 */
[----:B------:R-:W-:Y:S01]  /*c400*/  FMUL.FTZ R62, R2, R142 ;  /* 0x0000008e023e7220 */ /* 0x000fe20000410000 */
[--C-:B------:R-:W-:Y:S01]  /*c410*/  FFMA.FTZ R19, R19, UR4, -R139.reuse ;  /* 0x0000000413137c23 */ /* 0x100fe2000801088b */
[--C-:B------:R-:W-:Y:S01]  /*c420*/  FFMA.FTZ R6, R6, UR4, -R139.reuse ;  /* 0x0000000406067c23 */ /* 0x100fe2000801088b */
[--C-:B------:R-:W-:Y:S01]  /*c430*/  FFMA.FTZ R18, R18, UR4, -R139.reuse ;  /* 0x0000000412127c23 */ /* 0x100fe2000801088b */
[--C-:B------:R-:W-:Y:S01]  /*c440*/  FFMA.FTZ R13, R13, UR4, -R204.reuse ;  /* 0x000000040d0d7c23 */ /* 0x100fe200080108cc */
[--C-:B------:R-:W-:Y:S01]  /*c450*/  FFMA.FTZ R9, R9, UR4, -R204.reuse ;  /* 0x0000000409097c23 */ /* 0x100fe200080108cc */
[----:B------:R-:W-:Y:S03]  /*c460*/  FFMA.FTZ R12, R12, UR4, -R204 ;  /* 0x000000040c0c7c23 */ /* 0x000fe600080108cc */
[----:B------:R-:W1:Y:S01]  /*c470*/  MUFU.EX2 R19, R19 ;  /* 0x0000001300137308 */ /* 0x000e620000000800 */
[--C-:B------:R-:W-:Y:S01]  /*c480*/  FFMA.FTZ R248, R87, UR4, -R139.reuse ;  /* 0x0000000457f87c23 */ /* 0x100fe2000801088b */
[----:B------:R-:W-:Y:S01]  /*c490*/  MOV R154, R77 ;  /* 0x0000004d009a7202 */ /* 0x000fe20000000f00 */
[--C-:B------:R-:W-:Y:S01]  /*c4a0*/  FFMA.FTZ R113, R34, UR4, -R139.reuse ;  /* 0x0000000422717c23 */ /* 0x100fe2000801088b */
[--C-:B------:R-:W-:Y:S01]  /*c4b0*/  FFMA.FTZ R128, R38, UR4, -R139.reuse ;  /* 0x0000000426807c23 */ /* 0x100fe2000801088b */
[----:B------:R-:W-:Y:S01]  /*c4c0*/  FFMA.FTZ R38, R122, UR4, -R138 ;  /* 0x000000047a267c23 */ /* 0x000fe2000801088a */
[----:B------:R-:W-:Y:S01]  /*c4d0*/  MOV R122, R54 ;  /* 0x00000036007a7202 */ /* 0x000fe20000000f00 */
[--C-:B------:R-:W-:Y:S03]  /*c4e0*/  FFMA.FTZ R231, R83, UR4, -R139.reuse ;  /* 0x0000000453e77c23 */ /* 0x100fe6000801088b */
[----:B------:R-:W-:Y:S01]  /*c4f0*/  MUFU.EX2 R87, R6 ;  /* 0x0000000600577308 */ /* 0x000fe20000000800 */
[--C-:B------:R-:W-:Y:S01]  /*c500*/  FFMA.FTZ R83, R29, UR4, -R204.reuse ;  /* 0x000000041d537c23 */ /* 0x100fe200080108cc */
[----:B------:R-:W-:Y:S01]  /*c510*/  MOV R34, R233 ;  /* 0x000000e900227202 */ /* 0x000fe20000000f00 */
[--C-:B------:R-:W-:Y:S01]  /*c520*/  FFMA.FTZ R112, R35, UR4, -R139.reuse ;  /* 0x0000000423707c23 */ /* 0x100fe2000801088b */
[--C-:B------:R-:W-:Y:S01]  /*c530*/  FFMA.FTZ R243, R86, UR4, -R139.reuse ;  /* 0x0000000456f37c23 */ /* 0x100fe2000801088b */
[--C-:B------:R-:W-:Y:S01]  /*c540*/  FFMA.FTZ R86, R24, UR4, -R204.reuse ;  /* 0x0000000418567c23 */ /* 0x100fe200080108cc */
[----:B------:R-:W-:Y:S01]  /*c550*/  FFMA.FTZ R97, R45, UR4, -R204 ;  /* 0x000000042d617c23 */ /* 0x000fe200080108cc */
[----:B----4-:R-:W-:Y:S03]  /*c560*/  MOV R158, R17 ;  /* 0x00000011009e7202 */ /* 0x010fe60000000f00 */
[----:B------:R4:W-:Y:S01]  /*c570*/  MUFU.EX2 R5, R9 ;  /* 0x0000000900057308 */ /* 0x0009e20000000800 */
[----:B------:R-:W-:Y:S01]  /*c580*/  MOV R143, R80 ;  /* 0x00000050008f7202 */ /* 0x000fe20000000f00 */
[--C-:B------:R-:W-:Y:S01]  /*c590*/  FFMA.FTZ R114, R79, UR4, -R138.reuse ;  /* 0x000000044f727c23 */ /* 0x100fe2000801088a */
[----:B------:R-:W-:Y:S01]  /*c5a0*/  FMUL.FTZ R45, R133, R149 ;  /* 0x00000095852d7220 */ /* 0x000fe20000410000 */
[----:B------:R-:W-:Y:S01]  /*c5b0*/  MOV R149, R52 ;  /* 0x0000003400957202 */ /* 0x000fe20000000f00 */
[--C-:B------:R-:W-:Y:S01]  /*c5c0*/  FFMA.FTZ R109, R78, UR4, -R138.reuse ;  /* 0x000000044e6d7c23 */ /* 0x100fe2000801088a */
[----:B------:R-:W-:Y:S01]  /*c5d0*/  MOV R78, R72 ;  /* 0x00000048004e7202 */ /* 0x000fe20000000f00 */
[--C-:B------:R-:W-:Y:S03]  /*c5e0*/  FFMA.FTZ R101, R75, UR4, -R138.reuse ;  /* 0x000000044b657c23 */ /* 0x100fe6000801088a */
[----:B------:R-:W1:Y:S01]  /*c5f0*/  MUFU.EX2 R18, R18 ;  /* 0x0000001200127308 */ /* 0x000e620000000800 */
[----:B------:R-:W-:Y:S01]  /*c600*/  F2FP.BF16.F32.PACK_AB R75, R140, R94 ;  /* 0x0000005e8c4b723e */ /* 0x000fe200000010ff */
[--C-:B------:R-:W-:Y:S01]  /*c610*/  FFMA.FTZ R49, R106, UR4, -R138.reuse ;  /* 0x000000046a317c23 */ /* 0x100fe2000801088a */
[----:B------:R-:W-:Y:S01]  /*c620*/  MOV R106, R55 ;  /* 0x00000037006a7202 */ /* 0x000fe20000000f00 */
[--C-:B------:R-:W-:Y:S01]  /*c630*/  FFMA.FTZ R107, R107, UR4, -R138.reuse ;  /* 0x000000046b6b7c23 */ /* 0x100fe2000801088a */
[----:B------:R-:W-:Y:S01]  /*c640*/  MOV R155, R78 ;  /* 0x0000004e009b7202 */ /* 0x000fe20000000f00 */
[--C-:B------:R-:W-:Y:S01]  /*c650*/  FFMA.FTZ R110, R110, UR4, -R138.reuse ;  /* 0x000000046e6e7c23 */ /* 0x100fe2000801088a */
[----:B------:R-:W-:Y:S03]  /*c660*/  FFMA.FTZ R126, R126, UR4, -R138 ;  /* 0x000000047e7e7c23 */ /* 0x000fe6000801088a */
[----:B------:R1:W1:Y:S01]  /*c670*/  MUFU.EX2 R6, R12 ;  /* 0x0000000c00067308 */ /* 0x0002620000000800 */
[----:B----4-:R-:W-:Y:S01]  /*c680*/  FMUL.FTZ R9, R133, R169 ;  /* 0x000000a985097220 */ /* 0x010fe20000410000 */
[----:B------:R-:W-:Y:S01]  /*c690*/  MOV R169, R36 ;  /* 0x0000002400a97202 */ /* 0x000fe20000000f00 */
[--C-:B------:R-:W-:Y:S01]  /*c6a0*/  FFMA.FTZ R206, R50, UR4, -R139.reuse ;  /* 0x0000000432ce7c23 */ /* 0x100fe2000801088b */
[--C-:B------:R-:W-:Y:S01]  /*c6b0*/  FFMA.FTZ R50, R99, UR4, -R139.reuse ;  /* 0x0000000463327c23 */ /* 0x100fe2000801088b */
[--C-:B------:R-:W-:Y:S01]  /*c6c0*/  FFMA.FTZ R99, R41, UR4, -R204.reuse ;  /* 0x0000000429637c23 */ /* 0x100fe200080108cc */
[----:B------:R-:W-:Y:S01]  /*c6d0*/  FMUL.FTZ R41, R133, R153 ;  /* 0x0000009985297220 */ /* 0x000fe20000410000 */
[----:B------:R-:W-:Y:S03]  /*c6e0*/  MOV R153, R53 ;  /* 0x0000003500997202 */ /* 0x000fe60000000f00 */
[----:B------:R4:W4:Y:S01]  /*c6f0*/  MUFU.EX2 R223, R13 ;  /* 0x0000000d00df7308 */ /* 0x0009220000000800 */
[--C-:B------:R-:W-:Y:S01]  /*c700*/  FFMA.FTZ R233, R71, UR4, -R139.reuse ;  /* 0x0000000447e97c23 */ /* 0x100fe2000801088b */
[----:B------:R-:W-:Y:S01]  /*c710*/  MOV R29, R8 ;  /* 0x00000008001d7202 */ /* 0x000fe20000000f00 */
[--C-:B------:R-:W-:Y:S01]  /*c720*/  FFMA.FTZ R71, R102, UR4, -R139.reuse ;  /* 0x0000000466477c23 */ /* 0x100fe2000801088b */
[--C-:B------:R-:W-:Y:S01]  /*c730*/  FFMA.FTZ R234, R70, UR4, -R139.reuse ;  /* 0x0000000446ea7c23 */ /* 0x100fe2000801088b */
[--C-:B------:R-:W-:Y:S01]  /*c740*/  FFMA.FTZ R64, R118, UR4, -R139.reuse ;  /* 0x0000000476407c23 */ /* 0x100fe2000801088b */
[--C-:B------:R-:W-:Y:S01]  /*c750*/  FFMA.FTZ R98, R44, UR4, -R204.reuse ;  /* 0x000000042c627c23 */ /* 0x100fe200080108cc */
[----:B------:R-:W-:Y:S03]  /*c760*/  MOV R70, R208 ;  /* 0x000000d000467202 */ /* 0x000fe60000000f00 */
[----:B------:R3:W-:Y:S01]  /*c770*/  MUFU.EX2 R142, R66 ;  /* 0x00000042008e7308 */ /* 0x0007e20000000800 */
[----:B------:R-:W-:Y:S01]  /*c780*/  FFMA.FTZ R139, R131, UR4, -R139 ;  /* 0x00000004838b7c23 */ /* 0x000fe2000801088b */
[--C-:B------:R-:W-:Y:S01]  /*c790*/  FFMA.FTZ R210, R56, UR4, -R204.reuse ;  /* 0x0000000438d27c23 */ /* 0x100fe200080108cc */
[----:B------:R-:W-:Y:S01]  /*c7a0*/  FMUL.FTZ R44, R133, R148 ;  /* 0x00000094852c7220 */ /* 0x000fe20000410000 */
[----:B-1----:R-:W-:Y:S02]  /*c7b0*/  IMAD.MOV.U32 R159, RZ, RZ, R19 ;  /* 0x000000ffff9f7224 */ /* 0x002fe400078e0013 */
[--C-:B------:R-:W-:Y:S01]  /*c7c0*/  FFMA.FTZ R131, R61, UR4, -R204.reuse ;  /* 0x000000043d837c23 */ /* 0x100fe200080108cc */
[--C-:B------:R-:W-:Y:S01]  /*c7d0*/  FFMA.FTZ R118, R76, UR4, -R204.reuse ;  /* 0x000000044c767c23 */ /* 0x100fe200080108cc */
[C---:B------:R-:W-:Y:S02]  /*c7e0*/  FMUL.FTZ R12, R133.reuse, R164 ;  /* 0x000000a4850c7220 */ /* 0x040fe40000410000 */
[----:B------:R-:W-:Y:S01]  /*c7f0*/  MUFU.EX2 R213, R213 ;  /* 0x000000d500d57308 */ /* 0x000fe20000000800 */
[C---:B----4-:R-:W-:Y:S01]  /*c800*/  FMUL.FTZ R13, R133.reuse, R165 ;  /* 0x000000a5850d7220 */ /* 0x050fe20000410000 */
[----:B------:R-:W-:Y:S01]  /*c810*/  FMUL.FTZ R56, R133, R144 ;  /* 0x0000009085387220 */ /* 0x000fe20000410000 */
[--C-:B------:R-:W-:Y:S01]  /*c820*/  FFMA.FTZ R208, R57, UR4, -R204.reuse ;  /* 0x0000000439d07c23 */ /* 0x100fe200080108cc */
[--C-:B------:R-:W-:Y:S01]  /*c830*/  FFMA.FTZ R35, R121, UR4, -R204.reuse ;  /* 0x0000000479237c23 */ /* 0x100fe200080108cc */
[----:B------:R-:W-:Y:S01]  /*c840*/  FMUL.FTZ R28, R133, R156 ;  /* 0x0000009c851c7220 */ /* 0x000fe20000410000 */
[----:B------:R-:W-:Y:S01]  /*c850*/  MOV R148, R18 ;  /* 0x0000001200947202 */ /* 0x000fe20000000f00 */
[--C-:B------:R-:W-:Y:S03]  /*c860*/  FFMA.FTZ R100, R40, UR4, -R204.reuse ;  /* 0x0000000428647c23 */ /* 0x100fe600080108cc */
        /* <DEDUP_REMOVED lines=9> */
[--C-:B------:R-:W-:Y:S01]  /*c900*/  FFMA.FTZ R125, R95, UR4, -R138.reuse ;  /* 0x000000045f7d7c23 */ /* 0x100fe2000801088a */
[C---:B------:R-:W-:Y:S01]  /*c910*/  FMUL.FTZ R8, R133.reuse, R168 ;  /* 0x000000a885087220 */ /* 0x040fe20000410000 */
[C---:B------:R-:W-:Y:S01]  /*c920*/  FMUL.FTZ R24, R133.reuse, R160 ;  /* 0x000000a085187220 */ /* 0x040fe20000410000 */
[C---:B------:R-:W-:Y:S01]  /*c930*/  FMUL.FTZ R25, R133.reuse, R161 ;  /* 0x000000a185197220 */ /* 0x040fe20000410000 */
[C---:B------:R-:W-:Y:S01]  /*c940*/  FMUL.FTZ R29, R133.reuse, R157 ;  /* 0x0000009d851d7220 */ /* 0x040fe20000410000 */
[----:B------:R-:W-:Y:S01]  /*c950*/  FMUL.FTZ R40, R133, R152 ;  /* 0x0000009885287220 */ /* 0x000fe20000410000 */
[----:B------:R-:W1:Y:S03]  /*c960*/  LDSM.16.MT88.4 R36, [R221+0x8000] ;  /* 0x00800000dd24783b */ /* 0x000e660000004200 */
[----:B------:R-:W-:Y:S01]  /*c970*/  MUFU.EX2 R211, R211 ;  /* 0x000000d300d37308 */ /* 0x000fe20000000800 */
[----:B------:R-:W-:Y:S01]  /*c980*/  MOV R79, R71 ;  /* 0x00000047004f7202 */ /* 0x000fe20000000f00 */
[--C-:B------:R-:W-:Y:S01]  /*c990*/  FFMA.FTZ R102, R74, UR4, -R138.reuse ;  /* 0x000000044a667c23 */ /* 0x100fe2000801088a */
[----:B------:R-:W-:Y:S01]  /*c9a0*/  MOV R166, R6 ;  /* 0x0000000600a67202 */ /* 0x000fe20000000f00 */
[C---:B------:R-:W-:Y:S01]  /*c9b0*/  FMUL.FTZ R6, R0.reuse, R178 ;  /* 0x000000b200067220 */ /* 0x040fe20000410000 */
[----:B------:R-:W-:Y:S01]  /*c9c0*/  MOV R95, R70 ;  /* 0x00000046005f7202 */ /* 0x000fe20000000f00 */
[C---:B------:R-:W-:Y:S01]  /*c9d0*/  FMUL.FTZ R18, R0.reuse, R174 ;  /* 0x000000ae00127220 */ /* 0x040fe20000410000 */
[----:B------:R-:W-:Y:S03]  /*c9e0*/  MOV R161, R69 ;  /* 0x0000004500a17202 */ /* 0x000fe60000000f00 */
[----:B------:R-:W-:Y:S01]  /*c9f0*/  MUFU.EX2 R129, R129 ;  /* 0x0000008100817308 */ /* 0x000fe20000000800 */
[----:B------:R-:W-:Y:S01]  /*ca00*/  MOV R147, R5 ;  /* 0x0000000500937202 */ /* 0x000fe20000000f00 */
[----:B------:R-:W-:Y:S01]  /*ca10*/  FMUL.FTZ R5, R3, R177 ;  /* 0x000000b103057220 */ /* 0x000fe20000410000 */
[----:B------:R-:W-:Y:S01]  /*ca20*/  F2FP.BF16.F32.PACK_AB R69, R143, R87 ;  /* 0x000000578f45723e */ /* 0x000fe200000010ff */
[----:B------:R-:W-:Y:S01]  /*ca30*/  FMUL.FTZ R19, R0, R175 ;  /* 0x000000af00137220 */ /* 0x000fe20000410000 */
[----:B------:R-:W-:Y:S01]  /*ca40*/  F2FP.BF16.F32.PACK_AB R70, R158, R228 ;  /* 0x000000e49e46723e */ /* 0x000fe200000010ff */
[----:B------:R-:W-:Y:S01]  /*ca50*/  FMUL.FTZ R17, R3, R173 ;  /* 0x000000ad03117220 */ /* 0x000fe20000410000 */
[----:B------:R-:W-:Y:S03]  /*ca60*/  F2FP.BF16.F32.PACK_AB R71, R159, R148 ;  /* 0x000000949f47723e */ /* 0x000fe600000010ff */
[----:B------:R-:W-:Y:S01]  /*ca70*/  MUFU.EX2 R230, R230 ;  /* 0x000000e600e67308 */ /* 0x000fe20000000800 */
[----:B------:R-:W-:Y:S01]  /*ca80*/  MOV R76, R73 ;  /* 0x00000049004c7202 */ /* 0x000fe20000000f00 */
[----:B------:R-:W4:Y:S01]  /*ca90*/  LDSM.16.MT88.4 R52, [R219+0x8000] ;  /* 0x00800000db34783b */ /* 0x000f220000004200 */
[----:B------:R-:W-:Y:S01]  /*caa0*/  F2FP.BF16.F32.PACK_AB R74, R223, R166 ;  /* 0x000000a6df4a723e */ /* 0x000fe200000010ff */
[----:B------:R-:W-:Y:S01]  /*cab0*/  FFMA.FTZ R121, R91, UR4, -R138 ;  /* 0x000000045b797c23 */ /* 0x000fe2000801088a */
[----:B------:R-:W-:Y:S01]  /*cac0*/  F2FP.BF16.F32.PACK_AB R72, R147, R33 ;  /* 0x000000219348723e */ /* 0x000fe200000010ff */
[----:B------:R-:W-:Y:S01]  /*cad0*/  IMAD.MOV.U32 R91, RZ, RZ, R34 ;  /* 0x000000ffff5b7224 */ /* 0x000fe200078e0022 */
[----:B------:R-:W-:Y:S03]  /*cae0*/  F2FP.BF16.F32.PACK_AB R73, R156, R32 ;  /* 0x000000209c49723e */ /* 0x000fe600000010ff */
[----:B------:R-:W-:Y:S01]  /*caf0*/  MUFU.EX2 R229, R229 ;  /* 0x000000e500e57308 */ /* 0x000fe20000000800 */
[----:B------:R-:W-:Y:S01]  /*cb00*/  MOV R160, R35 ;  /* 0x0000002300a07202 */ /* 0x000fe20000000f00 */
[C---:B------:R-:W-:Y:S01]  /*cb10*/  FMUL.FTZ R34, R0.reuse, R182 ;  /* 0x000000b600227220 */ /* 0x040fe20000410000 */
[C---:B------:R-:W-:Y:S01]  /*cb20*/  FMUL.FTZ R35, R0.reuse, R183 ;  /* 0x000000b700237220 */ /* 0x040fe20000410000 */
[----:B------:R-:W-:Y:S01]  /*cb30*/  MOV R151, R95 ;  /* 0x0000005f00977202 */ /* 0x000fe20000000f00 */
[--C-:B------:R-:W-:Y:S01]  /*cb40*/  FFMA.FTZ R123, R123, UR4, -R138.reuse ;  /* 0x000000047b7b7c23 */ /* 0x100fe2000801088a */
[----:B------:R-:W-:Y:S01]  /*cb50*/  MOV R150, R79 ;  /* 0x0000004f00967202 */ /* 0x000fe20000000f00 */
[--C-:B------:R-:W-:Y:S03]  /*cb60*/  FFMA.FTZ R111, R111, UR4, -R138.reuse ;  /* 0x000000046f6f7c23 */ /* 0x100fe6000801088a */
[----:B------:R-:W-:Y:S01]  /*cb70*/  MUFU.EX2 R206, R206 ;  /* 0x000000ce00ce7308 */ /* 0x000fe20000000800 */
[----:B------:R-:W-:Y:S01]  /*cb80*/  MOV R95, R76 ;  /* 0x0000004c005f7202 */ /* 0x000fe20000000f00 */
[----:B------:R-:W-:Y:S01]  /*cb90*/  FFMA.FTZ R138, R127, UR4, -R138 ;  /* 0x000000047f8a7c23 */ /* 0x000fe2000801088a */
[----:B------:R-:W4:Y:S01]  /*cba0*/  LDSM.16.MT88.4 R76, [R220+0x8000] ;  /* 0x00800000dc4c783b */ /* 0x000f220000004200 */
[----:B------:R-:W-:Y:S01]  /*cbb0*/  MOV R152, R64 ;  /* 0x0000004000987202 */ /* 0x000fe20000000f00 */
[----:B------:R-:W-:Y:S01]  /*cbc0*/  IMAD.MOV.U32 R163, RZ, RZ, R161 ;  /* 0x000000ffffa37224 */ /* 0x000fe200078e00a1 */
[----:B------:R-:W-:Y:S01]  /*cbd0*/  MOV R127, R51 ;  /* 0x00000033007f7202 */ /* 0x000fe20000000f00 */
[C---:B------:R-:W-:Y:S03]  /*cbe0*/  FMUL.FTZ R51, R0.reuse, R195 ;  /* 0x000000c300337220 */ /* 0x040fe60000410000 */
[----:B------:R-:W-:Y:S01]  /*cbf0*/  MUFU.EX2 R100, R100 ;  /* 0x0000006400647308 */ /* 0x000fe20000000800 */
[----:B------:R-:W-:Y:S01]  /*cc00*/  MOV R168, R50 ;  /* 0x0000003200a87202 */ /* 0x000fe20000000f00 */
[C---:B------:R-:W-:Y:S01]  /*cc10*/  FMUL.FTZ R50, R0.reuse, R194 ;  /* 0x000000c200327220 */ /* 0x040fe20000410000 */
[----:B------:R-:W-:Y:S01]  /*cc20*/  MOV R162, R153 ;  /* 0x0000009900a27202 */ /* 0x000fe20000000f00 */
[----:B------:R-:W-:Y:S01]  /*cc30*/  IMAD.MOV.U32 R161, RZ, RZ, R110 ;  /* 0x000000ffffa17224 */ /* 0x000fe200078e006e */
[----:B------:R-:W-:Y:S01]  /*cc40*/  MOV R167, R152 ;  /* 0x0000009800a77202 */ /* 0x000fe20000000f00 */
[C---:B------:R-:W-:Y:S01]  /*cc50*/  FMUL.FTZ R64, R3.reuse, R188 ;  /* 0x000000bc03407220 */ /* 0x040fe20000410000 */
[----:B------:R-:W-:Y:S03]  /*cc60*/  MOV R152, R168 ;  /* 0x000000a800987202 */ /* 0x000fe60000000f00 */
[----:B------:R-:W-:Y:S01]  /*cc70*/  MUFU.EX2 R110, R85 ;  /* 0x00000055006e7308 */ /* 0x000fe20000000800 */
[----:B------:R-:W-:Y:S01]  /*cc80*/  MOV R153, R127 ;  /* 0x0000007f00997202 */ /* 0x000fe20000000f00 */
[C---:B---3--:R-:W-:Y:S01]  /*cc90*/  FMUL.FTZ R66, R0.reuse, R190 ;  /* 0x000000be00427220 */ /* 0x048fe20000410000 */
[----:B------:R-:W-:Y:S02]  /*cca0*/  MOV R168, R126 ;  /* 0x0000007e00a87202 */ /* 0x000fe40000000f00 */
[----:B------:R-:W-:Y:S02]  /*ccb0*/  MOV R177, R122 ;  /* 0x0000007a00b17202 */ /* 0x000fe40000000f00 */
[----:B------:R-:W-:Y:S03]  /*ccc0*/  MOV R171, R107 ;  /* 0x0000006b00ab7202 */ /* 0x000fe60000000f00 */
[----:B------:R-:W-:Y:S01]  /*ccd0*/  MUFU.EX2 R127, R112 ;  /* 0x00000070007f7308 */ /* 0x000fe20000000800 */
[----:B------:R-:W-:Y:S02]  /*cce0*/  MOV R173, R143 ;  /* 0x0000008f00ad7202 */ /* 0x000fe40000000f00 */
[----:B------:R-:W-:Y:S02]  /*ccf0*/  MOV R182, R156 ;  /* 0x0000009c00b67202 */ /* 0x000fe40000000f00 */
[----:B------:R-:W-:Y:S01]  /*cd00*/  MOV R141, R49 ;  /* 0x00000031008d7202 */ /* 0x000fe20000000f00 */
[C---:B------:R-:W-:Y:S01]  /*cd10*/  FMUL.FTZ R49, R3.reuse, R193 ;  /* 0x000000c103317220 */ /* 0x040fe20000410000 */
[----:B------:R-:W-:Y:S03]  /*cd20*/  MOV R145, R48 ;  /* 0x0000003000917202 */ /* 0x000fe60000000f00 */
[----:B------:R-:W-:Y:S01]  /*cd30*/  MUFU.EX2 R112, R81 ;  /* 0x0000005100707308 */ /* 0x000fe20000000800 */
[C---:B------:R-:W-:Y:S01]  /*cd40*/  FMUL.FTZ R48, R3.reuse, R192 ;  /* 0x000000c003307220 */ /* 0x040fe20000410000 */
[----:B------:R-:W-:Y:S01]  /*cd50*/  MOV R157, R65 ;  /* 0x00000041009d7202 */ /* 0x000fe20000000f00 */
[----:B------:R-:W-:Y:S01]  /*cd60*/  FMUL.FTZ R65, R3, R189 ;  /* 0x000000bd03417220 */ /* 0x000fe20000410000 */
[----:B------:R-:W-:Y:S02]  /*cd70*/  MOV R170, R141 ;  /* 0x0000008d00aa7202 */ /* 0x000fe40000000f00 */
[----:B------:R-:W-:Y:S04]  /*cd80*/  MOV R146, R157 ;  /* 0x0000009d00927202 */ /* 0x000fe80000000f00 */
[----:B------:R-:W-:Y:S01]  /*cd90*/  MUFU.EX2 R126, R83 ;  /* 0x00000053007e7308 */ /* 0x000fe20000000800 */
[----:B------:R-:W-:Y:S02]  /*cda0*/  MOV R157, R164 ;  /* 0x000000a4009d7202 */ /* 0x000fe40000000f00 */
[----:B------:R-:W-:Y:S02]  /*cdb0*/  MOV R164, R123 ;  /* 0x0000007b00a47202 */ /* 0x000fe40000000f00 */
[----:B------:R-:W-:Y:S02]  /*cdc0*/  MOV R178, R144 ;  /* 0x0000009000b27202 */ /* 0x000fe40000000f00 */
[----:B------:R-:W-:Y:S03]  /*cdd0*/  MOV R175, R151 ;  /* 0x0000009700af7202 */ /* 0x000fe60000000f00 */
[----:B------:R3:W-:Y:S10]  /*cde0*/  MUFU.EX2 R122, R67 ;  /* 0x00000043007a7308 */ /* 0x0007f40000000800 */
[----:B------:R-:W-:Y:S10]  /*cdf0*/  MUFU.EX2 R123, R113 ;  /* 0x00000071007b7308 */ /* 0x000ff40000000800 */
[----:B------:R-:W4:Y:S01]  /*ce00*/  MUFU.EX2 R107, R86 ;  /* 0x00000056006b7308 */ /* 0x000f220000000800 */
[C---:B---3--:R-:W-:Y:S09]  /*ce10*/  FMUL.FTZ R67, R0.reuse, R191 ;  /* 0x000000bf00437220 */ /* 0x048ff20000410000 */
[----:B------:R-:W-:Y:S01]  /*ce20*/  MUFU.EX2 R113, R84 ;  /* 0x0000005400717308 */ /* 0x000fe20000000800 */
[----:B------:R-:W-:Y:S01]  /*ce30*/  FFMA.FTZ R133, R133, R7, R33 ;  /* 0x0000000785857223 */ /* 0x000fe20000010021 */
[----:B------:R-:W-:Y:S01]  /*ce40*/  FMUL.FTZ R7, R0, R179 ;  /* 0x000000b300077220 */ /* 0x000fe20000410000 */
[C---:B------:R-:W-:Y:S07]  /*ce50*/  FMUL.FTZ R33, R3.reuse, R181 ;  /* 0x000000b503217220 */ /* 0x040fee0000410000 */
[----:B------:R-:W-:Y:S01]  /*ce60*/  MUFU.EX2 R143, R88 ;  /* 0x00000058008f7308 */ /* 0x000fe20000000800 */
[----:B------:R-:W-:Y:S02]  /*ce70*/  MOV R179, R170 ;  /* 0x000000aa00b37202 */ /* 0x000fe40000000f00 */
[----:B------:R-:W-:Y:S02]  /*ce80*/  MOV R170, R145 ;  /* 0x0000009100aa7202 */ /* 0x000fe40000000f00 */
[----:B------:R-:W-:Y:S05]  /*ce90*/  MOV R181, R148 ;  /* 0x0000009400b57202 */ /* 0x000fea0000000f00 */
[----:B------:R-:W-:Y:S01]  /*cea0*/  MUFU.EX2 R141, R128 ;  /* 0x00000080008d7308 */ /* 0x000fe20000000800 */
[----:B------:R-:W-:Y:S01]  /*ceb0*/  MOV R183, R181 ;  /* 0x000000b500b77202 */ /* 0x000fe20000000f00 */
[----:B--2---:R-:W-:Y:S01]  /*cec0*/  FFMA.FTZ R90, R2, R4, R32 ;  /* 0x00000004025a7223 */ /* 0x004fe20000010020 */
[C---:B------:R-:W-:Y:S01]  /*ced0*/  FMUL.FTZ R4, R3.reuse, R176 ;  /* 0x000000b003047220 */ /* 0x040fe20000410000 */
[----:B------:R-:W2:Y:S01]  /*cee0*/  LDL.LU R2, [R1+0x24] ;  /* 0x0000240001027983 */ /* 0x000ea20000300800 */
[C---:B------:R-:W-:Y:S01]  /*cef0*/  FMUL.FTZ R32, R3.reuse, R180 ;  /* 0x000000b403207220 */ /* 0x040fe20000410000 */
[----:B------:R-:W-:Y:S04]  /*cf00*/  MOV R176, R106 ;  /* 0x0000006a00b07202 */ /* 0x000fe80000000f00 */
[----:B------:R-:W-:Y:S01]  /*cf10*/  MUFU.EX2 R128, R99 ;  /* 0x0000006300807308 */ /* 0x000fe20000000800 */
[C---:B------:R-:W-:Y:S01]  /*cf20*/  FFMA.FTZ R80, R3.reuse, R16, R68 ;  /* 0x0000001003507223 */ /* 0x040fe20000010044 */
[C---:B------:R-:W-:Y:S01]  /*cf30*/  F2FP.BF16.F32.PACK_AB R68, R92.reuse, R68 ;  /* 0x000000445c44723e */ /* 0x040fe200000010ff */
[C---:B------:R-:W-:Y:S01]  /*cf40*/  FMUL.FTZ R16, R3.reuse, R172 ;  /* 0x000000ac03107220 */ /* 0x040fe20000410000 */
[----:B------:R-:W-:Y:S01]  /*cf50*/  MOV R174, R176 ;  /* 0x000000b000ae7202 */ /* 0x000fe20000000f00 */
[----:B------:R-:W-:Y:S01]  /*cf60*/  FADD.FTZ R92, R92, R80 ;  /* 0x000000505c5c7221 */ /* 0x000fe20000010000 */
[----:B------:R-:W-:Y:S04]  /*cf70*/  MOV R176, R157 ;  /* 0x0000009d00b07202 */ /* 0x000fe80000000f00 */
[----:B------:R3:W4:Y:S01]  /*cf80*/  MUFU.EX2 R106, R82 ;  /* 0x00000052006a7308 */ /* 0x0007220000000800 */
[-C--:B------:R-:W-:Y:S05]  /*cf90*/  HMMA.16816.F32.BF16 R4, R68, R20.reuse, R4 ;  /* 0x000000144404723c */ /* 0x080fea0000041804 */
[----:B------:R-:W-:Y:S01]  /*cfa0*/  FADD.FTZ R92, R228, R92 ;  /* 0x0000005ce45c7221 */ /* 0x000fe20000010000 */
[C---:B------:R-:W-:Y:S01]  /*cfb0*/  HMMA.16816.F32.BF16 R8, R72.reuse, R20, R8 ;  /* 0x000000144808723c */ /* 0x040fe20000041808 */
[----:B------:R1:W5:Y:S02]  /*cfc0*/  LDL.LU R228, [R1+0xa8] ;  /* 0x0000a80001e47983 */ /* 0x0003640000300800 */
[----:B------:R2:W-:Y:S02]  /*cfd0*/  MUFU.EX2 R99, R89 ;  /* 0x0000005900637308 */ /* 0x0005e40000000800 */
[----:B------:R-:W-:Y:S01]  /*cfe0*/  MOV R172, R147 ;  /* 0x0000009300ac7202 */ /* 0x000fe20000000f00 */
[-C--:B------:R-:W-:Y:S01]  /*cff0*/  HMMA.16816.F32.BF16 R12, R72, R22.reuse, R12 ;  /* 0x00000016480c723c */ /* 0x080fe2000004180c */
[----:B---3--:R-:W3:Y:S06]  /*d000*/  LDSM.16.MT88.4 R80, [R218+0x8800] ;  /* 0x00880000da50783b */ /* 0x008eec0000004200 */
[----:B------:R-:W-:Y:S01]  /*d010*/  MUFU.EX2 R144, R98 ;  /* 0x0000006200907308 */ /* 0x000fe20000000800 */
[C---:B------:R-:W-:Y:S04]  /*d020*/  HMMA.16816.F32.BF16 R16, R68.reuse, R22, R16 ;  /* 0x000000164410723c */ /* 0x040fe80000041810 */
[C---:B------:R-:W-:Y:S01]  /*d030*/  FMUL.FTZ R20, R3.reuse, R184 ;  /* 0x000000b803147220 */ /* 0x040fe20000410000 */
[C---:B------:R-:W-:Y:S02]  /*d040*/  FMUL.FTZ R21, R3.reuse, R185 ;  /* 0x000000b903157220 */ /* 0x040fe40000410000 */
[C---:B------:R-:W-:Y:S01]  /*d050*/  FMUL.FTZ R22, R0.reuse, R186 ;  /* 0x000000ba00167220 */ /* 0x040fe20000410000 */
[C---:B------:R-:W-:Y:S01]  /*d060*/  FMUL.FTZ R23, R0.reuse, R187 ;  /* 0x000000bb00177220 */ /* 0x040fe20000410000 */
[----:B------:R2:W-:Y:S02]  /*d070*/  MUFU.EX2 R145, R97 ;  /* 0x0000006100917308 */ /* 0x0005e40000000800 */
[----:B------:R-:W-:Y:S01]  /*d080*/  MOV R147, R146 ;  /* 0x0000009200937202 */ /* 0x000fe20000000f00 */
[----:B------:R-:W-:Y:S01]  /*d090*/  IMAD.MOV.U32 R186, RZ, RZ, R159 ;  /* 0x000000ffffba7224 */ /* 0x000fe200078e009f */
[----:B------:R-:W-:Y:S02]  /*d0a0*/  MOV R184, R150 ;  /* 0x0000009600b87202 */ /* 0x000fe40000000f00 */
[-C--:B-1----:R-:W-:Y:S04]  /*d0b0*/  HMMA.16816.F32.BF16 R20, R68, R36.reuse, R20 ;  /* 0x000000244414723c */ /* 0x082fe80000041814 */
[----:B------:R-:W1:Y:S01]  /*d0c0*/  MUFU.EX2 R146, R132 ;  /* 0x0000008400927308 */ /* 0x000e620000000800 */
[----:B------:R-:W-:Y:S02]  /*d0d0*/  MOV R187, R158 ;  /* 0x0000009e00bb7202 */ /* 0x000fe40000000f00 */
[----:B------:R-:W-:Y:S01]  /*d0e0*/  MOV R180, R166 ;  /* 0x000000a600b47202 */ /* 0x000fe20000000f00 */
[C---:B------:R-:W-:Y:S06]  /*d0f0*/  HMMA.16816.F32.BF16 R24, R72.reuse, R36, R24 ;  /* 0x000000244818723c */ /* 0x040fec0000041818 */
[----:B------:R-:W-:Y:S01]  /*d100*/  MUFU.EX2 R132, R93 ;  /* 0x0000005d00847308 */ /* 0x000fe20000000800 */
[----:B------:R-:W-:Y:S01]  /*d110*/  MOV R166, R171 ;  /* 0x000000ab00a67202 */ /* 0x000fe20000000f00 */
[-C--:B------:R-:W-:Y:S03]  /*d120*/  HMMA.16816.F32.BF16 R28, R72, R38.reuse, R28 ;  /* 0x00000026481c723c */ /* 0x080fe6000004181c */
[C---:B------:R-:W-:Y:S03]  /*d130*/  FMUL.FTZ R36, R3.reuse, R196 ;  /* 0x000000c403247220 */ /* 0x040fe60000410000 */
[C---:B------:R-:W-:Y:S02]  /*d140*/  HMMA.16816.F32.BF16 R32, R68.reuse, R38, R32 ;  /* 0x000000264420723c */ /* 0x040fe40000041820 */
[----:B------:R1:W1:Y:S03]  /*d150*/  MUFU.EX2 R151, R96 ;  /* 0x0000006000977308 */ /* 0x0002660000000800 */
[C---:B------:R-:W-:Y:S01]  /*d160*/  FMUL.FTZ R37, R3.reuse, R197 ;  /* 0x000000c503257220 */ /* 0x040fe20000410000 */
[----:B------:R-:W-:Y:S01]  /*d170*/  MOV R181, R187 ;  /* 0x000000bb00b57202 */ /* 0x000fe20000000f00 */
[C---:B------:R-:W-:Y:S01]  /*d180*/  FMUL.FTZ R38, R0.reuse, R198 ;  /* 0x000000c600267220 */ /* 0x040fe20000410000 */
[C---:B------:R-:W-:Y:S04]  /*d190*/  FMUL.FTZ R39, R0.reuse, R199 ;  /* 0x000000c700277220 */ /* 0x040fe80000410000 */
[----:B------:R-:W-:Y:S01]  /*d1a0*/  MUFU.EX2 R236, R236 ;  /* 0x000000ec00ec7308 */ /* 0x000fe20000000800 */
[----:B------:R-:W-:Y:S01]  /*d1b0*/  IMAD.MOV.U32 R187, RZ, RZ, R184 ;  /* 0x000000ffffbb7224 */ /* 0x000fe200078e00b8 */
[----:B------:R-:W-:Y:S02]  /*d1c0*/  MOV R184, R174 ;  /* 0x000000ae00b87202 */ /* 0x000fe40000000f00 */
[----:B------:R-:W-:Y:S01]  /*d1d0*/  MOV R174, R163 ;  /* 0x000000a300ae7202 */ /* 0x000fe20000000f00 */
[-C--:B----4-:R-:W-:Y:S05]  /*d1e0*/  HMMA.16816.F32.BF16 R36, R68, R52.reuse, R36 ;  /* 0x000000344424723c */ /* 0x090fea0000041824 */
[----:B------:R-:W-:Y:S01]  /*d1f0*/  MUFU.EX2 R148, R108 ;  /* 0x0000006c00947308 */ /* 0x000fe20000000800 */
        /* <DEDUP_REMOVED lines=8> */
[----:B------:R-:W-:Y:S03]  /*d280*/  MUFU.EX2 R156, R131 ;  /* 0x00000083009c7308 */ /* 0x000fe60000000800 */
[----:B------:R-:W-:Y:S02]  /*d290*/  FMUL.FTZ R53, R3, R201 ;  /* 0x000000c903357220 */ /* 0x000fe40000410000 */
[C---:B------:R-:W-:Y:S01]  /*d2a0*/  FMUL.FTZ R54, R0.reuse, R202 ;  /* 0x000000ca00367220 */ /* 0x040fe20000410000 */
[----:B------:R-:W-:Y:S04]  /*d2b0*/  FMUL.FTZ R55, R0, R203 ;  /* 0x000000cb00377220 */ /* 0x000fe80000410000 */
[----:B------:R-:W-:Y:S03]  /*d2c0*/  MUFU.EX2 R234, R234 ;  /* 0x000000ea00ea7308 */ /* 0x000fe60000000800 */
[-C--:B------:R-:W-:Y:S07]  /*d2d0*/  HMMA.16816.F32.BF16 R52, R68, R76.reuse, R52 ;  /* 0x0000004c4434723c */ /* 0x080fee0000041834 */
[----:B------:R-:W-:Y:S01]  /*d2e0*/  MUFU.EX2 R159, R119 ;  /* 0x00000077009f7308 */ /* 0x000fe20000000800 */
[C---:B------:R-:W-:Y:S09]  /*d2f0*/  HMMA.16816.F32.BF16 R56, R72.reuse, R76, R56 ;  /* 0x0000004c4838723c */ /* 0x040ff20000041838 */
[----:B------:R-:W-:Y:S01]  /*d300*/  MUFU.EX2 R197, R118 ;  /* 0x0000007600c57308 */ /* 0x000fe20000000800 */
[-C--:B------:R-:W-:Y:S06]  /*d310*/  HMMA.16816.F32.BF16 R60, R72, R78.reuse, R60 ;  /* 0x0000004e483c723c */ /* 0x080fec000004183c */
[----:B------:R-:W-:Y:S01]  /*d320*/  HMMA.16816.F32.BF16 R64, R68, R78, R64 ;  /* 0x0000004e4440723c */ /* 0x000fe20000041840 */
[----:B------:R-:W-:Y:S02]  /*d330*/  LDSM.16.MT88.4 R76, [R219+0x8800] ;  /* 0x00880000db4c783b */ /* 0x000fe40000004200 */
[----:B------:R-:W-:Y:S02]  /*d340*/  MUFU.EX2 R196, R109 ;  /* 0x0000006d00c47308 */ /* 0x000fe40000000800 */
[----:B------:R-:W-:Y:S02]  /*d350*/  F2FP.BF16.F32.PACK_AB R72, R110, R107 ;  /* 0x0000006b6e48723e */ /* 0x000fe400000010ff */
[----:B------:R-:W-:Y:S06]  /*d360*/  F2FP.BF16.F32.PACK_AB R68, R214, R215 ;  /* 0x000000d7d644723e */ /* 0x000fec00000010ff */
[----:B------:R-:W-:Y:S01]  /*d370*/  MUFU.EX2 R109, R174 ;  /* 0x000000ae006d7308 */ /* 0x000fe20000000800 */
[----:B------:R-:W-:Y:S02]  /*d380*/  F2FP.BF16.F32.PACK_AB R69, R116, R117 ;  /* 0x000000757445723e */ /* 0x000fe400000010ff */
[----:B------:R-:W-:Y:S02]  /*d390*/  F2FP.BF16.F32.PACK_AB R70, R212, R213 ;  /* 0x000000d5d446723e */ /* 0x000fe400000010ff */
[----:B------:R-:W-:Y:S02]  /*d3a0*/  F2FP.BF16.F32.PACK_AB R71, R127, R123 ;  /* 0x0000007b7f47723e */ /* 0x000fe400000010ff */
[----:B------:R-:W-:Y:S03]  /*d3b0*/  F2FP.BF16.F32.PACK_AB R73, R112, R106 ;  /* 0x0000006a7049723e */ /* 0x000fe600000010ff */
[----:B------:R-:W-:Y:S01]  /*d3c0*/  MUFU.EX2 R205, R205 ;  /* 0x000000cd00cd7308 */ /* 0x000fe20000000800 */
[----:B------:R-:W-:Y:S02]  /*d3d0*/  F2FP.BF16.F32.PACK_AB R74, R126, R113 ;  /* 0x000000717e4a723e */ /* 0x000fe400000010ff */
[----:B------:R-:W-:Y:S01]  /*d3e0*/  F2FP.BF16.F32.PACK_AB R75, R142, R122 ;  /* 0x0000007a8e4b723e */ /* 0x000fe200000010ff */
[-C--:B---3--:R-:W-:Y:S06]  /*d3f0*/  HMMA.16816.F32.BF16 R4, R68, R80.reuse, R4 ;  /* 0x000000504404723c */ /* 0x088fec0000041804 */
[----:B------:R-:W-:Y:S01]  /*d400*/  MUFU.EX2 R139, R139 ;  /* 0x0000008b008b7308 */ /* 0x000fe20000000800 */
[C---:B------:R-:W-:Y:S06]  /*d410*/  HMMA.16816.F32.BF16 R8, R72.reuse, R80, R8 ;  /* 0x000000504808723c */ /* 0x040fec0000041808 */
[-C--:B------:R-:W-:Y:S03]  /*d420*/  HMMA.16816.F32.BF16 R12, R72, R82.reuse, R12 ;  /* 0x00000052480c723c */ /* 0x080fe6000004180c */
[----:B------:R-:W-:Y:S03]  /*d430*/  MUFU.EX2 R204, R204 ;  /* 0x000000cc00cc7308 */ /* 0x000fe60000000800 */
[C---:B------:R-:W-:Y:S01]  /*d440*/  HMMA.16816.F32.BF16 R16, R68.reuse, R82, R16 ;  /* 0x000000524410723c */ /* 0x040fe20000041810 */
[----:B------:R-:W-:Y:S06]  /*d450*/  LDSM.16.MT88.4 R80, [R220+0x8800] ;  /* 0x00880000dc50783b */ /* 0x000fec0000004200 */
        /* <DEDUP_REMOVED lines=9> */
[----:B------:R-:W3:Y:S10]  /*d4f0*/  MUFU.EX2 R208, R208 ;  /* 0x000000d000d07308 */ /* 0x000ef40000000800 */
[----:B------:R-:W4:Y:S10]  /*d500*/  MUFU.EX2 R207, R207 ;  /* 0x000000cf00cf7308 */ /* 0x000f340000000800 */
[----:B------:R-:W-:Y:S10]  /*d510*/  MUFU.EX2 R153, R104 ;  /* 0x0000006800997308 */ /* 0x000ff40000000800 */
[----:B------:R-:W4:Y:S10]  /*d520*/  MUFU.EX2 R157, R103 ;  /* 0x00000067009d7308 */ /* 0x000f340000000800 */
[----:B------:R-:W-:Y:S10]  /*d530*/  MUFU.EX2 R245, R245 ;  /* 0x000000f500f57308 */ /* 0x000ff40000000800 */
[----:B------:R-:W-:Y:S10]  /*d540*/  MUFU.EX2 R244, R244 ;  /* 0x000000f400f47308 */ /* 0x000ff40000000800 */
[----:B------:R-:W-:Y:S01]  /*d550*/  MUFU.EX2 R233, R233 ;  /* 0x000000e900e97308 */ /* 0x000fe20000000800 */
[----:B--2---:R-:W-:Y:S01]  /*d560*/  FFMA.FTZ R2, R0, R2, R87 ;  /* 0x0000000200027223 */ /* 0x004fe20000010057 */
[----:B------:R-:W-:Y:S01]  /*d570*/  FADD.FTZ R0, R182, R90 ;  /* 0x0000005ab6007221 */ /* 0x000fe20000010000 */
[----:B------:R-:W2:Y:S01]  /*d580*/  LDSM.16.MT88.4 R84, [R221+0x8800] ;  /* 0x00880000dd54783b */ /* 0x000ea20000004200 */
[----:B------:R-:W-:Y:S01]  /*d590*/  MOV R182, R180 ;  /* 0x000000b400b67202 */ /* 0x000fe20000000f00 */
[----:B------:R-:W-:Y:S01]  /*d5a0*/  FADD.FTZ R3, R173, R2 ;  /* 0x00000002ad037221 */ /* 0x000fe20000010000 */
[----:B------:R-:W-:Y:S01]  /*d5b0*/  FADD.FTZ R0, R94, R0 ;  /* 0x000000005e007221 */ /* 0x000fe20000010000 */
[----:B------:R-:W-:Y:S01]  /*d5c0*/  MOV R173, R177 ;  /* 0x000000b100ad7202 */ /* 0x000fe20000000f00 */
[----:B------:R-:W-:Y:S01]  /*d5d0*/  FADD.FTZ R2, R172, R133 ;  /* 0x00000085ac027221 */ /* 0x000fe20000010000 */
[----:B------:R-:W-:Y:S01]  /*d5e0*/  MOV R172, R178 ;  /* 0x000000b200ac7202 */ /* 0x000fe20000000f00 */
[----:B------:R-:W-:Y:S01]  /*d5f0*/  MUFU.EX2 R242, R242 ;  /* 0x000000f200f27308 */ /* 0x000fe20000000800 */
[----:B------:R-:W-:Y:S01]  /*d600*/  LDSM.16.MT88.4 R88, [R219+0x9000] ;  /* 0x00900000db58783b */ /* 0x000fe20000004200 */
[----:B------:R-:W-:Y:S01]  /*d610*/  MOV R180, R186 ;  /* 0x000000ba00b47202 */ /* 0x000fe20000000f00 */
[----:B------:R-:W-:Y:S01]  /*d620*/  FADD.FTZ R3, R183, R3 ;  /* 0x00000003b7037221 */ /* 0x000fe20000010000 */
[----:B------:R-:W-:Y:S02]  /*d630*/  MOV R177, R154 ;  /* 0x0000009a00b17202 */ /* 0x000fe40000000f00 */
[----:B------:R-:W-:Y:S04]  /*d640*/  MOV R183, R182 ;  /* 0x000000b600b77202 */ /* 0x000fe80000000f00 */
[----:B------:R-:W-:Y:S01]  /*d650*/  MUFU.EX2 R108, R173 ;  /* 0x000000ad006c7308 */ /* 0x000fe20000000800 */
[----:B------:R-:W-:Y:S02]  /*d660*/  MOV R182, R181 ;  /* 0x000000b500b67202 */ /* 0x000fe40000000f00 */
[----:B------:R-:W-:Y:S01]  /*d670*/  MOV R181, R180 ;  /* 0x000000b400b57202 */ /* 0x000fe20000000f00 */
[----:B------:R-:W-:Y:S01]  /*d680*/  FADD.FTZ R2, R183, R2 ;  /* 0x00000002b7027221 */ /* 0x000fe20000010000 */
[----:B------:R-:W-:Y:S02]  /*d690*/  MOV R180, R187 ;  /* 0x000000bb00b47202 */ /* 0x000fe40000000f00 */
[----:B------:R-:W-:Y:S01]  /*d6a0*/  MOV R183, R182 ;  /* 0x000000b600b77202 */ /* 0x000fe20000000f00 */
[----:B------:R-:W-:Y:S01]  /*d6b0*/  FADD.FTZ R97, R223, R2 ;  /* 0x00000002df617221 */ /* 0x000fe20000010000 */
[----:B------:R-:W-:Y:S01]  /*d6c0*/  MOV R182, R181 ;  /* 0x000000b500b67202 */ /* 0x000fe20000000f00 */
[----:B------:R-:W-:Y:S01]  /*d6d0*/  MUFU.EX2 R241, R241 ;  /* 0x000000f100f17308 */ /* 0x000fe20000000800 */
[----:B------:R-:W-:Y:S01]  /*d6e0*/  MOV R178, R152 ;  /* 0x0000009800b27202 */ /* 0x000fe20000000f00 */
[----:B-1----:R-:W-:Y:S01]  /*d6f0*/  FADD.FTZ R96, R183, R92 ;  /* 0x0000005cb7607221 */ /* 0x002fe20000010000 */
[----:B------:R-:W-:Y:S01]  /*d700*/  MOV R199, R182 ;  /* 0x000000b600c77202 */ /* 0x000fe20000000f00 */
[----:B------:R-:W-:Y:S01]  /*d710*/  FADD.FTZ R2, R140, R0 ;  /* 0x000000008c027221 */ /* 0x000fe20000010000 */
[----:B------:R-:W-:Y:S01]  /*d720*/  FADD.FTZ R0, R107, R97 ;  /* 0x000000616b007221 */ /* 0x000fe20000010000 */
[----:B------:R-:W-:Y:S02]  /*d730*/  MOV R186, R185 ;  /* 0x000000b900ba7202 */ /* 0x000fe40000000f00 */
[----:B------:R-:W-:Y:S01]  /*d740*/  FADD.FTZ R2, R106, R2 ;  /* 0x000000026a027221 */ /* 0x000fe20000010000 */
[----:B------:R-:W-:Y:S01]  /*d750*/  MOV R185, R175 ;  /* 0x000000af00b97202 */ /* 0x000fe20000000f00 */
[----:B------:R-:W-:Y:S01]  /*d760*/  MUFU.EX2 R232, R232 ;  /* 0x000000e800e87308 */ /* 0x000fe20000000800 */
[----:B------:R-:W-:Y:S01]  /*d770*/  MOV R175, R172 ;  /* 0x000000ac00af7202 */ /* 0x000fe20000000f00 */
[----:B------:R-:W-:Y:S01]  /*d780*/  FADD.FTZ R3, R199, R3 ;  /* 0x00000003c7037221 */ /* 0x000fe20000010000 */
[----:B------:R-:W-:Y:S01]  /*d790*/  MOV R172, R179 ;  /* 0x000000b300ac7202 */ /* 0x000fe20000000f00 */
[-C--:B--2---:R-:W-:Y:S03]  /*d7a0*/  HMMA.16816.F32.BF16 R20, R68, R84.reuse, R20 ;  /* 0x000000544414723c */ /* 0x084fe60000041814 */
[----:B------:R-:W-:Y:S03]  /*d7b0*/  MOV R179, R227 ;  /* 0x000000e300b37202 */ /* 0x000fe60000000f00 */
[----:B------:R-:W-:Y:S01]  /*d7c0*/  MUFU.EX2 R105, R172 ;  /* 0x000000ac00697308 */ /* 0x000fe20000000800 */
[----:B------:R1:W5:Y:S01]  /*d7d0*/  LDL.LU R227, [R1+0xa4] ;  /* 0x0000a40001e37983 */ /* 0x0003620000300800 */
[C---:B------:R-:W-:Y:S04]  /*d7e0*/  HMMA.16816.F32.BF16 R24, R72.reuse, R84, R24 ;  /* 0x000000544818723c */ /* 0x040fe80000041818 */
[----:B------:R-:W-:Y:S02]  /*d7f0*/  MOV R187, R185 ;  /* 0x000000b900bb7202 */ /* 0x000fe40000000f00 */
[-C--:B------:R-:W-:Y:S02]  /*d800*/  HMMA.16816.F32.BF16 R28, R72, R86.reuse, R28 ;  /* 0x00000056481c723c */ /* 0x080fe4000004181c */
[----:B------:R-:W-:Y:S03]  /*d810*/  MUFU.EX2 R231, R231 ;  /* 0x000000e700e77308 */ /* 0x000fe60000000800 */
[----:B------:R-:W-:Y:S01]  /*d820*/  MOV R181, R187 ;  /* 0x000000bb00b57202 */ /* 0x000fe20000000f00 */
[C---:B------:R-:W-:Y:S01]  /*d830*/  HMMA.16816.F32.BF16 R32, R68.reuse, R86, R32 ;  /* 0x000000564420723c */ /* 0x040fe20000041820 */
[----:B------:R-:W-:Y:S05]  /*d840*/  LDSM.16.MT88.4 R84, [R221+0x9000] ;  /* 0x00900000dd54783b */ /* 0x000fea0000004200 */
[----:B------:R-:W2:Y:S01]  /*d850*/  MUFU.EX2 R154, R130 ;  /* 0x00000082009a7308 */ /* 0x000ea20000000800 */
[----:B------:R-:W-:Y:S01]  /*d860*/  FADD.FTZ R3, R117, R3 ;  /* 0x0000000375037221 */ /* 0x000fe20000010000 */
[-C--:B------:R-:W-:Y:S08]  /*d870*/  HMMA.16816.F32.BF16 R36, R68, R76.reuse, R36 ;  /* 0x0000004c4424723c */ /* 0x080ff00000041824 */
[----:B------:R-:W-:Y:S01]  /*d880*/  MUFU.EX2 R117, R181 ;  /* 0x000000b500757308 */ /* 0x000fe20000000800 */
[C---:B------:R-:W-:Y:S04]  /*d890*/  HMMA.16816.F32.BF16 R40, R72.reuse, R76, R40 ;  /* 0x0000004c4828723c */ /* 0x040fe80000041828 */
[----:B------:R-:W-:Y:S02]  /*d8a0*/  MOV R185, R184 ;  /* 0x000000b800b97202 */ /* 0x000fe40000000f00 */
[-C--:B------:R-:W-:Y:S03]  /*d8b0*/  HMMA.16816.F32.BF16 R44, R72, R78.reuse, R44 ;  /* 0x0000004e482c723c */ /* 0x080fe6000004182c */
[----:B------:R-:W-:Y:S02]  /*d8c0*/  MUFU.EX2 R152, R102 ;  /* 0x0000006600987308 */ /* 0x000fe40000000800 */
[----:B------:R-:W-:Y:S01]  /*d8d0*/  MOV R187, R185 ;  /* 0x000000b900bb7202 */ /* 0x000fe20000000f00 */
[C---:B------:R-:W-:Y:S01]  /*d8e0*/  HMMA.16816.F32.BF16 R48, R68.reuse, R78, R48 ;  /* 0x0000004e4430723c */ /* 0x040fe20000041830 */
[----:B------:R-:W3:Y:S06]  /*d8f0*/  LDSM.16.MT88.4 R76, [R218+0x9000] ;  /* 0x00900000da4c783b */ /* 0x000eec0000004200 */
[----:B------:R-:W1:Y:S01]  /*d900*/  MUFU.EX2 R158, R101 ;  /* 0x00000065009e7308 */ /* 0x000e620000000800 */
[----:B------:R-:W-:Y:S01]  /*d910*/  MOV R182, R187 ;  /* 0x000000bb00b67202 */ /* 0x000fe20000000f00 */
[-C--:B------:R-:W-:Y:S08]  /*d920*/  HMMA.16816.F32.BF16 R52, R68, R80.reuse, R52 ;  /* 0x000000504434723c */ /* 0x080ff00000041834 */
[----:B------:R-:W-:Y:S01]  /*d930*/  MUFU.EX2 R118, R182 ;  /* 0x000000b600767308 */ /* 0x000fe20000000800 */
[C---:B------:R-:W-:Y:S04]  /*d940*/  HMMA.16816.F32.BF16 R56, R72.reuse, R80, R56 ;  /* 0x000000504838723c */ /* 0x040fe80000041838 */
[----:B------:R-:W-:Y:S02]  /*d950*/  IMAD.MOV.U32 R184, RZ, RZ, R175 ;  /* 0x000000ffffb87224 */ /* 0x000fe400078e00af */
[-C--:B------:R-:W-:Y:S03]  /*d960*/  HMMA.16816.F32.BF16 R60, R72, R82.reuse, R60 ;  /* 0x00000052483c723c */ /* 0x080fe6000004183c */
[----:B------:R-:W1:Y:S02]  /*d970*/  MUFU.EX2 R198, R115 ;  /* 0x0000007300c67308 */ /* 0x000e640000000800 */
[----:B------:R-:W-:Y:S01]  /*d980*/  MOV R175, R179 ;  /* 0x000000b300af7202 */ /* 0x000fe20000000f00 */
[----:B------:R-:W-:Y:S01]  /*d990*/  HMMA.16816.F32.BF16 R64, R68, R82, R64 ;  /* 0x000000524440723c */ /* 0x000fe20000041840 */
[----:B------:R-:W-:Y:S06]  /*d9a0*/  LDSM.16.MT88.4 R80, [R221+0x9800] ;  /* 0x00980000dd50783b */ /* 0x000fec0000004200 */
[----:B------:R-:W1:Y:S01]  /*d9b0*/  MUFU.EX2 R155, R114 ;  /* 0x00000072009b7308 */ /* 0x000e620000000800 */
        /* <DEDUP_REMOVED lines=10> */
[-C--:B---3--:R-:W-:Y:S03]  /*da60*/  HMMA.16816.F32.BF16 R4, R68, R76.reuse, R4 ;  /* 0x0000004c4404723c */ /* 0x088fe60000041804 */
[----:B------:R-:W-:Y:S02]  /*da70*/  MOV R179, R178 ;  /* 0x000000b200b37202 */ /* 0x000fe40000000f00 */
[----:B------:R-:W-:Y:S01]  /*da80*/  MOV R178, R176 ;  /* 0x000000b000b27202 */ /* 0x000fe20000000f00 */
[C---:B------:R-:W-:Y:S02]  /*da90*/  HMMA.16816.F32.BF16 R8, R72.reuse, R76, R8 ;  /* 0x0000004c4808723c */ /* 0x040fe40000041808 */
[----:B------:R-:W-:Y:S03]  /*daa0*/  MUFU.EX2 R243, R243 ;  /* 0x000000f300f37308 */ /* 0x000fe60000000800 */
[----:B------:R-:W-:Y:S01]  /*dab0*/  MOV R176, R226 ;  /* 0x000000e200b07202 */ /* 0x000fe20000000f00 */
[-C--:B------:R-:W-:Y:S01]  /*dac0*/  HMMA.16816.F32.BF16 R12, R72, R78.reuse, R12 ;  /* 0x0000004e480c723c */ /* 0x080fe2000004180c */
[----:B------:R3:W5:Y:S05]  /*dad0*/  LDL.LU R226, [R1+0xa0] ;  /* 0x0000a00001e27983 */ /* 0x00076a0000300800 */
[----:B------:R-:W-:Y:S01]  /*dae0*/  MUFU.EX2 R248, R248 ;  /* 0x000000f800f87308 */ /* 0x000fe20000000800 */
[----:B------:R-:W-:Y:S01]  /*daf0*/  MOV R185, R184 ;  /* 0x000000b800b97202 */ /* 0x000fe20000000f00 */
[C---:B------:R-:W-:Y:S01]  /*db00*/  HMMA.16816.F32.BF16 R16, R68.reuse, R78, R16 ;  /* 0x0000004e4410723c */ /* 0x040fe20000041810 */
[----:B------:R-:W-:Y:S03]  /*db10*/  LDSM.16.MT88.4 R76, [R218+0x9800] ;  /* 0x00980000da4c783b */ /* 0x000fe60000004200 */
[----:B------:R-:W-:Y:S02]  /*db20*/  MOV R184, R175 ;  /* 0x000000af00b87202 */ /* 0x000fe40000000f00 */
[-C--:B------:R-:W-:Y:S02]  /*db30*/  HMMA.16816.F32.BF16 R20, R68, R84.reuse, R20 ;  /* 0x000000544414723c */ /* 0x080fe40000041814 */
[----:B------:R-:W-:Y:S03]  /*db40*/  MUFU.EX2 R149, R149 ;  /* 0x0000009500957308 */ /* 0x000fe60000000800 */
[----:B------:R-:W-:Y:S01]  /*db50*/  MOV R175, R179 ;  /* 0x000000b300af7202 */ /* 0x000fe20000000f00 */
[C---:B------:R-:W-:Y:S06]  /*db60*/  HMMA.16816.F32.BF16 R24, R72.reuse, R84, R24 ;  /* 0x000000544818723c */ /* 0x040fec0000041818 */
[----:B------:R-:W-:Y:S01]  /*db70*/  MUFU.EX2 R147, R147 ;  /* 0x0000009300937308 */ /* 0x000fe20000000800 */
[----:B------:R-:W-:Y:S01]  /*db80*/  MOV R179, R178 ;  /* 0x000000b200b37202 */ /* 0x000fe20000000f00 */
[-C--:B------:R-:W-:Y:S03]  /*db90*/  HMMA.16816.F32.BF16 R28, R72, R86.reuse, R28 ;  /* 0x00000056481c723c */ /* 0x080fe6000004181c */
[----:B------:R-:W-:Y:S03]  /*dba0*/  MOV R178, R176 ;  /* 0x000000b000b27202 */ /* 0x000fe60000000f00 */
[C---:B------:R-:W-:Y:S01]  /*dbb0*/  HMMA.16816.F32.BF16 R32, R68.reuse, R86, R32 ;  /* 0x000000564420723c */ /* 0x040fe20000041820 */
[----:B------:R-:W-:Y:S01]  /*dbc0*/  LDSM.16.MT88.4 R84, [R219+0x9800] ;  /* 0x00980000db54783b */ /* 0x000fe20000004200 */
[----:B------:R-:W-:Y:S03]  /*dbd0*/  MUFU.EX2 R130, R120 ;  /* 0x0000007800827308 */ /* 0x000fe60000000800 */
[----:B------:R-:W-:Y:S01]  /*dbe0*/  IMAD.MOV.U32 R176, RZ, RZ, R166 ;  /* 0x000000ffffb07224 */ /* 0x000fe200078e00a6 */
[-C--:B------:R-:W-:Y:S06]  /*dbf0*/  HMMA.16816.F32.BF16 R36, R68, R88.reuse, R36 ;  /* 0x000000584424723c */ /* 0x080fec0000041824 */
[----:B------:R-:W-:Y:S01]  /*dc00*/  MUFU.EX2 R106, R178 ;  /* 0x000000b2006a7308 */ /* 0x000fe20000000800 */
[----:B------:R-:W-:Y:S01]  /*dc10*/  MOV R187, R185 ;  /* 0x000000b900bb7202 */ /* 0x000fe20000000f00 */
[C---:B------:R-:W-:Y:S04]  /*dc20*/  HMMA.16816.F32.BF16 R40, R72.reuse, R88, R40 ;  /* 0x000000584828723c */ /* 0x040fe80000041828 */
[----:B------:R-:W-:Y:S02]  /*dc30*/  MOV R185, R175 ;  /* 0x000000af00b97202 */ /* 0x000fe40000000f00 */
[-C--:B------:R-:W-:Y:S02]  /*dc40*/  HMMA.16816.F32.BF16 R44, R72, R90.reuse, R44 ;  /* 0x0000005a482c723c */ /* 0x080fe4000004182c */
[----:B------:R-:W-:Y:S03]  /*dc50*/  MUFU.EX2 R250, R250 ;  /* 0x000000fa00fa7308 */ /* 0x000fe60000000800 */
[----:B------:R-:W-:Y:S01]  /*dc60*/  MOV R175, R179 ;  /* 0x000000b300af7202 */ /* 0x000fe20000000f00 */
[C---:B------:R-:W-:Y:S06]  /*dc70*/  HMMA.16816.F32.BF16 R48, R68.reuse, R90, R48 ;  /* 0x0000005a4430723c */ /* 0x040fec0000041830 */
[----:B------:R-:W-:Y:S01]  /*dc80*/  MUFU.EX2 R252, R252 ;  /* 0x000000fc00fc7308 */ /* 0x000fe20000000800 */
[----:B------:R-:W-:Y:S01]  /*dc90*/  MOV R179, R176 ;  /* 0x000000b000b37202 */ /* 0x000fe20000000f00 */
[----:B------:R-:W-:Y:S03]  /*dca0*/  FADD.FTZ R88, R215, R96 ;  /* 0x00000060d7587221 */ /* 0x000fe60000010000 */
[----:B------:R-:W-:Y:S02]  /*dcb0*/  MOV R176, R95 ;  /* 0x0000005f00b07202 */ /* 0x000fe40000000f00 */
[----:B------:R-:W4:Y:S01]  /*dcc0*/  LDSM.16.MT88.4 R92, [R220+0x9000] ;  /* 0x00900000dc5c783b */ /* 0x000f220000004200 */
[----:B------:R-:W-:Y:S02]  /*dcd0*/  MOV R166, R225 ;  /* 0x000000e100a67202 */ /* 0x000fe40000000f00 */
[----:B------:R-:W-:Y:S01]  /*dce0*/  MUFU.EX2 R107, R179 ;  /* 0x000000b3006b7308 */ /* 0x000fe20000000800 */
[----:B------:R-:W-:Y:S02]  /*dcf0*/  MOV R183, R184 ;  /* 0x000000b800b77202 */ /* 0x000fe40000000f00 */
[----:B------:R-:W-:Y:S02]  /*dd00*/  MOV R184, R166 ;  /* 0x000000a600b87202 */ /* 0x000fe40000000f00 */
[----:B------:R3:W5:Y:S01]  /*dd10*/  LDL.LU R225, [R1+0x9c] ;  /* 0x00009c0001e17983 */ /* 0x0007620000300800 */
[----:B------:R-:W-:Y:S02]  /*dd20*/  MOV R166, R224 ;  /* 0x000000e000a67202 */ /* 0x000fe40000000f00 */
[----:B------:R-:W-:Y:S01]  /*dd30*/  MOV R199, R183 ;  /* 0x000000b700c77202 */ /* 0x000fe20000000f00 */
[----:B------:R3:W5:Y:S01]  /*dd40*/  LDL.LU R224, [R1+0x98] ;  /* 0x0000980001e07983 */ /* 0x0007620000300800 */
[----:B------:R-:W-:Y:S01]  /*dd50*/  MOV R183, R185 ;  /* 0x000000b900b77202 */ /* 0x000fe20000000f00 */
[----:B------:R-:W-:Y:S01]  /*dd60*/  MUFU.EX2 R121, R121 ;  /* 0x0000007900797308 */ /* 0x000fe20000000800 */
[----:B------:R-:W-:Y:S01]  /*dd70*/  MOV R192, R199 ;  /* 0x000000c700c07202 */ /* 0x000fe20000000f00 */
[----:B------:R3:W5:Y:S01]  /*dd80*/  LDL.LU R223, [R1+0x94] ;  /* 0x0000940001df7983 */ /* 0x0007620000300800 */
[----:B------:R-:W-:Y:S02]  /*dd90*/  MOV R199, R183 ;  /* 0x000000b700c77202 */ /* 0x000fe40000000f00 */
[----:B------:R-:W-:Y:S02]  /*dda0*/  MOV R193, R192 ;  /* 0x000000c000c17202 */ /* 0x000fe40000000f00 */
[----:B------:R-:W-:Y:S03]  /*ddb0*/  MOV R192, R199 ;  /* 0x000000c700c07202 */ /* 0x000fe60000000f00 */
[----:B------:R-:W-:Y:S01]  /*ddc0*/  MUFU.EX2 R124, R124 ;  /* 0x0000007c007c7308 */ /* 0x000fe20000000800 */
[----:B------:R-:W-:Y:S02]  /*ddd0*/  MOV R183, R177 ;  /* 0x000000b100b77202 */ /* 0x000fe40000000f00 */
[----:B------:R-:W-:Y:S02]  /*dde0*/  MOV R177, R217 ;  /* 0x000000d900b17202 */ /* 0x000fe40000000f00 */
[----:B------:R-:W-:Y:S01]  /*ddf0*/  MOV R185, R176 ;  /* 0x000000b000b97202 */ /* 0x000fe20000000f00 */
[----:B------:R-:W-:Y:S01]  /*de00*/  IMAD.MOV.U32 R176, RZ, RZ, R161 ;  /* 0x000000ffffb07224 */ /* 0x000fe200078e00a1 */
[----:B------:R-:W-:Y:S03]  /*de10*/  MOV R161, R222 ;  /* 0x000000de00a17202 */ /* 0x000fe60000000f00 */
[----:B------:R-:W-:Y:S01]  /*de20*/  MUFU.EX2 R133, R193 ;  /* 0x000000c100857308 */ /* 0x000fe20000000800 */
[----:B------:R3:W5:Y:S01]  /*de30*/  LDL.LU R222, [R1+0x90] ;  /* 0x0000900001de7983 */ /* 0x0007620000300800 */
[----:B------:R-:W-:Y:S02]  /*de40*/  MOV R199, R177 ;  /* 0x000000b100c77202 */ /* 0x000fe40000000f00 */
[----:B------:R-:W-:Y:S01]  /*de50*/  MOV R177, R162 ;  /* 0x000000a200b17202 */ /* 0x000fe20000000f00 */
[----:B------:R3:W5:Y:S01]  /*de60*/  LDL.LU R217, [R1+0x8c] ;  /* 0x00008c0001d97983 */ /* 0x0007620000300800 */
[----:B------:R-:W-:Y:S04]  /*de70*/  MOV R162, R216 ;  /* 0x000000d800a27202 */ /* 0x000fe80000000f00 */
[----:B------:R2:W-:Y:S01]  /*de80*/  MUFU.EX2 R131, R192 ;  /* 0x000000c000837308 */ /* 0x0005e20000000800 */
[----:B------:R3:W5:Y:S01]  /*de90*/  LDL.LU R216, [R1+0x88] ;  /* 0x0000880001d87983 */ /* 0x0007620000300800 */
[-C--:B----4-:R-:W-:Y:S06]  /*dea0*/  HMMA.16816.F32.BF16 R52, R68, R92.reuse, R52 ;  /* 0x0000005c4434723c */ /* 0x090fec0000041834 */
[C---:B------:R-:W-:Y:S02]  /*deb0*/  HMMA.16816.F32.BF16 R56, R72.reuse, R92, R56 ;  /* 0x0000005c4838723c */ /* 0x040fe40000041838 */
[----:B------:R-:W-:Y:S04]  /*dec0*/  MUFU.EX2 R119, R183 ;  /* 0x000000b700777308 */ /* 0x000fe80000000800 */
[-C--:B------:R-:W-:Y:S01]  /*ded0*/  HMMA.16816.F32.BF16 R60, R72, R94.reuse, R60 ;  /* 0x0000005e483c723c */ /* 0x080fe2000004183c */
[----:B--2---:R-:W-:Y:S05]  /*dee0*/  LDSM.16.MT88.4 R192, [R219+0xb800] ;  /* 0x00b80000dbc0783b */ /* 0x004fea0000004200 */
[----:B------:R-:W-:Y:S01]  /*def0*/  MUFU.EX2 R104, R177 ;  /* 0x000000b100687308 */ /* 0x000fe20000000800 */
[----:B------:R-:W-:Y:S01]  /*df00*/  FADD.FTZ R93, R214, R88 ;  /* 0x00000058d65d7221 */ /* 0x000fe20000010000 */
[----:B------:R-:W-:Y:S04]  /*df10*/  HMMA.16816.F32.BF16 R64, R68, R94, R64 ;  /* 0x0000005e4440723c */ /* 0x000fe80000041840 */
[----:B------:R-:W-:Y:S01]  /*df20*/  F2FP.BF16.F32.PACK_AB R72, R208, R210 ;  /* 0x000000d2d048723e */ /* 0x000fe200000010ff */
[----:B------:R-:W2:Y:S02]  /*df30*/  LDSM.16.MT88.4 R88, [R220+0x9800] ;  /* 0x00980000dc58783b */ /* 0x000ea40000004200 */
[----:B------:R-:W-:Y:S01]  /*df40*/  F2FP.BF16.F32.PACK_AB R68, R240, R239 ;  /* 0x000000eff044723e */ /* 0x000fe200000010ff */
[----:B------:R-:W-:Y:S01]  /*df50*/  FADD.FTZ R92, R116, R3 ;  /* 0x00000003745c7221 */ /* 0x000fe20000010000 */
[----:B------:R-:W-:Y:S02]  /*df60*/  MUFU.EX2 R103, R176 ;  /* 0x000000b000677308 */ /* 0x000fe40000000800 */
[----:B------:R-:W-:Y:S01]  /*df70*/  F2FP.BF16.F32.PACK_AB R69, R238, R235 ;  /* 0x000000ebee45723e */ /* 0x000fe200000010ff */
[----:B------:R-:W-:Y:S01]  /*df80*/  FADD.FTZ R3, R110, R0 ;  /* 0x000000006e037221 */ /* 0x000fe20000010000 */
[----:B------:R-:W-:Y:S01]  /*df90*/  F2FP.BF16.F32.PACK_AB R70, R246, R247 ;  /* 0x000000f7f646723e */ /* 0x000fe200000010ff */
[----:B------:R-:W-:Y:S01]  /*dfa0*/  FADD.FTZ R0, R112, R2 ;  /* 0x0000000270007221 */ /* 0x000fe20000010000 */
[----:B------:R-:W-:Y:S01]  /*dfb0*/  F2FP.BF16.F32.PACK_AB R71, R236, R237 ;  /* 0x000000edec47723e */ /* 0x000fe200000010ff */
[----:B------:R-:W-:Y:S01]  /*dfc0*/  FADD.FTZ R2, R213, R93 ;  /* 0x0000005dd5027221 */ /* 0x000fe20000010000 */
[----:B------:R-:W-:Y:S02]  /*dfd0*/  F2FP.BF16.F32.PACK_AB R73, R150, R148 ;  /* 0x000000949649723e */ /* 0x000fe400000010ff */
[----:B------:R4:W-:Y:S01]  /*dfe0*/  MUFU.EX2 R116, R180 ;  /* 0x000000b400747308 */ /* 0x0009e20000000800 */
[----:B------:R-:W-:Y:S01]  /*dff0*/  F2FP.BF16.F32.PACK_AB R74, R156, R207 ;  /* 0x000000cf9c4a723e */ /* 0x000fe200000010ff */
[----:B------:R-:W-:Y:S01]  /*e000*/  FADD.FTZ R96, R212, R2 ;  /* 0x00000002d4607221 */ /* 0x000fe20000010000 */
[----:B------:R-:W-:Y:S01]  /*e010*/  F2FP.BF16.F32.PACK_AB R75, R157, R153 ;  /* 0x000000999d4b723e */ /* 0x000fe200000010ff */
[-C--:B------:R-:W-:Y:S03]  /*e020*/  HMMA.16816.F32.BF16 R4, R68, R76.reuse, R4 ;  /* 0x0000004c4404723c */ /* 0x080fe60000041804 */
[----:B------:R-:W-:Y:S03]  /*e030*/  FADD.FTZ R3, R113, R3 ;  /* 0x0000000371037221 */ /* 0x000fe60000010000 */
[----:B------:R1:W-:Y:S01]  /*e040*/  MUFU.EX2 R110, R175 ;  /* 0x000000af006e7308 */ /* 0x0003e20000000800 */
[----:B------:R-:W-:Y:S01]  /*e050*/  FADD.FTZ R0, R122, R0 ;  /* 0x000000007a007221 */ /* 0x000fe20000010000 */
[C---:B------:R-:W-:Y:S04]  /*e060*/  HMMA.16816.F32.BF16 R8, R72.reuse, R76, R8 ;  /* 0x0000004c4808723c */ /* 0x040fe80000041808 */
[----:B------:R-:W-:Y:S02]  /*e070*/  FADD.FTZ R97, R126, R3 ;  /* 0x000000037e617221 */ /* 0x000fe40000010000 */
[-C--:B------:R-:W-:Y:S01]  /*e080*/  HMMA.16816.F32.BF16 R12, R72, R78.reuse, R12 ;  /* 0x0000004e480c723c */ /* 0x080fe2000004180c */
[----:B----4-:R-:W-:Y:S01]  /*e090*/  LDSM.16.MT88.4 R180, [R221+0xb800] ;  /* 0x00b80000ddb4783b */ /* 0x010fe20000004200 */
[----:B------:R-:W-:Y:S03]  /*e0a0*/  MUFU.EX2 R120, R199 ;  /* 0x000000c700787308 */ /* 0x000fe60000000800 */
[----:B------:R-:W-:Y:S01]  /*e0b0*/  FADD.FTZ R2, R142, R0 ;  /* 0x000000008e027221 */ /* 0x000fe20000010000 */
[C---:B------:R-:W-:Y:S03]  /*e0c0*/  HMMA.16816.F32.BF16 R16, R68.reuse, R78, R16 ;  /* 0x0000004e4410723c */ /* 0x040fe60000041810 */
[----:B------:R-:W4:Y:S03]  /*e0d0*/  LDSM.16.MT88.4 R76, [R218+0xa000] ;  /* 0x00a00000da4c783b */ /* 0x000f260000004200 */
[----:B------:R-:W-:Y:S01]  /*e0e0*/  MUFU.EX2 R125, R125 ;  /* 0x0000007d007d7308 */ /* 0x000fe20000000800 */
[----:B------:R-:W-:Y:S01]  /*e0f0*/  FADD.FTZ R0, R100, R97 ;  /* 0x0000006164007221 */ /* 0x000fe20000010000 */
[-C--:B------:R-:W-:Y:S03]  /*e100*/  HMMA.16816.F32.BF16 R20, R68, R80.reuse, R20 ;  /* 0x000000504414723c */ /* 0x080fe60000041814 */
[----:B-1----:R-:W-:Y:S03]  /*e110*/  LDSM.16.MT88.4 R172, [R218+0xb800] ;  /* 0x00b80000daac783b */ /* 0x002fe60000004200 */
[C---:B------:R-:W-:Y:S02]  /*e120*/  HMMA.16816.F32.BF16 R24, R72.reuse, R80, R24 ;  /* 0x000000504818723c */ /* 0x040fe40000041818 */
[----:B------:R-:W-:Y:S03]  /*e130*/  MUFU.EX2 R115, R187 ;  /* 0x000000bb00737308 */ /* 0x000fe60000000800 */
[----:B------:R-:W-:Y:S01]  /*e140*/  FADD.FTZ R2, R99, R2 ;  /* 0x0000000263027221 */ /* 0x000fe20000010000 */
[-C--:B------:R-:W-:Y:S06]  /*e150*/  HMMA.16816.F32.BF16 R28, R72, R82.reuse, R28 ;  /* 0x00000052481c723c */ /* 0x080fec000004181c */
[----:B------:R-:W-:Y:S01]  /*e160*/  MUFU.EX2 R114, R186 ;  /* 0x000000ba00727308 */ /* 0x000fe20000000800 */
[C---:B------:R-:W-:Y:S01]  /*e170*/  HMMA.16816.F32.BF16 R32, R68.reuse, R82, R32 ;  /* 0x000000524420723c */ /* 0x040fe20000041820 */
[----:B------:R-:W1:Y:S08]  /*e180*/  LDSM.16.MT88.4 R80, [R221+0xa000] ;  /* 0x00a00000dd50783b */ /* 0x000e700000004200 */
[----:B------:R-:W-:Y:S01]  /*e190*/  MUFU.EX2 R113, R185 ;  /* 0x000000b900717308 */ /* 0x000fe20000000800 */
[-C--:B------:R-:W-:Y:S06]  /*e1a0*/  HMMA.16816.F32.BF16 R36, R68, R84.reuse, R36 ;  /* 0x000000544424723c */ /* 0x080fec0000041824 */
[C---:B------:R-:W-:Y:S03]  /*e1b0*/  HMMA.16816.F32.BF16 R40, R72.reuse, R84, R40 ;  /* 0x000000544828723c */ /* 0x040fe60000041828 */
[----:B------:R-:W-:Y:S03]  /*e1c0*/  MUFU.EX2 R112, R184 ;  /* 0x000000b800707308 */ /* 0x000fe60000000800 */
[-C--:B------:R-:W-:Y:S07]  /*e1d0*/  HMMA.16816.F32.BF16 R44, R72, R86.reuse, R44 ;  /* 0x00000056482c723c */ /* 0x080fee000004182c */
[----:B------:R-:W-:Y:S01]  /*e1e0*/  MUFU.EX2 R101, R163 ;  /* 0x000000a300657308 */ /* 0x000fe20000000800 */
[C---:B------:R-:W-:Y:S01]  /*e1f0*/  HMMA.16816.F32.BF16 R48, R68.reuse, R86, R48 ;  /* 0x000000564430723c */ /* 0x040fe20000041830 */
[----:B------:R-:W3:Y:S08]  /*e200*/  LDSM.16.MT88.4 R84, [R219+0xa000] ;  /* 0x00a00000db54783b */ /* 0x000ef00000004200 */
[----:B------:R-:W1:Y:S01]  /*e210*/  MUFU.EX2 R100, R162 ;  /* 0x000000a200647308 */ /* 0x000e620000000800 */
[-C--:B--2---:R-:W-:Y:S06]  /*e220*/  HMMA.16816.F32.BF16 R52, R68, R88.reuse, R52 ;  /* 0x000000584434723c */ /* 0x084fec0000041834 */
[C---:B------:R-:W-:Y:S03]  /*e230*/  HMMA.16816.F32.BF16 R56, R72.reuse, R88, R56 ;  /* 0x000000584838723c */ /* 0x040fe60000041838 */
[----:B------:R-:W-:Y:S03]  /*e240*/  MUFU.EX2 R99, R167 ;  /* 0x000000a700637308 */ /* 0x000fe60000000800 */
[-C--:B------:R-:W-:Y:S07]  /*e250*/  HMMA.16816.F32.BF16 R60, R72, R90.reuse, R60 ;  /* 0x0000005a483c723c */ /* 0x080fee000004183c */
[----:B------:R-:W2:Y:S01]  /*e260*/  MUFU.EX2 R98, R166 ;  /* 0x000000a600627308 */ /* 0x000ea20000000800 */
[----:B------:R-:W-:Y:S01]  /*e270*/  FADD.FTZ R88, R123, R92 ;  /* 0x0000005c7b587221 */ /* 0x000fe20000010000 */
[----:B------:R-:W-:Y:S01]  /*e280*/  HMMA.16816.F32.BF16 R64, R68, R90, R64 ;  /* 0x0000005a4440723c */ /* 0x000fe20000041840 */
[----:B------:R-:W3:Y:S03]  /*e290*/  LDSM.16.MT88.4 R92, [R220+0xa000] ;  /* 0x00a00000dc5c783b */ /* 0x000ee60000004200 */
[----:B------:R-:W-:Y:S01]  /*e2a0*/  F2FP.BF16.F32.PACK_AB R72, R159, R154 ;  /* 0x0000009a9f48723e */ /* 0x000fe200000010ff */
[----:B------:R-:W-:Y:S02]  /*e2b0*/  FADD.FTZ R89, R127, R88 ;  /* 0x000000587f597221 */ /* 0x000fe40000010000 */
[----:B------:R-:W-:Y:S01]  /*e2c0*/  F2FP.BF16.F32.PACK_AB R68, R244, R245 ;  /* 0x000000f5f444723e */ /* 0x000fe200000010ff */
[----:B------:R-:W-:Y:S01]  /*e2d0*/  FADD.FTZ R88, R209, R96 ;  /* 0x00000060d1587221 */ /* 0x000fe20000010000 */
[----:B------:R-:W2:Y:S02]  /*e2e0*/  MUFU.EX2 R97, R171 ;  /* 0x000000ab00617308 */ /* 0x000ea40000000800 */
[----:B------:R-:W-:Y:S01]  /*e2f0*/  F2FP.BF16.F32.PACK_AB R69, R233, R234 ;  /* 0x000000eae945723e */ /* 0x000fe200000010ff */
[----:B------:R-:W-:Y:S01]  /*e300*/  FADD.FTZ R3, R141, R89 ;  /* 0x000000598d037221 */ /* 0x000fe20000010000 */
[----:B------:R-:W-:Y:S01]  /*e310*/  F2FP.BF16.F32.PACK_AB R70, R241, R242 ;  /* 0x000000f2f146723e */ /* 0x000fe200000010ff */
[----:B------:R-:W-:Y:S01]  /*e320*/  FADD.FTZ R96, R211, R88 ;  /* 0x00000058d3607221 */ /* 0x000fe20000010000 */
[----:B------:R-:W-:Y:S01]  /*e330*/  F2FP.BF16.F32.PACK_AB R71, R231, R232 ;  /* 0x000000e8e747723e */ /* 0x000fe200000010ff */
[----:B------:R-:W-:Y:S01]  /*e340*/  LDSM.16.MT88.4 R88, [R220+0xa800] ;  /* 0x00a80000dc58783b */ /* 0x000fe20000004200 */
[----:B------:R-:W-:Y:S02]  /*e350*/  F2FP.BF16.F32.PACK_AB R73, R158, R152 ;  /* 0x000000989e49723e */ /* 0x000fe400000010ff */
[----:B------:R-:W-:Y:S01]  /*e360*/  MUFU.EX2 R102, R111 ;  /* 0x0000006f00667308 */ /* 0x000fe20000000800 */
[----:B------:R-:W-:Y:S02]  /*e370*/  F2FP.BF16.F32.PACK_AB R74, R198, R197 ;  /* 0x000000c5c64a723e */ /* 0x000fe400000010ff */
[----:B------:R-:W-:Y:S01]  /*e380*/  F2FP.BF16.F32.PACK_AB R75, R155, R196 ;  /* 0x000000c49b4b723e */ /* 0x000fe200000010ff */
[-C--:B----4-:R-:W-:Y:S03]  /*e390*/  HMMA.16816.F32.BF16 R4, R68, R76.reuse, R4 ;  /* 0x0000004c4404723c */ /* 0x090fe60000041804 */
[----:B-1----:R-:W-:Y:S02]  /*e3a0*/  F2FP.BF16.F32.PACK_AB R188, R100, R101 ;  /* 0x0000006564bc723e */ /* 0x002fe400000010ff */
[----:B--2---:R-:W-:Y:S01]  /*e3b0*/  F2FP.BF16.F32.PACK_AB R189, R98, R99 ;  /* 0x0000006362bd723e */ /* 0x004fe200000010ff */
[C---:B------:R-:W-:Y:S05]  /*e3c0*/  HMMA.16816.F32.BF16 R8, R72.reuse, R76, R8 ;  /* 0x0000004c4808723c */ /* 0x040fea0000041808 */
[----:B------:R-:W-:Y:S01]  /*e3d0*/  F2FP.BF16.F32.PACK_AB R190, R205, R97 ;  /* 0x00000061cdbe723e */ /* 0x000fe200000010ff */
        /* <DEDUP_REMOVED lines=8> */
[-C--:B---3--:R-:W-:Y:S06]  /*e460*/  HMMA.16816.F32.BF16 R36, R68, R84.reuse, R36 ;  /* 0x000000544424723c */ /* 0x088fec0000041824 */
[C---:B------:R-:W-:Y:S06]  /*e470*/  HMMA.16816.F32.BF16 R40, R72.reuse, R84, R40 ;  /* 0x000000544828723c */ /* 0x040fec0000041828 */
[-C--:B------:R-:W-:Y:S06]  /*e480*/  HMMA.16816.F32.BF16 R44, R72, R86.reuse, R44 ;  /* 0x00000056482c723c */ /* 0x080fec000004182c */
[C---:B------:R-:W-:Y:S01]  /*e490*/  HMMA.16816.F32.BF16 R48, R68.reuse, R86, R48 ;  /* 0x000000564430723c */ /* 0x040fe20000041830 */
[----:B------:R-:W3:Y:S05]  /*e4a0*/  LDSM.16.MT88.4 R84, [R219+0xa800] ;  /* 0x00a80000db54783b */ /* 0x000eea0000004200 */
[-C--:B------:R-:W-:Y:S06]  /*e4b0*/  HMMA.16816.F32.BF16 R52, R68, R92.reuse, R52 ;  /* 0x0000005c4434723c */ /* 0x080fec0000041834 */
        /* <DEDUP_REMOVED lines=13> */
[----:B------:R-:W4:Y:S01]  /*e590*/  MUFU.EX2 R96, R170 ;  /* 0x000000aa00607308 */ /* 0x000f220000000800 */
[----:B------:R-:W-:Y:S01]  /*e5a0*/  F2FP.BF16.F32.PACK_AB R73, R121, R130 ;  /* 0x000000827949723e */ /* 0x000fe200000010ff */
[----:B------:R-:W-:Y:S01]  /*e5b0*/  FADD.FTZ R0, R132, R0 ;  /* 0x0000000084007221 */ /* 0x000fe20000010000 */
[----:B------:R-:W-:Y:S02]  /*e5c0*/  F2FP.BF16.F32.PACK_AB R74, R119, R120 ;  /* 0x00000078774a723e */ /* 0x000fe400000010ff */
[----:B------:R-:W-:Y:S01]  /*e5d0*/  F2FP.BF16.F32.PACK_AB R75, R125, R124 ;  /* 0x0000007c7d4b723e */ /* 0x000fe200000010ff */
[-C--:B-1----:R-:W-:Y:S03]  /*e5e0*/  HMMA.16816.F32.BF16 R4, R68, R76.reuse, R4 ;  /* 0x0000004c4404723c */ /* 0x082fe60000041804 */
[----:B------:R-:W-:Y:S03]  /*e5f0*/  MOV R132, R137 ;  /* 0x0000008900847202 */ /* 0x000fe60000000f00 */
[C---:B------:R-:W-:Y:S05]  /*e600*/  HMMA.16816.F32.BF16 R8, R72.reuse, R76, R8 ;  /* 0x0000004c4808723c */ /* 0x040fea0000041808 */
[----:B----4-:R-:W-:Y:S01]  /*e610*/  F2FP.BF16.F32.PACK_AB R191, R139, R96 ;  /* 0x000000608bbf723e */ /* 0x010fe200000010ff */
        /* <DEDUP_REMOVED lines=17> */
[----:B------:R-:W-:Y:S01]  /*e730*/  HMMA.16816.F32.BF16 R64, R68, R90, R64 ;  /* 0x0000005a4440723c */ /* 0x000fe20000041840 */
[----:B------:R-:W4:Y:S01]  /*e740*/  LDSM.16.MT88.4 R92, [R220+0xb000] ;  /* 0x00b00000dc5c783b */ /* 0x000f220000004200 */
[----:B------:R-:W-:Y:S03]  /*e750*/  MUFU.EX2 R91, R161 ;  /* 0x000000a1005b7308 */ /* 0x000fe60000000800 */
[----:B------:R-:W-:Y:S01]  /*e760*/  F2FP.BF16.F32.PACK_AB R72, R108, R109 ;  /* 0x0000006d6c48723e */ /* 0x000fe200000010ff */
[----:B------:R-:W-:Y:S01]  /*e770*/  FADD.FTZ R89, R229, R3 ;  /* 0x00000003e5597221 */ /* 0x000fe20000010000 */
[----:B------:R-:W-:Y:S01]  /*e780*/  F2FP.BF16.F32.PACK_AB R68, R117, R118 ;  /* 0x000000767544723e */ /* 0x000fe200000010ff */
[----:B------:R-:W-:Y:S04]  /*e790*/  FADD.FTZ R3, R146, R2 ;  /* 0x0000000292037221 */ /* 0x000fe80000010000 */
[----:B------:R-:W2:Y:S01]  /*e7a0*/  MUFU.EX2 R90, R160 ;  /* 0x000000a0005a7308 */ /* 0x000ea20000000800 */
        /* <DEDUP_REMOVED lines=14> */
[----:B--2---:R-:W-:Y:S01]  /*e890*/  F2FP.BF16.F32.PACK_AB R140, R90, R91 ;  /* 0x0000005b5a8c723e */ /* 0x004fe200000010ff */
[C---:B------:R-:W-:Y:S01]  /*e8a0*/  HMMA.16816.F32.BF16 R8, R72.reuse, R76, R8 ;  /* 0x0000004c4808723c */ /* 0x040fe20000041808 */
[----:B------:R-:W1:Y:S04]  /*e8b0*/  MUFU.EX2 R77, R168 ;  /* 0x000000a8004d7308 */ /* 0x000e680000000800 */
[----:B------:R-:W-:Y:S01]  /*e8c0*/  FADD.FTZ R2, R150, R2 ;  /* 0x0000000296027221 */ /* 0x000fe20000010000 */
[-C--:B------:R-:W-:Y:S05]  /*e8d0*/  HMMA.16816.F32.BF16 R12, R72, R78.reuse, R12 ;  /* 0x0000004e480c723c */ /* 0x080fea000004180c */
[----:B------:R-:W-:Y:S01]  /*e8e0*/  FADD.FTZ R76, R239, R89 ;  /* 0x00000059ef4c7221 */ /* 0x000fe20000010000 */
[C---:B------:R-:W-:Y:S01]  /*e8f0*/  HMMA.16816.F32.BF16 R16, R68.reuse, R78, R16 ;  /* 0x0000004e4410723c */ /* 0x040fe20000041810 */
[----:B------:R-:W-:Y:S04]  /*e900*/  MUFU.EX2 R79, R164 ;  /* 0x000000a4004f7308 */ /* 0x000fe80000000800 */
[----:B------:R-:W-:Y:S01]  /*e910*/  FADD.FTZ R76, R240, R76 ;  /* 0x0000004cf04c7221 */ /* 0x000fe20000010000 */
[-C--:B------:R-:W-:Y:S05]  /*e920*/  HMMA.16816.F32.BF16 R20, R68, R80.reuse, R20 ;  /* 0x000000504414723c */ /* 0x080fea0000041814 */
[----:B------:R-:W2:Y:S01]  /*e930*/  MUFU.EX2 R78, R169 ;  /* 0x000000a9004e7308 */ /* 0x000ea20000000800 */
[----:B-1----:R-:W-:Y:S01]  /*e940*/  F2FP.BF16.F32.PACK_AB R143, R138, R77 ;  /* 0x0000004d8a8f723e */ /* 0x002fe200000010ff */
[C---:B------:R-:W-:Y:S08]  /*e950*/  HMMA.16816.F32.BF16 R24, R72.reuse, R80, R24 ;  /* 0x000000504818723c */ /* 0x040ff00000041818 */
[----:B------:R-:W1:Y:S01]  /*e960*/  MUFU.EX2 R80, R165 ;  /* 0x000000a500507308 */ /* 0x000e620000000800 */
[-C--:B------:R-:W-:Y:S03]  /*e970*/  HMMA.16816.F32.BF16 R28, R72, R82.reuse, R28 ;  /* 0x00000052481c723c */ /* 0x080fe6000004181c */
[----:B------:R-:W-:Y:S03]  /*e980*/  FADD.FTZ R76, R247, R76 ;  /* 0x0000004cf74c7221 */ /* 0x000fe60000010000 */
[C---:B------:R-:W-:Y:S05]  /*e990*/  HMMA.16816.F32.BF16 R32, R68.reuse, R82, R32 ;  /* 0x000000524420723c */ /* 0x040fea0000041820 */
[----:B--2---:R-:W-:Y:S01]  /*e9a0*/  F2FP.BF16.F32.PACK_AB R142, R204, R78 ;  /* 0x0000004ecc8e723e */ /* 0x004fe200000010ff */
[-C--:B---3--:R-:W-:Y:S05]  /*e9b0*/  HMMA.16816.F32.BF16 R36, R68, R84.reuse, R36 ;  /* 0x000000544424723c */ /* 0x088fea0000041824 */
[----:B-1----:R-:W-:Y:S01]  /*e9c0*/  F2FP.BF16.F32.PACK_AB R141, R79, R80 ;  /* 0x000000504f8d723e */ /* 0x002fe200000010ff */
[C---:B------:R-:W-:Y:S06]  /*e9d0*/  HMMA.16816.F32.BF16 R40, R72.reuse, R84, R40 ;  /* 0x000000544828723c */ /* 0x040fec0000041828 */
[-C--:B------:R-:W-:Y:S06]  /*e9e0*/  HMMA.16816.F32.BF16 R44, R72, R86.reuse, R44 ;  /* 0x00000056482c723c */ /* 0x080fec000004182c */
[C---:B------:R-:W-:Y:S06]  /*e9f0*/  HMMA.16816.F32.BF16 R48, R68.reuse, R86, R48 ;  /* 0x000000564430723c */ /* 0x040fec0000041830 */
[-C--:B----4-:R-:W-:Y:S06]  /*ea00*/  HMMA.16816.F32.BF16 R52, R68, R92.reuse, R52 ;  /* 0x0000005c4434723c */ /* 0x090fec0000041834 */
[C---:B------:R-:W-:Y:S06]  /*ea10*/  HMMA.16816.F32.BF16 R56, R72.reuse, R92, R56 ;  /* 0x0000005c4838723c */ /* 0x040fec0000041838 */
[-C--:B------:R-:W-:Y:S06]  /*ea20*/  HMMA.16816.F32.BF16 R60, R72, R94.reuse, R60 ;  /* 0x0000005e483c723c */ /* 0x080fec000004183c */
[----:B------:R-:W-:Y:S05]  /*ea30*/  HMMA.16816.F32.BF16 R64, R68, R94, R64 ;  /* 0x0000005e4440723c */ /* 0x000fea0000041840 */
[----:B------:R-:W-:Y:S01]  /*ea40*/  FADD.FTZ R72, R237, R3 ;  /* 0x00000003ed487221 */ /* 0x000fe20000010000 */
[-C--:B------:R-:W-:Y:S05]  /*ea50*/  HMMA.16816.F32.BF16 R176, R188, R172.reuse, R4 ;  /* 0x000000acbcb0723c */ /* 0x080fea0000041804 */
[----:B------:R-:W-:Y:S01]  /*ea60*/  FADD.FTZ R3, R207, R0 ;  /* 0x00000000cf037221 */ /* 0x000fe20000010000 */
[C---:B------:R-:W-:Y:S05]  /*ea70*/  HMMA.16816.F32.BF16 R168, R140.reuse, R172, R8 ;  /* 0x000000ac8ca8723c */ /* 0x040fea0000041808 */
[----:B------:R-:W-:Y:S01]  /*ea80*/  FADD.FTZ R4, R236, R72 ;  /* 0x00000048ec047221 */ /* 0x000fe20000010000 */
[-C--:B------:R-:W-:Y:S05]  /*ea90*/  HMMA.16816.F32.BF16 R164, R140, R174.reuse, R12 ;  /* 0x000000ae8ca4723c */ /* 0x080fea000004180c */
[----:B------:R-:W-:Y:S01]  /*eaa0*/  FADD.FTZ R9, R234, R4 ;  /* 0x00000004ea097221 */ /* 0x000fe20000010000 */
[C---:B------:R-:W-:Y:S01]  /*eab0*/  HMMA.16816.F32.BF16 R172, R188.reuse, R174, R16 ;  /* 0x000000aebcac723c */ /* 0x040fe20000041810 */
[----:B------:R-:W1:Y:S04]  /*eac0*/  LDSM.16.MT88.4 R4, [R220+0xb800] ;  /* 0x00b80000dc04783b */ /* 0x000e680000004200 */
[----:B------:R-:W-:Y:S01]  /*ead0*/  FADD.FTZ R0, R153, R2 ;  /* 0x0000000299007221 */ /* 0x000fe20000010000 */
[-C--:B------:R-:W-:Y:S05]  /*eae0*/  HMMA.16816.F32.BF16 R184, R188, R180.reuse, R20 ;  /* 0x000000b4bcb8723c */ /* 0x080fea0000041814 */
[----:B------:R-:W-:Y:S01]  /*eaf0*/  FADD.FTZ R3, R156, R3 ;  /* 0x000000039c037221 */ /* 0x000fe20000010000 */
[C---:B------:R-:W-:Y:S05]  /*eb00*/  HMMA.16816.F32.BF16 R160, R140.reuse, R180, R24 ;  /* 0x000000b48ca0723c */ /* 0x040fea0000041818 */
        /* <DEDUP_REMOVED lines=42> */
[----:B------:R-:W-:Y:S01]  /*edb0*/  FADD.FTZ R9, R133, R9 ;  /* 0x0000000985097221 */ /* 0x000fe20000010000 */
[-C--:B------:R-:W-:Y:S03]  /*edc0*/  HMMA.16816.F32.BF16 R140, R140, R6.reuse, R60 ;  /* 0x000000068c8c723c */ /* 0x080fe6000004183c */
[----:B------:R-:W-:Y:S01]  /*edd0*/  FADD.FTZ R9, R131, R9 ;  /* 0x0000000983097221 */ /* 0x000fe20000010000 */
[----:B------:R-:W-:Y:S02]  /*ede0*/  MOV R133, R134 ;  /* 0x0000008600857202 */ /* 0x000fe40000000f00 */
[----:B------:R-:W-:Y:S05]  /*edf0*/  HMMA.16816.F32.BF16 R188, R188, R6, R64 ;  /* 0x00000006bcbc723c */ /* 0x000fea0000041840 */
[----:B------:R-:W-:Y:S01]  /*ee00*/  FADD.FTZ R0, R116, R9 ;  /* 0x0000000974007221 */ /* 0x000fe20000010000 */
[----:B------:R-:W-:Y:S05]  /*ee10*/  FADD.FTZ R9, R117, R10 ;  /* 0x0000000a75097221 */ /* 0x000fea0000010000 */
        /* <DEDUP_REMOVED lines=29> */
[----:B------:R-:W-:Y:S03]  /*eff0*/  MOV R138, R136 ;  /* 0x00000088008a7202 */ /* 0x000fe60000000f00 */
[----:B------:R1:W-:Y:S04]  /*f000*/  STL [R1+0x24], R3 ;  /* 0x0000240301007387 */ /* 0x0003e80000100800 */
[----:B------:R1:W-:Y:S04]  /*f010*/  STL [R1+0x18], R2 ;  /* 0x0000180201007387 */ /* 0x0003e80000100800 */
[----:B------:R1:W-:Y:S01]  /*f020*/  STL [R1+0x1c], R0 ;  /* 0x00001c0001007387 */ /* 0x0003e20000100800 */
[----:B------:R-:W-:Y:S05]  /*f030*/  @P1 BRA `(.L_x_191) ;  /* 0xffffffac00b41947 */ /* 0x000fea000383ffff */
.L_x_190:
[----:B------:R-:W2:Y:S04]  /*f040*/  LDL.LU R8, [R1+0x20] ;  /* 0x0000200001087983 */ /* 0x000ea80000300800 */
[----:B------:R-:W3:Y:S04]  /*f050*/  LDL.LU R7, [R1+0x24] ;  /* 0x0000240001077983 */ /* 0x000ee80000300800 */
[----:B------:R-:W4:Y:S04]  /*f060*/  LDL.LU R6, [R1+0x18] ;  /* 0x0000180001067983 */ /* 0x000f280000300800 */
[----:B-1----:R-:W4:Y:S01]  /*f070*/  LDL.LU R5, [R1+0x1c] ;  /* 0x00001c0001057983 */ /* 0x002f220000300800 */
[----:B------:R-:W1:Y:S01]  /*f080*/  S2UR UR8, SR_CgaCtaId ;  /* 0x00000000000879c3 */ /* 0x000e620000008800 */
[----:B------:R-:W-:Y:S01]  /*f090*/  UISETP.NE.AND UP0, UPT, UR14, -0x1, UPT ;  /* 0xffffffff0e00788c */ /* 0x000fe2000bf05270 */
[----:B------:R-:W-:Y:S01]  /*f0a0*/  PLOP3.LUT P6, PT, PT, PT, PT, 0x8, 0x0 ;  /* 0x000000000000781c */ /* 0x000fe20003fce170 */
[----:B------:R-:W1:Y:S01]  /*f0b0*/  S2R R22, SR_TID.X ;  /* 0x0000000000167919 */ /* 0x000e620000002100 */
[----:B------:R-:W-:Y:S01]  /*f0c0*/  IMAD.MOV.U32 R35, RZ, RZ, 0x20 ;  /* 0x00000020ff237424 */ /* 0x000fe200078e00ff */
[----:B------:R-:W1:Y:S07]  /*f0d0*/  S2R R48, SR_TID.X ;  /* 0x0000000000307919 */ /* 0x000e6e0000002100 */
[----:B------:R-:W-:-:S02]  /*f0e0*/  @UP0 ULDC.64 UR6, c[0x0][0x298] ;  /* 0x0000a60000060ab9 */ /* 0x000fc40000000a00 */
[----:B------:R-:W-:-:S03]  /*f0f0*/  @UP0 UIMAD.WIDE.U32 UR10, UR14, UR6, URZ ;  /* 0x000000060e0a02a5 */ /* 0x000fc6000f8e003f */
[----:B------:R-:W-:Y:S01]  /*f100*/  UMOV UR6, 0x400 ;  /* 0x0000040000067882 */ /* 0x000fe20000000000 */
[----:B------:R-:W-:Y:S02]  /*f110*/  @UP0 UIMAD UR4, UR14, UR7, UR11 ;  /* 0x000000070e0402a4 */ /* 0x000fe4000f8e020b */
[----:B-1----:R-:W-:-:S03]  /*f120*/  ULEA UR8, UR8, UR6, 0x18 ;  /* 0x0000000608087291 */ /* 0x002fc6000f8ec03f */
[----:B------:R-:W-:Y:S01]  /*f130*/  @UP0 UMOV UR6, UR10 ;  /* 0x0000000a00060c82 */ /* 0x000fe20008000000 */
[----:B------:R-:W-:-:S04]  /*f140*/  SHF.R.S32.HI R47, RZ, 0x1f, R22 ;  /* 0x0000001fff2f7819 */ /* 0x000fc80000011416 */
[CC--:B------:R-:W-:Y:S02]  /*f150*/  LEA.HI R9, R47.reuse, R22.reuse, RZ, 0x2 ;  /* 0x000000162f097211 */ /* 0x0c0fe400078f10ff */
[CC--:B------:R-:W-:Y:S02]  /*f160*/  LEA.HI R39, R47.reuse, R22.reuse, RZ, 0x5 ;  /* 0x000000162f277211 */ /* 0x0c0fe400078f28ff */
[----:B------:R-:W-:Y:S02]  /*f170*/  LEA.HI R47, R47, R22, RZ, 0x3 ;  /* 0x000000162f2f7211 */ /* 0x000fe400078f18ff */
[----:B------:R-:W-:Y:S02]  /*f180*/  SHF.R.S32.HI R39, RZ, 0x5, R39 ;  /* 0x00000005ff277819 */ /* 0x000fe40000011427 */
[----:B------:R-:W-:Y:S01]  /*f190*/  SHF.R.S32.HI R49, RZ, 0x1f, R48 ;  /* 0x0000001fff317819 */ /* 0x000fe20000011430 */
[----:B--2--5:R-:W1:Y:S04]  /*f1a0*/  SHFL.BFLY PT, R3, R8, 0x2, 0x1f ;  /* 0x0c401f0008037f89 */ /* 0x024e6800000e0000 */
[----:B---3--:R-:W2:Y:S04]  /*f1b0*/  SHFL.BFLY PT, R2, R7, 0x2, 0x1f ;  /* 0x0c401f0007027f89 */ /* 0x008ea800000e0000 */
[----:B----4-:R-:W3:Y:S04]  /*f1c0*/  SHFL.BFLY PT, R0, R6, 0x2, 0x1f ;  /* 0x0c401f0006007f89 */ /* 0x010ee800000e0000 */
[----:B------:R-:W4:Y:S01]  /*f1d0*/  SHFL.BFLY PT, R4, R5, 0x2, 0x1f ;  /* 0x0c401f0005047f89 */ /* 0x000f2200000e0000 */
[----:B-1----:R-:W-:Y:S01]  /*f1e0*/  FADD.FTZ R3, R3, R8 ;  /* 0x0000000803037221 */ /* 0x002fe20000010000 */
[----:B--2---:R-:W-:-:S04]  /*f1f0*/  FADD.FTZ R2, R2, R7 ;  /* 0x0000000702027221 */ /* 0x004fc80000010000 */
[----:B------:R-:W1:Y:S01]  /*f200*/  SHFL.BFLY PT, R7, R3, 0x1, 0x1f ;  /* 0x0c201f0003077f89 */ /* 0x000e6200000e0000 */
[----:B---3--:R-:W-:-:S03]  /*f210*/  FADD.FTZ R0, R0, R6 ;  /* 0x0000000600007221 */ /* 0x008fc60000010000 */
[----:B------:R-:W2:Y:S01]  /*f220*/  SHFL.BFLY PT, R6, R2, 0x1, 0x1f ;  /* 0x0c201f0002067f89 */ /* 0x000ea200000e0000 */
[----:B----4-:R-:W-:-:S03]  /*f230*/  FADD.FTZ R4, R4, R5 ;  /* 0x0000000504047221 */ /* 0x010fc60000010000 */
[----:B------:R-:W3:Y:S04]  /*f240*/  SHFL.BFLY PT, R5, R0, 0x1, 0x1f ;  /* 0x0c201f0000057f89 */ /* 0x000ee800000e0000 */
[----:B------:R-:W4:Y:S01]  /*f250*/  SHFL.BFLY PT, R8, R4, 0x1, 0x1f ;  /* 0x0c201f0004087f89 */ /* 0x000f2200000e0000 */
[----:B-1----:R-:W-:Y:S01]  /*f260*/  FADD.FTZ R43, R3, R7 ;  /* 0x00000007032b7221 */ /* 0x002fe20000010000 */
[--C-:B------:R-:W-:Y:S01]  /*f270*/  SHF.R.S32.HI R3, RZ, 0x1f, R9.reuse ;  /* 0x0000001fff037819 */ /* 0x100fe20000011409 */
[----:B--2---:R-:W-:Y:S01]  /*f280*/  FADD.FTZ R44, R2, R6 ;  /* 0x00000006022c7221 */ /* 0x004fe20000010000 */
[----:B------:R-:W-:Y:S02]  /*f290*/  SHF.R.S32.HI R2, RZ, 0x2, R9 ;  /* 0x00000002ff027819 */ /* 0x000fe40000011409 */
[----:B------:R-:W-:Y:S01]  /*f2a0*/  FSETP.NE.FTZ.AND P5, PT, R43, RZ, PT ;  /* 0x000000ff2b00720b */ /* 0x000fe20003fb5000 */
[----:B---3--:R-:W-:Y:S01]  /*f2b0*/  FADD.FTZ R45, R0, R5 ;  /* 0x00000005002d7221 */ /* 0x008fe20000010000 */
[----:B------:R-:W-:-:S02]  /*f2c0*/  LOP3.LUT R0, R9, 0x3ffffffc, RZ, 0xc0, !PT ;  /* 0x3ffffffc09007812 */ /* 0x000fc400078ec0ff */
[----:B------:R-:W-:Y:S01]  /*f2d0*/  LEA.HI R3, R3, R2, RZ, 0x3 ;  /* 0x0000000203037211 */ /* 0x000fe200078f18ff */
[----:B----4-:R-:W-:Y:S01]  /*f2e0*/  FADD.FTZ R46, R4, R8 ;  /* 0x00000008042e7221 */ /* 0x010fe20000010000 */
[----:B------:R-:W-:Y:S01]  /*f2f0*/  FSETP.NE.FTZ.AND P4, PT, R44, RZ, PT ;  /* 0x000000ff2c00720b */ /* 0x000fe20003f95000 */
[----:B------:R-:W-:Y:S01]  /*f300*/  IMAD.IADD R22, R22, 0x1, -R0 ;  /* 0x0000000116167824 */ /* 0x000fe200078e0a00 */
[----:B------:R-:W-:Y:S02]  /*f310*/  LOP3.LUT R0, R3, 0xfffffff8, RZ, 0xc0, !PT ;  /* 0xfffffff803007812 */ /* 0x000fe400078ec0ff */
[-C--:B------:R-:W-:Y:S01]  /*f320*/  LEA.HI R5, R49, R48.reuse, RZ, 0x5 ;  /* 0x0000003031057211 */ /* 0x080fe200078f28ff */
[----:B------:R-:W-:Y:S01]  /*f330*/  IMAD R22, R39, 0x200, R22 ;  /* 0x0000020027167824 */ /* 0x000fe200078e0216 */
[----:B------:R-:W-:Y:S01]  /*f340*/  LEA.HI R49, R49, R48, RZ, 0x3 ;  /* 0x0000003031317211 */ /* 0x000fe200078f18ff */
[----:B------:R-:W-:Y:S01]  /*f350*/  IMAD.IADD R2, R2, 0x1, -R0 ;  /* 0x0000000102027824 */ /* 0x000fe200078e0a00 */
[----:B------:R-:W-:Y:S01]  /*f360*/  LOP3.LUT R5, R5, 0xffffffe0, RZ, 0xc0, !PT ;  /* 0xffffffe005057812 */ /* 0x000fe200078ec0ff */
[----:B------:R-:W-:Y:S01]  /*f370*/  IMAD.MOV.U32 R0, RZ, RZ, 0x3f800000 ;  /* 0x3f800000ff007424 */ /* 0x000fe200078e00ff */
[----:B------:R-:W-:Y:S01]  /*f380*/  LOP3.LUT R4, R49, 0xfffffff8, RZ, 0xc0, !PT ;  /* 0xfffffff831047812 */ /* 0x000fe200078ec0ff */
[C---:B------:R-:W-:Y:S01]  /*f390*/  IMAD.SHL.U32 R3, R2.reuse, 0x40, RZ ;  /* 0x0000004002037824 */ /* 0x040fe200078e00ff */
[----:B------:R-:W-:Y:S01]  /*f3a0*/  R2P PR, R2, 0x6 ;  /* 0x0000000602007804 */ /* 0x000fe20000000000 */
[C---:B------:R-:W-:Y:S01]  /*f3b0*/  IMAD.IADD R42, R48.reuse, 0x1, -R5 ;  /* 0x00000001302a7824 */ /* 0x040fe200078e0a05 */
[----:B------:R-:W-:Y:S01]  /*f3c0*/  PLOP3.LUT P0, PT, PT, PT, UP0, 0x80, 0x0 ;  /* 0x000000000000781c */ /* 0x000fe20003f0f008 */
[----:B------:R-:W1:Y:S01]  /*f3d0*/  @P5 MUFU.RCP R0, R43 ;  /* 0x0000002b00005308 */ /* 0x000e620000001000 */
[----:B------:R-:W-:Y:S01]  /*f3e0*/  LOP3.LUT R3, R3, 0x1c0, RZ, 0xc0, !PT ;  /* 0x000001c003037812 */ /* 0x000fe200078ec0ff */
[----:B------:R-:W-:Y:S01]  /*f3f0*/  IMAD.IADD R48, R48, 0x1, -R4 ;  /* 0x0000000130307824 */ /* 0x000fe200078e0a04 */
[----:B------:R-:W-:-:S02]  /*f400*/  FSETP.NE.FTZ.AND P3, PT, R45, RZ, PT ;  /* 0x000000ff2d00720b */ /* 0x000fc40003f75000 */
[----:B------:R-:W-:Y:S02]  /*f410*/  LEA.HI R3, R3, R3, RZ, 0x1d ;  /* 0x0000000303037211 */ /* 0x000fe400078fe8ff */
[----:B------:R-:W-:-:S03]  /*f420*/  SEL R35, R35, 0xffffffe0, !P1 ;  /* 0xffffffe023237807 */ /* 0x000fc60004800000 */
[----:B------:R-:W-:Y:S02]  /*f430*/  IMAD.U32 R22, R22, 0x2, R3 ;  /* 0x0000000216167824 */ /* 0x000fe400078e0003 */
[----:B------:R-:W-:-:S03]  /*f440*/  IMAD.MOV.U32 R3, RZ, RZ, 0x3f800000 ;  /* 0x3f800000ff037424 */ /* 0x000fc600078e00ff */
[----:B------:R-:W-:Y:S01]  /*f450*/  LEA R22, R22, UR8, 0x1 ;  /* 0x0000000816167c11 */ /* 0x000fe2000f8e08ff */
[C---:B-1----:R-:W-:Y:S02]  /*f460*/  FMUL.FTZ R176, R0.reuse, R176 ;  /* 0x000000b000b07220 */ /* 0x042fe40000410000 */
[----:B------:R1:W2:Y:S01]  /*f470*/  @P4 MUFU.RCP R3, R44 ;  /* 0x0000002c00034308 */ /* 0x0002a20000001000 */
[----:B------:R-:W-:Y:S01]  /*f480*/  FMUL.FTZ R6, R0, R177 ;  /* 0x000000b100067220 */ /* 0x000fe20000410000 */
[----:B------:R-:W-:Y:S02]  /*f490*/  VIADD R23, R22, 0x40 ;  /* 0x0000004016177836 */ /* 0x000fe40000000000 */
[C---:B------:R-:W-:Y:S01]  /*f4a0*/  FMUL.FTZ R172, R0.reuse, R172 ;  /* 0x000000ac00ac7220 */ /* 0x040fe20000410000 */
[C---:B------:R-:W-:Y:S01]  /*f4b0*/  FMUL.FTZ R173, R0.reuse, R173 ;  /* 0x000000ad00ad7220 */ /* 0x040fe20000410000 */
[----:B------:R-:W-:Y:S01]  /*f4c0*/  FMUL.FTZ R184, R0, R184 ;  /* 0x000000b800b87220 */ /* 0x000fe20000410000 */
[----:B------:R-:W-:Y:S01]  /*f4d0*/  @P2 VIADD R23, R22, 0xffffffc0 ;  /* 0xffffffc016172836 */ /* 0x000fe20000000000 */
[----:B------:R-:W-:Y:S06]  /*f4e0*/  @P0 BRA `(.L_x_194) ;  /* 0x0000000000200947 */ /* 0x000fec0003800000 */
[----:B------:R-:W3:Y:S01]  /*f4f0*/  S2UR UR8, SR_CTAID.Y ;  /* 0x00000000000879c3 */ /* 0x000ee20000002600 */
[----:B------:R-:W-:Y:S01]  /*f500*/  ULDC.64 UR6, c[0x0][0x290] ;  /* 0x0000a40000067ab9 */ /* 0x000fe20000000a00 */
[----:B---3--:R-:W-:Y:S02]  /*f510*/  USHF.R.S32.HI UR4, URZ, 0x1f, UR8 ;  /* 0x0000001f3f047899 */ /* 0x008fe40008011408 */
[----:B------:R-:W-:Y:S02]  /*f520*/  UIMAD.WIDE.U32 UR10, UR8, UR6, URZ ;  /* 0x00000006080a72a5 */ /* 0x000fe4000f8e003f */
[----:B------:R-:W-:-:S04]  /*f530*/  UIMAD UR4, UR4, UR6, URZ ;  /* 0x00000006040472a4 */ /* 0x000fc8000f8e023f */
[----:B------:R-:W-:Y:S01]  /*f540*/  UIMAD UR4, UR8, UR7, UR4 ;  /* 0x00000007080472a4 */ /* 0x000fe2000f8e0204 */
[----:B------:R-:W-:-:S03]  /*f550*/  UMOV UR6, UR10 ;  /* 0x0000000a00067c82 */ /* 0x000fc60008000000 */
[----:B------:R-:W-:-:S12]  /*f560*/  UIADD3 UR4, UR11, UR4, URZ ;  /* 0x000000040b047290 */ /* 0x000fd8000fffe03f */
.L_x_194:
[----:B------:R-:W-:Y:S01]  /*f570*/  ULDC.U8 UR7, c[0x0][0x3d8] ;  /* 0x0000f60000077ab9 */ /* 0x000fe20000000000 */
[----:B------:R-:W-:Y:S01]  /*f580*/  ULDC.U8 UR9, c[0x0][0x3d9] ;  /* 0x0000f64000097ab9 */ /* 0x000fe20000000000 */
[----:B------:R-:W-:Y:S01]  /*f590*/  ISETP.NE.AND P2, PT, RZ, UR7, PT ;  /* 0x00000007ff007c0c */ /* 0x000fe2000bf45270 */
[C---:B------:R-:W-:Y:S01]  /*f5a0*/  FMUL.FTZ R12, R0.reuse, R185 ;  /* 0x000000b9000c7220 */ /* 0x040fe20000410000 */
[C---:B------:R-:W-:Y:S01]  /*f5b0*/  FMUL.FTZ R180, R0.reuse, R180 ;  /* 0x000000b400b47220 */ /* 0x040fe20000410000 */
[C---:B------:R-:W-:Y:S01]  /*f5c0*/  FMUL.FTZ R9, R0.reuse, R181 ;  /* 0x000000b500097220 */ /* 0x040fe20000410000 */
[----:B------:R-:W-:Y:S01]  /*f5d0*/  ISETP.NE.OR P0, PT, RZ, UR9, !P2 ;  /* 0x00000009ff007c0c */ /* 0x000fe2000d705670 */
[C---:B------:R-:W-:Y:S01]  /*f5e0*/  FMUL.FTZ R196, R0.reuse, R196 ;  /* 0x000000c400c47220 */ /* 0x040fe20000410000 */
[C---:B------:R-:W-:Y:S01]  /*f5f0*/  FMUL.FTZ R25, R0.reuse, R197 ;  /* 0x000000c500197220 */ /* 0x040fe20000410000 */
[C---:B------:R-:W-:Y:S01]  /*f600*/  FMUL.FTZ R192, R0.reuse, R192 ;  /* 0x000000c000c07220 */ /* 0x040fe20000410000 */
[C---:B------:R-:W-:Y:S01]  /*f610*/  FMUL.FTZ R19, R0.reuse, R193 ;  /* 0x000000c100137220 */ /* 0x040fe20000410000 */
[C---:B------:R-:W-:Y:S01]  /*f620*/  FMUL.FTZ R200, R0.reuse, R200 ;  /* 0x000000c800c87220 */ /* 0x040fe20000410000 */
[C---:B------:R-:W-:Y:S01]  /*f630*/  FMUL.FTZ R32, R0.reuse, R201 ;  /* 0x000000c900207220 */ /* 0x040fe20000410000 */
[----:B------:R-:W-:Y:S01]  /*f640*/  FMUL.FTZ R188, R0, R188 ;  /* 0x000000bc00bc7220 */ /* 0x000fe20000410000 */
[----:B------:R-:W-:-:S05]  /*f650*/  CS2R R40, SRZ ;  /* 0x0000000000287805 */ /* 0x000fca000001ff00 */
[----:B------:R-:W-:Y:S05]  /*f660*/  @P0 BRA `(.L_x_195) ;  /* 0x0000000000200947 */ /* 0x000fea0003800000 */
[----:B------:R-:W3:Y:S01]  /*f670*/  S2UR UR7, SR_CTAID.Y ;  /* 0x00000000000779c3 */ /* 0x000ee20000002600 */
[----:B------:R-:W-:Y:S01]  /*f680*/  ULDC UR8, c[0x0][0x2c4] ;  /* 0x0000b10000087ab9 */ /* 0x000fe20000000800 */
[----:B------:R-:W-:Y:S01]  /*f690*/  PLOP3.LUT P6, PT, PT, PT, PT, 0x80, 0x0 ;  /* 0x000000000000781c */ /* 0x000fe20003fcf070 */
[----:B---3--:R-:W-:-:S04]  /*f6a0*/  UIMAD UR7, UR7, UR8, URZ ;  /* 0x00000008070772a4 */ /* 0x008fc8000f8e023f */
[----:B------:R-:W-:-:S04]  /*f6b0*/  USEL UR14, UR7, UR14, !UP0 ;  /* 0x0000000e070e7287 */ /* 0x000fc8000c000000 */
[----:B------:R-:W-:Y:S02]  /*f6c0*/  USHF.R.S32.HI UR7, URZ, 0x1f, UR14 ;  /* 0x0000001f3f077899 */ /* 0x000fe4000801140e */
[----:B------:R-:W-:-:S04]  /*f6d0*/  IMAD.U32 R40, RZ, RZ, UR14 ;  /* 0x0000000eff287e24 */ /* 0x000fc8000f8e00ff */
[----:B------:R-:W-:-:S07]  /*f6e0*/  MOV R41, UR7 ;  /* 0x0000000700297c02 */ /* 0x000fce0008000f00 */
.L_x_195:
[----:B------:R-:W-:Y:S01]  /*f6f0*/  ISETP.NE.AND P1, PT, RZ, UR9, PT ;  /* 0x00000009ff007c0c */ /* 0x000fe2000bf25270 */
[----:B------:R-:W-:Y:S01]  /*f700*/  FMUL.FTZ R30, R0, R189 ;  /* 0x000000bd001e7220 */ /* 0x000fe20000410000 */
[----:B------:R-:W-:Y:S01]  /*f710*/  LOP3.LUT R2, R2, 0x1, RZ, 0xc0, !PT ;  /* 0x0000000102027812 */ /* 0x000fe200078ec0ff */
[C---:B--2---:R-:W-:Y:S01]  /*f720*/  FMUL.FTZ R178, R3.reuse, R178 ;  /* 0x000000b203b27220 */ /* 0x044fe20000410000 */
[----:B------:R-:W-:Y:S01]  /*f730*/  MOV R38, 0x10 ;  /* 0x0000001000267802 */ /* 0x000fe20000000f00 */
[C---:B------:R-:W-:Y:S01]  /*f740*/  FMUL.FTZ R5, R3.reuse, R179 ;  /* 0x000000b303057220 */ /* 0x040fe20000410000 */
[----:B------:R-:W-:Y:S01]  /*f750*/  ISETP.NE.U32.AND P0, PT, R2, 0x1, PT ;  /* 0x000000010200780c */ /* 0x000fe20003f05070 */
[C---:B------:R-:W-:Y:S01]  /*f760*/  FMUL.FTZ R174, R3.reuse, R174 ;  /* 0x000000ae03ae7220 */ /* 0x040fe20000410000 */
[----:B------:R-:W-:Y:S01]  /*f770*/  MOV R2, 0x3f800000 ;  /* 0x3f80000000027802 */ /* 0x000fe20000000f00 */
[C---:B------:R-:W-:Y:S01]  /*f780*/  FMUL.FTZ R175, R3.reuse, R175 ;  /* 0x000000af03af7220 */ /* 0x040fe20000410000 */
[----:B------:R-:W-:Y:S01]  /*f790*/  SEL R38, R38, 0xfffffff0, P0 ;  /* 0xfffffff026267807 */ /* 0x000fe20000000000 */
[C---:B------:R-:W-:Y:S01]  /*f7a0*/  FMUL.FTZ R186, R3.reuse, R186 ;  /* 0x000000ba03ba7220 */ /* 0x040fe20000410000 */
[----:B------:R-:W-:Y:S01]  /*f7b0*/  PLOP3.LUT P0, PT, PT, PT, PT, 0x8, 0x0 ;  /* 0x000000000000781c */ /* 0x000fe20003f0e170 */
[----:B------:R-:W2:Y:S01]  /*f7c0*/  @!P1 LDC R17, c[0x0][0x2c4] ;  /* 0x0000b100ff119b82 */ /* 0x000ea20000000800 */
[----:B------:R-:W-:Y:S01]  /*f7d0*/  @!P1 PLOP3.LUT P0, PT, P2, PT, PT, 0x80, 0x0 ;  /* 0x000000000000981c */ /* 0x000fe2000170f070 */
[----:B------:R-:W3:Y:S01]  /*f7e0*/  @P3 MUFU.RCP R2, R45 ;  /* 0x0000002d00023308 */ /* 0x000ee20000001000 */
[----:B------:R-:W-:Y:S01]  /*f7f0*/  FSETP.NE.FTZ.AND P2, PT, R46, RZ, PT ;  /* 0x000000ff2e00720b */ /* 0x000fe20003f55000 */
[C---:B------:R-:W-:Y:S01]  /*f800*/  FMUL.FTZ R11, R3.reuse, R187 ;  /* 0x000000bb030b7220 */ /* 0x040fe20000410000 */
[----:B------:R-:W-:Y:S01]  /*f810*/  MOV R0, 0x3f800000 ;  /* 0x3f80000000007802 */ /* 0x000fe20000000f00 */
[C---:B------:R-:W-:Y:S01]  /*f820*/  FMUL.FTZ R182, R3.reuse, R182 ;  /* 0x000000b603b67220 */ /* 0x040fe20000410000 */
[----:B------:R-:W-:Y:S01]  /*f830*/  F2FP.BF16.F32.PACK_AB R6, R6, R176 ;  /* 0x000000b00606723e */ /* 0x000fe200000010ff */
[----:B------:R-:W-:Y:S01]  /*f840*/  FMUL.FTZ R8, R3, R183 ;  /* 0x000000b703087220 */ /* 0x000fe20000410000 */
[----:B------:R-:W-:Y:S01]  /*f850*/  F2FP.BF16.F32.PACK_AB R5, R5, R178 ;  /* 0x000000b20505723e */ /* 0x000fe200000010ff */
[C---:B------:R-:W-:Y:S01]  /*f860*/  FMUL.FTZ R198, R3.reuse, R198 ;  /* 0x000000c603c67220 */ /* 0x040fe20000410000 */
[C---:B------:R-:W-:Y:S01]  /*f870*/  FMUL.FTZ R24, R3.reuse, R199 ;  /* 0x000000c703187220 */ /* 0x040fe20000410000 */
[C---:B------:R-:W-:Y:S01]  /*f880*/  FMUL.FTZ R194, R3.reuse, R194 ;  /* 0x000000c203c27220 */ /* 0x040fe20000410000 */
[C---:B------:R-:W-:Y:S01]  /*f890*/  FMUL.FTZ R18, R3.reuse, R195 ;  /* 0x000000c303127220 */ /* 0x040fe20000410000 */
[C---:B------:R-:W-:Y:S01]  /*f8a0*/  FMUL.FTZ R202, R3.reuse, R202 ;  /* 0x000000ca03ca7220 */ /* 0x040fe20000410000 */
[C---:B------:R-:W-:Y:S01]  /*f8b0*/  FMUL.FTZ R31, R3.reuse, R203 ;  /* 0x000000cb031f7220 */ /* 0x040fe20000410000 */
[----:B------:R-:W4:Y:S01]  /*f8c0*/  @P2 MUFU.RCP R0, R46 ;  /* 0x0000002e00002308 */ /* 0x000f220000001000 */
        /* <DEDUP_REMOVED lines=17> */
[----:B------:R-:W-:Y:S01]  /*f9e0*/  FMUL.FTZ R7, R0, R170 ;  /* 0x000000aa00077220 */ /* 0x000fe20000410000 */
        /* <DEDUP_REMOVED lines=17> */
[----:B------:R3:W-:Y:S01]  /*fb00*/  STS [R22], R6 ;  /* 0x0000000616007388 */ /* 0x0007e20000000800 */
[----:B------:R-:W-:Y:S01]  /*fb10*/  IADD3 R0, R22, R38, RZ ;  /* 0x0000002616007210 */ /* 0x000fe20007ffe0ff */
[----:B--2---:R-:W2:Y:S01]  /*fb20*/  @P0 LDC R17, c[0x0][0x2e4] ;  /* 0x0000b900ff110b82 */ /* 0x004ea20000000800 */
[----:B------:R-:W-:Y:S01]  /*fb30*/  F2FP.BF16.F32.PACK_AB R3, R173, R172 ;  /* 0x000000acad03723e */ /* 0x000fe200000010ff */
[----:B------:R-:W-:Y:S01]  /*fb40*/  STS [R22+0x400], R5 ;  /* 0x0004000516007388 */ /* 0x000fe20000000800 */
[----:B------:R-:W-:Y:S01]  /*fb50*/  F2FP.BF16.F32.PACK_AB R4, R4, R168 ;  /* 0x000000a80404723e */ /* 0x000fe200000010ff */
[----:B------:R-:W-:Y:S01]  /*fb60*/  BSSY B0, `(.L_x_196) ;  /* 0x0000097000007945 */ /* 0x000fe20003800000 */
[----:B------:R-:W-:Y:S01]  /*fb70*/  F2FP.BF16.F32.PACK_AB R7, R171, R7 ;  /* 0x00000007ab07723e */ /* 0x000fe200000010ff */
[----:B------:R4:W-:Y:S01]  /*fb80*/  STS [R0+0x400], R2 ;  /* 0x0004000200007388 */ /* 0x0009e20000000800 */
[----:B------:R-:W-:Y:S01]  /*fb90*/  F2FP.BF16.F32.PACK_AB R14, R14, R164 ;  /* 0x000000a40e0e723e */ /* 0x000fe200000010ff */
[----:B------:R-:W5:Y:S01]  /*fba0*/  S2UR UR7, SR_CTAID.X ;  /* 0x00000000000779c3 */ /* 0x000f620000002500 */
[----:B------:R-:W-:Y:S01]  /*fbb0*/  F2FP.BF16.F32.PACK_AB R13, R167, R13 ;  /* 0x0000000da70d723e */ /* 0x000fe200000010ff */
[----:B------:R1:W-:Y:S01]  /*fbc0*/  STS [R0], R3 ;  /* 0x0000000300007388 */ /* 0x0003e20000000800 */
        /* <DEDUP_REMOVED lines=10> */
[----:B---3--:R-:W3:Y:S01]  /*fc70*/  @P1 LDC R6, c[0x0][0x2c0] ;  /* 0x0000b000ff061b82 */ /* 0x008ee20000000800 */
[----:B------:R-:W-:Y:S01]  /*fc80*/  F2FP.BF16.F32.PACK_AB R26, R159, R26 ;  /* 0x0000001a9f1a723e */ /* 0x000fe200000010ff */
[----:B------:R2:W-:Y:S01]  /*fc90*/  STS [R0+0x2400], R13 ;  /* 0x0024000d00007388 */ /* 0x0005e20000000800 */
[----:B------:R-:W-:-:S02]  /*fca0*/  F2FP.BF16.F32.PACK_AB R24, R24, R198 ;  /* 0x000000c61818723e */ /* 0x000fc400000010ff */
[----:B------:R-:W-:Y:S02]  /*fcb0*/  F2FP.BF16.F32.PACK_AB R25, R25, R196 ;  /* 0x000000c41919723e */ /* 0x000fe400000010ff */
[-C--:B----4-:R-:W-:Y:S02]  /*fcc0*/  IADD3 R2, R22, R35.reuse, RZ ;  /* 0x0000002316027210 */ /* 0x090fe40007ffe0ff */
[----:B------:R-:W-:Y:S02]  /*fcd0*/  F2FP.BF16.F32.PACK_AB R19, R19, R192 ;  /* 0x000000c01313723e */ /* 0x000fe400000010ff */
[----:B-1----:R-:W-:Y:S01]  /*fce0*/  IADD3 R3, R0, R35, RZ ;  /* 0x0000002300037210 */ /* 0x002fe20007ffe0ff */
[----:B------:R1:W-:Y:S01]  /*fcf0*/  STS [R2], R12 ;  /* 0x0000000c02007388 */ /* 0x0003e20000000800 */
[----:B------:R-:W-:Y:S02]  /*fd00*/  F2FP.BF16.F32.PACK_AB R18, R18, R194 ;  /* 0x000000c21212723e */ /* 0x000fe400000010ff */
[----:B------:R-:W-:Y:S01]  /*fd10*/  F2FP.BF16.F32.PACK_AB R21, R21, R152 ;  /* 0x000000981515723e */ /* 0x000fe200000010ff */
[----:B------:R4:W-:Y:S01]  /*fd20*/  STS [R2+0x400], R11 ;  /* 0x0004000b02007388 */ /* 0x0009e20000000800 */
[----:B------:R-:W-:Y:S01]  /*fd30*/  F2FP.BF16.F32.PACK_AB R20, R155, R20 ;  /* 0x000000149b14723e */ /* 0x000fe200000010ff */
[----:B-----5:R-:W5:Y:S02]  /*fd40*/  @P5 MUFU.LG2 R7, R43 ;  /* 0x0000002b00075308 */ /* 0x020f640000000c00 */
[----:B------:R3:W-:Y:S01]  /*fd50*/  STS [R3], R9 ;  /* 0x0000000903007388 */ /* 0x0007e20000000800 */
[----:B------:R-:W-:-:S02]  /*fd60*/  F2FP.BF16.F32.PACK_AB R27, R27, R148 ;  /* 0x000000941b1b723e */ /* 0x000fc400000010ff */
[----:B------:R-:W-:Y:S01]  /*fd70*/  F2FP.BF16.F32.PACK_AB R28, R151, R28 ;  /* 0x0000001c971c723e */ /* 0x000fe200000010ff */
[----:B--2---:R-:W2:Y:S01]  /*fd80*/  S2R R14, SR_CTAID.Y ;  /* 0x00000000000e7919 */ /* 0x004ea20000002600 */
[----:B------:R-:W-:Y:S02]  /*fd90*/  F2FP.BF16.F32.PACK_AB R32, R32, R200 ;  /* 0x000000c82020723e */ /* 0x000fe400000010ff */
[----:B------:R-:W-:Y:S01]  /*fda0*/  IADD3 R0, R35, 0x400, R23 ;  /* 0x0000040023007810 */ /* 0x000fe20007ffe017 */
[----:B------:R2:W-:Y:S01]  /*fdb0*/  STS [R3+0x400], R8 ;  /* 0x0004000803007388 */ /* 0x0005e20000000800 */
[----:B------:R-:W-:Y:S02]  /*fdc0*/  F2FP.BF16.F32.PACK_AB R31, R31, R202 ;  /* 0x000000ca1f1f723e */ /* 0x000fe400000010ff */
[C---:B------:R-:W-:Y:S01]  /*fdd0*/  IADD3 R5, R38.reuse, R0, RZ ;  /* 0x0000000026057210 */ /* 0x040fe20007ffe0ff */
[----:B------:R2:W-:Y:S01]  /*fde0*/  STS [R2+0x2000], R10 ;  /* 0x0020000a02007388 */ /* 0x0005e20000000800 */
[----:B------:R-:W-:-:S02]  /*fdf0*/  IADD3 R0, R38, R23, RZ ;  /* 0x0000001726007210 */ /* 0x000fc40007ffe0ff */
[----:B------:R-:W-:Y:S01]  /*fe00*/  F2FP.BF16.F32.PACK_AB R30, R30, R188 ;  /* 0x000000bc1e1e723e */ /* 0x000fe200000010ff */
[----:B------:R2:W-:Y:S01]  /*fe10*/  STS [R2+0x2400], R16 ;  /* 0x0024001002007388 */ /* 0x0005e20000000800 */
[----:B-1----:R-:W1:Y:S01]  /*fe20*/  @P1 LDC.64 R12, c[0x0][0x2c0] ;  /* 0x0000b000ff0c1b82 */ /* 0x002e620000000a00 */
[----:B------:R-:W-:Y:S01]  /*fe30*/  IADD3 R4, R35, R0, RZ ;  /* 0x0000000023047210 */ /* 0x000fe20007ffe0ff */
[----:B-----5:R-:W-:Y:S01]  /*fe40*/  @P5 FMUL.FTZ R7, R7, 0.69314718246459960938 ;  /* 0x3f31721807075820 */ /* 0x020fe20000410000 */
[----:B------:R-:W-:Y:S01]  /*fe50*/  STS [R3+0x2000], R15 ;  /* 0x0020000f03007388 */ /* 0x000fe20000000800 */
[----:B------:R-:W-:Y:S01]  /*fe60*/  F2FP.BF16.F32.PACK_AB R29, R29, R190 ;  /* 0x000000be1d1d723e */ /* 0x000fe200000010ff */
[----:B----4-:R-:W-:Y:S01]  /*fe70*/  @P3 MUFU.LG2 R11, R45 ;  /* 0x0000002d000b3308 */ /* 0x010fe20000000c00 */
[----:B------:R-:W-:Y:S01]  /*fe80*/  F2FP.BF16.F32.PACK_AB R34, R34, R144 ;  /* 0x000000902222723e */ /* 0x000fe200000010ff */
[----:B------:R1:W-:Y:S01]  /*fe90*/  STS [R3+0x2400], R26 ;  /* 0x0024001a03007388 */ /* 0x0003e20000000800 */
[----:B---3--:R-:W3:Y:S01]  /*fea0*/  @!P1 LDC R9, c[0x0][0x270] ;  /* 0x00009c00ff099b82 */ /* 0x008ee20000000800 */
[----:B------:R-:W-:-:S02]  /*feb0*/  F2FP.BF16.F32.PACK_AB R33, R147, R33 ;  /* 0x000000219321723e */ /* 0x000fc400000010ff */
[----:B------:R4:W-:Y:S01]  /*fec0*/  STS [R23+0x400], R24 ;  /* 0x0004001817007388 */ /* 0x0009e20000000800 */
[----:B------:R-:W-:Y:S02]  /*fed0*/  @!P1 MOV R6, 0x1 ;  /* 0x0000000100069802 */ /* 0x000fe40000000f00 */
[----:B------:R-:W-:Y:S01]  /*fee0*/  F2FP.BF16.F32.PACK_AB R37, R37, R140 ;  /* 0x0000008c2525723e */ /* 0x000fe200000010ff */
[----:B------:R-:W-:Y:S01]  /*fef0*/  STS [R23], R25 ;  /* 0x0000001917007388 */ /* 0x000fe20000000800 */
[----:B--2---:R-:W2:Y:S01]  /*ff00*/  @P5 LDC R8, c[0x0][0x2e8] ;  /* 0x0000ba00ff085b82 */ /* 0x004ea20000000800 */
[----:B------:R-:W-:Y:S02]  /*ff10*/  F2FP.BF16.F32.PACK_AB R36, R143, R36 ;  /* 0x000000248f24723e */ /* 0x000fe400000010ff */
[----:B------:R-:W-:Y:S01]  /*ff20*/  STS [R0], R19 ;  /* 0x0000001300007388 */ /* 0x000fe20000000800 */
[----:B------:R-:W-:Y:S01]  /*ff30*/  @P4 MUFU.LG2 R10, R44 ;  /* 0x0000002c000a4308 */ /* 0x000fe20000000c00 */
[----:B------:R-:W-:-:S02]  /*ff40*/  MOV R22, 0x7f800000 ;  /* 0x7f80000000167802 */ /* 0x000fc40000000f00 */
[----:B------:R-:W-:Y:S01]  /*ff50*/  STS [R0+0x400], R18 ;  /* 0x0004001200007388 */ /* 0x000fe20000000800 */
[----:B------:R-:W-:-:S03]  /*ff60*/  IADD3 R2, R35, R23, RZ ;  /* 0x0000001723027210 */ /* 0x000fc60007ffe0ff */
[----:B------:R5:W-:Y:S04]  /*ff70*/  STS [R23+0x2000], R21 ;  /* 0x0020001517007388 */ /* 0x000be80000000800 */
[----:B------:R3:W-:Y:S01]  /*ff80*/  STS [R23+0x2400], R20 ;  /* 0x0024001417007388 */ /* 0x0007e20000000800 */
[----:B-1----:R-:W-:Y:S01]  /*ff90*/  @P1 IMAD R3, R13, R12, RZ ;  /* 0x0000000c0d031224 */ /* 0x002fe200078e02ff */
[----:B------:R-:W-:Y:S01]  /*ffa0*/  @!P1 MOV R3, R17 ;  /* 0x0000001100039202 */ /* 0x000fe20000000f00 */
[----:B------:R-:W1:Y:S01]  /*ffb0*/  @P4 LDC R13, c[0x0][0x2e8] ;  /* 0x0000ba00ff0d4b82 */ /* 0x000e620000000800 */
[----:B------:R-:W-:Y:S01]  /*ffc0*/  STS [R0+0x2000], R27 ;  /* 0x0020001b00007388 */ /* 0x000fe20000000800 */
[----:B----4-:R-:W4:Y:S06]  /*ffd0*/  S2R R24, SR_CTAID.Z ;  /* 0x0000000000187919 */ /* 0x010f2c0000002700 */
[----:B------:R-:W1:Y:S01]  /*ffe0*/  @P3 LDC R12, c[0x0][0x2e8] ;  /* 0x0000ba00ff0c3b82 */ /* 0x000e620000000800 */
[----:B------:R4:W-:Y:S04]  /*fff0*/  STS [R0+0x2400], R28 ;  /* 0x0024001c00007388 */ /* 0x0009e80000000800 */
[----:B------:R-:W-:Y:S04]  /*10000*/  STS [R2], R32 ;  /* 0x0000002002007388 */ /* 0x000fe80000000800 */
[----:B------:R-:W-:Y:S01]  /*10010*/  STS [R2+0x400], R31 ;  /* 0x0004001f02007388 */ /* 0x000fe20000000800 */
[----:B-----5:R-:W-:-:S03]  /*10020*/  MOV R21, 0x7f800000 ;  /* 0x7f80000000157802 */ /* 0x020fc60000000f00 */
[----:B------:R-:W-:Y:S01]  /*10030*/  STS [R4], R30 ;  /* 0x0000001e04007388 */ /* 0x000fe20000000800 */
[----:B---3--:R-:W-:Y:S01]  /*10040*/  MOV R23, 0x7f800000 ;  /* 0x7f80000000177802 */ /* 0x008fe20000000f00 */
[----:B--2---:R-:W-:Y:S01]  /*10050*/  @P5 FFMA.FTZ R23, R136, R8, R7 ;  /* 0x0000000888175223 */ /* 0x004fe20000010007 */
[----:B------:R-:W-:Y:S01]  /*10060*/  LOP3.LUT P5, RZ, R42, 0x3, RZ, 0xc0, !PT ;  /* 0x000000032aff7812 */ /* 0x000fe200078ac0ff */
[----:B------:R-:W-:Y:S01]  /*10070*/  STS [R5], R29 ;  /* 0x0000001d05007388 */ /* 0x000fe20000000800 */
[----:B------:R-:W-:-:S03]  /*10080*/  MOV R20, 0x7f800000 ;  /* 0x7f80000000147802 */ /* 0x000fc60000000f00 */
[----:B------:R-:W-:Y:S04]  /*10090*/  STS [R2+0x2000], R34 ;  /* 0x0020002202007388 */ /* 0x000fe80000000800 */
[----:B------:R2:W-:Y:S01]  /*100a0*/  STS [R2+0x2400], R33 ;  /* 0x0024002102007388 */ /* 0x0005e20000000800 */
[----:B----4-:R-:W-:Y:S01]  /*100b0*/  @P1 MOV R0, 0x1 ;  /* 0x0000000100001802 */ /* 0x010fe20000000f00 */
[----:B------:R-:W-:Y:S02]  /*100c0*/  @!P1 IMAD R0, R17, R9, RZ ;  /* 0x0000000911009224 */ /* 0x000fe400078e02ff */
[----:B------:R-:W3:Y:S01]  /*100d0*/  @P2 MUFU.LG2 R9, R46 ;  /* 0x0000002e00092308 */ /* 0x000ee20000000c00 */
[----:B------:R4:W-:Y:S01]  /*100e0*/  STS [R4+0x2000], R37 ;  /* 0x0020002504007388 */ /* 0x0009e20000000800 */
[----:B------:R-:W-:-:S02]  /*100f0*/  IMAD R0, R14, R0, RZ ;  /* 0x000000000e007224 */ /* 0x000fc400078e02ff */
[----:B------:R-:W5:Y:S01]  /*10100*/  @P2 LDC R14, c[0x0][0x2e8] ;  /* 0x0000ba00ff0e2b82 */ /* 0x000f620000000800 */
[----:B------:R1:W-:Y:S01]  /*10110*/  STS [R5+0x2000], R36 ;  /* 0x0020002405007388 */ /* 0x0003e20000000800 */
[----:B---3--:R-:W-:Y:S01]  /*10120*/  @P2 FMUL.FTZ R7, R9, 0.69314718246459960938 ;  /* 0x3f31721809072820 */ /* 0x008fe20000410000 */
[----:B--2---:R-:W-:Y:S01]  /*10130*/  SEL R2, R0, RZ, !P6 ;  /* 0x000000ff00027207 */ /* 0x004fe20007000000 */
[----:B------:R-:W-:-:S04]  /*10140*/  IMAD R0, R6, UR7, RZ ;  /* 0x0000000706007c24 */ /* 0x000fc8000f8e02ff */
[----:B------:R-:W-:Y:S01]  /*10150*/  IMAD R2, R24, R3, R2 ;  /* 0x0000000318027224 */ /* 0x000fe200078e0202 */
[----:B------:R-:W-:Y:S01]  /*10160*/  SHF.L.U32 R0, R0, 0x7, RZ ;  /* 0x0000000700007819 */ /* 0x000fe200000006ff */
[----:B----4-:R-:W-:Y:S01]  /*10170*/  @P3 FMUL.FTZ R4, R11, 0.69314718246459960938 ;  /* 0x3f3172180b043820 */ /* 0x010fe20000410000 */
[----:B-----5:R-:W-:Y:S01]  /*10180*/  @P2 FFMA.FTZ R21, R134, R14, R7 ;  /* 0x0000000e86152223 */ /* 0x020fe20000010007 */
[----:B-1----:R-:W-:Y:S01]  /*10190*/  @P4 FMUL.FTZ R5, R10, 0.69314718246459960938 ;  /* 0x3f3172180a054820 */ /* 0x002fe20000410000 */
[----:B------:R-:W-:Y:S01]  /*101a0*/  SHF.R.S32.HI R3, RZ, 0x1f, R0 ;  /* 0x0000001fff037819 */ /* 0x000fe20000011400 */
[----:B------:R-:W-:Y:S01]  /*101b0*/  @P3 FFMA.FTZ R20, R137, R12, R4 ;  /* 0x0000000c89143223 */ /* 0x000fe20000010004 */
[----:B------:R-:W-:Y:S01]  /*101c0*/  BAR.SYNC.DEFER_BLOCKING 0x0 ;  /* 0x0000000000007b1d */ /* 0x000fe20000010000 */
[--C-:B------:R-:W-:Y:S01]  /*101d0*/  IADD3 R8, P1, P0, R0, R40, R2.reuse ;  /* 0x0000002800087210 */ /* 0x100fe2000783e002 */
[----:B------:R-:W-:Y:S01]  /*101e0*/  @P4 FFMA.FTZ R22, R135, R13, R5 ;  /* 0x0000000d87164223 */ /* 0x000fe20000010005 */
        /* <DEDUP_REMOVED lines=12> */
[C---:B------:R-:W-:Y:S01]  /*102b0*/  ISETP.GE.AND P6, PT, R0.reuse, UR5, PT ;  /* 0x0000000500007c0c */ /* 0x040fe2000bfc6270 */
[C---:B------:R-:W-:Y:S02]  /*102c0*/  VIADD R3, R0.reuse, 0x40 ;  /* 0x0000004000037836 */ /* 0x040fe40000000000 */
[----:B------:R-:W-:Y:S01]  /*102d0*/  VIADD R5, R0, 0x48 ;  /* 0x0000004800057836 */ /* 0x000fe20000000000 */
[----:B------:R-:W-:Y:S02]  /*102e0*/  ISETP.GE.AND P5, PT, R2, UR5, PT ;  /* 0x0000000502007c0c */ /* 0x000fe4000bfa6270 */
[----:B------:R-:W-:Y:S02]  /*102f0*/  ISETP.GE.AND P4, PT, R3, UR5, PT ;  /* 0x0000000503007c0c */ /* 0x000fe4000bf86270 */
[----:B------:R-:W-:-:S05]  /*10300*/  ISETP.GE.AND P3, PT, R5, UR5, PT ;  /* 0x0000000505007c0c */ /* 0x000fca000bf66270 */
[----:B------:R-:W1:Y:S01]  /*10310*/  @!P6 LDC.64 R12, c[0x0][0x2b0] ;  /* 0x0000ac00ff0ceb82 */ /* 0x000e620000000a00 */
[----:B------:R-:W-:-:S03]  /*10320*/  @!P6 IMAD R4, R0, R6, RZ ;  /* 0x000000060004e224 */ /* 0x000fc600078e02ff */
[-C--:B------:R-:W-:Y:S02]  /*10330*/  @!P5 IMAD R2, R2, R6.reuse, RZ ;  /* 0x000000060202d224 */ /* 0x080fe400078e02ff */
[----:B------:R-:W-:Y:S01]  /*10340*/  @!P4 IMAD R0, R3, R6, RZ ;  /* 0x000000060300c224 */ /* 0x000fe200078e02ff */
[----:B------:R-:W-:Y:S01]  /*10350*/  @!P6 IADD3 R7, P0, R4, R8, RZ ;  /* 0x000000080407e210 */ /* 0x000fe20007f1e0ff */
[----:B------:R-:W2:Y:S01]  /*10360*/  @!P5 LDC.64 R14, c[0x0][0x2b0] ;  /* 0x0000ac00ff0edb82 */ /* 0x000ea20000000a00 */
[----:B------:R-:W-:Y:S01]  /*10370*/  @!P3 IMAD R5, R5, R6, RZ ;  /* 0x000000060505b224 */ /* 0x000fe200078e02ff */
[-C--:B------:R-:W-:Y:S02]  /*10380*/  @!P5 IADD3 R3, P2, R2, R8.reuse, RZ ;  /* 0x000000080203d210 */ /* 0x080fe40007f5e0ff */
[----:B------:R-:W-:Y:S02]  /*10390*/  @!P4 IADD3 R11, P1, R0, R8, RZ ;  /* 0x00000008000bc210 */ /* 0x000fe40007f3e0ff */
[----:B------:R-:W-:-:S02]  /*103a0*/  @!P6 LEA.HI.X.SX32 R4, R4, R9, 0x1, P0 ;  /* 0x000000090404e211 */ /* 0x000fc400000f0eff */
[----:B------:R-:W3:Y:S01]  /*103b0*/  @!P4 LDC.64 R16, c[0x0][0x2b0] ;  /* 0x0000ac00ff10cb82 */ /* 0x000ee20000000a00 */
[----:B------:R-:W-:Y:S02]  /*103c0*/  @!P3 IADD3 R10, P0, R5, R8, RZ ;  /* 0x00000008050ab210 */ /* 0x000fe40007f1e0ff */
[----:B------:R-:W-:-:S05]  /*103d0*/  @!P5 LEA.HI.X.SX32 R2, R2, R9, 0x1, P2 ;  /* 0x000000090202d211 */ /* 0x000fca00010f0eff */
        /* <DEDUP_REMOVED lines=15> */
.L_x_197:
[----:B------:R-:W-:Y:S05]  /*104d0*/  BSYNC B0 ;  /* 0x0000000000007941 */ /* 0x000fea0003800000 */
.L_x_196:
[----:B-1----:R1:W2:Y:S01]  /*104e0*/  LDS.128 R20, [R228+0x3800] ;  /* 0x00380000e4147984 */ /* 0x0022a20000000c00 */
[----:B------:R-:W-:Y:S01]  /*104f0*/  SHF.R.S32.HI R2, RZ, 0x3, R49 ;  /* 0x00000003ff027819 */ /* 0x000fe20000011431 */
[----:B------:R-:W-:Y:S01]  /*10500*/  IMAD.SHL.U32 R0, R48, 0x8, RZ ;  /* 0x0000000830007824 */ /* 0x000fe200078e00ff */
[----:B------:R-:W-:Y:S01]  /*10510*/  UIMAD UR16, UR7, -0x80, UR16 ;  /* 0xffffff80071078a4 */ /* 0x000fe2000f8e0210 */
[----:B------:R1:W3:Y:S01]  /*10520*/  LDS.128 R12, [R228] ;  /* 0x00000000e40c7984 */ /* 0x0002e20000000c00 */
[----:B------:R-:W-:Y:S01]  /*10530*/  SHF.R.S32.HI R5, RZ, 0x3, R47 ;  /* 0x00000003ff057819 */ /* 0x000fe2000001142f */
[----:B------:R-:W-:Y:S01]  /*10540*/  ULDC UR7, c[0x0][0x2d0] ;  /* 0x0000b40000077ab9 */ /* 0x000fe20000000800 */
[----:B------:R-:W-:Y:S01]  /*10550*/  VIADD R4, R2, 0x20 ;  /* 0x0000002002047836 */ /* 0x000fe20000000000 */
[----:B------:R-:W-:Y:S01]  /*10560*/  ISETP.GE.AND P1, PT, R0, UR7, PT ;  /* 0x0000000700007c0c */ /* 0x000fe2000bf26270 */
[C---:B------:R-:W-:Y:S01]  /*10570*/  VIADD R3, R2.reuse, 0x30 ;  /* 0x0000003002037836 */ /* 0x040fe20000000000 */
[----:B------:R-:W-:Y:S01]  /*10580*/  LEA.HI.SX32 R6, R47, 0x10, 0x1d ;  /* 0x000000102f067811 */ /* 0x000fe200078feaff */
[----:B------:R-:W-:Y:S01]  /*10590*/  BSSY B0, `(.L_x_198) ;  /* 0x0000022000007945 */ /* 0x000fe20003800000 */
[----:B------:R-:W-:Y:S01]  /*105a0*/  ISETP.GE.OR P2, PT, R5, UR16, P1 ;  /* 0x0000001005007c0c */ /* 0x000fe20008f46670 */
[----:B------:R-:W-:Y:S01]  /*105b0*/  VIADD R17, R2, 0x60 ;  /* 0x0000006002117836 */ /* 0x000fe20000000000 */
[----:B------:R-:W-:Y:S01]  /*105c0*/  ISETP.GE.OR P6, PT, R4, UR5, P1 ;  /* 0x0000000504007c0c */ /* 0x000fe20008fc6670 */
[----:B------:R-:W-:Y:S01]  /*105d0*/  VIADD R16, R2, 0x70 ;  /* 0x0000007002107836 */ /* 0x000fe20000000000 */
[----:B------:R-:W-:-:S02]  /*105e0*/  SHF.R.S32.HI R5, RZ, 0x1f, R0 ;  /* 0x0000001fff057819 */ /* 0x000fc40000011400 */
[----:B------:R-:W-:Y:S01]  /*105f0*/  IADD3 R4, P3, R0, UR6, RZ ;  /* 0x0000000600047c10 */ /* 0x000fe2000ff7e0ff */
[----:B------:R-:W-:Y:S01]  /*10600*/  VIADD R0, R2, 0x50 ;  /* 0x0000005002007836 */ /* 0x000fe20000000000 */
[----:B------:R-:W-:Y:S01]  /*10610*/  ISETP.GE.OR P0, PT, R6, UR16, P1 ;  /* 0x0000001006007c0c */ /* 0x000fe20008f06670 */
[----:B------:R-:W-:Y:S01]  /*10620*/  ULDC.64 UR6, c[0x0][0x2a0] ;  /* 0x0000a80000067ab9 */ /* 0x000fe20000000a00 */
[----:B------:R-:W-:Y:S02]  /*10630*/  SHF.R.S32.HI R6, RZ, 0x1f, R24 ;  /* 0x0000001fff067819 */ /* 0x000fe40000011418 */
[----:B------:R-:W-:Y:S01]  /*10640*/  ISETP.GE.OR P5, PT, R3, UR5, P1 ;  /* 0x0000000503007c0c */ /* 0x000fe20008fa6670 */
[----:B------:R-:W-:Y:S01]  /*10650*/  VIADD R3, R2, 0x40 ;  /* 0x0000004002037836 */ /* 0x000fe20000000000 */
[----:B------:R-:W-:Y:S02]  /*10660*/  IADD3.X R5, R5, UR4, RZ, P3, !PT ;  /* 0x0000000405057c10 */ /* 0x000fe40009ffe4ff */
[----:B------:R-:W-:Y:S01]  /*10670*/  ISETP.GE.OR P3, PT, R0, UR5, P1 ;  /* 0x0000000500007c0c */ /* 0x000fe20008f66670 */
[----:B------:R-:W-:Y:S01]  /*10680*/  IMAD R0, R6, UR6, RZ ;  /* 0x0000000606007c24 */ /* 0x000fe2000f8e02ff */
[----:B------:R-:W-:Y:S01]  /*10690*/  ISETP.GE.OR P4, PT, R3, UR5, P1 ;  /* 0x0000000503007c0c */ /* 0x000fe20008f86670 */
[----:B------:R-:W-:Y:S01]  /*106a0*/  IMAD.U32 R6, RZ, RZ, UR15 ;  /* 0x0000000fff067e24 */ /* 0x000fe2000f8e00ff */
[----:B------:R-:W-:Y:S01]  /*106b0*/  SHF.R.S32.HI R3, RZ, 0x1f, R2 ;  /* 0x0000001fff037819 */ /* 0x000fe20000011402 */
[----:B------:R-:W-:-:S02]  /*106c0*/  IMAD R0, R24, UR7, R0 ;  /* 0x0000000718007c24 */ /* 0x000fc4000f8e0200 */
[----:B------:R-:W-:-:S04]  /*106d0*/  IMAD.WIDE.U32 R10, R24, UR6, R4 ;  /* 0x00000006180a7c25 */ /* 0x000fc8000f8e0004 */
[----:B------:R-:W-:-:S04]  /*106e0*/  IMAD.WIDE R6, R6, 0x80, R2 ;  /* 0x0000008006067825 */ /* 0x000fc800078e0202 */
[----:B------:R-:W-:Y:S01]  /*106f0*/  IMAD.IADD R9, R11, 0x1, R0 ;  /* 0x000000010b097824 */ /* 0x000fe200078e0200 */
[----:B-123--:R-:W-:Y:S06]  /*10700*/  @P2 BRA `(.L_x_199) ;  /* 0x0000000000282947 */ /* 0x00efec0003800000 */
        /* <DEDUP_REMOVED lines=9> */
[----:B------:R1:W-:Y:S02]  /*107a0*/  STG.E.128 desc[UR22][R4.64], R12 ;  /* 0x0000000c04007986 */ /* 0x0003e4000c101d16 */
.L_x_199:
[----:B------:R-:W-:Y:S05]  /*107b0*/  BSYNC B0 ;  /* 0x0000000000007941 */ /* 0x000fea0003800000 */
.L_x_198:
[----:B-1----:R1:W2:Y:S01]  /*107c0*/  LDS.128 R12, [R228+0x800] ;  /* 0x00080000e40c7984 */ /* 0x0022a20000000c00 */
[----:B------:R-:W-:Y:S01]  /*107d0*/  BSSY B0, `(.L_x_200) ;  /* 0x0000011000007945 */ /* 0x000fe20003800000 */
[----:B------:R-:W-:Y:S02]  /*107e0*/  ISETP.GE.OR P2, PT, R17, UR5, P1 ;  /* 0x0000000511007c0c */ /* 0x000fe40008f46670 */
[----:B------:R-:W-:Y:S01]  /*107f0*/  ISETP.GE.OR P1, PT, R16, UR5, P1 ;  /* 0x0000000510007c0c */ /* 0x000fe20008f26670 */
[----:B------:R-:W-:-:S12]  /*10800*/  @P0 BRA `(.L_x_201) ;  /* 0x0000000000340947 */ /* 0x000fd80003800000 */
[----:B------:R-:W-:Y:S01]  /*10810*/  IADD3 R0, P0, R6, 0x10, RZ ;  /* 0x0000001006007810 */ /* 0x000fe20007f1e0ff */
        /* <DEDUP_REMOVED lines=11> */
[----:B--2---:R3:W-:Y:S02]  /*108d0*/  STG.E.128 desc[UR22][R4.64], R12 ;  /* 0x0000000c04007986 */ /* 0x0047e4000c101d16 */
.L_x_201:
[----:B------:R-:W-:Y:S05]  /*108e0*/  BSYNC B0 ;  /* 0x0000000000007941 */ /* 0x000fea0003800000 */
.L_x_200:
[----:B--23--:R2:W3:Y:S01]  /*108f0*/  LDS.128 R12, [R228+0x1000] ;  /* 0x00100000e40c7984 */ /* 0x00c4e20000000c00 */
[----:B------:R-:W-:Y:S04]  /*10900*/  BSSY B0, `(.L_x_202) ;  /* 0x000000f000007945 */ /* 0x000fe80003800000 */
[----:B------:R-:W-:Y:S05]  /*10910*/  @P6 BRA `(.L_x_203) ;  /* 0x0000000000346947 */ /* 0x000fea0003800000 */
        /* <DEDUP_REMOVED lines=13> */
.L_x_203:
[----:B------:R-:W-:Y:S05]  /*109f0*/  BSYNC B0 ;  /* 0x0000000000007941 */ /* 0x000fea0003800000 */
.L_x_202:
[----:B---34-:R3:W4:Y:S01]  /*10a00*/  LDS.128 R12, [R228+0x1800] ;  /* 0x00180000e40c7984 */ /* 0x0187220000000c00 */
        /* <DEDUP_REMOVED lines=15> */
.L_x_205:
[----:B------:R-:W-:Y:S05]  /*10b00*/  BSYNC B0 ;  /* 0x0000000000007941 */ /* 0x000fea0003800000 */
.L_x_204:
[----:B----4-:R4:W1:Y:S01]  /*10b10*/  LDS.128 R12, [R228+0x2000] ;  /* 0x00200000e40c7984 */ /* 0x0108620000000c00 */
        /* <DEDUP_REMOVED lines=15> */
.L_x_207:
[----:B------:R-:W-:Y:S05]  /*10c10*/  BSYNC B0 ;  /* 0x0000000000007941 */ /* 0x000fea0003800000 */
.L_x_206:
[----:B-1----:R1:W1:Y:S01]  /*10c20*/  LDS.128 R12, [R228+0x2800] ;  /* 0x00280000e40c7984 */ /* 0x0022620000000c00 */
        /* <DEDUP_REMOVED lines=15> */
.L_x_209:
[----:B------:R-:W-:Y:S05]  /*10d20*/  BSYNC B0 ;  /* 0x0000000000007941 */ /* 0x000fea0003800000 */
.L_x_208:
[----:B-1234-:R-:W1:Y:S01]  /*10d30*/  LDS.128 R228, [R228+0x3000] ;  /* 0x00300000e4e47984 */ /* 0x01ee620000000c00 */
        /* <DEDUP_REMOVED lines=15> */
.L_x_211:
[----:B------:R-:W-:Y:S05]  /*10e30*/  BSYNC B0 ;  /* 0x0000000000007941 */ /* 0x000fea0003800000 */
.L_x_210:
[----:B------:R-:W-:Y:S05]  /*10e40*/  @P1 EXIT ;  /* 0x000000000000194d */ /* 0x000fea0003800000 */
[----:B------:R-:W-:Y:S01]  /*10e50*/  IADD3 R6, P0, R6, 0x70, RZ ;  /* 0x0000007006067810 */ /* 0x000fe20007f1e0ff */
[----:B------:R-:W-:Y:S01]  /*10e60*/  ULDC.64 UR4, c[0x0][0x298] ;  /* 0x0000a60000047ab9 */ /* 0x000fe20000000a00 */
[----:B------:R-:W-:Y:S01]  /*10e70*/  MOV R3, R9 ;  /* 0x0000000900037202 */ /* 0x000fe20000000f00 */
[----:B------:R-:W-:Y:S02]  /*10e80*/  IMAD.MOV.U32 R2, RZ, RZ, R10 ;  /* 0x000000ffff027224 */ /* 0x000fe400078e000a */
[----:B------:R-:W-:Y:S02]  /*10e90*/  IMAD.X R0, RZ, RZ, R7, P0 ;  /* 0x000000ffff007224 */ /* 0x000fe400000e0607 */
[----:B--2---:R-:W-:-:S04]  /*10ea0*/  IMAD.WIDE.U32 R4, R6, UR4, R2 ;  /* 0x0000000406047c25 */ /* 0x004fc8000f8e0002 */
        /* <DEDUP_REMOVED lines=8> */
.L_x_136:
[----:B------:R-:W1:Y:S01]  /*10f30*/  S2R R14, SR_TID.X ;  /* 0x00000000000e7919 */ /* 0x000e620000002100 */
[----:B------:R-:W-:Y:S01]  /*10f40*/  UISETP.NE.AND UP4, UPT, UR14, -0x1, UPT ;  /* 0xffffffff0e00788c */ /* 0x000fe2000bf85270 */
[----:B------:R-:W-:Y:S01]  /*10f50*/  IMAD.U32 R2, RZ, RZ, UR15 ;  /* 0x0000000fff027e24 */ /* 0x000fe2000f8e00ff */
[----:B------:R-:W-:Y:S01]  /*10f60*/  ULDC.U8 UR6, c[0x0][0x3d9] ;  /* 0x0000f64000067ab9 */ /* 0x000fe20000000000 */
[----:B------:R-:W-:Y:S01]  /*10f70*/  USHF.R.S32.HI UR20, URZ, 0x1f, UR7 ;  /* 0x0000001f3f147899 */ /* 0x000fe20008011407 */
[----:B------:R-:W-:Y:S01]  /*10f80*/  BSSY B0, `(.L_x_212) ;  /* 0x0000054000007945 */ /* 0x000fe20003800000 */
[----:B------:R-:W-:Y:S02]  /*10f90*/  UISETP.NE.AND UP2, UPT, UR6, URZ, UPT ;  /* 0x0000003f0600728c */ /* 0x000fe4000bf45270 */
[----:B------:R-:W-:Y:S01]  /*10fa0*/  UIADD3 UR16, -UR17, UR16, URZ ;  /* 0x0000001011107290 */ /* 0x000fe2000fffe13f */
[----:B------:R-:W-:Y:S01]  /*10fb0*/  UMOV UR26, URZ ;  /* 0x0000003f001a7c82 */ /* 0x000fe20008000000 */
[----:B------:R-:W-:-:S02]  /*10fc0*/  UMOV UR27, URZ ;  /* 0x0000003f001b7c82 */ /* 0x000fc40008000000 */
[----:B------:R-:W-:Y:S01]  /*10fd0*/  @!UP4 USHF.R.S32.HI UR12, URZ, 0x1f, UR21 ;  /* 0x0000001f3f0cc899 */ /* 0x000fe20008011415 */
[----:B------:R-:W-:Y:S01]  /*10fe0*/  @UP4 ULDC.64 UR8, c[0x0][0x298] ;  /* 0x0000a60000084ab9 */ /* 0x000fe20000000a00 */
[----:B------:R-:W-:Y:S01]  /*10ff0*/  @!UP4 ULDC.64 UR4, c[0x0][0x290] ;  /* 0x0000a4000004cab9 */ /* 0x000fe20000000a00 */
[----:B------:R-:W-:Y:S02]  /*11000*/  @UP4 UIMAD.WIDE.U32 UR10, UR14, UR8, URZ ;  /* 0x000000080e0a42a5 */ /* 0x000fe4000f8e003f */
[----:B------:R-:W-:Y:S02]  /*11010*/  @!UP4 UIMAD UR8, UR12, UR4, URZ ;  /* 0x000000040c08c2a4 */ /* 0x000fe4000f8e023f */
[----:B------:R-:W-:Y:S01]  /*11020*/  @!UP4 UIMAD.WIDE.U32 UR18, UR21, UR4, URZ ;  /* 0x000000041512c2a5 */ /* 0x000fe2000f8e003f */
[----:B------:R-:W-:Y:S01]  /*11030*/  ULDC.U8 UR12, c[0x0][0x3d8] ;  /* 0x0000f600000c7ab9 */ /* 0x000fe20000000000 */
[----:B------:R-:W-:Y:S02]  /*11040*/  @!UP4 UIMAD UR8, UR21, UR5, UR8 ;  /* 0x000000051508c2a4 */ /* 0x000fe4000f8e0208 */
[----:B------:R-:W-:-:S02]  /*11050*/  UISETP.NE.AND UP0, UPT, UR12, URZ, !UP2 ;  /* 0x0000003f0c00728c */ /* 0x000fc4000d705270 */
[----:B------:R-:W-:Y:S01]  /*11060*/  UISETP.NE.AND UP3, UPT, UR12, URZ, UPT ;  /* 0x0000003f0c00728c */ /* 0x000fe2000bf65270 */
[----:B------:R-:W-:Y:S02]  /*11070*/  @UP2 ULDC.64 UR4, c[0x0][0x2c0] ;  /* 0x0000b00000042ab9 */ /* 0x000fe40000000a00 */
[----:B------:R-:W-:Y:S01]  /*11080*/  @!UP2 ULDC UR12, c[0x0][0x270] ;  /* 0x00009c00000caab9 */ /* 0x000fe20000000800 */
[----:B------:R-:W-:Y:S01]  /*11090*/  UISETP.NE.OR UP3, UPT, UR6, URZ, !UP3 ;  /* 0x0000003f0600728c */ /* 0x000fe2000df65670 */
[----:B-1----:R-:W-:Y:S01]  /*110a0*/  SHF.R.S32.HI R4, RZ, 0x1f, R14 ;  /* 0x0000001fff047819 */ /* 0x002fe2000001140e */
[----:B------:R-:W-:Y:S01]  /*110b0*/  @UP2 UMOV UR24, 0x1 ;  /* 0x0000000100182882 */ /* 0x000fe20000000000 */
[----:B------:R-:W-:Y:S01]  /*110c0*/  @!UP2 ULDC UR6, c[0x0][0x2c4] ;  /* 0x0000b1000006aab9 */ /* 0x000fe20000000800 */
[----:B------:R-:W-:Y:S01]  /*110d0*/  UISETP.NE.OR UP1, UPT, UR14, -0x1, UP3 ;  /* 0xffffffff0e00788c */ /* 0x000fe20009f25670 */
[----:B------:R-:W-:Y:S01]  /*110e0*/  LEA.HI R4, R4, R14, RZ, 0x3 ;  /* 0x0000000e04047211 */ /* 0x000fe200078f18ff */
[----:B------:R-:W-:Y:S01]  /*110f0*/  @UP0 ULDC UR6, c[0x0][0x2e4] ;  /* 0x0000b90000060ab9 */ /* 0x000fe20000000800 */
[----:B------:R-:W-:-:S02]  /*11100*/  @UP4 UIMAD UR9, UR14, UR9, UR11 ;  /* 0x000000090e0942a4 */ /* 0x000fc4000f8e020b */
[----:B------:R-:W-:Y:S01]  /*11110*/  LOP3.LUT R0, R4, 0xfffffff8, RZ, 0xc0, !PT ;  /* 0xfffffff804007812 */ /* 0x000fe200078ec0ff */
[----:B------:R-:W-:Y:S01]  /*11120*/  @!UP2 UIMAD UR24, UR6, UR12, URZ ;  /* 0x0000000c0618a2a4 */ /* 0x000fe2000f8e023f */
[----:B------:R-:W-:Y:S01]  /*11130*/  SHF.R.S32.HI R4, RZ, 0x3, R4 ;  /* 0x00000003ff047819 */ /* 0x000fe20000011404 */
[----:B------:R-:W-:Y:S02]  /*11140*/  @UP2 UIMAD UR13, UR5, UR4, URZ ;  /* 0x00000004050d22a4 */ /* 0x000fe4000f8e023f */
[----:B------:R-:W-:Y:S01]  /*11150*/  IMAD.IADD R14, R14, 0x1, -R0 ;  /* 0x000000010e0e7824 */ /* 0x000fe200078e0a00 */
[----:B------:R-:W-:Y:S01]  /*11160*/  ULDC UR11, c[0x0][0x2d0] ;  /* 0x0000b400000b7ab9 */ /* 0x000fe20000000800 */
[----:B------:R-:W-:Y:S01]  /*11170*/  ULDC.64 UR4, c[0x0][0x2a0] ;  /* 0x0000a80000047ab9 */ /* 0x000fe20000000a00 */
[----:B------:R-:W-:Y:S01]  /*11180*/  @!UP4 UIADD3 UR9, UR19, UR8, URZ ;  /* 0x000000081309c290 */ /* 0x000fe2000fffe03f */
[----:B------:R-:W-:Y:S01]  /*11190*/  IMAD.SHL.U32 R0, R14, 0x8, RZ ;  /* 0x000000080e007824 */ /* 0x000fe200078e00ff */
[----:B------:R-:W-:Y:S01]  /*111a0*/  UIMAD UR20, UR20, UR4, URZ ;  /* 0x00000004141472a4 */ /* 0x000fe2000f8e023f */
[----:B------:R-:W-:Y:S01]  /*111b0*/  IMAD.U32 R6, RZ, RZ, UR4 ;  /* 0x00000004ff067e24 */ /* 0x000fe2000f8e00ff */
[----:B------:R-:W-:Y:S01]  /*111c0*/  @!UP4 UMOV UR10, UR18 ;  /* 0x00000012000acc82 */ /* 0x000fe20008000000 */
[----:B------:R-:W-:Y:S01]  /*111d0*/  UIMAD UR8, UR21, UR24, URZ ;  /* 0x00000018150872a4 */ /* 0x000fe2000f8e023f */
[C---:B------:R-:W-:Y:S01]  /*111e0*/  ISETP.GE.AND P0, PT, R0.reuse, UR11, PT ;  /* 0x0000000b00007c0c */ /* 0x040fe2000bf06270 */
[----:B------:R-:W-:Y:S01]  /*111f0*/  @!UP3 ULDC UR4, c[0x0][0x2c4] ;  /* 0x0000b1000004bab9 */ /* 0x000fe20000000800 */
[----:B------:R-:W-:Y:S01]  /*11200*/  IADD3 R8, P1, R0, UR10, RZ ;  /* 0x0000000a00087c10 */ /* 0x000fe2000ff3e0ff */
[----:B------:R-:W-:Y:S01]  /*11210*/  @!UP1 UIMAD UR14, UR21, UR4, URZ ;  /* 0x00000004150e92a4 */ /* 0x000fe2000f8e023f */
[----:B------:R-:W-:Y:S01]  /*11220*/  ISETP.GE.OR P2, PT, R4, UR16, P0 ;  /* 0x0000001004007c0c */ /* 0x000fe20008746670 */
[----:B------:R-:W-:Y:S01]  /*11230*/  @UP2 ULDC UR25, c[0x0][0x2c0] ;  /* 0x0000b00000192ab9 */ /* 0x000fe20000000800 */
[----:B------:R-:W-:Y:S01]  /*11240*/  USEL UR8, UR8, URZ, UP3 ;  /* 0x0000003f08087287 */ /* 0x000fe20009800000 */
[----:B------:R-:W-:Y:S01]  /*11250*/  LEA.HI.X.SX32 R9, R0, UR9, 0x1, P1 ;  /* 0x0000000900097c11 */ /* 0x000fe200088f0eff */
[----:B------:R-:W-:Y:S01]  /*11260*/  @!UP2 UMOV UR25, 0x1 ;  /* 0x000000010019a882 */ /* 0x000fe20000000000 */
[----:B------:R-:W-:Y:S01]  /*11270*/  @!UP2 UMOV UR13, UR6 ;  /* 0x00000006000dac82 */ /* 0x000fe20008000000 */
[----:B------:R-:W-:Y:S01]  /*11280*/  UIMAD UR6, UR17, UR25, URZ ;  /* 0x00000019110672a4 */ /* 0x000fe2000f8e023f */
[----:B------:R-:W-:Y:S01]  /*11290*/  SHF.R.S32.HI R5, RZ, 0x1f, R4 ;  /* 0x0000001fff057819 */ /* 0x000fe20000011404 */
[----:B------:R-:W-:Y:S01]  /*112a0*/  UIMAD UR8, UR7, UR13, UR8 ;  /* 0x0000000d070872a4 */ /* 0x000fe2000f8e0208 */
[----:B------:R-:W-:Y:S01]  /*112b0*/  IMAD.WIDE.U32 R8, R6, UR7, R8 ;  /* 0x0000000706087c25 */ /* 0x000fe2000f8e0008 */
[----:B------:R-:W-:Y:S01]  /*112c0*/  UIMAD UR5, UR7, UR5, UR20 ;  /* 0x00000005070572a4 */ /* 0x000fe2000f8e0214 */
[----:B------:R-:W-:Y:S01]  /*112d0*/  @!UP3 UMOV UR26, UR14 ;  /* 0x0000000e001abc82 */ /* 0x000fe20008000000 */
[----:B------:R-:W-:Y:S01]  /*112e0*/  USHF.R.S32.HI UR4, URZ, 0x1f, UR6 ;  /* 0x0000001f3f047899 */ /* 0x000fe20008011406 */
[C---:B------:R-:W-:Y:S01]  /*112f0*/  VIADD R17, R4.reuse, 0x10 ;  /* 0x0000001004117836 */ /* 0x040fe20000000000 */
[----:B------:R-:W-:Y:S01]  /*11300*/  @!UP3 USHF.R.S32.HI UR27, URZ, 0x1f, UR14 ;  /* 0x0000001f3f1bb899 */ /* 0x000fe2000801140e */
[C---:B------:R-:W-:Y:S01]  /*11310*/  VIADD R18, R4.reuse, 0x20 ;  /* 0x0000002004127836 */ /* 0x040fe20000000000 */
[----:B------:R-:W-:Y:S01]  /*11320*/  USHF.R.S32.HI UR7, URZ, 0x1f, UR8 ;  /* 0x0000001f3f077899 */ /* 0x000fe20008011408 */
[C---:B------:R-:W-:Y:S01]  /*11330*/  VIADD R20, R4.reuse, 0x40 ;  /* 0x0000004004147836 */ /* 0x040fe20000000000 */
[----:B------:R-:W-:Y:S01]  /*11340*/  UIADD3 UR6, UP1, UP0, UR6, UR26, UR8 ;  /* 0x0000001a06067290 */ /* 0x000fe2000f83e008 */
[----:B------:R-:W-:Y:S01]  /*11350*/  VIADD R19, R4, 0x30 ;  /* 0x0000003004137836 */ /* 0x000fe20000000000 */
[----:B------:R-:W-:Y:S01]  /*11360*/  ISETP.GE.OR P1, PT, R17, UR16, P0 ;  /* 0x0000001011007c0c */ /* 0x000fe20008726670 */
[----:B------:R-:W-:Y:S01]  /*11370*/  VIADD R7, R9, UR5 ;  /* 0x0000000509077c36 */ /* 0x000fe20008000000 */
[----:B------:R-:W-:Y:S01]  /*11380*/  UIADD3.X UR26, UR4, UR27, UR7, UP1, UP0 ;  /* 0x0000001b041a7290 */ /* 0x000fe20008fe0407 */
[----:B------:R-:W-:Y:S01]  /*11390*/  IMAD.WIDE R2, R2, 0x80, R4 ;  /* 0x0000008002027825 */ /* 0x000fe200078e0204 */
[----:B------:R-:W-:-:S02]  /*113a0*/  ISETP.GE.AND P4, PT, R20, UR16, PT ;  /* 0x0000001014007c0c */ /* 0x000fc4000bf86270 */
[----:B------:R-:W-:Y:S01]  /*113b0*/  ISETP.GE.OR P6, PT, R18, UR16, P0 ;  /* 0x0000001012007c0c */ /* 0x000fe200087c6670 */
[C---:B------:R-:W-:Y:S01]  /*113c0*/  VIADD R21, R4.reuse, 0x50 ;  /* 0x0000005004157836 */ /* 0x040fe20000000000 */
[----:B------:R-:W-:Y:S01]  /*113d0*/  ISETP.GE.OR P5, PT, R19, UR16, P0 ;  /* 0x0000001013007c0c */ /* 0x000fe200087a6670 */
[----:B------:R-:W-:Y:S01]  /*113e0*/  VIADD R22, R4, 0x60 ;  /* 0x0000006004167836 */ /* 0x000fe20000000000 */
[----:B------:R-:W-:Y:S01]  /*113f0*/  ISETP.GE.OR P3, PT, R20, UR16, P0 ;  /* 0x0000001014007c0c */ /* 0x000fe20008766670 */
[----:B------:R-:W-:Y:S01]  /*11400*/  VIADD R23, R4, 0x70 ;  /* 0x0000007004177836 */ /* 0x000fe20000000000 */
[----:B------:R-:W-:Y:S11]  /*11410*/  @P2 BRA `(.L_x_213) ;  /* 0x0000000000282947 */ /* 0x000ff60003800000 */
        /* <DEDUP_REMOVED lines=10> */
.L_x_213:
[----:B------:R-:W-:Y:S05]  /*114c0*/  BSYNC B0 ;  /* 0x0000000000007941 */ /* 0x000fea0003800000 */
.L_x_212:
[----:B------:R-:W-:Y:S01]  /*114d0*/  BSSY B0, `(.L_x_214) ;  /* 0x0000010000007945 */ /* 0x000fe20003800000 */
[----:B------:R-:W-:-:S03]  /*114e0*/  ISETP.GE.AND P2, PT, R4, UR16, PT ;  /* 0x0000001004007c0c */ /* 0x000fc6000bf46270 */
[----:B------:R-:W-:Y:S10]  /*114f0*/  @P1 BRA `(.L_x_215) ;  /* 0x0000000000341947 */ /* 0x000ff40003800000 */
        /* <DEDUP_REMOVED lines=13> */
.L_x_215:
[----:B------:R-:W-:Y:S05]  /*115d0*/  BSYNC B0 ;  /* 0x0000000000007941 */ /* 0x000fea0003800000 */
.L_x_214:
[----:B------:R-:W-:Y:S01]  /*115e0*/  BSSY B0, `(.L_x_216) ;  /* 0x0000010000007945 */ /* 0x000fe20003800000 */
[----:B------:R-:W-:-:S03]  /*115f0*/  ISETP.GE.AND P1, PT, R17, UR16, PT ;  /* 0x0000001011007c0c */ /* 0x000fc6000bf26270 */
[----:B------:R-:W-:Y:S10]  /*11600*/  @P6 BRA `(.L_x_217) ;  /* 0x0000000000346947 */ /* 0x000ff40003800000 */
        /* <DEDUP_REMOVED lines=13> */
.L_x_217:
[----:B------:R-:W-:Y:S05]  /*116e0*/  BSYNC B0 ;  /* 0x0000000000007941 */ /* 0x000fea0003800000 */
.L_x_216:
[----:B------:R-:W-:Y:S01]  /*116f0*/  BSSY B0, `(.L_x_218) ;  /* 0x0000010000007945 */ /* 0x000fe20003800000 */
[----:B------:R-:W-:-:S03]  /*11700*/  ISETP.GE.AND P6, PT, R18, UR16, PT ;  /* 0x0000001012007c0c */ /* 0x000fc6000bfc6270 */
        /* <DEDUP_REMOVED lines=14> */
.L_x_219:
[----:B------:R-:W-:Y:S05]  /*117f0*/  BSYNC B0 ;  /* 0x0000000000007941 */ /* 0x000fea0003800000 */
.L_x_218:
[----:B------:R-:W-:Y:S01]  /*11800*/  BSSY B0, `(.L_x_220) ;  /* 0x0000010000007945 */ /* 0x000fe20003800000 */
[----:B------:R-:W-:-:S03]  /*11810*/  ISETP.GE.AND P5, PT, R19, UR16, PT ;  /* 0x0000001013007c0c */ /* 0x000fc6000bfa6270 */
        /* <DEDUP_REMOVED lines=14> */
.L_x_221:
[----:B------:R-:W-:Y:S05]  /*11900*/  BSYNC B0 ;  /* 0x0000000000007941 */ /* 0x000fea0003800000 */
.L_x_220:
[C---:B------:R-:W-:Y:S01]  /*11910*/  ISETP.NE.OR P1, PT, R14.reuse, RZ, P1 ;  /* 0x000000ff0e00720c */ /* 0x040fe20000f25670 */
[----:B------:R-:W-:Y:S01]  /*11920*/  BSSY B0, `(.L_x_222) ;  /* 0x0000018000007945 */ /* 0x000fe20003800000 */
[C---:B------:R-:W-:Y:S02]  /*11930*/  ISETP.GE.AND P3, PT, R21.reuse, UR16, PT ;  /* 0x0000001015007c0c */ /* 0x040fe4000bf66270 */
[----:B------:R-:W-:Y:S02]  /*11940*/  P2R R16, PR, RZ, 0x2 ;  /* 0x00000002ff107803 */ /* 0x000fe40000000000 */
[----:B------:R-:W-:Y:S02]  /*11950*/  ISETP.GE.OR P1, PT, R21, UR16, P0 ;  /* 0x0000001015007c0c */ /* 0x000fe40008726670 */
[C---:B------:R-:W-:Y:S02]  /*11960*/  ISETP.NE.OR P2, PT, R14.reuse, RZ, P2 ;  /* 0x000000ff0e00720c */ /* 0x040fe40001745670 */
[----:B------:R-:W-:-:S02]  /*11970*/  ISETP.NE.OR P6, PT, R14, RZ, P6 ;  /* 0x000000ff0e00720c */ /* 0x000fc400037c5670 */
[----:B------:R-:W-:Y:S02]  /*11980*/  P2R R15, PR, RZ, 0x4 ;  /* 0x00000004ff0f7803 */ /* 0x000fe40000000000 */
[C---:B------:R-:W-:Y:S02]  /*11990*/  ISETP.NE.OR P5, PT, R14.reuse, RZ, P5 ;  /* 0x000000ff0e00720c */ /* 0x040fe40002fa5670 */
[C---:B------:R-:W-:Y:S02]  /*119a0*/  ISETP.NE.OR P4, PT, R14.reuse, RZ, P4 ;  /* 0x000000ff0e00720c */ /* 0x040fe40002785670 */
[----:B------:R-:W-:Y:S01]  /*119b0*/  ISETP.NE.OR P3, PT, R14, RZ, P3 ;  /* 0x000000ff0e00720c */ /* 0x000fe20001f65670 */
[----:B------:R-:W-:-:S12]  /*119c0*/  @P1 BRA `(.L_x_223) ;  /* 0x0000000000341947 */ /* 0x000fd80003800000 */
        /* <DEDUP_REMOVED lines=13> */
.L_x_223:
[----:B------:R-:W-:Y:S05]  /*11aa0*/  BSYNC B0 ;  /* 0x0000000000007941 */ /* 0x000fea0003800000 */
.L_x_222:
[C---:B------:R-:W-:Y:S01]  /*11ab0*/  ISETP.GE.OR P1, PT, R22.reuse, UR16, P0 ;  /* 0x0000001016007c0c */ /* 0x040fe20008726670 */
[----:B------:R-:W-:Y:S01]  /*11ac0*/  BSSY B0, `(.L_x_224) ;  /* 0x0000012000007945 */ /* 0x000fe20003800000 */
[----:B------:R-:W-:Y:S02]  /*11ad0*/  ISETP.GE.AND P2, PT, R22, UR16, PT ;  /* 0x0000001016007c0c */ /* 0x000fe4000bf46270 */
[----:B------:R-:W-:Y:S02]  /*11ae0*/  ISETP.GE.OR P0, PT, R23, UR16, P0 ;  /* 0x0000001017007c0c */ /* 0x000fe40008706670 */
[----:B------:R-:W-:-:S07]  /*11af0*/  ISETP.NE.OR P2, PT, R14, RZ, P2 ;  /* 0x000000ff0e00720c */ /* 0x000fce0001745670 */
[----:B------:R-:W-:Y:S06]  /*11b00*/  @P1 BRA `(.L_x_225) ;  /* 0x0000000000341947 */ /* 0x000fec0003800000 */
        /* <DEDUP_REMOVED lines=13> */
.L_x_225:
[----:B------:R-:W-:Y:S05]  /*11be0*/  BSYNC B0 ;  /* 0x0000000000007941 */ /* 0x000fea0003800000 */
.L_x_224:
[----:B------:R-:W-:Y:S01]  /*11bf0*/  ISETP.GE.AND P1, PT, R23, UR16, PT ;  /* 0x0000001017007c0c */ /* 0x000fe2000bf26270 */
[----:B------:R-:W-:Y:S03]  /*11c00*/  BSSY B0, `(.L_x_226) ;  /* 0x000000f000007945 */ /* 0x000fe60003800000 */
[----:B------:R-:W-:Y:S01]  /*11c10*/  ISETP.NE.OR P1, PT, R14, RZ, P1 ;  /* 0x000000ff0e00720c */ /* 0x000fe20000f25670 */
[----:B------:R-:W-:-:S12]  /*11c20*/  @P0 BRA `(.L_x_227) ;  /* 0x0000000000300947 */ /* 0x000fd80003800000 */
        /* <DEDUP_REMOVED lines=12> */
.L_x_227:
[----:B------:R-:W-:Y:S05]  /*11cf0*/  BSYNC B0 ;  /* 0x0000000000007941 */ /* 0x000fea0003800000 */
.L_x_226:
[----:B------:R-:W-:Y:S01]  /*11d00*/  ISETP.NE.AND P0, PT, R15, RZ, PT ;  /* 0x000000ff0f00720c */ /* 0x000fe20003f05270 */
[----:B------:R-:W-:-:S12]  /*11d10*/  BSSY B0, `(.L_x_228) ;  /* 0x000000a000007945 */ /* 0x000fd80003800000 */
[----:B------:R-:W-:Y:S05]  /*11d20*/  @P0 BRA `(.L_x_229) ;  /* 0x0000000000200947 */ /* 0x000fea0003800000 */
[----:B------:R-:W-:Y:S01]  /*11d30*/  IMAD R4, R4, UR25, RZ ;  /* 0x0000001904047c24 */ /* 0x000fe2000f8e02ff */
[----:B------:R-:W-:-:S04]  /*11d40*/  ULDC.64 UR4, c[0x0][0x2b0] ;  /* 0x0000ac0000047ab9 */ /* 0x000fc80000000a00 */
[----:B------:R-:W-:-:S04]  /*11d50*/  IADD3 R0, P0, R4, UR6, RZ ;  /* 0x0000000604007c10 */ /* 0x000fc8000ff1e0ff */
[----:B------:R-:W-:Y:S02]  /*11d60*/  LEA.HI.X.SX32 R4, R4, UR26, 0x1, P0 ;  /* 0x0000001a04047c11 */ /* 0x000fe400080f0eff */
[----:B-1----:R-:W-:-:S04]  /*11d70*/  LEA R2, P0, R0, UR4, 0x2 ;  /* 0x0000000400027c11 */ /* 0x002fc8000f8010ff */
[----:B------:R-:W-:Y:S01]  /*11d80*/  LEA.HI.X R3, R0, UR5, R4, 0x2, P0 ;  /* 0x0000000500037c11 */ /* 0x000fe200080f1404 */
[----:B------:R-:W-:-:S05]  /*11d90*/  IMAD.MOV.U32 R0, RZ, RZ, 0x7f800000 ;  /* 0x7f800000ff007424 */ /* 0x000fca00078e00ff */
[----:B------:R1:W-:Y:S03]  /*11da0*/  STG.E desc[UR22][R2.64], R0 ;  /* 0x0000000002007986 */ /* 0x0003e6000c101916 */
.L_x_229:
[----:B------:R-:W-:Y:S05]  /*11db0*/  BSYNC B0 ;  /* 0x0000000000007941 */ /* 0x000fea0003800000 */
.L_x_228:
[----:B------:R-:W-:Y:S01]  /*11dc0*/  ISETP.NE.AND P0, PT, R16, RZ, PT ;  /* 0x000000ff1000720c */ /* 0x000fe20003f05270 */
[----:B------:R-:W-:-:S12]  /*11dd0*/  BSSY B0, `(.L_x_230) ;  /* 0x000000a000007945 */ /* 0x000fd80003800000 */
[----:B------:R-:W-:Y:S05]  /*11de0*/  @P0 BRA `(.L_x_231) ;  /* 0x0000000000200947 */ /* 0x000fea0003800000 */
[----:B-1----:R-:W-:Y:S01]  /*11df0*/  IMAD R0, R17, UR25, RZ ;  /* 0x0000001911007c24 */ /* 0x002fe2000f8e02ff */
[----:B------:R-:W-:-:S04]  /*11e00*/  ULDC.64 UR4, c[0x0][0x2b0] ;  /* 0x0000ac0000047ab9 */ /* 0x000fc80000000a00 */
[----:B------:R-:W-:-:S04]  /*11e10*/  IADD3 R3, P0, R0, UR6, RZ ;  /* 0x0000000600037c10 */ /* 0x000fc8000ff1e0ff */
[----:B------:R-:W-:Y:S02]  /*11e20*/  LEA.HI.X.SX32 R0, R0, UR26, 0x1, P0 ;  /* 0x0000001a00007c11 */ /* 0x000fe400080f0eff */
[----:B------:R-:W-:-:S04]  /*11e30*/  LEA R2, P0, R3, UR4, 0x2 ;  /* 0x0000000403027c11 */ /* 0x000fc8000f8010ff */
[----:B------:R-:W-:Y:S01]  /*11e40*/  LEA.HI.X R3, R3, UR5, R0, 0x2, P0 ;  /* 0x0000000503037c11 */ /* 0x000fe200080f1400 */
[----:B------:R-:W-:-:S05]  /*11e50*/  IMAD.MOV.U32 R0, RZ, RZ, 0x7f800000 ;  /* 0x7f800000ff007424 */ /* 0x000fca00078e00ff */
[----:B------:R1:W-:Y:S03]  /*11e60*/  STG.E desc[UR22][R2.64], R0 ;  /* 0x0000000002007986 */ /* 0x0003e6000c101916 */
.L_x_231:
[----:B------:R-:W-:Y:S05]  /*11e70*/  BSYNC B0 ;  /* 0x0000000000007941 */ /* 0x000fea0003800000 */
.L_x_230:
[----:B------:R-:W-:Y:S04]  /*11e80*/  BSSY B0, `(.L_x_232) ;  /* 0x000000a000007945 */ /* 0x000fe80003800000 */
        /* <DEDUP_REMOVED lines=9> */
.L_x_233:
[----:B------:R-:W-:Y:S05]  /*11f20*/  BSYNC B0 ;  /* 0x0000000000007941 */ /* 0x000fea0003800000 */
.L_x_232:
        /* <DEDUP_REMOVED lines=10> */
.L_x_235:
[----:B------:R-:W-:Y:S05]  /*11fd0*/  BSYNC B0 ;  /* 0x0000000000007941 */ /* 0x000fea0003800000 */
.L_x_234:
        /* <DEDUP_REMOVED lines=10> */
.L_x_237:
[----:B------:R-:W-:Y:S05]  /*12080*/  BSYNC B0 ;  /* 0x0000000000007941 */ /* 0x000fea0003800000 */
.L_x_236:
        /* <DEDUP_REMOVED lines=10> */
.L_x_239:
[----:B------:R-:W-:Y:S05]  /*12130*/  BSYNC B0 ;  /* 0x0000000000007941 */ /* 0x000fea0003800000 */
.L_x_238:
        /* <DEDUP_REMOVED lines=10> */
.L_x_241:
[----:B------:R-:W-:Y:S05]  /*121e0*/  BSYNC B0 ;  /* 0x0000000000007941 */ /* 0x000fea0003800000 */
.L_x_240:
[----:B------:R-:W-:Y:S05]  /*121f0*/  @P1 EXIT ;  /* 0x000000000000194d */ /* 0x000fea0003800000 */
[----:B-1----:R-:W-:Y:S01]  /*12200*/  IMAD R0, R23, UR25, RZ ;  /* 0x0000001917007c24 */ /* 0x002fe2000f8e02ff */
[----:B------:R-:W-:-:S04]  /*12210*/  ULDC.64 UR4, c[0x0][0x2b0] ;  /* 0x0000ac0000047ab9 */ /* 0x000fc80000000a00 */
[----:B------:R-:W-:-:S04]  /*12220*/  IADD3 R3, P0, R0, UR6, RZ ;  /* 0x0000000600037c10 */ /* 0x000fc8000ff1e0ff */
[----:B------:R-:W-:Y:S02]  /*12230*/  LEA.HI.X.SX32 R0, R0, UR26, 0x1, P0 ;  /* 0x0000001a00007c11 */ /* 0x000fe400080f0eff */
[----:B------:R-:W-:-:S04]  /*12240*/  LEA R2, P0, R3, UR4, 0x2 ;  /* 0x0000000403027c11 */ /* 0x000fc8000f8010ff */
[----:B------:R-:W-:Y:S01]  /*12250*/  LEA.HI.X R3, R3, UR5, R0, 0x2, P0 ;  /* 0x0000000503037c11 */ /* 0x000fe200080f1400 */
[----:B------:R-:W-:-:S05]  /*12260*/  IMAD.MOV.U32 R0, RZ, RZ, 0x7f800000 ;  /* 0x7f800000ff007424 */ /* 0x000fca00078e00ff */
[----:B------:R-:W-:Y:S01]  /*12270*/  STG.E desc[UR22][R2.64], R0 ;  /* 0x0000000002007986 */ /* 0x000fe2000c101916 */
[----:B------:R-:W-:Y:S05]  /*12280*/  EXIT ;  /* 0x000000000000794d */ /* 0x000fea0003800000 */
.L_x_242:
        /* <DEDUP_REMOVED lines=15> */
.L_x_2574:


//--------------------- .text._ZN5flash16flash_fwd_kernelI23Flash_fwd_kernel_traitsILi64ELi128ELi128ELi4ELb0ELb0EN7cutlass10bfloat16_tE19Flash_kernel_traitsILi64ELi128ELi128ELi4ES3_EELb0ELb0ELb0ELb0ELb0ELb0ELb1ELb0EEEvNS_16Flash_fwd_paramsE --------------------------
	.section	.text._ZN5flash16flash_fwd_kernelI23Flash_fwd_kernel_traitsILi64ELi128ELi128ELi4ELb0ELb0EN7cutlass10bfloat16_tE19Flash_kernel_traitsILi64ELi128ELi128ELi4ES3_EELb0ELb0ELb0ELb0ELb0ELb0ELb1ELb0EEEvNS_16Flash_fwd_paramsE,"ax",@progbits
	.align	128
        .global         _ZN5flash16flash_fwd_kernelI23Flash_fwd_kernel_traitsILi64ELi128ELi128ELi4ELb0ELb0EN7cutlass10bfloat16_tE19Flash_kernel_traitsILi64ELi128ELi128ELi4ES3_EELb0ELb0ELb0ELb0ELb0ELb0ELb1ELb0EEEvNS_16Flash_fwd_paramsE
        .type           _ZN5flash16flash_fwd_kernelI23Flash_fwd_kernel_traitsILi64ELi128ELi128ELi4ELb0ELb0EN7cutlass10bfloat16_tE19Flash_kernel_traitsILi64ELi128ELi128ELi4ES3_EELb0ELb0ELb0ELb0ELb0ELb0ELb1ELb0EEEvNS_16Flash_fwd_paramsE,@function
        .size           _ZN5flash16flash_fwd_kernelI23Flash_fwd_kernel_traitsILi64ELi128ELi128ELi4ELb0ELb0EN7cutlass10bfloat16_tE19Flash_kernel_traitsILi64ELi128ELi128ELi4ES3_EELb0ELb0ELb0ELb0ELb0ELb0ELb1ELb0EEEvNS_16Flash_fwd_paramsE,(.L_x_2575 - _ZN5flash16flash_fwd_kernelI23Flash_fwd_kernel_traitsILi64ELi128ELi128ELi4ELb0ELb0EN7cutlass10bfloat16_tE19Flash_kernel_traitsILi64ELi128ELi128ELi4ES3_EELb0ELb0ELb0ELb0ELb0ELb0ELb1ELb0EEEvNS_16Flash_fwd_paramsE)
        .other          _ZN5flash16flash_fwd_kernelI23Flash_fwd_kernel_traitsILi64ELi128ELi128ELi4ELb0ELb0EN7cutlass10bfloat16_tE19Flash_kernel_traitsILi64ELi128ELi128ELi4ES3_EELb0ELb0ELb0ELb0ELb0ELb0ELb1ELb0EEEvNS_16Flash_fwd_paramsE,@"STO_CUDA_ENTRY STV_DEFAULT"
_ZN5flash16flash_fwd_kernelI23Flash_fwd_kernel_traitsILi64ELi128ELi128ELi4ELb0ELb0EN7cutlass10bfloat16_tE19Flash_kernel_traitsILi64ELi128ELi128ELi4ES3_EELb0ELb0ELb0ELb0ELb0ELb0ELb1ELb0EEEvNS_16Flash_fwd_paramsE:
.text._ZN5flash16flash_fwd_kernelI23Flash_fwd_kernel_traitsILi64ELi128ELi128ELi4ELb0ELb0EN7cutlass10bfloat16_tE19Flash_kernel_traitsILi64ELi128ELi128ELi4ES3_EELb0ELb0ELb0ELb0ELb0ELb0ELb1ELb0EEEvNS_16Flash_fwd_paramsE:
[----:B------:R-:W1:Y:S08]  /*0000*/  LDC R1, c[0x0][0x28] ;  /* 0x00000a00ff017b82 */ /* 0x000e700000000800 */
[----:B------:R-:W2:Y:S01]  /*0010*/  S2UR UR21, SR_CTAID.Y ;  /* 0x00000000001579c3 */ /* 0x000ea20000002600 */
[----:B------:R-:W-:Y:S01]  /*0020*/  ULDC.64 UR4, c[0x0][0x300] ;  /* 0x0000c00000047ab9 */ /* 0x000fe20000000a00 */
[----:B------:R-:W-:Y:S01]  /*0030*/  ULDC.64 UR6, c[0x0][0x2f0] ;  /* 0x0000bc0000067ab9 */ /* 0x000fe20000000a00 */
[----:B------:R-:W-:Y:S01]  /*0040*/  UISETP.NE.U32.AND UP1, UPT, UR4, URZ, UPT ;  /* 0x0000003f0400728c */ /* 0x000fe2000bf25070 */
[----:B-1----:R-:W-:Y:S01]  /*0050*/  VIADD R1, R1, 0xffffff78 ;  /* 0xffffff7801017836 */ /* 0x002fe20000000000 */
[----:B------:R-:W-:-:S02]  /*0060*/  UISETP.NE.U32.AND UP2, UPT, UR6, URZ, UPT ;  /* 0x0000003f0600728c */ /* 0x000fc4000bf45070 */
[----:B------:R-:W-:Y:S02]  /*0070*/  UISETP.NE.AND.EX UP1, UPT, UR5, URZ, UPT, UP1 ;  /* 0x0000003f0500728c */ /* 0x000fe4000bf25310 */
[----:B------:R-:W-:Y:S01]  /*0080*/  UISETP.NE.AND.EX UP2, UPT, UR7, URZ, UPT, UP2 ;  /* 0x0000003f0700728c */ /* 0x000fe2000bf45320 */
[----:B------:R-:W-:Y:S01]  /*0090*/  ULDC.64 UR8, c[0x0][0x2f0] ;  /* 0x0000bc0000087ab9 */ /* 0x000fe20000000a00 */
[----:B------:R-:W-:Y:S02]  /*00a0*/  ULDC.U8 UR6, c[0x0][0x3c2] ;  /* 0x0000f08000067ab9 */ /* 0x000fe40000000000 */
[----:B------:R-:W-:Y:S01]  /*00b0*/  PLOP3.LUT P0, PT, PT, PT, UP1, 0x80, 0x0 ;  /* 0x000000000000781c */ /* 0x000fe20003f0f018 */
[----:B------:R-:W-:Y:S01]  /*00c0*/  ULDC.64 UR4, c[0x0][0x2f8] ;  /* 0x0000be0000047ab9 */ /* 0x000fe20000000a00 */
[----:B------:R-:W-:Y:S01]  /*00d0*/  PLOP3.LUT P2, PT, PT, PT, UP2, 0x80, 0x0 ;  /* 0x000000000000781c */ /* 0x000fe20003f4f028 */
[----:B------:R-:W-:Y:S02]  /*00e0*/  UISETP.NE.AND UP3, UPT, UR6, URZ, UPT ;  /* 0x0000003f0600728c */ /* 0x000fe4000bf65270 */
[----:B------:R-:W-:Y:S01]  /*00f0*/  UISETP.EQ.U32.AND UP0, UPT, UR4, URZ, UPT ;  /* 0x0000003f0400728c */ /* 0x000fe2000bf02070 */
[----:B------:R-:W-:Y:S01]  /*0100*/  ULDC.64 UR22, c[0x0][0x208] ;  /* 0x0000820000167ab9 */ /* 0x000fe20000000a00 */
[----:B------:R-:W-:-:S02]  /*0110*/  ULDC.64 UR6, c[0x0][0x2f8] ;  /* 0x0000be0000067ab9 */ /* 0x000fc40000000a00 */
        /* <DEDUP_REMOVED lines=8> */
[----:B------:R-:W3:Y:S01]  /*01a0*/  @P2 LDG.E R2, desc[UR22][R10.64+0x4] ;  /* 0x000004160a022981 */ /* 0x000ee2000c1e1900 */
[----:B------:R-:W-:Y:S01]  /*01b0*/  IMAD.U32 R9, RZ, RZ, UR9 ;  /* 0x00000009ff097e24 */ /* 0x000fe2000f8e00ff */
[----:B------:R-:W-:Y:S01]  /*01c0*/  PLOP3.LUT P1, PT, PT, PT, UP0, 0x80, 0x0 ;  /* 0x000000000000781c */ /* 0x000fe20003f2f008 */
[----:B------:R-:W-:-:S03]  /*01d0*/  UIMAD.WIDE UR6, UR21, 0x4, UR6 ;  /* 0x00000004150678a5 */ /* 0x000fc6000f8e0206 */
[----:B------:R-:W4:Y:S03]  /*01e0*/  @P0 LDG.E R3, desc[UR22][R8.64] ;  /* 0x0000001608030981 */ /* 0x000f26000c1e1900 */
[----:B------:R-:W-:Y:S02]  /*01f0*/  IMAD.U32 R6, RZ, RZ, UR6 ;  /* 0x00000006ff067e24 */ /* 0x000fe4000f8e00ff */
        /* <DEDUP_REMOVED lines=13> */
[----:B------:R-:W-:Y:S01]  /*02d0*/  @UP2 UIADD3 UR16, UR16, -UR14, URZ ;  /* 0x8000000e10102290 */ /* 0x000fe2000fffe03f */
[----:B-----5:R-:W-:-:S06]  /*02e0*/  @!P1 R2UR UR8, R4 ;  /* 0x00000000040892ca */ /* 0x020fcc00000e0000 */
[----:B------:R-:W-:Y:S01]  /*02f0*/  @!UP2 ULDC UR16, c[0x0][0x2c4] ;  /* 0x0000b1000010aab9 */ /* 0x000fe20000000800 */
[----:B-1----:R-:W-:Y:S08]  /*0300*/  @!P0 BRA `(.L_x_243) ;  /* 0x00000000001c8947 */ /* 0x002ff00003800000 */
[----:B------:R-:W-:-:S13]  /*0310*/  PLOP3.LUT P0, PT, PT, PT, UP3, 0x80, 0x0 ;  /* 0x000000000000781c */ /* 0x000fda0003f0f038 */
[----:B------:R-:W2:Y:S04]  /*0320*/  @P0 LDG.E R2, desc[UR22][R6.64+0x4] ;  /* 0x0000041606020981 */ /* 0x000ea8000c1e1900 */
[----:B------:R-:W3:Y:S01]  /*0330*/  @!P0 LDG.E R3, desc[UR22][R6.64] ;  /* 0x0000001606038981 */ /* 0x000ee2000c1e1900 */
[----:B--2---:R-:W-:-:S13]  /*0340*/  @P0 R2UR UR6, R2 ;  /* 0x00000000020602ca */ /* 0x004fda00000e0000 */
[----:B------:R-:W-:-:S07]  /*0350*/  @UP3 UIADD3 UR6, UR6, -UR8, URZ ;  /* 0x8000000806063290 */ /* 0x000fce000fffe03f */
[----:B---3--:R-:W-:Y:S01]  /*0360*/  @!P0 R2UR UR6, R3 ;  /* 0x00000000030682ca */ /* 0x008fe200000e0000 */
[----:B------:R-:W-:-:S14]  /*0370*/  BRA `(.L_x_244) ;  /* 0x0000000000047947 */ /* 0x000fdc0003800000 */
.L_x_243:
[----:B------:R-:W-:-:S05]  /*0380*/  ULDC UR6, c[0x0][0x2c8] ;  /* 0x0000b20000067ab9 */ /* 0x000fca0000000800 */
.L_x_244:
        /* <DEDUP_REMOVED lines=29> */
[----:B------:R-:W-:Y:S01]  /*0560*/  IMAD.MOV.U32 R6, RZ, RZ, RZ ;  /* 0x000000ffff067224 */ /* 0x000fe200078e00ff */
[----:B------:R-:W-:Y:S01]  /*0570*/  UISETP.NE.AND UP1, UPT, UR14, -0x1, UPT ;  /* 0xffffffff0e00788c */ /* 0x000fe2000bf25270 */
[----:B------:R-:W-:Y:S01]  /*0580*/  SHF.R.S32.HI R19, RZ, 0x1f, R0 ;  /* 0x0000001fff137819 */ /* 0x000fe20000011400 */
[----:B------:R-:W-:Y:S01]  /*0590*/  UISETP.NE.AND UP0, UPT, UR8, -0x1, UPT ;  /* 0xffffffff0800788c */ /* 0x000fe2000bf05270 */
[----:B------:R-:W-:Y:S02]  /*05a0*/  IMAD.U32 R23, RZ, RZ, UR15 ;  /* 0x0000000fff177e24 */ /* 0x000fe4000f8e00ff */
[----:B------:R-:W-:-:S03]  /*05b0*/  LEA.HI R24, R19, R0, RZ, 0x3 ;  /* 0x0000000013187211 */ /* 0x000fc600078f18ff */
[----:B------:R-:W-:-:S03]  /*05c0*/  PLOP3.LUT P0, PT, PT, PT, UP0, 0x80, 0x0 ;  /* 0x000000000000781c */ /* 0x000fc60003f0f008 */
[----:B------:R-:W-:Y:S01]  /*05d0*/  @UP1 ULDC.64 UR4, c[0x0][0x240] ;  /* 0x0000900000041ab9 */ /* 0x000fe20000000a00 */
[----:B------:R-:W-:Y:S02]  /*05e0*/  @!UP1 USHF.R.S32.HI UR9, URZ, 0x1f, UR21 ;  /* 0x0000001f3f099899 */ /* 0x000fe40008011415 */
[----:B------:R-:W-:Y:S02]  /*05f0*/  @UP1 UIMAD.WIDE.U32 UR30, UR14, UR4, URZ ;  /* 0x000000040e1e12a5 */ /* 0x000fe4000f8e003f */
[----:B------:R-:W-:Y:S02]  /*0600*/  @UP0 UIADD3 UR12, UR27, UR8, URZ ;  /* 0x000000081b0c0290 */ /* 0x000fe4000fffe03f */
[----:B------:R-:W-:Y:S01]  /*0610*/  @UP1 UIMAD UR6, UR14, UR5, UR31 ;  /* 0x000000050e0612a4 */ /* 0x000fe2000f8e021f */
[----:B------:R-:W-:Y:S01]  /*0620*/  @UP0 ULDC.64 UR10, c[0x0][0x248] ;  /* 0x00009200000a0ab9 */ /* 0x000fe20000000a00 */
[----:B-1----:R-:W-:Y:S01]  /*0630*/  IABS R3, R2 ;  /* 0x0000000200037213 */ /* 0x002fe20000000000 */
[----:B------:R-:W-:Y:S01]  /*0640*/  @!UP1 ULDC.64 UR4, c[0x0][0x228] ;  /* 0x00008a0000049ab9 */ /* 0x000fe20000000a00 */
[----:B------:R-:W-:-:S02]  /*0650*/  @UP0 UIMAD.WIDE.U32 UR32, UR12, UR10, URZ ;  /* 0x0000000a0c2002a5 */ /* 0x000fc4000f8e003f */
[----:B------:R-:W1:Y:S01]  /*0660*/  I2F.RP R8, R3 ;  /* 0x0000000300087306 */ /* 0x000e620000209400 */
[----:B------:R-:W-:Y:S02]  /*0670*/  @!UP1 UIMAD UR9, UR9, UR4, URZ ;  /* 0x00000004090992a4 */ /* 0x000fe4000f8e023f */
[----:B------:R-:W-:Y:S01]  /*0680*/  @!UP1 UIMAD.WIDE.U32 UR28, UR21, UR4, URZ ;  /* 0x00000004151c92a5 */ /* 0x000fe2000f8e003f */
[----:B--2---:R-:W-:Y:S01]  /*0690*/  IABS R4, R4 ;  /* 0x0000000400047213 */ /* 0x004fe20000000000 */
[----:B------:R-:W-:Y:S02]  /*06a0*/  @!UP1 UIMAD UR5, UR21, UR5, UR9 ;  /* 0x00000005150592a4 */ /* 0x000fe4000f8e0209 */
[----:B------:R-:W-:Y:S01]  /*06b0*/  @UP0 UIMAD UR12, UR12, UR11, URZ ;  /* 0x0000000b0c0c02a4 */ /* 0x000fe2000f8e023f */
[----:B------:R-:W-:Y:S01]  /*06c0*/  @UP1 UMOV UR26, UR30 ;  /* 0x0000001e001a1c82 */ /* 0x000fe20008000000 */
[----:B------:R-:W-:Y:S02]  /*06d0*/  @UP0 UMOV UR18, UR32 ;  /* 0x0000002000120c82 */ /* 0x000fe40008000000 */
[----:B------:R-:W-:-:S02]  /*06e0*/  @UP0 UIADD3 UR12, UR33, UR12, URZ ;  /* 0x0000000c210c0290 */ /* 0x000fc4000fffe03f */
[----:B------:R-:W-:Y:S01]  /*06f0*/  @!UP1 UIADD3 UR6, UR29, UR5, URZ ;  /* 0x000000051d069290 */ /* 0x000fe2000fffe03f */
[----:B-1----:R-:W1:Y:S01]  /*0700*/  MUFU.RCP R7, R8 ;  /* 0x0000000800077308 */ /* 0x002e620000001000 */
[----:B------:R-:W-:Y:S01]  /*0710*/  @!UP1 UMOV UR26, UR28 ;  /* 0x0000001c001a9c82 */ /* 0x000fe20008000000 */
[----:B-1----:R-:W-:-:S06]  /*0720*/  VIADD R7, R7, 0xffffffe ;  /* 0x0ffffffe07077836 */ /* 0x002fcc0000000000 */
[----:B------:R-:W1:Y:S02]  /*0730*/  F2I.FTZ.U32.TRUNC.NTZ R7, R7 ;  /* 0x0000000700077305 */ /* 0x000e64000021f000 */
[----:B-1----:R-:W-:-:S04]  /*0740*/  IMAD.MOV R5, RZ, RZ, -R7 ;  /* 0x000000ffff057224 */ /* 0x002fc800078e0a07 */
[----:B------:R-:W-:-:S04]  /*0750*/  IMAD R5, R5, R3, RZ ;  /* 0x0000000305057224 */ /* 0x000fc800078e02ff */
[----:B------:R-:W-:-:S04]  /*0760*/  IMAD.HI.U32 R6, R7, R5, R6 ;  /* 0x0000000507067227 */ /* 0x000fc800078e0006 */
[----:B------:R-:W-:-:S04]  /*0770*/  IMAD.MOV.U32 R5, RZ, RZ, R4 ;  /* 0x000000ffff057224 */ /* 0x000fc800078e0004 */
[----:B------:R-:W-:-:S04]  /*0780*/  IMAD.HI.U32 R4, R6, R5, RZ ;  /* 0x0000000506047227 */ /* 0x000fc800078e00ff */
[----:B------:R-:W-:-:S04]  /*0790*/  IMAD.MOV R6, RZ, RZ, -R4 ;  /* 0x000000ffff067224 */ /* 0x000fc800078e0a04 */
        /* <DEDUP_REMOVED lines=29> */
.L_x_246:
[----:B------:R-:W-:Y:S01]  /*0970*/  @UP0 UIADD3 UR13, UR27, UR8, URZ ;  /* 0x000000081b0d0290 */ /* 0x000fe2000fffe03f */
[----:B------:R-:W-:Y:S01]  /*0980*/  LOP3.LUT R6, R2, UR7, RZ, 0x3c, !PT ;  /* 0x0000000702067c12 */ /* 0x000fe2000f8e3cff */
        /* <DEDUP_REMOVED lines=25> */
.L_x_247:
[----:B------:R-:W1:Y:S01]  /*0b20*/  S2UR UR21, SR_CgaCtaId ;  /* 0x00000000001579c3 */ /* 0x000e620000008800 */
[----:B------:R-:W-:Y:S01]  /*0b30*/  ULDC.64 UR4, c[0x0][0x258] ;  /* 0x0000960000047ab9 */ /* 0x000fe20000000a00 */
[----:B------:R-:W-:Y:S01]  /*0b40*/  IMAD.SHL.U32 R8, R8, 0x8, RZ ;  /* 0x0000000808087824 */ /* 0x000fe200078e00ff */
[----:B------:R-:W-:Y:S01]  /*0b50*/  UIMAD UR25, UR25, UR4, URZ ;  /* 0x00000004191972a4 */ /* 0x000fe2000f8e023f */
[----:B------:R-:W-:Y:S01]  /*0b60*/  IMAD.U32 R12, RZ, RZ, UR4 ;  /* 0x00000004ff0c7e24 */ /* 0x000fe2000f8e00ff */
[----:B------:R-:W-:Y:S01]  /*0b70*/  LEA.HI R6, R19, R0, RZ, 0x4 ;  /* 0x0000000013067211 */ /* 0x000fe200078f20ff */
[----:B------:R-:W-:Y:S01]  /*0b80*/  UMOV UR4, 0x400 ;  /* 0x0000040000047882 */ /* 0x000fe20000000000 */
[----:B------:R-:W-:Y:S01]  /*0b90*/  LOP3.LUT R5, R5, 0xfffffe00, R8, 0xf8, !PT ;  /* 0xfffffe0005057812 */ /* 0x000fe200078ef808 */
[----:B------:R-:W-:Y:S01]  /*0ba0*/  UIMAD UR25, UR7, UR5, UR25 ;  /* 0x00000005071972a4 */ /* 0x000fe2000f8e0219 */
[----:B------:R-:W-:Y:S01]  /*0bb0*/  @!P1 IMAD.MOV R4, RZ, RZ, -R4 ;  /* 0x000000ffff049224 */ /* 0x000fe200078e0a04 */
[----:B------:R-:W-:Y:S01]  /*0bc0*/  UIADD3 UR5, -UR17, UR16, URZ ;  /* 0x0000001011057290 */ /* 0x000fe2000fffe13f */
[----:B------:R-:W-:Y:S01]  /*0bd0*/  SHF.R.S32.HI R37, RZ, 0x1f, R36 ;  /* 0x0000001fff257819 */ /* 0x000fe20000011424 */
[----:B------:R-:W-:Y:S01]  /*0be0*/  VIADD R18, R24, 0x10 ;  /* 0x0000001018127836 */ /* 0x000fe20000000000 */
[----:B------:R-:W-:Y:S01]  /*0bf0*/  IADD3 R20, P2, R36, UR26, RZ ;  /* 0x0000001a24147c10 */ /* 0x000fe2000ff5e0ff */
[----:B------:R-:W-:Y:S01]  /*0c00*/  VIADD R17, R24, 0x20 ;  /* 0x0000002018117836 */ /* 0x000fe20000000000 */
[----:B------:R-:W-:Y:S01]  /*0c10*/  LOP3.LUT R7, R6, 0xfffffff0, RZ, 0xc0, !PT ;  /* 0xfffffff006077812 */ /* 0x000fe200078ec0ff */
[C---:B------:R-:W-:Y:S01]  /*0c20*/  VIADD R16, R24.reuse, 0x30 ;  /* 0x0000003018107836 */ /* 0x040fe20000000000 */
[C---:B------:R-:W-:Y:S01]  /*0c30*/  ISETP.GE.AND P1, PT, R24.reuse, UR5, PT ;  /* 0x0000000518007c0c */ /* 0x040fe2000bf26270 */
[C---:B------:R-:W-:Y:S01]  /*0c40*/  VIADD R15, R24.reuse, 0x40 ;  /* 0x00000040180f7836 */ /* 0x040fe20000000000 */
[----:B------:R-:W-:Y:S01]  /*0c50*/  IADD3.X R21, R37, UR6, RZ, P2, !PT ;  /* 0x0000000625157c10 */ /* 0x000fe200097fe4ff */
[----:B------:R-:W-:Y:S01]  /*0c60*/  VIADD R11, R24, 0x50 ;  /* 0x00000050180b7836 */ /* 0x000fe20000000000 */
[----:B------:R-:W-:Y:S01]  /*0c70*/  @!P3 LOP3.LUT R4, RZ, R2, RZ, 0x33, !PT ;  /* 0x00000002ff04b212 */ /* 0x000fe200078e33ff */
[----:B------:R-:W-:Y:S01]  /*0c80*/  IMAD.IADD R2, R0, 0x1, -R7 ;  /* 0x0000000100027824 */ /* 0x000fe200078e0a07 */
[----:B------:R-:W-:Y:S01]  /*0c90*/  SHF.R.S32.HI R9, RZ, 0x4, R6 ;  /* 0x00000004ff097819 */ /* 0x000fe20000011406 */
[----:B-1----:R-:W-:Y:S01]  /*0ca0*/  ULEA UR4, UR21, UR4, 0x18 ;  /* 0x0000000415047291 */ /* 0x002fe2000f8ec03f */
[----:B------:R-:W-:Y:S01]  /*0cb0*/  IMAD.WIDE.U32 R12, R12, UR7, R20 ;  /* 0x000000070c0c7c25 */ /* 0x000fe2000f8e0014 */
[----:B------:R-:W-:Y:S01]  /*0cc0*/  BSSY B0, `(.L_x_248) ;  /* 0x0000021000007945 */ /* 0x000fe20003800000 */
[----:B------:R-:W-:-:S02]  /*0cd0*/  SHF.R.S32.HI R7, RZ, 0x1f, R2 ;  /* 0x0000001fff077819 */ /* 0x000fc40000011402 */
[----:B------:R-:W-:Y:S01]  /*0ce0*/  VIADD R10, R24, 0x60 ;  /* 0x00000060180a7836 */ /* 0x000fe20000000000 */
[----:B------:R-:W-:Y:S01]  /*0cf0*/  LEA R171, R5, UR4, 0x1 ;  /* 0x0000000405ab7c11 */ /* 0x000fe2000f8e08ff */
[----:B------:R-:W-:Y:S01]  /*0d00*/  VIADD R21, R13, UR25 ;  /* 0x000000190d157c36 */ /* 0x000fe20008000000 */
[----:B------:R-:W-:Y:S01]  /*0d10*/  ISETP.GE.AND P0, PT, R18, UR5, PT ;  /* 0x0000000512007c0c */ /* 0x000fe2000bf06270 */
[----:B------:R-:W-:Y:S01]  /*0d20*/  VIADD R8, R24, 0x70 ;  /* 0x0000007018087836 */ /* 0x000fe20000000000 */
[----:B------:R-:W-:Y:S01]  /*0d30*/  ISETP.GE.AND P6, PT, R17, UR5, PT ;  /* 0x0000000511007c0c */ /* 0x000fe2000bfc6270 */
[----:B------:R1:W-:Y:S01]  /*0d40*/  STL [R1+0x48], R171 ;  /* 0x000048ab01007387 */ /* 0x0003e20000100800 */
[----:B------:R-:W-:Y:S02]  /*0d50*/  ISETP.GE.AND P5, PT, R16, UR5, PT ;  /* 0x0000000510007c0c */ /* 0x000fe4000bfa6270 */
[----:B------:R-:W-:Y:S02]  /*0d60*/  ISETP.GE.AND P4, PT, R15, UR5, PT ;  /* 0x000000050f007c0c */ /* 0x000fe4000bf86270 */
[----:B------:R-:W-:-:S02]  /*0d70*/  ISETP.GE.AND P3, PT, R11, UR5, PT ;  /* 0x000000050b007c0c */ /* 0x000fc4000bf66270 */
[----:B------:R-:W-:Y:S02]  /*0d80*/  ISETP.GE.AND P2, PT, R10, UR5, PT ;  /* 0x000000050a007c0c */ /* 0x000fe4000bf46270 */
[----:B------:R-:W-:Y:S02]  /*0d90*/  LEA.HI R6, R6, R9, RZ, 0x1 ;  /* 0x0000000906067211 */ /* 0x000fe400078f08ff */
[----:B------:R-:W-:Y:S01]  /*0da0*/  LEA.HI R14, R7, R2, RZ, 0x3 ;  /* 0x00000002070e7211 */ /* 0x000fe200078f18ff */
        /* <DEDUP_REMOVED lines=18> */
.L_x_249:
[----:B------:R-:W-:Y:S05]  /*0ed0*/  BSYNC B0 ;  /* 0x0000000000007941 */ /* 0x000fea0003800000 */
.L_x_248:
        /* <DEDUP_REMOVED lines=27> */
.L_x_251:
[----:B------:R-:W-:Y:S05]  /*1090*/  BSYNC B0 ;  /* 0x0000000000007941 */ /* 0x000fea0003800000 */
.L_x_250:
[----:B------:R-:W-:Y:S04]  /*10a0*/  BSSY B0, `(.L_x_252) ;  /* 0x0000016000007945 */ /* 0x000fe80003800000 */
[----:B------:R-:W-:Y:S05]  /*10b0*/  @P6 BRA `(.L_x_253) ;  /* 0x0000000000506947 */ /* 0x000fea0003800000 */
[----:B------:R-:W-:Y:S02]  /*10c0*/  ULDC UR6, c[0x0][0x2d0] ;  /* 0x0000b40000067ab9 */ /* 0x000fe40000000800 */
[----:B------:R-:W-:-:S13]  /*10d0*/  ISETP.GE.AND P0, PT, R36, UR6, PT ;  /* 0x0000000624007c0c */ /* 0x000fda000bf06270 */
[----:B------:R1:W-:Y:S01]  /*10e0*/  @P0 STS.128 [R171+0x1000], RZ ;  /* 0x001000ffab000388 */ /* 0x0003e20000000c00 */
[----:B------:R-:W-:Y:S05]  /*10f0*/  @P0 BRA `(.L_x_253) ;  /* 0x0000000000400947 */ /* 0x000fea0003800000 */
        /* <DEDUP_REMOVED lines=16> */
.L_x_253:
[----:B------:R-:W-:Y:S05]  /*1200*/  BSYNC B0 ;  /* 0x0000000000007941 */ /* 0x000fea0003800000 */
.L_x_252:
        /* <DEDUP_REMOVED lines=22> */
.L_x_255:
[----:B------:R-:W-:Y:S05]  /*1370*/  BSYNC B0 ;  /* 0x0000000000007941 */ /* 0x000fea0003800000 */
.L_x_254:
        /* <DEDUP_REMOVED lines=22> */
.L_x_257:
[----:B------:R-:W-:Y:S05]  /*14e0*/  BSYNC B0 ;  /* 0x0000000000007941 */ /* 0x000fea0003800000 */
.L_x_256:
        /* <DEDUP_REMOVED lines=22> */
.L_x_259:
[----:B------:R-:W-:Y:S05]  /*1650*/  BSYNC B0 ;  /* 0x0000000000007941 */ /* 0x000fea0003800000 */
.L_x_258:
        /* <DEDUP_REMOVED lines=22> */
.L_x_261:
[----:B------:R-:W-:Y:S05]  /*17c0*/  BSYNC B0 ;  /* 0x0000000000007941 */ /* 0x000fea0003800000 */
.L_x_260:
        /* <DEDUP_REMOVED lines=9> */
[----:B-1----:R-:W-:Y:S01]  /*1860*/  IADD3.X R6, RZ, R23, RZ, P0, !PT ;  /* 0x00000017ff067210 */ /* 0x002fe200007fe4ff */
        /* <DEDUP_REMOVED lines=11> */
.L_x_263:
[----:B------:R-:W-:Y:S05]  /*1920*/  BSYNC B0 ;  /* 0x0000000000007941 */ /* 0x000fea0003800000 */
.L_x_262:
[----:B-1----:R-:W-:Y:S01]  /*1930*/  IMAD R7, R25, UR10, RZ ;  /* 0x0000000a19077c24 */ /* 0x002fe2000f8e02ff */
[----:B------:R-:W-:Y:S01]  /*1940*/  SHF.R.S32.HI R5, RZ, 0x1f, R4 ;  /* 0x0000001fff057819 */ /* 0x000fe20000011404 */
[C-C-:B------:R-:W-:Y:S01]  /*1950*/  IMAD.WIDE.U32 R20, R24.reuse, UR10, R36.reuse ;  /* 0x0000000a18147c25 */ /* 0x140fe2000f8e0024 */
[----:B------:R-:W-:Y:S01]  /*1960*/  ULDC.64 UR6, c[0x0][0x260] ;  /* 0x0000980000067ab9 */ /* 0x000fe20000000a00 */
[----:B------:R-:W-:Y:S01]  /*1970*/  SHF.L.U32 R250, R3, 0x6, RZ ;  /* 0x0000000603fa7819 */ /* 0x000fe200000006ff */
[----:B------:R-:W-:Y:S01]  /*1980*/  BSSY B0, `(.L_x_264) ;  /* 0x000003e000007945 */ /* 0x000fe20003800000 */
[----:B------:R-:W-:Y:S01]  /*1990*/  IMAD.WIDE.U32 R22, R24, UR8, R36 ;  /* 0x0000000818167c25 */ /* 0x000fe2000f8e0024 */
[----:B------:R-:W-:Y:S01]  /*19a0*/  IADD3 R20, P1, R20, UR18, RZ ;  /* 0x0000001214147c10 */ /* 0x000fe2000ff3e0ff */
[----:B------:R-:W-:Y:S01]  /*19b0*/  ULEA.HI.SX32 UR18, UR19, 0xffffffff, 0x19 ;  /* 0xffffffff13127891 */ /* 0x000fe2000f8fca3f */
[----:B------:R-:W-:Y:S01]  /*19c0*/  LOP3.LUT R250, R250, 0x1c0, RZ, 0xc0, !PT ;  /* 0x000001c0fafa7812 */ /* 0x000fe200078ec0ff */
[----:B------:R-:W-:Y:S01]  /*19d0*/  IMAD R13, R25, UR8, RZ ;  /* 0x00000008190d7c24 */ /* 0x000fe2000f8e02ff */
[----:B------:R-:W-:Y:S01]  /*19e0*/  IADD3 R12, P0, R22, UR20, RZ ;  /* 0x00000014160c7c10 */ /* 0x000fe2000ff1e0ff */
[C---:B------:R-:W-:Y:S01]  /*19f0*/  IMAD R7, R24.reuse, UR11, R7 ;  /* 0x0000000b18077c24 */ /* 0x040fe2000f8e0207 */
[----:B------:R-:W-:Y:S01]  /*1a00*/  ULDC.64 UR20, c[0x0][0x268] ;  /* 0x00009a0000147ab9 */ /* 0x000fe20000000a00 */
[----:B------:R-:W-:Y:S01]  /*1a10*/  IMAD R6, R24, UR9, R13 ;  /* 0x0000000918067c24 */ /* 0x000fe2000f8e020d */
[----:B------:R-:W-:-:S02]  /*1a20*/  UIMAD UR17, UR18, -0x80, UR24 ;  /* 0xffffff80121178a4 */ /* 0x000fc4000f8e0218 */
[----:B------:R-:W-:Y:S01]  /*1a30*/  IADD3.X R21, R21, UR12, R7, P1, !PT ;  /* 0x0000000c15157c10 */ /* 0x000fe20008ffe407 */
[----:B------:R-:W-:Y:S01]  /*1a40*/  IMAD R7, R5, UR6, RZ ;  /* 0x0000000605077c24 */ /* 0x000fe2000f8e02ff */
[----:B------:R-:W-:Y:S01]  /*1a50*/  IADD3.X R13, R23, UR13, R6, P0, !PT ;  /* 0x0000000d170d7c10 */ /* 0x000fe200087fe406 */
[----:B------:R-:W-:Y:S01]  /*1a60*/  IMAD.MOV.U32 R6, RZ, RZ, 0x10 ;  /* 0x00000010ff067424 */ /* 0x000fe200078e00ff */
[----:B------:R-:W-:Y:S01]  /*1a70*/  R2P PR, R2, 0x6 ;  /* 0x0000000602007804 */ /* 0x000fe20000000000 */
[C---:B------:R-:W-:Y:S01]  /*1a80*/  IMAD R7, R4.reuse, UR7, R7 ;  /* 0x0000000704077c24 */ /* 0x040fe2000f8e0207 */
[----:B------:R-:W-:Y:S01]  /*1a90*/  USHF.R.S32.HI UR25, URZ, 0x1f, UR18 ;  /* 0x0000001f3f197899 */ /* 0x000fe20008011412 */
[----:B------:R-:W-:Y:S01]  /*1aa0*/  IMAD.WIDE.U32 R26, R4, UR6, R20 ;  /* 0x00000006041a7c25 */ /* 0x000fe2000f8e0014 */
[----:B------:R-:W-:Y:S02]  /*1ab0*/  ISETP.GE.AND P0, PT, R18, UR17, PT ;  /* 0x0000001112007c0c */ /* 0x000fe4000bf06270 */
[----:B------:R-:W-:Y:S01]  /*1ac0*/  SEL R6, R6, 0xfffffff0, !P1 ;  /* 0xfffffff006067807 */ /* 0x000fe20004800000 */
[----:B---3--:R-:W-:Y:S01]  /*1ad0*/  IMAD.WIDE.U32 R28, R4, UR20, R12 ;  /* 0x00000014041c7c25 */ /* 0x008fe2000f8e000c */
[----:B------:R-:W-:Y:S01]  /*1ae0*/  IADD3 R183, R27, R7, RZ ;  /* 0x000000071bb77210 */ /* 0x000fe20007ffe0ff */
[----:B------:R1:W-:Y:S01]  /*1af0*/  STL.64 [R1+0x58], R26 ;  /* 0x0000581a01007387 */ /* 0x0003e20000100a00 */
[----:B------:R-:W-:Y:S01]  /*1b00*/  ISETP.GE.AND P1, PT, R24, UR17, PT ;  /* 0x0000001118007c0c */ /* 0x000fe2000bf26270 */
[----:B------:R-:W-:Y:S01]  /*1b10*/  IMAD.MOV.U32 R182, RZ, RZ, R26 ;  /* 0x000000ffffb67224 */ /* 0x000fe200078e001a */
[----:B------:R-:W-:Y:S01]  /*1b20*/  ISETP.GE.AND P6, PT, R17, UR17, PT ;  /* 0x0000001111007c0c */ /* 0x000fe2000bfc6270 */
[----:B------:R1:W-:Y:S01]  /*1b30*/  STL.64 [R1+0x50], R28 ;  /* 0x0000501c01007387 */ /* 0x0003e20000100a00 */
[----:B------:R-:W-:Y:S01]  /*1b40*/  IMAD R5, R5, UR20, RZ ;  /* 0x0000001405057c24 */ /* 0x000fe2000f8e02ff */
[----:B------:R-:W-:Y:S01]  /*1b50*/  USHF.L.U64.HI UR20, UR10, 0x7, UR11 ;  /* 0x000000070a147899 */ /* 0x000fe2000801020b */
[----:B------:R-:W-:Y:S01]  /*1b60*/  IMAD.U32 R20, RZ, RZ, UR18 ;  /* 0x00000012ff147e24 */ /* 0x000fe2000f8e00ff */
[----:B------:R1:W-:Y:S01]  /*1b70*/  STL.64 [R1+0x60], R182 ;  /* 0x000060b601007387 */ /* 0x0003e20000100a00 */
[----:B------:R-:W-:Y:S01]  /*1b80*/  IMAD R252, R4, UR21, R5 ;  /* 0x0000001504fc7c24 */ /* 0x000fe2000f8e0205 */
[----:B------:R-:W-:Y:S01]  /*1b90*/  USHF.L.U32 UR21, UR10, 0x7, URZ ;  /* 0x000000070a157899 */ /* 0x000fe2000800063f */
[----:B------:R-:W-:Y:S01]  /*1ba0*/  IMAD.MOV.U32 R5, RZ, RZ, 0x20 ;  /* 0x00000020ff057424 */ /* 0x000fe200078e00ff */
[----:B------:R-:W-:Y:S01]  /*1bb0*/  UIMAD UR6, UR20, UR18, URZ ;  /* 0x00000012140672a4 */ /* 0x000fe2000f8e023f */
[----:B------:R-:W-:Y:S01]  /*1bc0*/  IMAD.SHL.U32 R13, R24, 0x8, RZ ;  /* 0x00000008180d7824 */ /* 0x000fe200078e00ff */
[----:B------:R-:W-:Y:S01]  /*1bd0*/  ISETP.GE.AND P5, PT, R16, UR17, PT ;  /* 0x0000001110007c0c */ /* 0x000fe2000bfa6270 */
[----:B------:R-:W-:Y:S01]  /*1be0*/  IMAD.SHL.U32 R2, R2, 0x40, RZ ;  /* 0x0000004002027824 */ /* 0x000fe200078e00ff */
[----:B------:R-:W-:Y:S01]  /*1bf0*/  UIMAD UR6, UR25, UR21, UR6 ;  /* 0x00000015190672a4 */ /* 0x000fe2000f8e0206 */
[----:B------:R-:W-:Y:S01]  /*1c00*/  IMAD.WIDE.U32 R20, R20, UR21, R182 ;  /* 0x0000001514147c25 */ /* 0x000fe2000f8e00b6 */
[----:B------:R-:W-:-:S02]  /*1c10*/  SEL R4, R5, 0xffffffe0, !P2 ;  /* 0xffffffe005047807 */ /* 0x000fc40005000000 */
[----:B------:R-:W-:Y:S01]  /*1c20*/  LOP3.LUT R13, R250, 0x8, R13, 0xf8, !PT ;  /* 0x00000008fa0d7812 */ /* 0x000fe200078ef80d */
[----:B------:R-:W-:Y:S01]  /*1c30*/  IMAD.SHL.U32 R7, R9, 0x8, RZ ;  /* 0x0000000809077824 */ /* 0x000fe200078e00ff */
[----:B------:R-:W-:Y:S02]  /*1c40*/  IADD3 R23, R21, UR6, RZ ;  /* 0x0000000615177c10 */ /* 0x000fe4000fffe0ff */
[----:B------:R-:W-:Y:S02]  /*1c50*/  ISETP.GE.AND P4, PT, R15, UR17, PT ;  /* 0x000000110f007c0c */ /* 0x000fe4000bf86270 */
[----:B------:R-:W-:Y:S02]  /*1c60*/  ISETP.GE.AND P3, PT, R11, UR17, PT ;  /* 0x000000110b007c0c */ /* 0x000fe4000bf66270 */
[----:B------:R-:W-:Y:S02]  /*1c70*/  ISETP.GE.AND P2, PT, R10, UR17, PT ;  /* 0x000000110a007c0c */ /* 0x000fe4000bf46270 */
[----:B------:R-:W-:-:S02]  /*1c80*/  SHF.R.U32.HI R250, RZ, 0x3, R250 ;  /* 0x00000003fffa7819 */ /* 0x000fc400000116fa */
[----:B------:R-:W-:Y:S01]  /*1c90*/  LOP3.LUT R2, R2, 0x1c0, RZ, 0xc0, !PT ;  /* 0x000001c002027812 */ /* 0x000fe200078ec0ff */
[----:B------:R-:W-:Y:S08]  /*1ca0*/  @P1 BRA `(.L_x_265) ;  /* 0x00000000002c1947 */ /* 0x000ff00003800000 */
[----:B------:R-:W-:Y:S02]  /*1cb0*/  ULDC UR6, c[0x0][0x2d0] ;  /* 0x0000b40000067ab9 */ /* 0x000fe40000000800 */
[----:B------:R-:W-:-:S13]  /*1cc0*/  ISETP.GE.AND P1, PT, R36, UR6, PT ;  /* 0x0000000624007c0c */ /* 0x000fda000bf26270 */
[----:B------:R3:W-:Y:S01]  /*1cd0*/  @P1 STS.128 [R171+0x4000], RZ ;  /* 0x004000ffab001388 */ /* 0x0007e20000000c00 */
[----:B------:R-:W-:Y:S05]  /*1ce0*/  @P1 BRA `(.L_x_265) ;  /* 0x00000000001c1947 */ /* 0x000fea0003800000 */
[----:B------:R-:W-:Y:S02]  /*1cf0*/  ULDC.64 UR6, c[0x0][0x218] ;  /* 0x0000860000067ab9 */ /* 0x000fe40000000a00 */
[----:B-1----:R-:W-:-:S04]  /*1d00*/  LEA R26, P1, R20, UR6, 0x1 ;  /* 0x00000006141a7c11 */ /* 0x002fc8000f8208ff */
[----:B------:R-:W-:-:S05]  /*1d10*/  LEA.HI.X R27, R20, UR7, R23, 0x1, P1 ;  /* 0x00000007141b7c11 */ /* 0x000fca00088f0c17 */
[----:B------:R-:W-:Y:S01]  /*1d20*/  @!PT LDS RZ, [RZ] ;  /* 0x00000000fffff984 */ /* 0x000fe20000000800 */
[----:B------:R-:W-:Y:S01]  /*1d30*/  @!PT LDS RZ, [RZ] ;  /* 0x00000000fffff984 */ /* 0x000fe20000000800 */
[----:B------:R-:W-:Y:S01]  /*1d40*/  @!PT LDS RZ, [RZ] ;  /* 0x00000000fffff984 */ /* 0x000fe20000000800 */
[----:B------:R1:W-:Y:S04]  /*1d50*/  LDGSTS.E.BYPASS.LTC128B.128 [R171+0x4000], desc[UR22][R26.64] ;  /* 0x040000001aab7fae */ /* 0x0003e8000b901d56 */
.L_x_265:
[----:B------:R-:W-:Y:S05]  /*1d60*/  BSYNC B0 ;  /* 0x0000000000007941 */ /* 0x000fea0003800000 */
.L_x_264:
        /* <DEDUP_REMOVED lines=16> */
[----:B-1----:R-:W-:-:S04]  /*1e70*/  LEA R26, P0, R12, UR6, 0x1 ;  /* 0x000000060c1a7c11 */ /* 0x002fc8000f8008ff */
[----:B------:R-:W-:-:S05]  /*1e80*/  LEA.HI.X R27, R12, UR7, R7, 0x1, P0 ;  /* 0x000000070c1b7c11 */ /* 0x000fca00080f0c07 */
[----:B------:R-:W-:Y:S01]  /*1e90*/  @!PT LDS RZ, [RZ] ;  /* 0x00000000fffff984 */ /* 0x000fe20000000800 */
[----:B------:R-:W-:Y:S01]  /*1ea0*/  @!PT LDS RZ, [RZ] ;  /* 0x00000000fffff984 */ /* 0x000fe20000000800 */
[----:B------:R-:W-:Y:S01]  /*1eb0*/  @!PT LDS RZ, [RZ] ;  /* 0x00000000fffff984 */ /* 0x000fe20000000800 */
[----:B------:R1:W-:Y:S04]  /*1ec0*/  LDGSTS.E.BYPASS.LTC128B.128 [R171+0x4800], desc[UR22][R26.64] ;  /* 0x048000001aab7fae */ /* 0x0003e8000b901d56 */
.L_x_267:
[----:B------:R-:W-:Y:S05]  /*1ed0*/  BSYNC B0 ;  /* 0x0000000000007941 */ /* 0x000fea0003800000 */
.L_x_266:
        /* <DEDUP_REMOVED lines=18> */
.L_x_269:
[----:B------:R-:W-:Y:S05]  /*2000*/  BSYNC B0 ;  /* 0x0000000000007941 */ /* 0x000fea0003800000 */
.L_x_268:
        /* <DEDUP_REMOVED lines=10> */
[----:B-1----:R-:W-:-:S04]  /*20b0*/  IMAD.WIDE.U32 R26, R7, 0x30, R22 ;  /* 0x00000030071a7825 */ /* 0x002fc800078e0016 */
[----:B------:R-:W-:Y:S01]  /*20c0*/  VIADD R7, R27, UR26 ;  /* 0x0000001a1b077c36 */ /* 0x000fe20008000000 */
[----:B------:R-:W-:-:S04]  /*20d0*/  LEA R12, P0, R26, UR6, 0x1 ;  /* 0x000000061a0c7c11 */ /* 0x000fc8000f8008ff */
[----:B------:R-:W-:-:S05]  /*20e0*/  LEA.HI.X R13, R26, UR7, R7, 0x1, P0 ;  /* 0x000000071a0d7c11 */ /* 0x000fca00080f0c07 */
[----:B------:R-:W-:Y:S01]  /*20f0*/  @!PT LDS RZ, [RZ] ;  /* 0x00000000fffff984 */ /* 0x000fe20000000800 */
[----:B------:R-:W-:Y:S01]  /*2100*/  @!PT LDS RZ, [RZ] ;  /* 0x00000000fffff984 */ /* 0x000fe20000000800 */
[----:B------:R-:W-:Y:S01]  /*2110*/  @!PT LDS RZ, [RZ] ;  /* 0x00000000fffff984 */ /* 0x000fe20000000800 */
[----:B------:R1:W-:Y:S04]  /*2120*/  LDGSTS.E.BYPASS.LTC128B.128 [R171+0x5800], desc[UR22][R12.64] ;  /* 0x058000000cab7fae */ /* 0x0003e8000b901d56 */
.L_x_271:
[----:B------:R-:W-:Y:S05]  /*2130*/  BSYNC B0 ;  /* 0x0000000000007941 */ /* 0x000fea0003800000 */
.L_x_270:
[----:B------:R-:W-:Y:S04]  /*2140*/  BSSY B0, `(.L_x_272) ;  /* 0x0000012000007945 */ /* 0x000fe80003800000 */
[----:B------:R-:W-:Y:S05]  /*2150*/  @P4 BRA `(.L_x_273) ;  /* 0x0000000000404947 */ /* 0x000fea0003800000 */
[----:B------:R-:W-:Y:S02]  /*2160*/  ULDC UR6, c[0x0][0x2d0] ;  /* 0x0000b40000067ab9 */ /* 0x000fe40000000800 */
[----:B------:R-:W-:-:S13]  /*2170*/  ISETP.GE.AND P0, PT, R36, UR6, PT ;  /* 0x0000000624007c0c */ /* 0x000fda000bf06270 */
[----:B------:R1:W-:Y:S01]  /*2180*/  @P0 STS.128 [R171+0x6000], RZ ;  /* 0x006000ffab000388 */ /* 0x0003e20000000c00 */
[----:B------:R-:W-:Y:S05]  /*2190*/  @P0 BRA `(.L_x_273) ;  /* 0x0000000000300947 */ /* 0x000fea0003800000 */
[----:B-1----:R-:W-:Y:S01]  /*21a0*/  IMAD.U32 R13, RZ, RZ, UR10 ;  /* 0x0000000aff0d7e24 */ /* 0x002fe2000f8e00ff */
[----:B------:R-:W-:Y:S01]  /*21b0*/  ULDC.64 UR6, c[0x0][0x218] ;  /* 0x0000860000067ab9 */ /* 0x000fe20000000a00 */
[----:B------:R-:W-:Y:S02]  /*21c0*/  IMAD.U32 R12, RZ, RZ, UR10 ;  /* 0x0000000aff0c7e24 */ /* 0x000fe4000f8e00ff */
[----:B------:R-:W-:Y:S01]  /*21d0*/  IMAD.U32 R7, RZ, RZ, UR11 ;  /* 0x0000000bff077e24 */ /* 0x000fe2000f8e00ff */
[----:B------:R-:W-:-:S04]  /*21e0*/  LEA R13, P0, R13, R20, 0x6 ;  /* 0x000000140d0d7211 */ /* 0x000fc800078030ff */
[----:B------:R-:W-:Y:S02]  /*21f0*/  LEA.HI.X R12, R12, R23, R7, 0x6, P0 ;  /* 0x000000170c0c7211 */ /* 0x000fe400000f3407 */
[----:B------:R-:W-:-:S04]  /*2200*/  LEA R26, P0, R13, UR6, 0x1 ;  /* 0x000000060d1a7c11 */ /* 0x000fc8000f8008ff */
[----:B------:R-:W-:-:S05]  /*2210*/  LEA.HI.X R27, R13, UR7, R12, 0x1, P0 ;  /* 0x000000070d1b7c11 */ /* 0x000fca00080f0c0c */
[----:B------:R-:W-:Y:S01]  /*2220*/  @!PT LDS RZ, [RZ] ;  /* 0x00000000fffff984 */ /* 0x000fe20000000800 */
[----:B------:R-:W-:Y:S01]  /*2230*/  @!PT LDS RZ, [RZ] ;  /* 0x00000000fffff984 */ /* 0x000fe20000000800 */
[----:B------:R-:W-:Y:S01]  /*2240*/  @!PT LDS RZ, [RZ] ;  /* 0x00000000fffff984 */ /* 0x000fe20000000800 */
[----:B------:R1:W-:Y:S04]  /*2250*/  LDGSTS.E.BYPASS.LTC128B.128 [R171+0x6000], desc[UR22][R26.64] ;  /* 0x060000001aab7fae */ /* 0x0003e8000b901d56 */
.L_x_273:
[----:B------:R-:W-:Y:S05]  /*2260*/  BSYNC B0 ;  /* 0x0000000000007941 */ /* 0x000fea0003800000 */
.L_x_272:
        /* <DEDUP_REMOVED lines=19> */
.L_x_275:
[----:B------:R-:W-:Y:S05]  /*23a0*/  BSYNC B0 ;  /* 0x0000000000007941 */ /* 0x000fea0003800000 */
.L_x_274:
        /* <DEDUP_REMOVED lines=19> */
.L_x_277:
[----:B------:R-:W-:Y:S05]  /*24e0*/  BSYNC B0 ;  /* 0x0000000000007941 */ /* 0x000fea0003800000 */
.L_x_276:
        /* <DEDUP_REMOVED lines=12> */
[----:B-1----:R-:W-:-:S04]  /*25b0*/  LEA R12, P0, R20, UR6, 0x1 ;  /* 0x00000006140c7c11 */ /* 0x002fc8000f8008ff */
[----:B------:R-:W-:-:S05]  /*25c0*/  LEA.HI.X R13, R20, UR7, R7, 0x1, P0 ;  /* 0x00000007140d7c11 */ /* 0x000fca00080f0c07 */
[----:B------:R-:W-:Y:S01]  /*25d0*/  @!PT LDS RZ, [RZ] ;  /* 0x00000000fffff984 */ /* 0x000fe20000000800 */
[----:B------:R-:W-:Y:S01]  /*25e0*/  @!PT LDS RZ, [RZ] ;  /* 0x00000000fffff984 */ /* 0x000fe20000000800 */
[----:B------:R-:W-:Y:S01]  /*25f0*/  @!PT LDS RZ, [RZ] ;  /* 0x00000000fffff984 */ /* 0x000fe20000000800 */
[----:B------:R1:W-:Y:S04]  /*2600*/  LDGSTS.E.BYPASS.LTC128B.128 [R171+0x7800], desc[UR22][R12.64] ;  /* 0x078000000cab7fae */ /* 0x0003e8000b901d56 */
.L_x_279:
[----:B------:R-:W-:Y:S05]  /*2610*/  BSYNC B0 ;  /* 0x0000000000007941 */ /* 0x000fea0003800000 */
.L_x_278:
[----:B------:R-:W0:Y:S01]  /*2620*/  LDGDEPBAR ;  /* 0x00000000000079af */ /* 0x000e220000000000 */
[----:B------:R-:W-:Y:S01]  /*2630*/  ISETP.GE.AND P1, PT, R24, UR17, PT ;  /* 0x0000001118007c0c */ /* 0x000fe2000bf26270 */
[----:B------:R-:W-:Y:S01]  /*2640*/  UIMAD UR6, UR25, UR8, URZ ;  /* 0x00000008190672a4 */ /* 0x000fe2000f8e023f */
[----:B------:R-:W-:Y:S01]  /*2650*/  ISETP.GE.AND P5, PT, R16, UR17, PT ;  /* 0x0000001110007c0c */ /* 0x000fe2000bfa6270 */
[----:B------:R-:W-:Y:S01]  /*2660*/  UIMAD.WIDE.U32 UR26, UR18, UR8, URZ ;  /* 0x00000008121a72a5 */ /* 0x000fe2000f8e003f */
[----:B------:R-:W-:Y:S01]  /*2670*/  IMAD.SHL.U32 R7, R14, 0x40, RZ ;  /* 0x000000400e077824 */ /* 0x000fe200078e00ff */
[----:B------:R-:W-:Y:S01]  /*2680*/  UIMAD UR6, UR18, UR9, UR6 ;  /* 0x00000009120672a4 */ /* 0x000fe2000f8e0206 */
[----:B------:R-:W-:Y:S01]  /*2690*/  LEA.HI R19, R19, R0, RZ, 0x5 ;  /* 0x0000000013137211 */ /* 0x000fe200078f28ff */
[----:B------:R-:W-:Y:S01]  /*26a0*/  IMAD.IADD R252, R29, 0x1, R252 ;  /* 0x000000011dfc7824 */ /* 0x000fe200078e02fc */
[----:B------:R-:W-:Y:S01]  /*26b0*/  ISETP.GE.AND P6, PT, R17, UR17, PT ;  /* 0x0000001111007c0c */ /* 0x000fe2000bfc6270 */
[----:B------:R-:W-:Y:S01]  /*26c0*/  UIADD3 UR6, UR27, UR6, URZ ;  /* 0x000000061b067290 */ /* 0x000fe2000fffe03f */
[----:B------:R-:W-:Y:S01]  /*26d0*/  IMAD.U32 R16, RZ, RZ, UR26 ;  /* 0x0000001aff107e24 */ /* 0x000fe2000f8e00ff */
[----:B------:R-:W-:Y:S01]  /*26e0*/  SHF.R.S32.HI R14, RZ, 0x5, R19 ;  /* 0x00000005ff0e7819 */ /* 0x000fe20000011413 */
[----:B------:R-:W-:Y:S01]  /*26f0*/  IMAD.U32 R17, RZ, RZ, UR27 ;  /* 0x0000001bff117e24 */ /* 0x000fe2000f8e00ff */
[----:B------:R-:W-:Y:S01]  /*2700*/  LOP3.LUT R7, R7, 0xfffffe00, RZ, 0xc0, !PT ;  /* 0xfffffe0007077812 */ /* 0x000fe200078ec0ff */
[----:B------:R-:W-:Y:S01]  /*2710*/  BSSY B0, `(.L_x_280) ;  /* 0x0000018000007945 */ /* 0x000fe20003800000 */
[----:B-1----:R-:W-:Y:S01]  /*2720*/  IMAD.U32 R13, RZ, RZ, UR6 ;  /* 0x00000006ff0d7e24 */ /* 0x002fe2000f8e00ff */
[----:B------:R-:W-:-:S02]  /*2730*/  LEA R12, P2, R16, R28, 0x7 ;  /* 0x0000001c100c7211 */ /* 0x000fc400078438ff */
[----:B------:R-:W-:Y:S01]  /*2740*/  ISETP.GE.AND P0, PT, R18, UR17, PT ;  /* 0x0000001112007c0c */ /* 0x000fe2000bf06270 */
[----:B------:R-:W-:Y:S01]  /*2750*/  IMAD R251, R14, 0x400, R7 ;  /* 0x000004000efb7824 */ /* 0x000fe200078e0207 */
[----:B------:R-:W-:Y:S02]  /*2760*/  LEA.HI.X R13, R16, R252, R13, 0x7, P2 ;  /* 0x000000fc100d7211 */ /* 0x000fe400010f3c0d */
[----:B------:R-:W-:Y:S01]  /*2770*/  ISETP.GE.AND P4, PT, R15, UR17, PT ;  /* 0x000000110f007c0c */ /* 0x000fe2000bf86270 */
[----:B------:R-:W-:-:S04]  /*2780*/  DEPBAR.LE SB0, 0x0 ;  /* 0x000080000000791a */ /* 0x000fc80000000000 */
[----:B------:R-:W-:Y:S01]  /*2790*/  BAR.SYNC.DEFER_BLOCKING 0x0 ;  /* 0x0000000000007b1d */ /* 0x000fe20000010000 */
[----:B------:R-:W-:Y:S02]  /*27a0*/  ISETP.GE.AND P3, PT, R11, UR17, PT ;  /* 0x000000110b007c0c */ /* 0x000fe4000bf66270 */
[----:B------:R-:W-:-:S03]  /*27b0*/  ISETP.GE.AND P2, PT, R10, UR17, PT ;  /* 0x000000110a007c0c */ /* 0x000fc6000bf46270 */
[----:B------:R1:W-:Y:S01]  /*27c0*/  @P1 STS.128 [R171+0x8000], RZ ;  /* 0x008000ffab001388 */ /* 0x0003e20000000c00 */
[----:B------:R-:W-:Y:S09]  /*27d0*/  @P1 BRA `(.L_x_281) ;  /* 0x00000000002c1947 */ /* 0x000ff20003800000 */
        /* <DEDUP_REMOVED lines=11> */
.L_x_281:
[----:B------:R-:W-:Y:S05]  /*2890*/  BSYNC B0 ;  /* 0x0000000000007941 */ /* 0x000fea0003800000 */
.L_x_280:
        /* <DEDUP_REMOVED lines=24> */
.L_x_283:
[----:B------:R-:W-:Y:S05]  /*2a20*/  BSYNC B0 ;  /* 0x0000000000007941 */ /* 0x000fea0003800000 */
.L_x_282:
        /* <DEDUP_REMOVED lines=19> */
.L_x_285:
[----:B------:R-:W-:Y:S05]  /*2b60*/  BSYNC B0 ;  /* 0x0000000000007941 */ /* 0x000fea0003800000 */
.L_x_284:
        /* <DEDUP_REMOVED lines=18> */
.L_x_287:
[----:B------:R-:W-:Y:S05]  /*2c90*/  BSYNC B0 ;  /* 0x0000000000007941 */ /* 0x000fea0003800000 */
.L_x_286:
        /* <DEDUP_REMOVED lines=19> */
.L_x_289:
[----:B------:R-:W-:Y:S05]  /*2dd0*/  BSYNC B0 ;  /* 0x0000000000007941 */ /* 0x000fea0003800000 */
.L_x_288:
[----:B------:R1:W-:Y:S01]  /*2de0*/  @P3 STS.128 [R171+0xa800], RZ ;  /* 0x00a800ffab003388 */ /* 0x0003e20000000c00 */
        /* <DEDUP_REMOVED lines=9> */
[----:B------:R-:W-:Y:S01]  /*2e80*/  IMAD.MOV.U32 R14, RZ, RZ, R12 ;  /* 0x000000ffff0e7224 */ /* 0x000fe200078e000c */
[----:B------:R-:W-:-:S03]  /*2e90*/  ULDC.64 UR6, c[0x0][0x220] ;  /* 0x0000880000067ab9 */ /* 0x000fc60000000a00 */
        /* <DEDUP_REMOVED lines=8> */
.L_x_291:
[----:B------:R-:W-:Y:S05]  /*2f20*/  BSYNC B0 ;  /* 0x0000000000007941 */ /* 0x000fea0003800000 */
.L_x_290:
        /* <DEDUP_REMOVED lines=20> */
.L_x_293:
[----:B------:R-:W-:Y:S05]  /*3070*/  BSYNC B0 ;  /* 0x0000000000007941 */ /* 0x000fea0003800000 */
.L_x_292:
        /* <DEDUP_REMOVED lines=18> */
.L_x_295:
[----:B------:R-:W-:Y:S05]  /*31a0*/  BSYNC B0 ;  /* 0x0000000000007941 */ /* 0x000fea0003800000 */
.L_x_294:
[----:B------:R-:W-:Y:S01]  /*31b0*/  LDSM.16.M88.4 R44, [R250+0x4000] ;  /* 0x00400000fa2c783b */ /* 0x000fe20000000200 */
[----:B------:R-:W-:Y:S01]  /*31c0*/  R2P PR, R3, 0x6 ;  /* 0x0000000603007804 */ /* 0x000fe20000000000 */
[--C-:B------:R-:W-:Y:S01]  /*31d0*/  IMAD R9, R6, 0x2, R251.reuse ;  /* 0x0000000206097824 */ /* 0x100fe200078e02fb */
[----:B------:R-:W-:Y:S01]  /*31e0*/  ULDC UR6, c[0x0][0x39c] ;  /* 0x0000e70000067ab9 */ /* 0x000fe20000000800 */
[----:B------:R-:W5:Y:S01]  /*31f0*/  LDSM.16.M88.4 R28, [R251+0x2000] ;  /* 0x00200000fb1c783b */ /* 0x000f620000000200 */
[C---:B------:R-:W-:Y:S01]  /*3200*/  VIADD R8, R250.reuse, 0x4000 ;  /* 0x00004000fa087836 */ /* 0x040fe20000000000 */
[----:B------:R-:W-:Y:S01]  /*3210*/  SEL R5, R5, 0xffffffe0, !P1 ;  /* 0xffffffe005057807 */ /* 0x000fe20004800000 */
[----:B------:R-:W-:Y:S01]  /*3220*/  VIADD R249, R250, 0x4040 ;  /* 0x00004040faf97836 */ /* 0x000fe20000000000 */
[----:B------:R-:W2:Y:S01]  /*3230*/  LDSM.16.M88.4 R32, [R251] ;  /* 0x00000000fb20783b */ /* 0x000ea20000000200 */
[----:B------:R-:W-:Y:S01]  /*3240*/  IMAD R3, R4, 0x2, R251 ;  /* 0x0000000204037824 */ /* 0x000fe200078e02fb */
[----:B------:R-:W-:Y:S01]  /*3250*/  SHF.L.U32 R0, R0, 0x1, RZ ;  /* 0x0000000100007819 */ /* 0x000fe200000006ff */
[----:B------:R-:W-:Y:S01]  /*3260*/  IMAD.IADD R118, R250, 0x1, R5 ;  /* 0x00000001fa767824 */ /* 0x000fe200078e0205 */
[----:B------:R-:W-:Y:S01]  /*3270*/  LDSM.16.M88.4 R20, [R9+0x2000] ;  /* 0x002000000914783b */ /* 0x000fe20000000200 */
[----:B------:R-:W-:Y:S01]  /*3280*/  IMAD R248, R6, 0x2, R3 ;  /* 0x0000000206f87824 */ /* 0x000fe200078e0203 */
[----:B------:R-:W-:Y:S01]  /*3290*/  LOP3.LUT R0, R0, 0x6, RZ, 0xc0, !PT ;  /* 0x0000000600007812 */ /* 0x000fe200078ec0ff */
[----:B------:R-:W-:Y:S01]  /*32a0*/  @P2 VIADD R249, R8, 0xffffffc0 ;  /* 0xffffffc008f92836 */ /* 0x000fe20000000000 */
[----:B------:R-:W3:Y:S01]  /*32b0*/  LDSM.16.M88.4 R52, [R118+0x4000] ;  /* 0x004000007634783b */ /* 0x000ee20000000200 */
[----:B------:R-:W-:-:S02]  /*32c0*/  UISETP.GE.AND UP0, UPT, UR24, 0x81, UPT ;  /* 0x000000811800788c */ /* 0x000fc4000bf06270 */
[----:B------:R-:W-:Y:S01]  /*32d0*/  IMAD.IADD R203, R5, 0x1, R249 ;  /* 0x0000000105cb7824 */ /* 0x000fe200078e02f9 */
[----:B------:R-:W4:Y:S04]  /*32e0*/  LDSM.16.M88.4 R24, [R9] ;  /* 0x000000000918783b */ /* 0x000f280000000200 */
[----:B------:R-:W-:Y:S04]  /*32f0*/  LDSM.16.M88.4 R68, [R249] ;  /* 0x00000000f944783b */ /* 0x000fe80000000200 */
[----:B------:R-:W4:Y:S04]  /*3300*/  LDSM.16.M88.4 R12, [R3+0x2000] ;  /* 0x00200000030c783b */ /* 0x000f280000000200 */
[----:B------:R3:W4:Y:S04]  /*3310*/  LDSM.16.M88.4 R16, [R3] ;  /* 0x000000000310783b */ /* 0x0007280000000200 */
[----:B------:R-:W-:Y:S04]  /*3320*/  LDSM.16.M88.4 R60, [R203] ;  /* 0x00000000cb3c783b */ /* 0x000fe80000000200 */
[----:B-1----:R-:W-:Y:S01]  /*3330*/  LDSM.16.M88.4 R8, [R248+0x2000] ;  /* 0x00200000f808783b */ /* 0x002fe20000000200 */
[-C--:B-----5:R-:W-:Y:S03]  /*3340*/  HMMA.16816.F32.BF16 R56, R28, R44.reuse, RZ ;  /* 0x0000002c1c38723c */ /* 0x0a0fe600000418ff */
[----:B------:R-:W1:Y:S04]  /*3350*/  LDSM.16.M88.4 R84, [R250+0x4800] ;  /* 0x00480000fa54783b */ /* 0x000e680000000200 */
[----:B------:R-:W5:Y:S01]  /*3360*/  LDSM.16.M88.4 R40, [R248] ;  /* 0x00000000f828783b */ /* 0x000f620000000200 */
[----:B--2---:R-:W-:Y:S03]  /*3370*/  HMMA.16816.F32.BF16 R48, R32, R44, RZ ;  /* 0x0000002c2030723c */ /* 0x004fe600000418ff */
[----:B------:R-:W2:Y:S01]  /*3380*/  LDSM.16.M88.4 R72, [R118+0x4800] ;  /* 0x004800007648783b */ /* 0x000ea20000000200 */
[----:B---3--:R-:W-:-:S02]  /*3390*/  IMAD.U32 R3, RZ, RZ, UR18 ;  /* 0x00000012ff037e24 */ /* 0x008fc4000f8e00ff */
[-C--:B------:R-:W-:Y:S01]  /*33a0*/  HMMA.16816.F32.BF16 R64, R32, R46.reuse, RZ ;  /* 0x0000002e2040723c */ /* 0x080fe200000418ff */
[----:B------:R-:W3:Y:S01]  /*33b0*/  LDSM.16.M88.4 R80, [R249+0x800] ;  /* 0x00080000f950783b */ /* 0x000ee20000000200 */
[----:B------:R-:W-:Y:S02]  /*33c0*/  IMAD R164, R3, 0x80, R0 ;  /* 0x0000008003a47824 */ /* 0x000fe400078e0200 */
[----:B------:R-:W-:Y:S02]  /*33d0*/  IMAD.IADD R3, R7, 0x1, R2 ;  /* 0x0000000107037824 */ /* 0x000fe400078e0202 */
[----:B------:R-:W-:Y:S01]  /*33e0*/  HMMA.16816.F32.BF16 R44, R28, R46, RZ ;  /* 0x0000002e1c2c723c */ /* 0x000fe200000418ff */
[C---:B------:R-:W-:Y:S01]  /*33f0*/  VIADD R0, R164.reuse, 0x1 ;  /* 0x00000001a4007836 */ /* 0x040fe20000000000 */
[C---:B------:R-:W-:Y:S01]  /*3400*/  ISETP.GE.AND P4, PT, R164.reuse, UR24, PT ;  /* 0x00000018a4007c0c */ /* 0x040fe2000bf86270 */
[C---:B------:R-:W-:Y:S01]  /*3410*/  VIADD R2, R164.reuse, 0x8 ;  /* 0x00000008a4027836 */ /* 0x040fe20000000000 */
[----:B------:R-:W0:Y:S01]  /*3420*/  LDGDEPBAR ;  /* 0x00000000000079af */ /* 0x000e220000000000 */
[----:B------:R-:W-:Y:S01]  /*3430*/  VIADD R7, R164, 0x19 ;  /* 0x00000019a4077836 */ /* 0x000fe20000000000 */
[----:B------:R-:W-:Y:S01]  /*3440*/  HMMA.16816.F32.BF16 R56, R20, R52, R56 ;  /* 0x000000341438723c */ /* 0x000fe20000041838 */
[----:B------:R-:W-:Y:S01]  /*3450*/  ISETP.GE.AND P3, PT, R0, UR24, PT ;  /* 0x0000001800007c0c */ /* 0x000fe2000bf66270 */
[----:B------:R-:W-:Y:S01]  /*3460*/  VIADD R0, R164, 0x9 ;  /* 0x00000009a4007836 */ /* 0x000fe20000000000 */
[----:B------:R-:W-:-:S02]  /*3470*/  ISETP.GE.AND P2, PT, R2, UR24, PT ;  /* 0x0000001802007c0c */ /* 0x000fc4000bf46270 */
[----:B------:R-:W-:Y:S01]  /*3480*/  IADD3 R2, R164, 0x11, RZ ;  /* 0x00000011a4027810 */ /* 0x000fe20007ffe0ff */
[----:B----4-:R-:W-:Y:S01]  /*3490*/  HMMA.16816.F32.BF16 R48, R24, R52, R48 ;  /* 0x000000341830723c */ /* 0x010fe20000041830 */
[----:B------:R-:W-:Y:S01]  /*34a0*/  ISETP.GE.AND P1, PT, R0, UR24, PT ;  /* 0x0000001800007c0c */ /* 0x000fe2000bf26270 */
[----:B------:R-:W-:Y:S01]  /*34b0*/  VIADD R0, R164, 0x10 ;  /* 0x00000010a4007836 */ /* 0x000fe20000000000 */
[----:B------:R-:W-:-:S03]  /*34c0*/  ISETP.GE.AND P6, PT, R2, UR24, PT ;  /* 0x0000001802007c0c */ /* 0x000fc6000bfc6270 */
[----:B------:R-:W-:Y:S01]  /*34d0*/  HMMA.16816.F32.BF16 R64, R24, R54, R64 ;  /* 0x000000361840723c */ /* 0x000fe20000041840 */
[----:B------:R-:W-:Y:S01]  /*34e0*/  ISETP.GE.AND P0, PT, R0, UR24, PT ;  /* 0x0000001800007c0c */ /* 0x000fe2000bf06270 */
[----:B------:R-:W-:-:S04]  /*34f0*/  VIADD R0, R164, 0x18 ;  /* 0x00000018a4007836 */ /* 0x000fc80000000000 */
[----:B------:R-:W-:Y:S01]  /*3500*/  HMMA.16816.F32.BF16 R44, R20, R54, R44 ;  /* 0x00000036142c723c */ /* 0x000fe2000004182c */
[----:B------:R-:W-:-:S05]  /*3510*/  ISETP.GE.AND P5, PT, R0, UR24, PT ;  /* 0x0000001800007c0c */ /* 0x000fca000bfa6270 */
[-C--:B------:R-:W-:Y:S06]  /*3520*/  HMMA.16816.F32.BF16 R56, R12, R68.reuse, R56 ;  /* 0x000000440c38723c */ /* 0x080fec0000041838 */
[----:B------:R-:W-:Y:S06]  /*3530*/  HMMA.16816.F32.BF16 R48, R16, R68, R48 ;  /* 0x000000441030723c */ /* 0x000fec0000041830 */
[----:B-1----:R-:W-:Y:S06]  /*3540*/  HMMA.16816.F32.BF16 R76, R32, R84, RZ ;  /* 0x00000054204c723c */ /* 0x002fec00000418ff */
[----:B------:R-:W-:Y:S06]  /*3550*/  HMMA.16816.F32.BF16 R64, R16, R70, R64 ;  /* 0x000000461040723c */ /* 0x000fec0000041840 */
[-C--:B------:R-:W-:Y:S06]  /*3560*/  HMMA.16816.F32.BF16 R56, R8, R60.reuse, R56 ;  /* 0x0000003c0838723c */ /* 0x080fec0000041838 */
[----:B-----5:R-:W-:Y:S06]  /*3570*/  HMMA.16816.F32.BF16 R48, R40, R60, R48 ;  /* 0x0000003c2830723c */ /* 0x020fec0000041830 */
[----:B------:R-:W-:Y:S01]  /*3580*/  HMMA.16816.F32.BF16 R44, R12, R70, R44 ;  /* 0x000000460c2c723c */ /* 0x000fe2000004182c */
[----:B------:R-:W1:Y:S05]  /*3590*/  LDSM.16.M88.4 R68, [R250+0x5000] ;  /* 0x00500000fa44783b */ /* 0x000e6a0000000200 */
[----:B------:R-:W-:Y:S06]  /*35a0*/  HMMA.16816.F32.BF16 R52, R28, R84, RZ ;  /* 0x000000541c34723c */ /* 0x000fec00000418ff */
[----:B------:R-:W-:Y:S01]  /*35b0*/  FMUL.FTZ R56, R56, UR6 ;  /* 0x0000000638387c20 */ /* 0x000fe20008410000 */
[----:B------:R-:W-:Y:S01]  /*35c0*/  FMUL.FTZ R57, R57, UR6 ;  /* 0x0000000639397c20 */ /* 0x000fe20008410000 */
[----:B--2---:R-:W-:Y:S01]  /*35d0*/  HMMA.16816.F32.BF16 R76, R24, R72, R76 ;  /* 0x00000048184c723c */ /* 0x004fe2000004184c */
[----:B------:R-:W-:Y:S01]  /*35e0*/  FMUL.FTZ R103, R58, UR6 ;  /* 0x000000063a677c20 */ /* 0x000fe20008410000 */
[----:B------:R-:W2:Y:S01]  /*35f0*/  MUFU.TANH R105, R56 ;  /* 0x0000003800697308 */ /* 0x000ea20000002400 */
[----:B------:R-:W-:Y:S01]  /*3600*/  FMUL.FTZ R102, R59, UR6 ;  /* 0x000000063b667c20 */ /* 0x000fe20008410000 */
[----:B------:R-:W-:Y:S01]  /*3610*/  FMUL.FTZ R48, R48, UR6 ;  /* 0x0000000630307c20 */ /* 0x000fe20008410000 */
[----:B------:R-:W-:Y:S01]  /*3620*/  FMUL.FTZ R49, R49, UR6 ;  /* 0x0000000631317c20 */ /* 0x000fe20008410000 */
[----:B------:R-:W-:Y:S01]  /*3630*/  HMMA.16816.F32.BF16 R64, R40, R62, R64 ;  /* 0x0000003e2840723c */ /* 0x000fe20000041840 */
[----:B------:R-:W-:Y:S01]  /*3640*/  FMUL.FTZ R107, R50, UR6 ;  /* 0x00000006326b7c20 */ /* 0x000fe20008410000 */
[----:B------:R-:W-:-:S02]  /*3650*/  FMUL.FTZ R106, R51, UR6 ;  /* 0x00000006336a7c20 */ /* 0x000fc40008410000 */
[----:B------:R4:W-:Y:S02]  /*3660*/  MUFU.TANH R104, R57 ;  /* 0x0000003900687308 */ /* 0x0009e40000002400 */
[----:B------:R-:W-:Y:S06]  /*3670*/  HMMA.16816.F32.BF16 R44, R8, R62, R44 ;  /* 0x0000003e082c723c */ /* 0x000fec000004182c */
[----:B------:R-:W-:Y:S01]  /*3680*/  HMMA.16816.F32.BF16 R60, R32, R86, RZ ;  /* 0x00000056203c723c */ /* 0x000fe200000418ff */
[----:B------:R-:W5:Y:S01]  /*3690*/  MUFU.TANH R109, R48 ;  /* 0x00000030006d7308 */ /* 0x000f620000002400 */
[----:B--2---:R-:W-:-:S04]  /*36a0*/  FSEL R0, R105, -INF , !P4 ;  /* 0xff80000069007808 */ /* 0x004fc80006000000 */
[----:B------:R-:W-:Y:S03]  /*36b0*/  HMMA.16816.F32.BF16 R52, R20, R72, R52 ;  /* 0x000000481434723c */ /* 0x000fe60000041834 */
[----:B------:R2:W-:Y:S03]  /*36c0*/  MUFU.TANH R108, R49 ;  /* 0x00000031006c7308 */ /* 0x0005e60000002400 */
[----:B----4-:R-:W-:Y:S01]  /*36d0*/  HMMA.16816.F32.BF16 R56, R28, R86, RZ ;  /* 0x000000561c38723c */ /* 0x010fe200000418ff */
[----:B------:R-:W-:Y:S01]  /*36e0*/  FMUL.FTZ R64, R64, UR6 ;  /* 0x0000000640407c20 */ /* 0x000fe20008410000 */
[----:B------:R-:W-:Y:S01]  /*36f0*/  FMUL.FTZ R100, R65, UR6 ;  /* 0x0000000641647c20 */ /* 0x000fe20008410000 */
[----:B------:R-:W-:Y:S01]  /*3700*/  FMUL.FTZ R99, R66, UR6 ;  /* 0x0000000642637c20 */ /* 0x000fe20008410000 */
[----:B------:R-:W-:Y:S01]  /*3710*/  FMUL.FTZ R98, R67, UR6 ;  /* 0x0000000643627c20 */ /* 0x000fe20008410000 */
[----:B------:R4:W-:Y:S01]  /*3720*/  MUFU.TANH R101, R64 ;  /* 0x0000004000657308 */ /* 0x0009e20000002400 */
[----:B---3--:R-:W-:Y:S01]  /*3730*/  HMMA.16816.F32.BF16 R76, R16, R80, R76 ;  /* 0x00000050104c723c */ /* 0x008fe2000004184c */
[----:B------:R-:W-:Y:S01]  /*3740*/  FMUL.FTZ R44, R44, UR6 ;  /* 0x000000062c2c7c20 */ /* 0x000fe20008410000 */
[----:B------:R-:W-:Y:S01]  /*3750*/  FMUL.FTZ R96, R45, UR6 ;  /* 0x000000062d607c20 */ /* 0x000fe20008410000 */
[----:B------:R-:W-:Y:S01]  /*3760*/  FMUL.FTZ R95, R46, UR6 ;  /* 0x000000062e5f7c20 */ /* 0x000fe20008410000 */
[----:B------:R-:W-:Y:S01]  /*3770*/  FMUL.FTZ R94, R47, UR6 ;  /* 0x000000062f5e7c20 */ /* 0x000fe20008410000 */
[----:B------:R-:W-:Y:S01]  /*3780*/  LDSM.16.M88.4 R84, [R249+0x1000] ;  /* 0x00100000f954783b */ /* 0x000fe20000000200 */
[----:B------:R-:W-:Y:S01]  /*3790*/  HMMA.16816.F32.BF16 R60, R24, R74, R60 ;  /* 0x0000004a183c723c */ /* 0x000fe2000004183c */
[----:B------:R-:W3:Y:S01]  /*37a0*/  MUFU.TANH R97, R44 ;  /* 0x0000002c00617308 */ /* 0x000ee20000002400 */
[----:B-----5:R-:W-:Y:S01]  /*37b0*/  FSEL R2, R109, -INF , !P4 ;  /* 0xff8000006d027808 */ /* 0x020fe20006000000 */
[----:B--2---:R-:W2:Y:S03]  /*37c0*/  LDSM.16.M88.4 R48, [R203+0x800] ;  /* 0x00080000cb30783b */ /* 0x004ea60000000200 */
[----:B------:R-:W-:Y:S03]  /*37d0*/  HMMA.16816.F32.BF16 R52, R12, R80, R52 ;  /* 0x000000500c34723c */ /* 0x000fe60000041834 */
[----:B------:R-:W-:Y:S01]  /*37e0*/  MUFU.TANH R107, R107 ;  /* 0x0000006b006b7308 */ /* 0x000fe20000002400 */
[----:B----4-:R-:W4:Y:S02]  /*37f0*/  LDSM.16.M88.4 R64, [R118+0x5000] ;  /* 0x005000007640783b */ /* 0x010f240000000200 */
[----:B------:R-:W-:Y:S05]  /*3800*/  HMMA.16816.F32.BF16 R56, R20, R74, R56 ;  /* 0x0000004a1438723c */ /* 0x000fea0000041838 */
[----:B------:R-:W-:Y:S01]  /*3810*/  MUFU.TANH R103, R103 ;  /* 0x0000006700677308 */ /* 0x000fe20000002400 */
[----:B-1----:R-:W-:Y:S01]  /*3820*/  HMMA.16816.F32.BF16 R72, R32, R68, RZ ;  /* 0x000000442048723c */ /* 0x002fe200000418ff */
[----:B---3--:R-:W-:-:S05]  /*3830*/  FSEL R170, R97, -INF , !P2 ;  /* 0xff80000061aa7808 */ /* 0x008fca0005000000 */
[----:B------:R-:W-:Y:S01]  /*3840*/  HMMA.16816.F32.BF16 R60, R16, R82, R60 ;  /* 0x00000052103c723c */ /* 0x000fe2000004183c */
[----:B------:R-:W1:Y:S05]  /*3850*/  MUFU.TANH R102, R102 ;  /* 0x0000006600667308 */ /* 0x000e6a0000002400 */
[----:B------:R-:W-:Y:S03]  /*3860*/  HMMA.16816.F32.BF16 R44, R28, R68, RZ ;  /* 0x000000441c2c723c */ /* 0x000fe600000418ff */
[----:B------:R-:W3:Y:S03]  /*3870*/  MUFU.TANH R106, R106 ;  /* 0x0000006a006a7308 */ /* 0x000ee60000002400 */
[----:B------:R-:W-:Y:S01]  /*3880*/  HMMA.16816.F32.BF16 R56, R12, R82, R56 ;  /* 0x000000520c38723c */ /* 0x000fe20000041838 */
[----:B------:R-:W5:Y:S04]  /*3890*/  LDSM.16.M88.4 R80, [R203+0x1000] ;  /* 0x00100000cb50783b */ /* 0x000f680000000200 */
[----:B------:R-:W4:Y:S01]  /*38a0*/  MUFU.TANH R99, R99 ;  /* 0x0000006300637308 */ /* 0x000f220000002400 */
[----:B-1----:R-:W-:Y:S01]  /*38b0*/  FSEL R109, R102, -INF , !P3 ;  /* 0xff800000666d7808 */ /* 0x002fe20005800000 */
[----:B--2---:R-:W-:Y:S01]  /*38c0*/  HMMA.16816.F32.BF16 R76, R40, R48, R76 ;  /* 0x00000030284c723c */ /* 0x004fe2000004184c */
[----:B------:R-:W-:-:S02]  /*38d0*/  FSEL R102, R104, -INF , !P3 ;  /* 0xff80000068667808 */ /* 0x000fc40005800000 */
[----:B------:R-:W-:-:S03]  /*38e0*/  FSEL R104, R101, -INF , !P2 ;  /* 0xff80000065687808 */ /* 0x000fc60005000000 */
[----:B------:R-:W-:Y:S01]  /*38f0*/  HMMA.16816.F32.BF16 R52, R8, R48, R52 ;  /* 0x000000300834723c */ /* 0x000fe20000041834 */
[----:B------:R-:W1:Y:S01]  /*3900*/  MUFU.TANH R95, R95 ;  /* 0x0000005f005f7308 */ /* 0x000e620000002400 */
[----:B---3--:R-:W-:-:S04]  /*3910*/  FSEL R161, R106, -INF , !P3 ;  /* 0xff8000006aa17808 */ /* 0x008fc80005800000 */
[----:B----4-:R-:W-:Y:S03]  /*3920*/  HMMA.16816.F32.BF16 R72, R24, R64, R72 ;  /* 0x000000401848723c */ /* 0x010fe60000041848 */
[----:B------:R-:W2:Y:S01]  /*3930*/  MUFU.TANH R94, R94 ;  /* 0x0000005e005e7308 */ /* 0x000ea20000002400 */
[----:B------:R-:W-:Y:S02]  /*3940*/  FSEL R163, R99, -INF , !P2 ;  /* 0xff80000063a37808 */ /* 0x000fe40005000000 */
[-C--:B------:R-:W-:Y:S05]  /*3950*/  HMMA.16816.F32.BF16 R60, R40, R50.reuse, R60 ;  /* 0x00000032283c723c */ /* 0x080fea000004183c */
[----:B------:R-:W3:Y:S01]  /*3960*/  MUFU.TANH R100, R100 ;  /* 0x0000006400647308 */ /* 0x000ee20000002400 */
[----:B------:R-:W-:Y:S01]  /*3970*/  FMUL.FTZ R76, R76, UR6 ;  /* 0x000000064c4c7c20 */ /* 0x000fe20008410000 */
[----:B------:R-:W-:Y:S01]  /*3980*/  FMUL.FTZ R77, R77, UR6 ;  /* 0x000000064d4d7c20 */ /* 0x000fe20008410000 */
[----:B------:R-:W-:Y:S01]  /*3990*/  FMUL.FTZ R78, R78, UR6 ;  /* 0x000000064e4e7c20 */ /* 0x000fe20008410000 */
[----:B------:R-:W-:Y:S01]  /*39a0*/  FMUL.FTZ R79, R79, UR6 ;  /* 0x000000064f4f7c20 */ /* 0x000fe20008410000 */
[----:B------:R-:W-:Y:S01]  /*39b0*/  HMMA.16816.F32.BF16 R56, R8, R50, R56 ;  /* 0x000000320838723c */ /* 0x000fe20000041838 */
[----:B-1----:R-:W-:Y:S01]  /*39c0*/  FSEL R167, R95, -INF , !P2 ;  /* 0xff8000005fa77808 */ /* 0x002fe20005000000 */
[----:B------:R-:W-:Y:S01]  /*39d0*/  FMUL.FTZ R52, R52, UR6 ;  /* 0x0000000634347c20 */ /* 0x000fe20008410000 */
[----:B------:R-:W1:Y:S01]  /*39e0*/  MUFU.TANH R93, R76 ;  /* 0x0000004c005d7308 */ /* 0x000e620000002400 */
[----:B------:R-:W-:Y:S01]  /*39f0*/  FMUL.FTZ R53, R53, UR6 ;  /* 0x0000000635357c20 */ /* 0x000fe20008410000 */
[----:B------:R-:W-:Y:S01]  /*3a00*/  FMUL.FTZ R39, R54, UR6 ;  /* 0x0000000636277c20 */ /* 0x000fe20008410000 */
[----:B------:R-:W-:Y:S01]  /*3a10*/  HMMA.16816.F32.BF16 R44, R20, R64, R44 ;  /* 0x00000040142c723c */ /* 0x000fe2000004182c */
[----:B------:R-:W-:Y:S01]  /*3a20*/  FMUL.FTZ R38, R55, UR6 ;  /* 0x0000000637267c20 */ /* 0x000fe20008410000 */
[----:B--2---:R-:W-:-:S03]  /*3a30*/  FSEL R169, R94, -INF , !P1 ;  /* 0xff8000005ea97808 */ /* 0x004fc60004800000 */
[----:B------:R-:W2:Y:S01]  /*3a40*/  MUFU.TANH R92, R77 ;  /* 0x0000004d005c7308 */ /* 0x000ea20000002400 */
[----:B------:R-:W-:Y:S01]  /*3a50*/  HMMA.16816.F32.BF16 R48, R32, R70, RZ ;  /* 0x000000462030723c */ /* 0x000fe200000418ff */
[----:B---3--:R-:W-:Y:S01]  /*3a60*/  FSEL R174, R100, -INF , !P1 ;  /* 0xff80000064ae7808 */ /* 0x008fe20004800000 */
[----:B------:R-:W-:Y:S01]  /*3a70*/  FMUL.FTZ R60, R60, UR6 ;  /* 0x000000063c3c7c20 */ /* 0x000fe20008410000 */
[----:B------:R-:W-:Y:S01]  /*3a80*/  FMUL.FTZ R61, R61, UR6 ;  /* 0x000000063d3d7c20 */ /* 0x000fe20008410000 */
[----:B------:R-:W-:Y:S01]  /*3a90*/  FMUL.FTZ R62, R62, UR6 ;  /* 0x000000063e3e7c20 */ /* 0x000fe20008410000 */
[----:B------:R-:W-:Y:S01]  /*3aa0*/  FMUL.FTZ R63, R63, UR6 ;  /* 0x000000063f3f7c20 */ /* 0x000fe20008410000 */
[----:B------:R-:W-:Y:S01]  /*3ab0*/  HMMA.16816.F32.BF16 R72, R16, R84, R72 ;  /* 0x000000541048723c */ /* 0x000fe20000041848 */
[----:B------:R-:W-:Y:S01]  /*3ac0*/  MUFU.TANH R91, R78 ;  /* 0x0000004e005b7308 */ /* 0x000fe20000002400 */
[----:B-1----:R-:W-:-:S04]  /*3ad0*/  FSEL R178, R93, -INF , !P0 ;  /* 0xff8000005db27808 */ /* 0x002fc80004000000 */
[----:B------:R-:W-:Y:S01]  /*3ae0*/  FMUL.FTZ R56, R56, UR6 ;  /* 0x0000000638387c20 */ /* 0x000fe20008410000 */
[----:B------:R-:W-:Y:S01]  /*3af0*/  FMUL.FTZ R57, R57, UR6 ;  /* 0x0000000639397c20 */ /* 0x000fe20008410000 */
[----:B------:R-:W-:Y:S01]  /*3b00*/  FMUL.FTZ R116, R58, UR6 ;  /* 0x000000063a747c20 */ /* 0x000fe20008410000 */
[----:B------:R1:W-:Y:S01]  /*3b10*/  MUFU.TANH R90, R79 ;  /* 0x0000004f005a7308 */ /* 0x0003e20000002400 */
[----:B------:R-:W-:Y:S01]  /*3b20*/  FMUL.FTZ R117, R59, UR6 ;  /* 0x000000063b757c20 */ /* 0x000fe20008410000 */
[----:B--2---:R-:W-:Y:S01]  /*3b30*/  FSEL R92, R92, -INF , !P6 ;  /* 0xff8000005c5c7808 */ /* 0x004fe20007000000 */
[----:B------:R-:W-:Y:S05]  /*3b40*/  HMMA.16816.F32.BF16 R44, R12, R84, R44 ;  /* 0x000000540c2c723c */ /* 0x000fea000004182c */
[----:B------:R-:W2:Y:S01]  /*3b50*/  MUFU.TANH R89, R52 ;  /* 0x0000003400597308 */ /* 0x000ea20000002400 */
[----:B------:R-:W-:Y:S06]  /*3b60*/  HMMA.16816.F32.BF16 R48, R24, R66, R48 ;  /* 0x000000421830723c */ /* 0x000fec0000041830 */
[----:B-----5:R-:W-:Y:S01]  /*3b70*/  HMMA.16816.F32.BF16 R72, R40, R80, R72 ;  /* 0x000000502848723c */ /* 0x020fe20000041848 */
[----:B------:R3:W4:Y:S01]  /*3b80*/  MUFU.TANH R88, R53 ;  /* 0x0000003500587308 */ /* 0x0007220000002400 */
[----:B-1----:R-:W1:Y:S07]  /*3b90*/  LDSM.16.M88.4 R76, [R250+0x5800] ;  /* 0x00580000fa4c783b */ /* 0x002e6e0000000200 */
[----:B------:R-:W-:Y:S01]  /*3ba0*/  MUFU.TANH R110, R60 ;  /* 0x0000003c006e7308 */ /* 0x000fe20000002400 */
[----:B--2---:R-:W-:-:S02]  /*3bb0*/  FSEL R172, R89, -INF , !P0 ;  /* 0xff80000059ac7808 */ /* 0x004fc40004000000 */
[----:B------:R-:W-:Y:S05]  /*3bc0*/  HMMA.16816.F32.BF16 R44, R8, R80, R44 ;  /* 0x00000050082c723c */ /* 0x000fea000004182c */
[----:B------:R-:W-:Y:S01]  /*3bd0*/  MUFU.TANH R111, R61 ;  /* 0x0000003d006f7308 */ /* 0x000fe20000002400 */
[----:B---3--:R-:W-:Y:S01]  /*3be0*/  HMMA.16816.F32.BF16 R52, R28, R70, RZ ;  /* 0x000000461c34723c */ /* 0x008fe200000418ff */
[----:B------:R-:W2:Y:S01]  /*3bf0*/  LDSM.16.M88.4 R68, [R118+0x5800] ;  /* 0x005800007644783b */ /* 0x000ea20000000200 */
[----:B----4-:R-:W-:-:S04]  /*3c00*/  FSEL R180, R88, -INF , !P6 ;  /* 0xff80000058b47808 */ /* 0x010fc80007000000 */
[----:B------:R-:W-:Y:S01]  /*3c10*/  HMMA.16816.F32.BF16 R48, R16, R86, R48 ;  /* 0x000000561030723c */ /* 0x000fe20000041830 */
[----:B------:R-:W3:Y:S01]  /*3c20*/  MUFU.TANH R112, R62 ;  /* 0x0000003e00707308 */ /* 0x000ee20000002400 */
[----:B------:R-:W-:Y:S01]  /*3c30*/  FMUL.FTZ R72, R72, UR6 ;  /* 0x0000000648487c20 */ /* 0x000fe20008410000 */
[----:B------:R-:W-:Y:S01]  /*3c40*/  FMUL.FTZ R73, R73, UR6 ;  /* 0x0000000649497c20 */ /* 0x000fe20008410000 */
[----:B------:R-:W-:Y:S01]  /*3c50*/  FMUL.FTZ R121, R74, UR6 ;  /* 0x000000064a797c20 */ /* 0x000fe20008410000 */
[----:B------:R-:W-:-:S04]  /*3c60*/  FMUL.FTZ R122, R75, UR6 ;  /* 0x000000064b7a7c20 */ /* 0x000fc80008410000 */
[----:B------:R4:W-:Y:S03]  /*3c70*/  MUFU.TANH R113, R63 ;  /* 0x0000003f00717308 */ /* 0x0009e60000002400 */
[----:B------:R-:W-:Y:S01]  /*3c80*/  FMUL.FTZ R44, R44, UR6 ;  /* 0x000000062c2c7c20 */ /* 0x000fe20008410000 */
[----:B------:R-:W-:Y:S01]  /*3c90*/  FMUL.FTZ R124, R45, UR6 ;  /* 0x000000062d7c7c20 */ /* 0x000fe20008410000 */
[----:B------:R-:W-:Y:S01]  /*3ca0*/  FMUL.FTZ R125, R46, UR6 ;  /* 0x000000062e7d7c20 */ /* 0x000fe20008410000 */
[----:B------:R-:W-:Y:S02]  /*3cb0*/  FMUL.FTZ R126, R47, UR6 ;  /* 0x000000062f7e7c20 */ /* 0x000fe40008410000 */
[----:B------:R-:W5:Y:S01]  /*3cc0*/  MUFU.TANH R114, R56 ;  /* 0x0000003800727308 */ /* 0x000f620000002400 */
[----:B------:R-:W-:Y:S01]  /*3cd0*/  HMMA.16816.F32.BF16 R52, R20, R66, R52 ;  /* 0x000000421434723c */ /* 0x000fe20000041834 */
[----:B---3--:R-:W-:-:S05]  /*3ce0*/  FSEL R160, R112, -INF , !P5 ;  /* 0xff80000070a07808 */ /* 0x008fca0006800000 */
[-C--:B-1----:R-:W-:Y:S01]  /*3cf0*/  HMMA.16816.F32.BF16 R64, R32, R76.reuse, RZ ;  /* 0x0000004c2040723c */ /* 0x082fe200000418ff */
[----:B------:R1:W-:Y:S05]  /*3d00*/  MUFU.TANH R115, R57 ;  /* 0x0000003900737308 */ /* 0x0003ea0000002400 */
[----:B----4-:R-:W-:Y:S03]  /*3d10*/  HMMA.16816.F32.BF16 R60, R28, R76, RZ ;  /* 0x0000004c1c3c723c */ /* 0x010fe600000418ff */
[----:B------:R-:W-:Y:S01]  /*3d20*/  MUFU.TANH R119, R72 ;  /* 0x0000004800777308 */ /* 0x000fe20000002400 */
[----:B-----5:R-:W-:-:S02]  /*3d30*/  FSEL R114, R114, -INF , !P5 ;  /* 0xff80000072727808 */ /* 0x020fc40006800000 */
[----:B------:R-:W-:Y:S05]  /*3d40*/  HMMA.16816.F32.BF16 R48, R40, R82, R48 ;  /* 0x000000522830723c */ /* 0x000fea0000041830 */
[----:B------:R3:W-:Y:S01]  /*3d50*/  MUFU.TANH R120, R73 ;  /* 0x0000004900787308 */ /* 0x0007e20000002400 */
[----:B-1----:R-:W1:Y:S01]  /*3d60*/  LDSM.16.M88.4 R56, [R249+0x1800] ;  /* 0x00180000f938783b */ /* 0x002e620000000200 */
[----:B------:R-:W-:Y:S03]  /*3d70*/  HMMA.16816.F32.BF16 R52, R12, R86, R52 ;  /* 0x000000560c34723c */ /* 0x000fe60000041834 */
[----:B------:R-:W-:Y:S03]  /*3d80*/  LDSM.16.M88.4 R84, [R249+0x2000] ;  /* 0x00200000f954783b */ /* 0x000fe60000000200 */
[-C--:B--2---:R-:W-:Y:S01]  /*3d90*/  HMMA.16816.F32.BF16 R64, R24, R68.reuse, R64 ;  /* 0x000000441840723c */ /* 0x084fe20000041840 */
[----:B------:R2:W-:Y:S05]  /*3da0*/  MUFU.TANH R123, R44 ;  /* 0x0000002c007b7308 */ /* 0x0005ea0000002400 */
[----:B------:R-:W-:Y:S01]  /*3db0*/  HMMA.16816.F32.BF16 R60, R20, R68, R60 ;  /* 0x00000044143c723c */ /* 0x000fe2000004183c */
[----:B---3--:R-:W3:Y:S02]  /*3dc0*/  LDSM.16.M88.4 R72, [R203+0x1800] ;  /* 0x00180000cb48783b */ /* 0x008ee40000000200 */
[----:B------:R-:W4:Y:S02]  /*3dd0*/  MUFU.TANH R98, R98 ;  /* 0x0000006200627308 */ /* 0x000f240000002400 */
[----:B------:R-:W-:Y:S01]  /*3de0*/  FMUL.FTZ R48, R48, UR6 ;  /* 0x0000000630307c20 */ /* 0x000fe20008410000 */
[----:B------:R-:W-:Y:S01]  /*3df0*/  FMUL.FTZ R128, R49, UR6 ;  /* 0x0000000631807c20 */ /* 0x000fe20008410000 */
[----:B------:R-:W-:Y:S01]  /*3e00*/  FMUL.FTZ R129, R50, UR6 ;  /* 0x0000000632817c20 */ /* 0x000fe20008410000 */
[----:B------:R-:W-:Y:S01]  /*3e10*/  FMUL.FTZ R130, R51, UR6 ;  /* 0x0000000633827c20 */ /* 0x000fe20008410000 */
[----:B--2---:R-:W2:Y:S03]  /*3e20*/  LDSM.16.M88.4 R44, [R250+0x6000] ;  /* 0x00600000fa2c783b */ /* 0x004ea60000000200 */
[----:B------:R-:W-:Y:S01]  /*3e30*/  HMMA.16816.F32.BF16 R52, R8, R82, R52 ;  /* 0x000000520834723c */ /* 0x000fe20000041834 */
[----:B------:R5:W-:Y:S05]  /*3e40*/  MUFU.TANH R127, R48 ;  /* 0x00000030007f7308 */ /* 0x000bea0000002400 */
[----:B------:R-:W-:Y:S01]  /*3e50*/  HMMA.16816.F32.BF16 R80, R32, R78, RZ ;  /* 0x0000004e2050723c */ /* 0x000fe200000418ff */
[----:B----4-:R-:W-:-:S02]  /*3e60*/  FSEL R243, R98, -INF , !P1 ;  /* 0xff80000062f37808 */ /* 0x010fc40004800000 */
[----:B------:R-:W4:Y:S03]  /*3e70*/  MUFU.TANH R96, R96 ;  /* 0x0000006000607308 */ /* 0x000f260000002400 */
[----:B------:R-:W-:Y:S05]  /*3e80*/  HMMA.16816.F32.BF16 R76, R28, R78, RZ ;  /* 0x0000004e1c4c723c */ /* 0x000fea00000418ff */
[----:B------:R-:W3:Y:S01]  /*3e90*/  MUFU.TANH R39, R39 ;  /* 0x0000002700277308 */ /* 0x000ee20000002400 */
[-C--:B-1----:R-:W-:Y:S01]  /*3ea0*/  HMMA.16816.F32.BF16 R64, R16, R56.reuse, R64 ;  /* 0x000000381040723c */ /* 0x082fe20000041840 */
[----:B-----5:R-:W1:Y:S05]  /*3eb0*/  LDSM.16.M88.4 R48, [R118+0x6000] ;  /* 0x006000007630783b */ /* 0x020e6a0000000200 */
[----:B------:R-:W-:Y:S01]  /*3ec0*/  HMMA.16816.F32.BF16 R60, R12, R56, R60 ;  /* 0x000000380c3c723c */ /* 0x000fe2000004183c */
[----:B------:R-:W-:Y:S01]  /*3ed0*/  FMUL.FTZ R52, R52, UR6 ;  /* 0x0000000634347c20 */ /* 0x000fe20008410000 */
[----:B------:R-:W-:Y:S01]  /*3ee0*/  FMUL.FTZ R132, R53, UR6 ;  /* 0x0000000635847c20 */ /* 0x000fe20008410000 */
[----:B------:R-:W-:Y:S01]  /*3ef0*/  FMUL.FTZ R133, R54, UR6 ;  /* 0x0000000636857c20 */ /* 0x000fe20008410000 */
[----:B------:R-:W-:Y:S01]  /*3f00*/  FMUL.FTZ R134, R55, UR6 ;  /* 0x0000000637867c20 */ /* 0x000fe20008410000 */
[----:B------:R2:W-:Y:S01]  /*3f10*/  MUFU.TANH R131, R52 ;  /* 0x0000003400837308 */ /* 0x0005e20000002400 */
[----:B------:R-:W-:Y:S01]  /*3f20*/  HMMA.16816.F32.BF16 R80, R24, R70, R80 ;  /* 0x000000461850723c */ /* 0x000fe20000041850 */
[----:B----4-:R-:W-:-:S02]  /*3f30*/  FSEL R94, R96, -INF , !P1 ;  /* 0xff800000605e7808 */ /* 0x010fc40004800000 */
[----:B------:R-:W-:Y:S02]  /*3f40*/  FSEL R96, R110, -INF , !P5 ;  /* 0xff8000006e607808 */ /* 0x000fe40006800000 */
[----:B---3--:R-:W-:Y:S01]  /*3f50*/  FSEL R165, R39, -INF , !P0 ;  /* 0xff80000027a57808 */ /* 0x008fe20004000000 */
[----:B------:R-:W-:Y:S01]  /*3f60*/  HMMA.16816.F32.BF16 R76, R20, R70, R76 ;  /* 0x00000046144c723c */ /* 0x000fe2000004184c */
[----:B------:R-:W-:Y:S01]  /*3f70*/  MUFU.TANH R121, R121 ;  /* 0x0000007900797308 */ /* 0x000fe20000002400 */
[----:B------:R-:W-:-:S04]  /*3f80*/  IADD3 R39, R164, 0x30, RZ ;  /* 0x00000030a4277810 */ /* 0x000fc80007ffe0ff */
[----:B------:R-:W-:Y:S03]  /*3f90*/  HMMA.16816.F32.BF16 R64, R40, R72, R64 ;  /* 0x000000482840723c */ /* 0x000fe60000041840 */
[----:B------:R-:W-:Y:S03]  /*3fa0*/  MUFU.TANH R125, R125 ;  /* 0x0000007d007d7308 */ /* 0x000fe60000002400 */
[----:B--2---:R-:W-:Y:S05]  /*3fb0*/  HMMA.16816.F32.BF16 R52, R28, R44, RZ ;  /* 0x0000002c1c34723c */ /* 0x004fea00000418ff */
[----:B------:R-:W-:Y:S01]  /*3fc0*/  MUFU.TANH R122, R122 ;  /* 0x0000007a007a7308 */ /* 0x000fe20000002400 */
[----:B------:R-:W-:Y:S06]  /*3fd0*/  HMMA.16816.F32.BF16 R60, R8, R72, R60 ;  /* 0x00000048083c723c */ /* 0x000fec000004183c */
[----:B------:R-:W-:Y:S01]  /*3fe0*/  HMMA.16816.F32.BF16 R68, R32, R44, RZ ;  /* 0x0000002c2044723c */ /* 0x000fe200000418ff */
[----:B------:R-:W-:Y:S05]  /*3ff0*/  MUFU.TANH R124, R124 ;  /* 0x0000007c007c7308 */ /* 0x000fea0000002400 */
[----:B------:R-:W-:Y:S01]  /*4000*/  FMUL.FTZ R64, R64, UR6 ;  /* 0x0000000640407c20 */ /* 0x000fe20008410000 */
[----:B------:R-:W-:Y:S01]  /*4010*/  FMUL.FTZ R65, R65, UR6 ;  /* 0x0000000641417c20 */ /* 0x000fe20008410000 */
[----:B------:R-:W-:Y:S01]  /*4020*/  FMUL.FTZ R66, R66, UR6 ;  /* 0x0000000642427c20 */ /* 0x000fe20008410000 */
[----:B------:R-:W-:Y:S01]  /*4030*/  FMUL.FTZ R67, R67, UR6 ;  /* 0x0000000643437c20 */ /* 0x000fe20008410000 */
[----:B------:R-:W-:Y:S01]  /*4040*/  MUFU.TANH R136, R64 ;  /* 0x0000004000887308 */ /* 0x000fe20000002400 */
[----:B------:R-:W-:Y:S06]  /*4050*/  HMMA.16816.F32.BF16 R76, R12, R58, R76 ;  /* 0x0000003a0c4c723c */ /* 0x000fec000004184c */
[----:B-1----:R-:W-:Y:S01]  /*4060*/  HMMA.16816.F32.BF16 R52, R20, R48, R52 ;  /* 0x000000301434723c */ /* 0x002fe20000041834 */
[----:B------:R-:W-:Y:S01]  /*4070*/  MUFU.TANH R135, R65 ;  /* 0x0000004100877308 */ /* 0x000fe20000002400 */
[----:B------:R-:W-:Y:S01]  /*4080*/  FMUL.FTZ R60, R60, UR6 ;  /* 0x000000063c3c7c20 */ /* 0x000fe20008410000 */
[----:B------:R-:W-:Y:S01]  /*4090*/  FMUL.FTZ R140, R61, UR6 ;  /* 0x000000063d8c7c20 */ /* 0x000fe20008410000 */
[----:B------:R-:W-:Y:S01]  /*40a0*/  FMUL.FTZ R144, R62, UR6 ;  /* 0x000000063e907c20 */ /* 0x000fe20008410000 */
[----:B------:R-:W-:Y:S01]  /*40b0*/  FMUL.FTZ R143, R63, UR6 ;  /* 0x000000063f8f7c20 */ /* 0x000fe20008410000 */
[----:B------:R-:W-:Y:S01]  /*40c0*/  HMMA.16816.F32.BF16 R80, R16, R58, R80 ;  /* 0x0000003a1050723c */ /* 0x000fe20000041850 */
[----:B------:R-:W1:Y:S02]  /*40d0*/  LDSM.16.M88.4 R56, [R203+0x2000] ;  /* 0x00200000cb38783b */ /* 0x000e640000000200 */
[----:B------:R-:W-:Y:S03]  /*40e0*/  MUFU.TANH R137, R66 ;  /* 0x0000004200897308 */ /* 0x000fe60000002400 */
[----:B------:R-:W-:Y:S05]  /*40f0*/  HMMA.16816.F32.BF16 R68, R24, R48, R68 ;  /* 0x000000301844723c */ /* 0x000fea0000041844 */
[----:B------:R2:W-:Y:S01]  /*4100*/  MUFU.TANH R138, R67 ;  /* 0x00000043008a7308 */ /* 0x0005e20000002400 */
[----:B------:R-:W-:Y:S06]  /*4110*/  HMMA.16816.F32.BF16 R76, R8, R74, R76 ;  /* 0x0000004a084c723c */ /* 0x000fec000004184c */
[----:B------:R-:W-:Y:S01]  /*4120*/  HMMA.16816.F32.BF16 R52, R12, R84, R52 ;  /* 0x000000540c34723c */ /* 0x000fe20000041834 */
[----:B------:R3:W-:Y:S05]  /*4130*/  MUFU.TANH R139, R60 ;  /* 0x0000003c008b7308 */ /* 0x0007ea0000002400 */
[----:B------:R-:W-:Y:S01]  /*4140*/  HMMA.16816.F32.BF16 R80, R40, R74, R80 ;  /* 0x0000004a2850723c */ /* 0x000fe20000041850 */
[----:B------:R-:W-:Y:S02]  /*4150*/  LDSM.16.M88.4 R72, [R118+0x6800] ;  /* 0x006800007648783b */ /* 0x000fe40000000200 */
[----:B------:R-:W-:Y:S03]  /*4160*/  MUFU.TANH R126, R126 ;  /* 0x0000007e007e7308 */ /* 0x000fe60000002400 */
[-C--:B--2---:R-:W-:Y:S05]  /*4170*/  HMMA.16816.F32.BF16 R64, R32, R46.reuse, RZ ;  /* 0x0000002e2040723c */ /* 0x084fea00000418ff */
[----:B------:R-:W-:Y:S01]  /*4180*/  MUFU.TANH R129, R129 ;  /* 0x0000008100817308 */ /* 0x000fe20000002400 */
[----:B---3--:R-:W2:Y:S01]  /*4190*/  LDSM.16.M88.4 R60, [R250+0x6800] ;  /* 0x00680000fa3c783b */ /* 0x008ea20000000200 */
[----:B------:R-:W-:Y:S01]  /*41a0*/  HMMA.16816.F32.BF16 R44, R28, R46, RZ ;  /* 0x0000002e1c2c723c */ /* 0x000fe200000418ff */
[----:B------:R-:W-:Y:S01]  /*41b0*/  FMUL.FTZ R76, R76, UR6 ;  /* 0x000000064c4c7c20 */ /* 0x000fe20008410000 */
[----:B------:R-:W-:Y:S01]  /*41c0*/  FMUL.FTZ R148, R77, UR6 ;  /* 0x000000064d947c20 */ /* 0x000fe20008410000 */
[----:B------:R-:W-:Y:S01]  /*41d0*/  FMUL.FTZ R152, R78, UR6 ;  /* 0x000000064e987c20 */ /* 0x000fe20008410000 */
[----:B------:R-:W-:-:S02]  /*41e0*/  FMUL.FTZ R151, R79, UR6 ;  /* 0x000000064f977c20 */ /* 0x000fc40008410000 */
[----:B------:R-:W-:Y:S01]  /*41f0*/  HMMA.16816.F32.BF16 R68, R16, R84, R68 ;  /* 0x000000541044723c */ /* 0x000fe20000041844 */
[----:B------:R3:W-:Y:S04]  /*4200*/  MUFU.TANH R147, R76 ;  /* 0x0000004c00937308 */ /* 0x0007e80000002400 */
[----:B------:R-:W-:Y:S01]  /*4210*/  FMUL.FTZ R80, R80, UR6 ;  /* 0x0000000650507c20 */ /* 0x000fe20008410000 */
[----:B-1----:R-:W-:Y:S01]  /*4220*/  HMMA.16816.F32.BF16 R52, R8, R56, R52 ;  /* 0x000000380834723c */ /* 0x002fe20000041834 */
[----:B------:R-:W-:Y:S01]  /*4230*/  FMUL.FTZ R81, R81, UR6 ;  /* 0x0000000651517c20 */ /* 0x000fe20008410000 */
[----:B------:R-:W-:Y:S01]  /*4240*/  FMUL.FTZ R82, R82, UR6 ;  /* 0x0000000652527c20 */ /* 0x000fe20008410000 */
[----:B------:R-:W-:Y:S01]  /*4250*/  FMUL.FTZ R83, R83, UR6 ;  /* 0x0000000653537c20 */ /* 0x000fe20008410000 */
[----:B------:R-:W-:Y:S02]  /*4260*/  MUFU.TANH R142, R80 ;  /* 0x00000050008e7308 */ /* 0x000fe40000002400 */
[-C--:B------:R-:W-:Y:S06]  /*4270*/  HMMA.16816.F32.BF16 R64, R24, R50.reuse, R64 ;  /* 0x000000321840723c */ /* 0x080fec0000041840 */
[----:B------:R-:W-:Y:S01]  /*4280*/  HMMA.16816.F32.BF16 R44, R20, R50, R44 ;  /* 0x00000032142c723c */ /* 0x000fe2000004182c */
[----:B------:R-:W-:Y:S05]  /*4290*/  MUFU.TANH R141, R81 ;  /* 0x00000051008d7308 */ /* 0x000fea0000002400 */
[----:B------:R-:W-:Y:S03]  /*42a0*/  HMMA.16816.F32.BF16 R68, R40, R56, R68 ;  /* 0x000000382844723c */ /* 0x000fe60000041844 */
[----:B------:R-:W-:Y:S03]  /*42b0*/  MUFU.TANH R145, R82 ;  /* 0x0000005200917308 */ /* 0x000fe60000002400 */
[----:B------:R-:W-:Y:S01]  /*42c0*/  FMUL.FTZ R52, R52, UR6 ;  /* 0x0000000634347c20 */ /* 0x000fe20008410000 */
[----:B------:R-:W-:Y:S01]  /*42d0*/  FMUL.FTZ R53, R53, UR6 ;  /* 0x0000000635357c20 */ /* 0x000fe20008410000 */
[----:B------:R-:W-:Y:S01]  /*42e0*/  FMUL.FTZ R233, R54, UR6 ;  /* 0x0000000636e97c20 */ /* 0x000fe20008410000 */
[----:B--2---:R-:W-:Y:S01]  /*42f0*/  HMMA.16816.F32.BF16 R48, R32, R60, RZ ;  /* 0x0000003c2030723c */ /* 0x004fe200000418ff */
[----:B------:R-:W-:Y:S01]  /*4300*/  FMUL.FTZ R159, R55, UR6 ;  /* 0x00000006379f7c20 */ /* 0x000fe20008410000 */
[----:B------:R1:W-:Y:S04]  /*4310*/  MUFU.TANH R146, R83 ;  /* 0x0000005300927308 */ /* 0x0003e80000002400 */
[----:B------:R-:W-:Y:S04]  /*4320*/  HMMA.16816.F32.BF16 R64, R16, R86, R64 ;  /* 0x000000561040723c */ /* 0x000fe80000041840 */
[----:B------:R-:W-:Y:S02]  /*4330*/  MUFU.TANH R155, R52 ;  /* 0x00000034009b7308 */ /* 0x000fe40000002400 */
[----:B---3--:R-:W-:Y:S03]  /*4340*/  HMMA.16816.F32.BF16 R76, R28, R60, RZ ;  /* 0x0000003c1c4c723c */ /* 0x008fe600000418ff */
[----:B------:R-:W-:Y:S01]  /*4350*/  FMUL.FTZ R68, R68, UR6 ;  /* 0x0000000644447c20 */ /* 0x000fe20008410000 */
[----:B------:R-:W-:Y:S01]  /*4360*/  FMUL.FTZ R69, R69, UR6 ;  /* 0x0000000645457c20 */ /* 0x000fe20008410000 */
[----:B------:R-:W-:Y:S01]  /*4370*/  FMUL.FTZ R153, R70, UR6 ;  /* 0x0000000646997c20 */ /* 0x000fe20008410000 */
[----:B------:R-:W-:Y:S01]  /*4380*/  HMMA.16816.F32.BF16 R44, R12, R86, R44 ;  /* 0x000000560c2c723c */ /* 0x000fe2000004182c */
[----:B-1----:R-:W1:Y:S01]  /*4390*/  LDSM.16.M88.4 R80, [R249+0x2800] ;  /* 0x00280000f950783b */ /* 0x002e620000000200 */
[----:B------:R2:W-:Y:S01]  /*43a0*/  MUFU.TANH R156, R53 ;  /* 0x00000035009c7308 */ /* 0x0005e20000002400 */
[----:B------:R-:W-:-:S02]  /*43b0*/  FMUL.FTZ R154, R71, UR6 ;  /* 0x00000006479a7c20 */ /* 0x000fc40008410000 */
[----:B------:R-:W-:Y:S01]  /*43c0*/  LDSM.16.M88.4 R84, [R249+0x3000] ;  /* 0x00300000f954783b */ /* 0x000fe20000000200 */
[----:B------:R-:W-:Y:S04]  /*43d0*/  HMMA.16816.F32.BF16 R48, R24, R72, R48 ;  /* 0x000000481830723c */ /* 0x000fe80000041830 */
[----:B------:R-:W-:Y:S02]  /*43e0*/  MUFU.TANH R150, R68 ;  /* 0x0000004400967308 */ /* 0x000fe40000002400 */
[----:B------:R-:W-:Y:S06]  /*43f0*/  HMMA.16816.F32.BF16 R64, R40, R58, R64 ;  /* 0x0000003a2840723c */ /* 0x000fec0000041840 */
[----:B------:R-:W-:Y:S01]  /*4400*/  HMMA.16816.F32.BF16 R76, R20, R72, R76 ;  /* 0x00000048144c723c */ /* 0x000fe2000004184c */
[----:B--2---:R-:W2:Y:S01]  /*4410*/  LDSM.16.M88.4 R52, [R250+0x7000] ;  /* 0x00700000fa34783b */ /* 0x004ea20000000200 */
[----:B------:R3:W-:Y:S04]  /*4420*/  MUFU.TANH R149, R69 ;  /* 0x0000004500957308 */ /* 0x0007e80000002400 */
[----:B------:R-:W-:Y:S04]  /*4430*/  HMMA.16816.F32.BF16 R44, R8, R58, R44 ;  /* 0x0000003a082c723c */ /* 0x000fe8000004182c */
[----:B------:R-:W-:Y:S02]  /*4440*/  MUFU.TANH R133, R133 ;  /* 0x0000008500857308 */ /* 0x000fe40000002400 */
[-C--:B------:R-:W-:Y:S06]  /*4450*/  HMMA.16816.F32.BF16 R56, R32, R62.reuse, RZ ;  /* 0x0000003e2038723c */ /* 0x080fec00000418ff */
[----:B------:R-:W-:Y:S01]  /*4460*/  FMUL.FTZ R64, R64, UR6 ;  /* 0x0000000640407c20 */ /* 0x000fe20008410000 */
[----:B---3--:R-:W3:Y:S01]  /*4470*/  LDSM.16.M88.4 R68, [R203+0x2800] ;  /* 0x00280000cb44783b */ /* 0x008ee20000000200 */
[----:B------:R-:W-:Y:S01]  /*4480*/  FMUL.FTZ R65, R65, UR6 ;  /* 0x0000000641417c20 */ /* 0x000fe20008410000 */
[----:B------:R-:W-:Y:S01]  /*4490*/  HMMA.16816.F32.BF16 R60, R28, R62, RZ ;  /* 0x0000003e1c3c723c */ /* 0x000fe200000418ff */
[----:B------:R-:W-:Y:S01]  /*44a0*/  MUFU.TANH R158, R64 ;  /* 0x00000040009e7308 */ /* 0x000fe20000002400 */
[----:B------:R-:W-:-:S04]  /*44b0*/  FMUL.FTZ R229, R67, UR6 ;  /* 0x0000000643e57c20 */ /* 0x000fc80008410000 */
[-C--:B-1----:R-:W-:Y:S03]  /*44c0*/  HMMA.16816.F32.BF16 R48, R16, R80.reuse, R48 ;  /* 0x000000501030723c */ /* 0x082fe60000041830 */
[----:B------:R1:W-:Y:S01]  /*44d0*/  MUFU.TANH R157, R65 ;  /* 0x00000041009d7308 */ /* 0x0003e20000002400 */
[----:B------:R-:W-:Y:S01]  /*44e0*/  FMUL.FTZ R44, R44, UR6 ;  /* 0x000000062c2c7c20 */ /* 0x000fe20008410000 */
[----:B------:R-:W-:Y:S01]  /*44f0*/  FMUL.FTZ R204, R45, UR6 ;  /* 0x000000062dcc7c20 */ /* 0x000fe20008410000 */
[----:B------:R-:W-:Y:S01]  /*4500*/  HMMA.16816.F32.BF16 R76, R12, R80, R76 ;  /* 0x000000500c4c723c */ /* 0x000fe2000004184c */
[----:B------:R-:W-:Y:S01]  /*4510*/  FMUL.FTZ R225, R46, UR6 ;  /* 0x000000062ee17c20 */ /* 0x000fe20008410000 */
[----:B------:R-:W-:-:S03]  /*4520*/  FMUL.FTZ R231, R47, UR6 ;  /* 0x000000062fe77c20 */ /* 0x000fc60008410000 */
[----:B------:R4:W-:Y:S01]  /*4530*/  MUFU.TANH R202, R44 ;  /* 0x0000002c00ca7308 */ /* 0x0009e20000002400 */
[----:B------:R-:W-:Y:S01]  /*4540*/  HMMA.16816.F32.BF16 R56, R24, R74, R56 ;  /* 0x0000004a1838723c */ /* 0x000fe20000041838 */
[----:B------:R-:W-:Y:S01]  /*4550*/  FMUL.FTZ R81, R66, UR6 ;  /* 0x0000000642517c20 */ /* 0x000fe20008410000 */
[----:B------:R-:W-:-:S04]  /*4560*/  FSEL R80, R90, -INF , !P6 ;  /* 0xff8000005a507808 */ /* 0x000fc80007000000 */
[----:B------:R-:W-:Y:S01]  /*4570*/  HMMA.16816.F32.BF16 R60, R20, R74, R60 ;  /* 0x0000004a143c723c */ /* 0x000fe2000004183c */
[----:B------:R-:W5:Y:S01]  /*4580*/  MUFU.TANH R38, R38 ;  /* 0x0000002600267308 */ /* 0x000f620000002400 */
[----:B-1----:R-:W1:Y:S04]  /*4590*/  LDSM.16.M88.4 R64, [R118+0x7000] ;  /* 0x007000007640783b */ /* 0x002e680000000200 */
[-C--:B--2---:R-:W-:Y:S03]  /*45a0*/  HMMA.16816.F32.BF16 R72, R28, R52.reuse, RZ ;  /* 0x000000341c48723c */ /* 0x084fe600000418ff */
[----:B------:R-:W-:Y:S03]  /*45b0*/  MUFU.TANH R128, R128 ;  /* 0x0000008000807308 */ /* 0x000fe60000002400 */
[----:B----4-:R-:W-:Y:S05]  /*45c0*/  HMMA.16816.F32.BF16 R44, R32, R52, RZ ;  /* 0x00000034202c723c */ /* 0x010fea00000418ff */
[----:B------:R-:W-:Y:S01]  /*45d0*/  MUFU.TANH R130, R130 ;  /* 0x0000008200827308 */ /* 0x000fe20000002400 */
[----:B---3--:R-:W-:Y:S01]  /*45e0*/  HMMA.16816.F32.BF16 R48, R40, R68, R48 ;  /* 0x000000442830723c */ /* 0x008fe20000041830 */
[----:B-----5:R-:W-:Y:S01]  /*45f0*/  FSEL R89, R38, -INF , !P6 ;  /* 0xff80000026597808 */ /* 0x020fe20007000000 */
[----:B------:R-:W-:Y:S01]  /*4600*/  VIADD R38, R164, 0x31 ;  /* 0x00000031a4267836 */ /* 0x000fe20000000000 */
[----:B------:R-:W-:-:S03]  /*4610*/  ISETP.GE.AND P6, PT, R39, UR24, PT ;  /* 0x0000001827007c0c */ /* 0x000fc6000bfc6270 */
[----:B------:R-:W-:Y:S01]  /*4620*/  HMMA.16816.F32.BF16 R76, R8, R68, R76 ;  /* 0x00000044084c723c */ /* 0x000fe2000004184c */
[----:B------:R-:W-:Y:S01]  /*4630*/  MUFU.TANH R132, R132 ;  /* 0x0000008400847308 */ /* 0x000fe20000002400 */
[----:B------:R-:W-:-:S04]  /*4640*/  FSEL R226, R139, -INF , !P6 ;  /* 0xff8000008be27808 */ /* 0x000fc80007000000 */
[-C--:B------:R-:W-:Y:S03]  /*4650*/  HMMA.16816.F32.BF16 R56, R16, R82.reuse, R56 ;  /* 0x000000521038723c */ /* 0x080fe60000041838 */
[----:B------:R-:W-:Y:S03]  /*4660*/  MUFU.TANH R134, R134 ;  /* 0x0000008600867308 */ /* 0x000fe60000002400 */
[----:B------:R-:W-:Y:S05]  /*4670*/  HMMA.16816.F32.BF16 R60, R12, R82, R60 ;  /* 0x000000520c3c723c */ /* 0x000fea000004183c */
[----:B------:R-:W2:Y:S01]  /*4680*/  MUFU.TANH R144, R144 ;  /* 0x0000009000907308 */ /* 0x000ea20000002400 */
[-C--:B-1----:R-:W-:Y:S01]  /*4690*/  HMMA.16816.F32.BF16 R44, R24, R64.reuse, R44 ;  /* 0x00000040182c723c */ /* 0x082fe2000004182c */
[----:B------:R-:W-:Y:S01]  /*46a0*/  FMUL.FTZ R48, R48, UR6 ;  /* 0x0000000630307c20 */ /* 0x000fe20008410000 */
[----:B------:R-:W-:Y:S01]  /*46b0*/  FMUL.FTZ R49, R49, UR6 ;  /* 0x0000000631317c20 */ /* 0x000fe20008410000 */
[----:B------:R-:W-:Y:S01]  /*46c0*/  FMUL.FTZ R223, R50, UR6 ;  /* 0x0000000632df7c20 */ /* 0x000fe20008410000 */
[----:B------:R-:W-:Y:S01]  /*46d0*/  FMUL.FTZ R221, R51, UR6 ;  /* 0x0000000633dd7c20 */ /* 0x000fe20008410000 */
[----:B------:R-:W-:Y:S01]  /*46e0*/  FSEL R83, R103, -INF , !P4 ;  /* 0xff80000067537808 */ /* 0x000fe20006000000 */
[----:B------:R-:W-:Y:S01]  /*46f0*/  FMUL.FTZ R76, R76, UR6 ;  /* 0x000000064c4c7c20 */ /* 0x000fe20008410000 */
[----:B------:R-:W-:Y:S01]  /*4700*/  MUFU.TANH R218, R48 ;  /* 0x0000003000da7308 */ /* 0x000fe20000002400 */
[----:B------:R-:W-:Y:S01]  /*4710*/  FMUL.FTZ R77, R77, UR6 ;  /* 0x000000064d4d7c20 */ /* 0x000fe20008410000 */
[----:B------:R-:W-:Y:S01]  /*4720*/  HMMA.16816.F32.BF16 R72, R20, R64, R72 ;  /* 0x000000401448723c */ /* 0x000fe20000041848 */
[----:B------:R-:W-:Y:S01]  /*4730*/  FMUL.FTZ R78, R78, UR6 ;  /* 0x000000064e4e7c20 */ /* 0x000fe20008410000 */
[----:B------:R-:W-:-:S04]  /*4740*/  FMUL.FTZ R215, R79, UR6 ;  /* 0x000000064fd77c20 */ /* 0x000fc80008410000 */
[----:B------:R1:W-:Y:S01]  /*4750*/  MUFU.TANH R214, R49 ;  /* 0x0000003100d67308 */ /* 0x0003e20000002400 */
[----:B------:R-:W-:Y:S01]  /*4760*/  HMMA.16816.F32.BF16 R56, R40, R70, R56 ;  /* 0x000000462838723c */ /* 0x000fe20000041838 */
[----:B--2---:R-:W-:-:S05]  /*4770*/  FSEL R213, R144, -INF , !P6 ;  /* 0xff80000090d57808 */ /* 0x004fca0007000000 */
[----:B------:R-:W-:Y:S01]  /*4780*/  HMMA.16816.F32.BF16 R60, R8, R70, R60 ;  /* 0x00000046083c723c */ /* 0x000fe2000004183c */
[----:B------:R-:W-:Y:S05]  /*4790*/  MUFU.TANH R220, R76 ;  /* 0x0000004c00dc7308 */ /* 0x000fea0000002400 */
[----:B------:R-:W-:Y:S03]  /*47a0*/  HMMA.16816.F32.BF16 R44, R16, R84, R44 ;  /* 0x00000054102c723c */ /* 0x000fe6000004182c */
[----:B------:R-:W-:Y:S01]  /*47b0*/  MUFU.TANH R216, R77 ;  /* 0x0000004d00d87308 */ /* 0x000fe20000002400 */
[----:B-1----:R-:W1:Y:S02]  /*47c0*/  LDSM.16.M88.4 R48, [R203+0x3000] ;  /* 0x00300000cb30783b */ /* 0x002e640000000200 */
[----:B------:R-:W-:Y:S05]  /*47d0*/  HMMA.16816.F32.BF16 R68, R32, R54, RZ ;  /* 0x000000362044723c */ /* 0x000fea00000418ff */
[----:B------:R2:W-:Y:S01]  /*47e0*/  MUFU.TANH R217, R78 ;  /* 0x0000004e00d97308 */ /* 0x0005e20000002400 */
[----:B------:R-:W-:Y:S01]  /*47f0*/  FMUL.FTZ R56, R56, UR6 ;  /* 0x0000000638387c20 */ /* 0x000fe20008410000 */
[----:B------:R-:W-:Y:S01]  /*4800*/  FMUL.FTZ R57, R57, UR6 ;  /* 0x0000000639397c20 */ /* 0x000fe20008410000 */
[----:B------:R-:W-:Y:S01]  /*4810*/  FMUL.FTZ R58, R58, UR6 ;  /* 0x000000063a3a7c20 */ /* 0x000fe20008410000 */
[----:B------:R-:W-:Y:S01]  /*4820*/  HMMA.16816.F32.BF16 R72, R12, R84, R72 ;  /* 0x000000540c48723c */ /* 0x000fe20000041848 */
[----:B------:R-:W-:-:S02]  /*4830*/  FMUL.FTZ R82, R59, UR6 ;  /* 0x000000063b527c20 */ /* 0x000fc40008410000 */
[----:B------:R-:W-:Y:S01]  /*4840*/  FMUL.FTZ R60, R60, UR6 ;  /* 0x000000063c3c7c20 */ /* 0x000fe20008410000 */
[----:B------:R-:W-:Y:S01]  /*4850*/  MUFU.TANH R212, R56 ;  /* 0x0000003800d47308 */ /* 0x000fe20000002400 */
[----:B------:R-:W-:Y:S01]  /*4860*/  FMUL.FTZ R61, R61, UR6 ;  /* 0x000000063d3d7c20 */ /* 0x000fe20008410000 */
[----:B------:R-:W-:Y:S01]  /*4870*/  FMUL.FTZ R62, R62, UR6 ;  /* 0x000000063e3e7c20 */ /* 0x000fe20008410000 */
[----:B------:R-:W-:Y:S01]  /*4880*/  FMUL.FTZ R197, R63, UR6 ;  /* 0x000000063fc57c20 */ /* 0x000fe20008410000 */
[----:B------:R-:W-:Y:S02]  /*4890*/  FSEL R85, R107, -INF , !P4 ;  /* 0xff8000006b557808 */ /* 0x000fe40006000000 */
[----:B------:R-:W-:Y:S01]  /*48a0*/  ISETP.GE.AND P4, PT, R7, UR24, PT ;  /* 0x0000001807007c0c */ /* 0x000fe2000bf86270 */
[----:B------:R-:W-:Y:S01]  /*48b0*/  VIADD R7, R164, 0x20 ;  /* 0x00000020a4077836 */ /* 0x000fe20000000000 */
[----:B------:R-:W-:Y:S01]  /*48c0*/  MUFU.TANH R210, R57 ;  /* 0x0000003900d27308 */ /* 0x000fe20000002400 */
[----:B--2---:R-:W-:Y:S01]  /*48d0*/  HMMA.16816.F32.BF16 R76, R28, R54, RZ ;  /* 0x000000361c4c723c */ /* 0x004fe200000418ff */
[----:B------:R-:W2:Y:S01]  /*48e0*/  LDSM.16.M88.4 R52, [R250+0x7800] ;  /* 0x00780000fa34783b */ /* 0x000ea20000000200 */
[----:B------:R-:W-:-:S02]  /*48f0*/  FSEL R176, R115, -INF , !P4 ;  /* 0xff80000073b07808 */ /* 0x000fc40006000000 */
[----:B------:R-:W-:Y:S02]  /*4900*/  FSEL R236, R113, -INF , !P4 ;  /* 0xff80000071ec7808 */ /* 0x000fe40006000000 */
[----:B------:R-:W-:Y:S01]  /*4910*/  HMMA.16816.F32.BF16 R68, R24, R66, R68 ;  /* 0x000000421844723c */ /* 0x000fe20000041844 */
[----:B------:R3:W-:Y:S08]  /*4920*/  MUFU.TANH R199, R58 ;  /* 0x0000003a00c77308 */ /* 0x0007f00000002400 */
[----:B------:R-:W-:Y:S01]  /*4930*/  MUFU.TANH R208, R60 ;  /* 0x0000003c00d07308 */ /* 0x000fe20000002400 */
[-C--:B-1----:R-:W-:Y:S06]  /*4940*/  HMMA.16816.F32.BF16 R44, R40, R48.reuse, R44 ;  /* 0x00000030282c723c */ /* 0x082fec000004182c */
[----:B------:R-:W-:Y:S01]  /*4950*/  HMMA.16816.F32.BF16 R72, R8, R48, R72 ;  /* 0x000000300848723c */ /* 0x000fe20000041848 */
[----:B------:R-:W-:Y:S01]  /*4960*/  MUFU.TANH R206, R61 ;  /* 0x0000003d00ce7308 */ /* 0x000fe20000002400 */
[----:B---3--:R-:W1:Y:S04]  /*4970*/  LDSM.16.M88.4 R56, [R118+0x7800] ;  /* 0x007800007638783b */ /* 0x008e680000000200 */
[----:B------:R-:W-:Y:S03]  /*4980*/  HMMA.16816.F32.BF16 R76, R20, R66, R76 ;  /* 0x00000042144c723c */ /* 0x000fe6000004184c */
[----:B------:R3:W-:Y:S03]  /*4990*/  MUFU.TANH R211, R62 ;  /* 0x0000003e00d37308 */ /* 0x0007e60000002400 */
[----:B------:R-:W-:Y:S05]  /*49a0*/  HMMA.16816.F32.BF16 R68, R16, R86, R68 ;  /* 0x000000561044723c */ /* 0x000fea0000041844 */
[----:B------:R-:W4:Y:S01]  /*49b0*/  MUFU.TANH R116, R116 ;  /* 0x0000007400747308 */ /* 0x000f220000002400 */
[----:B------:R-:W-:Y:S01]  /*49c0*/  FMUL.FTZ R44, R44, UR6 ;  /* 0x000000062c2c7c20 */ /* 0x000fe20008410000 */
[----:B------:R-:W-:Y:S01]  /*49d0*/  FMUL.FTZ R45, R45, UR6 ;  /* 0x000000062d2d7c20 */ /* 0x000fe20008410000 */
[----:B------:R-:W-:Y:S01]  /*49e0*/  FMUL.FTZ R46, R46, UR6 ;  /* 0x000000062e2e7c20 */ /* 0x000fe20008410000 */
[----:B------:R-:W-:Y:S01]  /*49f0*/  FMUL.FTZ R47, R47, UR6 ;  /* 0x000000062f2f7c20 */ /* 0x000fe20008410000 */
[-C--:B--2---:R-:W-:Y:S02]  /*4a00*/  HMMA.16816.F32.BF16 R64, R28, R52.reuse, RZ ;  /* 0x000000341c40723c */ /* 0x084fe400000418ff */
[----:B------:R-:W-:Y:S01]  /*4a10*/  FMUL.FTZ R72, R72, UR6 ;  /* 0x0000000648487c20 */ /* 0x000fe20008410000 */
[----:B------:R-:W-:Y:S01]  /*4a20*/  MUFU.TANH R162, R44 ;  /* 0x0000002c00a27308 */ /* 0x000fe20000002400 */
[----:B------:R-:W-:Y:S01]  /*4a30*/  FMUL.FTZ R73, R73, UR6 ;  /* 0x0000000649497c20 */ /* 0x000fe20008410000 */
[----:B------:R-:W-:Y:S01]  /*4a40*/  FMUL.FTZ R48, R74, UR6 ;  /* 0x000000064a307c20 */ /* 0x000fe20008410000 */
[----:B---3--:R-:W-:Y:S01]  /*4a50*/  HMMA.16816.F32.BF16 R60, R32, R52, RZ ;  /* 0x00000034203c723c */ /* 0x008fe200000418ff */
[----:B------:R-:W-:-:S04]  /*4a60*/  FMUL.FTZ R105, R75, UR6 ;  /* 0x000000064b697c20 */ /* 0x000fc80008410000 */
[----:B------:R-:W-:Y:S01]  /*4a70*/  MUFU.TANH R84, R45 ;  /* 0x0000002d00547308 */ /* 0x000fe20000002400 */
[----:B------:R-:W-:Y:S01]  /*4a80*/  HMMA.16816.F32.BF16 R28, R28, R54, RZ ;  /* 0x000000361c1c723c */ /* 0x000fe200000418ff */
[----:B------:R-:W-:Y:S02]  /*4a90*/  FSEL R53, R137, -INF , !P6 ;  /* 0xff80000089357808 */ /* 0x000fe40007000000 */
[----:B----4-:R-:W-:Y:S02]  /*4aa0*/  FSEL R173, R116, -INF , !P5 ;  /* 0xff80000074ad7808 */ /* 0x010fe40006800000 */
[----:B------:R-:W-:Y:S01]  /*4ab0*/  ISETP.GE.AND P5, PT, R38, UR24, PT ;  /* 0x0000001826007c0c */ /* 0x000fe2000bfa6270 */
[----:B------:R-:W-:Y:S01]  /*4ac0*/  HMMA.16816.F32.BF16 R76, R12, R86, R76 ;  /* 0x000000560c4c723c */ /* 0x000fe2000004184c */
[----:B------:R-:W-:Y:S01]  /*4ad0*/  MUFU.TANH R168, R46 ;  /* 0x0000002e00a87308 */ /* 0x000fe20000002400 */
[----:B------:R-:W-:-:S04]  /*4ae0*/  VIADD R38, R164, 0x38 ;  /* 0x00000038a4267836 */ /* 0x000fc80000000000 */
[----:B------:R-:W-:Y:S01]  /*4af0*/  HMMA.16816.F32.BF16 R32, R32, R54, RZ ;  /* 0x000000362020723c */ /* 0x000fe200000418ff */
[----:B------:R-:W-:Y:S02]  /*4b00*/  FSEL R86, R108, -INF , !P3 ;  /* 0xff8000006c567808 */ /* 0x000fe40005800000 */
[----:B------:R2:W-:Y:S01]  /*4b10*/  MUFU.TANH R166, R47 ;  /* 0x0000002f00a67308 */ /* 0x0005e20000002400 */
[----:B------:R-:W-:Y:S01]  /*4b20*/  ISETP.GE.AND P3, PT, R7, UR24, PT ;  /* 0x0000001807007c0c */ /* 0x000fe2000bf66270 */
[C---:B------:R-:W-:Y:S01]  /*4b30*/  VIADD R7, R164.reuse, 0x21 ;  /* 0x00000021a4077836 */ /* 0x040fe20000000000 */
[----:B-1----:R-:W-:Y:S01]  /*4b40*/  HMMA.16816.F32.BF16 R60, R24, R56, R60 ;  /* 0x00000038183c723c */ /* 0x002fe2000004183c */
[----:B------:R-:W-:Y:S02]  /*4b50*/  FSEL R54, R135, -INF , !P5 ;  /* 0xff80000087367808 */ /* 0x000fe40006800000 */
[----:B------:R-:W-:Y:S02]  /*4b60*/  FSEL R235, R125, -INF , !P3 ;  /* 0xff8000007deb7808 */ /* 0x000fe40005800000 */
[----:B------:R-:W-:Y:S01]  /*4b70*/  MUFU.TANH R118, R72 ;  /* 0x0000004800767308 */ /* 0x000fe20000002400 */
[----:B------:R-:W-:Y:S01]  /*4b80*/  HMMA.16816.F32.BF16 R68, R40, R50, R68 ;  /* 0x000000322844723c */ /* 0x000fe20000041844 */
[----:B------:R-:W-:Y:S01]  /*4b90*/  ISETP.GE.AND P2, PT, R7, UR24, PT ;  /* 0x0000001807007c0c */ /* 0x000fe2000bf46270 */
[----:B------:R-:W-:Y:S01]  /*4ba0*/  VIADD R7, R164, 0x28 ;  /* 0x00000028a4077836 */ /* 0x000fe20000000000 */
[----:B------:R-:W-:-:S02]  /*4bb0*/  FSEL R49, R121, -INF , !P3 ;  /* 0xff80000079317808 */ /* 0x000fc40005800000 */
[----:B------:R-:W-:Y:S01]  /*4bc0*/  FSEL R241, R126, -INF , !P2 ;  /* 0xff8000007ef17808 */ /* 0x000fe20005000000 */
[C---:B------:R-:W-:Y:S01]  /*4bd0*/  HMMA.16816.F32.BF16 R64, R20.reuse, R56, R64 ;  /* 0x000000381440723c */ /* 0x040fe20000041840 */
[----:B------:R1:W-:Y:S01]  /*4be0*/  MUFU.TANH R87, R73 ;  /* 0x0000004900577308 */ /* 0x0003e20000002400 */
[----:B--2---:R-:W2:Y:S01]  /*4bf0*/  LDSM.16.M88.4 R44, [R249+0x3800] ;  /* 0x00380000f92c783b */ /* 0x004ea20000000200 */
[----:B------:R-:W-:Y:S01]  /*4c00*/  ISETP.GE.AND P1, PT, R7, UR24, PT ;  /* 0x0000001807007c0c */ /* 0x000fe2000bf26270 */
[----:B------:R-:W-:Y:S01]  /*4c10*/  VIADD R7, R164, 0x29 ;  /* 0x00000029a4077836 */ /* 0x000fe20000000000 */
[----:B------:R-:W-:Y:S01]  /*4c20*/  FSEL R230, R124, -INF , !P2 ;  /* 0xff8000007ce67808 */ /* 0x000fe20005000000 */
[----:B------:R-:W-:Y:S01]  /*4c30*/  HMMA.16816.F32.BF16 R28, R20, R58, R28 ;  /* 0x0000003a141c723c */ /* 0x000fe2000004181c */
[----:B------:R-:W-:Y:S02]  /*4c40*/  FSEL R57, R122, -INF , !P2 ;  /* 0xff8000007a397808 */ /* 0x000fe40005000000 */
[----:B------:R3:W-:Y:S01]  /*4c50*/  MUFU.TANH R103, R48 ;  /* 0x0000003000677308 */ /* 0x0007e20000002400 */
[----:B------:R-:W-:-:S02]  /*4c60*/  FSEL R237, R133, -INF , !P1 ;  /* 0xff80000085ed7808 */ /* 0x000fc40004800000 */
[----:B------:R-:W-:Y:S01]  /*4c70*/  HMMA.16816.F32.BF16 R32, R24, R58, R32 ;  /* 0x0000003a1820723c */ /* 0x000fe20000041820 */
[----:B------:R-:W-:Y:S02]  /*4c80*/  FSEL R56, R131, -INF , !P1 ;  /* 0xff80000083387808 */ /* 0x000fe40004800000 */
[----:B------:R-:W-:Y:S02]  /*4c90*/  FSEL R55, R129, -INF , !P1 ;  /* 0xff80000081377808 */ /* 0x000fe40004800000 */
[----:B------:R-:W-:Y:S01]  /*4ca0*/  MUFU.TANH R140, R140 ;  /* 0x0000008c008c7308 */ /* 0x000fe20000002400 */
[----:B-1----:R-:W1:Y:S01]  /*4cb0*/  LDSM.16.M88.4 R72, [R203+0x3800] ;  /* 0x00380000cb48783b */ /* 0x002e620000000200 */
[----:B------:R-:W-:Y:S01]  /*4cc0*/  FMUL.FTZ R95, R69, UR6 ;  /* 0x00000006455f7c20 */ /* 0x000fe20008410000 */
[----:B------:R-:W-:Y:S01]  /*4cd0*/  FSEL R69, R91, -INF , !P0 ;  /* 0xff8000005b457808 */ /* 0x000fe20004000000 */
[----:B------:R-:W-:Y:S01]  /*4ce0*/  HMMA.16816.F32.BF16 R76, R8, R50, R76 ;  /* 0x00000032084c723c */ /* 0x000fe2000004184c */
[----:B------:R-:W-:Y:S01]  /*4cf0*/  ISETP.GE.AND P0, PT, R7, UR24, PT ;  /* 0x0000001807007c0c */ /* 0x000fe2000bf06270 */
[----:B------:R-:W-:Y:S01]  /*4d00*/  FMUL.FTZ R7, R71, UR6 ;  /* 0x0000000647077c20 */ /* 0x000fe20008410000 */
[----:B------:R-:W-:Y:S01]  /*4d10*/  FMUL.FTZ R70, R70, UR6 ;  /* 0x0000000646467c20 */ /* 0x000fe20008410000 */
[----:B------:R-:W4:Y:S01]  /*4d20*/  MUFU.TANH R143, R143 ;  /* 0x0000008f008f7308 */ /* 0x000f220000002400 */
[----:B---3--:R-:W-:Y:S01]  /*4d30*/  FSEL R48, R123, -INF , !P3 ;  /* 0xff8000007b307808 */ /* 0x008fe20005800000 */
[----:B------:R-:W-:Y:S01]  /*4d40*/  FMUL.FTZ R68, R68, UR6 ;  /* 0x0000000644447c20 */ /* 0x000fe20008410000 */
[----:B------:R-:W-:Y:S01]  /*4d50*/  FSEL R50, R119, -INF , !P3 ;  /* 0xff80000077327808 */ /* 0x000fe20005800000 */
[----:B------:R-:W-:-:S04]  /*4d60*/  DEPBAR.LE SB0, 0x0 ;  /* 0x000080000000791a */ /* 0x000fc80000000000 */
[----:B------:R3:W-:Y:S01]  /*4d70*/  MUFU.TANH R88, R7 ;  /* 0x0000000700587308 */ /* 0x0007e20000002400 */
[----:B------:R-:W-:Y:S02]  /*4d80*/  FSEL R232, R127, -INF , !P1 ;  /* 0xff8000007fe87808 */ /* 0x000fe40004800000 */
[----:B------:R-:W-:Y:S02]  /*4d90*/  FSEL R239, R134, -INF , !P0 ;  /* 0xff80000086ef7808 */ /* 0x000fe40004000000 */
[----:B------:R-:W-:Y:S02]  /*4da0*/  FSEL R59, R130, -INF , !P0 ;  /* 0xff800000823b7808 */ /* 0x000fe40004000000 */
[----:B------:R-:W-:Y:S01]  /*4db0*/  FSEL R234, R128, -INF , !P0 ;  /* 0xff80000080ea7808 */ /* 0x000fe20004000000 */
[----:B------:R5:W-:Y:S01]  /*4dc0*/  MUFU.TANH R71, R70 ;  /* 0x0000004600477308 */ /* 0x000be20000002400 */
[----:B--2---:R-:W-:Y:S01]  /*4dd0*/  HMMA.16816.F32.BF16 R60, R16, R44, R60 ;  /* 0x0000002c103c723c */ /* 0x004fe2000004183c */
[----:B------:R-:W-:-:S02]  /*4de0*/  FSEL R58, R136, -INF , !P6 ;  /* 0xff800000883a7808 */ /* 0x000fc40007000000 */
[----:B----4-:R-:W-:Y:S01]  /*4df0*/  FSEL R39, R143, -INF , !P5 ;  /* 0xff8000008f277808 */ /* 0x010fe20006800000 */
[----:B------:R-:W-:Y:S01]  /*4e00*/  FMUL.FTZ R76, R76, UR6 ;  /* 0x000000064c4c7c20 */ /* 0x000fe20008410000 */
[----:B------:R-:W-:Y:S01]  /*4e10*/  FSEL R108, R111, -INF , !P4 ;  /* 0xff8000006f6c7808 */ /* 0x000fe20006000000 */
[C---:B------:R-:W-:Y:S01]  /*4e20*/  HMMA.16816.F32.BF16 R64, R12.reuse, R44, R64 ;  /* 0x0000002c0c40723c */ /* 0x040fe20000041840 */
[----:B------:R-:W2:Y:S01]  /*4e30*/  MUFU.TANH R117, R117 ;  /* 0x0000007500757308 */ /* 0x000ea20000002400 */
[----:B---3--:R-:W-:Y:S02]  /*4e40*/  VIADD R7, R164, 0x39 ;  /* 0x00000039a4077836 */ /* 0x008fe40000000000 */
[----:B------:R-:W-:Y:S01]  /*4e50*/  FMUL.FTZ R77, R77, UR6 ;  /* 0x000000064d4d7c20 */ /* 0x000fe20008410000 */
[----:B------:R-:W-:Y:S01]  /*4e60*/  FMUL.FTZ R78, R78, UR6 ;  /* 0x000000064e4e7c20 */ /* 0x000fe20008410000 */
[----:B------:R-:W-:Y:S01]  /*4e70*/  FMUL.FTZ R79, R79, UR6 ;  /* 0x000000064f4f7c20 */ /* 0x000fe20008410000 */
[----:B------:R-:W-:Y:S01]  /*4e80*/  HMMA.16816.F32.BF16 R28, R12, R46, R28 ;  /* 0x0000002e0c1c723c */ /* 0x000fe2000004181c */
[----:B------:R-:W-:Y:S01]  /*4e90*/  ISETP.GE.AND P3, PT, R7, UR24, PT ;  /* 0x0000001807007c0c */ /* 0x000fe2000bf66270 */
[----:B------:R-:W-:Y:S01]  /*4ea0*/  VIADD R7, R164, 0x40 ;  /* 0x00000040a4077836 */ /* 0x000fe20000000000 */
[----:B------:R-:W3:Y:S01]  /*4eb0*/  MUFU.TANH R152, R152 ;  /* 0x0000009800987308 */ /* 0x000ee20000002400 */
[----:B-----5:R-:W-:-:S02]  /*4ec0*/  FSEL R70, R120, -INF , !P2 ;  /* 0xff80000078467808 */ /* 0x020fc40005000000 */
[----:B------:R-:W-:Y:S01]  /*4ed0*/  HMMA.16816.F32.BF16 R32, R16, R46, R32 ;  /* 0x0000002e1020723c */ /* 0x000fe20000041820 */
[----:B------:R-:W-:Y:S01]  /*4ee0*/  ISETP.GE.AND P2, PT, R7, UR24, PT ;  /* 0x0000001807007c0c */ /* 0x000fe2000bf46270 */
[----:B------:R-:W-:Y:S01]  /*4ef0*/  VIADD R7, R164, 0x41 ;  /* 0x00000041a4077836 */ /* 0x000fe20000000000 */
[----:B------:R-:W-:Y:S01]  /*4f00*/  FSEL R44, R140, -INF , !P5 ;  /* 0xff8000008c2c7808 */ /* 0x000fe20006800000 */
[C---:B------:R-:W-:Y:S01]  /*4f10*/  VIADD R13, R164.reuse, 0x58 ;  /* 0x00000058a40d7836 */ /* 0x040fe20000000000 */
[----:B------:R-:W4:Y:S01]  /*4f20*/  MUFU.TANH R148, R148 ;  /* 0x0000009400947308 */ /* 0x000f220000002400 */
[-C--:B-1----:R-:W-:Y:S01]  /*4f30*/  HMMA.16816.F32.BF16 R60, R40, R72.reuse, R60 ;  /* 0x00000048283c723c */ /* 0x082fe2000004183c */
[----:B------:R-:W-:Y:S01]  /*4f40*/  ISETP.GE.AND P1, PT, R7, UR24, PT ;  /* 0x0000001807007c0c */ /* 0x000fe2000bf26270 */
[----:B------:R-:W-:Y:S01]  /*4f50*/  VIADD R7, R164, 0x48 ;  /* 0x00000048a4077836 */ /* 0x000fe20000000000 */
[----:B------:R-:W-:Y:S01]  /*4f60*/  FSEL R45, R138, -INF , !P5 ;  /* 0xff8000008a2d7808 */ /* 0x000fe20006800000 */
[----:B------:R-:W-:Y:S01]  /*4f70*/  VIADD R14, R164, 0x69 ;  /* 0x00000069a40e7836 */ /* 0x000fe20000000000 */
[----:B--2---:R-:W-:Y:S01]  /*4f80*/  FSEL R177, R117, -INF , !P4 ;  /* 0xff80000075b17808 */ /* 0x004fe20006000000 */
[----:B------:R-:W-:Y:S01]  /*4f90*/  HMMA.16816.F32.BF16 R64, R8, R72, R64 ;  /* 0x000000480840723c */ /* 0x000fe20000041840 */
[----:B------:R-:W-:Y:S01]  /*4fa0*/  MUFU.TANH R151, R151 ;  /* 0x0000009700977308 */ /* 0x000fe20000002400 */
[----:B------:R-:W-:-:S02]  /*4fb0*/  ISETP.GE.AND P4, PT, R38, UR24, PT ;  /* 0x0000001826007c0c */ /* 0x000fc4000bf86270 */
[----:B------:R-:W-:Y:S02]  /*4fc0*/  FSEL R207, R146, -INF , !P3 ;  /* 0xff80000092cf7808 */ /* 0x000fe40005800000 */
[-C--:B------:R-:W-:Y:S01]  /*4fd0*/  HMMA.16816.F32.BF16 R8, R8, R74.reuse, R28 ;  /* 0x0000004a0808723c */ /* 0x080fe2000004181c */
[----:B---3--:R-:W-:Y:S02]  /*4fe0*/  FSEL R209, R152, -INF , !P4 ;  /* 0xff80000098d17808 */ /* 0x008fe40006000000 */
[----:B------:R-:W-:Y:S01]  /*4ff0*/  MUFU.TANH R153, R153 ;  /* 0x0000009900997308 */ /* 0x000fe20000002400 */
[----:B------:R-:W-:Y:S02]  /*5000*/  FSEL R52, R147, -INF , !P4 ;  /* 0xff80000093347808 */ /* 0x000fe40006000000 */
[----:B------:R-:W-:Y:S01]  /*5010*/  HMMA.16816.F32.BF16 R32, R40, R74, R32 ;  /* 0x0000004a2820723c */ /* 0x000fe20000041820 */
[----:B------:R-:W-:Y:S02]  /*5020*/  FSEL R51, R145, -INF , !P4 ;  /* 0xff80000091337808 */ /* 0x000fe40006000000 */
[----:B------:R-:W-:-:S02]  /*5030*/  FSEL R46, R142, -INF , !P4 ;  /* 0xff8000008e2e7808 */ /* 0x000fc40006000000 */
[----:B------:R-:W1:Y:S01]  /*5040*/  MUFU.TANH R233, R233 ;  /* 0x000000e900e97308 */ /* 0x000e620000002400 */
[----:B------:R-:W-:Y:S01]  /*5050*/  FMUL.FTZ R124, R60, UR6 ;  /* 0x000000063c7c7c20 */ /* 0x000fe20008410000 */
[----:B------:R-:W-:Y:S01]  /*5060*/  FSEL R60, R132, -INF , !P0 ;  /* 0xff800000843c7808 */ /* 0x000fe20004000000 */
[----:B------:R-:W-:Y:S01]  /*5070*/  FMUL.FTZ R12, R63, UR6 ;  /* 0x000000063f0c7c20 */ /* 0x000fe20008410000 */
[----:B------:R-:W-:Y:S01]  /*5080*/  ISETP.GE.AND P0, PT, R7, UR24, PT ;  /* 0x0000001807007c0c */ /* 0x000fe2000bf06270 */
[----:B------:R-:W-:Y:S01]  /*5090*/  FMUL.FTZ R62, R62, UR6 ;  /* 0x000000063e3e7c20 */ /* 0x000fe20008410000 */
[----:B------:R-:W-:Y:S01]  /*50a0*/  IADD3 R7, R164, 0x49, RZ ;  /* 0x00000049a4077810 */ /* 0x000fe20007ffe0ff */
[----:B------:R-:W-:Y:S01]  /*50b0*/  FMUL.FTZ R64, R64, UR6 ;  /* 0x0000000640407c20 */ /* 0x000fe20008410000 */
[----:B------:R-:W-:Y:S01]  /*50c0*/  MUFU.TANH R221, R221 ;  /* 0x000000dd00dd7308 */ /* 0x000fe20000002400 */
[----:B----4-:R-:W-:Y:S01]  /*50d0*/  FSEL R38, R148, -INF , !P3 ;  /* 0xff80000094267808 */ /* 0x010fe20005800000 */
[----:B------:R-:W-:Y:S01]  /*50e0*/  FMUL.FTZ R66, R66, UR6 ;  /* 0x0000000642427c20 */ /* 0x000fe20008410000 */
[----:B------:R-:W-:Y:S01]  /*50f0*/  ISETP.GE.AND P6, PT, R7, UR24, PT ;  /* 0x0000001807007c0c */ /* 0x000fe2000bfc6270 */
[----:B------:R-:W-:Y:S01]  /*5100*/  VIADD R7, R164, 0x50 ;  /* 0x00000050a4077836 */ /* 0x000fe20000000000 */
[----:B------:R-:W-:Y:S01]  /*5110*/  FSEL R228, R141, -INF , !P3 ;  /* 0xff8000008de47808 */ /* 0x000fe20005800000 */
[----:B------:R-:W-:Y:S01]  /*5120*/  FMUL.FTZ R98, R8, UR6 ;  /* 0x0000000608627c20 */ /* 0x000fe20008410000 */
[C---:B------:R-:W-:Y:S01]  /*5130*/  VIADD R8, R164.reuse, 0x70 ;  /* 0x00000070a4087836 */ /* 0x040fe20000000000 */
[----:B------:R-:W2:Y:S01]  /*5140*/  MUFU.TANH R215, R215 ;  /* 0x000000d700d77308 */ /* 0x000ea20000002400 */
[----:B------:R-:W-:Y:S01]  /*5150*/  ISETP.GE.AND P5, PT, R7, UR24, PT ;  /* 0x0000001807007c0c */ /* 0x000fe2000bfa6270 */
[----:B------:R-:W-:Y:S01]  /*5160*/  VIADD R7, R164, 0x51 ;  /* 0x00000051a4077836 */ /* 0x000fe20000000000 */
[----:B-1----:R-:W-:Y:S01]  /*5170*/  FSEL R233, R233, -INF , !P2 ;  /* 0xff800000e9e97808 */ /* 0x002fe20005000000 */
[----:B------:R-:W-:Y:S01]  /*5180*/  FMUL.FTZ R32, R32, UR6 ;  /* 0x0000000620207c20 */ /* 0x000fe20008410000 */
[----:B------:R-:W-:Y:S01]  /*5190*/  FSEL R222, R155, -INF , !P2 ;  /* 0xff8000009bde7808 */ /* 0x000fe20005000000 */
[----:B------:R-:W-:Y:S01]  /*51a0*/  FMUL.FTZ R61, R61, UR6 ;  /* 0x000000063d3d7c20 */ /* 0x000fe20008410000 */
[----:B------:R-:W-:Y:S01]  /*51b0*/  ISETP.GE.AND P4, PT, R7, UR24, PT ;  /* 0x0000001807007c0c */ /* 0x000fe2000bf86270 */
[----:B------:R-:W1:Y:S01]  /*51c0*/  MUFU.TANH R154, R154 ;  /* 0x0000009a009a7308 */ /* 0x000e620000002400 */
[----:B------:R-:W-:Y:S01]  /*51d0*/  FSEL R7, R151, -INF , !P3 ;  /* 0xff80000097077808 */ /* 0x000fe20005800000 */
[----:B------:R-:W-:Y:S01]  /*51e0*/  FMUL.FTZ R65, R65, UR6 ;  /* 0x0000000641417c20 */ /* 0x000fe20008410000 */
[----:B------:R-:W-:Y:S01]  /*51f0*/  ISETP.GE.AND P3, PT, R13, UR24, PT ;  /* 0x000000180d007c0c */ /* 0x000fe2000bf66270 */
[----:B------:R-:W-:Y:S01]  /*5200*/  VIADD R13, R164, 0x59 ;  /* 0x00000059a40d7836 */ /* 0x000fe20000000000 */
[----:B------:R-:W-:Y:S01]  /*5210*/  FSEL R205, R153, -INF , !P2 ;  /* 0xff80000099cd7808 */ /* 0x000fe20005000000 */
[----:B------:R-:W-:Y:S01]  /*5220*/  FMUL.FTZ R67, R67, UR6 ;  /* 0x0000000643437c20 */ /* 0x000fe20008410000 */
[----:B------:R-:W-:Y:S01]  /*5230*/  FSEL R224, R150, -INF , !P2 ;  /* 0xff80000096e07808 */ /* 0x000fe20005000000 */
[----:B------:R-:W3:Y:S01]  /*5240*/  MUFU.TANH R159, R159 ;  /* 0x0000009f009f7308 */ /* 0x000ee20000002400 */
[----:B--2---:R-:W-:Y:S01]  /*5250*/  FSEL R215, R215, -INF , !P4 ;  /* 0xff800000d7d77808 */ /* 0x004fe20006000000 */
[----:B------:R-:W-:Y:S01]  /*5260*/  FMUL.FTZ R34, R34, UR6 ;  /* 0x0000000622227c20 */ /* 0x000fe20008410000 */
[----:B------:R-:W-:Y:S01]  /*5270*/  FSEL R216, R216, -INF , !P4 ;  /* 0xff800000d8d87808 */ /* 0x000fe20006000000 */
[----:B------:R-:W-:Y:S01]  /*5280*/  FMUL.FTZ R10, R10, UR6 ;  /* 0x000000060a0a7c20 */ /* 0x000fe20008410000 */
[----:B------:R-:W-:Y:S01]  /*5290*/  FSEL R221, R221, -INF , !P4 ;  /* 0xff800000dddd7808 */ /* 0x000fe20006000000 */
[----:B------:R-:W-:Y:S01]  /*52a0*/  FMUL.FTZ R33, R33, UR6 ;  /* 0x0000000621217c20 */ /* 0x000fe20008410000 */
[----:B------:R-:W-:Y:S01]  /*52b0*/  FSEL R214, R214, -INF , !P4 ;  /* 0xff800000d6d67808 */ /* 0x000fe20006000000 */
[----:B------:R-:W-:Y:S01]  /*52c0*/  MUFU.TANH R81, R81 ;  /* 0x0000005100517308 */ /* 0x000fe20000002400 */
[----:B------:R-:W-:Y:S01]  /*52d0*/  ISETP.GE.AND P2, PT, R13, UR24, PT ;  /* 0x000000180d007c0c */ /* 0x000fe2000bf46270 */
[----:B------:R-:W-:Y:S01]  /*52e0*/  VIADD R13, R164, 0x60 ;  /* 0x00000060a40d7836 */ /* 0x000fe20000000000 */
[----:B------:R-:W-:Y:S01]  /*52f0*/  ISETP.GE.AND P4, PT, R8, UR24, PT ;  /* 0x0000001808007c0c */ /* 0x000fe2000bf86270 */
[----:B------:R-:W-:Y:S01]  /*5300*/  VIADD R8, R164, 0x71 ;  /* 0x00000071a4087836 */ /* 0x000fe20000000000 */
[----:B------:R-:W-:Y:S01]  /*5310*/  FSEL R130, R156, -INF , !P1 ;  /* 0xff8000009c827808 */ /* 0x000fe20004800000 */
[----:B------:R-:W-:Y:S01]  /*5320*/  FMUL.FTZ R11, R11, UR6 ;  /* 0x000000060b0b7c20 */ /* 0x000fe20008410000 */
[----:B-1----:R-:W-:Y:S01]  /*5330*/  FSEL R201, R154, -INF , !P1 ;  /* 0xff8000009ac97808 */ /* 0x002fe20004800000 */
[----:B------:R-:W1:Y:S01]  /*5340*/  MUFU.TANH R225, R225 ;  /* 0x000000e100e17308 */ /* 0x000e620000002400 */
[----:B---3--:R-:W-:-:S02]  /*5350*/  FSEL R219, R159, -INF , !P1 ;  /* 0xff8000009fdb7808 */ /* 0x008fc40004800000 */
[----:B------:R-:W-:Y:S02]  /*5360*/  FSEL R200, R149, -INF , !P1 ;  /* 0xff80000095c87808 */ /* 0x000fe40004800000 */
[----:B------:R-:W-:Y:S02]  /*5370*/  FSEL R211, R211, -INF , !P3 ;  /* 0xff800000d3d37808 */ /* 0x000fe40005800000 */
[----:B------:R-:W-:Y:S01]  /*5380*/  FSEL R208, R208, -INF , !P3 ;  /* 0xff800000d0d07808 */ /* 0x000fe20005800000 */
[----:B------:R-:W2:Y:S01]  /*5390*/  MUFU.TANH R82, R82 ;  /* 0x0000005200527308 */ /* 0x000ea20000002400 */
[----:B------:R-:W-:Y:S02]  /*53a0*/  FSEL R199, R199, -INF , !P3 ;  /* 0xff800000c7c77808 */ /* 0x000fe40005800000 */
[----:B------:R-:W-:Y:S02]  /*53b0*/  FSEL R212, R212, -INF , !P3 ;  /* 0xff800000d4d47808 */ /* 0x000fe40005800000 */
[----:B------:R-:W-:Y:S01]  /*53c0*/  ISETP.GE.AND P1, PT, R13, UR24, PT ;  /* 0x000000180d007c0c */ /* 0x000fe2000bf26270 */
[----:B------:R-:W-:Y:S01]  /*53d0*/  VIADD R13, R164, 0x61 ;  /* 0x00000061a40d7836 */ /* 0x000fe20000000000 */
[----:B------:R-:W-:Y:S01]  /*53e0*/  ISETP.GE.AND P3, PT, R8, UR24, PT ;  /* 0x0000001808007c0c */ /* 0x000fe2000bf66270 */
[----:B------:R-:W3:Y:S01]  /*53f0*/  MUFU.TANH R197, R197 ;  /* 0x000000c500c57308 */ /* 0x000ee20000002400 */
[----:B------:R-:W-:Y:S01]  /*5400*/  VIADD R8, R164, 0x78 ;  /* 0x00000078a4087836 */ /* 0x000fe20000000000 */
[----:B-1----:R-:W-:-:S02]  /*5410*/  FSEL R225, R225, -INF , !P0 ;  /* 0xff800000e1e17808 */ /* 0x002fc40004000000 */
[----:B------:R-:W-:Y:S02]  /*5420*/  FSEL R202, R202, -INF , !P0 ;  /* 0xff800000caca7808 */ /* 0x000fe40004000000 */
[----:B------:R-:W-:Y:S02]  /*5430*/  FSEL R227, R81, -INF , !P0 ;  /* 0xff80000051e37808 */ /* 0x000fe40004000000 */
[----:B------:R-:W1:Y:S01]  /*5440*/  MUFU.TANH R229, R229 ;  /* 0x000000e500e57308 */ /* 0x000e620000002400 */
[----:B------:R-:W-:Y:S02]  /*5450*/  FSEL R198, R158, -INF , !P0 ;  /* 0xff8000009ec67808 */ /* 0x000fe40004000000 */
[----:B------:R-:W-:Y:S02]  /*5460*/  FSEL R206, R206, -INF , !P2 ;  /* 0xff800000cece7808 */ /* 0x000fe40005000000 */
[----:B--2---:R-:W-:Y:S02]  /*5470*/  FSEL R131, R82, -INF , !P2 ;  /* 0xff80000052837808 */ /* 0x004fe40005000000 */
[----:B------:R-:W-:Y:S01]  /*5480*/  FSEL R210, R210, -INF , !P2 ;  /* 0xff800000d2d27808 */ /* 0x000fe20005000000 */
[----:B------:R-:W2:Y:S01]  /*5490*/  MUFU.TANH R204, R204 ;  /* 0x000000cc00cc7308 */ /* 0x000ea20000002400 */
[----:B---3--:R-:W-:-:S02]  /*54a0*/  FSEL R197, R197, -INF , !P2 ;  /* 0xff800000c5c57808 */ /* 0x008fc40005000000 */
[----:B------:R-:W-:Y:S02]  /*54b0*/  ISETP.GE.AND P0, PT, R13, UR24, PT ;  /* 0x000000180d007c0c */ /* 0x000fe4000bf06270 */
[----:B------:R-:W-:Y:S01]  /*54c0*/  ISETP.GE.AND P2, PT, R8, UR24, PT ;  /* 0x0000001808007c0c */ /* 0x000fe2000bf46270 */
[----:B------:R-:W-:Y:S01]  /*54d0*/  FMUL.FTZ R8, R9, UR6 ;  /* 0x0000000609087c20 */ /* 0x000fe20008410000 */
[C---:B------:R-:W-:Y:S01]  /*54e0*/  IADD3 R13, R164.reuse, 0x68, RZ ;  /* 0x00000068a40d7810 */ /* 0x040fe20007ffe0ff */
[----:B------:R-:W3:Y:S01]  /*54f0*/  MUFU.TANH R231, R231 ;  /* 0x000000e700e77308 */ /* 0x000ee20000002400 */
[----:B-1----:R-:W-:Y:S01]  /*5500*/  FSEL R229, R229, -INF , !P6 ;  /* 0xff800000e5e57808 */ /* 0x002fe20007000000 */
[----:B------:R-:W-:Y:S01]  /*5510*/  VIADD R164, R164, 0x79 ;  /* 0x00000079a4a47836 */ /* 0x000fe20000000000 */
[----:B------:R-:W-:Y:S02]  /*5520*/  FSEL R196, R157, -INF , !P6 ;  /* 0xff8000009dc47808 */ /* 0x000fe40007000000 */
[----:B------:R-:W-:-:S02]  /*5530*/  FSEL R116, R87, -INF , !P0 ;  /* 0xff80000057747808 */ /* 0x000fc40004000000 */
[----:B------:R-:W-:Y:S01]  /*5540*/  FSEL R119, R166, -INF , !P0 ;  /* 0xff800000a6777808 */ /* 0x000fe20004000000 */
[----:B------:R-:W1:Y:S01]  /*5550*/  MUFU.TANH R105, R105 ;  /* 0x0000006900697308 */ /* 0x000e620000002400 */
[----:B--2---:R-:W-:Y:S02]  /*5560*/  FSEL R204, R204, -INF , !P6 ;  /* 0xff800000cccc7808 */ /* 0x004fe40007000000 */
[----:B------:R-:W-:Y:S02]  /*5570*/  FSEL R127, R84, -INF , !P0 ;  /* 0xff800000547f7808 */ /* 0x000fe40004000000 */
[----:B------:R-:W-:Y:S02]  /*5580*/  FSEL R217, R217, -INF , !P5 ;  /* 0xff800000d9d97808 */ /* 0x000fe40006800000 */
[----:B------:R-:W-:Y:S01]  /*5590*/  FSEL R220, R220, -INF , !P5 ;  /* 0xff800000dcdc7808 */ /* 0x000fe20006800000 */
[----:B------:R2:W-:Y:S01]  /*55a0*/  MUFU.TANH R122, R32 ;  /* 0x00000020007a7308 */ /* 0x0005e20000002400 */
[----:B---3--:R-:W-:-:S02]  /*55b0*/  FSEL R231, R231, -INF , !P6 ;  /* 0xff800000e7e77808 */ /* 0x008fc40007000000 */
[----:B------:R-:W-:Y:S02]  /*55c0*/  ISETP.GE.AND P6, PT, R13, UR24, PT ;  /* 0x000000180d007c0c */ /* 0x000fe4000bfc6270 */
[----:B------:R-:W-:Y:S02]  /*55d0*/  FSEL R218, R218, -INF , !P5 ;  /* 0xff800000dada7808 */ /* 0x000fe40006800000 */
[----:B------:R-:W-:Y:S01]  /*55e0*/  FSEL R31, R103, -INF , !P1 ;  /* 0xff800000671f7808 */ /* 0x000fe20004800000 */
[----:B------:R-:W3:Y:S01]  /*55f0*/  MUFU.TANH R223, R223 ;  /* 0x000000df00df7308 */ /* 0x000ee20000002400 */
[----:B-1----:R-:W-:Y:S02]  /*5600*/  FSEL R29, R105, -INF , !P0 ;  /* 0xff800000691d7808 */ /* 0x002fe40004000000 */
[----:B------:R-:W-:Y:S02]  /*5610*/  PLOP3.LUT P0, PT, PT, PT, UP0, 0x80, 0x0 ;  /* 0x000000000000781c */ /* 0x000fe40003f0f008 */
[----:B------:R-:W-:-:S02]  /*5620*/  FSEL R118, R118, -INF , !P1 ;  /* 0xff80000076767808 */ /* 0x000fc40004800000 */
[----:B------:R-:W-:Y:S01]  /*5630*/  FSEL R121, R168, -INF , !P1 ;  /* 0xff800000a8797808 */ /* 0x000fe20004800000 */
[----:B------:R-:W1:Y:S01]  /*5640*/  MUFU.TANH R95, R95 ;  /* 0x0000005f005f7308 */ /* 0x000e620000002400 */
[----:B--2---:R-:W-:Y:S01]  /*5650*/  FMUL.FTZ R32, R35, UR6 ;  /* 0x0000000623207c20 */ /* 0x004fe20008410000 */
[----:B------:R-:W-:Y:S02]  /*5660*/  FSEL R128, R162, -INF , !P1 ;  /* 0xff800000a2807808 */ /* 0x000fe40004800000 */
[----:B------:R-:W-:Y:S02]  /*5670*/  ISETP.GE.AND P1, PT, R164, UR24, PT ;  /* 0x00000018a4007c0c */ /* 0x000fe4000bf26270 */
[----:B------:R-:W-:Y:S02]  /*5680*/  FSEL R117, R71, -INF , !P6 ;  /* 0xff80000047757808 */ /* 0x000fe40007000000 */
[----:B------:R-:W2:Y:S01]  /*5690*/  MUFU.TANH R68, R68 ;  /* 0x0000004400447308 */ /* 0x000ea20000002400 */
[----:B---3--:R-:W-:-:S02]  /*56a0*/  FSEL R223, R223, -INF , !P5 ;  /* 0xff800000dfdf7808 */ /* 0x008fc40006800000 */
[----:B------:R-:W-:Y:S02]  /*56b0*/  ISETP.GE.AND P5, PT, R14, UR24, PT ;  /* 0x000000180e007c0c */ /* 0x000fe4000bfa6270 */
[----:B------:R-:W-:Y:S02]  /*56c0*/  FSEL R122, R122, -INF , !P2 ;  /* 0xff8000007a7a7808 */ /* 0x000fe40005000000 */
[----:B------:R-:W-:Y:S01]  /*56d0*/  FSEL R111, R88, -INF , !P5 ;  /* 0xff800000586f7808 */ /* 0x000fe20006800000 */
[----:B------:R-:W3:Y:S01]  /*56e0*/  MUFU.TANH R76, R76 ;  /* 0x0000004c004c7308 */ /* 0x000ee20000002400 */
[----:B-1----:R-:W-:-:S07]  /*56f0*/  FSEL R125, R95, -INF , !P5 ;  /* 0xff8000005f7d7808 */ /* 0x002fce0006800000 */
[----:B------:R-:W1:Y:S01]  /*5700*/  MUFU.TANH R24, R77 ;  /* 0x0000004d00187308 */ /* 0x000e620000002400 */
[----:B--2---:R-:W-:-:S07]  /*5710*/  FSEL R126, R68, -INF , !P6 ;  /* 0xff800000447e7808 */ /* 0x004fce0007000000 */
[----:B------:R-:W2:Y:S01]  /*5720*/  MUFU.TANH R115, R78 ;  /* 0x0000004e00737308 */ /* 0x000ea20000002400 */
[----:B---3--:R-:W-:-:S07]  /*5730*/  FSEL R30, R76, -INF , !P6 ;  /* 0xff8000004c1e7808 */ /* 0x008fce0007000000 */
        /* <DEDUP_REMOVED lines=12> */
[----:B------:R-:W-:Y:S01]  /*5800*/  MUFU.TANH R12, R12 ;  /* 0x0000000c000c7308 */ /* 0x000fe20000002400 */
[----:B-1----:R-:W-:-:S07]  /*5810*/  FSEL R101, R101, -INF , !P4 ;  /* 0xff80000065657808 */ /* 0x002fce0006000000 */
[----:B------:R-:W1:Y:S01]  /*5820*/  MUFU.TANH R110, R65 ;  /* 0x00000041006e7308 */ /* 0x000e620000002400 */
[----:B--2---:R-:W-:-:S07]  /*5830*/  FSEL R123, R123, -INF , !P3 ;  /* 0xff8000007b7b7808 */ /* 0x004fce0005800000 */
[----:B------:R-:W2:Y:S08]  /*5840*/  MUFU.TANH R100, R67 ;  /* 0x0000004300647308 */ /* 0x000eb00000002400 */
[----:B------:R3:W-:Y:S01]  /*5850*/  MUFU.TANH R13, R34 ;  /* 0x00000022000d7308 */ /* 0x0007e20000002400 */
[----:B-1----:R-:W-:-:S07]  /*5860*/  FSEL R110, R110, -INF , !P3 ;  /* 0xff8000006e6e7808 */ /* 0x002fce0005800000 */
[----:B------:R-:W1:Y:S01]  /*5870*/  MUFU.TANH R98, R98 ;  /* 0x0000006200627308 */ /* 0x000e620000002400 */
[----:B--2---:R-:W-:-:S07]  /*5880*/  FSEL R100, R100, -INF , !P3 ;  /* 0xff80000064647808 */ /* 0x004fce0005800000 */
[----:B------:R-:W2:Y:S01]  /*5890*/  MUFU.TANH R99, R10 ;  /* 0x0000000a00637308 */ /* 0x000ea20000002400 */
[----:B---3--:R-:W-:-:S07]  /*58a0*/  FSEL R34, R12, -INF , !P3 ;  /* 0xff8000000c227808 */ /* 0x008fce0005800000 */
[----:B------:R3:W4:Y:S01]  /*58b0*/  MUFU.TANH R120, R33 ;  /* 0x0000002100787308 */ /* 0x0007220000002400 */
[----:B-1----:R-:W-:-:S07]  /*58c0*/  FSEL R98, R98, -INF , !P2 ;  /* 0xff80000062627808 */ /* 0x002fce0005000000 */
[----:B------:R-:W1:Y:S01]  /*58d0*/  MUFU.TANH R32, R32 ;  /* 0x0000002000207308 */ /* 0x000e620000002400 */
[----:B--2---:R-:W-:-:S07]  /*58e0*/  FSEL R99, R99, -INF , !P2 ;  /* 0xff80000063637808 */ /* 0x004fce0005000000 */
[----:B------:R-:W2:Y:S01]  /*58f0*/  MUFU.TANH R8, R8 ;  /* 0x0000000800087308 */ /* 0x000ea20000002400 */
[----:B---3--:R-:W-:Y:S02]  /*5900*/  FSEL R33, R13, -INF , !P2 ;  /* 0xff8000000d217808 */ /* 0x008fe40005000000 */
[----:B----4-:R-:W-:-:S05]  /*5910*/  FSEL R120, R120, -INF , !P1 ;  /* 0xff80000078787808 */ /* 0x010fca0004800000 */
[----:B------:R-:W3:Y:S01]  /*5920*/  MUFU.TANH R97, R11 ;  /* 0x0000000b00617308 */ /* 0x000ee20000002400 */
[----:B-1----:R-:W-:Y:S02]  /*5930*/  FSEL R32, R32, -INF , !P1 ;  /* 0xff80000020207808 */ /* 0x002fe40004800000 */
[----:B--2---:R-:W-:Y:S02]  /*5940*/  FSEL R95, R8, -INF , !P1 ;  /* 0xff800000085f7808 */ /* 0x004fe40004800000 */
[----:B---3--:R-:W-:Y:S01]  /*5950*/  FSEL R97, R97, -INF , !P1 ;  /* 0xff80000061617808 */ /* 0x008fe20004800000 */
[----:B------:R-:W-:Y:S06]  /*5960*/  BAR.SYNC.DEFER_BLOCKING 0x0 ;  /* 0x0000000000007b1d */ /* 0x000fec0000010000 */
[----:B------:R-:W-:Y:S05]  /*5970*/  @!P0 BRA `(.L_x_296) ;  /* 0x0000000400c48947 */ /* 0x000fea0003800000 */
[----:B------:R-:W-:Y:S01]  /*5980*/  ULDC UR6, c[0x0][0x2d0] ;  /* 0x0000b40000067ab9 */ /* 0x000fe20000000800 */
[----:B------:R-:W-:Y:S01]  /*5990*/  ULEA.HI.SX32 UR7, UR19, 0xfffffffe, 0x19 ;  /* 0xfffffffe13077891 */ /* 0x000fe2000f8fca3f */
[----:B------:R-:W-:Y:S01]  /*59a0*/  ISETP.GE.AND P1, PT, R36, UR6, PT ;  /* 0x0000000624007c0c */ /* 0x000fe2000bf26270 */
[----:B------:R-:W-:Y:S01]  /*59b0*/  IMAD.U32 R27, RZ, RZ, UR10 ;  /* 0x0000000aff1b7e24 */ /* 0x000fe2000f8e00ff */
[----:B------:R-:W-:Y:S01]  /*59c0*/  MOV R42, UR10 ;  /* 0x0000000a002a7c02 */ /* 0x000fe20008000f00 */
[----:B------:R-:W-:Y:S01]  /*59d0*/  USHF.R.S32.HI UR6, URZ, 0x1f, UR7 ;  /* 0x0000001f3f067899 */ /* 0x000fe20008011407 */
[----:B------:R-:W-:Y:S01]  /*59e0*/  IMAD.U32 R25, RZ, RZ, UR10 ;  /* 0x0000000aff197e24 */ /* 0x000fe2000f8e00ff */
[----:B------:R-:W-:Y:S01]  /*59f0*/  BSSY B0, `(.L_x_297) ;  /* 0x0000068000007945 */ /* 0x000fe20003800000 */
[----:B------:R-:W-:Y:S01]  /*5a00*/  IMAD.U32 R40, RZ, RZ, UR7 ;  /* 0x00000007ff287e24 */ /* 0x000fe2000f8e00ff */
[----:B------:R-:W-:Y:S01]  /*5a10*/  UIMAD UR7, UR20, UR7, URZ ;  /* 0x00000007140772a4 */ /* 0x000fe2000f8e023f */
[----:B------:R-:W-:-:S02]  /*5a20*/  IMAD.U32 R62, RZ, RZ, UR10 ;  /* 0x0000000aff3e7e24 */ /* 0x000fc4000f8e00ff */
[----:B------:R-:W-:Y:S01]  /*5a30*/  IMAD.WIDE.U32 R40, R40, UR21, R182 ;  /* 0x0000001528287c25 */ /* 0x000fe2000f8e00b6 */
[----:B------:R-:W-:Y:S02]  /*5a40*/  UIMAD UR6, UR6, UR21, UR7 ;  /* 0x00000015060672a4 */ /* 0x000fe4000f8e0207 */
[----:B------:R-:W1:Y:S01]  /*5a50*/  @!P1 LDC.64 R20, c[0x0][0x218] ;  /* 0x00008600ff149b82 */ /* 0x000e620000000a00 */
[----:B------:R-:W-:Y:S01]  /*5a60*/  IMAD.U32 R9, RZ, RZ, UR11 ;  /* 0x0000000bff097e24 */ /* 0x000fe2000f8e00ff */
[-C--:B------:R-:W-:Y:S01]  /*5a70*/  @!P1 LEA R27, P2, R27, R40.reuse, 0x6 ;  /* 0x000000281b1b9211 */ /* 0x080fe200078430ff */
[----:B------:R-:W-:Y:S01]  /*5a80*/  IMAD.U32 R24, RZ, RZ, UR10 ;  /* 0x0000000aff187e24 */ /* 0x000fe2000f8e00ff */
[----:B------:R-:W-:Y:S01]  /*5a90*/  @!P1 LEA R25, P3, R25, R40, 0x5 ;  /* 0x0000002819199211 */ /* 0x000fe200078628ff */
[----:B------:R-:W-:Y:S01]  /*5aa0*/  VIADD R63, R41, UR6 ;  /* 0x00000006293f7c36 */ /* 0x000fe20008000000 */
[----:B------:R-:W-:Y:S01]  /*5ab0*/  VOTEU.ALL UP0, P1 ;  /* 0x00000000003f7886 */ /* 0x000fe20000800000 */
[----:B------:R-:W-:Y:S01]  /*5ac0*/  IMAD.U32 R11, RZ, RZ, UR11 ;  /* 0x0000000bff0b7e24 */ /* 0x000fe2000f8e00ff */
[----:B------:R-:W2:Y:S01]  /*5ad0*/  @!P1 LDC.64 R18, c[0x0][0x218] ;  /* 0x00008600ff129b82 */ /* 0x000ea20000000a00 */
[----:B------:R-:W-:Y:S01]  /*5ae0*/  @!P1 IMAD.MOV.U32 R8, RZ, RZ, R40 ;  /* 0x000000ffff089224 */ /* 0x000fe200078e0028 */
[-C--:B------:R-:W-:Y:S01]  /*5af0*/  @!P1 LEA.HI.X R26, R62, R63.reuse, R9, 0x6, P2 ;  /* 0x0000003f3e1a9211 */ /* 0x080fe200010f3409 */
[----:B------:R-:W-:Y:S01]  /*5b00*/  @!P1 IMAD.MOV.U32 R9, RZ, RZ, R63 ;  /* 0x000000ffff099224 */ /* 0x000fe200078e003f */
[-C--:B------:R-:W-:Y:S01]  /*5b10*/  @!P1 LEA.HI.X R24, R24, R63.reuse, R11, 0x5, P3 ;  /* 0x0000003f18189211 */ /* 0x080fe200018f2c0b */
[----:B------:R-:W-:Y:S01]  /*5b20*/  IMAD.U32 R65, RZ, RZ, UR10 ;  /* 0x0000000aff417e24 */ /* 0x000fe2000f8e00ff */
[----:B------:R-:W-:Y:S01]  /*5b30*/  @!P1 IADD3 R23, P2, R40, UR13, RZ ;  /* 0x0000000d28179c10 */ /* 0x000fe2000ff5e0ff */
[----:B------:R-:W-:Y:S01]  /*5b40*/  @!P1 IMAD.WIDE.U32 R42, R42, 0x50, R8 ;  /* 0x000000502a2a9825 */ /* 0x000fe200078e0008 */
[----:B------:R-:W3:Y:S01]  /*5b50*/  @!P1 LDC.64 R16, c[0x0][0x218] ;  /* 0x00008600ff109b82 */ /* 0x000ee20000000a00 */
[----:B------:R-:W-:Y:S01]  /*5b60*/  @!UP0 UIMAD UR17, UR11, 0x30, URZ ;  /* 0x000000300b1188a4 */ /* 0x000fe2000f8e023f */
[----:B------:R-:W-:Y:S01]  /*5b70*/  @!P1 MOV R73, R63 ;  /* 0x0000003f00499202 */ /* 0x000fe20000000f00 */
[----:B------:R-:W-:Y:S01]  /*5b80*/  @!P1 IMAD.MOV.U32 R62, RZ, RZ, R40 ;  /* 0x000000ffff3e9224 */ /* 0x000fe200078e0028 */
[----:B------:R-:W-:Y:S01]  /*5b90*/  @!UP0 UIMAD UR7, UR11, 0x50, URZ ;  /* 0x000000500b0788a4 */ /* 0x000fe2000f8e023f */
[----:B------:R-:W-:Y:S01]  /*5ba0*/  IMAD.U32 R22, RZ, RZ, UR10 ;  /* 0x0000000aff167e24 */ /* 0x000fe2000f8e00ff */
[----:B------:R-:W-:Y:S01]  /*5bb0*/  @!UP0 UIMAD UR6, UR11, 0x60, URZ ;  /* 0x000000600b0688a4 */ /* 0x000fe2000f8e023f */
[----:B------:R-:W-:Y:S01]  /*5bc0*/  @!P1 IMAD.WIDE.U32 R64, R65, 0x30, R62 ;  /* 0x0000003041409825 */ /* 0x000fe200078e003e */
[----:B------:R-:W4:Y:S01]  /*5bd0*/  @!P1 LDC.64 R14, c[0x0][0x218] ;  /* 0x00008600ff0e9b82 */ /* 0x000f220000000a00 */
[C---:B-1----:R-:W-:Y:S01]  /*5be0*/  @!P1 LEA R66, P3, R40.reuse, R20, 0x1 ;  /* 0x0000001428429211 */ /* 0x042fe200078608ff */
[----:B------:R1:W-:Y:S01]  /*5bf0*/  @P1 STS.128 [R171+0x4000], RZ ;  /* 0x004000ffab001388 */ /* 0x0003e20000000c00 */
[----:B------:R-:W-:Y:S01]  /*5c00*/  @!P1 IADD3.X R20, R63, UR12, RZ, P2, !PT ;  /* 0x0000000c3f149c10 */ /* 0x000fe200097fe4ff */
[----:B------:R-:W-:Y:S01]  /*5c10*/  @!P1 IMAD.MOV.U32 R72, RZ, RZ, R40 ;  /* 0x000000ffff489224 */ /* 0x000fe200078e0028 */
[----:B------:R-:W-:-:S03]  /*5c20*/  @!P1 LEA.HI.X R67, R40, R21, R63, 0x1, P3 ;  /* 0x0000001528439211 */ /* 0x000fc600018f0c3f */
[----:B------:R-:W5:Y:S01]  /*5c30*/  @!P1 LDC.64 R12, c[0x0][0x218] ;  /* 0x00008600ff0c9b82 */ /* 0x000f620000000a00 */
[C---:B--2---:R-:W-:Y:S01]  /*5c40*/  @!P1 LEA R18, P2, R23.reuse, R18, 0x1 ;  /* 0x0000001217129211 */ /* 0x044fe200078408ff */
[----:B------:R-:W-:Y:S01]  /*5c50*/  @!P1 IMAD.WIDE.U32 R72, R22, 0x60, R72 ;  /* 0x0000006016489825 */ /* 0x000fe200078e0048 */
[----:B------:R-:W-:Y:S01]  /*5c60*/  @!PT LDS RZ, [RZ] ;  /* 0x00000000fffff984 */ /* 0x000fe20000000800 */
[----:B------:R-:W-:Y:S01]  /*5c70*/  @!PT LDS RZ, [RZ] ;  /* 0x00000000fffff984 */ /* 0x000fe20000000800 */
[----:B------:R-:W-:Y:S01]  /*5c80*/  @!PT LDS RZ, [RZ] ;  /* 0x00000000fffff984 */ /* 0x000fe20000000800 */
[----:B------:R1:W-:Y:S02]  /*5c90*/  @!P1 LDGSTS.E.BYPASS.LTC128B.128 [R171+0x4000], desc[UR22][R66.64] ;  /* 0x0400000042ab9fae */ /* 0x0003e4000b901d56 */
[----:B------:R-:W-:Y:S02]  /*5ca0*/  @!P1 LEA.HI.X R19, R23, R19, R20, 0x1, P2 ;  /* 0x0000001317139211 */ /* 0x000fe400010f0c14 */
[----:B------:R1:W-:Y:S01]  /*5cb0*/  @P1 STS.128 [R171+0x4800], RZ ;  /* 0x004800ffab001388 */ /* 0x0003e20000000c00 */
[----:B------:R-:W2:Y:S01]  /*5cc0*/  @!P1 LDC.64 R10, c[0x0][0x218] ;  /* 0x00008600ff0a9b82 */ /* 0x000ea20000000a00 */
[----:B---3--:R-:W-:Y:S01]  /*5cd0*/  @!P1 LEA R20, P3, R25, R16, 0x1 ;  /* 0x0000001019149211 */ /* 0x008fe200078608ff */
[----:B------:R-:W-:Y:S01]  /*5ce0*/  @!P1 VIADD R16, R65, UR17 ;  /* 0x0000001141109c36 */ /* 0x000fe20008000000 */
[----:B------:R-:W-:Y:S01]  /*5cf0*/  @!PT LDS RZ, [RZ] ;  /* 0x00000000fffff984 */ /* 0x000fe20000000800 */
[----:B------:R-:W-:Y:S01]  /*5d00*/  @!PT LDS RZ, [RZ] ;  /* 0x00000000fffff984 */ /* 0x000fe20000000800 */
[----:B------:R-:W-:Y:S01]  /*5d10*/  @!PT LDS RZ, [RZ] ;  /* 0x00000000fffff984 */ /* 0x000fe20000000800 */
[----:B------:R1:W-:Y:S02]  /*5d20*/  @!P1 LDGSTS.E.BYPASS.LTC128B.128 [R171+0x4800], desc[UR22][R18.64] ;  /* 0x0480000012ab9fae */ /* 0x0003e4000b901d56 */
[----:B------:R-:W-:-:S02]  /*5d30*/  @!P1 LEA.HI.X R21, R25, R17, R24, 0x1, P3 ;  /* 0x0000001119159211 */ /* 0x000fc400018f0c18 */
[----:B------:R1:W-:Y:S01]  /*5d40*/  @P1 STS.128 [R171+0x5000], RZ ;  /* 0x005000ffab001388 */ /* 0x0003e20000000c00 */
[----:B------:R-:W3:Y:S01]  /*5d50*/  @!P1 LDC.64 R8, c[0x0][0x218] ;  /* 0x00008600ff089b82 */ /* 0x000ee20000000a00 */
[C---:B----4-:R-:W-:Y:S01]  /*5d60*/  @!P1 LEA R22, P2, R64.reuse, R14, 0x1 ;  /* 0x0000000e40169211 */ /* 0x050fe200078408ff */
[----:B------:R-:W-:Y:S01]  /*5d70*/  @!P1 VIADD R14, R73, UR6 ;  /* 0x00000006490e9c36 */ /* 0x000fe20008000000 */
[----:B------:R-:W-:Y:S01]  /*5d80*/  @!PT LDS RZ, [RZ] ;  /* 0x00000000fffff984 */ /* 0x000fe20000000800 */
[----:B------:R-:W-:Y:S01]  /*5d90*/  @!PT LDS RZ, [RZ] ;  /* 0x00000000fffff984 */ /* 0x000fe20000000800 */
[----:B------:R-:W-:Y:S01]  /*5da0*/  @!PT LDS RZ, [RZ] ;  /* 0x00000000fffff984 */ /* 0x000fe20000000800 */
[----:B------:R1:W-:Y:S02]  /*5db0*/  @!P1 LDGSTS.E.BYPASS.LTC128B.128 [R171+0x5000], desc[UR22][R20.64] ;  /* 0x0500000014ab9fae */ /* 0x0003e4000b901d56 */
[----:B------:R-:W-:Y:S02]  /*5dc0*/  @!P1 LEA.HI.X R23, R64, R15, R16, 0x1, P2 ;  /* 0x0000000f40179211 */ /* 0x000fe400010f0c10 */
[----:B------:R1:W-:Y:S01]  /*5dd0*/  @P1 STS.128 [R171+0x5800], RZ ;  /* 0x005800ffab001388 */ /* 0x0003e20000000c00 */
[----:B-----5:R-:W-:Y:S01]  /*5de0*/  @!P1 LEA R16, P4, R27, R12, 0x1 ;  /* 0x0000000c1b109211 */ /* 0x020fe200078808ff */
[----:B------:R-:W-:-:S02]  /*5df0*/  @!P1 VIADD R12, R43, UR7 ;  /* 0x000000072b0c9c36 */ /* 0x000fc40008000000 */
[----:B------:R-:W-:Y:S01]  /*5e00*/  @!PT LDS RZ, [RZ] ;  /* 0x00000000fffff984 */ /* 0x000fe20000000800 */
[----:B------:R-:W-:Y:S01]  /*5e10*/  @!PT LDS RZ, [RZ] ;  /* 0x00000000fffff984 */ /* 0x000fe20000000800 */
[----:B------:R-:W-:Y:S01]  /*5e20*/  @!PT LDS RZ, [RZ] ;  /* 0x00000000fffff984 */ /* 0x000fe20000000800 */
[----:B------:R1:W-:Y:S01]  /*5e30*/  @!P1 LDGSTS.E.BYPASS.LTC128B.128 [R171+0x5800], desc[UR22][R22.64] ;  /* 0x0580000016ab9fae */ /* 0x0003e2000b901d56 */
[----:B------:R-:W-:-:S03]  /*5e40*/  @!P1 LEA.HI.X R17, R27, R13, R26, 0x1, P4 ;  /* 0x0000000d1b119211 */ /* 0x000fc600020f0c1a */
[----:B------:R1:W-:Y:S01]  /*5e50*/  @P1 STS.128 [R171+0x6000], RZ ;  /* 0x006000ffab001388 */ /* 0x0003e20000000c00 */
[----:B--2---:R-:W-:-:S03]  /*5e60*/  @!P1 LEA R10, P3, R42, R10, 0x1 ;  /* 0x0000000a2a0a9211 */ /* 0x004fc600078608ff */
[----:B------:R-:W-:Y:S01]  /*5e70*/  @!PT LDS RZ, [RZ] ;  /* 0x00000000fffff984 */ /* 0x000fe20000000800 */
[----:B------:R-:W-:Y:S01]  /*5e80*/  @!PT LDS RZ, [RZ] ;  /* 0x00000000fffff984 */ /* 0x000fe20000000800 */
[----:B------:R-:W-:Y:S01]  /*5e90*/  @!PT LDS RZ, [RZ] ;  /* 0x00000000fffff984 */ /* 0x000fe20000000800 */
[----:B------:R1:W-:Y:S01]  /*5ea0*/  @!P1 LDGSTS.E.BYPASS.LTC128B.128 [R171+0x6000], desc[UR22][R16.64] ;  /* 0x0600000010ab9fae */ /* 0x0003e2000b901d56 */
[----:B------:R-:W-:-:S03]  /*5eb0*/  @!P1 LEA.HI.X R11, R42, R11, R12, 0x1, P3 ;  /* 0x0000000b2a0b9211 */ /* 0x000fc600018f0c0c */
[----:B------:R1:W-:Y:S01]  /*5ec0*/  @P1 STS.128 [R171+0x6800], RZ ;  /* 0x006800ffab001388 */ /* 0x0003e20000000c00 */
[----:B---3--:R-:W-:-:S03]  /*5ed0*/  @!P1 LEA R8, P2, R72, R8, 0x1 ;  /* 0x0000000848089211 */ /* 0x008fc600078408ff */
[----:B------:R-:W-:Y:S01]  /*5ee0*/  @!PT LDS RZ, [RZ] ;  /* 0x00000000fffff984 */ /* 0x000fe20000000800 */
[----:B------:R-:W-:Y:S01]  /*5ef0*/  @!PT LDS RZ, [RZ] ;  /* 0x00000000fffff984 */ /* 0x000fe20000000800 */
[----:B------:R-:W-:Y:S01]  /*5f00*/  @!PT LDS RZ, [RZ] ;  /* 0x00000000fffff984 */ /* 0x000fe20000000800 */
[----:B------:R1:W-:Y:S01]  /*5f10*/  @!P1 LDGSTS.E.BYPASS.LTC128B.128 [R171+0x6800], desc[UR22][R10.64] ;  /* 0x068000000aab9fae */ /* 0x0003e2000b901d56 */
[----:B------:R-:W-:-:S03]  /*5f20*/  @!P1 LEA.HI.X R9, R72, R9, R14, 0x1, P2 ;  /* 0x0000000948099211 */ /* 0x000fc600010f0c0e */
        /* <DEDUP_REMOVED lines=8> */
[----:B-1----:R-:W-:Y:S01]  /*5fb0*/  IMAD.U32 R8, RZ, RZ, UR10 ;  /* 0x0000000aff087e24 */ /* 0x002fe2000f8e00ff */
        /* <DEDUP_REMOVED lines=11> */
.L_x_298:
[----:B------:R-:W-:Y:S05]  /*6070*/  BSYNC B0 ;  /* 0x0000000000007941 */ /* 0x000fea0003800000 */
.L_x_297:
[----:B------:R-:W0:Y:S02]  /*6080*/  LDGDEPBAR ;  /* 0x00000000000079af */ /* 0x000e240000000000 */
.L_x_296:
[----:B-12---:R-:W-:Y:S01]  /*6090*/  FMNMX.FTZ R11, R2, R86, !PT ;  /* 0x00000056020b7209 */ /* 0x006fe20007810000 */
[----:B------:R-:W-:Y:S01]  /*60a0*/  ULDC UR6, c[0x0][0x2ec] ;  /* 0x0000bb0000067ab9 */ /* 0x000fe20000000800 */
        /* <DEDUP_REMOVED lines=62> */
[----:B------:R-:W1:Y:S01]  /*6490*/  SHFL.BFLY PT, R13, R10, 0x2, 0x1f ;  /* 0x0c401f000a0d7f89 */ /* 0x000e6200000e0000 */
        /* <DEDUP_REMOVED lines=12> */
[----:B-1----:R-:W-:Y:S02]  /*6560*/  FMNMX.FTZ R13, R10, R13, !PT ;  /* 0x0000000d0a0d7209 */ /* 0x002fe40007810000 */
[----:B------:R-:W-:Y:S02]  /*6570*/  FMNMX.FTZ R8, R219, R8, !PT ;  /* 0x00000008db087209 */ /* 0x000fe40007810000 */
[----:B------:R-:W-:Y:S01]  /*6580*/  FMNMX.FTZ R9, R110, R9, !PT ;  /* 0x000000096e097209 */ /* 0x000fe20007810000 */
[----:B------:R-:W1:Y:S01]  /*6590*/  SHFL.BFLY PT, R68, R13, 0x1, 0x1f ;  /* 0x0c201f000d447f89 */ /* 0x000e6200000e0000 */
[----:B------:R-:W-:-:S02]  /*65a0*/  FMNMX.FTZ R8, R225, R8, !PT ;  /* 0x00000008e1087209 */ /* 0x000fc40007810000 */
[----:B------:R-:W-:Y:S02]  /*65b0*/  FMNMX.FTZ R12, R85, R161, !PT ;  /* 0x000000a1550c7209 */ /* 0x000fe40007810000 */
[----:B------:R-:W-:Y:S02]  /*65c0*/  FMNMX.FTZ R10, R98, R9, !PT ;  /* 0x00000009620a7209 */ /* 0x000fe40007810000 */
[----:B------:R-:W-:Y:S02]  /*65d0*/  FMNMX.FTZ R8, R231, R8, !PT ;  /* 0x00000008e7087209 */ /* 0x000fe40007810000 */
[----:B------:R-:W-:Y:S02]  /*65e0*/  FMNMX.FTZ R12, R163, R12, !PT ;  /* 0x0000000ca30c7209 */ /* 0x000fe40007810000 */
[----:B------:R-:W-:Y:S02]  /*65f0*/  FMNMX.FTZ R9, R95, R10, !PT ;  /* 0x0000000a5f097209 */ /* 0x000fe40007810000 */
[----:B------:R-:W-:-:S02]  /*6600*/  FMNMX.FTZ R8, R217, R8, !PT ;  /* 0x00000008d9087209 */ /* 0x000fc40007810000 */
[----:B------:R-:W-:Y:S01]  /*6610*/  FMNMX.FTZ R12, R243, R12, !PT ;  /* 0x0000000cf30c7209 */ /* 0x000fe20007810000 */
[----:B------:R-:W2:Y:S01]  /*6620*/  SHFL.BFLY PT, R10, R9, 0x2, 0x1f ;  /* 0x0c401f00090a7f89 */ /* 0x000ea200000e0000 */
[----:B------:R-:W-:Y:S02]  /*6630*/  FMNMX.FTZ R8, R215, R8, !PT ;  /* 0x00000008d7087209 */ /* 0x000fe40007810000 */
[----:B------:R-:W-:Y:S02]  /*6640*/  FMNMX.FTZ R11, R69, R12, !PT ;  /* 0x0000000c450b7209 */ /* 0x000fe40007810000 */
[----:B------:R-:W-:Y:S02]  /*6650*/  FMNMX.FTZ R8, R211, R8, !PT ;  /* 0x00000008d3087209 */ /* 0x000fe40007810000 */
[----:B------:R-:W-:Y:S02]  /*6660*/  FMNMX.FTZ R11, R80, R11, !PT ;  /* 0x0000000b500b7209 */ /* 0x000fe40007810000 */
[----:B-1----:R-:W-:-:S02]  /*6670*/  FMNMX.FTZ R68, R13, R68, !PT ;  /* 0x000000440d447209 */ /* 0x002fc40007810000 */
[----:B------:R-:W-:Y:S02]  /*6680*/  FMNMX.FTZ R8, R197, R8, !PT ;  /* 0x00000008c5087209 */ /* 0x000fe40007810000 */
[----:B------:R-:W-:Y:S01]  /*6690*/  FMNMX.FTZ R11, R160, R11, !PT ;  /* 0x0000000ba00b7209 */ /* 0x000fe20007810000 */
[C---:B------:R-:W-:Y:S01]  /*66a0*/  FMUL.FTZ R129, R68.reuse, UR6 ;  /* 0x0000000644817c20 */ /* 0x040fe20008410000 */
[----:B------:R-:W-:Y:S02]  /*66b0*/  FMNMX.FTZ R8, R31, R8, !PT ;  /* 0x000000081f087209 */ /* 0x000fe40007810000 */
[----:B------:R-:W-:Y:S02]  /*66c0*/  FSETP.NEU.FTZ.AND P1, PT, R68, -INF , PT ;  /* 0xff8000004400780b */ /* 0x000fe40003f3d000 */
[----:B------:R-:W-:Y:S02]  /*66d0*/  FMNMX.FTZ R12, R236, R11, !PT ;  /* 0x0000000bec0c7209 */ /* 0x000fe40007810000 */
[----:B------:R-:W-:-:S02]  /*66e0*/  FMNMX.FTZ R8, R29, R8, !PT ;  /* 0x000000081d087209 */ /* 0x000fc40007810000 */
[----:B------:R-:W-:Y:S02]  /*66f0*/  FSEL R129, R129, RZ, P1 ;  /* 0x000000ff81817208 */ /* 0x000fe40000800000 */
[----:B------:R-:W-:Y:S02]  /*6700*/  FMNMX.FTZ R12, R49, R12, !PT ;  /* 0x0000000c310c7209 */ /* 0x000fe40007810000 */
[----:B------:R-:W-:Y:S01]  /*6710*/  FMNMX.FTZ R8, R115, R8, !PT ;  /* 0x0000000873087209 */ /* 0x000fe20007810000 */
[--C-:B------:R-:W-:Y:S01]  /*6720*/  FFMA.FTZ R107, R2, UR6, -R129.reuse ;  /* 0x00000006026b7c23 */ /* 0x100fe20008010881 */
[----:B------:R-:W-:Y:S01]  /*6730*/  FMNMX.FTZ R12, R57, R12, !PT ;  /* 0x0000000c390c7209 */ /* 0x000fe20007810000 */
[--C-:B------:R-:W-:Y:S01]  /*6740*/  FFMA.FTZ R91, R104, UR6, -R129.reuse ;  /* 0x00000006685b7c23 */ /* 0x100fe20008010881 */
[----:B------:R-:W-:Y:S01]  /*6750*/  FMNMX.FTZ R2, R113, R8, !PT ;  /* 0x0000000871027209 */ /* 0x000fe20007810000 */
[--C-:B------:R-:W-:Y:S01]  /*6760*/  FFMA.FTZ R81, R92, UR6, -R129.reuse ;  /* 0x000000065c517c23 */ /* 0x100fe20008010881 */
[----:B--2---:R-:W-:Y:S01]  /*6770*/  FMNMX.FTZ R10, R9, R10, !PT ;  /* 0x0000000a090a7209 */ /* 0x004fe20007810000 */
[--C-:B------:R-:W-:Y:S01]  /*6780*/  FFMA.FTZ R78, R96, UR6, -R129.reuse ;  /* 0x00000006604e7c23 */ /* 0x100fe20008010881 */
[----:B------:R-:W-:Y:S01]  /*6790*/  FMNMX.FTZ R12, R55, R12, !PT ;  /* 0x0000000c370c7209 */ /* 0x000fe20007810000 */
[--C-:B------:R-:W-:Y:S01]  /*67a0*/  FFMA.FTZ R75, R108, UR6, -R129.reuse ;  /* 0x000000066c4b7c23 */ /* 0x100fe20008010881 */
[----:B------:R-:W-:Y:S01]  /*67b0*/  FMNMX.FTZ R9, R101, R2, !PT ;  /* 0x0000000265097209 */ /* 0x000fe20007810000 */
[----:B------:R-:W1:Y:S01]  /*67c0*/  SHFL.BFLY PT, R11, R10, 0x1, 0x1f ;  /* 0x0c201f000a0b7f89 */ /* 0x000e6200000e0000 */
[----:B------:R-:W-:Y:S01]  /*67d0*/  FMNMX.FTZ R12, R59, R12, !PT ;  /* 0x0000000c3b0c7209 */ /* 0x000fe20007810000 */
[--C-:B------:R-:W-:Y:S01]  /*67e0*/  FFMA.FTZ R106, R86, UR6, -R129.reuse ;  /* 0x00000006566a7c23 */ /* 0x100fe20008010881 */
[----:B------:R-:W-:Y:S01]  /*67f0*/  FMNMX.FTZ R2, R100, R9, !PT ;  /* 0x0000000964027209 */ /* 0x000fe20007810000 */
[--C-:B------:R-:W-:Y:S01]  /*6800*/  FFMA.FTZ R88, R174, UR6, -R129.reuse ;  /* 0x00000006ae587c23 */ /* 0x100fe20008010881 */
        /* <DEDUP_REMOVED lines=9> */
[----:B------:R-:W2:Y:S01]  /*68a0*/  MUFU.EX2 R106, R106 ;  /* 0x0000006a006a7308 */ /* 0x000ea20000000800 */
[----:B------:R-:W-:Y:S01]  /*68b0*/  LEA R247, R3, UR4, 0x1 ;  /* 0x0000000403f77c11 */ /* 0x000fe2000f8e08ff */
[----:B------:R-:W3:Y:S01]  /*68c0*/  SHFL.BFLY PT, R8, R9, 0x2, 0x1f ;  /* 0x0c401f0009087f89 */ /* 0x000ee200000e0000 */
[----:B------:R-:W-:Y:S01]  /*68d0*/  FMNMX.FTZ R12, R207, R12, !PT ;  /* 0x0000000ccf0c7209 */ /* 0x000fe20007810000 */
[--C-:B------:R-:W-:Y:S01]  /*68e0*/  FFMA.FTZ R62, R234, UR6, -R129.reuse ;  /* 0x00000006ea3e7c23 */ /* 0x100fe20008010881 */
[-C--:B------:R-:W-:Y:S01]  /*68f0*/  LEA R245, R4, R247.reuse, 0x1 ;  /* 0x000000f704f57211 */ /* 0x080fe200078e08ff */
[----:B------:R-:W-:Y:S01]  /*6900*/  LDSM.16.MT88.4 R156, [R247+0x8000] ;  /* 0x00800000f79c783b */ /* 0x000fe20000004200 */
[----:B------:R-:W-:Y:S01]  /*6910*/  FMNMX.FTZ R12, R205, R12, !PT ;  /* 0x0000000ccd0c7209 */ /* 0x000fe20007810000 */
[----:B------:R-:W-:Y:S01]  /*6920*/  MUFU.EX2 R91, R91 ;  /* 0x0000005b005b7308 */ /* 0x000fe20000000800 */
[----:B------:R-:W-:Y:S01]  /*6930*/  LEA R246, R6, R247, 0x1 ;  /* 0x000000f706f67211 */ /* 0x000fe200078e08ff */
[----:B------:R-:W-:Y:S01]  /*6940*/  LDSM.16.MT88.4 R136, [R245+0x8000] ;  /* 0x00800000f588783b */ /* 0x000fe20000004200 */
[----:B-1----:R-:W-:Y:S01]  /*6950*/  FMNMX.FTZ R2, R10, R11, !PT ;  /* 0x0000000b0a027209 */ /* 0x002fe20007810000 */
[--C-:B------:R-:W-:Y:S01]  /*6960*/  FFMA.FTZ R61, R58, UR6, -R129.reuse ;  /* 0x000000063a3d7c23 */ /* 0x100fe20008010881 */
[----:B------:R-:W-:Y:S01]  /*6970*/  FMNMX.FTZ R10, R201, R12, !PT ;  /* 0x0000000cc90a7209 */ /* 0x000fe20007810000 */
[----:B------:R-:W-:Y:S01]  /*6980*/  LDSM.16.MT88.4 R148, [R246+0x8000] ;  /* 0x00800000f694783b */ /* 0x000fe20000004200 */
[C---:B------:R-:W-:Y:S01]  /*6990*/  FSETP.NEU.FTZ.AND P1, PT, R2.reuse, -INF , PT ;  /* 0xff8000000200780b */ /* 0x040fe20003f3d000 */
[----:B------:R-:W-:Y:S01]  /*69a0*/  FMUL.FTZ R105, R2, UR6 ;  /* 0x0000000602697c20 */ /* 0x000fe20008410000 */
[----:B------:R-:W-:Y:S01]  /*69b0*/  FMNMX.FTZ R10, R227, R10, !PT ;  /* 0x0000000ae30a7209 */ /* 0x000fe20007810000 */
[----:B------:R-:W1:Y:S01]  /*69c0*/  MUFU.EX2 R88, R88 ;  /* 0x0000005800587308 */ /* 0x000e620000000800 */
[----:B------:R-:W-:Y:S01]  /*69d0*/  LEA R244, R6, R245, 0x1 ;  /* 0x000000f506f47211 */ /* 0x000fe200078e08ff */
[----:B------:R-:W-:Y:S01]  /*69e0*/  LDSM.16.MT88.4 R24, [R247+0x8800] ;  /* 0x00880000f718783b */ /* 0x000fe20000004200 */
[----:B------:R-:W-:Y:S01]  /*69f0*/  FMNMX.FTZ R10, R229, R10, !PT ;  /* 0x0000000ae50a7209 */ /* 0x000fe20007810000 */
[----:B------:R-:W-:Y:S01]  /*6a00*/  FFMA.FTZ R58, R228, UR6, -R129 ;  /* 0x00000006e43a7c23 */ /* 0x000fe20008010881 */
[----:B------:R-:W-:Y:S01]  /*6a10*/  FSEL R105, R105, RZ, P1 ;  /* 0x000000ff69697208 */ /* 0x000fe20000800000 */
[----:B------:R-:W-:Y:S01]  /*6a20*/  LDSM.16.MT88.4 R20, [R246+0x8800] ;  /* 0x00880000f614783b */ /* 0x000fe20000004200 */
[----:B------:R-:W-:Y:S01]  /*6a30*/  FMNMX.FTZ R10, R223, R10, !PT ;  /* 0x0000000adf0a7209 */ /* 0x000fe20007810000 */
[----:B------:R-:W-:Y:S01]  /*6a40*/  MUFU.EX2 R86, R86 ;  /* 0x0000005600567308 */ /* 0x000fe20000000800 */
[----:B---3--:R-:W-:Y:S01]  /*6a50*/  FMNMX.FTZ R8, R9, R8, !PT ;  /* 0x0000000809087209 */ /* 0x008fe20007810000 */
[--C-:B------:R-:W-:Y:S01]  /*6a60*/  FFMA.FTZ R104, R0, UR6, -R105.reuse ;  /* 0x0000000600687c23 */ /* 0x100fe20008010869 */
[----:B------:R-:W-:Y:S01]  /*6a70*/  FMNMX.FTZ R10, R221, R10, !PT ;  /* 0x0000000add0a7209 */ /* 0x000fe20007810000 */
[--C-:B------:R-:W-:Y:S01]  /*6a80*/  FFMA.FTZ R103, R102, UR6, -R105.reuse ;  /* 0x0000000666677c23 */ /* 0x100fe20008010869 */
[--C-:B------:R-:W-:Y:S01]  /*6a90*/  FFMA.FTZ R76, R114, UR6, -R105.reuse ;  /* 0x00000006724c7c23 */ /* 0x100fe20008010869 */
[----:B------:R-:W3:Y:S01]  /*6aa0*/  SHFL.BFLY PT, R9, R8, 0x1, 0x1f ;  /* 0x0c201f0008097f89 */ /* 0x000ee200000e0000 */
[----:B------:R-:W-:Y:S01]  /*6ab0*/  FMNMX.FTZ R10, R199, R10, !PT ;  /* 0x0000000ac70a7209 */ /* 0x000fe20007810000 */
[--C-:B------:R-:W-:Y:S01]  /*6ac0*/  FFMA.FTZ R87, R94, UR6, -R105.reuse ;  /* 0x000000065e577c23 */ /* 0x100fe20008010869 */
[--C-:B------:R-:W-:Y:S01]  /*6ad0*/  FFMA.FTZ R92, R170, UR6, -R105.reuse ;  /* 0x00000006aa5c7c23 */ /* 0x100fe20008010869 */
[----:B------:R-:W-:Y:S01]  /*6ae0*/  MUFU.EX2 R104, R104 ;  /* 0x0000006800687308 */ /* 0x000fe20000000800 */
[----:B------:R-:W-:Y:S01]  /*6af0*/  FMNMX.FTZ R10, R131, R10, !PT ;  /* 0x0000000a830a7209 */ /* 0x000fe20007810000 */
[----:B------:R-:W-:Y:S01]  /*6b00*/  LDSM.16.MT88.4 R16, [R245+0x8800] ;  /* 0x00880000f510783b */ /* 0x000fe20000004200 */
[----:B--2---:R-:W-:Y:S01]  /*6b10*/  F2FP.BF16.F32.PACK_AB R144, R106, R107 ;  /* 0x0000006b6a90723e */ /* 0x004fe200000010ff */
[--C-:B------:R-:W-:Y:S01]  /*6b20*/  FFMA.FTZ R84, R172, UR6, -R105.reuse ;  /* 0x00000006ac547c23 */ /* 0x100fe20008010869 */
[----:B------:R-:W-:Y:S01]  /*6b30*/  FMNMX.FTZ R10, R121, R10, !PT ;  /* 0x0000000a790a7209 */ /* 0x000fe20007810000 */
[--C-:B------:R-:W-:Y:S01]  /*6b40*/  FFMA.FTZ R79, R180, UR6, -R105.reuse ;  /* 0x00000006b44f7c23 */ /* 0x100fe20008010869 */
[----:B-1----:R-:W-:Y:S01]  /*6b50*/  F2FP.BF16.F32.PACK_AB R146, R88, R91 ;  /* 0x0000005b5892723e */ /* 0x002fe200000010ff */
[----:B------:R-:W1:Y:S01]  /*6b60*/  MUFU.EX2 R103, R103 ;  /* 0x0000006700677308 */ /* 0x000e620000000800 */
[----:B------:R-:W-:Y:S01]  /*6b70*/  FMNMX.FTZ R10, R119, R10, !PT ;  /* 0x0000000a770a7209 */ /* 0x000fe20007810000 */
[--C-:B------:R-:W-:Y:S01]  /*6b80*/  FFMA.FTZ R71, R176, UR6, -R105.reuse ;  /* 0x00000006b0477c23 */ /* 0x100fe20008010869 */
[--C-:B------:R-:W-:Y:S01]  /*6b90*/  FFMA.FTZ R67, R48, UR6, -R105.reuse ;  /* 0x0000000630437c23 */ /* 0x100fe20008010869 */
[----:B------:R-:W-:Y:S01]  /*6ba0*/  FFMA.FTZ R48, R60, UR6, -R105 ;  /* 0x000000063c307c23 */ /* 0x000fe20008010869 */
[----:B------:R-:W-:Y:S01]  /*6bb0*/  FMNMX.FTZ R10, R117, R10, !PT ;  /* 0x0000000a750a7209 */ /* 0x000fe20007810000 */
[----:B------:R-:W-:Y:S01]  /*6bc0*/  FFMA.FTZ R60, R54, UR6, -R129 ;  /* 0x00000006363c7c23 */ /* 0x000fe20008010881 */
[--C-:B------:R-:W-:Y:S01]  /*6bd0*/  FFMA.FTZ R47, R226, UR6, -R105.reuse ;  /* 0x00000006e22f7c23 */ /* 0x100fe20008010869 */
[----:B------:R-:W-:Y:S01]  /*6be0*/  MUFU.EX2 R92, R92 ;  /* 0x0000005c005c7308 */ /* 0x000fe20000000800 */
[----:B------:R-:W-:Y:S01]  /*6bf0*/  FMNMX.FTZ R10, R111, R10, !PT ;  /* 0x0000000a6f0a7209 */ /* 0x000fe20007810000 */
[--C-:B------:R-:W-:Y:S01]  /*6c00*/  FFMA.FTZ R130, R130, UR6, -R105.reuse ;  /* 0x0000000682827c23 */ /* 0x100fe20008010869 */
[----:B------:R-:W-:Y:S01]  /*6c10*/  FFMA.FTZ R202, R202, UR6, -R105 ;  /* 0x00000006caca7c23 */ /* 0x000fe20008010869 */
[----:B---3--:R-:W-:Y:S01]  /*6c20*/  FMNMX.FTZ R0, R8, R9, !PT ;  /* 0x0000000908007209 */ /* 0x008fe20007810000 */
[----:B------:R-:W-:Y:S01]  /*6c30*/  FFMA.FTZ R200, R200, UR6, -R129 ;  /* 0x00000006c8c87c23 */ /* 0x000fe20008010881 */
[----:B------:R-:W-:Y:S01]  /*6c40*/  FMNMX.FTZ R9, R35, R10, !PT ;  /* 0x0000000a23097209 */ /* 0x000fe20007810000 */
[----:B------:R-:W-:Y:S01]  /*6c50*/  FFMA.FTZ R208, R208, UR6, -R105 ;  /* 0x00000006d0d07c23 */ /* 0x000fe20008010869 */
[C---:B------:R-:W-:Y:S01]  /*6c60*/  FSETP.NEU.FTZ.AND P1, PT, R0.reuse, -INF , PT ;  /* 0xff8000000000780b */ /* 0x040fe20003f3d000 */
[----:B------:R-:W-:Y:S01]  /*6c70*/  FMUL.FTZ R102, R0, UR6 ;  /* 0x0000000600667c20 */ /* 0x000fe20008410000 */
[----:B------:R-:W-:Y:S01]  /*6c80*/  FMNMX.FTZ R8, R34, R9, !PT ;  /* 0x0000000922087209 */ /* 0x000fe20007810000 */
[----:B------:R-:W2:Y:S01]  /*6c90*/  MUFU.EX2 R87, R87 ;  /* 0x0000005700577308 */ /* 0x000ea20000000800 */
[----:B-1----:R-:W-:Y:S01]  /*6ca0*/  F2FP.BF16.F32.PACK_AB R192, R103, R104 ;  /* 0x0000006867c0723e */ /* 0x002fe200000010ff */
[--C-:B------:R-:W-:Y:S01]  /*6cb0*/  FFMA.FTZ R218, R218, UR6, -R129.reuse ;  /* 0x00000006dada7c23 */ /* 0x100fe20008010881 */
[----:B------:R-:W-:Y:S01]  /*6cc0*/  FMNMX.FTZ R9, R33, R8, !PT ;  /* 0x0000000821097209 */ /* 0x000fe20007810000 */
[--C-:B------:R-:W-:Y:S01]  /*6cd0*/  FFMA.FTZ R212, R212, UR6, -R129.reuse ;  /* 0x00000006d4d47c23 */ /* 0x100fe20008010881 */
[----:B------:R-:W-:Y:S01]  /*6ce0*/  FSEL R102, R102, RZ, P1 ;  /* 0x000000ff66667208 */ /* 0x000fe20000800000 */
[--C-:B------:R-:W-:Y:S01]  /*6cf0*/  FFMA.FTZ R128, R128, UR6, -R129.reuse ;  /* 0x0000000680807c23 */ /* 0x100fe20008010881 */
[----:B------:R-:W-:Y:S01]  /*6d00*/  FMNMX.FTZ R8, R32, R9, !PT ;  /* 0x0000000920087209 */ /* 0x000fe20007810000 */
[----:B------:R-:W-:Y:S01]  /*6d10*/  MUFU.EX2 R81, R81 ;  /* 0x0000005100517308 */ /* 0x000fe20000000800 */
[--C-:B------:R-:W-:Y:S01]  /*6d20*/  FFMA.FTZ R127, R127, UR6, -R129.reuse ;  /* 0x000000067f7f7c23 */ /* 0x100fe20008010881 */
[--C-:B------:R-:W-:Y:S01]  /*6d30*/  FFMA.FTZ R94, R83, UR6, -R102.reuse ;  /* 0x00000006535e7c23 */ /* 0x100fe20008010866 */
[--C-:B------:R-:W-:Y:S01]  /*6d40*/  FFMA.FTZ R93, R109, UR6, -R102.reuse ;  /* 0x000000066d5d7c23 */ /* 0x100fe20008010866 */
[----:B------:R-:W1:Y:S01]  /*6d50*/  SHFL.BFLY PT, R3, R8, 0x2, 0x1f ;  /* 0x0c401f0008037f89 */ /* 0x000e6200000e0000 */
[--C-:B------:R-:W-:Y:S01]  /*6d60*/  FFMA.FTZ R77, R89, UR6, -R102.reuse ;  /* 0x00000006594d7c23 */ /* 0x100fe20008010866 */
[--C-:B------:R-:W-:Y:S01]  /*6d70*/  FFMA.FTZ R90, R167, UR6, -R102.reuse ;  /* 0x00000006a75a7c23 */ /* 0x100fe20008010866 */
[--C-:B------:R-:W-:Y:S01]  /*6d80*/  FFMA.FTZ R83, R169, UR6, -R102.reuse ;  /* 0x00000006a9537c23 */ /* 0x100fe20008010866 */
[----:B------:R-:W-:Y:S01]  /*6d90*/  MUFU.EX2 R94, R94 ;  /* 0x0000005e005e7308 */ /* 0x000fe20000000800 */
[----:B--2---:R-:W-:Y:S01]  /*6da0*/  F2FP.BF16.F32.PACK_AB R194, R87, R92 ;  /* 0x0000005c57c2723e */ /* 0x004fe200000010ff */
[--C-:B------:R-:W-:Y:S01]  /*6db0*/  FFMA.FTZ R82, R165, UR6, -R102.reuse ;  /* 0x00000006a5527c23 */ /* 0x100fe20008010866 */
[--C-:B------:R-:W-:Y:S01]  /*6dc0*/  FFMA.FTZ R74, R173, UR6, -R102.reuse ;  /* 0x00000006ad4a7c23 */ /* 0x100fe20008010866 */
[--C-:B------:R-:W-:Y:S01]  /*6dd0*/  FFMA.FTZ R65, R177, UR6, -R102.reuse ;  /* 0x00000006b1417c23 */ /* 0x100fe20008010866 */
[--C-:B------:R-:W-:Y:S01]  /*6de0*/  FFMA.FTZ R66, R235, UR6, -R102.reuse ;  /* 0x00000006eb427c23 */ /* 0x100fe20008010866 */
[--C-:B------:R-:W-:Y:S01]  /*6df0*/  FFMA.FTZ R39, R39, UR6, -R102.reuse ;  /* 0x0000000627277c23 */ /* 0x100fe20008010866 */
[--C-:B------:R-:W-:Y:S01]  /*6e00*/  FFMA.FTZ R7, R7, UR6, -R102.reuse ;  /* 0x0000000607077c23 */ /* 0x100fe20008010866 */
[----:B------:R-:W2:Y:S01]  /*6e10*/  MUFU.EX2 R93, R93 ;  /* 0x0000005d005d7308 */ /* 0x000ea20000000800 */
[--C-:B------:R-:W-:Y:S01]  /*6e20*/  FFMA.FTZ R219, R219, UR6, -R102.reuse ;  /* 0x00000006dbdb7c23 */ /* 0x100fe20008010866 */
[--C-:B------:R-:W-:Y:S01]  /*6e30*/  FFMA.FTZ R225, R225, UR6, -R102.reuse ;  /* 0x00000006e1e17c23 */ /* 0x100fe20008010866 */
[--C-:B------:R-:W-:Y:S01]  /*6e40*/  FFMA.FTZ R215, R215, UR6, -R102.reuse ;  /* 0x00000006d7d77c23 */ /* 0x100fe20008010866 */
[--C-:B------:R-:W-:Y:S01]  /*6e50*/  FFMA.FTZ R211, R211, UR6, -R102.reuse ;  /* 0x00000006d3d37c23 */ /* 0x100fe20008010866 */
[--C-:B------:R-:W-:Y:S01]  /*6e60*/  FFMA.FTZ R126, R126, UR6, -R129.reuse ;  /* 0x000000067e7e7c23 */ /* 0x100fe20008010881 */
[--C-:B------:R-:W-:Y:S01]  /*6e70*/  FFMA.FTZ R125, R125, UR6, -R129.reuse ;  /* 0x000000067d7d7c23 */ /* 0x100fe20008010881 */
[--C-:B------:R-:W-:Y:S01]  /*6e80*/  FFMA.FTZ R124, R124, UR6, -R129.reuse ;  /* 0x000000067c7c7c23 */ /* 0x100fe20008010881 */
[----:B------:R-:W3:Y:S01]  /*6e90*/  MUFU.EX2 R90, R90 ;  /* 0x0000005a005a7308 */ /* 0x000ee20000000800 */
[--C-:B------:R-:W-:Y:S01]  /*6ea0*/  FFMA.FTZ R123, R123, UR6, -R129.reuse ;  /* 0x000000067b7b7c23 */ /* 0x100fe20008010881 */
[----:B------:R-:W-:Y:S01]  /*6eb0*/  FFMA.FTZ R122, R122, UR6, -R129 ;  /* 0x000000067a7a7c23 */ /* 0x000fe20008010881 */
[--C-:B------:R-:W-:Y:S01]  /*6ec0*/  FFMA.FTZ R228, R113, UR6, -R102.reuse ;  /* 0x0000000671e47c23 */ /* 0x100fe20008010866 */
[----:B-1----:R-:W-:Y:S01]  /*6ed0*/  FMNMX.FTZ R3, R8, R3, !PT ;  /* 0x0000000308037209 */ /* 0x002fe20007810000 */
[----:B------:R-:W-:Y:S01]  /*6ee0*/  FFMA.FTZ R118, R118, UR6, -R105 ;  /* 0x0000000676767c23 */ /* 0x000fe20008010869 */
[----:B------:R-:W-:Y:S01]  /*6ef0*/  LDSM.16.MT88.4 R8, [R244+0x8000] ;  /* 0x00800000f408783b */ /* 0x000fe20000004200 */
[--C-:B------:R-:W-:Y:S01]  /*6f00*/  FFMA.FTZ R226, R29, UR6, -R102.reuse ;  /* 0x000000061de27c23 */ /* 0x100fe20008010866 */
[----:B------:R-:W1:Y:S01]  /*6f10*/  MUFU.EX2 R83, R83 ;  /* 0x0000005300537308 */ /* 0x000e620000000800 */
[----:B--2---:R-:W-:Y:S01]  /*6f20*/  F2FP.BF16.F32.PACK_AB R193, R93, R94 ;  /* 0x0000005e5dc1723e */ /* 0x004fe200000010ff */
[----:B------:R-:W2:Y:S01]  /*6f30*/  SHFL.BFLY PT, R12, R3, 0x1, 0x1f ;  /* 0x0c201f00030c7f89 */ /* 0x000ea200000e0000 */
[----:B------:R-:W-:Y:S01]  /*6f40*/  FFMA.FTZ R115, R115, UR6, -R102 ;  /* 0x0000000673737c23 */ /* 0x000fe20008010866 */
[----:B------:R-:W-:Y:S01]  /*6f50*/  FADD.FTZ R106, R107, R106 ;  /* 0x0000006a6b6a7221 */ /* 0x000fe20000010000 */
[----:B------:R-:W-:Y:S01]  /*6f60*/  FADD.FTZ R103, R104, R103 ;  /* 0x0000006768677221 */ /* 0x000fe20000010000 */
[----:B------:R-:W-:Y:S01]  /*6f70*/  FADD.FTZ R93, R94, R93 ;  /* 0x0000005d5e5d7221 */ /* 0x000fe20000010000 */
[--C-:B------:R-:W-:Y:S01]  /*6f80*/  FFMA.FTZ R112, R112, UR6, -R105.reuse ;  /* 0x0000000670707c23 */ /* 0x100fe20008010869 */
[----:B------:R-:W-:Y:S01]  /*6f90*/  MUFU.EX2 R84, R84 ;  /* 0x0000005400547308 */ /* 0x000fe20000000800 */
[----:B------:R-:W-:Y:S01]  /*6fa0*/  FADD.FTZ R91, R91, R106 ;  /* 0x0000006a5b5b7221 */ /* 0x000fe20000010000 */
[----:B------:R-:W-:Y:S01]  /*6fb0*/  FFMA.FTZ R110, R110, UR6, -R105 ;  /* 0x000000066e6e7c23 */ /* 0x000fe20008010869 */
[----:B------:R-:W-:Y:S01]  /*6fc0*/  FFMA.FTZ R99, R99, UR6, -R102 ;  /* 0x0000000663637c23 */ /* 0x000fe20008010866 */
[----:B---3--:R-:W-:Y:S01]  /*6fd0*/  FADD.FTZ R94, R90, R93 ;  /* 0x0000005d5a5e7221 */ /* 0x008fe20000010000 */
[----:B------:R-:W-:-:S03]  /*6fe0*/  FADD.FTZ R91, R88, R91 ;  /* 0x0000005b585b7221 */ /* 0x000fc60000010000 */
[----:B------:R-:W3:Y:S01]  /*6ff0*/  MUFU.EX2 R79, R79 ;  /* 0x0000004f004f7308 */ /* 0x000ee20000000800 */
[C---:B-1----:R-:W-:Y:S01]  /*7000*/  F2FP.BF16.F32.PACK_AB R195, R83.reuse, R90 ;  /* 0x0000005a53c3723e */ /* 0x042fe200000010ff */
[----:B------:R-:W-:-:S06]  /*7010*/  FADD.FTZ R83, R83, R94 ;  /* 0x0000005e53537221 */ /* 0x000fcc0000010000 */
[C---:B------:R-:W-:Y:S01]  /*7020*/  HMMA.16816.F32.BF16 R164, R192.reuse, R156, RZ ;  /* 0x0000009cc0a4723c */ /* 0x040fe200000418ff */
[----:B------:R-:W-:Y:S01]  /*7030*/  MUFU.EX2 R76, R76 ;  /* 0x0000004c004c7308 */ /* 0x000fe20000000800 */
[----:B--2---:R-:W-:Y:S02]  /*7040*/  FMNMX.FTZ R3, R3, R12, !PT ;  /* 0x0000000c03037209 */ /* 0x004fe40007810000 */
[----:B------:R-:W1:Y:S02]  /*7050*/  LDSM.16.MT88.4 R12, [R244+0x8800] ;  /* 0x00880000f40c783b */ /* 0x000e640000004200 */
[C---:B------:R-:W-:Y:S01]  /*7060*/  FSETP.NEU.FTZ.AND P1, PT, R3.reuse, -INF , PT ;  /* 0xff8000000300780b */ /* 0x040fe20003f3d000 */
[----:B------:R-:W-:Y:S01]  /*7070*/  FMUL.FTZ R114, R3, UR6 ;  /* 0x0000000603727c20 */ /* 0x000fe20008410000 */
[----:B------:R-:W-:Y:S01]  /*7080*/  HMMA.16816.F32.BF16 R168, R192, R158, RZ ;  /* 0x0000009ec0a8723c */ /* 0x000fe200000418ff */
[----:B------:R-:W2:Y:S01]  /*7090*/  MUFU.EX2 R71, R71 ;  /* 0x0000004700477308 */ /* 0x000ea20000000800 */
[----:B---3--:R-:W-:-:S02]  /*70a0*/  F2FP.BF16.F32.PACK_AB R40, R79, R84 ;  /* 0x000000544f28723e */ /* 0x008fc400000010ff */
[----:B------:R-:W-:Y:S02]  /*70b0*/  FSEL R114, R114, RZ, P1 ;  /* 0x000000ff72727208 */ /* 0x000fe40000800000 */
[C---:B------:R-:W-:Y:S03]  /*70c0*/  HMMA.16816.F32.BF16 R172, R192.reuse, R148, RZ ;  /* 0x00000094c0ac723c */ /* 0x040fe600000418ff */
        /* <DEDUP_REMOVED lines=9> */
[C---:B------:R-:W-:Y:S01]  /*7160*/  HMMA.16816.F32.BF16 R176, R192.reuse, R150, RZ ;  /* 0x00000096c0b0723c */ /* 0x040fe200000418ff */
[----:B--2---:R-:W-:Y:S01]  /*7170*/  F2FP.BF16.F32.PACK_AB R42, R71, R76 ;  /* 0x0000004c472a723e */ /* 0x004fe200000010ff */
[----:B------:R-:W-:Y:S01]  /*7180*/  FFMA.FTZ R69, R50, UR6, -R129 ;  /* 0x0000000632457c23 */ /* 0x000fe20008010881 */
[--C-:B------:R-:W-:Y:S01]  /*7190*/  FFMA.FTZ R70, R49, UR6, -R114.reuse ;  /* 0x0000000631467c23 */ /* 0x100fe20008010872 */
[--C-:B------:R-:W-:Y:S01]  /*71a0*/  FFMA.FTZ R50, R230, UR6, -R105.reuse ;  /* 0x00000006e6327c23 */ /* 0x100fe20008010869 */
[----:B------:R-:W2:Y:S01]  /*71b0*/  MUFU.EX2 R108, R108 ;  /* 0x0000006c006c7308 */ /* 0x000ea20000000800 */
[C---:B------:R-:W-:Y:S01]  /*71c0*/  HMMA.16816.F32.BF16 R180, R192.reuse, R136, RZ ;  /* 0x00000088c0b4723c */ /* 0x040fe200000418ff */
[----:B------:R-:W-:Y:S01]  /*71d0*/  FFMA.FTZ R49, R56, UR6, -R105 ;  /* 0x0000000638317c23 */ /* 0x000fe20008010869 */
[--C-:B------:R-:W-:Y:S01]  /*71e0*/  FFMA.FTZ R56, R55, UR6, -R114.reuse ;  /* 0x0000000637387c23 */ /* 0x100fe20008010872 */
[--C-:B------:R-:W-:Y:S01]  /*71f0*/  FFMA.FTZ R57, R57, UR6, -R114.reuse ;  /* 0x0000000639397c23 */ /* 0x100fe20008010872 */
[--C-:B------:R-:W-:Y:S01]  /*7200*/  FFMA.FTZ R55, R59, UR6, -R114.reuse ;  /* 0x000000063b377c23 */ /* 0x100fe20008010872 */
[----:B------:R-:W-:Y:S01]  /*7210*/  FFMA.FTZ R59, R46, UR6, -R129 ;  /* 0x000000062e3b7c23 */ /* 0x000fe20008010881 */
[C---:B------:R-:W-:Y:S01]  /*7220*/  HMMA.16816.F32.BF16 R184, R192.reuse, R138, RZ ;  /* 0x0000008ac0b8723c */ /* 0x040fe200000418ff */
[----:B------:R-:W-:Y:S01]  /*7230*/  MUFU.EX2 R96, R96 ;  /* 0x0000006000607308 */ /* 0x000fe20000000800 */
[--C-:B------:R-:W-:Y:S01]  /*7240*/  FFMA.FTZ R54, R53, UR6, -R114.reuse ;  /* 0x0000000635367c23 */ /* 0x100fe20008010872 */
[--C-:B------:R-:W-:Y:S01]  /*7250*/  FFMA.FTZ R46, R44, UR6, -R105.reuse ;  /* 0x000000062c2e7c23 */ /* 0x100fe20008010869 */
[----:B------:R-:W-:Y:S01]  /*7260*/  FFMA.FTZ R53, R45, UR6, -R114 ;  /* 0x000000062d357c23 */ /* 0x000fe20008010872 */
[--C-:B------:R-:W-:Y:S01]  /*7270*/  FFMA.FTZ R44, R38, UR6, -R105.reuse ;  /* 0x00000006262c7c23 */ /* 0x100fe20008010869 */
[C---:B------:R-:W-:Y:S01]  /*7280*/  HMMA.16816.F32.BF16 R188, R192.reuse, R8, RZ ;  /* 0x00000008c0bc723c */ /* 0x040fe200000418ff */
[----:B------:R-:W-:Y:S01]  /*7290*/  FFMA.FTZ R45, R52, UR6, -R105 ;  /* 0x00000006342d7c23 */ /* 0x000fe20008010869 */
[----:B------:R-:W-:Y:S01]  /*72a0*/  FFMA.FTZ R38, R209, UR6, -R102 ;  /* 0x00000006d1267c23 */ /* 0x000fe20008010866 */
[----:B------:R-:W3:Y:S01]  /*72b0*/  MUFU.EX2 R89, R89 ;  /* 0x0000005900597308 */ /* 0x000ee20000000800 */
[----:B--2---:R-:W-:Y:S01]  /*72c0*/  F2FP.BF16.F32.PACK_AB R145, R108, R109 ;  /* 0x0000006d6c91723e */ /* 0x004fe200000010ff */
[--C-:B------:R-:W-:Y:S01]  /*72d0*/  FFMA.FTZ R52, R51, UR6, -R114.reuse ;  /* 0x0000000633347c23 */ /* 0x100fe20008010872 */
[----:B------:R-:W-:Y:S01]  /*72e0*/  HMMA.16816.F32.BF16 R192, R192, R10, RZ ;  /* 0x0000000ac0c0723c */ /* 0x000fe200000418ff */
[--C-:B------:R-:W-:Y:S01]  /*72f0*/  FFMA.FTZ R51, R207, UR6, -R114.reuse ;  /* 0x00000006cf337c23 */ /* 0x100fe20008010872 */
[--C-:B------:R-:W-:Y:S01]  /*7300*/  FFMA.FTZ R207, R198, UR6, -R129.reuse ;  /* 0x00000006c6cf7c23 */ /* 0x100fe20008010881 */
[----:B------:R-:W-:Y:S01]  /*7310*/  FFMA.FTZ R198, R196, UR6, -R129 ;  /* 0x00000006c4c67c23 */ /* 0x000fe20008010881 */
[----:B------:R-:W-:Y:S01]  /*7320*/  FFMA.FTZ R196, R201, UR6, -R114 ;  /* 0x00000006c9c47c23 */ /* 0x000fe20008010872 */
[----:B------:R-:W-:Y:S01]  /*7330*/  MUFU.EX2 R82, R82 ;  /* 0x0000005200527308 */ /* 0x000fe20000000800 */
[----:B------:R-:W-:Y:S01]  /*7340*/  FFMA.FTZ R201, R222, UR6, -R105 ;  /* 0x00000006dec97c23 */ /* 0x000fe20008010869 */
[----:B------:R-:W-:Y:S01]  /*7350*/  FFMA.FTZ R222, R231, UR6, -R102 ;  /* 0x00000006e7de7c23 */ /* 0x000fe20008010866 */
[--C-:B------:R-:W-:Y:S01]  /*7360*/  FFMA.FTZ R209, R224, UR6, -R129.reuse ;  /* 0x00000006e0d17c23 */ /* 0x100fe20008010881 */
[--C-:B------:R-:W-:Y:S01]  /*7370*/  FFMA.FTZ R205, R205, UR6, -R114.reuse ;  /* 0x00000006cdcd7c23 */ /* 0x100fe20008010872 */
[--C-:B------:R-:W-:Y:S01]  /*7380*/  FFMA.FTZ R227, R227, UR6, -R114.reuse ;  /* 0x00000006e3e37c23 */ /* 0x100fe20008010872 */
[--C-:B------:R-:W-:Y:S01]  /*7390*/  FFMA.FTZ R224, R229, UR6, -R114.reuse ;  /* 0x00000006e5e07c23 */ /* 0x100fe20008010872 */
[--C-:B------:R-:W-:Y:S01]  /*73a0*/  FFMA.FTZ R231, R210, UR6, -R129.reuse ;  /* 0x00000006d2e77c23 */ /* 0x100fe20008010881 */
[----:B------:R-:W2:Y:S01]  /*73b0*/  MUFU.EX2 R77, R77 ;  /* 0x0000004d004d7308 */ /* 0x000ea20000000800 */
[----:B---3--:R-:W-:Y:S01]  /*73c0*/  F2FP.BF16.F32.PACK_AB R147, R89, R96 ;  /* 0x000000605993723e */ /* 0x008fe200000010ff */
[----:B------:R-:W-:Y:S01]  /*73d0*/  FFMA.FTZ R210, R223, UR6, -R114 ;  /* 0x00000006dfd27c23 */ /* 0x000fe20008010872 */
[----:B------:R-:W-:Y:S01]  /*73e0*/  FFMA.FTZ R229, R214, UR6, -R129 ;  /* 0x00000006d6e57c23 */ /* 0x000fe20008010881 */
[--C-:B------:R-:W-:Y:S01]  /*73f0*/  FFMA.FTZ R223, R216, UR6, -R105.reuse ;  /* 0x00000006d8df7c23 */ /* 0x100fe20008010869 */
[----:B------:R-:W-:Y:S01]  /*7400*/  FFMA.FTZ R214, R220, UR6, -R105 ;  /* 0x00000006dcd67c23 */ /* 0x000fe20008010869 */
[----:B------:R-:W-:Y:S01]  /*7410*/  FFMA.FTZ R216, R197, UR6, -R102 ;  /* 0x00000006c5d87c23 */ /* 0x000fe20008010866 */
[--C-:B------:R-:W-:Y:S01]  /*7420*/  FFMA.FTZ R221, R221, UR6, -R114.reuse ;  /* 0x00000006dddd7c23 */ /* 0x100fe20008010872 */
[C---:B------:R-:W-:Y:S01]  /*7430*/  HMMA.16816.F32.BF16 R160, R144.reuse, R156, RZ ;  /* 0x0000009c90a0723c */ /* 0x040fe200000418ff */
[----:B------:R-:W-:Y:S01]  /*7440*/  MUFU.EX2 R74, R74 ;  /* 0x0000004a004a7308 */ /* 0x000fe20000000800 */
[--C-:B------:R-:W-:Y:S01]  /*7450*/  FFMA.FTZ R197, R199, UR6, -R114.reuse ;  /* 0x00000006c7c57c23 */ /* 0x100fe20008010872 */
[--C-:B------:R-:W-:Y:S01]  /*7460*/  FFMA.FTZ R220, R131, UR6, -R114.reuse ;  /* 0x0000000683dc7c23 */ /* 0x100fe20008010872 */
[----:B------:R-:W-:Y:S01]  /*7470*/  FFMA.FTZ R129, R120, UR6, -R129 ;  /* 0x0000000678817c23 */ /* 0x000fe20008010881 */
[--C-:B------:R-:W-:Y:S01]  /*7480*/  FFMA.FTZ R120, R121, UR6, -R114.reuse ;  /* 0x0000000679787c23 */ /* 0x100fe20008010872 */
[C---:B------:R-:W-:Y:S01]  /*7490*/  HMMA.16816.F32.BF16 R152, R144.reuse, R148, RZ ;  /* 0x000000949098723c */ /* 0x040fe200000418ff */
[--C-:B------:R-:W-:Y:S01]  /*74a0*/  FFMA.FTZ R119, R119, UR6, -R114.reuse ;  /* 0x0000000677777c23 */ /* 0x100fe20008010872 */
[--C-:B------:R-:W-:Y:S01]  /*74b0*/  FFMA.FTZ R117, R117, UR6, -R114.reuse ;  /* 0x0000000675757c23 */ /* 0x100fe20008010872 */
[----:B------:R-:W3:Y:S01]  /*74c0*/  MUFU.EX2 R65, R65 ;  /* 0x0000004100417308 */ /* 0x000ee20000000800 */
[----:B--2---:R-:W-:Y:S01]  /*74d0*/  F2FP.BF16.F32.PACK_AB R41, R77, R82 ;  /* 0x000000524d29723e */ /* 0x004fe200000010ff */
[----:B------:R-:W-:Y:S01]  /*74e0*/  FFMA.FTZ R113, R34, UR6, -R114 ;  /* 0x0000000622717c23 */ /* 0x000fe20008010872 */
[C---:B------:R-:W-:Y:S01]  /*74f0*/  HMMA.16816.F32.BF16 R140, R144.reuse, R136, RZ ;  /* 0x00000088908c723c */ /* 0x040fe200000418ff */
[--C-:B------:R-:W-:Y:S01]  /*7500*/  FFMA.FTZ R121, R116, UR6, -R105.reuse ;  /* 0x0000000674797c23 */ /* 0x100fe20008010869 */
[--C-:B------:R-:W-:Y:S01]  /*7510*/  FFMA.FTZ R116, R30, UR6, -R105.reuse ;  /* 0x000000061e747c23 */ /* 0x100fe20008010869 */
[----:B------:R-:W-:Y:S01]  /*7520*/  FFMA.FTZ R131, R28, UR6, -R105 ;  /* 0x000000061c837c23 */ /* 0x000fe20008010869 */
[----:B------:R-:W-:Y:S01]  /*7530*/  FFMA.FTZ R199, R31, UR6, -R102 ;  /* 0x000000061fc77c23 */ /* 0x000fe20008010866 */
[----:B------:R-:W-:Y:S01]  /*7540*/  MUFU.EX2 R78, R78 ;  /* 0x0000004e004e7308 */ /* 0x000fe20000000800 */
[C---:B------:R-:W-:Y:S01]  /*7550*/  HMMA.16816.F32.BF16 R156, R144.reuse, R158, RZ ;  /* 0x0000009e909c723c */ /* 0x040fe200000418ff */
[----:B------:R-:W-:Y:S01]  /*7560*/  FADD.FTZ R109, R109, R108 ;  /* 0x0000006c6d6d7221 */ /* 0x000fe20000010000 */
[----:B------:R-:W-:Y:S01]  /*7570*/  FADD.FTZ R82, R82, R83 ;  /* 0x0000005352527221 */ /* 0x000fe20000010000 */
[----:B------:R-:W-:Y:S02]  /*7580*/  LDSM.16.MT88.4 R28, [R247+0xb000] ;  /* 0x00b00000f71c783b */ /* 0x000fe40000004200 */
[----:B------:R-:W-:Y:S01]  /*7590*/  FADD.FTZ R96, R96, R109 ;  /* 0x0000006d60607221 */ /* 0x000fe20000010000 */
[----:B------:R-:W-:Y:S01]  /*75a0*/  HMMA.16816.F32.BF16 R148, R144, R150, RZ ;  /* 0x000000969094723c */ /* 0x000fe200000418ff */
[----:B------:R-:W2:Y:S01]  /*75b0*/  MUFU.EX2 R75, R75 ;  /* 0x0000004b004b7308 */ /* 0x000ea20000000800 */
[----:B---3--:R-:W-:Y:S01]  /*75c0*/  F2FP.BF16.F32.PACK_AB R43, R65, R74 ;  /* 0x0000004a412b723e */ /* 0x008fe200000010ff */
[----:B------:R-:W-:Y:S01]  /*75d0*/  FADD.FTZ R96, R89, R96 ;  /* 0x0000006059607221 */ /* 0x000fe20000010000 */
[----:B------:R-:W-:-:S02]  /*75e0*/  FADD.FTZ R77, R77, R82 ;  /* 0x000000524d4d7221 */ /* 0x000fc40000010000 */
[C---:B------:R-:W-:Y:S02]  /*75f0*/  HMMA.16816.F32.BF16 R136, R144.reuse, R138, RZ ;  /* 0x0000008a9088723c */ /* 0x040fe400000418ff */
[----:B------:R-:W-:Y:S01]  /*7600*/  FADD.FTZ R74, R74, R77 ;  /* 0x0000004d4a4a7221 */ /* 0x000fe20000010000 */
[----:B------:R-:W-:Y:S03]  /*7610*/  MUFU.EX2 R85, R85 ;  /* 0x0000005500557308 */ /* 0x000fe60000000800 */
[----:B------:R-:W-:Y:S01]  /*7620*/  HMMA.16816.F32.BF16 R132, R144, R8, RZ ;  /* 0x000000089084723c */ /* 0x000fe200000418ff */
[----:B------:R-:W-:-:S04]  /*7630*/  FADD.FTZ R65, R65, R74 ;  /* 0x0000004a41417221 */ /* 0x000fc80000010000 */
[----:B------:R-:W3:Y:S01]  /*7640*/  MUFU.EX2 R80, R80 ;  /* 0x0000005000507308 */ /* 0x000ee20000000800 */
[----:B------:R-:W-:Y:S01]  /*7650*/  HMMA.16816.F32.BF16 R144, R144, R10, RZ ;  /* 0x0000000a9090723c */ /* 0x000fe200000418ff */
[----:B------:R-:W-:Y:S01]  /*7660*/  F2FP.BF16.F32.PACK_AB R8, R81, R86 ;  /* 0x000000565108723e */ /* 0x000fe200000010ff */
[----:B------:R-:W-:-:S04]  /*7670*/  FADD.FTZ R86, R86, R91 ;  /* 0x0000005b56567221 */ /* 0x000fc80000010000 */
[----:B------:R-:W-:Y:S01]  /*7680*/  HMMA.16816.F32.BF16 R164, R40, R24, R164 ;  /* 0x0000001828a4723c */ /* 0x000fe200000418a4 */
[----:B------:R-:W-:Y:S01]  /*7690*/  MUFU.EX2 R73, R73 ;  /* 0x0000004900497308 */ /* 0x000fe20000000800 */
[----:B--2---:R-:W-:Y:S01]  /*76a0*/  F2FP.BF16.F32.PACK_AB R10, R75, R78 ;  /* 0x0000004e4b0a723e */ /* 0x004fe200000010ff */
[----:B------:R-:W-:-:S03]  /*76b0*/  FADD.FTZ R81, R81, R86 ;  /* 0x0000005651517221 */ /* 0x000fc60000010000 */
[C---:B------:R-:W-:Y:S03]  /*76c0*/  HMMA.16816.F32.BF16 R168, R40.reuse, R26, R168 ;  /* 0x0000001a28a8723c */ /* 0x040fe600000418a8 */
[----:B------:R-:W2:Y:S01]  /*76d0*/  MUFU.EX2 R72, R72 ;  /* 0x0000004800487308 */ /* 0x000ea20000000800 */
[C---:B---3--:R-:W-:Y:S01]  /*76e0*/  F2FP.BF16.F32.PACK_AB R9, R80.reuse, R85 ;  /* 0x000000555009723e */ /* 0x048fe200000010ff */
[----:B------:R-:W-:Y:S01]  /*76f0*/  FADD.FTZ R85, R85, R96 ;  /* 0x0000006055557221 */ /* 0x000fe20000010000 */
[C---:B------:R-:W-:Y:S03]  /*7700*/  HMMA.16816.F32.BF16 R172, R40.reuse, R20, R172 ;  /* 0x0000001428ac723c */ /* 0x040fe600000418ac */
[----:B------:R-:W-:Y:S02]  /*7710*/  FADD.FTZ R80, R80, R85 ;  /* 0x0000005550507221 */ /* 0x000fe40000010000 */
[----:B------:R-:W-:Y:S01]  /*7720*/  MUFU.EX2 R67, R67 ;  /* 0x0000004300437308 */ /* 0x000fe20000000800 */
[C---:B------:R-:W-:Y:S06]  /*7730*/  HMMA.16816.F32.BF16 R176, R40.reuse, R22, R176 ;  /* 0x0000001628b0723c */ /* 0x040fec00000418b0 */
[----:B------:R-:W-:Y:S01]  /*7740*/  HMMA.16816.F32.BF16 R180, R40, R16, R180 ;  /* 0x0000001028b4723c */ /* 0x000fe200000418b4 */
[----:B------:R-:W3:Y:S01]  /*7750*/  MUFU.EX2 R50, R50 ;  /* 0x0000003200327308 */ /* 0x000ee20000000800 */
[----:B--2---:R-:W-:-:S04]  /*7760*/  F2FP.BF16.F32.PACK_AB R11, R72, R73 ;  /* 0x00000049480b723e */ /* 0x004fc800000010ff */
[C---:B------:R-:W-:Y:S03]  /*7770*/  HMMA.16816.F32.BF16 R184, R40.reuse, R18, R184 ;  /* 0x0000001228b8723c */ /* 0x040fe600000418b8 */
[----:B------:R-:W-:Y:S03]  /*7780*/  MUFU.EX2 R49, R49 ;  /* 0x0000003100317308 */ /* 0x000fe60000000800 */
[C---:B-1----:R-:W-:Y:S05]  /*7790*/  HMMA.16816.F32.BF16 R188, R40.reuse, R12, R188 ;  /* 0x0000000c28bc723c */ /* 0x042fea00000418bc */
[----:B------:R-:W-:Y:S01]  /*77a0*/  MUFU.EX2 R48, R48 ;  /* 0x0000003000307308 */ /* 0x000fe20000000800 */
[----:B------:R-:W-:Y:S06]  /*77b0*/  HMMA.16816.F32.BF16 R192, R40, R14, R192 ;  /* 0x0000000e28c0723c */ /* 0x000fec00000418c0 */
[C---:B------:R-:W-:Y:S01]  /*77c0*/  HMMA.16816.F32.BF16 R160, R8.reuse, R24, R160 ;  /* 0x0000001808a0723c */ /* 0x040fe200000418a0 */
[--C-:B------:R-:W-:Y:S01]  /*77d0*/  FFMA.FTZ R43, R241, UR6, -R102.reuse ;  /* 0x00000006f12b7c23 */ /* 0x100fe20008010866 */
[--C-:B------:R-:W-:Y:S01]  /*77e0*/  FFMA.FTZ R42, R237, UR6, -R102.reuse ;  /* 0x00000006ed2a7c23 */ /* 0x100fe20008010866 */
[--C-:B------:R-:W-:Y:S01]  /*77f0*/  FFMA.FTZ R41, R239, UR6, -R102.reuse ;  /* 0x00000006ef297c23 */ /* 0x100fe20008010866 */
[----:B------:R-:W-:Y:S01]  /*7800*/  MUFU.EX2 R66, R66 ;  /* 0x0000004200427308 */ /* 0x000fe20000000800 */
[--C-:B------:R-:W-:Y:S01]  /*7810*/  FFMA.FTZ R40, R213, UR6, -R102.reuse ;  /* 0x00000006d5287c23 */ /* 0x100fe20008010866 */
[C---:B------:R-:W-:Y:S01]  /*7820*/  HMMA.16816.F32.BF16 R156, R8.reuse, R26, R156 ;  /* 0x0000001a089c723c */ /* 0x040fe2000004189c */
[----:B------:R-:W1:Y:S01]  /*7830*/  LDSM.16.MT88.4 R24, [R247+0x9000] ;  /* 0x00900000f718783b */ /* 0x000e620000004200 */
[--C-:B------:R-:W-:Y:S01]  /*7840*/  FFMA.FTZ R213, R204, UR6, -R105.reuse ;  /* 0x00000006ccd57c23 */ /* 0x100fe20008010869 */
[--C-:B------:R-:W-:Y:S01]  /*7850*/  FFMA.FTZ R204, R233, UR6, -R102.reuse ;  /* 0x00000006e9cc7c23 */ /* 0x100fe20008010866 */
[----:B------:R-:W-:Y:S01]  /*7860*/  FFMA.FTZ R233, R206, UR6, -R105 ;  /* 0x00000006cee97c23 */ /* 0x000fe20008010869 */
[----:B------:R-:W-:Y:S01]  /*7870*/  FFMA.FTZ R206, R217, UR6, -R102 ;  /* 0x00000006d9ce7c23 */ /* 0x000fe20008010866 */
[----:B------:R-:W-:Y:S01]  /*7880*/  HMMA.16816.F32.BF16 R152, R8, R20, R152 ;  /* 0x000000140898723c */ /* 0x000fe20000041898 */
[----:B------:R-:W2:Y:S01]  /*7890*/  MUFU.EX2 R43, R43 ;  /* 0x0000002b002b7308 */ /* 0x000ea20000000800 */
[----:B------:R-:W-:-:S04]  /*78a0*/  FFMA.FTZ R217, R35, UR6, -R114 ;  /* 0x0000000623d97c23 */ /* 0x000fc80008010872 */
[C---:B------:R-:W-:Y:S01]  /*78b0*/  HMMA.16816.F32.BF16 R148, R8.reuse, R22, R148 ;  /* 0x000000160894723c */ /* 0x040fe20000041894 */
[----:B------:R-:W4:Y:S02]  /*78c0*/  LDSM.16.MT88.4 R20, [R246+0x9000] ;  /* 0x00900000f614783b */ /* 0x000f240000004200 */
[----:B------:R-:W-:Y:S03]  /*78d0*/  MUFU.EX2 R42, R42 ;  /* 0x0000002a002a7308 */ /* 0x000fe60000000800 */
[C---:B------:R-:W-:Y:S05]  /*78e0*/  HMMA.16816.F32.BF16 R140, R8.reuse, R16, R140 ;  /* 0x00000010088c723c */ /* 0x040fea000004188c */
[----:B------:R-:W5:Y:S01]  /*78f0*/  MUFU.EX2 R41, R41 ;  /* 0x0000002900297308 */ /* 0x000f620000000800 */
[C---:B------:R-:W-:Y:S01]  /*7900*/  HMMA.16816.F32.BF16 R136, R8.reuse, R18, R136 ;  /* 0x000000120888723c */ /* 0x040fe20000041888 */
[----:B------:R-:W4:Y:S05]  /*7910*/  LDSM.16.MT88.4 R16, [R245+0x9000] ;  /* 0x00900000f510783b */ /* 0x000f2a0000004200 */
[C---:B------:R-:W-:Y:S01]  /*7920*/  HMMA.16816.F32.BF16 R132, R8.reuse, R12, R132 ;  /* 0x0000000c0884723c */ /* 0x040fe20000041884 */
[----:B------:R-:W-:Y:S05]  /*7930*/  MUFU.EX2 R69, R69 ;  /* 0x0000004500457308 */ /* 0x000fea0000000800 */
[----:B------:R-:W-:Y:S01]  /*7940*/  HMMA.16816.F32.BF16 R144, R8, R14, R144 ;  /* 0x0000000e0890723c */ /* 0x000fe20000041890 */
[----:B------:R-:W4:Y:S02]  /*7950*/  LDSM.16.MT88.4 R12, [R244+0x9000] ;  /* 0x00900000f40c783b */ /* 0x000f240000004200 */
[----:B------:R-:W4:Y:S04]  /*7960*/  MUFU.EX2 R64, R64 ;  /* 0x0000004000407308 */ /* 0x000f280000000800 */
[----:B---3--:R-:W-:-:S02]  /*7970*/  F2FP.BF16.F32.PACK_AB R8, R50, R67 ;  /* 0x000000433208723e */ /* 0x008fc400000010ff */
[----:B--2---:R-:W-:Y:S01]  /*7980*/  F2FP.BF16.F32.PACK_AB R9, R43, R66 ;  /* 0x000000422b09723e */ /* 0x004fe200000010ff */
[----:B------:R-:W-:Y:S01]  /*7990*/  FADD.FTZ R66, R66, R65 ;  /* 0x0000004142427221 */ /* 0x000fe20000010000 */
[----:B------:R-:W-:Y:S01]  /*79a0*/  MUFU.EX2 R63, R63 ;  /* 0x0000003f003f7308 */ /* 0x000fe20000000800 */
[----:B------:R-:W-:Y:S02]  /*79b0*/  F2FP.BF16.F32.PACK_AB R10, R48, R49 ;  /* 0x00000031300a723e */ /* 0x000fe400000010ff */
[----:B-----5:R-:W-:Y:S01]  /*79c0*/  F2FP.BF16.F32.PACK_AB R11, R41, R42 ;  /* 0x0000002a290b723e */ /* 0x020fe200000010ff */
[----:B------:R-:W-:-:S04]  /*79d0*/  FADD.FTZ R43, R43, R66 ;  /* 0x000000422b2b7221 */ /* 0x000fc80000010000 */
[----:B------:R-:W-:Y:S01]  /*79e0*/  MUFU.EX2 R62, R62 ;  /* 0x0000003e003e7308 */ /* 0x000fe20000000800 */
[----:B------:R-:W-:Y:S01]  /*79f0*/  FADD.FTZ R42, R42, R43 ;  /* 0x0000002b2a2a7221 */ /* 0x000fe20000010000 */
[----:B-1----:R-:W-:Y:S03]  /*7a00*/  HMMA.16816.F32.BF16 R164, R8, R24, R164 ;  /* 0x0000001808a4723c */ /* 0x002fe600000418a4 */
[----:B------:R-:W-:-:S03]  /*7a10*/  FADD.FTZ R41, R41, R42 ;  /* 0x0000002a29297221 */ /* 0x000fc60000010000 */
[----:B------:R-:W-:Y:S01]  /*7a20*/  MUFU.EX2 R70, R70 ;  /* 0x0000004600467308 */ /* 0x000fe20000000800 */
[C---:B------:R-:W-:Y:S06]  /*7a30*/  HMMA.16816.F32.BF16 R168, R8.reuse, R26, R168 ;  /* 0x0000001a08a8723c */ /* 0x040fec00000418a8 */
[C---:B----4-:R-:W-:Y:S01]  /*7a40*/  HMMA.16816.F32.BF16 R172, R8.reuse, R20, R172 ;  /* 0x0000001408ac723c */ /* 0x050fe200000418ac */
        /* <DEDUP_REMOVED lines=8> */
[----:B------:R-:W-:Y:S03]  /*7ad0*/  HMMA.16816.F32.BF16 R192, R8, R14, R192 ;  /* 0x0000000e08c0723c */ /* 0x000fe600000418c0 */
[----:B------:R-:W3:Y:S04]  /*7ae0*/  MUFU.EX2 R46, R46 ;  /* 0x0000002e002e7308 */ /* 0x000ee80000000800 */
[----:B------:R-:W-:-:S02]  /*7af0*/  F2FP.BF16.F32.PACK_AB R8, R64, R69 ;  /* 0x000000454008723e */ /* 0x000fc400000010ff */
        /* <DEDUP_REMOVED lines=8> */
[----:B------:R-:W-:Y:S03]  /*7b80*/  MUFU.EX2 R40, R40 ;  /* 0x0000002800287308 */ /* 0x000fe60000000800 */
[C---:B------:R-:W-:Y:S05]  /*7b90*/  HMMA.16816.F32.BF16 R152, R8.reuse, R20, R152 ;  /* 0x000000140898723c */ /* 0x040fea0000041898 */
[----:B------:R-:W2:Y:S01]  /*7ba0*/  MUFU.EX2 R39, R39 ;  /* 0x0000002700277308 */ /* 0x000ea20000000800 */
[C---:B------:R-:W-:Y:S01]  /*7bb0*/  HMMA.16816.F32.BF16 R148, R8.reuse, R22, R148 ;  /* 0x000000160894723c */ /* 0x040fe20000041894 */
[----:B------:R-:W4:Y:S05]  /*7bc0*/  LDSM.16.MT88.4 R20, [R246+0x9800] ;  /* 0x00980000f614783b */ /* 0x000f2a0000004200 */
[C---:B------:R-:W-:Y:S01]  /*7bd0*/  HMMA.16816.F32.BF16 R140, R8.reuse, R16, R140 ;  /* 0x00000010088c723c */ /* 0x040fe2000004188c */
[----:B------:R-:W-:Y:S05]  /*7be0*/  MUFU.EX2 R38, R38 ;  /* 0x0000002600267308 */ /* 0x000fea0000000800 */
[C---:B------:R-:W-:Y:S01]  /*7bf0*/  HMMA.16816.F32.BF16 R136, R8.reuse, R18, R136 ;  /* 0x000000120888723c */ /* 0x040fe20000041888 */
[----:B------:R-:W5:Y:S02]  /*7c00*/  LDSM.16.MT88.4 R16, [R245+0x9800] ;  /* 0x00980000f510783b */ /* 0x000f640000004200 */
[----:B------:R-:W1:Y:S03]  /*7c10*/  MUFU.EX2 R7, R7 ;  /* 0x0000000700077308 */ /* 0x000e660000000800 */
[C---:B------:R-:W-:Y:S05]  /*7c20*/  HMMA.16816.F32.BF16 R132, R8.reuse, R12, R132 ;  /* 0x0000000c0884723c */ /* 0x040fea0000041884 */
[----:B------:R-:W-:Y:S01]  /*7c30*/  MUFU.EX2 R61, R61 ;  /* 0x0000003d003d7308 */ /* 0x000fe20000000800 */
[----:B------:R-:W-:Y:S01]  /*7c40*/  HMMA.16816.F32.BF16 R144, R8, R14, R144 ;  /* 0x0000000e0890723c */ /* 0x000fe20000041890 */
[----:B------:R-:W5:Y:S06]  /*7c50*/  LDSM.16.MT88.4 R12, [R244+0x9800] ;  /* 0x00980000f40c783b */ /* 0x000f6c0000004200 */
[----:B------:R-:W5:Y:S01]  /*7c60*/  MUFU.EX2 R60, R60 ;  /* 0x0000003c003c7308 */ /* 0x000f620000000800 */
[----:B---3--:R-:W-:-:S02]  /*7c70*/  F2FP.BF16.F32.PACK_AB R8, R46, R47 ;  /* 0x0000002f2e08723e */ /* 0x008fc400000010ff */
[----:B--2---:R-:W-:Y:S01]  /*7c80*/  F2FP.BF16.F32.PACK_AB R9, R39, R40 ;  /* 0x000000282709723e */ /* 0x004fe200000010ff */
[----:B------:R-:W-:Y:S01]  /*7c90*/  FADD.FTZ R40, R40, R41 ;  /* 0x0000002928287221 */ /* 0x000fe20000010000 */
[----:B------:R-:W-:Y:S02]  /*7ca0*/  F2FP.BF16.F32.PACK_AB R10, R44, R45 ;  /* 0x0000002d2c0a723e */ /* 0x000fe400000010ff */
[----:B-1----:R-:W-:Y:S01]  /*7cb0*/  F2FP.BF16.F32.PACK_AB R11, R7, R38 ;  /* 0x00000026070b723e */ /* 0x002fe200000010ff */
[----:B------:R-:W-:Y:S01]  /*7cc0*/  MUFU.EX2 R59, R59 ;  /* 0x0000003b003b7308 */ /* 0x000fe20000000800 */
[----:B------:R-:W-:-:S04]  /*7cd0*/  FADD.FTZ R39, R39, R40 ;  /* 0x0000002827277221 */ /* 0x000fc80000010000 */
[----:B------:R-:W-:Y:S01]  /*7ce0*/  FADD.FTZ R38, R38, R39 ;  /* 0x0000002726267221 */ /* 0x000fe20000010000 */
[----:B------:R-:W-:Y:S02]  /*7cf0*/  HMMA.16816.F32.BF16 R164, R8, R24, R164 ;  /* 0x0000001808a4723c */ /* 0x000fe400000418a4 */
[----:B------:R-:W-:Y:S01]  /*7d00*/  MUFU.EX2 R58, R58 ;  /* 0x0000003a003a7308 */ /* 0x000fe20000000800 */
[----:B------:R-:W-:-:S03]  /*7d10*/  FADD.FTZ R7, R7, R38 ;  /* 0x0000002607077221 */ /* 0x000fc60000010000 */
[C---:B------:R-:W-:Y:S04]  /*7d20*/  HMMA.16816.F32.BF16 R168, R8.reuse, R26, R168 ;  /* 0x0000001a08a8723c */ /* 0x040fe800000418a8 */
[----:B------:R-:W-:Y:S02]  /*7d30*/  MUFU.EX2 R54, R54 ;  /* 0x0000003600367308 */ /* 0x000fe40000000800 */
[C---:B----4-:R-:W-:Y:S06]  /*7d40*/  HMMA.16816.F32.BF16 R172, R8.reuse, R20, R172 ;  /* 0x0000001408ac723c */ /* 0x050fec00000418ac */
        /* <DEDUP_REMOVED lines=8> */
[----:B------:R-:W-:Y:S07]  /*7dd0*/  HMMA.16816.F32.BF16 R192, R8, R14, R192 ;  /* 0x0000000e08c0723c */ /* 0x000fee00000418c0 */
[----:B------:R-:W-:Y:S01]  /*7de0*/  F2FP.BF16.F32.PACK_AB R8, R60, R61 ;  /* 0x0000003d3c08723e */ /* 0x000fe200000010ff */
[----:B------:R-:W3:Y:S01]  /*7df0*/  MUFU.EX2 R130, R130 ;  /* 0x0000008200827308 */ /* 0x000ee20000000800 */
[----:B-1----:R-:W-:-:S02]  /*7e00*/  F2FP.BF16.F32.PACK_AB R9, R53, R54 ;  /* 0x000000363509723e */ /* 0x002fc400000010ff */
[----:B------:R-:W-:Y:S02]  /*7e10*/  F2FP.BF16.F32.PACK_AB R10, R58, R59 ;  /* 0x0000003b3a0a723e */ /* 0x000fe400000010ff */
[----:B--2---:R-:W-:-:S03]  /*7e20*/  F2FP.BF16.F32.PACK_AB R11, R51, R52 ;  /* 0x00000034330b723e */ /* 0x004fc600000010ff */
[----:B------:R-:W-:Y:S04]  /*7e30*/  MUFU.EX2 R202, R202 ;  /* 0x000000ca00ca7308 */ /* 0x000fe80000000800 */
[C---:B------:R-:W-:Y:S04]  /*7e40*/  HMMA.16816.F32.BF16 R160, R8.reuse, R24, R160 ;  /* 0x0000001808a0723c */ /* 0x040fe800000418a0 */
[----:B------:R-:W-:Y:S02]  /*7e50*/  MUFU.EX2 R213, R213 ;  /* 0x000000d500d57308 */ /* 0x000fe40000000800 */
[C---:B------:R-:W-:Y:S01]  /*7e60*/  HMMA.16816.F32.BF16 R156, R8.reuse, R26, R156 ;  /* 0x0000001a089c723c */ /* 0x040fe2000004189c */
[----:B------:R-:W1:Y:S05]  /*7e70*/  LDSM.16.MT88.4 R24, [R247+0xa000] ;  /* 0x00a00000f718783b */ /* 0x000e6a0000004200 */
[C---:B------:R-:W-:Y:S01]  /*7e80*/  HMMA.16816.F32.BF16 R152, R8.reuse, R20, R152 ;  /* 0x000000140898723c */ /* 0x040fe20000041898 */
[----:B------:R-:W-:Y:S05]  /*7e90*/  MUFU.EX2 R204, R204 ;  /* 0x000000cc00cc7308 */ /* 0x000fea0000000800 */
[C---:B------:R-:W-:Y:S01]  /*7ea0*/  HMMA.16816.F32.BF16 R148, R8.reuse, R22, R148 ;  /* 0x000000160894723c */ /* 0x040fe20000041894 */
[----:B------:R-:W2:Y:S02]  /*7eb0*/  LDSM.16.MT88.4 R20, [R246+0xa000] ;  /* 0x00a00000f614783b */ /* 0x000ea40000004200 */
[----:B------:R-:W4:Y:S03]  /*7ec0*/  MUFU.EX2 R219, R219 ;  /* 0x000000db00db7308 */ /* 0x000f260000000800 */
[C---:B------:R-:W-:Y:S05]  /*7ed0*/  HMMA.16816.F32.BF16 R140, R8.reuse, R16, R140 ;  /* 0x00000010088c723c */ /* 0x040fea000004188c */
[----:B------:R-:W-:Y:S01]  /*7ee0*/  MUFU.EX2 R225, R225 ;  /* 0x000000e100e17308 */ /* 0x000fe20000000800 */
[C---:B------:R-:W-:Y:S01]  /*7ef0*/  HMMA.16816.F32.BF16 R136, R8.reuse, R18, R136 ;  /* 0x000000120888723c */ /* 0x040fe20000041888 */
[----:B------:R-:W5:Y:S05]  /*7f00*/  LDSM.16.MT88.4 R16, [R245+0xa000] ;  /* 0x00a00000f510783b */ /* 0x000f6a0000004200 */
[C---:B------:R-:W-:Y:S01]  /*7f10*/  HMMA.16816.F32.BF16 R132, R8.reuse, R12, R132 ;  /* 0x0000000c0884723c */ /* 0x040fe20000041884 */
[----:B------:R-:W1:Y:S05]  /*7f20*/  MUFU.EX2 R222, R222 ;  /* 0x000000de00de7308 */ /* 0x000e6a0000000800 */
[----:B------:R-:W-:Y:S01]  /*7f30*/  HMMA.16816.F32.BF16 R144, R8, R14, R144 ;  /* 0x0000000e0890723c */ /* 0x000fe20000041890 */
[----:B------:R-:W5:Y:S02]  /*7f40*/  LDSM.16.MT88.4 R12, [R244+0xa000] ;  /* 0x00a00000f40c783b */ /* 0x000f640000004200 */
[----:B------:R-:W-:Y:S04]  /*7f50*/  MUFU.EX2 R209, R209 ;  /* 0x000000d100d17308 */ /* 0x000fe80000000800 */
[----:B---3--:R-:W-:-:S02]  /*7f60*/  F2FP.BF16.F32.PACK_AB R8, R130, R201 ;  /* 0x000000c98208723e */ /* 0x008fc400000010ff */
[----:B----4-:R-:W-:Y:S01]  /*7f70*/  F2FP.BF16.F32.PACK_AB R9, R219, R204 ;  /* 0x000000ccdb09723e */ /* 0x010fe200000010ff */
[----:B------:R-:W-:Y:S01]  /*7f80*/  FADD.FTZ R204, R204, R7 ;  /* 0x00000007cccc7221 */ /* 0x000fe20000010000 */
[----:B------:R-:W3:Y:S01]  /*7f90*/  MUFU.EX2 R200, R200 ;  /* 0x000000c800c87308 */ /* 0x000ee20000000800 */
[----:B------:R-:W-:Y:S02]  /*7fa0*/  F2FP.BF16.F32.PACK_AB R10, R213, R202 ;  /* 0x000000cad50a723e */ /* 0x000fe400000010ff */
[----:B-1----:R-:W-:Y:S01]  /*7fb0*/  F2FP.BF16.F32.PACK_AB R11, R222, R225 ;  /* 0x000000e1de0b723e */ /* 0x002fe200000010ff */
[----:B------:R-:W-:-:S04]  /*7fc0*/  FADD.FTZ R204, R219, R204 ;  /* 0x000000ccdbcc7221 */ /* 0x000fc80000010000 */
[----:B------:R-:W-:Y:S01]  /*7fd0*/  MUFU.EX2 R207, R207 ;  /* 0x000000cf00cf7308 */ /* 0x000fe20000000800 */
[----:B------:R-:W-:Y:S01]  /*7fe0*/  FADD.FTZ R225, R225, R204 ;  /* 0x000000cce1e17221 */ /* 0x000fe20000010000 */
[----:B------:R-:W-:Y:S03]  /*7ff0*/  HMMA.16816.F32.BF16 R164, R8, R24, R164 ;  /* 0x0000001808a4723c */ /* 0x000fe600000418a4 */
[----:B------:R-:W-:-:S03]  /*8000*/  FADD.FTZ R225, R222, R225 ;  /* 0x000000e1dee17221 */ /* 0x000fc60000010000 */
[----:B------:R-:W-:Y:S01]  /*8010*/  MUFU.EX2 R198, R198 ;  /* 0x000000c600c67308 */ /* 0x000fe20000000800 */
[C---:B------:R-:W-:Y:S06]  /*8020*/  HMMA.16816.F32.BF16 R168, R8.reuse, R26, R168 ;  /* 0x0000001a08a8723c */ /* 0x040fec00000418a8 */
[C---:B--2---:R-:W-:Y:S01]  /*8030*/  HMMA.16816.F32.BF16 R172, R8.reuse, R20, R172 ;  /* 0x0000001408ac723c */ /* 0x044fe200000418ac */
[----:B------:R-:W-:Y:S05]  /*8040*/  MUFU.EX2 R205, R205 ;  /* 0x000000cd00cd7308 */ /* 0x000fea0000000800 */
[C---:B------:R-:W-:Y:S03]  /*8050*/  HMMA.16816.F32.BF16 R176, R8.reuse, R22, R176 ;  /* 0x0000001608b0723c */ /* 0x040fe600000418b0 */
[----:B------:R-:W1:Y:S03]  /*8060*/  MUFU.EX2 R196, R196 ;  /* 0x000000c400c47308 */ /* 0x000e660000000800 */
[C---:B-----5:R-:W-:Y:S05]  /*8070*/  HMMA.16816.F32.BF16 R180, R8.reuse, R16, R180 ;  /* 0x0000001008b4723c */ /* 0x060fea00000418b4 */
[----:B------:R-:W-:Y:S01]  /*8080*/  MUFU.EX2 R227, R227 ;  /* 0x000000e300e37308 */ /* 0x000fe20000000800 */
[C---:B------:R-:W-:Y:S06]  /*8090*/  HMMA.16816.F32.BF16 R184, R8.reuse, R18, R184 ;  /* 0x0000001208b8723c */ /* 0x040fec00000418b8 */
[C---:B------:R-:W-:Y:S01]  /*80a0*/  HMMA.16816.F32.BF16 R188, R8.reuse, R12, R188 ;  /* 0x0000000c08bc723c */ /* 0x040fe200000418bc */
[----:B------:R-:W2:Y:S05]  /*80b0*/  MUFU.EX2 R224, R224 ;  /* 0x000000e000e07308 */ /* 0x000eaa0000000800 */
[----:B------:R-:W-:Y:S03]  /*80c0*/  HMMA.16816.F32.BF16 R192, R8, R14, R192 ;  /* 0x0000000e08c0723c */ /* 0x000fe600000418c0 */
[----:B------:R-:W-:Y:S04]  /*80d0*/  MUFU.EX2 R214, R214 ;  /* 0x000000d600d67308 */ /* 0x000fe80000000800 */
[----:B---3--:R-:W-:-:S02]  /*80e0*/  F2FP.BF16.F32.PACK_AB R8, R200, R209 ;  /* 0x000000d1c808723e */ /* 0x008fc400000010ff */
[----:B-1----:R-:W-:Y:S02]  /*80f0*/  F2FP.BF16.F32.PACK_AB R9, R196, R205 ;  /* 0x000000cdc409723e */ /* 0x002fe400000010ff */
[----:B------:R-:W-:Y:S01]  /*8100*/  F2FP.BF16.F32.PACK_AB R10, R198, R207 ;  /* 0x000000cfc60a723e */ /* 0x000fe200000010ff */
[----:B------:R-:W1:Y:S01]  /*8110*/  MUFU.EX2 R223, R223 ;  /* 0x000000df00df7308 */ /* 0x000e620000000800 */
[----:B--2---:R-:W-:-:S07]  /*8120*/  F2FP.BF16.F32.PACK_AB R11, R224, R227 ;  /* 0x000000e3e00b723e */ /* 0x004fce00000010ff */
[C---:B------:R-:W-:Y:S01]  /*8130*/  HMMA.16816.F32.BF16 R160, R8.reuse, R24, R160 ;  /* 0x0000001808a0723c */ /* 0x040fe200000418a0 */
[----:B------:R-:W-:Y:S05]  /*8140*/  MUFU.EX2 R208, R208 ;  /* 0x000000d000d07308 */ /* 0x000fea0000000800 */
[C---:B------:R-:W-:Y:S01]  /*8150*/  HMMA.16816.F32.BF16 R156, R8.reuse, R26, R156 ;  /* 0x0000001a089c723c */ /* 0x040fe2000004189c */
[----:B------:R-:W2:Y:S02]  /*8160*/  LDSM.16.MT88.4 R24, [R247+0xa800] ;  /* 0x00a80000f718783b */ /* 0x000ea40000004200 */
[----:B------:R-:W-:Y:S03]  /*8170*/  MUFU.EX2 R233, R233 ;  /* 0x000000e900e97308 */ /* 0x000fe60000000800 */
[C---:B------:R-:W-:Y:S05]  /*8180*/  HMMA.16816.F32.BF16 R152, R8.reuse, R20, R152 ;  /* 0x000000140898723c */ /* 0x040fea0000041898 */
[----:B------:R-:W-:Y:S01]  /*8190*/  MUFU.EX2 R206, R206 ;  /* 0x000000ce00ce7308 */ /* 0x000fe20000000800 */
[C---:B------:R-:W-:Y:S01]  /*81a0*/  HMMA.16816.F32.BF16 R148, R8.reuse, R22, R148 ;  /* 0x000000160894723c */ /* 0x040fe20000041894 */
[----:B------:R-:W3:Y:S05]  /*81b0*/  LDSM.16.MT88.4 R20, [R246+0xa800] ;  /* 0x00a80000f614783b */ /* 0x000eea0000004200 */
[C---:B------:R-:W-:Y:S01]  /*81c0*/  HMMA.16816.F32.BF16 R140, R8.reuse, R16, R140 ;  /* 0x00000010088c723c */ /* 0x040fe2000004188c */
[----:B------:R-:W4:Y:S05]  /*81d0*/  MUFU.EX2 R215, R215 ;  /* 0x000000d700d77308 */ /* 0x000f2a0000000800 */
[C---:B------:R-:W-:Y:S01]  /*81e0*/  HMMA.16816.F32.BF16 R136, R8.reuse, R18, R136 ;  /* 0x000000120888723c */ /* 0x040fe20000041888 */
[----:B------:R-:W5:Y:S02]  /*81f0*/  LDSM.16.MT88.4 R16, [R245+0xa800] ;  /* 0x00a80000f510783b */ /* 0x000f640000004200 */
[----:B------:R-:W-:Y:S03]  /*8200*/  MUFU.EX2 R211, R211 ;  /* 0x000000d300d37308 */ /* 0x000fe60000000800 */
[C---:B------:R-:W-:Y:S05]  /*8210*/  HMMA.16816.F32.BF16 R132, R8.reuse, R12, R132 ;  /* 0x0000000c0884723c */ /* 0x040fea0000041884 */
[----:B------:R-:W2:Y:S01]  /*8220*/  MUFU.EX2 R216, R216 ;  /* 0x000000d800d87308 */ /* 0x000ea20000000800 */
[----:B------:R-:W-:Y:S01]  /*8230*/  HMMA.16816.F32.BF16 R144, R8, R14, R144 ;  /* 0x0000000e0890723c */ /* 0x000fe20000041890 */
[----:B------:R-:W5:Y:S06]  /*8240*/  LDSM.16.MT88.4 R12, [R244+0xa800] ;  /* 0x00a80000f40c783b */ /* 0x000f6c0000004200 */
[----:B------:R-:W-:Y:S01]  /*8250*/  MUFU.EX2 R218, R218 ;  /* 0x000000da00da7308 */ /* 0x000fe20000000800 */
[----:B-1----:R-:W-:-:S02]  /*8260*/  F2FP.BF16.F32.PACK_AB R8, R223, R214 ;  /* 0x000000d6df08723e */ /* 0x002fc400000010ff */
[----:B----4-:R-:W-:Y:S01]  /*8270*/  F2FP.BF16.F32.PACK_AB R9, R215, R206 ;  /* 0x000000ced709723e */ /* 0x010fe200000010ff */
[----:B------:R-:W-:Y:S01]  /*8280*/  FADD.FTZ R206, R206, R225 ;  /* 0x000000e1cece7221 */ /* 0x000fe20000010000 */
[----:B------:R-:W-:-:S03]  /*8290*/  F2FP.BF16.F32.PACK_AB R10, R233, R208 ;  /* 0x000000d0e90a723e */ /* 0x000fc600000010ff */
[----:B------:R-:W1:Y:S01]  /*82a0*/  MUFU.EX2 R229, R229 ;  /* 0x000000e500e57308 */ /* 0x000e620000000800 */
[----:B--2---:R-:W-:Y:S01]  /*82b0*/  F2FP.BF16.F32.PACK_AB R11, R216, R211 ;  /* 0x000000d3d80b723e */ /* 0x004fe200000010ff */
[----:B------:R-:W-:-:S04]  /*82c0*/  FADD.FTZ R206, R215, R206 ;  /* 0x000000ced7ce7221 */ /* 0x000fc80000010000 */
[----:B------:R-:W-:Y:S02]  /*82d0*/  FADD.FTZ R211, R211, R206 ;  /* 0x000000ced3d37221 */ /* 0x000fe40000010000 */
[----:B------:R-:W-:Y:S01]  /*82e0*/  MUFU.EX2 R212, R212 ;  /* 0x000000d400d47308 */ /* 0x000fe20000000800 */
[----:B------:R-:W-:Y:S01]  /*82f0*/  HMMA.16816.F32.BF16 R164, R8, R24, R164 ;  /* 0x0000001808a4723c */ /* 0x000fe200000418a4 */
[----:B------:R-:W-:-:S05]  /*8300*/  FADD.FTZ R216, R216, R211 ;  /* 0x000000d3d8d87221 */ /* 0x000fca0000010000 */
[C---:B------:R-:W-:Y:S01]  /*8310*/  HMMA.16816.F32.BF16 R168, R8.reuse, R26, R168 ;  /* 0x0000001a08a8723c */ /* 0x040fe200000418a8 */
[----:B------:R-:W-:Y:S05]  /*8320*/  MUFU.EX2 R231, R231 ;  /* 0x000000e700e77308 */ /* 0x000fea0000000800 */
[C---:B---3--:R-:W-:Y:S03]  /*8330*/  HMMA.16816.F32.BF16 R172, R8.reuse, R20, R172 ;  /* 0x0000001408ac723c */ /* 0x048fe600000418ac */
[----:B------:R-:W-:Y:S03]  /*8340*/  MUFU.EX2 R210, R210 ;  /* 0x000000d200d27308 */ /* 0x000fe60000000800 */
[C---:B------:R-:W-:Y:S05]  /*8350*/  HMMA.16816.F32.BF16 R176, R8.reuse, R22, R176 ;  /* 0x0000001608b0723c */ /* 0x040fea00000418b0 */
[----:B------:R-:W2:Y:S01]  /*8360*/  MUFU.EX2 R221, R221 ;  /* 0x000000dd00dd7308 */ /* 0x000ea20000000800 */
[C---:B-----5:R-:W-:Y:S06]  /*8370*/  HMMA.16816.F32.BF16 R180, R8.reuse, R16, R180 ;  /* 0x0000001008b4723c */ /* 0x060fec00000418b4 */
[C---:B------:R-:W-:Y:S01]  /*8380*/  HMMA.16816.F32.BF16 R184, R8.reuse, R18, R184 ;  /* 0x0000001208b8723c */ /* 0x040fe200000418b8 */
[----:B------:R-:W-:Y:S05]  /*8390*/  MUFU.EX2 R197, R197 ;  /* 0x000000c500c57308 */ /* 0x000fea0000000800 */
[C---:B------:R-:W-:Y:S03]  /*83a0*/  HMMA.16816.F32.BF16 R188, R8.reuse, R12, R188 ;  /* 0x0000000c08bc723c */ /* 0x040fe600000418bc */
[----:B------:R-:W3:Y:S03]  /*83b0*/  MUFU.EX2 R220, R220 ;  /* 0x000000dc00dc7308 */ /* 0x000ee60000000800 */
[----:B------:R-:W-:Y:S05]  /*83c0*/  HMMA.16816.F32.BF16 R192, R8, R14, R192 ;  /* 0x0000000e08c0723c */ /* 0x000fea00000418c0 */
[----:B------:R-:W-:Y:S02]  /*83d0*/  MUFU.EX2 R128, R128 ;  /* 0x0000008000807308 */ /* 0x000fe40000000800 */
[----:B-1----:R-:W-:-:S02]  /*83e0*/  F2FP.BF16.F32.PACK_AB R8, R229, R218 ;  /* 0x000000dae508723e */ /* 0x002fc400000010ff */
[----:B--2---:R-:W-:Y:S02]  /*83f0*/  F2FP.BF16.F32.PACK_AB R9, R221, R210 ;  /* 0x000000d2dd09723e */ /* 0x004fe400000010ff */
[----:B------:R-:W-:Y:S02]  /*8400*/  F2FP.BF16.F32.PACK_AB R10, R231, R212 ;  /* 0x000000d4e70a723e */ /* 0x000fe400000010ff */
[----:B------:R-:W-:Y:S01]  /*8410*/  MUFU.EX2 R127, R127 ;  /* 0x0000007f007f7308 */ /* 0x000fe20000000800 */
[----:B---3--:R-:W-:-:S07]  /*8420*/  F2FP.BF16.F32.PACK_AB R11, R220, R197 ;  /* 0x000000c5dc0b723e */ /* 0x008fce00000010ff */
[C---:B------:R-:W-:Y:S01]  /*8430*/  HMMA.16816.F32.BF16 R160, R8.reuse, R24, R160 ;  /* 0x0000001808a0723c */ /* 0x040fe200000418a0 */
[----:B------:R-:W-:Y:S05]  /*8440*/  MUFU.EX2 R126, R126 ;  /* 0x0000007e007e7308 */ /* 0x000fea0000000800 */
[C---:B------:R-:W-:Y:S01]  /*8450*/  HMMA.16816.F32.BF16 R156, R8.reuse, R26, R156 ;  /* 0x0000001a089c723c */ /* 0x040fe2000004189c */
[----:B------:R-:W-:Y:S02]  /*8460*/  FADD.FTZ R24, R92, R103 ;  /* 0x000000675c187221 */ /* 0x000fe40000010000 */
[----:B------:R-:W-:Y:S02]  /*8470*/  MUFU.EX2 R125, R125 ;  /* 0x0000007d007d7308 */ /* 0x000fe40000000800 */
[----:B------:R-:W-:Y:S01]  /*8480*/  FADD.FTZ R93, R87, R24 ;  /* 0x00000018575d7221 */ /* 0x000fe20000010000 */
[----:B------:R-:W-:Y:S01]  /*8490*/  HMMA.16816.F32.BF16 R152, R8, R20, R152 ;  /* 0x000000140898723c */ /* 0x000fe20000041898 */
[----:B------:R-:W-:Y:S02]  /*84a0*/  LDSM.16.MT88.4 R24, [R247+0xb800] ;  /* 0x00b80000f718783b */ /* 0x000fe40000004200 */
[----:B------:R-:W-:-:S02]  /*84b0*/  FADD.FTZ R84, R84, R93 ;  /* 0x0000005d54547221 */ /* 0x000fc40000010000 */
[----:B------:R-:W-:Y:S01]  /*84c0*/  MUFU.EX2 R120, R120 ;  /* 0x0000007800787308 */ /* 0x000fe20000000800 */
[----:B------:R-:W-:Y:S01]  /*84d0*/  HMMA.16816.F32.BF16 R148, R8, R22, R148 ;  /* 0x000000160894723c */ /* 0x000fe20000041894 */
[----:B------:R-:W-:-:S04]  /*84e0*/  FADD.FTZ R79, R79, R84 ;  /* 0x000000544f4f7221 */ /* 0x000fc80000010000 */
[----:B------:R-:W-:Y:S01]  /*84f0*/  FADD.FTZ R76, R76, R79 ;  /* 0x0000004f4c4c7221 */ /* 0x000fe20000010000 */
[C---:B------:R-:W-:Y:S01]  /*8500*/  HMMA.16816.F32.BF16 R140, R8.reuse, R16, R140 ;  /* 0x00000010088c723c */ /* 0x040fe2000004188c */
[----:B------:R-:W-:Y:S05]  /*8510*/  MUFU.EX2 R119, R119 ;  /* 0x0000007700777308 */ /* 0x000fea0000000800 */
[C---:B------:R-:W-:Y:S01]  /*8520*/  HMMA.16816.F32.BF16 R136, R8.reuse, R18, R136 ;  /* 0x000000120888723c */ /* 0x040fe20000041888 */
[----:B------:R-:W-:Y:S02]  /*8530*/  LDSM.16.MT88.4 R16, [R246+0xb000] ;  /* 0x00b00000f610783b */ /* 0x000fe40000004200 */
[----:B------:R-:W-:Y:S03]  /*8540*/  MUFU.EX2 R117, R117 ;  /* 0x0000007500757308 */ /* 0x000fe60000000800 */
[C---:B------:R-:W-:Y:S05]  /*8550*/  HMMA.16816.F32.BF16 R132, R8.reuse, R12, R132 ;  /* 0x0000000c0884723c */ /* 0x040fea0000041884 */
[----:B------:R-:W-:Y:S01]  /*8560*/  MUFU.EX2 R118, R118 ;  /* 0x0000007600767308 */ /* 0x000fe20000000800 */
[----:B------:R-:W-:Y:S01]  /*8570*/  HMMA.16816.F32.BF16 R144, R8, R14, R144 ;  /* 0x0000000e0890723c */ /* 0x000fe20000041890 */
[----:B------:R-:W-:Y:S06]  /*8580*/  LDSM.16.MT88.4 R12, [R245+0xb000] ;  /* 0x00b00000f50c783b */ /* 0x000fec0000004200 */
[--C-:B------:R-:W-:Y:S01]  /*8590*/  FFMA.FTZ R9, R111, UR6, -R114.reuse ;  /* 0x000000066f097c23 */ /* 0x100fe20008010872 */
[--C-:B------:R-:W-:Y:S01]  /*85a0*/  FFMA.FTZ R111, R33, UR6, -R114.reuse ;  /* 0x00000006216f7c23 */ /* 0x100fe20008010872 */
[----:B------:R-:W-:Y:S01]  /*85b0*/  FFMA.FTZ R114, R32, UR6, -R114 ;  /* 0x0000000620727c23 */ /* 0x000fe20008010872 */
[--C-:B------:R-:W-:Y:S01]  /*85c0*/  FFMA.FTZ R8, R98, UR6, -R105.reuse ;  /* 0x0000000662087c23 */ /* 0x100fe20008010869 */
[----:B------:R-:W1:Y:S01]  /*85d0*/  LDSM.16.MT88.4 R32, [R244+0xb000] ;  /* 0x00b00000f420783b */ /* 0x000e620000004200 */
[----:B------:R-:W2:Y:S01]  /*85e0*/  MUFU.EX2 R121, R121 ;  /* 0x0000007900797308 */ /* 0x000ea20000000800 */
[----:B------:R-:W-:Y:S01]  /*85f0*/  FFMA.FTZ R10, R95, UR6, -R105 ;  /* 0x000000065f0a7c23 */ /* 0x000fe20008010869 */
[--C-:B------:R-:W-:Y:S01]  /*8600*/  FFMA.FTZ R105, R101, UR6, -R102.reuse ;  /* 0x0000000665697c23 */ /* 0x100fe20008010866 */
[--C-:B------:R-:W-:Y:S01]  /*8610*/  FFMA.FTZ R101, R100, UR6, -R102.reuse ;  /* 0x0000000664657c23 */ /* 0x100fe20008010866 */
[----:B------:R-:W-:-:S04]  /*8620*/  FFMA.FTZ R102, R97, UR6, -R102 ;  /* 0x0000000661667c23 */ /* 0x000fc80008010866 */
[----:B------:R-:W-:Y:S08]  /*8630*/  MUFU.EX2 R116, R116 ;  /* 0x0000007400747308 */ /* 0x000ff00000000800 */
[----:B------:R-:W3:Y:S01]  /*8640*/  MUFU.EX2 R131, R131 ;  /* 0x0000008300837308 */ /* 0x000ee20000000800 */
[----:B--2---:R-:W-:-:S07]  /*8650*/  F2FP.BF16.F32.PACK_AB R20, R121, R118 ;  /* 0x000000767914723e */ /* 0x004fce00000010ff */
[----:B------:R-:W-:Y:S08]  /*8660*/  MUFU.EX2 R199, R199 ;  /* 0x000000c700c77308 */ /* 0x000ff00000000800 */
[----:B------:R-:W2:Y:S01]  /*8670*/  MUFU.EX2 R226, R226 ;  /* 0x000000e200e27308 */ /* 0x000ea20000000800 */
[----:B---3--:R-:W-:-:S07]  /*8680*/  F2FP.BF16.F32.PACK_AB R22, R131, R116 ;  /* 0x000000748316723e */ /* 0x008fce00000010ff */
[----:B------:R-:W-:Y:S08]  /*8690*/  MUFU.EX2 R115, R115 ;  /* 0x0000007300737308 */ /* 0x000ff00000000800 */
[----:B------:R-:W3:Y:S01]  /*86a0*/  MUFU.EX2 R228, R228 ;  /* 0x000000e400e47308 */ /* 0x000ee20000000800 */
[----:B--2---:R-:W-:Y:S01]  /*86b0*/  F2FP.BF16.F32.PACK_AB R21, R226, R199 ;  /* 0x000000c7e215723e */ /* 0x004fe200000010ff */
[----:B------:R-:W-:-:S04]  /*86c0*/  FADD.FTZ R199, R199, R216 ;  /* 0x000000d8c7c77221 */ /* 0x000fc80000010000 */
[----:B------:R-:W-:Y:S02]  /*86d0*/  FADD.FTZ R226, R226, R199 ;  /* 0x000000c7e2e27221 */ /* 0x000fe40000010000 */
[----:B------:R2:W4:Y:S08]  /*86e0*/  MUFU.EX2 R98, R9 ;  /* 0x0000000900627308 */ /* 0x0005300000000800 */
[----:B------:R5:W-:Y:S01]  /*86f0*/  MUFU.EX2 R97, R8 ;  /* 0x0000000800617308 */ /* 0x000be20000000800 */
[----:B---3--:R-:W-:Y:S01]  /*8700*/  F2FP.BF16.F32.PACK_AB R23, R228, R115 ;  /* 0x00000073e417723e */ /* 0x008fe200000010ff */
[----:B------:R-:W-:-:S04]  /*8710*/  FADD.FTZ R115, R115, R226 ;  /* 0x000000e273737221 */ /* 0x000fc80000010000 */
[----:B------:R-:W-:Y:S02]  /*8720*/  FADD.FTZ R228, R228, R115 ;  /* 0x00000073e4e47221 */ /* 0x000fe40000010000 */
[----:B------:R3:W-:Y:S01]  /*8730*/  MUFU.EX2 R92, R10 ;  /* 0x0000000a005c7308 */ /* 0x0007e20000000800 */
[----:B--2---:R-:W-:Y:S01]  /*8740*/  F2FP.BF16.F32.PACK_AB R9, R119, R120 ;  /* 0x000000787709723e */ /* 0x004fe200000010ff */
[----:B-1----:R-:W-:Y:S01]  /*8750*/  HMMA.16816.F32.BF16 R192, R20, R34, R192 ;  /* 0x0000002214c0723c */ /* 0x002fe200000418c0 */
[----:B----4-:R-:W-:-:S05]  /*8760*/  F2FP.BF16.F32.PACK_AB R11, R98, R117 ;  /* 0x00000075620b723e */ /* 0x010fca00000010ff */
[C---:B------:R-:W-:Y:S01]  /*8770*/  HMMA.16816.F32.BF16 R188, R20.reuse, R32, R188 ;  /* 0x0000002014bc723c */ /* 0x040fe200000418bc */
[----:B-----5:R-:W-:Y:S01]  /*8780*/  F2FP.BF16.F32.PACK_AB R8, R127, R128 ;  /* 0x000000807f08723e */ /* 0x020fe200000010ff */
[----:B------:R-:W-:Y:S04]  /*8790*/  MUFU.EX2 R124, R124 ;  /* 0x0000007c007c7308 */ /* 0x000fe80000000800 */
[----:B------:R-:W-:Y:S01]  /*87a0*/  HMMA.16816.F32.BF16 R164, R20, R28, R164 ;  /* 0x0000001c14a4723c */ /* 0x000fe200000418a4 */
[----:B---3--:R-:W-:-:S03]  /*87b0*/  F2FP.BF16.F32.PACK_AB R10, R125, R126 ;  /* 0x0000007e7d0a723e */ /* 0x008fc600000010ff */
[----:B------:R-:W1:Y:S02]  /*87c0*/  MUFU.EX2 R123, R123 ;  /* 0x0000007b007b7308 */ /* 0x000e640000000800 */
[----:B------:R-:W-:Y:S06]  /*87d0*/  HMMA.16816.F32.BF16 R168, R20, R30, R168 ;  /* 0x0000001e14a8723c */ /* 0x000fec00000418a8 */
[C---:B------:R-:W-:Y:S01]  /*87e0*/  HMMA.16816.F32.BF16 R144, R8.reuse, R34, R144 ;  /* 0x000000220890723c */ /* 0x040fe20000041890 */
[----:B------:R-:W-:Y:S05]  /*87f0*/  MUFU.EX2 R217, R217 ;  /* 0x000000d900d97308 */ /* 0x000fea0000000800 */
[----:B------:R-:W-:Y:S01]  /*8800*/  HMMA.16816.F32.BF16 R132, R8, R32, R132 ;  /* 0x000000200884723c */ /* 0x000fe20000041884 */
[----:B------:R-:W-:-:S02]  /*8810*/  FADD.FTZ R34, R78, R81 ;  /* 0x000000514e227221 */ /* 0x000fc40000010000 */
[----:B------:R-:W2:Y:S02]  /*8820*/  MUFU.EX2 R32, R113 ;  /* 0x0000007100207308 */ /* 0x000ea40000000800 */
[----:B------:R-:W-:Y:S01]  /*8830*/  FADD.FTZ R34, R75, R34 ;  /* 0x000000224b227221 */ /* 0x000fe20000010000 */
[C---:B------:R-:W-:Y:S01]  /*8840*/  HMMA.16816.F32.BF16 R172, R20.reuse, R16, R172 ;  /* 0x0000001014ac723c */ /* 0x040fe200000418ac */
[----:B------:R-:W-:Y:S02]  /*8850*/  FADD.FTZ R33, R73, R80 ;  /* 0x0000005049217221 */ /* 0x000fe40000010000 */
[----:B------:R-:W-:Y:S02]  /*8860*/  FADD.FTZ R69, R69, R34 ;  /* 0x0000002245457221 */ /* 0x000fe40000010000 */
        /* <DEDUP_REMOVED lines=15> */
[----:B------:R-:W3:Y:S01]  /*8960*/  MUFU.EX2 R88, R101 ;  /* 0x0000006500587308 */ /* 0x000ee20000000800 */
[----:B------:R-:W-:Y:S01]  /*8970*/  FADD.FTZ R55, R55, R56 ;  /* 0x0000003837377221 */ /* 0x000fe20000010000 */
[----:B------:R-:W-:Y:S01]  /*8980*/  FADD.FTZ R48, R48, R49 ;  /* 0x0000003130307221 */ /* 0x000fe20000010000 */
[----:B------:R-:W-:Y:S01]  /*8990*/  FADD.FTZ R60, R60, R61 ;  /* 0x0000003d3c3c7221 */ /* 0x000fe20000010000 */
[----:B------:R-:W-:Y:S01]  /*89a0*/  HMMA.16816.F32.BF16 R184, R20, R14, R184 ;  /* 0x0000000e14b8723c */ /* 0x000fe200000418b8 */
[----:B------:R-:W-:Y:S01]  /*89b0*/  FADD.FTZ R54, R54, R55 ;  /* 0x0000003736367221 */ /* 0x000fe20000010000 */
[----:B------:R-:W-:Y:S01]  /*89c0*/  FADD.FTZ R47, R47, R48 ;  /* 0x000000302f2f7221 */ /* 0x000fe20000010000 */
[----:B------:R-:W-:Y:S01]  /*89d0*/  FADD.FTZ R59, R59, R60 ;  /* 0x0000003c3b3b7221 */ /* 0x000fe20000010000 */
[----:B------:R-:W4:Y:S01]  /*89e0*/  LDSM.16.MT88.4 R20, [R246+0xb800] ;  /* 0x00b80000f614783b */ /* 0x000f220000004200 */
        /* <DEDUP_REMOVED lines=15> */
[----:B------:R-:W5:Y:S01]  /*8ae0*/  LDSM.16.MT88.4 R16, [R245+0xb800] ;  /* 0x00b80000f510783b */ /* 0x000f620000004200 */
[----:B------:R-:W-:Y:S01]  /*8af0*/  FADD.FTZ R196, R196, R205 ;  /* 0x000000cdc4c47221 */ /* 0x000fe20000010000 */
[----:B------:R-:W-:Y:S01]  /*8b00*/  FADD.FTZ R201, R130, R201 ;  /* 0x000000c982c97221 */ /* 0x000fe20000010000 */
[----:B------:R-:W-:Y:S01]  /*8b10*/  FADD.FTZ R207, R198, R207 ;  /* 0x000000cfc6cf7221 */ /* 0x000fe20000010000 */
[C---:B------:R-:W-:Y:S01]  /*8b20*/  HMMA.16816.F32.BF16 R140, R8.reuse, R12, R140 ;  /* 0x0000000c088c723c */ /* 0x040fe2000004188c */
[----:B------:R-:W-:Y:S01]  /*8b30*/  FADD.FTZ R227, R227, R196 ;  /* 0x000000c4e3e37221 */ /* 0x000fe20000010000 */
[----:B------:R-:W-:Y:S01]  /*8b40*/  FADD.FTZ R202, R202, R201 ;  /* 0x000000c9caca7221 */ /* 0x000fe20000010000 */
[----:B------:R-:W-:Y:S01]  /*8b50*/  FADD.FTZ R218, R218, R207 ;  /* 0x000000cfdada7221 */ /* 0x000fe20000010000 */
[----:B------:R-:W4:Y:S01]  /*8b60*/  MUFU.EX2 R100, R110 ;  /* 0x0000006e00647308 */ /* 0x000f220000000800 */
[----:B------:R-:W-:Y:S01]  /*8b70*/  FADD.FTZ R227, R224, R227 ;  /* 0x000000e3e0e37221 */ /* 0x000fe20000010000 */
[----:B------:R-:W-:Y:S01]  /*8b80*/  FADD.FTZ R213, R213, R202 ;  /* 0x000000cad5d57221 */ /* 0x000fe20000010000 */
[----:B------:R-:W-:Y:S01]  /*8b90*/  FADD.FTZ R229, R229, R218 ;  /* 0x000000dae5e57221 */ /* 0x000fe20000010000 */
[C---:B------:R-:W-:Y:S01]  /*8ba0*/  HMMA.16816.F32.BF16 R136, R8.reuse, R14, R136 ;  /* 0x0000000e0888723c */ /* 0x040fe20000041888 */
[----:B------:R-:W-:Y:S01]  /*8bb0*/  FADD.FTZ R210, R210, R227 ;  /* 0x000000e3d2d27221 */ /* 0x000fe20000010000 */
[----:B------:R-:W-:Y:S01]  /*8bc0*/  FADD.FTZ R214, R214, R213 ;  /* 0x000000d5d6d67221 */ /* 0x000fe20000010000 */
[----:B------:R-:W5:Y:S01]  /*8bd0*/  LDSM.16.MT88.4 R12, [R244+0xb800] ;  /* 0x00b80000f40c783b */ /* 0x000f620000004200 */
        /* <DEDUP_REMOVED lines=15> */
[----:B------:R-:W-:Y:S01]  /*8cd0*/  HMMA.16816.F32.BF16 R156, R8, R30, R156 ;  /* 0x0000001e089c723c */ /* 0x000fe2000004189c */
[----:B------:R-:W-:Y:S01]  /*8ce0*/  FADD.FTZ R126, R126, R127 ;  /* 0x0000007f7e7e7221 */ /* 0x000fe20000010000 */
[----:B------:R-:W-:Y:S01]  /*8cf0*/  FADD.FTZ R120, R119, R120 ;  /* 0x0000007877787221 */ /* 0x000fe20000010000 */
[----:B------:R-:W-:Y:S01]  /*8d00*/  FADD.FTZ R121, R121, R118 ;  /* 0x0000007679797221 */ /* 0x000fe20000010000 */
[----:B------:R-:W-:Y:S01]  /*8d10*/  MUFU.EX2 R111, R111 ;  /* 0x0000006f006f7308 */ /* 0x000fe20000000800 */
[----:B------:R-:W-:Y:S01]  /*8d20*/  FADD.FTZ R125, R125, R126 ;  /* 0x0000007e7d7d7221 */ /* 0x000fe20000010000 */
[----:B------:R-:W-:Y:S01]  /*8d30*/  FADD.FTZ R117, R117, R120 ;  /* 0x0000007875757221 */ /* 0x000fe20000010000 */
[----:B-1----:R-:W-:Y:S01]  /*8d40*/  F2FP.BF16.F32.PACK_AB R8, R123, R124 ;  /* 0x0000007c7b08723e */ /* 0x002fe200000010ff */
[----:B------:R-:W-:Y:S01]  /*8d50*/  FADD.FTZ R116, R116, R121 ;  /* 0x0000007974747221 */ /* 0x000fe20000010000 */
[----:B------:R-:W-:Y:S01]  /*8d60*/  FADD.FTZ R124, R124, R125 ;  /* 0x0000007d7c7c7221 */ /* 0x000fe20000010000 */
[----:B------:R-:W-:Y:S01]  /*8d70*/  FADD.FTZ R98, R98, R117 ;  /* 0x0000007562627221 */ /* 0x000fe20000010000 */
[----:B--2---:R-:W-:Y:S01]  /*8d80*/  F2FP.BF16.F32.PACK_AB R9, R32, R217 ;  /* 0x000000d92009723e */ /* 0x004fe200000010ff */
[----:B------:R-:W1:Y:S01]  /*8d90*/  MUFU.EX2 R114, R114 ;  /* 0x0000007200727308 */ /* 0x000e620000000800 */
[----:B------:R-:W-:Y:S01]  /*8da0*/  FADD.FTZ R116, R131, R116 ;  /* 0x0000007483747221 */ /* 0x000fe20000010000 */
[----:B------:R-:W-:Y:S01]  /*8db0*/  FADD.FTZ R123, R123, R124 ;  /* 0x0000007c7b7b7221 */ /* 0x000fe20000010000 */
[----:B---3--:R-:W-:Y:S01]  /*8dc0*/  F2FP.BF16.F32.PACK_AB R29, R88, R87 ;  /* 0x00000057581d723e */ /* 0x008fe200000010ff */
[----:B------:R-:W-:Y:S01]  /*8dd0*/  FADD.FTZ R217, R217, R98 ;  /* 0x00000062d9d97221 */ /* 0x000fe20000010000 */
[----:B----4-:R-:W-:Y:S01]  /*8de0*/  F2FP.BF16.F32.PACK_AB R28, R100, R95 ;  /* 0x0000005f641c723e */ /* 0x010fe200000010ff */
[----:B------:R-:W-:Y:S01]  /*8df0*/  FADD.FTZ R87, R87, R228 ;  /* 0x000000e457577221 */ /* 0x000fe20000010000 */
[----:B------:R-:W-:Y:S01]  /*8e00*/  F2FP.BF16.F32.PACK_AB R10, R129, R122 ;  /* 0x0000007a810a723e */ /* 0x000fe200000010ff */
[----:B------:R-:W-:Y:S01]  /*8e10*/  MUFU.EX2 R89, R99 ;  /* 0x0000006300597308 */ /* 0x000fe20000000800 */
[----:B------:R-:W-:Y:S01]  /*8e20*/  FADD.FTZ R95, R95, R116 ;  /* 0x000000745f5f7221 */ /* 0x000fe20000010000 */
[----:B------:R-:W-:Y:S01]  /*8e30*/  FADD.FTZ R122, R122, R123 ;  /* 0x0000007b7a7a7221 */ /* 0x000fe20000010000 */
[----:B------:R-:W-:Y:S01]  /*8e40*/  FADD.FTZ R32, R32, R217 ;  /* 0x000000d920207221 */ /* 0x000fe20000010000 */
[----:B------:R-:W-:Y:S01]  /*8e50*/  FADD.FTZ R88, R88, R87 ;  /* 0x0000005758587221 */ /* 0x000fe20000010000 */
[----:B------:R-:W-:Y:S01]  /*8e60*/  FADD.FTZ R100, R100, R95 ;  /* 0x0000005f64647221 */ /* 0x000fe20000010000 */
[----:B------:R-:W-:Y:S01]  /*8e70*/  FADD.FTZ R7, R129, R122 ;  /* 0x0000007a81077221 */ /* 0x000fe20000010000 */
[----:B------:R-:W-:Y:S01]  /*8e80*/  F2FP.BF16.F32.PACK_AB R30, R92, R97 ;  /* 0x000000615c1e723e */ /* 0x000fe200000010ff */
[----:B------:R-:W2:Y:S01]  /*8e90*/  MUFU.EX2 R90, R102 ;  /* 0x00000066005a7308 */ /* 0x000ea20000000800 */
[----:B-1----:R-:W-:Y:S01]  /*8ea0*/  F2FP.BF16.F32.PACK_AB R11, R114, R111 ;  /* 0x0000006f720b723e */ /* 0x002fe200000010ff */
[----:B------:R-:W-:Y:S01]  /*8eb0*/  FADD.FTZ R111, R111, R32 ;  /* 0x000000206f6f7221 */ /* 0x000fe20000010000 */
[----:B------:R-:W-:Y:S01]  /*8ec0*/  FADD.FTZ R97, R97, R100 ;  /* 0x0000006461617221 */ /* 0x000fe20000010000 */
[----:B------:R1:W-:Y:S04]  /*8ed0*/  STL [R1+0x78], R7 ;  /* 0x0000780701007387 */ /* 0x0003e80000100800 */
[C---:B------:R-:W-:Y:S06]  /*8ee0*/  HMMA.16816.F32.BF16 R160, R8.reuse, R24, R160 ;  /* 0x0000001808a0723c */ /* 0x040fec00000418a0 */
[----:B------:R-:W-:Y:S01]  /*8ef0*/  HMMA.16816.F32.BF16 R156, R8, R26, R156 ;  /* 0x0000001a089c723c */ /* 0x000fe2000004189c */
[----:B--2---:R-:W-:Y:S01]  /*8f00*/  F2FP.BF16.F32.PACK_AB R31, R90, R89 ;  /* 0x000000595a1f723e */ /* 0x004fe200000010ff */
[----:B------:R-:W-:-:S04]  /*8f10*/  FADD.FTZ R89, R89, R88 ;  /* 0x0000005859597221 */ /* 0x000fc80000010000 */
[C---:B------:R-:W-:Y:S06]  /*8f20*/  HMMA.16816.F32.BF16 R152, R8.reuse, R20, R152 ;  /* 0x000000140898723c */ /* 0x040fec0000041898 */
[----:B------:R-:W-:Y:S01]  /*8f30*/  HMMA.16816.F32.BF16 R148, R8, R22, R148 ;  /* 0x000000160894723c */ /* 0x000fe20000041894 */
[----:B-1----:R-:W-:-:S05]  /*8f40*/  FADD.FTZ R7, R90, R89 ;  /* 0x000000595a077221 */ /* 0x002fca0000010000 */
[C---:B-----5:R-:W-:Y:S06]  /*8f50*/  HMMA.16816.F32.BF16 R140, R8.reuse, R16, R140 ;  /* 0x00000010088c723c */ /* 0x060fec000004188c */
[C---:B------:R-:W-:Y:S06]  /*8f60*/  HMMA.16816.F32.BF16 R136, R8.reuse, R18, R136 ;  /* 0x000000120888723c */ /* 0x040fec0000041888 */
[C---:B------:R-:W-:Y:S06]  /*8f70*/  HMMA.16816.F32.BF16 R132, R8.reuse, R12, R132 ;  /* 0x0000000c0884723c */ /* 0x040fec0000041884 */
[----:B------:R-:W-:Y:S06]  /*8f80*/  HMMA.16816.F32.BF16 R144, R8, R14, R144 ;  /* 0x0000000e0890723c */ /* 0x000fec0000041890 */
[----:B------:R-:W-:Y:S01]  /*8f90*/  HMMA.16816.F32.BF16 R164, R28, R24, R164 ;  /* 0x000000181ca4723c */ /* 0x000fe200000418a4 */
[----:B------:R-:W-:Y:S01]  /*8fa0*/  FADD.FTZ R9, R114, R111 ;  /* 0x0000006f72097221 */ /* 0x000fe20000010000 */
[----:B------:R-:W-:-:S04]  /*8fb0*/  FADD.FTZ R8, R92, R97 ;  /* 0x000000615c087221 */ /* 0x000fc80000010000 */
[----:B------:R1:W-:Y:S01]  /*8fc0*/  STL [R1+0x74], R9 ;  /* 0x0000740901007387 */ /* 0x0003e20000100800 */
[C---:B------:R-:W-:Y:S03]  /*8fd0*/  HMMA.16816.F32.BF16 R168, R28.reuse, R26, R168 ;  /* 0x0000001a1ca8723c */ /* 0x040fe600000418a8 */
[----:B------:R1:W-:Y:S03]  /*8fe0*/  STL [R1+0x7c], R7 ;  /* 0x00007c0701007387 */ /* 0x0003e60000100800 */
[C---:B------:R-:W-:Y:S01]  /*8ff0*/  HMMA.16816.F32.BF16 R172, R28.reuse, R20, R172 ;  /* 0x000000141cac723c */ /* 0x040fe200000418ac */
[----:B------:R1:W-:Y:S05]  /*9000*/  STL [R1+0x80], R8 ;  /* 0x0000800801007387 */ /* 0x0003ea0000100800 */
        /* <DEDUP_REMOVED lines=9> */
[----:B------:R-:W-:Y:S01]  /*90a0*/  IMAD.MOV.U32 R197, RZ, RZ, R0 ;  /* 0x000000ffffc57224 */ /* 0x000fe200078e0000 */
[----:B------:R-:W-:Y:S01]  /*90b0*/  ISETP.GE.AND P0, PT, R36, UR4, PT ;  /* 0x0000000424007c0c */ /* 0x000fe2000bf06270 */
[----:B------:R-:W-:Y:S01]  /*90c0*/  IMAD R202, R6, 0x2, R251 ;  /* 0x0000000206ca7824 */ /* 0x000fe200078e02fb */
[----:B------:R-:W-:Y:S01]  /*90d0*/  MOV R196, R3 ;  /* 0x0000000300c47202 */ /* 0x000fe20000000f00 */
[----:B------:R-:W-:Y:S01]  /*90e0*/  USHF.L.U64.HI UR9, UR8, 0x4, UR9 ;  /* 0x0000000408097899 */ /* 0x000fe20008010209 */
[----:B------:R-:W-:Y:S01]  /*90f0*/  MOV R201, R2 ;  /* 0x0000000200c97202 */ /* 0x000fe20000000f00 */
[----:B------:R-:W-:Y:S01]  /*9100*/  USHF.L.U32 UR8, UR8, 0x4, URZ ;  /* 0x0000000408087899 */ /* 0x000fe2000800063f */
[----:B------:R-:W-:Y:S01]  /*9110*/  MOV R199, R68 ;  /* 0x0000004400c77202 */ /* 0x000fe20000000f00 */
[----:B------:R-:W-:Y:S01]  /*9120*/  ULEA.HI.SX32 UR19, UR19, 0xfffffffe, 0x19 ;  /* 0xfffffffe13137891 */ /* 0x000fe2000f8fca3f */
[----:B------:R-:W-:Y:S01]  /*9130*/  IADD3 R200, R250, R5, RZ ;  /* 0x00000005fac87210 */ /* 0x000fe20007ffe0ff */
[----:B------:R-:W-:Y:S01]  /*9140*/  ULDC UR6, c[0x0][0x39c] ;  /* 0x0000e70000067ab9 */ /* 0x000fe20000000800 */
[----:B------:R-:W-:Y:S01]  /*9150*/  LEA R198, R4, R251, 0x1 ;  /* 0x000000fb04c67211 */ /* 0x000fe200078e08ff */
[----:B------:R-:W-:-:S02]  /*9160*/  ULDC UR4, c[0x0][0x2ec] ;  /* 0x0000bb0000047ab9 */ /* 0x000fc40000000800 */
[----:B------:R-:W2:Y:S01]  /*9170*/  @!P0 LDC.64 R10, c[0x0][0x220] ;  /* 0x00008800ff0a8b82 */ /* 0x000ea20000000a00 */
[----:B-1----:R1:W-:Y:S01]  /*9180*/  STL.64 [R1+0x40], R8 ;  /* 0x0000400801007387 */ /* 0x0023e20000100a00 */
[----:B------:R-:W-:-:S06]  /*9190*/  MOV R7, R9 ;  /* 0x0000000900077202 */ /* 0x000fcc0000000f00 */
[----:B------:R-:W3:Y:S01]  /*91a0*/  @!P0 LDC.64 R12, c[0x0][0x220] ;  /* 0x00008800ff0c8b82 */ /* 0x000ee20000000a00 */
[C---:B------:R-:W-:Y:S02]  /*91b0*/  @!P0 IMAD R0, R7.reuse, 0x30, RZ ;  /* 0x0000003007008824 */ /* 0x040fe400078e02ff */
[C---:B------:R-:W-:Y:S02]  /*91c0*/  @!P0 IMAD R3, R7.reuse, 0x50, RZ ;  /* 0x0000005007038824 */ /* 0x040fe400078e02ff */
[C---:B------:R-:W-:Y:S01]  /*91d0*/  @!P0 IMAD R2, R7.reuse, 0x60, RZ ;  /* 0x0000006007028824 */ /* 0x040fe200078e02ff */
[----:B--2---:R2:W-:Y:S02]  /*91e0*/  @!P0 STL.64 [R1+0x38], R10 ;  /* 0x0000380a01008387 */ /* 0x0045e40000100a00 */
        /* <DEDUP_REMOVED lines=9> */
[----:B---3--:R-:W-:Y:S04]  /*9280*/  @!P0 STL.64 [R1+0x10], R12 ;  /* 0x0000100c01008387 */ /* 0x008fe80000100a00 */
[----:B--2---:R-:W-:Y:S01]  /*9290*/  @!P0 STL.64 [R1+0x8], R10 ;  /* 0x0000080a01008387 */ /* 0x004fe20000100a00 */
[----:B-1----:R-:W1:Y:S03]  /*92a0*/  @!P0 LDC.64 R8, c[0x0][0x220] ;  /* 0x00008800ff088b82 */ /* 0x002e660000000a00 */
[----:B-1----:R-:W-:Y:S04]  /*92b0*/  @!P0 STL.64 [R1], R8 ;  /* 0x0000000801008387 */ /* 0x002fe80000100a00 */
[----:B------:R1:W-:Y:S04]  /*92c0*/  @!P0 STL [R1+0x70], R0 ;  /* 0x0000700001008387 */ /* 0x0003e80000100800 */
[----:B------:R2:W-:Y:S04]  /*92d0*/  @!P0 STL [R1+0x6c], R3 ;  /* 0x00006c0301008387 */ /* 0x0005e80000100800 */
[----:B------:R2:W-:Y:S01]  /*92e0*/  @!P0 STL [R1+0x68], R2 ;  /* 0x0000680201008387 */ /* 0x0005e20000100800 */
[----:B-1----:R-:W-:-:S05]  /*92f0*/  @!P0 IMAD R0, R7, 0x70, RZ ;  /* 0x0000007007008824 */ /* 0x002fca00078e02ff */
[----:B------:R2:W-:Y:S01]  /*9300*/  @!P0 STL [R1+0x4c], R0 ;  /* 0x00004c0001008387 */ /* 0x0005e20000100800 */
[----:B------:R-:W-:Y:S05]  /*9310*/  BRA `(.L_x_300) ;  /* 0x00000008009c7947 */ /* 0x000fea0003800000 */
.L_x_302:
[----:B------:R-:W-:Y:S01]  /*9320*/  IMAD.U32 R3, RZ, RZ, UR19 ;  /* 0x00000013ff037e24 */ /* 0x000fe2000f8e00ff */
[----:B------:R-:W2:Y:S01]  /*9330*/  @!P0 LDC.64 R8, c[0x0][0x248] ;  /* 0x00009200ff088b82 */ /* 0x000ea20000000a00 */
[----:B------:R-:W3:Y:S01]  /*9340*/  LDL.64 R212, [R1+0x58] ;  /* 0x0000580001d47983 */ /* 0x000ee20000100a00 */
[----:B------:R-:W-:Y:S01]  /*9350*/  MOV R7, UR19 ;  /* 0x0000001300077c02 */ /* 0x000fe20008000f00 */
[----:B------:R-:W-:Y:S04]  /*9360*/  @!P0 VIADD R3, R3, 0xffffffff ;  /* 0xffffffff03038836 */ /* 0x000fe80000000000 */
[----:B------:R-:W4:Y:S01]  /*9370*/  LDL.64 R214, [R1+0x60] ;  /* 0x0000600001d67983 */ /* 0x000f220000100a00 */
[----:B------:R-:W-:Y:S01]  /*9380*/  @!P0 VIADD R7, R7, 0xffffffff ;  /* 0xffffffff07078836 */ /* 0x000fe20000000000 */
[----:B------:R-:W-:Y:S04]  /*9390*/  @!P0 SHF.R.S32.HI R5, RZ, 0x1f, R3 ;  /* 0x0000001fff058819 */ /* 0x000fe80000011403 */
[----:B------:R-:W5:Y:S01]  /*93a0*/  LDL R216, [R1+0x48] ;  /* 0x0000480001d87983 */ /* 0x000f620000100800 */
[-C--:B--2---:R-:W-:Y:S02]  /*93b0*/  @!P0 IMAD R2, R5, R8.reuse, RZ ;  /* 0x0000000805028224 */ /* 0x084fe400078e02ff */
[----:B------:R-:W2:Y:S01]  /*93c0*/  @!P0 LDC.64 R4, c[0x0][0x218] ;  /* 0x00008600ff048b82 */ /* 0x000ea20000000a00 */
[C---:B------:R-:W-:Y:S04]  /*93d0*/  @!P0 IMAD.WIDE.U32 R54, R3.reuse, R8, RZ ;  /* 0x0000000803368225 */ /* 0x040fe800078e00ff */
[----:B------:R-:W-:Y:S02]  /*93e0*/  @!P0 IMAD R2, R3, R9, R2 ;  /* 0x0000000903028224 */ /* 0x000fe400078e0202 */
[----:B------:R-:W-:Y:S01]  /*93f0*/  @!P0 IMAD R10, R9, 0x30, RZ ;  /* 0x00000030090a8824 */ /* 0x000fe200078e02ff */
[----:B------:R-:W-:Y:S01]  /*9400*/  @!P0 SHF.R.S32.HI R9, RZ, 0x1f, R7 ;  /* 0x0000001fff098819 */ /* 0x000fe20000011407 */
[----:B------:R-:W-:Y:S01]  /*9410*/  @!P0 IMAD.IADD R2, R55, 0x1, R2 ;  /* 0x0000000137028824 */ /* 0x000fe200078e0202 */
[C---:B---3--:R-:W-:Y:S04]  /*9420*/  @!P0 LEA R66, P2, R54.reuse, R212, 0x7 ;  /* 0x000000d436428211 */ /* 0x048fe800078438ff */
[----:B----4-:R-:W-:Y:S02]  /*9430*/  @!P0 LEA.HI.X R67, R54, R215, R2, 0x7, P2 ;  /* 0x000000d736438211 */ /* 0x010fe400010f3c02 */
[----:B------:R-:W3:Y:S01]  /*9440*/  @!P0 LDC.64 R2, c[0x0][0x248] ;  /* 0x00009200ff028b82 */ /* 0x000ee20000000a00 */
[----:B-----5:R4:W-:Y:S01]  /*9450*/  @P0 STS.128 [R216+0x4000], RZ ;  /* 0x004000ffd8000388 */ /* 0x0209e20000000c00 */
[----:B------:R-:W-:Y:S04]  /*9460*/  @!P0 IMAD.WIDE.U32 R66, R8, 0x30, R66 ;  /* 0x0000003008428825 */ /* 0x000fe800078e0042 */
[----:B------:R-:W-:Y:S01]  /*9470*/  @!P0 IMAD.IADD R8, R10, 0x1, R67 ;  /* 0x000000010a088824 */ /* 0x000fe200078e0243 */
[C---:B--2---:R-:W-:Y:S04]  /*9480*/  @!P0 LEA R54, P2, R66.reuse, R4, 0x1 ;  /* 0x0000000442368211 */ /* 0x044fe800078408ff */
[----:B------:R-:W-:Y:S01]  /*9490*/  @!P0 LEA.HI.X R55, R66, R5, R8, 0x1, P2 ;  /* 0x0000000542378211 */ /* 0x000fe200010f0c08 */
[-C--:B---3--:R-:W-:Y:S02]  /*94a0*/  @!P0 IMAD R4, R9, R2.reuse, RZ ;  /* 0x0000000209048224 */ /* 0x088fe400078e02ff */
[C---:B------:R-:W-:Y:S04]  /*94b0*/  @!P0 IMAD.WIDE.U32 R66, R7.reuse, R2, RZ ;  /* 0x0000000207428225 */ /* 0x040fe800078e00ff */
[----:B------:R-:W-:Y:S01]  /*94c0*/  @!P0 IMAD R4, R7, R3, R4 ;  /* 0x0000000307048224 */ /* 0x000fe200078e0204 */
[C---:B------:R-:W-:Y:S01]  /*94d0*/  @!P0 LEA R8, P2, R66.reuse, R212, 0x7 ;  /* 0x000000d442088211 */ /* 0x040fe200078438ff */
[----:B------:R-:W-:Y:S02]  /*94e0*/  @!P0 IMAD R10, R3, 0x50, RZ ;  /* 0x00000050030a8824 */ /* 0x000fe400078e02ff */
[----:B------:R-:W-:Y:S05]  /*94f0*/  @!P0 IMAD.IADD R4, R67, 0x1, R4 ;  /* 0x0000000143048824 */ /* 0x000fea00078e0204 */
[----:B------:R-:W-:Y:S02]  /*9500*/  @!P0 LEA.HI.X R9, R66, R215, R4, 0x7, P2 ;  /* 0x000000d742098211 */ /* 0x000fe400010f3c04 */
[----:B------:R-:W2:Y:S01]  /*9510*/  @!P0 LDC.64 R4, c[0x0][0x218] ;  /* 0x00008600ff048b82 */ /* 0x000ea20000000a00 */
[----:B------:R-:W-:Y:S07]  /*9520*/  @!P0 IMAD.WIDE.U32 R66, R2, 0x50, R8 ;  /* 0x0000005002428825 */ /* 0x000fee00078e0008 */
[----:B------:R-:W3:Y:S01]  /*9530*/  @!P0 LDC.64 R2, c[0x0][0x248] ;  /* 0x00009200ff028b82 */ /* 0x000ee20000000a00 */
[----:B------:R-:W-:Y:S02]  /*9540*/  @!P0 IADD3 R10, R10, R67, RZ ;  /* 0x000000430a0a8210 */ /* 0x000fe40007ffe0ff */
[C---:B--2---:R-:W-:Y:S04]  /*9550*/  @!P0 LEA R8, P2, R66.reuse, R4, 0x1 ;  /* 0x0000000442088211 */ /* 0x044fe800078408ff */
[----:B------:R-:W-:Y:S01]  /*9560*/  @!P0 LEA.HI.X R9, R66, R5, R10, 0x1, P2 ;  /* 0x0000000542098211 */ /* 0x000fe200010f0c0a */
[----:B------:R-:W-:Y:S04]  /*9570*/  IMAD.U32 R5, RZ, RZ, UR19 ;  /* 0x00000013ff057e24 */ /* 0x000fe8000f8e00ff */
[----:B------:R-:W-:Y:S04]  /*9580*/  @!P0 VIADD R5, R5, 0xffffffff ;  /* 0xffffffff05058836 */ /* 0x000fe80000000000 */
[----:B---3--:R-:W-:Y:S01]  /*9590*/  @!P0 IMAD.WIDE.U32 R66, R5, R2, RZ ;  /* 0x0000000205428225 */ /* 0x008fe200078e00ff */
[----:B------:R-:W-:Y:S02]  /*95a0*/  @!P0 SHF.R.S32.HI R7, RZ, 0x1f, R5 ;  /* 0x0000001fff078819 */ /* 0x000fe40000011405 */
[C---:B-1----:R-:W-:Y:S03]  /*95b0*/  @!P0 LEA R68, P2, R66.reuse, R212, 0x7 ;  /* 0x000000d442448211 */ /* 0x042fe600078438ff */
[----:B------:R-:W-:Y:S04]  /*95c0*/  @!P0 IMAD R4, R7, R2, RZ ;  /* 0x0000000207048224 */ /* 0x000fe800078e02ff */
[----:B------:R-:W-:Y:S04]  /*95d0*/  @!P0 IMAD R4, R5, R3, R4 ;  /* 0x0000000305048224 */ /* 0x000fe800078e0204 */
[----:B------:R-:W-:Y:S05]  /*95e0*/  @!P0 IMAD.IADD R4, R67, 0x1, R4 ;  /* 0x0000000143048824 */ /* 0x000fea00078e0204 */
[----:B------:R-:W-:Y:S02]  /*95f0*/  @!P0 LEA.HI.X R69, R66, R215, R4, 0x7, P2 ;  /* 0x000000d742458211 */ /* 0x000fe400010f3c04 */
[----:B------:R-:W1:Y:S01]  /*9600*/  @!P0 LDC.64 R4, c[0x0][0x218] ;  /* 0x00008600ff048b82 */ /* 0x000e620000000a00 */
[----:B------:R-:W-:Y:S04]  /*9610*/  @!P0 IMAD.WIDE.U32 R68, R2, 0x60, R68 ;  /* 0x0000006002448825 */ /* 0x000fe800078e0044 */
[----:B------:R-:W-:Y:S05]  /*9620*/  @!P0 IMAD R2, R3, 0x60, RZ ;  /* 0x0000006003028824 */ /* 0x000fea00078e02ff */
[----:B------:R-:W-:Y:S02]  /*9630*/  @!P0 IADD3 R2, R2, R69, RZ ;  /* 0x0000004502028210 */ /* 0x000fe40007ffe0ff */
[C---:B-1----:R-:W-:Y:S01]  /*9640*/  @!P0 LEA R66, P2, R68.reuse, R4, 0x1 ;  /* 0x0000000444428211 */ /* 0x042fe200078408ff */
[----:B------:R-:W-:Y:S03]  /*9650*/  IMAD.U32 R4, RZ, RZ, UR19 ;  /* 0x00000013ff047e24 */ /* 0x000fe6000f8e00ff */
[----:B------:R-:W-:Y:S01]  /*9660*/  @!P0 LEA.HI.X R67, R68, R5, R2, 0x1, P2 ;  /* 0x0000000544438211 */ /* 0x000fe200010f0c02 */
[----:B------:R-:W-:Y:S01]  /*9670*/  @!P0 VIADD R4, R4, 0xffffffff ;  /* 0xffffffff04048836 */ /* 0x000fe20000000000 */
[----:B------:R-:W1:Y:S04]  /*9680*/  @!P0 LDC.64 R2, c[0x0][0x248] ;  /* 0x00009200ff028b82 */ /* 0x000e680000000a00 */
[----:B------:R-:W-:Y:S05]  /*9690*/  @!P0 SHF.R.S32.HI R5, RZ, 0x1f, R4 ;  /* 0x0000001fff058819 */ /* 0x000fea0000011404 */
[-C--:B-1----:R-:W-:Y:S04]  /*96a0*/  @!P0 IMAD R5, R5, R2.reuse, RZ ;  /* 0x0000000205058224 */ /* 0x082fe800078e02ff */
[C---:B------:R-:W-:Y:S02]  /*96b0*/  @!P0 IMAD R3, R4.reuse, R3, R5 ;  /* 0x0000000304038224 */ /* 0x040fe400078e0205 */
[----:B------:R-:W-:Y:S05]  /*96c0*/  @!P0 IMAD.WIDE.U32 R4, R4, R2, RZ ;  /* 0x0000000204048225 */ /* 0x000fea00078e00ff */
[----:B------:R-:W-:Y:S02]  /*96d0*/  @!P0 IADD3 R3, R5, R3, RZ ;  /* 0x0000000305038210 */ /* 0x000fe40007ffe0ff */
[C---:B------:R-:W-:Y:S04]  /*96e0*/  @!P0 LEA R7, P2, R4.reuse, R212, 0x7 ;  /* 0x000000d404078211 */ /* 0x040fe800078438ff */
[----:B------:R-:W-:Y:S01]  /*96f0*/  @!P0 LEA.HI.X R10, R4, R215, R3, 0x7, P2 ;  /* 0x000000d7040a8211 */ /* 0x000fe200010f3c03 */
[----:B------:R-:W-:Y:S01]  /*9700*/  IMAD.U32 R4, RZ, RZ, UR19 ;  /* 0x00000013ff047e24 */ /* 0x000fe2000f8e00ff */
[----:B------:R-:W1:Y:S03]  /*9710*/  @!P0 LDC.64 R2, c[0x0][0x248] ;  /* 0x00009200ff028b82 */ /* 0x000e660000000a00 */
[----:B------:R-:W-:Y:S05]  /*9720*/  @!P0 VIADD R4, R4, 0xffffffff ;  /* 0xffffffff04048836 */ /* 0x000fea0000000000 */
[----:B------:R-:W-:Y:S05]  /*9730*/  @!P0 SHF.R.S32.HI R5, RZ, 0x1f, R4 ;  /* 0x0000001fff058819 */ /* 0x000fea0000011404 */
[-C--:B-1----:R-:W-:Y:S02]  /*9740*/  @!P0 IMAD R5, R5, R2.reuse, RZ ;  /* 0x0000000205058224 */ /* 0x082fe400078e02ff */
[C---:B------:R-:W-:Y:S04]  /*9750*/  @!P0 IMAD.WIDE.U32 R68, R4.reuse, R2, RZ ;  /* 0x0000000204448225 */ /* 0x040fe800078e00ff */
[----:B------:R-:W-:Y:S01]  /*9760*/  @!P0 IMAD R3, R4, R3, R5 ;  /* 0x0000000304038224 */ /* 0x000fe200078e0205 */
[C---:B------:R-:W-:Y:S04]  /*9770*/  @!P0 LEA R5, P2, R68.reuse, R212, 0x7 ;  /* 0x000000d444058211 */ /* 0x040fe800078438ff */
[----:B------:R-:W-:Y:S02]  /*9780*/  @!P0 IADD3 R3, R69, R3, RZ ;  /* 0x0000000345038210 */ /* 0x000fe40007ffe0ff */
[----:B------:R-:W-:Y:S02]  /*9790*/  @!P0 IADD3 R5, P3, R5, UR13, RZ ;  /* 0x0000000d05058c10 */ /* 0x000fe4000ff7e0ff */
[----:B------:R-:W-:Y:S02]  /*97a0*/  @!P0 LEA.HI.X R4, R68, R215, R3, 0x7, P2 ;  /* 0x000000d744048211 */ /* 0x000fe400010f3c03 */
[----:B------:R-:W1:Y:S02]  /*97b0*/  @!P0 LDC.64 R2, c[0x0][0x218] ;  /* 0x00008600ff028b82 */ /* 0x000e640000000a00 */
[----:B------:R-:W-:Y:S02]  /*97c0*/  @!P0 IADD3.X R4, R4, UR12, RZ, P3, !PT ;  /* 0x0000000c04048c10 */ /* 0x000fe40009ffe4ff */
        /* <DEDUP_REMOVED lines=8> */
[C---:B-1----:R-:W-:Y:S04]  /*9850*/  @!P0 LEA R126, P2, R5.reuse, R2, 0x1 ;  /* 0x00000002057e8211 */ /* 0x042fe800078408ff */
[----:B------:R-:W-:Y:S01]  /*9860*/  @!P0 LEA.HI.X R127, R5, R3, R4, 0x1, P2 ;  /* 0x00000003057f8211 */ /* 0x000fe200010f0c04 */
[----:B------:R-:W-:Y:S01]  /*9870*/  IMAD.U32 R4, RZ, RZ, UR19 ;  /* 0x00000013ff047e24 */ /* 0x000fe2000f8e00ff */
[----:B------:R-:W1:Y:S03]  /*9880*/  @!P0 LDC.64 R2, c[0x0][0x248] ;  /* 0x00009200ff028b82 */ /* 0x000e660000000a00 */
[----:B------:R-:W-:Y:S01]  /*9890*/  @!PT LDS RZ, [RZ] ;  /* 0x00000000fffff984 */ /* 0x000fe20000000800 */
[----:B------:R-:W-:Y:S01]  /*98a0*/  @!PT LDS RZ, [RZ] ;  /* 0x00000000fffff984 */ /* 0x000fe20000000800 */
[----:B------:R-:W-:Y:S01]  /*98b0*/  @!PT LDS RZ, [RZ] ;  /* 0x00000000fffff984 */ /* 0x000fe20000000800 */
[----:B------:R-:W-:Y:S01]  /*98c0*/  @!P0 LDGSTS.E.BYPASS.LTC128B.128 [R216+0x4800], desc[UR22][R126.64] ;  /* 0x048000007ed88fae */ /* 0x000fe2000b901d56 */
[----:B------:R-:W-:Y:S05]  /*98d0*/  @!P0 VIADD R4, R4, 0xffffffff ;  /* 0xffffffff04048836 */ /* 0x000fea0000000000 */
[----:B------:R4:W-:Y:S01]  /*98e0*/  @P0 STS.128 [R216+0x5000], RZ ;  /* 0x005000ffd8000388 */ /* 0x0009e20000000c00 */
[----:B------:R-:W-:Y:S05]  /*98f0*/  @!P0 SHF.R.S32.HI R5, RZ, 0x1f, R4 ;  /* 0x0000001fff058819 */ /* 0x000fea0000011404 */
[-C--:B-1----:R-:W-:Y:S02]  /*9900*/  @!P0 IMAD R5, R5, R2.reuse, RZ ;  /* 0x0000000205058224 */ /* 0x082fe400078e02ff */
[C---:B------:R-:W-:Y:S04]  /*9910*/  @!P0 IMAD.WIDE.U32 R68, R4.reuse, R2, RZ ;  /* 0x0000000204448225 */ /* 0x040fe800078e00ff */
[----:B------:R-:W-:Y:S01]  /*9920*/  @!P0 IMAD R5, R4, R3, R5 ;  /* 0x0000000304058224 */ /* 0x000fe200078e0205 */
[C---:B------:R-:W-:Y:S04]  /*9930*/  @!P0 LEA R7, P2, R68.reuse, R212, 0x7 ;  /* 0x000000d444078211 */ /* 0x040fe800078438ff */
[----:B------:R-:W-:Y:S04]  /*9940*/  @!P0 IADD3 R5, R69, R5, RZ ;  /* 0x0000000545058210 */ /* 0x000fe80007ffe0ff */
[----:B------:R-:W-:Y:S02]  /*9950*/  @!P0 LEA.HI.X R5, R68, R215, R5, 0x7, P2 ;  /* 0x000000d744058211 */ /* 0x000fe400010f3c05 */
[C---:B------:R-:W-:Y:S04]  /*9960*/  @!P0 LEA R4, P2, R2.reuse, R7, 0x5 ;  /* 0x0000000702048211 */ /* 0x040fe800078428ff */
[----:B------:R-:W-:Y:S02]  /*9970*/  @!P0 LEA.HI.X R5, R2, R5, R3, 0x5, P2 ;  /* 0x0000000502058211 */ /* 0x000fe400010f2c03 */
[----:B------:R-:W2:Y:S02]  /*9980*/  @!P0 LDC.64 R2, c[0x0][0x218] ;  /* 0x00008600ff028b82 */ /* 0x000ea40000000a00 */
[C---:B--2---:R-:W-:Y:S04]  /*9990*/  @!P0 LEA R86, P2, R4.reuse, R2, 0x1 ;  /* 0x0000000204568211 */ /* 0x044fe800078408ff */
        /* <DEDUP_REMOVED lines=10> */
[----:B------:R-:W-:Y:S01]  /*9a40*/  @!PT LDS RZ, [RZ] ;  /* 0x00000000fffff984 */ /* 0x000fe20000000800 */
[----:B------:R-:W-:Y:S01]  /*9a50*/  @!PT LDS RZ, [RZ] ;  /* 0x00000000fffff984 */ /* 0x000fe20000000800 */
[----:B------:R-:W-:Y:S01]  /*9a60*/  @!PT LDS RZ, [RZ] ;  /* 0x00000000fffff984 */ /* 0x000fe20000000800 */
[----:B------:R2:W-:Y:S06]  /*9a70*/  @!P0 LDGSTS.E.BYPASS.LTC128B.128 [R216+0x5800], desc[UR22][R54.64] ;  /* 0x0580000036d88fae */ /* 0x0005ec000b901d56 */
[----:B------:R4:W-:Y:S01]  /*9a80*/  @P0 STS.128 [R216+0x6000], RZ ;  /* 0x006000ffd8000388 */ /* 0x0009e20000000c00 */
        /* <DEDUP_REMOVED lines=33> */
[C---:B------:R-:W-:Y:S01]  /*9ca0*/  @!P0 LEA R68, P2, R86.reuse, R212, 0x7 ;  /* 0x000000d456448211 */ /* 0x040fe200078438ff */
[----:B------:R-:W-:Y:S03]  /*9cb0*/  @!P0 IMAD R5, R5, 0x70, RZ ;  /* 0x0000007005058824 */ /* 0x000fe600078e02ff */
[----:B------:R-:W-:Y:S04]  /*9cc0*/  @!P0 IADD3 R2, R87, R2, RZ ;  /* 0x0000000257028210 */ /* 0x000fe80007ffe0ff */
[----:B------:R-:W-:Y:S02]  /*9cd0*/  @!P0 LEA.HI.X R69, R86, R215, R2, 0x7, P2 ;  /* 0x000000d756458211 */ /* 0x000fe400010f3c02 */
[----:B------:R-:W2:Y:S01]  /*9ce0*/  @!P0 LDC.64 R2, c[0x0][0x218] ;  /* 0x00008600ff028b82 */ /* 0x000ea20000000a00 */
[----:B------:R-:W-:Y:S04]  /*9cf0*/  @!P0 IMAD.WIDE.U32 R68, R4, 0x70, R68 ;  /* 0x0000007004448825 */ /* 0x000fe800078e0044 */
[----:B------:R-:W-:Y:S01]  /*9d00*/  @!P0 IMAD.IADD R5, R5, 0x1, R69 ;  /* 0x0000000105058824 */ /* 0x000fe200078e0245 */
[C---:B--2---:R-:W-:Y:S04]  /*9d10*/  @!P0 LEA R54, P2, R68.reuse, R2, 0x1 ;  /* 0x0000000244368211 */ /* 0x044fe800078408ff */
[----:B------:R-:W-:Y:S05]  /*9d20*/  @!P0 LEA.HI.X R55, R68, R3, R5, 0x1, P2 ;  /* 0x0000000344378211 */ /* 0x000fea00010f0c05 */
[----:B------:R-:W-:Y:S01]  /*9d30*/  @!PT LDS RZ, [RZ] ;  /* 0x00000000fffff984 */ /* 0x000fe20000000800 */
[----:B------:R-:W-:Y:S01]  /*9d40*/  @!PT LDS RZ, [RZ] ;  /* 0x00000000fffff984 */ /* 0x000fe20000000800 */
[----:B------:R-:W-:Y:S01]  /*9d50*/  @!PT LDS RZ, [RZ] ;  /* 0x00000000fffff984 */ /* 0x000fe20000000800 */
[----:B------:R4:W-:Y:S06]  /*9d60*/  @!P0 LDGSTS.E.BYPASS.LTC128B.128 [R216+0x7800], desc[UR22][R54.64] ;  /* 0x0780000036d88fae */ /* 0x0009ec000b901d56 */
[----:B------:R-:W0:Y:S01]  /*9d70*/  LDGDEPBAR ;  /* 0x00000000000079af */ /* 0x000e220000000000 */
[----:B------:R-:W-:Y:S05]  /*9d80*/  BRA `(.L_x_301) ;  /* 0x0000002000387947 */ /* 0x000fea0003800000 */
.L_x_300:
[----:B---3--:R-:W3:Y:S01]  /*9d90*/  LDL.64 R6, [R1+0x50] ;  /* 0x0000500001067983 */ /* 0x008ee20000100a00 */
[----:B------:R-:W-:Y:S01]  /*9da0*/  USHF.R.S32.HI UR7, URZ, 0x1f, UR19 ;  /* 0x0000001f3f077899 */ /* 0x000fe20008011413 */
[----:B------:R-:W-:Y:S04]  /*9db0*/  DEPBAR.LE SB0, 0x0 ;  /* 0x000080000000791a */ /* 0x000fe80000000000 */
[----:B------:R-:W4:Y:S04]  /*9dc0*/  LDL R17, [R1+0x40] ;  /* 0x0000400001117983 */ /* 0x000f280000100800 */
[----:B------:R-:W5:Y:S04]  /*9dd0*/  LDL R23, [R1+0x44] ;  /* 0x0000440001177983 */ /* 0x000f680000100800 */
[----:B--2---:R-:W2:Y:S04]  /*9de0*/  LDL R0, [R1+0x18] ;  /* 0x0000180001007983 */ /* 0x004ea80000100800 */
[----:B------:R-:W2:Y:S04]  /*9df0*/  LDL R22, [R1+0x38] ;  /* 0x0000380001167983 */ /* 0x000ea80000100800 */
        /* <DEDUP_REMOVED lines=15> */
[----:B------:R-:W2:Y:S04]  /*9ef0*/  LDL R9, [R1] ;  /* 0x0000000001097983 */ /* 0x000ea80000100800 */
[----:B------:R-:W2:Y:S01]  /*9f00*/  LDL R5, [R1+0x4] ;  /* 0x0000040001057983 */ /* 0x000ea20000100800 */
[----:B------:R-:W-:Y:S06]  /*9f10*/  BAR.SYNC.DEFER_BLOCKING 0x0 ;  /* 0x0000000000007b1d */ /* 0x000fec0000010000 */
[----:B---3--:R-:W3:Y:S01]  /*9f20*/  LDL R7, [R1+0x14] ;  /* 0x0000140001077983 */ /* 0x008ee20000100800 */
[C---:B----4-:R-:W-:Y:S04]  /*9f30*/  IMAD.WIDE.U32 R2, R17.reuse, UR19, RZ ;  /* 0x0000001311027c25 */ /* 0x050fe8000f8e00ff */
[----:B------:R-:W-:Y:S01]  /*9f40*/  IMAD R41, R17, UR7, RZ ;  /* 0x0000000711297c24 */ /* 0x000fe2000f8e02ff */
[----:B------:R-:W-:Y:S02]  /*9f50*/  LEA R40, P1, R2, R6, 0x7 ;  /* 0x0000000602287211 */ /* 0x000fe400078238ff */
[----:B------:R-:W4:Y:S01]  /*9f60*/  LDL R6, [R1+0xc] ;  /* 0x00000c0001067983 */ /* 0x000f220000100800 */
[----:B-----5:R-:W-:Y:S01]  /*9f70*/  IMAD R41, R23, UR19, R41 ;  /* 0x0000001317297c24 */ /* 0x020fe2000f8e0229 */
[CC--:B------:R-:W-:Y:S02]  /*9f80*/  @!P0 LEA R39, P2, R17.reuse, R40.reuse, 0x6 ;  /* 0x0000002811278211 */ /* 0x0c0fe400078430ff */
[----:B------:R-:W-:Y:S02]  /*9f90*/  @!P0 LEA R37, P4, R17, R40, 0x5 ;  /* 0x0000002811258211 */ /* 0x000fe400078828ff */
[----:B------:R-:W-:Y:S02]  /*9fa0*/  IADD3 R41, R3, R41, RZ ;  /* 0x0000002903297210 */ /* 0x000fe40007ffe0ff */
[----:B------:R-:W-:Y:S01]  /*9fb0*/  @!P0 IADD3 R3, P6, R40, UR8, RZ ;  /* 0x0000000828038c10 */ /* 0x000fe2000ffde0ff */
[----:B--2---:R-:W-:Y:S01]  /*9fc0*/  @P0 STS.128 [R4+0x8000], RZ ;  /* 0x008000ff04000388 */ /* 0x004fe20000000c00 */
[----:B------:R-:W-:Y:S02]  /*9fd0*/  LEA.HI.X R41, R2, R252, R41, 0x7, P1 ;  /* 0x000000fc02297211 */ /* 0x000fe400008f3c29 */
[----:B------:R-:W-:Y:S02]  /*9fe0*/  @!P0 LEA R50, P1, R39, R0, 0x1 ;  /* 0x0000000027328211 */ /* 0x000fe400078208ff */
[C---:B------:R-:W-:Y:S01]  /*9ff0*/  @!P0 LEA.HI.X R36, R17.reuse, R41, R23, 0x6, P2 ;  /* 0x0000002911248211 */ /* 0x040fe200010f3417 */
[----:B------:R-:W-:Y:S01]  /*a000*/  @!P0 IMAD.WIDE.U32 R54, R17, 0x30, R40 ;  /* 0x0000003011368825 */ /* 0x000fe200078e0028 */
[C---:B------:R-:W-:Y:S02]  /*a010*/  @!P0 LEA R38, P2, R40.reuse, R22, 0x1 ;  /* 0x0000001628268211 */ /* 0x040fe400078408ff */
[----:B------:R-:W-:Y:S02]  /*a020*/  @!P0 LEA.HI.X R51, R39, R19, R36, 0x1, P1 ;  /* 0x0000001327338211 */ /* 0x000fe400008f0c24 */
[----:B------:R-:W-:Y:S02]  /*a030*/  @!P0 LEA.HI.X R39, R40, R18, R41, 0x1, P2 ;  /* 0x0000001228278211 */ /* 0x000fe400010f0c29 */
[----:B------:R-:W-:Y:S02]  /*a040*/  @!P0 LEA R58, P5, R3, R25, 0x1 ;  /* 0x00000019033a8211 */ /* 0x000fe400078a08ff */
[----:B------:R-:W-:Y:S01]  /*a050*/  @!P0 IADD3.X R0, R41, UR9, RZ, P6, !PT ;  /* 0x0000000929008c10 */ /* 0x000fe2000b7fe4ff */
[----:B------:R-:W-:Y:S01]  /*a060*/  @!PT LDS RZ, [RZ] ;  /* 0x00000000fffff984 */ /* 0x000fe20000000800 */
[----:B------:R-:W-:Y:S01]  /*a070*/  @!PT LDS RZ, [RZ] ;  /* 0x00000000fffff984 */ /* 0x000fe20000000800 */
[----:B------:R-:W-:Y:S01]  /*a080*/  @!PT LDS RZ, [RZ] ;  /* 0x00000000fffff984 */ /* 0x000fe20000000800 */
[----:B------:R1:W-:Y:S01]  /*a090*/  @!P0 LDGSTS.E.BYPASS.LTC128B.128 [R4+0x8000], desc[UR22][R38.64] ;  /* 0x0800000026048fae */ /* 0x0003e2000b901d56 */
[----:B------:R-:W-:Y:S02]  /*a0a0*/  @!P0 LEA.HI.X R2, R17, R41, R23, 0x5, P4 ;  /* 0x0000002911028211 */ /* 0x000fe400020f2c17 */
[----:B------:R-:W-:Y:S02]  /*a0b0*/  @!P0 LEA.HI.X R59, R3, R21, R0, 0x1, P5 ;  /* 0x00000015033b8211 */ /* 0x000fe400028f0c00 */
[C---:B------:R-:W-:Y:S02]  /*a0c0*/  @!P0 LEA R56, P3, R37.reuse, R24, 0x1 ;  /* 0x0000001825388211 */ /* 0x040fe400078608ff */
[----:B------:R-:W-:Y:S01]  /*a0d0*/  @!P0 MOV R48, R40 ;  /* 0x0000002800308202 */ /* 0x000fe20000000f00 */
[----:B------:R-:W-:Y:S01]  /*a0e0*/  @P0 STS.128 [R4+0x8800], RZ ;  /* 0x008800ff04000388 */ /* 0x000fe20000000c00 */
[----:B------:R-:W-:Y:S02]  /*a0f0*/  @!P0 LEA.HI.X R57, R37, R20, R2, 0x1, P3 ;  /* 0x0000001425398211 */ /* 0x000fe400018f0c02 */
[----:B------:R-:W-:Y:S02]  /*a100*/  @!P0 MOV R49, R41 ;  /* 0x0000002900318202 */ /* 0x000fe40000000f00 */
[----:B------:R-:W-:Y:S02]  /*a110*/  @!P0 IADD3 R0, R16, R55, RZ ;  /* 0x0000003710008210 */ /* 0x000fe40007ffe0ff */
[----:B------:R-:W-:Y:S01]  /*a120*/  @!P0 MOV R44, R40 ;  /* 0x00000028002c8202 */ /* 0x000fe20000000f00 */
[----:B------:R-:W-:Y:S01]  /*a130*/  @!PT LDS RZ, [RZ] ;  /* 0x00000000fffff984 */ /* 0x000fe20000000800 */
[----:B------:R-:W-:Y:S01]  /*a140*/  @!PT LDS RZ, [RZ] ;  /* 0x00000000fffff984 */ /* 0x000fe20000000800 */
[----:B------:R-:W-:Y:S01]  /*a150*/  @!PT LDS RZ, [RZ] ;  /* 0x00000000fffff984 */ /* 0x000fe20000000800 */
[----:B------:R-:W-:Y:S01]  /*a160*/  @!P0 LDGSTS.E.BYPASS.LTC128B.128 [R4+0x8800], desc[UR22][R58.64] ;  /* 0x088000003a048fae */ /* 0x000fe2000b901d56 */
[C---:B------:R-:W-:Y:S01]  /*a170*/  @!P0 LEA R52, P4, R54.reuse, R15, 0x1 ;  /* 0x0000000f36348211 */ /* 0x040fe200078808ff */
[C---:B------:R-:W-:Y:S01]  /*a180*/  @!P0 IMAD.WIDE.U32 R48, R17.reuse, 0x50, R48 ;  /* 0x0000005011308825 */ /* 0x040fe200078e0030 */
[----:B------:R-:W-:Y:S02]  /*a190*/  @!P0 MOV R45, R41 ;  /* 0x00000029002d8202 */ /* 0x000fe40000000f00 */
[----:B------:R-:W-:Y:S01]  /*a1a0*/  @!P0 LEA.HI.X R53, R54, R8, R0, 0x1, P4 ;  /* 0x0000000836358211 */ /* 0x000fe200020f0c00 */
[----:B------:R-:W-:Y:S01]  /*a1b0*/  @!P0 IMAD.WIDE.U32 R40, R17, 0x70, R40 ;  /* 0x0000007011288825 */ /* 0x000fe200078e0028 */
[----:B------:R-:W-:Y:S01]  /*a1c0*/  IADD3 R0, R249, 0x800, RZ ;  /* 0x00000800f9007810 */ /* 0x000fe20007ffe0ff */
[----:B------:R-:W-:Y:S01]  /*a1d0*/  @P0 STS.128 [R4+0x9000], RZ ;  /* 0x009000ff04000388 */ /* 0x000fe20000000c00 */
[----:B------:R-:W-:Y:S01]  /*a1e0*/  @!P0 IADD3 R2, R14, R49, RZ ;  /* 0x000000310e028210 */ /* 0x000fe20007ffe0ff */
[----:B------:R-:W-:Y:S01]  /*a1f0*/  @!P0 IMAD.WIDE.U32 R44, R17, 0x60, R44 ;  /* 0x00000060112c8825 */ /* 0x000fe200078e002c */
[----:B------:R-:W-:Y:S05]  /*a200*/  @!P0 LEA R46, P3, R48, R13, 0x1 ;  /* 0x0000000d302e8211 */ /* 0x000fea00078608ff */
[----:B------:R-:W-:Y:S01]  /*a210*/  @!PT LDS RZ, [RZ] ;  /* 0x00000000fffff984 */ /* 0x000fe20000000800 */
[----:B------:R-:W-:Y:S01]  /*a220*/  @!PT LDS RZ, [RZ] ;  /* 0x00000000fffff984 */ /* 0x000fe20000000800 */
[----:B------:R-:W-:Y:S01]  /*a230*/  @!PT LDS RZ, [RZ] ;  /* 0x00000000fffff984 */ /* 0x000fe20000000800 */
[----:B------:R-:W-:Y:S01]  /*a240*/  @!P0 LDGSTS.E.BYPASS.LTC128B.128 [R4+0x9000], desc[UR22][R56.64] ;  /* 0x0900000038048fae */ /* 0x000fe2000b901d56 */
[----:B------:R-:W-:Y:S02]  /*a250*/  @!P0 IADD3 R3, R12, R45, RZ ;  /* 0x0000002d0c038210 */ /* 0x000fe40007ffe0ff */
[----:B------:R-:W-:Y:S05]  /*a260*/  @!P0 LEA R42, P2, R44, R11, 0x1 ;  /* 0x0000000b2c2a8211 */ /* 0x000fea00078408ff */
[----:B------:R-:W-:Y:S01]  /*a270*/  @P0 STS.128 [R4+0x9800], RZ ;  /* 0x009800ff04000388 */ /* 0x000fe20000000c00 */
[----:B------:R-:W-:Y:S02]  /*a280*/  @!P0 IADD3 R36, R10, R41, RZ ;  /* 0x000000290a248210 */ /* 0x000fe40007ffe0ff */
[C---:B-1----:R-:W-:Y:S05]  /*a290*/  @!P0 LEA R38, P1, R40.reuse, R9, 0x1 ;  /* 0x0000000928268211 */ /* 0x042fea00078208ff */
[----:B------:R-:W-:Y:S01]  /*a2a0*/  @!PT LDS RZ, [RZ] ;  /* 0x00000000fffff984 */ /* 0x000fe20000000800 */
[----:B------:R-:W-:Y:S01]  /*a2b0*/  @!PT LDS RZ, [RZ] ;  /* 0x00000000fffff984 */ /* 0x000fe20000000800 */
[----:B------:R-:W-:Y:S01]  /*a2c0*/  @!PT LDS RZ, [RZ] ;  /* 0x00000000fffff984 */ /* 0x000fe20000000800 */
[----:B------:R-:W-:Y:S01]  /*a2d0*/  @!P0 LDGSTS.E.BYPASS.LTC128B.128 [R4+0x9800], desc[UR22][R52.64] ;  /* 0x0980000034048fae */ /* 0x000fe2000b901d56 */
[----:B------:R-:W-:Y:S02]  /*a2e0*/  @!P0 LEA.HI.X R39, R40, R5, R36, 0x1, P1 ;  /* 0x0000000528278211 */ /* 0x000fe400008f0c24 */
[----:B------:R-:W-:Y:S05]  /*a2f0*/  ISETP.LT.AND P1, PT, RZ, UR19, PT ;  /* 0x00000013ff007c0c */ /* 0x000fea000bf21270 */
[----:B------:R-:W-:Y:S08]  /*a300*/  @P0 STS.128 [R4+0xa000], RZ ;  /* 0x00a000ff04000388 */ /* 0x000ff00000000c00 */
[----:B------:R-:W-:Y:S01]  /*a310*/  @!PT LDS RZ, [RZ] ;  /* 0x00000000fffff984 */ /* 0x000fe20000000800 */
[----:B------:R-:W-:Y:S01]  /*a320*/  @!PT LDS RZ, [RZ] ;  /* 0x00000000fffff984 */ /* 0x000fe20000000800 */
[----:B------:R-:W-:Y:S01]  /*a330*/  @!PT LDS RZ, [RZ] ;  /* 0x00000000fffff984 */ /* 0x000fe20000000800 */
[----:B------:R-:W-:Y:S08]  /*a340*/  @!P0 LDGSTS.E.BYPASS.LTC128B.128 [R4+0xa000], desc[UR22][R50.64] ;  /* 0x0a00000032048fae */ /* 0x000ff0000b901d56 */
[----:B------:R-:W-:Y:S01]  /*a350*/  @P0 STS.128 [R4+0xa800], RZ ;  /* 0x00a800ff04000388 */ /* 0x000fe20000000c00 */
[----:B---3--:R-:W-:Y:S02]  /*a360*/  @!P0 LEA.HI.X R47, R48, R7, R2, 0x1, P3 ;  /* 0x00000007302f8211 */ /* 0x008fe400018f0c02 */
[C---:B------:R-:W-:Y:S05]  /*a370*/  IADD3 R2, R249.reuse, 0x1000, RZ ;  /* 0x00001000f9027810 */ /* 0x040fea0007ffe0ff */
[----:B------:R-:W-:Y:S01]  /*a380*/  @!PT LDS RZ, [RZ] ;  /* 0x00000000fffff984 */ /* 0x000fe20000000800 */
[----:B------:R-:W-:Y:S01]  /*a390*/  @!PT LDS RZ, [RZ] ;  /* 0x00000000fffff984 */ /* 0x000fe20000000800 */
[----:B------:R-:W-:Y:S01]  /*a3a0*/  @!PT LDS RZ, [RZ] ;  /* 0x00000000fffff984 */ /* 0x000fe20000000800 */
[----:B------:R-:W-:Y:S08]  /*a3b0*/  @!P0 LDGSTS.E.BYPASS.LTC128B.128 [R4+0xa800], desc[UR22][R46.64] ;  /* 0x0a8000002e048fae */ /* 0x000ff0000b901d56 */
[----:B------:R-:W-:Y:S01]  /*a3c0*/  @P0 STS.128 [R4+0xb000], RZ ;  /* 0x00b000ff04000388 */ /* 0x000fe20000000c00 */
[----:B----4-:R-:W-:Y:S07]  /*a3d0*/  @!P0 LEA.HI.X R43, R44, R6, R3, 0x1, P2 ;  /* 0x000000062c2b8211 */ /* 0x010fee00010f0c03 */
[----:B------:R-:W-:Y:S01]  /*a3e0*/  @!PT LDS RZ, [RZ] ;  /* 0x00000000fffff984 */ /* 0x000fe20000000800 */
[----:B------:R-:W-:Y:S01]  /*a3f0*/  @!PT LDS RZ, [RZ] ;  /* 0x00000000fffff984 */ /* 0x000fe20000000800 */
[----:B------:R-:W-:Y:S01]  /*a400*/  @!PT LDS RZ, [RZ] ;  /* 0x00000000fffff984 */ /* 0x000fe20000000800 */
[----:B------:R-:W-:Y:S08]  /*a410*/  @!P0 LDGSTS.E.BYPASS.LTC128B.128 [R4+0xb000], desc[UR22][R42.64] ;  /* 0x0b0000002a048fae */ /* 0x000ff0000b901d56 */
[----:B------:R-:W-:Y:S08]  /*a420*/  @P0 STS.128 [R4+0xb800], RZ ;  /* 0x00b800ff04000388 */ /* 0x000ff00000000c00 */
[----:B------:R-:W-:Y:S01]  /*a430*/  @!PT LDS RZ, [RZ] ;  /* 0x00000000fffff984 */ /* 0x000fe20000000800 */
[----:B------:R-:W-:Y:S01]  /*a440*/  @!PT LDS RZ, [RZ] ;  /* 0x00000000fffff984 */ /* 0x000fe20000000800 */
[----:B------:R-:W-:Y:S01]  /*a450*/  @!PT LDS RZ, [RZ] ;  /* 0x00000000fffff984 */ /* 0x000fe20000000800 */
[----:B------:R1:W-:Y:S08]  /*a460*/  @!P0 LDGSTS.E.BYPASS.LTC128B.128 [R4+0xb800], desc[UR22][R38.64] ;  /* 0x0b80000026048fae */ /* 0x0003f0000b901d56 */
[----:B------:R-:W-:Y:S08]  /*a470*/  LDSM.16.M88.4 R204, [R251] ;  /* 0x00000000fbcc783b */ /* 0x000ff00000000200 */
[----:B------:R-:W1:Y:S08]  /*a480*/  LDSM.16.M88.4 R208, [R250+0x4000] ;  /* 0x00400000fad0783b */ /* 0x000e700000000200 */
        /* <DEDUP_REMOVED lines=16> */
[----:B------:R-:W0:Y:S03]  /*a590*/  LDGDEPBAR ;  /* 0x00000000000079af */ /* 0x000e260000000000 */
        /* <DEDUP_REMOVED lines=24> */
[----:B------:R-:W-:Y:S05]  /*a720*/  LDSM.16.M88.4 R212, [R202+0x2000] ;  /* 0x00200000cad4783b */ /* 0x000fea0000000200 */
[----:B------:R-:W-:Y:S03]  /*a730*/  HMMA.16816.F32.BF16 R128, R204, R242, RZ ;  /* 0x000000f2cc80723c */ /* 0x000fe600000418ff */
[----:B------:R-:W1:Y:S03]  /*a740*/  LDSM.16.M88.4 R204, [R200+0x4000] ;  /* 0x00400000c8cc783b */ /* 0x000e660000000200 */
        /* <DEDUP_REMOVED lines=39> */
[----:B------:R-:W-:Y:S03]  /*a9c0*/  HMMA.16816.F32.BF16 R128, R208, R206, R128 ;  /* 0x000000ced080723c */ /* 0x000fe60000041880 */
[----:B------:R-:W-:Y:S08]  /*a9d0*/  LDSM.16.M88.4 R204, [R198] ;  /* 0x00000000c6cc783b */ /* 0x000ff00000000200 */
[----:B------:R-:W1:Y:S02]  /*a9e0*/  LDSM.16.M88.4 R208, [R249] ;  /* 0x00000000f9d0783b */ /* 0x000e640000000200 */
[-C--:B-1----:R-:W-:Y:S06]  /*a9f0*/  HMMA.16816.F32.BF16 R4, R204, R208.reuse, R4 ;  /* 0x000000d0cc04723c */ /* 0x082fec0000041804 */
[C---:B------:R-:W-:Y:S06]  /*aa00*/  HMMA.16816.F32.BF16 R8, R212.reuse, R208, R8 ;  /* 0x000000d0d408723c */ /* 0x040fec0000041808 */
[-C--:B------:R-:W-:Y:S06]  /*aa10*/  HMMA.16816.F32.BF16 R12, R212, R210.reuse, R12 ;  /* 0x000000d2d40c723c */ /* 0x080fec000004180c */
[C---:B------:R-:W-:Y:S01]  /*aa20*/  HMMA.16816.F32.BF16 R16, R204.reuse, R210, R16 ;  /* 0x000000d2cc10723c */ /* 0x040fe20000041810 */
[----:B------:R1:W2:Y:S04]  /*aa30*/  LDSM.16.M88.4 R208, [R0] ;  /* 0x0000000000d0783b */ /* 0x0002a80000000200 */
[C---:B-1----:R-:W-:Y:S01]  /*aa40*/  IADD3 R0, R249.reuse, 0x1800, RZ ;  /* 0x00001800f9007810 */ /* 0x042fe20007ffe0ff */
[-C--:B--2---:R-:W-:Y:S06]  /*aa50*/  HMMA.16816.F32.BF16 R20, R204, R208.reuse, R20 ;  /* 0x000000d0cc14723c */ /* 0x084fec0000041814 */
        /* <DEDUP_REMOVED lines=22> */
[----:B-1----:R-:W-:Y:S01]  /*abc0*/  IADD3 R0, R249, 0x3800, RZ ;  /* 0x00003800f9007810 */ /* 0x002fe20007ffe0ff */
[-C--:B--2---:R-:W-:Y:S06]  /*abd0*/  HMMA.16816.F32.BF16 R84, R204, R208.reuse, R84 ;  /* 0x000000d0cc54723c */ /* 0x084fec0000041854 */
[C---:B------:R-:W-:Y:S06]  /*abe0*/  HMMA.16816.F32.BF16 R88, R212.reuse, R208, R88 ;  /* 0x000000d0d458723c */ /* 0x040fec0000041858 */
[-C--:B------:R-:W-:Y:S06]  /*abf0*/  HMMA.16816.F32.BF16 R92, R212, R210.reuse, R92 ;  /* 0x000000d2d45c723c */ /* 0x080fec000004185c */
[C---:B------:R-:W-:Y:S01]  /*ac00*/  HMMA.16816.F32.BF16 R96, R204.reuse, R210, R96 ;  /* 0x000000d2cc60723c */ /* 0x040fe20000041860 */
[----:B------:R-:W1:Y:S05]  /*ac10*/  LDSM.16.M88.4 R208, [R2] ;  /* 0x0000000002d0783b */ /* 0x000e6a0000000200 */
[-C--:B-1----:R-:W-:Y:S06]  /*ac20*/  HMMA.16816.F32.BF16 R100, R204, R208.reuse, R100 ;  /* 0x000000d0cc64723c */ /* 0x082fec0000041864 */
[C---:B------:R-:W-:Y:S06]  /*ac30*/  HMMA.16816.F32.BF16 R104, R212.reuse, R208, R104 ;  /* 0x000000d0d468723c */ /* 0x040fec0000041868 */
[-C--:B------:R-:W-:Y:S06]  /*ac40*/  HMMA.16816.F32.BF16 R108, R212, R210.reuse, R108 ;  /* 0x000000d2d46c723c */ /* 0x080fec000004186c */
[C---:B------:R-:W-:Y:S01]  /*ac50*/  HMMA.16816.F32.BF16 R112, R204.reuse, R210, R112 ;  /* 0x000000d2cc70723c */ /* 0x040fe20000041870 */
[----:B------:R-:W1:Y:S05]  /*ac60*/  LDSM.16.M88.4 R208, [R0] ;  /* 0x0000000000d0783b */ /* 0x000e6a0000000200 */
        /* <DEDUP_REMOVED lines=11> */
[----:B------:R-:W1:Y:S05]  /*ad20*/  LDSM.16.M88.4 R208, [R203+0x800] ;  /* 0x00080000cbd0783b */ /* 0x000e6a0000000200 */
[----:B------:R-:W-:Y:S01]  /*ad30*/  FMUL.FTZ R2, R7, UR6 ;  /* 0x0000000607027c20 */ /* 0x000fe20008410000 */
[----:B------:R-:W-:Y:S01]  /*ad40*/  FMUL.FTZ R226, R4, UR6 ;  /* 0x0000000604e27c20 */ /* 0x000fe20008410000 */
[----:B------:R-:W-:Y:S02]  /*ad50*/  FMUL.FTZ R230, R6, UR6 ;  /* 0x0000000606e67c20 */ /* 0x000fe40008410000 */
[----:B------:R2:W3:Y:S01]  /*ad60*/  MUFU.TANH R221, R2 ;  /* 0x0000000200dd7308 */ /* 0x0004e20000002400 */
[----:B------:R-:W-:Y:S01]  /*ad70*/  FMUL.FTZ R242, R5, UR6 ;  /* 0x0000000605f27c20 */ /* 0x000fe20008410000 */
[----:B------:R-:W-:Y:S01]  /*ad80*/  FMUL.FTZ R3, R8, UR6 ;  /* 0x0000000608037c20 */ /* 0x000fe20008410000 */
[----:B------:R-:W-:Y:S01]  /*ad90*/  FMUL.FTZ R0, R10, UR6 ;  /* 0x000000060a007c20 */ /* 0x000fe20008410000 */
[----:B------:R-:W-:Y:S01]  /*ada0*/  FMUL.FTZ R11, R11, UR6 ;  /* 0x000000060b0b7c20 */ /* 0x000fe20008410000 */
[----:B------:R-:W-:Y:S05]  /*adb0*/  FMUL.FTZ R9, R9, UR6 ;  /* 0x0000000609097c20 */ /* 0x000fea0008410000 */
[----:B------:R4:W1:Y:S01]  /*adc0*/  MUFU.TANH R225, R3 ;  /* 0x0000000300e17308 */ /* 0x0008620000002400 */
[----:B------:R-:W-:Y:S03]  /*add0*/  FMUL.FTZ R222, R12, UR6 ;  /* 0x000000060cde7c20 */ /* 0x000fe60008410000 */
[----:B------:R-:W-:Y:S01]  /*ade0*/  FMUL.FTZ R17, R17, UR6 ;  /* 0x0000000611117c20 */ /* 0x000fe20008410000 */
[----:B------:R-:W-:Y:S05]  /*adf0*/  FMUL.FTZ R231, R16, UR6 ;  /* 0x0000000610e77c20 */ /* 0x000fea0008410000 */
[----:B------:R5:W3:Y:S01]  /*ae00*/  MUFU.TANH R218, R0 ;  /* 0x0000000000da7308 */ /* 0x000ae20000002400 */
[----:B--2---:R-:W-:Y:S09]  /*ae10*/  FMUL.FTZ R2, R14, UR6 ;  /* 0x000000060e027c20 */ /* 0x004ff20008410000 */
[----:B------:R2:W2:Y:S01]  /*ae20*/  MUFU.TANH R14, R2 ;  /* 0x00000002000e7308 */ /* 0x0004a20000002400 */
[----:B----4-:R-:W-:Y:S01]  /*ae30*/  FMUL.FTZ R3, R13, UR6 ;  /* 0x000000060d037c20 */ /* 0x010fe20008410000 */
[----:B------:R-:W-:Y:S01]  /*ae40*/  FMUL.FTZ R13, R18, UR6 ;  /* 0x00000006120d7c20 */ /* 0x000fe20008410000 */
[-C--:B-1----:R-:W-:Y:S07]  /*ae50*/  HMMA.16816.F32.BF16 R20, R204, R208.reuse, R20 ;  /* 0x000000d0cc14723c */ /* 0x082fee0000041814 */
[----:B------:R1:W4:Y:S01]  /*ae60*/  MUFU.TANH R238, R3 ;  /* 0x0000000300ee7308 */ /* 0x0003220000002400 */
[----:B-----5:R-:W-:Y:S01]  /*ae70*/  FMUL.FTZ R0, R15, UR6 ;  /* 0x000000060f007c20 */ /* 0x020fe20008410000 */
[C---:B------:R-:W-:Y:S08]  /*ae80*/  HMMA.16816.F32.BF16 R24, R212.reuse, R208, R24 ;  /* 0x000000d0d418723c */ /* 0x040ff00000041818 */
[----:B------:R5:W1:Y:S03]  /*ae90*/  MUFU.TANH R234, R0 ;  /* 0x0000000000ea7308 */ /* 0x000a660000002400 */
[----:B--2---:R-:W-:Y:S01]  /*aea0*/  FMUL.FTZ R2, R19, UR6 ;  /* 0x0000000613027c20 */ /* 0x004fe20008410000 */
[-C--:B------:R-:W-:Y:S06]  /*aeb0*/  HMMA.16816.F32.BF16 R28, R212, R210.reuse, R28 ;  /* 0x000000d2d41c723c */ /* 0x080fec000004181c */
[----:B------:R2:W2:Y:S01]  /*aec0*/  MUFU.TANH R227, R2 ;  /* 0x0000000200e37308 */ /* 0x0004a20000002400 */
[C---:B------:R-:W-:Y:S01]  /*aed0*/  HMMA.16816.F32.BF16 R32, R204.reuse, R210, R32 ;  /* 0x000000d2cc20723c */ /* 0x040fe20000041820 */
[----:B------:R-:W3:Y:S03]  /*aee0*/  LDSM.16.M88.4 R208, [R203+0x1000] ;  /* 0x00100000cbd0783b */ /* 0x000ee60000000200 */
[----:B------:R-:W-:Y:S05]  /*aef0*/  FMUL.FTZ R21, R21, UR6 ;  /* 0x0000000615157c20 */ /* 0x000fea0008410000 */
[----:B------:R4:W3:Y:S02]  /*af00*/  MUFU.TANH R233, R17 ;  /* 0x0000001100e97308 */ /* 0x0008e40000002400 */
[----:B------:R-:W-:Y:S01]  /*af10*/  FMUL.FTZ R235, R20, UR6 ;  /* 0x0000000614eb7c20 */ /* 0x000fe20008410000 */
[----:B------:R-:W-:Y:S01]  /*af20*/  FMUL.FTZ R22, R22, UR6 ;  /* 0x0000000616167c20 */ /* 0x000fe20008410000 */
[----:B-1----:R-:W-:Y:S01]  /*af30*/  FMUL.FTZ R3, R24, UR6 ;  /* 0x0000000618037c20 */ /* 0x002fe20008410000 */
[----:B-----5:R-:W-:Y:S01]  /*af40*/  FMUL.FTZ R0, R26, UR6 ;  /* 0x000000061a007c20 */ /* 0x020fe20008410000 */
[----:B------:R-:W-:Y:S04]  /*af50*/  FMUL.FTZ R23, R23, UR6 ;  /* 0x0000000617177c20 */ /* 0x000fe80008410000 */
[----:B------:R-:W1:Y:S01]  /*af60*/  MUFU.TANH R237, R21 ;  /* 0x0000001500ed7308 */ /* 0x000e620000002400 */
[----:B--2---:R-:W-:Y:S01]  /*af70*/  FMUL.FTZ R2, R30, UR6 ;  /* 0x000000061e027c20 */ /* 0x004fe20008410000 */
[----:B------:R-:W-:Y:S08]  /*af80*/  FMUL.FTZ R19, R28, UR6 ;  /* 0x000000061c137c20 */ /* 0x000ff00008410000 */
[----:B------:R2:W1:Y:S01]  /*af90*/  MUFU.TANH R15, R3 ;  /* 0x00000003000f7308 */ /* 0x0004620000002400 */
[----:B----4-:R-:W-:Y:S01]  /*afa0*/  FMUL.FTZ R17, R25, UR6 ;  /* 0x0000000619117c20 */ /* 0x010fe20008410000 */
[----:B------:R-:W-:Y:S01]  /*afb0*/  FMUL.FTZ R239, R32, UR6 ;  /* 0x0000000620ef7c20 */ /* 0x000fe20008410000 */
[----:B------:R-:W-:Y:S01]  /*afc0*/  FMUL.FTZ R34, R34, UR6 ;  /* 0x0000000622227c20 */ /* 0x000fe20008410000 */
[----:B------:R-:W-:Y:S06]  /*afd0*/  FMUL.FTZ R33, R33, UR6 ;  /* 0x0000000621217c20 */ /* 0x000fec0008410000 */
[----:B------:R4:W1:Y:S10]  /*afe0*/  MUFU.TANH R18, R0 ;  /* 0x0000000000127308 */ /* 0x0008740000002400 */
[----:B------:R5:W1:Y:S01]  /*aff0*/  MUFU.TANH R26, R2 ;  /* 0x00000002001a7308 */ /* 0x000a620000002400 */
[----:B--2---:R-:W-:Y:S01]  /*b000*/  FMUL.FTZ R3, R29, UR6 ;  /* 0x000000061d037c20 */ /* 0x004fe20008410000 */
[-C--:B---3--:R-:W-:Y:S08]  /*b010*/  HMMA.16816.F32.BF16 R36, R204, R208.reuse, R36 ;  /* 0x000000d0cc24723c */ /* 0x088ff00000041824 */
[----:B------:R2:W3:Y:S01]  /*b020*/  MUFU.TANH R21, R3 ;  /* 0x0000000300157308 */ /* 0x0004e20000002400 */
[C---:B------:R-:W-:Y:S04]  /*b030*/  HMMA.16816.F32.BF16 R40, R212.reuse, R208, R40 ;  /* 0x000000d0d428723c */ /* 0x040fe80000041828 */
[----:B----4-:R-:W-:Y:S02]  /*b040*/  FMUL.FTZ R0, R31, UR6 ;  /* 0x000000061f007c20 */ /* 0x010fe40008410000 */
[-C--:B------:R-:W-:Y:S03]  /*b050*/  HMMA.16816.F32.BF16 R44, R212, R210.reuse, R44 ;  /* 0x000000d2d42c723c */ /* 0x080fe6000004182c */
[----:B------:R4:W1:Y:S02]  /*b060*/  MUFU.TANH R229, R22 ;  /* 0x0000001600e57308 */ /* 0x0008640000002400 */
[----:B-----5:R-:W-:Y:S01]  /*b070*/  FMUL.FTZ R2, R35, UR6 ;  /* 0x0000000623027c20 */ /* 0x020fe20008410000 */
[C---:B------:R-:W-:Y:S07]  /*b080*/  HMMA.16816.F32.BF16 R48, R204.reuse, R210, R48 ;  /* 0x000000d2cc30723c */ /* 0x040fee0000041830 */
[----:B------:R5:W1:Y:S01]  /*b090*/  MUFU.TANH R30, R0 ;  /* 0x00000000001e7308 */ /* 0x000a620000002400 */
[----:B------:R-:W-:Y:S03]  /*b0a0*/  FMUL.FTZ R241, R36, UR6 ;  /* 0x0000000624f17c20 */ /* 0x000fe60008410000 */
[----:B------:R-:W-:Y:S01]  /*b0b0*/  FMUL.FTZ R29, R38, UR6 ;  /* 0x00000006261d7c20 */ /* 0x000fe20008410000 */
[----:B------:R-:W-:Y:S01]  /*b0c0*/  FMUL.FTZ R243, R37, UR6 ;  /* 0x0000000625f37c20 */ /* 0x000fe20008410000 */
[----:B--2---:R-:W-:Y:S02]  /*b0d0*/  FMUL.FTZ R3, R39, UR6 ;  /* 0x0000000627037c20 */ /* 0x004fe40008410000 */
[----:B------:R-:W2:Y:S02]  /*b0e0*/  LDSM.16.M88.4 R36, [R203+0x1800] ;  /* 0x00180000cb24783b */ /* 0x000ea40000000200 */
[----:B------:R-:W1:Y:S01]  /*b0f0*/  MUFU.TANH R226, R226 ;  /* 0x000000e200e27308 */ /* 0x000e620000002400 */
[----:B----4-:R-:W-:Y:S01]  /*b100*/  FMUL.FTZ R22, R27, UR6 ;  /* 0x000000061b167c20 */ /* 0x010fe20008410000 */
[----:B------:R-:W-:Y:S01]  /*b110*/  FMUL.FTZ R41, R41, UR6 ;  /* 0x0000000629297c20 */ /* 0x000fe20008410000 */
[----:B------:R-:W-:Y:S07]  /*b120*/  FMUL.FTZ R45, R45, UR6 ;  /* 0x000000062d2d7c20 */ /* 0x000fee0008410000 */
[----:B------:R-:W4:Y:S01]  /*b130*/  MUFU.TANH R230, R230 ;  /* 0x000000e600e67308 */ /* 0x000f220000002400 */
[----:B-----5:R-:W-:Y:S01]  /*b140*/  FMUL.FTZ R0, R40, UR6 ;  /* 0x0000000628007c20 */ /* 0x020fe20008410000 */
[----:B------:R-:W-:Y:S01]  /*b150*/  FMUL.FTZ R40, R42, UR6 ;  /* 0x000000062a287c20 */ /* 0x000fe20008410000 */
[----:B------:R-:W-:Y:S01]  /*b160*/  FMUL.FTZ R42, R43, UR6 ;  /* 0x000000062b2a7c20 */ /* 0x000fe20008410000 */
[----:B------:R-:W-:Y:S01]  /*b170*/  FMUL.FTZ R43, R44, UR6 ;  /* 0x000000062c2b7c20 */ /* 0x000fe20008410000 */
[----:B------:R-:W-:Y:S01]  /*b180*/  FMUL.FTZ R48, R48, UR6 ;  /* 0x0000000630307c20 */ /* 0x000fe20008410000 */
[----:B------:R-:W-:Y:S01]  /*b190*/  FMUL.FTZ R49, R49, UR6 ;  /* 0x0000000631317c20 */ /* 0x000fe20008410000 */
[----:B------:R-:W-:Y:S03]  /*b1a0*/  FMUL.FTZ R50, R50, UR6 ;  /* 0x0000000632327c20 */ /* 0x000fe60008410000 */
[----:B------:R5:W1:Y:S01]  /*b1b0*/  MUFU.TANH R25, R0 ;  /* 0x0000000000197308 */ /* 0x000a620000002400 */
[----:B------:R-:W-:Y:S01]  /*b1c0*/  FMUL.FTZ R44, R46, UR6 ;  /* 0x000000062e2c7c20 */ /* 0x000fe20008410000 */
[----:B------:R-:W-:Y:S01]  /*b1d0*/  FMUL.FTZ R46, R47, UR6 ;  /* 0x000000062f2e7c20 */ /* 0x000fe20008410000 */
[----:B------:R-:W-:Y:S07]  /*b1e0*/  FMUL.FTZ R51, R51, UR6 ;  /* 0x0000000633337c20 */ /* 0x000fee0008410000 */
[----:B------:R3:W1:Y:S10]  /*b1f0*/  MUFU.TANH R210, R48 ;  /* 0x0000003000d27308 */ /* 0x0006740000002400 */
[----:B------:R4:W1:Y:S01]  /*b200*/  MUFU.TANH R16, R49 ;  /* 0x0000003100107308 */ /* 0x0008620000002400 */
[-C--:B--2---:R-:W-:Y:S09]  /*b210*/  HMMA.16816.F32.BF16 R52, R204, R36.reuse, R52 ;  /* 0x00000024cc34723c */ /* 0x084ff20000041834 */
[----:B------:R2:W1:Y:S01]  /*b220*/  MUFU.TANH R35, R50 ;  /* 0x0000003200237308 */ /* 0x0004620000002400 */
[C---:B------:R-:W-:Y:S09]  /*b230*/  HMMA.16816.F32.BF16 R56, R212.reuse, R36, R56 ;  /* 0x00000024d438723c */ /* 0x040ff20000041838 */
[----:B------:R-:W1:Y:S01]  /*b240*/  MUFU.TANH R242, R242 ;  /* 0x000000f200f27308 */ /* 0x000e620000002400 */
[-C--:B------:R-:W-:Y:S09]  /*b250*/  HMMA.16816.F32.BF16 R60, R212, R38.reuse, R60 ;  /* 0x00000026d43c723c */ /* 0x080ff2000004183c */
[----:B------:R-:W1:Y:S01]  /*b260*/  MUFU.TANH R223, R9 ;  /* 0x0000000900df7308 */ /* 0x000e620000002400 */
[C---:B------:R-:W-:Y:S01]  /*b270*/  HMMA.16816.F32.BF16 R64, R204.reuse, R38, R64 ;  /* 0x00000026cc40723c */ /* 0x040fe20000041840 */
[----:B------:R-:W1:Y:S03]  /*b280*/  LDSM.16.M88.4 R36, [R203+0x2000] ;  /* 0x00200000cb24783b */ /* 0x000e660000000200 */
[----:B------:R-:W-:Y:S05]  /*b290*/  FMUL.FTZ R52, R52, UR6 ;  /* 0x0000000634347c20 */ /* 0x000fea0008410000 */
[----:B------:R-:W1:Y:S02]  /*b2a0*/  MUFU.TANH R11, R11 ;  /* 0x0000000b000b7308 */ /* 0x000e640000002400 */
[----:B-----5:R-:W-:Y:S01]  /*b2b0*/  FMUL.FTZ R0, R53, UR6 ;  /* 0x0000000635007c20 */ /* 0x020fe20008410000 */
[----:B------:R-:W-:Y:S01]  /*b2c0*/  FMUL.FTZ R53, R55, UR6 ;  /* 0x0000000637357c20 */ /* 0x000fe20008410000 */
[----:B---3--:R-:W-:Y:S01]  /*b2d0*/  FMUL.FTZ R48, R58, UR6 ;  /* 0x000000063a307c20 */ /* 0x008fe20008410000 */
[----:B------:R-:W-:Y:S01]  /*b2e0*/  FMUL.FTZ R47, R56, UR6 ;  /* 0x00000006382f7c20 */ /* 0x000fe20008410000 */
[----:B----4-:R-:W-:Y:S04]  /*b2f0*/  FMUL.FTZ R49, R57, UR6 ;  /* 0x0000000639317c20 */ /* 0x010fe80008410000 */
[----:B------:R3:W4:Y:S01]  /*b300*/  MUFU.TANH R20, R52 ;  /* 0x0000003400147308 */ /* 0x0007220000002400 */
[----:B--2---:R-:W-:Y:S01]  /*b310*/  FMUL.FTZ R50, R59, UR6 ;  /* 0x000000063b327c20 */ /* 0x004fe20008410000 */
[----:B------:R-:W-:Y:S01]  /*b320*/  FMUL.FTZ R54, R54, UR6 ;  /* 0x0000000636367c20 */ /* 0x000fe20008410000 */
[----:B------:R-:W-:Y:S01]  /*b330*/  FMUL.FTZ R58, R60, UR6 ;  /* 0x000000063c3a7c20 */ /* 0x000fe20008410000 */
[----:B------:R-:W-:Y:S01]  /*b340*/  FMUL.FTZ R60, R61, UR6 ;  /* 0x000000063d3c7c20 */ /* 0x000fe20008410000 */
[----:B------:R-:W-:Y:S05]  /*b350*/  FMUL.FTZ R56, R63, UR6 ;  /* 0x000000063f387c20 */ /* 0x000fea0008410000 */
[----:B------:R2:W1:Y:S01]  /*b360*/  MUFU.TANH R24, R0 ;  /* 0x0000000000187308 */ /* 0x0004620000002400 */
[----:B------:R-:W-:Y:S01]  /*b370*/  FMUL.FTZ R64, R64, UR6 ;  /* 0x0000000640407c20 */ /* 0x000fe20008410000 */
[----:B------:R-:W-:Y:S08]  /*b380*/  FMUL.FTZ R66, R66, UR6 ;  /* 0x0000000642427c20 */ /* 0x000ff00008410000 */
[----:B------:R5:W4:Y:S01]  /*b390*/  MUFU.TANH R220, R64 ;  /* 0x0000004000dc7308 */ /* 0x000b220000002400 */
[----:B---3--:R-:W-:Y:S09]  /*b3a0*/  FMUL.FTZ R52, R62, UR6 ;  /* 0x000000063e347c20 */ /* 0x008ff20008410000 */
[----:B------:R-:W3:Y:S01]  /*b3b0*/  MUFU.TANH R222, R222 ;  /* 0x000000de00de7308 */ /* 0x000ee20000002400 */
[----:B--2---:R-:W-:Y:S01]  /*b3c0*/  FMUL.FTZ R0, R65, UR6 ;  /* 0x0000000641007c20 */ /* 0x004fe20008410000 */
[-C--:B-1----:R-:W-:Y:S03]  /*b3d0*/  HMMA.16816.F32.BF16 R68, R204, R36.reuse, R68 ;  /* 0x00000024cc44723c */ /* 0x082fe60000041844 */
[----:B------:R-:W-:Y:S05]  /*b3e0*/  FMUL.FTZ R65, R67, UR6 ;  /* 0x0000000643417c20 */ /* 0x000fea0008410000 */
[----:B------:R-:W1:Y:S01]  /*b3f0*/  MUFU.TANH R231, R231 ;  /* 0x000000e700e77308 */ /* 0x000e620000002400 */
[C---:B------:R-:W-:Y:S06]  /*b400*/  HMMA.16816.F32.BF16 R72, R212.reuse, R36, R72 ;  /* 0x00000024d448723c */ /* 0x040fec0000041848 */
[-C--:B------:R-:W-:Y:S03]  /*b410*/  HMMA.16816.F32.BF16 R76, R212, R38.reuse, R76 ;  /* 0x00000026d44c723c */ /* 0x080fe6000004184c */
[----:B------:R-:W2:Y:S03]  /*b420*/  MUFU.TANH R13, R13 ;  /* 0x0000000d000d7308 */ /* 0x000ea60000002400 */
[C---:B------:R-:W-:Y:S01]  /*b430*/  HMMA.16816.F32.BF16 R80, R204.reuse, R38, R80 ;  /* 0x00000026cc50723c */ /* 0x040fe20000041850 */
[----:B------:R-:W4:Y:S06]  /*b440*/  LDSM.16.M88.4 R36, [R203+0x2800] ;  /* 0x00280000cb24783b */ /* 0x000f2c0000000200 */
[----:B------:R-:W1:Y:S01]  /*b450*/  MUFU.TANH R235, R235 ;  /* 0x000000eb00eb7308 */ /* 0x000e620000002400 */
[----:B------:R-:W-:Y:S03]  /*b460*/  FMUL.FTZ R70, R70, UR6 ;  /* 0x0000000646467c20 */ /* 0x000fe60008410000 */
[----:B------:R-:W-:Y:S01]  /*b470*/  FMUL.FTZ R68, R68, UR6 ;  /* 0x0000000644447c20 */ /* 0x000fe20008410000 */
[----:B------:R-:W-:Y:S01]  /*b480*/  FMUL.FTZ R69, R69, UR6 ;  /* 0x0000000645457c20 */ /* 0x000fe20008410000 */
[----:B------:R-:W-:Y:S04]  /*b490*/  FMUL.FTZ R71, R71, UR6 ;  /* 0x0000000647477c20 */ /* 0x000fe80008410000 */
[----:B------:R3:W1:Y:S01]  /*b4a0*/  MUFU.TANH R28, R70 ;  /* 0x00000046001c7308 */ /* 0x0006620000002400 */
[----:B------:R-:W-:Y:S01]  /*b4b0*/  FMUL.FTZ R57, R72, UR6 ;  /* 0x0000000648397c20 */ /* 0x000fe20008410000 */
[----:B-----5:R-:W-:Y:S01]  /*b4c0*/  FMUL.FTZ R64, R75, UR6 ;  /* 0x000000064b407c20 */ /* 0x020fe20008410000 */
[----:B------:R-:W-:Y:S01]  /*b4d0*/  FMUL.FTZ R62, R74, UR6 ;  /* 0x000000064a3e7c20 */ /* 0x000fe20008410000 */
[----:B------:R-:W-:Y:S01]  /*b4e0*/  FMUL.FTZ R59, R73, UR6 ;  /* 0x00000006493b7c20 */ /* 0x000fe20008410000 */
[----:B------:R-:W-:Y:S05]  /*b4f0*/  FMUL.FTZ R61, R76, UR6 ;  /* 0x000000064c3d7c20 */ /* 0x000fea0008410000 */
[----:B------:R-:W1:Y:S01]  /*b500*/  MUFU.TANH R23, R23 ;  /* 0x0000001700177308 */ /* 0x000e620000002400 */
[----:B------:R-:W-:Y:S01]  /*b510*/  FMUL.FTZ R72, R78, UR6 ;  /* 0x000000064e487c20 */ /* 0x000fe20008410000 */
[----:B------:R-:W-:Y:S01]  /*b520*/  FMUL.FTZ R63, R77, UR6 ;  /* 0x000000064d3f7c20 */ /* 0x000fe20008410000 */
[----:B------:R-:W-:Y:S01]  /*b530*/  FMUL.FTZ R80, R80, UR6 ;  /* 0x0000000650507c20 */ /* 0x000fe20008410000 */
[----:B------:R-:W-:Y:S01]  /*b540*/  FMUL.FTZ R82, R82, UR6 ;  /* 0x0000000652527c20 */ /* 0x000fe20008410000 */
[----:B------:R-:W-:Y:S05]  /*b550*/  FMUL.FTZ R81, R81, UR6 ;  /* 0x0000000651517c20 */ /* 0x000fea0008410000 */
[----:B------:R-:W1:Y:S01]  /*b560*/  MUFU.TANH R17, R17 ;  /* 0x0000001100117308 */ /* 0x000e620000002400 */
[----:B---3--:R-:W-:Y:S01]  /*b570*/  FMUL.FTZ R70, R79, UR6 ;  /* 0x000000064f467c20 */ /* 0x008fe20008410000 */
[----:B------:R-:W-:Y:S08]  /*b580*/  FMUL.FTZ R83, R83, UR6 ;  /* 0x0000000653537c20 */ /* 0x000ff00008410000 */
[----:B------:R3:W1:Y:S01]  /*b590*/  MUFU.TANH R209, R80 ;  /* 0x0000005000d17308 */ /* 0x0006620000002400 */
[-C--:B----4-:R-:W-:Y:S09]  /*b5a0*/  HMMA.16816.F32.BF16 R84, R204, R36.reuse, R84 ;  /* 0x00000024cc54723c */ /* 0x090ff20000041854 */
[----:B------:R4:W1:Y:S01]  /*b5b0*/  MUFU.TANH R224, R82 ;  /* 0x0000005200e07308 */ /* 0x0008620000002400 */
[C---:B------:R-:W-:Y:S09]  /*b5c0*/  HMMA.16816.F32.BF16 R88, R212.reuse, R36, R88 ;  /* 0x00000024d458723c */ /* 0x040ff20000041858 */
[----:B------:R5:W1:Y:S01]  /*b5d0*/  MUFU.TANH R219, R81 ;  /* 0x0000005100db7308 */ /* 0x000a620000002400 */
[-C--:B------:R-:W-:Y:S09]  /*b5e0*/  HMMA.16816.F32.BF16 R92, R212, R38.reuse, R92 ;  /* 0x00000026d45c723c */ /* 0x080ff2000004185c */
[----:B------:R-:W1:Y:S01]  /*b5f0*/  MUFU.TANH R22, R22 ;  /* 0x0000001600167308 */ /* 0x000e620000002400 */
[C---:B------:R-:W-:Y:S01]  /*b600*/  HMMA.16816.F32.BF16 R96, R204.reuse, R38, R96 ;  /* 0x00000026cc60723c */ /* 0x040fe20000041860 */
[----:B------:R-:W2:Y:S03]  /*b610*/  LDSM.16.M88.4 R36, [R203+0x3000] ;  /* 0x00300000cb24783b */ /* 0x000ea60000000200 */
[----:B------:R-:W-:Y:S01]  /*b620*/  FMUL.FTZ R84, R84, UR6 ;  /* 0x0000000654547c20 */ /* 0x000fe20008410000 */
[----:B------:R-:W-:Y:S04]  /*b630*/  FMUL.FTZ R85, R85, UR6 ;  /* 0x0000000655557c20 */ /* 0x000fe80008410000 */
[----:B------:R-:W1:Y:S02]  /*b640*/  MUFU.TANH R19, R19 ;  /* 0x0000001300137308 */ /* 0x000e640000002400 */
[----:B------:R-:W-:Y:S01]  /*b650*/  FMUL.FTZ R86, R86, UR6 ;  /* 0x0000000656567c20 */ /* 0x000fe20008410000 */
[----:B------:R-:W-:Y:S01]  /*b660*/  FMUL.FTZ R76, R91, UR6 ;  /* 0x000000065b4c7c20 */ /* 0x000fe20008410000 */
[----:B------:R-:W-:Y:S01]  /*b670*/  FMUL.FTZ R75, R88, UR6 ;  /* 0x00000006584b7c20 */ /* 0x000fe20008410000 */
[----:B------:R-:W-:Y:S01]  /*b680*/  FMUL.FTZ R74, R90, UR6 ;  /* 0x000000065a4a7c20 */ /* 0x000fe20008410000 */
[----:B------:R-:W-:Y:S04]  /*b690*/  FMUL.FTZ R73, R89, UR6 ;  /* 0x0000000659497c20 */ /* 0x000fe80008410000 */
[----:B------:R-:W1:Y:S01]  /*b6a0*/  MUFU.TANH R239, R239 ;  /* 0x000000ef00ef7308 */ /* 0x000e620000002400 */
[----:B------:R-:W-:Y:S01]  /*b6b0*/  FMUL.FTZ R87, R87, UR6 ;  /* 0x0000000657577c20 */ /* 0x000fe20008410000 */
[----:B------:R-:W-:Y:S01]  /*b6c0*/  FMUL.FTZ R77, R92, UR6 ;  /* 0x000000065c4d7c20 */ /* 0x000fe20008410000 */
[----:B------:R-:W-:Y:S01]  /*b6d0*/  FMUL.FTZ R78, R94, UR6 ;  /* 0x000000065e4e7c20 */ /* 0x000fe20008410000 */
[----:B------:R-:W-:Y:S01]  /*b6e0*/  FMUL.FTZ R79, R93, UR6 ;  /* 0x000000065d4f7c20 */ /* 0x000fe20008410000 */
[----:B---3--:R-:W-:Y:S05]  /*b6f0*/  FMUL.FTZ R80, R95, UR6 ;  /* 0x000000065f507c20 */ /* 0x008fea0008410000 */
[----:B------:R-:W3:Y:S01]  /*b700*/  MUFU.TANH R34, R34 ;  /* 0x0000002200227308 */ /* 0x000ee20000002400 */
[----:B------:R-:W-:Y:S01]  /*b710*/  FMUL.FTZ R91, R97, UR6 ;  /* 0x00000006615b7c20 */ /* 0x000fe20008410000 */
[----:B------:R-:W-:Y:S01]  /*b720*/  FMUL.FTZ R88, R96, UR6 ;  /* 0x0000000660587c20 */ /* 0x000fe20008410000 */
[----:B------:R-:W-:Y:S01]  /*b730*/  FMUL.FTZ R92, R98, UR6 ;  /* 0x00000006625c7c20 */ /* 0x000fe20008410000 */
[----:B------:R-:W-:Y:S06]  /*b740*/  FMUL.FTZ R94, R99, UR6 ;  /* 0x00000006635e7c20 */ /* 0x000fec0008410000 */
[----:B------:R-:W1:Y:S10]  /*b750*/  MUFU.TANH R33, R33 ;  /* 0x0000002100217308 */ /* 0x000e740000002400 */
[----:B------:R-:W1:Y:S01]  /*b760*/  MUFU.TANH R27, R2 ;  /* 0x00000002001b7308 */ /* 0x000e620000002400 */
[-C--:B--2---:R-:W-:Y:S09]  /*b770*/  HMMA.16816.F32.BF16 R100, R204, R36.reuse, R100 ;  /* 0x00000024cc64723c */ /* 0x084ff20000041864 */
[----:B------:R-:W2:Y:S01]  /*b780*/  MUFU.TANH R241, R241 ;  /* 0x000000f100f17308 */ /* 0x000ea20000002400 */
[C---:B------:R-:W-:Y:S06]  /*b790*/  HMMA.16816.F32.BF16 R104, R212.reuse, R36, R104 ;  /* 0x00000024d468723c */ /* 0x040fec0000041868 */
[-C--:B------:R-:W-:Y:S03]  /*b7a0*/  HMMA.16816.F32.BF16 R108, R212, R38.reuse, R108 ;  /* 0x00000026d46c723c */ /* 0x080fe6000004186c */
[----:B------:R-:W1:Y:S03]  /*b7b0*/  MUFU.TANH R29, R29 ;  /* 0x0000001d001d7308 */ /* 0x000e660000002400 */
[C---:B------:R-:W-:Y:S01]  /*b7c0*/  HMMA.16816.F32.BF16 R112, R204.reuse, R38, R112 ;  /* 0x00000026cc70723c */ /* 0x040fe20000041870 */
[----:B------:R-:W3:Y:S01]  /*b7d0*/  LDSM.16.M88.4 R36, [R203+0x3800] ;  /* 0x00380000cb24783b */ /* 0x000ee20000000200 */
[----:B------:R-:W-:Y:S05]  /*b7e0*/  DEPBAR.LE SB0, 0x0 ;  /* 0x000080000000791a */ /* 0x000fea0000000000 */
[----:B------:R-:W1:Y:S01]  /*b7f0*/  MUFU.TANH R243, R243 ;  /* 0x000000f300f37308 */ /* 0x000e620000002400 */
[----:B------:R-:W-:Y:S03]  /*b800*/  FMUL.FTZ R97, R100, UR6 ;  /* 0x0000000664617c20 */ /* 0x000fe60008410000 */
[----:B------:R-:W-:Y:S06]  /*b810*/  FMUL.FTZ R93, R102, UR6 ;  /* 0x00000006665d7c20 */ /* 0x000fec0008410000 */
[----:B------:R-:W1:Y:S01]  /*b820*/  MUFU.TANH R31, R3 ;  /* 0x00000003001f7308 */ /* 0x000e620000002400 */
[----:B------:R-:W-:Y:S01]  /*b830*/  BAR.SYNC.DEFER_BLOCKING 0x0 ;  /* 0x0000000000007b1d */ /* 0x000fe20000010000 */
[----:B------:R-:W-:Y:S01]  /*b840*/  FMUL.FTZ R96, R104, UR6 ;  /* 0x0000000668607c20 */ /* 0x000fe20008410000 */
[----:B----4-:R-:W-:Y:S01]  /*b850*/  FMUL.FTZ R82, R106, UR6 ;  /* 0x000000066a527c20 */ /* 0x010fe20008410000 */
[----:B------:R-:W-:Y:S01]  /*b860*/  FMUL.FTZ R100, R108, UR6 ;  /* 0x000000066c647c20 */ /* 0x000fe20008410000 */
[----:B-----5:R-:W-:Y:S01]  /*b870*/  FMUL.FTZ R81, R110, UR6 ;  /* 0x000000066e517c20 */ /* 0x020fe20008410000 */
[----:B------:R-:W-:Y:S01]  /*b880*/  FMUL.FTZ R99, R101, UR6 ;  /* 0x0000000665637c20 */ /* 0x000fe20008410000 */
[----:B------:R-:W-:Y:S03]  /*b890*/  FMUL.FTZ R95, R103, UR6 ;  /* 0x00000006675f7c20 */ /* 0x000fe60008410000 */
[----:B------:R-:W4:Y:S01]  /*b8a0*/  MUFU.TANH R40, R40 ;  /* 0x0000002800287308 */ /* 0x000f220000002400 */
[----:B------:R-:W-:Y:S01]  /*b8b0*/  FMUL.FTZ R98, R105, UR6 ;  /* 0x0000000669627c20 */ /* 0x000fe20008410000 */
[----:B------:R-:W-:Y:S01]  /*b8c0*/  FMUL.FTZ R102, R107, UR6 ;  /* 0x000000066b667c20 */ /* 0x000fe20008410000 */
[----:B------:R-:W-:Y:S01]  /*b8d0*/  FMUL.FTZ R104, R109, UR6 ;  /* 0x000000066d687c20 */ /* 0x000fe20008410000 */
[----:B------:R-:W-:Y:S01]  /*b8e0*/  FMUL.FTZ R108, R112, UR6 ;  /* 0x00000006706c7c20 */ /* 0x000fe20008410000 */
[----:B------:R-:W-:Y:S01]  /*b8f0*/  FMUL.FTZ R106, R114, UR6 ;  /* 0x00000006726a7c20 */ /* 0x000fe20008410000 */
[----:B------:R-:W-:Y:S01]  /*b900*/  FMUL.FTZ R110, R113, UR6 ;  /* 0x00000006716e7c20 */ /* 0x000fe20008410000 */
[----:B------:R-:W-:Y:S03]  /*b910*/  FMUL.FTZ R115, R115, UR6 ;  /* 0x0000000673737c20 */ /* 0x000fe60008410000 */
[----:B------:R-:W1:Y:S10]  /*b920*/  MUFU.TANH R41, R41 ;  /* 0x0000002900297308 */ /* 0x000e740000002400 */
[----:B------:R-:W1:Y:S01]  /*b930*/  MUFU.TANH R42, R42 ;  /* 0x0000002a002a7308 */ /* 0x000e620000002400 */
[-C--:B---3--:R-:W-:Y:S09]  /*b940*/  HMMA.16816.F32.BF16 R116, R204, R36.reuse, R116 ;  /* 0x00000024cc74723c */ /* 0x088ff20000041874 */
[----:B------:R-:W3:Y:S01]  /*b950*/  MUFU.TANH R43, R43 ;  /* 0x0000002b002b7308 */ /* 0x000ee20000002400 */
[C---:B------:R-:W-:Y:S06]  /*b960*/  HMMA.16816.F32.BF16 R120, R212.reuse, R36, R120 ;  /* 0x00000024d478723c */ /* 0x040fec0000041878 */
[-C--:B------:R-:W-:Y:S03]  /*b970*/  HMMA.16816.F32.BF16 R124, R212, R38.reuse, R124 ;  /* 0x00000026d47c723c */ /* 0x080fe6000004187c */
[----:B------:R-:W1:Y:S02]  /*b980*/  MUFU.TANH R44, R44 ;  /* 0x0000002c002c7308 */ /* 0x000e640000002400 */
[----:B------:R-:W-:Y:S01]  /*b990*/  FMUL.FTZ R36, R111, UR6 ;  /* 0x000000066f247c20 */ /* 0x000fe20008410000 */
[----:B------:R-:W-:Y:S07]  /*b9a0*/  HMMA.16816.F32.BF16 R128, R204, R38, R128 ;  /* 0x00000026cc80723c */ /* 0x000fee0000041880 */
[----:B------:R-:W1:Y:S01]  /*b9b0*/  MUFU.TANH R45, R45 ;  /* 0x0000002d002d7308 */ /* 0x000e620000002400 */
[----:B------:R-:W-:Y:S03]  /*b9c0*/  FMUL.FTZ R112, R116, UR6 ;  /* 0x0000000674707c20 */ /* 0x000fe60008410000 */
[----:B------:R-:W-:Y:S01]  /*b9d0*/  FMUL.FTZ R118, R118, UR6 ;  /* 0x0000000676767c20 */ /* 0x000fe20008410000 */
[----:B------:R-:W-:Y:S05]  /*b9e0*/  FMUL.FTZ R117, R117, UR6 ;  /* 0x0000000675757c20 */ /* 0x000fea0008410000 */
[----:B------:R-:W1:Y:S01]  /*b9f0*/  MUFU.TANH R46, R46 ;  /* 0x0000002e002e7308 */ /* 0x000e620000002400 */
[----:B------:R-:W-:Y:S01]  /*ba00*/  FMUL.FTZ R37, R122, UR6 ;  /* 0x000000067a257c20 */ /* 0x000fe20008410000 */
        /* <DEDUP_REMOVED lines=10> */
[----:B------:R-:W-:Y:S05]  /*bab0*/  FMUL.FTZ R116, R129, UR6 ;  /* 0x0000000681747c20 */ /* 0x000fea0008410000 */
[----:B------:R-:W1:Y:S01]  /*bac0*/  MUFU.TANH R12, R54 ;  /* 0x00000036000c7308 */ /* 0x000e620000002400 */
[----:B------:R-:W-:Y:S09]  /*bad0*/  FMUL.FTZ R114, R131, UR6 ;  /* 0x0000000683727c20 */ /* 0x000ff20008410000 */
[----:B------:R-:W1:Y:S10]  /*bae0*/  MUFU.TANH R53, R53 ;  /* 0x0000003500357308 */ /* 0x000e740000002400 */
        /* <DEDUP_REMOVED lines=9> */
[----:B------:R5:W1:Y:S10]  /*bb80*/  MUFU.TANH R228, R0 ;  /* 0x0000000000e47308 */ /* 0x000a740000002400 */
[----:B------:R-:W1:Y:S10]  /*bb90*/  MUFU.TANH R65, R65 ;  /* 0x0000004100417308 */ /* 0x000e740000002400 */
[----:B------:R1:W1:Y:S01]  /*bba0*/  MUFU.TANH R232, R68 ;  /* 0x0000004400e87308 */ /* 0x0002620000002400 */
[----:B-----5:R-:W-:Y:S09]  /*bbb0*/  FMUL.FTZ R0, R126, UR6 ;  /* 0x000000067e007c20 */ /* 0x020ff20008410000 */
[----:B------:R1:W1:Y:S10]  /*bbc0*/  MUFU.TANH R236, R69 ;  /* 0x0000004500ec7308 */ /* 0x0002740000002400 */
[----:B------:R1:W1:Y:S10]  /*bbd0*/  MUFU.TANH R32, R71 ;  /* 0x0000004700207308 */ /* 0x0002740000002400 */
        /* <DEDUP_REMOVED lines=39> */
[----:B------:R-:W1:Y:S01]  /*be50*/  MUFU.TANH R110, R110 ;  /* 0x0000006e006e7308 */ /* 0x000e620000002400 */
[----:B--234-:R-:W-:Y:S05]  /*be60*/  @P1 BRA `(.L_x_302) ;  /* 0xffffffd4002c1947 */ /* 0x01cfea000383ffff */
.L_x_301:
[----:B------:R2:W3:Y:S01]  /*be70*/  MUFU.TANH R204, R39 ;  /* 0x0000002700cc7308 */ /* 0x0004e20000002400 */
[----:B----4-:R-:W-:Y:S01]  /*be80*/  FMNMX.FTZ R8, R225, R201, !PT ;  /* 0x000000c9e1087209 */ /* 0x010fe20007810000 */
[----:B------:R-:W-:Y:S01]  /*be90*/  UIADD3 UR19, UR19, -0x1, URZ ;  /* 0xffffffff13137890 */ /* 0x000fe2000fffe03f */
        /* <DEDUP_REMOVED lines=10> */
[----:B-1----:R-:W-:Y:S02]  /*bf40*/  FMNMX.FTZ R8, R231, R8, !PT ;  /* 0x00000008e7087209 */ /* 0x002fe40007810000 */
[----:B------:R-:W-:Y:S02]  /*bf50*/  FMNMX.FTZ R2, R13, R2, !PT ;  /* 0x000000020d027209 */ /* 0x000fe40007810000 */
[----:B------:R-:W-:Y:S03]  /*bf60*/  FMNMX.FTZ R4, R238, R3, !PT ;  /* 0x00000003ee047209 */ /* 0x000fe60007810000 */
[----:B------:R-:W1:Y:S01]  /*bf70*/  MUFU.TANH R124, R124 ;  /* 0x0000007c007c7308 */ /* 0x000e620000002400 */
        /* <DEDUP_REMOVED lines=68> */
[----:B------:R4:W1:Y:S01]  /*c3c0*/  MUFU.TANH R7, R0 ;  /* 0x0000000000077308 */ /* 0x0008620000002400 */
        /* <DEDUP_REMOVED lines=33> */
[----:B--2---:R-:W-:Y:S02]  /*c5e0*/  FMNMX.FTZ R39, R95, R2, !PT ;  /* 0x000000025f277209 */ /* 0x004fe40007810000 */
[----:B---3--:R-:W-:Y:S02]  /*c5f0*/  FMNMX.FTZ R3, R204, R3, !PT ;  /* 0x00000003cc037209 */ /* 0x008fe40007810000 */
[----:B----4-:R-:W-:Y:S02]  /*c600*/  FMNMX.FTZ R0, R102, R5, !PT ;  /* 0x0000000566007209 */ /* 0x010fe40007810000 */
[----:B------:R-:W-:Y:S02]  /*c610*/  FMNMX.FTZ R39, R106, R39, !PT ;  /* 0x000000276a277209 */ /* 0x000fe40007810000 */
[----:B------:R-:W-:Y:S02]  /*c620*/  FMNMX.FTZ R3, R126, R3, !PT ;  /* 0x000000037e037209 */ /* 0x000fe40007810000 */
[----:B------:R-:W-:Y:S02]  /*c630*/  FMNMX.FTZ R5, R81, R0, !PT ;  /* 0x0000000051057209 */ /* 0x000fe40007810000 */
[----:B-----5:R-:W-:Y:S02]  /*c640*/  FMNMX.FTZ R39, R216, R39, !PT ;  /* 0x00000027d8277209 */ /* 0x020fe40007810000 */
[----:B-1----:R-:W-:Y:S02]  /*c650*/  FMNMX.FTZ R3, R124, R3, !PT ;  /* 0x000000037c037209 */ /* 0x002fe40007810000 */
[----:B------:R-:W-:Y:S02]  /*c660*/  FMNMX.FTZ R0, R36, R5, !PT ;  /* 0x0000000524007209 */ /* 0x000fe40007810000 */
[----:B------:R-:W-:Y:S02]  /*c670*/  FMNMX.FTZ R39, R214, R39, !PT ;  /* 0x00000027d6277209 */ /* 0x000fe40007810000 */
[----:B------:R-:W-:Y:S02]  /*c680*/  FMNMX.FTZ R10, R120, R3, !PT ;  /* 0x00000003780a7209 */ /* 0x000fe40007810000 */
[----:B------:R-:W-:Y:S02]  /*c690*/  FMNMX.FTZ R5, R37, R0, !PT ;  /* 0x0000000025057209 */ /* 0x000fe40007810000 */
[----:B------:R-:W-:Y:S01]  /*c6a0*/  FMNMX.FTZ R39, R206, R39, !PT ;  /* 0x00000027ce277209 */ /* 0x000fe20007810000 */
[----:B------:R-:W1:Y:S01]  /*c6b0*/  SHFL.BFLY PT, R9, R10, 0x2, 0x1f ;  /* 0x0c401f000a097f89 */ /* 0x000e6200000e0000 */
        /* <DEDUP_REMOVED lines=8> */
[----:B------:R-:W2:Y:S01]  /*c740*/  SHFL.BFLY PT, R4, R67, 0x2, 0x1f ;  /* 0x0c401f0043047f89 */ /* 0x000ea200000e0000 */
[----:B------:R-:W-:Y:S07]  /*c750*/  FMNMX.FTZ R55, R108, R55, !PT ;  /* 0x000000376c377209 */ /* 0x000fee0007810000 */
[----:B------:R-:W3:Y:S01]  /*c760*/  SHFL.BFLY PT, R0, R3, 0x2, 0x1f ;  /* 0x0c401f0003007f89 */ /* 0x000ee200000e0000 */
[----:B------:R-:W-:Y:S02]  /*c770*/  FMNMX.FTZ R55, R110, R55, !PT ;  /* 0x000000376e377209 */ /* 0x000fe40007810000 */
[----:B-1----:R-:W-:Y:S02]  /*c780*/  FMNMX.FTZ R5, R10, R9, !PT ;  /* 0x000000090a057209 */ /* 0x002fe40007810000 */
[----:B------:R-:W-:Y:S03]  /*c790*/  FMNMX.FTZ R55, R112, R55, !PT ;  /* 0x0000003770377209 */ /* 0x000fe60007810000 */
[----:B------:R-:W1:Y:S01]  /*c7a0*/  SHFL.BFLY PT, R2, R5, 0x1, 0x1f ;  /* 0x0c201f0005027f89 */ /* 0x000e6200000e0000 */
[----:B------:R-:W-:Y:S04]  /*c7b0*/  FMNMX.FTZ R55, R208, R55, !PT ;  /* 0x00000037d0377209 */ /* 0x000fe80007810000 */
[----:B------:R-:W-:Y:S04]  /*c7c0*/  FMNMX.FTZ R55, R122, R55, !PT ;  /* 0x000000377a377209 */ /* 0x000fe80007810000 */
[----:B------:R-:W-:Y:S02]  /*c7d0*/  FMNMX.FTZ R69, R116, R55, !PT ;  /* 0x0000003774457209 */ /* 0x000fe40007810000 */
[----:B--2---:R-:W-:Y:S03]  /*c7e0*/  FMNMX.FTZ R39, R67, R4, !PT ;  /* 0x0000000443277209 */ /* 0x004fe60007810000 */
[----:B------:R-:W2:Y:S01]  /*c7f0*/  SHFL.BFLY PT, R8, R69, 0x2, 0x1f ;  /* 0x0c401f0045087f89 */ /* 0x000ea200000e0000 */
[----:B---3--:R-:W-:Y:S07]  /*c800*/  FMNMX.FTZ R9, R3, R0, !PT ;  /* 0x0000000003097209 */ /* 0x008fee0007810000 */
[----:B------:R-:W3:Y:S08]  /*c810*/  SHFL.BFLY PT, R4, R39, 0x1, 0x1f ;  /* 0x0c201f0027047f89 */ /* 0x000ef000000e0000 */
[----:B------:R-:W4:Y:S01]  /*c820*/  SHFL.BFLY PT, R0, R9, 0x1, 0x1f ;  /* 0x0c201f0009007f89 */ /* 0x000f2200000e0000 */
[----:B-1----:R-:W-:Y:S04]  /*c830*/  FMNMX.FTZ R2, R5, R2, !PT ;  /* 0x0000000205027209 */ /* 0x002fe80007810000 */
[C---:B------:R-:W-:Y:S01]  /*c840*/  FSETP.NEU.FTZ.AND P3, PT, R2.reuse, -INF , PT ;  /* 0xff8000000200780b */ /* 0x040fe20003f7d000 */
[C---:B------:R-:W-:Y:S01]  /*c850*/  FADD.FTZ R3, -R2.reuse, R201 ;  /* 0x000000c902037221 */ /* 0x040fe20000010100 */
[----:B------:R-:W-:Y:S03]  /*c860*/  FMUL.FTZ R71, R2, UR4 ;  /* 0x0000000402477c20 */ /* 0x000fe60008410000 */
[----:B------:R-:W-:Y:S02]  /*c870*/  FMUL.FTZ R5, R3, UR4 ;  /* 0x0000000403057c20 */ /* 0x000fe40008410000 */
[----:B------:R-:W-:Y:S02]  /*c880*/  FSEL R71, R71, RZ, P3 ;  /* 0x000000ff47477208 */ /* 0x000fe40001800000 */
[----:B--2---:R-:W-:Y:S02]  /*c890*/  FMNMX.FTZ R55, R69, R8, !PT ;  /* 0x0000000845377209 */ /* 0x004fe40007810000 */
[----:B------:R-:W1:Y:S01]  /*c8a0*/  MUFU.EX2 R5, R5 ;  /* 0x0000000500057308 */ /* 0x000e620000000800 */
[--C-:B------:R-:W-:Y:S01]  /*c8b0*/  FFMA.FTZ R103, R225, UR4, -R71.reuse ;  /* 0x00000004e1677c23 */ /* 0x100fe20008010847 */
[--C-:B------:R-:W-:Y:S01]  /*c8c0*/  FFMA.FTZ R205, R98, UR4, -R71.reuse ;  /* 0x0000000462cd7c23 */ /* 0x100fe20008010847 */
[----:B---3--:R-:W-:Y:S01]  /*c8d0*/  FMNMX.FTZ R3, R39, R4, !PT ;  /* 0x0000000427037209 */ /* 0x008fe20007810000 */
[----:B------:R-:W2:Y:S01]  /*c8e0*/  SHFL.BFLY PT, R68, R55, 0x1, 0x1f ;  /* 0x0c201f0037447f89 */ /* 0x000ea200000e0000 */
[--C-:B------:R-:W-:Y:S01]  /*c8f0*/  FFMA.FTZ R21, R21, UR4, -R71.reuse ;  /* 0x0000000415157c23 */ /* 0x100fe20008010847 */
[----:B------:R-:W-:Y:S01]  /*c900*/  FFMA.FTZ R117, R61, UR4, -R71 ;  /* 0x000000043d757c23 */ /* 0x000fe20008010847 */
[----:B----4-:R-:W-:Y:S03]  /*c910*/  FMNMX.FTZ R0, R9, R0, !PT ;  /* 0x0000000009007209 */ /* 0x010fe60007810000 */
[----:B------:R-:W-:Y:S01]  /*c920*/  MUFU.EX2 R205, R205 ;  /* 0x000000cd00cd7308 */ /* 0x000fe20000000800 */
[C---:B------:R-:W-:Y:S01]  /*c930*/  FADD.FTZ R9, -R3.reuse, R196 ;  /* 0x000000c403097221 */ /* 0x040fe20000010100 */
[C---:B------:R-:W-:Y:S01]  /*c940*/  FMUL.FTZ R105, R3.reuse, UR4 ;  /* 0x0000000403697c20 */ /* 0x040fe20008410000 */
[----:B------:R-:W-:Y:S01]  /*c950*/  FSETP.NEU.FTZ.AND P4, PT, R3, -INF , PT ;  /* 0xff8000000300780b */ /* 0x000fe20003f9d000 */
[----:B------:R-:W-:Y:S01]  /*c960*/  FADD.FTZ R4, -R0, R197 ;  /* 0x000000c500047221 */ /* 0x000fe20000010100 */
[----:B------:R-:W-:Y:S01]  /*c970*/  FMUL.FTZ R9, R9, UR4 ;  /* 0x0000000409097c20 */ /* 0x000fe20008410000 */
[----:B------:R-:W-:Y:S01]  /*c980*/  FFMA.FTZ R121, R59, UR4, -R71 ;  /* 0x000000043b797c23 */ /* 0x000fe20008010847 */
[----:B------:R-:W-:Y:S03]  /*c990*/  FSEL R105, R105, RZ, P4 ;  /* 0x000000ff69697208 */ /* 0x000fe60002000000 */
[----:B------:R-:W-:Y:S01]  /*c9a0*/  MUFU.EX2 R117, R117 ;  /* 0x0000007500757308 */ /* 0x000fe20000000800 */
[----:B-1----:R-:W-:Y:S01]  /*c9b0*/  FMUL.FTZ R61, R5, R193 ;  /* 0x000000c1053d7220 */ /* 0x002fe20000410000 */
[----:B------:R-:W-:Y:S01]  /*c9c0*/  FMUL.FTZ R10, R4, UR4 ;  /* 0x00000004040a7c20 */ /* 0x000fe20008410000 */
[C---:B------:R-:W-:Y:S01]  /*c9d0*/  FMUL.FTZ R69, R0.reuse, UR4 ;  /* 0x0000000400457c20 */ /* 0x040fe20008410000 */
[--C-:B------:R-:W-:Y:S01]  /*c9e0*/  FFMA.FTZ R127, R23, UR4, -R105.reuse ;  /* 0x00000004177f7c23 */ /* 0x100fe20008010869 */
[--C-:B------:R-:W-:Y:S01]  /*c9f0*/  FFMA.FTZ R13, R13, UR4, -R105.reuse ;  /* 0x000000040d0d7c23 */ /* 0x100fe20008010869 */
[--C-:B------:R-:W-:Y:S01]  /*ca00*/  FFMA.FTZ R212, R93, UR4, -R105.reuse ;  /* 0x000000045dd47c23 */ /* 0x100fe20008010869 */
[--C-:B------:R-:W-:Y:S03]  /*ca10*/  FFMA.FTZ R115, R83, UR4, -R105.reuse ;  /* 0x0000000453737c23 */ /* 0x100fe60008010869 */
[----:B------:R1:W-:Y:S01]  /*ca20*/  MUFU.EX2 R67, R9 ;  /* 0x0000000900437308 */ /* 0x0003e20000000800 */
[--C-:B------:R-:W-:Y:S01]  /*ca30*/  FFMA.FTZ R131, R229, UR4, -R105.reuse ;  /* 0x00000004e5837c23 */ /* 0x100fe20008010869 */
[----:B------:R-:W-:Y:S01]  /*ca40*/  FSETP.NEU.FTZ.AND P2, PT, R0, -INF , PT ;  /* 0xff8000000000780b */ /* 0x000fe20003f5d000 */
[--C-:B------:R-:W-:Y:S01]  /*ca50*/  FFMA.FTZ R34, R34, UR4, -R105.reuse ;  /* 0x0000000422227c23 */ /* 0x100fe20008010869 */
[----:B--2---:R-:W-:Y:S01]  /*ca60*/  FMNMX.FTZ R68, R55, R68, !PT ;  /* 0x0000004437447209 */ /* 0x004fe20007810000 */
[----:B------:R-:W-:Y:S01]  /*ca70*/  FFMA.FTZ R207, R216, UR4, -R105 ;  /* 0x00000004d8cf7c23 */ /* 0x000fe20008010869 */
[----:B------:R-:W-:Y:S01]  /*ca80*/  FSEL R69, R69, RZ, P2 ;  /* 0x000000ff45457208 */ /* 0x000fe20001000000 */
[----:B------:R-:W-:Y:S03]  /*ca90*/  FFMA.FTZ R216, R79, UR4, -R71 ;  /* 0x000000044fd87c23 */ /* 0x000fe60008010847 */
[----:B------:R2:W-:Y:S01]  /*caa0*/  MUFU.EX2 R4, R10 ;  /* 0x0000000a00047308 */ /* 0x0005e20000000800 */
[C---:B------:R-:W-:Y:S01]  /*cab0*/  FADD.FTZ R8, -R68.reuse, R199 ;  /* 0x000000c744087221 */ /* 0x040fe20000010100 */
[C---:B------:R-:W-:Y:S01]  /*cac0*/  FMUL.FTZ R107, R68.reuse, UR4 ;  /* 0x00000004446b7c20 */ /* 0x040fe20008410000 */
[----:B------:R-:W-:Y:S01]  /*cad0*/  FSETP.NEU.FTZ.AND P5, PT, R68, -INF , PT ;  /* 0xff8000004400780b */ /* 0x000fe20003fbd000 */
[----:B------:R-:W-:Y:S01]  /*cae0*/  FFMA.FTZ R79, R40, UR4, -R69 ;  /* 0x00000004284f7c23 */ /* 0x000fe20008010845 */
[----:B------:R-:W-:Y:S01]  /*caf0*/  FMUL.FTZ R8, R8, UR4 ;  /* 0x0000000408087c20 */ /* 0x000fe20008410000 */
[----:B------:R-:W-:Y:S01]  /*cb00*/  FMUL.FTZ R40, R5, R180 ;  /* 0x000000b405287220 */ /* 0x000fe20000410000 */
[----:B------:R-:W-:Y:S03]  /*cb10*/  FSEL R107, R107, RZ, P5 ;  /* 0x000000ff6b6b7208 */ /* 0x000fe60002800000 */
[----:B------:R3:W-:Y:S01]  /*cb20*/  MUFU.EX2 R98, R13 ;  /* 0x0000000d00627308 */ /* 0x0007e20000000800 */
[----:B-1----:R-:W-:Y:S01]  /*cb30*/  FFMA.FTZ R9, R221, UR4, -R105 ;  /* 0x00000004dd097c23 */ /* 0x002fe20008010869 */
[----:B------:R-:W-:Y:S01]  /*cb40*/  FFMA.FTZ R221, R73, UR4, -R71 ;  /* 0x0000000449dd7c23 */ /* 0x000fe20008010847 */
[----:B------:R-:W-:Y:S01]  /*cb50*/  FFMA.FTZ R199, R12, UR4, -R105 ;  /* 0x000000040cc77c23 */ /* 0x000fe20008010869 */
[----:B------:R-:W4:Y:S01]  /*cb60*/  LDL.LU R73, [R1+0x80] ;  /* 0x0000800001497983 */ /* 0x000f220000300800 */
[--C-:B------:R-:W-:Y:S01]  /*cb70*/  FFMA.FTZ R90, R235, UR4, -R107.reuse ;  /* 0x00000004eb5a7c23 */ /* 0x100fe2000801086b */
[--C-:B------:R-:W-:Y:S01]  /*cb80*/  FFMA.FTZ R89, R241, UR4, -R107.reuse ;  /* 0x00000004f1597c23 */ /* 0x100fe2000801086b */
[--C-:B------:R-:W-:Y:S03]  /*cb90*/  FFMA.FTZ R87, R237, UR4, -R107.reuse ;  /* 0x00000004ed577c23 */ /* 0x100fe6000801086b */
[----:B------:R1:W-:Y:S01]  /*cba0*/  MUFU.EX2 R54, R8 ;  /* 0x0000000800367308 */ /* 0x0003e20000000800 */
[----:B------:R-:W-:Y:S01]  /*cbb0*/  FFMA.FTZ R129, R24, UR4, -R107 ;  /* 0x0000000418817c23 */ /* 0x000fe2000801086b */
[----:B------:R-:W-:Y:S01]  /*cbc0*/  FFMA.FTZ R24, R223, UR4, -R71 ;  /* 0x00000004df187c23 */ /* 0x000fe20008010847 */
[--C-:B------:R-:W-:Y:S01]  /*cbd0*/  FFMA.FTZ R86, R239, UR4, -R107.reuse ;  /* 0x00000004ef567c23 */ /* 0x100fe2000801086b */
[--C-:B--2---:R-:W-:Y:S01]  /*cbe0*/  FFMA.FTZ R10, R231, UR4, -R107.reuse ;  /* 0x00000004e70a7c23 */ /* 0x104fe2000801086b */
[--C-:B------:R-:W-:Y:S01]  /*cbf0*/  FFMA.FTZ R125, R16, UR4, -R107.reuse ;  /* 0x00000004107d7c23 */ /* 0x100fe2000801086b */
[----:B------:R-:W-:Y:S01]  /*cc00*/  FFMA.FTZ R225, R91, UR4, -R107 ;  /* 0x000000045be17c23 */ /* 0x000fe2000801086b */
[----:B------:R-:W-:Y:S03]  /*cc10*/  FFMA.FTZ R91, R27, UR4, -R105 ;  /* 0x000000041b5b7c23 */ /* 0x000fe60008010869 */
[----:B------:R-:W2:Y:S01]  /*cc20*/  MUFU.EX2 R23, R24 ;  /* 0x0000001800177308 */ /* 0x000ea20000000800 */
[----:B---3--:R-:W-:Y:S01]  /*cc30*/  FMUL.FTZ R13, R5, R169 ;  /* 0x000000a9050d7220 */ /* 0x008fe20000410000 */
[----:B------:R-:W-:Y:S01]  /*cc40*/  MOV R83, R125 ;  /* 0x0000007d00537202 */ /* 0x000fe20000000f00 */
[----:B------:R-:W-:Y:S01]  /*cc50*/  FFMA.FTZ R231, R85, UR4, -R107 ;  /* 0x0000000455e77c23 */ /* 0x000fe2000801086b */
[--C-:B------:R-:W-:Y:S01]  /*cc60*/  FFMA.FTZ R85, R29, UR4, -R105.reuse ;  /* 0x000000041d557c23 */ /* 0x100fe20008010869 */
[----:B------:R-:W-:Y:S01]  /*cc70*/  FFMA.FTZ R223, R94, UR4, -R105 ;  /* 0x000000045edf7c23 */ /* 0x000fe20008010869 */
[----:B------:R-:W-:Y:S01]  /*cc80*/  FFMA.FTZ R94, R60, UR4, -R71 ;  /* 0x000000043c5e7c23 */ /* 0x000fe20008010847 */
[--C-:B------:R-:W-:Y:S03]  /*cc90*/  FFMA.FTZ R29, R51, UR4, -R105.reuse ;  /* 0x00000004331d7c23 */ /* 0x100fe60008010869 */
[----:B------:R3:W-:Y:S01]  /*cca0*/  MUFU.EX2 R16, R103 ;  /* 0x0000006700107308 */ /* 0x0007e20000000800 */
[----:B-1----:R-:W-:Y:S01]  /*ccb0*/  FFMA.FTZ R8, R227, UR4, -R105 ;  /* 0x00000004e3087c23 */ /* 0x002fe20008010869 */
[----:B------:R-:W-:Y:S01]  /*ccc0*/  FFMA.FTZ R12, R25, UR4, -R71 ;  /* 0x00000004190c7c23 */ /* 0x000fe20008010847 */
[----:B------:R-:W-:Y:S01]  /*ccd0*/  FMUL.FTZ R25, R5, R173 ;  /* 0x000000ad05197220 */ /* 0x000fe20000410000 */
[--C-:B------:R-:W-:Y:S01]  /*cce0*/  FFMA.FTZ R39, R226, UR4, -R107.reuse ;  /* 0x00000004e2277c23 */ /* 0x100fe2000801086b */
[----:B------:R-:W-:Y:S01]  /*ccf0*/  FFMA.FTZ R226, R88, UR4, -R107 ;  /* 0x0000000458e27c23 */ /* 0x000fe2000801086b */
[----:B------:R-:W-:Y:S01]  /*cd00*/  FFMA.FTZ R88, R31, UR4, -R105 ;  /* 0x000000041f587c23 */ /* 0x000fe20008010869 */
[----:B------:R-:W-:Y:S03]  /*cd10*/  FFMA.FTZ R113, R210, UR4, -R107 ;  /* 0x00000004d2717c23 */ /* 0x000fe6000801086b */
[----:B------:R-:W1:Y:S01]  /*cd20*/  MUFU.EX2 R9, R9 ;  /* 0x0000000900097308 */ /* 0x000e620000000800 */
[----:B--2---:R-:W-:Y:S01]  /*cd30*/  MOV R60, R23 ;  /* 0x00000017003c7202 */ /* 0x004fe20000000f00 */
[--C-:B------:R-:W-:Y:S01]  /*cd40*/  FFMA.FTZ R24, R43, UR4, -R71.reuse ;  /* 0x000000042b187c23 */ /* 0x100fe20008010847 */
[----:B------:R-:W-:Y:S01]  /*cd50*/  MOV R43, R21 ;  /* 0x00000015002b7202 */ /* 0x000fe20000000f00 */
[----:B------:R-:W-:Y:S01]  /*cd60*/  FFMA.FTZ R21, R45, UR4, -R71 ;  /* 0x000000042d157c23 */ /* 0x000fe20008010847 */
[----:B------:R-:W-:Y:S01]  /*cd70*/  FMUL.FTZ R45, R5, R185 ;  /* 0x000000b9052d7220 */ /* 0x000fe20000410000 */
[--C-:B------:R-:W-:Y:S01]  /*cd80*/  FFMA.FTZ R101, R242, UR4, -R107.reuse ;  /* 0x00000004f2657c23 */ /* 0x100fe2000801086b */
[----:B------:R-:W-:Y:S03]  /*cd90*/  FFMA.FTZ R233, R233, UR4, -R107 ;  /* 0x00000004e9e97c23 */ /* 0x000fe6000801086b */
[----:B------:R2:W-:Y:S01]  /*cda0*/  MUFU.EX2 R93, R10 ;  /* 0x0000000a005d7308 */ /* 0x0005e20000000800 */
[----:B------:R-:W-:Y:S01]  /*cdb0*/  FFMA.FTZ R239, R65, UR4, -R105 ;  /* 0x0000000441ef7c23 */ /* 0x000fe20008010869 */
[----:B------:R-:W-:Y:S01]  /*cdc0*/  FFMA.FTZ R65, R22, UR4, -R69 ;  /* 0x0000000416417c23 */ /* 0x000fe20008010845 */
[----:B------:R-:W-:Y:S01]  /*cdd0*/  FFMA.FTZ R27, R35, UR4, -R105 ;  /* 0x00000004231b7c23 */ /* 0x000fe20008010869 */
[--C-:B------:R-:W-:Y:S01]  /*cde0*/  FFMA.FTZ R55, R33, UR4, -R107.reuse ;  /* 0x0000000421377c23 */ /* 0x100fe2000801086b */
[--C-:B------:R-:W-:Y:S01]  /*cdf0*/  FFMA.FTZ R66, R243, UR4, -R107.reuse ;  /* 0x00000004f3427c23 */ /* 0x100fe2000801086b */
[----:B------:R-:W-:Y:S01]  /*ce00*/  FFMA.FTZ R215, R97, UR4, -R107 ;  /* 0x0000000461d77c23 */ /* 0x000fe2000801086b */
[----:B------:R-:W-:Y:S03]  /*ce10*/  FFMA.FTZ R97, R222, UR4, -R71 ;  /* 0x00000004de617c23 */ /* 0x000fe60008010847 */
[----:B------:R5:W-:Y:S01]  /*ce20*/  MUFU.EX2 R229, R8 ;  /* 0x0000000800e57308 */ /* 0x000be20000000800 */
[----:B------:R-:W-:Y:S01]  /*ce30*/  FFMA.FTZ R111, R208, UR4, -R107 ;  /* 0x00000004d06f7c23 */ /* 0x000fe2000801086b */
[--C-:B------:R-:W-:Y:S01]  /*ce40*/  FFMA.FTZ R208, R106, UR4, -R105.reuse ;  /* 0x000000046ad07c23 */ /* 0x100fe20008010869 */
[----:B------:R-:W-:Y:S01]  /*ce50*/  FFMA.FTZ R106, R128, UR4, -R105 ;  /* 0x00000004806a7c23 */ /* 0x000fe20008010869 */
[----:B------:R-:W-:Y:S01]  /*ce60*/  FFMA.FTZ R123, R236, UR4, -R107 ;  /* 0x00000004ec7b7c23 */ /* 0x000fe2000801086b */
[----:B------:R-:W-:Y:S01]  /*ce70*/  FFMA.FTZ R128, R57, UR4, -R71 ;  /* 0x0000000439807c23 */ /* 0x000fe20008010847 */
[----:B------:R-:W-:Y:S01]  /*ce80*/  FFMA.FTZ R33, R218, UR4, -R69 ;  /* 0x00000004da217c23 */ /* 0x000fe20008010845 */
[----:B------:R-:W-:Y:S03]  /*ce90*/  FFMA.FTZ R243, R53, UR4, -R105 ;  /* 0x0000000435f37c23 */ /* 0x000fe60008010869 */
[----:B------:R-:W-:Y:S01]  /*cea0*/  MUFU.EX2 R39, R39 ;  /* 0x0000002700277308 */ /* 0x000fe20000000800 */
[--C-:B------:R-:W-:Y:S01]  /*ceb0*/  FFMA.FTZ R236, R49, UR4, -R71.reuse ;  /* 0x0000000431ec7c23 */ /* 0x100fe20008010847 */
[----:B------:R-:W-:Y:S01]  /*cec0*/  FMUL.FTZ R57, R5, R189 ;  /* 0x000000bd05397220 */ /* 0x000fe20000410000 */
[----:B------:R-:W-:Y:S01]  /*ced0*/  MOV R31, R129 ;  /* 0x00000081001f7202 */ /* 0x000fe20000000f00 */
[--C-:B------:R-:W-:Y:S01]  /*cee0*/  FFMA.FTZ R53, R17, UR4, -R71.reuse ;  /* 0x0000000411357c23 */ /* 0x100fe20008010847 */
[--C-:B------:R-:W-:Y:S01]  /*cef0*/  FFMA.FTZ R235, R58, UR4, -R71.reuse ;  /* 0x000000043aeb7c23 */ /* 0x100fe20008010847 */
[--C-:B------:R-:W-:Y:S01]  /*cf00*/  FFMA.FTZ R222, R75, UR4, -R71.reuse ;  /* 0x000000044bde7c23 */ /* 0x100fe20008010847 */
[----:B------:R-:W-:Y:S03]  /*cf10*/  MOV R49, R27 ;  /* 0x0000001b00317202 */ /* 0x000fe60000000f00 */
[----:B------:R-:W-:Y:S01]  /*cf20*/  MUFU.EX2 R33, R33 ;  /* 0x0000002100217308 */ /* 0x000fe20000000800 */
[--C-:B------:R-:W-:Y:S01]  /*cf30*/  FFMA.FTZ R218, R77, UR4, -R71.reuse ;  /* 0x000000044dda7c23 */ /* 0x100fe20008010847 */
[----:B---3--:R-:W-:Y:S01]  /*cf40*/  FFMA.FTZ R103, R126, UR4, -R71 ;  /* 0x000000047e677c23 */ /* 0x008fe20008010847 */
[----:B------:R-:W-:Y:S01]  /*cf50*/  FFMA.FTZ R129, R28, UR4, -R105 ;  /* 0x000000041c817c23 */ /* 0x000fe20008010869 */
[----:B------:R-:W-:Y:S01]  /*cf60*/  FFMA.FTZ R17, R41, UR4, -R71 ;  /* 0x0000000429117c23 */ /* 0x000fe20008010847 */
[----:B------:R-:W-:Y:S01]  /*cf70*/  MOV R58, R24 ;  /* 0x00000018003a7202 */ /* 0x000fe20000000f00 */
[--C-:B------:R-:W-:Y:S01]  /*cf80*/  FFMA.FTZ R27, R44, UR4, -R69.reuse ;  /* 0x000000042c1b7c23 */ /* 0x100fe20008010845 */
[----:B--2---:R-:W-:Y:S03]  /*cf90*/  MOV R10, R12 ;  /* 0x0000000c000a7202 */ /* 0x004fe60000000f00 */
[----:B------:R-:W-:Y:S01]  /*cfa0*/  MUFU.EX2 R97, R97 ;  /* 0x0000006100617308 */ /* 0x000fe20000000800 */
[----:B------:R-:W-:Y:S01]  /*cfb0*/  MOV R75, R29 ;  /* 0x0000001d004b7202 */ /* 0x000fe20000000f00 */
[----:B------:R-:W-:Y:S01]  /*cfc0*/  FFMA.FTZ R126, R56, UR4, -R69 ;  /* 0x00000004387e7c23 */ /* 0x000fe20008010845 */
[----:B-1----:R-:W-:Y:S01]  /*cfd0*/  MOV R77, R9 ;  /* 0x00000009004d7202 */ /* 0x002fe20000000f00 */
[C---:B-----5:R-:W-:Y:S01]  /*cfe0*/  FMUL.FTZ R8, R5.reuse, R164 ;  /* 0x000000a405087220 */ /* 0x060fe20000410000 */
[----:B------:R-:W-:Y:S01]  /*cff0*/  MOV R189, R60 ;  /* 0x0000003c00bd7202 */ /* 0x000fe20000000f00 */
[C---:B------:R-:W-:Y:S01]  /*d000*/  FMUL.FTZ R9, R5.reuse, R165 ;  /* 0x000000a505097220 */ /* 0x040fe20000410000 */
[C---:B------:R-:W-:Y:S03]  /*d010*/  FMUL.FTZ R12, R5.reuse, R168 ;  /* 0x000000a8050c7220 */ /* 0x040fe60000410000 */
[----:B------:R-:W-:Y:S01]  /*d020*/  MUFU.EX2 R126, R126 ;  /* 0x0000007e007e7308 */ /* 0x000fe20000000800 */
[C---:B------:R-:W-:Y:S01]  /*d030*/  FMUL.FTZ R24, R5.reuse, R172 ;  /* 0x000000ac05187220 */ /* 0x040fe20000410000 */
[C---:B------:R-:W-:Y:S01]  /*d040*/  FMUL.FTZ R28, R5.reuse, R176 ;  /* 0x000000b0051c7220 */ /* 0x040fe20000410000 */
[C---:B------:R-:W-:Y:S01]  /*d050*/  FMUL.FTZ R29, R5.reuse, R177 ;  /* 0x000000b1051d7220 */ /* 0x040fe20000410000 */
[C---:B------:R-:W-:Y:S01]  /*d060*/  FMUL.FTZ R41, R5.reuse, R181 ;  /* 0x000000b505297220 */ /* 0x040fe20000410000 */
[C---:B------:R-:W-:Y:S01]  /*d070*/  FMUL.FTZ R44, R5.reuse, R184 ;  /* 0x000000b8052c7220 */ /* 0x040fe20000410000 */
[C---:B------:R-:W-:Y:S01]  /*d080*/  FMUL.FTZ R56, R5.reuse, R188 ;  /* 0x000000bc05387220 */ /* 0x040fe20000410000 */
[----:B------:R-:W-:Y:S03]  /*d090*/  FMUL.FTZ R60, R5, R192 ;  /* 0x000000c0053c7220 */ /* 0x000fe60000410000 */
[----:B------:R-:W-:Y:S01]  /*d0a0*/  MUFU.EX2 R123, R123 ;  /* 0x0000007b007b7308 */ /* 0x000fe20000000800 */
[--C-:B------:R-:W-:Y:S01]  /*d0b0*/  FFMA.FTZ R210, R108, UR4, -R107.reuse ;  /* 0x000000046cd27c23 */ /* 0x100fe2000801086b */
[----:B------:R-:W-:Y:S01]  /*d0c0*/  FFMA.FTZ R108, R122, UR4, -R107 ;  /* 0x000000047a6c7c23 */ /* 0x000fe2000801086b */
[----:B------:R-:W-:Y:S01]  /*d0d0*/  FFMA.FTZ R122, R32, UR4, -R105 ;  /* 0x00000004207a7c23 */ /* 0x000fe20008010869 */
[----:B------:R-:W-:Y:S01]  /*d0e0*/  MOV R32, R113 ;  /* 0x0000007100207202 */ /* 0x000fe20000000f00 */
[----:B------:R-:W-:Y:S01]  /*d0f0*/  FFMA.FTZ R113, R36, UR4, -R69 ;  /* 0x0000000424717c23 */ /* 0x000fe20008010845 */
[--C-:B------:R-:W-:Y:S01]  /*d100*/  FFMA.FTZ R109, R20, UR4, -R107.reuse ;  /* 0x00000004146d7c23 */ /* 0x100fe2000801086b */
[--C-:B------:R-:W-:Y:S03]  /*d110*/  FFMA.FTZ R130, R232, UR4, -R107.reuse ;  /* 0x00000004e8827c23 */ /* 0x100fe6000801086b */
[----:B------:R-:W-:Y:S01]  /*d120*/  MUFU.EX2 R129, R129 ;  /* 0x0000008100817308 */ /* 0x000fe20000000800 */
[--C-:B------:R-:W-:Y:S01]  /*d130*/  FFMA.FTZ R119, R209, UR4, -R107.reuse ;  /* 0x00000004d1777c23 */ /* 0x100fe2000801086b */
[----:B------:R-:W-:Y:S01]  /*d140*/  FFMA.FTZ R232, R84, UR4, -R107 ;  /* 0x0000000454e87c23 */ /* 0x000fe2000801086b */
[----:B------:R-:W-:Y:S01]  /*d150*/  FFMA.FTZ R20, R11, UR4, -R69 ;  /* 0x000000040b147c23 */ /* 0x000fe20008010845 */
        /* <DEDUP_REMOVED lines=9> */
[--C-:B------:R-:W-:Y:S01]  /*d1f0*/  FFMA.FTZ R116, R224, UR4, -R105.reuse ;  /* 0x00000004e0747c23 */ /* 0x100fe20008010869 */
[----:B------:R-:W-:Y:S01]  /*d200*/  FFMA.FTZ R224, R92, UR4, -R105 ;  /* 0x000000045ce07c23 */ /* 0x000fe20008010869 */
[----:B------:R-:W-:Y:S03]  /*d210*/  MOV R193, R77 ;  /* 0x0000004d00c17202 */ /* 0x000fe60000000f00 */
[----:B------:R-:W-:Y:S01]  /*d220*/  MUFU.EX2 R92, R20 ;  /* 0x00000014005c7308 */ /* 0x000fe20000000800 */
[----:B------:R-:W-:Y:S01]  /*d230*/  FFMA.FTZ R99, R14, UR4, -R69 ;  /* 0x000000040e637c23 */ /* 0x000fe20008010845 */
[----:B------:R-:W-:Y:S01]  /*d240*/  FMUL.FTZ R14, R4, R170 ;  /* 0x000000aa040e7220 */ /* 0x000fe20000410000 */
[----:B------:R-:W-:Y:S01]  /*d250*/  FFMA.FTZ R227, R217, UR4, -R105 ;  /* 0x00000004d9e37c23 */ /* 0x000fe20008010869 */
[----:B------:R-:W-:Y:S01]  /*d260*/  FFMA.FTZ R217, R80, UR4, -R69 ;  /* 0x0000000450d97c23 */ /* 0x000fe20008010845 */
[--C-:B------:R-:W-:Y:S01]  /*d270*/  FFMA.FTZ R228, R238, UR4, -R71.reuse ;  /* 0x00000004eee47c23 */ /* 0x100fe20008010847 */
[----:B------:R-:W-:Y:S01]  /*d280*/  FFMA.FTZ R238, R47, UR4, -R71 ;  /* 0x000000042fee7c23 */ /* 0x000fe20008010847 */
[----:B------:R-:W-:Y:S03]  /*d290*/  MOV R47, R21 ;  /* 0x00000015002f7202 */ /* 0x000fe60000000f00 */
[----:B------:R-:W1:Y:S01]  /*d2a0*/  MUFU.EX2 R20, R11 ;  /* 0x0000000b00147308 */ /* 0x000e620000000800 */
[--C-:B------:R-:W-:Y:S01]  /*d2b0*/  FFMA.FTZ R230, R211, UR4, -R105.reuse ;  /* 0x00000004d3e67c23 */ /* 0x100fe20008010869 */
[--C-:B------:R-:W-:Y:S01]  /*d2c0*/  FFMA.FTZ R211, R95, UR4, -R105.reuse ;  /* 0x000000045fd37c23 */ /* 0x100fe20008010869 */
[----:B------:R-:W-:Y:S01]  /*d2d0*/  MOV R95, R109 ;  /* 0x0000006d005f7202 */ /* 0x000fe20000000f00 */
        /* <DEDUP_REMOVED lines=8> */
[----:B------:R-:W-:Y:S01]  /*d360*/  FFMA.FTZ R42, R42, UR4, -R69 ;  /* 0x000000042a2a7c23 */ /* 0x000fe20008010845 */
[--C-:B------:R-:W-:Y:S01]  /*d370*/  FFMA.FTZ R114, R63, UR4, -R71.reuse ;  /* 0x000000043f727c23 */ /* 0x100fe20008010847 */
[----:B------:R-:W-:Y:S01]  /*d380*/  MOV R15, R131 ;  /* 0x00000083000f7202 */ /* 0x000fe20000000f00 */
[--C-:B------:R-:W-:Y:S03]  /*d390*/  FFMA.FTZ R197, R100, UR4, -R71.reuse ;  /* 0x0000000464c57c23 */ /* 0x100fe60008010847 */
[----:B------:R-:W-:Y:S01]  /*d3a0*/  MUFU.EX2 R99, R99 ;  /* 0x0000006300637308 */ /* 0x000fe20000000800 */
[----:B-1----:R-:W-:Y:S01]  /*d3b0*/  MOV R59, R20 ;  /* 0x00000014003b7202 */ /* 0x002fe20000000f00 */
[--C-:B------:R-:W-:Y:S01]  /*d3c0*/  FFMA.FTZ R196, R104, UR4, -R71.reuse ;  /* 0x0000000468c47c23 */ /* 0x100fe20008010847 */
[----:B------:R-:W-:Y:S01]  /*d3d0*/  MOV R11, R127 ;  /* 0x0000007f000b7202 */ /* 0x000fe20000000f00 */
[--C-:B------:R-:W-:Y:S01]  /*d3e0*/  FFMA.FTZ R206, R96, UR4, -R71.reuse ;  /* 0x0000000460ce7c23 */ /* 0x100fe20008010847 */
[----:B------:R-:W-:Y:S01]  /*d3f0*/  MOV R63, R17 ;  /* 0x00000011003f7202 */ /* 0x000fe20000000f00 */
[--C-:B------:R-:W-:Y:S01]  /*d400*/  FFMA.FTZ R104, R204, UR4, -R71.reuse ;  /* 0x00000004cc687c23 */ /* 0x100fe20008010847 */
[--C-:B------:R-:W-:Y:S03]  /*d410*/  FFMA.FTZ R100, R124, UR4, -R71.reuse ;  /* 0x000000047c647c23 */ /* 0x100fe60008010847 */
[----:B------:R1:W2:Y:S01]  /*d420*/  MUFU.EX2 R96, R233 ;  /* 0x000000e900607308 */ /* 0x0002a20000000800 */
[--C-:B------:R-:W-:Y:S01]  /*d430*/  FFMA.FTZ R19, R19, UR4, -R71.reuse ;  /* 0x0000000413137c23 */ /* 0x100fe20008010847 */
[----:B------:R-:W-:Y:S01]  /*d440*/  FFMA.FTZ R71, R120, UR4, -R71 ;  /* 0x0000000478477c23 */ /* 0x000fe20008010847 */
[--C-:B------:R-:W-:Y:S01]  /*d450*/  FFMA.FTZ R17, R234, UR4, -R69.reuse ;  /* 0x00000004ea117c23 */ /* 0x100fe20008010845 */
[--C-:B------:R-:W-:Y:S01]  /*d460*/  FFMA.FTZ R201, R102, UR4, -R69.reuse ;  /* 0x0000000466c97c23 */ /* 0x100fe20008010845 */
[--C-:B------:R-:W-:Y:S01]  /*d470*/  FFMA.FTZ R234, R50, UR4, -R69.reuse ;  /* 0x0000000432ea7c23 */ /* 0x100fe20008010845 */
[--C-:B------:R-:W-:Y:S01]  /*d480*/  FFMA.FTZ R204, R82, UR4, -R69.reuse ;  /* 0x0000000452cc7c23 */ /* 0x100fe20008010845 */
[--C-:B------:R-:W-:Y:S03]  /*d490*/  FFMA.FTZ R124, R81, UR4, -R69.reuse ;  /* 0x00000004517c7c23 */ /* 0x100fe60008010845 */
[----:B------:R3:W5:Y:S01]  /*d4a0*/  MUFU.EX2 R168, R17 ;  /* 0x0000001100a87308 */ /* 0x0007620000000800 */
        /* <DEDUP_REMOVED lines=9> */
[----:B------:R-:W-:Y:S01]  /*d540*/  MOV R37, R59 ;  /* 0x0000003b00257202 */ /* 0x000fe20000000f00 */
[--C-:B------:R-:W-:Y:S01]  /*d550*/  FFMA.FTZ R35, R46, UR4, -R69.reuse ;  /* 0x000000042e237c23 */ /* 0x100fe20008010845 */
[----:B------:R-:W-:Y:S01]  /*d560*/  MOV R81, R11 ;  /* 0x0000000b00517202 */ /* 0x000fe20000000f00 */
[--C-:B------:R-:W-:Y:S01]  /*d570*/  FFMA.FTZ R127, R62, UR4, -R69.reuse ;  /* 0x000000043e7f7c23 */ /* 0x100fe20008010845 */
[----:B------:R-:W-:Y:S01]  /*d580*/  MOV R82, R15 ;  /* 0x0000000f00527202 */ /* 0x000fe20000000f00 */
[C---:B------:R-:W-:Y:S03]  /*d590*/  FMUL.FTZ R11, R4.reuse, R167 ;  /* 0x000000a7040b7220 */ /* 0x040fe60000410000 */
[----:B------:R-:W-:Y:S01]  /*d5a0*/  MUFU.EX2 R131, R131 ;  /* 0x0000008300837308 */ /* 0x000fe20000000800 */
[----:B------:R-:W-:Y:S01]  /*d5b0*/  MOV R80, R95 ;  /* 0x0000005f00507202 */ /* 0x000fe20000000f00 */
[C---:B------:R-:W-:Y:S01]  /*d5c0*/  FMUL.FTZ R15, R4.reuse, R171 ;  /* 0x000000ab040f7220 */ /* 0x040fe20000410000 */
[----:B------:R-:W-:Y:S01]  /*d5d0*/  MOV R77, R63 ;  /* 0x0000003f004d7202 */ /* 0x000fe20000000f00 */
[C---:B------:R-:W-:Y:S01]  /*d5e0*/  FMUL.FTZ R46, R4.reuse, R186 ;  /* 0x000000ba042e7220 */ /* 0x040fe20000410000 */
[----:B------:R-:W-:Y:S01]  /*d5f0*/  MOV R78, R31 ;  /* 0x0000001f004e7202 */ /* 0x000fe20000000f00 */
[C---:B------:R-:W-:Y:S01]  /*d600*/  FMUL.FTZ R31, R4.reuse, R179 ;  /* 0x000000b3041f7220 */ /* 0x040fe20000410000 */
[----:B------:R-:W-:Y:S03]  /*d610*/  MOV R74, R30 ;  /* 0x0000001e004a7202 */ /* 0x000fe60000000f00 */
        /* <DEDUP_REMOVED lines=13> */
[C---:B------:R-:W-:Y:S01]  /*d6f0*/  FMUL.FTZ R47, R4.reuse, R187 ;  /* 0x000000bb042f7220 */ /* 0x040fe20000410000 */
[C---:B------:R-:W-:Y:S01]  /*d700*/  FMUL.FTZ R58, R4.reuse, R190 ;  /* 0x000000be043a7220 */ /* 0x040fe20000410000 */
[C---:B------:R-:W-:Y:S03]  /*d710*/  FMUL.FTZ R59, R4.reuse, R191 ;  /* 0x000000bf043b7220 */ /* 0x040fe60000410000 */
[----:B------:R-:W-:Y:S01]  /*d720*/  MUFU.EX2 R118, R118 ;  /* 0x0000007600767308 */ /* 0x000fe20000000800 */
[C---:B------:R-:W-:Y:S01]  /*d730*/  FMUL.FTZ R62, R4.reuse, R194 ;  /* 0x000000c2043e7220 */ /* 0x040fe20000410000 */
[----:B------:R-:W-:Y:S01]  /*d740*/  FMUL.FTZ R63, R4, R195 ;  /* 0x000000c3043f7220 */ /* 0x000fe20000410000 */
[----:B------:R-:W4:Y:S01]  /*d750*/  LDSM.16.MT88.4 R20, [R247+0x8000] ;  /* 0x00800000f714783b */ /* 0x000f220000004200 */
[--C-:B-1----:R-:W-:Y:S01]  /*d760*/  FFMA.FTZ R233, R70, UR4, -R69.reuse ;  /* 0x0000000446e97c23 */ /* 0x102fe20008010845 */
[--C-:B------:R-:W-:Y:S01]  /*d770*/  FFMA.FTZ R70, R7, UR4, -R69.reuse ;  /* 0x0000000407467c23 */ /* 0x100fe20008010845 */
[----:B------:R-:W-:Y:S01]  /*d780*/  MOV R191, R37 ;  /* 0x0000002500bf7202 */ /* 0x000fe20000000f00 */
[C---:B------:R-:W-:Y:S03]  /*d790*/  FMUL.FTZ R7, R67.reuse, R163 ;  /* 0x000000a343077220 */ /* 0x040fe60000410000 */
[----:B------:R-:W-:Y:S01]  /*d7a0*/  MUFU.EX2 R116, R116 ;  /* 0x0000007400747308 */ /* 0x000fe20000000800 */
[----:B------:R-:W-:Y:S01]  /*d7b0*/  MOV R192, R72 ;  /* 0x0000004800c07202 */ /* 0x000fe20000000f00 */
[--C-:B------:R-:W-:Y:S01]  /*d7c0*/  FFMA.FTZ R101, R38, UR4, -R69.reuse ;  /* 0x0000000426657c23 */ /* 0x100fe20008010845 */
[----:B------:R-:W-:Y:S01]  /*d7d0*/  F2FP.BF16.F32.PACK_AB R72, R84, R39 ;  /* 0x000000275448723e */ /* 0x000fe200000010ff */
[--C-:B------:R-:W-:Y:S01]  /*d7e0*/  FFMA.FTZ R18, R18, UR4, -R69.reuse ;  /* 0x0000000412127c23 */ /* 0x100fe20008010845 */
[----:B------:R-:W-:Y:S01]  /*d7f0*/  MOV R188, R74 ;  /* 0x0000004a00bc7202 */ /* 0x000fe20000000f00 */
[----:B------:R-:W-:Y:S01]  /*d800*/  FFMA.FTZ R69, R6, UR4, -R69 ;  /* 0x0000000406457c23 */ /* 0x000fe20008010845 */
[----:B------:R-:W-:Y:S03]  /*d810*/  MOV R183, R75 ;  /* 0x0000004b00b77202 */ /* 0x000fe60000000f00 */
[----:B------:R-:W-:Y:S01]  /*d820*/  MUFU.EX2 R115, R115 ;  /* 0x0000007300737308 */ /* 0x000fe20000000800 */
[----:B--2---:R-:W-:Y:S01]  /*d830*/  F2FP.BF16.F32.PACK_AB R74, R96, R93 ;  /* 0x0000005d604a723e */ /* 0x004fe200000010ff */
[----:B------:R-:W-:Y:S01]  /*d840*/  FMUL.FTZ R6, R67, R162 ;  /* 0x000000a243067220 */ /* 0x000fe20000410000 */
[----:B------:R-:W-:Y:S01]  /*d850*/  F2FP.BF16.F32.PACK_AB R75, R229, R98 ;  /* 0x00000062e54b723e */ /* 0x000fe200000010ff */
[----:B---3--:R-:W-:Y:S01]  /*d860*/  FMUL.FTZ R17, R54, R157 ;  /* 0x0000009d36117220 */ /* 0x008fe20000410000 */
[----:B------:R-:W-:Y:S02]  /*d870*/  MOV R181, R78 ;  /* 0x0000004e00b57202 */ /* 0x000fe40000000f00 */
[----:B------:R-:W-:Y:S03]  /*d880*/  MOV R179, R79 ;  /* 0x0000004f00b37202 */ /* 0x000fe60000000f00 */
[----:B------:R-:W-:Y:S01]  /*d890*/  MUFU.EX2 R128, R128 ;  /* 0x0000008000807308 */ /* 0x000fe20000000800 */
[----:B------:R-:W-:Y:S02]  /*d8a0*/  MOV R182, R77 ;  /* 0x0000004d00b67202 */ /* 0x000fe40000000f00 */
[----:B------:R-:W-:Y:S02]  /*d8b0*/  MOV R185, R76 ;  /* 0x0000004c00b97202 */ /* 0x000fe40000000f00 */
[----:B------:R-:W-:Y:S02]  /*d8c0*/  F2FP.BF16.F32.PACK_AB R77, R92, R33 ;  /* 0x000000215c4d723e */ /* 0x000fe400000010ff */
[----:B------:R-:W-:Y:S03]  /*d8d0*/  F2FP.BF16.F32.PACK_AB R78, R228, R97 ;  /* 0x00000061e44e723e */ /* 0x000fe600000010ff */
[----:B------:R-:W-:Y:S01]  /*d8e0*/  MUFU.EX2 R121, R121 ;  /* 0x0000007900797308 */ /* 0x000fe20000000800 */
[----:B-----5:R-:W-:Y:S02]  /*d8f0*/  F2FP.BF16.F32.PACK_AB R79, R168, R99 ;  /* 0x00000063a84f723e */ /* 0x020fe400000010ff */
[----:B------:R-:W-:Y:S02]  /*d900*/  F2FP.BF16.F32.PACK_AB R76, R189, R16 ;  /* 0x00000010bd4c723e */ /* 0x000fe400000010ff */
[----:B------:R-:W-:Y:S01]  /*d910*/  MOV R173, R19 ;  /* 0x0000001300ad7202 */ /* 0x000fe20000000f00 */
[C---:B------:R-:W-:Y:S01]  /*d920*/  FMUL.FTZ R19, R67.reuse, R159 ;  /* 0x0000009f43137220 */ /* 0x040fe20000410000 */
[----:B------:R-:W-:Y:S03]  /*d930*/  MOV R176, R18 ;  /* 0x0000001200b07202 */ /* 0x000fe60000000f00 */
[----:B------:R-:W-:Y:S01]  /*d940*/  MUFU.EX2 R159, R188 ;  /* 0x000000bc009f7308 */ /* 0x000fe20000000800 */
[C---:B------:R-:W-:Y:S01]  /*d950*/  FMUL.FTZ R18, R67.reuse, R158 ;  /* 0x0000009e43127220 */ /* 0x040fe20000410000 */
[----:B------:R-:W-:Y:S02]  /*d960*/  MOV R169, R81 ;  /* 0x0000005100a97202 */ /* 0x000fe40000000f00 */
[----:B------:R-:W-:Y:S02]  /*d970*/  MOV R177, R82 ;  /* 0x0000005200b17202 */ /* 0x000fe40000000f00 */
[----:B------:R-:W-:Y:S04]  /*d980*/  MOV R184, R80 ;  /* 0x0000005000b87202 */ /* 0x000fe80000000f00 */
[----:B------:R1:W-:Y:S01]  /*d990*/  MUFU.EX2 R158, R66 ;  /* 0x00000042009e7308 */ /* 0x0003e20000000800 */
[----:B------:R-:W-:Y:S02]  /*d9a0*/  MOV R187, R83 ;  /* 0x0000005300bb7202 */ /* 0x000fe40000000f00 */
[----:B------:R-:W-:Y:S01]  /*d9b0*/  LDSM.16.MT88.4 R80, [R245+0x8000] ;  /* 0x00800000f550783b */ /* 0x000fe20000004200 */
[----:B------:R-:W-:Y:S01]  /*d9c0*/  MOV R165, R35 ;  /* 0x0000002300a57202 */ /* 0x000fe20000000f00 */
[C---:B------:R-:W-:Y:S01]  /*d9d0*/  FMUL.FTZ R35, R67.reuse, R151 ;  /* 0x0000009743237220 */ /* 0x040fe20000410000 */
        /* <DEDUP_REMOVED lines=14> */
[----:B------:R-:W-:Y:S01]  /*dac0*/  MUFU.EX2 R172, R172 ;  /* 0x000000ac00ac7308 */ /* 0x000fe20000000800 */
[----:B------:R-:W-:Y:S01]  /*dad0*/  MOV R186, R174 ;  /* 0x000000ae00ba7202 */ /* 0x000fe20000000f00 */
[----:B-1----:R-:W-:Y:S01]  /*dae0*/  FMUL.FTZ R66, R67, R146 ;  /* 0x0000009243427220 */ /* 0x002fe20000410000 */
[----:B------:R-:W-:Y:S02]  /*daf0*/  MOV R194, R183 ;  /* 0x000000b700c27202 */ /* 0x000fe40000000f00 */
[----:B------:R-:W-:Y:S01]  /*db00*/  MOV R167, R52 ;  /* 0x0000003400a77202 */ /* 0x000fe20000000f00 */
[C---:B------:R-:W-:Y:S01]  /*db10*/  FMUL.FTZ R52, R54.reuse, R132 ;  /* 0x0000008436347220 */ /* 0x040fe20000410000 */
[----:B------:R-:W-:Y:S03]  /*db20*/  MOV R162, R195 ;  /* 0x000000c300a27202 */ /* 0x000fe60000000f00 */
[----:B------:R-:W-:Y:S01]  /*db30*/  MUFU.EX2 R174, R86 ;  /* 0x0000005600ae7308 */ /* 0x000fe20000000800 */
[----:B------:R-:W-:Y:S02]  /*db40*/  MOV R195, R194 ;  /* 0x000000c200c37202 */ /* 0x000fe40000000f00 */
[----:B------:R-:W-:Y:S02]  /*db50*/  MOV R183, R170 ;  /* 0x000000aa00b77202 */ /* 0x000fe40000000f00 */
[----:B------:R-:W-:Y:S01]  /*db60*/  MOV R171, R65 ;  /* 0x0000004100ab7202 */ /* 0x000fe20000000f00 */
[C---:B------:R-:W-:Y:S01]  /*db70*/  FMUL.FTZ R65, R54.reuse, R145 ;  /* 0x0000009136417220 */ /* 0x040fe20000410000 */
[----:B------:R-:W-:Y:S01]  /*db80*/  MOV R175, R53 ;  /* 0x0000003500af7202 */ /* 0x000fe20000000f00 */
[----:B------:R-:W-:Y:S01]  /*db90*/  FMUL.FTZ R53, R54, R133 ;  /* 0x0000008536357220 */ /* 0x000fe20000410000 */
[----:B------:R-:W-:Y:S01]  /*dba0*/  MOV R188, R185 ;  /* 0x000000b900bc7202 */ /* 0x000fe20000000f00 */
[----:B------:R-:W-:Y:S01]  /*dbb0*/  MUFU.EX2 R173, R173 ;  /* 0x000000ad00ad7308 */ /* 0x000fe20000000800 */
[----:B------:R-:W-:Y:S02]  /*dbc0*/  MOV R170, R192 ;  /* 0x000000c000aa7202 */ /* 0x000fe40000000f00 */
[----:B------:R-:W-:Y:S07]  /*dbd0*/  MOV R185, R165 ;  /* 0x000000a500b97202 */ /* 0x000fee0000000f00 */
[----:B------:R-:W-:Y:S10]  /*dbe0*/  MUFU.EX2 R192, R90 ;  /* 0x0000005a00c07308 */ /* 0x000ff40000000800 */
[----:B------:R-:W-:Y:S10]  /*dbf0*/  MUFU.EX2 R165, R88 ;  /* 0x0000005800a57308 */ /* 0x000ff40000000800 */
[----:B------:R-:W-:Y:S01]  /*dc00*/  MUFU.EX2 R175, R175 ;  /* 0x000000af00af7308 */ /* 0x000fe20000000800 */
[----:B----4-:R-:W-:Y:S01]  /*dc10*/  FFMA.FTZ R180, R5, R73, R16 ;  /* 0x0000004905b47223 */ /* 0x010fe20000010010 */
[----:B------:R-:W-:Y:S01]  /*dc20*/  MOV R73, R10 ;  /* 0x0000000a00497202 */ /* 0x000fe20000000f00 */
[----:B------:R-:W2:Y:S01]  /*dc30*/  LDL.LU R5, [R1+0x7c] ;  /* 0x00007c0001057983 */ /* 0x000ea20000300800 */
[----:B------:R-:W-:Y:S01]  /*dc40*/  FMUL.FTZ R10, R4, R166 ;  /* 0x000000a6040a7220 */ /* 0x000fe20000410000 */
[C---:B------:R-:W-:Y:S01]  /*dc50*/  FMUL.FTZ R16, R54.reuse, R156 ;  /* 0x0000009c36107220 */ /* 0x040fe20000410000 */
[----:B------:R-:W-:Y:S01]  /*dc60*/  MOV R164, R73 ;  /* 0x0000004900a47202 */ /* 0x000fe20000000f00 */
[----:B------:R-:W3:Y:S01]  /*dc70*/  LDL.LU R36, [R1+0x78] ;  /* 0x0000780001247983 */ /* 0x000ee20000300800 */
[----:B------:R-:W-:Y:S02]  /*dc80*/  F2FP.BF16.F32.PACK_AB R73, R193, R191 ;  /* 0x000000bfc149723e */ /* 0x000fe400000010ff */
[----:B------:R-:W1:Y:S01]  /*dc90*/  MUFU.EX2 R178, R178 ;  /* 0x000000b200b27308 */ /* 0x000e620000000800 */
[----:B------:R-:W-:Y:S01]  /*dca0*/  MOV R166, R64 ;  /* 0x0000004000a67202 */ /* 0x000fe20000000f00 */
[----:B------:R-:W-:Y:S01]  /*dcb0*/  FMUL.FTZ R64, R54, R144 ;  /* 0x0000009036407220 */ /* 0x000fe20000410000 */
[----:B------:R-:W-:Y:S07]  /*dcc0*/  FADD.FTZ R180, R189, R180 ;  /* 0x000000b4bdb47221 */ /* 0x000fee0000010000 */
[----:B------:R-:W-:Y:S10]  /*dcd0*/  MUFU.EX2 R166, R166 ;  /* 0x000000a600a67308 */ /* 0x000ff40000000800 */
[----:B------:R-:W4:Y:S10]  /*dce0*/  MUFU.EX2 R171, R171 ;  /* 0x000000ab00ab7308 */ /* 0x000f340000000800 */
[----:B------:R-:W5:Y:S10]  /*dcf0*/  MUFU.EX2 R170, R170 ;  /* 0x000000aa00aa7308 */ /* 0x000f740000000800 */
        /* <DEDUP_REMOVED lines=35> */
[C---:B------:R-:W-:Y:S01]  /*df30*/  FMUL.FTZ R5, R54.reuse, R161 ;  /* 0x000000a136057220 */ /* 0x040fe20000410000 */
[----:B------:R-:W2:Y:S01]  /*df40*/  LDL.LU R160, [R1+0x74] ;  /* 0x0000740001a07983 */ /* 0x000ea20000300800 */
[----:B---3--:R-:W-:Y:S01]  /*df50*/  FFMA.FTZ R163, R54, R36, R39 ;  /* 0x0000002436a37223 */ /* 0x008fe20000010027 */
[----:B-1----:R-:W-:Y:S01]  /*df60*/  FADD.FTZ R184, R92, R95 ;  /* 0x0000005f5cb87221 */ /* 0x002fe20000010000 */
[C---:B------:R-:W-:Y:S01]  /*df70*/  FMUL.FTZ R33, R54.reuse, R149 ;  /* 0x0000009536217220 */ /* 0x040fe20000410000 */
[----:B------:R-:W1:Y:S02]  /*df80*/  LDSM.16.MT88.4 R36, [R246+0x8000] ;  /* 0x00800000f624783b */ /* 0x000e640000004200 */
[----:B------:R-:W-:Y:S01]  /*df90*/  MUFU.EX2 R149, R195 ;  /* 0x000000c300957308 */ /* 0x000fe20000000800 */
[-C--:B------:R-:W-:Y:S05]  /*dfa0*/  HMMA.16816.F32.BF16 R4, R72, R20.reuse, R4 ;  /* 0x000000144804723c */ /* 0x080fea0000041804 */
[----:B------:R-:W-:Y:S01]  /*dfb0*/  MOV R161, R190 ;  /* 0x000000be00a17202 */ /* 0x000fe20000000f00 */
[C---:B------:R-:W-:Y:S03]  /*dfc0*/  HMMA.16816.F32.BF16 R8, R76.reuse, R20, R8 ;  /* 0x000000144c08723c */ /* 0x040fe60000041808 */
[----:B------:R-:W-:Y:S02]  /*dfd0*/  MUFU.EX2 R190, R177 ;  /* 0x000000b100be7308 */ /* 0x000fe40000000800 */
[----:B------:R-:W-:Y:S01]  /*dfe0*/  MOV R157, R161 ;  /* 0x000000a1009d7202 */ /* 0x000fe20000000f00 */
[-C--:B------:R-:W-:Y:S07]  /*dff0*/  HMMA.16816.F32.BF16 R12, R76, R22.reuse, R12 ;  /* 0x000000164c0c723c */ /* 0x080fee000004180c */
[----:B------:R-:W-:Y:S01]  /*e000*/  MUFU.EX2 R161, R89 ;  /* 0x0000005900a17308 */ /* 0x000fe20000000800 */
[C---:B------:R-:W-:Y:S01]  /*e010*/  FMUL.FTZ R20, R54.reuse, R152 ;  /* 0x0000009836147220 */ /* 0x040fe20000410000 */
[C---:B------:R-:W-:Y:S04]  /*e020*/  HMMA.16816.F32.BF16 R16, R72.reuse, R22, R16 ;  /* 0x000000164810723c */ /* 0x040fe80000041810 */
[C---:B------:R-:W-:Y:S04]  /*e030*/  FMUL.FTZ R21, R54.reuse, R153 ;  /* 0x0000009936157220 */ /* 0x040fe80000410000 */
[----:B------:R-:W-:Y:S03]  /*e040*/  MUFU.EX2 R177, R169 ;  /* 0x000000a900b17308 */ /* 0x000fe60000000800 */
[C---:B------:R-:W-:Y:S01]  /*e050*/  FMUL.FTZ R22, R67.reuse, R154 ;  /* 0x0000009a43167220 */ /* 0x040fe20000410000 */
[C---:B------:R-:W-:Y:S06]  /*e060*/  FMUL.FTZ R23, R67.reuse, R155 ;  /* 0x0000009b43177220 */ /* 0x040fec0000410000 */
[----:B------:R3:W-:Y:S01]  /*e070*/  MUFU.EX2 R169, R55 ;  /* 0x0000003700a97308 */ /* 0x0007e20000000800 */
[-C--:B-1----:R-:W-:Y:S09]  /*e080*/  HMMA.16816.F32.BF16 R20, R72, R36.reuse, R20 ;  /* 0x000000244814723c */ /* 0x082ff20000041814 */
[----:B------:R-:W-:Y:S01]  /*e090*/  MUFU.EX2 R155, R157 ;  /* 0x0000009d009b7308 */ /* 0x000fe20000000800 */
[C---:B------:R-:W-:Y:S09]  /*e0a0*/  HMMA.16816.F32.BF16 R24, R76.reuse, R36, R24 ;  /* 0x000000244c18723c */ /* 0x040ff20000041818 */
[----:B------:R-:W-:Y:S02]  /*e0b0*/  MUFU.EX2 R157, R188 ;  /* 0x000000bc009d7308 */ /* 0x000fe40000000800 */
[C---:B---3--:R-:W-:Y:S01]  /*e0c0*/  FMUL.FTZ R55, R67.reuse, R135 ;  /* 0x0000008743377220 */ /* 0x048fe20000410000 */
[-C--:B------:R-:W-:Y:S03]  /*e0d0*/  HMMA.16816.F32.BF16 R28, R76, R38.reuse, R28 ;  /* 0x000000264c1c723c */ /* 0x080fe6000004181c */
[C---:B------:R-:W-:Y:S03]  /*e0e0*/  FMUL.FTZ R36, R54.reuse, R140 ;  /* 0x0000008c36247220 */ /* 0x040fe60000410000 */
[C---:B------:R-:W-:Y:S01]  /*e0f0*/  HMMA.16816.F32.BF16 R32, R72.reuse, R38, R32 ;  /* 0x000000264820723c */ /* 0x040fe20000041820 */
[----:B------:R1:W-:Y:S04]  /*e100*/  MUFU.EX2 R154, R199 ;  /* 0x000000c7009a7308 */ /* 0x0003e80000000800 */
[----:B------:R-:W-:Y:S01]  /*e110*/  FMUL.FTZ R37, R54, R141 ;  /* 0x0000008d36257220 */ /* 0x000fe20000410000 */
[C---:B------:R-:W-:Y:S01]  /*e120*/  FMUL.FTZ R54, R67.reuse, R134 ;  /* 0x0000008643367220 */ /* 0x040fe20000410000 */
[C---:B------:R-:W-:Y:S01]  /*e130*/  FMUL.FTZ R38, R67.reuse, R142 ;  /* 0x0000008e43267220 */ /* 0x040fe20000410000 */
[----:B------:R-:W-:Y:S03]  /*e140*/  FMUL.FTZ R39, R67, R143 ;  /* 0x0000008f43277220 */ /* 0x000fe60000410000 */
[----:B------:R-:W-:Y:S04]  /*e150*/  MUFU.EX2 R135, R241 ;  /* 0x000000f100877308 */ /* 0x000fe80000000800 */
[-C--:B------:R-:W-:Y:S06]  /*e160*/  HMMA.16816.F32.BF16 R36, R72, R80.reuse, R36 ;  /* 0x000000504824723c */ /* 0x080fec0000041824 */
[----:B------:R-:W-:Y:S01]  /*e170*/  MUFU.EX2 R134, R239 ;  /* 0x000000ef00867308 */ /* 0x000fe20000000800 */
[----:B-1----:R-:W-:Y:S01]  /*e180*/  MOV R199, R68 ;  /* 0x0000004400c77202 */ /* 0x002fe20000000f00 */
[C---:B------:R-:W-:Y:S08]  /*e190*/  HMMA.16816.F32.BF16 R40, R76.reuse, R80, R40 ;  /* 0x000000504c28723c */ /* 0x040ff00000041828 */
[----:B------:R-:W-:Y:S01]  /*e1a0*/  MUFU.EX2 R152, R238 ;  /* 0x000000ee00987308 */ /* 0x000fe20000000800 */
[-C--:B------:R-:W-:Y:S06]  /*e1b0*/  HMMA.16816.F32.BF16 R44, R76, R82.reuse, R44 ;  /* 0x000000524c2c723c */ /* 0x080fec000004182c */
[C---:B------:R-:W-:Y:S01]  /*e1c0*/  HMMA.16816.F32.BF16 R48, R72.reuse, R82, R48 ;  /* 0x000000524830723c */ /* 0x040fe20000041830 */
[----:B------:R-:W1:Y:S02]  /*e1d0*/  LDSM.16.MT88.4 R80, [R244+0x8000] ;  /* 0x00800000f450783b */ /* 0x000e640000004200 */
[----:B------:R-:W-:Y:S10]  /*e1e0*/  MUFU.EX2 R143, R236 ;  /* 0x000000ec008f7308 */ /* 0x000ff40000000800 */
[----:B------:R-:W-:Y:S10]  /*e1f0*/  MUFU.EX2 R142, R235 ;  /* 0x000000eb008e7308 */ /* 0x000ff40000000800 */
[----:B------:R-:W-:Y:S10]  /*e200*/  MUFU.EX2 R140, R232 ;  /* 0x000000e8008c7308 */ /* 0x000ff40000000800 */
[----:B------:R-:W-:Y:S10]  /*e210*/  MUFU.EX2 R188, R223 ;  /* 0x000000df00bc7308 */ /* 0x000ff40000000800 */
[----:B------:R-:W-:Y:S01]  /*e220*/  MUFU.EX2 R112, R112 ;  /* 0x0000007000707308 */ /* 0x000fe20000000800 */
[-C--:B-1----:R-:W-:Y:S09]  /*e230*/  HMMA.16816.F32.BF16 R52, R72, R80.reuse, R52 ;  /* 0x000000504834723c */ /* 0x082ff20000041834 */
[----:B------:R-:W-:Y:S01]  /*e240*/  MUFU.EX2 R111, R111 ;  /* 0x0000006f006f7308 */ /* 0x000fe20000000800 */
[C---:B------:R-:W-:Y:S09]  /*e250*/  HMMA.16816.F32.BF16 R56, R76.reuse, R80, R56 ;  /* 0x000000504c38723c */ /* 0x040ff20000041838 */
[----:B------:R-:W-:Y:S01]  /*e260*/  MUFU.EX2 R110, R110 ;  /* 0x0000006e006e7308 */ /* 0x000fe20000000800 */
[-C--:B------:R-:W-:Y:S09]  /*e270*/  HMMA.16816.F32.BF16 R60, R76, R82.reuse, R60 ;  /* 0x000000524c3c723c */ /* 0x080ff2000004183c */
[----:B------:R-:W-:Y:S02]  /*e280*/  MUFU.EX2 R109, R109 ;  /* 0x0000006d006d7308 */ /* 0x000fe40000000800 */
[----:B------:R-:W-:Y:S02]  /*e290*/  F2FP.BF16.F32.PACK_AB R76, R175, R178 ;  /* 0x000000b2af4c723e */ /* 0x000fe400000010ff */
[----:B----4-:R-:W-:Y:S02]  /*e2a0*/  F2FP.BF16.F32.PACK_AB R77, R171, R176 ;  /* 0x000000b0ab4d723e */ /* 0x010fe400000010ff */
[----:B------:R-:W-:Y:S04]  /*e2b0*/  F2FP.BF16.F32.PACK_AB R78, R166, R173 ;  /* 0x000000ada64e723e */ /* 0x000fe800000010ff */
[----:B------:R-:W-:Y:S01]  /*e2c0*/  MUFU.EX2 R108, R108 ;  /* 0x0000006c006c7308 */ /* 0x000fe20000000800 */
[----:B-----5:R-:W-:Y:S09]  /*e2d0*/  F2FP.BF16.F32.PACK_AB R79, R159, R170 ;  /* 0x000000aa9f4f723e */ /* 0x020ff200000010ff */
[----:B------:R-:W-:Y:S10]  /*e2e0*/  MUFU.EX2 R106, R106 ;  /* 0x0000006a006a7308 */ /* 0x000ff40000000800 */
[----:B------:R-:W-:Y:S10]  /*e2f0*/  MUFU.EX2 R100, R100 ;  /* 0x0000006400647308 */ /* 0x000ff40000000800 */
[----:B------:R-:W1:Y:S10]  /*e300*/  MUFU.EX2 R70, R70 ;  /* 0x0000004600467308 */ /* 0x000e740000000800 */
[----:B------:R-:W-:Y:S10]  /*e310*/  MUFU.EX2 R204, R204 ;  /* 0x000000cc00cc7308 */ /* 0x000ff40000000800 */
[----:B------:R-:W-:Y:S01]  /*e320*/  MUFU.EX2 R201, R201 ;  /* 0x000000c900c97308 */ /* 0x000fe20000000800 */
[----:B-1----:R-:W-:Y:S09]  /*e330*/  F2FP.BF16.F32.PACK_AB R195, R69, R70 ;  /* 0x0000004645c3723e */ /* 0x002ff200000010ff */
[----:B------:R-:W-:Y:S10]  /*e340*/  MUFU.EX2 R124, R124 ;  /* 0x0000007c007c7308 */ /* 0x000ff40000000800 */
[----:B------:R-:W-:Y:S10]  /*e350*/  MUFU.EX2 R113, R113 ;  /* 0x0000007100717308 */ /* 0x000ff40000000800 */
[----:B------:R-:W-:Y:S10]  /*e360*/  MUFU.EX2 R104, R104 ;  /* 0x0000006800687308 */ /* 0x000ff40000000800 */
[----:B------:R-:W-:Y:S10]  /*e370*/  MUFU.EX2 R103, R103 ;  /* 0x0000006700677308 */ /* 0x000ff40000000800 */
[----:B------:R-:W-:Y:S10]  /*e380*/  MUFU.EX2 R102, R102 ;  /* 0x0000006600667308 */ /* 0x000ff40000000800 */
[----:B------:R-:W-:Y:S01]  /*e390*/  MUFU.EX2 R101, R101 ;  /* 0x0000006500657308 */ /* 0x000fe20000000800 */
[C---:B--2---:R-:W-:Y:S01]  /*e3a0*/  FFMA.FTZ R141, R67.reuse, R160, R191 ;  /* 0x000000a0438d7223 */ /* 0x044fe200000100bf */
[----:B------:R-:W-:Y:S01]  /*e3b0*/  MOV R160, R187 ;  /* 0x000000bb00a07202 */ /* 0x000fe20000000f00 */
[----:B------:R-:W-:Y:S01]  /*e3c0*/  FMUL.FTZ R67, R67, R147 ;  /* 0x0000009343437220 */ /* 0x000fe20000410000 */
[----:B------:R-:W-:Y:S01]  /*e3d0*/  MOV R187, R179 ;  /* 0x000000b300bb7202 */ /* 0x000fe20000000f00 */
[----:B------:R-:W-:Y:S01]  /*e3e0*/  FADD.FTZ R141, R193, R141 ;  /* 0x0000008dc18d7221 */ /* 0x000fe20000010000 */
[----:B------:R-:W-:Y:S04]  /*e3f0*/  MOV R156, R160 ;  /* 0x000000a0009c7202 */ /* 0x000fe80000000f00 */
[----:B------:R-:W1:Y:S01]  /*e400*/  MUFU.EX2 R179, R87 ;  /* 0x0000005700b37308 */ /* 0x000e620000000800 */
[----:B------:R-:W-:Y:S01]  /*e410*/  MOV R191, R182 ;  /* 0x000000b600bf7202 */ /* 0x000fe20000000f00 */
[----:B------:R-:W-:Y:S01]  /*e420*/  HMMA.16816.F32.BF16 R64, R72, R82, R64 ;  /* 0x000000524840723c */ /* 0x000fe20000041840 */
[----:B------:R-:W-:Y:S03]  /*e430*/  LDSM.16.MT88.4 R80, [R245+0x8800] ;  /* 0x00880000f550783b */ /* 0x000fe60000004200 */
[----:B------:R-:W-:Y:S04]  /*e440*/  MOV R182, R167 ;  /* 0x000000a700b67202 */ /* 0x000fe80000000f00 */
[----:B------:R2:W-:Y:S03]  /*e450*/  MUFU.EX2 R160, R85 ;  /* 0x0000005500a07308 */ /* 0x0005e60000000800 */
[----:B------:R-:W-:Y:S02]  /*e460*/  MOV R194, R191 ;  /* 0x000000bf00c27202 */ /* 0x000fe40000000f00 */
[----:B------:R-:W-:Y:S02]  /*e470*/  MOV R191, R187 ;  /* 0x000000bb00bf7202 */ /* 0x000fe40000000f00 */
[----:B------:R-:W-:Y:S02]  /*e480*/  MOV R187, R186 ;  /* 0x000000ba00bb7202 */ /* 0x000fe40000000f00 */
[----:B------:R-:W-:Y:S01]  /*e490*/  MOV R186, R183 ;  /* 0x000000b700ba7202 */ /* 0x000fe20000000f00 */
[----:B------:R-:W3:Y:S01]  /*e4a0*/  MUFU.EX2 R167, R91 ;  /* 0x0000005b00a77308 */ /* 0x000ee20000000800 */
[----:B------:R-:W-:Y:S01]  /*e4b0*/  MOV R183, R182 ;  /* 0x000000b600b77202 */ /* 0x000fe20000000f00 */
[----:B------:R-:W-:Y:S01]  /*e4c0*/  FADD.FTZ R182, R84, R163 ;  /* 0x000000a354b67221 */ /* 0x000fe20000010000 */
[----:B-1----:R-:W-:Y:S02]  /*e4d0*/  F2FP.BF16.F32.PACK_AB R72, R179, R192 ;  /* 0x000000c0b348723e */ /* 0x002fe400000010ff */
[----:B------:R-:W-:Y:S01]  /*e4e0*/  F2FP.BF16.F32.PACK_AB R73, R177, R190 ;  /* 0x000000beb149723e */ /* 0x000fe200000010ff */
[----:B------:R-:W-:Y:S01]  /*e4f0*/  FADD.FTZ R193, R93, R182 ;  /* 0x000000b65dc17221 */ /* 0x000fe20000010000 */
[----:B------:R-:W-:Y:S01]  /*e500*/  F2FP.BF16.F32.PACK_AB R74, R169, R174 ;  /* 0x000000aea94a723e */ /* 0x000fe200000010ff */
[----:B--2---:R-:W1:Y:S02]  /*e510*/  LDSM.16.MT88.4 R84, [R247+0x8800] ;  /* 0x00880000f754783b */ /* 0x004e640000004200 */
[----:B------:R-:W-:Y:S01]  /*e520*/  MUFU.EX2 R150, R156 ;  /* 0x0000009c00967308 */ /* 0x000fe20000000800 */
[----:B------:R-:W-:Y:S04]  /*e530*/  FADD.FTZ R193, R96, R193 ;  /* 0x000000c160c17221 */ /* 0x000fe80000010000 */
[----:B------:R-:W-:Y:S01]  /*e540*/  FADD.FTZ R192, R192, R193 ;  /* 0x000000c1c0c07221 */ /* 0x000fe20000010000 */
[----:B------:R-:W-:Y:S01]  /*e550*/  F2FP.BF16.F32.PACK_AB R193, R101, R102 ;  /* 0x0000006665c1723e */ /* 0x000fe200000010ff */
[----:B------:R-:W-:Y:S01]  /*e560*/  LDSM.16.MT88.4 R92, [R245+0x9000] ;  /* 0x00900000f55c783b */ /* 0x000fe20000004200 */
[----:B---3--:R-:W-:Y:S02]  /*e570*/  F2FP.BF16.F32.PACK_AB R75, R167, R172 ;  /* 0x000000aca74b723e */ /* 0x008fe400000010ff */
[----:B------:R2:W-:Y:S01]  /*e580*/  MUFU.EX2 R151, R187 ;  /* 0x000000bb00977308 */ /* 0x0005e20000000800 */
[----:B------:R-:W-:Y:S01]  /*e590*/  FADD.FTZ R179, R179, R192 ;  /* 0x000000c0b3b37221 */ /* 0x000fe20000010000 */
[----:B------:R-:W-:Y:S03]  /*e5a0*/  F2FP.BF16.F32.PACK_AB R192, R103, R104 ;  /* 0x0000006867c0723e */ /* 0x000fe600000010ff */
[----:B------:R-:W3:Y:S05]  /*e5b0*/  LDSM.16.MT88.4 R88, [R246+0x8800] ;  /* 0x00880000f658783b */ /* 0x000eea0000004200 */
[----:B------:R-:W-:Y:S10]  /*e5c0*/  MUFU.EX2 R148, R183 ;  /* 0x000000b700947308 */ /* 0x000ff40000000800 */
[----:B------:R-:W-:Y:S01]  /*e5d0*/  MUFU.EX2 R156, R162 ;  /* 0x000000a2009c7308 */ /* 0x000fe20000000800 */
[----:B--2---:R-:W-:Y:S09]  /*e5e0*/  FADD.FTZ R187, R99, R184 ;  /* 0x000000b863bb7221 */ /* 0x004ff20000010000 */
[----:B------:R2:W-:Y:S01]  /*e5f0*/  MUFU.EX2 R163, R194 ;  /* 0x000000c200a37308 */ /* 0x0005e20000000800 */
[-C--:B-1----:R-:W-:Y:S09]  /*e600*/  HMMA.16816.F32.BF16 R4, R72, R84.reuse, R4 ;  /* 0x000000544804723c */ /* 0x082ff20000041804 */
[----:B------:R1:W4:Y:S01]  /*e610*/  MUFU.EX2 R162, R191 ;  /* 0x000000bf00a27308 */ /* 0x0003220000000800 */
[C---:B------:R-:W-:Y:S09]  /*e620*/  HMMA.16816.F32.BF16 R8, R76.reuse, R84, R8 ;  /* 0x000000544c08723c */ /* 0x040ff20000041808 */
[----:B------:R-:W5:Y:S02]  /*e630*/  MUFU.EX2 R153, R186 ;  /* 0x000000ba00997308 */ /* 0x000f640000000800 */
[----:B--2---:R-:W-:Y:S01]  /*e640*/  F2FP.BF16.F32.PACK_AB R194, R71, R100 ;  /* 0x0000006447c2723e */ /* 0x004fe200000010ff */
[-C--:B------:R-:W-:Y:S06]  /*e650*/  HMMA.16816.F32.BF16 R12, R76, R86.reuse, R12 ;  /* 0x000000564c0c723c */ /* 0x080fec000004180c */
[C---:B------:R-:W-:Y:S01]  /*e660*/  HMMA.16816.F32.BF16 R16, R72.reuse, R86, R16 ;  /* 0x000000564810723c */ /* 0x040fe20000041810 */
[----:B------:R-:W2:Y:S01]  /*e670*/  LDSM.16.MT88.4 R84, [R244+0x8800] ;  /* 0x00880000f454783b */ /* 0x000ea20000004200 */
[----:B------:R-:W5:Y:S03]  /*e680*/  MUFU.EX2 R147, R243 ;  /* 0x000000f300937308 */ /* 0x000f660000000800 */
[----:B-1----:R-:W-:Y:S01]  /*e690*/  FADD.FTZ R191, R97, R180 ;  /* 0x000000b461bf7221 */ /* 0x002fe20000010000 */
[-C--:B---3--:R-:W-:Y:S06]  /*e6a0*/  HMMA.16816.F32.BF16 R20, R72, R88.reuse, R20 ;  /* 0x000000584814723c */ /* 0x088fec0000041814 */
[----:B------:R-:W-:Y:S01]  /*e6b0*/  MUFU.EX2 R180, R227 ;  /* 0x000000e300b47308 */ /* 0x000fe20000000800 */
[----:B------:R-:W-:Y:S01]  /*e6c0*/  FADD.FTZ R191, R228, R191 ;  /* 0x000000bfe4bf7221 */ /* 0x000fe20000010000 */
[C---:B------:R-:W-:Y:S06]  /*e6d0*/  HMMA.16816.F32.BF16 R24, R76.reuse, R88, R24 ;  /* 0x000000584c18723c */ /* 0x040fec0000041818 */
[-C--:B------:R-:W-:Y:S02]  /*e6e0*/  HMMA.16816.F32.BF16 R28, R76, R90.reuse, R28 ;  /* 0x0000005a4c1c723c */ /* 0x080fe4000004181c */
[----:B------:R-:W-:Y:S04]  /*e6f0*/  MUFU.EX2 R184, R226 ;  /* 0x000000e200b87308 */ /* 0x000fe80000000800 */
[C---:B------:R-:W-:Y:S01]  /*e700*/  HMMA.16816.F32.BF16 R32, R72.reuse, R90, R32 ;  /* 0x0000005a4820723c */ /* 0x040fe20000041820 */
[----:B------:R-:W-:Y:S05]  /*e710*/  LDSM.16.MT88.4 R88, [R246+0x9000] ;  /* 0x00900000f658783b */ /* 0x000fea0000004200 */
[----:B------:R-:W-:Y:S01]  /*e720*/  MUFU.EX2 R182, R222 ;  /* 0x000000de00b67308 */ /* 0x000fe20000000800 */
[-C--:B------:R-:W-:Y:S09]  /*e730*/  HMMA.16816.F32.BF16 R36, R72, R80.reuse, R36 ;  /* 0x000000504824723c */ /* 0x080ff20000041824 */
[----:B------:R-:W1:Y:S01]  /*e740*/  MUFU.EX2 R183, R221 ;  /* 0x000000dd00b77308 */ /* 0x000e620000000800 */
[C---:B------:R-:W-:Y:S06]  /*e750*/  HMMA.16816.F32.BF16 R40, R76.reuse, R80, R40 ;  /* 0x000000504c28723c */ /* 0x040fec0000041828 */
[-C--:B------:R-:W-:Y:S03]  /*e760*/  HMMA.16816.F32.BF16 R44, R76, R82.reuse, R44 ;  /* 0x000000524c2c723c */ /* 0x080fe6000004182c */
[----:B------:R-:W-:Y:S03]  /*e770*/  MUFU.EX2 R186, R220 ;  /* 0x000000dc00ba7308 */ /* 0x000fe60000000800 */
[C---:B------:R-:W-:Y:S01]  /*e780*/  HMMA.16816.F32.BF16 R48, R72.reuse, R82, R48 ;  /* 0x000000524830723c */ /* 0x040fe20000041830 */
[----:B------:R-:W3:Y:S05]  /*e790*/  LDSM.16.MT88.4 R80, [R247+0x9000] ;  /* 0x00900000f750783b */ /* 0x000eea0000004200 */
[-C--:B--2---:R-:W-:Y:S06]  /*e7a0*/  HMMA.16816.F32.BF16 R52, R72, R84.reuse, R52 ;  /* 0x000000544834723c */ /* 0x084fec0000041834 */
[C---:B------:R-:W-:Y:S06]  /*e7b0*/  HMMA.16816.F32.BF16 R56, R76.reuse, R84, R56 ;  /* 0x000000544c38723c */ /* 0x040fec0000041838 */
[-C--:B------:R-:W-:Y:S06]  /*e7c0*/  HMMA.16816.F32.BF16 R60, R76, R86.reuse, R60 ;  /* 0x000000564c3c723c */ /* 0x080fec000004183c */
[----:B------:R-:W-:Y:S01]  /*e7d0*/  HMMA.16816.F32.BF16 R64, R72, R86, R64 ;  /* 0x000000564840723c */ /* 0x000fe20000041840 */
[----:B------:R-:W-:Y:S04]  /*e7e0*/  LDSM.16.MT88.4 R84, [R246+0x9800] ;  /* 0x00980000f654783b */ /* 0x000fe80000004200 */
[----:B------:R-:W-:Y:S01]  /*e7f0*/  FADD.FTZ R76, R98, R141 ;  /* 0x0000008d624c7221 */ /* 0x000fe20000010000 */
[----:B----4-:R-:W-:Y:S01]  /*e800*/  F2FP.BF16.F32.PACK_AB R77, R151, R162 ;  /* 0x000000a2974d723e */ /* 0x010fe200000010ff */
[----:B------:R-:W2:Y:S01]  /*e810*/  MUFU.EX2 R141, R230 ;  /* 0x000000e6008d7308 */ /* 0x000ea20000000800 */
[----:B------:R-:W-:Y:S01]  /*e820*/  F2FP.BF16.F32.PACK_AB R74, R150, R155 ;  /* 0x0000009b964a723e */ /* 0x000fe200000010ff */
[----:B------:R-:W4:Y:S02]  /*e830*/  LDSM.16.MT88.4 R96, [R244+0x9000] ;  /* 0x00900000f460783b */ /* 0x000f240000004200 */
[----:B------:R-:W-:Y:S01]  /*e840*/  F2FP.BF16.F32.PACK_AB R75, R149, R156 ;  /* 0x0000009c954b723e */ /* 0x000fe200000010ff */
[----:B------:R-:W-:Y:S01]  /*e850*/  FADD.FTZ R229, R229, R76 ;  /* 0x0000004ce5e57221 */ /* 0x000fe20000010000 */
[----:B------:R-:W-:Y:S02]  /*e860*/  F2FP.BF16.F32.PACK_AB R72, R158, R161 ;  /* 0x000000a19e48723e */ /* 0x000fe400000010ff */
[----:B------:R-:W-:Y:S01]  /*e870*/  F2FP.BF16.F32.PACK_AB R73, R165, R160 ;  /* 0x000000a0a549723e */ /* 0x000fe200000010ff */
[----:B------:R-:W-:Y:S01]  /*e880*/  FADD.FTZ R190, R190, R229 ;  /* 0x000000e5bebe7221 */ /* 0x000fe20000010000 */
[----:B-----5:R-:W-:Y:S02]  /*e890*/  F2FP.BF16.F32.PACK_AB R78, R148, R153 ;  /* 0x00000099944e723e */ /* 0x020fe400000010ff */
[----:B------:R-:W-:Y:S01]  /*e8a0*/  F2FP.BF16.F32.PACK_AB R79, R136, R157 ;  /* 0x0000009d884f723e */ /* 0x000fe200000010ff */
[----:B------:R-:W-:Y:S01]  /*e8b0*/  FADD.FTZ R177, R177, R190 ;  /* 0x000000beb1b17221 */ /* 0x000fe20000010000 */
[----:B------:R-:W-:Y:S01]  /*e8c0*/  F2FP.BF16.F32.PACK_AB R76, R163, R164 ;  /* 0x000000a4a34c723e */ /* 0x000fe200000010ff */
[-C--:B---3--:R-:W-:Y:S01]  /*e8d0*/  HMMA.16816.F32.BF16 R4, R72, R80.reuse, R4 ;  /* 0x000000504804723c */ /* 0x088fe20000041804 */
[----:B------:R-:W-:Y:S02]  /*e8e0*/  MUFU.EX2 R190, R218 ;  /* 0x000000da00be7308 */ /* 0x000fe40000000800 */
[----:B------:R-:W-:Y:S03]  /*e8f0*/  FADD.FTZ R172, R172, R177 ;  /* 0x000000b1acac7221 */ /* 0x000fe60000010000 */
[C---:B------:R-:W-:Y:S05]  /*e900*/  HMMA.16816.F32.BF16 R8, R76.reuse, R80, R8 ;  /* 0x000000504c08723c */ /* 0x040fea0000041808 */
[----:B------:R-:W-:Y:S01]  /*e910*/  FADD.FTZ R167, R167, R172 ;  /* 0x000000aca7a77221 */ /* 0x000fe20000010000 */
[-C--:B------:R-:W-:Y:S05]  /*e920*/  HMMA.16816.F32.BF16 R12, R76, R82.reuse, R12 ;  /* 0x000000524c0c723c */ /* 0x080fea000004180c */
[----:B------:R-:W-:Y:S01]  /*e930*/  FADD.FTZ R160, R160, R167 ;  /* 0x000000a7a0a07221 */ /* 0x000fe20000010000 */
[C---:B------:R-:W-:Y:S01]  /*e940*/  HMMA.16816.F32.BF16 R16, R72.reuse, R82, R16 ;  /* 0x000000524810723c */ /* 0x040fe20000041810 */
[----:B------:R-:W3:Y:S04]  /*e950*/  LDSM.16.MT88.4 R80, [R247+0x9800] ;  /* 0x00980000f750783b */ /* 0x000ee80000004200 */
[----:B------:R-:W-:Y:S01]  /*e960*/  FADD.FTZ R165, R165, R160 ;  /* 0x000000a0a5a57221 */ /* 0x000fe20000010000 */
[-C--:B------:R-:W-:Y:S05]  /*e970*/  HMMA.16816.F32.BF16 R20, R72, R88.reuse, R20 ;  /* 0x000000584814723c */ /* 0x080fea0000041814 */
[----:B------:R-:W-:Y:S01]  /*e980*/  FADD.FTZ R156, R156, R165 ;  /* 0x000000a59c9c7221 */ /* 0x000fe20000010000 */
[C---:B------:R-:W-:Y:S06]  /*e990*/  HMMA.16816.F32.BF16 R24, R76.reuse, R88, R24 ;  /* 0x000000584c18723c */ /* 0x040fec0000041818 */
[-C--:B------:R-:W-:Y:S06]  /*e9a0*/  HMMA.16816.F32.BF16 R28, R76, R90.reuse, R28 ;  /* 0x0000005a4c1c723c */ /* 0x080fec000004181c */
[C---:B------:R-:W-:Y:S01]  /*e9b0*/  HMMA.16816.F32.BF16 R32, R72.reuse, R90, R32 ;  /* 0x0000005a4820723c */ /* 0x040fe20000041820 */
[----:B------:R-:W5:Y:S05]  /*e9c0*/  LDSM.16.MT88.4 R88, [R245+0x9800] ;  /* 0x00980000f558783b */ /* 0x000f6a0000004200 */
[-C--:B------:R-:W-:Y:S06]  /*e9d0*/  HMMA.16816.F32.BF16 R36, R72, R92.reuse, R36 ;  /* 0x0000005c4824723c */ /* 0x080fec0000041824 */
[C---:B------:R-:W-:Y:S06]  /*e9e0*/  HMMA.16816.F32.BF16 R40, R76.reuse, R92, R40 ;  /* 0x0000005c4c28723c */ /* 0x040fec0000041828 */
[-C--:B------:R-:W-:Y:S05]  /*e9f0*/  HMMA.16816.F32.BF16 R44, R76, R94.reuse, R44 ;  /* 0x0000005e4c2c723c */ /* 0x080fea000004182c */
[----:B------:R-:W-:Y:S01]  /*ea00*/  FADD.FTZ R93, R168, R187 ;  /* 0x000000bba85d7221 */ /* 0x000fe20000010000 */
[C---:B------:R-:W-:Y:S01]  /*ea10*/  HMMA.16816.F32.BF16 R48, R72.reuse, R94, R48 ;  /* 0x0000005e4830723c */ /* 0x040fe20000041830 */
[----:B------:R-:W2:Y:S04]  /*ea20*/  MUFU.EX2 R187, R219 ;  /* 0x000000db00bb7308 */ /* 0x000ea80000000800 */
[----:B------:R-:W-:Y:S01]  /*ea30*/  FADD.FTZ R176, R176, R93 ;  /* 0x0000005db0b07221 */ /* 0x000fe20000010000 */
[-C--:B----4-:R-:W-:Y:S01]  /*ea40*/  HMMA.16816.F32.BF16 R52, R72, R96.reuse, R52 ;  /* 0x000000604834723c */ /* 0x090fe20000041834 */
[----:B------:R-:W4:Y:S04]  /*ea50*/  LDSM.16.MT88.4 R92, [R244+0x9800] ;  /* 0x00980000f45c783b */ /* 0x000f280000004200 */
[----:B------:R-:W-:Y:S01]  /*ea60*/  FADD.FTZ R171, R171, R176 ;  /* 0x000000b0abab7221 */ /* 0x000fe20000010000 */
[C---:B------:R-:W-:Y:S05]  /*ea70*/  HMMA.16816.F32.BF16 R56, R76.reuse, R96, R56 ;  /* 0x000000604c38723c */ /* 0x040fea0000041838 */
[----:B------:R-:W-:Y:S01]  /*ea80*/  FADD.FTZ R170, R170, R171 ;  /* 0x000000abaaaa7221 */ /* 0x000fe20000010000 */
[-C--:B------:R-:W-:Y:S05]  /*ea90*/  HMMA.16816.F32.BF16 R60, R76, R98.reuse, R60 ;  /* 0x000000624c3c723c */ /* 0x080fea000004183c */
[----:B------:R-:W-:Y:S01]  /*eaa0*/  FADD.FTZ R159, R159, R170 ;  /* 0x000000aa9f9f7221 */ /* 0x000fe20000010000 */
[----:B------:R-:W-:Y:S05]  /*eab0*/  HMMA.16816.F32.BF16 R64, R72, R98, R64 ;  /* 0x000000624840723c */ /* 0x000fea0000041840 */
[----:B------:R-:W-:Y:S01]  /*eac0*/  F2FP.BF16.F32.PACK_AB R77, R139, R146 ;  /* 0x000000928b4d723e */ /* 0x000fe200000010ff */
[----:B------:R-:W-:Y:S01]  /*ead0*/  FADD.FTZ R162, R162, R159 ;  /* 0x0000009fa2a27221 */ /* 0x000fe20000010000 */
[----:B------:R-:W-:Y:S01]  /*eae0*/  F2FP.BF16.F32.PACK_AB R72, R138, R137 ;  /* 0x000000898a48723e */ /* 0x000fe200000010ff */
[----:B------:R-:W-:Y:S02]  /*eaf0*/  FADD.FTZ R96, R178, R191 ;  /* 0x000000bfb2607221 */ /* 0x000fe40000010000 */
[----:B------:R-:W2:Y:S01]  /*eb00*/  MUFU.EX2 R191, R216 ;  /* 0x000000d800bf7308 */ /* 0x000ea20000000800 */
[----:B------:R-:W-:Y:S01]  /*eb10*/  F2FP.BF16.F32.PACK_AB R73, R147, R154 ;  /* 0x0000009a9349723e */ /* 0x000fe200000010ff */
[----:B------:R-:W-:Y:S01]  /*eb20*/  FADD.FTZ R96, R175, R96 ;  /* 0x00000060af607221 */ /* 0x000fe20000010000 */
[----:B------:R-:W-:Y:S01]  /*eb30*/  F2FP.BF16.F32.PACK_AB R74, R135, R144 ;  /* 0x00000090874a723e */ /* 0x000fe200000010ff */
[----:B------:R-:W-:Y:S01]  /*eb40*/  FADD.FTZ R162, R151, R162 ;  /* 0x000000a297a27221 */ /* 0x000fe20000010000 */
[----:B------:R-:W-:Y:S02]  /*eb50*/  F2FP.BF16.F32.PACK_AB R75, R134, R145 ;  /* 0x00000091864b723e */ /* 0x000fe400000010ff */
[----:B------:R-:W-:Y:S03]  /*eb60*/  F2FP.BF16.F32.PACK_AB R76, R143, R152 ;  /* 0x000000988f4c723e */ /* 0x000fe600000010ff */
[----:B------:R-:W2:Y:S01]  /*eb70*/  MUFU.EX2 R216, R213 ;  /* 0x000000d500d87308 */ /* 0x000ea20000000800 */
[----:B------:R-:W-:Y:S02]  /*eb80*/  F2FP.BF16.F32.PACK_AB R78, R133, R142 ;  /* 0x0000008e854e723e */ /* 0x000fe400000010ff */
[----:B------:R-:W-:Y:S01]  /*eb90*/  F2FP.BF16.F32.PACK_AB R79, R126, R131 ;  /* 0x000000837e4f723e */ /* 0x000fe200000010ff */
[-C--:B---3--:R-:W-:Y:S06]  /*eba0*/  HMMA.16816.F32.BF16 R4, R72, R80.reuse, R4 ;  /* 0x000000504804723c */ /* 0x088fec0000041804 */
[C---:B------:R-:W-:Y:S06]  /*ebb0*/  HMMA.16816.F32.BF16 R8, R76.reuse, R80, R8 ;  /* 0x000000504c08723c */ /* 0x040fec0000041808 */
[-C--:B------:R-:W-:Y:S06]  /*ebc0*/  HMMA.16816.F32.BF16 R12, R76, R82.reuse, R12 ;  /* 0x000000524c0c723c */ /* 0x080fec000004180c */
[C---:B------:R-:W-:Y:S01]  /*ebd0*/  HMMA.16816.F32.BF16 R16, R72.reuse, R82, R16 ;  /* 0x000000524810723c */ /* 0x040fe20000041810 */
[----:B------:R-:W3:Y:S05]  /*ebe0*/  LDSM.16.MT88.4 R80, [R247+0xa000] ;  /* 0x00a00000f750783b */ /* 0x000eea0000004200 */
[-C--:B------:R-:W-:Y:S06]  /*ebf0*/  HMMA.16816.F32.BF16 R20, R72, R84.reuse, R20 ;  /* 0x000000544814723c */ /* 0x080fec0000041814 */
[C---:B------:R-:W-:Y:S06]  /*ec00*/  HMMA.16816.F32.BF16 R24, R76.reuse, R84, R24 ;  /* 0x000000544c18723c */ /* 0x040fec0000041818 */
[-C--:B------:R-:W-:Y:S06]  /*ec10*/  HMMA.16816.F32.BF16 R28, R76, R86.reuse, R28 ;  /* 0x000000564c1c723c */ /* 0x080fec000004181c */
[C---:B------:R-:W-:Y:S01]  /*ec20*/  HMMA.16816.F32.BF16 R32, R72.reuse, R86, R32 ;  /* 0x000000564820723c */ /* 0x040fe20000041820 */
[----:B------:R-:W1:Y:S05]  /*ec30*/  LDSM.16.MT88.4 R84, [R246+0xa000] ;  /* 0x00a00000f654783b */ /* 0x000e6a0000004200 */
[-C--:B-----5:R-:W-:Y:S06]  /*ec40*/  HMMA.16816.F32.BF16 R36, R72, R88.reuse, R36 ;  /* 0x000000584824723c */ /* 0x0a0fec0000041824 */
[C---:B------:R-:W-:Y:S06]  /*ec50*/  HMMA.16816.F32.BF16 R40, R76.reuse, R88, R40 ;  /* 0x000000584c28723c */ /* 0x040fec0000041828 */
[-C--:B------:R-:W-:Y:S06]  /*ec60*/  HMMA.16816.F32.BF16 R44, R76, R90.reuse, R44 ;  /* 0x0000005a4c2c723c */ /* 0x080fec000004182c */
[C---:B------:R-:W-:Y:S01]  /*ec70*/  HMMA.16816.F32.BF16 R48, R72.reuse, R90, R48 ;  /* 0x0000005a4830723c */ /* 0x040fe20000041830 */
[----:B------:R-:W5:Y:S05]  /*ec80*/  LDSM.16.MT88.4 R88, [R245+0xa000] ;  /* 0x00a00000f558783b */ /* 0x000f6a0000004200 */
[-C--:B----4-:R-:W-:Y:S06]  /*ec90*/  HMMA.16816.F32.BF16 R52, R72, R92.reuse, R52 ;  /* 0x0000005c4834723c */ /* 0x090fec0000041834 */
[C---:B------:R-:W-:Y:S06]  /*eca0*/  HMMA.16816.F32.BF16 R56, R76.reuse, R92, R56 ;  /* 0x0000005c4c38723c */ /* 0x040fec0000041838 */
[-C--:B------:R-:W-:Y:S05]  /*ecb0*/  HMMA.16816.F32.BF16 R60, R76, R94.reuse, R60 ;  /* 0x0000005e4c3c723c */ /* 0x080fea000004183c */
[----:B------:R-:W-:Y:S01]  /*ecc0*/  FADD.FTZ R93, R173, R96 ;  /* 0x00000060ad5d7221 */ /* 0x000fe20000010000 */
[----:B------:R-:W-:Y:S01]  /*ecd0*/  HMMA.16816.F32.BF16 R64, R72, R94, R64 ;  /* 0x0000005e4840723c */ /* 0x000fe20000041840 */
[----:B------:R-:W4:Y:S04]  /*ece0*/  LDSM.16.MT88.4 R96, [R244+0xa000] ;  /* 0x00a00000f460783b */ /* 0x000f280000004200 */
[----:B------:R-:W-:Y:S01]  /*ecf0*/  F2FP.BF16.F32.PACK_AB R76, R121, R128 ;  /* 0x00000080794c723e */ /* 0x000fe200000010ff */
[----:B------:R-:W-:Y:S01]  /*ed00*/  FADD.FTZ R93, R166, R93 ;  /* 0x0000005da65d7221 */ /* 0x000fe20000010000 */
[----:B------:R-:W-:Y:S01]  /*ed10*/  F2FP.BF16.F32.PACK_AB R72, R123, R130 ;  /* 0x000000827b48723e */ /* 0x000fe200000010ff */
[----:B------:R-:W-:Y:S03]  /*ed20*/  FADD.FTZ R92, R174, R179 ;  /* 0x000000b3ae5c7221 */ /* 0x000fe60000010000 */
[----:B------:R-:W-:Y:S01]  /*ed30*/  F2FP.BF16.F32.PACK_AB R73, R122, R129 ;  /* 0x000000817a49723e */ /* 0x000fe200000010ff */
[----:B------:R-:W-:Y:S01]  /*ed40*/  FADD.FTZ R92, R169, R92 ;  /* 0x0000005ca95c7221 */ /* 0x000fe20000010000 */
[----:B------:R-:W-:Y:S02]  /*ed50*/  F2FP.BF16.F32.PACK_AB R74, R118, R119 ;  /* 0x00000077764a723e */ /* 0x000fe400000010ff */
[----:B------:R-:W-:Y:S01]  /*ed60*/  F2FP.BF16.F32.PACK_AB R75, R115, R116 ;  /* 0x00000074734b723e */ /* 0x000fe200000010ff */
[----:B------:R-:W-:Y:S01]  /*ed70*/  FADD.FTZ R161, R161, R92 ;  /* 0x0000005ca1a17221 */ /* 0x000fe20000010000 */
[----:B------:R-:W-:Y:S02]  /*ed80*/  F2FP.BF16.F32.PACK_AB R77, R120, R127 ;  /* 0x0000007f784d723e */ /* 0x000fe400000010ff */
[----:B------:R-:W-:Y:S01]  /*ed90*/  F2FP.BF16.F32.PACK_AB R78, R114, R117 ;  /* 0x00000075724e723e */ /* 0x000fe200000010ff */
[----:B------:R-:W-:Y:S01]  /*eda0*/  FADD.FTZ R158, R158, R161 ;  /* 0x000000a19e9e7221 */ /* 0x000fe20000010000 */
[----:B------:R-:W-:Y:S01]  /*edb0*/  F2FP.BF16.F32.PACK_AB R79, R132, R125 ;  /* 0x0000007d844f723e */ /* 0x000fe200000010ff */
[-C--:B---3--:R-:W-:Y:S03]  /*edc0*/  HMMA.16816.F32.BF16 R4, R72, R80.reuse, R4 ;  /* 0x000000504804723c */ /* 0x088fe60000041804 */
[----:B------:R-:W-:Y:S03]  /*edd0*/  FADD.FTZ R155, R155, R158 ;  /* 0x0000009e9b9b7221 */ /* 0x000fe60000010000 */
        /* <DEDUP_REMOVED lines=22> */
[----:B------:R-:W-:Y:S04]  /*ef40*/  F2FP.BF16.F32.PACK_AB R72, R181, R140 ;  /* 0x0000008cb548723e */ /* 0x000fe800000010ff */
[----:B--2---:R-:W-:Y:S02]  /*ef50*/  F2FP.BF16.F32.PACK_AB R73, R180, R141 ;  /* 0x0000008db449723e */ /* 0x004fe400000010ff */
[----:B------:R-:W-:Y:S02]  /*ef60*/  F2FP.BF16.F32.PACK_AB R74, R189, R184 ;  /* 0x000000b8bd4a723e */ /* 0x000fe400000010ff */
[----:B------:R-:W-:Y:S02]  /*ef70*/  F2FP.BF16.F32.PACK_AB R75, R188, R185 ;  /* 0x000000b9bc4b723e */ /* 0x000fe400000010ff */
[----:B------:R-:W-:Y:S02]  /*ef80*/  F2FP.BF16.F32.PACK_AB R77, R187, R186 ;  /* 0x000000babb4d723e */ /* 0x000fe400000010ff */
[----:B------:R-:W-:Y:S02]  /*ef90*/  F2FP.BF16.F32.PACK_AB R78, R191, R190 ;  /* 0x000000bebf4e723e */ /* 0x000fe400000010ff */
[----:B------:R-:W-:Y:S01]  /*efa0*/  F2FP.BF16.F32.PACK_AB R79, R217, R214 ;  /* 0x000000d6d94f723e */ /* 0x000fe200000010ff */
[-C--:B---3--:R-:W-:Y:S06]  /*efb0*/  HMMA.16816.F32.BF16 R4, R72, R80.reuse, R4 ;  /* 0x000000504804723c */ /* 0x088fec0000041804 */
[C---:B------:R-:W-:Y:S06]  /*efc0*/  HMMA.16816.F32.BF16 R8, R76.reuse, R80, R8 ;  /* 0x000000504c08723c */ /* 0x040fec0000041808 */
[-C--:B------:R-:W-:Y:S06]  /*efd0*/  HMMA.16816.F32.BF16 R12, R76, R82.reuse, R12 ;  /* 0x000000524c0c723c */ /* 0x080fec000004180c */
[C---:B------:R-:W-:Y:S01]  /*efe0*/  HMMA.16816.F32.BF16 R16, R72.reuse, R82, R16 ;  /* 0x000000524810723c */ /* 0x040fe20000041810 */
[----:B------:R-:W2:Y:S05]  /*eff0*/  LDSM.16.MT88.4 R80, [R247+0xb000] ;  /* 0x00b00000f750783b */ /* 0x000eaa0000004200 */
        /* <DEDUP_REMOVED lines=9> */
[----:B------:R-:W3:Y:S05]  /*f090*/  LDSM.16.MT88.4 R88, [R245+0xb000] ;  /* 0x00b00000f558783b */ /* 0x000eea0000004200 */
        /* <DEDUP_REMOVED lines=12> */
[----:B------:R-:W-:Y:S01]  /*f160*/  F2FP.BF16.F32.PACK_AB R74, R209, R210 ;  /* 0x000000d2d14a723e */ /* 0x000fe200000010ff */
        /* <DEDUP_REMOVED lines=8> */
[-C--:B--2---:R-:W-:Y:S01]  /*f1f0*/  HMMA.16816.F32.BF16 R4, R72, R80.reuse, R4 ;  /* 0x000000504804723c */ /* 0x084fe20000041804 */
[----:B------:R-:W2:Y:S02]  /*f200*/  LDSM.16.MT88.4 R148, [R246+0xb800] ;  /* 0x00b80000f694783b */ /* 0x000ea40000004200 */
[----:B------:R-:W-:Y:S01]  /*f210*/  FADD.FTZ R137, R138, R137 ;  /* 0x000000898a897221 */ /* 0x000fe20000010000 */
[----:B------:R-:W-:Y:S01]  /*f220*/  FADD.FTZ R146, R146, R153 ;  /* 0x0000009992927221 */ /* 0x000fe20000010000 */
[----:B------:R-:W-:Y:S01]  /*f230*/  FADD.FTZ R154, R154, R155 ;  /* 0x0000009b9a9a7221 */ /* 0x000fe20000010000 */
[C---:B------:R-:W-:Y:S05]  /*f240*/  HMMA.16816.F32.BF16 R8, R76.reuse, R80, R8 ;  /* 0x000000504c08723c */ /* 0x040fea0000041808 */
[----:B------:R-:W-:Y:S01]  /*f250*/  FADD.FTZ R154, R147, R154 ;  /* 0x0000009a939a7221 */ /* 0x000fe20000010000 */
[-C--:B------:R-:W-:Y:S05]  /*f260*/  HMMA.16816.F32.BF16 R12, R76, R82.reuse, R12 ;  /* 0x000000524c0c723c */ /* 0x080fea000004180c */
[----:B------:R-:W-:Y:S01]  /*f270*/  F2FP.BF16.F32.PACK_AB R147, R105, R106 ;  /* 0x0000006a6993723e */ /* 0x000fe200000010ff */
        /* <DEDUP_REMOVED lines=10> */
[-C--:B---3--:R-:W-:Y:S05]  /*f320*/  HMMA.16816.F32.BF16 R36, R72, R88.reuse, R36 ;  /* 0x000000584824723c */ /* 0x088fea0000041824 */
[----:B------:R-:W-:Y:S01]  /*f330*/  FADD.FTZ R128, R121, R128 ;  /* 0x0000008079807221 */ /* 0x000fe20000010000 */
[C---:B------:R-:W-:Y:S05]  /*f340*/  HMMA.16816.F32.BF16 R40, R76.reuse, R88, R40 ;  /* 0x000000584c28723c */ /* 0x040fea0000041828 */
[----:B------:R-:W-:Y:S01]  /*f350*/  FADD.FTZ R117, R117, R128 ;  /* 0x0000008075757221 */ /* 0x000fe20000010000 */
[-C--:B------:R-:W-:Y:S05]  /*f360*/  HMMA.16816.F32.BF16 R44, R76, R90.reuse, R44 ;  /* 0x0000005a4c2c723c */ /* 0x080fea000004182c */
[----:B------:R-:W-:Y:S01]  /*f370*/  FADD.FTZ R117, R114, R117 ;  /* 0x0000007572757221 */ /* 0x000fe20000010000 */
[C---:B------:R-:W-:Y:S05]  /*f380*/  HMMA.16816.F32.BF16 R48, R72.reuse, R90, R48 ;  /* 0x0000005a4830723c */ /* 0x040fea0000041830 */
[----:B------:R-:W-:Y:S01]  /*f390*/  FADD.FTZ R182, R182, R117 ;  /* 0x00000075b6b67221 */ /* 0x000fe20000010000 */
[-C--:B----4-:R-:W-:Y:S06]  /*f3a0*/  HMMA.16816.F32.BF16 R52, R72, R96.reuse, R52 ;  /* 0x000000604834723c */ /* 0x090fec0000041834 */
[C---:B------:R-:W-:Y:S06]  /*f3b0*/  HMMA.16816.F32.BF16 R56, R76.reuse, R96, R56 ;  /* 0x000000604c38723c */ /* 0x040fec0000041838 */
[-C--:B------:R-:W-:Y:S06]  /*f3c0*/  HMMA.16816.F32.BF16 R60, R76, R98.reuse, R60 ;  /* 0x000000624c3c723c */ /* 0x080fec000004183c */
[----:B------:R-:W-:Y:S05]  /*f3d0*/  HMMA.16816.F32.BF16 R64, R72, R98, R64 ;  /* 0x000000624840723c */ /* 0x000fea0000041840 */
[----:B------:R-:W-:Y:S01]  /*f3e0*/  FADD.FTZ R76, R139, R146 ;  /* 0x000000928b4c7221 */ /* 0x000fe20000010000 */
[----:B------:R-:W-:Y:S01]  /*f3f0*/  FADD.FTZ R78, R144, R137 ;  /* 0x00000089904e7221 */ /* 0x000fe20000010000 */
[----:B------:R-:W-:Y:S01]  /*f400*/  FADD.FTZ R77, R145, R154 ;  /* 0x0000009a914d7221 */ /* 0x000fe20000010000 */
[----:B------:R-:W-:Y:S01]  /*f410*/  F2FP.BF16.F32.PACK_AB R144, R111, R112 ;  /* 0x000000706f90723e */ /* 0x000fe200000010ff */
[----:B------:R-:W1:Y:S02]  /*f420*/  LDSM.16.MT88.4 R136, [R245+0xb800] ;  /* 0x00b80000f588783b */ /* 0x000e640000004200 */
[----:B------:R-:W-:Y:S01]  /*f430*/  F2FP.BF16.F32.PACK_AB R145, R109, R110 ;  /* 0x0000006e6d91723e */ /* 0x000fe200000010ff */
[----:B------:R-:W-:Y:S01]  /*f440*/  FADD.FTZ R135, R135, R78 ;  /* 0x0000004e87877221 */ /* 0x000fe20000010000 */
[----:B------:R-:W-:Y:S01]  /*f450*/  F2FP.BF16.F32.PACK_AB R146, R107, R108 ;  /* 0x0000006c6b92723e */ /* 0x000fe200000010ff */
[----:B------:R-:W-:Y:S01]  /*f460*/  FADD.FTZ R134, R134, R77 ;  /* 0x0000004d86867221 */ /* 0x000fe20000010000 */
[----:B------:R-:W-:Y:S01]  /*f470*/  FADD.FTZ R131, R131, R76 ;  /* 0x0000004c83837221 */ /* 0x000fe20000010000 */
[----:B------:R-:W-:Y:S02]  /*f480*/  FADD.FTZ R130, R130, R135 ;  /* 0x0000008782827221 */ /* 0x000fe40000010000 */
[----:B------:R-:W-:Y:S01]  /*f490*/  FADD.FTZ R129, R129, R134 ;  /* 0x0000008681817221 */ /* 0x000fe20000010000 */
[----:B------:R-:W-:Y:S01]  /*f4a0*/  FADD.FTZ R126, R126, R131 ;  /* 0x000000837e7e7221 */ /* 0x000fe20000010000 */
[-C--:B-----5:R-:W-:Y:S01]  /*f4b0*/  HMMA.16816.F32.BF16 R160, R144, R156.reuse, R4 ;  /* 0x0000009c90a0723c */ /* 0x0a0fe20000041804 */
[----:B------:R-:W3:Y:S04]  /*f4c0*/  LDSM.16.MT88.4 R4, [R244+0xb800] ;  /* 0x00b80000f404783b */ /* 0x000ee80000004200 */
[----:B------:R-:W-:Y:S01]  /*f4d0*/  FADD.FTZ R127, R127, R126 ;  /* 0x0000007e7f7f7221 */ /* 0x000fe20000010000 */
[C---:B------:R-:W-:Y:S05]  /*f4e0*/  HMMA.16816.F32.BF16 R164, R192.reuse, R156, R8 ;  /* 0x0000009cc0a4723c */ /* 0x040fea0000041808 */
[----:B------:R-:W-:Y:S01]  /*f4f0*/  FADD.FTZ R120, R120, R127 ;  /* 0x0000007f78787221 */ /* 0x000fe20000010000 */
[-C--:B------:R-:W-:Y:S05]  /*f500*/  HMMA.16816.F32.BF16 R168, R192, R158.reuse, R12 ;  /* 0x0000009ec0a8723c */ /* 0x080fea000004180c */
[----:B------:R-:W-:Y:S01]  /*f510*/  FADD.FTZ R125, R125, R120 ;  /* 0x000000787d7d7221 */ /* 0x000fe20000010000 */
[C---:B------:R-:W-:Y:S05]  /*f520*/  HMMA.16816.F32.BF16 R156, R144.reuse, R158, R16 ;  /* 0x0000009e909c723c */ /* 0x040fea0000041810 */
[----:B------:R-:W-:Y:S01]  /*f530*/  FADD.FTZ R125, R132, R125 ;  /* 0x0000007d847d7221 */ /* 0x000fe20000010000 */
[-C--:B--2---:R-:W-:Y:S05]  /*f540*/  HMMA.16816.F32.BF16 R152, R144, R148.reuse, R20 ;  /* 0x000000949098723c */ /* 0x084fea0000041814 */
        /* <DEDUP_REMOVED lines=60> */
[----:B------:R-:W-:Y:S02]  /*f910*/  FADD.FTZ R109, R109, R110 ;  /* 0x0000006e6d6d7221 */ /* 0x000fe40000010000 */
[----:B------:R-:W-:Y:S01]  /*f920*/  FADD.FTZ R5, R71, R100 ;  /* 0x0000006447057221 */ /* 0x000fe20000010000 */
[----:B------:R-:W-:Y:S01]  /*f930*/  FADD.FTZ R108, R108, R111 ;  /* 0x0000006f6c6c7221 */ /* 0x000fe20000010000 */
[----:B------:R-:W-:Y:S03]  /*f940*/  FADD.FTZ R106, R106, R109 ;  /* 0x0000006d6a6a7221 */ /* 0x000fe60000010000 */
[----:B------:R-:W-:Y:S01]  /*f950*/  FADD.FTZ R4, R107, R108 ;  /* 0x0000006c6b047221 */ /* 0x000fe20000010000 */
[----:B------:R-:W-:Y:S04]  /*f960*/  FADD.FTZ R6, R105, R106 ;  /* 0x0000006a69067221 */ /* 0x000fe80000010000 */
[----:B------:R1:W-:Y:S04]  /*f970*/  STL [R1+0x78], R4 ;  /* 0x0000780401007387 */ /* 0x0003e80000100800 */
[----:B------:R3:W-:Y:S04]  /*f980*/  STL [R1+0x74], R6 ;  /* 0x0000740601007387 */ /* 0x0007e80000100800 */
[----:B------:R3:W-:Y:S01]  /*f990*/  STL [R1+0x80], R5 ;  /* 0x0000800501007387 */ /* 0x0007e20000100800 */
[----:B-1----:R-:W-:Y:S05]  /*f9a0*/  FADD.FTZ R4, R69, R70 ;  /* 0x0000004645047221 */ /* 0x002fea0000010000 */
[----:B------:R3:W-:Y:S01]  /*f9b0*/  STL [R1+0x7c], R4 ;  /* 0x00007c0401007387 */ /* 0x0007e20000100800 */
[----:B------:R-:W-:Y:S05]  /*f9c0*/  @P1 BRA `(.L_x_300) ;  /* 0xffffffa000f01947 */ /* 0x000fea000383ffff */
.L_x_299:
[----:B------:R-:W2:Y:S04]  /*f9d0*/  LDL.LU R11, [R1+0x78] ;  /* 0x00007800010b7983 */ /* 0x000ea80000300800 */
[----:B------:R-:W4:Y:S04]  /*f9e0*/  LDL.LU R10, [R1+0x74] ;  /* 0x00007400010a7983 */ /* 0x000f280000300800 */
[----:B------:R-:W5:Y:S04]  /*f9f0*/  LDL.LU R7, [R1+0x80] ;  /* 0x0000800001077983 */ /* 0x000f680000300800 */
[----:B---3--:R-:W3:Y:S01]  /*fa00*/  LDL.LU R5, [R1+0x7c] ;  /* 0x00007c0001057983 */ /* 0x008ee20000300800 */
[----:B------:R-:W1:Y:S01]  /*fa10*/  S2UR UR8, SR_CgaCtaId ;  /* 0x00000000000879c3 */ /* 0x000e620000008800 */
[----:B------:R-:W-:Y:S01]  /*fa20*/  UISETP.NE.AND UP0, UPT, UR14, -0x1, UPT ;  /* 0xffffffff0e00788c */ /* 0x000fe2000bf05270 */
[----:B------:R-:W-:Y:S01]  /*fa30*/  IMAD.MOV.U32 R16, RZ, RZ, 0x3f800000 ;  /* 0x3f800000ff107424 */ /* 0x000fe200078e00ff */
[----:B------:R-:W3:Y:S01]  /*fa40*/  S2R R8, SR_TID.X ;  /* 0x0000000000087919 */ /* 0x000ee20000002100 */
[----:B------:R-:W-:Y:S01]  /*fa50*/  PLOP3.LUT P6, PT, PT, PT, PT, 0x8, 0x0 ;  /* 0x000000000000781c */ /* 0x000fe20003fce170 */
[----:B------:R-:W3:Y:S07]  /*fa60*/  S2R R19, SR_TID.X ;  /* 0x0000000000137919 */ /* 0x000eee0000002100 */
[----:B------:R-:W-:-:S02]  /*fa70*/  @UP0 ULDC.64 UR6, c[0x0][0x298] ;  /* 0x0000a60000060ab9 */ /* 0x000fc40000000a00 */
[----:B------:R-:W-:-:S03]  /*fa80*/  @UP0 UIMAD.WIDE.U32 UR10, UR14, UR6, URZ ;  /* 0x000000060e0a02a5 */ /* 0x000fc6000f8e003f */
[----:B------:R-:W-:Y:S01]  /*fa90*/  UMOV UR6, 0x400 ;  /* 0x0000040000067882 */ /* 0x000fe20000000000 */
[----:B------:R-:W-:Y:S02]  /*faa0*/  @UP0 UIMAD UR4, UR14, UR7, UR11 ;  /* 0x000000070e0402a4 */ /* 0x000fe4000f8e020b */
[----:B-1----:R-:W-:-:S03]  /*fab0*/  ULEA UR8, UR8, UR6, 0x18 ;  /* 0x0000000608087291 */ /* 0x002fc6000f8ec03f */
[----:B------:R-:W-:Y:S01]  /*fac0*/  @UP0 UMOV UR6, UR10 ;  /* 0x0000000a00060c82 */ /* 0x000fe20008000000 */
[----:B--2---:R-:W1:Y:S04]  /*fad0*/  SHFL.BFLY PT, R4, R11, 0x2, 0x1f ;  /* 0x0c401f000b047f89 */ /* 0x004e6800000e0000 */
[----:B----4-:R-:W2:Y:S04]  /*fae0*/  SHFL.BFLY PT, R14, R10, 0x2, 0x1f ;  /* 0x0c401f000a0e7f89 */ /* 0x010ea800000e0000 */
[----:B-----5:R-:W4:Y:S04]  /*faf0*/  SHFL.BFLY PT, R6, R7, 0x2, 0x1f ;  /* 0x0c401f0007067f89 */ /* 0x020f2800000e0000 */
[----:B---3--:R-:W3:Y:S01]  /*fb00*/  SHFL.BFLY PT, R9, R5, 0x2, 0x1f ;  /* 0x0c401f0005097f89 */ /* 0x008ee200000e0000 */
[----:B-1----:R-:W-:Y:S01]  /*fb10*/  FADD.FTZ R4, R4, R11 ;  /* 0x0000000b04047221 */ /* 0x002fe20000010000 */
[----:B--2---:R-:W-:-:S04]  /*fb20*/  FADD.FTZ R14, R14, R10 ;  /* 0x0000000a0e0e7221 */ /* 0x004fc80000010000 */
[----:B------:R-:W1:Y:S01]  /*fb30*/  SHFL.BFLY PT, R13, R4, 0x1, 0x1f ;  /* 0x0c201f00040d7f89 */ /* 0x000e6200000e0000 */
[----:B----4-:R-:W-:-:S03]  /*fb40*/  FADD.FTZ R6, R6, R7 ;  /* 0x0000000706067221 */ /* 0x010fc60000010000 */
[----:B------:R-:W2:Y:S01]  /*fb50*/  SHFL.BFLY PT, R15, R14, 0x1, 0x1f ;  /* 0x0c201f000e0f7f89 */ /* 0x000ea200000e0000 */
[----:B------:R-:W-:Y:S01]  /*fb60*/  SHF.R.S32.HI R7, RZ, 0x1f, R8 ;  /* 0x0000001fff077819 */ /* 0x000fe20000011408 */
[----:B---3--:R-:W-:Y:S02]  /*fb70*/  FADD.FTZ R9, R9, R5 ;  /* 0x0000000509097221 */ /* 0x008fe40000010000 */
[----:B------:R-:W3:Y:S01]  /*fb80*/  SHFL.BFLY PT, R11, R6, 0x1, 0x1f ;  /* 0x0c201f00060b7f89 */ /* 0x000ee200000e0000 */
[----:B------:R-:W-:-:S03]  /*fb90*/  LEA.HI R5, R7, R8, RZ, 0x2 ;  /* 0x0000000807057211 */ /* 0x000fc600078f10ff */
[----:B------:R-:W4:Y:S01]  /*fba0*/  SHFL.BFLY PT, R10, R9, 0x1, 0x1f ;  /* 0x0c201f00090a7f89 */ /* 0x000f2200000e0000 */
[----:B-1----:R-:W-:Y:S01]  /*fbb0*/  FADD.FTZ R13, R4, R13 ;  /* 0x0000000d040d7221 */ /* 0x002fe20000010000 */
[----:B------:R-:W-:Y:S01]  /*fbc0*/  SHF.R.S32.HI R4, RZ, 0x1f, R5 ;  /* 0x0000001fff047819 */ /* 0x000fe20000011405 */
[----:B--2---:R-:W-:Y:S01]  /*fbd0*/  FADD.FTZ R12, R14, R15 ;  /* 0x0000000f0e0c7221 */ /* 0x004fe20000010000 */
[----:B------:R-:W-:Y:S02]  /*fbe0*/  SHF.R.S32.HI R15, RZ, 0x2, R5 ;  /* 0x00000002ff0f7819 */ /* 0x000fe40000011405 */
[----:B------:R-:W-:Y:S01]  /*fbf0*/  LOP3.LUT R5, R5, 0x3ffffffc, RZ, 0xc0, !PT ;  /* 0x3ffffffc05057812 */ /* 0x000fe200078ec0ff */
[----:B---3--:R-:W-:Y:S01]  /*fc00*/  FADD.FTZ R11, R6, R11 ;  /* 0x0000000b060b7221 */ /* 0x008fe20000010000 */
[----:B------:R-:W-:Y:S02]  /*fc10*/  LEA.HI R4, R4, R15, RZ, 0x3 ;  /* 0x0000000f04047211 */ /* 0x000fe400078f18ff */
[----:B------:R-:W-:Y:S01]  /*fc20*/  FSETP.NE.FTZ.AND P5, PT, R13, RZ, PT ;  /* 0x000000ff0d00720b */ /* 0x000fe20003fb5000 */
[----:B----4-:R-:W-:Y:S01]  /*fc30*/  FADD.FTZ R10, R9, R10 ;  /* 0x0000000a090a7221 */ /* 0x010fe20000010000 */
[----:B------:R-:W-:-:S02]  /*fc40*/  LOP3.LUT R6, R4, 0xfffffff8, RZ, 0xc0, !PT ;  /* 0xfffffff804067812 */ /* 0x000fc400078ec0ff */
[CC--:B------:R-:W-:Y:S02]  /*fc50*/  LEA.HI R9, R7.reuse, R8.reuse, RZ, 0x5 ;  /* 0x0000000807097211 */ /* 0x0c0fe400078f28ff */
[----:B------:R-:W-:Y:S01]  /*fc60*/  LEA.HI R7, R7, R8, RZ, 0x3 ;  /* 0x0000000807077211 */ /* 0x000fe200078f18ff */
[----:B------:R-:W-:Y:S01]  /*fc70*/  IMAD.IADD R15, R15, 0x1, -R6 ;  /* 0x000000010f0f7824 */ /* 0x000fe200078e0a06 */
[----:B------:R-:W-:Y:S01]  /*fc80*/  SHF.R.S32.HI R9, RZ, 0x5, R9 ;  /* 0x00000005ff097819 */ /* 0x000fe20000011409 */
[----:B------:R-:W-:Y:S01]  /*fc90*/  IMAD.IADD R8, R8, 0x1, -R5 ;  /* 0x0000000108087824 */ /* 0x000fe200078e0a05 */
[----:B------:R-:W-:Y:S01]  /*fca0*/  FSETP.NE.FTZ.AND P4, PT, R12, RZ, PT ;  /* 0x000000ff0c00720b */ /* 0x000fe20003f95000 */
[----:B------:R-:W-:Y:S01]  /*fcb0*/  IMAD.SHL.U32 R17, R15, 0x40, RZ ;  /* 0x000000400f117824 */ /* 0x000fe200078e00ff */
[----:B------:R-:W-:Y:S01]  /*fcc0*/  SHF.R.S32.HI R4, RZ, 0x1f, R19 ;  /* 0x0000001fff047819 */ /* 0x000fe20000011413 */
[----:B------:R-:W-:Y:S01]  /*fcd0*/  IMAD R8, R9, 0x200, R8 ;  /* 0x0000020009087824 */ /* 0x000fe200078e0208 */
[----:B------:R-:W1:Y:S01]  /*fce0*/  @P5 MUFU.RCP R16, R13 ;  /* 0x0000000d00105308 */ /* 0x000e620000001000 */
[----:B------:R-:W-:-:S02]  /*fcf0*/  R2P PR, R15, 0x6 ;  /* 0x000000060f007804 */ /* 0x000fc40000000000 */
[----:B------:R-:W-:Y:S02]  /*fd00*/  LOP3.LUT R17, R17, 0x1c0, RZ, 0xc0, !PT ;  /* 0x000001c011117812 */ /* 0x000fe400078ec0ff */
[----:B------:R-:W-:Y:S02]  /*fd10*/  PLOP3.LUT P0, PT, PT, PT, UP0, 0x80, 0x0 ;  /* 0x000000000000781c */ /* 0x000fe40003f0f008 */
[----:B------:R-:W-:Y:S02]  /*fd20*/  LEA.HI R17, R17, R17, RZ, 0x1d ;  /* 0x0000001111117211 */ /* 0x000fe400078fe8ff */
[CC--:B------:R-:W-:Y:S02]  /*fd30*/  LEA.HI R6, R4.reuse, R19.reuse, RZ, 0x5 ;  /* 0x0000001304067211 */ /* 0x0c0fe400078f28ff */
[----:B------:R-:W-:Y:S01]  /*fd40*/  LEA.HI R5, R4, R19, RZ, 0x3 ;  /* 0x0000001304057211 */ /* 0x000fe200078f18ff */
[----:B------:R-:W-:Y:S01]  /*fd50*/  IMAD.U32 R14, R8, 0x2, R17 ;  /* 0x00000002080e7824 */ /* 0x000fe200078e0011 */
[----:B------:R-:W-:Y:S01]  /*fd60*/  LOP3.LUT R6, R6, 0xffffffe0, RZ, 0xc0, !PT ;  /* 0xffffffe006067812 */ /* 0x000fe200078ec0ff */
[----:B------:R-:W-:Y:S01]  /*fd70*/  IMAD.MOV.U32 R17, RZ, RZ, 0x3f800000 ;  /* 0x3f800000ff117424 */ /* 0x000fe200078e00ff */
[----:B------:R-:W-:Y:S01]  /*fd80*/  LOP3.LUT R4, R5, 0xfffffff8, RZ, 0xc0, !PT ;  /* 0xfffffff805047812 */ /* 0x000fe200078ec0ff */
[----:B------:R-:W-:Y:S01]  /*fd90*/  IMAD.MOV.U32 R8, RZ, RZ, 0x20 ;  /* 0x00000020ff087424 */ /* 0x000fe200078e00ff */
[----:B------:R-:W-:Y:S01]  /*fda0*/  LEA R14, R14, UR8, 0x1 ;  /* 0x000000080e0e7c11 */ /* 0x000fe2000f8e08ff */
[----:B------:R-:W-:Y:S01]  /*fdb0*/  IMAD.IADD R6, R19, 0x1, -R6 ;  /* 0x0000000113067824 */ /* 0x000fe200078e0a06 */
[----:B------:R-:W-:Y:S01]  /*fdc0*/  FSETP.NE.FTZ.AND P3, PT, R11, RZ, PT ;  /* 0x000000ff0b00720b */ /* 0x000fe20003f75000 */
[----:B------:R2:W3:Y:S01]  /*fdd0*/  @P4 MUFU.RCP R17, R12 ;  /* 0x0000000c00114308 */ /* 0x0004e20000001000 */
[----:B------:R-:W-:-:S02]  /*fde0*/  IMAD.IADD R4, R19, 0x1, -R4 ;  /* 0x0000000113047824 */ /* 0x000fc400078e0a04 */
[----:B-1----:R-:W-:Y:S01]  /*fdf0*/  FMUL.FTZ R160, R16, R160 ;  /* 0x000000a010a07220 */ /* 0x002fe20000410000 */
[----:B------:R-:W-:Y:S02]  /*fe00*/  VIADD R18, R14, 0x40 ;  /* 0x000000400e127836 */ /* 0x000fe40000000000 */
[C---:B------:R-:W-:Y:S01]  /*fe10*/  FMUL.FTZ R161, R16.reuse, R161 ;  /* 0x000000a110a17220 */ /* 0x040fe20000410000 */
[C---:B------:R-:W-:Y:S01]  /*fe20*/  FMUL.FTZ R156, R16.reuse, R156 ;  /* 0x0000009c109c7220 */ /* 0x040fe20000410000 */
[C---:B------:R-:W-:Y:S01]  /*fe30*/  FMUL.FTZ R157, R16.reuse, R157 ;  /* 0x0000009d109d7220 */ /* 0x040fe20000410000 */
[----:B------:R-:W-:Y:S01]  /*fe40*/  FMUL.FTZ R152, R16, R152 ;  /* 0x0000009810987220 */ /* 0x000fe20000410000 */
[----:B------:R-:W-:Y:S01]  /*fe50*/  SEL R19, R8, 0xffffffe0, !P1 ;  /* 0xffffffe008137807 */ /* 0x000fe20004800000 */
[----:B------:R-:W-:Y:S01]  /*fe60*/  @P2 VIADD R18, R14, 0xffffffc0 ;  /* 0xffffffc00e122836 */ /* 0x000fe20000000000 */
[----:B------:R-:W-:Y:S06]  /*fe70*/  @P0 BRA `(.L_x_303) ;  /* 0x0000000000200947 */ /* 0x000fec0003800000 */
[----:B------:R-:W1:Y:S01]  /*fe80*/  S2UR UR8, SR_CTAID.Y ;  /* 0x00000000000879c3 */ /* 0x000e620000002600 */
[----:B------:R-:W-:Y:S01]  /*fe90*/  ULDC.64 UR6, c[0x0][0x290] ;  /* 0x0000a40000067ab9 */ /* 0x000fe20000000a00 */
[----:B-1----:R-:W-:Y:S02]  /*fea0*/  USHF.R.S32.HI UR4, URZ, 0x1f, UR8 ;  /* 0x0000001f3f047899 */ /* 0x002fe40008011408 */
[----:B------:R-:W-:Y:S02]  /*feb0*/  UIMAD.WIDE.U32 UR10, UR8, UR6, URZ ;  /* 0x00000006080a72a5 */ /* 0x000fe4000f8e003f */
[----:B------:R-:W-:-:S04]  /*fec0*/  UIMAD UR4, UR4, UR6, URZ ;  /* 0x00000006040472a4 */ /* 0x000fc8000f8e023f */
[----:B------:R-:W-:Y:S01]  /*fed0*/  UIMAD UR4, UR8, UR7, UR4 ;  /* 0x00000007080472a4 */ /* 0x000fe2000f8e0204 */
[----:B------:R-:W-:-:S03]  /*fee0*/  UMOV UR6, UR10 ;  /* 0x0000000a00067c82 */ /* 0x000fc60008000000 */
[----:B------:R-:W-:-:S12]  /*fef0*/  UIADD3 UR4, UR11, UR4, URZ ;  /* 0x000000040b047290 */ /* 0x000fd8000fffe03f */
.L_x_303:
        /* <DEDUP_REMOVED lines=16> */
[----:B------:R-:W1:Y:S01]  /*10000*/  S2UR UR7, SR_CTAID.Y ;  /* 0x00000000000779c3 */ /* 0x000e620000002600 */
[----:B------:R-:W-:Y:S01]  /*10010*/  ULDC UR8, c[0x0][0x2c4] ;  /* 0x0000b10000087ab9 */ /* 0x000fe20000000800 */
[----:B------:R-:W-:Y:S01]  /*10020*/  PLOP3.LUT P6, PT, PT, PT, PT, 0x80, 0x0 ;  /* 0x000000000000781c */ /* 0x000fe20003fcf070 */
[----:B-1----:R-:W-:-:S04]  /*10030*/  UIMAD UR7, UR7, UR8, URZ ;  /* 0x00000008070772a4 */ /* 0x002fc8000f8e023f */
[----:B------:R-:W-:-:S04]  /*10040*/  USEL UR14, UR7, UR14, !UP0 ;  /* 0x0000000e070e7287 */ /* 0x000fc8000c000000 */
[----:B------:R-:W-:Y:S02]  /*10050*/  USHF.R.S32.HI UR7, URZ, 0x1f, UR14 ;  /* 0x0000001f3f077899 */ /* 0x000fe4000801140e */
[----:B------:R-:W-:-:S04]  /*10060*/  IMAD.U32 R20, RZ, RZ, UR14 ;  /* 0x0000000eff147e24 */ /* 0x000fc8000f8e00ff */
[----:B------:R-:W-:-:S07]  /*10070*/  MOV R21, UR7 ;  /* 0x0000000700157c02 */ /* 0x000fce0008000f00 */
.L_x_304:
[----:B------:R-:W-:Y:S01]  /*10080*/  ISETP.NE.AND P1, PT, RZ, UR9, PT ;  /* 0x00000009ff007c0c */ /* 0x000fe2000bf25270 */
[----:B------:R-:W-:Y:S01]  /*10090*/  FMUL.FTZ R145, R16, R145 ;  /* 0x0000009110917220 */ /* 0x000fe20000410000 */
[----:B------:R-:W-:Y:S01]  /*100a0*/  LOP3.LUT R15, R15, 0x1, RZ, 0xc0, !PT ;  /* 0x000000010f0f7812 */ /* 0x000fe200078ec0ff */
[C---:B---3--:R-:W-:Y:S01]  /*100b0*/  FMUL.FTZ R162, R17.reuse, R162 ;  /* 0x000000a211a27220 */ /* 0x048fe20000410000 */
[----:B------:R-:W-:Y:S01]  /*100c0*/  MOV R8, 0x10 ;  /* 0x0000001000087802 */ /* 0x000fe20000000f00 */
[----:B------:R-:W-:Y:S01]  /*100d0*/  FMUL.FTZ R163, R17, R163 ;  /* 0x000000a311a37220 */ /* 0x000fe20000410000 */
[----:B------:R-:W-:Y:S01]  /*100e0*/  ISETP.NE.U32.AND P0, PT, R15, 0x1, PT ;  /* 0x000000010f00780c */ /* 0x000fe20003f05070 */
[C---:B------:R-:W-:Y:S01]  /*100f0*/  FMUL.FTZ R158, R17.reuse, R158 ;  /* 0x0000009e119e7220 */ /* 0x040fe20000410000 */
[----:B------:R-:W-:Y:S01]  /*10100*/  MOV R15, 0x3f800000 ;  /* 0x3f800000000f7802 */ /* 0x000fe20000000f00 */
[C---:B------:R-:W-:Y:S01]  /*10110*/  FMUL.FTZ R159, R17.reuse, R159 ;  /* 0x0000009f119f7220 */ /* 0x040fe20000410000 */
[----:B------:R-:W-:Y:S01]  /*10120*/  SEL R23, R8, 0xfffffff0, P0 ;  /* 0xfffffff008177807 */ /* 0x000fe20000000000 */
[C---:B------:R-:W-:Y:S01]  /*10130*/  FMUL.FTZ R154, R17.reuse, R154 ;  /* 0x0000009a119a7220 */ /* 0x040fe20000410000 */
[----:B------:R-:W-:Y:S01]  /*10140*/  PLOP3.LUT P0, PT, PT, PT, PT, 0x8, 0x0 ;  /* 0x000000000000781c */ /* 0x000fe20003f0e170 */
[----:B------:R-:W1:Y:S01]  /*10150*/  @!P1 LDC R16, c[0x0][0x2c4] ;  /* 0x0000b100ff109b82 */ /* 0x000e620000000800 */
[----:B------:R-:W-:Y:S01]  /*10160*/  @!P1 PLOP3.LUT P0, PT, P2, PT, PT, 0x80, 0x0 ;  /* 0x000000000000981c */ /* 0x000fe2000170f070 */
[----:B------:R-:W3:Y:S01]  /*10170*/  @P3 MUFU.RCP R15, R11 ;  /* 0x0000000b000f3308 */ /* 0x000ee20000001000 */
[----:B------:R-:W-:Y:S01]  /*10180*/  FSETP.NE.FTZ.AND P2, PT, R10, RZ, PT ;  /* 0x000000ff0a00720b */ /* 0x000fe20003f55000 */
[C---:B------:R-:W-:Y:S01]  /*10190*/  FMUL.FTZ R155, R17.reuse, R155 ;  /* 0x0000009b119b7220 */ /* 0x040fe20000410000 */
[----:B------:R-:W-:Y:S01]  /*101a0*/  MOV R8, 0x3f800000 ;  /* 0x3f80000000087802 */ /* 0x000fe20000000f00 */
[----:B------:R-:W-:Y:S01]  /*101b0*/  FMUL.FTZ R150, R17, R150 ;  /* 0x0000009611967220 */ /* 0x000fe20000410000 */
[----:B------:R-:W-:Y:S01]  /*101c0*/  F2FP.BF16.F32.PACK_AB R161, R161, R160 ;  /* 0x000000a0a1a1723e */ /* 0x000fe200000010ff */
[----:B------:R-:W-:Y:S01]  /*101d0*/  FMUL.FTZ R151, R17, R151 ;  /* 0x0000009711977220 */ /* 0x000fe20000410000 */
[----:B------:R-:W-:Y:S01]  /*101e0*/  F2FP.BF16.F32.PACK_AB R163, R163, R162 ;  /* 0x000000a2a3a3723e */ /* 0x000fe200000010ff */
[----:B------:R-:W4:Y:S01]  /*101f0*/  S2R R24, SR_CTAID.Y ;  /* 0x0000000000187919 */ /* 0x000f220000002600 */
[----:B------:R-:W-:Y:S01]  /*10200*/  F2FP.BF16.F32.PACK_AB R156, R157, R156 ;  /* 0x0000009c9d9c723e */ /* 0x000fe200000010ff */
[----:B------:R-:W5:Y:S01]  /*10210*/  @P5 LDC R31, c[0x0][0x2e8] ;  /* 0x0000ba00ff1f5b82 */ /* 0x000f620000000800 */
[----:B------:R-:W-:Y:S01]  /*10220*/  F2FP.BF16.F32.PACK_AB R158, R159, R158 ;  /* 0x0000009e9f9e723e */ /* 0x000fe200000010ff */
[----:B------:R-:W-:Y:S01]  /*10230*/  STS [R14], R161 ;  /* 0x000000a10e007388 */ /* 0x000fe20000000800 */
[----:B------:R-:W-:Y:S01]  /*10240*/  IADD3 R22, R19, 0x400, R18 ;  /* 0x0000040013167810 */ /* 0x000fe20007ffe012 */
[----:B------:R-:W2:Y:S01]  /*10250*/  @P2 MUFU.RCP R8, R10 ;  /* 0x0000000a00082308 */ /* 0x000ea20000001000 */
[----:B------:R-:W-:Y:S01]  /*10260*/  IADD3 R29, R23, R18, RZ ;  /* 0x00000012171d7210 */ /* 0x000fe20007ffe0ff */
[----:B------:R-:W-:Y:S01]  /*10270*/  STS [R14+0x400], R163 ;  /* 0x000400a30e007388 */ /* 0x000fe20000000800 */
        /* <DEDUP_REMOVED lines=20> */
[----:B------:R-:W-:Y:S01]  /*103c0*/  F2FP.BF16.F32.PACK_AB R192, R15, R192 ;  /* 0x000000c00fc0723e */ /* 0x000fe200000010ff */
[----:B------:R-:W-:Y:S01]  /*103d0*/  FMUL.FTZ R175, R8, R175 ;  /* 0x000000af08af7220 */ /* 0x000fe20000410000 */
[----:B------:R-:W-:Y:S01]  /*103e0*/  IADD3 R15, R14, R23, RZ ;  /* 0x000000170e0f7210 */ /* 0x000fe20007ffe0ff */
[C---:B------:R-:W-:Y:S01]  /*103f0*/  FMUL.FTZ R174, R8.reuse, R174 ;  /* 0x000000ae08ae7220 */ /* 0x040fe20000410000 */
[----:B------:R-:W-:Y:S01]  /*10400*/  F2FP.BF16.F32.PACK_AB R165, R165, R164 ;  /* 0x000000a4a5a5723e */ /* 0x000fe200000010ff */
[C---:B------:R-:W-:Y:S01]  /*10410*/  FMUL.FTZ R179, R8.reuse, R179 ;  /* 0x000000b308b37220 */ /* 0x040fe20000410000 */
[----:B------:R-:W-:Y:S01]  /*10420*/  F2FP.BF16.F32.PACK_AB R167, R167, R166 ;  /* 0x000000a6a7a7723e */ /* 0x000fe200000010ff */
[----:B------:R-:W-:Y:S01]  /*10430*/  FMUL.FTZ R178, R8, R178 ;  /* 0x000000b208b27220 */ /* 0x000fe20000410000 */
[----:B------:R-:W-:Y:S01]  /*10440*/  F2FP.BF16.F32.PACK_AB R168, R169, R168 ;  /* 0x000000a8a9a8723e */ /* 0x000fe200000010ff */
[----:B------:R-:W-:Y:S01]  /*10450*/  STS [R15], R156 ;  /* 0x0000009c0f007388 */ /* 0x000fe20000000800 */
[----:B------:R-:W-:Y:S01]  /*10460*/  F2FP.BF16.F32.PACK_AB R170, R171, R170 ;  /* 0x000000aaabaa723e */ /* 0x000fe200000010ff */
[----:B-1----:R-:W1:Y:S01]  /*10470*/  @P0 LDC R16, c[0x0][0x2e4] ;  /* 0x0000b900ff100b82 */ /* 0x002e620000000800 */
[----:B------:R-:W-:Y:S01]  /*10480*/  IADD3 R22, R23, R22, RZ ;  /* 0x0000001617167210 */ /* 0x000fe20007ffe0ff */
[----:B------:R-:W-:Y:S01]  /*10490*/  STS [R15+0x400], R158 ;  /* 0x0004009e0f007388 */ /* 0x000fe20000000800 */
[----:B------:R-:W-:Y:S01]  /*104a0*/  F2FP.BF16.F32.PACK_AB R152, R153, R152 ;  /* 0x000000989998723e */ /* 0x000fe200000010ff */
[----:B------:R-:W-:Y:S01]  /*104b0*/  FMUL.FTZ R142, R17, R142 ;  /* 0x0000008e118e7220 */ /* 0x000fe20000410000 */
[----:B------:R-:W-:Y:S01]  /*104c0*/  F2FP.BF16.F32.PACK_AB R154, R155, R154 ;  /* 0x0000009a9b9a723e */ /* 0x000fe200000010ff */
[----:B------:R-:W-:Y:S01]  /*104d0*/  STS [R14+0x2000], R165 ;  /* 0x002000a50e007388 */ /* 0x000fe20000000800 */
[----:B------:R-:W-:Y:S01]  /*104e0*/  IADD3 R27, R14, R19, RZ ;  /* 0x000000130e1b7210 */ /* 0x000fe20007ffe0ff */
[----:B------:R-:W1:Y:S01]  /*104f0*/  @!P1 LDC R23, c[0x0][0x270] ;  /* 0x00009c00ff179b82 */ /* 0x000e620000000800 */
[----:B------:R-:W-:Y:S01]  /*10500*/  F2FP.BF16.F32.PACK_AB R148, R149, R148 ;  /* 0x000000949594723e */ /* 0x000fe200000010ff */
[----:B------:R-:W-:Y:S01]  /*10510*/  STS [R14+0x2400], R167 ;  /* 0x002400a70e007388 */ /* 0x000fe20000000800 */
[----:B------:R-:W-:Y:S01]  /*10520*/  F2FP.BF16.F32.PACK_AB R150, R151, R150 ;  /* 0x000000969796723e */ /* 0x000fe200000010ff */
[----:B------:R-:W-:Y:S01]  /*10530*/  FMUL.FTZ R143, R17, R143 ;  /* 0x0000008f118f7220 */ /* 0x000fe20000410000 */
[----:B------:R-:W-:Y:S01]  /*10540*/  IADD3 R25, R15, R19, RZ ;  /* 0x000000130f197210 */ /* 0x000fe20007ffe0ff */
[----:B------:R-:W-:Y:S01]  /*10550*/  STS [R15+0x2000], R168 ;  /* 0x002000a80f007388 */ /* 0x000fe20000000800 */
[----:B------:R-:W-:Y:S01]  /*10560*/  F2FP.BF16.F32.PACK_AB R172, R173, R172 ;  /* 0x000000acadac723e */ /* 0x000fe200000010ff */
[----:B------:R-:W2:Y:S01]  /*10570*/  S2UR UR7, SR_CTAID.X ;  /* 0x00000000000779c3 */ /* 0x000ea20000002500 */
[----:B------:R-:W-:Y:S01]  /*10580*/  F2FP.BF16.F32.PACK_AB R174, R175, R174 ;  /* 0x000000aeafae723e */ /* 0x000fe200000010ff */
[----:B------:R3:W-:Y:S01]  /*10590*/  STS [R15+0x2400], R170 ;  /* 0x002400aa0f007388 */ /* 0x0007e20000000800 */
[----:B------:R-:W-:Y:S01]  /*105a0*/  F2FP.BF16.F32.PACK_AB R176, R177, R176 ;  /* 0x000000b0b1b0723e */ /* 0x000fe200000010ff */
[----:B------:R-:W-:Y:S01]  /*105b0*/  FMUL.FTZ R138, R17, R138 ;  /* 0x0000008a118a7220 */ /* 0x000fe20000410000 */
[----:B------:R-:W-:Y:S01]  /*105c0*/  F2FP.BF16.F32.PACK_AB R178, R179, R178 ;  /* 0x000000b2b3b2723e */ /* 0x000fe200000010ff */
[----:B------:R-:W-:Y:S01]  /*105d0*/  STS [R27], R152 ;  /* 0x000000981b007388 */ /* 0x000fe20000000800 */
[----:B------:R-:W-:Y:S01]  /*105e0*/  FMUL.FTZ R139, R17, R139 ;  /* 0x0000008b118b7220 */ /* 0x000fe20000410000 */
[----:B------:R-:W4:Y:S01]  /*105f0*/  @P5 MUFU.LG2 R13, R13 ;  /* 0x0000000d000d5308 */ /* 0x000f220000000c00 */
[C---:B------:R-:W-:Y:S01]  /*10600*/  FMUL.FTZ R183, R8.reuse, R183 ;  /* 0x000000b708b77220 */ /* 0x040fe20000410000 */
[----:B------:R-:W-:Y:S01]  /*10610*/  STS [R27+0x400], R154 ;  /* 0x0004009a1b007388 */ /* 0x000fe20000000800 */
[C---:B------:R-:W-:Y:S01]  /*10620*/  FMUL.FTZ R182, R8.reuse, R182 ;  /* 0x000000b608b67220 */ /* 0x040fe20000410000 */
[C---:B------:R-:W-:Y:S01]  /*10630*/  FMUL.FTZ R187, R8.reuse, R187 ;  /* 0x000000bb08bb7220 */ /* 0x040fe20000410000 */
[----:B------:R-:W-:Y:S01]  /*10640*/  FMUL.FTZ R186, R8, R186 ;  /* 0x000000ba08ba7220 */ /* 0x000fe20000410000 */
[----:B------:R-:W-:Y:S01]  /*10650*/  STS [R25], R148 ;  /* 0x0000009419007388 */ /* 0x000fe20000000800 */
[----:B------:R-:W-:Y:S01]  /*10660*/  F2FP.BF16.F32.PACK_AB R141, R141, R140 ;  /* 0x0000008c8d8d723e */ /* 0x000fe200000010ff */
[----:B------:R-:W5:Y:S01]  /*10670*/  @P4 MUFU.LG2 R12, R12 ;  /* 0x0000000c000c4308 */ /* 0x000f620000000c00 */
[----:B------:R-:W-:Y:S01]  /*10680*/  F2FP.BF16.F32.PACK_AB R143, R143, R142 ;  /* 0x0000008e8f8f723e */ /* 0x000fe200000010ff */
[----:B------:R-:W-:Y:S01]  /*10690*/  STS [R25+0x400], R150 ;  /* 0x0004009619007388 */ /* 0x000fe20000000800 */
[----:B------:R-:W-:Y:S01]  /*106a0*/  F2FP.BF16.F32.PACK_AB R136, R137, R136 ;  /* 0x000000888988723e */ /* 0x000fe200000010ff */
[----:B------:R-:W-:Y:S01]  /*106b0*/  FMUL.FTZ R134, R17, R134 ;  /* 0x0000008611867220 */ /* 0x000fe20000410000 */
[----:B------:R-:W-:Y:S01]  /*106c0*/  F2FP.BF16.F32.PACK_AB R138, R139, R138 ;  /* 0x0000008a8b8a723e */ /* 0x000fe200000010ff */
[----:B------:R-:W2:Y:S01]  /*106d0*/  S2R R26, SR_CTAID.Z ;  /* 0x00000000001a7919 */ /* 0x000ea20000002700 */
[----:B------:R-:W-:Y:S01]  /*106e0*/  F2FP.BF16.F32.PACK_AB R181, R181, R180 ;  /* 0x000000b4b5b5723e */ /* 0x000fe200000010ff */
[----:B------:R-:W2:Y:S01]  /*106f0*/  @P3 MUFU.LG2 R11, R11 ;  /* 0x0000000b000b3308 */ /* 0x000ea20000000c00 */
[----:B------:R-:W-:Y:S01]  /*10700*/  F2FP.BF16.F32.PACK_AB R183, R183, R182 ;  /* 0x000000b6b7b7723e */ /* 0x000fe200000010ff */
[----:B------:R-:W-:Y:S01]  /*10710*/  STS [R27+0x2000], R172 ;  /* 0x002000ac1b007388 */ /* 0x000fe20000000800 */
[----:B---3--:R-:W3:Y:S01]  /*10720*/  @P1 LDC.64 R14, c[0x0][0x2c0] ;  /* 0x0000b000ff0e1b82 */ /* 0x008ee20000000a00 */
[----:B------:R-:W-:Y:S01]  /*10730*/  F2FP.BF16.F32.PACK_AB R184, R185, R184 ;  /* 0x000000b8b9b8723e */ /* 0x000fe200000010ff */
[----:B----4-:R-:W-:Y:S01]  /*10740*/  @P5 FMUL.FTZ R13, R13, 0.69314718246459960938 ;  /* 0x3f3172180d0d5820 */ /* 0x010fe20000410000 */
[----:B------:R4:W-:Y:S01]  /*10750*/  STS [R27+0x2400], R174 ;  /* 0x002400ae1b007388 */ /* 0x0009e20000000800 */
[----:B------:R-:W-:Y:S01]  /*10760*/  F2FP.BF16.F32.PACK_AB R186, R187, R186 ;  /* 0x000000babbba723e */ /* 0x000fe200000010ff */
[----:B------:R-:W2:Y:S01]  /*10770*/  @P2 MUFU.LG2 R10, R10 ;  /* 0x0000000a000a2308 */ /* 0x000ea20000000c00 */
[----:B------:R-:W-:Y:S01]  /*10780*/  @P1 MOV R33, 0x1 ;  /* 0x0000000100211802 */ /* 0x000fe20000000f00 */
[----:B------:R-:W-:Y:S01]  /*10790*/  STS [R25+0x2000], R176 ;  /* 0x002000b019007388 */ /* 0x000fe20000000800 */
[----:B-1----:R-:W-:-:S02]  /*107a0*/  @!P1 IMAD R33, R16, R23, RZ ;  /* 0x0000001710219224 */ /* 0x002fc400078e02ff */
[C---:B------:R-:W-:Y:S01]  /*107b0*/  FMUL.FTZ R135, R17.reuse, R135 ;  /* 0x0000008711877220 */ /* 0x040fe20000410000 */
[----:B------:R-:W1:Y:S01]  /*107c0*/  @P2 LDC R23, c[0x0][0x2e8] ;  /* 0x0000ba00ff172b82 */ /* 0x000e620000000800 */
[----:B------:R2:W-:Y:S01]  /*107d0*/  STS [R25+0x2400], R178 ;  /* 0x002400b219007388 */ /* 0x0005e20000000800 */
[----:B------:R-:W-:Y:S02]  /*107e0*/  IMAD R24, R24, R33, RZ ;  /* 0x0000002118187224 */ /* 0x000fe400078e02ff */
[C---:B------:R-:W-:Y:S01]  /*107f0*/  FMUL.FTZ R146, R17.reuse, R146 ;  /* 0x0000009211927220 */ /* 0x040fe20000410000 */
[----:B------:R-:W-:Y:S01]  /*10800*/  FMUL.FTZ R17, R17, R147 ;  /* 0x0000009311117220 */ /* 0x000fe20000410000 */
[----:B------:R-:W-:Y:S01]  /*10810*/  STS [R18], R141 ;  /* 0x0000008d12007388 */ /* 0x000fe20000000800 */
[----:B------:R-:W-:Y:S01]  /*10820*/  FMUL.FTZ R191, R8, R191 ;  /* 0x000000bf08bf7220 */ /* 0x000fe20000410000 */
[----:B------:R-:W-:Y:S01]  /*10830*/  SEL R24, R24, RZ, !P6 ;  /* 0x000000ff18187207 */ /* 0x000fe20007000000 */
[C---:B------:R-:W-:Y:S01]  /*10840*/  FMUL.FTZ R190, R8.reuse, R190 ;  /* 0x000000be08be7220 */ /* 0x040fe20000410000 */
[----:B------:R-:W-:Y:S01]  /*10850*/  STS [R18+0x400], R143 ;  /* 0x0004008f12007388 */ /* 0x000fe20000000800 */
[C---:B------:R-:W-:Y:S01]  /*10860*/  FMUL.FTZ R195, R8.reuse, R195 ;  /* 0x000000c308c37220 */ /* 0x040fe20000410000 */
[----:B------:R-:W-:Y:S01]  /*10870*/  FMUL.FTZ R8, R8, R194 ;  /* 0x000000c208087220 */ /* 0x000fe20000410000 */
[----:B------:R-:W-:Y:S01]  /*10880*/  F2FP.BF16.F32.PACK_AB R132, R133, R132 ;  /* 0x000000848584723e */ /* 0x000fe200000010ff */
[----:B------:R-:W-:Y:S01]  /*10890*/  STS [R29], R136 ;  /* 0x000000881d007388 */ /* 0x000fe20000000800 */
[----:B---3--:R-:W-:Y:S01]  /*108a0*/  @P1 IMAD R15, R15, R14, RZ ;  /* 0x0000000e0f0f1224 */ /* 0x008fe200078e02ff */
[----:B------:R-:W-:Y:S01]  /*108b0*/  @!P1 MOV R15, R16 ;  /* 0x00000010000f9202 */ /* 0x000fe20000000f00 */
[----:B-----5:R-:W-:Y:S01]  /*108c0*/  @P4 FMUL.FTZ R12, R12, 0.69314718246459960938 ;  /* 0x3f3172180c0c4820 */ /* 0x020fe20000410000 */
[----:B------:R-:W-:Y:S01]  /*108d0*/  STS [R29+0x400], R138 ;  /* 0x0004008a1d007388 */ /* 0x000fe20000000800 */
[C---:B----4-:R-:W-:Y:S01]  /*108e0*/  IADD3 R27, R19.reuse, R18, RZ ;  /* 0x00000012131b7210 */ /* 0x050fe20007ffe0ff */
[----:B------:R-:W3:Y:S01]  /*108f0*/  @P4 LDC R16, c[0x0][0x2e8] ;  /* 0x0000ba00ff104b82 */ /* 0x000ee20000000800 */
[----:B------:R-:W-:Y:S01]  /*10900*/  MOV R14, 0x7f800000 ;  /* 0x7f800000000e7802 */ /* 0x000fe20000000f00 */
[----:B------:R-:W-:Y:S01]  /*10910*/  STS [R18+0x2000], R181 ;  /* 0x002000b512007388 */ /* 0x000fe20000000800 */
[----:B------:R-:W-:Y:S01]  /*10920*/  @P5 FFMA.FTZ R14, R68, R31, R13 ;  /* 0x0000001f440e5223 */ /* 0x000fe2000001000d */
[----:B--2---:R-:W-:Y:S01]  /*10930*/  IMAD R13, R26, R15, R24 ;  /* 0x0000000f1a0d7224 */ /* 0x004fe200078e0218 */
[----:B------:R-:W-:Y:S01]  /*10940*/  LOP3.LUT P5, RZ, R6, 0x3, RZ, 0xc0, !PT ;  /* 0x0000000306ff7812 */ /* 0x000fe200078ac0ff */
[----:B------:R2:W-:Y:S01]  /*10950*/  STS [R18+0x2400], R183 ;  /* 0x002400b712007388 */ /* 0x0005e20000000800 */
[----:B------:R-:W-:Y:S01]  /*10960*/  IADD3 R25, R19, R29, RZ ;  /* 0x0000001d13197210 */ /* 0x000fe20007ffe0ff */
[----:B------:R-:W-:Y:S01]  /*10970*/  @P3 FMUL.FTZ R11, R11, 0.69314718246459960938 ;  /* 0x3f3172180b0b3820 */ /* 0x000fe20000410000 */
[----:B------:R-:W4:Y:S01]  /*10980*/  @P1 LDC R19, c[0x0][0x2c0] ;  /* 0x0000b000ff131b82 */ /* 0x000f220000000800 */
[----:B------:R-:W-:Y:S01]  /*10990*/  STS [R29+0x2000], R184 ;  /* 0x002000b81d007388 */ /* 0x000fe20000000800 */
[----:B------:R-:W-:Y:S01]  /*109a0*/  F2FP.BF16.F32.PACK_AB R134, R135, R134 ;  /* 0x000000868786723e */ /* 0x000fe200000010ff */
[----:B------:R-:W-:Y:S01]  /*109b0*/  BSSY B0, `(.L_x_305) ;  /* 0x000004b000007945 */ /* 0x000fe20003800000 */
[----:B------:R-:W-:Y:S01]  /*109c0*/  F2FP.BF16.F32.PACK_AB R144, R145, R144 ;  /* 0x000000909190723e */ /* 0x000fe200000010ff */
[----:B------:R5:W-:Y:S01]  /*109d0*/  STS [R29+0x2400], R186 ;  /* 0x002400ba1d007388 */ /* 0x000be20000000800 */
[----:B------:R-:W-:-:S02]  /*109e0*/  F2FP.BF16.F32.PACK_AB R17, R17, R146 ;  /* 0x000000921111723e */ /* 0x000fc400000010ff */
[----:B------:R-:W-:Y:S01]  /*109f0*/  F2FP.BF16.F32.PACK_AB R188, R189, R188 ;  /* 0x000000bcbdbc723e */ /* 0x000fe200000010ff */
[----:B------:R-:W-:Y:S01]  /*10a00*/  STS [R27], R132 ;  /* 0x000000841b007388 */ /* 0x000fe20000000800 */
[----:B------:R-:W-:Y:S02]  /*10a10*/  F2FP.BF16.F32.PACK_AB R190, R191, R190 ;  /* 0x000000bebfbe723e */ /* 0x000fe400000010ff */
[----:B------:R-:W-:Y:S01]  /*10a20*/  F2FP.BF16.F32.PACK_AB R8, R195, R8 ;  /* 0x00000008c308723e */ /* 0x000fe200000010ff */
[----:B------:R-:W-:Y:S01]  /*10a30*/  STS [R27+0x400], R134 ;  /* 0x000400861b007388 */ /* 0x000fe20000000800 */
[----:B------:R-:W-:-:S03]  /*10a40*/  MOV R15, 0x7f800000 ;  /* 0x7f800000000f7802 */ /* 0x000fc60000000f00 */
[----:B------:R-:W-:Y:S04]  /*10a50*/  STS [R25], R144 ;  /* 0x0000009019007388 */ /* 0x000fe80000000800 */
[----:B------:R1:W-:Y:S01]  /*10a60*/  STS [R22], R17 ;  /* 0x0000001116007388 */ /* 0x0003e20000000800 */
[----:B--2---:R-:W-:Y:S01]  /*10a70*/  MOV R18, 0x7f800000 ;  /* 0x7f80000000127802 */ /* 0x004fe20000000f00 */
[----:B---3--:R-:W-:Y:S01]  /*10a80*/  @P4 FFMA.FTZ R18, R3, R16, R12 ;  /* 0x0000001003124223 */ /* 0x008fe2000001000c */
[----:B------:R-:W-:Y:S01]  /*10a90*/  @!P1 MOV R19, 0x1 ;  /* 0x0000000100139802 */ /* 0x000fe20000000f00 */
[----:B------:R-:W-:Y:S04]  /*10aa0*/  STS [R27+0x2000], R188 ;  /* 0x002000bc1b007388 */ /* 0x000fe80000000800 */
[----:B----4-:R-:W-:Y:S01]  /*10ab0*/  IMAD R24, R19, UR7, RZ ;  /* 0x0000000713187c24 */ /* 0x010fe2000f8e02ff */
[----:B-----5:R-:W2:Y:S01]  /*10ac0*/  @P3 LDC R29, c[0x0][0x2e8] ;  /* 0x0000ba00ff1d3b82 */ /* 0x020ea20000000800 */
[----:B------:R3:W-:Y:S03]  /*10ad0*/  STS [R27+0x2400], R190 ;  /* 0x002400be1b007388 */ /* 0x0007e60000000800 */
[----:B------:R-:W-:Y:S01]  /*10ae0*/  SHF.L.U32 R24, R24, 0x7, RZ ;  /* 0x0000000718187819 */ /* 0x000fe200000006ff */
[----:B------:R4:W-:Y:S03]  /*10af0*/  STS [R25+0x2000], R192 ;  /* 0x002000c019007388 */ /* 0x0009e60000000800 */
[--C-:B------:R-:W-:Y:S01]  /*10b00*/  IADD3 R20, P1, P0, R24, R20, R13.reuse ;  /* 0x0000001418147210 */ /* 0x100fe2000783e00d */
[----:B------:R2:W-:Y:S01]  /*10b10*/  STS [R22+0x2000], R8 ;  /* 0x0020000816007388 */ /* 0x0005e20000000800 */
[----:B------:R-:W-:-:S02]  /*10b20*/  SHF.R.S32.HI R13, RZ, 0x1f, R13 ;  /* 0x0000001fff0d7819 */ /* 0x000fc4000001140d */
[----:B-1----:R-:W-:Y:S01]  /*10b30*/  MOV R17, 0x7f800000 ;  /* 0x7f80000000117802 */ /* 0x002fe20000000f00 */
[----:B--2---:R-:W-:Y:S01]  /*10b40*/  @P3 FFMA.FTZ R15, R2, R29, R11 ;  /* 0x0000001d020f3223 */ /* 0x004fe2000001000b */
[----:B---3--:R-:W-:Y:S01]  /*10b50*/  @P2 FMUL.FTZ R27, R10, 0.69314718246459960938 ;  /* 0x3f3172180a1b2820 */ /* 0x008fe20000410000 */
[----:B----4-:R-:W-:-:S03]  /*10b60*/  SHF.R.S32.HI R25, RZ, 0x1f, R24 ;  /* 0x0000001fff197819 */ /* 0x010fc60000011418 */
[----:B------:R-:W-:Y:S01]  /*10b70*/  @P2 FFMA.FTZ R17, R0, R23, R27 ;  /* 0x0000001700112223 */ /* 0x000fe2000001001b */
[----:B------:R-:W-:Y:S01]  /*10b80*/  IADD3.X R21, R25, R21, R13, P1, P0 ;  /* 0x0000001519157210 */ /* 0x000fe20000fe040d */
[----:B------:R-:W-:Y:S06]  /*10b90*/  BAR.SYNC.DEFER_BLOCKING 0x0 ;  /* 0x0000000000007b1d */ /* 0x000fec0000010000 */
[----:B------:R-:W-:Y:S05]  /*10ba0*/  @P5 BRA `(.L_x_306) ;  /* 0x0000000000ac5947 */ /* 0x000fea0003800000 */
        /* <DEDUP_REMOVED lines=18> */
[-C--:B------:R-:W-:Y:S01]  /*10cd0*/  @!P4 IMAD R6, R6, R19.reuse, RZ ;  /* 0x000000130606c224 */ /* 0x080fe200078e02ff */
[CC--:B------:R-:W-:Y:S01]  /*10ce0*/  @!P6 IADD3 R0, P0, R23.reuse, R20.reuse, RZ ;  /* 0x000000141700e210 */ /* 0x0c0fe20007f1e0ff */
[----:B------:R-:W2:Y:S01]  /*10cf0*/  @!P5 LDC.64 R10, c[0x0][0x2b0] ;  /* 0x0000ac00ff0adb82 */ /* 0x000ea20000000a00 */
[----:B------:R-:W-:Y:S01]  /*10d00*/  @!P3 IMAD R24, R24, R19, RZ ;  /* 0x000000131818b224 */ /* 0x000fe200078e02ff */
[-C--:B------:R-:W-:Y:S02]  /*10d10*/  @!P5 IADD3 R22, P2, R16, R20.reuse, RZ ;  /* 0x000000141016d210 */ /* 0x080fe40007f5e0ff */
[----:B------:R-:W-:Y:S02]  /*10d20*/  @!P6 LEA.HI.X.SX32 R19, R23, R21, 0x1, P0 ;  /* 0x000000151713e211 */ /* 0x000fe400000f0eff */
[----:B------:R-:W-:-:S02]  /*10d30*/  @!P4 IADD3 R23, P1, R6, R20, RZ ;  /* 0x000000140617c210 */ /* 0x000fc40007f3e0ff */
[----:B------:R-:W3:Y:S01]  /*10d40*/  @!P4 LDC.64 R8, c[0x0][0x2b0] ;  /* 0x0000ac00ff08cb82 */ /* 0x000ee20000000a00 */
[-C--:B------:R-:W-:Y:S02]  /*10d50*/  @!P5 LEA.HI.X.SX32 R16, R16, R21.reuse, 0x1, P2 ;  /* 0x000000151010d211 */ /* 0x080fe400010f0eff */
[----:B------:R-:W-:Y:S02]  /*10d60*/  @!P4 LEA.HI.X.SX32 R6, R6, R21, 0x1, P1 ;  /* 0x000000150606c211 */ /* 0x000fe400008f0eff */
[----:B------:R-:W-:-:S03]  /*10d70*/  @!P3 IADD3 R20, P0, R24, R20, RZ ;  /* 0x000000141814b210 */ /* 0x000fc60007f1e0ff */
[----:B------:R-:W4:Y:S01]  /*10d80*/  @!P3 LDC.64 R2, c[0x0][0x2b0] ;  /* 0x0000ac00ff02bb82 */ /* 0x000f220000000a00 */
[----:B-1----:R-:W-:Y:S02]  /*10d90*/  @!P6 LEA R12, P2, R0, R12, 0x2 ;  /* 0x0000000c000ce211 */ /* 0x002fe400078410ff */
        /* <DEDUP_REMOVED lines=12> */
.L_x_306:
[----:B------:R-:W-:Y:S05]  /*10e60*/  BSYNC B0 ;  /* 0x0000000000007941 */ /* 0x000fea0003800000 */
.L_x_305:
[----:B------:R-:W2:Y:S01]  /*10e70*/  LDL R22, [R1+0x48] ;  /* 0x0000480001167983 */ /* 0x000ea20000100800 */
[----:B------:R-:W-:Y:S01]  /*10e80*/  IMAD.SHL.U32 R0, R4, 0x8, RZ ;  /* 0x0000000804007824 */ /* 0x000fe200078e00ff */
[----:B------:R-:W-:Y:S01]  /*10e90*/  SHF.R.S32.HI R4, RZ, 0x3, R5 ;  /* 0x00000003ff047819 */ /* 0x000fe20000011405 */
[----:B------:R-:W-:Y:S01]  /*10ea0*/  UIMAD UR16, UR7, -0x80, UR16 ;  /* 0xffffff80071078a4 */ /* 0x000fe2000f8e0210 */
[----:B-1----:R-:W-:Y:S01]  /*10eb0*/  SHF.R.S32.HI R2, RZ, 0x3, R7 ;  /* 0x00000003ff027819 */ /* 0x002fe20000011407 */
[----:B------:R-:W-:Y:S01]  /*10ec0*/  IMAD.U32 R13, RZ, RZ, UR15 ;  /* 0x0000000fff0d7e24 */ /* 0x000fe2000f8e00ff */
[----:B------:R-:W-:Y:S01]  /*10ed0*/  ULDC UR7, c[0x0][0x2d0] ;  /* 0x0000b40000077ab9 */ /* 0x000fe20000000800 */
[----:B------:R-:W-:Y:S01]  /*10ee0*/  VIADD R5, R4, 0x20 ;  /* 0x0000002004057836 */ /* 0x000fe20000000000 */
[----:B------:R-:W-:Y:S01]  /*10ef0*/  ISETP.GE.AND P1, PT, R0, UR7, PT ;  /* 0x0000000700007c0c */ /* 0x000fe2000bf26270 */
[----:B------:R-:W-:Y:S01]  /*10f00*/  VIADD R3, R4, 0x30 ;  /* 0x0000003004037836 */ /* 0x000fe20000000000 */
[----:B------:R-:W-:Y:S01]  /*10f10*/  IADD3 R14, P3, R0, UR6, RZ ;  /* 0x00000006000e7c10 */ /* 0x000fe2000ff7e0ff */
[----:B------:R-:W-:Y:S01]  /*10f20*/  ULDC.64 UR6, c[0x0][0x2a0] ;  /* 0x0000a80000067ab9 */ /* 0x000fe20000000a00 */
[----:B------:R-:W-:Y:S01]  /*10f30*/  ISETP.GE.OR P6, PT, R5, UR5, P1 ;  /* 0x0000000505007c0c */ /* 0x000fe20008fc6670 */
[----:B------:R-:W-:Y:S01]  /*10f40*/  BSSY B0, `(.L_x_307) ;  /* 0x0000021000007945 */ /* 0x000fe20003800000 */
[----:B------:R-:W-:-:S02]  /*10f50*/  SHF.R.S32.HI R5, RZ, 0x1f, R26 ;  /* 0x0000001fff057819 */ /* 0x000fc4000001141a */
[----:B------:R-:W-:Y:S02]  /*10f60*/  ISETP.GE.OR P5, PT, R3, UR5, P1 ;  /* 0x0000000503007c0c */ /* 0x000fe40008fa6670 */
[----:B------:R-:W-:Y:S01]  /*10f70*/  ISETP.GE.OR P2, PT, R2, UR16, P1 ;  /* 0x0000001002007c0c */ /* 0x000fe20008f46670 */
[C---:B------:R-:W-:Y:S01]  /*10f80*/  VIADD R2, R4.reuse, 0x40 ;  /* 0x0000004004027836 */ /* 0x040fe20000000000 */
[----:B------:R-:W-:Y:S01]  /*10f90*/  SHF.R.S32.HI R3, RZ, 0x1f, R0 ;  /* 0x0000001fff037819 */ /* 0x000fe20000011400 */
[----:B------:R-:W-:Y:S01]  /*10fa0*/  VIADD R0, R4, 0x50 ;  /* 0x0000005004007836 */ /* 0x000fe20000000000 */
[----:B------:R-:W-:Y:S01]  /*10fb0*/  LEA.HI.SX32 R7, R7, 0x10, 0x1d ;  /* 0x0000001007077811 */ /* 0x000fe200078feaff */
[----:B------:R-:W-:Y:S01]  /*10fc0*/  IMAD R17, R5, UR6, RZ ;  /* 0x0000000605117c24 */ /* 0x000fe2000f8e02ff */
[--C-:B------:R-:W-:Y:S02]  /*10fd0*/  SHF.R.S32.HI R5, RZ, 0x1f, R4.reuse ;  /* 0x0000001fff057819 */ /* 0x100fe40000011404 */
[----:B------:R-:W-:Y:S01]  /*10fe0*/  IADD3.X R15, R3, UR4, RZ, P3, !PT ;  /* 0x00000004030f7c10 */ /* 0x000fe20009ffe4ff */
[----:B------:R-:W-:Y:S01]  /*10ff0*/  IMAD R17, R26, UR7, R17 ;  /* 0x000000071a117c24 */ /* 0x000fe2000f8e0211 */
[----:B------:R-:W-:Y:S01]  /*11000*/  ISETP.GE.OR P4, PT, R2, UR5, P1 ;  /* 0x0000000502007c0c */ /* 0x000fe20008f86670 */
[----:B------:R-:W-:Y:S01]  /*11010*/  IMAD.WIDE R12, R13, 0x80, R4 ;  /* 0x000000800d0c7825 */ /* 0x000fe200078e0204 */
[----:B------:R-:W-:-:S02]  /*11020*/  ISETP.GE.OR P3, PT, R0, UR5, P1 ;  /* 0x0000000500007c0c */ /* 0x000fc40008f66670 */
[----:B------:R-:W-:Y:S01]  /*11030*/  ISETP.GE.OR P0, PT, R7, UR16, P1 ;  /* 0x0000001007007c0c */ /* 0x000fe20008f06670 */
[C---:B------:R-:W-:Y:S02]  /*11040*/  VIADD R2, R4.reuse, 0x60 ;  /* 0x0000006004027836 */ /* 0x040fe40000000000 */
[----:B------:R-:W-:Y:S02]  /*11050*/  VIADD R0, R4, 0x70 ;  /* 0x0000007004007836 */ /* 0x000fe40000000000 */
[----:B------:R-:W-:-:S04]  /*11060*/  IMAD.WIDE.U32 R14, R26, UR6, R14 ;  /* 0x000000061a0e7c25 */ /* 0x000fc8000f8e000e */
[----:B------:R-:W-:Y:S01]  /*11070*/  IMAD.IADD R17, R15, 0x1, R17 ;  /* 0x000000010f117824 */ /* 0x000fe200078e0211 */
[----:B--2---:R1:W2:Y:S04]  /*11080*/  LDS.128 R8, [R22+0x3800] ;  /* 0x0038000016087984 */ /* 0x0042a80000000c00 */
[----:B------:R1:W3:Y:S01]  /*11090*/  LDS.128 R4, [R22] ;  /* 0x0000000016047984 */ /* 0x0002e20000000c00 */
        /* <DEDUP_REMOVED lines=10> */
[----:B---3--:R4:W-:Y:S02]  /*11140*/  STG.E.128 desc[UR22][R20.64], R4 ;  /* 0x0000000414007986 */ /* 0x0089e4000c101d16 */
.L_x_308:
[----:B------:R-:W-:Y:S05]  /*11150*/  BSYNC B0 ;  /* 0x0000000000007941 */ /* 0x000fea0003800000 */
.L_x_307:
[----:B---34-:R3:W4:Y:S01]  /*11160*/  LDS.128 R4, [R22+0x800] ;  /* 0x0008000016047984 */ /* 0x0187220000000c00 */
[----:B------:R-:W-:Y:S01]  /*11170*/  BSSY B0, `(.L_x_309) ;  /* 0x0000011000007945 */ /* 0x000fe20003800000 */
[----:B------:R-:W-:Y:S02]  /*11180*/  ISETP.GE.OR P2, PT, R2, UR5, P1 ;  /* 0x0000000502007c0c */ /* 0x000fe40008f46670 */
[----:B------:R-:W-:Y:S01]  /*11190*/  ISETP.GE.OR P1, PT, R0, UR5, P1 ;  /* 0x0000000500007c0c */ /* 0x000fe20008f26670 */
[----:B------:R-:W-:-:S12]  /*111a0*/  @P0 BRA `(.L_x_310) ;  /* 0x0000000000340947 */ /* 0x000fd80003800000 */
        /* <DEDUP_REMOVED lines=13> */
.L_x_310:
[----:B------:R-:W-:Y:S05]  /*11280*/  BSYNC B0 ;  /* 0x0000000000007941 */ /* 0x000fea0003800000 */
.L_x_309:
[----:B----4-:R4:W1:Y:S01]  /*11290*/  LDS.128 R4, [R22+0x1000] ;  /* 0x0010000016047984 */ /* 0x0108620000000c00 */
[----:B------:R-:W-:Y:S04]  /*112a0*/  BSSY B0, `(.L_x_311) ;  /* 0x000000f000007945 */ /* 0x000fe80003800000 */
        /* <DEDUP_REMOVED lines=14> */
.L_x_312:
[----:B------:R-:W-:Y:S05]  /*11390*/  BSYNC B0 ;  /* 0x0000000000007941 */ /* 0x000fea0003800000 */
.L_x_311:
[----:B-1----:R1:W1:Y:S01]  /*113a0*/  LDS.128 R4, [R22+0x1800] ;  /* 0x0018000016047984 */ /* 0x0022620000000c00 */
        /* <DEDUP_REMOVED lines=15> */
.L_x_314:
[----:B------:R-:W-:Y:S05]  /*114a0*/  BSYNC B0 ;  /* 0x0000000000007941 */ /* 0x000fea0003800000 */
.L_x_313:
        /* <DEDUP_REMOVED lines=16> */
.L_x_316:
[----:B------:R-:W-:Y:S05]  /*115b0*/  BSYNC B0 ;  /* 0x0000000000007941 */ /* 0x000fea0003800000 */
.L_x_315:
        /* <DEDUP_REMOVED lines=16> */
.L_x_318:
[----:B------:R-:W-:Y:S05]  /*116c0*/  BSYNC B0 ;  /* 0x0000000000007941 */ /* 0x000fea0003800000 */
.L_x_317:
        /* <DEDUP_REMOVED lines=16> */
.L_x_320:
[----:B------:R-:W-:Y:S05]  /*117d0*/  BSYNC B0 ;  /* 0x0000000000007941 */ /* 0x000fea0003800000 */
.L_x_319:
[----:B------:R-:W-:Y:S05]  /*117e0*/  @P1 EXIT ;  /* 0x000000000000194d */ /* 0x000fea0003800000 */
[----:B------:R-:W-:Y:S01]  /*117f0*/  IADD3 R0, P0, R12, 0x70, RZ ;  /* 0x000000700c007810 */ /* 0x000fe20007f1e0ff */
        /* <DEDUP_REMOVED lines=13> */
.L_x_245:
        /* <DEDUP_REMOVED lines=89> */
.L_x_322:
[----:B------:R-:W-:Y:S05]  /*11e60*/  BSYNC B0 ;  /* 0x0000000000007941 */ /* 0x000fea0003800000 */
.L_x_321:
[----:B------:R-:W-:Y:S01]  /*11e70*/  BSSY B0, `(.L_x_323) ;  /* 0x0000010000007945 */ /* 0x000fe20003800000 */
[----:B------:R-:W-:-:S03]  /*11e80*/  ISETP.GE.AND P2, PT, R16, UR16, PT ;  /* 0x0000001010007c0c */ /* 0x000fc6000bf46270 */
[----:B------:R-:W-:Y:S10]  /*11e90*/  @P1 BRA `(.L_x_324) ;  /* 0x0000000000341947 */ /* 0x000ff40003800000 */
        /* <DEDUP_REMOVED lines=9> */
[----:B-1----:R-:W-:Y:S02]  /*11f30*/  LEA R22, P1, R12, UR4, 0x1 ;  /* 0x000000040c167c11 */ /* 0x002fe4000f8208ff */
[----:B------:R-:W-:-:S04]  /*11f40*/  IADD3 R2, R2, R13, RZ ;  /* 0x0000000d02027210 */ /* 0x000fc80007ffe0ff */
[----:B------:R-:W-:-:S05]  /*11f50*/  LEA.HI.X R23, R12, UR5, R2, 0x1, P1 ;  /* 0x000000050c177c11 */ /* 0x000fca00088f0c02 */
[----:B------:R2:W-:Y:S02]  /*11f60*/  STG.E.128 desc[UR22][R22.64], RZ ;  /* 0x000000ff16007986 */ /* 0x0005e4000c101d16 */
.L_x_324:
[----:B------:R-:W-:Y:S05]  /*11f70*/  BSYNC B0 ;  /* 0x0000000000007941 */ /* 0x000fea0003800000 */
.L_x_323:
        /* <DEDUP_REMOVED lines=12> */
[----:B-12---:R-:W-:Y:S02]  /*12040*/  LEA R22, P6, R12, UR4, 0x1 ;  /* 0x000000040c167c11 */ /* 0x006fe4000f8c08ff */
[----:B------:R-:W-:-:S04]  /*12050*/  IADD3 R2, R2, R13, RZ ;  /* 0x0000000d02027210 */ /* 0x000fc80007ffe0ff */
[----:B------:R-:W-:-:S05]  /*12060*/  LEA.HI.X R23, R12, UR5, R2, 0x1, P6 ;  /* 0x000000050c177c11 */ /* 0x000fca000b0f0c02 */
[----:B------:R3:W-:Y:S02]  /*12070*/  STG.E.128 desc[UR22][R22.64], RZ ;  /* 0x000000ff16007986 */ /* 0x0007e4000c101d16 */
.L_x_326:
[----:B------:R-:W-:Y:S05]  /*12080*/  BSYNC B0 ;  /* 0x0000000000007941 */ /* 0x000fea0003800000 */
.L_x_325:
        /* <DEDUP_REMOVED lines=12> */
[----:B-123--:R-:W-:Y:S02]  /*12150*/  LEA R22, P5, R12, UR4, 0x1 ;  /* 0x000000040c167c11 */ /* 0x00efe4000f8a08ff */
[----:B------:R-:W-:-:S04]  /*12160*/  IADD3 R2, R2, R13, RZ ;  /* 0x0000000d02027210 */ /* 0x000fc80007ffe0ff */
[----:B------:R-:W-:-:S05]  /*12170*/  LEA.HI.X R23, R12, UR5, R2, 0x1, P5 ;  /* 0x000000050c177c11 */ /* 0x000fca000a8f0c02 */
[----:B------:R4:W-:Y:S02]  /*12180*/  STG.E.128 desc[UR22][R22.64], RZ ;  /* 0x000000ff16007986 */ /* 0x0009e4000c101d16 */
.L_x_328:
[----:B------:R-:W-:Y:S05]  /*12190*/  BSYNC B0 ;  /* 0x0000000000007941 */ /* 0x000fea0003800000 */
.L_x_327:
        /* <DEDUP_REMOVED lines=12> */
[----:B-1234-:R-:W-:Y:S02]  /*12260*/  LEA R22, P3, R12, UR4, 0x1 ;  /* 0x000000040c167c11 */ /* 0x01efe4000f8608ff */
[----:B------:R-:W-:-:S04]  /*12270*/  IADD3 R2, R2, R13, RZ ;  /* 0x0000000d02027210 */ /* 0x000fc80007ffe0ff */
[----:B------:R-:W-:-:S05]  /*12280*/  LEA.HI.X R23, R12, UR5, R2, 0x1, P3 ;  /* 0x000000050c177c11 */ /* 0x000fca00098f0c02 */
[----:B------:R1:W-:Y:S02]  /*12290*/  STG.E.128 desc[UR22][R22.64], RZ ;  /* 0x000000ff16007986 */ /* 0x0003e4000c101d16 */
.L_x_330:
[----:B------:R-:W-:Y:S05]  /*122a0*/  BSYNC B0 ;  /* 0x0000000000007941 */ /* 0x000fea0003800000 */
.L_x_329:
        /* <DEDUP_REMOVED lines=14> */
[----:B-1234-:R-:W-:Y:S01]  /*12390*/  MOV R23, R21 ;  /* 0x0000001500177202 */ /* 0x01efe20000000f00 */
        /* <DEDUP_REMOVED lines=10> */
.L_x_332:
[----:B------:R-:W-:Y:S05]  /*12440*/  BSYNC B0 ;  /* 0x0000000000007941 */ /* 0x000fea0003800000 */
.L_x_331:
        /* <DEDUP_REMOVED lines=19> */
.L_x_334:
[----:B------:R-:W-:Y:S05]  /*12580*/  BSYNC B0 ;  /* 0x0000000000007941 */ /* 0x000fea0003800000 */
.L_x_333:
[----:B------:R-:W-:Y:S01]  /*12590*/  ISETP.GE.AND P1, PT, R0, UR16, PT ;  /* 0x0000001000007c0c */ /* 0x000fe2000bf26270 */
[----:B------:R-:W-:Y:S03]  /*125a0*/  BSSY B0, `(.L_x_335) ;  /* 0x0000010000007945 */ /* 0x000fe60003800000 */
[----:B------:R-:W-:Y:S01]  /*125b0*/  ISETP.NE.OR P1, PT, R10, RZ, P1 ;  /* 0x000000ff0a00720c */ /* 0x000fe20000f25670 */
[----:B------:R-:W-:-:S12]  /*125c0*/  @P0 BRA `(.L_x_336) ;  /* 0x0000000000340947 */ /* 0x000fd80003800000 */
[----:B------:R-:W-:Y:S01]  /*125d0*/  IADD3 R2, P0, R14, 0x70, RZ ;  /* 0x000000700e027810 */ /* 0x000fe20007f1e0ff */
[----:B------:R-:W-:Y:S01]  /*125e0*/  ULDC.64 UR4, c[0x0][0x298] ;  /* 0x0000a60000047ab9 */ /* 0x000fe20000000a00 */
[----:B------:R-:W-:-:S03]  /*125f0*/  IMAD.MOV.U32 R14, RZ, RZ, R18 ;  /* 0x000000ffff0e7224 */ /* 0x000fc600078e0012 */
[----:B------:R-:W-:Y:S01]  /*12600*/  IMAD.X R3, RZ, RZ, R15, P0 ;  /* 0x000000ffff037224 */ /* 0x000fe200000e060f */
[----:B------:R-:W-:-:S03]  /*12610*/  MOV R15, R21 ;  /* 0x00000015000f7202 */ /* 0x000fc60000000f00 */
[----:B------:R-:W-:Y:S02]  /*12620*/  IMAD R3, R3, UR4, RZ ;  /* 0x0000000403037c24 */ /* 0x000fe4000f8e02ff */
[----:B------:R-:W-:-:S04]  /*12630*/  IMAD.WIDE.U32 R14, R2, UR4, R14 ;  /* 0x00000004020e7c25 */ /* 0x000fc8000f8e000e */
[----:B------:R-:W-:Y:S01]  /*12640*/  IMAD R3, R2, UR5, R3 ;  /* 0x0000000502037c24 */ /* 0x000fe2000f8e0203 */
[----:B------:R-:W-:Y:S02]  /*12650*/  ULDC.64 UR4, c[0x0][0x280] ;  /* 0x0000a00000047ab9 */ /* 0x000fe40000000a00 */
[----:B------:R-:W-:Y:S02]  /*12660*/  LEA R2, P0, R14, UR4, 0x1 ;  /* 0x000000040e027c11 */ /* 0x000fe4000f8008ff */
[----:B------:R-:W-:-:S04]  /*12670*/  IADD3 R3, R3, R15, RZ ;  /* 0x0000000f03037210 */ /* 0x000fc80007ffe0ff */
[----:B------:R-:W-:-:S05]  /*12680*/  LEA.HI.X R3, R14, UR5, R3, 0x1, P0 ;  /* 0x000000050e037c11 */ /* 0x000fca00080f0c03 */
[----:B------:R1:W-:Y:S02]  /*12690*/  STG.E.128 desc[UR22][R2.64], RZ ;  /* 0x000000ff02007986 */ /* 0x0003e4000c101d16 */
.L_x_336:
[----:B------:R-:W-:Y:S05]  /*126a0*/  BSYNC B0 ;  /* 0x0000000000007941 */ /* 0x000fea0003800000 */
.L_x_335:
        /* <DEDUP_REMOVED lines=11> */
.L_x_338:
[----:B------:R-:W-:Y:S05]  /*12760*/  BSYNC B0 ;  /* 0x0000000000007941 */ /* 0x000fea0003800000 */
.L_x_337:
        /* <DEDUP_REMOVED lines=11> */
.L_x_340:
[----:B------:R-:W-:Y:S05]  /*12820*/  BSYNC B0 ;  /* 0x0000000000007941 */ /* 0x000fea0003800000 */
.L_x_339:
        /* <DEDUP_REMOVED lines=10> */
.L_x_342:
[----:B------:R-:W-:Y:S05]  /*128d0*/  BSYNC B0 ;  /* 0x0000000000007941 */ /* 0x000fea0003800000 */
.L_x_341:
        /* <DEDUP_REMOVED lines=10> */
.L_x_344:
[----:B------:R-:W-:Y:S05]  /*12980*/  BSYNC B0 ;  /* 0x0000000000007941 */ /* 0x000fea0003800000 */
.L_x_343:
        /* <DEDUP_REMOVED lines=10> */
.L_x_346:
[----:B------:R-:W-:Y:S05]  /*12a30*/  BSYNC B0 ;  /* 0x0000000000007941 */ /* 0x000fea0003800000 */
.L_x_345:
        /* <DEDUP_REMOVED lines=10> */
.L_x_348:
[----:B------:R-:W-:Y:S05]  /*12ae0*/  BSYNC B0 ;  /* 0x0000000000007941 */ /* 0x000fea0003800000 */
.L_x_347:
        /* <DEDUP_REMOVED lines=10> */
.L_x_350:
[----:B------:R-:W-:Y:S05]  /*12b90*/  BSYNC B0 ;  /* 0x0000000000007941 */ /* 0x000fea0003800000 */
.L_x_349:
[----:B------:R-:W-:Y:S05]  /*12ba0*/  @P1 EXIT ;  /* 0x000000000000194d */ /* 0x000fea0003800000 */
[----:B------:R-:W-:Y:S01]  /*12bb0*/  IMAD R0, R0, UR25, RZ ;  /* 0x0000001900007c24 */ /* 0x000fe2000f8e02ff */
[----:B------:R-:W-:Y:S01]  /*12bc0*/  ULDC.64 UR4, c[0x0][0x2b0] ;  /* 0x0000ac0000047ab9 */ /* 0x000fe20000000a00 */
[----:B-1----:R-:W-:-:S03]  /*12bd0*/  IMAD.MOV.U32 R5, RZ, RZ, 0x7f800000 ;  /* 0x7f800000ff057424 */ /* 0x002fc600078e00ff */
[----:B------:R-:W-:-:S04]  /*12be0*/  IADD3 R3, P0, R0, UR6, RZ ;  /* 0x0000000600037c10 */ /* 0x000fc8000ff1e0ff */
[----:B------:R-:W-:Y:S02]  /*12bf0*/  LEA.HI.X.SX32 R0, R0, UR26, 0x1, P0 ;  /* 0x0000001a00007c11 */ /* 0x000fe400080f0eff */
[----:B------:R-:W-:-:S04]  /*12c00*/  LEA R2, P0, R3, UR4, 0x2 ;  /* 0x0000000403027c11 */ /* 0x000fc8000f8010ff */
[----:B------:R-:W-:-:S05]  /*12c10*/  LEA.HI.X R3, R3, UR5, R0, 0x2, P0 ;  /* 0x0000000503037c11 */ /* 0x000fca00080f1400 */
[----:B------:R-:W-:Y:S01]  /*12c20*/  STG.E desc[UR22][R2.64], R5 ;  /* 0x0000000502007986 */ /* 0x000fe2000c101916 */
[----:B------:R-:W-:Y:S05]  /*12c30*/  EXIT ;  /* 0x000000000000794d */ /* 0x000fea0003800000 */
.L_x_351:
        /* <DEDUP_REMOVED lines=12> */
.L_x_2575:


//--------------------- .text._ZN5flash16flash_fwd_kernelI23Flash_fwd_kernel_traitsILi64ELi128ELi128ELi4ELb0ELb0EN7cutlass10bfloat16_tE19Flash_kernel_traitsILi64ELi128ELi128ELi4ES3_EELb0ELb0ELb0ELb1ELb0ELb0ELb0ELb0EEEvNS_16Flash_fwd_paramsE --------------------------
	.section	.text._ZN5flash16flash_fwd_kernelI23Flash_fwd_kernel_traitsILi64ELi128ELi128ELi4ELb0ELb0EN7cutlass10bfloat16_tE19Flash_kernel_traitsILi64ELi128ELi128ELi4ES3_EELb0ELb0ELb0ELb1ELb0ELb0ELb0ELb0EEEvNS_16Flash_fwd_paramsE,"ax",@progbits
	.align	128
        .global         _ZN5flash16flash_fwd_kernelI23Flash_fwd_kernel_traitsILi64ELi128ELi128ELi4ELb0ELb0EN7cutlass10bfloat16_tE19Flash_kernel_traitsILi64ELi128ELi128ELi4ES3_EELb0ELb0ELb0ELb1ELb0ELb0ELb0ELb0EEEvNS_16Flash_fwd_paramsE
        .type           _ZN5flash16flash_fwd_kernelI23Flash_fwd_kernel_traitsILi64ELi128ELi128ELi4ELb0ELb0EN7cutlass10bfloat16_tE19Flash_kernel_traitsILi64ELi128ELi128ELi4ES3_EELb0ELb0ELb0ELb1ELb0ELb0ELb0ELb0EEEvNS_16Flash_fwd_paramsE,@function
        .size           _ZN5flash16flash_fwd_kernelI23Flash_fwd_kernel_traitsILi64ELi128ELi128ELi4ELb0ELb0EN7cutlass10bfloat16_tE19Flash_kernel_traitsILi64ELi128ELi128ELi4ES3_EELb0ELb0ELb0ELb1ELb0ELb0ELb0ELb0EEEvNS_16Flash_fwd_paramsE,(.L_x_2576 - _ZN5flash16flash_fwd_kernelI23Flash_fwd_kernel_traitsILi64ELi128ELi128ELi4ELb0ELb0EN7cutlass10bfloat16_tE19Flash_kernel_traitsILi64ELi128ELi128ELi4ES3_EELb0ELb0ELb0ELb1ELb0ELb0ELb0ELb0EEEvNS_16Flash_fwd_paramsE)
        .other          _ZN5flash16flash_fwd_kernelI23Flash_fwd_kernel_traitsILi64ELi128ELi128ELi4ELb0ELb0EN7cutlass10bfloat16_tE19Flash_kernel_traitsILi64ELi128ELi128ELi4ES3_EELb0ELb0ELb0ELb1ELb0ELb0ELb0ELb0EEEvNS_16Flash_fwd_paramsE,@"STO_CUDA_ENTRY STV_DEFAULT"
_ZN5flash16flash_fwd_kernelI23Flash_fwd_kernel_traitsILi64ELi128ELi128ELi4ELb0ELb0EN7cutlass10bfloat16_tE19Flash_kernel_traitsILi64ELi128ELi128ELi4ES3_EELb0ELb0ELb0ELb1ELb0ELb0ELb0ELb0EEEvNS_16Flash_fwd_paramsE:
.text._ZN5flash16flash_fwd_kernelI23Flash_fwd_kernel_traitsILi64ELi128ELi128ELi4ELb0ELb0EN7cutlass10bfloat16_tE19Flash_kernel_traitsILi64ELi128ELi128ELi4ES3_EELb0ELb0ELb0ELb1ELb0ELb0ELb0ELb0EEEvNS_16Flash_fwd_paramsE:
        /* <DEDUP_REMOVED lines=56> */
.L_x_352:
[----:B------:R-:W-:-:S05]  /*0380*/  ULDC UR7, c[0x0][0x2c8] ;  /* 0x0000b20000077ab9 */ /* 0x000fca0000000800 */
.L_x_353:
        /* <DEDUP_REMOVED lines=21> */
[----:B------:R-:W-:-:S06]  /*04e0*/  UISETP.GE.AND UP0, UPT, UR26, 0x1, UPT ;  /* 0x000000011a00788c */ /* 0x000fcc000bf06270 */
[----:B------:R-:W-:-:S13]  /*04f0*/  PLOP3.LUT P0, PT, PT, PT, UP0, 0x80, 0x0 ;  /* 0x000000000000781c */ /* 0x000fda0003f0f008 */
[----:B------:R-:W-:Y:S05]  /*0500*/  @!P0 BRA `(.L_x_354) ;  /* 0x00000140004c8947 */ /* 0x000fea0003800000 */
[----:B------:R-:W1:Y:S01]  /*0510*/  LDC R17, c[0x0][0x278] ;  /* 0x00009e00ff117b82 */ /* 0x000e620000000800 */
[----:B------:R-:W2:Y:S01]  /*0520*/  S2R R4, SR_CTAID.Z ;  /* 0x0000000000047919 */ /* 0x000ea20000002700 */
[----:B------:R-:W-:Y:S01]  /*0530*/  UISETP.NE.AND UP1, UPT, UR15, -0x1, UPT ;  /* 0xffffffff0f00788c */ /* 0x000fe2000bf25270 */
[----:B------:R-:W-:Y:S01]  /*0540*/  SHF.R.S32.HI R27, RZ, 0x1f, R220 ;  /* 0x0000001fff1b7819 */ /* 0x000fe200000114dc */
[----:B------:R-:W-:-:S06]  /*0550*/  UISETP.NE.AND UP0, UPT, UR6, -0x1, UPT ;  /* 0xffffffff0600788c */ /* 0x000fcc000bf05270 */
[----:B------:R-:W-:-:S03]  /*0560*/  PLOP3.LUT P0, PT, PT, PT, UP0, 0x80, 0x0 ;  /* 0x000000000000781c */ /* 0x000fc60003f0f008 */
[----:B------:R-:W-:Y:S01]  /*0570*/  @UP1 ULDC.64 UR12, c[0x0][0x240] ;  /* 0x00009000000c1ab9 */ /* 0x000fe20000000a00 */
[----:B------:R-:W-:Y:S02]  /*0580*/  @!UP1 USHF.R.S32.HI UR7, URZ, 0x1f, UR28 ;  /* 0x0000001f3f079899 */ /* 0x000fe4000801141c */
[----:B------:R-:W-:Y:S02]  /*0590*/  @UP1 UIMAD.WIDE.U32 UR20, UR15, UR12, URZ ;  /* 0x0000000c0f1412a5 */ /* 0x000fe4000f8e003f */
[----:B------:R-:W-:Y:S01]  /*05a0*/  @UP0 UIADD3 UR12, UR10, UR6, URZ ;  /* 0x000000060a0c0290 */ /* 0x000fe2000fffe03f */
[----:B------:R-:W-:Y:S01]  /*05b0*/  @!UP1 ULDC.64 UR4, c[0x0][0x228] ;  /* 0x00008a0000049ab9 */ /* 0x000fe20000000a00 */
[----:B------:R-:W-:Y:S01]  /*05c0*/  @UP0 ULDC.64 UR8, c[0x0][0x248] ;  /* 0x0000920000080ab9 */ /* 0x000fe20000000a00 */
[----:B------:R-:W-:Y:S01]  /*05d0*/  @!UP1 UIMAD UR7, UR7, UR4, URZ ;  /* 0x00000004070792a4 */ /* 0x000fe2000f8e023f */
[----:B-1----:R-:W-:Y:S01]  /*05e0*/  IABS R0, R17 ;  /* 0x0000001100007213 */ /* 0x002fe20000000000 */
[----:B------:R-:W-:-:S02]  /*05f0*/  @!UP1 UIMAD.WIDE.U32 UR18, UR28, UR4, URZ ;  /* 0x000000041c1292a5 */ /* 0x000fc4000f8e003f */
[----:B------:R-:W-:Y:S02]  /*0600*/  @UP0 UIMAD.WIDE.U32 UR32, UR12, UR8, URZ ;  /* 0x000000080c2002a5 */ /* 0x000fe4000f8e003f */
[----:B------:R-:W-:Y:S01]  /*0610*/  IMAD.MOV.U32 R5, RZ, RZ, R0 ;  /* 0x000000ffff057224 */ /* 0x000fe200078e0000 */
[----:B------:R-:W-:Y:S02]  /*0620*/  @!UP1 UIMAD UR5, UR28, UR5, UR7 ;  /* 0x000000051c0592a4 */ /* 0x000fe4000f8e0207 */
[----:B------:R-:W-:Y:S01]  /*0630*/  @UP0 UIMAD UR12, UR12, UR9, URZ ;  /* 0x000000090c0c02a4 */ /* 0x000fe2000f8e023f */
[----:B------:R-:W1:Y:S01]  /*0640*/  I2F.RP R2, R5 ;  /* 0x0000000500027306 */ /* 0x000e620000209400 */
[----:B--2---:R-:W-:Y:S01]  /*0650*/  IABS R4, R4 ;  /* 0x0000000400047213 */ /* 0x004fe20000000000 */
[----:B------:R-:W-:Y:S02]  /*0660*/  @UP1 UIMAD UR13, UR15, UR13, UR21 ;  /* 0x0000000d0f0d12a4 */ /* 0x000fe4000f8e0215 */
[----:B------:R-:W-:Y:S01]  /*0670*/  @UP0 UIADD3 UR12, UR33, UR12, URZ ;  /* 0x0000000c210c0290 */ /* 0x000fe2000fffe03f */
[----:B------:R-:W-:Y:S01]  /*0680*/  @UP0 UMOV UR22, UR32 ;  /* 0x0000002000160c82 */ /* 0x000fe20008000000 */
[----:B------:R-:W-:Y:S01]  /*0690*/  @!UP1 UIADD3 UR13, UR19, UR5, URZ ;  /* 0x00000005130d9290 */ /* 0x000fe2000fffe03f */
[----:B------:R-:W-:Y:S01]  /*06a0*/  @!UP1 UMOV UR20, UR18 ;  /* 0x0000001200149c82 */ /* 0x000fe20008000000 */
[----:B-1----:R-:W1:Y:S02]  /*06b0*/  MUFU.RCP R2, R2 ;  /* 0x0000000200027308 */ /* 0x002e640000001000 */
[----:B-1----:R-:W-:-:S06]  /*06c0*/  VIADD R2, R2, 0xffffffe ;  /* 0x0ffffffe02027836 */ /* 0x002fcc0000000000 */
[----:B------:R-:W1:Y:S02]  /*06d0*/  F2I.FTZ.U32.TRUNC.NTZ R3, R2 ;  /* 0x0000000200037305 */ /* 0x000e64000021f000 */
[----:B-1----:R-:W-:Y:S02]  /*06e0*/  IMAD.MOV R0, RZ, RZ, -R3 ;  /* 0x000000ffff007224 */ /* 0x002fe400078e0a03 */
[----:B------:R-:W-:Y:S02]  /*06f0*/  IMAD.MOV.U32 R2, RZ, RZ, RZ ;  /* 0x000000ffff027224 */ /* 0x000fe400078e00ff */
[----:B------:R-:W-:-:S04]  /*0700*/  IMAD R0, R0, R5, RZ ;  /* 0x0000000500007224 */ /* 0x000fc800078e02ff */
[----:B------:R-:W-:Y:S01]  /*0710*/  IMAD.HI.U32 R2, R3, R0, R2 ;  /* 0x0000000003027227 */ /* 0x000fe200078e0002 */
[----:B------:R-:W-:Y:S02]  /*0720*/  MOV R3, R4 ;  /* 0x0000000400037202 */ /* 0x000fe40000000f00 */
[----:B------:R-:W-:-:S03]  /*0730*/  LEA.HI R4, R27, R220, RZ, 0x6 ;  /* 0x000000dc1b047211 */ /* 0x000fc600078f30ff */
[----:B------:R-:W-:-:S04]  /*0740*/  IMAD.HI.U32 R12, R2, R3, RZ ;  /* 0x00000003020c7227 */ /* 0x000fc800078e00ff */
[----:B------:R-:W-:-:S04]  /*0750*/  IMAD.MOV R0, RZ, RZ, -R12 ;  /* 0x000000ffff007224 */ /* 0x000fc800078e0a0c */
[----:B------:R-:W-:Y:S01]  /*0760*/  IMAD R2, R5, R0, R3 ;  /* 0x0000000005027224 */ /* 0x000fe200078e0203 */
[----:B------:R-:W-:-:S04]  /*0770*/  LEA.HI R3, R27, R220, RZ, 0x3 ;  /* 0x000000dc1b037211 */ /* 0x000fc800078f18ff */
[----:B------:R-:W-:Y:S02]  /*0780*/  SHF.R.S32.HI R14, RZ, 0x3, R3 ;  /* 0x00000003ff0e7819 */ /* 0x000fe40000011403 */
[----:B------:R-:W-:-:S03]  /*0790*/  LOP3.LUT R3, R3, 0xfffffff8, RZ, 0xc0, !PT ;  /* 0xfffffff803037812 */ /* 0x000fc600078ec0ff */
[----:B------:R-:W-:Y:S01]  /*07a0*/  IMAD.SHL.U32 R0, R14, 0x40, RZ ;  /* 0x000000400e007824 */ /* 0x000fe200078e00ff */
[----:B------:R-:W-:-:S04]  /*07b0*/  IADD3 R36, -R3, R220, RZ ;  /* 0x000000dc03247210 */ /* 0x000fc80007ffe1ff */
[----:B------:R-:W-:Y:S01]  /*07c0*/  LOP3.LUT R0, R0, 0x1c0, RZ, 0xc0, !PT ;  /* 0x000001c000007812 */ /* 0x000fe200078ec0ff */
[----:B------:R-:W-:-:S03]  /*07d0*/  IMAD.SHL.U32 R100, R36, 0x8, RZ ;  /* 0x0000000824647824 */ /* 0x000fc600078e00ff */
        /* <DEDUP_REMOVED lines=11> */
[----:B------:R-:W-:Y:S02]  /*0890*/  UIMAD UR7, UR7, UR4, URZ ;  /* 0x00000004070772a4 */ /* 0x000fe4000f8e023f */
[----:B------:R-:W-:Y:S02]  /*08a0*/  UIMAD.WIDE.U32 UR18, UR28, UR4, UR18 ;  /* 0x000000041c1272a5 */ /* 0x000fe4000f8e0012 */
[----:B------:R-:W-:-:S04]  /*08b0*/  UIMAD UR5, UR28, UR5, UR7 ;  /* 0x000000051c0572a4 */ /* 0x000fc8000f8e0207 */
[----:B------:R-:W-:Y:S01]  /*08c0*/  UIADD3 UR12, UR19, UR5, URZ ;  /* 0x00000005130c7290 */ /* 0x000fe2000fffe03f */
[----:B------:R-:W-:-:S11]  /*08d0*/  UMOV UR22, UR18 ;  /* 0x0000001200167c82 */ /* 0x000fd60008000000 */
.L_x_355:
[----:B------:R-:W-:Y:S01]  /*08e0*/  @UP0 UIADD3 UR5, UR10, UR6, URZ ;  /* 0x000000060a050290 */ /* 0x000fe2000fffe03f */
[----:B------:R-:W-:Y:S01]  /*08f0*/  LOP3.LUT R0, R0, R3, RZ, 0x3c, !PT ;  /* 0x0000000300007212 */ /* 0x000fe200078e3cff */
[----:B------:R-:W-:Y:S01]  /*0900*/  IMAD.SHL.U32 R3, R4, 0x8, RZ ;  /* 0x0000000804037824 */ /* 0x000fe200078e00ff */
[----:B------:R-:W-:Y:S01]  /*0910*/  @UP0 ULDC.64 UR6, c[0x0][0x250] ;  /* 0x0000940000060ab9 */ /* 0x000fe20000000a00 */
[----:B------:R-:W-:Y:S01]  /*0920*/  USHF.R.S32.HI UR27, URZ, 0x1f, UR30 ;  /* 0x0000001f3f1b7899 */ /* 0x000fe2000801141e */
[----:B------:R-:W-:Y:S01]  /*0930*/  ISETP.GT.U32.AND P1, PT, R5, R2, PT ;  /* 0x000000020500720c */ /* 0x000fe20003f24070 */
[----:B------:R-:W-:Y:S01]  /*0940*/  @UP0 UIMAD.WIDE.U32 UR18, UR5, UR6, URZ ;  /* 0x00000006051202a5 */ /* 0x000fe2000f8e003f */
[----:B------:R-:W-:Y:S01]  /*0950*/  LOP3.LUT R228, R0, 0xfffffe00, R3, 0xf8, !PT ;  /* 0xfffffe0000e47812 */ /* 0x000fe200078ef803 */
[----:B------:R-:W-:Y:S01]  /*0960*/  @UP0 UIMAD UR5, UR5, UR7, URZ ;  /* 0x00000007050502a4 */ /* 0x000fe2000f8e023f */
[----:B------:R-:W-:-:S03]  /*0970*/  LOP3.LUT R0, R17, UR30, RZ, 0x3c, !PT ;  /* 0x0000001e11007c12 */ /* 0x000fc6000f8e3cff */
[----:B------:R-:W-:Y:S01]  /*0980*/  @UP0 UIADD3 UR5, UR19, UR5, URZ ;  /* 0x0000000513050290 */ /* 0x000fe2000fffe03f */
[----:B------:R-:W-:Y:S11]  /*0990*/  @P0 BRA `(.L_x_356) ;  /* 0x0000000000300947 */ /* 0x000ff60003800000 */
[----:B------:R-:W-:Y:S01]  /*09a0*/  USHF.R.S32.HI UR11, URZ, 0x1f, UR10 ;  /* 0x0000001f3f0b7899 */ /* 0x000fe2000801140a */
[----:B------:R-:W-:Y:S01]  /*09b0*/  ULDC.64 UR6, c[0x0][0x250] ;  /* 0x0000940000067ab9 */ /* 0x000fe20000000a00 */
[----:B------:R-:W-:Y:S02]  /*09c0*/  ULDC.64 UR4, c[0x0][0x238] ;  /* 0x00008e0000047ab9 */ /* 0x000fe40000000a00 */
[----:B------:R-:W-:Y:S02]  /*09d0*/  UIMAD UR11, UR11, UR6, URZ ;  /* 0x000000060b0b72a4 */ /* 0x000fe4000f8e023f */
[----:B------:R-:W-:Y:S02]  /*09e0*/  UIMAD.WIDE.U32 UR18, UR10, UR6, URZ ;  /* 0x000000060a1272a5 */ /* 0x000fe4000f8e003f */
[----:B------:R-:W-:Y:S02]  /*09f0*/  UIMAD UR11, UR10, UR7, UR11 ;  /* 0x000000070a0b72a4 */ /* 0x000fe4000f8e020b */
[----:B------:R-:W-:-:S02]  /*0a00*/  USHF.R.S32.HI UR10, URZ, 0x1f, UR28 ;  /* 0x0000001f3f0a7899 */ /* 0x000fc4000801141c */
[----:B------:R-:W-:Y:S02]  /*0a10*/  UIADD3 UR19, UR19, UR11, URZ ;  /* 0x0000000b13137290 */ /* 0x000fe4000fffe03f */
[----:B------:R-:W-:Y:S02]  /*0a20*/  UIMAD UR10, UR10, UR4, URZ ;  /* 0x000000040a0a72a4 */ /* 0x000fe4000f8e023f */
[----:B------:R-:W-:Y:S02]  /*0a30*/  UIMAD.WIDE.U32 UR18, UR28, UR4, UR18 ;  /* 0x000000041c1272a5 */ /* 0x000fe4000f8e0012 */
[----:B------:R-:W-:-:S04]  /*0a40*/  UIMAD UR5, UR28, UR5, UR10 ;  /* 0x000000051c0572a4 */ /* 0x000fc8000f8e020a */
[----:B------:R-:W-:-:S12]  /*0a50*/  UIADD3 UR5, UR19, UR5, URZ ;  /* 0x0000000513057290 */ /* 0x000fd8000fffe03f */
.L_x_356:
[----:B------:R-:W1:Y:S01]  /*0a60*/  S2UR UR19, SR_CgaCtaId ;  /* 0x00000000001379c3 */ /* 0x000e620000008800 */
[----:B------:R-:W-:Y:S01]  /*0a70*/  @!P1 IMAD.IADD R2, R2, 0x1, -R5 ;  /* 0x0000000102029824 */ /* 0x000fe200078e0a05 */
[----:B------:R-:W-:Y:S01]  /*0a80*/  UIADD3 UR14, -UR23, UR17, URZ ;  /* 0x00000011170e7290 */ /* 0x000fe2000fffe13f */
[----:B------:R-:W-:Y:S01]  /*0a90*/  SHF.R.S32.HI R101, RZ, 0x1f, R100 ;  /* 0x0000001fff657819 */ /* 0x000fe20000011464 */
[----:B------:R-:W-:Y:S01]  /*0aa0*/  ULDC.64 UR10, c[0x0][0x258] ;  /* 0x00009600000a7ab9 */ /* 0x000fe20000000a00 */
[----:B------:R-:W-:Y:S01]  /*0ab0*/  ISETP.GE.AND P5, PT, R0, RZ, PT ;  /* 0x000000ff0000720c */ /* 0x000fe20003fa6270 */
[----:B------:R-:W-:Y:S01]  /*0ac0*/  UIMAD UR4, UR27, UR10, URZ ;  /* 0x0000000a1b0472a4 */ /* 0x000fe2000f8e023f */
[----:B------:R-:W-:Y:S01]  /*0ad0*/  ISETP.GE.U32.AND P4, PT, R2, R5, PT ;  /* 0x000000050200720c */ /* 0x000fe20003f86070 */
[----:B------:R-:W-:Y:S01]  /*0ae0*/  IMAD.U32 R0, RZ, RZ, UR10 ;  /* 0x0000000aff007e24 */ /* 0x000fe2000f8e00ff */
[----:B------:R-:W-:Y:S01]  /*0af0*/  IADD3 R2, P0, R100, UR20, RZ ;  /* 0x0000001464027c10 */ /* 0x000fe2000ff1e0ff */
[----:B------:R-:W-:Y:S01]  /*0b00*/  UIMAD UR11, UR30, UR11, UR4 ;  /* 0x0000000b1e0b72a4 */ /* 0x000fe2000f8e0204 */
[C---:B------:R-:W-:Y:S01]  /*0b10*/  ISETP.GE.AND P3, PT, R14.reuse, UR14, PT ;  /* 0x0000000e0e007c0c */ /* 0x040fe2000bf66270 */
[C---:B------:R-:W-:Y:S01]  /*0b20*/  VIADD R20, R14.reuse, 0x10 ;  /* 0x000000100e147836 */ /* 0x040fe20000000000 */
[----:B------:R-:W-:Y:S01]  /*0b30*/  IADD3.X R3, R101, UR13, RZ, P0, !PT ;  /* 0x0000000d65037c10 */ /* 0x000fe200087fe4ff */
[----:B------:R-:W-:Y:S01]  /*0b40*/  UMOV UR4, 0x400 ;  /* 0x0000040000047882 */ /* 0x000fe20000000000 */
[----:B------:R-:W-:Y:S01]  /*0b50*/  SHF.R.S32.HI R15, RZ, 0x1f, R14 ;  /* 0x0000001fff0f7819 */ /* 0x000fe2000001140e */
[----:B------:R-:W-:Y:S01]  /*0b60*/  VIADD R23, R14, 0x20 ;  /* 0x000000200e177836 */ /* 0x000fe20000000000 */
[----:B------:R-:W-:Y:S01]  /*0b70*/  BSSY B0, `(.L_x_357) ;  /* 0x0000023000007945 */ /* 0x000fe20003800000 */
[----:B------:R-:W-:Y:S01]  /*0b80*/  IMAD.WIDE.U32 R10, R0, UR30, R2 ;  /* 0x0000001e000a7c25 */ /* 0x000fe2000f8e0002 */
[----:B------:R-:W-:-:S02]  /*0b90*/  ISETP.NE.AND P6, PT, R17, RZ, PT ;  /* 0x000000ff1100720c */ /* 0x000fc40003fc5270 */
[----:B------:R-:W-:Y:S01]  /*0ba0*/  ISETP.GE.AND P2, PT, R20, UR14, PT ;  /* 0x0000000e14007c0c */ /* 0x000fe2000bf46270 */
[C---:B------:R-:W-:Y:S01]  /*0bb0*/  VIADD R22, R14.reuse, 0x30 ;  /* 0x000000300e167836 */ /* 0x040fe20000000000 */
[----:B-1----:R-:W-:Y:S01]  /*0bc0*/  ULEA UR4, UR19, UR4, 0x18 ;  /* 0x0000000413047291 */ /* 0x002fe2000f8ec03f */
[----:B------:R-:W-:Y:S02]  /*0bd0*/  VIADD R21, R14, 0x40 ;  /* 0x000000400e157836 */ /* 0x000fe40000000000 */
[----:B------:R-:W-:Y:S01]  /*0be0*/  @!P1 VIADD R12, R12, 0x1 ;  /* 0x000000010c0c9836 */ /* 0x000fe20000000000 */
[----:B------:R-:W-:Y:S01]  /*0bf0*/  ISETP.GE.AND P1, PT, R23, UR14, PT ;  /* 0x0000000e17007c0c */ /* 0x000fe2000bf26270 */
[----:B------:R-:W-:Y:S01]  /*0c00*/  IMAD.U32 R6, RZ, RZ, UR16 ;  /* 0x00000010ff067e24 */ /* 0x000fe2000f8e00ff */
[----:B------:R-:W-:Y:S01]  /*0c10*/  ISETP.GE.AND P0, PT, R22, UR14, PT ;  /* 0x0000000e16007c0c */ /* 0x000fe2000bf06270 */
[----:B------:R-:W-:Y:S01]  /*0c20*/  VIADD R9, R11, UR11 ;  /* 0x0000000b0b097c36 */ /* 0x000fe20008000000 */
[----:B------:R-:W-:Y:S01]  /*0c30*/  LEA R228, R228, UR4, 0x1 ;  /* 0x00000004e4e47c11 */ /* 0x000fe2000f8e08ff */
[----:B------:R-:W-:Y:S01]  /*0c40*/  @P4 VIADD R12, R12, 0x1 ;  /* 0x000000010c0c4836 */ /* 0x000fe20000000000 */
[----:B------:R-:W-:Y:S01]  /*0c50*/  ISETP.GE.AND P4, PT, R21, UR14, PT ;  /* 0x0000000e15007c0c */ /* 0x000fe2000bf86270 */
[----:B------:R-:W-:-:S04]  /*0c60*/  IMAD.WIDE R6, R6, 0x80, R14 ;  /* 0x0000008006067825 */ /* 0x000fc800078e020e */
[----:B------:R-:W-:Y:S01]  /*0c70*/  VIADD R24, R14, 0x50 ;  /* 0x000000500e187836 */ /* 0x000fe20000000000 */
[----:B------:R-:W-:Y:S07]  /*0c80*/  @P3 BRA `(.L_x_358) ;  /* 0x0000000000443947 */ /* 0x000fee0003800000 */
        /* <DEDUP_REMOVED lines=17> */
.L_x_358:
[----:B------:R-:W-:Y:S05]  /*0da0*/  BSYNC B0 ;  /* 0x0000000000007941 */ /* 0x000fea0003800000 */
.L_x_357:
[----:B------:R-:W-:Y:S01]  /*0db0*/  BSSY B0, `(.L_x_359) ;  /* 0x0000019000007945 */ /* 0x000fe20003800000 */
[----:B------:R-:W-:Y:S01]  /*0dc0*/  ISETP.GE.AND P3, PT, R24, UR14, PT ;  /* 0x0000000e18007c0c */ /* 0x000fe2000bf66270 */
[----:B------:R-:W-:Y:S01]  /*0dd0*/  VIADD R19, R14, 0x60 ;  /* 0x000000600e137836 */ /* 0x000fe20000000000 */
[----:B------:R-:W-:Y:S01]  /*0de0*/  LEA.HI R26, R27, R220, RZ, 0x4 ;  /* 0x000000dc1b1a7211 */ /* 0x000fe200078f20ff */
        /* <DEDUP_REMOVED lines=21> */
.L_x_360:
[----:B------:R-:W-:Y:S05]  /*0f40*/  BSYNC B0 ;  /* 0x0000000000007941 */ /* 0x000fea0003800000 */
.L_x_359:
[----:B------:R-:W-:Y:S01]  /*0f50*/  LOP3.LUT R0, R26, 0xfffffff0, RZ, 0xc0, !PT ;  /* 0xfffffff01a007812 */ /* 0x000fe200078ec0ff */
[----:B------:R-:W-:Y:S01]  /*0f60*/  BSSY B0, `(.L_x_361) ;  /* 0x0000019000007945 */ /* 0x000fe20003800000 */
[----:B------:R-:W-:Y:S01]  /*0f70*/  ISETP.GE.AND P2, PT, R19, UR14, PT ;  /* 0x0000000e13007c0c */ /* 0x000fe2000bf46270 */
[----:B------:R-:W-:Y:S02]  /*0f80*/  VIADD R18, R14, 0x70 ;  /* 0x000000700e127836 */ /* 0x000fe40000000000 */
        /* <DEDUP_REMOVED lines=22> */
.L_x_362:
[----:B------:R-:W-:Y:S05]  /*10f0*/  BSYNC B0 ;  /* 0x0000000000007941 */ /* 0x000fea0003800000 */
.L_x_361:
[----:B------:R-:W-:Y:S01]  /*1100*/  SHF.R.S32.HI R0, RZ, 0x1f, R13 ;  /* 0x0000001fff007819 */ /* 0x000fe2000001140d */
[----:B------:R-:W-:Y:S01]  /*1110*/  BSSY B0, `(.L_x_363) ;  /* 0x0000018000007945 */ /* 0x000fe20003800000 */
[----:B------:R-:W-:Y:S02]  /*1120*/  ISETP.GE.AND P1, PT, R18, UR14, PT ;  /* 0x0000000e12007c0c */ /* 0x000fe4000bf26270 */
        /* <DEDUP_REMOVED lines=22> */
.L_x_364:
[----:B------:R-:W-:Y:S05]  /*1290*/  BSYNC B0 ;  /* 0x0000000000007941 */ /* 0x000fea0003800000 */
.L_x_363:
        /* <DEDUP_REMOVED lines=22> */
.L_x_366:
[----:B------:R-:W-:Y:S05]  /*1400*/  BSYNC B0 ;  /* 0x0000000000007941 */ /* 0x000fea0003800000 */
.L_x_365:
        /* <DEDUP_REMOVED lines=22> */
.L_x_368:
[----:B------:R-:W-:Y:S05]  /*1570*/  BSYNC B0 ;  /* 0x0000000000007941 */ /* 0x000fea0003800000 */
.L_x_367:
        /* <DEDUP_REMOVED lines=22> */
.L_x_370:
[----:B------:R-:W-:Y:S05]  /*16e0*/  BSYNC B0 ;  /* 0x0000000000007941 */ /* 0x000fea0003800000 */
.L_x_369:
[----:B------:R-:W-:Y:S01]  /*16f0*/  UIADD3 UR10, UR26, 0x7f, URZ ;  /* 0x0000007f1a0a7890 */ /* 0x000fe2000fffe03f */
[----:B------:R-:W-:Y:S01]  /*1700*/  LOP3.LUT R0, R25, 0xfffffff8, RZ, 0xc0, !PT ;  /* 0xfffffff819007812 */ /* 0x000fe200078ec0ff */
[----:B------:R-:W-:Y:S01]  /*1710*/  BSSY B0, `(.L_x_371) ;  /* 0x000001b000007945 */ /* 0x000fe20003800000 */
[----:B------:R-:W-:Y:S01]  /*1720*/  @!P5 IMAD.MOV R12, RZ, RZ, -R12 ;  /* 0x000000ffff0cd224 */ /* 0x000fe200078e0a0c */
[----:B------:R-:W-:Y:S01]  /*1730*/  USHF.R.S32.HI UR20, URZ, 0x1f, UR10 ;  /* 0x0000001f3f147899 */ /* 0x000fe2000801140a */
[----:B------:R-:W-:Y:S01]  /*1740*/  @!P6 LOP3.LUT R12, RZ, R17, RZ, 0x33, !PT ;  /* 0x00000011ff0ce212 */ /* 0x000fe200078e33ff */
[----:B------:R-:W-:Y:S02]  /*1750*/  IMAD.IADD R16, R13, 0x1, -R0 ;  /* 0x000000010d107824 */ /* 0x000fe400078e0a00 */
[----:B------:R-:W-:Y:S01]  /*1760*/  ULEA.HI UR20, UR20, UR10, URZ, 0x7 ;  /* 0x0000000a14147291 */ /* 0x000fe2000f8f383f */
[----:B------:R-:W-:Y:S11]  /*1770*/  @P1 BRA `(.L_x_372) ;  /* 0x0000000000501947 */ /* 0x000ff60003800000 */
        /* <DEDUP_REMOVED lines=9> */
[----:B--2-4-:R-:W-:-:S04]  /*1810*/  IMAD.WIDE.U32 R4, R0, UR10, R2 ;  /* 0x0000000a00047c25 */ /* 0x014fc8000f8e0002 */
        /* <DEDUP_REMOVED lines=10> */
.L_x_372:
[----:B------:R-:W-:Y:S05]  /*18c0*/  BSYNC B0 ;  /* 0x0000000000007941 */ /* 0x000fea0003800000 */
.L_x_371:
[----:B------:R-:W-:Y:S01]  /*18d0*/  IMAD R6, R15, UR8, RZ ;  /* 0x000000080f067c24 */ /* 0x000fe2000f8e02ff */
[----:B------:R-:W-:Y:S01]  /*18e0*/  SHF.R.S32.HI R0, RZ, 0x1f, R12 ;  /* 0x0000001fff007819 */ /* 0x000fe2000001140c */
[C---:B--2---:R-:W-:Y:S01]  /*18f0*/  IMAD.WIDE.U32 R2, R14.reuse, UR8, R100 ;  /* 0x000000080e027c25 */ /* 0x044fe2000f8e0064 */
[----:B------:R-:W-:Y:S01]  /*1900*/  ULDC.64 UR10, c[0x0][0x260] ;  /* 0x00009800000a7ab9 */ /* 0x000fe20000000a00 */
[----:B------:R-:W-:Y:S01]  /*1910*/  ULEA.HI.SX32 UR19, UR20, 0xffffffff, 0x19 ;  /* 0xffffffff14137891 */ /* 0x000fe2000f8fca3f */
[----:B------:R-:W-:Y:S01]  /*1920*/  BSSY B0, `(.L_x_373) ;  /* 0x0000036000007945 */ /* 0x000fe20003800000 */
[----:B------:R-:W-:Y:S01]  /*1930*/  IMAD R6, R14, UR9, R6 ;  /* 0x000000090e067c24 */ /* 0x000fe2000f8e0206 */
[----:B------:R-:W-:Y:S01]  /*1940*/  IADD3 R2, P1, R2, UR22, RZ ;  /* 0x0000001602027c10 */ /* 0x000fe2000ff3e0ff */
[----:B----4-:R-:W-:Y:S01]  /*1950*/  IMAD.WIDE.U32 R4, R14, UR6, R100 ;  /* 0x000000060e047c25 */ /* 0x010fe2000f8e0064 */
[----:B------:R-:W-:Y:S02]  /*1960*/  USHF.L.U64.HI UR21, UR8, 0x7, UR9 ;  /* 0x0000000708157899 */ /* 0x000fe40008010209 */
[----:B------:R-:W-:Y:S01]  /*1970*/  IADD3.X R3, R3, UR12, R6, P1, !PT ;  /* 0x0000000c03037c10 */ /* 0x000fe20008ffe406 */
[----:B------:R-:W-:Y:S01]  /*1980*/  IMAD R7, R15, UR6, RZ ;  /* 0x000000060f077c24 */ /* 0x000fe2000f8e02ff */
[----:B------:R-:W-:Y:S01]  /*1990*/  IADD3 R8, P0, R4, UR18, RZ ;  /* 0x0000001204087c10 */ /* 0x000fe2000ff1e0ff */
[----:B------:R-:W-:Y:S01]  /*19a0*/  IMAD R4, R0, UR10, RZ ;  /* 0x0000000a00047c24 */ /* 0x000fe2000f8e02ff */
[----:B------:R-:W-:Y:S01]  /*19b0*/  UIMAD UR18, UR19, -0x80, UR26 ;  /* 0xffffff80131278a4 */ /* 0x000fe2000f8e021a */
[----:B------:R-:W-:Y:S01]  /*19c0*/  IMAD R7, R14, UR7, R7 ;  /* 0x000000070e077c24 */ /* 0x000fe2000f8e0207 */
[----:B------:R-:W-:Y:S01]  /*19d0*/  R2P PR, R16, 0x6 ;  /* 0x0000000610007804 */ /* 0x000fe20000000000 */
[C---:B------:R-:W-:Y:S01]  /*19e0*/  IMAD.WIDE.U32 R10, R12.reuse, UR10, R2 ;  /* 0x0000000a0c0a7c25 */ /* 0x040fe2000f8e0002 */
[----:B------:R-:W-:Y:S01]  /*19f0*/  USHF.L.U32 UR22, UR8, 0x7, URZ ;  /* 0x0000000708167899 */ /* 0x000fe2000800063f */
[----:B------:R-:W-:Y:S01]  /*1a00*/  MOV R6, UR19 ;  /* 0x0000001300067c02 */ /* 0x000fe20008000f00 */
[----:B------:R-:W-:Y:S01]  /*1a10*/  UIMAD UR12, UR21, UR19, URZ ;  /* 0x00000013150c72a4 */ /* 0x000fe2000f8e023f */
[----:B------:R-:W-:Y:S01]  /*1a20*/  IADD3.X R9, R5, UR5, R7, P0, !PT ;  /* 0x0000000505097c10 */ /* 0x000fe200087fe407 */
[C---:B------:R-:W-:Y:S01]  /*1a30*/  IMAD R5, R12.reuse, UR11, R4 ;  /* 0x0000000b0c057c24 */ /* 0x040fe2000f8e0204 */
[----:B------:R-:W-:Y:S01]  /*1a40*/  ULDC.64 UR10, c[0x0][0x268] ;  /* 0x00009a00000a7ab9 */ /* 0x000fe20000000a00 */
[----:B------:R-:W-:Y:S01]  /*1a50*/  MOV R226, R10 ;  /* 0x0000000a00e27202 */ /* 0x000fe20000000f00 */
[----:B------:R2:W-:Y:S01]  /*1a60*/  STL.64 [R1+0x8], R10 ;  /* 0x0000080a01007387 */ /* 0x0005e20000100a00 */
[----:B------:R-:W-:Y:S01]  /*1a70*/  IMAD.IADD R227, R11, 0x1, R5 ;  /* 0x000000010be37824 */ /* 0x000fe200078e0205 */
[----:B------:R-:W-:Y:S01]  /*1a80*/  USHF.R.S32.HI UR5, URZ, 0x1f, UR19 ;  /* 0x0000001f3f057899 */ /* 0x000fe20008011413 */
[----:B------:R-:W-:Y:S01]  /*1a90*/  IMAD.WIDE.U32 R28, R12, UR10, R8 ;  /* 0x0000000a0c1c7c25 */ /* 0x000fe2000f8e0008 */
[----:B------:R-:W-:-:S02]  /*1aa0*/  ISETP.GE.AND P0, PT, R20, UR18, PT ;  /* 0x0000001214007c0c */ /* 0x000fc4000bf06270 */
[----:B------:R2:W-:Y:S01]  /*1ab0*/  STL.64 [R1], R226 ;  /* 0x000000e201007387 */ /* 0x0005e20000100a00 */
[----:B------:R-:W-:Y:S01]  /*1ac0*/  IMAD.MOV.U32 R3, RZ, RZ, 0x10 ;  /* 0x00000010ff037424 */ /* 0x000fe200078e00ff */
[----:B------:R-:W-:Y:S01]  /*1ad0*/  UIMAD UR12, UR5, UR22, UR12 ;  /* 0x00000016050c72a4 */ /* 0x000fe2000f8e020c */
[----:B------:R-:W-:Y:S01]  /*1ae0*/  IMAD R0, R0, UR10, RZ ;  /* 0x0000000a00007c24 */ /* 0x000fe2000f8e02ff */
[----:B------:R2:W-:Y:S01]  /*1af0*/  STL.64 [R1+0x70], R28 ;  /* 0x0000701c01007387 */ /* 0x0005e20000100a00 */
[----:B------:R-:W-:Y:S01]  /*1b00*/  IMAD.WIDE.U32 R6, R6, UR22, R226 ;  /* 0x0000001606067c25 */ /* 0x000fe2000f8e00e2 */
[----:B------:R-:W-:Y:S02]  /*1b10*/  SEL R3, R3, 0xfffffff0, !P1 ;  /* 0xfffffff003037807 */ /* 0x000fe40004800000 */
[----:B------:R-:W-:Y:S01]  /*1b20*/  ISETP.GE.AND P1, PT, R14, UR18, PT ;  /* 0x000000120e007c0c */ /* 0x000fe2000bf26270 */
[----:B------:R-:W-:Y:S01]  /*1b30*/  IMAD.MOV.U32 R37, RZ, RZ, 0x20 ;  /* 0x00000020ff257424 */ /* 0x000fe200078e00ff */
[----:B------:R-:W-:Y:S01]  /*1b40*/  ISETP.GE.AND P6, PT, R23, UR18, PT ;  /* 0x0000001217007c0c */ /* 0x000fe2000bfc6270 */
[----:B------:R-:W-:Y:S01]  /*1b50*/  IMAD R17, R12, UR11, R0 ;  /* 0x0000000b0c117c24 */ /* 0x000fe2000f8e0200 */
[----:B------:R-:W-:Y:S01]  /*1b60*/  ISETP.GE.AND P5, PT, R22, UR18, PT ;  /* 0x0000001216007c0c */ /* 0x000fe2000bfa6270 */
[----:B------:R-:W-:Y:S01]  /*1b70*/  VIADD R9, R7, UR12 ;  /* 0x0000000c07097c36 */ /* 0x000fe20008000000 */
[----:B------:R-:W-:-:S02]  /*1b80*/  SEL R4, R37, 0xffffffe0, !P2 ;  /* 0xffffffe025047807 */ /* 0x000fc40005000000 */
[----:B------:R-:W-:Y:S02]  /*1b90*/  ISETP.GE.AND P4, PT, R21, UR18, PT ;  /* 0x0000001215007c0c */ /* 0x000fe4000bf86270 */
[----:B------:R-:W-:Y:S02]  /*1ba0*/  ISETP.GE.AND P3, PT, R24, UR18, PT ;  /* 0x0000001218007c0c */ /* 0x000fe4000bf66270 */
[----:B------:R-:W-:Y:S01]  /*1bb0*/  ISETP.GE.AND P2, PT, R19, UR18, PT ;  /* 0x0000001213007c0c */ /* 0x000fe2000bf46270 */
[----:B------:R-:W-:-:S12]  /*1bc0*/  @P1 BRA `(.L_x_374) ;  /* 0x00000000002c1947 */ /* 0x000fd80003800000 */
[----:B------:R-:W-:Y:S02]  /*1bd0*/  ULDC UR10, c[0x0][0x2d0] ;  /* 0x0000b400000a7ab9 */ /* 0x000fe40000000800 */
[----:B------:R-:W-:-:S13]  /*1be0*/  ISETP.GE.AND P1, PT, R100, UR10, PT ;  /* 0x0000000a64007c0c */ /* 0x000fda000bf26270 */
[----:B------:R4:W-:Y:S01]  /*1bf0*/  @P1 STS.128 [R228+0x4000], RZ ;  /* 0x004000ffe4001388 */ /* 0x0009e20000000c00 */
[----:B------:R-:W-:Y:S05]  /*1c00*/  @P1 BRA `(.L_x_374) ;  /* 0x00000000001c1947 */ /* 0x000fea0003800000 */
[----:B------:R-:W-:Y:S02]  /*1c10*/  ULDC.64 UR10, c[0x0][0x218] ;  /* 0x00008600000a7ab9 */ /* 0x000fe40000000a00 */
[----:B--2---:R-:W-:-:S04]  /*1c20*/  LEA R10, P1, R6, UR10, 0x1 ;  /* 0x0000000a060a7c11 */ /* 0x004fc8000f8208ff */
[----:B------:R-:W-:-:S05]  /*1c30*/  LEA.HI.X R11, R6, UR11, R9, 0x1, P1 ;  /* 0x0000000b060b7c11 */ /* 0x000fca00088f0c09 */
[----:B------:R-:W-:Y:S01]  /*1c40*/  @!PT LDS RZ, [RZ] ;  /* 0x00000000fffff984 */ /* 0x000fe20000000800 */
[----:B------:R-:W-:Y:S01]  /*1c50*/  @!PT LDS RZ, [RZ] ;  /* 0x00000000fffff984 */ /* 0x000fe20000000800 */
[----:B------:R-:W-:Y:S01]  /*1c60*/  @!PT LDS RZ, [RZ] ;  /* 0x00000000fffff984 */ /* 0x000fe20000000800 */
[----:B------:R2:W-:Y:S04]  /*1c70*/  LDGSTS.E.BYPASS.LTC128B.128 [R228+0x4000], desc[UR24][R10.64] ;  /* 0x040000000ae47fae */ /* 0x0005e8000b901d58 */
.L_x_374:
[----:B------:R-:W-:Y:S05]  /*1c80*/  BSYNC B0 ;  /* 0x0000000000007941 */ /* 0x000fea0003800000 */
.L_x_373:
[----:B------:R-:W-:Y:S01]  /*1c90*/  USHF.L.U64.HI UR29, UR8, 0x4, UR9 ;  /* 0x00000004081d7899 */ /* 0x000fe20008010209 */
[----:B------:R-:W-:Y:S01]  /*1ca0*/  BSSY B0, `(.L_x_375) ;  /* 0x0000011000007945 */ /* 0x000fe20003800000 */
[----:B------:R-:W-:Y:S01]  /*1cb0*/  USHF.L.U32 UR31, UR8, 0x4, URZ ;  /* 0x00000004081f7899 */ /* 0x000fe2000800063f */
[----:B------:R-:W-:Y:S02]  /*1cc0*/  ISETP.GE.AND P1, PT, R18, UR18, PT ;  /* 0x0000001212007c0c */ /* 0x000fe4000bf26270 */
[----:B------:R-:W-:Y:S11]  /*1cd0*/  @P0 BRA `(.L_x_376) ;  /* 0x0000000000340947 */ /* 0x000ff60003800000 */
        /* <DEDUP_REMOVED lines=13> */
.L_x_376:
[----:B------:R-:W-:Y:S05]  /*1db0*/  BSYNC B0 ;  /* 0x0000000000007941 */ /* 0x000fea0003800000 */
.L_x_375:
        /* <DEDUP_REMOVED lines=18> */
.L_x_378:
[----:B------:R-:W-:Y:S05]  /*1ee0*/  BSYNC B0 ;  /* 0x0000000000007941 */ /* 0x000fea0003800000 */
.L_x_377:
        /* <DEDUP_REMOVED lines=18> */
.L_x_380:
[----:B------:R-:W-:Y:S05]  /*2010*/  BSYNC B0 ;  /* 0x0000000000007941 */ /* 0x000fea0003800000 */
.L_x_379:
        /* <DEDUP_REMOVED lines=18> */
.L_x_382:
[----:B------:R-:W-:Y:S05]  /*2140*/  BSYNC B0 ;  /* 0x0000000000007941 */ /* 0x000fea0003800000 */
.L_x_381:
        /* <DEDUP_REMOVED lines=19> */
.L_x_384:
[----:B------:R-:W-:Y:S05]  /*2280*/  BSYNC B0 ;  /* 0x0000000000007941 */ /* 0x000fea0003800000 */
.L_x_383:
        /* <DEDUP_REMOVED lines=19> */
.L_x_386:
[----:B------:R-:W-:Y:S05]  /*23c0*/  BSYNC B0 ;  /* 0x0000000000007941 */ /* 0x000fea0003800000 */
.L_x_385:
        /* <DEDUP_REMOVED lines=18> */
.L_x_388:
[----:B------:R-:W-:Y:S05]  /*24f0*/  BSYNC B0 ;  /* 0x0000000000007941 */ /* 0x000fea0003800000 */
.L_x_387:
[----:B------:R-:W-:Y:S01]  /*2500*/  ULDC.64 UR12, c[0x0][0x3c8] ;  /* 0x0000f200000c7ab9 */ /* 0x000fe20000000a00 */
[----:B------:R-:W0:Y:S01]  /*2510*/  LDGDEPBAR ;  /* 0x00000000000079af */ /* 0x000e220000000000 */
[----:B------:R-:W-:-:S04]  /*2520*/  UISETP.NE.U32.AND UP1, UPT, UR12, URZ, UPT ;  /* 0x0000003f0c00728c */ /* 0x000fc8000bf25070 */
[----:B------:R-:W-:-:S06]  /*2530*/  UISETP.NE.AND.EX UP1, UPT, UR13, URZ, UPT, UP1 ;  /* 0x0000003f0d00728c */ /* 0x000fcc000bf25310 */
[----:B------:R-:W-:-:S05]  /*2540*/  PLOP3.LUT P2, PT, PT, PT, UP1, 0x80, 0x0 ;  /* 0x000000000000781c */ /* 0x000fca0003f4f018 */
[----:B------:R-:W-:Y:S01]  /*2550*/  @UP1 USHF.R.S32.HI UR32, URZ, 0x1f, UR28 ;  /* 0x0000001f3f201899 */ /* 0x000fe2000801141c */
[----:B------:R-:W-:Y:S01]  /*2560*/  @UP1 ULDC.64 UR10, c[0x0][0x3d0] ;  /* 0x0000f400000a1ab9 */ /* 0x000fe20000000a00 */
[----:B------:R-:W-:Y:S02]  /*2570*/  @UP1 UMOV UR34, UR30 ;  /* 0x0000001e00221c82 */ /* 0x000fe40008000000 */
[----:B------:R-:W-:Y:S01]  /*2580*/  @UP1 UIMAD UR32, UR32, UR10, URZ ;  /* 0x0000000a202012a4 */ /* 0x000fe2000f8e023f */
[----:B------:R-:W-:Y:S02]  /*2590*/  @UP1 UMOV UR35, UR27 ;  /* 0x0000001b00231c82 */ /* 0x000fe40008000000 */
[----:B------:R-:W-:Y:S01]  /*25a0*/  @UP1 UIMAD.WIDE.U32 UR34, UR28, UR10, UR34 ;  /* 0x0000000a1c2212a5 */ /* 0x000fe2000f8e0022 */
[----:B------:R-:W-:Y:S01]  /*25b0*/  SHF.R.S32.HI R2, RZ, 0x4, R26 ;  /* 0x00000004ff027819 */ /* 0x000fe2000001141a */
[----:B------:R-:W-:Y:S01]  /*25c0*/  @UP1 UIMAD UR11, UR28, UR11, UR32 ;  /* 0x0000000b1c0b12a4 */ /* 0x000fe2000f8e0220 */
[----:B------:R-:W-:-:S04]  /*25d0*/  DEPBAR.LE SB0, 0x0 ;  /* 0x000080000000791a */ /* 0x000fc80000000000 */
[----:B------:R-:W-:Y:S02]  /*25e0*/  @UP1 ULEA UR12, UP0, UR34, UR12, 0x2 ;  /* 0x0000000c220c1291 */ /* 0x000fe4000f80103f */
[----:B------:R-:W-:Y:S01]  /*25f0*/  @UP1 UIADD3 UR11, UR35, UR11, URZ ;  /* 0x0000000b230b1290 */ /* 0x000fe2000fffe03f */
[----:B------:R-:W-:-:S03]  /*2600*/  @UP1 ULDC UR10, c[0x0][0x2e8] ;  /* 0x0000ba00000a1ab9 */ /* 0x000fc60000000800 */
[----:B------:R-:W-:Y:S01]  /*2610*/  @UP1 ULEA.HI.X UR13, UR34, UR13, UR11, 0x2, UP0 ;  /* 0x0000000d220d1291 */ /* 0x000fe200080f140b */
[----:B------:R-:W-:-:S05]  /*2620*/  IMAD.U32 R6, RZ, RZ, UR12 ;  /* 0x0000000cff067e24 */ /* 0x000fca000f8e00ff */
[----:B------:R-:W-:-:S05]  /*2630*/  IMAD.U32 R7, RZ, RZ, UR13 ;  /* 0x0000000dff077e24 */ /* 0x000fca000f8e00ff */
[----:B-1----:R1:W5:Y:S01]  /*2640*/  @P2 LDG.E R9, desc[UR24][R6.64] ;  /* 0x0000001806092981 */ /* 0x002362000c1e1900 */
[----:B------:R-:W-:Y:S01]  /*2650*/  LEA.HI R0, R26, R2, RZ, 0x1 ;  /* 0x000000021a007211 */ /* 0x000fe200078f08ff */
[----:B------:R-:W5:Y:S01]  /*2660*/  @P2 MUFU.RCP R8, UR10 ;  /* 0x0000000a00082d08 */ /* 0x000f620008001000 */
[----:B------:R-:W-:Y:S01]  /*2670*/  ISETP.GE.AND P1, PT, R14, UR18, PT ;  /* 0x000000120e007c0c */ /* 0x000fe2000bf26270 */
[----:B------:R-:W-:Y:S01]  /*2680*/  BAR.SYNC.DEFER_BLOCKING 0x0 ;  /* 0x0000000000007b1d */ /* 0x000fe20000010000 */
[----:B------:R-:W-:Y:S01]  /*2690*/  LOP3.LUT R0, R0, 0xfffffffe, RZ, 0xc0, !PT ;  /* 0xfffffffe00007812 */ /* 0x000fe200078ec0ff */
[----:B------:R-:W-:Y:S01]  /*26a0*/  IMAD.SHL.U32 R5, R14, 0x8, RZ ;  /* 0x000000080e057824 */ /* 0x000fe200078e00ff */
[----:B------:R-:W-:Y:S01]  /*26b0*/  UIMAD UR5, UR5, UR6, URZ ;  /* 0x00000006050572a4 */ /* 0x000fe2000f8e023f */
[----:B--2---:R-:W-:Y:S01]  /*26c0*/  IMAD.IADD R12, R29, 0x1, R17 ;  /* 0x000000011d0c7824 */ /* 0x004fe200078e0211 */
[----:B------:R-:W-:Y:S01]  /*26d0*/  UIMAD.WIDE.U32 UR12, UR19, UR6, URZ ;  /* 0x00000006130c72a5 */ /* 0x000fe2000f8e003f */
[----:B------:R-:W-:Y:S01]  /*26e0*/  IMAD.IADD R10, R2, 0x1, -R0 ;  /* 0x00000001020a7824 */ /* 0x000fe200078e0a00 */
[----:B------:R-:W-:Y:S01]  /*26f0*/  UIMAD UR5, UR19, UR7, UR5 ;  /* 0x00000007130572a4 */ /* 0x000fe2000f8e0205 */
[----:B------:R-:W-:Y:S01]  /*2700*/  IMAD.SHL.U32 R0, R36, 0x40, RZ ;  /* 0x0000004024007824 */ /* 0x000fe200078e00ff */
[----:B------:R2:W-:Y:S01]  /*2710*/  STL [R1+0x78], R12 ;  /* 0x0000780c01007387 */ /* 0x0005e20000100800 */
[----:B------:R-:W-:Y:S01]  /*2720*/  IMAD.SHL.U32 R2, R16, 0x40, RZ ;  /* 0x0000004010027824 */ /* 0x000fe200078e00ff */
[----:B------:R-:W-:Y:S01]  /*2730*/  UIADD3 UR5, UR13, UR5, URZ ;  /* 0x000000050d057290 */ /* 0x000fe2000fffe03f */
[----:B------:R-:W-:Y:S01]  /*2740*/  LEA.HI R219, R27, R220, RZ, 0x5 ;  /* 0x000000dc1bdb7211 */ /* 0x000fe200078f28ff */
[----:B------:R-:W-:Y:S01]  /*2750*/  BSSY B0, `(.L_x_389) ;  /* 0x000002a000007945 */ /* 0x000fe20003800000 */
[----:B------:R-:W-:-:S02]  /*2760*/  LOP3.LUT R0, R0, 0x1c0, RZ, 0xc0, !PT ;  /* 0x000001c000007812 */ /* 0x000fc400078ec0ff */
[----:B------:R-:W-:Y:S02]  /*2770*/  LOP3.LUT R2, R2, 0x1c0, RZ, 0xc0, !PT ;  /* 0x000001c002027812 */ /* 0x000fe400078ec0ff */
[----:B------:R-:W-:Y:S02]  /*2780*/  SHF.R.S32.HI R218, RZ, 0x5, R219 ;  /* 0x00000005ffda7819 */ /* 0x000fe400000114db */
[----:B------:R-:W-:Y:S01]  /*2790*/  ISETP.GE.AND P0, PT, R20, UR18, PT ;  /* 0x0000001214007c0c */ /* 0x000fe2000bf06270 */
[----:B-1----:R-:W-:Y:S01]  /*27a0*/  IMAD.SHL.U32 R7, R10, 0x8, RZ ;  /* 0x000000080a077824 */ /* 0x002fe200078e00ff */
[----:B------:R-:W-:Y:S02]  /*27b0*/  LOP3.LUT R6, R0, 0x8, R5, 0xf8, !PT ;  /* 0x0000000800067812 */ /* 0x000fe400078ef805 */
[----:B------:R-:W-:Y:S01]  /*27c0*/  SHF.R.U32.HI R0, RZ, 0x3, R0 ;  /* 0x00000003ff007819 */ /* 0x000fe20000011600 */
[----:B------:R2:W-:Y:S01]  /*27d0*/  @P1 STS.128 [R228+0x8000], RZ ;  /* 0x008000ffe4001388 */ /* 0x0005e20000000c00 */
[----:B------:R-:W-:-:S02]  /*27e0*/  LOP3.LUT R5, R2, 0x8, R7, 0xf8, !PT ;  /* 0x0000000802057812 */ /* 0x000fc400078ef807 */
[----:B------:R-:W-:Y:S02]  /*27f0*/  LOP3.LUT R11, R6, R0, RZ, 0x3c, !PT ;  /* 0x00000000060b7212 */ /* 0x000fe400078e3cff */
[----:B------:R-:W-:Y:S02]  /*2800*/  SHF.R.U32.HI R2, RZ, 0x3, R2 ;  /* 0x00000003ff027819 */ /* 0x000fe40000011602 */
[----:B------:R-:W-:Y:S02]  /*2810*/  ISETP.GE.AND P6, PT, R23, UR18, PT ;  /* 0x0000001217007c0c */ /* 0x000fe4000bfc6270 */
[----:B------:R-:W-:Y:S01]  /*2820*/  LOP3.LUT R103, R5, R2, RZ, 0x3c, !PT ;  /* 0x0000000205677212 */ /* 0x000fe200078e3cff */
[----:B------:R-:W-:Y:S01]  /*2830*/  IMAD.SHL.U32 R2, R25, 0x40, RZ ;  /* 0x0000004019027824 */ /* 0x000fe200078e00ff */
[----:B------:R-:W-:Y:S02]  /*2840*/  ISETP.GE.AND P5, PT, R22, UR18, PT ;  /* 0x0000001216007c0c */ /* 0x000fe4000bfa6270 */
[----:B------:R-:W-:-:S02]  /*2850*/  ISETP.GE.AND P4, PT, R21, UR18, PT ;  /* 0x0000001215007c0c */ /* 0x000fc4000bf86270 */
[----:B------:R-:W-:Y:S02]  /*2860*/  LOP3.LUT R102, R2, 0xfffffe00, RZ, 0xc0, !PT ;  /* 0xfffffe0002667812 */ /* 0x000fe400078ec0ff */
[----:B------:R-:W-:-:S03]  /*2870*/  ISETP.GE.AND P3, PT, R24, UR18, PT ;  /* 0x0000001218007c0c */ /* 0x000fc6000bf66270 */
[----:B------:R-:W-:Y:S02]  /*2880*/  IMAD R2, R218, 0x400, R102 ;  /* 0x00000400da027824 */ /* 0x000fe400078e0266 */
[----:B-----5:R-:W-:Y:S01]  /*2890*/  @P2 FMUL.FTZ R0, R9, R8 ;  /* 0x0000000809002220 */ /* 0x020fe20000410000 */
[----:B------:R-:W-:Y:S02]  /*28a0*/  IMAD.U32 R8, RZ, RZ, UR12 ;  /* 0x0000000cff087e24 */ /* 0x000fe4000f8e00ff */
[----:B------:R-:W-:Y:S02]  /*28b0*/  IMAD.U32 R9, RZ, RZ, UR13 ;  /* 0x0000000dff097e24 */ /* 0x000fe4000f8e00ff */
[----:B------:R-:W-:Y:S01]  /*28c0*/  @P2 R2UR UR10, R0 ;  /* 0x00000000000a22ca */ /* 0x000fe200000e0000 */
[----:B------:R-:W-:Y:S01]  /*28d0*/  IMAD.U32 R0, RZ, RZ, UR5 ;  /* 0x00000005ff007e24 */ /* 0x000fe2000f8e00ff */
[----:B------:R-:W-:Y:S01]  /*28e0*/  LEA R6, P2, R8, R28, 0x7 ;  /* 0x0000001c08067211 */ /* 0x000fe200078438ff */
[----:B------:R-:W-:-:S03]  /*28f0*/  UMOV UR5, URZ ;  /* 0x0000003f00057c82 */ /* 0x000fc60008000000 */
[----:B------:R-:W-:Y:S02]  /*2900*/  LEA.HI.X R7, R8, R12, R0, 0x7, P2 ;  /* 0x0000000c08077211 */ /* 0x000fe400010f3c00 */
[----:B------:R-:W-:-:S05]  /*2910*/  ISETP.GE.AND P2, PT, R19, UR18, PT ;  /* 0x0000001213007c0c */ /* 0x000fca000bf46270 */
[----:B------:R-:W-:Y:S01]  /*2920*/  @UP1 UMOV UR5, UR10 ;  /* 0x0000000a00051c82 */ /* 0x000fe20008000000 */
[----:B--2---:R-:W-:Y:S07]  /*2930*/  @P1 BRA `(.L_x_390) ;  /* 0x00000000002c1947 */ /* 0x004fee0003800000 */
        /* <DEDUP_REMOVED lines=11> */
.L_x_390:
[----:B------:R-:W-:Y:S05]  /*29f0*/  BSYNC B0 ;  /* 0x0000000000007941 */ /* 0x000fea0003800000 */
.L_x_389:
[----:B------:R1:W-:Y:S01]  /*2a00*/  @P0 STS.128 [R228+0x8800], RZ ;  /* 0x008800ffe4000388 */ /* 0x0003e20000000c00 */
[----:B------:R-:W-:Y:S01]  /*2a10*/  IMAD R0, R10, 0x200, R11 ;  /* 0x000002000a007824 */ /* 0x000fe200078e020b */
[----:B------:R-:W-:Y:S01]  /*2a20*/  BSSY B0, `(.L_x_391) ;  /* 0x0000016000007945 */ /* 0x000fe20003800000 */
[----:B------:R-:W-:Y:S01]  /*2a30*/  IMAD.IADD R2, R103, 0x1, R2 ;  /* 0x0000000167027824 */ /* 0x000fe200078e0202 */
        /* <DEDUP_REMOVED lines=20> */
.L_x_392:
[----:B------:R-:W-:Y:S05]  /*2b80*/  BSYNC B0 ;  /* 0x0000000000007941 */ /* 0x000fea0003800000 */
.L_x_391:
        /* <DEDUP_REMOVED lines=19> */
.L_x_394:
[----:B------:R-:W-:Y:S05]  /*2cc0*/  BSYNC B0 ;  /* 0x0000000000007941 */ /* 0x000fea0003800000 */
.L_x_393:
[----:B------:R1:W-:Y:S01]  /*2cd0*/  @P5 STS.128 [R228+0x9800], RZ ;  /* 0x009800ffe4005388 */ /* 0x0003e20000000c00 */
[----:B------:R-:W-:Y:S04]  /*2ce0*/  BSSY B0, `(.L_x_395) ;  /* 0x0000011000007945 */ /* 0x000fe80003800000 */
[----:B------:R-:W-:Y:S05]  /*2cf0*/  @P5 BRA `(.L_x_396) ;  /* 0x00000000003c5947 */ /* 0x000fea0003800000 */
[----:B------:R-:W-:Y:S02]  /*2d00*/  ULDC UR10, c[0x0][0x2d0] ;  /* 0x0000b400000a7ab9 */ /* 0x000fe40000000800 */
[----:B------:R-:W-:-:S13]  /*2d10*/  ISETP.GE.AND P0, PT, R100, UR10, PT ;  /* 0x0000000a64007c0c */ /* 0x000fda000bf06270 */
[----:B------:R1:W-:Y:S01]  /*2d20*/  @P0 STS.128 [R228+0x9800], RZ ;  /* 0x009800ffe4000388 */ /* 0x0003e20000000c00 */
[----:B------:R-:W-:Y:S05]  /*2d30*/  @P0 BRA `(.L_x_396) ;  /* 0x00000000002c0947 */ /* 0x000fea0003800000 */
[----:B--2---:R-:W-:Y:S01]  /*2d40*/  IMAD.U32 R8, RZ, RZ, UR6 ;  /* 0x00000006ff087e24 */ /* 0x004fe2000f8e00ff */
        /* <DEDUP_REMOVED lines=10> */
.L_x_396:
[----:B------:R-:W-:Y:S05]  /*2df0*/  BSYNC B0 ;  /* 0x0000000000007941 */ /* 0x000fea0003800000 */
.L_x_395:
        /* <DEDUP_REMOVED lines=19> */
.L_x_398:
[----:B------:R-:W-:Y:S05]  /*2f30*/  BSYNC B0 ;  /* 0x0000000000007941 */ /* 0x000fea0003800000 */
.L_x_397:
[----:B------:R1:W-:Y:S01]  /*2f40*/  @P3 STS.128 [R228+0xa800], RZ ;  /* 0x00a800ffe4003388 */ /* 0x0003e20000000c00 */
        /* <DEDUP_REMOVED lines=19> */
.L_x_400:
[----:B------:R-:W-:Y:S05]  /*3080*/  BSYNC B0 ;  /* 0x0000000000007941 */ /* 0x000fea0003800000 */
.L_x_399:
        /* <DEDUP_REMOVED lines=20> */
.L_x_402:
[----:B------:R-:W-:Y:S05]  /*31d0*/  BSYNC B0 ;  /* 0x0000000000007941 */ /* 0x000fea0003800000 */
.L_x_401:
        /* <DEDUP_REMOVED lines=12> */
[----:B--2---:R-:W-:-:S04]  /*32a0*/  LEA R8, P0, R6, UR10, 0x1 ;  /* 0x0000000a06087c11 */ /* 0x004fc8000f8008ff */
[----:B------:R-:W-:-:S05]  /*32b0*/  LEA.HI.X R9, R6, UR11, R0, 0x1, P0 ;  /* 0x0000000b06097c11 */ /* 0x000fca00080f0c00 */
[----:B------:R-:W-:Y:S01]  /*32c0*/  @!PT LDS RZ, [RZ] ;  /* 0x00000000fffff984 */ /* 0x000fe20000000800 */
[----:B------:R-:W-:Y:S01]  /*32d0*/  @!PT LDS RZ, [RZ] ;  /* 0x00000000fffff984 */ /* 0x000fe20000000800 */
[----:B------:R-:W-:Y:S01]  /*32e0*/  @!PT LDS RZ, [RZ] ;  /* 0x00000000fffff984 */ /* 0x000fe20000000800 */
[----:B------:R2:W-:Y:S04]  /*32f0*/  LDGSTS.E.BYPASS.LTC128B.128 [R228+0xb800], desc[UR24][R8.64] ;  /* 0x0b80000008e47fae */ /* 0x0005e8000b901d58 */
.L_x_404:
[----:B------:R-:W-:Y:S05]  /*3300*/  BSYNC B0 ;  /* 0x0000000000007941 */ /* 0x000fea0003800000 */
.L_x_403:
[----:B------:R-:W-:Y:S01]  /*3310*/  LDSM.16.M88.4 R16, [R224] ;  /* 0x00000000e010783b */ /* 0x000fe20000000200 */
[----:B------:R-:W-:Y:S01]  /*3320*/  R2P PR, R36, 0x6 ;  /* 0x0000000624007804 */ /* 0x000fe20000000000 */
[----:B------:R-:W-:Y:S01]  /*3330*/  IMAD R5, R3, 0x2, R224 ;  /* 0x0000000203057824 */ /* 0x000fe200078e02e0 */
[----:B------:R-:W-:Y:S01]  /*3340*/  IADD3 R216, R217, 0x4040, RZ ;  /* 0x00004040d9d87810 */ /* 0x000fe20007ffe0ff */
[----:B--2---:R-:W2:Y:S01]  /*3350*/  LDSM.16.M88.4 R8, [R217+0x4000] ;  /* 0x00400000d908783b */ /* 0x004ea20000000200 */
[----:B------:R-:W-:Y:S01]  /*3360*/  UISETP.GE.AND UP0, UPT, UR26, 0x81, UPT ;  /* 0x000000811a00788c */ /* 0x000fe2000bf06270 */
[----:B------:R-:W-:Y:S02]  /*3370*/  SEL R2, R37, 0xffffffe0, !P1 ;  /* 0xffffffe025027807 */ /* 0x000fe40004800000 */
[----:B------:R-:W5:Y:S03]  /*3380*/  LDSM.16.M88.4 R12, [R224+0x2000] ;  /* 0x00200000e00c783b */ /* 0x000f660000000200 */
[C---:B------:R-:W-:Y:S01]  /*3390*/  IMAD.IADD R0, R217.reuse, 0x1, R2 ;  /* 0x00000001d9007824 */ /* 0x040fe200078e0202 */
[----:B------:R-:W3:Y:S04]  /*33a0*/  LDSM.16.M88.4 R52, [R217+0x4800] ;  /* 0x00480000d934783b */ /* 0x000ee80000000200 */
[----:B------:R-:W4:Y:S04]  /*33b0*/  LDSM.16.M88.4 R48, [R217+0x5000] ;  /* 0x00500000d930783b */ /* 0x000f280000000200 */
[----:B------:R-:W1:Y:S04]  /*33c0*/  LDSM.16.M88.4 R44, [R217+0x5800] ;  /* 0x00580000d92c783b */ /* 0x000e680000000200 */
[----:B------:R-:W1:Y:S04]  /*33d0*/  LDSM.16.M88.4 R40, [R217+0x6000] ;  /* 0x00600000d928783b */ /* 0x000e680000000200 */
[----:B------:R-:W1:Y:S04]  /*33e0*/  LDSM.16.M88.4 R32, [R217+0x6800] ;  /* 0x00680000d920783b */ /* 0x000e680000000200 */
[----:B------:R-:W1:Y:S04]  /*33f0*/  LDSM.16.M88.4 R28, [R217+0x7000] ;  /* 0x00700000d91c783b */ /* 0x000e680000000200 */
[----:B------:R-:W1:Y:S04]  /*3400*/  LDSM.16.M88.4 R24, [R217+0x7800] ;  /* 0x00780000d918783b */ /* 0x000e680000000200 */
[----:B------:R-:W-:Y:S01]  /*3410*/  LDSM.16.M88.4 R36, [R0+0x4000] ;  /* 0x004000000024783b */ /* 0x000fe20000000200 */
[-C--:B--2---:R-:W-:Y:S03]  /*3420*/  HMMA.16816.F32.BF16 R152, R16, R8.reuse, RZ ;  /* 0x000000081098723c */ /* 0x084fe600000418ff */
[----:B------:R-:W-:Y:S04]  /*3430*/  LDSM.16.M88.4 R56, [R0+0x4800] ;  /* 0x004800000038783b */ /* 0x000fe80000000200 */
[----:B------:R-:W-:Y:S01]  /*3440*/  LDSM.16.M88.4 R60, [R0+0x5000] ;  /* 0x00500000003c783b */ /* 0x000fe20000000200 */
[C---:B-----5:R-:W-:Y:S03]  /*3450*/  HMMA.16816.F32.BF16 R136, R12.reuse, R8, RZ ;  /* 0x000000080c88723c */ /* 0x060fe600000418ff */
[----:B------:R-:W-:Y:S03]  /*3460*/  LDSM.16.M88.4 R64, [R0+0x5800] ;  /* 0x005800000040783b */ /* 0x000fe60000000200 */
[-C--:B------:R-:W-:Y:S01]  /*3470*/  HMMA.16816.F32.BF16 R132, R12, R10.reuse, RZ ;  /* 0x0000000a0c84723c */ /* 0x080fe200000418ff */
[----:B------:R-:W-:Y:S04]  /*3480*/  LDSM.16.M88.4 R128, [R0+0x6800] ;  /* 0x006800000080783b */ /* 0x000fe80000000200 */
[----:B------:R-:W-:Y:S01]  /*3490*/  LDSM.16.M88.4 R140, [R0+0x7000] ;  /* 0x00700000008c783b */ /* 0x000fe20000000200 */
[----:B------:R-:W-:Y:S03]  /*34a0*/  HMMA.16816.F32.BF16 R156, R16, R10, RZ ;  /* 0x0000000a109c723c */ /* 0x000fe600000418ff */
[----:B------:R-:W2:Y:S03]  /*34b0*/  LDSM.16.M88.4 R8, [R5+0x2000] ;  /* 0x002000000508783b */ /* 0x000ea60000000200 */
[C---:B---3--:R-:W-:Y:S01]  /*34c0*/  HMMA.16816.F32.BF16 R124, R12.reuse, R52, RZ ;  /* 0x000000340c7c723c */ /* 0x048fe200000418ff */
[----:B------:R-:W3:Y:S04]  /*34d0*/  LDSM.16.M88.4 R148, [R0+0x7800] ;  /* 0x007800000094783b */ /* 0x000ee80000000200 */
[----:B------:R5:W3:Y:S01]  /*34e0*/  LDSM.16.M88.4 R20, [R5] ;  /* 0x000000000514783b */ /* 0x000ae20000000200 */
[C---:B------:R-:W-:Y:S03]  /*34f0*/  HMMA.16816.F32.BF16 R120, R12.reuse, R54, RZ ;  /* 0x000000360c78723c */ /* 0x040fe600000418ff */
[----:B------:R1:W3:Y:S03]  /*3500*/  LDSM.16.M88.4 R112, [R0+0x6000] ;  /* 0x006000000070783b */ /* 0x0002e60000000200 */
[C---:B----4-:R-:W-:Y:S01]  /*3510*/  HMMA.16816.F32.BF16 R116, R12.reuse, R48, RZ ;  /* 0x000000300c74723c */ /* 0x050fe200000418ff */
[----:B------:R-:W0:Y:S05]  /*3520*/  LDGDEPBAR ;  /* 0x00000000000079af */ /* 0x000e2a0000000000 */
[----:B------:R-:W-:Y:S06]  /*3530*/  HMMA.16816.F32.BF16 R108, R12, R50, RZ ;  /* 0x000000320c6c723c */ /* 0x000fec00000418ff */
[----:B------:R-:W-:Y:S01]  /*3540*/  HMMA.16816.F32.BF16 R144, R16, R52, RZ ;  /* 0x000000341090723c */ /* 0x000fe200000418ff */
[----:B-----5:R-:W-:-:S05]  /*3550*/  VIADD R5, R217, 0x4000 ;  /* 0x00004000d9057836 */ /* 0x020fca0000000000 */
[----:B------:R-:W-:Y:S01]  /*3560*/  HMMA.16816.F32.BF16 R160, R16, R48, RZ ;  /* 0x0000003010a0723c */ /* 0x000fe200000418ff */
[----:B-1----:R-:W-:Y:S02]  /*3570*/  IMAD R0, R4, 0x2, R224 ;  /* 0x0000000204007824 */ /* 0x002fe400078e02e0 */
[----:B------:R-:W-:-:S03]  /*3580*/  @P2 VIADD R216, R5, 0xffffffc0 ;  /* 0xffffffc005d82836 */ /* 0x000fc60000000000 */
[----:B------:R-:W-:Y:S01]  /*3590*/  HMMA.16816.F32.BF16 R52, R16, R54, RZ ;  /* 0x000000361034723c */ /* 0x000fe200000418ff */
[----:B------:R-:W-:Y:S02]  /*35a0*/  IMAD R225, R3, 0x2, R0 ;  /* 0x0000000203e17824 */ /* 0x000fe400078e0200 */
[----:B------:R-:W-:-:S03]  /*35b0*/  IMAD.IADD R222, R2, 0x1, R216 ;  /* 0x0000000102de7824 */ /* 0x000fc600078e02d8 */
        /* <DEDUP_REMOVED lines=11> */
[----:B--2---:R-:W-:Y:S06]  /*3670*/  HMMA.16816.F32.BF16 R16, R8, R38, R132 ;  /* 0x000000260810723c */ /* 0x004fec0000041884 */
[C---:B------:R-:W-:Y:S06]  /*3680*/  HMMA.16816.F32.BF16 R104, R12.reuse, R44, RZ ;  /* 0x0000002c0c68723c */ /* 0x040fec00000418ff */
[C---:B------:R-:W-:Y:S06]  /*3690*/  HMMA.16816.F32.BF16 R96, R12.reuse, R46, RZ ;  /* 0x0000002e0c60723c */ /* 0x040fec00000418ff */
[C---:B------:R-:W-:Y:S06]  /*36a0*/  HMMA.16816.F32.BF16 R80, R12.reuse, R34, RZ ;  /* 0x000000220c50723c */ /* 0x040fec00000418ff */
[----:B------:R-:W-:Y:S01]  /*36b0*/  IMAD.MOV.U32 R223, RZ, RZ, R16 ;  /* 0x000000ffffdf7224 */ /* 0x000fe200078e0010 */
[----:B------:R-:W-:Y:S01]  /*36c0*/  HMMA.16816.F32.BF16 R76, R12, R28, RZ ;  /* 0x0000001c0c4c723c */ /* 0x000fe200000418ff */
[----:B------:R-:W-:-:S02]  /*36d0*/  IMAD.MOV.U32 R221, RZ, RZ, R17 ;  /* 0x000000ffffdd7224 */ /* 0x000fc400078e0011 */
[----:B------:R-:W-:Y:S02]  /*36e0*/  IMAD.MOV.U32 R7, RZ, RZ, R18 ;  /* 0x000000ffff077224 */ /* 0x000fe400078e0012 */
[----:B------:R-:W-:Y:S01]  /*36f0*/  IMAD.MOV.U32 R6, RZ, RZ, R19 ;  /* 0x000000ffff067224 */ /* 0x000fe200078e0013 */
[----:B------:R-:W-:Y:S06]  /*3700*/  HMMA.16816.F32.BF16 R92, R12, R40, RZ ;  /* 0x000000280c5c723c */ /* 0x000fec00000418ff */
[----:B------:R-:W-:Y:S06]  /*3710*/  HMMA.16816.F32.BF16 R16, R8, R56, R124 ;  /* 0x000000380810723c */ /* 0x000fec000004187c */
[C---:B------:R-:W-:Y:S06]  /*3720*/  HMMA.16816.F32.BF16 R88, R12.reuse, R42, RZ ;  /* 0x0000002a0c58723c */ /* 0x040fec00000418ff */
[C---:B------:R-:W-:Y:S06]  /*3730*/  HMMA.16816.F32.BF16 R84, R12.reuse, R32, RZ ;  /* 0x000000200c54723c */ /* 0x040fec00000418ff */
[C---:B------:R-:W-:Y:S06]  /*3740*/  HMMA.16816.F32.BF16 R68, R12.reuse, R24, RZ ;  /* 0x000000180c44723c */ /* 0x040fec00000418ff */
[----:B------:R-:W-:Y:S01]  /*3750*/  IMAD.MOV.U32 R127, RZ, RZ, R16 ;  /* 0x000000ffff7f7224 */ /* 0x000fe200078e0010 */
[----:B------:R-:W-:Y:S01]  /*3760*/  MOV R126, R17 ;  /* 0x00000011007e7202 */ /* 0x000fe20000000f00 */
[----:B------:R-:W-:Y:S01]  /*3770*/  IMAD.MOV.U32 R125, RZ, RZ, R18 ;  /* 0x000000ffff7d7224 */ /* 0x000fe200078e0012 */
[----:B------:R-:W-:Y:S01]  /*3780*/  HMMA.16816.F32.BF16 R72, R12, R30, RZ ;  /* 0x0000001e0c48723c */ /* 0x000fe200000418ff */
[----:B------:R-:W-:-:S05]  /*3790*/  IMAD.MOV.U32 R124, RZ, RZ, R19 ;  /* 0x000000ffff7c7224 */ /* 0x000fca00078e0013 */
[C---:B------:R-:W-:Y:S06]  /*37a0*/  HMMA.16816.F32.BF16 R16, R8.reuse, R58, R120 ;  /* 0x0000003a0810723c */ /* 0x040fec0000041878 */
[----:B------:R-:W-:Y:S06]  /*37b0*/  HMMA.16816.F32.BF16 R204, R8, R36, R136 ;  /* 0x0000002408cc723c */ /* 0x000fec0000041888 */
[----:B------:R-:W-:Y:S06]  /*37c0*/  HMMA.16816.F32.BF16 R12, R12, R26, RZ ;  /* 0x0000001a0c0c723c */ /* 0x000fec00000418ff */
[C---:B------:R-:W-:Y:S01]  /*37d0*/  HMMA.16816.F32.BF16 R236, R8.reuse, R130, R80 ;  /* 0x0000008208ec723c */ /* 0x040fe20000041850 */
[----:B------:R-:W-:Y:S05]  /*37e0*/  LDSM.16.M88.4 R80, [R216] ;  /* 0x00000000d850783b */ /* 0x000fea0000000200 */
[----:B------:R-:W-:Y:S01]  /*37f0*/  IMAD.MOV.U32 R123, RZ, RZ, R16 ;  /* 0x000000ffff7b7224 */ /* 0x000fe200078e0010 */
[----:B------:R-:W-:Y:S01]  /*3800*/  HMMA.16816.F32.BF16 R232, R8, R140, R76 ;  /* 0x0000008c08e8723c */ /* 0x000fe2000004184c */
[----:B------:R-:W-:Y:S01]  /*3810*/  IMAD.MOV.U32 R122, RZ, RZ, R17 ;  /* 0x000000ffff7a7224 */ /* 0x000fe200078e0011 */
[----:B------:R-:W-:Y:S01]  /*3820*/  LDSM.16.M88.4 R76, [R216+0x800] ;  /* 0x00080000d84c783b */ /* 0x000fe20000000200 */
[----:B------:R-:W-:-:S02]  /*3830*/  IMAD.MOV.U32 R121, RZ, RZ, R18 ;  /* 0x000000ffff797224 */ /* 0x000fc400078e0012 */
[----:B------:R-:W-:Y:S01]  /*3840*/  IMAD.MOV.U32 R120, RZ, RZ, R19 ;  /* 0x000000ffff787224 */ /* 0x000fe200078e0013 */
[C---:B------:R-:W-:Y:S01]  /*3850*/  HMMA.16816.F32.BF16 R212, R8.reuse, R142, R72 ;  /* 0x0000008e08d4723c */ /* 0x040fe20000041848 */
[----:B------:R-:W-:Y:S01]  /*3860*/  IMAD.MOV.U32 R139, RZ, RZ, R204 ;  /* 0x000000ffff8b7224 */ /* 0x000fe200078e00cc */
[----:B------:R-:W-:Y:S01]  /*3870*/  LDSM.16.M88.4 R72, [R216+0x1000] ;  /* 0x00100000d848783b */ /* 0x000fe20000000200 */
[----:B------:R-:W-:Y:S02]  /*3880*/  IMAD.MOV.U32 R138, RZ, RZ, R205 ;  /* 0x000000ffff8a7224 */ /* 0x000fe400078e00cd */
[----:B------:R-:W-:Y:S01]  /*3890*/  IMAD.MOV.U32 R137, RZ, RZ, R206 ;  /* 0x000000ffff897224 */ /* 0x000fe200078e00ce */
[----:B------:R-:W-:Y:S01]  /*38a0*/  HMMA.16816.F32.BF16 R16, R8, R60, R116 ;  /* 0x0000003c0810723c */ /* 0x000fe20000041874 */
[----:B------:R-:W-:-:S05]  /*38b0*/  IMAD.MOV.U32 R136, RZ, RZ, R207 ;  /* 0x000000ffff887224 */ /* 0x000fca00078e00cf */
[----:B---3--:R-:W-:Y:S06]  /*38c0*/  HMMA.16816.F32.BF16 R204, R8, R150, R12 ;  /* 0x0000009608cc723c */ /* 0x008fec000004180c */
[----:B------:R-:W-:Y:S06]  /*38d0*/  HMMA.16816.F32.BF16 R12, R20, R38, R156 ;  /* 0x00000026140c723c */ /* 0x000fec000004189c */
[C---:B------:R-:W-:Y:S06]  /*38e0*/  HMMA.16816.F32.BF16 R248, R8.reuse, R112, R92 ;  /* 0x0000007008f8723c */ /* 0x040fec000004185c */
[----:B------:R-:W-:Y:S01]  /*38f0*/  IMAD.MOV.U32 R119, RZ, RZ, R16 ;  /* 0x000000ffff777224 */ /* 0x000fe200078e0010 */
[----:B------:R-:W-:Y:S01]  /*3900*/  HMMA.16816.F32.BF16 R244, R8, R114, R88 ;  /* 0x0000007208f4723c */ /* 0x000fe20000041858 */
[----:B------:R-:W-:-:S02]  /*3910*/  IMAD.MOV.U32 R118, RZ, RZ, R17 ;  /* 0x000000ffff767224 */ /* 0x000fc400078e0011 */
[----:B------:R-:W-:Y:S02]  /*3920*/  IMAD.MOV.U32 R117, RZ, RZ, R18 ;  /* 0x000000ffff757224 */ /* 0x000fe400078e0012 */
[----:B------:R-:W-:Y:S01]  /*3930*/  IMAD.MOV.U32 R116, RZ, RZ, R19 ;  /* 0x000000ffff747224 */ /* 0x000fe200078e0013 */
[C---:B------:R-:W-:Y:S06]  /*3940*/  HMMA.16816.F32.BF16 R240, R8.reuse, R128, R84 ;  /* 0x0000008008f0723c */ /* 0x040fec0000041854 */
[C---:B------:R-:W-:Y:S06]  /*3950*/  HMMA.16816.F32.BF16 R16, R8.reuse, R62, R108 ;  /* 0x0000003e0810723c */ /* 0x040fec000004186c */
[----:B------:R-:W-:Y:S01]  /*3960*/  HMMA.16816.F32.BF16 R208, R8, R148, R68 ;  /* 0x0000009408d0723c */ /* 0x000fe20000041844 */
[----:B------:R-:W-:Y:S05]  /*3970*/  LDSM.16.M88.4 R68, [R216+0x1800] ;  /* 0x00180000d844783b */ /* 0x000fea0000000200 */
[C---:B------:R-:W-:Y:S01]  /*3980*/  HMMA.16816.F32.BF16 R44, R20.reuse, R62, R48 ;  /* 0x0000003e142c723c */ /* 0x040fe20000041830 */
[----:B------:R-:W-:Y:S05]  /*3990*/  LDSM.16.M88.4 R48, [R216+0x3800] ;  /* 0x00380000d830783b */ /* 0x000fea0000000200 */
[C---:B------:R-:W-:Y:S06]  /*39a0*/  HMMA.16816.F32.BF16 R32, R20.reuse, R64, R164 ;  /* 0x000000401420723c */ /* 0x040fec00000418a4 */
[----:B------:R-:W-:Y:S01]  /*39b0*/  IMAD.MOV.U32 R135, RZ, RZ, R16 ;  /* 0x000000ffff877224 */ /* 0x000fe200078e0010 */
[----:B------:R-:W-:Y:S01]  /*39c0*/  MOV R134, R17 ;  /* 0x0000001100867202 */ /* 0x000fe20000000f00 */
[----:B------:R-:W-:Y:S01]  /*39d0*/  IMAD.MOV.U32 R133, RZ, RZ, R18 ;  /* 0x000000ffff857224 */ /* 0x000fe200078e0012 */
[----:B------:R-:W-:Y:S01]  /*39e0*/  HMMA.16816.F32.BF16 R28, R20, R66, R168 ;  /* 0x00000042141c723c */ /* 0x000fe200000418a8 */
[----:B------:R-:W-:-:S05]  /*39f0*/  IMAD.MOV.U32 R132, RZ, RZ, R19 ;  /* 0x000000ffff847224 */ /* 0x000fca00078e0013 */
[----:B------:R-:W-:Y:S06]  /*3a00*/  HMMA.16816.F32.BF16 R16, R8, R64, R104 ;  /* 0x000000400810723c */ /* 0x000fec0000041868 */
[C---:B------:R-:W-:Y:S01]  /*3a10*/  HMMA.16816.F32.BF16 R84, R20.reuse, R60, R160 ;  /* 0x0000003c1454723c */ /* 0x040fe200000418a0 */
[----:B------:R-:W-:Y:S05]  /*3a20*/  LDSM.16.M88.4 R60, [R216+0x2800] ;  /* 0x00280000d83c783b */ /* 0x000fea0000000200 */
[C---:B------:R-:W-:Y:S06]  /*3a30*/  HMMA.16816.F32.BF16 R24, R20.reuse, R112, R172 ;  /* 0x000000701418723c */ /* 0x040fec00000418ac */
[----:B------:R-:W-:Y:S01]  /*3a40*/  HMMA.16816.F32.BF16 R104, R20, R140, R192 ;  /* 0x0000008c1468723c */ /* 0x000fe200000418c0 */
[----:B------:R-:W-:Y:S01]  /*3a50*/  IMAD.MOV.U32 R112, RZ, RZ, R139 ;  /* 0x000000ffff707224 */ /* 0x000fe200078e008b */
[----:B------:R-:W-:-:S04]  /*3a60*/  MOV R113, R138 ;  /* 0x0000008a00717202 */ /* 0x000fc80000000f00 */
[----:B------:R-:W-:Y:S01]  /*3a70*/  IMAD.MOV.U32 R111, RZ, RZ, R16 ;  /* 0x000000ffff6f7224 */ /* 0x000fe200078e0010 */
[C---:B------:R-:W-:Y:S01]  /*3a80*/  HMMA.16816.F32.BF16 R88, R20.reuse, R128, R180 ;  /* 0x000000801458723c */ /* 0x040fe200000418b4 */
[----:B------:R-:W-:Y:S01]  /*3a90*/  IMAD.MOV.U32 R110, RZ, RZ, R17 ;  /* 0x000000ffff6e7224 */ /* 0x000fe200078e0011 */
[----:B------:R-:W-:Y:S01]  /*3aa0*/  LDSM.16.M88.4 R180, [R222+0x3800] ;  /* 0x00380000deb4783b */ /* 0x000fe20000000200 */
[----:B------:R-:W-:Y:S02]  /*3ab0*/  IMAD.MOV.U32 R109, RZ, RZ, R18 ;  /* 0x000000ffff6d7224 */ /* 0x000fe400078e0012 */
[----:B------:R-:W-:Y:S01]  /*3ac0*/  IMAD.MOV.U32 R108, RZ, RZ, R19 ;  /* 0x000000ffff6c7224 */ /* 0x000fe200078e0013 */
[----:B------:R-:W-:Y:S01]  /*3ad0*/  HMMA.16816.F32.BF16 R40, R20, R36, R152 ;  /* 0x000000241428723c */ /* 0x000fe20000041898 */
[----:B------:R-:W-:Y:S02]  /*3ae0*/  IMAD.MOV.U32 R192, RZ, RZ, R111 ;  /* 0x000000ffffc07224 */ /* 0x000fe400078e006f */
[----:B------:R-:W-:-:S02]  /*3af0*/  IMAD.MOV.U32 R193, RZ, RZ, R110 ;  /* 0x000000ffffc17224 */ /* 0x000fc400078e006e */
[----:B------:R-:W-:Y:S01]  /*3b00*/  IMAD.MOV.U32 R194, RZ, RZ, R109 ;  /* 0x000000ffffc27224 */ /* 0x000fe200078e006d */
[----:B------:R-:W-:Y:S01]  /*3b10*/  HMMA.16816.F32.BF16 R16, R8, R66, R96 ;  /* 0x000000420810723c */ /* 0x000fe20000041860 */
[----:B------:R-:W-:Y:S01]  /*3b20*/  LDSM.16.M88.4 R64, [R216+0x2000] ;  /* 0x00200000d840783b */ /* 0x000fe20000000200 */
[----:B------:R-:W-:-:S04]  /*3b30*/  IMAD.MOV.U32 R195, RZ, RZ, R108 ;  /* 0x000000ffffc37224 */ /* 0x000fc800078e006c */
[C---:B------:R-:W-:Y:S06]  /*3b40*/  HMMA.16816.F32.BF16 R8, R20.reuse, R56, R144 ;  /* 0x000000381408723c */ /* 0x040fec0000041890 */
[C---:B------:R-:W-:Y:S01]  /*3b50*/  HMMA.16816.F32.BF16 R56, R20.reuse, R58, R52 ;  /* 0x0000003a1438723c */ /* 0x040fe20000041834 */
[----:B------:R-:W-:Y:S05]  /*3b60*/  LDSM.16.M88.4 R52, [R216+0x3000] ;  /* 0x00300000d834783b */ /* 0x000fea0000000200 */
[C---:B------:R-:W-:Y:S06]  /*3b70*/  HMMA.16816.F32.BF16 R108, R20.reuse, R148, R188 ;  /* 0x00000094146c723c */ /* 0x040fec00000418bc */
[----:B------:R-:W-:Y:S01]  /*3b80*/  IMAD.MOV.U32 R99, RZ, RZ, R16 ;  /* 0x000000ffff637224 */ /* 0x000fe200078e0010 */
[----:B------:R-:W-:Y:S01]  /*3b90*/  HMMA.16816.F32.BF16 R36, R20, R114, R176 ;  /* 0x000000721424723c */ /* 0x000fe200000418b0 */
[----:B------:R-:W-:Y:S01]  /*3ba0*/  IMAD.MOV.U32 R98, RZ, RZ, R17 ;  /* 0x000000ffff627224 */ /* 0x000fe200078e0011 */
[----:B------:R-:W-:Y:S01]  /*3bb0*/  MOV R189, R134 ;  /* 0x0000008600bd7202 */ /* 0x000fe20000000f00 */
[----:B------:R-:W-:-:S02]  /*3bc0*/  IMAD.MOV.U32 R97, RZ, RZ, R18 ;  /* 0x000000ffff617224 */ /* 0x000fc400078e0012 */
[----:B------:R-:W-:Y:S01]  /*3bd0*/  IMAD.MOV.U32 R96, RZ, RZ, R19 ;  /* 0x000000ffff607224 */ /* 0x000fe200078e0013 */
[C---:B------:R-:W-:Y:S01]  /*3be0*/  HMMA.16816.F32.BF16 R92, R20.reuse, R130, R184 ;  /* 0x00000082145c723c */ /* 0x040fe200000418b8 */
[----:B------:R-:W1:Y:S01]  /*3bf0*/  LDSM.16.M88.4 R16, [R0] ;  /* 0x000000000010783b */ /* 0x000e620000000200 */
[----:B------:R-:W-:Y:S02]  /*3c00*/  IMAD.MOV.U32 R188, RZ, RZ, R135 ;  /* 0x000000ffffbc7224 */ /* 0x000fe400078e0087 */
[----:B------:R-:W-:Y:S02]  /*3c10*/  IMAD.MOV.U32 R190, RZ, RZ, R133 ;  /* 0x000000ffffbe7224 */ /* 0x000fe400078e0085 */
[----:B------:R-:W-:Y:S01]  /*3c20*/  HMMA.16816.F32.BF16 R140, R20, R142, R200 ;  /* 0x0000008e148c723c */ /* 0x000fe200000418c8 */
[----:B------:R-:W-:Y:S02]  /*3c30*/  IMAD.MOV.U32 R184, RZ, RZ, R99 ;  /* 0x000000ffffb87224 */ /* 0x000fe400078e0063 */
[----:B------:R-:W-:-:S02]  /*3c40*/  IMAD.MOV.U32 R185, RZ, RZ, R98 ;  /* 0x000000ffffb97224 */ /* 0x000fc400078e0062 */
[----:B------:R-:W-:Y:S02]  /*3c50*/  IMAD.MOV.U32 R186, RZ, RZ, R97 ;  /* 0x000000ffffba7224 */ /* 0x000fe400078e0061 */
[----:B------:R-:W-:Y:S02]  /*3c60*/  IMAD.MOV.U32 R187, RZ, RZ, R96 ;  /* 0x000000ffffbb7224 */ /* 0x000fe400078e0060 */
[----:B------:R-:W-:Y:S01]  /*3c70*/  HMMA.16816.F32.BF16 R96, R20, R150, R196 ;  /* 0x000000961460723c */ /* 0x000fe200000418c4 */
[----:B------:R-:W-:Y:S01]  /*3c80*/  IMAD.MOV.U32 R191, RZ, RZ, R132 ;  /* 0x000000ffffbf7224 */ /* 0x000fe200078e0084 */
[----:B------:R-:W-:Y:S01]  /*3c90*/  LDSM.16.M88.4 R20, [R222+0x1800] ;  /* 0x00180000de14783b */ /* 0x000fe20000000200 */
[----:B------:R-:W-:Y:S02]  /*3ca0*/  IMAD.MOV.U32 R114, RZ, RZ, R137 ;  /* 0x000000ffff727224 */ /* 0x000fe400078e0089 */
[----:B------:R-:W-:Y:S02]  /*3cb0*/  IMAD.MOV.U32 R115, RZ, RZ, R136 ;  /* 0x000000ffff737224 */ /* 0x000fe400078e0088 */
[----:B------:R-:W-:-:S02]  /*3cc0*/  IMAD.MOV.U32 R196, RZ, RZ, R123 ;  /* 0x000000ffffc47224 */ /* 0x000fc400078e007b */
[----:B------:R-:W-:Y:S02]  /*3cd0*/  IMAD.MOV.U32 R197, RZ, RZ, R122 ;  /* 0x000000ffffc57224 */ /* 0x000fe400078e007a */
[----:B------:R-:W-:Y:S02]  /*3ce0*/  IMAD.MOV.U32 R198, RZ, RZ, R121 ;  /* 0x000000ffffc67224 */ /* 0x000fe400078e0079 */
[----:B------:R-:W-:Y:S02]  /*3cf0*/  IMAD.MOV.U32 R199, RZ, RZ, R120 ;  /* 0x000000ffffc77224 */ /* 0x000fe400078e0078 */
[----:B------:R-:W-:Y:S02]  /*3d00*/  IMAD.MOV.U32 R200, RZ, RZ, R119 ;  /* 0x000000ffffc87224 */ /* 0x000fe400078e0077 */
[----:B------:R-:W-:Y:S02]  /*3d10*/  IMAD.MOV.U32 R201, RZ, RZ, R118 ;  /* 0x000000ffffc97224 */ /* 0x000fe400078e0076 */
[----:B------:R-:W-:-:S02]  /*3d20*/  IMAD.MOV.U32 R202, RZ, RZ, R117 ;  /* 0x000000ffffca7224 */ /* 0x000fc400078e0075 */
[----:B------:R-:W-:Y:S01]  /*3d30*/  IMAD.MOV.U32 R203, RZ, RZ, R116 ;  /* 0x000000ffffcb7224 */ /* 0x000fe200078e0074 */
[C---:B-1----:R-:W-:Y:S01]  /*3d40*/  HMMA.16816.F32.BF16 R172, R16.reuse, R82, R12 ;  /* 0x0000005210ac723c */ /* 0x042fe2000004180c */
[----:B------:R1:W2:Y:S05]  /*3d50*/  LDSM.16.M88.4 R12, [R0+0x2000] ;  /* 0x00200000000c783b */ /* 0x0002aa0000000200 */
[C---:B------:R-:W-:Y:S01]  /*3d60*/  HMMA.16816.F32.BF16 R168, R16.reuse, R76, R8 ;  /* 0x0000004c10a8723c */ /* 0x040fe20000041808 */
[----:B------:R-:W3:Y:S05]  /*3d70*/  LDSM.16.M88.4 R8, [R225] ;  /* 0x00000000e108783b */ /* 0x000eea0000000200 */
[C---:B------:R-:W-:Y:S01]  /*3d80*/  HMMA.16816.F32.BF16 R164, R16.reuse, R78, R56 ;  /* 0x0000004e10a4723c */ /* 0x040fe20000041838 */
[----:B------:R-:W-:Y:S05]  /*3d90*/  LDSM.16.M88.4 R56, [R225+0x2000] ;  /* 0x00200000e138783b */ /* 0x000fea0000000200 */
[C---:B------:R-:W-:Y:S01]  /*3da0*/  HMMA.16816.F32.BF16 R156, R16.reuse, R74, R44 ;  /* 0x0000004a109c723c */ /* 0x040fe2000004182c */
[----:B------:R-:W4:Y:S05]  /*3db0*/  LDSM.16.M88.4 R44, [R222+0x3000] ;  /* 0x00300000de2c783b */ /* 0x000f2a0000000200 */
[----:B------:R-:W-:Y:S01]  /*3dc0*/  HMMA.16816.F32.BF16 R120, R16, R48, R108 ;  /* 0x000000301078723c */ /* 0x000fe2000004186c */
[----:B-1----:R-:W-:-:S05]  /*3dd0*/  LOP3.LUT R0, R219, 0xffffffe0, RZ, 0xc0, !PT ;  /* 0xffffffe0db007812 */ /* 0x002fca00078ec0ff */
[----:B------:R-:W-:Y:S01]  /*3de0*/  HMMA.16816.F32.BF16 R144, R16, R64, R24 ;  /* 0x000000401090723c */ /* 0x000fe20000041818 */
[----:B------:R-:W1:Y:S01]  /*3df0*/  LDSM.16.M88.4 R24, [R222+0x1000] ;  /* 0x00100000de18783b */ /* 0x000e620000000200 */
[----:B------:R-:W-:-:S04]  /*3e00*/  IMAD.IADD R0, R220, 0x1, -R0 ;  /* 0x00000001dc007824 */ /* 0x000fc800078e0a00 */
[----:B------:R-:W-:Y:S01]  /*3e10*/  HMMA.16816.F32.BF16 R160, R16, R72, R84 ;  /* 0x0000004810a0723c */ /* 0x000fe20000041854 */
[----:B------:R-:W-:-:S04]  /*3e20*/  SHF.R.S32.HI R5, RZ, 0x1f, R0 ;  /* 0x0000001fff057819 */ /* 0x000fc80000011400 */
[----:B------:R-:W-:Y:S01]  /*3e30*/  LEA.HI R0, R5, R0, RZ, 0x2 ;  /* 0x0000000005007211 */ /* 0x000fe200078f10ff */
[C---:B------:R-:W-:Y:S01]  /*3e40*/  HMMA.16816.F32.BF16 R152, R16.reuse, R68, R32 ;  /* 0x000000441098723c */ /* 0x040fe20000041820 */
[----:B------:R-:W-:Y:S01]  /*3e50*/  IMAD.MOV.U32 R84, RZ, RZ, R127 ;  /* 0x000000ffff547224 */ /* 0x000fe200078e007f */
[----:B------:R-:W5:Y:S01]  /*3e60*/  LDSM.16.M88.4 R32, [R222] ;  /* 0x00000000de20783b */ /* 0x000f620000000200 */
[----:B------:R-:W-:Y:S01]  /*3e70*/  IMAD.MOV.U32 R85, RZ, RZ, R126 ;  /* 0x000000ffff557224 */ /* 0x000fe200078e007e */
[----:B------:R-:W-:Y:S01]  /*3e80*/  SHF.R.S32.HI R0, RZ, 0x2, R0 ;  /* 0x00000002ff007819 */ /* 0x000fe20000011400 */
[----:B------:R-:W-:Y:S01]  /*3e90*/  IMAD.MOV.U32 R86, RZ, RZ, R125 ;  /* 0x000000ffff567224 */ /* 0x000fe200078e007d */
[----:B------:R-:W-:Y:S01]  /*3ea0*/  HMMA.16816.F32.BF16 R148, R16, R70, R28 ;  /* 0x000000461094723c */ /* 0x000fe2000004181c */
[----:B------:R-:W-:Y:S01]  /*3eb0*/  IMAD.MOV.U32 R87, RZ, RZ, R124 ;  /* 0x000000ffff577224 */ /* 0x000fe200078e007c */
[----:B------:R-:W5:Y:S01]  /*3ec0*/  LDSM.16.M88.4 R28, [R222+0x800] ;  /* 0x00080000de1c783b */ /* 0x000f620000000200 */
[----:B------:R-:W-:-:S03]  /*3ed0*/  IMAD.SHL.U32 R5, R220, 0x2, RZ ;  /* 0x00000002dc057824 */ /* 0x000fc600078e00ff */
[C---:B------:R-:W-:Y:S06]  /*3ee0*/  HMMA.16816.F32.BF16 R132, R16.reuse, R60, R88 ;  /* 0x0000003c1084723c */ /* 0x040fec0000041858 */
[C---:B------:R-:W-:Y:S01]  /*3ef0*/  HMMA.16816.F32.BF16 R176, R16.reuse, R80, R40 ;  /* 0x0000005010b0723c */ /* 0x040fe20000041828 */
[----:B------:R-:W-:Y:S01]  /*3f00*/  IMAD.MOV.U32 R88, RZ, RZ, R223 ;  /* 0x000000ffff587224 */ /* 0x000fe200078e00df */
[----:B------:R-:W-:Y:S01]  /*3f10*/  MOV R91, R6 ;  /* 0x00000006005b7202 */ /* 0x000fe20000000f00 */
[----:B------:R-:W-:Y:S01]  /*3f20*/  IMAD.MOV.U32 R89, RZ, RZ, R221 ;  /* 0x000000ffff597224 */ /* 0x000fe200078e00dd */
[----:B------:R-:W-:Y:S01]  /*3f30*/  LDSM.16.M88.4 R40, [R222+0x2800] ;  /* 0x00280000de28783b */ /* 0x000fe20000000200 */
[----:B------:R-:W-:Y:S01]  /*3f40*/  IMAD.MOV.U32 R90, RZ, RZ, R7 ;  /* 0x000000ffff5a7224 */ /* 0x000fe200078e0007 */
[----:B------:R-:W-:Y:S01]  /*3f50*/  HMMA.16816.F32.BF16 R136, R16, R66, R36 ;  /* 0x000000421088723c */ /* 0x000fe20000041824 */
[----:B------:R-:W-:Y:S01]  /*3f60*/  LEA R6, R218, R0, 0x4 ;  /* 0x00000000da067211 */ /* 0x000fe200078e20ff */
[----:B------:R-:W5:Y:S01]  /*3f70*/  LDSM.16.M88.4 R36, [R222+0x2000] ;  /* 0x00200000de24783b */ /* 0x000f620000000200 */
[----:B------:R-:W-:Y:S01]  /*3f80*/  IMAD.U32 R0, RZ, RZ, UR26 ;  /* 0x0000001aff007e24 */ /* 0x000fe2000f8e00ff */
[----:B------:R-:W-:-:S04]  /*3f90*/  DEPBAR.LE SB0, 0x0 ;  /* 0x000080000000791a */ /* 0x000fc80000000000 */
[----:B------:R-:W-:Y:S01]  /*3fa0*/  HMMA.16816.F32.BF16 R128, R16, R62, R92 ;  /* 0x0000003e1080723c */ /* 0x000fe2000004185c */
[----:B------:R-:W-:-:S05]  /*3fb0*/  VIADD R7, R6, UR23 ;  /* 0x0000001706077c36 */ /* 0x000fca0008000000 */
[C---:B------:R-:W-:Y:S01]  /*3fc0*/  HMMA.16816.F32.BF16 R124, R16.reuse, R52, R104 ;  /* 0x00000034107c723c */ /* 0x040fe20000041868 */
[----:B------:R5:W-:Y:S05]  /*3fd0*/  STL [R1+0x68], R7 ;  /* 0x0000680701007387 */ /* 0x000bea0000100800 */
[C---:B------:R-:W-:Y:S06]  /*3fe0*/  HMMA.16816.F32.BF16 R140, R16.reuse, R54, R140 ;  /* 0x00000036108c723c */ /* 0x040fec000004188c */
[----:B------:R-:W-:Y:S06]  /*3ff0*/  HMMA.16816.F32.BF16 R116, R16, R50, R96 ;  /* 0x000000321074723c */ /* 0x000fec0000041860 */
[C---:B--2---:R-:W-:Y:S06]  /*4000*/  HMMA.16816.F32.BF16 R16, R12.reuse, R52, R232 ;  /* 0x000000340c10723c */ /* 0x044fec00000418e8 */
        /* <DEDUP_REMOVED lines=15> */
[----:B---3--:R-:W-:Y:S06]  /*4100*/  HMMA.16816.F32.BF16 R12, R8, R180, R120 ;  /* 0x000000b4080c723c */ /* 0x008fec0000041878 */
[-C--:B----4-:R-:W-:Y:S06]  /*4110*/  HMMA.16816.F32.BF16 R232, R56, R44.reuse, R16 ;  /* 0x0000002c38e8723c */ /* 0x090fec0000041810 */
[----:B------:R-:W-:Y:S01]  /*4120*/  HMMA.16816.F32.BF16 R212, R8, R44, R124 ;  /* 0x0000002c08d4723c */ /* 0x000fe2000004187c */
[----:B------:R-:W-:Y:S01]  /*4130*/  LOP3.LUT R16, R5, 0x6, RZ, 0xc0, !PT ;  /* 0x0000000605107812 */ /* 0x000fe200078ec0ff */
[----:B------:R-:W-:Y:S01]  /*4140*/  IMAD.U32 R5, RZ, RZ, UR19 ;  /* 0x00000013ff057e24 */ /* 0x000fe2000f8e00ff */
[----:B------:R-:W-:Y:S01]  /*4150*/  IADD3 R17, R0, -UR17, R7 ;  /* 0x8000001100117c10 */ /* 0x000fe2000fffe007 */
[----:B------:R-:W-:-:S02]  /*4160*/  IMAD.IADD R0, R102, 0x1, R103 ;  /* 0x0000000166007824 */ /* 0x000fc400078e0267 */
[----:B------:R-:W-:Y:S01]  /*4170*/  IMAD R16, R5, 0x80, R16 ;  /* 0x0000008005107824 */ /* 0x000fe200078e0210 */
[-C--:B------:R-:W-:Y:S01]  /*4180*/  HMMA.16816.F32.BF16 R148, R8, R22.reuse, R148 ;  /* 0x000000160894723c */ /* 0x080fe20000041894 */
[----:B------:R-:W-:Y:S02]  /*4190*/  IMAD.MOV.U32 R208, RZ, RZ, R184 ;  /* 0x000000ffffd07224 */ /* 0x000fe400078e00b8 */
[----:B------:R-:W-:Y:S01]  /*41a0*/  IMAD.IADD R5, R17, 0x1, -R16 ;  /* 0x0000000111057824 */ /* 0x000fe200078e0a10 */
[C---:B------:R-:W-:Y:S01]  /*41b0*/  ISETP.GE.AND P4, PT, R16.reuse, UR26, PT ;  /* 0x0000001a10007c0c */ /* 0x040fe2000bf86270 */
[----:B------:R-:W-:Y:S01]  /*41c0*/  IMAD.MOV.U32 R221, RZ, RZ, R14 ;  /* 0x000000ffffdd7224 */ /* 0x000fe200078e000e */
[----:B------:R-:W-:Y:S01]  /*41d0*/  HMMA.16816.F32.BF16 R124, R56, R22, R80 ;  /* 0x00000016387c723c */ /* 0x000fe20000041850 */
[C---:B------:R-:W-:Y:S01]  /*41e0*/  VIADD R14, R16.reuse, 0x1 ;  /* 0x00000001100e7836 */ /* 0x040fe20000000000 */
[----:B------:R-:W-:Y:S01]  /*41f0*/  IABS R5, R5 ;  /* 0x0000000500057213 */ /* 0x000fe20000000000 */
[----:B------:R-:W-:-:S02]  /*4200*/  VIADD R18, R16, 0x8 ;  /* 0x0000000810127836 */ /* 0x000fc40000000000 */
[----:B------:R-:W-:Y:S01]  /*4210*/  IMAD.MOV.U32 R207, RZ, RZ, R185 ;  /* 0x000000ffffcf7224 */ /* 0x000fe200078e00b9 */
[-C--:B-1----:R-:W-:Y:S01]  /*4220*/  HMMA.16816.F32.BF16 R156, R8, R26.reuse, R156 ;  /* 0x0000001a089c723c */ /* 0x082fe2000004189c */
[----:B------:R-:W-:Y:S01]  /*4230*/  VIADD R23, R16, 0x9 ;  /* 0x0000000910177836 */ /* 0x000fe20000000000 */
[----:B------:R-:W-:Y:S01]  /*4240*/  IADD3 R6, R17, -R14, RZ ;  /* 0x8000000e11067210 */ /* 0x000fe20007ffe0ff */
[----:B------:R-:W-:Y:S01]  /*4250*/  IMAD.MOV.U32 R206, RZ, RZ, R186 ;  /* 0x000000ffffce7224 */ /* 0x000fe200078e00ba */
[----:B------:R-:W-:Y:S01]  /*4260*/  ISETP.GE.AND P2, PT, R18, UR26, PT ;  /* 0x0000001a12007c0c */ /* 0x000fe2000bf46270 */
[----:B------:R-:W-:Y:S01]  /*4270*/  IMAD.MOV.U32 R205, RZ, RZ, R187 ;  /* 0x000000ffffcd7224 */ /* 0x000fe200078e00bb */
[----:B------:R-:W-:Y:S01]  /*4280*/  HMMA.16816.F32.BF16 R88, R56, R26, R88 ;  /* 0x0000001a3858723c */ /* 0x000fe20000041858 */
[----:B-----5:R-:W-:Y:S01]  /*4290*/  IABS R7, R6 ;  /* 0x0000000600077213 */ /* 0x020fe20000000000 */
[C---:B------:R-:W-:Y:S01]  /*42a0*/  VIADD R44, R16.reuse, 0x30 ;  /* 0x00000030102c7836 */ /* 0x040fe20000000000 */
[----:B------:R-:W-:Y:S01]  /*42b0*/  ISETP.GE.AND P1, PT, R23, UR26, PT ;  /* 0x0000001a17007c0c */ /* 0x000fe2000bf26270 */
[----:B------:R-:W-:Y:S01]  /*42c0*/  VIADD R45, R16, 0x31 ;  /* 0x00000031102d7836 */ /* 0x000fe20000000000 */
[----:B------:R-:W-:Y:S01]  /*42d0*/  ISETP.GE.AND P3, PT, R14, UR26, PT ;  /* 0x0000001a0e007c0c */ /* 0x000fe2000bf66270 */
[----:B------:R-:W-:Y:S01]  /*42e0*/  HMMA.16816.F32.BF16 R172, R8, R34, R172 ;  /* 0x0000002208ac723c */ /* 0x000fe200000418ac */
[----:B------:R-:W-:-:S02]  /*42f0*/  VIADD R26, R16, 0x10 ;  /* 0x00000010101a7836 */ /* 0x000fc40000000000 */
[C---:B------:R-:W-:Y:S02]  /*4300*/  VIADD R48, R16.reuse, 0x40 ;  /* 0x0000004010307836 */ /* 0x040fe40000000000 */
[C---:B------:R-:W-:Y:S01]  /*4310*/  VIADD R49, R16.reuse, 0x41 ;  /* 0x0000004110317836 */ /* 0x040fe20000000000 */
[C---:B------:R-:W-:Y:S01]  /*4320*/  HMMA.16816.F32.BF16 R168, R8.reuse, R28, R168 ;  /* 0x0000001c08a8723c */ /* 0x040fe200000418a8 */
[----:B------:R-:W-:Y:S01]  /*4330*/  VIADD R50, R16, 0x48 ;  /* 0x0000004810327836 */ /* 0x000fe20000000000 */
[----:B------:R-:W-:Y:S01]  /*4340*/  ISETP.GE.AND P0, PT, R26, UR26, PT ;  /* 0x0000001a1a007c0c */ /* 0x000fe2000bf06270 */
[----:B------:R-:W-:Y:S02]  /*4350*/  VIADD R51, R16, 0x49 ;  /* 0x0000004910337836 */ /* 0x000fe40000000000 */
[----:B------:R-:W-:Y:S01]  /*4360*/  IMAD.MOV.U32 R229, RZ, RZ, R12 ;  /* 0x000000ffffe57224 */ /* 0x000fe200078e000c */
[----:B------:R-:W-:Y:S01]  /*4370*/  HMMA.16816.F32.BF16 R176, R8, R32, R176 ;  /* 0x0000002008b0723c */ /* 0x000fe200000418b0 */
[----:B------:R-:W-:-:S02]  /*4380*/  IMAD.MOV.U32 R223, RZ, RZ, R13 ;  /* 0x000000ffffdf7224 */ /* 0x000fc400078e000d */
[----:B------:R-:W-:-:S03]  /*4390*/  IMAD.MOV.U32 R204, RZ, RZ, R15 ;  /* 0x000000ffffcc7224 */ /* 0x000fc600078e000f */
        /* <DEDUP_REMOVED lines=9> */
[----:B------:R-:W-:Y:S01]  /*4430*/  HMMA.16816.F32.BF16 R108, R56, R34, R108 ;  /* 0x00000022386c723c */ /* 0x000fe2000004186c */
[----:B------:R-:W-:-:S02]  /*4440*/  IMAD.IADD R8, R17, 0x1, -R18 ;  /* 0x0000000111087824 */ /* 0x000fc400078e0a12 */
[C---:B------:R-:W-:Y:S02]  /*4450*/  IMAD.IADD R9, R17.reuse, 0x1, -R23 ;  /* 0x0000000111097824 */ /* 0x040fe400078e0a17 */
[----:B------:R-:W-:Y:S01]  /*4460*/  IMAD.IADD R11, R17, 0x1, -R26 ;  /* 0x00000001110b7824 */ /* 0x000fe200078e0a1a */
[----:B------:R-:W-:Y:S01]  /*4470*/  IABS R6, R8 ;  /* 0x0000000800067213 */ /* 0x000fe20000000000 */
[----:B------:R-:W-:Y:S01]  /*4480*/  IMAD.MOV.U32 R10, RZ, RZ, R5 ;  /* 0x000000ffff0a7224 */ /* 0x000fe200078e0005 */
[----:B------:R-:W-:Y:S01]  /*4490*/  IABS R5, R9 ;  /* 0x0000000900057213 */ /* 0x000fe20000000000 */
[----:B------:R-:W-:Y:S01]  /*44a0*/  IMAD.MOV.U32 R9, RZ, RZ, R7 ;  /* 0x000000ffff097224 */ /* 0x000fe200078e0007 */
[----:B------:R-:W-:Y:S01]  /*44b0*/  IABS R8, R11 ;  /* 0x0000000b00087213 */ /* 0x000fe20000000000 */
[----:B------:R-:W-:Y:S01]  /*44c0*/  IMAD.MOV.U32 R7, RZ, RZ, R6 ;  /* 0x000000ffff077224 */ /* 0x000fe200078e0006 */
[----:B------:R-:W-:Y:S01]  /*44d0*/  HMMA.16816.F32.BF16 R104, R56, R28, R104 ;  /* 0x0000001c3868723c */ /* 0x000fe20000041868 */
[----:B------:R-:W-:Y:S01]  /*44e0*/  IMAD.MOV.U32 R6, RZ, RZ, R5 ;  /* 0x000000ffff067224 */ /* 0x000fe200078e0005 */
[----:B------:R-:W-:Y:S01]  /*44f0*/  I2FP.F32.S32 R9, R9 ;  /* 0x0000000900097245 */ /* 0x000fe20000201400 */
[----:B------:R-:W-:Y:S01]  /*4500*/  IMAD.MOV.U32 R5, RZ, RZ, R8 ;  /* 0x000000ffff057224 */ /* 0x000fe200078e0008 */
[----:B------:R-:W-:-:S02]  /*4510*/  IADD3 R34, R16, 0x19, RZ ;  /* 0x0000001910227810 */ /* 0x000fc40007ffe0ff */
[----:B------:R-:W-:Y:S01]  /*4520*/  I2FP.F32.S32 R6, R6 ;  /* 0x0000000600067245 */ /* 0x000fe20000201400 */
[C---:B------:R-:W-:Y:S01]  /*4530*/  HMMA.16816.F32.BF16 R92, R56.reuse, R24, R92 ;  /* 0x00000018385c723c */ /* 0x040fe2000004185c */
[----:B------:R-:W-:Y:S01]  /*4540*/  I2FP.F32.S32 R5, R5 ;  /* 0x0000000500057245 */ /* 0x000fe20000201400 */
[C---:B------:R-:W-:Y:S01]  /*4550*/  VIADD R29, R16.reuse, 0x18 ;  /* 0x00000018101d7836 */ /* 0x040fe20000000000 */
[----:B------:R-:W-:Y:S01]  /*4560*/  I2FP.F32.S32 R10, R10 ;  /* 0x0000000a000a7245 */ /* 0x000fe20000201400 */
[----:B------:R-:W-:Y:S01]  /*4570*/  IMAD.IADD R8, R17, 0x1, -R34 ;  /* 0x0000000111087824 */ /* 0x000fe200078e0a22 */
[----:B------:R-:W-:Y:S01]  /*4580*/  I2FP.F32.S32 R7, R7 ;  /* 0x0000000700077245 */ /* 0x000fe20000201400 */
[----:B------:R-:W-:Y:S01]  /*4590*/  HMMA.16816.F32.BF16 R188, R56, R36, R76 ;  /* 0x0000002438bc723c */ /* 0x000fe2000004184c */
[----:B------:R-:W-:Y:S01]  /*45a0*/  VIADD R25, R16, 0x11 ;  /* 0x0000001110197836 */ /* 0x000fe20000000000 */
[----:B------:R-:W-:-:S04]  /*45b0*/  ISETP.GE.AND P5, PT, R29, UR26, PT ;  /* 0x0000001a1d007c0c */ /* 0x000fc8000bfa6270 */
[----:B------:R-:W-:Y:S01]  /*45c0*/  HMMA.16816.F32.BF16 R196, R56, R40, R64 ;  /* 0x0000002838c4723c */ /* 0x000fe20000041840 */
[----:B------:R-:W-:Y:S01]  /*45d0*/  VIADD R37, R16, 0x20 ;  /* 0x0000002010257836 */ /* 0x000fe20000000000 */
[----:B------:R-:W-:-:S04]  /*45e0*/  ISETP.GE.AND P6, PT, R25, UR26, PT ;  /* 0x0000001a19007c0c */ /* 0x000fc8000bfc6270 */
[C---:B------:R-:W-:Y:S01]  /*45f0*/  HMMA.16816.F32.BF16 R200, R56.reuse, R42, R60 ;  /* 0x0000002a38c8723c */ /* 0x040fe2000004183c */
[----:B------:R-:W-:Y:S01]  /*4600*/  FFMA.FTZ R65, R5, -UR5, R168 ;  /* 0x8000000505417c23 */ /* 0x000fe200080100a8 */
[C---:B------:R-:W-:Y:S02]  /*4610*/  IMAD.IADD R5, R17.reuse, 0x1, -R29 ;  /* 0x0000000111057824 */ /* 0x040fe400078e0a1d */
[----:B------:R-:W-:Y:S01]  /*4620*/  FFMA.FTZ R40, R10, -UR5, R176 ;  /* 0x800000050a287c23 */ /* 0x000fe200080100b0 */
[----:B------:R-:W-:Y:S01]  /*4630*/  IMAD.MOV.U32 R176, RZ, RZ, R208 ;  /* 0x000000ffffb07224 */ /* 0x000fe200078e00d0 */
[C---:B------:R-:W-:Y:S01]  /*4640*/  HMMA.16816.F32.BF16 R192, R56.reuse, R38, R68 ;  /* 0x0000002638c0723c */ /* 0x040fe20000041844 */
[----:B------:R-:W-:Y:S01]  /*4650*/  FFMA.FTZ R63, R6, -UR5, R173 ;  /* 0x80000005063f7c23 */ /* 0x000fe200080100ad */
[C---:B------:R-:W-:Y:S01]  /*4660*/  IMAD.IADD R6, R17.reuse, 0x1, -R25 ;  /* 0x0000000111067824 */ /* 0x040fe200078e0a19 */
[C---:B------:R-:W-:Y:S01]  /*4670*/  IADD3 R61, R16.reuse, 0x59, RZ ;  /* 0x00000059103d7810 */ /* 0x040fe20007ffe0ff */
[----:B------:R-:W-:Y:S01]  /*4680*/  VIADD R42, R16, 0x28 ;  /* 0x00000028102a7836 */ /* 0x000fe20000000000 */
[----:B------:R-:W-:Y:S01]  /*4690*/  FSEL R83, R40, -INF , !P4 ;  /* 0xff80000028537808 */ /* 0x000fe20006000000 */
[----:B------:R-:W-:Y:S01]  /*46a0*/  HMMA.16816.F32.BF16 R236, R56, R46, R52 ;  /* 0x0000002e38ec723c */ /* 0x000fe20000041834 */
[C---:B------:R-:W-:Y:S01]  /*46b0*/  VIADD R38, R16.reuse, 0x21 ;  /* 0x0000002110267836 */ /* 0x040fe20000000000 */
[----:B------:R-:W-:Y:S01]  /*46c0*/  IABS R10, R6 ;  /* 0x00000006000a7213 */ /* 0x000fe20000000000 */
[----:B------:R-:W-:Y:S01]  /*46d0*/  VIADD R43, R16, 0x29 ;  /* 0x00000029102b7836 */ /* 0x000fe20000000000 */
[----:B------:R-:W-:Y:S01]  /*46e0*/  IABS R6, R8 ;  /* 0x0000000800067213 */ /* 0x000fe20000000000 */
[----:B------:R-:W-:Y:S01]  /*46f0*/  IMAD.IADD R11, R17, 0x1, -R38 ;  /* 0x00000001110b7824 */ /* 0x000fe200078e0a26 */
[----:B------:R-:W-:Y:S01]  /*4700*/  I2FP.F32.S32 R10, R10 ;  /* 0x0000000a000a7245 */ /* 0x000fe20000201400 */
[----:B------:R-:W-:Y:S01]  /*4710*/  FFMA.FTZ R53, R9, -UR5, R177 ;  /* 0x8000000509357c23 */ /* 0x000fe200080100b1 */
[----:B------:R-:W-:-:S02]  /*4720*/  IMAD.IADD R9, R17, 0x1, -R37 ;  /* 0x0000000111097824 */ /* 0x000fc400078e0a25 */
[----:B------:R-:W-:Y:S01]  /*4730*/  FFMA.FTZ R54, R7, -UR5, R172 ;  /* 0x8000000507367c23 */ /* 0x000fe200080100ac */
[----:B------:R-:W-:Y:S01]  /*4740*/  IABS R7, R5 ;  /* 0x0000000500077213 */ /* 0x000fe20000000000 */
[----:B------:R-:W-:Y:S01]  /*4750*/  VIADD R46, R16, 0x38 ;  /* 0x00000038102e7836 */ /* 0x000fe20000000000 */
[----:B------:R-:W-:Y:S01]  /*4760*/  IABS R8, R11 ;  /* 0x0000000b00087213 */ /* 0x000fe20000000000 */
[----:B------:R-:W-:Y:S01]  /*4770*/  FFMA.FTZ R64, R10, -UR5, R169 ;  /* 0x800000050a407c23 */ /* 0x000fe200080100a9 */
[----:B------:R-:W-:Y:S01]  /*4780*/  IABS R5, R9 ;  /* 0x0000000900057213 */ /* 0x000fe20000000000 */
[----:B------:R-:W-:Y:S01]  /*4790*/  IMAD.MOV.U32 R9, RZ, RZ, R7 ;  /* 0x000000ffff097224 */ /* 0x000fe200078e0007 */
[----:B------:R-:W-:Y:S01]  /*47a0*/  HMMA.16816.F32.BF16 R240, R56, R180, R72 ;  /* 0x000000b438f0723c */ /* 0x000fe20000041848 */
[----:B------:R-:W-:Y:S01]  /*47b0*/  IMAD.MOV.U32 R7, RZ, RZ, R6 ;  /* 0x000000ffff077224 */ /* 0x000fe200078e0006 */
[----:B------:R-:W-:Y:S01]  /*47c0*/  FSEL R79, R54, -INF , !P2 ;  /* 0xff800000364f7808 */ /* 0x000fe20005000000 */
[----:B------:R-:W-:Y:S01]  /*47d0*/  IMAD.MOV.U32 R6, RZ, RZ, R5 ;  /* 0x000000ffff067224 */ /* 0x000fe200078e0005 */
[----:B------:R-:W-:Y:S01]  /*47e0*/  MOV R5, R8 ;  /* 0x0000000800057202 */ /* 0x000fe20000000f00 */
[C---:B------:R-:W-:Y:S01]  /*47f0*/  IMAD.IADD R8, R17.reuse, 0x1, -R44 ;  /* 0x0000000111087824 */ /* 0x040fe200078e0a2c */
[----:B------:R-:W-:Y:S01]  /*4800*/  I2FP.F32.S32 R9, R9 ;  /* 0x0000000900097245 */ /* 0x000fe20000201400 */
[----:B------:R-:W-:Y:S01]  /*4810*/  IMAD.IADD R11, R17, 0x1, -R46 ;  /* 0x00000001110b7824 */ /* 0x000fe200078e0a2e */
[----:B------:R-:W-:Y:S01]  /*4820*/  I2FP.F32.S32 R6, R6 ;  /* 0x0000000600067245 */ /* 0x000fe20000201400 */
[----:B------:R-:W-:Y:S01]  /*4830*/  VIADD R47, R16, 0x39 ;  /* 0x00000039102f7836 */ /* 0x000fe20000000000 */
[----:B------:R-:W-:Y:S01]  /*4840*/  I2FP.F32.S32 R5, R5 ;  /* 0x0000000500057245 */ /* 0x000fe20000201400 */
[----:B------:R-:W-:Y:S01]  /*4850*/  FFMA.FTZ R66, R9, -UR5, R164 ;  /* 0x8000000509427c23 */ /* 0x000fe200080100a4 */
[----:B------:R-:W-:Y:S01]  /*4860*/  I2FP.F32.S32 R7, R7 ;  /* 0x0000000700077245 */ /* 0x000fe20000201400 */
[----:B------:R-:W-:Y:S01]  /*4870*/  FFMA.FTZ R68, R6, -UR5, R160 ;  /* 0x8000000506447c23 */ /* 0x000fe200080100a0 */
[----:B------:R-:W-:-:S02]  /*4880*/  IMAD.IADD R6, R17, 0x1, -R42 ;  /* 0x0000000111067824 */ /* 0x000fc400078e0a2a */
[----:B------:R-:W-:Y:S01]  /*4890*/  FFMA.FTZ R70, R5, -UR5, R161 ;  /* 0x8000000505467c23 */ /* 0x000fe200080100a1 */
[----:B------:R-:W-:Y:S02]  /*48a0*/  IMAD.IADD R5, R17, 0x1, -R43 ;  /* 0x0000000111057824 */ /* 0x000fe400078e0a2b */
[----:B------:R-:W-:Y:S01]  /*48b0*/  FFMA.FTZ R67, R7, -UR5, R165 ;  /* 0x8000000507437c23 */ /* 0x000fe200080100a5 */
[C---:B------:R-:W-:Y:S01]  /*48c0*/  IMAD.IADD R9, R17.reuse, 0x1, -R45 ;  /* 0x0000000111097824 */ /* 0x040fe200078e0a2d */
[----:B------:R-:W-:Y:S01]  /*48d0*/  IABS R10, R6 ;  /* 0x00000006000a7213 */ /* 0x000fe20000000000 */
[C---:B------:R-:W-:Y:S01]  /*48e0*/  VIADD R52, R16.reuse, 0x50 ;  /* 0x0000005010347836 */ /* 0x040fe20000000000 */
[----:B------:R-:W-:Y:S01]  /*48f0*/  IABS R7, R5 ;  /* 0x0000000500077213 */ /* 0x000fe20000000000 */
[C---:B------:R-:W-:Y:S01]  /*4900*/  VIADD R55, R16.reuse, 0x51 ;  /* 0x0000005110377836 */ /* 0x040fe20000000000 */
[----:B------:R-:W-:Y:S01]  /*4910*/  IABS R6, R8 ;  /* 0x0000000800067213 */ /* 0x000fe20000000000 */
[----:B------:R-:W-:Y:S01]  /*4920*/  VIADD R60, R16, 0x58 ;  /* 0x00000058103c7836 */ /* 0x000fe20000000000 */
[----:B------:R-:W-:Y:S01]  /*4930*/  IABS R5, R9 ;  /* 0x0000000900057213 */ /* 0x000fe20000000000 */
[----:B------:R-:W-:Y:S01]  /*4940*/  HMMA.16816.F32.BF16 R120, R56, R20, R84 ;  /* 0x000000143878723c */ /* 0x000fe20000041854 */
[----:B------:R-:W-:Y:S01]  /*4950*/  IABS R8, R11 ;  /* 0x0000000b00087213 */ /* 0x000fe20000000000 */
[C---:B------:R-:W-:Y:S01]  /*4960*/  IMAD.IADD R11, R17.reuse, 0x1, -R51 ;  /* 0x00000001110b7824 */ /* 0x040fe200078e0a33 */
[----:B------:R-:W-:Y:S01]  /*4970*/  MOV R9, R7 ;  /* 0x0000000700097202 */ /* 0x000fe20000000f00 */
[----:B------:R-:W-:Y:S01]  /*4980*/  IMAD.MOV.U32 R7, RZ, RZ, R6 ;  /* 0x000000ffff077224 */ /* 0x000fe200078e0006 */
[----:B------:R-:W-:Y:S01]  /*4990*/  I2FP.F32.S32 R10, R10 ;  /* 0x0000000a000a7245 */ /* 0x000fe20000201400 */
[----:B------:R-:W-:Y:S01]  /*49a0*/  IMAD.MOV.U32 R6, RZ, RZ, R5 ;  /* 0x000000ffff067224 */ /* 0x000fe200078e0005 */
[----:B------:R-:W-:Y:S01]  /*49b0*/  I2FP.F32.S32 R9, R9 ;  /* 0x0000000900097245 */ /* 0x000fe20000201400 */
[----:B------:R-:W-:Y:S01]  /*49c0*/  IMAD.MOV.U32 R5, RZ, RZ, R8 ;  /* 0x000000ffff057224 */ /* 0x000fe200078e0008 */
[----:B------:R-:W-:Y:S01]  /*49d0*/  I2FP.F32.S32 R7, R7 ;  /* 0x0000000700077245 */ /* 0x000fe20000201400 */
[----:B------:R-:W-:Y:S01]  /*49e0*/  FFMA.FTZ R69, R10, -UR5, R156 ;  /* 0x800000050a457c23 */ /* 0x000fe2000801009c */
[----:B------:R-:W-:Y:S01]  /*49f0*/  I2FP.F32.S32 R6, R6 ;  /* 0x0000000600067245 */ /* 0x000fe20000201400 */
[----:B------:R-:W-:Y:S01]  /*4a00*/  IMAD.IADD R10, R17, 0x1, -R50 ;  /* 0x00000001110a7824 */ /* 0x000fe200078e0a32 */
[----:B------:R-:W-:Y:S01]  /*4a10*/  I2FP.F32.S32 R5, R5 ;  /* 0x0000000500057245 */ /* 0x000fe20000201400 */
[----:B------:R-:W-:Y:S01]  /*4a20*/  FFMA.FTZ R71, R9, -UR5, R157 ;  /* 0x8000000509477c23 */ /* 0x000fe2000801009d */
[C---:B------:R-:W-:Y:S01]  /*4a30*/  IADD3 R8, R17.reuse, -R49, RZ ;  /* 0x8000003111087210 */ /* 0x040fe20007ffe0ff */
[----:B------:R-:W-:Y:S01]  /*4a40*/  FFMA.FTZ R78, R6, -UR5, R153 ;  /* 0x80000005064e7c23 */ /* 0x000fe20008010099 */
[----:B------:R-:W-:-:S02]  /*4a50*/  IMAD.IADD R6, R17, 0x1, -R47 ;  /* 0x0000000111067824 */ /* 0x000fc400078e0a2f */
[----:B------:R-:W-:Y:S01]  /*4a60*/  FFMA.FTZ R116, R5, -UR5, R148 ;  /* 0x8000000505747c23 */ /* 0x000fe20008010094 */
[----:B------:R-:W-:Y:S02]  /*4a70*/  IMAD.IADD R5, R17, 0x1, -R48 ;  /* 0x0000000111057824 */ /* 0x000fe400078e0a30 */
[----:B------:R-:W-:Y:S01]  /*4a80*/  FFMA.FTZ R72, R7, -UR5, R152 ;  /* 0x8000000507487c23 */ /* 0x000fe20008010098 */
[----:B------:R-:W-:Y:S01]  /*4a90*/  IABS R11, R11 ;  /* 0x0000000b000b7213 */ /* 0x000fe20000000000 */
[----:B------:R-:W-:Y:S01]  /*4aa0*/  VIADD R62, R16, 0x60 ;  /* 0x00000060103e7836 */ /* 0x000fe20000000000 */
[----:B------:R-:W-:Y:S01]  /*4ab0*/  IABS R9, R6 ;  /* 0x0000000600097213 */ /* 0x000fe20000000000 */
[----:B------:R-:W-:Y:S01]  /*4ac0*/  HMMA.16816.F32.BF16 R112, R56, R32, R112 ;  /* 0x000000203870723c */ /* 0x000fe20000041870 */
[----:B------:R-:W-:Y:S01]  /*4ad0*/  IABS R7, R5 ;  /* 0x0000000500077213 */ /* 0x000fe20000000000 */
[----:B------:R-:W-:Y:S01]  /*4ae0*/  IMAD.MOV.U32 R177, RZ, RZ, R207 ;  /* 0x000000ffffb17224 */ /* 0x000fe200078e00cf */
[----:B------:R-:W-:-:S02]  /*4af0*/  IABS R6, R8 ;  /* 0x0000000800067213 */ /* 0x000fc40000000000 */
[----:B------:R-:W-:Y:S01]  /*4b00*/  IABS R5, R10 ;  /* 0x0000000a00057213 */ /* 0x000fe20000000000 */
[----:B------:R-:W-:Y:S01]  /*4b10*/  IMAD.MOV.U32 R8, RZ, RZ, R7 ;  /* 0x000000ffff087224 */ /* 0x000fe200078e0007 */
[----:B------:R-:W-:Y:S01]  /*4b20*/  I2FP.F32.S32 R9, R9 ;  /* 0x0000000900097245 */ /* 0x000fe20000201400 */
[----:B------:R-:W-:Y:S01]  /*4b30*/  IMAD.MOV.U32 R7, RZ, RZ, R6 ;  /* 0x000000ffff077224 */ /* 0x000fe200078e0006 */
[----:B------:R-:W-:Y:S01]  /*4b40*/  HMMA.16816.F32.BF16 R96, R56, R30, R96 ;  /* 0x0000001e3860723c */ /* 0x000fe20000041860 */
[----:B------:R-:W-:Y:S01]  /*4b50*/  IMAD.MOV.U32 R6, RZ, RZ, R5 ;  /* 0x000000ffff067224 */ /* 0x000fe200078e0005 */
[----:B------:R-:W-:Y:S01]  /*4b60*/  I2FP.F32.S32 R8, R8 ;  /* 0x0000000800087245 */ /* 0x000fe20000201400 */
[----:B------:R-:W-:Y:S01]  /*4b70*/  IMAD.MOV.U32 R5, RZ, RZ, R11 ;  /* 0x000000ffff057224 */ /* 0x000fe200078e000b */
[----:B------:R-:W-:Y:S01]  /*4b80*/  I2FP.F32.S32 R7, R7 ;  /* 0x0000000700077245 */ /* 0x000fe20000201400 */
[----:B------:R-:W-:Y:S01]  /*4b90*/  FFMA.FTZ R85, R9, -UR5, R149 ;  /* 0x8000000509557c23 */ /* 0x000fe20008010095 */
        /* <DEDUP_REMOVED lines=8> */
[----:B------:R-:W-:Y:S01]  /*4c20*/  IMAD.IADD R5, R17, 0x1, -R55 ;  /* 0x0000000111057824 */ /* 0x000fe200078e0a37 */
[----:B------:R-:W-:Y:S01]  /*4c30*/  FSEL R75, R53, -INF , !P3 ;  /* 0xff800000354b7808 */ /* 0x000fe20005800000 */
[----:B------:R-:W-:Y:S01]  /*4c40*/  IMAD.IADD R9, R17, 0x1, -R61 ;  /* 0x0000000111097824 */ /* 0x000fe200078e0a3d */
[----:B------:R-:W-:Y:S02]  /*4c50*/  IABS R7, R6 ;  /* 0x0000000600077213 */ /* 0x000fe40000000000 */
[----:B------:R-:W-:Y:S02]  /*4c60*/  IABS R6, R5 ;  /* 0x0000000500067213 */ /* 0x000fe40000000000 */
[----:B------:R-:W-:-:S02]  /*4c70*/  IABS R5, R8 ;  /* 0x0000000800057213 */ /* 0x000fc40000000000 */
[----:B------:R-:W-:Y:S01]  /*4c80*/  I2FP.F32.S32 R10, R7 ;  /* 0x00000007000a7245 */ /* 0x000fe20000201400 */
[----:B------:R-:W-:Y:S01]  /*4c90*/  IMAD.MOV.U32 R8, RZ, RZ, R6 ;  /* 0x000000ffff087224 */ /* 0x000fe200078e0006 */
[----:B------:R-:W-:Y:S01]  /*4ca0*/  IABS R7, R9 ;  /* 0x0000000900077213 */ /* 0x000fe20000000000 */
[----:B------:R-:W-:Y:S01]  /*4cb0*/  IMAD.IADD R6, R17, 0x1, -R62 ;  /* 0x0000000111067824 */ /* 0x000fe200078e0a3e */
[----:B------:R-:W-:Y:S01]  /*4cc0*/  FSEL R54, R65, -INF , !P0 ;  /* 0xff80000041367808 */ /* 0x000fe20004000000 */
[----:B------:R-:W-:Y:S01]  /*4cd0*/  FFMA.FTZ R153, R10, -UR5, R132 ;  /* 0x800000050a997c23 */ /* 0x000fe20008010084 */
[----:B------:R-:W-:Y:S02]  /*4ce0*/  I2FP.F32.S32 R9, R8 ;  /* 0x0000000800097245 */ /* 0x000fe40000201400 */
[----:B------:R-:W-:Y:S02]  /*4cf0*/  I2FP.F32.S32 R8, R5 ;  /* 0x0000000500087245 */ /* 0x000fe40000201400 */
[----:B------:R-:W-:Y:S01]  /*4d00*/  IABS R5, R6 ;  /* 0x0000000600057213 */ /* 0x000fe20000000000 */
[----:B------:R-:W-:-:S02]  /*4d10*/  IMAD.MOV.U32 R6, RZ, RZ, R7 ;  /* 0x000000ffff067224 */ /* 0x000fc400078e0007 */
[----:B------:R-:W-:Y:S01]  /*4d20*/  FFMA.FTZ R148, R9, -UR5, R133 ;  /* 0x8000000509947c23 */ /* 0x000fe20008010085 */
[----:B------:R-:W-:Y:S01]  /*4d30*/  FFMA.FTZ R152, R8, -UR5, R184 ;  /* 0x8000000508987c23 */ /* 0x000fe200080100b8 */
[----:B------:R-:W-:Y:S01]  /*4d40*/  VIADD R7, R17, 0x8 ;  /* 0x0000000811077836 */ /* 0x000fe20000000000 */
[----:B------:R-:W-:Y:S01]  /*4d50*/  FSEL R74, R63, -INF , !P1 ;  /* 0xff8000003f4a7808 */ /* 0x000fe20004800000 */
[----:B------:R-:W-:Y:S01]  /*4d60*/  IMAD.MOV.U32 R9, RZ, RZ, R5 ;  /* 0x000000ffff097224 */ /* 0x000fe200078e0005 */
[----:B------:R-:W-:Y:S01]  /*4d70*/  I2FP.F32.S32 R8, R6 ;  /* 0x0000000600087245 */ /* 0x000fe20000201400 */
[C---:B------:R-:W-:Y:S01]  /*4d80*/  VIADD R6, R17.reuse, 0x40 ;  /* 0x0000004011067836 */ /* 0x040fe20000000000 */
[----:B------:R-:W-:Y:S02]  /*4d90*/  IADD3 R5, R17, 0x48, RZ ;  /* 0x0000004811057810 */ /* 0x000fe40007ffe0ff */
[----:B------:R-:W-:Y:S01]  /*4da0*/  I2FP.F32.S32 R11, R9 ;  /* 0x00000009000b7245 */ /* 0x000fe20000201400 */
[----:B------:R-:W-:Y:S01]  /*4db0*/  FFMA.FTZ R149, R8, -UR5, R185 ;  /* 0x8000000508957c23 */ /* 0x000fe200080100b9 */
[--C-:B------:R-:W-:Y:S01]  /*4dc0*/  IMAD.IADD R8, R6, 0x1, -R16.reuse ;  /* 0x0000000106087824 */ /* 0x100fe200078e0a10 */
[----:B------:R-:W-:Y:S01]  /*4dd0*/  FSEL R86, R66, -INF , !P5 ;  /* 0xff80000042567808 */ /* 0x000fe20006800000 */
[----:B------:R-:W-:-:S02]  /*4de0*/  IMAD.IADD R10, R5, 0x1, -R16 ;  /* 0x00000001050a7824 */ /* 0x000fc400078e0a10 */
[----:B------:R-:W-:Y:S01]  /*4df0*/  FFMA.FTZ R119, R11, -UR5, R212 ;  /* 0x800000050b777c23 */ /* 0x000fe200080100d4 */
[C---:B------:R-:W-:Y:S01]  /*4e00*/  IMAD.IADD R9, R7.reuse, 0x1, -R16 ;  /* 0x0000000107097824 */ /* 0x040fe200078e0a10 */
[----:B------:R-:W-:Y:S02]  /*4e10*/  IABS R8, R8 ;  /* 0x0000000800087213 */ /* 0x000fe40000000000 */
[----:B------:R-:W-:Y:S01]  /*4e20*/  IABS R11, R10 ;  /* 0x0000000a000b7213 */ /* 0x000fe20000000000 */
[--C-:B------:R-:W-:Y:S01]  /*4e30*/  IMAD.IADD R10, R6, 0x1, -R14.reuse ;  /* 0x00000001060a7824 */ /* 0x100fe200078e0a0e */
[----:B------:R-:W-:Y:S01]  /*4e40*/  IABS R12, R9 ;  /* 0x00000009000c7213 */ /* 0x000fe20000000000 */
[----:B------:R-:W-:Y:S02]  /*4e50*/  IMAD.IADD R9, R7, 0x1, -R14 ;  /* 0x0000000107097824 */ /* 0x000fe400078e0a0e */
[----:B------:R-:W-:Y:S01]  /*4e60*/  IMAD.MOV.U32 R13, RZ, RZ, R8 ;  /* 0x000000ffff0d7224 */ /* 0x000fe200078e0008 */
[----:B------:R-:W-:Y:S01]  /*4e70*/  IABS R8, R10 ;  /* 0x0000000a00087213 */ /* 0x000fe20000000000 */
[----:B------:R-:W-:Y:S01]  /*4e80*/  IMAD.MOV.U32 R10, RZ, RZ, R11 ;  /* 0x000000ffff0a7224 */ /* 0x000fe200078e000b */
[----:B------:R-:W-:-:S02]  /*4e90*/  IABS R9, R9 ;  /* 0x0000000900097213 */ /* 0x000fc40000000000 */
[----:B------:R-:W-:Y:S02]  /*4ea0*/  I2FP.F32.S32 R8, R8 ;  /* 0x0000000800087245 */ /* 0x000fe40000201400 */
[----:B------:R-:W-:Y:S02]  /*4eb0*/  I2FP.F32.S32 R9, R9 ;  /* 0x0000000900097245 */ /* 0x000fe40000201400 */
[----:B------:R-:W-:Y:S01]  /*4ec0*/  I2FP.F32.S32 R10, R10 ;  /* 0x0000000a000a7245 */ /* 0x000fe20000201400 */
[----:B------:R-:W-:Y:S01]  /*4ed0*/  FFMA.FTZ R28, R8, -UR5, R113 ;  /* 0x80000005081c7c23 */ /* 0x000fe20008010071 */
[----:B------:R-:W-:Y:S01]  /*4ee0*/  I2FP.F32.S32 R12, R12 ;  /* 0x0000000c000c7245 */ /* 0x000fe20000201400 */
[----:B------:R-:W-:Y:S01]  /*4ef0*/  FFMA.FTZ R32, R9, -UR5, R179 ;  /* 0x8000000509207c23 */ /* 0x000fe200080100b3 */
[----:B------:R-:W-:Y:S01]  /*4f00*/  I2FP.F32.S32 R11, R13 ;  /* 0x0000000d000b7245 */ /* 0x000fe20000201400 */
[----:B------:R-:W-:Y:S02]  /*4f10*/  IMAD.IADD R8, R5, 0x1, -R14 ;  /* 0x0000000105087824 */ /* 0x000fe400078e0a0e */
[----:B------:R-:W-:Y:S01]  /*4f20*/  FFMA.FTZ R15, R10, -UR5, R114 ;  /* 0x800000050a0f7c23 */ /* 0x000fe20008010072 */
[----:B------:R-:W-:-:S02]  /*4f30*/  IMAD.IADD R9, R7, 0x1, -R18 ;  /* 0x0000000107097824 */ /* 0x000fc400078e0a12 */
[----:B------:R-:W-:Y:S01]  /*4f40*/  FFMA.FTZ R22, R12, -UR5, R178 ;  /* 0x800000050c167c23 */ /* 0x000fe200080100b2 */
[----:B------:R-:W-:Y:S02]  /*4f50*/  IMAD.IADD R10, R6, 0x1, -R18 ;  /* 0x00000001060a7824 */ /* 0x000fe400078e0a12 */
[----:B------:R-:W-:Y:S01]  /*4f60*/  FFMA.FTZ R19, R11, -UR5, R112 ;  /* 0x800000050b137c23 */ /* 0x000fe20008010070 */
[----:B------:R-:W-:Y:S01]  /*4f70*/  IMAD.IADD R12, R5, 0x1, -R18 ;  /* 0x00000001050c7824 */ /* 0x000fe200078e0a12 */
[----:B------:R-:W-:Y:S01]  /*4f80*/  IABS R11, R8 ;  /* 0x00000008000b7213 */ /* 0x000fe20000000000 */
[----:B------:R-:W-:Y:S01]  /*4f90*/  IMAD.IADD R13, R7, 0x1, -R23 ;  /* 0x00000001070d7824 */ /* 0x000fe200078e0a17 */
[----:B------:R-:W-:Y:S01]  /*4fa0*/  IABS R9, R9 ;  /* 0x0000000900097213 */ /* 0x000fe20000000000 */
[----:B------:R-:W-:Y:S01]  /*4fb0*/  IMAD.MOV.U32 R178, RZ, RZ, R206 ;  /* 0x000000ffffb27224 */ /* 0x000fe200078e00ce */
[----:B------:R-:W-:Y:S02]  /*4fc0*/  IABS R8, R10 ;  /* 0x0000000a00087213 */ /* 0x000fe40000000000 */
[----:B------:R-:W-:-:S02]  /*4fd0*/  IABS R10, R12 ;  /* 0x0000000c000a7213 */ /* 0x000fc40000000000 */
[----:B------:R-:W-:Y:S01]  /*4fe0*/  IABS R12, R13 ;  /* 0x0000000d000c7213 */ /* 0x000fe20000000000 */
[----:B------:R-:W-:Y:S01]  /*4ff0*/  IMAD.MOV.U32 R13, RZ, RZ, R11 ;  /* 0x000000ffff0d7224 */ /* 0x000fe200078e000b */
[----:B------:R-:W-:Y:S01]  /*5000*/  FSEL R102, R19, -INF , !P4 ;  /* 0xff80000013667808 */ /* 0x000fe20006000000 */
[----:B------:R-:W-:Y:S01]  /*5010*/  IMAD.MOV.U32 R11, RZ, RZ, R9 ;  /* 0x000000ffff0b7224 */ /* 0x000fe200078e0009 */
[----:B------:R-:W-:Y:S01]  /*5020*/  FSEL R80, R28, -INF , !P3 ;  /* 0xff8000001c507808 */ /* 0x000fe20005800000 */
[----:B------:R-:W-:Y:S01]  /*5030*/  IMAD.MOV.U32 R9, RZ, RZ, R8 ;  /* 0x000000ffff097224 */ /* 0x000fe200078e0008 */
[----:B------:R-:W-:Y:S01]  /*5040*/  I2FP.F32.S32 R13, R13 ;  /* 0x0000000d000d7245 */ /* 0x000fe20000201400 */
[----:B------:R-:W-:Y:S01]  /*5050*/  IMAD.MOV.U32 R8, RZ, RZ, R10 ;  /* 0x000000ffff087224 */ /* 0x000fe200078e000a */
[----:B------:R-:W-:Y:S01]  /*5060*/  MOV R179, R205 ;  /* 0x000000cd00b37202 */ /* 0x000fe20000000f00 */
[----:B------:R-:W-:Y:S01]  /*5070*/  IMAD.MOV.U32 R10, RZ, RZ, R12 ;  /* 0x000000ffff0a7224 */ /* 0x000fe200078e000c */
[----:B------:R-:W-:Y:S01]  /*5080*/  I2FP.F32.S32 R12, R11 ;  /* 0x0000000b000c7245 */ /* 0x000fe20000201400 */
[----:B------:R-:W-:Y:S01]  /*5090*/  FFMA.FTZ R20, R13, -UR5, R115 ;  /* 0x800000050d147c23 */ /* 0x000fe20008010073 */
[----:B------:R-:W-:Y:S01]  /*50a0*/  I2FP.F32.S32 R11, R9 ;  /* 0x00000009000b7245 */ /* 0x000fe20000201400 */
[----:B------:R-:W-:Y:S01]  /*50b0*/  IMAD.IADD R13, R5, 0x1, -R26 ;  /* 0x00000001050d7824 */ /* 0x000fe200078e0a1a */
        /* <DEDUP_REMOVED lines=8> */
[----:B------:R-:W-:Y:S01]  /*5140*/  IADD3 R9, -R23, R6, RZ ;  /* 0x0000000617097210 */ /* 0x000fe20007ffe1ff */
[----:B------:R-:W-:Y:S01]  /*5150*/  IMAD.IADD R10, R7, 0x1, -R26 ;  /* 0x00000001070a7824 */ /* 0x000fe200078e0a1a */
[----:B------:R-:W-:Y:S01]  /*5160*/  FSEL R87, R21, -INF , !P2 ;  /* 0xff80000015577808 */ /* 0x000fe20005000000 */
[----:B------:R-:W-:Y:S01]  /*5170*/  HMMA.16816.F32.BF16 R56, R56, R182, R176 ;  /* 0x000000b63838723c */ /* 0x000fe200000418b0 */
[----:B------:R-:W-:Y:S02]  /*5180*/  IABS R12, R9 ;  /* 0x00000009000c7213 */ /* 0x000fe40000000000 */
[----:B------:R-:W-:-:S02]  /*5190*/  IABS R8, R8 ;  /* 0x0000000800087213 */ /* 0x000fc40000000000 */
[----:B------:R-:W-:Y:S02]  /*51a0*/  IABS R9, R11 ;  /* 0x0000000b00097213 */ /* 0x000fe40000000000 */
[----:B------:R-:W-:Y:S01]  /*51b0*/  IABS R11, R13 ;  /* 0x0000000d000b7213 */ /* 0x000fe20000000000 */
[----:B------:R-:W-:Y:S01]  /*51c0*/  IMAD.MOV.U32 R13, RZ, RZ, R12 ;  /* 0x000000ffff0d7224 */ /* 0x000fe200078e000c */
[----:B------:R-:W-:Y:S01]  /*51d0*/  IABS R10, R10 ;  /* 0x0000000a000a7213 */ /* 0x000fe20000000000 */
[----:B------:R-:W-:Y:S01]  /*51e0*/  IMAD.MOV.U32 R12, RZ, RZ, R8 ;  /* 0x000000ffff0c7224 */ /* 0x000fe200078e0008 */
[----:B------:R-:W-:Y:S01]  /*51f0*/  I2FP.F32.S32 R9, R9 ;  /* 0x0000000900097245 */ /* 0x000fe20000201400 */
[----:B------:R-:W-:Y:S01]  /*5200*/  IMAD.MOV.U32 R8, RZ, RZ, R11 ;  /* 0x000000ffff087224 */ /* 0x000fe200078e000b */
[----:B------:R-:W-:Y:S02]  /*5210*/  I2FP.F32.S32 R10, R10 ;  /* 0x0000000a000a7245 */ /* 0x000fe40000201400 */
[----:B------:R-:W-:Y:S01]  /*5220*/  I2FP.F32.S32 R13, R13 ;  /* 0x0000000d000d7245 */ /* 0x000fe20000201400 */
[----:B------:R-:W-:Y:S01]  /*5230*/  FFMA.FTZ R35, R9, -UR5, R104 ;  /* 0x8000000509237c23 */ /* 0x000fe20008010068 */
[----:B------:R-:W-:Y:S01]  /*5240*/  I2FP.F32.S32 R8, R8 ;  /* 0x0000000800087245 */ /* 0x000fe20000201400 */
[--C-:B------:R-:W-:Y:S01]  /*5250*/  IMAD.IADD R9, R7, 0x1, -R25.reuse ;  /* 0x0000000107097824 */ /* 0x100fe200078e0a19 */
[----:B------:R-:W-:Y:S01]  /*5260*/  I2FP.F32.S32 R11, R12 ;  /* 0x0000000c000b7245 */ /* 0x000fe20000201400 */
[----:B------:R-:W-:Y:S01]  /*5270*/  FFMA.FTZ R36, R10, -UR5, R170 ;  /* 0x800000050a247c23 */ /* 0x000fe200080100aa */
[----:B------:R-:W-:-:S02]  /*5280*/  IMAD.IADD R10, R5, 0x1, -R25 ;  /* 0x00000001050a7824 */ /* 0x000fc400078e0a19 */
[----:B------:R-:W-:Y:S01]  /*5290*/  FFMA.FTZ R33, R8, -UR5, R106 ;  /* 0x8000000508217c23 */ /* 0x000fe2000801006a */
[C---:B------:R-:W-:Y:S02]  /*52a0*/  IMAD.IADD R8, R6.reuse, 0x1, -R25 ;  /* 0x0000000106087824 */ /* 0x040fe400078e0a19 */
[----:B------:R-:W-:Y:S01]  /*52b0*/  FFMA.FTZ R26, R13, -UR5, R109 ;  /* 0x800000050d1a7c23 */ /* 0x000fe2000801006d */
[----:B------:R-:W-:Y:S01]  /*52c0*/  FFMA.FTZ R23, R11, -UR5, R111 ;  /* 0x800000050b177c23 */ /* 0x000fe2000801006f */
[----:B------:R-:W-:Y:S01]  /*52d0*/  IADD3 R12, -R29, R7, RZ ;  /* 0x000000071d0c7210 */ /* 0x000fe20007ffe1ff */
[----:B------:R-:W-:Y:S01]  /*52e0*/  IMAD.IADD R13, R6, 0x1, -R29 ;  /* 0x00000001060d7824 */ /* 0x000fe200078e0a1d */
[----:B------:R-:W-:Y:S02]  /*52f0*/  IABS R11, R9 ;  /* 0x00000009000b7213 */ /* 0x000fe40000000000 */
[----:B------:R-:W-:Y:S02]  /*5300*/  IABS R9, R8 ;  /* 0x0000000800097213 */ /* 0x000fe40000000000 */
[----:B------:R-:W-:-:S02]  /*5310*/  IABS R8, R10 ;  /* 0x0000000a00087213 */ /* 0x000fc40000000000 */
[----:B------:R-:W-:Y:S01]  /*5320*/  IABS R10, R12 ;  /* 0x0000000c000a7213 */ /* 0x000fe20000000000 */
[----:B------:R-:W-:Y:S01]  /*5330*/  IMAD.MOV.U32 R12, RZ, RZ, R11 ;  /* 0x000000ffff0c7224 */ /* 0x000fe200078e000b */
[----:B------:R-:W-:Y:S01]  /*5340*/  IABS R14, R13 ;  /* 0x0000000d000e7213 */ /* 0x000fe20000000000 */
[----:B------:R-:W-:Y:S01]  /*5350*/  IMAD.MOV.U32 R11, RZ, RZ, R9 ;  /* 0x000000ffff0b7224 */ /* 0x000fe200078e0009 */
[----:B------:R-:W-:Y:S01]  /*5360*/  FSEL R104, R15, -INF , !P4 ;  /* 0xff8000000f687808 */ /* 0x000fe20006000000 */
[----:B------:R-:W-:Y:S01]  /*5370*/  IMAD.MOV.U32 R9, RZ, RZ, R10 ;  /* 0x000000ffff097224 */ /* 0x000fe200078e000a */
[----:B------:R-:W-:Y:S01]  /*5380*/  I2FP.F32.S32 R13, R12 ;  /* 0x0000000c000d7245 */ /* 0x000fe20000201400 */
[----:B------:R-:W-:Y:S01]  /*5390*/  IMAD.MOV.U32 R10, RZ, RZ, R14 ;  /* 0x000000ffff0a7224 */ /* 0x000fe200078e000e */
[----:B------:R-:W-:Y:S02]  /*53a0*/  I2FP.F32.S32 R12, R11 ;  /* 0x0000000b000c7245 */ /* 0x000fe40000201400 */
[----:B------:R-:W-:Y:S01]  /*53b0*/  I2FP.F32.S32 R11, R8 ;  /* 0x00000008000b7245 */ /* 0x000fe20000201400 */
[----:B------:R-:W-:Y:S01]  /*53c0*/  FFMA.FTZ R30, R13, -UR5, R171 ;  /* 0x800000050d1e7c23 */ /* 0x000fe200080100ab */
[----:B------:R-:W-:Y:S01]  /*53d0*/  I2FP.F32.S32 R9, R9 ;  /* 0x0000000900097245 */ /* 0x000fe20000201400 */
[----:B------:R-:W-:Y:S01]  /*53e0*/  FFMA.FTZ R27, R12, -UR5, R105 ;  /* 0x800000050c1b7c23 */ /* 0x000fe20008010069 */
[----:B------:R-:W-:Y:S01]  /*53f0*/  I2FP.F32.S32 R8, R10 ;  /* 0x0000000a00087245 */ /* 0x000fe20000201400 */
[----:B------:R-:W-:-:S02]  /*5400*/  IMAD.IADD R10, R6, 0x1, -R34 ;  /* 0x00000001060a7824 */ /* 0x000fc400078e0a22 */
[----:B------:R-:W-:Y:S01]  /*5410*/  FFMA.FTZ R25, R11, -UR5, R107 ;  /* 0x800000050b197c23 */ /* 0x000fe2000801006b */
[----:B------:R-:W-:Y:S01]  /*5420*/  FFMA.FTZ R41, R9, -UR5, R166 ;  /* 0x8000000509297c23 */ /* 0x000fe200080100a6 */
[----:B------:R-:W-:Y:S02]  /*5430*/  IMAD.IADD R9, R7, 0x1, -R34 ;  /* 0x0000000107097824 */ /* 0x000fe400078e0a22 */
[----:B------:R-:W-:Y:S01]  /*5440*/  FFMA.FTZ R39, R8, -UR5, R96 ;  /* 0x8000000508277c23 */ /* 0x000fe20008010060 */
[C---:B------:R-:W-:Y:S01]  /*5450*/  IMAD.IADD R8, R5.reuse, 0x1, -R29 ;  /* 0x0000000105087824 */ /* 0x040fe200078e0a1d */
[----:B------:R-:W-:Y:S01]  /*5460*/  FSEL R107, R22, -INF , !P4 ;  /* 0xff800000166b7808 */ /* 0x000fe20006000000 */
[----:B------:R-:W-:Y:S01]  /*5470*/  IMAD.IADD R12, R5, 0x1, -R34 ;  /* 0x00000001050c7824 */ /* 0x000fe200078e0a22 */
[----:B------:R-:W-:Y:S01]  /*5480*/  IABS R9, R9 ;  /* 0x0000000900097213 */ /* 0x000fe20000000000 */
[----:B------:R-:W-:Y:S01]  /*5490*/  IMAD.IADD R13, R7, 0x1, -R37 ;  /* 0x00000001070d7824 */ /* 0x000fe200078e0a25 */
[----:B------:R-:W-:-:S02]  /*54a0*/  IABS R11, R8 ;  /* 0x00000008000b7213 */ /* 0x000fc40000000000 */
[----:B------:R-:W-:Y:S02]  /*54b0*/  IABS R8, R10 ;  /* 0x0000000a00087213 */ /* 0x000fe40000000000 */
[----:B------:R-:W-:Y:S02]  /*54c0*/  IABS R10, R12 ;  /* 0x0000000c000a7213 */ /* 0x000fe40000000000 */
[----:B------:R-:W-:Y:S02]  /*54d0*/  IABS R12, R13 ;  /* 0x0000000d000c7213 */ /* 0x000fe40000000000 */
[----:B------:R-:W-:Y:S01]  /*54e0*/  MOV R13, R11 ;  /* 0x0000000b000d7202 */ /* 0x000fe20000000f00 */
[----:B------:R-:W-:Y:S01]  /*54f0*/  IMAD.MOV.U32 R11, RZ, RZ, R9 ;  /* 0x000000ffff0b7224 */ /* 0x000fe200078e0009 */
[----:B------:R-:W-:Y:S01]  /*5500*/  ISETP.GE.AND P4, PT, R34, UR26, PT ;  /* 0x0000001a22007c0c */ /* 0x000fe2000bf86270 */
[----:B------:R-:W-:Y:S01]  /*5510*/  IMAD.MOV.U32 R9, RZ, RZ, R8 ;  /* 0x000000ffff097224 */ /* 0x000fe200078e0008 */
[----:B------:R-:W-:Y:S01]  /*5520*/  I2FP.F32.S32 R13, R13 ;  /* 0x0000000d000d7245 */ /* 0x000fe20000201400 */
[----:B------:R-:W-:Y:S01]  /*5530*/  IMAD.MOV.U32 R8, RZ, RZ, R10 ;  /* 0x000000ffff087224 */ /* 0x000fe200078e000a */
[----:B------:R-:W-:Y:S01]  /*5540*/  FSEL R105, R32, -INF , !P3 ;  /* 0xff80000020697808 */ /* 0x000fe20005800000 */
[----:B------:R-:W-:Y:S01]  /*5550*/  IMAD.MOV.U32 R10, RZ, RZ, R12 ;  /* 0x000000ffff0a7224 */ /* 0x000fe200078e000c */
[----:B------:R-:W-:Y:S01]  /*5560*/  I2FP.F32.S32 R12, R11 ;  /* 0x0000000b000c7245 */ /* 0x000fe20000201400 */
[----:B------:R-:W-:Y:S01]  /*5570*/  FFMA.FTZ R15, R13, -UR5, R98 ;  /* 0x800000050d0f7c23 */ /* 0x000fe20008010062 */
[----:B------:R-:W-:Y:S01]  /*5580*/  I2FP.F32.S32 R11, R9 ;  /* 0x00000009000b7245 */ /* 0x000fe20000201400 */
[--C-:B------:R-:W-:Y:S01]  /*5590*/  IMAD.IADD R13, R5, 0x1, -R38.reuse ;  /* 0x00000001050d7824 */ /* 0x100fe200078e0a26 */
        /* <DEDUP_REMOVED lines=14> */
[----:B------:R-:W-:Y:S01]  /*5680*/  IABS R11, R13 ;  /* 0x0000000d000b7213 */ /* 0x000fe20000000000 */
[----:B------:R-:W-:Y:S01]  /*5690*/  IMAD.MOV.U32 R13, RZ, RZ, R12 ;  /* 0x000000ffff0d7224 */ /* 0x000fe200078e000c */
[----:B------:R-:W-:Y:S02]  /*56a0*/  MOV R12, R8 ;  /* 0x00000008000c7202 */ /* 0x000fe40000000f00 */
[----:B------:R-:W-:Y:S01]  /*56b0*/  IABS R10, R10 ;  /* 0x0000000a000a7213 */ /* 0x000fe20000000000 */
[----:B------:R-:W-:Y:S01]  /*56c0*/  IMAD.MOV.U32 R8, RZ, RZ, R11 ;  /* 0x000000ffff087224 */ /* 0x000fe200078e000b */
[----:B------:R-:W-:Y:S02]  /*56d0*/  I2FP.F32.S32 R9, R9 ;  /* 0x0000000900097245 */ /* 0x000fe40000201400 */
[----:B------:R-:W-:Y:S02]  /*56e0*/  I2FP.F32.S32 R10, R10 ;  /* 0x0000000a000a7245 */ /* 0x000fe40000201400 */
[----:B------:R-:W-:Y:S01]  /*56f0*/  I2FP.F32.S32 R8, R8 ;  /* 0x0000000800087245 */ /* 0x000fe20000201400 */
[----:B------:R-:W-:Y:S01]  /*5700*/  FFMA.FTZ R34, R9, -UR5, R93 ;  /* 0x8000000509227c23 */ /* 0x000fe2000801005d */
[----:B------:R-:W-:Y:S01]  /*5710*/  I2FP.F32.S32 R11, R12 ;  /* 0x0000000c000b7245 */ /* 0x000fe20000201400 */
[--C-:B------:R-:W-:Y:S01]  /*5720*/  IMAD.IADD R9, R7, 0x1, -R42.reuse ;  /* 0x0000000107097824 */ /* 0x100fe200078e0a2a */
[----:B------:R-:W-:Y:S01]  /*5730*/  I2FP.F32.S32 R13, R13 ;  /* 0x0000000d000d7245 */ /* 0x000fe20000201400 */
[----:B------:R-:W-:Y:S01]  /*5740*/  FFMA.FTZ R32, R8, -UR5, R95 ;  /* 0x8000000508207c23 */ /* 0x000fe2000801005f */
[----:B------:R-:W-:Y:S01]  /*5750*/  FSEL R97, R18, -INF , !P2 ;  /* 0xff80000012617808 */ /* 0x000fe20005000000 */
[----:B------:R-:W-:Y:S01]  /*5760*/  IMAD.IADD R8, R6, 0x1, -R42 ;  /* 0x0000000106087824 */ /* 0x000fe200078e0a2a */
[----:B------:R-:W-:Y:S01]  /*5770*/  ISETP.GE.AND P2, PT, R38, UR26, PT ;  /* 0x0000001a26007c0c */ /* 0x000fe2000bf46270 */
[----:B------:R-:W-:Y:S01]  /*5780*/  FFMA.FTZ R38, R10, -UR5, R163 ;  /* 0x800000050a267c23 */ /* 0x000fe200080100a3 */
[----:B------:R-:W-:Y:S01]  /*5790*/  FFMA.FTZ R18, R11, -UR5, R94 ;  /* 0x800000050b127c23 */ /* 0x000fe2000801005e */
[----:B------:R-:W-:-:S02]  /*57a0*/  IMAD.IADD R10, R5, 0x1, -R42 ;  /* 0x00000001050a7824 */ /* 0x000fc400078e0a2a */
[----:B------:R-:W-:Y:S01]  /*57b0*/  FFMA.FTZ R19, R13, -UR5, R92 ;  /* 0x800000050d137c23 */ /* 0x000fe2000801005c */
[--C-:B------:R-:W-:Y:S01]  /*57c0*/  IMAD.IADD R11, R7, 0x1, -R43.reuse ;  /* 0x00000001070b7824 */ /* 0x100fe200078e0a2b */
[----:B------:R-:W-:Y:S01]  /*57d0*/  IABS R12, R9 ;  /* 0x00000009000c7213 */ /* 0x000fe20000000000 */
[----:B------:R-:W-:Y:S01]  /*57e0*/  IMAD.IADD R13, R6, 0x1, -R43 ;  /* 0x00000001060d7824 */ /* 0x000fe200078e0a2b */
[----:B------:R-:W-:Y:S02]  /*57f0*/  IABS R9, R8 ;  /* 0x0000000800097213 */ /* 0x000fe40000000000 */
[----:B------:R-:W-:Y:S02]  /*5800*/  IABS R8, R10 ;  /* 0x0000000a00087213 */ /* 0x000fe40000000000 */
[----:B------:R-:W-:Y:S02]  /*5810*/  IABS R10, R11 ;  /* 0x0000000b000a7213 */ /* 0x000fe40000000000 */
[----:B------:R-:W-:Y:S01]  /*5820*/  IABS R11, R13 ;  /* 0x0000000d000b7213 */ /* 0x000fe20000000000 */
[----:B------:R-:W-:Y:S01]  /*5830*/  IMAD.MOV.U32 R13, RZ, RZ, R12 ;  /* 0x000000ffff0d7224 */ /* 0x000fe200078e000c */
[----:B------:R-:W-:Y:S01]  /*5840*/  FSEL R96, R20, -INF , !P3 ;  /* 0xff80000014607808 */ /* 0x000fe20005800000 */
[----:B------:R-:W-:Y:S01]  /*5850*/  IMAD.MOV.U32 R12, RZ, RZ, R9 ;  /* 0x000000ffff0c7224 */ /* 0x000fe200078e0009 */
[----:B------:R-:W-:Y:S01]  /*5860*/  ISETP.GE.AND P3, PT, R37, UR26, PT ;  /* 0x0000001a25007c0c */ /* 0x000fe2000bf66270 */
[----:B------:R-:W-:Y:S01]  /*5870*/  IMAD.MOV.U32 R9, RZ, RZ, R10 ;  /* 0x000000ffff097224 */ /* 0x000fe200078e000a */
[----:B------:R-:W-:Y:S01]  /*5880*/  I2FP.F32.S32 R13, R13 ;  /* 0x0000000d000d7245 */ /* 0x000fe20000201400 */
[----:B------:R-:W-:Y:S01]  /*5890*/  IMAD.MOV.U32 R10, RZ, RZ, R11 ;  /* 0x000000ffff0a7224 */ /* 0x000fe200078e000b */
[----:B------:R-:W-:-:S02]  /*58a0*/  I2FP.F32.S32 R11, R8 ;  /* 0x00000008000b7245 */ /* 0x000fc40000201400 */
[----:B------:R-:W-:Y:S01]  /*58b0*/  I2FP.F32.S32 R9, R9 ;  /* 0x0000000900097245 */ /* 0x000fe20000201400 */
[----:B------:R-:W-:Y:S01]  /*58c0*/  FFMA.FTZ R28, R13, -UR5, R158 ;  /* 0x800000050d1c7c23 */ /* 0x000fe2000801009e */
[----:B------:R-:W-:Y:S01]  /*58d0*/  I2FP.F32.S32 R8, R10 ;  /* 0x0000000a00087245 */ /* 0x000fe20000201400 */
[--C-:B------:R-:W-:Y:S01]  /*58e0*/  IMAD.IADD R10, R6, 0x1, -R44.reuse ;  /* 0x00000001060a7824 */ /* 0x100fe200078e0a2c */
[----:B------:R-:W-:Y:S01]  /*58f0*/  I2FP.F32.S32 R12, R12 ;  /* 0x0000000c000c7245 */ /* 0x000fe20000201400 */
[----:B------:R-:W-:Y:S01]  /*5900*/  FFMA.FTZ R37, R9, -UR5, R159 ;  /* 0x8000000509257c23 */ /* 0x000fe2000801009f */
[----:B------:R-:W-:Y:S01]  /*5910*/  FSEL R94, R31, -INF , !P1 ;  /* 0xff8000001f5e7808 */ /* 0x000fe20004800000 */
[----:B------:R-:W-:Y:S01]  /*5920*/  FFMA.FTZ R31, R8, -UR5, R89 ;  /* 0x80000005081f7c23 */ /* 0x000fe20008010059 */
[----:B------:R-:W-:Y:S01]  /*5930*/  FSEL R77, R26, -INF , !P1 ;  /* 0xff8000001a4d7808 */ /* 0x000fe20004800000 */
[----:B------:R-:W-:Y:S01]  /*5940*/  IMAD.IADD R9, R7, 0x1, -R44 ;  /* 0x0000000107097824 */ /* 0x000fe200078e0a2c */
[----:B------:R-:W-:Y:S01]  /*5950*/  IADD3 R8, -R43, R5, RZ ;  /* 0x000000052b087210 */ /* 0x000fe20007ffe1ff */
[----:B------:R-:W-:Y:S01]  /*5960*/  FFMA.FTZ R26, R12, -UR5, R88 ;  /* 0x800000050c1a7c23 */ /* 0x000fe20008010058 */
[----:B------:R-:W-:-:S02]  /*5970*/  IMAD.IADD R12, R5, 0x1, -R44 ;  /* 0x00000001050c7824 */ /* 0x000fc400078e0a2c */
[----:B------:R-:W-:Y:S01]  /*5980*/  FFMA.FTZ R21, R11, -UR5, R90 ;  /* 0x800000050b157c23 */ /* 0x000fe2000801005a */
[----:B------:R-:W-:Y:S01]  /*5990*/  IMAD.IADD R13, R7, 0x1, -R45 ;  /* 0x00000001070d7824 */ /* 0x000fe200078e0a2d */
[----:B------:R-:W-:Y:S02]  /*59a0*/  IABS R11, R8 ;  /* 0x00000008000b7213 */ /* 0x000fe40000000000 */
[----:B------:R-:W-:Y:S02]  /*59b0*/  IABS R9, R9 ;  /* 0x0000000900097213 */ /* 0x000fe40000000000 */
[----:B------:R-:W-:Y:S02]  /*59c0*/  IABS R8, R10 ;  /* 0x0000000a00087213 */ /* 0x000fe40000000000 */
[----:B------:R-:W-:Y:S02]  /*59d0*/  IABS R10, R12 ;  /* 0x0000000c000a7213 */ /* 0x000fe40000000000 */
        /* <DEDUP_REMOVED lines=24> */
[----:B------:R-:W-:Y:S02]  /*5b60*/  FSEL R73, R35, -INF , !P0 ;  /* 0xff80000023497808 */ /* 0x000fe40004000000 */
        /* <DEDUP_REMOVED lines=13> */
[----:B------:R-:W-:Y:S01]  /*5c40*/  IMAD.IADD R9, R7, 0x1, -R47 ;  /* 0x0000000107097824 */ /* 0x000fe200078e0a2f */
[----:B------:R-:W-:-:S02]  /*5c50*/  FSEL R88, R64, -INF , !P6 ;  /* 0xff80000040587808 */ /* 0x000fc40007000000 */
[----:B------:R-:W-:Y:S02]  /*5c60*/  FSEL R131, R30, -INF , !P6 ;  /* 0xff8000001e837808 */ /* 0x000fe40007000000 */
[----:B------:R-:W-:Y:S02]  /*5c70*/  FSEL R65, R27, -INF , !P6 ;  /* 0xff8000001b417808 */ /* 0x000fe40007000000 */
[----:B------:R-:W-:Y:S01]  /*5c80*/  FSEL R115, R29, -INF , !P4 ;  /* 0xff8000001d737808 */ /* 0x000fe20006000000 */
[----:B------:R-:W-:Y:S01]  /*5c90*/  FFMA.FTZ R29, R8, -UR5, R126 ;  /* 0x80000005081d7c23 */ /* 0x000fe2000801007e */
[----:B------:R-:W-:Y:S01]  /*5ca0*/  I2FP.F32.S32 R13, R13 ;  /* 0x0000000d000d7245 */ /* 0x000fe20000201400 */
[----:B------:R-:W-:Y:S01]  /*5cb0*/  IMAD.IADD R8, R6, 0x1, -R47 ;  /* 0x0000000106087824 */ /* 0x000fe200078e0a2f */
[----:B------:R-:W-:Y:S01]  /*5cc0*/  ISETP.GE.AND P6, PT, R44, UR26, PT ;  /* 0x0000001a2c007c0c */ /* 0x000fe2000bfc6270 */
[----:B------:R-:W-:Y:S01]  /*5cd0*/  FFMA.FTZ R44, R10, -UR5, R150 ;  /* 0x800000050a2c7c23 */ /* 0x000fe20008010096 */
[----:B------:R-:W-:Y:S01]  /*5ce0*/  FSEL R76, R15, -INF , !P5 ;  /* 0xff8000000f4c7808 */ /* 0x000fe20006800000 */
[----:B------:R-:W-:Y:S01]  /*5cf0*/  FFMA.FTZ R15, R11, -UR5, R123 ;  /* 0x800000050b0f7c23 */ /* 0x000fe2000801007b */
[----:B------:R-:W-:Y:S01]  /*5d00*/  IMAD.IADD R10, R5, 0x1, -R47 ;  /* 0x00000001050a7824 */ /* 0x000fe200078e0a2f */
[----:B------:R-:W-:Y:S01]  /*5d10*/  FSEL R64, R22, -INF , !P4 ;  /* 0xff80000016407808 */ /* 0x000fe20006000000 */
[----:B------:R-:W-:-:S02]  /*5d20*/  IMAD.IADD R11, R7, 0x1, -R48 ;  /* 0x00000001070b7824 */ /* 0x000fc400078e0a30 */
[----:B------:R-:W-:Y:S01]  /*5d30*/  FFMA.FTZ R22, R13, -UR5, R121 ;  /* 0x800000050d167c23 */ /* 0x000fe20008010079 */
[----:B------:R-:W-:Y:S02]  /*5d40*/  IADD3 R13, -R48, R6, RZ ;  /* 0x00000006300d7210 */ /* 0x000fe40007ffe1ff */
        /* <DEDUP_REMOVED lines=10> */
[----:B------:R-:W-:Y:S01]  /*5df0*/  ISETP.GE.AND P5, PT, R45, UR26, PT ;  /* 0x0000001a2d007c0c */ /* 0x000fe2000bfa6270 */
[----:B------:R-:W-:Y:S01]  /*5e00*/  IMAD.MOV.U32 R10, RZ, RZ, R11 ;  /* 0x000000ffff0a7224 */ /* 0x000fe200078e000b */
[----:B------:R-:W-:-:S02]  /*5e10*/  I2FP.F32.S32 R11, R8 ;  /* 0x00000008000b7245 */ /* 0x000fc40000201400 */
[----:B------:R-:W-:Y:S02]  /*5e20*/  I2FP.F32.S32 R9, R9 ;  /* 0x0000000900097245 */ /* 0x000fe40000201400 */
[----:B------:R-:W-:Y:S01]  /*5e30*/  I2FP.F32.S32 R8, R10 ;  /* 0x0000000a00087245 */ /* 0x000fe20000201400 */
[----:B------:R-:W-:Y:S01]  /*5e40*/  IMAD.IADD R10, R6, 0x1, -R49 ;  /* 0x00000001060a7824 */ /* 0x000fe200078e0a31 */
[----:B------:R-:W-:Y:S02]  /*5e50*/  I2FP.F32.S32 R12, R12 ;  /* 0x0000000c000c7245 */ /* 0x000fe40000201400 */
[----:B------:R-:W-:Y:S01]  /*5e60*/  I2FP.F32.S32 R13, R13 ;  /* 0x0000000d000d7245 */ /* 0x000fe20000201400 */
[----:B------:R-:W-:Y:S01]  /*5e70*/  FFMA.FTZ R45, R8, -UR5, R188 ;  /* 0x80000005082d7c23 */ /* 0x000fe200080100bc */
[----:B------:R-:W-:Y:S01]  /*5e80*/  FSEL R92, R67, -INF , !P4 ;  /* 0xff800000435c7808 */ /* 0x000fe20006000000 */
[----:B------:R-:W-:Y:S01]  /*5e90*/  IMAD.IADD R8, R5, 0x1, -R48 ;  /* 0x0000000105087824 */ /* 0x000fe200078e0a30 */
[----:B------:R-:W-:Y:S01]  /*5ea0*/  FSEL R66, R14, -INF , !P4 ;  /* 0xff8000000e427808 */ /* 0x000fe20006000000 */
[----:B------:R-:W-:Y:S01]  /*5eb0*/  FFMA.FTZ R14, R11, -UR5, R127 ;  /* 0x800000050b0e7c23 */ /* 0x000fe2000801007f */
[----:B------:R-:W-:Y:S01]  /*5ec0*/  ISETP.GE.AND P4, PT, R46, UR26, PT ;  /* 0x0000001a2e007c0c */ /* 0x000fe2000bf86270 */
[----:B------:R-:W-:Y:S01]  /*5ed0*/  FFMA.FTZ R46, R9, -UR5, R146 ;  /* 0x80000005092e7c23 */ /* 0x000fe20008010092 */
[----:B------:R-:W-:Y:S01]  /*5ee0*/  FSEL R136, R18, -INF , !P3 ;  /* 0xff80000012887808 */ /* 0x000fe20005800000 */
[----:B------:R-:W-:Y:S01]  /*5ef0*/  FFMA.FTZ R18, R12, -UR5, R125 ;  /* 0x800000050c127c23 */ /* 0x000fe2000801007d */
[----:B------:R-:W-:Y:S01]  /*5f00*/  FSEL R130, R19, -INF , !P3 ;  /* 0xff80000013827808 */ /* 0x000fe20005800000 */
[----:B------:R-:W-:-:S02]  /*5f10*/  IMAD.IADD R9, R7, 0x1, -R49 ;  /* 0x0000000107097824 */ /* 0x000fc400078e0a31 */
[----:B------:R-:W-:Y:S01]  /*5f20*/  FFMA.FTZ R19, R13, -UR5, R151 ;  /* 0x800000050d137c23 */ /* 0x000fe20008010097 */
[----:B------:R-:W-:Y:S01]  /*5f30*/  IMAD.IADD R12, R5, 0x1, -R49 ;  /* 0x00000001050c7824 */ /* 0x000fe200078e0a31 */
[----:B------:R-:W-:Y:S01]  /*5f40*/  IABS R11, R8 ;  /* 0x00000008000b7213 */ /* 0x000fe20000000000 */
[----:B------:R-:W-:Y:S01]  /*5f50*/  IMAD.IADD R13, R7, 0x1, -R50 ;  /* 0x00000001070d7824 */ /* 0x000fe200078e0a32 */
[----:B------:R-:W-:Y:S02]  /*5f60*/  IABS R9, R9 ;  /* 0x0000000900097213 */ /* 0x000fe40000000000 */
[----:B------:R-:W-:Y:S02]  /*5f70*/  IABS R8, R10 ;  /* 0x0000000a00087213 */ /* 0x000fe40000000000 */
[----:B------:R-:W-:Y:S02]  /*5f80*/  IABS R10, R12 ;  /* 0x0000000c000a7213 */ /* 0x000fe40000000000 */
[----:B------:R-:W-:Y:S01]  /*5f90*/  IABS R12, R13 ;  /* 0x0000000d000c7213 */ /* 0x000fe20000000000 */
[----:B------:R-:W-:Y:S01]  /*5fa0*/  IMAD.MOV.U32 R13, RZ, RZ, R11 ;  /* 0x000000ffff0d7224 */ /* 0x000fe200078e000b */
[----:B------:R-:W-:Y:S01]  /*5fb0*/  MOV R11, R9 ;  /* 0x00000009000b7202 */ /* 0x000fe20000000f00 */
[----:B------:R-:W-:Y:S01]  /*5fc0*/  IMAD.MOV.U32 R9, RZ, RZ, R8 ;  /* 0x000000ffff097224 */ /* 0x000fe200078e0008 */
[----:B------:R-:W-:Y:S01]  /*5fd0*/  ISETP.GE.AND P1, PT, R42, UR26, PT ;  /* 0x0000001a2a007c0c */ /* 0x000fe2000bf26270 */
[----:B------:R-:W-:Y:S01]  /*5fe0*/  IMAD.MOV.U32 R8, RZ, RZ, R10 ;  /* 0x000000ffff087224 */ /* 0x000fe200078e000a */
[----:B------:R-:W-:Y:S01]  /*5ff0*/  FSEL R128, R68, -INF , !P3 ;  /* 0xff80000044807808 */ /* 0x000fe20005800000 */
[----:B------:R-:W-:Y:S01]  /*6000*/  IMAD.MOV.U32 R10, RZ, RZ, R12 ;  /* 0x000000ffff0a7224 */ /* 0x000fe200078e000c */
[----:B------:R-:W-:-:S02]  /*6010*/  I2FP.F32.S32 R12, R11 ;  /* 0x0000000b000c7245 */ /* 0x000fc40000201400 */
[----:B------:R-:W-:Y:S02]  /*6020*/  I2FP.F32.S32 R11, R9 ;  /* 0x00000009000b7245 */ /* 0x000fe40000201400 */
[----:B------:R-:W-:Y:S01]  /*6030*/  I2FP.F32.S32 R9, R10 ;  /* 0x0000000a00097245 */ /* 0x000fe20000201400 */
[----:B------:R-:W-:Y:S01]  /*6040*/  FFMA.FTZ R30, R12, -UR5, R147 ;  /* 0x800000050c1e7c23 */ /* 0x000fe20008010093 */
[----:B------:R-:W-:Y:S01]  /*6050*/  I2FP.F32.S32 R8, R8 ;  /* 0x0000000800087245 */ /* 0x000fe20000201400 */
[----:B------:R-:W-:Y:S01]  /*6060*/  FFMA.FTZ R27, R11, -UR5, R189 ;  /* 0x800000050b1b7c23 */ /* 0x000fe200080100bd */
[----:B------:R-:W-:Y:S01]  /*6070*/  FSEL R129, R40, -INF , !P3 ;  /* 0xff80000028817808 */ /* 0x000fe20005800000 */
[--C-:B------:R-:W-:Y:S01]  /*6080*/  IMAD.IADD R11, R6, 0x1, -R51.reuse ;  /* 0x00000001060b7824 */ /* 0x100fe200078e0a33 */
[----:B------:R-:W-:Y:S01]  /*6090*/  I2FP.F32.S32 R13, R13 ;  /* 0x0000000d000d7245 */ /* 0x000fe20000201400 */
[----:B------:R-:W-:Y:S01]  /*60a0*/  IMAD.IADD R10, R7, 0x1, -R51 ;  /* 0x00000001070a7824 */ /* 0x000fe200078e0a33 */
[----:B------:R-:W-:Y:S01]  /*60b0*/  ISETP.GE.AND P3, PT, R47, UR26, PT ;  /* 0x0000001a2f007c0c */ /* 0x000fe2000bf66270 */
[----:B------:R-:W-:Y:S01]  /*60c0*/  FFMA.FTZ R47, R9, -UR5, R138 ;  /* 0x80000005092f7c23 */ /* 0x000fe2000801008a */
[----:B------:R-:W-:Y:S01]  /*60d0*/  FSEL R127, R21, -INF , !P1 ;  /* 0xff800000157f7808 */ /* 0x000fe20004800000 */
[----:B------:R-:W-:Y:S01]  /*60e0*/  FFMA.FTZ R21, R8, -UR5, R191 ;  /* 0x8000000508157c23 */ /* 0x000fe200080100bf */
[--C-:B------:R-:W-:Y:S01]  /*60f0*/  IMAD.IADD R9, R6, 0x1, -R50.reuse ;  /* 0x0000000106097824 */ /* 0x100fe200078e0a32 */
[----:B------:R-:W-:Y:S01]  /*6100*/  FSEL R110, R26, -INF , !P1 ;  /* 0xff8000001a6e7808 */ /* 0x000fe20004800000 */
[----:B------:R-:W-:-:S02]  /*6110*/  IMAD.IADD R8, R5, 0x1, -R50 ;  /* 0x0000000105087824 */ /* 0x000fc400078e0a32 */
[----:B------:R-:W-:Y:S01]  /*6120*/  FFMA.FTZ R26, R13, -UR5, R190 ;  /* 0x800000050d1a7c23 */ /* 0x000fe200080100be */
[----:B------:R-:W-:Y:S01]  /*6130*/  IMAD.IADD R13, R5, 0x1, -R51 ;  /* 0x00000001050d7824 */ /* 0x000fe200078e0a33 */
[----:B------:R-:W-:Y:S02]  /*6140*/  IABS R12, R9 ;  /* 0x00000009000c7213 */ /* 0x000fe40000000000 */
[----:B------:R-:W-:Y:S02]  /*6150*/  IABS R8, R8 ;  /* 0x0000000800087213 */ /* 0x000fe40000000000 */
[----:B------:R-:W-:Y:S02]  /*6160*/  IABS R9, R11 ;  /* 0x0000000b00097213 */ /* 0x000fe40000000000 */
[----:B------:R-:W-:Y:S01]  /*6170*/  IABS R11, R13 ;  /* 0x0000000d000b7213 */ /* 0x000fe20000000000 */
[----:B------:R-:W-:Y:S01]  /*6180*/  IMAD.MOV.U32 R13, RZ, RZ, R12 ;  /* 0x000000ffff0d7224 */ /* 0x000fe200078e000c */
[----:B------:R-:W-:Y:S01]  /*6190*/  IABS R10, R10 ;  /* 0x0000000a000a7213 */ /* 0x000fe20000000000 */
[----:B------:R-:W-:Y:S01]  /*61a0*/  IMAD.MOV.U32 R12, RZ, RZ, R8 ;  /* 0x000000ffff0c7224 */ /* 0x000fe200078e0008 */
[----:B------:R-:W-:-:S02]  /*61b0*/  MOV R8, R11 ;  /* 0x0000000b00087202 */ /* 0x000fc40000000f00 */
[----:B------:R-:W-:Y:S02]  /*61c0*/  I2FP.F32.S32 R9, R9 ;  /* 0x0000000900097245 */ /* 0x000fe40000201400 */
[----:B------:R-:W-:Y:S02]  /*61d0*/  I2FP.F32.S32 R8, R8 ;  /* 0x0000000800087245 */ /* 0x000fe40000201400 */
[----:B------:R-:W-:Y:S02]  /*61e0*/  I2FP.F32.S32 R10, R10 ;  /* 0x0000000a000a7245 */ /* 0x000fe40000201400 */
[----:B------:R-:W-:Y:S02]  /*61f0*/  I2FP.F32.S32 R11, R12 ;  /* 0x0000000c000b7245 */ /* 0x000fe40000201400 */
[----:B------:R-:W-:Y:S01]  /*6200*/  FSEL R93, R36, -INF , !P0 ;  /* 0xff800000245d7808 */ /* 0x000fe20004000000 */
[----:B------:R-:W-:Y:S01]  /*6210*/  FFMA.FTZ R36, R9, -UR5, R193 ;  /* 0x8000000509247c23 */ /* 0x000fe200080100c1 */
[----:B------:R-:W-:Y:S01]  /*6220*/  I2FP.F32.S32 R13, R13 ;  /* 0x0000000d000d7245 */ /* 0x000fe20000201400 */
[--C-:B------:R-:W-:Y:S01]  /*6230*/  IMAD.IADD R9, R7, 0x1, -R52.reuse ;  /* 0x0000000107097824 */ /* 0x100fe200078e0a34 */
[----:B------:R-:W-:Y:S01]  /*6240*/  FSEL R124, R32, -INF , !P2 ;  /* 0xff800000207c7808 */ /* 0x000fe20005000000 */
[----:B------:R-:W-:Y:S01]  /*6250*/  FFMA.FTZ R32, R8, -UR5, R195 ;  /* 0x8000000508207c23 */ /* 0x000fe200080100c3 */
[----:B------:R-:W-:Y:S01]  /*6260*/  ISETP.GE.AND P0, PT, R43, UR26, PT ;  /* 0x0000001a2b007c0c */ /* 0x000fe2000bf06270 */
[----:B------:R-:W-:Y:S01]  /*6270*/  FFMA.FTZ R43, R10, -UR5, R139 ;  /* 0x800000050a2b7c23 */ /* 0x000fe2000801008b */
[----:B------:R-:W-:Y:S01]  /*6280*/  FSEL R114, R34, -INF , !P2 ;  /* 0xff80000022727808 */ /* 0x000fe20005000000 */
[----:B------:R-:W-:-:S02]  /*6290*/  IMAD.IADD R8, R6, 0x1, -R52 ;  /* 0x0000000106087824 */ /* 0x000fc400078e0a34 */
[----:B------:R-:W-:Y:S01]  /*62a0*/  FFMA.FTZ R34, R11, -UR5, R194 ;  /* 0x800000050b227c23 */ /* 0x000fe200080100c2 */
[----:B------:R-:W-:Y:S02]  /*62b0*/  IMAD.IADD R10, R5, 0x1, -R52 ;  /* 0x00000001050a7824 */ /* 0x000fe400078e0a34 */
[----:B------:R-:W-:Y:S01]  /*62c0*/  FFMA.FTZ R42, R13, -UR5, R192 ;  /* 0x800000050d2a7c23 */ /* 0x000fe200080100c0 */
[--C-:B------:R-:W-:Y:S01]  /*62d0*/  IMAD.IADD R11, R7, 0x1, -R55.reuse ;  /* 0x00000001070b7824 */ /* 0x100fe200078e0a37 */
[----:B------:R-:W-:Y:S01]  /*62e0*/  IABS R12, R9 ;  /* 0x00000009000c7213 */ /* 0x000fe20000000000 */
[----:B------:R-:W-:Y:S01]  /*62f0*/  IMAD.IADD R13, R6, 0x1, -R55 ;  /* 0x00000001060d7824 */ /* 0x000fe200078e0a37 */
[----:B------:R-:W-:Y:S02]  /*6300*/  IABS R9, R8 ;  /* 0x0000000800097213 */ /* 0x000fe40000000000 */
        /* <DEDUP_REMOVED lines=15> */
[----:B------:R-:W-:Y:S01]  /*6400*/  I2FP.F32.S32 R12, R12 ;  /* 0x0000000c000c7245 */ /* 0x000fe20000201400 */
[----:B------:R-:W-:Y:S01]  /*6410*/  FFMA.FTZ R41, R9, -UR5, R135 ;  /* 0x8000000509297c23 */ /* 0x000fe20008010087 */
[----:B------:R-:W-:Y:S01]  /*6420*/  IADD3 R9, -R60, R7, RZ ;  /* 0x000000073c097210 */ /* 0x000fe20007ffe1ff */
[----:B------:R-:W-:Y:S01]  /*6430*/  FFMA.FTZ R40, R8, -UR5, R197 ;  /* 0x8000000508287c23 */ /* 0x000fe200080100c5 */
[----:B------:R-:W-:-:S02]  /*6440*/  IMAD.IADD R8, R5, 0x1, -R55 ;  /* 0x0000000105087824 */ /* 0x000fc400078e0a37 */
[----:B------:R-:W-:Y:S01]  /*6450*/  FFMA.FTZ R38, R12, -UR5, R196 ;  /* 0x800000050c267c23 */ /* 0x000fe200080100c4 */
[----:B------:R-:W-:Y:S02]  /*6460*/  IMAD.IADD R12, R5, 0x1, -R60 ;  /* 0x00000001050c7824 */ /* 0x000fe400078e0a3c */
[----:B------:R-:W-:Y:S01]  /*6470*/  FFMA.FTZ R37, R11, -UR5, R198 ;  /* 0x800000050b257c23 */ /* 0x000fe200080100c6 */
[----:B------:R-:W-:Y:S01]  /*6480*/  IMAD.IADD R13, R7, 0x1, -R61 ;  /* 0x00000001070d7824 */ /* 0x000fe200078e0a3d */
[----:B------:R-:W-:Y:S02]  /*6490*/  IABS R11, R8 ;  /* 0x00000008000b7213 */ /* 0x000fe40000000000 */
        /* <DEDUP_REMOVED lines=13> */
[----:B------:R-:W-:-:S02]  /*6570*/  I2FP.F32.S32 R12, R11 ;  /* 0x0000000b000c7245 */ /* 0x000fc40000201400 */
[----:B------:R-:W-:Y:S02]  /*6580*/  I2FP.F32.S32 R11, R9 ;  /* 0x00000009000b7245 */ /* 0x000fe40000201400 */
[----:B------:R-:W-:Y:S02]  /*6590*/  I2FP.F32.S32 R9, R10 ;  /* 0x0000000a00097245 */ /* 0x000fe40000201400 */
[----:B------:R-:W-:Y:S01]  /*65a0*/  I2FP.F32.S32 R8, R8 ;  /* 0x0000000800087245 */ /* 0x000fe20000201400 */
[----:B------:R-:W-:Y:S01]  /*65b0*/  FFMA.FTZ R31, R11, -UR5, R200 ;  /* 0x800000050b1f7c23 */ /* 0x000fe200080100c8 */
[----:B------:R-:W-:Y:S01]  /*65c0*/  FSEL R126, R35, -INF , !P4 ;  /* 0xff800000237e7808 */ /* 0x000fe20006000000 */
[----:B------:R-:W-:Y:S01]  /*65d0*/  FFMA.FTZ R28, R9, -UR5, R187 ;  /* 0x80000005091c7c23 */ /* 0x000fe200080100bb */
[--C-:B------:R-:W-:Y:S02]  /*65e0*/  IMAD.IADD R9, R6, 0x1, -R61.reuse ;  /* 0x0000000106097824 */ /* 0x100fe400078e0a3d */
[----:B------:R-:W-:Y:S01]  /*65f0*/  FFMA.FTZ R29, R8, -UR5, R202 ;  /* 0x80000005081d7c23 */ /* 0x000fe200080100ca */
[----:B------:R-:W-:Y:S01]  /*6600*/  IMAD.IADD R8, R5, 0x1, -R61 ;  /* 0x0000000105087824 */ /* 0x000fe200078e0a3d */
[----:B------:R-:W-:Y:S01]  /*6610*/  FSEL R137, R33, -INF , !P5 ;  /* 0xff80000021897808 */ /* 0x000fe20006800000 */
[----:B------:R-:W-:Y:S01]  /*6620*/  FFMA.FTZ R35, R13, -UR5, R199 ;  /* 0x800000050d237c23 */ /* 0x000fe200080100c7 */
        /* <DEDUP_REMOVED lines=8> */
[----:B------:R-:W-:Y:S01]  /*66b0*/  IADD3 R10, -R62, R7, RZ ;  /* 0x000000073e0a7210 */ /* 0x000fe20007ffe1ff */
[----:B------:R-:W-:Y:S01]  /*66c0*/  IMAD.MOV.U32 R12, RZ, RZ, R8 ;  /* 0x000000ffff0c7224 */ /* 0x000fe200078e0008 */
[----:B------:R-:W-:Y:S01]  /*66d0*/  FSEL R138, R22, -INF , !P5 ;  /* 0xff800000168a7808 */ /* 0x000fe20006800000 */
[----:B------:R-:W-:Y:S01]  /*66e0*/  IMAD.MOV.U32 R8, RZ, RZ, R11 ;  /* 0x000000ffff087224 */ /* 0x000fe200078e000b */
[----:B------:R-:W-:-:S02]  /*66f0*/  IABS R10, R10 ;  /* 0x0000000a000a7213 */ /* 0x000fc40000000000 */
[----:B------:R-:W-:Y:S01]  /*6700*/  I2FP.F32.S32 R11, R12 ;  /* 0x0000000c000b7245 */ /* 0x000fe20000201400 */
[C---:B------:R-:W-:Y:S01]  /*6710*/  VIADD R12, R16.reuse, 0x61 ;  /* 0x00000061100c7836 */ /* 0x040fe20000000000 */
[----:B------:R-:W-:Y:S02]  /*6720*/  I2FP.F32.S32 R8, R8 ;  /* 0x0000000800087245 */ /* 0x000fe40000201400 */
[----:B------:R-:W-:Y:S01]  /*6730*/  FSEL R143, R15, -INF , !P5 ;  /* 0xff8000000f8f7808 */ /* 0x000fe20006800000 */
[----:B------:R-:W-:Y:S01]  /*6740*/  FFMA.FTZ R22, R11, -UR5, R203 ;  /* 0x800000050b167c23 */ /* 0x000fe200080100cb */
[----:B------:R-:W-:Y:S01]  /*6750*/  VIADD R11, R16, 0x68 ;  /* 0x00000068100b7836 */ /* 0x000fe20000000000 */
[----:B------:R-:W-:Y:S01]  /*6760*/  I2FP.F32.S32 R10, R10 ;  /* 0x0000000a000a7245 */ /* 0x000fe20000201400 */
[----:B------:R-:W-:Y:S01]  /*6770*/  FFMA.FTZ R15, R8, -UR5, R234 ;  /* 0x80000005080f7c23 */ /* 0x000fe200080100ea */
[----:B------:R-:W-:Y:S01]  /*6780*/  FSEL R103, R71, -INF , !P0 ;  /* 0xff80000047677808 */ /* 0x000fe20004000000 */
[----:B------:R-:W-:Y:S01]  /*6790*/  VIADD R8, R16, 0x71 ;  /* 0x0000007110087836 */ /* 0x000fe20000000000 */
[----:B------:R-:W-:-:S02]  /*67a0*/  FSEL R112, R23, -INF , !P0 ;  /* 0xff80000017707808 */ /* 0x000fc40004000000 */
[----:B------:R-:W-:Y:S02]  /*67b0*/  FSEL R146, R72, -INF , !P6 ;  /* 0xff80000048927808 */ /* 0x000fe40007000000 */
[----:B------:R-:W-:Y:S01]  /*67c0*/  FSEL R147, R25, -INF , !P6 ;  /* 0xff80000019937808 */ /* 0x000fe20007000000 */
[----:B------:R-:W-:Y:S01]  /*67d0*/  IMAD.IADD R25, R17, 0x1, -R8 ;  /* 0x0000000111197824 */ /* 0x000fe200078e0a08 */
[----:B------:R-:W-:Y:S02]  /*67e0*/  FSEL R150, R24, -INF , !P6 ;  /* 0xff80000018967808 */ /* 0x000fe40007000000 */
[----:B------:R-:W-:Y:S01]  /*67f0*/  FSEL R155, R20, -INF , !P6 ;  /* 0xff800000149b7808 */ /* 0x000fe20007000000 */
        /* <DEDUP_REMOVED lines=9> */
[----:B------:R-:W-:Y:S01]  /*6890*/  VIADD R14, R16, 0x79 ;  /* 0x00000079100e7836 */ /* 0x000fe20000000000 */
[----:B------:R-:W-:Y:S02]  /*68a0*/  I2FP.F32.S32 R13, R13 ;  /* 0x0000000d000d7245 */ /* 0x000fe40000201400 */
[----:B------:R-:W-:Y:S01]  /*68b0*/  I2FP.F32.S32 R9, R9 ;  /* 0x0000000900097245 */ /* 0x000fe20000201400 */
[----:B------:R-:W-:Y:S01]  /*68c0*/  IMAD.IADD R53, R7, 0x1, -R14 ;  /* 0x0000000107357824 */ /* 0x000fe200078e0a0e */
[----:B------:R-:W-:Y:S01]  /*68d0*/  ISETP.GE.AND P0, PT, R50, UR26, PT ;  /* 0x0000001a32007c0c */ /* 0x000fe2000bf06270 */
[----:B------:R-:W-:Y:S01]  /*68e0*/  FFMA.FTZ R23, R13, -UR5, R201 ;  /* 0x800000050d177c23 */ /* 0x000fe200080100c9 */
[----:B------:R-:W-:Y:S01]  /*68f0*/  ISETP.GE.AND P6, PT, R51, UR26, PT ;  /* 0x0000001a33007c0c */ /* 0x000fe2000bfc6270 */
[----:B------:R-:W-:Y:S01]  /*6900*/  FFMA.FTZ R18, R9, -UR5, R232 ;  /* 0x8000000509127c23 */ /* 0x000fe200080100e8 */
[----:B------:R-:W-:Y:S01]  /*6910*/  ISETP.GE.AND P4, PT, R55, UR26, PT ;  /* 0x0000001a37007c0c */ /* 0x000fe2000bf86270 */
[----:B------:R-:W-:Y:S01]  /*6920*/  VIADD R9, R16, 0x70 ;  /* 0x0000007010097836 */ /* 0x000fe20000000000 */
[----:B------:R-:W-:Y:S01]  /*6930*/  ISETP.GE.AND P3, PT, R60, UR26, PT ;  /* 0x0000001a3c007c0c */ /* 0x000fe2000bf66270 */
[----:B------:R-:W-:Y:S01]  /*6940*/  IMAD.IADD R44, R5, 0x1, -R14 ;  /* 0x00000001052c7824 */ /* 0x000fe200078e0a0e */
[----:B------:R-:W-:Y:S01]  /*6950*/  FSEL R109, R69, -INF , !P1 ;  /* 0xff800000456d7808 */ /* 0x000fe20004800000 */
[----:B------:R-:W-:Y:S01]  /*6960*/  IMAD.IADD R24, R17, 0x1, -R9 ;  /* 0x0000000111187824 */ /* 0x000fe200078e0a09 */
[----:B------:R-:W-:-:S02]  /*6970*/  ISETP.GE.AND P1, PT, R49, UR26, PT ;  /* 0x0000001a31007c0c */ /* 0x000fc4000bf26270 */
[----:B------:R-:W-:Y:S02]  /*6980*/  FSEL R111, R70, -INF , !P2 ;  /* 0xff800000466f7808 */ /* 0x000fe40005000000 */
[----:B------:R-:W-:Y:S02]  /*6990*/  FSEL R133, R78, -INF , !P5 ;  /* 0xff8000004e857808 */ /* 0x000fe40006800000 */
[----:B------:R-:W-:Y:S01]  /*69a0*/  FSEL R144, R42, -INF , !P0 ;  /* 0xff8000002a907808 */ /* 0x000fe20004000000 */
[--C-:B------:R-:W-:Y:S01]  /*69b0*/  IMAD.IADD R42, R5, 0x1, -R8.reuse ;  /* 0x00000001052a7824 */ /* 0x100fe200078e0a08 */
[----:B------:R-:W-:Y:S02]  /*69c0*/  FSEL R165, R43, -INF , !P6 ;  /* 0xff8000002ba57808 */ /* 0x000fe40007000000 */
[----:B------:R-:W-:Y:S01]  /*69d0*/  FSEL R208, R41, -INF , !P4 ;  /* 0xff80000029d07808 */ /* 0x000fe20006000000 */
[----:B------:R-:W-:Y:S01]  /*69e0*/  IMAD.IADD R41, R7, 0x1, -R8 ;  /* 0x0000000107297824 */ /* 0x000fe200078e0a08 */
[----:B------:R-:W-:-:S02]  /*69f0*/  FSEL R205, R152, -INF , !P3 ;  /* 0xff80000098cd7808 */ /* 0x000fc40005800000 */
[----:B------:R-:W-:Y:S02]  /*6a00*/  FSEL R206, R33, -INF , !P3 ;  /* 0xff80000021ce7808 */ /* 0x000fe40005800000 */
[----:B------:R-:W-:Y:S02]  /*6a10*/  FSEL R185, R31, -INF , !P3 ;  /* 0xff8000001fb97808 */ /* 0x000fe40005800000 */
[----:B------:R-:W-:Y:S02]  /*6a20*/  FSEL R188, R29, -INF , !P3 ;  /* 0xff8000001dbc7808 */ /* 0x000fe40005800000 */
[----:B------:R-:W-:Y:S01]  /*6a30*/  ISETP.GE.AND P2, PT, R48, UR26, PT ;  /* 0x0000001a30007c0c */ /* 0x000fe2000bf46270 */
[----:B------:R-:W-:Y:S01]  /*6a40*/  IMAD.IADD R48, R6, 0x1, -R14 ;  /* 0x0000000106307824 */ /* 0x000fe200078e0a0e */
[----:B------:R-:W-:Y:S02]  /*6a50*/  ISETP.GE.AND P5, PT, R52, UR26, PT ;  /* 0x0000001a34007c0c */ /* 0x000fe4000bfa6270 */
[----:B------:R-:W-:Y:S01]  /*6a60*/  IADD3 R13, R16, 0x78, RZ ;  /* 0x00000078100d7810 */ /* 0x000fe20007ffe0ff */
[----:B------:R-:W-:Y:S01]  /*6a70*/  IMAD.IADD R16, R17, 0x1, -R12 ;  /* 0x0000000111107824 */ /* 0x000fe200078e0a0c */
[----:B------:R-:W-:-:S02]  /*6a80*/  ISETP.GE.AND P3, PT, R8, UR26, PT ;  /* 0x0000001a08007c0c */ /* 0x000fc4000bf66270 */
[----:B------:R-:W-:Y:S01]  /*6a90*/  IADD3 R43, -R8, R6, RZ ;  /* 0x00000006082b7210 */ /* 0x000fe20007ffe1ff */
[--C-:B------:R-:W-:Y:S01]  /*6aa0*/  IMAD.IADD R50, R6, 0x1, -R13.reuse ;  /* 0x0000000106327824 */ /* 0x100fe200078e0a0d */
[----:B------:R-:W-:Y:S02]  /*6ab0*/  IABS R8, R19 ;  /* 0x0000001300087213 */ /* 0x000fe40000000000 */
[----:B------:R-:W-:Y:S01]  /*6ac0*/  FSEL R167, R21, -INF , !P1 ;  /* 0xff80000015a77808 */ /* 0x000fe20004800000 */
[----:B------:R-:W-:Y:S01]  /*6ad0*/  IMAD.IADD R21, R17, 0x1, -R10 ;  /* 0x0000000111157824 */ /* 0x000fe200078e0a0a */
[----:B------:R-:W-:Y:S02]  /*6ae0*/  FSEL R139, R145, -INF , !P6 ;  /* 0xff800000918b7808 */ /* 0x000fe40007000000 */
[----:B------:R-:W-:Y:S01]  /*6af0*/  FSEL R163, R46, -INF , !P2 ;  /* 0xff8000002ea37808 */ /* 0x000fe20005000000 */
[----:B------:R-:W-:Y:S01]  /*6b00*/  IMAD.IADD R46, R7, 0x1, -R13 ;  /* 0x00000001072e7824 */ /* 0x000fe200078e0a0d */
[----:B------:R-:W-:Y:S01]  /*6b10*/  FSEL R160, R30, -INF , !P1 ;  /* 0xff8000001ea07808 */ /* 0x000fe20004800000 */
[--C-:B------:R-:W-:Y:S01]  /*6b20*/  IMAD.IADD R30, R6, 0x1, -R12.reuse ;  /* 0x00000001061e7824 */ /* 0x100fe200078e0a0c */
[----:B------:R-:W-:Y:S01]  /*6b30*/  FSEL R161, R27, -INF , !P1 ;  /* 0xff8000001ba17808 */ /* 0x000fe20004800000 */
[C---:B------:R-:W-:Y:S01]  /*6b40*/  IMAD.IADD R27, R7.reuse, 0x1, -R12 ;  /* 0x00000001071b7824 */ /* 0x040fe200078e0a0c */
[----:B------:R-:W-:Y:S01]  /*6b50*/  FSEL R145, R36, -INF , !P6 ;  /* 0xff80000024917808 */ /* 0x000fe20007000000 */
[--C-:B------:R-:W-:Y:S01]  /*6b60*/  IMAD.IADD R36, R6, 0x1, -R11.reuse ;  /* 0x0000000106247824 */ /* 0x100fe200078e0a0b */
[----:B------:R-:W-:Y:S01]  /*6b70*/  FSEL R158, R32, -INF , !P6 ;  /* 0xff800000209e7808 */ /* 0x000fe20007000000 */
[----:B------:R-:W-:Y:S01]  /*6b80*/  IMAD.IADD R32, R7, 0x1, -R11 ;  /* 0x0000000107207824 */ /* 0x000fe200078e0a0b */
[----:B------:R-:W-:Y:S01]  /*6b90*/  FSEL R210, R39, -INF , !P5 ;  /* 0xff80000027d27808 */ /* 0x000fe20006800000 */
[--C-:B------:R-:W-:Y:S01]  /*6ba0*/  IMAD.IADD R39, R6, 0x1, -R10.reuse ;  /* 0x0000000106277824 */ /* 0x100fe200078e0a0a */
[----:B------:R-:W-:Y:S01]  /*6bb0*/  FSEL R192, R37, -INF , !P5 ;  /* 0xff80000025c07808 */ /* 0x000fe20006800000 */
[----:B------:R-:W-:Y:S01]  /*6bc0*/  IMAD.IADD R37, R7, 0x1, -R10 ;  /* 0x0000000107257824 */ /* 0x000fe200078e0a0a */
[----:B------:R-:W-:Y:S01]  /*6bd0*/  FSEL R189, R40, -INF , !P4 ;  /* 0xff80000028bd7808 */ /* 0x000fe20006000000 */
[--C-:B------:R-:W-:Y:S01]  /*6be0*/  IMAD.IADD R40, R6, 0x1, -R9.reuse ;  /* 0x0000000106287824 */ /* 0x100fe200078e0a09 */
[----:B------:R-:W-:Y:S01]  /*6bf0*/  FSEL R190, R35, -INF , !P4 ;  /* 0xff80000023be7808 */ /* 0x000fe20006000000 */
[--C-:B------:R-:W-:Y:S01]  /*6c00*/  IMAD.IADD R35, R7, 0x1, -R9.reuse ;  /* 0x0000000107237824 */ /* 0x100fe200078e0a09 */
[----:B------:R-:W-:Y:S01]  /*6c10*/  FSEL R164, R45, -INF , !P2 ;  /* 0xff8000002da47808 */ /* 0x000fe20005000000 */
[----:B------:R-:W-:Y:S01]  /*6c20*/  IMAD.MOV.U32 R6, RZ, RZ, R8 ;  /* 0x000000ffff067224 */ /* 0x000fe200078e0008 */
[----:B------:R-:W-:Y:S01]  /*6c30*/  FSEL R207, R148, -INF , !P4 ;  /* 0xff80000094cf7808 */ /* 0x000fe20006000000 */
[----:B------:R-:W-:Y:S01]  /*6c40*/  IMAD.IADD R45, R5, 0x1, -R9 ;  /* 0x00000001052d7824 */ /* 0x000fe200078e0a09 */
[----:B------:R-:W-:-:S02]  /*6c50*/  IABS R7, R16 ;  /* 0x0000001000077213 */ /* 0x000fc40000000000 */
[----:B------:R-:W-:Y:S02]  /*6c60*/  ISETP.GE.AND P4, PT, R9, UR26, PT ;  /* 0x0000001a09007c0c */ /* 0x000fe4000bf86270 */
[----:B------:R-:W-:Y:S02]  /*6c70*/  IABS R9, R21 ;  /* 0x0000001500097213 */ /* 0x000fe40000000000 */
[----:B------:R-:W-:Y:S02]  /*6c80*/  I2FP.F32.S32 R8, R7 ;  /* 0x0000000700087245 */ /* 0x000fe40000201400 */
[----:B------:R-:W-:Y:S02]  /*6c90*/  I2FP.F32.S32 R7, R6 ;  /* 0x0000000600077245 */ /* 0x000fe40000201400 */
[----:B------:R-:W-:Y:S01]  /*6ca0*/  I2FP.F32.S32 R6, R9 ;  /* 0x0000000900067245 */ /* 0x000fe20000201400 */
[----:B------:R-:W-:Y:S01]  /*6cb0*/  FFMA.FTZ R52, R8, -UR5, R213 ;  /* 0x8000000508347c23 */ /* 0x000fe200080100d5 */
[----:B------:R-:W-:Y:S01]  /*6cc0*/  FSEL R168, R26, -INF , !P2 ;  /* 0xff8000001aa87808 */ /* 0x000fe20005000000 */
[----:B------:R-:W-:Y:S01]  /*6cd0*/  IMAD.IADD R26, R17, 0x1, -R13 ;  /* 0x00000001111a7824 */ /* 0x000fe200078e0a0d */
[----:B------:R-:W-:Y:S01]  /*6ce0*/  FSEL R141, R141, -INF , !P0 ;  /* 0xff8000008d8d7808 */ /* 0x000fe20004000000 */
[----:B------:R-:W-:Y:S01]  /*6cf0*/  IMAD.IADD R17, R17, 0x1, -R14 ;  /* 0x0000000111117824 */ /* 0x000fe200078e0a0e */
[----:B------:R-:W-:Y:S01]  /*6d00*/  FSEL R166, R47, -INF , !P0 ;  /* 0xff8000002fa67808 */ /* 0x000fe20004000000 */
[----:B------:R-:W-:Y:S01]  /*6d10*/  FFMA.FTZ R49, R6, -UR5, R245 ;  /* 0x8000000506317c23 */ /* 0x000fe200080100f5 */
[----:B------:R-:W-:Y:S01]  /*6d20*/  FSEL R157, R34, -INF , !P0 ;  /* 0xff800000229d7808 */ /* 0x000fe20004000000 */
[C---:B------:R-:W-:Y:S01]  /*6d30*/  IMAD.IADD R34, R5.reuse, 0x1, -R11 ;  /* 0x0000000105227824 */ /* 0x040fe200078e0a0b */
[----:B------:R-:W-:Y:S01]  /*6d40*/  ISETP.GE.AND P0, PT, R12, UR26, PT ;  /* 0x0000001a0c007c0c */ /* 0x000fe2000bf06270 */
[C---:B------:R-:W-:Y:S01]  /*6d50*/  IMAD.IADD R47, R5.reuse, 0x1, -R13 ;  /* 0x00000001052f7824 */ /* 0x040fe200078e0a0d */
[----:B------:R-:W-:Y:S01]  /*6d60*/  FSEL R191, R38, -INF , !P5 ;  /* 0xff80000026bf7808 */ /* 0x000fe20006800000 */
[----:B------:R-:W-:Y:S01]  /*6d70*/  IMAD.IADD R38, R5, 0x1, -R10 ;  /* 0x0000000105267824 */ /* 0x000fe200078e0a0a */
[----:B------:R-:W-:Y:S01]  /*6d80*/  IABS R6, R25 ;  /* 0x0000001900067213 */ /* 0x000fe20000000000 */
[----:B------:R-:W-:Y:S01]  /*6d90*/  FFMA.FTZ R51, R7, -UR5, R244 ;  /* 0x8000000507337c23 */ /* 0x000fe200080100f4 */
[----:B------:R-:W-:-:S02]  /*6da0*/  IADD3 R12, -R12, R5, RZ ;  /* 0x000000050c0c7210 */ /* 0x000fc40007ffe1ff */
[----:B------:R-:W-:Y:S01]  /*6db0*/  FSEL R209, R153, -INF , !P5 ;  /* 0xff80000099d17808 */ /* 0x000fe20006800000 */
[----:B------:R-:W-:Y:S01]  /*6dc0*/  IMAD.MOV.U32 R9, RZ, RZ, R6 ;  /* 0x000000ffff097224 */ /* 0x000fe200078e0006 */
[----:B------:R-:W-:Y:S02]  /*6dd0*/  ISETP.GE.AND P5, PT, R10, UR26, PT ;  /* 0x0000001a0a007c0c */ /* 0x000fe4000bfa6270 */
[----:B------:R-:W-:Y:S02]  /*6de0*/  IABS R7, R24 ;  /* 0x0000001800077213 */ /* 0x000fe40000000000 */
[----:B------:R-:W-:Y:S02]  /*6df0*/  IABS R5, R26 ;  /* 0x0000001a00057213 */ /* 0x000fe40000000000 */
[----:B------:R-:W-:Y:S02]  /*6e00*/  IABS R8, R17 ;  /* 0x0000001100087213 */ /* 0x000fe40000000000 */
[----:B------:R-:W-:Y:S01]  /*6e10*/  IABS R10, R27 ;  /* 0x0000001b000a7213 */ /* 0x000fe20000000000 */
[----:B------:R-:W-:Y:S01]  /*6e20*/  BAR.SYNC.DEFER_BLOCKING 0x0 ;  /* 0x0000000000007b1d */ /* 0x000fe20000010000 */
[----:B------:R-:W-:Y:S01]  /*6e30*/  ISETP.GE.AND P6, PT, R11, UR26, PT ;  /* 0x0000001a0b007c0c */ /* 0x000fe2000bfc6270 */
[----:B------:R-:W-:Y:S01]  /*6e40*/  IMAD.MOV.U32 R11, RZ, RZ, R7 ;  /* 0x000000ffff0b7224 */ /* 0x000fe200078e0007 */
[----:B------:R-:W-:Y:S01]  /*6e50*/  MOV R6, R5 ;  /* 0x0000000500067202 */ /* 0x000fe20000000f00 */
[----:B------:R-:W-:Y:S01]  /*6e60*/  IMAD.MOV.U32 R5, RZ, RZ, R8 ;  /* 0x000000ffff057224 */ /* 0x000fe200078e0008 */
[----:B------:R-:W-:Y:S01]  /*6e70*/  FSEL R162, R118, -INF , !P2 ;  /* 0xff80000076a27808 */ /* 0x000fe20005000000 */
[----:B------:R-:W-:Y:S01]  /*6e80*/  IMAD.MOV.U32 R7, RZ, RZ, R10 ;  /* 0x000000ffff077224 */ /* 0x000fe200078e000a */
[----:B------:R-:W-:-:S02]  /*6e90*/  I2FP.F32.S32 R8, R6 ;  /* 0x0000000600087245 */ /* 0x000fc40000201400 */
[----:B------:R-:W-:Y:S02]  /*6ea0*/  ISETP.GE.AND P2, PT, R61, UR26, PT ;  /* 0x0000001a3d007c0c */ /* 0x000fe4000bf46270 */
[----:B------:R-:W-:Y:S01]  /*6eb0*/  I2FP.F32.S32 R6, R5 ;  /* 0x0000000500067245 */ /* 0x000fe20000201400 */
[----:B------:R-:W-:Y:S01]  /*6ec0*/  FFMA.FTZ R29, R8, -UR5, R248 ;  /* 0x80000005081d7c23 */ /* 0x000fe200080100f8 */
[----:B------:R-:W-:Y:S02]  /*6ed0*/  I2FP.F32.S32 R5, R7 ;  /* 0x0000000700057245 */ /* 0x000fe40000201400 */
[----:B------:R-:W-:Y:S01]  /*6ee0*/  FSEL R195, R28, -INF , !P2 ;  /* 0xff8000001cc37808 */ /* 0x000fe20005000000 */
[----:B------:R-:W-:Y:S01]  /*6ef0*/  FFMA.FTZ R28, R6, -UR5, R249 ;  /* 0x80000005061c7c23 */ /* 0x000fe200080100f9 */
[----:B------:R-:W-:Y:S01]  /*6f00*/  I2FP.F32.S32 R11, R11 ;  /* 0x0000000b000b7245 */ /* 0x000fe20000201400 */
[----:B------:R-:W-:Y:S01]  /*6f10*/  FFMA.FTZ R27, R5, -UR5, R215 ;  /* 0x80000005051b7c23 */ /* 0x000fe200080100d7 */
[----:B------:R-:W-:-:S02]  /*6f20*/  I2FP.F32.S32 R9, R9 ;  /* 0x0000000900097245 */ /* 0x000fc40000201400 */
[----:B------:R-:W-:Y:S01]  /*6f30*/  IABS R6, R30 ;  /* 0x0000001e00067213 */ /* 0x000fe20000000000 */
[----:B------:R-:W-:Y:S01]  /*6f40*/  FFMA.FTZ R33, R11, -UR5, R229 ;  /* 0x800000050b217c23 */ /* 0x000fe200080100e5 */
[----:B------:R-:W-:Y:S01]  /*6f50*/  IABS R5, R12 ;  /* 0x0000000c00057213 */ /* 0x000fe20000000000 */
[----:B------:R-:W-:Y:S01]  /*6f60*/  FFMA.FTZ R31, R9, -UR5, R223 ;  /* 0x80000005091f7c23 */ /* 0x000fe200080100df */
[----:B------:R-:W-:Y:S01]  /*6f70*/  IABS R7, R32 ;  /* 0x0000002000077213 */ /* 0x000fe20000000000 */
[----:B------:R-:W-:Y:S01]  /*6f80*/  IMAD.MOV.U32 R11, RZ, RZ, R6 ;  /* 0x000000ffff0b7224 */ /* 0x000fe200078e0006 */
[----:B------:R-:W-:Y:S01]  /*6f90*/  IABS R8, R36 ;  /* 0x0000002400087213 */ /* 0x000fe20000000000 */
[----:B------:R-:W-:Y:S01]  /*6fa0*/  IMAD.MOV.U32 R9, RZ, RZ, R5 ;  /* 0x000000ffff097224 */ /* 0x000fe200078e0005 */
[----:B------:R-:W-:Y:S01]  /*6fb0*/  IABS R10, R34 ;  /* 0x00000022000a7213 */ /* 0x000fe20000000000 */
[----:B------:R-:W-:Y:S01]  /*6fc0*/  IMAD.MOV.U32 R6, RZ, RZ, R7 ;  /* 0x000000ffff067224 */ /* 0x000fe200078e0007 */
[----:B------:R-:W-:Y:S01]  /*6fd0*/  I2FP.F32.S32 R11, R11 ;  /* 0x0000000b000b7245 */ /* 0x000fe20000201400 */
[----:B------:R-:W-:Y:S01]  /*6fe0*/  IMAD.MOV.U32 R5, RZ, RZ, R8 ;  /* 0x000000ffff057224 */ /* 0x000fe200078e0008 */
[----:B------:R-:W-:Y:S01]  /*6ff0*/  FSEL R180, R23, -INF , !P2 ;  /* 0xff80000017b47808 */ /* 0x000fe20005000000 */
[----:B------:R-:W-:Y:S01]  /*7000*/  IMAD.MOV.U32 R7, RZ, RZ, R10 ;  /* 0x000000ffff077224 */ /* 0x000fe200078e000a */
[----:B------:R-:W-:Y:S01]  /*7010*/  I2FP.F32.S32 R8, R6 ;  /* 0x0000000600087245 */ /* 0x000fe20000201400 */
[----:B------:R-:W-:Y:S01]  /*7020*/  FFMA.FTZ R26, R11, -UR5, R233 ;  /* 0x800000050b1a7c23 */ /* 0x000fe200080100e9 */
[----:B------:R-:W-:-:S02]  /*7030*/  I2FP.F32.S32 R6, R5 ;  /* 0x0000000500067245 */ /* 0x000fc40000201400 */
[----:B------:R-:W-:Y:S01]  /*7040*/  I2FP.F32.S32 R5, R7 ;  /* 0x0000000700057245 */ /* 0x000fe20000201400 */
[----:B------:R-:W-:Y:S01]  /*7050*/  FFMA.FTZ R24, R8, -UR5, R246 ;  /* 0x8000000508187c23 */ /* 0x000fe200080100f6 */
[----:B------:R-:W-:Y:S01]  /*7060*/  IABS R7, R37 ;  /* 0x0000002500077213 */ /* 0x000fe20000000000 */
[----:B------:R-:W-:Y:S01]  /*7070*/  FFMA.FTZ R23, R6, -UR5, R236 ;  /* 0x8000000506177c23 */ /* 0x000fe200080100ec */
[----:B------:R-:W-:Y:S02]  /*7080*/  I2FP.F32.S32 R9, R9 ;  /* 0x0000000900097245 */ /* 0x000fe40000201400 */
[----:B------:R-:W-:Y:S01]  /*7090*/  IABS R6, R39 ;  /* 0x0000002700067213 */ /* 0x000fe20000000000 */
[----:B------:R-:W-:Y:S01]  /*70a0*/  IMAD.MOV.U32 R11, RZ, RZ, R7 ;  /* 0x000000ffff0b7224 */ /* 0x000fe200078e0007 */
[----:B------:R-:W-:Y:S01]  /*70b0*/  IABS R10, R40 ;  /* 0x00000028000a7213 */ /* 0x000fe20000000000 */
[----:B------:R-:W-:Y:S01]  /*70c0*/  FFMA.FTZ R25, R9, -UR5, R235 ;  /* 0x8000000509197c23 */ /* 0x000fe200080100eb */
[----:B------:R-:W-:Y:S01]  /*70d0*/  FSEL R187, R22, -INF , !P2 ;  /* 0xff80000016bb7808 */ /* 0x000fe20005000000 */
[----:B------:R-:W-:Y:S01]  /*70e0*/  FFMA.FTZ R22, R5, -UR5, R238 ;  /* 0x8000000505167c23 */ /* 0x000fe200080100ee */
[----:B------:R-:W-:Y:S01]  /*70f0*/  IABS R8, R35 ;  /* 0x0000002300087213 */ /* 0x000fe20000000000 */
[----:B------:R-:W-:Y:S01]  /*7100*/  IMAD.MOV.U32 R9, RZ, RZ, R6 ;  /* 0x000000ffff097224 */ /* 0x000fe200078e0006 */
[----:B------:R-:W-:-:S02]  /*7110*/  IABS R5, R38 ;  /* 0x0000002600057213 */ /* 0x000fc40000000000 */
[----:B------:R-:W-:Y:S01]  /*7120*/  MOV R7, R10 ;  /* 0x0000000a00077202 */ /* 0x000fe20000000f00 */
[----:B------:R-:W-:Y:S01]  /*7130*/  IMAD.MOV.U32 R6, RZ, RZ, R8 ;  /* 0x000000ffff067224 */ /* 0x000fe200078e0008 */
[----:B------:R-:W-:Y:S02]  /*7140*/  I2FP.F32.S32 R8, R5 ;  /* 0x0000000500087245 */ /* 0x000fe40000201400 */
[----:B------:R-:W-:Y:S02]  /*7150*/  I2FP.F32.S32 R5, R7 ;  /* 0x0000000700057245 */ /* 0x000fe40000201400 */
[----:B------:R-:W-:Y:S01]  /*7160*/  FSEL R156, R117, -INF , !P1 ;  /* 0xff800000759c7808 */ /* 0x000fe20004800000 */
[----:B------:R-:W-:Y:S01]  /*7170*/  FFMA.FTZ R19, R8, -UR5, R239 ;  /* 0x8000000508137c23 */ /* 0x000fe200080100ef */
[----:B------:R-:W-:Y:S01]  /*7180*/  ISETP.GE.AND P1, PT, R62, UR26, PT ;  /* 0x0000001a3e007c0c */ /* 0x000fe2000bf26270 */
[----:B------:R-:W-:Y:S01]  /*7190*/  FFMA.FTZ R17, R5, -UR5, R240 ;  /* 0x8000000505117c23 */ /* 0x000fe200080100f0 */
[----:B------:R-:W-:-:S02]  /*71a0*/  I2FP.F32.S32 R9, R9 ;  /* 0x0000000900097245 */ /* 0x000fc40000201400 */
[----:B------:R-:W-:Y:S02]  /*71b0*/  I2FP.F32.S32 R11, R11 ;  /* 0x0000000b000b7245 */ /* 0x000fe40000201400 */
[----:B------:R-:W-:Y:S02]  /*71c0*/  I2FP.F32.S32 R6, R6 ;  /* 0x0000000600067245 */ /* 0x000fe40000201400 */
[----:B------:R-:W-:Y:S01]  /*71d0*/  IABS R7, R41 ;  /* 0x0000002900077213 */ /* 0x000fe20000000000 */
[----:B------:R-:W-:Y:S01]  /*71e0*/  FFMA.FTZ R21, R11, -UR5, R247 ;  /* 0x800000050b157c23 */ /* 0x000fe200080100f7 */
[----:B------:R-:W-:Y:S02]  /*71f0*/  IABS R5, R45 ;  /* 0x0000002d00057213 */ /* 0x000fe40000000000 */
[----:B------:R-:W-:Y:S02]  /*7200*/  IABS R10, R46 ;  /* 0x0000002e000a7213 */ /* 0x000fe40000000000 */
[----:B------:R-:W-:Y:S01]  /*7210*/  IABS R8, R42 ;  /* 0x0000002a00087213 */ /* 0x000fe20000000000 */
[----:B------:R-:W-:Y:S01]  /*7220*/  IMAD.MOV.U32 R11, RZ, RZ, R5 ;  /* 0x000000ffff0b7224 */ /* 0x000fe200078e0005 */
[----:B------:R-:W-:Y:S01]  /*7230*/  FSEL R211, R20, -INF , !P1 ;  /* 0xff80000014d37808 */ /* 0x000fe20004800000 */
[----:B------:R-:W-:Y:S01]  /*7240*/  FFMA.FTZ R20, R9, -UR5, R237 ;  /* 0x8000000509147c23 */ /* 0x000fe200080100ed */
[----:B------:R-:W-:Y:S01]  /*7250*/  FSEL R212, R18, -INF , !P1 ;  /* 0xff80000012d47808 */ /* 0x000fe20004800000 */
[----:B------:R-:W-:Y:S01]  /*7260*/  FFMA.FTZ R18, R6, -UR5, R221 ;  /* 0x8000000506127c23 */ /* 0x000fe200080100dd */
[----:B------:R-:W-:Y:S01]  /*7270*/  IMAD.MOV.U32 R9, RZ, RZ, R7 ;  /* 0x000000ffff097224 */ /* 0x000fe200078e0007 */
[----:B------:R-:W-:Y:S01]  /*7280*/  IABS R6, R43 ;  /* 0x0000002b00067213 */ /* 0x000fe20000000000 */
[----:B------:R-:W-:Y:S01]  /*7290*/  IMAD.MOV.U32 R7, RZ, RZ, R10 ;  /* 0x000000ffff077224 */ /* 0x000fe200078e000a */
[----:B------:R-:W-:Y:S01]  /*72a0*/  FSEL R193, R149, -INF , !P2 ;  /* 0xff80000095c17808 */ /* 0x000fe20005000000 */
[----:B------:R-:W-:Y:S01]  /*72b0*/  IMAD.MOV.U32 R5, RZ, RZ, R8 ;  /* 0x000000ffff057224 */ /* 0x000fe200078e0008 */
[----:B------:R-:W-:-:S02]  /*72c0*/  I2FP.F32.S32 R8, R6 ;  /* 0x0000000600087245 */ /* 0x000fc40000201400 */
[----:B------:R-:W-:Y:S02]  /*72d0*/  I2FP.F32.S32 R6, R7 ;  /* 0x0000000700067245 */ /* 0x000fe40000201400 */
[----:B------:R-:W-:Y:S02]  /*72e0*/  I2FP.F32.S32 R5, R5 ;  /* 0x0000000500057245 */ /* 0x000fe40000201400 */
[----:B------:R-:W-:Y:S01]  /*72f0*/  ISETP.GE.AND P2, PT, R13, UR26, PT ;  /* 0x0000001a0d007c0c */ /* 0x000fe2000bf46270 */
[----:B------:R-:W-:Y:S01]  /*7300*/  FFMA.FTZ R12, R6, -UR5, R250 ;  /* 0x80000005060c7c23 */ /* 0x000fe200080100fa */
[----:B------:R-:W-:Y:S01]  /*7310*/  FSEL R194, R119, -INF , !P1 ;  /* 0xff80000077c27808 */ /* 0x000fe20004800000 */
[----:B------:R-:W-:Y:S01]  /*7320*/  FFMA.FTZ R13, R5, -UR5, R243 ;  /* 0x80000005050d7c23 */ /* 0x000fe200080100f3 */
[----:B------:R-:W-:Y:S02]  /*7330*/  FSEL R214, R15, -INF , !P1 ;  /* 0xff8000000fd67808 */ /* 0x000fe40004800000 */
[----:B------:R-:W-:-:S02]  /*7340*/  I2FP.F32.S32 R9, R9 ;  /* 0x0000000900097245 */ /* 0x000fc40000201400 */
[----:B------:R-:W-:Y:S01]  /*7350*/  ISETP.GE.AND P1, PT, R14, UR26, PT ;  /* 0x0000001a0e007c0c */ /* 0x000fe2000bf26270 */
        /* <DEDUP_REMOVED lines=8> */
[----:B------:R-:W-:Y:S01]  /*73e0*/  IABS R8, R47 ;  /* 0x0000002f00087213 */ /* 0x000fe20000000000 */
[----:B------:R-:W-:Y:S01]  /*73f0*/  IMAD.MOV.U32 R6, RZ, RZ, R5 ;  /* 0x000000ffff067224 */ /* 0x000fe200078e0005 */
[----:B------:R-:W-:Y:S01]  /*7400*/  IABS R10, R44 ;  /* 0x0000002c000a7213 */ /* 0x000fe20000000000 */
[----:B------:R-:W-:Y:S01]  /*7410*/  IMAD.MOV.U32 R11, RZ, RZ, R7 ;  /* 0x000000ffff0b7224 */ /* 0x000fe200078e0007 */
[----:B------:R-:W-:Y:S01]  /*7420*/  FSEL R159, R52, -INF , !P0 ;  /* 0xff800000349f7808 */ /* 0x000fe20004000000 */
[----:B------:R-:W-:Y:S01]  /*7430*/  IMAD.MOV.U32 R5, RZ, RZ, R8 ;  /* 0x000000ffff057224 */ /* 0x000fe200078e0008 */
[----:B------:R-:W-:Y:S01]  /*7440*/  FSEL R172, R27, -INF , !P0 ;  /* 0xff8000001bac7808 */ /* 0x000fe20004000000 */
[----:B------:R-:W-:Y:S01]  /*7450*/  IMAD.MOV.U32 R7, RZ, RZ, R10 ;  /* 0x000000ffff077224 */ /* 0x000fe200078e000a */
[----:B------:R-:W-:-:S02]  /*7460*/  FSEL R177, R26, -INF , !P0 ;  /* 0xff8000001ab17808 */ /* 0x000fc40004000000 */
[----:B------:R-:W-:Y:S02]  /*7470*/  FSEL R178, R25, -INF , !P0 ;  /* 0xff80000019b27808 */ /* 0x000fe40004000000 */
[----:B------:R-:W-:Y:S02]  /*7480*/  PLOP3.LUT P0, PT, PT, PT, UP0, 0x80, 0x0 ;  /* 0x000000000000781c */ /* 0x000fe40003f0f008 */
[----:B------:R-:W-:Y:S02]  /*7490*/  I2FP.F32.S32 R8, R6 ;  /* 0x0000000600087245 */ /* 0x000fe40000201400 */
[----:B------:R-:W-:Y:S02]  /*74a0*/  I2FP.F32.S32 R6, R5 ;  /* 0x0000000500067245 */ /* 0x000fe40000201400 */
[----:B------:R-:W-:Y:S02]  /*74b0*/  I2FP.F32.S32 R10, R11 ;  /* 0x0000000b000a7245 */ /* 0x000fe40000201400 */
[----:B------:R-:W-:Y:S01]  /*74c0*/  I2FP.F32.S32 R9, R9 ;  /* 0x0000000900097245 */ /* 0x000fe20000201400 */
[----:B------:R-:W-:Y:S01]  /*74d0*/  FFMA.FTZ R6, R6, -UR5, R58 ;  /* 0x8000000506067c23 */ /* 0x000fe2000801003a */
[----:B------:R-:W-:Y:S01]  /*74e0*/  I2FP.F32.S32 R5, R7 ;  /* 0x0000000700057245 */ /* 0x000fe20000201400 */
[----:B------:R-:W-:Y:S01]  /*74f0*/  FFMA.FTZ R10, R10, -UR5, R251 ;  /* 0x800000050a0a7c23 */ /* 0x000fe200080100fb */
[----:B------:R-:W-:Y:S01]  /*7500*/  FFMA.FTZ R7, R8, -UR5, R57 ;  /* 0x8000000508077c23 */ /* 0x000fe20008010039 */
[----:B------:R-:W-:Y:S01]  /*7510*/  FFMA.FTZ R9, R9, -UR5, R56 ;  /* 0x8000000509097c23 */ /* 0x000fe20008010038 */
[----:B------:R-:W-:Y:S01]  /*7520*/  FSEL R154, R51, -INF , !P6 ;  /* 0xff800000339a7808 */ /* 0x000fe20007000000 */
[----:B------:R-:W-:Y:S01]  /*7530*/  FFMA.FTZ R5, R5, -UR5, R59 ;  /* 0x8000000505057c23 */ /* 0x000fe2000801003b */
        /* <DEDUP_REMOVED lines=22> */
[----:B------:R-:W-:Y:S01]  /*76a0*/  FSEL R198, R5, -INF , !P1 ;  /* 0xff80000005c67808 */ /* 0x000fe20004800000 */
[----:B------:R-:W-:Y:S06]  /*76b0*/  @!P0 BRA `(.L_x_405) ;  /* 0x0000000400c08947 */ /* 0x000fec0003800000 */
        /* <DEDUP_REMOVED lines=24> */
[----:B------:R-:W-:Y:S01]  /*7840*/  MOV R5, UR8 ;  /* 0x0000000800057c02 */ /* 0x000fe20008000f00 */
[----:B------:R-:W-:Y:S01]  /*7850*/  IMAD.U32 R14, RZ, RZ, UR8 ;  /* 0x00000008ff0e7e24 */ /* 0x000fe2000f8e00ff */
[-C--:B------:R-:W-:Y:S01]  /*7860*/  @!P1 LEA.HI.X R25, R11, R7.reuse, R10, 0x5, P3 ;  /* 0x000000070b199211 */ /* 0x080fe200018f2c0a */
[----:B------:R-:W-:Y:S01]  /*7870*/  @!P1 IMAD.MOV.U32 R6, RZ, RZ, R8 ;  /* 0x000000ffff069224 */ /* 0x000fe200078e0008 */
[----:B------:R-:W3:Y:S01]  /*7880*/  @!P1 LDC.64 R22, c[0x0][0x218] ;  /* 0x00008600ff169b82 */ /* 0x000ee20000000a00 */
[----:B------:R-:W-:Y:S01]  /*7890*/  @!P1 IMAD.WIDE.U32 R12, R5, 0x50, R12 ;  /* 0x00000050050c9825 */ /* 0x000fe200078e000c */
[C---:B------:R-:W-:Y:S01]  /*78a0*/  @!P1 IADD3 R5, P2, R8.reuse, UR31, RZ ;  /* 0x0000001f08059c10 */ /* 0x040fe2000ff5e0ff */
[----:B------:R-:W-:Y:S01]  /*78b0*/  @!UP0 UIMAD UR12, UR9, 0x30, URZ ;  /* 0x00000030090c88a4 */ /* 0x000fe2000f8e023f */
[----:B------:R-:W-:Y:S01]  /*78c0*/  @!P1 MOV R11, R7 ;  /* 0x00000007000b9202 */ /* 0x000fe20000000f00 */
[----:B------:R-:W-:Y:S01]  /*78d0*/  IMAD.U32 R17, RZ, RZ, UR8 ;  /* 0x00000008ff117e24 */ /* 0x000fe2000f8e00ff */
[----:B------:R-:W-:Y:S01]  /*78e0*/  @!P1 IADD3.X R20, R7, UR29, RZ, P2, !PT ;  /* 0x0000001d07149c10 */ /* 0x000fe200097fe4ff */
[----:B------:R-:W-:Y:S01]  /*78f0*/  @!P1 IMAD.MOV.U32 R10, RZ, RZ, R8 ;  /* 0x000000ffff0a9224 */ /* 0x000fe200078e0008 */
[----:B------:R-:W4:Y:S01]  /*7900*/  @!P1 LDC.64 R26, c[0x0][0x218] ;  /* 0x00008600ff1a9b82 */ /* 0x000f220000000a00 */
[----:B-1----:R-:W-:Y:S01]  /*7910*/  @!P1 LEA R18, P3, R8, R18, 0x1 ;  /* 0x0000001208129211 */ /* 0x002fe200078608ff */
[----:B------:R-:W-:Y:S01]  /*7920*/  @!P1 IMAD.WIDE.U32 R14, R14, 0x30, R6 ;  /* 0x000000300e0e9825 */ /* 0x000fe200078e0006 */
[----:B------:R-:W-:Y:S01]  /*7930*/  @!UP0 UIMAD UR11, UR9, 0x50, URZ ;  /* 0x00000050090b88a4 */ /* 0x000fe2000f8e023f */
[----:B------:R1:W-:Y:S01]  /*7940*/  @P1 STS.128 [R228+0x4000], RZ ;  /* 0x004000ffe4001388 */ /* 0x0003e20000000c00 */
[----:B------:R-:W-:Y:S01]  /*7950*/  @!P1 LEA.HI.X R19, R8, R19, R7, 0x1, P3 ;  /* 0x0000001308139211 */ /* 0x000fe200018f0c07 */
[----:B------:R-:W-:Y:S01]  /*7960*/  @!P1 IMAD.WIDE.U32 R10, R17, 0x60, R10 ;  /* 0x00000060110a9825 */ /* 0x000fe200078e000a */
[----:B------:R-:W-:Y:S01]  /*7970*/  @!UP0 UIMAD UR10, UR9, 0x60, URZ ;  /* 0x00000060090a88a4 */ /* 0x000fe2000f8e023f */
[----:B------:R-:W5:Y:S01]  /*7980*/  @!P1 LDC.64 R30, c[0x0][0x218] ;  /* 0x00008600ff1e9b82 */ /* 0x000f620000000a00 */
[C---:B--2---:R-:W-:Y:S01]  /*7990*/  @!P1 LEA R16, P2, R5.reuse, R28, 0x1 ;  /* 0x0000001c05109211 */ /* 0x044fe200078408ff */
[----:B------:R-:W-:Y:S01]  /*79a0*/  @!PT LDS RZ, [RZ] ;  /* 0x00000000fffff984 */ /* 0x000fe20000000800 */
[----:B------:R-:W-:Y:S01]  /*79b0*/  @!PT LDS RZ, [RZ] ;  /* 0x00000000fffff984 */ /* 0x000fe20000000800 */
[----:B------:R-:W-:Y:S01]  /*79c0*/  @!PT LDS RZ, [RZ] ;  /* 0x00000000fffff984 */ /* 0x000fe20000000800 */
[----:B------:R5:W-:Y:S03]  /*79d0*/  @!P1 LDGSTS.E.BYPASS.LTC128B.128 [R228+0x4000], desc[UR24][R18.64] ;  /* 0x0400000012e49fae */ /* 0x000be6000b901d58 */
[----:B------:R-:W-:Y:S01]  /*79e0*/  @!P1 LEA.HI.X R17, R5, R29, R20, 0x1, P2 ;  /* 0x0000001d05119211 */ /* 0x000fe200010f0c14 */
[----:B------:R-:W-:Y:S01]  /*79f0*/  @!P1 VIADD R5, R15, UR12 ;  /* 0x0000000c0f059c36 */ /* 0x000fe20008000000 */
        /* <DEDUP_REMOVED lines=11> */
[C---:B----4-:R-:W-:Y:S02]  /*7ab0*/  @!P1 LEA R20, P2, R14.reuse, R26, 0x1 ;  /* 0x0000001a0e149211 */ /* 0x050fe400078408ff */
[----:B------:R-:W-:Y:S01]  /*7ac0*/  @!PT LDS RZ, [RZ] ;  /* 0x00000000fffff984 */ /* 0x000fe20000000800 */
[----:B------:R-:W-:Y:S01]  /*7ad0*/  @!PT LDS RZ, [RZ] ;  /* 0x00000000fffff984 */ /* 0x000fe20000000800 */
[----:B------:R-:W-:Y:S01]  /*7ae0*/  @!PT LDS RZ, [RZ] ;  /* 0x00000000fffff984 */ /* 0x000fe20000000800 */
[----:B------:R1:W-:Y:S02]  /*7af0*/  @!P1 LDGSTS.E.BYPASS.LTC128B.128 [R228+0x5000], desc[UR24][R22.64] ;  /* 0x0500000016e49fae */ /* 0x0003e4000b901d58 */
[----:B------:R-:W-:Y:S01]  /*7b00*/  @!P1 LEA.HI.X R21, R14, R27, R5, 0x1, P2 ;  /* 0x0000001b0e159211 */ /* 0x000fe200010f0c05 */
[----:B------:R-:W-:Y:S01]  /*7b10*/  @!P1 VIADD R5, R13, UR11 ;  /* 0x0000000b0d059c36 */ /* 0x000fe20008000000 */
[----:B------:R1:W-:Y:S04]  /*7b20*/  @P1 STS.128 [R228+0x5800], RZ ;  /* 0x005800ffe4001388 */ /* 0x0003e80000000c00 */
[----:B------:R-:W-:Y:S01]  /*7b30*/  @!PT LDS RZ, [RZ] ;  /* 0x00000000fffff984 */ /* 0x000fe20000000800 */
[----:B------:R-:W-:Y:S01]  /*7b40*/  @!PT LDS RZ, [RZ] ;  /* 0x00000000fffff984 */ /* 0x000fe20000000800 */
[----:B------:R-:W-:Y:S01]  /*7b50*/  @!PT LDS RZ, [RZ] ;  /* 0x00000000fffff984 */ /* 0x000fe20000000800 */
[----:B------:R1:W-:Y:S01]  /*7b60*/  @!P1 LDGSTS.E.BYPASS.LTC128B.128 [R228+0x5800], desc[UR24][R20.64] ;  /* 0x0580000014e49fae */ /* 0x0003e2000b901d58 */
[----:B-----5:R-:W-:-:S03]  /*7b70*/  @!P1 LEA R18, P4, R24, R30, 0x1 ;  /* 0x0000001e18129211 */ /* 0x020fc600078808ff */
[----:B------:R1:W-:Y:S01]  /*7b80*/  @P1 STS.128 [R228+0x6000], RZ ;  /* 0x006000ffe4001388 */ /* 0x0003e20000000c00 */
[----:B------:R-:W-:Y:S02]  /*7b90*/  @!P1 LEA.HI.X R19, R24, R31, R36, 0x1, P4 ;  /* 0x0000001f18139211 */ /* 0x000fe400020f0c24 */
[----:B--2---:R-:W-:-:S03]  /*7ba0*/  @!P1 LEA R16, P3, R12, R32, 0x1 ;  /* 0x000000200c109211 */ /* 0x004fc600078608ff */
[----:B------:R-:W-:Y:S01]  /*7bb0*/  @!PT LDS RZ, [RZ] ;  /* 0x00000000fffff984 */ /* 0x000fe20000000800 */
[----:B------:R-:W-:Y:S01]  /*7bc0*/  @!PT LDS RZ, [RZ] ;  /* 0x00000000fffff984 */ /* 0x000fe20000000800 */
[----:B------:R-:W-:Y:S01]  /*7bd0*/  @!PT LDS RZ, [RZ] ;  /* 0x00000000fffff984 */ /* 0x000fe20000000800 */
[----:B------:R1:W-:Y:S01]  /*7be0*/  @!P1 LDGSTS.E.BYPASS.LTC128B.128 [R228+0x6000], desc[UR24][R18.64] ;  /* 0x0600000012e49fae */ /* 0x0003e2000b901d58 */
[----:B---3--:R-:W-:Y:S02]  /*7bf0*/  @!P1 LEA R14, P2, R10, R34, 0x1 ;  /* 0x000000220a0e9211 */ /* 0x008fe400078408ff */
[----:B------:R-:W-:Y:S01]  /*7c00*/  @!P1 LEA.HI.X R17, R12, R33, R5, 0x1, P3 ;  /* 0x000000210c119211 */ /* 0x000fe200018f0c05 */
[----:B------:R1:W-:Y:S01]  /*7c10*/  @P1 STS.128 [R228+0x6800], RZ ;  /* 0x006800ffe4001388 */ /* 0x0003e20000000c00 */
[----:B------:R-:W-:-:S03]  /*7c20*/  @!P1 LEA.HI.X R15, R10, R35, R11, 0x1, P2 ;  /* 0x000000230a0f9211 */ /* 0x000fc600010f0c0b */
        /* <DEDUP_REMOVED lines=23> */
.L_x_407:
[----:B------:R-:W-:Y:S05]  /*7da0*/  BSYNC B0 ;  /* 0x0000000000007941 */ /* 0x000fea0003800000 */
.L_x_406:
[----:B------:R-:W0:Y:S02]  /*7db0*/  LDGDEPBAR ;  /* 0x00000000000079af */ /* 0x000e240000000000 */
.L_x_405:
[----:B------:R-:W-:Y:S01]  /*7dc0*/  FMNMX.FTZ R5, R83, R75, !PT ;  /* 0x0000004b53057209 */ /* 0x000fe20007810000 */
[----:B------:R-:W-:Y:S01]  /*7dd0*/  ULDC UR8, c[0x0][0x2ec] ;  /* 0x0000bb0000087ab9 */ /* 0x000fe20000000800 */
[----:B------:R-:W-:Y:S01]  /*7de0*/  STL [R1+0xa0], R228 ;  /* 0x0000a0e401007387 */ /* 0x000fe20000100800 */
[----:B------:R-:W-:Y:S02]  /*7df0*/  LEA R218, R0, UR4, 0x1 ;  /* 0x0000000400da7c11 */ /* 0x000fe4000f8e08ff */
[----:B------:R-:W-:Y:S01]  /*7e00*/  FMNMX.FTZ R5, R79, R5, !PT ;  /* 0x000000054f057209 */ /* 0x000fe20007810000 */
[----:B------:R-:W-:Y:S01]  /*7e10*/  STL [R1+0x9c], R225 ;  /* 0x00009ce101007387 */ /* 0x000fe20000100800 */
[----:B------:R-:W-:Y:S01]  /*7e20*/  LEA R221, R3, R218, 0x1 ;  /* 0x000000da03dd7211 */ /* 0x000fe200078e08ff */
[----:B------:R-:W-:Y:S01]  /*7e30*/  IMAD R219, R4, 0x2, R218 ;  /* 0x0000000204db7824 */ /* 0x000fe200078e02da */
        /* <DEDUP_REMOVED lines=15> */
[----:B------:R-:W-:Y:S01]  /*7f30*/  LDSM.16.MT88.4 R24, [R218+0x8000] ;  /* 0x00800000da18783b */ /* 0x000fe20000004200 */
[----:B------:R-:W-:-:S02]  /*7f40*/  FMNMX.FTZ R5, R102, R80, !PT ;  /* 0x0000005066057209 */ /* 0x000fc40007810000 */
[----:B------:R-:W-:Y:S01]  /*7f50*/  FMNMX.FTZ R6, R103, R6, !PT ;  /* 0x0000000667067209 */ /* 0x000fe20007810000 */
[----:B-1----:R-:W-:Y:S01]  /*7f60*/  LDSM.16.MT88.4 R20, [R221+0x8000] ;  /* 0x00800000dd14783b */ /* 0x002fe20000004200 */
        /* <DEDUP_REMOVED lines=67> */
[----:B-1----:R-:W-:-:S02]  /*83a0*/  FMNMX.FTZ R175, R7, R175, !PT ;  /* 0x000000af07af7209 */ /* 0x002fc40007810000 */
[----:B------:R-:W-:Y:S02]  /*83b0*/  FMNMX.FTZ R5, R157, R5, !PT ;  /* 0x000000059d057209 */ /* 0x000fe40007810000 */
[----:B------:R-:W-:Y:S01]  /*83c0*/  FMNMX.FTZ R6, R196, R6, !PT ;  /* 0x00000006c4067209 */ /* 0x000fe20007810000 */
[----:B--2---:R-:W1:Y:S01]  /*83d0*/  SHFL.BFLY PT, R9, R175, 0x1, 0x1f ;  /* 0x0c201f00af097f89 */ /* 0x004e6200000e0000 */
        /* <DEDUP_REMOVED lines=8> */
[----:B------:R-:W2:Y:S01]  /*8460*/  SHFL.BFLY PT, R174, R8, 0x2, 0x1f ;  /* 0x0c401f0008ae7f89 */ /* 0x000ea200000e0000 */
        /* <DEDUP_REMOVED lines=10> */
[----:B------:R-:W-:Y:S01]  /*8510*/  FMUL.FTZ R7, R175, UR8 ;  /* 0x00000008af077c20 */ /* 0x000fe20008410000 */
[----:B------:R-:W-:Y:S01]  /*8520*/  FMNMX.FTZ R5, R199, R5, !PT ;  /* 0x00000005c7057209 */ /* 0x000fe20007810000 */
[----:B------:R-:W-:Y:S01]  /*8530*/  STL [R1+0xa4], R175 ;  /* 0x0000a4af01007387 */ /* 0x000fe20000100800 */
[----:B------:R-:W-:Y:S02]  /*8540*/  FSETP.NEU.FTZ.AND P1, PT, R175, -INF , PT ;  /* 0xff800000af00780b */ /* 0x000fe40003f3d000 */
[----:B------:R-:W-:Y:S02]  /*8550*/  FMNMX.FTZ R6, R113, R6, !PT ;  /* 0x0000000671067209 */ /* 0x000fe40007810000 */
[----:B------:R-:W-:-:S02]  /*8560*/  FMNMX.FTZ R5, R203, R5, !PT ;  /* 0x00000005cb057209 */ /* 0x000fc40007810000 */
[----:B--2---:R-:W-:Y:S02]  /*8570*/  FMNMX.FTZ R174, R8, R174, !PT ;  /* 0x000000ae08ae7209 */ /* 0x004fe40007810000 */
[----:B------:R-:W-:Y:S02]  /*8580*/  FSEL R7, R7, RZ, P1 ;  /* 0x000000ff07077208 */ /* 0x000fe40000800000 */
[----:B------:R-:W-:Y:S01]  /*8590*/  FMNMX.FTZ R6, R132, R6, !PT ;  /* 0x0000000684067209 */ /* 0x000fe20007810000 */
[----:B------:R-:W1:Y:S01]  /*85a0*/  SHFL.BFLY PT, R9, R174, 0x1, 0x1f ;  /* 0x0c201f00ae097f89 */ /* 0x000e6200000e0000 */
[----:B------:R-:W-:Y:S01]  /*85b0*/  FMNMX.FTZ R5, R204, R5, !PT ;  /* 0x00000005cc057209 */ /* 0x000fe20007810000 */
[----:B------:R-:W-:Y:S01]  /*85c0*/  FFMA.FTZ R8, R83, UR8, -R7 ;  /* 0x0000000853087c23 */ /* 0x000fe20008010807 */
[----:B------:R-:W-:Y:S02]  /*85d0*/  FMNMX.FTZ R6, R122, R6, !PT ;  /* 0x000000067a067209 */ /* 0x000fe40007810000 */
[----:B------:R-:W-:Y:S01]  /*85e0*/  FMNMX.FTZ R5, R202, R5, !PT ;  /* 0x00000005ca057209 */ /* 0x000fe20007810000 */
[----:B------:R2:W-:Y:S01]  /*85f0*/  MUFU.EX2 R223, R8 ;  /* 0x0000000800df7308 */ /* 0x0005e20000000800 */
[----:B------:R-:W-:-:S04]  /*8600*/  FMNMX.FTZ R6, R147, R6, !PT ;  /* 0x0000000693067209 */ /* 0x000fc80007810000 */
[----:B------:R-:W-:Y:S02]  /*8610*/  FMNMX.FTZ R6, R137, R6, !PT ;  /* 0x0000000689067209 */ /* 0x000fe40007810000 */
[----:B--2---:R-:W-:Y:S01]  /*8620*/  FMNMX.FTZ R8, R201, R5, !PT ;  /* 0x00000005c9087209 */ /* 0x004fe20007810000 */
[--C-:B------:R-:W-:Y:S01]  /*8630*/  FFMA.FTZ R5, R75, UR8, -R7.reuse ;  /* 0x000000084b057c23 */ /* 0x100fe20008010807 */
[----:B-1----:R-:W-:Y:S01]  /*8640*/  FMNMX.FTZ R174, R174, R9, !PT ;  /* 0x00000009aeae7209 */ /* 0x002fe20007810000 */
[----:B------:R-:W-:Y:S01]  /*8650*/  FFMA.FTZ R9, R54, UR8, -R7 ;  /* 0x0000000836097c23 */ /* 0x000fe20008010807 */
[----:B------:R-:W-:Y:S01]  /*8660*/  FMNMX.FTZ R8, R198, R8, !PT ;  /* 0x00000008c6087209 */ /* 0x000fe20007810000 */
[----:B------:R1:W-:Y:S01]  /*8670*/  MUFU.EX2 R11, R5 ;  /* 0x00000005000b7308 */ /* 0x0003e20000000800 */
[----:B------:R-:W-:-:S03]  /*8680*/  FSETP.NEU.FTZ.AND P1, PT, R174, -INF , PT ;  /* 0xff800000ae00780b */ /* 0x000fc60003f3d000 */
[----:B------:R-:W2:Y:S04]  /*8690*/  SHFL.BFLY PT, R173, R8, 0x2, 0x1f ;  /* 0x0c401f0008ad7f89 */ /* 0x000ea800000e0000 */
[----:B------:R-:W-:Y:S01]  /*86a0*/  MUFU.EX2 R228, R9 ;  /* 0x0000000900e47308 */ /* 0x000fe20000000800 */
[----:B-1----:R-:W-:Y:S01]  /*86b0*/  FMNMX.FTZ R5, R142, R6, !PT ;  /* 0x000000068e057209 */ /* 0x002fe20007810000 */
[----:B------:R-:W-:-:S03]  /*86c0*/  FFMA.FTZ R6, R79, UR8, -R7 ;  /* 0x000000084f067c23 */ /* 0x000fc60008010807 */
[----:B------:R-:W-:-:S03]  /*86d0*/  FMNMX.FTZ R5, R140, R5, !PT ;  /* 0x000000058c057209 */ /* 0x000fc60007810000 */
[----:B------:R1:W-:Y:S01]  /*86e0*/  MUFU.EX2 R240, R6 ;  /* 0x0000000600f07308 */ /* 0x0003e20000000800 */
        /* <DEDUP_REMOVED lines=11> */
[----:B--2---:R1:W-:Y:S02]  /*87a0*/  STL [R1+0x7c], R2 ;  /* 0x00007c0201007387 */ /* 0x0043e40000100800 */
[----:B------:R-:W-:Y:S02]  /*87b0*/  FSEL R6, R6, RZ, P1 ;  /* 0x000000ff06067208 */ /* 0x000fe40000800000 */
[----:B------:R2:W-:Y:S03]  /*87c0*/  STL [R1+0xa8], R174 ;  /* 0x0000a8ae01007387 */ /* 0x0005e60000100800 */
[----:B------:R-:W-:Y:S01]  /*87d0*/  FFMA.FTZ R5, R102, UR8, -R6 ;  /* 0x0000000866057c23 */ /* 0x000fe20008010806 */
[----:B---3--:R-:W-:-:S03]  /*87e0*/  FMNMX.FTZ R173, R173, R9, !PT ;  /* 0x00000009adad7209 */ /* 0x008fc60007810000 */
[----:B------:R3:W-:Y:S01]  /*87f0*/  MUFU.EX2 R213, R5 ;  /* 0x0000000500d57308 */ /* 0x0007e20000000800 */
[C---:B------:R-:W-:Y:S01]  /*8800*/  FSETP.NEU.FTZ.AND P1, PT, R173.reuse, -INF , PT ;  /* 0xff800000ad00780b */ /* 0x040fe20003f3d000 */
[----:B------:R-:W-:Y:S01]  /*8810*/  FMUL.FTZ R10, R173, UR8 ;  /* 0x00000008ad0a7c20 */ /* 0x000fe20008410000 */
[----:B---3--:R-:W-:Y:S01]  /*8820*/  FMNMX.FTZ R5, R206, R8, !PT ;  /* 0x00000008ce057209 */ /* 0x008fe20007810000 */
[----:B------:R-:W-:-:S03]  /*8830*/  FFMA.FTZ R8, R80, UR8, -R6 ;  /* 0x0000000850087c23 */ /* 0x000fc60008010806 */
[----:B------:R-:W-:Y:S01]  /*8840*/  FMNMX.FTZ R5, R195, R5, !PT ;  /* 0x00000005c3057209 */ /* 0x000fe20007810000 */
[----:B------:R3:W-:Y:S03]  /*8850*/  MUFU.EX2 R239, R8 ;  /* 0x0000000800ef7308 */ /* 0x0007e60000000800 */
[----:B------:R-:W-:-:S04]  /*8860*/  FMNMX.FTZ R5, R211, R5, !PT ;  /* 0x00000005d3057209 */ /* 0x000fc80007810000 */
[----:B------:R-:W-:-:S04]  /*8870*/  FMNMX.FTZ R5, R172, R5, !PT ;  /* 0x00000005ac057209 */ /* 0x000fc80007810000 */
[----:B------:R-:W-:-:S04]  /*8880*/  FMNMX.FTZ R5, R169, R5, !PT ;  /* 0x00000005a9057209 */ /* 0x000fc80007810000 */
[----:B------:R-:W-:Y:S01]  /*8890*/  FMNMX.FTZ R5, R197, R5, !PT ;  /* 0x00000005c5057209 */ /* 0x000fe20007810000 */
[----:B---3--:R-:W-:-:S03]  /*88a0*/  FFMA.FTZ R8, R87, UR8, -R6 ;  /* 0x0000000857087c23 */ /* 0x008fc60008010806 */
[----:B------:R-:W-:Y:S01]  /*88b0*/  FMNMX.FTZ R5, R186, R5, !PT ;  /* 0x00000005ba057209 */ /* 0x000fe20007810000 */
[----:B-1----:R-:W1:Y:S03]  /*88c0*/  MUFU.EX2 R2, R8 ;  /* 0x0000000800027308 */ /* 0x002e660000000800 */
[----:B------:R-:W-:-:S04]  /*88d0*/  FMNMX.FTZ R5, R184, R5, !PT ;  /* 0x00000005b8057209 */ /* 0x000fc80007810000 */
[----:B------:R-:W-:Y:S02]  /*88e0*/  FMNMX.FTZ R9, R181, R5, !PT ;  /* 0x00000005b5097209 */ /* 0x000fe40007810000 */
[----:B------:R-:W-:-:S05]  /*88f0*/  FSEL R5, R10, RZ, P1 ;  /* 0x000000ff0a057208 */ /* 0x000fca0000800000 */
[----:B------:R-:W-:-:S04]  /*8900*/  FFMA.FTZ R0, R96, UR8, -R5 ;  /* 0x0000000860007c23 */ /* 0x000fc80008010805 */
[----:B------:R3:W-:Y:S01]  /*8910*/  MUFU.EX2 R215, R0 ;  /* 0x0000000000d77308 */ /* 0x0007e20000000800 */
[----:B-1----:R-:W-:Y:S01]  /*8920*/  STL [R1+0x64], R2 ;  /* 0x0000640201007387 */ /* 0x002fe20000100800 */
[----:B------:R-:W-:Y:S01]  /*8930*/  LEA R220, R3, R219, 0x1 ;  /* 0x000000db03dc7211 */ /* 0x000fe200078e08ff */
[----:B------:R-:W-:Y:S02]  /*8940*/  FFMA.FTZ R8, R77, UR8, -R6 ;  /* 0x000000084d087c23 */ /* 0x000fe40008010806 */
[----:B------:R-:W-:Y:S03]  /*8950*/  STL [R1+0xac], R173 ;  /* 0x0000acad01007387 */ /* 0x000fe60000100800 */
[----:B--2---:R1:W-:Y:S01]  /*8960*/  MUFU.EX2 R174, R8 ;  /* 0x0000000800ae7308 */ /* 0x0043e20000000800 */
[----:B------:R-:W-:Y:S01]  /*8970*/  LDSM.16.MT88.4 R16, [R220+0x8000] ;  /* 0x00800000dc10783b */ /* 0x000fe20000004200 */
[----:B---3--:R-:W-:-:S06]  /*8980*/  FFMA.FTZ R0, R97, UR8, -R5 ;  /* 0x0000000861007c23 */ /* 0x008fcc0008010805 */
[----:B------:R-:W2:Y:S01]  /*8990*/  MUFU.EX2 R10, R0 ;  /* 0x00000000000a7308 */ /* 0x000ea20000000800 */
[----:B-1----:R-:W-:Y:S01]  /*89a0*/  FFMA.FTZ R8, R73, UR8, -R6 ;  /* 0x0000000849087c23 */ /* 0x002fe20008010806 */
[--C-:B------:R-:W-:Y:S01]  /*89b0*/  FFMA.FTZ R12, R82, UR8, -R5.reuse ;  /* 0x00000008520c7c23 */ /* 0x100fe20008010805 */
[----:B------:R-:W-:Y:S05]  /*89c0*/  LDSM.16.MT88.4 R72, [R219+0x8800] ;  /* 0x00880000db48783b */ /* 0x000fea0000004200 */
[----:B------:R1:W-:Y:S01]  /*89d0*/  MUFU.EX2 R224, R8 ;  /* 0x0000000800e07308 */ /* 0x0003e20000000800 */
[----:B--2---:R-:W-:Y:S01]  /*89e0*/  STL [R1+0x4c], R10 ;  /* 0x00004c0a01007387 */ /* 0x004fe20000100800 */
[----:B------:R-:W-:-:S03]  /*89f0*/  FFMA.FTZ R0, R84, UR8, -R5 ;  /* 0x0000000854007c23 */ /* 0x000fc60008010805 */
[----:B------:R2:W-:Y:S01]  /*8a00*/  STL [R1+0xb0], R4 ;  /* 0x0000b00401007387 */ /* 0x0005e20000100800 */
[----:B-1----:R-:W-:-:S04]  /*8a10*/  FFMA.FTZ R8, R65, UR8, -R6 ;  /* 0x0000000841087c23 */ /* 0x002fc80008010806 */
[----:B------:R1:W-:Y:S01]  /*8a20*/  MUFU.EX2 R101, R8 ;  /* 0x0000000800657308 */ /* 0x0003e20000000800 */
[----:B--2---:R-:W2:Y:S01]  /*8a30*/  LDL.LU R4, [R1+0x7c] ;  /* 0x00007c0001047983 */ /* 0x004ea20000300800 */
[----:B-1----:R-:W-:Y:S01]  /*8a40*/  FMNMX.FTZ R8, R179, R9, !PT ;  /* 0x00000009b3087209 */ /* 0x002fe20007810000 */
[----:B------:R-:W-:Y:S02]  /*8a50*/  FFMA.FTZ R9, R104, UR8, -R5 ;  /* 0x0000000868097c23 */ /* 0x000fe40008010805 */
[----:B------:R1:W-:Y:S03]  /*8a60*/  STL [R1+0xb4], R3 ;  /* 0x0000b40301007387 */ /* 0x0003e60000100800 */
[----:B------:R3:W4:Y:S02]  /*8a70*/  MUFU.EX2 R227, R9 ;  /* 0x0000000900e37308 */ /* 0x0007240000000800 */
[----:B---3--:R-:W3:Y:S04]  /*8a80*/  SHFL.BFLY PT, R9, R8, 0x2, 0x1f ;  /* 0x0c401f0008097f89 */ /* 0x008ee800000e0000 */
[----:B-1----:R-:W2:Y:S02]  /*8a90*/  LDL.LU R3, [R1+0x4c] ;  /* 0x00004c0001037983 */ /* 0x002ea40000300800 */
[----:B------:R1:W-:Y:S02]  /*8aa0*/  MUFU.EX2 R175, R0 ;  /* 0x0000000000af7308 */ /* 0x0003e40000000800 */
[----:B-1----:R-:W-:-:S06]  /*8ab0*/  FFMA.FTZ R0, R63, UR8, -R6 ;  /* 0x000000083f007c23 */ /* 0x002fcc0008010806 */
[----:B------:R-:W-:Y:S01]  /*8ac0*/  MUFU.EX2 R222, R12 ;  /* 0x0000000c00de7308 */ /* 0x000fe20000000800 */
[----:B------:R-:W-:Y:S07]  /*8ad0*/  LDSM.16.MT88.4 R60, [R218+0x8800] ;  /* 0x00880000da3c783b */ /* 0x000fee0000004200 */
[----:B------:R3:W-:Y:S02]  /*8ae0*/  MUFU.EX2 R244, R0 ;  /* 0x0000000000f47308 */ /* 0x0007e40000000800 */
[----:B---3--:R-:W-:-:S05]  /*8af0*/  FMNMX.FTZ R0, R8, R9, !PT ;  /* 0x0000000908007209 */ /* 0x008fca0007810000 */
[----:B------:R-:W1:Y:S01]  /*8b00*/  SHFL.BFLY PT, R13, R0, 0x1, 0x1f ;  /* 0x0c201f00000d7f89 */ /* 0x000e6200000e0000 */
[----:B------:R-:W-:Y:S01]  /*8b10*/  FFMA.FTZ R12, R81, UR8, -R5 ;  /* 0x00000008510c7c23 */ /* 0x000fe20008010805 */
[----:B------:R-:W-:-:S03]  /*8b20*/  FFMA.FTZ R8, R64, UR8, -R6 ;  /* 0x0000000840087c23 */ /* 0x000fc60008010806 */
[----:B------:R3:W3:Y:S01]  /*8b30*/  MUFU.EX2 R245, R12 ;  /* 0x0000000c00f57308 */ /* 0x0006e20000000800 */
[----:B------:R-:W-:Y:S01]  /*8b40*/  IMAD.MOV.U32 R102, RZ, RZ, R11 ;  /* 0x000000ffff667224 */ /* 0x000fe200078e000b */
[----:B------:R-:W-:Y:S02]  /*8b50*/  F2FP.BF16.F32.PACK_AB R10, R174, R2 ;  /* 0x00000002ae0a723e */ /* 0x000fe400000010ff */
[----:B----4-:R-:W-:-:S04]  /*8b60*/  F2FP.BF16.F32.PACK_AB R9, R215, R227 ;  /* 0x000000e3d709723e */ /* 0x010fc800000010ff */
[----:B------:R4:W4:Y:S01]  /*8b70*/  MUFU.EX2 R243, R8 ;  /* 0x0000000800f37308 */ /* 0x0009220000000800 */
[----:B-1----:R-:W-:Y:S01]  /*8b80*/  FMNMX.FTZ R176, R0, R13, !PT ;  /* 0x0000000d00b07209 */ /* 0x002fe20007810000 */
[--C-:B---3--:R-:W-:Y:S02]  /*8b90*/  FFMA.FTZ R12, R76, UR8, -R5.reuse ;  /* 0x000000084c0c7c23 */ /* 0x108fe40008010805 */
[----:B------:R-:W1:Y:S01]  /*8ba0*/  LDSM.16.MT88.4 R76, [R220+0x8800] ;  /* 0x00880000dc4c783b */ /* 0x000e620000004200 */
[C---:B------:R-:W-:Y:S01]  /*8bb0*/  FSETP.NEU.FTZ.AND P1, PT, R176.reuse, -INF , PT ;  /* 0xff800000b000780b */ /* 0x040fe20003f3d000 */
[----:B------:R-:W-:Y:S01]  /*8bc0*/  FMUL.FTZ R0, R176, UR8 ;  /* 0x00000008b0007c20 */ /* 0x000fe20008410000 */
[----:B----4-:R-:W-:Y:S01]  /*8bd0*/  F2FP.BF16.F32.PACK_AB R8, R239, R213 ;  /* 0x000000d5ef08723e */ /* 0x010fe200000010ff */
[----:B------:R3:W-:Y:S03]  /*8be0*/  MUFU.EX2 R173, R12 ;  /* 0x0000000c00ad7308 */ /* 0x0007e60000000800 */
[----:B------:R-:W-:Y:S01]  /*8bf0*/  FSEL R0, R0, RZ, P1 ;  /* 0x000000ff00007208 */ /* 0x000fe20000800000 */
[----:B------:R4:W-:Y:S01]  /*8c00*/  STL [R1+0xb8], R174 ;  /* 0x0000b8ae01007387 */ /* 0x0009e20000100800 */
[----:B---3--:R-:W-:-:S04]  /*8c10*/  FFMA.FTZ R12, R66, UR8, -R5 ;  /* 0x00000008420c7c23 */ /* 0x008fc80008010805 */
[----:B------:R3:W4:Y:S01]  /*8c20*/  MUFU.EX2 R230, R12 ;  /* 0x0000000c00e67308 */ /* 0x0007220000000800 */
[----:B------:R-:W-:Y:S02]  /*8c30*/  F2FP.BF16.F32.PACK_AB R13, R245, R222 ;  /* 0x000000def50d723e */ /* 0x000fe400000010ff */
[----:B------:R-:W-:Y:S01]  /*8c40*/  F2FP.BF16.F32.PACK_AB R14, R243, R244 ;  /* 0x000000f4f30e723e */ /* 0x000fe200000010ff */
[----:B---3--:R-:W-:-:S04]  /*8c50*/  FFMA.FTZ R12, R88, UR8, -R7 ;  /* 0x00000008580c7c23 */ /* 0x008fc80008010807 */
[----:B------:R3:W-:Y:S01]  /*8c60*/  MUFU.EX2 R217, R12 ;  /* 0x0000000c00d97308 */ /* 0x0007e20000000800 */
[----:B----4-:R-:W-:Y:S01]  /*8c70*/  F2FP.BF16.F32.PACK_AB R15, R230, R173 ;  /* 0x000000ade60f723e */ /* 0x010fe200000010ff */
[----:B---3--:R-:W-:-:S06]  /*8c80*/  FFMA.FTZ R12, R86, UR8, -R7 ;  /* 0x00000008560c7c23 */ /* 0x008fcc0008010807 */
[----:B------:R3:W-:Y:S02]  /*8c90*/  MUFU.EX2 R2, R12 ;  /* 0x0000000c00027308 */ /* 0x0007e40000000800 */
[----:B---3--:R-:W-:Y:S02]  /*8ca0*/  F2FP.BF16.F32.PACK_AB R12, R101, R224 ;  /* 0x000000e0650c723e */ /* 0x008fe400000010ff */
[----:B--2---:R-:W-:-:S07]  /*8cb0*/  F2FP.BF16.F32.PACK_AB R11, R175, R3 ;  /* 0x00000003af0b723e */ /* 0x004fce00000010ff */
[C---:B------:R-:W-:Y:S06]  /*8cc0*/  HMMA.16816.F32.BF16 R52, R8.reuse, R24, RZ ;  /* 0x000000180834723c */ /* 0x040fec00000418ff */
[C---:B------:R-:W-:Y:S06]  /*8cd0*/  HMMA.16816.F32.BF16 R48, R8.reuse, R26, RZ ;  /* 0x0000001a0830723c */ /* 0x040fec00000418ff */
[C---:B------:R-:W-:Y:S06]  /*8ce0*/  HMMA.16816.F32.BF16 R68, R8.reuse, R20, RZ ;  /* 0x000000140844723c */ /* 0x040fec00000418ff */
[C---:B------:R-:W-:Y:S06]  /*8cf0*/  HMMA.16816.F32.BF16 R64, R8.reuse, R22, RZ ;  /* 0x000000160840723c */ /* 0x040fec00000418ff */
[C---:B------:R-:W-:Y:S06]  /*8d00*/  HMMA.16816.F32.BF16 R44, R8.reuse, R28, RZ ;  /* 0x0000001c082c723c */ /* 0x040fec00000418ff */
[C---:B------:R-:W-:Y:S06]  /*8d10*/  HMMA.16816.F32.BF16 R40, R8.reuse, R30, RZ ;  /* 0x0000001e0828723c */ /* 0x040fec00000418ff */
[C---:B------:R-:W-:Y:S06]  /*8d20*/  HMMA.16816.F32.BF16 R36, R8.reuse, R16, RZ ;  /* 0x000000100824723c */ /* 0x040fec00000418ff */
[----:B------:R-:W-:Y:S07]  /*8d30*/  HMMA.16816.F32.BF16 R32, R8, R18, RZ ;  /* 0x000000120820723c */ /* 0x000fee00000418ff */
[--C-:B------:R-:W-:Y:S01]  /*8d40*/  FFMA.FTZ R8, R107, UR8, -R0.reuse ;  /* 0x000000086b087c23 */ /* 0x100fe20008010800 */
[----:B------:R-:W-:Y:S03]  /*8d50*/  STL [R1+0xc0], R3 ;  /* 0x0000c00301007387 */ /* 0x000fe60000100800 */
[----:B------:R2:W-:Y:S01]  /*8d60*/  MUFU.EX2 R174, R8 ;  /* 0x0000000800ae7308 */ /* 0x0005e20000000800 */
[----:B------:R3:W-:Y:S01]  /*8d70*/  STL [R1+0xbc], R175 ;  /* 0x0000bcaf01007387 */ /* 0x0007e20000100800 */
[----:B--2---:R-:W-:-:S06]  /*8d80*/  FFMA.FTZ R8, R105, UR8, -R0 ;  /* 0x0000000869087c23 */ /* 0x004fcc0008010800 */
[----:B---3--:R2:W3:Y:S02]  /*8d90*/  MUFU.EX2 R175, R8 ;  /* 0x0000000800af7308 */ /* 0x0084e40000000800 */
[----:B--2---:R-:W-:-:S06]  /*8da0*/  FFMA.FTZ R8, R106, UR8, -R0 ;  /* 0x000000086a087c23 */ /* 0x004fcc0008010800 */
[----:B------:R2:W-:Y:S01]  /*8db0*/  MUFU.EX2 R238, R8 ;  /* 0x0000000800ee7308 */ /* 0x0005e20000000800 */
[----:B------:R-:W-:Y:S01]  /*8dc0*/  HMMA.16816.F32.BF16 R96, R12, R60, R52 ;  /* 0x0000003c0c60723c */ /* 0x000fe20000041834 */
[----:B--2---:R-:W-:-:S06]  /*8dd0*/  FFMA.FTZ R8, R94, UR8, -R0 ;  /* 0x000000085e087c23 */ /* 0x004fcc0008010800 */
[----:B------:R2:W4:Y:S01]  /*8de0*/  MUFU.EX2 R234, R8 ;  /* 0x0000000800ea7308 */ /* 0x0005220000000800 */
[C---:B------:R-:W-:Y:S06]  /*8df0*/  HMMA.16816.F32.BF16 R88, R12.reuse, R62, R48 ;  /* 0x0000003e0c58723c */ /* 0x040fec0000041830 */
[----:B------:R-:W-:Y:S01]  /*8e00*/  HMMA.16816.F32.BF16 R68, R12, R56, R68 ;  /* 0x000000380c44723c */ /* 0x000fe20000041844 */
[----:B--2---:R-:W-:-:S05]  /*8e10*/  FFMA.FTZ R8, R92, UR8, -R7 ;  /* 0x000000085c087c23 */ /* 0x004fca0008010807 */
[C---:B------:R-:W-:Y:S01]  /*8e20*/  HMMA.16816.F32.BF16 R80, R12.reuse, R58, R64 ;  /* 0x0000003a0c50723c */ /* 0x040fe20000041840 */
[----:B------:R2:W-:Y:S05]  /*8e30*/  MUFU.EX2 R233, R8 ;  /* 0x0000000800e97308 */ /* 0x0005ea0000000800 */
[C---:B------:R-:W-:Y:S06]  /*8e40*/  HMMA.16816.F32.BF16 R84, R12.reuse, R72, R44 ;  /* 0x000000480c54723c */ /* 0x040fec000004182c */
[C---:B------:R-:W-:Y:S06]  /*8e50*/  HMMA.16816.F32.BF16 R104, R12.reuse, R74, R40 ;  /* 0x0000004a0c68723c */ /* 0x040fec0000041828 */
[----:B-1----:R-:W-:Y:S01]  /*8e60*/  HMMA.16816.F32.BF16 R116, R12, R76, R36 ;  /* 0x0000004c0c74723c */ /* 0x002fe20000041824 */
[----:B--2---:R-:W-:-:S05]  /*8e70*/  FFMA.FTZ R8, R93, UR8, -R0 ;  /* 0x000000085d087c23 */ /* 0x004fca0008010800 */
[----:B------:R-:W-:Y:S01]  /*8e80*/  HMMA.16816.F32.BF16 R92, R12, R78, R32 ;  /* 0x0000004e0c5c723c */ /* 0x000fe20000041820 */
[----:B------:R1:W-:Y:S06]  /*8e90*/  MUFU.EX2 R236, R8 ;  /* 0x0000000800ec7308 */ /* 0x0003ec0000000800 */
[----:B------:R-:W-:Y:S01]  /*8ea0*/  FFMA.FTZ R12, R131, UR8, -R0 ;  /* 0x00000008830c7c23 */ /* 0x000fe20008010800 */
[----:B------:R-:W-:-:S03]  /*8eb0*/  F2FP.BF16.F32.PACK_AB R10, R4, R240 ;  /* 0x000000f0040a723e */ /* 0x000fc600000010ff */
[----:B------:R2:W2:Y:S01]  /*8ec0*/  MUFU.EX2 R235, R12 ;  /* 0x0000000c00eb7308 */ /* 0x0004a20000000800 */
[----:B---3--:R-:W-:Y:S02]  /*8ed0*/  F2FP.BF16.F32.PACK_AB R9, R175, R174 ;  /* 0x000000aeaf09723e */ /* 0x008fe400000010ff */
[----:B----4-:R-:W-:Y:S02]  /*8ee0*/  F2FP.BF16.F32.PACK_AB R11, R234, R238 ;  /* 0x000000eeea0b723e */ /* 0x010fe400000010ff */
[----:B-1----:R-:W-:Y:S01]  /*8ef0*/  F2FP.BF16.F32.PACK_AB R8, R102, R223 ;  /* 0x000000df6608723e */ /* 0x002fe200000010ff */
[----:B--2---:R-:W-:-:S04]  /*8f00*/  FFMA.FTZ R12, R120, UR8, -R0 ;  /* 0x00000008780c7c23 */ /* 0x004fc80008010800 */
[----:B------:R1:W-:Y:S02]  /*8f10*/  MUFU.EX2 R131, R12 ;  /* 0x0000000c00837308 */ /* 0x0003e40000000800 */
[C---:B------:R-:W-:Y:S06]  /*8f20*/  HMMA.16816.F32.BF16 R40, R8.reuse, R24, RZ ;  /* 0x000000180828723c */ /* 0x040fec00000418ff */
[C---:B------:R-:W-:Y:S06]  /*8f30*/  HMMA.16816.F32.BF16 R32, R8.reuse, R26, RZ ;  /* 0x0000001a0820723c */ /* 0x040fec00000418ff */
[----:B------:R-:W-:Y:S01]  /*8f40*/  HMMA.16816.F32.BF16 R24, R8, R20, RZ ;  /* 0x000000140818723c */ /* 0x000fe200000418ff */
[----:B-1----:R-:W-:-:S04]  /*8f50*/  FFMA.FTZ R12, R115, UR8, -R0 ;  /* 0x00000008730c7c23 */ /* 0x002fc80008010800 */
[----:B------:R1:W2:Y:S01]  /*8f60*/  MUFU.EX2 R242, R12 ;  /* 0x0000000c00f27308 */ /* 0x0002a20000000800 */
        /* <DEDUP_REMOVED lines=8> */
[----:B--2---:R-:W-:-:S07]  /*8ff0*/  F2FP.BF16.F32.PACK_AB R11, R242, R131 ;  /* 0x00000083f20b723e */ /* 0x004fce00000010ff */
[C---:B------:R-:W-:Y:S01]  /*9000*/  HMMA.16816.F32.BF16 R44, R8.reuse, R56, R24 ;  /* 0x00000038082c723c */ /* 0x040fe20000041818 */
[----:B------:R-:W-:Y:S05]  /*9010*/  LDSM.16.MT88.4 R24, [R220+0x9000] ;  /* 0x00900000dc18783b */ /* 0x000fea0000004200 */
[----:B------:R-:W-:Y:S07]  /*9020*/  HMMA.16816.F32.BF16 R56, R8, R58, R12 ;  /* 0x0000003a0838723c */ /* 0x000fee000004180c */
        /* <DEDUP_REMOVED lines=17> */
[----:B------:R1:W3:Y:S01]  /*9140*/  MUFU.EX2 R3, R12 ;  /* 0x0000000c00037308 */ /* 0x0002e20000000800 */
[----:B--2---:R-:W-:Y:S01]  /*9150*/  MOV R110, R225 ;  /* 0x000000e1006e7202 */ /* 0x004fe20000000f00 */
[----:B------:R-:W-:Y:S01]  /*9160*/  HMMA.16816.F32.BF16 R64, R8, R60, R40 ;  /* 0x0000003c0840723c */ /* 0x000fe20000041828 */
[----:B-1----:R-:W-:-:S05]  /*9170*/  FFMA.FTZ R12, R108, UR8, -R6 ;  /* 0x000000086c0c7c23 */ /* 0x002fca0008010806 */
[----:B------:R1:W-:Y:S01]  /*9180*/  MUFU.EX2 R225, R12 ;  /* 0x0000000c00e17308 */ /* 0x0003e20000000800 */
[C---:B------:R-:W-:Y:S06]  /*9190*/  HMMA.16816.F32.BF16 R40, R8.reuse, R72, R36 ;  /* 0x000000480828723c */ /* 0x040fec0000041824 */
[----:B------:R-:W-:Y:S01]  /*91a0*/  HMMA.16816.F32.BF16 R52, R8, R62, R32 ;  /* 0x0000003e0834723c */ /* 0x000fe20000041820 */
[----:B-1----:R-:W-:-:S04]  /*91b0*/  FFMA.FTZ R12, R136, UR8, -R5 ;  /* 0x00000008880c7c23 */ /* 0x002fc80008010805 */
[----:B------:R1:W-:Y:S01]  /*91c0*/  MUFU.EX2 R103, R12 ;  /* 0x0000000c00677308 */ /* 0x0003e20000000800 */
[C---:B------:R-:W-:Y:S06]  /*91d0*/  HMMA.16816.F32.BF16 R36, R8.reuse, R74, R28 ;  /* 0x0000004a0824723c */ /* 0x040fec000004181c */
[----:B------:R-:W-:Y:S01]  /*91e0*/  HMMA.16816.F32.BF16 R32, R8, R76, R20 ;  /* 0x0000004c0820723c */ /* 0x000fe20000041814 */
[----:B------:R-:W-:Y:S01]  /*91f0*/  LDSM.16.MT88.4 R20, [R219+0x9000] ;  /* 0x00900000db14783b */ /* 0x000fe20000004200 */
[----:B-1----:R-:W-:-:S04]  /*9200*/  FFMA.FTZ R12, R124, UR8, -R5 ;  /* 0x000000087c0c7c23 */ /* 0x002fc80008010805 */
[----:B------:R-:W-:Y:S01]  /*9210*/  HMMA.16816.F32.BF16 R28, R8, R78, R16 ;  /* 0x0000004e081c723c */ /* 0x000fe20000041810 */
[----:B------:R-:W1:Y:S01]  /*9220*/  LDSM.16.MT88.4 R16, [R218+0x9000] ;  /* 0x00900000da10783b */ /* 0x000e620000004200 */
[----:B------:R2:W4:Y:S05]  /*9230*/  MUFU.EX2 R124, R12 ;  /* 0x0000000c007c7308 */ /* 0x00052a0000000800 */
[--C-:B------:R-:W-:Y:S01]  /*9240*/  FFMA.FTZ R8, R112, UR8, -R5.reuse ;  /* 0x0000000870087c23 */ /* 0x100fe20008010805 */
[----:B------:R-:W-:Y:S01]  /*9250*/  FFMA.FTZ R9, R127, UR8, -R5 ;  /* 0x000000087f097c23 */ /* 0x000fe20008010805 */
[----:B--2---:R-:W2:Y:S02]  /*9260*/  LDSM.16.MT88.4 R12, [R221+0x9000] ;  /* 0x00900000dd0c783b */ /* 0x004ea40000004200 */
[----:B------:R3:W-:Y:S08]  /*9270*/  MUFU.EX2 R229, R8 ;  /* 0x0000000800e57308 */ /* 0x0007f00000000800 */
[----:B------:R4:W1:Y:S01]  /*9280*/  MUFU.EX2 R120, R9 ;  /* 0x0000000900787308 */ /* 0x0008620000000800 */
[----:B---3--:R-:W-:-:S07]  /*9290*/  FFMA.FTZ R8, R132, UR8, -R0 ;  /* 0x0000000884087c23 */ /* 0x008fce0008010800 */
[----:B------:R3:W-:Y:S01]  /*92a0*/  MUFU.EX2 R108, R8 ;  /* 0x00000008006c7308 */ /* 0x0007e20000000800 */
[----:B------:R-:W-:Y:S01]  /*92b0*/  IMAD.MOV.U32 R136, RZ, RZ, R3 ;  /* 0x000000ffff887224 */ /* 0x000fe200078e0003 */
[----:B----4-:R-:W-:Y:S01]  /*92c0*/  F2FP.BF16.F32.PACK_AB R9, R124, R103 ;  /* 0x000000677c09723e */ /* 0x010fe200000010ff */
[----:B---3--:R-:W-:-:S05]  /*92d0*/  FFMA.FTZ R8, R122, UR8, -R0 ;  /* 0x000000087a087c23 */ /* 0x008fca0008010800 */
[----:B------:R3:W4:Y:S01]  /*92e0*/  MUFU.EX2 R114, R8 ;  /* 0x0000000800727308 */ /* 0x0007220000000800 */
[----:B------:R-:W-:Y:S02]  /*92f0*/  F2FP.BF16.F32.PACK_AB R10, R225, R136 ;  /* 0x00000088e10a723e */ /* 0x000fe400000010ff */
[----:B-1----:R-:W-:Y:S02]  /*9300*/  F2FP.BF16.F32.PACK_AB R11, R229, R120 ;  /* 0x00000078e50b723e */ /* 0x002fe400000010ff */
[----:B---3--:R-:W-:-:S07]  /*9310*/  F2FP.BF16.F32.PACK_AB R8, R110, R113 ;  /* 0x000000716e08723e */ /* 0x008fce00000010ff */
[C---:B------:R-:W-:Y:S06]  /*9320*/  HMMA.16816.F32.BF16 R48, R8.reuse, R16, R96 ;  /* 0x000000100830723c */ /* 0x040fec0000041860 */
[C---:B------:R-:W-:Y:S06]  /*9330*/  HMMA.16816.F32.BF16 R60, R8.reuse, R18, R88 ;  /* 0x00000012083c723c */ /* 0x040fec0000041858 */
[C---:B--2---:R-:W-:Y:S06]  /*9340*/  HMMA.16816.F32.BF16 R68, R8.reuse, R12, R68 ;  /* 0x0000000c0844723c */ /* 0x044fec0000041844 */
        /* <DEDUP_REMOVED lines=8> */
[----:B----4-:R-:W-:-:S07]  /*93d0*/  F2FP.BF16.F32.PACK_AB R11, R114, R108 ;  /* 0x0000006c720b723e */ /* 0x010fce00000010ff */
[----:B------:R-:W-:Y:S07]  /*93e0*/  HMMA.16816.F32.BF16 R76, R8, R12, R44 ;  /* 0x0000000c084c723c */ /* 0x000fee000004182c */
[----:B------:R-:W-:-:S04]  /*93f0*/  FFMA.FTZ R12, R146, UR8, -R7 ;  /* 0x00000008920c7c23 */ /* 0x000fc80008010807 */
[----:B------:R1:W-:Y:S02]  /*9400*/  MUFU.EX2 R132, R12 ;  /* 0x0000000c00847308 */ /* 0x0003e40000000800 */
[----:B-1----:R-:W-:-:S06]  /*9410*/  FFMA.FTZ R12, R133, UR8, -R7 ;  /* 0x00000008850c7c23 */ /* 0x002fcc0008010807 */
[----:B------:R1:W-:Y:S02]  /*9420*/  MUFU.EX2 R115, R12 ;  /* 0x0000000c00737308 */ /* 0x0003e40000000800 */
[----:B-1----:R-:W-:-:S06]  /*9430*/  FFMA.FTZ R12, R123, UR8, -R7 ;  /* 0x000000087b0c7c23 */ /* 0x002fcc0008010807 */
[----:B------:R1:W-:Y:S01]  /*9440*/  MUFU.EX2 R111, R12 ;  /* 0x0000000c006f7308 */ /* 0x0003e20000000800 */
[----:B------:R2:W-:Y:S01]  /*9450*/  STL [R1+0xc4], R176 ;  /* 0x0000c4b001007387 */ /* 0x0005e20000100800 */
[----:B-1----:R-:W-:-:S06]  /*9460*/  FFMA.FTZ R12, R121, UR8, -R7 ;  /* 0x00000008790c7c23 */ /* 0x002fcc0008010807 */
[----:B------:R1:W-:Y:S02]  /*9470*/  MUFU.EX2 R129, R12 ;  /* 0x0000000c00817308 */ /* 0x0003e40000000800 */
[----:B-1----:R-:W-:-:S06]  /*9480*/  FFMA.FTZ R12, R147, UR8, -R0 ;  /* 0x00000008930c7c23 */ /* 0x002fcc0008010800 */
[----:B------:R1:W-:Y:S02]  /*9490*/  MUFU.EX2 R241, R12 ;  /* 0x0000000c00f17308 */ /* 0x0003e40000000800 */
[----:B-1----:R-:W-:-:S06]  /*94a0*/  FFMA.FTZ R12, R137, UR8, -R0 ;  /* 0x00000008890c7c23 */ /* 0x002fcc0008010800 */
[----:B--2---:R1:W-:Y:S02]  /*94b0*/  MUFU.EX2 R176, R12 ;  /* 0x0000000c00b07308 */ /* 0x0043e40000000800 */
[----:B-1----:R-:W-:-:S06]  /*94c0*/  FFMA.FTZ R12, R150, UR8, -R6 ;  /* 0x00000008960c7c23 */ /* 0x002fcc0008010806 */
[----:B------:R1:W-:Y:S02]  /*94d0*/  MUFU.EX2 R232, R12 ;  /* 0x0000000c00e87308 */ /* 0x0003e40000000800 */
[----:B-1----:R-:W-:-:S06]  /*94e0*/  FFMA.FTZ R12, R138, UR8, -R6 ;  /* 0x000000088a0c7c23 */ /* 0x002fcc0008010806 */
[----:B------:R1:W-:Y:S02]  /*94f0*/  MUFU.EX2 R3, R12 ;  /* 0x0000000c00037308 */ /* 0x0003e40000000800 */
[----:B-1----:R-:W-:-:S06]  /*9500*/  FFMA.FTZ R12, R126, UR8, -R6 ;  /* 0x000000087e0c7c23 */ /* 0x002fcc0008010806 */
[----:B------:R1:W2:Y:S01]  /*9510*/  MUFU.EX2 R128, R12 ;  /* 0x0000000c00807308 */ /* 0x0002a20000000800 */
[----:B------:R-:W-:Y:S01]  /*9520*/  HMMA.16816.F32.BF16 R96, R8, R16, R64 ;  /* 0x000000100860723c */ /* 0x000fe20000041840 */
[----:B-1----:R-:W-:-:S06]  /*9530*/  FFMA.FTZ R12, R125, UR8, -R6 ;  /* 0x000000087d0c7c23 */ /* 0x002fcc0008010806 */
[----:B------:R1:W-:Y:S01]  /*9540*/  MUFU.EX2 R252, R12 ;  /* 0x0000000c00fc7308 */ /* 0x0003e20000000800 */
[C---:B------:R-:W-:Y:S01]  /*9550*/  HMMA.16816.F32.BF16 R88, R8.reuse, R18, R52 ;  /* 0x000000120858723c */ /* 0x040fe20000041834 */
[----:B------:R-:W3:Y:S05]  /*9560*/  LDSM.16.MT88.4 R16, [R218+0x9800] ;  /* 0x00980000da10783b */ /* 0x000eea0000004200 */
[----:B------:R-:W-:Y:S01]  /*9570*/  HMMA.16816.F32.BF16 R72, R8, R14, R56 ;  /* 0x0000000e0848723c */ /* 0x000fe20000041838 */
[----:B-1----:R-:W-:-:S04]  /*9580*/  FFMA.FTZ R12, R155, UR8, -R5 ;  /* 0x000000089b0c7c23 */ /* 0x002fc80008010805 */
[----:B------:R1:W-:Y:S01]  /*9590*/  MUFU.EX2 R251, R12 ;  /* 0x0000000c00fb7308 */ /* 0x0003e20000000800 */
[C---:B------:R-:W-:Y:S06]  /*95a0*/  HMMA.16816.F32.BF16 R52, R8.reuse, R20, R40 ;  /* 0x000000140834723c */ /* 0x040fec0000041828 */
[----:B------:R-:W-:Y:S01]  /*95b0*/  HMMA.16816.F32.BF16 R36, R8, R22, R36 ;  /* 0x000000160824723c */ /* 0x000fe20000041824 */
[----:B------:R-:W-:Y:S01]  /*95c0*/  LDSM.16.MT88.4 R20, [R219+0x9800] ;  /* 0x00980000db14783b */ /* 0x000fe20000004200 */
[----:B-1----:R-:W-:-:S04]  /*95d0*/  FFMA.FTZ R12, R143, UR8, -R5 ;  /* 0x000000088f0c7c23 */ /* 0x002fc80008010805 */
[C---:B------:R-:W-:Y:S01]  /*95e0*/  HMMA.16816.F32.BF16 R32, R8.reuse, R24, R32 ;  /* 0x000000180820723c */ /* 0x040fe20000041820 */
[----:B------:R1:W4:Y:S05]  /*95f0*/  MUFU.EX2 R250, R12 ;  /* 0x0000000c00fa7308 */ /* 0x00032a0000000800 */
[----:B------:R-:W-:Y:S01]  /*9600*/  HMMA.16816.F32.BF16 R28, R8, R26, R28 ;  /* 0x0000001a081c723c */ /* 0x000fe2000004181c */
[----:B------:R-:W-:Y:S04]  /*9610*/  LDSM.16.MT88.4 R24, [R220+0x9800] ;  /* 0x00980000dc18783b */ /* 0x000fe80000004200 */
[----:B-1----:R-:W1:Y:S02]  /*9620*/  LDSM.16.MT88.4 R12, [R221+0x9800] ;  /* 0x00980000dd0c783b */ /* 0x002e640000004200 */
[--C-:B------:R-:W-:Y:S01]  /*9630*/  FFMA.FTZ R8, R134, UR8, -R5.reuse ;  /* 0x0000000886087c23 */ /* 0x100fe20008010805 */
[----:B------:R-:W-:-:S03]  /*9640*/  FFMA.FTZ R9, R135, UR8, -R5 ;  /* 0x0000000887097c23 */ /* 0x000fc60008010805 */
[----:B------:R2:W-:Y:S08]  /*9650*/  MUFU.EX2 R249, R8 ;  /* 0x0000000800f97308 */ /* 0x0005f00000000800 */
[----:B------:R4:W3:Y:S01]  /*9660*/  MUFU.EX2 R248, R9 ;  /* 0x0000000900f87308 */ /* 0x0008e20000000800 */
[----:B--2---:R-:W-:-:S07]  /*9670*/  FFMA.FTZ R8, R142, UR8, -R0 ;  /* 0x000000088e087c23 */ /* 0x004fce0008010800 */
[----:B------:R2:W-:Y:S01]  /*9680*/  MUFU.EX2 R246, R8 ;  /* 0x0000000800f67308 */ /* 0x0005e20000000800 */
[----:B------:R-:W-:Y:S01]  /*9690*/  IMAD.MOV.U32 R142, RZ, RZ, R128 ;  /* 0x000000ffff8e7224 */ /* 0x000fe200078e0080 */
[----:B----4-:R-:W-:Y:S01]  /*96a0*/  F2FP.BF16.F32.PACK_AB R9, R250, R251 ;  /* 0x000000fbfa09723e */ /* 0x010fe200000010ff */
[----:B--2---:R-:W-:-:S05]  /*96b0*/  FFMA.FTZ R8, R140, UR8, -R0 ;  /* 0x000000088c087c23 */ /* 0x004fca0008010800 */
[----:B------:R2:W4:Y:S01]  /*96c0*/  MUFU.EX2 R247, R8 ;  /* 0x0000000800f77308 */ /* 0x0005220000000800 */
[----:B------:R-:W-:Y:S02]  /*96d0*/  F2FP.BF16.F32.PACK_AB R10, R252, R142 ;  /* 0x0000008efc0a723e */ /* 0x000fe400000010ff */
[----:B---3--:R-:W-:Y:S02]  /*96e0*/  F2FP.BF16.F32.PACK_AB R11, R249, R248 ;  /* 0x000000f8f90b723e */ /* 0x008fe400000010ff */
[----:B------:R-:W-:Y:S02]  /*96f0*/  MOV R143, R129 ;  /* 0x00000081008f7202 */ /* 0x000fe40000000f00 */
[----:B------:R-:W-:Y:S02]  /*9700*/  MOV R140, R111 ;  /* 0x0000006f008c7202 */ /* 0x000fe40000000f00 */
[----:B--2---:R-:W-:-:S07]  /*9710*/  F2FP.BF16.F32.PACK_AB R8, R3, R232 ;  /* 0x000000e80308723e */ /* 0x004fce00000010ff */
[C---:B------:R-:W-:Y:S06]  /*9720*/  HMMA.16816.F32.BF16 R44, R8.reuse, R18, R60 ;  /* 0x00000012082c723c */ /* 0x040fec000004183c */
[C---:B-1----:R-:W-:Y:S06]  /*9730*/  HMMA.16816.F32.BF16 R40, R8.reuse, R12, R68 ;  /* 0x0000000c0828723c */ /* 0x042fec0000041844 */
        /* <DEDUP_REMOVED lines=9> */
[----:B----4-:R-:W-:Y:S02]  /*97d0*/  F2FP.BF16.F32.PACK_AB R11, R247, R246 ;  /* 0x000000f6f70b723e */ /* 0x010fe400000010ff */
[----:B------:R-:W-:-:S05]  /*97e0*/  MOV R111, R242 ;  /* 0x000000f2006f7202 */ /* 0x000fca0000000f00 */
[----:B------:R-:W-:Y:S07]  /*97f0*/  HMMA.16816.F32.BF16 R76, R8, R12, R76 ;  /* 0x0000000c084c723c */ /* 0x000fee000004184c */
[----:B------:R-:W-:-:S04]  /*9800*/  FFMA.FTZ R12, R162, UR8, -R7 ;  /* 0x00000008a20c7c23 */ /* 0x000fc80008010807 */
[----:B------:R1:W-:Y:S01]  /*9810*/  MUFU.EX2 R242, R12 ;  /* 0x0000000c00f27308 */ /* 0x0003e20000000800 */
[----:B------:R-:W-:Y:S02]  /*9820*/  IMAD.MOV.U32 R128, RZ, RZ, R243 ;  /* 0x000000ffff807224 */ /* 0x000fe400078e00f3 */
[----:B------:R-:W-:Y:S02]  /*9830*/  IMAD.MOV.U32 R129, RZ, RZ, R245 ;  /* 0x000000ffff817224 */ /* 0x000fe400078e00f5 */
[----:B-1----:R-:W-:-:S04]  /*9840*/  FFMA.FTZ R12, R156, UR8, -R7 ;  /* 0x000000089c0c7c23 */ /* 0x002fc80008010807 */
[----:B------:R1:W-:Y:S01]  /*9850*/  MUFU.EX2 R243, R12 ;  /* 0x0000000c00f37308 */ /* 0x0003e20000000800 */
[----:B------:R-:W-:Y:S02]  /*9860*/  IMAD.MOV.U32 R138, RZ, RZ, R238 ;  /* 0x000000ffff8a7224 */ /* 0x000fe400078e00ee */
[----:B-1----:R-:W-:Y:S01]  /*9870*/  FFMA.FTZ R12, R141, UR8, -R7 ;  /* 0x000000088d0c7c23 */ /* 0x002fe20008010807 */
[----:B------:R-:W-:Y:S01]  /*9880*/  IMAD.MOV.U32 R141, RZ, RZ, R115 ;  /* 0x000000ffff8d7224 */ /* 0x000fe200078e0073 */
[----:B------:R-:W-:-:S03]  /*9890*/  MOV R115, R244 ;  /* 0x000000f400737202 */ /* 0x000fc60000000f00 */
[----:B------:R1:W-:Y:S02]  /*98a0*/  MUFU.EX2 R244, R12 ;  /* 0x0000000c00f47308 */ /* 0x0003e40000000800 */
[----:B-1----:R-:W-:-:S06]  /*98b0*/  FFMA.FTZ R12, R139, UR8, -R7 ;  /* 0x000000088b0c7c23 */ /* 0x002fcc0008010807 */
[----:B------:R1:W-:Y:S01]  /*98c0*/  MUFU.EX2 R245, R12 ;  /* 0x0000000c00f57308 */ /* 0x0003e20000000800 */
[----:B------:R-:W-:Y:S01]  /*98d0*/  IMAD.MOV.U32 R139, RZ, RZ, R109 ;  /* 0x000000ffff8b7224 */ /* 0x000fe200078e006d */
[----:B------:R-:W-:Y:S01]  /*98e0*/  MOV R109, R128 ;  /* 0x00000080006d7202 */ /* 0x000fe20000000f00 */
[----:B------:R-:W-:Y:S02]  /*98f0*/  IMAD.MOV.U32 R128, RZ, RZ, R240 ;  /* 0x000000ffff807224 */ /* 0x000fe400078e00f0 */
[----:B-1----:R-:W-:-:S04]  /*9900*/  FFMA.FTZ R12, R163, UR8, -R0 ;  /* 0x00000008a30c7c23 */ /* 0x002fc80008010800 */
[----:B------:R1:W-:Y:S01]  /*9910*/  MUFU.EX2 R238, R12 ;  /* 0x0000000c00ee7308 */ /* 0x0003e20000000800 */
[----:B------:R-:W-:Y:S02]  /*9920*/  IMAD.MOV.U32 R127, RZ, RZ, R236 ;  /* 0x000000ffff7f7224 */ /* 0x000fe400078e00ec */
[----:B------:R-:W-:Y:S02]  /*9930*/  IMAD.MOV.U32 R137, RZ, RZ, R237 ;  /* 0x000000ffff897224 */ /* 0x000fe400078e00ed */
[----:B-1----:R-:W-:-:S04]  /*9940*/  FFMA.FTZ R12, R160, UR8, -R0 ;  /* 0x00000008a00c7c23 */ /* 0x002fc80008010800 */
[----:B------:R1:W-:Y:S01]  /*9950*/  MUFU.EX2 R240, R12 ;  /* 0x0000000c00f07308 */ /* 0x0003e20000000800 */
[----:B------:R-:W-:Y:S02]  /*9960*/  MOV R126, R103 ;  /* 0x00000067007e7202 */ /* 0x000fe40000000f00 */
[----:B------:R-:W-:Y:S01]  /*9970*/  MOV R103, R239 ;  /* 0x000000ef00677202 */ /* 0x000fe20000000f00 */
[----:B-1----:R-:W-:-:S04]  /*9980*/  FFMA.FTZ R12, R164, UR8, -R6 ;  /* 0x00000008a40c7c23 */ /* 0x002fc80008010806 */
[----:B------:R1:W-:Y:S01]  /*9990*/  MUFU.EX2 R236, R12 ;  /* 0x0000000c00ec7308 */ /* 0x0003e20000000800 */
[----:B------:R-:W-:Y:S01]  /*99a0*/  MOV R130, R235 ;  /* 0x000000eb00827202 */ /* 0x000fe20000000f00 */
[----:B-1----:R-:W-:-:S06]  /*99b0*/  FFMA.FTZ R12, R161, UR8, -R6 ;  /* 0x00000008a10c7c23 */ /* 0x002fcc0008010806 */
[----:B------:R1:W-:Y:S01]  /*99c0*/  MUFU.EX2 R237, R12 ;  /* 0x0000000c00ed7308 */ /* 0x0003e20000000800 */
[----:B------:R-:W-:Y:S01]  /*99d0*/  IMAD.MOV.U32 R133, RZ, RZ, R234 ;  /* 0x000000ffff857224 */ /* 0x000fe200078e00ea */
[----:B------:R-:W-:Y:S01]  /*99e0*/  MOV R150, R120 ;  /* 0x0000007800967202 */ /* 0x000fe20000000f00 */
[----:B-1----:R-:W-:-:S05]  /*99f0*/  FFMA.FTZ R12, R144, UR8, -R6 ;  /* 0x00000008900c7c23 */ /* 0x002fca0008010806 */
[----:B------:R1:W-:Y:S01]  /*9a00*/  MUFU.EX2 R239, R12 ;  /* 0x0000000c00ef7308 */ /* 0x0003e20000000800 */
[----:B------:R-:W-:Y:S01]  /*9a10*/  MOV R147, R114 ;  /* 0x0000007200937202 */ /* 0x000fe20000000f00 */
[----:B------:R-:W-:Y:S01]  /*9a20*/  IMAD.MOV.U32 R134, RZ, RZ, R138 ;  /* 0x000000ffff867224 */ /* 0x000fe200078e008a */
[----:B------:R-:W-:Y:S01]  /*9a30*/  MOV R135, R150 ;  /* 0x0000009600877202 */ /* 0x000fe20000000f00 */
[----:B------:R-:W-:Y:S02]  /*9a40*/  IMAD.MOV.U32 R155, RZ, RZ, R137 ;  /* 0x000000ffff9b7224 */ /* 0x000fe400078e0089 */
[----:B-1----:R-:W-:-:S04]  /*9a50*/  FFMA.FTZ R12, R145, UR8, -R6 ;  /* 0x00000008910c7c23 */ /* 0x002fc80008010806 */
[----:B------:R1:W2:Y:S01]  /*9a60*/  MUFU.EX2 R235, R12 ;  /* 0x0000000c00eb7308 */ /* 0x0002a20000000800 */
[----:B------:R-:W-:Y:S01]  /*9a70*/  MOV R125, R147 ;  /* 0x00000093007d7202 */ /* 0x000fe20000000f00 */
[----:B------:R-:W-:Y:S01]  /*9a80*/  HMMA.16816.F32.BF16 R84, R8, R16, R96 ;  /* 0x000000100854723c */ /* 0x000fe20000041860 */
[----:B------:R-:W-:Y:S01]  /*9a90*/  MOV R138, R124 ;  /* 0x0000007c008a7202 */ /* 0x000fe20000000f00 */
[----:B------:R-:W-:Y:S01]  /*9aa0*/  IMAD.MOV.U32 R150, RZ, RZ, R110 ;  /* 0x000000ffff967224 */ /* 0x000fe200078e006e */
[----:B------:R-:W-:Y:S01]  /*9ab0*/  MOV R137, R130 ;  /* 0x0000008200897202 */ /* 0x000fe20000000f00 */
[----:B------:R-:W-:Y:S01]  /*9ac0*/  IMAD.MOV.U32 R147, RZ, RZ, R108 ;  /* 0x000000ffff937224 */ /* 0x000fe200078e006c */
[----:B------:R-:W-:Y:S01]  /*9ad0*/  MOV R130, R111 ;  /* 0x0000006f00827202 */ /* 0x000fe20000000f00 */
[----:B-1----:R-:W-:-:S04]  /*9ae0*/  FFMA.FTZ R12, R168, UR8, -R5 ;  /* 0x00000008a80c7c23 */ /* 0x002fc80008010805 */
[----:B------:R1:W-:Y:S01]  /*9af0*/  MUFU.EX2 R234, R12 ;  /* 0x0000000c00ea7308 */ /* 0x0003e20000000800 */
[C---:B------:R-:W-:Y:S01]  /*9b00*/  HMMA.16816.F32.BF16 R80, R8.reuse, R18, R88 ;  /* 0x000000120850723c */ /* 0x040fe20000041858 */
[----:B------:R-:W-:Y:S01]  /*9b10*/  IMAD.MOV.U32 R124, RZ, RZ, R109 ;  /* 0x000000ffff7c7224 */ /* 0x000fe200078e006d */
[----:B------:R-:W3:Y:S04]  /*9b20*/  LDSM.16.MT88.4 R16, [R218+0xa000] ;  /* 0x00a00000da10783b */ /* 0x000ee80000004200 */
[C---:B------:R-:W-:Y:S01]  /*9b30*/  HMMA.16816.F32.BF16 R72, R8.reuse, R14, R72 ;  /* 0x0000000e0848723c */ /* 0x040fe20000041848 */
[----:B-1----:R-:W-:Y:S01]  /*9b40*/  FFMA.FTZ R12, R167, UR8, -R5 ;  /* 0x00000008a70c7c23 */ /* 0x002fe20008010805 */
[----:B------:R-:W-:Y:S01]  /*9b50*/  MOV R167, R126 ;  /* 0x0000007e00a77202 */ /* 0x000fe20000000f00 */
[----:B------:R-:W-:Y:S01]  /*9b60*/  IMAD.MOV.U32 R126, RZ, RZ, R127 ;  /* 0x000000ffff7e7224 */ /* 0x000fe200078e007f */
[----:B------:R-:W-:Y:S01]  /*9b70*/  MOV R127, R129 ;  /* 0x00000081007f7202 */ /* 0x000fe20000000f00 */
[----:B------:R-:W-:Y:S01]  /*9b80*/  IMAD.MOV.U32 R129, RZ, RZ, R233 ;  /* 0x000000ffff817224 */ /* 0x000fe200078e00e9 */
[C---:B------:R-:W-:Y:S01]  /*9b90*/  HMMA.16816.F32.BF16 R96, R8.reuse, R20, R52 ;  /* 0x000000140860723c */ /* 0x040fe20000041834 */
[----:B------:R1:W4:Y:S05]  /*9ba0*/  MUFU.EX2 R233, R12 ;  /* 0x0000000c00e97308 */ /* 0x00032a0000000800 */
[C---:B------:R-:W-:Y:S01]  /*9bb0*/  HMMA.16816.F32.BF16 R120, R8.reuse, R22, R36 ;  /* 0x000000160878723c */ /* 0x040fe20000041824 */
[----:B------:R-:W-:Y:S05]  /*9bc0*/  LDSM.16.MT88.4 R20, [R219+0xa000] ;  /* 0x00a00000db14783b */ /* 0x000fea0000004200 */
[C---:B------:R-:W-:Y:S01]  /*9bd0*/  HMMA.16816.F32.BF16 R108, R8.reuse, R26, R28 ;  /* 0x0000001a086c723c */ /* 0x040fe2000004181c */
[----:B------:R-:W-:Y:S01]  /*9be0*/  LDSM.16.MT88.4 R28, [R220+0xa000] ;  /* 0x00a00000dc1c783b */ /* 0x000fe20000004200 */
[----:B------:R-:W-:Y:S01]  /*9bf0*/  IMAD.MOV.U32 R168, RZ, RZ, R113 ;  /* 0x000000ffffa87224 */ /* 0x000fe200078e0071 */
[----:B------:R-:W-:Y:S01]  /*9c00*/  MOV R146, R115 ;  /* 0x0000007300927202 */ /* 0x000fe20000000f00 */
[----:B------:R-:W-:Y:S01]  /*9c10*/  IMAD.MOV.U32 R163, RZ, RZ, R147 ;  /* 0x000000ffffa37224 */ /* 0x000fe200078e0093 */
[----:B------:R-:W-:Y:S01]  /*9c20*/  MOV R161, R138 ;  /* 0x0000008a00a17202 */ /* 0x000fe20000000f00 */
[----:B-1----:R-:W1:Y:S01]  /*9c30*/  LDSM.16.MT88.4 R12, [R221+0xa000] ;  /* 0x00a00000dd0c783b */ /* 0x002e620000004200 */
[----:B------:R-:W-:Y:S01]  /*9c40*/  HMMA.16816.F32.BF16 R112, R8, R24, R32 ;  /* 0x000000180870723c */ /* 0x000fe20000041820 */
[----:B------:R-:W-:-:S02]  /*9c50*/  IMAD.MOV.U32 R147, RZ, RZ, R129 ;  /* 0x000000ffff937224 */ /* 0x000fc400078e0081 */
[----:B------:R-:W-:Y:S01]  /*9c60*/  IMAD.MOV.U32 R162, RZ, RZ, R124 ;  /* 0x000000ffffa27224 */ /* 0x000fe200078e007c */
[----:B------:R-:W1:Y:S03]  /*9c70*/  LDSM.16.MT88.4 R36, [R220+0xa800] ;  /* 0x00a80000dc24783b */ /* 0x000e660000004200 */
[--C-:B------:R-:W-:Y:S01]  /*9c80*/  FFMA.FTZ R8, R158, UR8, -R5.reuse ;  /* 0x000000089e087c23 */ /* 0x100fe20008010805 */
[----:B------:R-:W-:Y:S01]  /*9c90*/  FFMA.FTZ R9, R157, UR8, -R5 ;  /* 0x000000089d097c23 */ /* 0x000fe20008010805 */
[----:B------:R-:W-:Y:S01]  /*9ca0*/  MOV R157, R232 ;  /* 0x000000e8009d7202 */ /* 0x000fe20000000f00 */
[----:B------:R-:W-:Y:S01]  /*9cb0*/  IMAD.MOV.U32 R158, RZ, RZ, R231 ;  /* 0x000000ffff9e7224 */ /* 0x000fe200078e00e7 */
[----:B------:R4:W-:Y:S01]  /*9cc0*/  MUFU.EX2 R232, R8 ;  /* 0x0000000800e87308 */ /* 0x0009e20000000800 */
[----:B------:R-:W-:Y:S01]  /*9cd0*/  MOV R129, R103 ;  /* 0x0000006700817202 */ /* 0x000fe20000000f00 */
[----:B------:R-:W-:Y:S01]  /*9ce0*/  IMAD.MOV.U32 R164, RZ, RZ, R150 ;  /* 0x000000ffffa47224 */ /* 0x000fe200078e0096 */
[----:B--2---:R-:W-:Y:S01]  /*9cf0*/  F2FP.BF16.F32.PACK_AB R10, R235, R239 ;  /* 0x000000efeb0a723e */ /* 0x004fe200000010ff */
[----:B------:R-:W2:Y:S04]  /*9d00*/  LDSM.16.MT88.4 R24, [R218+0xa800] ;  /* 0x00a80000da18783b */ /* 0x000ea80000004200 */
[----:B------:R3:W3:Y:S01]  /*9d10*/  MUFU.EX2 R231, R9 ;  /* 0x0000000900e77308 */ /* 0x0006e20000000800 */
[----:B------:R-:W-:Y:S01]  /*9d20*/  IMAD.MOV.U32 R103, RZ, RZ, R230 ;  /* 0x000000ffff677224 */ /* 0x000fe200078e00e6 */
[----:B------:R-:W-:Y:S01]  /*9d30*/  LDSM.16.MT88.4 R32, [R219+0xa800] ;  /* 0x00a80000db20783b */ /* 0x000fe20000004200 */
[----:B----4-:R-:W-:Y:S01]  /*9d40*/  FFMA.FTZ R8, R166, UR8, -R0 ;  /* 0x00000008a6087c23 */ /* 0x010fe20008010800 */
[----:B------:R-:W-:Y:S01]  /*9d50*/  MOV R166, R133 ;  /* 0x0000008500a67202 */ /* 0x000fe20000000f00 */
[----:B------:R-:W-:Y:S01]  /*9d60*/  IMAD.MOV.U32 R133, RZ, RZ, R146 ;  /* 0x000000ffff857224 */ /* 0x000fe200078e0092 */
[----:B------:R-:W-:-:S02]  /*9d70*/  MOV R146, R229 ;  /* 0x000000e500927202 */ /* 0x000fc40000000f00 */
[----:B------:R4:W-:Y:S01]  /*9d80*/  MUFU.EX2 R229, R8 ;  /* 0x0000000800e57308 */ /* 0x0009e20000000800 */
[----:B---3--:R-:W-:Y:S02]  /*9d90*/  F2FP.BF16.F32.PACK_AB R9, R233, R234 ;  /* 0x000000eae909723e */ /* 0x008fe400000010ff */
[----:B------:R-:W-:Y:S01]  /*9da0*/  F2FP.BF16.F32.PACK_AB R11, R232, R231 ;  /* 0x000000e7e80b723e */ /* 0x000fe200000010ff */
[----:B----4-:R-:W-:-:S04]  /*9db0*/  FFMA.FTZ R8, R165, UR8, -R0 ;  /* 0x00000008a5087c23 */ /* 0x010fc80008010800 */
[----:B------:R3:W4:Y:S02]  /*9dc0*/  MUFU.EX2 R230, R8 ;  /* 0x0000000800e67308 */ /* 0x0007240000000800 */
[----:B---3--:R-:W-:-:S07]  /*9dd0*/  F2FP.BF16.F32.PACK_AB R8, R237, R236 ;  /* 0x000000eced08723e */ /* 0x008fce00000010ff */
[C---:B------:R-:W-:Y:S06]  /*9de0*/  HMMA.16816.F32.BF16 R104, R8.reuse, R16, R48 ;  /* 0x000000100868723c */ /* 0x040fec0000041830 */
[C---:B------:R-:W-:Y:S06]  /*9df0*/  HMMA.16816.F32.BF16 R92, R8.reuse, R18, R44 ;  /* 0x00000012085c723c */ /* 0x040fec000004182c */
[C---:B-1----:R-:W-:Y:S06]  /*9e00*/  HMMA.16816.F32.BF16 R88, R8.reuse, R12, R40 ;  /* 0x0000000c0858723c */ /* 0x042fec0000041828 */
        /* <DEDUP_REMOVED lines=8> */
[----:B----4-:R-:W-:Y:S01]  /*9e90*/  F2FP.BF16.F32.PACK_AB R11, R230, R229 ;  /* 0x000000e5e60b723e */ /* 0x010fe200000010ff */
[----:B------:R-:W-:Y:S01]  /*9ea0*/  IMAD.MOV.U32 R124, RZ, RZ, R128 ;  /* 0x000000ffff7c7224 */ /* 0x000fe200078e0080 */
[----:B------:R-:W-:-:S05]  /*9eb0*/  MOV R128, R215 ;  /* 0x000000d700807202 */ /* 0x000fca0000000f00 */
[----:B------:R-:W-:Y:S01]  /*9ec0*/  HMMA.16816.F32.BF16 R76, R8, R12, R76 ;  /* 0x0000000c084c723c */ /* 0x000fe2000004184c */
[----:B------:R-:W-:-:S06]  /*9ed0*/  MOV R150, R130 ;  /* 0x0000008200967202 */ /* 0x000fcc0000000f00 */
[----:B------:R-:W-:Y:S01]  /*9ee0*/  FFMA.FTZ R12, R191, UR8, -R6 ;  /* 0x00000008bf0c7c23 */ /* 0x000fe20008010806 */
[----:B------:R-:W-:-:S03]  /*9ef0*/  MOV R130, R131 ;  /* 0x0000008300827202 */ /* 0x000fc60000000f00 */
[----:B------:R1:W-:Y:S01]  /*9f00*/  MUFU.EX2 R215, R12 ;  /* 0x0000000c00d77308 */ /* 0x0003e20000000800 */
[----:B------:R-:W-:Y:S01]  /*9f10*/  MOV R131, R223 ;  /* 0x000000df00837202 */ /* 0x000fe20000000f00 */
[----:B------:R-:W-:Y:S02]  /*9f20*/  IMAD.MOV.U32 R165, RZ, RZ, R134 ;  /* 0x000000ffffa57224 */ /* 0x000fe400078e0086 */
[----:B------:R-:W-:Y:S02]  /*9f30*/  IMAD.MOV.U32 R134, RZ, RZ, R155 ;  /* 0x000000ffff867224 */ /* 0x000fe400078e009b */
[----:B------:R-:W-:Y:S02]  /*9f40*/  IMAD.MOV.U32 R155, RZ, RZ, R226 ;  /* 0x000000ffff9b7224 */ /* 0x000fe400078e00e2 */
[----:B-1----:R-:W-:-:S04]  /*9f50*/  FFMA.FTZ R12, R189, UR8, -R6 ;  /* 0x00000008bd0c7c23 */ /* 0x002fc80008010806 */
[----:B------:R1:W3:Y:S01]  /*9f60*/  MUFU.EX2 R223, R12 ;  /* 0x0000000c00df7308 */ /* 0x0002e20000000800 */
[----:B------:R-:W-:Y:S01]  /*9f70*/  MOV R138, R103 ;  /* 0x00000067008a7202 */ /* 0x000fe20000000f00 */
[----:B------:R-:W-:Y:S01]  /*9f80*/  HMMA.16816.F32.BF16 R84, R8, R16, R84 ;  /* 0x000000100854723c */ /* 0x000fe20000041854 */
[----:B------:R-:W-:-:S05]  /*9f90*/  IMAD.MOV.U32 R103, RZ, RZ, R227 ;  /* 0x000000ffff677224 */ /* 0x000fca00078e00e3 */
[----:B------:R-:W-:Y:S01]  /*9fa0*/  HMMA.16816.F32.BF16 R80, R8, R18, R80 ;  /* 0x000000120850723c */ /* 0x000fe20000041850 */
[----:B------:R-:W4:Y:S01]  /*9fb0*/  LDSM.16.MT88.4 R16, [R221+0xa800] ;  /* 0x00a80000dd10783b */ /* 0x000f220000004200 */
[----:B-1----:R-:W-:-:S04]  /*9fc0*/  FFMA.FTZ R12, R185, UR8, -R6 ;  /* 0x00000008b90c7c23 */ /* 0x002fc80008010806 */
[----:B------:R1:W-:Y:S01]  /*9fd0*/  MUFU.EX2 R226, R12 ;  /* 0x0000000c00e27308 */ /* 0x0003e20000000800 */
[----:B------:R-:W-:Y:S01]  /*9fe0*/  IMAD.MOV.U32 R185, RZ, RZ, R124 ;  /* 0x000000ffffb97224 */ /* 0x000fe200078e007c */
[----:B------:R-:W-:Y:S01]  /*9ff0*/  MOV R124, R213 ;  /* 0x000000d5007c7202 */ /* 0x000fe20000000f00 */
[----:B-1----:R-:W-:Y:S01]  /*a000*/  FFMA.FTZ R12, R180, UR8, -R6 ;  /* 0x00000008b40c7c23 */ /* 0x002fe20008010806 */
[----:B------:R-:W-:-:S04]  /*a010*/  MOV R180, R128 ;  /* 0x0000008000b47202 */ /* 0x000fc80000000f00 */
[----:B------:R1:W-:Y:S01]  /*a020*/  MUFU.EX2 R227, R12 ;  /* 0x0000000c00e37308 */ /* 0x0003e20000000800 */
[----:B------:R-:W-:Y:S01]  /*a030*/  MOV R128, R131 ;  /* 0x0000008300807202 */ /* 0x000fe20000000f00 */
[--C-:B------:R-:W-:Y:S01]  /*a040*/  FFMA.FTZ R13, R188, UR8, -R5.reuse ;  /* 0x00000008bc0d7c23 */ /* 0x100fe20008010805 */
[----:B------:R-:W-:Y:S01]  /*a050*/  MOV R160, R137 ;  /* 0x0000008900a07202 */ /* 0x000fe20000000f00 */
[----:B------:R-:W-:Y:S01]  /*a060*/  HMMA.16816.F32.BF16 R68, R8, R20, R96 ;  /* 0x000000140844723c */ /* 0x000fe20000041860 */
[----:B-1----:R-:W-:-:S04]  /*a070*/  FFMA.FTZ R12, R192, UR8, -R5 ;  /* 0x00000008c00c7c23 */ /* 0x002fc80008010805 */
[----:B------:R1:W-:Y:S01]  /*a080*/  MUFU.EX2 R131, R12 ;  /* 0x0000000c00837308 */ /* 0x0003e20000000800 */
[----:B------:R-:W-:Y:S02]  /*a090*/  MOV R137, R130 ;  /* 0x0000008200897202 */ /* 0x000fe40000000f00 */
[----:B------:R-:W-:-:S05]  /*a0a0*/  MOV R97, R129 ;  /* 0x0000008100617202 */ /* 0x000fca0000000f00 */
[----:B------:R-:W-:Y:S01]  /*a0b0*/  MUFU.EX2 R129, R13 ;  /* 0x0000000d00817308 */ /* 0x000fe20000000800 */
[----:B-1----:R-:W-:-:S07]  /*a0c0*/  FFMA.FTZ R12, R190, UR8, -R5 ;  /* 0x00000008be0c7c23 */ /* 0x002fce0008010805 */
[----:B------:R1:W2:Y:S02]  /*a0d0*/  MUFU.EX2 R213, R12 ;  /* 0x0000000c00d57308 */ /* 0x0002a40000000800 */
[----:B-1----:R-:W-:-:S06]  /*a0e0*/  FFMA.FTZ R12, R187, UR8, -R5 ;  /* 0x00000008bb0c7c23 */ /* 0x002fcc0008010805 */
[----:B------:R-:W1:Y:S01]  /*a0f0*/  MUFU.EX2 R130, R12 ;  /* 0x0000000c00827308 */ /* 0x000e620000000800 */
[C---:B------:R-:W-:Y:S06]  /*a100*/  HMMA.16816.F32.BF16 R60, R8.reuse, R28, R112 ;  /* 0x0000001c083c723c */ /* 0x040fec0000041870 */
[C---:B------:R-:W-:Y:S06]  /*a110*/  HMMA.16816.F32.BF16 R72, R8.reuse, R14, R72 ;  /* 0x0000000e0848723c */ /* 0x040fec0000041848 */
[C---:B------:R-:W-:Y:S06]  /*a120*/  HMMA.16816.F32.BF16 R64, R8.reuse, R22, R120 ;  /* 0x000000160840723c */ /* 0x040fec0000041878 */
[----:B------:R-:W-:Y:S07]  /*a130*/  HMMA.16816.F32.BF16 R28, R8, R30, R108 ;  /* 0x0000001e081c723c */ /* 0x000fee000004186c */
[----:B---3--:R-:W-:-:S02]  /*a140*/  F2FP.BF16.F32.PACK_AB R8, R223, R215 ;  /* 0x000000d7df08723e */ /* 0x008fc400000010ff */
[----:B--2---:R-:W-:Y:S02]  /*a150*/  F2FP.BF16.F32.PACK_AB R9, R213, R131 ;  /* 0x00000083d509723e */ /* 0x004fe400000010ff */
[----:B------:R-:W-:Y:S02]  /*a160*/  F2FP.BF16.F32.PACK_AB R10, R227, R226 ;  /* 0x000000e2e30a723e */ /* 0x000fe400000010ff */
[----:B-1----:R-:W-:Y:S02]  /*a170*/  F2FP.BF16.F32.PACK_AB R11, R130, R129 ;  /* 0x00000081820b723e */ /* 0x002fe400000010ff */
[----:B------:R-:W-:-:S05]  /*a180*/  MOV R145, R135 ;  /* 0x0000008700917202 */ /* 0x000fca0000000f00 */
[----:B------:R-:W-:Y:S01]  /*a190*/  HMMA.16816.F32.BF16 R188, R8, R36, R44 ;  /* 0x0000002408bc723c */ /* 0x000fe2000004182c */
[----:B------:R-:W-:-:S05]  /*a1a0*/  MOV R135, R125 ;  /* 0x0000007d00877202 */ /* 0x000fca0000000f00 */
[C---:B------:R-:W-:Y:S06]  /*a1b0*/  HMMA.16816.F32.BF16 R104, R8.reuse, R24, R104 ;  /* 0x000000180868723c */ /* 0x040fec0000041868 */
[C---:B------:R-:W-:Y:S06]  /*a1c0*/  HMMA.16816.F32.BF16 R92, R8.reuse, R26, R92 ;  /* 0x0000001a085c723c */ /* 0x040fec000004185c */
[C---:B----4-:R-:W-:Y:S06]  /*a1d0*/  HMMA.16816.F32.BF16 R88, R8.reuse, R16, R88 ;  /* 0x000000100858723c */ /* 0x050fec0000041858 */
[C---:B------:R-:W-:Y:S06]  /*a1e0*/  HMMA.16816.F32.BF16 R56, R8.reuse, R18, R56 ;  /* 0x000000120838723c */ /* 0x040fec0000041838 */
[C---:B------:R-:W-:Y:S06]  /*a1f0*/  HMMA.16816.F32.BF16 R52, R8.reuse, R32, R52 ;  /* 0x000000200834723c */ /* 0x040fec0000041834 */
[C---:B------:R-:W-:Y:S06]  /*a200*/  HMMA.16816.F32.BF16 R48, R8.reuse, R34, R48 ;  /* 0x000000220830723c */ /* 0x040fec0000041830 */
[----:B------:R-:W-:Y:S07]  /*a210*/  HMMA.16816.F32.BF16 R44, R8, R38, R40 ;  /* 0x00000026082c723c */ /* 0x000fee0000041828 */
[----:B------:R-:W-:-:S04]  /*a220*/  FFMA.FTZ R8, R209, UR8, -R7 ;  /* 0x00000008d1087c23 */ /* 0x000fc80008010807 */
[----:B------:R1:W-:Y:S01]  /*a230*/  MUFU.EX2 R125, R8 ;  /* 0x00000008007d7308 */ /* 0x0003e20000000800 */
[----:B------:R-:W-:Y:S01]  /*a240*/  IMAD.MOV.U32 R144, RZ, RZ, R126 ;  /* 0x000000ffff907224 */ /* 0x000fe200078e007e */
[----:B------:R-:W-:Y:S01]  /*a250*/  MOV R156, R127 ;  /* 0x0000007f009c7202 */ /* 0x000fe20000000f00 */
[--C-:B------:R-:W-:Y:S01]  /*a260*/  FFMA.FTZ R22, R194, UR8, -R7.reuse ;  /* 0x00000008c2167c23 */ /* 0x100fe20008010807 */
[----:B-1----:R-:W-:-:S04]  /*a270*/  FFMA.FTZ R8, R207, UR8, -R7 ;  /* 0x00000008cf087c23 */ /* 0x002fc80008010807 */
[----:B------:R1:W-:Y:S01]  /*a280*/  MUFU.EX2 R126, R8 ;  /* 0x00000008007e7308 */ /* 0x0003e20000000800 */
[----:B------:R-:W-:Y:S01]  /*a290*/  MOV R207, R128 ;  /* 0x0000008000cf7202 */ /* 0x000fe20000000f00 */
[--C-:B------:R-:W-:Y:S01]  /*a2a0*/  FFMA.FTZ R21, R159, UR8, -R7.reuse ;  /* 0x000000089f157c23 */ /* 0x100fe20008010807 */
[--C-:B------:R-:W-:Y:S01]  /*a2b0*/  FFMA.FTZ R20, R154, UR8, -R7.reuse ;  /* 0x000000089a147c23 */ /* 0x100fe20008010807 */
[--C-:B------:R-:W-:Y:S01]  /*a2c0*/  FFMA.FTZ R15, R153, UR8, -R7.reuse ;  /* 0x00000008990f7c23 */ /* 0x100fe20008010807 */
[--C-:B------:R-:W-:Y:S01]  /*a2d0*/  FFMA.FTZ R14, R152, UR8, -R7.reuse ;  /* 0x00000008980e7c23 */ /* 0x100fe20008010807 */
[--C-:B------:R-:W-:Y:S01]  /*a2e0*/  FFMA.FTZ R13, R151, UR8, -R7.reuse ;  /* 0x00000008970d7c23 */ /* 0x100fe20008010807 */
[--C-:B------:R-:W-:Y:S01]  /*a2f0*/  FFMA.FTZ R12, R149, UR8, -R7.reuse ;  /* 0x00000008950c7c23 */ /* 0x100fe20008010807 */
[----:B-1----:R-:W-:-:S04]  /*a300*/  FFMA.FTZ R8, R205, UR8, -R7 ;  /* 0x00000008cd087c23 */ /* 0x002fc80008010807 */
[----:B------:R1:W-:Y:S02]  /*a310*/  MUFU.EX2 R127, R8 ;  /* 0x00000008007f7308 */ /* 0x0003e40000000800 */
[--C-:B-1----:R-:W-:Y:S01]  /*a320*/  FFMA.FTZ R8, R193, UR8, -R7.reuse ;  /* 0x00000008c1087c23 */ /* 0x102fe20008010807 */
[----:B------:R-:W-:-:S05]  /*a330*/  FFMA.FTZ R7, R148, UR8, -R7 ;  /* 0x0000000894077c23 */ /* 0x000fca0008010807 */
[----:B------:R1:W-:Y:S08]  /*a340*/  MUFU.EX2 R128, R8 ;  /* 0x0000000800807308 */ /* 0x0003f00000000800 */
[----:B------:R2:W-:Y:S01]  /*a350*/  MUFU.EX2 R117, R7 ;  /* 0x0000000700757308 */ /* 0x0005e20000000800 */
[----:B-1----:R-:W-:-:S07]  /*a360*/  FFMA.FTZ R8, R210, UR8, -R0 ;  /* 0x00000008d2087c23 */ /* 0x002fce0008010800 */
[----:B------:R1:W-:Y:S01]  /*a370*/  MUFU.EX2 R121, R8 ;  /* 0x0000000800797308 */ /* 0x0003e20000000800 */
[----:B--2---:R-:W-:-:S07]  /*a380*/  FFMA.FTZ R7, R211, UR8, -R0 ;  /* 0x00000008d3077c23 */ /* 0x004fce0008010800 */
[----:B------:R2:W-:Y:S01]  /*a390*/  MUFU.EX2 R110, R7 ;  /* 0x00000007006e7308 */ /* 0x0005e20000000800 */
[----:B-1----:R-:W-:-:S07]  /*a3a0*/  FFMA.FTZ R8, R208, UR8, -R0 ;  /* 0x00000008d0087c23 */ /* 0x002fce0008010800 */
[----:B------:R1:W3:Y:S01]  /*a3b0*/  MUFU.EX2 R122, R8 ;  /* 0x00000008007a7308 */ /* 0x0002e20000000800 */
[----:B--2---:R-:W-:-:S07]  /*a3c0*/  FFMA.FTZ R7, R172, UR8, -R0 ;  /* 0x00000008ac077c23 */ /* 0x004fce0008010800 */
[----:B------:R2:W-:Y:S01]  /*a3d0*/  MUFU.EX2 R111, R7 ;  /* 0x00000007006f7308 */ /* 0x0005e20000000800 */
[----:B------:R-:W-:Y:S02]  /*a3e0*/  IMAD.MOV.U32 R209, RZ, RZ, R124 ;  /* 0x000000ffffd17224 */ /* 0x000fe400078e007c */
[----:B-1----:R-:W-:-:S05]  /*a3f0*/  FFMA.FTZ R8, R206, UR8, -R0 ;  /* 0x00000008ce087c23 */ /* 0x002fca0008010800 */
[----:B------:R1:W-:Y:S01]  /*a400*/  MUFU.EX2 R123, R8 ;  /* 0x00000008007b7308 */ /* 0x0003e20000000800 */
[----:B--2---:R-:W-:-:S07]  /*a410*/  FFMA.FTZ R7, R169, UR8, -R0 ;  /* 0x00000008a9077c23 */ /* 0x004fce0008010800 */
[----:B------:R2:W-:Y:S01]  /*a420*/  MUFU.EX2 R112, R7 ;  /* 0x0000000700707308 */ /* 0x0005e20000000800 */
[----:B------:R-:W-:Y:S01]  /*a430*/  MOV R187, R103 ;  /* 0x0000006700bb7202 */ /* 0x000fe20000000f00 */
[----:B-1----:R-:W-:-:S06]  /*a440*/  FFMA.FTZ R8, R195, UR8, -R0 ;  /* 0x00000008c3087c23 */ /* 0x002fcc0008010800 */
[----:B------:R-:W1:Y:S01]  /*a450*/  MUFU.EX2 R124, R8 ;  /* 0x00000008007c7308 */ /* 0x000e620000000800 */
[----:B--2---:R-:W-:-:S07]  /*a460*/  FFMA.FTZ R7, R212, UR8, -R6 ;  /* 0x00000008d4077c23 */ /* 0x004fce0008010806 */
[----:B------:R2:W-:Y:S01]  /*a470*/  MUFU.EX2 R103, R7 ;  /* 0x0000000700677308 */ /* 0x0005e20000000800 */
[----:B---3--:R-:W-:Y:S02]  /*a480*/  F2FP.BF16.F32.PACK_AB R9, R122, R121 ;  /* 0x000000797a09723e */ /* 0x008fe400000010ff */
[----:B------:R-:W-:Y:S01]  /*a490*/  F2FP.BF16.F32.PACK_AB R10, R128, R127 ;  /* 0x0000007f800a723e */ /* 0x000fe200000010ff */
[----:B------:R-:W-:Y:S02]  /*a4a0*/  IMAD.MOV.U32 R205, RZ, RZ, R102 ;  /* 0x000000ffffcd7224 */ /* 0x000fe400078e0066 */
[----:B--2---:R-:W-:-:S04]  /*a4b0*/  FFMA.FTZ R7, R177, UR8, -R6 ;  /* 0x00000008b1077c23 */ /* 0x004fc80008010806 */
[----:B------:R2:W-:Y:S01]  /*a4c0*/  MUFU.EX2 R108, R7 ;  /* 0x00000007006c7308 */ /* 0x0005e20000000800 */
[----:B------:R-:W-:Y:S02]  /*a4d0*/  F2FP.BF16.F32.PACK_AB R8, R126, R125 ;  /* 0x0000007d7e08723e */ /* 0x000fe400000010ff */
[----:B-1----:R-:W-:Y:S01]  /*a4e0*/  F2FP.BF16.F32.PACK_AB R11, R124, R123 ;  /* 0x0000007b7c0b723e */ /* 0x002fe200000010ff */
[----:B--2---:R-:W-:-:S04]  /*a4f0*/  FFMA.FTZ R7, R170, UR8, -R6 ;  /* 0x00000008aa077c23 */ /* 0x004fc80008010806 */
[----:B------:R1:W-:Y:S02]  /*a500*/  MUFU.EX2 R109, R7 ;  /* 0x00000007006d7308 */ /* 0x0003e40000000800 */
[C---:B------:R-:W-:Y:S06]  /*a510*/  HMMA.16816.F32.BF16 R192, R8.reuse, R24, R84 ;  /* 0x0000001808c0723c */ /* 0x040fec0000041854 */
[----:B------:R-:W-:Y:S01]  /*a520*/  HMMA.16816.F32.BF16 R80, R8, R26, R80 ;  /* 0x0000001a0850723c */ /* 0x000fe20000041850 */
[----:B------:R-:W-:Y:S01]  /*a530*/  FFMA.FTZ R84, R179, UR8, -R0 ;  /* 0x00000008b3547c23 */ /* 0x000fe20008010800 */
[----:B------:R-:W-:Y:S01]  /*a540*/  MUFU.EX2 R114, R14 ;  /* 0x0000000e00727308 */ /* 0x000fe20000000800 */
[----:B------:R-:W-:Y:S01]  /*a550*/  LDSM.16.MT88.4 R24, [R219+0xb000] ;  /* 0x00b00000db18783b */ /* 0x000fe20000004200 */
[----:B-1----:R-:W-:-:S06]  /*a560*/  FFMA.FTZ R7, R171, UR8, -R6 ;  /* 0x00000008ab077c23 */ /* 0x002fcc0008010806 */
[----:B------:R1:W-:Y:S01]  /*a570*/  MUFU.EX2 R102, R7 ;  /* 0x0000000700667308 */ /* 0x0003e20000000800 */
[C---:B------:R-:W-:Y:S06]  /*a580*/  HMMA.16816.F32.BF16 R76, R8.reuse, R16, R76 ;  /* 0x00000010084c723c */ /* 0x040fec000004184c */
[C---:B------:R-:W-:Y:S06]  /*a590*/  HMMA.16816.F32.BF16 R72, R8.reuse, R18, R72 ;  /* 0x000000120848723c */ /* 0x040fec0000041848 */
[C---:B------:R-:W-:Y:S06]  /*a5a0*/  HMMA.16816.F32.BF16 R68, R8.reuse, R32, R68 ;  /* 0x000000200844723c */ /* 0x040fec0000041844 */
[----:B------:R-:W-:Y:S01]  /*a5b0*/  HMMA.16816.F32.BF16 R64, R8, R34, R64 ;  /* 0x000000220840723c */ /* 0x000fe20000041840 */
[----:B-1----:R-:W-:-:S05]  /*a5c0*/  FFMA.FTZ R7, R214, UR8, -R5 ;  /* 0x00000008d6077c23 */ /* 0x002fca0008010805 */
[C---:B------:R-:W-:Y:S01]  /*a5d0*/  HMMA.16816.F32.BF16 R60, R8.reuse, R36, R60 ;  /* 0x00000024083c723c */ /* 0x040fe2000004183c */
[----:B------:R1:W-:Y:S05]  /*a5e0*/  MUFU.EX2 R99, R7 ;  /* 0x0000000700637308 */ /* 0x0003ea0000000800 */
[----:B------:R-:W-:Y:S01]  /*a5f0*/  HMMA.16816.F32.BF16 R40, R8, R38, R28 ;  /* 0x000000260828723c */ /* 0x000fe2000004181c */
[--C-:B------:R-:W-:Y:S01]  /*a600*/  FFMA.FTZ R37, R186, UR8, -R0.reuse ;  /* 0x00000008ba257c23 */ /* 0x100fe20008010800 */
[--C-:B------:R-:W-:Y:S01]  /*a610*/  FFMA.FTZ R35, R202, UR8, -R5.reuse ;  /* 0x00000008ca237c23 */ /* 0x100fe20008010805 */
[--C-:B------:R-:W-:Y:S01]  /*a620*/  FFMA.FTZ R34, R201, UR8, -R5.reuse ;  /* 0x00000008c9227c23 */ /* 0x100fe20008010805 */
[----:B------:R-:W-:Y:S01]  /*a630*/  FFMA.FTZ R33, R198, UR8, -R5 ;  /* 0x00000008c6217c23 */ /* 0x000fe20008010805 */
[----:B------:R-:W-:Y:S01]  /*a640*/  FADD.FTZ R14, R174, R175 ;  /* 0x000000afae0e7221 */ /* 0x000fe20000010000 */
[----:B------:R-:W2:Y:S01]  /*a650*/  LDSM.16.MT88.4 R16, [R221+0xb000] ;  /* 0x00b00000dd10783b */ /* 0x000ea20000004200 */
[--C-:B------:R-:W-:Y:S01]  /*a660*/  FFMA.FTZ R8, R197, UR8, -R0.reuse ;  /* 0x00000008c5087c23 */ /* 0x100fe20008010800 */
[--C-:B------:R-:W-:Y:S01]  /*a670*/  FFMA.FTZ R38, R184, UR8, -R0.reuse ;  /* 0x00000008b8267c23 */ /* 0x100fe20008010800 */
[----:B------:R-:W-:Y:S01]  /*a680*/  FFMA.FTZ R39, R181, UR8, -R0 ;  /* 0x00000008b5277c23 */ /* 0x000fe20008010800 */
[--C-:B------:R-:W-:Y:S01]  /*a690*/  FFMA.FTZ R0, R203, UR8, -R5.reuse ;  /* 0x00000008cb007c23 */ /* 0x100fe20008010805 */
[----:B------:R-:W-:Y:S01]  /*a6a0*/  MUFU.EX2 R116, R22 ;  /* 0x0000001600747308 */ /* 0x000fe20000000800 */
[--C-:B-1----:R-:W-:Y:S01]  /*a6b0*/  FFMA.FTZ R7, R178, UR8, -R5.reuse ;  /* 0x00000008b2077c23 */ /* 0x102fe20008010805 */
[----:B------:R-:W-:Y:S06]  /*a6c0*/  LDSM.16.MT88.4 R28, [R220+0xb000] ;  /* 0x00b00000dc1c783b */ /* 0x000fec0000004200 */
[----:B------:R1:W3:Y:S08]  /*a6d0*/  MUFU.EX2 R85, R7 ;  /* 0x0000000700557308 */ /* 0x0002f00000000800 */
[----:B------:R4:W-:Y:S01]  /*a6e0*/  MUFU.EX2 R98, R0 ;  /* 0x0000000000627308 */ /* 0x0009e20000000800 */
[--C-:B-1----:R-:W-:Y:S01]  /*a6f0*/  FFMA.FTZ R7, R199, UR8, -R5.reuse ;  /* 0x00000008c7077c23 */ /* 0x102fe20008010805 */
[----:B----4-:R-:W-:Y:S01]  /*a700*/  FFMA.FTZ R0, R204, UR8, -R5 ;  /* 0x00000008cc007c23 */ /* 0x010fe20008010805 */
[----:B------:R-:W-:Y:S01]  /*a710*/  FADD.FTZ R5, R207, R205 ;  /* 0x000000cdcf057221 */ /* 0x000fe20000010000 */
[----:B------:R-:W-:Y:S01]  /*a720*/  MOV R207, R209 ;  /* 0x000000d100cf7202 */ /* 0x000fe20000000f00 */
[----:B------:R-:W-:Y:S01]  /*a730*/  IMAD.MOV.U32 R209, RZ, RZ, R180 ;  /* 0x000000ffffd17224 */ /* 0x000fe200078e00b4 */
[----:B------:R-:W-:-:S02]  /*a740*/  MOV R180, R165 ;  /* 0x000000a500b47202 */ /* 0x000fc40000000f00 */
[----:B------:R-:W-:Y:S02]  /*a750*/  MOV R205, R97 ;  /* 0x0000006100cd7202 */ /* 0x000fe40000000f00 */
[----:B------:R-:W-:Y:S01]  /*a760*/  MOV R97, R185 ;  /* 0x000000b900617202 */ /* 0x000fe20000000f00 */
[----:B------:R-:W-:Y:S01]  /*a770*/  IMAD.MOV.U32 R185, RZ, RZ, R166 ;  /* 0x000000ffffb97224 */ /* 0x000fe200078e00a6 */
[----:B------:R-:W-:Y:S01]  /*a780*/  MOV R165, R158 ;  /* 0x0000009e00a57202 */ /* 0x000fe20000000f00 */
[----:B------:R1:W4:Y:S01]  /*a790*/  MUFU.EX2 R96, R7 ;  /* 0x0000000700607308 */ /* 0x0003220000000800 */
        /* <DEDUP_REMOVED lines=8> */
[----:B------:R2:W5:Y:S01]  /*a820*/  LDL.LU R176, [R1+0xc4] ;  /* 0x0000c40001b07983 */ /* 0x0005620000300800 */
[----:B------:R-:W-:-:S03]  /*a830*/  MOV R141, R3 ;  /* 0x00000003008d7202 */ /* 0x000fc60000000f00 */
[----:B------:R-:W2:Y:S01]  /*a840*/  LDL.LU R3, [R1+0xc0] ;  /* 0x0000c00001037983 */ /* 0x000ea20000300800 */
[----:B-1----:R-:W-:-:S03]  /*a850*/  FFMA.FTZ R7, R200, UR8, -R6 ;  /* 0x00000008c8077c23 */ /* 0x002fc60008010806 */
[----:B------:R-:W2:Y:S01]  /*a860*/  LDL.LU R175, [R1+0xbc] ;  /* 0x0000bc0001af7983 */ /* 0x000ea20000300800 */
[----:B------:R1:W-:Y:S03]  /*a870*/  MUFU.EX2 R97, R7 ;  /* 0x0000000700617308 */ /* 0x0003e60000000800 */
[----:B------:R-:W2:Y:S01]  /*a880*/  LDL.LU R174, [R1+0xb8] ;  /* 0x0000b80001ae7983 */ /* 0x000ea20000300800 */
[----:B-1----:R-:W-:-:S03]  /*a890*/  FADD.FTZ R7, R151, R14 ;  /* 0x0000000e97077221 */ /* 0x002fc60000010000 */
[----:B------:R-:W2:Y:S01]  /*a8a0*/  LDL.LU R151, [R1+0x64] ;  /* 0x0000640001977983 */ /* 0x000ea20000300800 */
[----:B------:R-:W-:Y:S01]  /*a8b0*/  MUFU.EX2 R113, R21 ;  /* 0x0000001500717308 */ /* 0x000fe20000000800 */
[----:B---3--:R-:W-:Y:S02]  /*a8c0*/  F2FP.BF16.F32.PACK_AB R9, R85, R99 ;  /* 0x000000635509723e */ /* 0x008fe400000010ff */
[----:B------:R-:W-:Y:S02]  /*a8d0*/  F2FP.BF16.F32.PACK_AB R10, R102, R109 ;  /* 0x0000006d660a723e */ /* 0x000fe400000010ff */
[----:B----4-:R-:W-:-:S03]  /*a8e0*/  F2FP.BF16.F32.PACK_AB R11, R98, R96 ;  /* 0x00000060620b723e */ /* 0x010fc600000010ff */
[----:B------:R1:W-:Y:S01]  /*a8f0*/  MUFU.EX2 R115, R20 ;  /* 0x0000001400737308 */ /* 0x0003e20000000800 */
[----:B------:R-:W-:Y:S01]  /*a900*/  FADD.FTZ R32, R187, R209 ;  /* 0x000000d1bb207221 */ /* 0x000fe20000010000 */
[----:B------:R-:W-:-:S06]  /*a910*/  MOV R159, R185 ;  /* 0x000000b9009f7202 */ /* 0x000fcc0000000f00 */
[----:B------:R3:W-:Y:S01]  /*a920*/  MUFU.EX2 R86, R8 ;  /* 0x0000000800567308 */ /* 0x0007e20000000800 */
[----:B------:R-:W-:Y:S01]  /*a930*/  MOV R206, R166 ;  /* 0x000000a600ce7202 */ /* 0x000fe20000000f00 */
[----:B------:R-:W-:Y:S01]  /*a940*/  IMAD.MOV.U32 R208, RZ, RZ, R158 ;  /* 0x000000ffffd07224 */ /* 0x000fe200078e009e */
[----:B-1----:R-:W1:Y:S05]  /*a950*/  LDSM.16.MT88.4 R20, [R218+0xb000] ;  /* 0x00b00000da14783b */ /* 0x002e6a0000004200 */
[----:B------:R4:W-:Y:S01]  /*a960*/  MUFU.EX2 R120, R12 ;  /* 0x0000000c00787308 */ /* 0x0009e20000000800 */
[----:B------:R-:W-:Y:S02]  /*a970*/  MOV R187, R141 ;  /* 0x0000008d00bb7202 */ /* 0x000fe40000000f00 */
[----:B---3--:R-:W-:-:S05]  /*a980*/  F2FP.BF16.F32.PACK_AB R8, R108, R103 ;  /* 0x000000676c08723e */ /* 0x008fca00000010ff */
[----:B------:R3:W1:Y:S01]  /*a990*/  MUFU.EX2 R119, R15 ;  /* 0x0000000f00777308 */ /* 0x0006620000000800 */
[----:B------:R-:W-:Y:S01]  /*a9a0*/  IMAD.MOV.U32 R180, RZ, RZ, R140 ;  /* 0x000000ffffb47224 */ /* 0x000fe200078e008c */
[----:B------:R-:W-:Y:S02]  /*a9b0*/  MOV R185, R142 ;  /* 0x0000008e00b97202 */ /* 0x000fe40000000f00 */
[----:B------:R-:W-:Y:S02]  /*a9c0*/  MOV R166, R143 ;  /* 0x0000008f00a67202 */ /* 0x000fe40000000f00 */
[----:B------:R-:W-:Y:S01]  /*a9d0*/  MOV R209, R139 ;  /* 0x0000008b00d17202 */ /* 0x000fe20000000f00 */
[----:B----4-:R-:W-:Y:S01]  /*a9e0*/  FFMA.FTZ R12, R183, UR8, -R6 ;  /* 0x00000008b70c7c23 */ /* 0x010fe20008010806 */
[----:B--2---:R-:W-:Y:S01]  /*a9f0*/  HMMA.16816.F32.BF16 R140, R8, R18, R56 ;  /* 0x00000012088c723c */ /* 0x004fe20000041838 */
[----:B------:R-:W-:Y:S02]  /*aa00*/  IMAD.MOV.U32 R149, RZ, RZ, R208 ;  /* 0x000000ffff957224 */ /* 0x000fe400078e00d0 */
[----:B------:R-:W-:Y:S01]  /*aa10*/  MUFU.EX2 R56, R12 ;  /* 0x0000000c00387308 */ /* 0x000fe20000000800 */
[----:B---3--:R-:W-:Y:S01]  /*aa20*/  FADD.FTZ R15, R207, R205 ;  /* 0x000000cdcf0f7221 */ /* 0x008fe20000010000 */
[----:B------:R-:W-:Y:S01]  /*aa30*/  IMAD.MOV.U32 R207, RZ, RZ, R168 ;  /* 0x000000ffffcf7224 */ /* 0x000fe200078e00a8 */
        /* <DEDUP_REMOVED lines=11> */
[----:B------:R-:W-:Y:S01]  /*aaf0*/  FADD.FTZ R7, R172, R7 ;  /* 0x00000007ac077221 */ /* 0x000fe20000010000 */
        /* <DEDUP_REMOVED lines=8> */
[----:B------:R2:W-:Y:S01]  /*ab80*/  MUFU.EX2 R118, R13 ;  /* 0x0000000d00767308 */ /* 0x0005e20000000800 */
[----:B------:R-:W-:Y:S01]  /*ab90*/  MOV R210, R187 ;  /* 0x000000bb00d27202 */ /* 0x000fe20000000f00 */
[----:B------:R-:W-:Y:S01]  /*aba0*/  IMAD.MOV.U32 R187, RZ, RZ, R158 ;  /* 0x000000ffffbb7224 */ /* 0x000fe200078e009e */
[----:B------:R-:W-:-:S02]  /*abb0*/  MOV R180, R157 ;  /* 0x0000009d00b47202 */ /* 0x000fc40000000f00 */
[----:B------:R-:W-:Y:S01]  /*abc0*/  MOV R177, R133 ;  /* 0x0000008500b17202 */ /* 0x000fe20000000f00 */
[----:B------:R-:W-:Y:S01]  /*abd0*/  IMAD.MOV.U32 R172, RZ, RZ, R187 ;  /* 0x000000ffffac7224 */ /* 0x000fe200078e00bb */
[----:B------:R-:W-:Y:S01]  /*abe0*/  MOV R169, R180 ;  /* 0x000000b400a97202 */ /* 0x000fe20000000f00 */
[----:B------:R-:W-:Y:S01]  /*abf0*/  HMMA.16816.F32.BF16 R152, R8, R24, R52 ;  /* 0x000000180898723c */ /* 0x000fe20000041834 */
[----:B------:R-:W-:Y:S01]  /*ac00*/  FADD.FTZ R5, R4, R5 ;  /* 0x0000000504057221 */ /* 0x000fe20000010000 */
[--C-:B--2---:R-:W-:Y:S01]  /*ac10*/  FFMA.FTZ R13, R196, UR8, -R6.reuse ;  /* 0x00000008c40d7c23 */ /* 0x104fe20008010806 */
[----:B------:R-:W-:-:S03]  /*ac20*/  FFMA.FTZ R6, R182, UR8, -R6 ;  /* 0x00000008b6067c23 */ /* 0x000fc60008010806 */
[----:B------:R2:W-:Y:S01]  /*ac30*/  MUFU.EX2 R87, R13 ;  /* 0x0000000d00577308 */ /* 0x0005e20000000800 */
[C---:B------:R-:W-:Y:S07]  /*ac40*/  HMMA.16816.F32.BF16 R156, R8.reuse, R26, R48 ;  /* 0x0000001a089c723c */ /* 0x040fee0000041830 */
[----:B------:R3:W-:Y:S01]  /*ac50*/  MUFU.EX2 R52, R6 ;  /* 0x0000000600347308 */ /* 0x0007e20000000800 */
[----:B-1----:R-:W-:Y:S01]  /*ac60*/  HMMA.16816.F32.BF16 R196, R8, R20, R104 ;  /* 0x0000001408c4723c */ /* 0x002fe20000041868 */
[----:B------:R-:W-:-:S05]  /*ac70*/  IMAD.MOV.U32 R180, RZ, RZ, R166 ;  /* 0x000000ffffb47224 */ /* 0x000fca00078e00a6 */
[C---:B------:R-:W-:Y:S01]  /*ac80*/  HMMA.16816.F32.BF16 R200, R8.reuse, R22, R92 ;  /* 0x0000001608c8723c */ /* 0x040fe2000004185c */
[----:B------:R1:W4:Y:S05]  /*ac90*/  MUFU.EX2 R48, R0 ;  /* 0x0000000000307308 */ /* 0x00032a0000000800 */
[C---:B------:R-:W-:Y:S06]  /*aca0*/  HMMA.16816.F32.BF16 R136, R8.reuse, R16, R88 ;  /* 0x000000100888723c */ /* 0x040fec0000041858 */
[C---:B------:R-:W-:Y:S06]  /*acb0*/  HMMA.16816.F32.BF16 R188, R8.reuse, R28, R188 ;  /* 0x0000001c08bc723c */ /* 0x040fec00000418bc */
[----:B------:R-:W-:Y:S01]  /*acc0*/  HMMA.16816.F32.BF16 R44, R8, R30, R44 ;  /* 0x0000001e082c723c */ /* 0x000fe2000004182c */
[----:B------:R-:W-:Y:S01]  /*acd0*/  MOV R133, R146 ;  /* 0x0000009200857202 */ /* 0x000fe20000000f00 */
[----:B------:R-:W4:Y:S01]  /*ace0*/  MUFU.EX2 R35, R35 ;  /* 0x0000002300237308 */ /* 0x000f220000000800 */
[----:B------:R-:W-:-:S07]  /*acf0*/  F2FP.BF16.F32.PACK_AB R14, R119, R115 ;  /* 0x00000073770e723e */ /* 0x000fce00000010ff */
[----:B------:R-:W4:Y:S08]  /*ad00*/  MUFU.EX2 R34, R34 ;  /* 0x0000002200227308 */ /* 0x000f300000000800 */
[----:B------:R-:W4:Y:S01]  /*ad10*/  MUFU.EX2 R33, R33 ;  /* 0x0000002100217308 */ /* 0x000f220000000800 */
[----:B--2---:R-:W-:Y:S01]  /*ad20*/  FADD.FTZ R13, R3, R32 ;  /* 0x00000020030d7221 */ /* 0x004fe20000010000 */
[----:B------:R-:W-:Y:S01]  /*ad30*/  FADD.FTZ R12, R151, R15 ;  /* 0x0000000f970c7221 */ /* 0x000fe20000010000 */
[----:B------:R-:W-:Y:S01]  /*ad40*/  MOV R151, R206 ;  /* 0x000000ce00977202 */ /* 0x000fe20000000f00 */
[----:B------:R-:W-:Y:S01]  /*ad50*/  IMAD.MOV.U32 R206, RZ, RZ, R207 ;  /* 0x000000ffffce7224 */ /* 0x000fe200078e00cf */
[----:B------:R-:W-:Y:S01]  /*ad60*/  MOV R207, R185 ;  /* 0x000000b900cf7202 */ /* 0x000fe20000000f00 */
[----:B------:R2:W5:Y:S01]  /*ad70*/  LDL.LU R3, [R1+0xb4] ;  /* 0x0000b40001037983 */ /* 0x0005620000300800 */
[----:B------:R-:W-:-:S02]  /*ad80*/  MOV R185, R167 ;  /* 0x000000a700b97202 */ /* 0x000fc40000000f00 */
[----:B------:R-:W-:Y:S01]  /*ad90*/  MOV R167, R144 ;  /* 0x0000009000a77202 */ /* 0x000fe20000000f00 */
[----:B---3--:R-:W-:Y:S01]  /*ada0*/  FADD.FTZ R6, R174, R12 ;  /* 0x0000000cae067221 */ /* 0x008fe20000010000 */
        /* <DEDUP_REMOVED lines=15> */
[----:B------:R2:W5:Y:S01]  /*aea0*/  LDL.LU R4, [R1+0xb0] ;  /* 0x0000b00001047983 */ /* 0x0005620000300800 */
        /* <DEDUP_REMOVED lines=17> */
[----:B-1----:R-:W-:Y:S01]  /*afc0*/  FADD.FTZ R0, R217, R32 ;  /* 0x00000020d9007221 */ /* 0x002fe20000010000 */
[----:B------:R-:W-:Y:S01]  /*afd0*/  MOV R172, R211 ;  /* 0x000000d300ac7202 */ /* 0x000fe20000000f00 */
[----:B------:R-:W-:Y:S01]  /*afe0*/  IMAD.MOV.U32 R211, RZ, RZ, R148 ;  /* 0x000000ffffd37224 */ /* 0x000fe200078e0094 */
        /* <DEDUP_REMOVED lines=20> */
[----:B------:R-:W1:Y:S01]  /*b130*/  LDSM.16.MT88.4 R184, [R218+0xb800] ;  /* 0x00b80000dab8783b */ /* 0x000e620000004200 */
        /* <DEDUP_REMOVED lines=36> */
[----:B------:R-:W-:Y:S01]  /*b380*/  FADD.FTZ R8, R93, R6 ;  /* 0x000000065d087221 */ /* 0x000fe20000010000 */
[----:B------:R-:W-:Y:S01]  /*b390*/  IMAD.MOV.U32 R106, RZ, RZ, R149 ;  /* 0x000000ffff6a7224 */ /* 0x000fe200078e0095 */
[----:B------:R-:W-:Y:S01]  /*b3a0*/  MOV R107, R151 ;  /* 0x00000097006b7202 */ /* 0x000fe20000000f00 */
[----:B------:R-:W-:Y:S01]  /*b3b0*/  FADD.FTZ R6, R94, R9 ;  /* 0x000000095e067221 */ /* 0x000fe20000010000 */
[----:B------:R-:W-:Y:S01]  /*b3c0*/  MOV R204, R180 ;  /* 0x000000b400cc7202 */ /* 0x000fe20000000f00 */
[----:B------:R-:W-:Y:S01]  /*b3d0*/  FADD.FTZ R5, R95, R0 ;  /* 0x000000005f057221 */ /* 0x000fe20000010000 */
[----:B------:R-:W-:Y:S01]  /*b3e0*/  FADD.FTZ R0, R104, R7 ;  /* 0x0000000768007221 */ /* 0x000fe20000010000 */
[----:B------:R-:W-:-:S02]  /*b3f0*/  IMAD.MOV.U32 R179, RZ, RZ, R168 ;  /* 0x000000ffffb37224 */ /* 0x000fc400078e00a8 */
[----:B------:R-:W-:Y:S01]  /*b400*/  FADD.FTZ R7, R105, R8 ;  /* 0x0000000869077221 */ /* 0x000fe20000010000 */
[----:B------:R-:W-:Y:S01]  /*b410*/  FADD.FTZ R8, R106, R6 ;  /* 0x000000066a087221 */ /* 0x000fe20000010000 */
[----:B------:R-:W-:Y:S01]  /*b420*/  MOV R178, R134 ;  /* 0x0000008600b27202 */ /* 0x000fe20000000f00 */
[----:B------:R-:W-:Y:S01]  /*b430*/  FADD.FTZ R6, R107, R5 ;  /* 0x000000056b067221 */ /* 0x000fe20000010000 */
[----:B------:R-:W-:Y:S01]  /*b440*/  MOV R212, R133 ;  /* 0x0000008500d47202 */ /* 0x000fe20000000f00 */
[----:B------:R-:W-:Y:S01]  /*b450*/  FADD.FTZ R5, R204, R0 ;  /* 0x00000000cc057221 */ /* 0x000fe20000010000 */
[----:B------:R-:W-:Y:S01]  /*b460*/  FADD.FTZ R0, R179, R7 ;  /* 0x00000007b3007221 */ /* 0x000fe20000010000 */
[----:B------:R-:W-:Y:S01]  /*b470*/  MOV R214, R135 ;  /* 0x0000008700d67202 */ /* 0x000fe20000000f00 */
[----:B------:R-:W-:Y:S01]  /*b480*/  IMAD.MOV.U32 R177, RZ, RZ, R150 ;  /* 0x000000ffffb17224 */ /* 0x000fe200078e0096 */
        /* <DEDUP_REMOVED lines=24> */
[----:B------:R-:W3:Y:S01]  /*b610*/  LDSM.16.MT88.4 R144, [R221+0xb800] ;  /* 0x00b80000dd90783b */ /* 0x000ee20000004200 */
[----:B------:R-:W-:Y:S01]  /*b620*/  FADD.FTZ R6, R243, R6 ;  /* 0x00000006f3067221 */ /* 0x000fe20000010000 */
[----:B------:R-:W-:Y:S01]  /*b630*/  FADD.FTZ R0, R233, R0 ;  /* 0x00000000e9007221 */ /* 0x000fe20000010000 */
[----:B------:R-:W-:Y:S01]  /*b640*/  FADD.FTZ R5, R237, R5 ;  /* 0x00000005ed057221 */ /* 0x000fe20000010000 */
[----:B------:R-:W2:Y:S01]  /*b650*/  LDSM.16.MT88.4 R160, [R219+0xb800] ;  /* 0x00b80000dba0783b */ /* 0x000ea20000004200 */
[----:B------:R-:W-:Y:S01]  /*b660*/  FADD.FTZ R6, R244, R6 ;  /* 0x00000006f4067221 */ /* 0x000fe20000010000 */
[----:B------:R-:W-:Y:S01]  /*b670*/  FADD.FTZ R0, R231, R0 ;  /* 0x00000000e7007221 */ /* 0x000fe20000010000 */
[----:B------:R-:W-:Y:S01]  /*b680*/  FADD.FTZ R5, R239, R5 ;  /* 0x00000005ef057221 */ /* 0x000fe20000010000 */
[----:B------:R1:W5:Y:S01]  /*b690*/  LDL.LU R173, [R1+0xac] ;  /* 0x0000ac0001ad7983 */ /* 0x0003620000300800 */
        /* <DEDUP_REMOVED lines=35> */
[----:B------:R-:W2:Y:S01]  /*b8d0*/  LDSM.16.MT88.4 R16, [R220+0xb800] ;  /* 0x00b80000dc10783b */ /* 0x000ea20000004200 */
[----:B------:R-:W-:Y:S01]  /*b8e0*/  FADD.FTZ R0, R98, R0 ;  /* 0x0000000062007221 */ /* 0x000fe20000010000 */
[----:B------:R-:W-:Y:S01]  /*b8f0*/  FADD.FTZ R5, R102, R5 ;  /* 0x0000000566057221 */ /* 0x000fe20000010000 */
[----:B------:R-:W-:Y:S01]  /*b900*/  FADD.FTZ R241, R122, R241 ;  /* 0x000000f17af17221 */ /* 0x000fe20000010000 */
[----:B------:R-:W-:Y:S01]  /*b910*/  FADD.FTZ R6, R114, R6 ;  /* 0x0000000672067221 */ /* 0x000fe20000010000 */
[----:B----4-:R-:W-:Y:S01]  /*b920*/  FADD.FTZ R0, R48, R0 ;  /* 0x0000000030007221 */ /* 0x010fe20000010000 */
        /* <DEDUP_REMOVED lines=10> */
[----:B------:R-:W-:Y:S02]  /*b9d0*/  HMMA.16816.F32.BF16 R192, R12, R20, R192 ;  /* 0x000000140cc0723c */ /* 0x000fe400000418c0 */
[----:B------:R4:W5:Y:S01]  /*b9e0*/  LDL.LU R228, [R1+0xa0] ;  /* 0x0000a00001e47983 */ /* 0x0009620000300800 */
[----:B------:R-:W1:Y:S01]  /*b9f0*/  MUFU.EX2 R37, R37 ;  /* 0x0000002500257308 */ /* 0x000e620000000800 */
[----:B------:R-:W-:-:S02]  /*ba00*/  FADD.FTZ R5, R56, R5 ;  /* 0x0000000538057221 */ /* 0x000fc40000010000 */
[----:B------:R4:W5:Y:S01]  /*ba10*/  LDL.LU R225, [R1+0x9c] ;  /* 0x00009c0001e17983 */ /* 0x0009620000300800 */
[C---:B------:R-:W-:Y:S01]  /*ba20*/  HMMA.16816.F32.BF16 R68, R12.reuse, R24, R68 ;  /* 0x000000180c44723c */ /* 0x040fe20000041844 */
[----:B------:R-:W-:Y:S02]  /*ba30*/  FADD.FTZ R241, R110, R241 ;  /* 0x000000f16ef17221 */ /* 0x000fe40000010000 */
[----:B------:R4:W5:Y:S01]  /*ba40*/  LDL.LU R224, [R1+0x98] ;  /* 0x0000980001e07983 */ /* 0x0009620000300800 */
[----:B------:R-:W3:Y:S01]  /*ba50*/  MUFU.EX2 R38, R38 ;  /* 0x0000002600267308 */ /* 0x000ee20000000800 */
[----:B------:R-:W-:Y:S01]  /*ba60*/  FADD.FTZ R6, R117, R6 ;  /* 0x0000000675067221 */ /* 0x000fe20000010000 */
[----:B------:R-:W-:Y:S01]  /*ba70*/  HMMA.16816.F32.BF16 R20, R12, R22, R80 ;  /* 0x000000160c14723c */ /* 0x000fe20000041850 */
[----:B------:R4:W5:Y:S01]  /*ba80*/  LDL.LU R222, [R1+0x94] ;  /* 0x0000940001de7983 */ /* 0x0009620000300800 */
[----:B------:R-:W-:-:S04]  /*ba90*/  FADD.FTZ R0, R33, R0 ;  /* 0x0000000021007221 */ /* 0x000fc80000010000 */
[----:B------:R-:W-:Y:S01]  /*baa0*/  MUFU.EX2 R39, R39 ;  /* 0x0000002700277308 */ /* 0x000fe20000000800 */
[----:B------:R-:W-:Y:S01]  /*bab0*/  HMMA.16816.F32.BF16 R64, R12, R26, R64 ;  /* 0x0000001a0c40723c */ /* 0x000fe20000041840 */
[----:B------:R4:W5:Y:S01]  /*bac0*/  LDL.LU R217, [R1+0x90] ;  /* 0x0000900001d97983 */ /* 0x0009620000300800 */
[----:B------:R-:W-:-:S04]  /*bad0*/  FADD.FTZ R5, R52, R5 ;  /* 0x0000000534057221 */ /* 0x000fc80000010000 */
[----:B------:R-:W-:Y:S01]  /*bae0*/  HMMA.16816.F32.BF16 R60, R12, R28, R60 ;  /* 0x0000001c0c3c723c */ /* 0x000fe2000004183c */
[----:B------:R-:W2:Y:S01]  /*baf0*/  MUFU.EX2 R84, R84 ;  /* 0x0000005400547308 */ /* 0x000ea20000000800 */
[----:B------:R4:W5:Y:S01]  /*bb00*/  LDL.LU R216, [R1+0x8c] ;  /* 0x00008c0001d87983 */ /* 0x0009620000300800 */
[----:B------:R-:W-:-:S03]  /*bb10*/  FADD.FTZ R241, R111, R241 ;  /* 0x000000f16ff17221 */ /* 0x000fc60000010000 */
[----:B------:R-:W-:Y:S01]  /*bb20*/  HMMA.16816.F32.BF16 R40, R12, R30, R40 ;  /* 0x0000001e0c28723c */ /* 0x000fe20000041828 */
[----:B------:R4:W5:Y:S04]  /*bb30*/  LDL.LU R101, [R1+0x88] ;  /* 0x0000880001657983 */ /* 0x0009680000300800 */
[----:B------:R4:W5:Y:S01]  /*bb40*/  LDL.LU R100, [R1+0x84] ;  /* 0x0000840001647983 */ /* 0x0009620000300800 */
[----:B------:R-:W-:-:S03]  /*bb50*/  FADD.FTZ R241, R112, R241 ;  /* 0x000000f170f17221 */ /* 0x000fc60000010000 */
[----:B------:R4:W5:Y:S04]  /*bb60*/  LDL.LU R2, [R1+0x80] ;  /* 0x0000800001027983 */ /* 0x0009680000300800 */
[----:B------:R4:W-:Y:S04]  /*bb70*/  STL [R1+0x14], R6 ;  /* 0x0000140601007387 */ /* 0x0009e80000100800 */
[----:B------:R4:W-:Y:S04]  /*bb80*/  STL [R1+0x10], R0 ;  /* 0x0000100001007387 */ /* 0x0009e80000100800 */
[----:B------:R4:W-:Y:S01]  /*bb90*/  STL [R1+0x18], R5 ;  /* 0x0000180501007387 */ /* 0x0009e20000100800 */
[----:B------:R-:W-:Y:S01]  /*bba0*/  FADD.FTZ R241, R86, R241 ;  /* 0x000000f156f17221 */ /* 0x000fe20000010000 */
[----:B------:R-:W-:-:S02]  /*bbb0*/  F2FP.BF16.F32.PACK_AB R164, R87, R97 ;  /* 0x0000006157a4723e */ /* 0x000fc400000010ff */
[----:B------:R-:W-:Y:S01]  /*bbc0*/  F2FP.BF16.F32.PACK_AB R165, R35, R48 ;  /* 0x0000003023a5723e */ /* 0x000fe200000010ff */
[----:B-1----:R-:W-:Y:S01]  /*bbd0*/  FADD.FTZ R241, R37, R241 ;  /* 0x000000f125f17221 */ /* 0x002fe20000010000 */
[----:B------:R-:W-:Y:S02]  /*bbe0*/  F2FP.BF16.F32.PACK_AB R166, R52, R56 ;  /* 0x0000003834a6723e */ /* 0x000fe400000010ff */
[----:B------:R-:W-:Y:S02]  /*bbf0*/  F2FP.BF16.F32.PACK_AB R167, R33, R34 ;  /* 0x0000002221a7723e */ /* 0x000fe400000010ff */
[----:B------:R-:W-:Y:S02]  /*bc00*/  F2FP.BF16.F32.PACK_AB R168, R118, R114 ;  /* 0x0000007276a8723e */ /* 0x000fe400000010ff */
[----:B---3--:R-:W-:Y:S02]  /*bc10*/  F2FP.BF16.F32.PACK_AB R169, R38, R37 ;  /* 0x0000002526a9723e */ /* 0x008fe400000010ff */
[----:B------:R-:W-:-:S02]  /*bc20*/  F2FP.BF16.F32.PACK_AB R170, R117, R120 ;  /* 0x0000007875aa723e */ /* 0x000fc400000010ff */
[----:B--2---:R-:W-:Y:S01]  /*bc30*/  F2FP.BF16.F32.PACK_AB R171, R84, R39 ;  /* 0x0000002754ab723e */ /* 0x004fe200000010ff */
[----:B------:R-:W-:Y:S01]  /*bc40*/  FADD.FTZ R241, R38, R241 ;  /* 0x000000f126f17221 */ /* 0x000fe20000010000 */
[----:B------:R-:W-:Y:S03]  /*bc50*/  HMMA.16816.F32.BF16 R196, R164, R184, R196 ;  /* 0x000000b8a4c4723c */ /* 0x000fe600000418c4 */
[----:B------:R-:W-:-:S03]  /*bc60*/  FADD.FTZ R241, R39, R241 ;  /* 0x000000f127f17221 */ /* 0x000fc60000010000 */
[----:B------:R-:W-:Y:S01]  /*bc70*/  HMMA.16816.F32.BF16 R200, R164, R186, R200 ;  /* 0x000000baa4c8723c */ /* 0x000fe200000418c8 */
[----:B------:R-:W-:-:S05]  /*bc80*/  FADD.FTZ R241, R84, R241 ;  /* 0x000000f154f17221 */ /* 0x000fca0000010000 */
[C---:B------:R-:W-:Y:S06]  /*bc90*/  HMMA.16816.F32.BF16 R136, R164.reuse, R144, R136 ;  /* 0x00000090a488723c */ /* 0x040fec0000041888 */
[C---:B------:R-:W-:Y:S06]  /*bca0*/  HMMA.16816.F32.BF16 R140, R164.reuse, R146, R140 ;  /* 0x00000092a48c723c */ /* 0x040fec000004188c */
[C---:B------:R-:W-:Y:S06]  /*bcb0*/  HMMA.16816.F32.BF16 R152, R164.reuse, R160, R152 ;  /* 0x000000a0a498723c */ /* 0x040fec0000041898 */
        /* <DEDUP_REMOVED lines=12> */
[----:B----4-:R-:W-:-:S15]  /*bd80*/  @!P0 BRA `(.L_x_408) ;  /* 0x0000006800608947 */ /* 0x010fde0003800000 */
[----:B------:R-:W2:Y:S01]  /*bd90*/  LDL R207, [R1+0x68] ;  /* 0x0000680001cf7983 */ /* 0x000ea20000100800 */
[----:B------:R-:W-:Y:S01]  /*bda0*/  ULDC UR4, c[0x0][0x2d0] ;  /* 0x0000b40000047ab9 */ /* 0x000fe20000000800 */
[----:B------:R-:W1:Y:S01]  /*bdb0*/  LDC.64 R248, c[0x0][0x250] ;  /* 0x00009400fff87b82 */ /* 0x000e620000000a00 */
[----:B-----5:R-:W-:Y:S01]  /*bdc0*/  ISETP.GE.AND P0, PT, R100, UR4, PT ;  /* 0x0000000464007c0c */ /* 0x020fe2000bf06270 */
[----:B------:R-:W3:Y:S01]  /*bdd0*/  S2R R209, SR_TID.X ;  /* 0x0000000000d17919 */ /* 0x000ee20000002100 */
[----:B------:R-:W-:Y:S01]  /*bde0*/  MOV R0, UR26 ;  /* 0x0000001a00007c02 */ /* 0x000fe20008000f00 */
[----:B------:R-:W-:Y:S01]  /*bdf0*/  IMAD R227, R3, 0x2, R224 ;  /* 0x0000000203e37824 */ /* 0x000fe200078e02e0 */
[----:B------:R-:W-:Y:S01]  /*be00*/  IADD3 R223, R217, R2, RZ ;  /* 0x00000002d9df7210 */ /* 0x000fe20007ffe0ff */
[----:B------:R-:W-:Y:S01]  /*be10*/  IMAD.MOV.U32 R172, RZ, RZ, R176 ;  /* 0x000000ffffac7224 */ /* 0x000fe200078e00b0 */
[----:B------:R-:W-:Y:S01]  /*be20*/  MOV R178, R175 ;  /* 0x000000af00b27202 */ /* 0x000fe20000000f00 */
[----:B------:R-:W-:Y:S01]  /*be30*/  IMAD.MOV.U32 R177, RZ, RZ, R173 ;  /* 0x000000ffffb17224 */ /* 0x000fe200078e00ad */
[----:B------:R-:W-:Y:S01]  /*be40*/  MOV R179, R174 ;  /* 0x000000ae00b37202 */ /* 0x000fe20000000f00 */
[----:B------:R-:W-:Y:S01]  /*be50*/  USHF.L.U64.HI UR7, UR6, 0x4, UR7 ;  /* 0x0000000406077899 */ /* 0x000fe20008010207 */
[----:B------:R-:W-:Y:S01]  /*be60*/  LEA R226, R4, R224, 0x1 ;  /* 0x000000e004e27211 */ /* 0x000fe200078e08ff */
[----:B------:R-:W-:-:S02]  /*be70*/  USHF.L.U32 UR6, UR6, 0x4, URZ ;  /* 0x0000000406067899 */ /* 0x000fc4000800063f */
[----:B------:R-:W4:Y:S01]  /*be80*/  @!P0 LDC.64 R8, c[0x0][0x220] ;  /* 0x00008800ff088b82 */ /* 0x000f220000000a00 */
[----:B------:R-:W-:Y:S01]  /*be90*/  ULEA.HI.SX32 UR20, UR20, 0xfffffffe, 0x19 ;  /* 0xfffffffe14147891 */ /* 0x000fe2000f8fca3f */
[----:B------:R-:W-:-:S06]  /*bea0*/  ULDC UR4, c[0x0][0x2ec] ;  /* 0x0000bb0000047ab9 */ /* 0x000fcc0000000800 */
[----:B------:R-:W4:Y:S01]  /*beb0*/  @!P0 LDC.64 R6, c[0x0][0x220] ;  /* 0x00008800ff068b82 */ /* 0x000f220000000a00 */
[C---:B-1----:R-:W-:Y:S02]  /*bec0*/  @!P0 IMAD R3, R249.reuse, 0x50, RZ ;  /* 0x00000050f9038824 */ /* 0x042fe400078e02ff */
[----:B------:R-:W-:-:S05]  /*bed0*/  @!P0 IMAD R2, R249, 0x60, RZ ;  /* 0x00000060f9028824 */ /* 0x000fca00078e02ff */
[----:B------:R-:W1:Y:S01]  /*bee0*/  @!P0 LDC.64 R10, c[0x0][0x220] ;  /* 0x00008800ff0a8b82 */ /* 0x000e620000000a00 */
[----:B---3--:R-:W-:Y:S01]  /*bef0*/  LOP3.LUT R209, R209, 0x3, RZ, 0xc0, !PT ;  /* 0x00000003d1d17812 */ /* 0x008fe200078ec0ff */
[----:B----4-:R3:W-:Y:S04]  /*bf00*/  @!P0 STL.64 [R1+0x68], R8 ;  /* 0x0000680801008387 */ /* 0x0107e80000100a00 */
[----:B------:R4:W-:Y:S04]  /*bf10*/  @!P0 STL.64 [R1+0x60], R6 ;  /* 0x0000600601008387 */ /* 0x0009e80000100a00 */
[----:B-1----:R1:W-:Y:S01]  /*bf20*/  @!P0 STL.64 [R1+0x58], R10 ;  /* 0x0000580a01008387 */ /* 0x0023e20000100a00 */
[----:B---3--:R-:W3:Y:S08]  /*bf30*/  @!P0 LDC.64 R8, c[0x0][0x220] ;  /* 0x00008800ff088b82 */ /* 0x008ef00000000a00 */
[----:B----4-:R-:W4:Y:S08]  /*bf40*/  @!P0 LDC.64 R6, c[0x0][0x220] ;  /* 0x00008800ff068b82 */ /* 0x010f300000000a00 */
[----:B-1----:R-:W1:Y:S01]  /*bf50*/  @!P0 LDC.64 R10, c[0x0][0x220] ;  /* 0x00008800ff0a8b82 */ /* 0x002e620000000a00 */
[----:B---3--:R3:W-:Y:S04]  /*bf60*/  @!P0 STL.64 [R1+0x50], R8 ;  /* 0x0000500801008387 */ /* 0x0087e80000100a00 */
[----:B----4-:R4:W-:Y:S04]  /*bf70*/  @!P0 STL.64 [R1+0x48], R6 ;  /* 0x0000480601008387 */ /* 0x0109e80000100a00 */
[----:B-1----:R-:W-:Y:S01]  /*bf80*/  @!P0 STL.64 [R1+0x40], R10 ;  /* 0x0000400a01008387 */ /* 0x002fe20000100a00 */
[----:B---3--:R-:W1:Y:S08]  /*bf90*/  @!P0 LDC.64 R8, c[0x0][0x220] ;  /* 0x00008800ff088b82 */ /* 0x008e700000000a00 */
[----:B----4-:R-:W3:Y:S01]  /*bfa0*/  @!P0 LDC.64 R6, c[0x0][0x220] ;  /* 0x00008800ff068b82 */ /* 0x010ee20000000a00 */
[----:B-1----:R-:W-:Y:S04]  /*bfb0*/  @!P0 STL.64 [R1+0x38], R8 ;  /* 0x0000380801008387 */ /* 0x002fe80000100a00 */
[----:B---3--:R-:W-:Y:S01]  /*bfc0*/  @!P0 STL.64 [R1+0x30], R6 ;  /* 0x0000300601008387 */ /* 0x008fe20000100a00 */
[----:B--2---:R-:W-:-:S05]  /*bfd0*/  IMAD R5, R209, -0x2, R207 ;  /* 0xfffffffed1057824 */ /* 0x004fca00078e02cf */
[----:B------:R-:W-:-:S05]  /*bfe0*/  IADD3 R0, R0, -UR17, R5 ;  /* 0x8000001100007c10 */ /* 0x000fca000fffe005 */
[----:B------:R1:W-:Y:S02]  /*bff0*/  STL [R1+0x2c], R0 ;  /* 0x00002c0001007387 */ /* 0x0003e40000100800 */
[----:B-1----:R-:W-:-:S05]  /*c000*/  @!P0 IMAD R0, R249, 0x30, RZ ;  /* 0x00000030f9008824 */ /* 0x002fca00078e02ff */
[----:B------:R1:W-:Y:S04]  /*c010*/  @!P0 STL [R1+0x28], R0 ;  /* 0x0000280001008387 */ /* 0x0003e80000100800 */
[----:B------:R2:W-:Y:S04]  /*c020*/  @!P0 STL [R1+0x24], R3 ;  /* 0x0000240301008387 */ /* 0x0005e80000100800 */
[----:B------:R2:W-:Y:S01]  /*c030*/  @!P0 STL [R1+0x20], R2 ;  /* 0x0000200201008387 */ /* 0x0005e20000100800 */
[----:B-1----:R-:W-:-:S05]  /*c040*/  @!P0 IMAD R0, R249, 0x70, RZ ;  /* 0x00000070f9008824 */ /* 0x002fca00078e02ff */
[----:B------:R2:W-:Y:S01]  /*c050*/  @!P0 STL [R1+0x1c], R0 ;  /* 0x00001c0001008387 */ /* 0x0005e20000100800 */
[----:B------:R-:W-:Y:S05]  /*c060*/  BRA `(.L_x_409) ;  /* 0x0000000800987947 */ /* 0x000fea0003800000 */
.L_x_411:
[----:B------:R-:W-:Y:S01]  /*c070*/  IMAD.U32 R0, RZ, RZ, UR20 ;  /* 0x00000014ff007e24 */ /* 0x000fe2000f8e00ff */
[----:B------:R-:W1:Y:S01]  /*c080*/  @!P0 LDC.64 R174, c[0x0][0x248] ;  /* 0x00009200ffae8b82 */ /* 0x000e620000000a00 */
[----:B------:R-:W2:Y:S02]  /*c090*/  LDL.64 R232, [R1+0x8] ;  /* 0x0000080001e87983 */ /* 0x000ea40000100a00 */
[----:B------:R-:W-:Y:S04]  /*c0a0*/  @!P0 VIADD R0, R0, 0xffffffff ;  /* 0xffffffff00008836 */ /* 0x000fe80000000000 */
[----:B------:R-:W3:Y:S01]  /*c0b0*/  LDL.64 R230, [R1] ;  /* 0x0000000001e67983 */ /* 0x000ee20000100a00 */
[----:B------:R-:W-:Y:S01]  /*c0c0*/  @!P0 SHF.R.S32.HI R2, RZ, 0x1f, R0 ;  /* 0x0000001fff028819 */ /* 0x000fe20000011400 */
[----:B------:R-:W4:Y:S04]  /*c0d0*/  @!P0 LDC.64 R208, c[0x0][0x218] ;  /* 0x00008600ffd08b82 */ /* 0x000f280000000a00 */
[----:B------:R1:W-:Y:S04]  /*c0e0*/  @P0 STS.128 [R228+0x4000], RZ ;  /* 0x004000ffe4000388 */ /* 0x0003e80000000c00 */
[----:B------:R-:W5:Y:S01]  /*c0f0*/  @!P0 LDC.64 R204, c[0x0][0x248] ;  /* 0x00009200ffcc8b82 */ /* 0x000f620000000a00 */
[-C--:B-1----:R-:W-:Y:S07]  /*c100*/  @!P0 IMAD R173, R2, R174.reuse, RZ ;  /* 0x000000ae02ad8224 */ /* 0x082fee00078e02ff */
[----:B------:R-:W1:Y:S01]  /*c110*/  @!P0 LDC.64 R210, c[0x0][0x218] ;  /* 0x00008600ffd28b82 */ /* 0x000e620000000a00 */
        /* <DEDUP_REMOVED lines=8> */
[----:B------:R-:W-:Y:S01]  /*c1a0*/  @!P0 SHF.R.S32.HI R173, RZ, 0x1f, R0 ;  /* 0x0000001fffad8819 */ /* 0x000fe20000011400 */
[----:B------:R-:W-:Y:S03]  /*c1b0*/  @!P0 IMAD.WIDE.U32 R2, R174, 0x30, R206 ;  /* 0x00000030ae028825 */ /* 0x000fe600078e00ce */
[----:B------:R-:W2:Y:S01]  /*c1c0*/  @!P0 LDC.64 R206, c[0x0][0x218] ;  /* 0x00008600ffce8b82 */ /* 0x000ea20000000a00 */
[----:B------:R-:W-:Y:S01]  /*c1d0*/  @!P0 IMAD.IADD R3, R175, 0x1, R3 ;  /* 0x00000001af038824 */ /* 0x000fe200078e0203 */
[C---:B----4-:R-:W-:Y:S01]  /*c1e0*/  @!P0 LEA R208, P2, R2.reuse, R208, 0x1 ;  /* 0x000000d002d08211 */ /* 0x050fe200078408ff */
[-C--:B-----5:R-:W-:Y:S03]  /*c1f0*/  @!P0 IMAD R173, R173, R204.reuse, RZ ;  /* 0x000000ccadad8224 */ /* 0x0a0fe600078e02ff */
[----:B------:R-:W-:Y:S01]  /*c200*/  @!P0 LEA.HI.X R209, R2, R209, R3, 0x1, P2 ;  /* 0x000000d102d18211 */ /* 0x000fe200010f0c03 */
[C---:B------:R-:W-:Y:S04]  /*c210*/  @!P0 IMAD.WIDE.U32 R2, R0.reuse, R204, RZ ;  /* 0x000000cc00028225 */ /* 0x040fe800078e00ff */
[----:B------:R-:W-:Y:S01]  /*c220*/  @!P0 IMAD R0, R0, R205, R173 ;  /* 0x000000cd00008224 */ /* 0x000fe200078e02ad */
[C---:B------:R-:W-:Y:S03]  /*c230*/  @!P0 LEA R174, P2, R2.reuse, R232, 0x7 ;  /* 0x000000e802ae8211 */ /* 0x040fe600078438ff */
[----:B------:R-:W-:Y:S05]  /*c240*/  @!P0 IMAD.IADD R0, R3, 0x1, R0 ;  /* 0x0000000103008824 */ /* 0x000fea00078e0200 */
[----:B------:R-:W-:Y:S01]  /*c250*/  @!P0 LEA.HI.X R175, R2, R231, R0, 0x7, P2 ;  /* 0x000000e702af8211 */ /* 0x000fe200010f3c00 */
[----:B------:R-:W-:Y:S02]  /*c260*/  @!P0 IMAD R0, R205, 0x50, RZ ;  /* 0x00000050cd008824 */ /* 0x000fe400078e02ff */
[----:B------:R-:W-:Y:S03]  /*c270*/  @!P0 IMAD.WIDE.U32 R2, R204, 0x50, R174 ;  /* 0x00000050cc028825 */ /* 0x000fe600078e00ae */
[----:B------:R-:W3:Y:S02]  /*c280*/  @!P0 LDC.64 R174, c[0x0][0x248] ;  /* 0x00009200ffae8b82 */ /* 0x000ee40000000a00 */
[----:B------:R-:W-:Y:S02]  /*c290*/  @!P0 IADD3 R0, R0, R3, RZ ;  /* 0x0000000300008210 */ /* 0x000fe40007ffe0ff */
[C---:B-1----:R-:W-:Y:S04]  /*c2a0*/  @!P0 LEA R210, P2, R2.reuse, R210, 0x1 ;  /* 0x000000d202d28211 */ /* 0x042fe800078408ff */
[----:B------:R-:W-:Y:S01]  /*c2b0*/  @!P0 LEA.HI.X R211, R2, R211, R0, 0x1, P2 ;  /* 0x000000d302d38211 */ /* 0x000fe200010f0c00 */
[----:B------:R-:W-:Y:S04]  /*c2c0*/  IMAD.U32 R2, RZ, RZ, UR20 ;  /* 0x00000014ff027e24 */ /* 0x000fe8000f8e00ff */
[----:B------:R-:W-:Y:S05]  /*c2d0*/  @!P0 VIADD R2, R2, 0xffffffff ;  /* 0xffffffff02028836 */ /* 0x000fea0000000000 */
[----:B------:R-:W-:Y:S05]  /*c2e0*/  @!P0 SHF.R.S32.HI R0, RZ, 0x1f, R2 ;  /* 0x0000001fff008819 */ /* 0x000fea0000011402 */
[-C--:B---3--:R-:W-:Y:S04]  /*c2f0*/  @!P0 IMAD R0, R0, R174.reuse, RZ ;  /* 0x000000ae00008224 */ /* 0x088fe800078e02ff */
[C---:B------:R-:W-:Y:S02]  /*c300*/  @!P0 IMAD R0, R2.reuse, R175, R0 ;  /* 0x000000af02008224 */ /* 0x040fe400078e0200 */
[----:B------:R-:W-:Y:S04]  /*c310*/  @!P0 IMAD.WIDE.U32 R2, R2, R174, RZ ;  /* 0x000000ae02028225 */ /* 0x000fe800078e00ff */
[----:B------:R-:W-:Y:S01]  /*c320*/  @!P0 IMAD.IADD R0, R3, 0x1, R0 ;  /* 0x0000000103008824 */ /* 0x000fe200078e0200 */
[C---:B------:R-:W-:Y:S01]  /*c330*/  @!P0 LEA R204, P2, R2.reuse, R232, 0x7 ;  /* 0x000000e802cc8211 */ /* 0x040fe200078438ff */
[----:B------:R-:W-:Y:S03]  /*c340*/  @!P0 IMAD R175, R175, 0x60, RZ ;  /* 0x00000060afaf8824 */ /* 0x000fe600078e02ff */
[----:B------:R-:W-:Y:S03]  /*c350*/  @!P0 LEA.HI.X R205, R2, R231, R0, 0x7, P2 ;  /* 0x000000e702cd8211 */ /* 0x000fe600010f3c00 */
[----:B------:R-:W-:Y:S03]  /*c360*/  @!P0 IMAD.WIDE.U32 R2, R174, 0x60, R204 ;  /* 0x00000060ae028825 */ /* 0x000fe600078e00cc */
[----:B------:R-:W1:Y:S02]  /*c370*/  @!P0 LDC.64 R204, c[0x0][0x218] ;  /* 0x00008600ffcc8b82 */ /* 0x000e640000000a00 */
[----:B------:R-:W-:Y:S02]  /*c380*/  @!P0 IADD3 R175, R175, R3, RZ ;  /* 0x00000003afaf8210 */ /* 0x000fe40007ffe0ff */
[C---:B--2---:R-:W-:Y:S04]  /*c390*/  @!P0 LEA R206, P2, R2.reuse, R206, 0x1 ;  /* 0x000000ce02ce8211 */ /* 0x044fe800078408ff */
[----:B------:R-:W-:Y:S01]  /*c3a0*/  @!P0 LEA.HI.X R207, R2, R207, R175, 0x1, P2 ;  /* 0x000000cf02cf8211 */ /* 0x000fe200010f0caf */
[----:B------:R-:W-:Y:S01]  /*c3b0*/  IMAD.U32 R2, RZ, RZ, UR20 ;  /* 0x00000014ff027e24 */ /* 0x000fe2000f8e00ff */
[----:B------:R-:W2:Y:S03]  /*c3c0*/  @!P0 LDC.64 R174, c[0x0][0x248] ;  /* 0x00009200ffae8b82 */ /* 0x000ea60000000a00 */
[----:B------:R-:W-:Y:S05]  /*c3d0*/  @!P0 VIADD R2, R2, 0xffffffff ;  /* 0xffffffff02028836 */ /* 0x000fea0000000000 */
[----:B------:R-:W-:Y:S05]  /*c3e0*/  @!P0 SHF.R.S32.HI R0, RZ, 0x1f, R2 ;  /* 0x0000001fff008819 */ /* 0x000fea0000011402 */
[-C--:B--2---:R-:W-:Y:S04]  /*c3f0*/  @!P0 IMAD R0, R0, R174.reuse, RZ ;  /* 0x000000ae00008224 */ /* 0x084fe800078e02ff */
[C---:B------:R-:W-:Y:S02]  /*c400*/  @!P0 IMAD R175, R2.reuse, R175, R0 ;  /* 0x000000af02af8224 */ /* 0x040fe400078e0200 */
[----:B------:R-:W-:Y:S05]  /*c410*/  @!P0 IMAD.WIDE.U32 R2, R2, R174, RZ ;  /* 0x000000ae02028225 */ /* 0x000fea00078e00ff */
[----:B------:R-:W-:Y:S02]  /*c420*/  @!P0 IADD3 R3, R3, R175, RZ ;  /* 0x000000af03038210 */ /* 0x000fe40007ffe0ff */
[C---:B------:R-:W-:Y:S01]  /*c430*/  @!P0 LEA R0, P2, R2.reuse, R232, 0x7 ;  /* 0x000000e802008211 */ /* 0x040fe200078438ff */
[----:B------:R-:W2:Y:S03]  /*c440*/  @!P0 LDC.64 R174, c[0x0][0x248] ;  /* 0x00009200ffae8b82 */ /* 0x000ea60000000a00 */
[----:B------:R-:W-:Y:S01]  /*c450*/  @!P0 LEA.HI.X R176, R2, R231, R3, 0x7, P2 ;  /* 0x000000e702b08211 */ /* 0x000fe200010f3c03 */
[----:B------:R-:W-:Y:S04]  /*c460*/  IMAD.U32 R2, RZ, RZ, UR20 ;  /* 0x00000014ff027e24 */ /* 0x000fe8000f8e00ff */
[----:B------:R-:W-:Y:S05]  /*c470*/  @!P0 VIADD R2, R2, 0xffffffff ;  /* 0xffffffff02028836 */ /* 0x000fea0000000000 */
[----:B------:R-:W-:Y:S05]  /*c480*/  @!P0 SHF.R.S32.HI R3, RZ, 0x1f, R2 ;  /* 0x0000001fff038819 */ /* 0x000fea0000011402 */
[-C--:B--2---:R-:W-:Y:S04]  /*c490*/  @!P0 IMAD R3, R3, R174.reuse, RZ ;  /* 0x000000ae03038224 */ /* 0x084fe800078e02ff */
[C---:B------:R-:W-:Y:S02]  /*c4a0*/  @!P0 IMAD R175, R2.reuse, R175, R3 ;  /* 0x000000af02af8224 */ /* 0x040fe400078e0203 */
[----:B------:R-:W-:Y:S03]  /*c4b0*/  @!P0 IMAD.WIDE.U32 R2, R2, R174, RZ ;  /* 0x000000ae02028225 */ /* 0x000fe600078e00ff */
[C---:B------:R-:W-:Y:S02]  /*c4c0*/  @!P0 LEA R174, P2, R2.reuse, R232, 0x7 ;  /* 0x000000e802ae8211 */ /* 0x040fe400078438ff */
[----:B------:R-:W-:Y:S04]  /*c4d0*/  @!P0 IADD3 R3, R3, R175, RZ ;  /* 0x000000af03038210 */ /* 0x000fe80007ffe0ff */
[----:B------:R-:W-:Y:S02]  /*c4e0*/  @!P0 LEA.HI.X R173, R2, R231, R3, 0x7, P2 ;  /* 0x000000e702ad8211 */ /* 0x000fe400010f3c03 */
[----:B------:R-:W2:Y:S02]  /*c4f0*/  @!P0 LDC.64 R2, c[0x0][0x218] ;  /* 0x00008600ff028b82 */ /* 0x000ea40000000a00 */
[C---:B--2---:R-:W-:Y:S04]  /*c500*/  @!P0 LEA R2, P2, R0.reuse, R2, 0x1 ;  /* 0x0000000200028211 */ /* 0x044fe800078408ff */
[----:B------:R-:W-:Y:S02]  /*c510*/  @!P0 LEA.HI.X R3, R0, R3, R176, 0x1, P2 ;  /* 0x0000000300038211 */ /* 0x000fe400010f0cb0 */
[----:B------:R-:W-:Y:S02]  /*c520*/  @!P0 IADD3 R0, P3, R174, UR31, RZ ;  /* 0x0000001fae008c10 */ /* 0x000fe4000ff7e0ff */
[----:B------:R-:W2:Y:S01]  /*c530*/  @!P0 LDC.64 R174, c[0x0][0x248] ;  /* 0x00009200ffae8b82 */ /* 0x000ea20000000a00 */
[----:B------:R-:W-:Y:S01]  /*c540*/  @!PT LDS RZ, [RZ] ;  /* 0x00000000fffff984 */ /* 0x000fe20000000800 */
[----:B------:R-:W-:Y:S01]  /*c550*/  @!PT LDS RZ, [RZ] ;  /* 0x00000000fffff984 */ /* 0x000fe20000000800 */
[----:B------:R-:W-:Y:S01]  /*c560*/  @!PT LDS RZ, [RZ] ;  /* 0x00000000fffff984 */ /* 0x000fe20000000800 */
[----:B------:R3:W-:Y:S01]  /*c570*/  @!P0 LDGSTS.E.BYPASS.LTC128B.128 [R228+0x4000], desc[UR24][R2.64] ;  /* 0x0400000002e48fae */ /* 0x0007e2000b901d58 */
[----:B------:R-:W-:Y:S05]  /*c580*/  @!P0 IADD3.X R173, R173, UR29, RZ, P3, !PT ;  /* 0x0000001dadad8c10 */ /* 0x000fea0009ffe4ff */
[----:B------:R4:W-:Y:S01]  /*c590*/  @P0 STS.128 [R228+0x4800], RZ ;  /* 0x004800ffe4000388 */ /* 0x0009e20000000c00 */
[----:B---3--:R-:W3:Y:S02]  /*c5a0*/  @!P0 LDC.64 R2, c[0x0][0x218] ;  /* 0x00008600ff028b82 */ /* 0x008ee40000000a00 */
[C---:B---3--:R-:W-:Y:S04]  /*c5b0*/  @!P0 LEA R2, P2, R0.reuse, R2, 0x1 ;  /* 0x0000000200028211 */ /* 0x048fe800078408ff */
[----:B------:R-:W-:Y:S05]  /*c5c0*/  @!P0 LEA.HI.X R3, R0, R3, R173, 0x1, P2 ;  /* 0x0000000300038211 */ /* 0x000fea00010f0cad */
        /* <DEDUP_REMOVED lines=8> */
[-C--:B--2---:R-:W-:Y:S04]  /*c650*/  @!P0 IMAD R0, R0, R174.reuse, RZ ;  /* 0x000000ae00008224 */ /* 0x084fe800078e02ff */
[C---:B------:R-:W-:Y:S02]  /*c660*/  @!P0 IMAD R0, R2.reuse, R175, R0 ;  /* 0x000000af02008224 */ /* 0x040fe400078e0200 */
[----:B------:R-:W-:Y:S05]  /*c670*/  @!P0 IMAD.WIDE.U32 R2, R2, R174, RZ ;  /* 0x000000ae02028225 */ /* 0x000fea00078e00ff */
[----:B------:R-:W-:Y:S02]  /*c680*/  @!P0 IADD3 R0, R3, R0, RZ ;  /* 0x0000000003008210 */ /* 0x000fe40007ffe0ff */
[C---:B------:R-:W-:Y:S04]  /*c690*/  @!P0 LEA R173, P2, R2.reuse, R232, 0x7 ;  /* 0x000000e802ad8211 */ /* 0x040fe800078438ff */
[----:B------:R-:W-:Y:S02]  /*c6a0*/  @!P0 LEA.HI.X R2, R2, R231, R0, 0x7, P2 ;  /* 0x000000e702028211 */ /* 0x000fe400010f3c00 */
[C---:B------:R-:W-:Y:S04]  /*c6b0*/  @!P0 LEA R0, P2, R174.reuse, R173, 0x5 ;  /* 0x000000adae008211 */ /* 0x040fe800078428ff */
[----:B------:R-:W-:Y:S02]  /*c6c0*/  @!P0 LEA.HI.X R174, R174, R2, R175, 0x5, P2 ;  /* 0x00000002aeae8211 */ /* 0x000fe400010f2caf */
[----:B------:R-:W2:Y:S02]  /*c6d0*/  @!P0 LDC.64 R2, c[0x0][0x218] ;  /* 0x00008600ff028b82 */ /* 0x000ea40000000a00 */
[C---:B--2---:R-:W-:Y:S04]  /*c6e0*/  @!P0 LEA R2, P2, R0.reuse, R2, 0x1 ;  /* 0x0000000200028211 */ /* 0x044fe800078408ff */
[----:B------:R-:W-:Y:S02]  /*c6f0*/  @!P0 LEA.HI.X R3, R0, R3, R174, 0x1, P2 ;  /* 0x0000000300038211 */ /* 0x000fe400010f0cae */
[----:B------:R-:W2:Y:S03]  /*c700*/  @!P0 LDC.64 R174, c[0x0][0x248] ;  /* 0x00009200ffae8b82 */ /* 0x000ea60000000a00 */
        /* <DEDUP_REMOVED lines=12> */
[----:B-----5:R-:W3:Y:S04]  /*c7d0*/  @!P0 LDC.64 R208, c[0x0][0x218] ;  /* 0x00008600ffd08b82 */ /* 0x020ee80000000a00 */
[----:B------:R-:W-:Y:S05]  /*c7e0*/  @!P0 SHF.R.S32.HI R0, RZ, 0x1f, R2 ;  /* 0x0000001fff008819 */ /* 0x000fea0000011402 */
[-C--:B--2---:R-:W-:Y:S04]  /*c7f0*/  @!P0 IMAD R0, R0, R174.reuse, RZ ;  /* 0x000000ae00008224 */ /* 0x084fe800078e02ff */
[C---:B------:R-:W-:Y:S02]  /*c800*/  @!P0 IMAD R0, R2.reuse, R175, R0 ;  /* 0x000000af02008224 */ /* 0x040fe400078e0200 */
[----:B------:R-:W-:Y:S03]  /*c810*/  @!P0 IMAD.WIDE.U32 R2, R2, R174, RZ ;  /* 0x000000ae02028225 */ /* 0x000fe600078e00ff */
[C---:B------:R-:W-:Y:S02]  /*c820*/  @!P0 LEA R173, P2, R2.reuse, R232, 0x7 ;  /* 0x000000e802ad8211 */ /* 0x040fe400078438ff */
[----:B------:R-:W-:Y:S04]  /*c830*/  @!P0 IADD3 R0, R3, R0, RZ ;  /* 0x0000000003008210 */ /* 0x000fe80007ffe0ff */
[----:B------:R-:W-:Y:S02]  /*c840*/  @!P0 LEA.HI.X R2, R2, R231, R0, 0x7, P2 ;  /* 0x000000e702028211 */ /* 0x000fe400010f3c00 */
[C---:B------:R-:W-:Y:S04]  /*c850*/  @!P0 LEA R0, P2, R174.reuse, R173, 0x6 ;  /* 0x000000adae008211 */ /* 0x040fe800078430ff */
[----:B------:R-:W-:Y:S02]  /*c860*/  @!P0 LEA.HI.X R2, R174, R2, R175, 0x6, P2 ;  /* 0x00000002ae028211 */ /* 0x000fe400010f34af */
[C---:B-1----:R-:W-:Y:S01]  /*c870*/  @!P0 LEA R204, P2, R0.reuse, R204, 0x1 ;  /* 0x000000cc00cc8211 */ /* 0x042fe200078408ff */
[----:B------:R-:W1:Y:S03]  /*c880*/  @!P0 LDC.64 R174, c[0x0][0x248] ;  /* 0x00009200ffae8b82 */ /* 0x000e660000000a00 */
        /* <DEDUP_REMOVED lines=17> */
[----:B------:R4:W-:Y:S01]  /*c9a0*/  @!P0 LDGSTS.E.BYPASS.LTC128B.128 [R228+0x7000], desc[UR24][R206.64] ;  /* 0x07000000cee48fae */ /* 0x0009e2000b901d58 */
[-C--:B-1----:R-:W-:Y:S05]  /*c9b0*/  @!P0 IMAD R0, R0, R174.reuse, RZ ;  /* 0x000000ae00008224 */ /* 0x082fea00078e02ff */
[----:B------:R4:W-:Y:S01]  /*c9c0*/  @P0 STS.128 [R228+0x7800], RZ ;  /* 0x007800ffe4000388 */ /* 0x0009e20000000c00 */
[C---:B------:R-:W-:Y:S02]  /*c9d0*/  @!P0 IMAD R0, R2.reuse, R175, R0 ;  /* 0x000000af02008224 */ /* 0x040fe400078e0200 */
[----:B------:R-:W-:Y:S03]  /*c9e0*/  @!P0 IMAD.WIDE.U32 R2, R2, R174, RZ ;  /* 0x000000ae02028225 */ /* 0x000fe600078e00ff */
[C---:B--2---:R-:W-:Y:S02]  /*c9f0*/  @!P0 LEA R204, P2, R2.reuse, R232, 0x7 ;  /* 0x000000e802cc8211 */ /* 0x044fe400078438ff */
[----:B------:R-:W-:Y:S04]  /*ca00*/  @!P0 IADD3 R0, R3, R0, RZ ;  /* 0x0000000003008210 */ /* 0x000fe80007ffe0ff */
        /* <DEDUP_REMOVED lines=12> */
.L_x_409:
[----:B-12---:R-:W2:Y:S01]  /*cad0*/  LDL.64 R2, [R1+0x70] ;  /* 0x0000700001027983 */ /* 0x006ea20000100a00 */
[----:B------:R-:W-:Y:S01]  /*cae0*/  USHF.R.S32.HI UR8, URZ, 0x1f, UR20 ;  /* 0x0000001f3f087899 */ /* 0x000fe20008011414 */
[C---:B------:R-:W-:Y:S01]  /*caf0*/  IMAD.WIDE.U32 R4, R248.reuse, UR20, RZ ;  /* 0x00000014f8047c25 */ /* 0x040fe2000f8e00ff */
[----:B------:R-:W-:Y:S04]  /*cb00*/  DEPBAR.LE SB0, 0x0 ;  /* 0x000080000000791a */ /* 0x000fe80000000000 */
[----:B------:R-:W3:Y:S01]  /*cb10*/  LDL R10, [R1+0x78] ;  /* 0x00007800010a7983 */ /* 0x000ee20000100800 */
[----:B------:R-:W-:Y:S03]  /*cb20*/  IMAD R0, R248, UR8, RZ ;  /* 0x00000008f8007c24 */ /* 0x000fe6000f8e02ff */
[----:B------:R-:W4:Y:S01]  /*cb30*/  LDL R9, [R1+0x60] ;  /* 0x0000600001097983 */ /* 0x000f220000100800 */
[----:B------:R-:W-:Y:S03]  /*cb40*/  IMAD R0, R249, UR20, R0 ;  /* 0x00000014f9007c24 */ /* 0x000fe6000f8e0200 */
        /* <DEDUP_REMOVED lines=20> */
[----:B--2---:R-:W-:Y:S01]  /*cc90*/  IMAD.IADD R3, R5, 0x1, R0 ;  /* 0x0000000105037824 */ /* 0x004fe200078e0200 */
[----:B------:R-:W-:Y:S04]  /*cca0*/  LEA R2, P1, R4, R2, 0x7 ;  /* 0x0000000204027211 */ /* 0x000fe800078238ff */
[----:B------:R-:W-:Y:S02]  /*ccb0*/  @!P0 IADD3 R0, P6, R2, UR6, RZ ;  /* 0x0000000602008c10 */ /* 0x000fe4000ffde0ff */
[----:B---3--:R-:W-:Y:S02]  /*ccc0*/  LEA.HI.X R3, R4, R10, R3, 0x7, P1 ;  /* 0x0000000a04037211 */ /* 0x008fe400008f3c03 */
[----:B------:R-:W2:Y:S01]  /*ccd0*/  LDL R10, [R1+0x38] ;  /* 0x00003800010a7983 */ /* 0x000ea20000100800 */
[CC--:B------:R-:W-:Y:S02]  /*cce0*/  @!P0 LEA R5, P4, R248.reuse, R2.reuse, 0x5 ;  /* 0x00000002f8058211 */ /* 0x0c0fe400078828ff */
[----:B------:R-:W-:Y:S02]  /*ccf0*/  @!P0 LEA R6, P2, R248, R2, 0x6 ;  /* 0x00000002f8068211 */ /* 0x000fe400078430ff */
[----:B----4-:R-:W-:Y:S02]  /*cd00*/  @!P0 LEA R22, P5, R0, R9, 0x1 ;  /* 0x0000000900168211 */ /* 0x010fe400078a08ff */
[C---:B-----5:R-:W-:Y:S02]  /*cd10*/  @!P0 LEA R20, P3, R5.reuse, R8, 0x1 ;  /* 0x0000000805148211 */ /* 0x060fe400078608ff */
[CCC-:B------:R-:W-:Y:S02]  /*cd20*/  @!P0 LEA.HI.X R8, R248.reuse, R3.reuse, R249.reuse, 0x5, P4 ;  /* 0x00000003f8088211 */ /* 0x1c0fe400020f2cf9 */
[----:B------:R-:W-:Y:S02]  /*cd30*/  @!P0 LEA.HI.X R9, R248, R3, R249, 0x6, P2 ;  /* 0x00000003f8098211 */ /* 0x000fe400010f34f9 */
[C---:B------:R-:W-:Y:S02]  /*cd40*/  @!P0 LEA R4, P2, R2.reuse, R32, 0x1 ;  /* 0x0000002002048211 */ /* 0x040fe400078408ff */
[----:B------:R-:W-:Y:S01]  /*cd50*/  @!P0 LEA.HI.X R21, R5, R30, R8, 0x1, P3 ;  /* 0x0000001e05158211 */ /* 0x000fe200018f0c08 */
[--C-:B------:R-:W-:Y:S01]  /*cd60*/  @!P0 IMAD.MOV.U32 R8, RZ, RZ, R2.reuse ;  /* 0x000000ffff088224 */ /* 0x100fe200078e0002 */
[----:B------:R-:W-:Y:S01]  /*cd70*/  @!P0 LEA.HI.X R5, R2, R12, R3, 0x1, P2 ;  /* 0x0000000c02058211 */ /* 0x000fe200010f0c03 */
[----:B------:R-:W-:Y:S01]  /*cd80*/  @!P0 IMAD.MOV.U32 R12, RZ, RZ, R2 ;  /* 0x000000ffff0c8224 */ /* 0x000fe200078e0002 */
[----:B------:R-:W-:Y:S03]  /*cd90*/  @!P0 LEA R18, P1, R6, R7, 0x1 ;  /* 0x0000000706128211 */ /* 0x000fe600078208ff */
[----:B------:R-:W-:Y:S01]  /*cda0*/  @!PT LDS RZ, [RZ] ;  /* 0x00000000fffff984 */ /* 0x000fe20000000800 */
[----:B------:R-:W-:Y:S01]  /*cdb0*/  @!PT LDS RZ, [RZ] ;  /* 0x00000000fffff984 */ /* 0x000fe20000000800 */
[----:B------:R-:W-:Y:S01]  /*cdc0*/  @!PT LDS RZ, [RZ] ;  /* 0x00000000fffff984 */ /* 0x000fe20000000800 */
[----:B------:R1:W-:Y:S01]  /*cdd0*/  @!P0 LDGSTS.E.BYPASS.LTC128B.128 [R228+0x8000], desc[UR24][R4.64] ;  /* 0x0800000004e48fae */ /* 0x0003e2000b901d58 */
[----:B------:R-:W-:Y:S03]  /*cde0*/  @!P0 IADD3.X R7, R3, UR7, RZ, P6, !PT ;  /* 0x0000000703078c10 */ /* 0x000fe6000b7fe4ff */
[----:B------:R-:W-:Y:S01]  /*cdf0*/  @P0 STS.128 [R228+0x8800], RZ ;  /* 0x008800ffe4000388 */ /* 0x000fe20000000c00 */
        /* <DEDUP_REMOVED lines=9> */
[----:B------:R-:W-:Y:S01]  /*ce90*/  @!P0 LDGSTS.E.BYPASS.LTC128B.128 [R228+0x9000], desc[UR24][R20.64] ;  /* 0x0900000014e48fae */ /* 0x000fe2000b901d58 */
[----:B------:R-:W-:Y:S01]  /*cea0*/  @!P0 LEA.HI.X R19, R6, R13, R9, 0x1, P1 ;  /* 0x0000000d06138211 */ /* 0x000fe200008f0c09 */
[--C-:B------:R-:W-:Y:S02]  /*ceb0*/  @!P0 IMAD.MOV.U32 R13, RZ, RZ, R3.reuse ;  /* 0x000000ffff0d8224 */ /* 0x100fe400078e0003 */
[----:B------:R-:W-:Y:S01]  /*cec0*/  @P0 STS.128 [R228+0x9800], RZ ;  /* 0x009800ffe4000388 */ /* 0x000fe20000000c00 */
[----:B------:R-:W-:Y:S02]  /*ced0*/  @!P0 IMAD.MOV.U32 R9, RZ, RZ, R3 ;  /* 0x000000ffff098224 */ /* 0x000fe400078e0003 */
[C---:B------:R-:W-:Y:S04]  /*cee0*/  @!P0 IMAD.WIDE.U32 R12, R248.reuse, 0x60, R12 ;  /* 0x00000060f80c8825 */ /* 0x040fe800078e000c */
[----:B-1----:R-:W-:Y:S04]  /*cef0*/  @!P0 IMAD.WIDE.U32 R4, R248, 0x30, R2 ;  /* 0x00000030f8048825 */ /* 0x002fe800078e0002 */
[----:B------:R-:W-:Y:S01]  /*cf00*/  @!P0 IMAD.IADD R0, R17, 0x1, R5 ;  /* 0x0000000111008824 */ /* 0x000fe200078e0205 */
[----:B------:R-:W-:Y:S01]  /*cf10*/  @!P0 LEA R16, P4, R4, R16, 0x1 ;  /* 0x0000001004108211 */ /* 0x000fe200078808ff */
[----:B------:R-:W-:Y:S03]  /*cf20*/  @!P0 IMAD.WIDE.U32 R2, R248, 0x50, R2 ;  /* 0x00000050f8028825 */ /* 0x000fe600078e0002 */
[----:B------:R-:W-:Y:S01]  /*cf30*/  @!P0 LEA.HI.X R17, R4, R27, R0, 0x1, P4 ;  /* 0x0000001b04118211 */ /* 0x000fe200020f0c00 */
[----:B------:R-:W-:Y:S01]  /*cf40*/  @!P0 IMAD.IADD R3, R15, 0x1, R3 ;  /* 0x000000010f038824 */ /* 0x000fe200078e0203 */
[C---:B------:R-:W-:Y:S01]  /*cf50*/  @!P0 LEA R14, P3, R2.reuse, R14, 0x1 ;  /* 0x0000000e020e8211 */ /* 0x040fe200078608ff */
[----:B------:R-:W-:Y:S02]  /*cf60*/  @!P0 IMAD.IADD R5, R11, 0x1, R13 ;  /* 0x000000010b058824 */ /* 0x000fe400078e020d */
[----:B------:R-:W-:Y:S01]  /*cf70*/  @!PT LDS RZ, [RZ] ;  /* 0x00000000fffff984 */ /* 0x000fe20000000800 */
[----:B------:R-:W-:Y:S01]  /*cf80*/  @!PT LDS RZ, [RZ] ;  /* 0x00000000fffff984 */ /* 0x000fe20000000800 */
[----:B------:R-:W-:Y:S01]  /*cf90*/  @!PT LDS RZ, [RZ] ;  /* 0x00000000fffff984 */ /* 0x000fe20000000800 */
[----:B------:R-:W-:Y:S01]  /*cfa0*/  @!P0 LDGSTS.E.BYPASS.LTC128B.128 [R228+0x9800], desc[UR24][R16.64] ;  /* 0x0980000010e48fae */ /* 0x000fe2000b901d58 */
[----:B------:R-:W-:Y:S01]  /*cfb0*/  @!P0 LEA.HI.X R15, R2, R26, R3, 0x1, P3 ;  /* 0x0000001a020f8211 */ /* 0x000fe200018f0c03 */
[----:B------:R-:W-:Y:S02]  /*cfc0*/  @!P0 IMAD.WIDE.U32 R8, R248, 0x70, R8 ;  /* 0x00000070f8088825 */ /* 0x000fe400078e0008 */
[----:B------:R-:W-:Y:S02]  /*cfd0*/  @P0 STS.128 [R228+0xa000], RZ ;  /* 0x00a000ffe4000388 */ /* 0x000fe40000000c00 */
[----:B------:R-:W-:Y:S01]  /*cfe0*/  @!P0 IMAD.IADD R7, R29, 0x1, R9 ;  /* 0x000000011d078824 */ /* 0x000fe200078e0209 */
[C---:B------:R-:W-:Y:S01]  /*cff0*/  @!P0 LEA R6, P1, R8.reuse, R28, 0x1 ;  /* 0x0000001c08068211 */ /* 0x040fe200078208ff */
[----:B------:R-:W-:Y:S01]  /*d000*/  @!PT LDS RZ, [RZ] ;  /* 0x00000000fffff984 */ /* 0x000fe20000000800 */
[----:B------:R-:W-:Y:S01]  /*d010*/  @!PT LDS RZ, [RZ] ;  /* 0x00000000fffff984 */ /* 0x000fe20000000800 */
[----:B------:R-:W-:Y:S01]  /*d020*/  @!PT LDS RZ, [RZ] ;  /* 0x00000000fffff984 */ /* 0x000fe20000000800 */
[----:B------:R1:W-:Y:S03]  /*d030*/  @!P0 LDGSTS.E.BYPASS.LTC128B.128 [R228+0xa000], desc[UR24][R18.64] ;  /* 0x0a00000012e48fae */ /* 0x0003e6000b901d58 */
[----:B------:R-:W-:Y:S01]  /*d040*/  @!P0 LEA.HI.X R7, R8, R24, R7, 0x1, P1 ;  /* 0x0000001808078211 */ /* 0x000fe200008f0c07 */
[----:B------:R-:W-:Y:S01]  /*d050*/  @P0 STS.128 [R228+0xa800], RZ ;  /* 0x00a800ffe4000388 */ /* 0x000fe20000000c00 */
[----:B------:R-:W-:Y:S03]  /*d060*/  ISETP.LT.AND P1, PT, RZ, UR20, PT ;  /* 0x00000014ff007c0c */ /* 0x000fe6000bf21270 */
[----:B------:R-:W-:Y:S01]  /*d070*/  @!PT LDS RZ, [RZ] ;  /* 0x00000000fffff984 */ /* 0x000fe20000000800 */
[----:B------:R-:W-:Y:S01]  /*d080*/  @!PT LDS RZ, [RZ] ;  /* 0x00000000fffff984 */ /* 0x000fe20000000800 */
[----:B------:R-:W-:Y:S01]  /*d090*/  @!PT LDS RZ, [RZ] ;  /* 0x00000000fffff984 */ /* 0x000fe20000000800 */
[----:B------:R-:W-:Y:S04]  /*d0a0*/  @!P0 LDGSTS.E.BYPASS.LTC128B.128 [R228+0xa800], desc[UR24][R14.64] ;  /* 0x0a8000000ee48fae */ /* 0x000fe8000b901d58 */
        /* <DEDUP_REMOVED lines=193> */
.L_x_410:
[----:B------:R-:W2:Y:S01]  /*dcc0*/  LDL R2, [R1+0x2c] ;  /* 0x00002c0001027983 */ /* 0x000ea20000100800 */
[----:B------:R-:W-:Y:S01]  /*dcd0*/  MOV R0, UR20 ;  /* 0x0000001400007c02 */ /* 0x000fe20008000f00 */
[----:B------:R-:W-:Y:S02]  /*dce0*/  UIADD3 UR20, UR20, -0x1, URZ ;  /* 0xffffffff14147890 */ /* 0x000fe4000fffe03f */
[----:B------:R-:W3:Y:S02]  /*dcf0*/  LDL.LU R208, [R1+0x10] ;  /* 0x0000100001d07983 */ /* 0x000ee40000300800 */
[----:B--2---:R-:W-:Y:S05]  /*dd00*/  IMAD R0, R0, -0x80, R2 ;  /* 0xffffff8000007824 */ /* 0x004fea00078e0202 */
[C---:B------:R-:W-:Y:S02]  /*dd10*/  IADD3 R2, R0.reuse, 0x47, RZ ;  /* 0x0000004700027810 */ /* 0x040fe40007ffe0ff */
[----:B----4-:R-:W-:Y:S02]  /*dd20*/  IADD3 R175, R0, 0x40, RZ ;  /* 0x0000004000af7810 */ /* 0x010fe40007ffe0ff */
[----:B------:R-:W-:Y:S02]  /*dd30*/  ISETP.GE.AND P2, PT, R2, RZ, PT ;  /* 0x000000ff0200720c */ /* 0x000fe40003f46270 */
[C---:B------:R-:W-:Y:S02]  /*dd40*/  IADD3 R174, R0.reuse, 0x3f, RZ ;  /* 0x0000003f00ae7810 */ /* 0x040fe40007ffe0ff */
[----:B------:R-:W-:Y:S02]  /*dd50*/  IADD3 R3, R0, 0x37, RZ ;  /* 0x0000003700037810 */ /* 0x000fe40007ffe0ff */
[----:B------:R-:W-:Y:S02]  /*dd60*/  ISETP.GE.AND P6, PT, R175, RZ, PT ;  /* 0x000000ffaf00720c */ /* 0x000fe40003fc6270 */
[----:B------:R-:W-:Y:S02]  /*dd70*/  ISETP.GE.AND P5, PT, R174, RZ, PT ;  /* 0x000000ffae00720c */ /* 0x000fe40003fa6270 */
[----:B------:R-:W-:Y:S02]  /*dd80*/  ISETP.GE.AND P3, PT, R3, RZ, PT ;  /* 0x000000ff0300720c */ /* 0x000fe40003f66270 */
[C---:B------:R-:W-:Y:S02]  /*dd90*/  IADD3 R173, R0.reuse, 0x38, RZ ;  /* 0x0000003800ad7810 */ /* 0x040fe40007ffe0ff */
[C---:B------:R-:W-:Y:S02]  /*dda0*/  @!P2 IADD3 R2, -R0.reuse, -0x47, RZ ;  /* 0xffffffb90002a810 */ /* 0x040fe40007ffe1ff */
[----:B------:R-:W-:Y:S02]  /*ddb0*/  ISETP.GE.AND P4, PT, R173, RZ, PT ;  /* 0x000000ffad00720c */ /* 0x000fe40003f86270 */
[----:B------:R-:W-:Y:S02]  /*ddc0*/  I2FP.F32.S32 R2, R2 ;  /* 0x0000000200027245 */ /* 0x000fe40000201400 */
[C---:B------:R-:W-:Y:S02]  /*ddd0*/  @!P6 IADD3 R175, -R0.reuse, -0x40, RZ ;  /* 0xffffffc000afe810 */ /* 0x040fe40007ffe1ff */
[----:B------:R-:W-:Y:S01]  /*dde0*/  @!P5 IADD3 R174, -R0, -0x3f, RZ ;  /* 0xffffffc100aed810 */ /* 0x000fe20007ffe1ff */
[----:B------:R-:W-:Y:S01]  /*ddf0*/  FFMA.FTZ R11, R2, -UR5, R11 ;  /* 0x80000005020b7c23 */ /* 0x000fe2000801000b */
[C---:B------:R-:W-:Y:S02]  /*de00*/  IADD3 R2, R0.reuse, 0x2f, RZ ;  /* 0x0000002f00027810 */ /* 0x040fe40007ffe0ff */
[----:B------:R-:W-:Y:S02]  /*de10*/  @!P3 IADD3 R3, -R0, -0x37, RZ ;  /* 0xffffffc90003b810 */ /* 0x000fe40007ffe1ff */
[----:B------:R-:W-:Y:S02]  /*de20*/  ISETP.GE.AND P3, PT, R2, RZ, PT ;  /* 0x000000ff0200720c */ /* 0x000fe40003f66270 */
[----:B------:R-:W-:Y:S02]  /*de30*/  I2FP.F32.S32 R175, R175 ;  /* 0x000000af00af7245 */ /* 0x000fe40000201400 */
[----:B------:R-:W-:Y:S02]  /*de40*/  I2FP.F32.S32 R174, R174 ;  /* 0x000000ae00ae7245 */ /* 0x000fe40000201400 */
[----:B------:R-:W-:Y:S01]  /*de50*/  IADD3 R204, R0, 0x30, RZ ;  /* 0x0000003000cc7810 */ /* 0x000fe20007ffe0ff */
[C---:B------:R-:W-:Y:S01]  /*de60*/  FFMA.FTZ R8, R175.reuse, -UR5, R8 ;  /* 0x80000005af087c23 */ /* 0x040fe20008010008 */
[----:B------:R-:W-:Y:S01]  /*de70*/  FFMA.FTZ R14, R175, -UR5, R14 ;  /* 0x80000005af0e7c23 */ /* 0x000fe2000801000e */
[C---:B------:R-:W-:Y:S01]  /*de80*/  FFMA.FTZ R9, R174.reuse, -UR5, R9 ;  /* 0x80000005ae097c23 */ /* 0x040fe20008010009 */
[----:B------:R-:W-:Y:S01]  /*de90*/  FFMA.FTZ R15, R174, -UR5, R15 ;  /* 0x80000005ae0f7c23 */ /* 0x000fe2000801000f */
[C---:B------:R-:W-:Y:S02]  /*dea0*/  IADD3 R175, R0.reuse, 0x27, RZ ;  /* 0x0000002700af7810 */ /* 0x040fe40007ffe0ff */
[----:B------:R-:W-:Y:S02]  /*deb0*/  IADD3 R174, R0, 0x20, RZ ;  /* 0x0000002000ae7810 */ /* 0x000fe40007ffe0ff */
[----:B------:R-:W-:Y:S02]  /*dec0*/  ISETP.GE.AND P2, PT, R204, RZ, PT ;  /* 0x000000ffcc00720c */ /* 0x000fe40003f46270 */
[C---:B------:R-:W-:Y:S02]  /*ded0*/  @!P4 IADD3 R173, -R0.reuse, -0x38, RZ ;  /* 0xffffffc800adc810 */ /* 0x040fe40007ffe1ff */
[----:B------:R-:W-:Y:S02]  /*dee0*/  @!P3 IADD3 R2, -R0, -0x2f, RZ ;  /* 0xffffffd10002b810 */ /* 0x000fe40007ffe1ff */
[----:B------:R-:W-:Y:S02]  /*def0*/  ISETP.GE.AND P5, PT, R175, RZ, PT ;  /* 0x000000ffaf00720c */ /* 0x000fe40003fa6270 */
[----:B------:R-:W-:Y:S02]  /*df00*/  ISETP.GE.AND P4, PT, R174, RZ, PT ;  /* 0x000000ffae00720c */ /* 0x000fe40003f86270 */
[----:B------:R-:W-:Y:S02]  /*df10*/  I2FP.F32.S32 R3, R3 ;  /* 0x0000000300037245 */ /* 0x000fe40000201400 */
[----:B------:R-:W-:Y:S02]  /*df20*/  I2FP.F32.S32 R2, R2 ;  /* 0x0000000200027245 */ /* 0x000fe40000201400 */
[----:B------:R-:W-:Y:S01]  /*df30*/  IADD3 R176, R0, 0x28, RZ ;  /* 0x0000002800b07810 */ /* 0x000fe20007ffe0ff */
[C---:B------:R-:W-:Y:S01]  /*df40*/  FFMA.FTZ R13, R3.reuse, -UR5, R13 ;  /* 0x80000005030d7c23 */ /* 0x040fe2000801000d */
[----:B------:R-:W-:Y:S01]  /*df50*/  FFMA.FTZ R27, R3, -UR5, R27 ;  /* 0x80000005031b7c23 */ /* 0x000fe2000801001b */
[----:B------:R-:W-:Y:S01]  /*df60*/  I2FP.F32.S32 R205, R173 ;  /* 0x000000ad00cd7245 */ /* 0x000fe20000201400 */
[----:B------:R-:W-:Y:S01]  /*df70*/  FFMA.FTZ R25, R2, -UR5, R25 ;  /* 0x8000000502197c23 */ /* 0x000fe20008010019 */
[----:B------:R-:W-:Y:S01]  /*df80*/  IADD3 R3, R0, 0x18, RZ ;  /* 0x0000001800037810 */ /* 0x000fe20007ffe0ff */
[----:B------:R-:W-:Y:S01]  /*df90*/  FFMA.FTZ R31, R2, -UR5, R31 ;  /* 0x80000005021f7c23 */ /* 0x000fe2000801001f */
[----:B------:R-:W-:Y:S01]  /*dfa0*/  ISETP.GE.AND P6, PT, R176, RZ, PT ;  /* 0x000000ffb000720c */ /* 0x000fe20003fc6270 */
[C---:B------:R-:W-:Y:S01]  /*dfb0*/  FFMA.FTZ R12, R205.reuse, -UR5, R12 ;  /* 0x80000005cd0c7c23 */ /* 0x040fe2000801000c */
[C---:B------:R-:W-:Y:S01]  /*dfc0*/  IADD3 R173, R0.reuse, 0x1f, RZ ;  /* 0x0000001f00ad7810 */ /* 0x040fe20007ffe0ff */
[----:B------:R-:W-:Y:S01]  /*dfd0*/  FFMA.FTZ R26, R205, -UR5, R26 ;  /* 0x80000005cd1a7c23 */ /* 0x000fe2000801001a */
[C---:B------:R-:W-:Y:S02]  /*dfe0*/  IADD3 R2, R0.reuse, 0x17, RZ ;  /* 0x0000001700027810 */ /* 0x040fe40007ffe0ff */
[C---:B------:R-:W-:Y:S02]  /*dff0*/  @!P2 IADD3 R204, -R0.reuse, -0x30, RZ ;  /* 0xffffffd000cca810 */ /* 0x040fe40007ffe1ff */
[----:B------:R-:W-:Y:S02]  /*e000*/  ISETP.GE.AND P2, PT, R3, RZ, PT ;  /* 0x000000ff0300720c */ /* 0x000fe40003f46270 */
[C---:B------:R-:W-:Y:S02]  /*e010*/  @!P5 IADD3 R175, -R0.reuse, -0x27, RZ ;  /* 0xffffffd900afd810 */ /* 0x040fe40007ffe1ff */
[----:B------:R-:W-:Y:S02]  /*e020*/  @!P4 IADD3 R174, -R0, -0x20, RZ ;  /* 0xffffffe000aec810 */ /* 0x000fe40007ffe1ff */
[----:B------:R-:W-:Y:S02]  /*e030*/  ISETP.GE.AND P3, PT, R173, RZ, PT ;  /* 0x000000ffad00720c */ /* 0x000fe40003f66270 */
[----:B------:R-:W-:Y:S02]  /*e040*/  ISETP.GE.AND P5, PT, R2, RZ, PT ;  /* 0x000000ff0200720c */ /* 0x000fe40003fa6270 */
[----:B------:R-:W-:Y:S02]  /*e050*/  I2FP.F32.S32 R207, R174 ;  /* 0x000000ae00cf7245 */ /* 0x000fe40000201400 */
[C---:B------:R-:W-:Y:S02]  /*e060*/  IADD3 R174, R0.reuse, 0x10, RZ ;  /* 0x0000001000ae7810 */ /* 0x040fe40007ffe0ff */
[----:B------:R-:W-:Y:S01]  /*e070*/  @!P6 IADD3 R176, -R0, -0x28, RZ ;  /* 0xffffffd800b0e810 */ /* 0x000fe20007ffe1ff */
[C---:B------:R-:W-:Y:S01]  /*e080*/  FFMA.FTZ R40, R207.reuse, -UR5, R40 ;  /* 0x80000005cf287c23 */ /* 0x040fe20008010028 */
[----:B------:R-:W-:Y:S01]  /*e090*/  ISETP.GE.AND P4, PT, R174, RZ, PT ;  /* 0x000000ffae00720c */ /* 0x000fe20003f86270 */
[----:B------:R-:W-:Y:S01]  /*e0a0*/  FFMA.FTZ R46, R207, -UR5, R46 ;  /* 0x80000005cf2e7c23 */ /* 0x000fe2000801002e */
[----:B------:R-:W-:Y:S02]  /*e0b0*/  I2FP.F32.S32 R204, R204 ;  /* 0x000000cc00cc7245 */ /* 0x000fe40000201400 */
[----:B------:R-:W-:Y:S02]  /*e0c0*/  I2FP.F32.S32 R175, R175 ;  /* 0x000000af00af7245 */ /* 0x000fe40000201400 */
[----:B------:R-:W-:Y:S01]  /*e0d0*/  I2FP.F32.S32 R176, R176 ;  /* 0x000000b000b07245 */ /* 0x000fe20000201400 */
[----:B------:R-:W-:Y:S01]  /*e0e0*/  FFMA.FTZ R24, R204, -UR5, R24 ;  /* 0x80000005cc187c23 */ /* 0x000fe20008010018 */
[C---:B------:R-:W-:Y:S01]  /*e0f0*/  @!P2 IADD3 R3, -R0.reuse, -0x18, RZ ;  /* 0xffffffe80003a810 */ /* 0x040fe20007ffe1ff */
[C---:B------:R-:W-:Y:S01]  /*e100*/  FFMA.FTZ R29, R175.reuse, -UR5, R29 ;  /* 0x80000005af1d7c23 */ /* 0x040fe2000801001d */
[C---:B------:R-:W-:Y:S01]  /*e110*/  @!P3 IADD3 R173, -R0.reuse, -0x1f, RZ ;  /* 0xffffffe100adb810 */ /* 0x040fe20007ffe1ff */
[----:B------:R-:W-:Y:S01]  /*e120*/  FFMA.FTZ R43, R175, -UR5, R43 ;  /* 0x80000005af2b7c23 */ /* 0x000fe2000801002b */
[----:B------:R-:W-:Y:S01]  /*e130*/  @!P5 IADD3 R2, -R0, -0x17, RZ ;  /* 0xffffffe90002d810 */ /* 0x000fe20007ffe1ff */
[----:B------:R-:W-:Y:S01]  /*e140*/  FFMA.FTZ R30, R204, -UR5, R30 ;  /* 0x80000005cc1e7c23 */ /* 0x000fe2000801001e */
[----:B------:R-:W-:Y:S01]  /*e150*/  I2FP.F32.S32 R204, R3 ;  /* 0x0000000300cc7245 */ /* 0x000fe20000201400 */
[----:B------:R-:W-:Y:S01]  /*e160*/  FFMA.FTZ R28, R176, -UR5, R28 ;  /* 0x80000005b01c7c23 */ /* 0x000fe2000801001c */
[----:B------:R-:W-:Y:S01]  /*e170*/  IADD3 R175, R0, 0x7, RZ ;  /* 0x0000000700af7810 */ /* 0x000fe20007ffe0ff */
[----:B------:R-:W-:Y:S01]  /*e180*/  FFMA.FTZ R42, R176, -UR5, R42 ;  /* 0x80000005b02a7c23 */ /* 0x000fe2000801002a */
[----:B------:R-:W-:Y:S01]  /*e190*/  I2FP.F32.S32 R206, R173 ;  /* 0x000000ad00ce7245 */ /* 0x000fe20000201400 */
[----:B------:R-:W-:Y:S01]  /*e1a0*/  FFMA.FTZ R44, R204, -UR5, R44 ;  /* 0x80000005cc2c7c23 */ /* 0x000fe2000801002c */
[----:B------:R-:W-:Y:S01]  /*e1b0*/  IADD3 R3, R0, -0x1, RZ ;  /* 0xffffffff00037810 */ /* 0x000fe20007ffe0ff */
[----:B------:R-:W-:Y:S01]  /*e1c0*/  FFMA.FTZ R58, R204, -UR5, R58 ;  /* 0x80000005cc3a7c23 */ /* 0x000fe2000801003a */
[----:B------:R-:W-:Y:S01]  /*e1d0*/  I2FP.F32.S32 R205, R2 ;  /* 0x0000000200cd7245 */ /* 0x000fe20000201400 */
[----:B------:R-:W-:Y:S01]  /*e1e0*/  FFMA.FTZ R41, R206, -UR5, R41 ;  /* 0x80000005ce297c23 */ /* 0x000fe20008010029 */
[----:B------:R-:W-:Y:S01]  /*e1f0*/  IADD3 R173, R0, 0xf, RZ ;  /* 0x0000000f00ad7810 */ /* 0x000fe20007ffe0ff */
[----:B------:R-:W-:Y:S01]  /*e200*/  FFMA.FTZ R47, R206, -UR5, R47 ;  /* 0x80000005ce2f7c23 */ /* 0x000fe2000801002f */
[C---:B------:R-:W-:Y:S01]  /*e210*/  IADD3 R176, R0.reuse, 0x8, RZ ;  /* 0x0000000800b07810 */ /* 0x040fe20007ffe0ff */
[C---:B------:R-:W-:Y:S01]  /*e220*/  FFMA.FTZ R45, R205.reuse, -UR5, R45 ;  /* 0x80000005cd2d7c23 */ /* 0x040fe2000801002d */
[C---:B------:R-:W-:Y:S01]  /*e230*/  IADD3 R2, R0.reuse, -0x40, RZ ;  /* 0xffffffc000027810 */ /* 0x040fe20007ffe0ff */
[----:B------:R-:W-:Y:S01]  /*e240*/  FFMA.FTZ R59, R205, -UR5, R59 ;  /* 0x80000005cd3b7c23 */ /* 0x000fe2000801003b */
[----:B------:R-:W-:Y:S02]  /*e250*/  ISETP.GE.AND P2, PT, R175, RZ, PT ;  /* 0x000000ffaf00720c */ /* 0x000fe40003f46270 */
[----:B------:R-:W-:Y:S02]  /*e260*/  ISETP.GE.AND P6, PT, R3, RZ, PT ;  /* 0x000000ff0300720c */ /* 0x000fe40003fc6270 */
[----:B------:R-:W-:Y:S02]  /*e270*/  @!P4 IADD3 R174, -R0, -0x10, RZ ;  /* 0xfffffff000aec810 */ /* 0x000fe40007ffe1ff */
[----:B------:R-:W-:Y:S02]  /*e280*/  ISETP.GE.AND P3, PT, R173, RZ, PT ;  /* 0x000000ffad00720c */ /* 0x000fe40003f66270 */
[----:B------:R-:W-:Y:S02]  /*e290*/  ISETP.GE.AND P5, PT, R176, RZ, PT ;  /* 0x000000ffb000720c */ /* 0x000fe40003fa6270 */
[----:B------:R-:W-:Y:S02]  /*e2a0*/  ISETP.GE.AND P4, PT, R2, RZ, PT ;  /* 0x000000ff0200720c */ /* 0x000fe40003f86270 */
[C---:B------:R-:W-:Y:S02]  /*e2b0*/  IADD3 R206, R0.reuse, 0x48, RZ ;  /* 0x0000004800ce7810 */ /* 0x040fe40007ffe0ff */
[C---:B------:R-:W-:Y:S02]  /*e2c0*/  IADD3 R205, R0.reuse, -0x8, RZ ;  /* 0xfffffff800cd7810 */ /* 0x040fe40007ffe0ff */
[C---:B------:R-:W-:Y:S02]  /*e2d0*/  IADD3 R204, R0.reuse, -0x9, RZ ;  /* 0xfffffff700cc7810 */ /* 0x040fe40007ffe0ff */
[C---:B------:R-:W-:Y:S02]  /*e2e0*/  @!P2 IADD3 R175, -R0.reuse, -0x7, RZ ;  /* 0xfffffff900afa810 */ /* 0x040fe40007ffe1ff */
[----:B------:R-:W-:Y:S02]  /*e2f0*/  @!P6 IADD3 R3, -R0, 0x1, RZ ;  /* 0x000000010003e810 */ /* 0x000fe40007ffe1ff */
[----:B------:R-:W-:Y:S02]  /*e300*/  ISETP.GE.AND P2, PT, R206, RZ, PT ;  /* 0x000000ffce00720c */ /* 0x000fe40003f46270 */
[C---:B------:R-:W-:Y:S02]  /*e310*/  @!P3 IADD3 R173, -R0.reuse, -0xf, RZ ;  /* 0xfffffff100adb810 */ /* 0x040fe40007ffe1ff */
[C---:B------:R-:W-:Y:S02]  /*e320*/  @!P5 IADD3 R176, -R0.reuse, -0x8, RZ ;  /* 0xfffffff800b0d810 */ /* 0x040fe40007ffe1ff */
[----:B------:R-:W-:Y:S02]  /*e330*/  ISETP.GE.AND P6, PT, R205, RZ, PT ;  /* 0x000000ffcd00720c */ /* 0x000fe40003fc6270 */
[----:B------:R-:W-:Y:S02]  /*e340*/  @!P4 IADD3 R2, -R0, 0x40, RZ ;  /* 0x000000400002c810 */ /* 0x000fe40007ffe1ff */
[----:B------:R-:W-:Y:S02]  /*e350*/  ISETP.GE.AND P5, PT, R204, RZ, PT ;  /* 0x000000ffcc00720c */ /* 0x000fe40003fa6270 */
[----:B------:R-:W-:Y:S02]  /*e360*/  I2FP.F32.S32 R175, R175 ;  /* 0x000000af00af7245 */ /* 0x000fe40000201400 */
[----:B------:R-:W-:Y:S02]  /*e370*/  I2FP.F32.S32 R174, R174 ;  /* 0x000000ae00ae7245 */ /* 0x000fe40000201400 */
[----:B------:R-:W-:Y:S01]  /*e380*/  I2FP.F32.S32 R173, R173 ;  /* 0x000000ad00ad7245 */ /* 0x000fe20000201400 */
[C---:B------:R-:W-:Y:S01]  /*e390*/  FFMA.FTZ R61, R175.reuse, -UR5, R61 ;  /* 0x80000005af3d7c23 */ /* 0x040fe2000801003d */
[----:B------:R-:W-:Y:S01]  /*e3a0*/  I2FP.F32.S32 R2, R2 ;  /* 0x0000000200027245 */ /* 0x000fe20000201400 */
[C---:B------:R-:W-:Y:S01]  /*e3b0*/  FFMA.FTZ R7, R175.reuse, -UR5, R7 ;  /* 0x80000005af077c23 */ /* 0x040fe20008010007 */
[----:B------:R-:W-:Y:S01]  /*e3c0*/  FFMA.FTZ R75, R175, -UR5, R75 ;  /* 0x80000005af4b7c23 */ /* 0x000fe2000801004b */
[----:B------:R-:W-:Y:S01]  /*e3d0*/  FFMA.FTZ R56, R174, -UR5, R56 ;  /* 0x80000005ae387c23 */ /* 0x000fe20008010038 */
[----:B------:R-:W-:Y:S01]  /*e3e0*/  IADD3 R175, R0, -0x11, RZ ;  /* 0xffffffef00af7810 */ /* 0x000fe20007ffe0ff */
[----:B------:R-:W-:Y:S01]  /*e3f0*/  FFMA.FTZ R62, R174, -UR5, R62 ;  /* 0x80000005ae3e7c23 */ /* 0x000fe2000801003e */
[C---:B------:R-:W-:Y:S01]  /*e400*/  FFMA.FTZ R57, R173.reuse, -UR5, R57 ;  /* 0x80000005ad397c23 */ /* 0x040fe20008010039 */
[----:B------:R-:W-:Y:S01]  /*e410*/  IADD3 R174, R0, -0x41, RZ ;  /* 0xffffffbf00ae7810 */ /* 0x000fe20007ffe0ff */
[----:B------:R-:W-:Y:S01]  /*e420*/  FFMA.FTZ R63, R173, -UR5, R63 ;  /* 0x80000005ad3f7c23 */ /* 0x000fe2000801003f */
[C---:B------:R-:W-:Y:S01]  /*e430*/  FFMA.FTZ R68, R2.reuse, -UR5, R68 ;  /* 0x8000000502447c23 */ /* 0x040fe20008010044 */
[----:B------:R-:W-:Y:S01]  /*e440*/  FFMA.FTZ R82, R2, -UR5, R82 ;  /* 0x8000000502527c23 */ /* 0x000fe20008010052 */
[C---:B------:R-:W-:Y:S02]  /*e450*/  IADD3 R173, R0.reuse, -0x48, RZ ;  /* 0xffffffb800ad7810 */ /* 0x040fe40007ffe0ff */
[C---:B------:R-:W-:Y:S02]  /*e460*/  IADD3 R2, R0.reuse, -0x49, RZ ;  /* 0xffffffb700027810 */ /* 0x040fe40007ffe0ff */
[C---:B------:R-:W-:Y:S02]  /*e470*/  @!P2 IADD3 R206, -R0.reuse, -0x48, RZ ;  /* 0xffffffb800cea810 */ /* 0x040fe40007ffe1ff */
[----:B------:R-:W-:Y:S02]  /*e480*/  ISETP.GE.AND P3, PT, R175, RZ, PT ;  /* 0x000000ffaf00720c */ /* 0x000fe40003f66270 */
[----:B------:R-:W-:Y:S02]  /*e490*/  @!P6 IADD3 R205, -R0, 0x8, RZ ;  /* 0x0000000800cde810 */ /* 0x000fe40007ffe1ff */
[----:B------:R-:W-:Y:S02]  /*e4a0*/  ISETP.GE.AND P2, PT, R174, RZ, PT ;  /* 0x000000ffae00720c */ /* 0x000fe40003f46270 */
[----:B------:R-:W-:Y:S02]  /*e4b0*/  @!P5 IADD3 R204, -R0, 0x9, RZ ;  /* 0x0000000900ccd810 */ /* 0x000fe40007ffe1ff */
[----:B------:R-:W-:Y:S02]  /*e4c0*/  ISETP.GE.AND P6, PT, R173, RZ, PT ;  /* 0x000000ffad00720c */ /* 0x000fe40003fc6270 */
[----:B------:R-:W-:Y:S02]  /*e4d0*/  ISETP.GE.AND P5, PT, R2, RZ, PT ;  /* 0x000000ff0200720c */ /* 0x000fe40003fa6270 */
[----:B------:R-:W-:Y:S02]  /*e4e0*/  I2FP.F32.S32 R206, R206 ;  /* 0x000000ce00ce7245 */ /* 0x000fe40000201400 */
[----:B------:R-:W-:Y:S02]  /*e4f0*/  I2FP.F32.S32 R176, R176 ;  /* 0x000000b000b07245 */ /* 0x000fe40000201400 */
[----:B------:R-:W-:Y:S01]  /*e500*/  @!P3 IADD3 R175, -R0, 0x11, RZ ;  /* 0x0000001100afb810 */ /* 0x000fe20007ffe1ff */
[----:B------:R-:W-:Y:S01]  /*e510*/  FFMA.FTZ R10, R206, -UR5, R10 ;  /* 0x80000005ce0a7c23 */ /* 0x000fe2000801000a */
[----:B------:R-:W-:Y:S01]  /*e520*/  @!P2 IADD3 R174, -R0, 0x41, RZ ;  /* 0x0000004100aea810 */ /* 0x000fe20007ffe1ff */
[C---:B------:R-:W-:Y:S01]  /*e530*/  FFMA.FTZ R60, R176.reuse, -UR5, R60 ;  /* 0x80000005b03c7c23 */ /* 0x040fe2000801003c */
[----:B------:R-:W-:Y:S01]  /*e540*/  I2FP.F32.S32 R206, R175 ;  /* 0x000000af00ce7245 */ /* 0x000fe20000201400 */
[----:B------:R-:W-:Y:S01]  /*e550*/  FFMA.FTZ R6, R176, -UR5, R6 ;  /* 0x80000005b0067c23 */ /* 0x000fe20008010006 */
[----:B------:R-:W-:Y:S01]  /*e560*/  @!P6 IADD3 R173, -R0, 0x48, RZ ;  /* 0x0000004800ade810 */ /* 0x000fe20007ffe1ff */
[----:B------:R-:W-:Y:S01]  /*e570*/  FFMA.FTZ R74, R176, -UR5, R74 ;  /* 0x80000005b04a7c23 */ /* 0x000fe2000801004a */
[----:B------:R-:W-:Y:S01]  /*e580*/  @!P5 IADD3 R2, -R0, 0x49, RZ ;  /* 0x000000490002d810 */ /* 0x000fe20007ffe1ff */
[C---:B------:R-:W-:Y:S01]  /*e590*/  FFMA.FTZ R89, R206.reuse, -UR5, R89 ;  /* 0x80000005ce597c23 */ /* 0x040fe20008010059 */
[----:B------:R-:W-:Y:S01]  /*e5a0*/  I2FP.F32.S32 R175, R174 ;  /* 0x000000ae00af7245 */ /* 0x000fe20000201400 */
[----:B------:R-:W-:Y:S01]  /*e5b0*/  FFMA.FTZ R21, R206, -UR5, R21 ;  /* 0x80000005ce157c23 */ /* 0x000fe20008010015 */
[----:B------:R-:W-:Y:S01]  /*e5c0*/  IADD3 R176, R0, -0x10, RZ ;  /* 0xfffffff000b07810 */ /* 0x000fe20007ffe0ff */
[----:B------:R-:W-:Y:S01]  /*e5d0*/  FFMA.FTZ R35, R206, -UR5, R35 ;  /* 0x80000005ce237c23 */ /* 0x000fe20008010023 */
[----:B------:R-:W-:Y:S01]  /*e5e0*/  I2FP.F32.S32 R174, R173 ;  /* 0x000000ad00ae7245 */ /* 0x000fe20000201400 */
[C---:B------:R-:W-:Y:S01]  /*e5f0*/  FFMA.FTZ R83, R175.reuse, -UR5, R83 ;  /* 0x80000005af537c23 */ /* 0x040fe20008010053 */
[----:B------:R-:W-:Y:S01]  /*e600*/  I2FP.F32.S32 R173, R2 ;  /* 0x0000000200ad7245 */ /* 0x000fe20000201400 */
[----:B------:R-:W-:Y:S01]  /*e610*/  FFMA.FTZ R69, R175, -UR5, R69 ;  /* 0x80000005af457c23 */ /* 0x000fe20008010045 */
[----:B------:R-:W-:Y:S01]  /*e620*/  IADD3 R2, R0, -0x50, RZ ;  /* 0xffffffb000027810 */ /* 0x000fe20007ffe0ff */
[----:B------:R-:W-:Y:S01]  /*e630*/  FFMA.FTZ R86, R174, -UR5, R86 ;  /* 0x80000005ae567c23 */ /* 0x000fe20008010056 */
[----:B------:R-:W-:Y:S01]  /*e640*/  ISETP.GE.AND P4, PT, R176, RZ, PT ;  /* 0x000000ffb000720c */ /* 0x000fe20003f86270 */
[----:B------:R-:W-:Y:S01]  /*e650*/  FFMA.FTZ R80, R174, -UR5, R80 ;  /* 0x80000005ae507c23 */ /* 0x000fe20008010050 */
[----:B------:R-:W-:Y:S01]  /*e660*/  ISETP.GE.AND P2, PT, R2, RZ, PT ;  /* 0x000000ff0200720c */ /* 0x000fe20003f46270 */
[C---:B------:R-:W-:Y:S01]  /*e670*/  FFMA.FTZ R87, R173.reuse, -UR5, R87 ;  /* 0x80000005ad577c23 */ /* 0x040fe20008010057 */
[----:B------:R-:W-:Y:S01]  /*e680*/  I2FP.F32.S32 R205, R205 ;  /* 0x000000cd00cd7245 */ /* 0x000fe20000201400 */
[----:B------:R-:W-:Y:S01]  /*e690*/  FFMA.FTZ R81, R173, -UR5, R81 ;  /* 0x80000005ad517c23 */ /* 0x000fe20008010051 */
[----:B------:R-:W-:Y:S01]  /*e6a0*/  IADD3 R174, R0, -0x58, RZ ;  /* 0xffffffa800ae7810 */ /* 0x000fe20007ffe0ff */
[----:B------:R-:W-:Y:S01]  /*e6b0*/  FFMA.FTZ R95, R206, -UR5, R95 ;  /* 0x80000005ce5f7c23 */ /* 0x000fe2000801005f */
[----:B------:R-:W-:Y:S01]  /*e6c0*/  I2FP.F32.S32 R204, R204 ;  /* 0x000000cc00cc7245 */ /* 0x000fe20000201400 */
[C---:B------:R-:W-:Y:S01]  /*e6d0*/  FFMA.FTZ R22, R205.reuse, -UR5, R22 ;  /* 0x80000005cd167c23 */ /* 0x040fe20008010016 */
[C---:B------:R-:W-:Y:S01]  /*e6e0*/  FFMA.FTZ R76, R205.reuse, -UR5, R76 ;  /* 0x80000005cd4c7c23 */ /* 0x040fe2000801004c */
[C---:B------:R-:W-:Y:S01]  /*e6f0*/  FFMA.FTZ R16, R205.reuse, -UR5, R16 ;  /* 0x80000005cd107c23 */ /* 0x040fe20008010010 */
[----:B------:R-:W-:Y:S01]  /*e700*/  FFMA.FTZ R90, R205, -UR5, R90 ;  /* 0x80000005cd5a7c23 */ /* 0x000fe2000801005a */
[----:B------:R-:W-:Y:S01]  /*e710*/  IADD3 R205, R0, -0x18, RZ ;  /* 0xffffffe800cd7810 */ /* 0x000fe20007ffe0ff */
[----:B------:R-:W-:Y:S01]  /*e720*/  FFMA.FTZ R23, R204, -UR5, R23 ;  /* 0x80000005cc177c23 */ /* 0x000fe20008010017 */
[----:B------:R-:W-:Y:S01]  /*e730*/  @!P4 IADD3 R176, -R0, 0x10, RZ ;  /* 0x0000001000b0c810 */ /* 0x000fe20007ffe1ff */
[C---:B------:R-:W-:Y:S01]  /*e740*/  FFMA.FTZ R77, R204.reuse, -UR5, R77 ;  /* 0x80000005cc4d7c23 */ /* 0x040fe2000801004d */
[----:B------:R-:W-:Y:S01]  /*e750*/  ISETP.GE.AND P4, PT, R205, RZ, PT ;  /* 0x000000ffcd00720c */ /* 0x000fe20003f86270 */
[----:B------:R-:W-:Y:S01]  /*e760*/  FFMA.FTZ R17, R204, -UR5, R17 ;  /* 0x80000005cc117c23 */ /* 0x000fe20008010011 */
[----:B------:R-:W-:Y:S01]  /*e770*/  @!P2 IADD3 R2, -R0, 0x50, RZ ;  /* 0x000000500002a810 */ /* 0x000fe20007ffe1ff */
[----:B------:R-:W-:Y:S01]  /*e780*/  FFMA.FTZ R91, R204, -UR5, R91 ;  /* 0x80000005cc5b7c23 */ /* 0x000fe2000801005b */
[----:B------:R-:W-:Y:S02]  /*e790*/  ISETP.GE.AND P2, PT, R174, RZ, PT ;  /* 0x000000ffae00720c */ /* 0x000fe40003f46270 */
[C---:B------:R-:W-:Y:S02]  /*e7a0*/  IADD3 R175, R0.reuse, -0x51, RZ ;  /* 0xffffffaf00af7810 */ /* 0x040fe40007ffe0ff */
[C---:B------:R-:W-:Y:S02]  /*e7b0*/  IADD3 R204, R0.reuse, -0x19, RZ ;  /* 0xffffffe700cc7810 */ /* 0x040fe40007ffe0ff */
[----:B------:R-:W-:Y:S02]  /*e7c0*/  ISETP.GE.AND P3, PT, R175, RZ, PT ;  /* 0x000000ffaf00720c */ /* 0x000fe40003f66270 */
[C---:B------:R-:W-:Y:S02]  /*e7d0*/  IADD3 R173, R0.reuse, -0x21, RZ ;  /* 0xffffffdf00ad7810 */ /* 0x040fe40007ffe0ff */
[----:B------:R-:W-:Y:S02]  /*e7e0*/  I2FP.F32.S32 R2, R2 ;  /* 0x0000000200027245 */ /* 0x000fe40000201400 */
[----:B------:R-:W-:Y:S02]  /*e7f0*/  @!P4 IADD3 R205, -R0, 0x18, RZ ;  /* 0x0000001800cdc810 */ /* 0x000fe40007ffe1ff */
[----:B------:R-:W-:Y:S01]  /*e800*/  ISETP.GE.AND P6, PT, R204, RZ, PT ;  /* 0x000000ffcc00720c */ /* 0x000fe20003fc6270 */
[C---:B------:R-:W-:Y:S01]  /*e810*/  FFMA.FTZ R98, R2.reuse, -UR5, R98 ;  /* 0x8000000502627c23 */ /* 0x040fe20008010062 */
[----:B------:R-:W-:Y:S01]  /*e820*/  ISETP.GE.AND P4, PT, R173, RZ, PT ;  /* 0x000000ffad00720c */ /* 0x000fe20003f86270 */
[----:B------:R-:W-:Y:S01]  /*e830*/  FFMA.FTZ R84, R2, -UR5, R84 ;  /* 0x8000000502547c23 */ /* 0x000fe20008010054 */
[C---:B------:R-:W-:Y:S02]  /*e840*/  @!P2 IADD3 R174, -R0.reuse, 0x58, RZ ;  /* 0x0000005800aea810 */ /* 0x040fe40007ffe1ff */
[C---:B------:R-:W-:Y:S02]  /*e850*/  IADD3 R2, R0.reuse, -0x59, RZ ;  /* 0xffffffa700027810 */ /* 0x040fe40007ffe0ff */
[----:B------:R-:W-:Y:S02]  /*e860*/  I2FP.F32.S32 R174, R174 ;  /* 0x000000ae00ae7245 */ /* 0x000fe40000201400 */
[----:B------:R-:W-:Y:S02]  /*e870*/  @!P3 IADD3 R175, -R0, 0x51, RZ ;  /* 0x0000005100afb810 */ /* 0x000fe40007ffe1ff */
[----:B------:R-:W-:Y:S01]  /*e880*/  ISETP.GE.AND P3, PT, R2, RZ, PT ;  /* 0x000000ff0200720c */ /* 0x000fe20003f66270 */
[C---:B------:R-:W-:Y:S01]  /*e890*/  FFMA.FTZ R96, R174.reuse, -UR5, R96 ;  /* 0x80000005ae607c23 */ /* 0x040fe20008010060 */
[----:B------:R-:W-:Y:S01]  /*e8a0*/  I2FP.F32.S32 R3, R3 ;  /* 0x0000000300037245 */ /* 0x000fe20000201400 */
[----:B------:R-:W-:Y:S01]  /*e8b0*/  FFMA.FTZ R102, R174, -UR5, R102 ;  /* 0x80000005ae667c23 */ /* 0x000fe20008010066 */
[C---:B------:R-:W-:Y:S02]  /*e8c0*/  IADD3 R174, R0.reuse, -0x61, RZ ;  /* 0xffffff9f00ae7810 */ /* 0x040fe40007ffe0ff */
[C---:B------:R-:W-:Y:S01]  /*e8d0*/  @!P6 IADD3 R204, -R0.reuse, 0x19, RZ ;  /* 0x0000001900cce810 */ /* 0x040fe20007ffe1ff */
[C---:B------:R-:W-:Y:S01]  /*e8e0*/  FFMA.FTZ R73, R3.reuse, -UR5, R73 ;  /* 0x8000000503497c23 */ /* 0x040fe20008010049 */
[----:B------:R-:W-:Y:S01]  /*e8f0*/  @!P4 IADD3 R173, -R0, 0x21, RZ ;  /* 0x0000002100adc810 */ /* 0x000fe20007ffe1ff */
[C---:B------:R-:W-:Y:S01]  /*e900*/  FFMA.FTZ R19, R3.reuse, -UR5, R19 ;  /* 0x8000000503137c23 */ /* 0x040fe20008010013 */
[C---:B------:R-:W-:Y:S01]  /*e910*/  FFMA.FTZ R5, R3.reuse, -UR5, R5 ;  /* 0x8000000503057c23 */ /* 0x040fe20008010005 */
[----:B------:R-:W-:Y:S01]  /*e920*/  FFMA.FTZ R79, R3, -UR5, R79 ;  /* 0x80000005034f7c23 */ /* 0x000fe2000801004f */
[----:B------:R-:W-:Y:S02]  /*e930*/  IABS R3, R0 ;  /* 0x0000000000037213 */ /* 0x000fe40000000000 */
[----:B------:R-:W-:Y:S02]  /*e940*/  ISETP.GE.AND P4, PT, R174, RZ, PT ;  /* 0x000000ffae00720c */ /* 0x000fe40003f86270 */
[----:B------:R-:W-:Y:S02]  /*e950*/  I2FP.F32.S32 R206, R204 ;  /* 0x000000cc00ce7245 */ /* 0x000fe40000201400 */
[----:B------:R-:W-:Y:S02]  /*e960*/  I2FP.F32.S32 R204, R173 ;  /* 0x000000ad00cc7245 */ /* 0x000fe40000201400 */
        /* <DEDUP_REMOVED lines=8> */
[----:B------:R-:W-:Y:S01]  /*e9f0*/  @!P3 IADD3 R2, -R0, 0x59, RZ ;  /* 0x000000590002b810 */ /* 0x000fe20007ffe1ff */
[C---:B------:R-:W-:Y:S01]  /*ea00*/  FFMA.FTZ R34, R176.reuse, -UR5, R34 ;  /* 0x80000005b0227c23 */ /* 0x040fe20008010022 */
[----:B------:R-:W-:Y:S01]  /*ea10*/  ISETP.GE.AND P3, PT, R173, RZ, PT ;  /* 0x000000ffad00720c */ /* 0x000fe20003f66270 */
[----:B------:R-:W-:Y:S01]  /*ea20*/  FFMA.FTZ R94, R176, -UR5, R94 ;  /* 0x80000005b05e7c23 */ /* 0x000fe2000801005e */
[C---:B------:R-:W-:Y:S01]  /*ea30*/  FFMA.FTZ R18, R3.reuse, -UR5, R18 ;  /* 0x8000000503127c23 */ /* 0x040fe20008010012 */
[C---:B------:R-:W-:Y:S01]  /*ea40*/  FFMA.FTZ R72, R3.reuse, -UR5, R72 ;  /* 0x8000000503487c23 */ /* 0x040fe20008010048 */
[C---:B------:R-:W-:Y:S01]  /*ea50*/  FFMA.FTZ R4, R3.reuse, -UR5, R4 ;  /* 0x8000000503047c23 */ /* 0x040fe20008010004 */
[C---:B------:R-:W-:Y:S01]  /*ea60*/  IADD3 R176, R0.reuse, -0x20, RZ ;  /* 0xffffffe000b07810 */ /* 0x040fe20007ffe0ff */
[----:B------:R-:W-:Y:S01]  /*ea70*/  FFMA.FTZ R78, R3, -UR5, R78 ;  /* 0x80000005034e7c23 */ /* 0x000fe2000801004e */
[C---:B------:R-:W-:Y:S01]  /*ea80*/  IADD3 R3, R0.reuse, -0x28, RZ ;  /* 0xffffffd800037810 */ /* 0x040fe20007ffe0ff */
[C---:B------:R-:W-:Y:S01]  /*ea90*/  FFMA.FTZ R99, R175.reuse, -UR5, R99 ;  /* 0x80000005af637c23 */ /* 0x040fe20008010063 */
[----:B------:R-:W-:Y:S01]  /*eaa0*/  FFMA.FTZ R85, R175, -UR5, R85 ;  /* 0x80000005af557c23 */ /* 0x000fe20008010055 */
[----:B------:R-:W-:Y:S01]  /*eab0*/  IADD3 R175, R0, -0x60, RZ ;  /* 0xffffffa000af7810 */ /* 0x000fe20007ffe0ff */
[----:B------:R-:W-:Y:S01]  /*eac0*/  FFMA.FTZ R51, R204, -UR5, R51 ;  /* 0x80000005cc337c23 */ /* 0x000fe20008010033 */
[----:B------:R-:W-:Y:S01]  /*ead0*/  @!P4 IADD3 R174, -R0, 0x61, RZ ;  /* 0x0000006100aec810 */ /* 0x000fe20007ffe1ff */
[----:B------:R-:W-:Y:S01]  /*eae0*/  FFMA.FTZ R37, R204, -UR5, R37 ;  /* 0x80000005cc257c23 */ /* 0x000fe20008010025 */
[----:B------:R-:W-:Y:S01]  /*eaf0*/  ISETP.GE.AND P5, PT, R176, RZ, PT ;  /* 0x000000ffb000720c */ /* 0x000fe20003fa6270 */
[----:B------:R-:W-:Y:S01]  /*eb00*/  FFMA.FTZ R111, R204, -UR5, R111 ;  /* 0x80000005cc6f7c23 */ /* 0x000fe2000801006f */
[----:B------:R-:W-:Y:S01]  /*eb10*/  ISETP.GE.AND P4, PT, R3, RZ, PT ;  /* 0x000000ff0300720c */ /* 0x000fe20003f86270 */
[C---:B------:R-:W-:Y:S01]  /*eb20*/  FFMA.FTZ R39, R206.reuse, -UR5, R39 ;  /* 0x80000005ce277c23 */ /* 0x040fe20008010027 */
[----:B------:R-:W-:Y:S01]  /*eb30*/  ISETP.GE.AND P2, PT, R175, RZ, PT ;  /* 0x000000ffaf00720c */ /* 0x000fe20003f46270 */
[C---:B------:R-:W-:Y:S01]  /*eb40*/  FFMA.FTZ R33, R206.reuse, -UR5, R33 ;  /* 0x80000005ce217c23 */ /* 0x040fe20008010021 */
[----:B------:R-:W-:Y:S01]  /*eb50*/  I2FP.F32.S32 R2, R2 ;  /* 0x0000000200027245 */ /* 0x000fe20000201400 */
[----:B------:R-:W-:Y:S01]  /*eb60*/  FFMA.FTZ R107, R206, -UR5, R107 ;  /* 0x80000005ce6b7c23 */ /* 0x000fe2000801006b */
[C---:B------:R-:W-:Y:S02]  /*eb70*/  @!P3 IADD3 R173, -R0.reuse, 0x68, RZ ;  /* 0x0000006800adb810 */ /* 0x040fe40007ffe1ff */
[----:B------:R-:W-:Y:S01]  /*eb80*/  IADD3 R204, R0, -0x29, RZ ;  /* 0xffffffd700cc7810 */ /* 0x000fe20007ffe0ff */
[C---:B------:R-:W-:Y:S01]  /*eb90*/  FFMA.FTZ R103, R2.reuse, -UR5, R103 ;  /* 0x8000000502677c23 */ /* 0x040fe20008010067 */
[----:B------:R-:W-:Y:S01]  /*eba0*/  I2FP.F32.S32 R173, R173 ;  /* 0x000000ad00ad7245 */ /* 0x000fe20000201400 */
[----:B------:R-:W-:Y:S01]  /*ebb0*/  FFMA.FTZ R97, R2, -UR5, R97 ;  /* 0x8000000502617c23 */ /* 0x000fe20008010061 */
[C---:B------:R-:W-:Y:S02]  /*ebc0*/  @!P5 IADD3 R176, -R0.reuse, 0x20, RZ ;  /* 0x0000002000b0d810 */ /* 0x040fe40007ffe1ff */
[C---:B------:R-:W-:Y:S01]  /*ebd0*/  IADD3 R2, R0.reuse, -0x69, RZ ;  /* 0xffffff9700027810 */ /* 0x040fe20007ffe0ff */
[C---:B------:R-:W-:Y:S01]  /*ebe0*/  FFMA.FTZ R118, R173.reuse, -UR5, R118 ;  /* 0x80000005ad767c23 */ /* 0x040fe20008010076 */
[----:B------:R-:W-:Y:S01]  /*ebf0*/  @!P4 IADD3 R3, -R0, 0x28, RZ ;  /* 0x000000280003c810 */ /* 0x000fe20007ffe1ff */
[----:B------:R-:W-:Y:S01]  /*ec00*/  FFMA.FTZ R112, R173, -UR5, R112 ;  /* 0x80000005ad707c23 */ /* 0x000fe20008010070 */
[----:B------:R-:W-:Y:S02]  /*ec10*/  ISETP.GE.AND P5, PT, R204, RZ, PT ;  /* 0x000000ffcc00720c */ /* 0x000fe40003fa6270 */
[C---:B------:R-:W-:Y:S02]  /*ec20*/  @!P2 IADD3 R175, -R0.reuse, 0x60, RZ ;  /* 0x0000006000afa810 */ /* 0x040fe40007ffe1ff */
[----:B------:R-:W-:Y:S02]  /*ec30*/  IADD3 R173, R0, -0x39, RZ ;  /* 0xffffffc700ad7810 */ /* 0x000fe40007ffe0ff */
[----:B------:R-:W-:Y:S02]  /*ec40*/  ISETP.GE.AND P2, PT, R2, RZ, PT ;  /* 0x000000ff0200720c */ /* 0x000fe40003f46270 */
[----:B------:R-:W-:Y:S02]  /*ec50*/  I2FP.F32.S32 R3, R3 ;  /* 0x0000000300037245 */ /* 0x000fe40000201400 */
[----:B------:R-:W-:Y:S02]  /*ec60*/  I2FP.F32.S32 R176, R176 ;  /* 0x000000b000b07245 */ /* 0x000fe40000201400 */
[----:B------:R-:W-:Y:S01]  /*ec70*/  I2FP.F32.S32 R205, R205 ;  /* 0x000000cd00cd7245 */ /* 0x000fe20000201400 */
[C---:B------:R-:W-:Y:S01]  /*ec80*/  FFMA.FTZ R54, R3.reuse, -UR5, R54 ;  /* 0x8000000503367c23 */ /* 0x040fe20008010036 */
[----:B------:R-:W-:Y:S01]  /*ec90*/  I2FP.F32.S32 R175, R175 ;  /* 0x000000af00af7245 */ /* 0x000fe20000201400 */
[----:B------:R-:W-:Y:S01]  /*eca0*/  FFMA.FTZ R108, R3, -UR5, R108 ;  /* 0x80000005036c7c23 */ /* 0x000fe2000801006c */
[----:B------:R-:W-:Y:S01]  /*ecb0*/  ISETP.GE.AND P6, PT, R173, RZ, PT ;  /* 0x000000ffad00720c */ /* 0x000fe20003fc6270 */
[C---:B------:R-:W-:Y:S01]  /*ecc0*/  FFMA.FTZ R48, R3.reuse, -UR5, R48 ;  /* 0x8000000503307c23 */ /* 0x040fe20008010030 */
[----:B------:R-:W-:Y:S01]  /*ecd0*/  FFMA.FTZ R122, R3, -UR5, R122 ;  /* 0x80000005037a7c23 */ /* 0x000fe2000801007a */
[----:B------:R-:W-:Y:S01]  /*ece0*/  IADD3 R3, R0, -0x70, RZ ;  /* 0xffffff9000037810 */ /* 0x000fe20007ffe0ff */
[C---:B------:R-:W-:Y:S01]  /*ecf0*/  FFMA.FTZ R104, R176.reuse, -UR5, R104 ;  /* 0x80000005b0687c23 */ /* 0x040fe20008010068 */
[C---:B------:R-:W-:Y:S01]  /*ed00*/  FFMA.FTZ R36, R176.reuse, -UR5, R36 ;  /* 0x80000005b0247c23 */ /* 0x040fe20008010024 */
[C---:B------:R-:W-:Y:S01]  /*ed10*/  FFMA.FTZ R50, R176.reuse, -UR5, R50 ;  /* 0x80000005b0327c23 */ /* 0x040fe20008010032 */
[----:B------:R-:W-:Y:S01]  /*ed20*/  FFMA.FTZ R110, R176, -UR5, R110 ;  /* 0x80000005b06e7c23 */ /* 0x000fe2000801006e */
[C---:B------:R-:W-:Y:S01]  /*ed30*/  FFMA.FTZ R92, R205.reuse, -UR5, R92 ;  /* 0x80000005cd5c7c23 */ /* 0x040fe2000801005c */
[C---:B------:R-:W-:Y:S01]  /*ed40*/  FFMA.FTZ R38, R205.reuse, -UR5, R38 ;  /* 0x80000005cd267c23 */ /* 0x040fe20008010026 */
[C---:B------:R-:W-:Y:S01]  /*ed50*/  IADD3 R176, R0.reuse, -0x30, RZ ;  /* 0xffffffd000b07810 */ /* 0x040fe20007ffe0ff */
[C---:B------:R-:W-:Y:S01]  /*ed60*/  FFMA.FTZ R32, R205.reuse, -UR5, R32 ;  /* 0x80000005cd207c23 */ /* 0x040fe20008010020 */
[----:B------:R-:W-:Y:S01]  /*ed70*/  FFMA.FTZ R106, R205, -UR5, R106 ;  /* 0x80000005cd6a7c23 */ /* 0x000fe2000801006a */
[C---:B------:R-:W-:Y:S01]  /*ed80*/  FFMA.FTZ R100, R175.reuse, -UR5, R100 ;  /* 0x80000005af647c23 */ /* 0x040fe20008010064 */
[----:B------:R-:W-:Y:S01]  /*ed90*/  FFMA.FTZ R114, R175, -UR5, R114 ;  /* 0x80000005af727c23 */ /* 0x000fe20008010072 */
[C---:B------:R-:W-:Y:S02]  /*eda0*/  IADD3 R175, R0.reuse, -0x31, RZ ;  /* 0xffffffcf00af7810 */ /* 0x040fe40007ffe0ff */
[C---:B------:R-:W-:Y:S02]  /*edb0*/  IADD3 R205, R0.reuse, -0x38, RZ ;  /* 0xffffffc800cd7810 */ /* 0x040fe40007ffe0ff */
[C---:B------:R-:W-:Y:S02]  /*edc0*/  @!P5 IADD3 R204, -R0.reuse, 0x29, RZ ;  /* 0x0000002900ccd810 */ /* 0x040fe40007ffe1ff */
[----:B------:R-:W-:Y:S02]  /*edd0*/  ISETP.GE.AND P5, PT, R3, RZ, PT ;  /* 0x000000ff0300720c */ /* 0x000fe40003fa6270 */
[----:B------:R-:W-:Y:S02]  /*ede0*/  @!P2 IADD3 R2, -R0, 0x69, RZ ;  /* 0x000000690002a810 */ /* 0x000fe40007ffe1ff */
[----:B------:R-:W-:Y:S02]  /*edf0*/  ISETP.GE.AND P4, PT, R176, RZ, PT ;  /* 0x000000ffb000720c */ /* 0x000fe40003f86270 */
[----:B------:R-:W-:Y:S02]  /*ee00*/  ISETP.GE.AND P3, PT, R175, RZ, PT ;  /* 0x000000ffaf00720c */ /* 0x000fe40003f66270 */
[----:B------:R-:W-:Y:S02]  /*ee10*/  ISETP.GE.AND P2, PT, R205, RZ, PT ;  /* 0x000000ffcd00720c */ /* 0x000fe40003f46270 */
[----:B------:R-:W-:Y:S02]  /*ee20*/  I2FP.F32.S32 R2, R2 ;  /* 0x0000000200027245 */ /* 0x000fe40000201400 */
[----:B------:R-:W-:Y:S02]  /*ee30*/  @!P6 IADD3 R173, -R0, 0x39, RZ ;  /* 0x0000003900ade810 */ /* 0x000fe40007ffe1ff */
[----:B------:R-:W-:Y:S01]  /*ee40*/  I2FP.F32.S32 R174, R174 ;  /* 0x000000ae00ae7245 */ /* 0x000fe20000201400 */
[C---:B------:R-:W-:Y:S01]  /*ee50*/  FFMA.FTZ R119, R2.reuse, -UR5, R119 ;  /* 0x8000000502777c23 */ /* 0x040fe20008010077 */
[----:B------:R-:W-:Y:S01]  /*ee60*/  I2FP.F32.S32 R207, R173 ;  /* 0x000000ad00cf7245 */ /* 0x000fe20000201400 */
[----:B------:R-:W-:Y:S01]  /*ee70*/  FFMA.FTZ R113, R2, -UR5, R113 ;  /* 0x8000000502717c23 */ /* 0x000fe20008010071 */
[----:B------:R-:W-:Y:S01]  /*ee80*/  FMNMX.FTZ R173, R6, R172, !PT ;  /* 0x000000ac06ad7209 */ /* 0x000fe20007810000 */
[----:B------:R-:W-:Y:S01]  /*ee90*/  FFMA.FTZ R101, R174, -UR5, R101 ;  /* 0x80000005ae657c23 */ /* 0x000fe20008010065 */
[----:B------:R-:W-:Y:S01]  /*eea0*/  IADD3 R2, R0, -0x71, RZ ;  /* 0xffffff8f00027810 */ /* 0x000fe20007ffe0ff */
[----:B------:R-:W-:Y:S01]  /*eeb0*/  FFMA.FTZ R115, R174, -UR5, R115 ;  /* 0x80000005ae737c23 */ /* 0x000fe20008010073 */
[C---:B------:R-:W-:Y:S01]  /*eec0*/  IADD3 R174, R0.reuse, -0x78, RZ ;  /* 0xffffff8800ae7810 */ /* 0x040fe20007ffe0ff */
[C---:B------:R-:W-:Y:S01]  /*eed0*/  FFMA.FTZ R71, R207.reuse, -UR5, R71 ;  /* 0x80000005cf477c23 */ /* 0x040fe20008010047 */
[C---:B------:R-:W-:Y:S01]  /*eee0*/  IADD3 R206, R0.reuse, -0x79, RZ ;  /* 0xffffff8700ce7810 */ /* 0x040fe20007ffe0ff */
[C---:B------:R-:W-:Y:S01]  /*eef0*/  FFMA.FTZ R65, R207.reuse, -UR5, R65 ;  /* 0x80000005cf417c23 */ /* 0x040fe20008010041 */
[C---:B------:R-:W-:Y:S01]  /*ef00*/  @!P5 IADD3 R3, -R0.reuse, 0x70, RZ ;  /* 0x000000700003d810 */ /* 0x040fe20007ffe1ff */
[----:B------:R-:W-:Y:S01]  /*ef10*/  FFMA.FTZ R125, R207, -UR5, R125 ;  /* 0x80000005cf7d7c23 */ /* 0x000fe2000801007d */
[----:B------:R-:W-:Y:S02]  /*ef20*/  FMNMX.FTZ R173, R7, R173, !PT ;  /* 0x000000ad07ad7209 */ /* 0x000fe40007810000 */
[C---:B------:R-:W-:Y:S02]  /*ef30*/  @!P4 IADD3 R176, -R0.reuse, 0x30, RZ ;  /* 0x0000003000b0c810 */ /* 0x040fe40007ffe1ff */
[C---:B------:R-:W-:Y:S02]  /*ef40*/  @!P3 IADD3 R175, -R0.reuse, 0x31, RZ ;  /* 0x0000003100afb810 */ /* 0x040fe40007ffe1ff */
[----:B------:R-:W-:Y:S02]  /*ef50*/  @!P2 IADD3 R205, -R0, 0x38, RZ ;  /* 0x0000003800cda810 */ /* 0x000fe40007ffe1ff */
[----:B------:R-:W-:Y:S02]  /*ef60*/  ISETP.GE.AND P4, PT, R2, RZ, PT ;  /* 0x000000ff0200720c */ /* 0x000fe40003f86270 */
[----:B------:R-:W-:Y:S02]  /*ef70*/  ISETP.GE.AND P2, PT, R206, RZ, PT ;  /* 0x000000ffce00720c */ /* 0x000fe40003f46270 */
[----:B------:R-:W-:Y:S02]  /*ef80*/  I2FP.F32.S32 R3, R3 ;  /* 0x0000000300037245 */ /* 0x000fe40000201400 */
[----:B------:R-:W-:Y:S02]  /*ef90*/  ISETP.GE.AND P3, PT, R174, RZ, PT ;  /* 0x000000ffae00720c */ /* 0x000fe40003f66270 */
[----:B------:R-:W-:Y:S01]  /*efa0*/  FMNMX.FTZ R173, R18, R173, !PT ;  /* 0x000000ad12ad7209 */ /* 0x000fe20007810000 */
[C---:B------:R-:W-:Y:S01]  /*efb0*/  FFMA.FTZ R116, R3.reuse, -UR5, R116 ;  /* 0x8000000503747c23 */ /* 0x040fe20008010074 */
[----:B------:R-:W-:Y:S01]  /*efc0*/  FFMA.FTZ R130, R3, -UR5, R130 ;  /* 0x8000000503827c23 */ /* 0x000fe20008010082 */
[----:B------:R-:W-:Y:S02]  /*efd0*/  I2FP.F32.S32 R176, R176 ;  /* 0x000000b000b07245 */ /* 0x000fe40000201400 */
[----:B------:R-:W-:Y:S02]  /*efe0*/  FMNMX.FTZ R3, R19, R173, !PT ;  /* 0x000000ad13037209 */ /* 0x000fe40007810000 */
[----:B------:R-:W-:Y:S01]  /*eff0*/  @!P4 IADD3 R2, -R0, 0x71, RZ ;  /* 0x000000710002c810 */ /* 0x000fe20007ffe1ff */
[----:B------:R-:W-:Y:S01]  /*f000*/  FFMA.FTZ R52, R176, -UR5, R52 ;  /* 0x80000005b0347c23 */ /* 0x000fe20008010034 */
[----:B------:R-:W-:Y:S01]  /*f010*/  FMNMX.FTZ R3, R22, R3, !PT ;  /* 0x0000000316037209 */ /* 0x000fe20007810000 */
[----:B------:R-:W-:Y:S01]  /*f020*/  FFMA.FTZ R120, R176, -UR5, R120 ;  /* 0x80000005b0787c23 */ /* 0x000fe20008010078 */
[----:B------:R-:W-:Y:S01]  /*f030*/  @!P3 IADD3 R174, -R0, 0x78, RZ ;  /* 0x0000007800aeb810 */ /* 0x000fe20007ffe1ff */
[----:B------:R-:W-:Y:S01]  /*f040*/  FFMA.FTZ R66, R176, -UR5, R66 ;  /* 0x80000005b0427c23 */ /* 0x000fe20008010042 */
[----:B------:R-:W-:Y:S01]  /*f050*/  @!P2 IADD3 R206, -R0, 0x79, RZ ;  /* 0x0000007900cea810 */ /* 0x000fe20007ffe1ff */
[----:B------:R-:W-:Y:S01]  /*f060*/  FFMA.FTZ R126, R176, -UR5, R126 ;  /* 0x80000005b07e7c23 */ /* 0x000fe2000801007e */
[----:B------:R-:W-:Y:S02]  /*f070*/  FMNMX.FTZ R3, R23, R3, !PT ;  /* 0x0000000317037209 */ /* 0x000fe40007810000 */
[----:B------:R-:W-:Y:S02]  /*f080*/  I2FP.F32.S32 R0, R175 ;  /* 0x000000af00007245 */ /* 0x000fe40000201400 */
[----:B------:R-:W-:Y:S02]  /*f090*/  I2FP.F32.S32 R2, R2 ;  /* 0x0000000200027245 */ /* 0x000fe40000201400 */
[----:B------:R-:W-:Y:S01]  /*f0a0*/  FMNMX.FTZ R176, R34, R3, !PT ;  /* 0x0000000322b07209 */ /* 0x000fe20007810000 */
[C---:B------:R-:W-:Y:S01]  /*f0b0*/  FFMA.FTZ R121, R0.reuse, -UR5, R121 ;  /* 0x8000000500797c23 */ /* 0x040fe20008010079 */
[C---:B------:R-:W-:Y:S01]  /*f0c0*/  FFMA.FTZ R53, R0.reuse, -UR5, R53 ;  /* 0x8000000500357c23 */ /* 0x040fe20008010035 */
[C---:B------:R-:W-:Y:S01]  /*f0d0*/  FFMA.FTZ R67, R0.reuse, -UR5, R67 ;  /* 0x8000000500437c23 */ /* 0x040fe20008010043 */
[----:B------:R-:W-:Y:S01]  /*f0e0*/  FFMA.FTZ R127, R0, -UR5, R127 ;  /* 0x80000005007f7c23 */ /* 0x000fe2000801007f */
[----:B------:R-:W-:Y:S01]  /*f0f0*/  FMNMX.FTZ R173, R4, R178, !PT ;  /* 0x000000b204ad7209 */ /* 0x000fe20007810000 */
[----:B------:R-:W-:Y:S01]  /*f100*/  FFMA.FTZ R117, R2, -UR5, R117 ;  /* 0x8000000502757c23 */ /* 0x000fe20008010075 */
[----:B------:R-:W-:Y:S01]  /*f110*/  FMNMX.FTZ R0, R10, R177, !PT ;  /* 0x000000b10a007209 */ /* 0x000fe20007810000 */
[----:B------:R-:W-:Y:S01]  /*f120*/  FFMA.FTZ R131, R2, -UR5, R131 ;  /* 0x8000000502837c23 */ /* 0x000fe20008010083 */
        /* <DEDUP_REMOVED lines=15> */
[----:B------:R-:W-:Y:S02]  /*f220*/  I2FP.F32.S32 R204, R204 ;  /* 0x000000cc00cc7245 */ /* 0x000fe40000201400 */
[----:B------:R-:W-:Y:S02]  /*f230*/  FMNMX.FTZ R0, R26, R0, !PT ;  /* 0x000000001a007209 */ /* 0x000fe40007810000 */
[----:B------:R-:W-:Y:S01]  /*f240*/  FMNMX.FTZ R2, R24, R2, !PT ;  /* 0x0000000218027209 */ /* 0x000fe20007810000 */
[C---:B------:R-:W-:Y:S01]  /*f250*/  FFMA.FTZ R55, R204.reuse, -UR5, R55 ;  /* 0x80000005cc377c23 */ /* 0x040fe20008010037 */
[----:B------:R-:W-:Y:S01]  /*f260*/  FMNMX.FTZ R176, R51, R176, !PT ;  /* 0x000000b033b07209 */ /* 0x000fe20007810000 */
[C---:B------:R-:W-:Y:S01]  /*f270*/  FFMA.FTZ R49, R204.reuse, -UR5, R49 ;  /* 0x80000005cc317c23 */ /* 0x040fe20008010031 */
[----:B------:R-:W-:Y:S01]  /*f280*/  FMNMX.FTZ R3, R21, R3, !PT ;  /* 0x0000000315037209 */ /* 0x000fe20007810000 */
[C---:B------:R-:W-:Y:S01]  /*f290*/  FFMA.FTZ R123, R204.reuse, -UR5, R123 ;  /* 0x80000005cc7b7c23 */ /* 0x040fe2000801007b */
        /* <DEDUP_REMOVED lines=96> */
[----:B------:R-:W-:Y:S01]  /*f8a0*/  FFMA.FTZ R128, R174, -UR5, R128 ;  /* 0x80000005ae807c23 */ /* 0x000fe20008010080 */
[----:B------:R-:W-:Y:S02]  /*f8b0*/  I2FP.F32.S32 R3, R206 ;  /* 0x000000ce00037245 */ /* 0x000fe40000201400 */
[----:B------:R-:W-:Y:S02]  /*f8c0*/  FMNMX.FTZ R2, R117, R2, !PT ;  /* 0x0000000275027209 */ /* 0x000fe40007810000 */
[----:B------:R-:W-:Y:S01]  /*f8d0*/  FMNMX.FTZ R0, R123, R0, !PT ;  /* 0x000000007b007209 */ /* 0x000fe20007810000 */
[----:B------:R-:W-:Y:S01]  /*f8e0*/  FFMA.FTZ R129, R3, -UR5, R129 ;  /* 0x8000000503817c23 */ /* 0x000fe20008010081 */
[----:B------:R-:W-:Y:S02]  /*f8f0*/  FMNMX.FTZ R174, R128, R2, !PT ;  /* 0x0000000280ae7209 */ /* 0x000fe40007810000 */
[----:B------:R-:W-:Y:S02]  /*f900*/  FMNMX.FTZ R0, R126, R0, !PT ;  /* 0x000000007e007209 */ /* 0x000fe40007810000 */
[----:B------:R-:W-:Y:S02]  /*f910*/  FMNMX.FTZ R174, R129, R174, !PT ;  /* 0x000000ae81ae7209 */ /* 0x000fe40007810000 */
[----:B------:R-:W-:Y:S02]  /*f920*/  FMNMX.FTZ R0, R127, R0, !PT ;  /* 0x000000007f007209 */ /* 0x000fe40007810000 */
[----:B-1----:R-:W-:Y:S01]  /*f930*/  FMNMX.FTZ R176, R176, R175, !PT ;  /* 0x000000afb0b07209 */ /* 0x002fe20007810000 */
[----:B------:R-:W1:Y:S01]  /*f940*/  SHFL.BFLY PT, R205, R174, 0x2, 0x1f ;  /* 0x0c401f00aecd7f89 */ /* 0x000e6200000e0000 */
[----:B------:R-:W-:Y:S07]  /*f950*/  FMNMX.FTZ R173, R109, R173, !PT ;  /* 0x000000ad6dad7209 */ /* 0x000fee0007810000 */
[----:B------:R-:W2:Y:S01]  /*f960*/  SHFL.BFLY PT, R2, R0, 0x2, 0x1f ;  /* 0x0c401f0000027f89 */ /* 0x000ea200000e0000 */
[----:B------:R-:W-:Y:S07]  /*f970*/  FMNMX.FTZ R173, R120, R173, !PT ;  /* 0x000000ad78ad7209 */ /* 0x000fee0007810000 */
[----:B------:R-:W4:Y:S01]  /*f980*/  SHFL.BFLY PT, R175, R176, 0x1, 0x1f ;  /* 0x0c201f00b0af7f89 */ /* 0x000f2200000e0000 */
[----:B------:R-:W-:Y:S04]  /*f990*/  FMNMX.FTZ R173, R121, R173, !PT ;  /* 0x000000ad79ad7209 */ /* 0x000fe80007810000 */
[----:B------:R-:W-:Y:S04]  /*f9a0*/  FMNMX.FTZ R173, R124, R173, !PT ;  /* 0x000000ad7cad7209 */ /* 0x000fe80007810000 */
[----:B------:R-:W-:Y:S05]  /*f9b0*/  FMNMX.FTZ R173, R125, R173, !PT ;  /* 0x000000ad7dad7209 */ /* 0x000fea0007810000 */
[----:B------:R-:W5:Y:S01]  /*f9c0*/  SHFL.BFLY PT, R204, R173, 0x2, 0x1f ;  /* 0x0c401f00adcc7f89 */ /* 0x000f6200000e0000 */
[----:B-1----:R-:W-:Y:S02]  /*f9d0*/  FMNMX.FTZ R174, R174, R205, !PT ;  /* 0x000000cdaeae7209 */ /* 0x002fe40007810000 */
[----:B--2---:R-:W-:Y:S05]  /*f9e0*/  FMNMX.FTZ R0, R0, R2, !PT ;  /* 0x0000000200007209 */ /* 0x004fea0007810000 */
[----:B------:R-:W1:Y:S01]  /*f9f0*/  SHFL.BFLY PT, R205, R174, 0x1, 0x1f ;  /* 0x0c201f00aecd7f89 */ /* 0x000e6200000e0000 */
[----:B----4-:R-:W-:Y:S07]  /*fa00*/  FMNMX.FTZ R176, R176, R175, !PT ;  /* 0x000000afb0b07209 */ /* 0x010fee0007810000 */
[----:B------:R-:W2:Y:S01]  /*fa10*/  SHFL.BFLY PT, R3, R0, 0x1, 0x1f ;  /* 0x0c201f0000037f89 */ /* 0x000ea200000e0000 */
[C---:B------:R-:W-:Y:S01]  /*fa20*/  FSETP.NEU.FTZ.AND P3, PT, R176.reuse, -INF , PT ;  /* 0xff800000b000780b */ /* 0x040fe20003f7d000 */
[----:B------:R-:W-:Y:S04]  /*fa30*/  FADD.FTZ R2, -R176, R172 ;  /* 0x000000acb0027221 */ /* 0x000fe80000010100 */
[----:B------:R-:W-:Y:S04]  /*fa40*/  FMUL.FTZ R2, R2, UR4 ;  /* 0x0000000402027c20 */ /* 0x000fe80008410000 */
[----:B------:R4:W3:Y:S01]  /*fa50*/  MUFU.EX2 R172, R2 ;  /* 0x0000000200ac7308 */ /* 0x0008e20000000800 */
[----:B-----5:R-:W-:Y:S05]  /*fa60*/  FMNMX.FTZ R204, R173, R204, !PT ;  /* 0x000000ccadcc7209 */ /* 0x020fea0007810000 */
[----:B------:R-:W5:Y:S01]  /*fa70*/  SHFL.BFLY PT, R206, R204, 0x1, 0x1f ;  /* 0x0c201f00ccce7f89 */ /* 0x000f6200000e0000 */
[----:B-1----:R-:W-:Y:S02]  /*fa80*/  FMNMX.FTZ R175, R174, R205, !PT ;  /* 0x000000cdaeaf7209 */ /* 0x002fe40007810000 */
[----:B--2---:R-:W-:Y:S04]  /*fa90*/  FMNMX.FTZ R173, R0, R3, !PT ;  /* 0x0000000300ad7209 */ /* 0x004fe80007810000 */
[----:B------:R-:W-:Y:S01]  /*faa0*/  FSETP.NEU.FTZ.AND P2, PT, R173, -INF , PT ;  /* 0xff800000ad00780b */ /* 0x000fe20003f5d000 */
[----:B----4-:R-:W-:Y:S01]  /*fab0*/  FADD.FTZ R2, -R175, R178 ;  /* 0x000000b2af027221 */ /* 0x010fe20000010100 */
[C---:B------:R-:W-:Y:S01]  /*fac0*/  FMUL.FTZ R178, R173.reuse, UR4 ;  /* 0x00000004adb27c20 */ /* 0x040fe20008410000 */
[----:B------:R-:W-:Y:S01]  /*fad0*/  FADD.FTZ R0, -R173, R177 ;  /* 0x000000b1ad007221 */ /* 0x000fe20000010100 */
[----:B------:R-:W-:Y:S01]  /*fae0*/  FMUL.FTZ R177, R176, UR4 ;  /* 0x00000004b0b17c20 */ /* 0x000fe20008410000 */
[----:B------:R-:W-:Y:S01]  /*faf0*/  FMUL.FTZ R2, R2, UR4 ;  /* 0x0000000402027c20 */ /* 0x000fe20008410000 */
[----:B---3--:R-:W-:Y:S01]  /*fb00*/  FMUL.FTZ R134, R172, R134 ;  /* 0x00000086ac867220 */ /* 0x008fe20000410000 */
[----:B------:R-:W-:Y:S01]  /*fb10*/  FMUL.FTZ R0, R0, UR4 ;  /* 0x0000000400007c20 */ /* 0x000fe20008410000 */
[----:B------:R-:W-:Y:S01]  /*fb20*/  FSEL R178, R178, RZ, P2 ;  /* 0x000000ffb2b27208 */ /* 0x000fe20001000000 */
[C---:B------:R-:W-:Y:S01]  /*fb30*/  FMUL.FTZ R135, R172.reuse, R135 ;  /* 0x00000087ac877220 */ /* 0x040fe20000410000 */
[----:B------:R-:W-:Y:S01]  /*fb40*/  FMUL.FTZ R146, R172, R146 ;  /* 0x00000092ac927220 */ /* 0x000fe20000410000 */
[----:B------:R-:W1:Y:S01]  /*fb50*/  MUFU.EX2 R3, R0 ;  /* 0x0000000000037308 */ /* 0x000e620000000800 */
[----:B------:R-:W-:Y:S01]  /*fb60*/  FSEL R177, R177, RZ, P3 ;  /* 0x000000ffb1b17208 */ /* 0x000fe20001800000 */
[--C-:B------:R-:W-:Y:S01]  /*fb70*/  FFMA.FTZ R213, R10, UR4, -R178.reuse ;  /* 0x000000040ad57c23 */ /* 0x100fe200080108b2 */
[--C-:B------:R-:W-:Y:S01]  /*fb80*/  FFMA.FTZ R15, R15, UR4, -R178.reuse ;  /* 0x000000040f0f7c23 */ /* 0x100fe200080108b2 */
[--C-:B------:R-:W-:Y:S01]  /*fb90*/  FFMA.FTZ R42, R42, UR4, -R178.reuse ;  /* 0x000000042a2a7c23 */ /* 0x100fe200080108b2 */
[--C-:B------:R-:W-:Y:S01]  /*fba0*/  FFMA.FTZ R43, R43, UR4, -R178.reuse ;  /* 0x000000042b2b7c23 */ /* 0x100fe200080108b2 */
[--C-:B------:R-:W-:Y:S01]  /*fbb0*/  FFMA.FTZ R46, R46, UR4, -R178.reuse ;  /* 0x000000042e2e7c23 */ /* 0x100fe200080108b2 */
[--C-:B------:R-:W-:Y:S03]  /*fbc0*/  FFMA.FTZ R47, R47, UR4, -R178.reuse ;  /* 0x000000042f2f7c23 */ /* 0x100fe600080108b2 */
[----:B------:R2:W-:Y:S01]  /*fbd0*/  MUFU.EX2 R233, R15 ;  /* 0x0000000f00e97308 */ /* 0x0005e20000000800 */
[--C-:B------:R-:W-:Y:S01]  /*fbe0*/  FFMA.FTZ R205, R6, UR4, -R177.reuse ;  /* 0x0000000406cd7c23 */ /* 0x100fe200080108b1 */
[--C-:B------:R-:W-:Y:S01]  /*fbf0*/  FFMA.FTZ R19, R19, UR4, -R177.reuse ;  /* 0x0000000413137c23 */ /* 0x100fe200080108b1 */
[--C-:B------:R-:W-:Y:S01]  /*fc00*/  FFMA.FTZ R240, R54, UR4, -R177.reuse ;  /* 0x0000000436f07c23 */ /* 0x100fe200080108b1 */
[--C-:B------:R-:W-:Y:S01]  /*fc10*/  FFMA.FTZ R207, R18, UR4, -R177.reuse ;  /* 0x0000000412cf7c23 */ /* 0x100fe200080108b1 */
[----:B------:R-:W-:Y:S01]  /*fc20*/  FMUL.FTZ R18, R172, R186 ;  /* 0x000000baac127220 */ /* 0x000fe20000410000 */
[----:B------:R-:W-:Y:S01]  /*fc30*/  FFMA.FTZ R229, R22, UR4, -R177 ;  /* 0x0000000416e57c23 */ /* 0x000fe200080108b1 */
[----:B------:R-:W-:Y:S03]  /*fc40*/  FMUL.FTZ R22, R172, R182 ;  /* 0x000000b6ac167220 */ /* 0x000fe60000410000 */
[----:B------:R-:W3:Y:S01]  /*fc50*/  MUFU.EX2 R213, R213 ;  /* 0x000000d500d57308 */ /* 0x000ee20000000800 */
[C---:B-1----:R-:W-:Y:S01]  /*fc60*/  FMUL.FTZ R10, R3.reuse, R198 ;  /* 0x000000c6030a7220 */ /* 0x042fe20000410000 */
[C---:B------:R-:W-:Y:S01]  /*fc70*/  FMUL.FTZ R138, R3.reuse, R138 ;  /* 0x0000008a038a7220 */ /* 0x040fe20000410000 */
[C---:B------:R-:W-:Y:S01]  /*fc80*/  FMUL.FTZ R139, R3.reuse, R139 ;  /* 0x0000008b038b7220 */ /* 0x040fe20000410000 */
[C---:B------:R-:W-:Y:S01]  /*fc90*/  FMUL.FTZ R142, R3.reuse, R142 ;  /* 0x0000008e038e7220 */ /* 0x040fe20000410000 */
[C---:B------:R-:W-:Y:S01]  /*fca0*/  FMUL.FTZ R143, R3.reuse, R143 ;  /* 0x0000008f038f7220 */ /* 0x040fe20000410000 */
[C---:B------:R-:W-:Y:S01]  /*fcb0*/  FMUL.FTZ R154, R3.reuse, R154 ;  /* 0x0000009a039a7220 */ /* 0x040fe20000410000 */
[C---:B------:R-:W-:Y:S03]  /*fcc0*/  FMUL.FTZ R155, R3.reuse, R155 ;  /* 0x0000009b039b7220 */ /* 0x040fe60000410000 */
[----:B------:R1:W-:Y:S01]  /*fcd0*/  MUFU.EX2 R234, R19 ;  /* 0x0000001300ea7308 */ /* 0x0003e20000000800 */
[----:B-----5:R-:W-:Y:S01]  /*fce0*/  FMNMX.FTZ R174, R204, R206, !PT ;  /* 0x000000ceccae7209 */ /* 0x020fe20007810000 */
[C---:B--2---:R-:W-:Y:S01]  /*fcf0*/  FMUL.FTZ R15, R3.reuse, R203 ;  /* 0x000000cb030f7220 */ /* 0x044fe20000410000 */
[C---:B------:R-:W-:Y:S01]  /*fd00*/  FMUL.FTZ R158, R3.reuse, R158 ;  /* 0x0000009e039e7220 */ /* 0x040fe20000410000 */
[C---:B------:R-:W-:Y:S01]  /*fd10*/  FMUL.FTZ R159, R3.reuse, R159 ;  /* 0x0000009f039f7220 */ /* 0x040fe20000410000 */
[C---:B------:R-:W-:Y:S01]  /*fd20*/  FSETP.NEU.FTZ.AND P2, PT, R174.reuse, -INF , PT ;  /* 0xff800000ae00780b */ /* 0x040fe20003f5d000 */
[C---:B------:R-:W-:Y:S01]  /*fd30*/  FMUL.FTZ R6, R174.reuse, UR4 ;  /* 0x00000004ae067c20 */ /* 0x040fe20008410000 */
[----:B------:R-:W-:Y:S03]  /*fd40*/  FMUL.FTZ R166, R3, R166 ;  /* 0x000000a603a67220 */ /* 0x000fe60000410000 */
[----:B------:R-:W2:Y:S01]  /*fd50*/  MUFU.EX2 R205, R205 ;  /* 0x000000cd00cd7308 */ /* 0x000ea20000000800 */
[----:B------:R-:W-:Y:S01]  /*fd60*/  FADD.FTZ R0, -R174, R179 ;  /* 0x000000b3ae007221 */ /* 0x000fe20000010100 */
[C---:B------:R-:W-:Y:S01]  /*fd70*/  FMUL.FTZ R179, R175.reuse, UR4 ;  /* 0x00000004afb37c20 */ /* 0x040fe20008410000 */
[----:B------:R-:W-:Y:S01]  /*fd80*/  FSETP.NEU.FTZ.AND P3, PT, R175, -INF , PT ;  /* 0xff800000af00780b */ /* 0x000fe20003f7d000 */
[--C-:B------:R-:W-:Y:S01]  /*fd90*/  FFMA.FTZ R206, R11, UR4, -R178.reuse ;  /* 0x000000040bce7c23 */ /* 0x100fe200080108b2 */
[----:B------:R-:W-:Y:S01]  /*fda0*/  FFMA.FTZ R215, R14, UR4, -R178 ;  /* 0x000000040ed77c23 */ /* 0x000fe200080108b2 */
[--C-:B------:R-:W-:Y:S01]  /*fdb0*/  FFMA.FTZ R231, R34, UR4, -R177.reuse ;  /* 0x0000000422e77c23 */ /* 0x100fe200080108b1 */
[----:B------:R-:W-:Y:S03]  /*fdc0*/  FSEL R179, R179, RZ, P3 ;  /* 0x000000ffb3b37208 */ /* 0x000fe60001800000 */
[----:B------:R-:W4:Y:S01]  /*fdd0*/  MUFU.EX2 R2, R2 ;  /* 0x0000000200027308 */ /* 0x000f220000000800 */
[----:B------:R-:W-:Y:S01]  /*fde0*/  FFMA.FTZ R232, R35, UR4, -R177 ;  /* 0x0000000423e87c23 */ /* 0x000fe200080108b1 */
[C---:B------:R-:W-:Y:S01]  /*fdf0*/  FMUL.FTZ R11, R3.reuse, R199 ;  /* 0x000000c7030b7220 */ /* 0x040fe20000410000 */
[C---:B------:R-:W-:Y:S01]  /*fe00*/  FMUL.FTZ R14, R3.reuse, R202 ;  /* 0x000000ca030e7220 */ /* 0x040fe20000410000 */
[C---:B------:R-:W-:Y:S01]  /*fe10*/  FMUL.FTZ R34, R3.reuse, R190 ;  /* 0x000000be03227220 */ /* 0x040fe20000410000 */
[C---:B------:R-:W-:Y:S01]  /*fe20*/  FMUL.FTZ R35, R3.reuse, R191 ;  /* 0x000000bf03237220 */ /* 0x040fe20000410000 */
[C---:B------:R-:W-:Y:S01]  /*fe30*/  FMUL.FTZ R167, R3.reuse, R167 ;  /* 0x000000a703a77220 */ /* 0x040fe20000410000 */
[----:B---3--:R-:W-:Y:S03]  /*fe40*/  FFMA.FTZ R3, R3, R208, R213 ;  /* 0x000000d003037223 */ /* 0x008fe600000100d5 */
[----:B------:R-:W-:Y:S01]  /*fe50*/  MUFU.EX2 R206, R206 ;  /* 0x000000ce00ce7308 */ /* 0x000fe20000000800 */
[----:B------:R-:W3:Y:S01]  /*fe60*/  LDSM.16.MT88.4 R208, [R218+0x8000] ;  /* 0x00800000dad0783b */ /* 0x000ee20000004200 */
[----:B------:R-:W-:Y:S01]  /*fe70*/  FSEL R54, R6, RZ, P2 ;  /* 0x000000ff06367208 */ /* 0x000fe20001000000 */
[----:B------:R-:W-:Y:S01]  /*fe80*/  FFMA.FTZ R16, R16, UR4, -R179 ;  /* 0x0000000410107c23 */ /* 0x000fe200080108b3 */
[----:B------:R-:W-:Y:S01]  /*fe90*/  FFMA.FTZ R230, R23, UR4, -R177 ;  /* 0x0000000417e67c23 */ /* 0x000fe200080108b1 */
[----:B------:R-:W-:Y:S01]  /*fea0*/  FFMA.FTZ R17, R17, UR4, -R179 ;  /* 0x0000000411117c23 */ /* 0x000fe200080108b3 */
[----:B------:R-:W-:Y:S01]  /*feb0*/  FFMA.FTZ R204, R7, UR4, -R177 ;  /* 0x0000000407cc7c23 */ /* 0x000fe200080108b1 */
[C---:B-1----:R-:W-:Y:S03]  /*fec0*/  FMUL.FTZ R19, R172.reuse, R187 ;  /* 0x000000bbac137220 */ /* 0x042fe60000410000 */
[----:B------:R4:W-:Y:S01]  /*fed0*/  MUFU.EX2 R243, R16 ;  /* 0x0000001000f37308 */ /* 0x0009e20000000800 */
[C---:B------:R-:W-:Y:S01]  /*fee0*/  FMUL.FTZ R23, R172.reuse, R183 ;  /* 0x000000b7ac177220 */ /* 0x040fe20000410000 */
[C---:B------:R-:W-:Y:S01]  /*fef0*/  FMUL.FTZ R7, R172.reuse, R195 ;  /* 0x000000c3ac077220 */ /* 0x040fe20000410000 */
[C---:B------:R-:W-:Y:S01]  /*ff00*/  FMUL.FTZ R147, R172.reuse, R147 ;  /* 0x00000093ac937220 */ /* 0x040fe20000410000 */
[C---:B------:R-:W-:Y:S01]  /*ff10*/  FMUL.FTZ R150, R172.reuse, R150 ;  /* 0x00000096ac967220 */ /* 0x040fe20000410000 */
[C---:B------:R-:W-:Y:S01]  /*ff20*/  FMUL.FTZ R151, R172.reuse, R151 ;  /* 0x00000097ac977220 */ /* 0x040fe20000410000 */
[C---:B------:R-:W-:Y:S01]  /*ff30*/  FMUL.FTZ R162, R172.reuse, R162 ;  /* 0x000000a2aca27220 */ /* 0x040fe20000410000 */
[C---:B------:R-:W-:Y:S03]  /*ff40*/  FMUL.FTZ R163, R172.reuse, R163 ;  /* 0x000000a3aca37220 */ /* 0x040fe60000410000 */
[----:B------:R-:W1:Y:S01]  /*ff50*/  MUFU.EX2 R204, R204 ;  /* 0x000000cc00cc7308 */ /* 0x000e620000000800 */
[C---:B------:R-:W-:Y:S01]  /*ff60*/  FMUL.FTZ R170, R172.reuse, R170 ;  /* 0x000000aaacaa7220 */ /* 0x040fe20000410000 */
[C---:B------:R-:W-:Y:S01]  /*ff70*/  FMUL.FTZ R171, R172.reuse, R171 ;  /* 0x000000abacab7220 */ /* 0x040fe20000410000 */
[C---:B------:R-:W-:Y:S01]  /*ff80*/  FMUL.FTZ R6, R172.reuse, R194 ;  /* 0x000000c2ac067220 */ /* 0x040fe20000410000 */
[----:B--2---:R-:W-:Y:S01]  /*ff90*/  FFMA.FTZ R172, R172, R241, R205 ;  /* 0x000000f1acac7223 */ /* 0x004fe200000100cd */
[--C-:B------:R-:W-:Y:S01]  /*ffa0*/  FFMA.FTZ R8, R8, UR4, -R54.reuse ;  /* 0x0000000408087c23 */ /* 0x100fe20008010836 */
[--C-:B------:R-:W-:Y:S01]  /*ffb0*/  FFMA.FTZ R9, R9, UR4, -R54.reuse ;  /* 0x0000000409097c23 */ /* 0x100fe20008010836 */
[--C-:B------:R-:W-:Y:S03]  /*ffc0*/  FFMA.FTZ R12, R12, UR4, -R54.reuse ;  /* 0x000000040c0c7c23 */ /* 0x100fe60008010836 */
[----:B------:R2:W-:Y:S01]  /*ffd0*/  MUFU.EX2 R241, R17 ;  /* 0x0000001100f17308 */ /* 0x0005e20000000800 */
[--C-:B------:R-:W-:Y:S01]  /*ffe0*/  FFMA.FTZ R4, R4, UR4, -R179.reuse ;  /* 0x0000000404047c23 */ /* 0x100fe200080108b3 */
[--C-:B------:R-:W-:Y:S01]  /*fff0*/  FFMA.FTZ R5, R5, UR4, -R179.reuse ;  /* 0x0000000405057c23 */ /* 0x100fe200080108b3 */
[--C-:B------:R-:W-:Y:S01]  /*10000*/  FFMA.FTZ R13, R13, UR4, -R54.reuse ;  /* 0x000000040d0d7c23 */ /* 0x100fe20008010836 */
[----:B----4-:R-:W-:Y:S01]  /*10010*/  FMUL.FTZ R16, R2, R184 ;  /* 0x000000b802107220 */ /* 0x010fe20000410000 */
        /* <DEDUP_REMOVED lines=9> */
[----:B------:R-:W-:Y:S01]  /*100b0*/  FFMA.FTZ R52, R52, UR4, -R179 ;  /* 0x0000000434347c23 */ /* 0x000fe200080108b3 */
[--C-:B------:R-:W-:Y:S03]  /*100c0*/  FFMA.FTZ R56, R56, UR4, -R54.reuse ;  /* 0x0000000438387c23 */ /* 0x100fe60008010836 */
[----:B------:R-:W-:Y:S01]  /*100d0*/  MUFU.EX2 R215, R215 ;  /* 0x000000d700d77308 */ /* 0x000fe20000000800 */
[----:B--2---:R-:W-:Y:S01]  /*100e0*/  FMUL.FTZ R17, R2, R185 ;  /* 0x000000b902117220 */ /* 0x004fe20000410000 */
[--C-:B------:R-:W-:Y:S01]  /*100f0*/  FFMA.FTZ R57, R57, UR4, -R54.reuse ;  /* 0x0000000439397c23 */ /* 0x100fe20008010836 */
[----:B------:R-:W2:Y:S01]  /*10100*/  LDSM.16.MT88.4 R184, [R221+0x8000] ;  /* 0x00800000ddb8783b */ /* 0x000ea20000004200 */
        /* <DEDUP_REMOVED lines=13> */
[----:B------:R-:W-:Y:S01]  /*101e0*/  FMUL.FTZ R0, R0, UR4 ;  /* 0x0000000400007c20 */ /* 0x000fe20008410000 */
[----:B------:R-:W-:Y:S01]  /*101f0*/  FFMA.FTZ R242, R66, UR4, -R177 ;  /* 0x0000000442f27c23 */ /* 0x000fe200080108b1 */
[--C-:B------:R-:W-:Y:S01]  /*10200*/  FFMA.FTZ R105, R105, UR4, -R54.reuse ;  /* 0x0000000469697c23 */ /* 0x100fe20008010836 */
[--C-:B------:R-:W-:Y:S01]  /*10210*/  FFMA.FTZ R108, R108, UR4, -R54.reuse ;  /* 0x000000046c6c7c23 */ /* 0x100fe20008010836 */
[--C-:B------:R-:W-:Y:S01]  /*10220*/  FFMA.FTZ R109, R109, UR4, -R54.reuse ;  /* 0x000000046d6d7c23 */ /* 0x100fe20008010836 */
[--C-:B------:R-:W-:Y:S01]  /*10230*/  FFMA.FTZ R120, R120, UR4, -R54.reuse ;  /* 0x0000000478787c23 */ /* 0x100fe20008010836 */
[--C-:B------:R-:W-:Y:S03]  /*10240*/  FFMA.FTZ R121, R121, UR4, -R54.reuse ;  /* 0x0000000479797c23 */ /* 0x100fe60008010836 */
[----:B------:R-:W4:Y:S01]  /*10250*/  MUFU.EX2 R0, R0 ;  /* 0x0000000000007308 */ /* 0x000f220000000800 */
[--C-:B------:R-:W-:Y:S01]  /*10260*/  FFMA.FTZ R124, R124, UR4, -R54.reuse ;  /* 0x000000047c7c7c23 */ /* 0x100fe20008010836 */
[----:B------:R-:W-:Y:S01]  /*10270*/  FFMA.FTZ R125, R125, UR4, -R54 ;  /* 0x000000047d7d7c23 */ /* 0x000fe20008010836 */
[C---:B-1----:R-:W-:Y:S01]  /*10280*/  F2FP.BF16.F32.PACK_AB R205, R204.reuse, R205 ;  /* 0x000000cdcccd723e */ /* 0x042fe200000010ff */
[----:B------:R-:W-:Y:S01]  /*10290*/  FADD.FTZ R204, R204, R172 ;  /* 0x000000accccc7221 */ /* 0x000fe20000010000 */
[----:B------:R-:W-:Y:S01]  /*102a0*/  F2FP.BF16.F32.PACK_AB R213, R206, R213 ;  /* 0x000000d5ced5723e */ /* 0x000fe200000010ff */
        /* <DEDUP_REMOVED lines=8> */
[----:B------:R-:W-:Y:S01]  /*10330*/  FMUL.FTZ R161, R2, R161 ;  /* 0x000000a102a17220 */ /* 0x000fe20000410000 */
[--C-:B------:R-:W-:Y:S03]  /*10340*/  FFMA.FTZ R20, R20, UR4, -R179.reuse ;  /* 0x0000000414147c23 */ /* 0x100fe600080108b3 */
[----:B------:R1:W5:Y:S01]  /*10350*/  MUFU.EX2 R198, R9 ;  /* 0x0000000900c67308 */ /* 0x0003620000000800 */
[C---:B----4-:R-:W-:Y:S01]  /*10360*/  FMUL.FTZ R136, R0.reuse, R136 ;  /* 0x0000008800887220 */ /* 0x050fe20000410000 */
[C---:B------:R-:W-:Y:S01]  /*10370*/  FMUL.FTZ R137, R0.reuse, R137 ;  /* 0x0000008900897220 */ /* 0x040fe20000410000 */
[C---:B------:R-:W-:Y:S01]  /*10380*/  FMUL.FTZ R140, R0.reuse, R140 ;  /* 0x0000008c008c7220 */ /* 0x040fe20000410000 */
[C---:B------:R-:W-:Y:S01]  /*10390*/  FMUL.FTZ R141, R0.reuse, R141 ;  /* 0x0000008d008d7220 */ /* 0x040fe20000410000 */
[C---:B------:R-:W-:Y:S01]  /*103a0*/  FMUL.FTZ R152, R0.reuse, R152 ;  /* 0x0000009800987220 */ /* 0x040fe20000410000 */
[C---:B------:R-:W-:Y:S01]  /*103b0*/  FMUL.FTZ R153, R0.reuse, R153 ;  /* 0x0000009900997220 */ /* 0x040fe20000410000 */
[C---:B------:R-:W-:Y:S03]  /*103c0*/  FMUL.FTZ R156, R0.reuse, R156 ;  /* 0x0000009c009c7220 */ /* 0x040fe60000410000 */
[----:B------:R4:W-:Y:S01]  /*103d0*/  MUFU.EX2 R199, R12 ;  /* 0x0000000c00c77308 */ /* 0x0009e20000000800 */
[C---:B------:R-:W-:Y:S01]  /*103e0*/  FMUL.FTZ R157, R0.reuse, R157 ;  /* 0x0000009d009d7220 */ /* 0x040fe20000410000 */
[----:B------:R-:W-:Y:S01]  /*103f0*/  FFMA.FTZ R21, R21, UR4, -R179 ;  /* 0x0000000415157c23 */ /* 0x000fe200080108b3 */
[C---:B------:R-:W-:Y:S01]  /*10400*/  FMUL.FTZ R164, R0.reuse, R164 ;  /* 0x000000a400a47220 */ /* 0x040fe20000410000 */
[----:B------:R-:W-:Y:S01]  /*10410*/  FMUL.FTZ R165, R0, R165 ;  /* 0x000000a500a57220 */ /* 0x000fe20000410000 */
[--C-:B------:R-:W-:Y:S01]  /*10420*/  FFMA.FTZ R27, R27, UR4, -R178.reuse ;  /* 0x000000041b1b7c23 */ /* 0x100fe200080108b2 */
[----:B------:R-:W-:Y:S01]  /*10430*/  FFMA.FTZ R236, R51, UR4, -R177 ;  /* 0x0000000433ec7c23 */ /* 0x000fe200080108b1 */
[----:B------:R-:W-:Y:S03]  /*10440*/  FFMA.FTZ R30, R30, UR4, -R178 ;  /* 0x000000041e1e7c23 */ /* 0x000fe600080108b2 */
[----:B------:R-:W3:Y:S01]  /*10450*/  MUFU.EX2 R202, R13 ;  /* 0x0000000d00ca7308 */ /* 0x000ee20000000800 */
[----:B------:R-:W-:Y:S01]  /*10460*/  FADD.FTZ R206, R206, R3 ;  /* 0x00000003cece7221 */ /* 0x000fe20000010000 */
[--C-:B------:R-:W-:Y:S01]  /*10470*/  FFMA.FTZ R246, R71, UR4, -R177.reuse ;  /* 0x0000000447f67c23 */ /* 0x100fe200080108b1 */
[----:B------:R-:W-:Y:S01]  /*10480*/  FADD.FTZ R3, R207, R204 ;  /* 0x000000cccf037221 */ /* 0x000fe20000010000 */
[----:B------:R-:W-:Y:S01]  /*10490*/  F2FP.BF16.F32.PACK_AB R207, R234, R207 ;  /* 0x000000cfeacf723e */ /* 0x000fe200000010ff */
[----:B------:R-:W-:Y:S01]  /*104a0*/  FADD.FTZ R71, R215, R206 ;  /* 0x000000ced7477221 */ /* 0x000fe20000010000 */
[----:B------:R-:W-:Y:S01]  /*104b0*/  F2FP.BF16.F32.PACK_AB R204, R238, R237 ;  /* 0x000000edeecc723e */ /* 0x000fe200000010ff */
[C---:B------:R-:W-:Y:S03]  /*104c0*/  FMUL.FTZ R4, R2.reuse, R192 ;  /* 0x000000c002047220 */ /* 0x040fe60000410000 */
[----:B------:R-:W-:Y:S01]  /*104d0*/  MUFU.EX2 R229, R229 ;  /* 0x000000e500e57308 */ /* 0x000fe20000000800 */
[----:B------:R-:W-:Y:S01]  /*104e0*/  F2FP.BF16.F32.PACK_AB R206, R241, R243 ;  /* 0x000000f3f1ce723e */ /* 0x000fe200000010ff */
[----:B------:R-:W-:Y:S01]  /*104f0*/  FMUL.FTZ R5, R2, R193 ;  /* 0x000000c102057220 */ /* 0x000fe20000410000 */
[C---:B-1----:R-:W-:Y:S01]  /*10500*/  FMUL.FTZ R9, R0.reuse, R197 ;  /* 0x000000c500097220 */ /* 0x042fe20000410000 */
[----:B------:R-:W-:Y:S01]  /*10510*/  F2FP.BF16.F32.PACK_AB R215, R233, R215 ;  /* 0x000000d7e9d7723e */ /* 0x000fe200000010ff */
[----:B------:R-:W-:Y:S01]  /*10520*/  FMUL.FTZ R8, R0, R196 ;  /* 0x000000c400087220 */ /* 0x000fe20000410000 */
[----:B-----5:R-:W-:Y:S01]  /*10530*/  F2FP.BF16.F32.PACK_AB R212, R198, R66 ;  /* 0x00000042c6d4723e */ /* 0x020fe200000010ff */
[----:B----4-:R-:W-:Y:S03]  /*10540*/  FMUL.FTZ R12, R0, R200 ;  /* 0x000000c8000c7220 */ /* 0x010fe60000410000 */
[----:B------:R-:W-:Y:S01]  /*10550*/  MUFU.EX2 R230, R230 ;  /* 0x000000e600e67308 */ /* 0x000fe20000000800 */
[----:B---3--:R-:W-:Y:S01]  /*10560*/  F2FP.BF16.F32.PACK_AB R214, R202, R199 ;  /* 0x000000c7cad6723e */ /* 0x008fe200000010ff */
[-C--:B------:R-:W-:Y:S05]  /*10570*/  HMMA.16816.F32.BF16 R4, R204, R208.reuse, R4 ;  /* 0x000000d0cc04723c */ /* 0x080fea0000041804 */
[----:B------:R-:W-:Y:S03]  /*10580*/  FMUL.FTZ R13, R0, R201 ;  /* 0x000000c9000d7220 */ /* 0x000fe60000410000 */
[----:B------:R-:W-:Y:S01]  /*10590*/  MUFU.EX2 R231, R231 ;  /* 0x000000e700e77308 */ /* 0x000fe20000000800 */
[C---:B------:R-:W-:Y:S04]  /*105a0*/  HMMA.16816.F32.BF16 R8, R212.reuse, R208, R8 ;  /* 0x000000d0d408723c */ /* 0x040fe80000041808 */
[--C-:B------:R-:W-:Y:S01]  /*105b0*/  FFMA.FTZ R239, R55, UR4, -R177.reuse ;  /* 0x0000000437ef7c23 */ /* 0x100fe200080108b1 */
[--C-:B------:R-:W-:Y:S01]  /*105c0*/  FFMA.FTZ R245, R82, UR4, -R177.reuse ;  /* 0x0000000452f57c23 */ /* 0x100fe200080108b1 */
[-C--:B------:R-:W-:Y:S03]  /*105d0*/  HMMA.16816.F32.BF16 R12, R212, R210.reuse, R12 ;  /* 0x000000d2d40c723c */ /* 0x080fe6000004180c */
[----:B------:R-:W1:Y:S02]  /*105e0*/  MUFU.EX2 R232, R232 ;  /* 0x000000e800e87308 */ /* 0x000e640000000800 */
[--C-:B------:R-:W-:Y:S01]  /*105f0*/  FFMA.FTZ R82, R83, UR4, -R177.reuse ;  /* 0x0000000453527c23 */ /* 0x100fe200080108b1 */
[C---:B------:R-:W-:Y:S07]  /*10600*/  HMMA.16816.F32.BF16 R16, R204.reuse, R210, R16 ;  /* 0x000000d2cc10723c */ /* 0x040fee0000041810 */
[----:B------:R3:W-:Y:S01]  /*10610*/  MUFU.EX2 R83, R20 ;  /* 0x0000001400537308 */ /* 0x0007e20000000800 */
[----:B------:R-:W-:Y:S01]  /*10620*/  FFMA.FTZ R55, R103, UR4, -R177 ;  /* 0x0000000467377c23 */ /* 0x000fe200080108b1 */
[-C--:B--2---:R-:W-:Y:S08]  /*10630*/  HMMA.16816.F32.BF16 R132, R204, R184.reuse, R132 ;  /* 0x000000b8cc84723c */ /* 0x084ff00000041884 */
[----:B------:R2:W-:Y:S01]  /*10640*/  MUFU.EX2 R103, R21 ;  /* 0x0000001500677308 */ /* 0x0005e20000000800 */
[C---:B------:R-:W-:Y:S04]  /*10650*/  HMMA.16816.F32.BF16 R136, R212.reuse, R184, R136 ;  /* 0x000000b8d488723c */ /* 0x040fe80000041888 */
[--C-:B------:R-:W-:Y:S02]  /*10660*/  FFMA.FTZ R32, R32, UR4, -R179.reuse ;  /* 0x0000000420207c23 */ /* 0x100fe400080108b3 */
[-C--:B------:R-:W-:Y:S03]  /*10670*/  HMMA.16816.F32.BF16 R140, R212, R186.reuse, R140 ;  /* 0x000000bad48c723c */ /* 0x080fe6000004188c */
[----:B------:R1:W-:Y:S02]  /*10680*/  MUFU.EX2 R51, R27 ;  /* 0x0000001b00337308 */ /* 0x0003e40000000800 */
[----:B------:R-:W-:Y:S01]  /*10690*/  FFMA.FTZ R33, R33, UR4, -R179 ;  /* 0x0000000421217c23 */ /* 0x000fe200080108b3 */
[C---:B------:R-:W-:Y:S01]  /*106a0*/  HMMA.16816.F32.BF16 R144, R204.reuse, R186, R144 ;  /* 0x000000bacc90723c */ /* 0x040fe20000041890 */
[----:B------:R-:W4:Y:S06]  /*106b0*/  LDSM.16.MT88.4 R184, [R219+0x8000] ;  /* 0x00800000dbb8783b */ /* 0x000f2c0000004200 */
[----:B------:R5:W-:Y:S01]  /*106c0*/  MUFU.EX2 R201, R32 ;  /* 0x0000002000c97308 */ /* 0x000be20000000800 */
[C---:B---3--:R-:W-:Y:S03]  /*106d0*/  FMUL.FTZ R20, R2.reuse, R180 ;  /* 0x000000b402147220 */ /* 0x048fe60000410000 */
[C---:B--2---:R-:W-:Y:S01]  /*106e0*/  FMUL.FTZ R21, R2.reuse, R181 ;  /* 0x000000b502157220 */ /* 0x044fe20000410000 */
[--C-:B------:R-:W-:Y:S01]  /*106f0*/  FFMA.FTZ R31, R31, UR4, -R178.reuse ;  /* 0x000000041f1f7c23 */ /* 0x100fe200080108b2 */
[----:B------:R-:W-:Y:S01]  /*10700*/  FMUL.FTZ R168, R2, R168 ;  /* 0x000000a802a87220 */ /* 0x000fe20000410000 */
[----:B------:R-:W-:Y:S03]  /*10710*/  LDSM.16.MT88.4 R180, [R218+0x8800] ;  /* 0x00880000dab4783b */ /* 0x000fe60000004200 */
[----:B------:R2:W3:Y:S01]  /*10720*/  MUFU.EX2 R208, R33 ;  /* 0x0000002100d07308 */ /* 0x0004e20000000800 */
[--C-:B------:R-:W-:Y:S01]  /*10730*/  FFMA.FTZ R26, R26, UR4, -R178.reuse ;  /* 0x000000041a1a7c23 */ /* 0x100fe200080108b2 */
[--C-:B------:R-:W-:Y:S01]  /*10740*/  FFMA.FTZ R235, R50, UR4, -R177.reuse ;  /* 0x0000000432eb7c23 */ /* 0x100fe200080108b1 */
[----:B------:R-:W-:Y:S01]  /*10750*/  FFMA.FTZ R244, R67, UR4, -R177 ;  /* 0x0000000443f47c23 */ /* 0x000fe200080108b1 */
[----:B------:R-:W-:Y:S01]  /*10760*/  FMUL.FTZ R169, R2, R169 ;  /* 0x000000a902a97220 */ /* 0x000fe20000410000 */
[----:B-1----:R-:W-:Y:S01]  /*10770*/  F2FP.BF16.F32.PACK_AB R27, R232, R231 ;  /* 0x000000e7e81b723e */ /* 0x002fe200000010ff */
[----:B------:R-:W-:Y:S01]  /*10780*/  FFMA.FTZ R48, R48, UR4, -R179 ;  /* 0x0000000430307c23 */ /* 0x000fe200080108b3 */
[--C-:B------:R-:W-:Y:S03]  /*10790*/  FFMA.FTZ R38, R38, UR4, -R177.reuse ;  /* 0x0000000426267c23 */ /* 0x100fe600080108b1 */
[----:B------:R3:W-:Y:S01]  /*107a0*/  MUFU.EX2 R50, R26 ;  /* 0x0000001a00327308 */ /* 0x0007e20000000800 */
[----:B-----5:R-:W-:Y:S01]  /*107b0*/  FMUL.FTZ R32, R0, R188 ;  /* 0x000000bc00207220 */ /* 0x020fe20000410000 */
[----:B------:R-:W-:Y:S01]  /*107c0*/  FFMA.FTZ R39, R39, UR4, -R177 ;  /* 0x0000000427277c23 */ /* 0x000fe200080108b1 */
[--C-:B------:R-:W-:Y:S01]  /*107d0*/  FFMA.FTZ R36, R36, UR4, -R179.reuse ;  /* 0x0000000424247c23 */ /* 0x100fe200080108b3 */
[----:B------:R-:W-:Y:S01]  /*107e0*/  FFMA.FTZ R37, R37, UR4, -R179 ;  /* 0x0000000425257c23 */ /* 0x000fe200080108b3 */
[--C-:B------:R-:W-:Y:S01]  /*107f0*/  FFMA.FTZ R247, R70, UR4, -R177.reuse ;  /* 0x0000000446f77c23 */ /* 0x100fe200080108b1 */
[--C-:B------:R-:W-:Y:S01]  /*10800*/  FFMA.FTZ R86, R86, UR4, -R177.reuse ;  /* 0x0000000456567c23 */ /* 0x100fe200080108b1 */
[--C-:B------:R-:W-:Y:S03]  /*10810*/  FFMA.FTZ R251, R98, UR4, -R177.reuse ;  /* 0x0000000462fb7c23 */ /* 0x100fe600080108b1 */
[----:B------:R1:W-:Y:S01]  /*10820*/  MUFU.EX2 R67, R25 ;  /* 0x0000001900437308 */ /* 0x0003e20000000800 */
[----:B--2---:R-:W-:Y:S01]  /*10830*/  FMUL.FTZ R33, R0, R189 ;  /* 0x000000bd00217220 */ /* 0x004fe20000410000 */
[--C-:B------:R-:W-:Y:S01]  /*10840*/  FFMA.FTZ R252, R87, UR4, -R177.reuse ;  /* 0x0000000457fc7c23 */ /* 0x100fe200080108b1 */
[--C-:B------:R-:W-:Y:S01]  /*10850*/  FFMA.FTZ R250, R99, UR4, -R177.reuse ;  /* 0x0000000463fa7c23 */ /* 0x100fe200080108b1 */
[----:B------:R-:W-:Y:S01]  /*10860*/  FFMA.FTZ R119, R119, UR4, -R177 ;  /* 0x0000000477777c23 */ /* 0x000fe200080108b1 */
[----:B------:R-:W-:Y:S01]  /*10870*/  FFMA.FTZ R53, R53, UR4, -R179 ;  /* 0x0000000435357c23 */ /* 0x000fe200080108b3 */
[----:B------:R-:W-:Y:S01]  /*10880*/  FFMA.FTZ R118, R118, UR4, -R177 ;  /* 0x0000000476767c23 */ /* 0x000fe200080108b1 */
[--C-:B------:R-:W-:Y:S03]  /*10890*/  FFMA.FTZ R49, R49, UR4, -R179.reuse ;  /* 0x0000000431317c23 */ /* 0x100fe600080108b3 */
[----:B------:R-:W-:Y:S01]  /*108a0*/  MUFU.EX2 R87, R30 ;  /* 0x0000001e00577308 */ /* 0x000fe20000000800 */
[----:B---3--:R-:W-:Y:S01]  /*108b0*/  F2FP.BF16.F32.PACK_AB R26, R208, R201 ;  /* 0x000000c9d01a723e */ /* 0x008fe200000010ff */
[--C-:B------:R-:W-:Y:S01]  /*108c0*/  FFMA.FTZ R65, R65, UR4, -R179.reuse ;  /* 0x0000000441417c23 */ /* 0x100fe200080108b3 */
[----:B------:R-:W-:Y:S01]  /*108d0*/  MOV R211, R119 ;  /* 0x0000007700d37202 */ /* 0x000fe20000000f00 */
[--C-:B------:R-:W-:Y:S01]  /*108e0*/  FFMA.FTZ R68, R68, UR4, -R179.reuse ;  /* 0x0000000444447c23 */ /* 0x100fe200080108b3 */
[----:B------:R-:W-:Y:S01]  /*108f0*/  MOV R210, R118 ;  /* 0x0000007600d27202 */ /* 0x000fe20000000f00 */
[-C--:B----4-:R-:W-:Y:S04]  /*10900*/  HMMA.16816.F32.BF16 R148, R204, R184.reuse, R148 ;  /* 0x000000b8cc94723c */ /* 0x090fe80000041894 */
[----:B------:R-:W2:Y:S01]  /*10910*/  MUFU.EX2 R99, R31 ;  /* 0x0000001f00637308 */ /* 0x000ea20000000800 */
[----:B-1----:R-:W-:Y:S01]  /*10920*/  F2FP.BF16.F32.PACK_AB R25, R230, R229 ;  /* 0x000000e5e619723e */ /* 0x002fe200000010ff */
[----:B------:R-:W-:Y:S01]  /*10930*/  FFMA.FTZ R69, R69, UR4, -R179 ;  /* 0x0000000445457c23 */ /* 0x000fe200080108b3 */
[----:B------:R-:W-:Y:S01]  /*10940*/  FADD.FTZ R3, R234, R3 ;  /* 0x00000003ea037221 */ /* 0x000fe20000010000 */
[C---:B------:R-:W-:Y:S06]  /*10950*/  HMMA.16816.F32.BF16 R152, R212.reuse, R184, R152 ;  /* 0x000000b8d498723c */ /* 0x040fec0000041898 */
[----:B------:R-:W-:Y:S01]  /*10960*/  MUFU.EX2 R194, R28 ;  /* 0x0000001c00c27308 */ /* 0x000fe20000000800 */
[----:B------:R-:W-:Y:S01]  /*10970*/  FADD.FTZ R3, R229, R3 ;  /* 0x00000003e5037221 */ /* 0x000fe20000010000 */
[-C--:B------:R-:W-:Y:S03]  /*10980*/  HMMA.16816.F32.BF16 R156, R212, R186.reuse, R156 ;  /* 0x000000bad49c723c */ /* 0x080fe6000004189c */
[--C-:B------:R-:W-:Y:S05]  /*10990*/  FFMA.FTZ R102, R102, UR4, -R177.reuse ;  /* 0x0000000466667c23 */ /* 0x100fea00080108b1 */
[----:B------:R1:W3:Y:S01]  /*109a0*/  MUFU.EX2 R196, R29 ;  /* 0x0000001d00c47308 */ /* 0x0002e20000000800 */
[C---:B------:R-:W-:Y:S01]  /*109b0*/  HMMA.16816.F32.BF16 R160, R204.reuse, R186, R160 ;  /* 0x000000bacca0723c */ /* 0x040fe200000418a0 */
[----:B------:R-:W4:Y:S03]  /*109c0*/  LDSM.16.MT88.4 R184, [R220+0x8000] ;  /* 0x00800000dcb8783b */ /* 0x000f260000004200 */
[----:B--2---:R-:W-:Y:S01]  /*109d0*/  F2FP.BF16.F32.PACK_AB R31, R99, R87 ;  /* 0x00000057631f723e */ /* 0x004fe200000010ff */
[--C-:B------:R-:W-:Y:S01]  /*109e0*/  FFMA.FTZ R114, R114, UR4, -R177.reuse ;  /* 0x0000000472727c23 */ /* 0x100fe200080108b1 */
[--C-:B------:R-:W-:Y:S03]  /*109f0*/  FFMA.FTZ R115, R115, UR4, -R177.reuse ;  /* 0x0000000473737c23 */ /* 0x100fe600080108b1 */
[----:B------:R-:W-:Y:S02]  /*10a00*/  MUFU.EX2 R235, R235 ;  /* 0x000000eb00eb7308 */ /* 0x000fe40000000800 */
[--C-:B------:R-:W-:Y:S01]  /*10a10*/  FFMA.FTZ R130, R130, UR4, -R177.reuse ;  /* 0x0000000482827c23 */ /* 0x100fe200080108b1 */
[----:B------:R-:W-:Y:S01]  /*10a20*/  FFMA.FTZ R177, R131, UR4, -R177 ;  /* 0x0000000483b17c23 */ /* 0x000fe200080108b1 */
[--C-:B------:R-:W-:Y:S01]  /*10a30*/  FFMA.FTZ R64, R64, UR4, -R179.reuse ;  /* 0x0000000440407c23 */ /* 0x100fe200080108b3 */
[--C-:B------:R-:W-:Y:S01]  /*10a40*/  FFMA.FTZ R58, R58, UR4, -R178.reuse ;  /* 0x000000043a3a7c23 */ /* 0x100fe200080108b2 */
[--C-:B------:R-:W-:Y:S04]  /*10a50*/  FFMA.FTZ R59, R59, UR4, -R178.reuse ;  /* 0x000000043b3b7c23 */ /* 0x100fe800080108b2 */
[----:B------:R-:W-:Y:S01]  /*10a60*/  MUFU.EX2 R236, R236 ;  /* 0x000000ec00ec7308 */ /* 0x000fe20000000800 */
[----:B-1----:R-:W-:Y:S01]  /*10a70*/  F2FP.BF16.F32.PACK_AB R29, R51, R50 ;  /* 0x00000032331d723e */ /* 0x002fe200000010ff */
[--C-:B------:R-:W-:Y:S01]  /*10a80*/  FFMA.FTZ R62, R62, UR4, -R178.reuse ;  /* 0x000000043e3e7c23 */ /* 0x100fe200080108b2 */
[----:B---3--:R-:W-:Y:S01]  /*10a90*/  F2FP.BF16.F32.PACK_AB R30, R196, R194 ;  /* 0x000000c2c41e723e */ /* 0x008fe200000010ff */
[--C-:B------:R-:W-:Y:S01]  /*10aa0*/  FFMA.FTZ R63, R63, UR4, -R178.reuse ;  /* 0x000000043f3f7c23 */ /* 0x100fe200080108b2 */
[----:B------:R-:W-:Y:S01]  /*10ab0*/  MOV R209, R130 ;  /* 0x0000008200d17202 */ /* 0x000fe20000000f00 */
        /* <DEDUP_REMOVED lines=20> */
[-C--:B----4-:R-:W-:Y:S03]  /*10c00*/  HMMA.16816.F32.BF16 R20, R204, R184.reuse, R20 ;  /* 0x000000b8cc14723c */ /* 0x090fe60000041814 */
[--C-:B------:R-:W-:Y:S01]  /*10c10*/  FFMA.FTZ R100, R100, UR4, -R179.reuse ;  /* 0x0000000464647c23 */ /* 0x100fe200080108b3 */
[--C-:B------:R-:W-:Y:S01]  /*10c20*/  FFMA.FTZ R101, R101, UR4, -R179.reuse ;  /* 0x0000000465657c23 */ /* 0x100fe200080108b3 */
[--C-:B------:R-:W-:Y:S03]  /*10c30*/  FFMA.FTZ R112, R112, UR4, -R179.reuse ;  /* 0x0000000470707c23 */ /* 0x100fe600080108b3 */
[----:B------:R-:W-:Y:S01]  /*10c40*/  MUFU.EX2 R98, R42 ;  /* 0x0000002a00627308 */ /* 0x000fe20000000800 */
[C---:B------:R-:W-:Y:S04]  /*10c50*/  HMMA.16816.F32.BF16 R32, R212.reuse, R184, R32 ;  /* 0x000000b8d420723c */ /* 0x040fe80000041820 */
[--C-:B------:R-:W-:Y:S01]  /*10c60*/  FFMA.FTZ R113, R113, UR4, -R179.reuse ;  /* 0x0000000471717c23 */ /* 0x100fe200080108b3 */
[----:B------:R-:W-:Y:S01]  /*10c70*/  FFMA.FTZ R116, R116, UR4, -R179 ;  /* 0x0000000474747c23 */ /* 0x000fe200080108b3 */
[-C--:B------:R-:W-:Y:S03]  /*10c80*/  HMMA.16816.F32.BF16 R164, R212, R186.reuse, R164 ;  /* 0x000000bad4a4723c */ /* 0x080fe600000418a4 */
[----:B------:R2:W-:Y:S02]  /*10c90*/  MUFU.EX2 R185, R48 ;  /* 0x0000003000b97308 */ /* 0x0005e40000000800 */
[----:B-1----:R-:W-:Y:S01]  /*10ca0*/  FADD.FTZ R49, R233, R71 ;  /* 0x00000047e9317221 */ /* 0x002fe20000010000 */
[----:B------:R-:W-:Y:S01]  /*10cb0*/  HMMA.16816.F32.BF16 R168, R204, R186, R168 ;  /* 0x000000bacca8723c */ /* 0x000fe200000418a8 */
[----:B------:R-:W3:Y:S06]  /*10cc0*/  LDL.LU R187, [R1+0x14] ;  /* 0x0000140001bb7983 */ /* 0x000eec0000300800 */
[----:B------:R-:W-:Y:S01]  /*10cd0*/  MUFU.EX2 R184, R38 ;  /* 0x0000002600b87308 */ /* 0x000fe20000000800 */
[----:B------:R-:W-:Y:S03]  /*10ce0*/  MOV R213, R55 ;  /* 0x0000003700d57202 */ /* 0x000fe60000000f00 */
[--C-:B------:R-:W-:Y:S01]  /*10cf0*/  FFMA.FTZ R117, R117, UR4, -R179.reuse ;  /* 0x0000000475757c23 */ /* 0x100fe200080108b3 */
[----:B------:R-:W-:Y:S01]  /*10d00*/  MOV R214, R114 ;  /* 0x0000007200d67202 */ /* 0x000fe20000000f00 */
[--C-:B------:R-:W-:Y:S04]  /*10d10*/  FFMA.FTZ R128, R128, UR4, -R179.reuse ;  /* 0x0000000480807c23 */ /* 0x100fe800080108b3 */
[----:B------:R1:W4:Y:S01]  /*10d20*/  MUFU.EX2 R55, R24 ;  /* 0x0000001800377308 */ /* 0x0003220000000800 */
[----:B--2---:R-:W-:Y:S01]  /*10d30*/  MOV R48, R86 ;  /* 0x0000005600307202 */ /* 0x004fe20000000f00 */
[----:B------:R-:W-:Y:S01]  /*10d40*/  FFMA.FTZ R179, R129, UR4, -R179 ;  /* 0x0000000481b37c23 */ /* 0x000fe200080108b3 */
[----:B------:R-:W-:Y:S02]  /*10d50*/  MOV R215, R115 ;  /* 0x0000007300d77202 */ /* 0x000fe40000000f00 */
[----:B------:R-:W-:Y:S05]  /*10d60*/  MOV R212, R102 ;  /* 0x0000006600d47202 */ /* 0x000fea0000000f00 */
[----:B------:R-:W-:Y:S10]  /*10d70*/  MUFU.EX2 R186, R39 ;  /* 0x0000002700ba7308 */ /* 0x000ff40000000800 */
[----:B------:R-:W2:Y:S01]  /*10d80*/  MUFU.EX2 R119, R43 ;  /* 0x0000002b00777308 */ /* 0x000ea20000000800 */
[----:B-1----:R-:W-:Y:S02]  /*10d90*/  F2FP.BF16.F32.PACK_AB R24, R103, R83 ;  /* 0x000000536718723e */ /* 0x002fe400000010ff */
[----:B----4-:R-:W-:Y:S07]  /*10da0*/  F2FP.BF16.F32.PACK_AB R28, R67, R55 ;  /* 0x00000037431c723e */ /* 0x010fee00000010ff */
[----:B------:R-:W-:Y:S01]  /*10db0*/  MUFU.EX2 R172, R46 ;  /* 0x0000002e00ac7308 */ /* 0x000fe20000000800 */
[-C--:B------:R-:W-:Y:S06]  /*10dc0*/  HMMA.16816.F32.BF16 R4, R24, R180.reuse, R4 ;  /* 0x000000b41804723c */ /* 0x080fec0000041804 */
[C---:B------:R-:W-:Y:S03]  /*10dd0*/  HMMA.16816.F32.BF16 R8, R28.reuse, R180, R8 ;  /* 0x000000b41c08723c */ /* 0x040fe60000041808 */
[----:B------:R-:W1:Y:S02]  /*10de0*/  MUFU.EX2 R200, R47 ;  /* 0x0000002f00c87308 */ /* 0x000e640000000800 */
[----:B--2---:R-:W-:Y:S01]  /*10df0*/  F2FP.BF16.F32.PACK_AB R37, R119, R98 ;  /* 0x000000627725723e */ /* 0x004fe200000010ff */
[-C--:B------:R-:W-:Y:S07]  /*10e00*/  HMMA.16816.F32.BF16 R12, R28, R182.reuse, R12 ;  /* 0x000000b61c0c723c */ /* 0x080fee000004180c */
[----:B------:R-:W-:Y:S01]  /*10e10*/  MUFU.EX2 R70, R40 ;  /* 0x0000002800467308 */ /* 0x000fe20000000800 */
[C---:B------:R-:W-:Y:S01]  /*10e20*/  HMMA.16816.F32.BF16 R16, R24.reuse, R182, R16 ;  /* 0x000000b61810723c */ /* 0x040fe20000041810 */
[----:B------:R-:W2:Y:S08]  /*10e30*/  LDSM.16.MT88.4 R180, [R221+0x8800] ;  /* 0x00880000ddb4783b */ /* 0x000eb00000004200 */
[----:B------:R4:W5:Y:S02]  /*10e40*/  MUFU.EX2 R86, R41 ;  /* 0x0000002900567308 */ /* 0x0009640000000800 */
[----:B-1----:R-:W-:Y:S08]  /*10e50*/  F2FP.BF16.F32.PACK_AB R39, R200, R172 ;  /* 0x000000acc827723e */ /* 0x002ff000000010ff */
[----:B------:R-:W-:Y:S10]  /*10e60*/  MUFU.EX2 R195, R44 ;  /* 0x0000002c00c37308 */ /* 0x000ff40000000800 */
[----:B------:R1:W2:Y:S01]  /*10e70*/  MUFU.EX2 R197, R45 ;  /* 0x0000002d00c57308 */ /* 0x0002a20000000800 */
[----:B----4-:R-:W-:Y:S01]  /*10e80*/  LDSM.16.MT88.4 R40, [R218+0xa000] ;  /* 0x00a00000da28783b */ /* 0x010fe20000004200 */
[----:B-----5:R-:W-:Y:S08]  /*10e90*/  F2FP.BF16.F32.PACK_AB R36, R86, R70 ;  /* 0x000000465624723e */ /* 0x020ff000000010ff */
[----:B------:R-:W-:Y:S10]  /*10ea0*/  MUFU.EX2 R190, R240 ;  /* 0x000000f000be7308 */ /* 0x000ff40000000800 */
[----:B------:R-:W-:Y:S01]  /*10eb0*/  MUFU.EX2 R193, R239 ;  /* 0x000000ef00c17308 */ /* 0x000fe20000000800 */
[----:B-1----:R-:W-:Y:S01]  /*10ec0*/  LDSM.16.MT88.4 R44, [R221+0xa000] ;  /* 0x00a00000dd2c783b */ /* 0x002fe20000004200 */
[----:B--2---:R-:W-:Y:S01]  /*10ed0*/  F2FP.BF16.F32.PACK_AB R38, R197, R195 ;  /* 0x000000c3c526723e */ /* 0x004fe200000010ff */
[-C--:B------:R-:W-:Y:S07]  /*10ee0*/  HMMA.16816.F32.BF16 R132, R24, R180.reuse, R132 ;  /* 0x000000b41884723c */ /* 0x080fee0000041884 */
[----:B------:R-:W-:Y:S01]  /*10ef0*/  MUFU.EX2 R192, R242 ;  /* 0x000000f200c07308 */ /* 0x000fe20000000800 */
[C---:B------:R-:W-:Y:S06]  /*10f00*/  HMMA.16816.F32.BF16 R136, R28.reuse, R180, R136 ;  /* 0x000000b41c88723c */ /* 0x040fec0000041888 */
[-C--:B------:R-:W-:Y:S03]  /*10f10*/  HMMA.16816.F32.BF16 R140, R28, R182.reuse, R140 ;  /* 0x000000b61c8c723c */ /* 0x080fe6000004188c */
[----:B------:R-:W-:Y:S03]  /*10f20*/  MUFU.EX2 R188, R53 ;  /* 0x0000003500bc7308 */ /* 0x000fe60000000800 */
[C---:B------:R-:W-:Y:S01]  /*10f30*/  HMMA.16816.F32.BF16 R144, R24.reuse, R182, R144 ;  /* 0x000000b61890723c */ /* 0x040fe20000041890 */
[----:B------:R-:W1:Y:S06]  /*10f40*/  LDSM.16.MT88.4 R180, [R219+0x8800] ;  /* 0x00880000dbb4783b */ /* 0x000e6c0000004200 */
[----:B------:R-:W-:Y:S10]  /*10f50*/  MUFU.EX2 R206, R65 ;  /* 0x0000004100ce7308 */ /* 0x000ff40000000800 */
[----:B------:R-:W-:Y:S10]  /*10f60*/  MUFU.EX2 R179, R179 ;  /* 0x000000b300b37308 */ /* 0x000ff40000000800 */
[----:B------:R-:W-:Y:S10]  /*10f70*/  MUFU.EX2 R207, R244 ;  /* 0x000000f400cf7308 */ /* 0x000ff40000000800 */
[----:B------:R-:W-:Y:S10]  /*10f80*/  MUFU.EX2 R189, R64 ;  /* 0x0000004000bd7308 */ /* 0x000ff40000000800 */
[----:B------:R2:W-:Y:S01]  /*10f90*/  MUFU.EX2 R130, R58 ;  /* 0x0000003a00827308 */ /* 0x0005e20000000800 */
[-C--:B-1----:R-:W-:Y:S09]  /*10fa0*/  HMMA.16816.F32.BF16 R148, R24, R180.reuse, R148 ;  /* 0x000000b41894723c */ /* 0x082ff20000041894 */
[----:B------:R1:W-:Y:S01]  /*10fb0*/  MUFU.EX2 R205, R63 ;  /* 0x0000003f00cd7308 */ /* 0x0003e20000000800 */
[C---:B------:R-:W-:Y:S09]  /*10fc0*/  HMMA.16816.F32.BF16 R152, R28.reuse, R180, R152 ;  /* 0x000000b41c98723c */ /* 0x040ff20000041898 */
[----:B------:R-:W-:Y:S02]  /*10fd0*/  MUFU.EX2 R115, R56 ;  /* 0x0000003800737308 */ /* 0x000fe40000000800 */
[--C-:B--2---:R-:W-:Y:S01]  /*10fe0*/  FFMA.FTZ R58, R123, UR4, -R178.reuse ;  /* 0x000000047b3a7c23 */ /* 0x104fe200080108b2 */
[-C--:B------:R-:W-:Y:S06]  /*10ff0*/  HMMA.16816.F32.BF16 R156, R28, R182.reuse, R156 ;  /* 0x000000b61c9c723c */ /* 0x080fec000004189c */
[C---:B------:R-:W-:Y:S01]  /*11000*/  HMMA.16816.F32.BF16 R160, R24.reuse, R182, R160 ;  /* 0x000000b618a0723c */ /* 0x040fe200000418a0 */
[----:B------:R-:W2:Y:S01]  /*11010*/  LDSM.16.MT88.4 R180, [R220+0x8800] ;  /* 0x00880000dcb4783b */ /* 0x000ea20000004200 */
[----:B------:R4:W-:Y:S03]  /*11020*/  MUFU.EX2 R114, R57 ;  /* 0x0000003900727308 */ /* 0x0009e60000000800 */
[--C-:B-1----:R-:W-:Y:S07]  /*11030*/  FFMA.FTZ R63, R111, UR4, -R178.reuse ;  /* 0x000000046f3f7c23 */ /* 0x102fee00080108b2 */
[----:B------:R-:W-:Y:S10]  /*11040*/  MUFU.EX2 R191, R60 ;  /* 0x0000003c00bf7308 */ /* 0x000ff40000000800 */
[----:B------:R-:W-:Y:S01]  /*11050*/  MUFU.EX2 R204, R61 ;  /* 0x0000003d00cc7308 */ /* 0x000fe20000000800 */
[--C-:B----4-:R-:W-:Y:S09]  /*11060*/  FFMA.FTZ R57, R126, UR4, -R178.reuse ;  /* 0x000000047e397c23 */ /* 0x110ff200080108b2 */
[----:B------:R-:W-:Y:S10]  /*11070*/  MUFU.EX2 R71, R247 ;  /* 0x000000f700477308 */ /* 0x000ff40000000800 */
[----:B------:R-:W-:Y:S01]  /*11080*/  MUFU.EX2 R102, R246 ;  /* 0x000000f600667308 */ /* 0x000fe20000000800 */
[-C--:B--2---:R-:W-:Y:S09]  /*11090*/  HMMA.16816.F32.BF16 R20, R24, R180.reuse, R20 ;  /* 0x000000b41814723c */ /* 0x084ff20000041814 */
[----:B------:R-:W-:Y:S01]  /*110a0*/  MUFU.EX2 R123, R245 ;  /* 0x000000f5007b7308 */ /* 0x000fe20000000800 */
[C---:B------:R-:W-:Y:S09]  /*110b0*/  HMMA.16816.F32.BF16 R32, R28.reuse, R180, R32 ;  /* 0x000000b41c20723c */ /* 0x040ff20000041820 */
[----:B------:R1:W2:Y:S01]  /*110c0*/  MUFU.EX2 R181, R59 ;  /* 0x0000003b00b57308 */ /* 0x0002a20000000800 */
[-C--:B------:R-:W-:Y:S01]  /*110d0*/  HMMA.16816.F32.BF16 R164, R28, R182.reuse, R164 ;  /* 0x000000b61ca4723c */ /* 0x080fe200000418a4 */
[----:B------:R-:W4:Y:S08]  /*110e0*/  LDSM.16.MT88.4 R28, [R218+0x9000] ;  /* 0x00900000da1c783b */ /* 0x000f300000004200 */
[----:B------:R-:W-:Y:S01]  /*110f0*/  MUFU.EX2 R111, R69 ;  /* 0x00000045006f7308 */ /* 0x000fe20000000800 */
[----:B------:R-:W-:Y:S07]  /*11100*/  HMMA.16816.F32.BF16 R168, R24, R182, R168 ;  /* 0x000000b618a8723c */ /* 0x000fee00000418a8 */
[----:B------:R-:W-:Y:S02]  /*11110*/  F2FP.BF16.F32.PACK_AB R25, R186, R184 ;  /* 0x000000b8ba19723e */ /* 0x000fe400000010ff */
[----:B------:R5:W2:Y:S02]  /*11120*/  MUFU.EX2 R182, R52 ;  /* 0x0000003400b67308 */ /* 0x000aa40000000800 */
[----:B------:R-:W-:Y:S01]  /*11130*/  F2FP.BF16.F32.PACK_AB R26, R203, R185 ;  /* 0x000000b9cb1a723e */ /* 0x000fe200000010ff */
[--C-:B-1----:R-:W-:Y:S01]  /*11140*/  FFMA.FTZ R59, R122, UR4, -R178.reuse ;  /* 0x000000047a3b7c23 */ /* 0x102fe200080108b2 */
[----:B------:R-:W-:Y:S01]  /*11150*/  F2FP.BF16.F32.PACK_AB R27, R236, R235 ;  /* 0x000000ebec1b723e */ /* 0x000fe200000010ff */
[----:B------:R-:W-:Y:S01]  /*11160*/  FFMA.FTZ R178, R127, UR4, -R178 ;  /* 0x000000047fb27c23 */ /* 0x000fe200080108b2 */
[----:B------:R-:W-:Y:S04]  /*11170*/  F2FP.BF16.F32.PACK_AB R24, R131, R118 ;  /* 0x000000768318723e */ /* 0x000fe800000010ff */
[----:B------:R3:W-:Y:S10]  /*11180*/  MUFU.EX2 R69, R48 ;  /* 0x0000003000457308 */ /* 0x0007f40000000800 */
[----:B------:R-:W-:Y:S01]  /*11190*/  MUFU.EX2 R178, R178 ;  /* 0x000000b200b27308 */ /* 0x000fe20000000800 */
[----:B-----5:R-:W5:Y:S09]  /*111a0*/  LDL.LU R52, [R1+0x18] ;  /* 0x0000180001347983 */ /* 0x020f720000300800 */
[----:B------:R-:W1:Y:S01]  /*111b0*/  MUFU.EX2 R183, R62 ;  /* 0x0000003e00b77308 */ /* 0x000e620000000800 */
[-C--:B----4-:R-:W-:Y:S09]  /*111c0*/  HMMA.16816.F32.BF16 R4, R24, R28.reuse, R4 ;  /* 0x0000001c1804723c */ /* 0x090ff20000041804 */
[----:B------:R-:W-:Y:S01]  /*111d0*/  MUFU.EX2 R127, R82 ;  /* 0x00000052007f7308 */ /* 0x000fe20000000800 */
[C---:B------:R-:W-:Y:S06]  /*111e0*/  HMMA.16816.F32.BF16 R8, R36.reuse, R28, R8 ;  /* 0x0000001c2408723c */ /* 0x040fec0000041808 */
[-C--:B------:R-:W-:Y:S03]  /*111f0*/  HMMA.16816.F32.BF16 R12, R36, R30.reuse, R12 ;  /* 0x0000001e240c723c */ /* 0x080fe6000004180c */
[----:B------:R-:W-:Y:S03]  /*11200*/  MUFU.EX2 R82, R68 ;  /* 0x0000004400527308 */ /* 0x000fe60000000800 */
[C---:B------:R-:W-:Y:S01]  /*11210*/  HMMA.16816.F32.BF16 R16, R24.reuse, R30, R16 ;  /* 0x0000001e1810723c */ /* 0x040fe20000041810 */
[----:B------:R-:W4:Y:S06]  /*11220*/  LDSM.16.MT88.4 R28, [R221+0x9000] ;  /* 0x00900000dd1c783b */ /* 0x000f2c0000004200 */
[----:B------:R-:W-:Y:S10]  /*11230*/  MUFU.EX2 R122, R80 ;  /* 0x00000050007a7308 */ /* 0x000ff40000000800 */
[----:B------:R-:W-:Y:S01]  /*11240*/  MUFU.EX2 R180, R81 ;  /* 0x0000005100b47308 */ /* 0x000fe20000000800 */
[----:B---3--:R-:W-:Y:S01]  /*11250*/  FFMA.FTZ R48, R2, R187, R237 ;  /* 0x000000bb02307223 */ /* 0x008fe200000100ed */
[----:B------:R-:W-:Y:S01]  /*11260*/  FADD.FTZ R2, R50, R49 ;  /* 0x0000003132027221 */ /* 0x000fe20000010000 */
[----:B------:R-:W-:Y:S07]  /*11270*/  FADD.FTZ R50, R230, R3 ;  /* 0x00000003e6327221 */ /* 0x000fee0000010000 */
[----:B------:R-:W-:Y:S01]  /*11280*/  MUFU.EX2 R74, R74 ;  /* 0x0000004a004a7308 */ /* 0x000fe20000000800 */
[----:B------:R-:W-:Y:S01]  /*11290*/  FADD.FTZ R48, R238, R48 ;  /* 0x00000030ee307221 */ /* 0x000fe20000010000 */
[----:B------:R-:W-:Y:S03]  /*112a0*/  FADD.FTZ R49, R51, R2 ;  /* 0x0000000233317221 */ /* 0x000fe60000010000 */
[----:B------:R-:W-:Y:S05]  /*112b0*/  FADD.FTZ R2, R243, R48 ;  /* 0x00000030f3027221 */ /* 0x000fea0000010000 */
[----:B------:R-:W3:Y:S01]  /*112c0*/  MUFU.EX2 R75, R75 ;  /* 0x0000004b004b7308 */ /* 0x000ee20000000800 */
[----:B------:R-:W-:Y:S04]  /*112d0*/  FADD.FTZ R2, R241, R2 ;  /* 0x00000002f1027221 */ /* 0x000fe80000010000 */
[----:B------:R-:W-:Y:S05]  /*112e0*/  FADD.FTZ R2, R83, R2 ;  /* 0x0000000253027221 */ /* 0x000fea0000010000 */
[----:B------:R-:W-:Y:S01]  /*112f0*/  MUFU.EX2 R80, R78 ;  /* 0x0000004e00507308 */ /* 0x000fe20000000800 */
[-C--:B----4-:R-:W-:Y:S09]  /*11300*/  HMMA.16816.F32.BF16 R132, R24, R28.reuse, R132 ;  /* 0x0000001c1884723c */ /* 0x090ff20000041884 */
[----:B------:R-:W4:Y:S01]  /*11310*/  MUFU.EX2 R81, R79 ;  /* 0x0000004f00517308 */ /* 0x000f220000000800 */
[C---:B------:R-:W-:Y:S09]  /*11320*/  HMMA.16816.F32.BF16 R136, R36.reuse, R28, R136 ;  /* 0x0000001c2488723c */ /* 0x040ff20000041888 */
[----:B------:R-:W-:Y:S01]  /*11330*/  MUFU.EX2 R72, R72 ;  /* 0x0000004800487308 */ /* 0x000fe20000000800 */
[-C--:B------:R-:W-:Y:S06]  /*11340*/  HMMA.16816.F32.BF16 R140, R36, R30.reuse, R140 ;  /* 0x0000001e248c723c */ /* 0x080fec000004188c */
[C---:B------:R-:W-:Y:S01]  /*11350*/  HMMA.16816.F32.BF16 R144, R24.reuse, R30, R144 ;  /* 0x0000001e1890723c */ /* 0x040fe20000041890 */
[----:B------:R-:W2:Y:S02]  /*11360*/  LDSM.16.MT88.4 R28, [R219+0x9000] ;  /* 0x00900000db1c783b */ /* 0x000ea40000004200 */
[----:B------:R-:W4:Y:S10]  /*11370*/  MUFU.EX2 R73, R73 ;  /* 0x0000004900497308 */ /* 0x000f340000000800 */
[----:B------:R-:W-:Y:S10]  /*11380*/  MUFU.EX2 R76, R76 ;  /* 0x0000004c004c7308 */ /* 0x000ff40000000800 */
[----:B------:R-:W4:Y:S10]  /*11390*/  MUFU.EX2 R77, R77 ;  /* 0x0000004d004d7308 */ /* 0x000f340000000800 */
[----:B------:R-:W-:Y:S10]  /*113a0*/  MUFU.EX2 R78, R252 ;  /* 0x000000fc004e7308 */ /* 0x000ff40000000800 */
[----:B------:R-:W-:Y:S01]  /*113b0*/  MUFU.EX2 R79, R251 ;  /* 0x000000fb004f7308 */ /* 0x000fe20000000800 */
[-C--:B--2---:R-:W-:Y:S09]  /*113c0*/  HMMA.16816.F32.BF16 R148, R24, R28.reuse, R148 ;  /* 0x0000001c1894723c */ /* 0x084ff20000041894 */
[----:B------:R-:W-:Y:S01]  /*113d0*/  MUFU.EX2 R126, R250 ;  /* 0x000000fa007e7308 */ /* 0x000fe20000000800 */
[C---:B------:R-:W-:Y:S09]  /*113e0*/  HMMA.16816.F32.BF16 R152, R36.reuse, R28, R152 ;  /* 0x0000001c2498723c */ /* 0x040ff20000041898 */
[----:B------:R-:W-:Y:S01]  /*113f0*/  MUFU.EX2 R84, R84 ;  /* 0x0000005400547308 */ /* 0x000fe20000000800 */
[-C--:B------:R-:W-:Y:S09]  /*11400*/  HMMA.16816.F32.BF16 R156, R36, R30.reuse, R156 ;  /* 0x0000001e249c723c */ /* 0x080ff2000004189c */
[----:B------:R-:W-:Y:S01]  /*11410*/  MUFU.EX2 R85, R85 ;  /* 0x0000005500557308 */ /* 0x000fe20000000800 */
[C---:B------:R-:W-:Y:S01]  /*11420*/  HMMA.16816.F32.BF16 R160, R24.reuse, R30, R160 ;  /* 0x0000001e18a0723c */ /* 0x040fe200000418a0 */
[----:B------:R-:W2:Y:S08]  /*11430*/  LDSM.16.MT88.4 R28, [R220+0x9000] ;  /* 0x00900000dc1c783b */ /* 0x000eb00000004200 */
[----:B------:R-:W-:Y:S10]  /*11440*/  MUFU.EX2 R96, R96 ;  /* 0x0000006000607308 */ /* 0x000ff40000000800 */
[----:B------:R-:W-:Y:S10]  /*11450*/  MUFU.EX2 R97, R97 ;  /* 0x0000006100617308 */ /* 0x000ff40000000800 */
[----:B------:R-:W-:Y:S10]  /*11460*/  MUFU.EX2 R90, R90 ;  /* 0x0000005a005a7308 */ /* 0x000ff40000000800 */
[----:B------:R-:W4:Y:S10]  /*11470*/  MUFU.EX2 R91, R91 ;  /* 0x0000005b005b7308 */ /* 0x000f340000000800 */
[----:B------:R-:W-:Y:S01]  /*11480*/  MUFU.EX2 R94, R94 ;  /* 0x0000005e005e7308 */ /* 0x000fe20000000800 */
[-C--:B--2---:R-:W-:Y:S06]  /*11490*/  HMMA.16816.F32.BF16 R20, R24, R28.reuse, R20 ;  /* 0x0000001c1814723c */ /* 0x084fec0000041814 */
[C---:B------:R-:W-:Y:S03]  /*114a0*/  HMMA.16816.F32.BF16 R32, R36.reuse, R28, R32 ;  /* 0x0000001c2420723c */ /* 0x040fe60000041820 */
[----:B------:R-:W2:Y:S03]  /*114b0*/  MUFU.EX2 R95, R95 ;  /* 0x0000005f005f7308 */ /* 0x000ea60000000800 */
[-C--:B------:R-:W-:Y:S01]  /*114c0*/  HMMA.16816.F32.BF16 R164, R36, R30.reuse, R164 ;  /* 0x0000001e24a4723c */ /* 0x080fe200000418a4 */
[----:B------:R-:W3:Y:S06]  /*114d0*/  LDSM.16.MT88.4 R36, [R218+0x9800] ;  /* 0x00980000da24783b */ /* 0x000eec0000004200 */
[----:B------:R-:W-:Y:S01]  /*114e0*/  MUFU.EX2 R88, R88 ;  /* 0x0000005800587308 */ /* 0x000fe20000000800 */
[----:B------:R-:W-:Y:S01]  /*114f0*/  F2FP.BF16.F32.PACK_AB R29, R181, R130 ;  /* 0x00000082b51d723e */ /* 0x000fe200000010ff */
[----:B------:R-:W-:Y:S04]  /*11500*/  HMMA.16816.F32.BF16 R168, R24, R30, R168 ;  /* 0x0000001e18a8723c */ /* 0x000fe800000418a8 */
[----:B------:R-:W-:Y:S04]  /*11510*/  F2FP.BF16.F32.PACK_AB R28, R114, R115 ;  /* 0x00000073721c723e */ /* 0x000fe800000010ff */
[----:B------:R-:W2:Y:S03]  /*11520*/  MUFU.EX2 R89, R89 ;  /* 0x0000005900597308 */ /* 0x000ea60000000800 */
[----:B------:R-:W-:Y:S02]  /*11530*/  F2FP.BF16.F32.PACK_AB R25, R193, R190 ;  /* 0x000000bec119723e */ /* 0x000fe400000010ff */
[----:B------:R-:W-:Y:S02]  /*11540*/  F2FP.BF16.F32.PACK_AB R27, R207, R192 ;  /* 0x000000c0cf1b723e */ /* 0x000fe400000010ff */
[----:B------:R-:W-:Y:S03]  /*11550*/  F2FP.BF16.F32.PACK_AB R24, R188, R182 ;  /* 0x000000b6bc18723e */ /* 0x000fe600000010ff */
[----:B------:R-:W-:Y:S01]  /*11560*/  MUFU.EX2 R92, R92 ;  /* 0x0000005c005c7308 */ /* 0x000fe20000000800 */
[----:B------:R-:W-:Y:S02]  /*11570*/  F2FP.BF16.F32.PACK_AB R26, R206, R189 ;  /* 0x000000bdce1a723e */ /* 0x000fe400000010ff */
[----:B-1----:R-:W-:Y:S02]  /*11580*/  F2FP.BF16.F32.PACK_AB R31, R205, R183 ;  /* 0x000000b7cd1f723e */ /* 0x002fe400000010ff */
[----:B------:R-:W-:Y:S05]  /*11590*/  F2FP.BF16.F32.PACK_AB R30, R204, R191 ;  /* 0x000000bfcc1e723e */ /* 0x000fea00000010ff */
[----:B------:R-:W1:Y:S10]  /*115a0*/  MUFU.EX2 R93, R93 ;  /* 0x0000005d005d7308 */ /* 0x000e740000000800 */
[----:B------:R-:W-:Y:S01]  /*115b0*/  MUFU.EX2 R68, R212 ;  /* 0x000000d400447308 */ /* 0x000fe20000000800 */
[-C--:B---3--:R-:W-:Y:S09]  /*115c0*/  HMMA.16816.F32.BF16 R4, R24, R36.reuse, R4 ;  /* 0x000000241804723c */ /* 0x088ff20000041804 */
[----:B------:R-:W-:Y:S01]  /*115d0*/  MUFU.EX2 R65, R214 ;  /* 0x000000d600417308 */ /* 0x000fe20000000800 */
[C---:B------:R-:W-:Y:S09]  /*115e0*/  HMMA.16816.F32.BF16 R8, R28.reuse, R36, R8 ;  /* 0x000000241c08723c */ /* 0x040ff20000041808 */
[----:B------:R-:W-:Y:S01]  /*115f0*/  MUFU.EX2 R64, R215 ;  /* 0x000000d700407308 */ /* 0x000fe20000000800 */
[-C--:B------:R-:W-:Y:S06]  /*11600*/  HMMA.16816.F32.BF16 R12, R28, R38.reuse, R12 ;  /* 0x000000261c0c723c */ /* 0x080fec000004180c */
[C---:B------:R-:W-:Y:S01]  /*11610*/  HMMA.16816.F32.BF16 R16, R24.reuse, R38, R16 ;  /* 0x000000261810723c */ /* 0x040fe20000041810 */
[----:B------:R-:W3:Y:S02]  /*11620*/  LDSM.16.MT88.4 R36, [R221+0x9800] ;  /* 0x00980000dd24783b */ /* 0x000ee40000004200 */
[----:B------:R-:W-:Y:S10]  /*11630*/  MUFU.EX2 R100, R100 ;  /* 0x0000006400647308 */ /* 0x000ff40000000800 */
[----:B------:R-:W-:Y:S10]  /*11640*/  MUFU.EX2 R101, R101 ;  /* 0x0000006500657308 */ /* 0x000ff40000000800 */
[----:B------:R-:W-:Y:S10]  /*11650*/  MUFU.EX2 R112, R112 ;  /* 0x0000007000707308 */ /* 0x000ff40000000800 */
[----:B------:R-:W-:Y:S10]  /*11660*/  MUFU.EX2 R113, R113 ;  /* 0x0000007100717308 */ /* 0x000ff40000000800 */
[----:B------:R-:W-:Y:S01]  /*11670*/  MUFU.EX2 R106, R106 ;  /* 0x0000006a006a7308 */ /* 0x000fe20000000800 */
[-C--:B---3--:R-:W-:Y:S09]  /*11680*/  HMMA.16816.F32.BF16 R132, R24, R36.reuse, R132 ;  /* 0x000000241884723c */ /* 0x088ff20000041884 */
[----:B------:R-:W3:Y:S02]  /*11690*/  MUFU.EX2 R107, R107 ;  /* 0x0000006b006b7308 */ /* 0x000ee40000000800 */
[----:B-----5:R-:W-:Y:S01]  /*116a0*/  FFMA.FTZ R0, R0, R52, R66 ;  /* 0x0000003400007223 */ /* 0x020fe20000010042 */
[----:B------:R-:W-:Y:S01]  /*116b0*/  FADD.FTZ R52, R103, R2 ;  /* 0x0000000267347221 */ /* 0x000fe20000010000 */
[----:B------:R-:W-:Y:S01]  /*116c0*/  FADD.FTZ R2, R231, R50 ;  /* 0x00000032e7027221 */ /* 0x000fe20000010000 */
[C---:B------:R-:W-:Y:S05]  /*116d0*/  HMMA.16816.F32.BF16 R136, R28.reuse, R36, R136 ;  /* 0x000000241c88723c */ /* 0x040fea0000041888 */
[----:B------:R-:W5:Y:S01]  /*116e0*/  MUFU.EX2 R66, R213 ;  /* 0x000000d500427308 */ /* 0x000f620000000800 */
[----:B------:R-:W-:Y:S01]  /*116f0*/  FADD.FTZ R56, R232, R2 ;  /* 0x00000002e8387221 */ /* 0x000fe20000010000 */
[-C--:B------:R-:W-:Y:S04]  /*11700*/  HMMA.16816.F32.BF16 R140, R28, R38.reuse, R140 ;  /* 0x000000261c8c723c */ /* 0x080fe8000004188c */
[----:B------:R-:W-:Y:S02]  /*11710*/  FADD.FTZ R2, R201, R52 ;  /* 0x00000034c9027221 */ /* 0x000fe40000010000 */
[C---:B------:R-:W-:Y:S01]  /*11720*/  HMMA.16816.F32.BF16 R144, R24.reuse, R38, R144 ;  /* 0x000000261890723c */ /* 0x040fe20000041890 */
[----:B------:R-:W4:Y:S01]  /*11730*/  LDSM.16.MT88.4 R36, [R219+0x9800] ;  /* 0x00980000db24783b */ /* 0x000f220000004200 */
[----:B------:R-:W-:Y:S03]  /*11740*/  MUFU.EX2 R110, R110 ;  /* 0x0000006e006e7308 */ /* 0x000fe60000000800 */
[----:B------:R-:W-:Y:S01]  /*11750*/  FADD.FTZ R2, R208, R2 ;  /* 0x00000002d0027221 */ /* 0x000fe20000010000 */
[----:B------:R-:W-:Y:S06]  /*11760*/  FADD.FTZ R0, R198, R0 ;  /* 0x00000000c6007221 */ /* 0x000fec0000010000 */
[----:B------:R-:W5:Y:S01]  /*11770*/  MUFU.EX2 R63, R63 ;  /* 0x0000003f003f7308 */ /* 0x000f620000000800 */
[----:B------:R-:W-:Y:S01]  /*11780*/  FADD.FTZ R52, R118, R2 ;  /* 0x0000000276347221 */ /* 0x000fe20000010000 */
[----:B------:R-:W-:Y:S04]  /*11790*/  FADD.FTZ R0, R199, R0 ;  /* 0x00000000c7007221 */ /* 0x000fe80000010000 */
[----:B------:R-:W-:Y:S04]  /*117a0*/  FADD.FTZ R0, R202, R0 ;  /* 0x00000000ca007221 */ /* 0x000fe80000010000 */
[----:B------:R-:W-:Y:S01]  /*117b0*/  MUFU.EX2 R104, R104 ;  /* 0x0000006800687308 */ /* 0x000fe20000000800 */
[----:B------:R-:W-:Y:S01]  /*117c0*/  FADD.FTZ R3, R55, R0 ;  /* 0x0000000037037221 */ /* 0x000fe20000010000 */
[----:B------:R-:W-:Y:S02]  /*117d0*/  FADD.FTZ R0, R87, R49 ;  /* 0x0000003157007221 */ /* 0x000fe40000010000 */
[----:B------:R-:W-:Y:S01]  /*117e0*/  LDSM.16.MT88.4 R48, [R219+0xa800] ;  /* 0x00a80000db30783b */ /* 0x000fe20000004200 */
[----:B------:R-:W-:Y:S01]  /*117f0*/  FADD.FTZ R3, R67, R3 ;  /* 0x0000000343037221 */ /* 0x000fe20000010000 */
[----:B------:R-:W-:Y:S04]  /*11800*/  FADD.FTZ R55, R99, R0 ;  /* 0x0000000063377221 */ /* 0x000fe80000010000 */
[----:B------:R-:W5:Y:S01]  /*11810*/  MUFU.EX2 R105, R105 ;  /* 0x0000006900697308 */ /* 0x000f620000000800 */
[----:B------:R-:W-:Y:S01]  /*11820*/  FADD.FTZ R0, R194, R3 ;  /* 0x00000003c2007221 */ /* 0x000fe20000010000 */
[----:B------:R-:W-:Y:S03]  /*11830*/  FADD.FTZ R3, R184, R56 ;  /* 0x00000038b8037221 */ /* 0x000fe60000010000 */
[----:B------:R-:W-:Y:S01]  /*11840*/  FADD.FTZ R53, R196, R0 ;  /* 0x00000000c4357221 */ /* 0x000fe20000010000 */
[----:B------:R-:W-:Y:S01]  /*11850*/  FADD.FTZ R0, R98, R55 ;  /* 0x0000003762007221 */ /* 0x000fe20000010000 */
[----:B------:R-:W-:Y:S03]  /*11860*/  FADD.FTZ R3, R186, R3 ;  /* 0x00000003ba037221 */ /* 0x000fe60000010000 */
[----:B------:R-:W-:Y:S01]  /*11870*/  MUFU.EX2 R108, R108 ;  /* 0x0000006c006c7308 */ /* 0x000fe20000000800 */
[----:B------:R-:W-:Y:S01]  /*11880*/  FADD.FTZ R2, R70, R53 ;  /* 0x0000003546027221 */ /* 0x000fe20000010000 */
[----:B------:R-:W-:Y:S01]  /*11890*/  FADD.FTZ R0, R119, R0 ;  /* 0x0000000077007221 */ /* 0x000fe20000010000 */
[----:B------:R-:W-:Y:S02]  /*118a0*/  FADD.FTZ R3, R235, R3 ;  /* 0x00000003eb037221 */ /* 0x000fe40000010000 */
[----:B------:R-:W-:Y:S01]  /*118b0*/  FADD.FTZ R2, R86, R2 ;  /* 0x0000000256027221 */ /* 0x000fe20000010000 */
[-C--:B----4-:R-:W-:Y:S04]  /*118c0*/  HMMA.16816.F32.BF16 R148, R24, R36.reuse, R148 ;  /* 0x000000241894723c */ /* 0x090fe80000041894 */
[----:B------:R-:W4:Y:S01]  /*118d0*/  MUFU.EX2 R109, R109 ;  /* 0x0000006d006d7308 */ /* 0x000f220000000800 */
[----:B------:R-:W-:Y:S01]  /*118e0*/  FADD.FTZ R2, R195, R2 ;  /* 0x00000002c3027221 */ /* 0x000fe20000010000 */
[----:B------:R-:W-:Y:S01]  /*118f0*/  FADD.FTZ R3, R236, R3 ;  /* 0x00000003ec037221 */ /* 0x000fe20000010000 */
[----:B------:R-:W-:Y:S01]  /*11900*/  FADD.FTZ R0, R172, R0 ;  /* 0x00000000ac007221 */ /* 0x000fe20000010000 */
[C---:B------:R-:W-:Y:S06]  /*11910*/  HMMA.16816.F32.BF16 R152, R28.reuse, R36, R152 ;  /* 0x000000241c98723c */ /* 0x040fec0000041898 */
[----:B------:R-:W-:Y:S01]  /*11920*/  MUFU.EX2 R62, R210 ;  /* 0x000000d2003e7308 */ /* 0x000fe20000000800 */
[----:B------:R-:W-:Y:S01]  /*11930*/  FADD.FTZ R0, R200, R0 ;  /* 0x00000000c8007221 */ /* 0x000fe20000010000 */
[-C--:B------:R-:W-:Y:S03]  /*11940*/  HMMA.16816.F32.BF16 R156, R28, R38.reuse, R156 ;  /* 0x000000261c9c723c */ /* 0x080fe6000004189c */
[----:B------:R-:W-:Y:S03]  /*11950*/  MOV R172, R176 ;  /* 0x000000b000ac7202 */ /* 0x000fe60000000f00 */
[C---:B------:R-:W-:Y:S01]  /*11960*/  HMMA.16816.F32.BF16 R160, R24.reuse, R38, R160 ;  /* 0x0000002618a0723c */ /* 0x040fe200000418a0 */
[----:B------:R-:W2:Y:S01]  /*11970*/  LDSM.16.MT88.4 R36, [R220+0x9800] ;  /* 0x00980000dc24783b */ /* 0x000ea20000004200 */
[----:B------:R-:W-:Y:S10]  /*11980*/  MUFU.EX2 R61, R211 ;  /* 0x000000d3003d7308 */ /* 0x000ff40000000800 */
[----:B------:R-:W-:Y:S10]  /*11990*/  MUFU.EX2 R60, R209 ;  /* 0x000000d1003c7308 */ /* 0x000ff40000000800 */
[----:B------:R-:W-:Y:S10]  /*119a0*/  MUFU.EX2 R177, R177 ;  /* 0x000000b100b17308 */ /* 0x000ff40000000800 */
        /* <DEDUP_REMOVED lines=8> */
[----:B------:R-:W-:Y:S01]  /*11a30*/  HMMA.16816.F32.BF16 R168, R24, R38, R168 ;  /* 0x0000002618a8723c */ /* 0x000fe200000418a8 */
[----:B------:R-:W2:Y:S03]  /*11a40*/  LDSM.16.MT88.4 R36, [R219+0xa000] ;  /* 0x00a00000db24783b */ /* 0x000ea60000004200 */
[----:B------:R-:W-:Y:S03]  /*11a50*/  F2FP.BF16.F32.PACK_AB R29, R75, R74 ;  /* 0x0000004a4b1d723e */ /* 0x000fe600000010ff */
[----:B------:R-:W-:Y:S02]  /*11a60*/  F2FP.BF16.F32.PACK_AB R25, R102, R71 ;  /* 0x000000476619723e */ /* 0x000fe400000010ff */
[----:B------:R-:W4:Y:S02]  /*11a70*/  MUFU.EX2 R58, R58 ;  /* 0x0000003a003a7308 */ /* 0x000f240000000800 */
[----:B------:R-:W-:Y:S02]  /*11a80*/  F2FP.BF16.F32.PACK_AB R27, R127, R123 ;  /* 0x0000007b7f1b723e */ /* 0x000fe400000010ff */
[----:B------:R-:W-:Y:S02]  /*11a90*/  F2FP.BF16.F32.PACK_AB R24, R111, R82 ;  /* 0x000000526f18723e */ /* 0x000fe400000010ff */
[----:B------:R-:W-:Y:S04]  /*11aa0*/  F2FP.BF16.F32.PACK_AB R26, R180, R122 ;  /* 0x0000007ab41a723e */ /* 0x000fe800000010ff */
[----:B------:R-:W-:Y:S01]  /*11ab0*/  MUFU.EX2 R56, R120 ;  /* 0x0000007800387308 */ /* 0x000fe20000000800 */
[----:B------:R-:W-:Y:S02]  /*11ac0*/  F2FP.BF16.F32.PACK_AB R31, R81, R80 ;  /* 0x00000050511f723e */ /* 0x000fe400000010ff */
[----:B------:R-:W-:Y:S02]  /*11ad0*/  F2FP.BF16.F32.PACK_AB R28, R73, R72 ;  /* 0x00000048491c723e */ /* 0x000fe400000010ff */
[----:B------:R-:W-:Y:S01]  /*11ae0*/  F2FP.BF16.F32.PACK_AB R30, R77, R76 ;  /* 0x0000004c4d1e723e */ /* 0x000fe200000010ff */
[-C--:B------:R-:W-:Y:S06]  /*11af0*/  HMMA.16816.F32.BF16 R4, R24, R40.reuse, R4 ;  /* 0x000000281804723c */ /* 0x080fec0000041804 */
        /* <DEDUP_REMOVED lines=8> */
[----:B------:R-:W3:Y:S05]  /*11b80*/  LDSM.16.MT88.4 R44, [R218+0xa800] ;  /* 0x00a80000da2c783b */ /* 0x000eea0000004200 */
[-C--:B--2---:R-:W-:Y:S06]  /*11b90*/  HMMA.16816.F32.BF16 R148, R24, R36.reuse, R148 ;  /* 0x000000241894723c */ /* 0x084fec0000041894 */
[C---:B------:R-:W-:Y:S06]  /*11ba0*/  HMMA.16816.F32.BF16 R152, R28.reuse, R36, R152 ;  /* 0x000000241c98723c */ /* 0x040fec0000041898 */
[-C--:B------:R-:W-:Y:S06]  /*11bb0*/  HMMA.16816.F32.BF16 R156, R28, R38.reuse, R156 ;  /* 0x000000261c9c723c */ /* 0x080fec000004189c */
[C---:B------:R-:W-:Y:S01]  /*11bc0*/  HMMA.16816.F32.BF16 R160, R24.reuse, R38, R160 ;  /* 0x0000002618a0723c */ /* 0x040fe200000418a0 */
[----:B------:R-:W2:Y:S05]  /*11bd0*/  LDSM.16.MT88.4 R36, [R221+0xa800] ;  /* 0x00a80000dd24783b */ /* 0x000eaa0000004200 */
[-C--:B-1----:R-:W-:Y:S06]  /*11be0*/  HMMA.16816.F32.BF16 R20, R24, R40.reuse, R20 ;  /* 0x000000281814723c */ /* 0x082fec0000041814 */
[C---:B------:R-:W-:Y:S06]  /*11bf0*/  HMMA.16816.F32.BF16 R32, R28.reuse, R40, R32 ;  /* 0x000000281c20723c */ /* 0x040fec0000041820 */
[-C--:B------:R-:W-:Y:S06]  /*11c00*/  HMMA.16816.F32.BF16 R164, R28, R42.reuse, R164 ;  /* 0x0000002a1ca4723c */ /* 0x080fec00000418a4 */
[----:B------:R-:W-:Y:S01]  /*11c10*/  HMMA.16816.F32.BF16 R168, R24, R42, R168 ;  /* 0x0000002a18a8723c */ /* 0x000fe200000418a8 */
[----:B------:R-:W1:Y:S04]  /*11c20*/  LDSM.16.MT88.4 R40, [R220+0xa800] ;  /* 0x00a80000dc28783b */ /* 0x000e680000004200 */
        /* <DEDUP_REMOVED lines=12> */
[----:B------:R-:W-:Y:S05]  /*11cf0*/  LDSM.16.MT88.4 R44, [R221+0xb000] ;  /* 0x00b00000dd2c783b */ /* 0x000fea0000004200 */
        /* <DEDUP_REMOVED lines=8> */
[C---:B------:R-:W-:Y:S01]  /*11d80*/  HMMA.16816.F32.BF16 R160, R24.reuse, R50, R160 ;  /* 0x0000003218a0723c */ /* 0x040fe200000418a0 */
[----:B------:R-:W3:Y:S05]  /*11d90*/  LDSM.16.MT88.4 R48, [R219+0xb000] ;  /* 0x00b00000db30783b */ /* 0x000eea0000004200 */
[-C--:B-1----:R-:W-:Y:S06]  /*11da0*/  HMMA.16816.F32.BF16 R20, R24, R40.reuse, R20 ;  /* 0x000000281814723c */ /* 0x082fec0000041814 */
[C---:B------:R-:W-:Y:S06]  /*11db0*/  HMMA.16816.F32.BF16 R32, R28.reuse, R40, R32 ;  /* 0x000000281c20723c */ /* 0x040fec0000041820 */
[-C--:B------:R-:W-:Y:S05]  /*11dc0*/  HMMA.16816.F32.BF16 R164, R28, R42.reuse, R164 ;  /* 0x0000002a1ca4723c */ /* 0x080fea00000418a4 */
[----:B------:R-:W-:Y:S01]  /*11dd0*/  FADD.FTZ R40, R131, R52 ;  /* 0x0000003483287221 */ /* 0x000fe20000010000 */
[----:B------:R-:W-:Y:S01]  /*11de0*/  HMMA.16816.F32.BF16 R168, R24, R42, R168 ;  /* 0x0000002a18a8723c */ /* 0x000fe200000418a8 */
[----:B------:R-:W1:Y:S04]  /*11df0*/  LDSM.16.MT88.4 R52, [R220+0xb000] ;  /* 0x00b00000dc34783b */ /* 0x000e680000004200 */
[----:B------:R-:W-:Y:S01]  /*11e00*/  F2FP.BF16.F32.PACK_AB R29, R107, R106 ;  /* 0x0000006a6b1d723e */ /* 0x000fe200000010ff */
[----:B------:R-:W-:Y:S01]  /*11e10*/  FADD.FTZ R40, R185, R40 ;  /* 0x00000028b9287221 */ /* 0x000fe20000010000 */
[----:B-----5:R-:W-:Y:S01]  /*11e20*/  F2FP.BF16.F32.PACK_AB R25, R66, R68 ;  /* 0x000000444219723e */ /* 0x020fe200000010ff */
[----:B------:R-:W-:Y:S01]  /*11e30*/  FADD.FTZ R41, R190, R3 ;  /* 0x00000003be297221 */ /* 0x000fe20000010000 */
[----:B------:R-:W5:Y:S02]  /*11e40*/  LDSM.16.MT88.4 R184, [R218+0xb800] ;  /* 0x00b80000dab8783b */ /* 0x000f640000004200 */
        /* <DEDUP_REMOVED lines=10> */
[----:B----4-:R-:W-:Y:S01]  /*11ef0*/  F2FP.BF16.F32.PACK_AB R30, R109, R108 ;  /* 0x0000006c6d1e723e */ /* 0x010fe200000010ff */
[-C--:B--2---:R-:W-:Y:S03]  /*11f00*/  HMMA.16816.F32.BF16 R4, R24, R36.reuse, R4 ;  /* 0x000000241804723c */ /* 0x084fe60000041804 */
[----:B------:R-:W-:Y:S01]  /*11f10*/  FADD.FTZ R40, R193, R41 ;  /* 0x00000029c1287221 */ /* 0x000fe20000010000 */
[----:B------:R-:W-:Y:S01]  /*11f20*/  FADD.FTZ R0, R188, R0 ;  /* 0x00000000bc007221 */ /* 0x000fe20000010000 */
[----:B------:R-:W-:Y:S01]  /*11f30*/  FADD.FTZ R2, R181, R2 ;  /* 0x00000002b5027221 */ /* 0x000fe20000010000 */
        /* <DEDUP_REMOVED lines=8> */
[C---:B------:R-:W-:Y:S01]  /*11fc0*/  HMMA.16816.F32.BF16 R144, R24.reuse, R46, R144 ;  /* 0x0000002e1890723c */ /* 0x040fe20000041890 */
[----:B------:R-:W4:Y:S01]  /*11fd0*/  LDSM.16.MT88.4 R40, [R219+0xb800] ;  /* 0x00b80000db28783b */ /* 0x000f220000004200 */
[----:B------:R-:W-:Y:S03]  /*11fe0*/  MUFU.EX2 R47, R125 ;  /* 0x0000007d002f7308 */ /* 0x000fe60000000800 */
[----:B------:R-:W-:Y:S01]  /*11ff0*/  FADD.FTZ R44, R114, R3 ;  /* 0x00000003722c7221 */ /* 0x000fe20000010000 */
[-C--:B---3--:R-:W-:Y:S05]  /*12000*/  HMMA.16816.F32.BF16 R148, R24, R48.reuse, R148 ;  /* 0x000000301894723c */ /* 0x088fea0000041894 */
[----:B------:R-:W-:Y:S01]  /*12010*/  FADD.FTZ R46, R189, R0 ;  /* 0x00000000bd2e7221 */ /* 0x000fe20000010000 */
[C---:B------:R-:W-:Y:S01]  /*12020*/  HMMA.16816.F32.BF16 R152, R28.reuse, R48, R152 ;  /* 0x000000301c98723c */ /* 0x040fe20000041898 */
[----:B------:R-:W-:Y:S04]  /*12030*/  MUFU.EX2 R48, R124 ;  /* 0x0000007c00307308 */ /* 0x000fe80000000800 */
[----:B------:R-:W-:Y:S01]  /*12040*/  FADD.FTZ R3, R183, R2 ;  /* 0x00000002b7037221 */ /* 0x000fe20000010000 */
[-C--:B------:R-:W-:Y:S05]  /*12050*/  HMMA.16816.F32.BF16 R156, R28, R50.reuse, R156 ;  /* 0x000000321c9c723c */ /* 0x080fea000004189c */
[----:B------:R-:W3:Y:S01]  /*12060*/  MUFU.EX2 R49, R121 ;  /* 0x0000007900317308 */ /* 0x000ee20000000800 */
[----:B------:R-:W-:Y:S01]  /*12070*/  FADD.FTZ R0, R191, R44 ;  /* 0x0000002cbf007221 */ /* 0x000fe20000010000 */
[C---:B------:R-:W-:Y:S04]  /*12080*/  HMMA.16816.F32.BF16 R160, R24.reuse, R50, R160 ;  /* 0x0000003218a0723c */ /* 0x040fe800000418a0 */
[----:B------:R-:W-:Y:S02]  /*12090*/  FADD.FTZ R2, R207, R45 ;  /* 0x0000002dcf027221 */ /* 0x000fe40000010000 */
[-C--:B-1----:R-:W-:Y:S05]  /*120a0*/  HMMA.16816.F32.BF16 R20, R24, R52.reuse, R20 ;  /* 0x000000341814723c */ /* 0x082fea0000041814 */
        /* <DEDUP_REMOVED lines=8> */
[----:B------:R-:W-:Y:S04]  /*12130*/  F2FP.BF16.F32.PACK_AB R25, R61, R62 ;  /* 0x0000003e3d19723e */ /* 0x000fe800000010ff */
[----:B------:R-:W-:Y:S02]  /*12140*/  F2FP.BF16.F32.PACK_AB R27, R177, R60 ;  /* 0x0000003cb11b723e */ /* 0x000fe400000010ff */
[----:B------:R-:W-:Y:S02]  /*12150*/  F2FP.BF16.F32.PACK_AB R24, R117, R116 ;  /* 0x000000747518723e */ /* 0x000fe400000010ff */
[----:B------:R-:W-:Y:S02]  /*12160*/  F2FP.BF16.F32.PACK_AB R26, R179, R128 ;  /* 0x00000080b31a723e */ /* 0x000fe400000010ff */
[----:B------:R-:W-:Y:S02]  /*12170*/  F2FP.BF16.F32.PACK_AB R31, R178, R57 ;  /* 0x00000039b21f723e */ /* 0x000fe400000010ff */
[----:B---3--:R-:W-:Y:S02]  /*12180*/  F2FP.BF16.F32.PACK_AB R28, R49, R56 ;  /* 0x00000038311c723e */ /* 0x008fe400000010ff */
[----:B------:R-:W-:Y:S01]  /*12190*/  F2FP.BF16.F32.PACK_AB R30, R47, R48 ;  /* 0x000000302f1e723e */ /* 0x000fe200000010ff */
[-C--:B-----5:R-:W-:Y:S06]  /*121a0*/  HMMA.16816.F32.BF16 R192, R24, R184.reuse, R4 ;  /* 0x000000b818c0723c */ /* 0x0a0fec0000041804 */
[C---:B------:R-:W-:Y:S05]  /*121b0*/  HMMA.16816.F32.BF16 R196, R28.reuse, R184, R8 ;  /* 0x000000b81cc4723c */ /* 0x040fea0000041808 */
[----:B------:R-:W-:Y:S01]  /*121c0*/  FADD.FTZ R4, R206, R46 ;  /* 0x0000002ece047221 */ /* 0x000fe20000010000 */
[-C--:B------:R-:W-:Y:S05]  /*121d0*/  HMMA.16816.F32.BF16 R200, R28, R186.reuse, R12 ;  /* 0x000000ba1cc8723c */ /* 0x080fea000004180c */
[----:B------:R-:W-:Y:S01]  /*121e0*/  FADD.FTZ R9, R82, R4 ;  /* 0x0000000452097221 */ /* 0x000fe20000010000 */
[C---:B------:R-:W-:Y:S01]  /*121f0*/  HMMA.16816.F32.BF16 R184, R24.reuse, R186, R16 ;  /* 0x000000ba18b8723c */ /* 0x040fe20000041810 */
[----:B------:R-:W1:Y:S04]  /*12200*/  LDSM.16.MT88.4 R4, [R220+0xb800] ;  /* 0x00b80000dc04783b */ /* 0x000e680000004200 */
        /* <DEDUP_REMOVED lines=10> */
[-C--:B----4-:R-:W-:Y:S04]  /*122b0*/  HMMA.16816.F32.BF16 R148, R24, R40.reuse, R148 ;  /* 0x000000281894723c */ /* 0x090fe80000041894 */
        /* <DEDUP_REMOVED lines=15> */
[-C--:B------:R-:W-:Y:S04]  /*123b0*/  HMMA.16816.F32.BF16 R164, R28, R6.reuse, R164 ;  /* 0x000000061ca4723c */ /* 0x080fe800000418a4 */
[----:B------:R-:W-:Y:S02]  /*123c0*/  FADD.FTZ R8, R76, R8 ;  /* 0x000000084c087221 */ /* 0x000fe40000010000 */
[----:B------:R-:W-:Y:S05]  /*123d0*/  HMMA.16816.F32.BF16 R168, R24, R6, R168 ;  /* 0x0000000618a8723c */ /* 0x000fea00000418a8 */
[----:B------:R-:W-:Y:S06]  /*123e0*/  FADD.FTZ R8, R77, R8 ;  /* 0x000000084d087221 */ /* 0x000fec0000010000 */
        /* <DEDUP_REMOVED lines=43> */
[----:B------:R-:W-:Y:S02]  /*126a0*/  MOV R177, R173 ;  /* 0x000000ad00b17202 */ /* 0x000fe40000000f00 */
[----:B------:R1:W-:Y:S01]  /*126b0*/  STL [R1+0x10], R3 ;  /* 0x0000100301007387 */ /* 0x0003e20000100800 */
[----:B------:R-:W-:Y:S02]  /*126c0*/  MOV R178, R175 ;  /* 0x000000af00b27202 */ /* 0x000fe40000000f00 */
[----:B------:R-:W-:Y:S01]  /*126d0*/  MOV R179, R174 ;  /* 0x000000ae00b37202 */ /* 0x000fe20000000f00 */
[----:B------:R1:W-:Y:S04]  /*126e0*/  STL [R1+0x14], R2 ;  /* 0x0000140201007387 */ /* 0x0003e80000100800 */
[----:B------:R1:W-:Y:S01]  /*126f0*/  STL [R1+0x18], R0 ;  /* 0x0000180001007387 */ /* 0x0003e20000100800 */
[----:B------:R-:W-:Y:S05]  /*12700*/  @P1 BRA `(.L_x_409) ;  /* 0xffffffa000f01947 */ /* 0x000fea000383ffff */
.L_x_408:
[----:B-1---5:R-:W2:Y:S04]  /*12710*/  LDL.LU R2, [R1+0x14] ;  /* 0x0000140001027983 */ /* 0x022ea80000300800 */
[----:B------:R-:W3:Y:S04]  /*12720*/  LDL.LU R13, [R1+0x18] ;  /* 0x00001800010d7983 */ /* 0x000ee80000300800 */
[----:B------:R-:W4:Y:S01]  /*12730*/  LDL.LU R12, [R1+0x10] ;  /* 0x00001000010c7983 */ /* 0x000f220000300800 */
[----:B------:R-:W1:Y:S01]  /*12740*/  S2UR UR6, SR_CgaCtaId ;  /* 0x00000000000679c3 */ /* 0x000e620000008800 */
[----:B------:R-:W-:Y:S01]  /*12750*/  UISETP.NE.AND UP0, UPT, UR15, -0x1, UPT ;  /* 0xffffffff0f00788c */ /* 0x000fe2000bf05270 */
[----:B------:R-:W-:Y:S01]  /*12760*/  IMAD.MOV.U32 R36, RZ, RZ, 0x20 ;  /* 0x00000020ff247424 */ /* 0x000fe200078e00ff */
[----:B------:R-:W1:Y:S01]  /*12770*/  S2R R11, SR_TID.X ;  /* 0x00000000000b7919 */ /* 0x000e620000002100 */
[----:B------:R-:W-:Y:S01]  /*12780*/  UMOV UR7, 0x400 ;  /* 0x0000040000077882 */ /* 0x000fe20000000000 */
[----:B------:R-:W1:Y:S01]  /*12790*/  SHFL.BFLY PT, R5, R241, 0x2, 0x1f ;  /* 0x0c401f00f1057f89 */ /* 0x000e6200000e0000 */
[----:B------:R-:W2:Y:S06]  /*127a0*/  S2R R46, SR_TID.X ;  /* 0x00000000002e7919 */ /* 0x000eac0000002100 */
[----:B------:R-:W-:-:S02]  /*127b0*/  @UP0 ULDC.64 UR4, c[0x0][0x298] ;  /* 0x0000a60000040ab9 */ /* 0x000fc40000000a00 */
[----:B------:R-:W-:-:S07]  /*127c0*/  @UP0 UIMAD.WIDE.U32 UR8, UR15, UR4, URZ ;  /* 0x000000040f0802a5 */ /* 0x000fce000f8e003f */
[----:B------:R-:W-:Y:S01]  /*127d0*/  @UP0 UMOV UR4, UR8 ;  /* 0x0000000800040c82 */ /* 0x000fe20008000000 */
[----:B-1----:R-:W-:Y:S02]  /*127e0*/  ULEA UR7, UR6, UR7, 0x18 ;  /* 0x0000000706077291 */ /* 0x002fe4000f8ec03f */
[----:B------:R-:W-:Y:S01]  /*127f0*/  @UP0 UIMAD UR6, UR15, UR5, UR9 ;  /* 0x000000050f0602a4 */ /* 0x000fe2000f8e0209 */
[----:B------:R-:W-:Y:S01]  /*12800*/  FADD.FTZ R5, R5, R241 ;  /* 0x000000f105057221 */ /* 0x000fe20000010000 */
[----:B------:R-:W-:-:S04]  /*12810*/  SHF.R.S32.HI R45, RZ, 0x1f, R11 ;  /* 0x0000001fff2d7819 */ /* 0x000fc8000001140b */
[----:B------:R-:W-:Y:S01]  /*12820*/  SHFL.BFLY PT, R41, R5, 0x1, 0x1f ;  /* 0x0c201f0005297f89 */ /* 0x000fe200000e0000 */
[CC--:B------:R-:W-:Y:S02]  /*12830*/  LEA.HI R3, R45.reuse, R11.reuse, RZ, 0x2 ;  /* 0x0000000b2d037211 */ /* 0x0c0fe400078f10ff */
[----:B------:R-:W-:Y:S02]  /*12840*/  LEA.HI R10, R45, R11, RZ, 0x5 ;  /* 0x0000000b2d0a7211 */ /* 0x000fe400078f28ff */
[--C-:B------:R-:W-:Y:S02]  /*12850*/  SHF.R.S32.HI R6, RZ, 0x2, R3.reuse ;  /* 0x00000002ff067819 */ /* 0x100fe40000011403 */
[----:B------:R-:W-:Y:S01]  /*12860*/  SHF.R.S32.HI R8, RZ, 0x5, R10 ;  /* 0x00000005ff087819 */ /* 0x000fe2000001140a */
[----:B--2---:R-:W1:Y:S04]  /*12870*/  SHFL.BFLY PT, R0, R2, 0x2, 0x1f ;  /* 0x0c401f0002007f89 */ /* 0x004e6800000e0000 */
[----:B---3--:R-:W2:Y:S04]  /*12880*/  SHFL.BFLY PT, R4, R13, 0x2, 0x1f ;  /* 0x0c401f000d047f89 */ /* 0x008ea800000e0000 */
[----:B----4-:R-:W3:Y:S01]  /*12890*/  SHFL.BFLY PT, R9, R12, 0x2, 0x1f ;  /* 0x0c401f000c097f89 */ /* 0x010ee200000e0000 */
[----:B-1----:R-:W-:Y:S01]  /*128a0*/  FADD.FTZ R0, R0, R2 ;  /* 0x0000000200007221 */ /* 0x002fe20000010000 */
[----:B------:R-:W-:-:S02]  /*128b0*/  SHF.R.S32.HI R2, RZ, 0x1f, R3 ;  /* 0x0000001fff027819 */ /* 0x000fc40000011403 */
[----:B------:R-:W-:Y:S01]  /*128c0*/  LOP3.LUT R3, R3, 0x3ffffffc, RZ, 0xc0, !PT ;  /* 0x3ffffffc03037812 */ /* 0x000fe200078ec0ff */
[----:B--2---:R-:W-:Y:S01]  /*128d0*/  FADD.FTZ R4, R4, R13 ;  /* 0x0000000d04047221 */ /* 0x004fe20000010000 */
[----:B------:R-:W-:Y:S01]  /*128e0*/  LEA.HI R2, R2, R6, RZ, 0x3 ;  /* 0x0000000602027211 */ /* 0x000fe200078f18ff */
[----:B------:R-:W1:Y:S02]  /*128f0*/  SHFL.BFLY PT, R40, R0, 0x1, 0x1f ;  /* 0x0c201f0000287f89 */ /* 0x000e6400000e0000 */
[----:B------:R-:W-:Y:S01]  /*12900*/  IMAD.IADD R7, R11, 0x1, -R3 ;  /* 0x000000010b077824 */ /* 0x000fe200078e0a03 */
[----:B------:R-:W-:Y:S01]  /*12910*/  LOP3.LUT R2, R2, 0xfffffff8, RZ, 0xc0, !PT ;  /* 0xfffffff802027812 */ /* 0x000fe200078ec0ff */
[----:B---3--:R-:W-:Y:S01]  /*12920*/  FADD.FTZ R3, R9, R12 ;  /* 0x0000000c09037221 */ /* 0x008fe20000010000 */
[----:B------:R2:W3:Y:S01]  /*12930*/  SHFL.BFLY PT, R42, R4, 0x1, 0x1f ;  /* 0x0c201f00042a7f89 */ /* 0x0004e200000e0000 */
[----:B------:R-:W-:Y:S02]  /*12940*/  IMAD R7, R8, 0x200, R7 ;  /* 0x0000020008077824 */ /* 0x000fe400078e0207 */
[----:B------:R-:W-:Y:S01]  /*12950*/  IMAD.IADD R2, R6, 0x1, -R2 ;  /* 0x0000000106027824 */ /* 0x000fe200078e0a02 */
[----:B------:R2:W4:Y:S03]  /*12960*/  SHFL.BFLY PT, R43, R3, 0x1, 0x1f ;  /* 0x0c201f00032b7f89 */ /* 0x00052600000e0000 */
[C---:B------:R-:W-:Y:S01]  /*12970*/  IMAD.SHL.U32 R6, R2.reuse, 0x40, RZ ;  /* 0x0000004002067824 */ /* 0x040fe200078e00ff */
[----:B------:R-:W-:-:S02]  /*12980*/  R2P PR, R2, 0x6 ;  /* 0x0000000602007804 */ /* 0x000fc40000000000 */
[----:B------:R-:W-:Y:S02]  /*12990*/  PLOP3.LUT P3, PT, PT, PT, UP0, 0x80, 0x0 ;  /* 0x000000000000781c */ /* 0x000fe40003f6f008 */
[----:B------:R-:W-:Y:S02]  /*129a0*/  LOP3.LUT R6, R6, 0x1c0, RZ, 0xc0, !PT ;  /* 0x000001c006067812 */ /* 0x000fe400078ec0ff */
[----:B------:R-:W-:Y:S02]  /*129b0*/  SEL R36, R36, 0xffffffe0, !P1 ;  /* 0xffffffe024247807 */ /* 0x000fe40004800000 */
[----:B------:R-:W-:Y:S01]  /*129c0*/  LEA.HI R21, R6, R6, RZ, 0x1d ;  /* 0x0000000606157211 */ /* 0x000fe200078fe8ff */
[----:B-1----:R-:W-:Y:S01]  /*129d0*/  FADD.FTZ R40, R0, R40 ;  /* 0x0000002800287221 */ /* 0x002fe20000010000 */
[----:B------:R-:W-:-:S03]  /*129e0*/  IMAD.MOV.U32 R0, RZ, RZ, 0x3f800000 ;  /* 0x3f800000ff007424 */ /* 0x000fc600078e00ff */
[----:B------:R-:W-:Y:S01]  /*129f0*/  IMAD.U32 R21, R7, 0x2, R21 ;  /* 0x0000000207157824 */ /* 0x000fe200078e0015 */
[----:B------:R-:W-:-:S04]  /*12a00*/  FSETP.NE.FTZ.AND P0, PT, R40, RZ, PT ;  /* 0x000000ff2800720b */ /* 0x000fc80003f15000 */
[----:B------:R-:W-:-:S05]  /*12a10*/  LEA R21, R21, UR7, 0x1 ;  /* 0x0000000715157c11 */ /* 0x000fca000f8e08ff */
[C---:B------:R-:W-:Y:S02]  /*12a20*/  VIADD R23, R21.reuse, 0x40 ;  /* 0x0000004015177836 */ /* 0x040fe40000000000 */
[----:B------:R-:W-:Y:S01]  /*12a30*/  @P2 VIADD R23, R21, 0xffffffc0 ;  /* 0xffffffc015172836 */ /* 0x000fe20000000000 */
[----:B--234-:R-:W-:Y:S06]  /*12a40*/  @P3 BRA `(.L_x_412) ;  /* 0x0000000000203947 */ /* 0x01cfec0003800000 */
        /* <DEDUP_REMOVED lines=8> */
.L_x_412:
[----:B------:R-:W-:Y:S01]  /*12ad0*/  ULDC.U8 UR5, c[0x0][0x3d8] ;  /* 0x0000f60000057ab9 */ /* 0x000fe20000000000 */
[----:B------:R-:W-:Y:S01]  /*12ae0*/  ULDC.U8 UR8, c[0x0][0x3d9] ;  /* 0x0000f64000087ab9 */ /* 0x000fe20000000000 */
[----:B------:R-:W-:Y:S01]  /*12af0*/  ISETP.NE.AND P3, PT, RZ, UR5, PT ;  /* 0x00000005ff007c0c */ /* 0x000fe2000bf65270 */
[----:B------:R1:W2:Y:S01]  /*12b00*/  @P0 MUFU.RCP R0, R40 ;  /* 0x0000002800000308 */ /* 0x0002a20000001000 */
[----:B------:R-:W-:Y:S01]  /*12b10*/  SHF.R.S32.HI R47, RZ, 0x1f, R46 ;  /* 0x0000001fff2f7819 */ /* 0x000fe2000001142e */
[----:B------:R-:W-:Y:S01]  /*12b20*/  FADD.FTZ R42, R4, R42 ;  /* 0x0000002a042a7221 */ /* 0x000fe20000010000 */
[----:B------:R-:W-:Y:S01]  /*12b30*/  ISETP.NE.OR P1, PT, RZ, UR8, !P3 ;  /* 0x00000008ff007c0c */ /* 0x000fe2000df25670 */
[----:B------:R-:W-:Y:S01]  /*12b40*/  FADD.FTZ R41, R5, R41 ;  /* 0x0000002905297221 */ /* 0x000fe20000010000 */
[----:B------:R-:W-:Y:S02]  /*12b50*/  PLOP3.LUT P6, PT, PT, PT, PT, 0x8, 0x0 ;  /* 0x000000000000781c */ /* 0x000fe40003fce170 */
[----:B------:R-:W-:-:S02]  /*12b60*/  CS2R R38, SRZ ;  /* 0x0000000000267805 */ /* 0x000fc4000001ff00 */
[----:B------:R-:W-:Y:S02]  /*12b70*/  LEA.HI R45, R45, R11, RZ, 0x3 ;  /* 0x0000000b2d2d7211 */ /* 0x000fe400078f18ff */
[----:B------:R-:W-:Y:S02]  /*12b80*/  LEA.HI R47, R47, R46, RZ, 0x3 ;  /* 0x0000002e2f2f7211 */ /* 0x000fe400078f18ff */
[----:B------:R-:W-:-:S03]  /*12b90*/  LOP3.LUT R4, R10, 0xffffffe0, RZ, 0xc0, !PT ;  /* 0xffffffe00a047812 */ /* 0x000fc600078ec0ff */
        /* <DEDUP_REMOVED lines=9> */
.L_x_413:
[----:B------:R-:W-:Y:S01]  /*12c30*/  ISETP.NE.AND P2, PT, RZ, UR8, PT ;  /* 0x00000008ff007c0c */ /* 0x000fe2000bf45270 */
[----:B------:R-:W-:Y:S01]  /*12c40*/  FADD.FTZ R43, R3, R43 ;  /* 0x0000002b032b7221 */ /* 0x000fe20000010000 */
[----:B------:R-:W-:Y:S01]  /*12c50*/  LOP3.LUT R2, R2, 0x1, RZ, 0xc0, !PT ;  /* 0x0000000102027812 */ /* 0x000fe200078ec0ff */
[C---:B--2---:R-:W-:Y:S01]  /*12c60*/  FMUL.FTZ R192, R0.reuse, R192 ;  /* 0x000000c000c07220 */ /* 0x044fe20000410000 */
[----:B------:R-:W-:Y:S01]  /*12c70*/  MOV R37, 0x10 ;  /* 0x0000001000257802 */ /* 0x000fe20000000f00 */
[----:B------:R-:W-:Y:S01]  /*12c80*/  FMUL.FTZ R6, R0, R193 ;  /* 0x000000c100067220 */ /* 0x000fe20000410000 */
[----:B------:R-:W-:Y:S01]  /*12c90*/  ISETP.NE.U32.AND P1, PT, R2, 0x1, PT ;  /* 0x000000010200780c */ /* 0x000fe20003f25070 */
[C---:B------:R-:W-:Y:S01]  /*12ca0*/  FMUL.FTZ R184, R0.reuse, R184 ;  /* 0x000000b800b87220 */ /* 0x040fe20000410000 */
[----:B------:R-:W-:Y:S01]  /*12cb0*/  FSETP.NE.FTZ.AND P4, PT, R41, RZ, PT ;  /* 0x000000ff2900720b */ /* 0x000fe20003f95000 */
[C---:B------:R-:W-:Y:S01]  /*12cc0*/  FMUL.FTZ R185, R0.reuse, R185 ;  /* 0x000000b900b97220 */ /* 0x040fe20000410000 */
[----:B------:R-:W-:Y:S01]  /*12cd0*/  SEL R37, R37, 0xfffffff0, P1 ;  /* 0xfffffff025257807 */ /* 0x000fe20000800000 */
[C---:B------:R-:W-:Y:S01]  /*12ce0*/  FMUL.FTZ R132, R0.reuse, R132 ;  /* 0x0000008400847220 */ /* 0x040fe20000410000 */
[----:B------:R-:W-:Y:S01]  /*12cf0*/  PLOP3.LUT P1, PT, PT, PT, PT, 0x8, 0x0 ;  /* 0x000000000000781c */ /* 0x000fe20003f2e170 */
[----:B------:R-:W2:Y:S01]  /*12d00*/  @!P2 LDC R44, c[0x0][0x2c4] ;  /* 0x0000b100ff2cab82 */ /* 0x000ea20000000800 */
[----:B------:R-:W-:Y:S01]  /*12d10*/  @!P2 PLOP3.LUT P1, PT, P3, PT, PT, 0x80, 0x0 ;  /* 0x000000000000a81c */ /* 0x000fe20001f2f070 */
[----:B------:R-:W-:Y:S01]  /*12d20*/  FMUL.FTZ R12, R0, R133 ;  /* 0x00000085000c7220 */ /* 0x000fe20000410000 */
[----:B------:R-:W-:Y:S01]  /*12d30*/  FSETP.NE.FTZ.AND P3, PT, R42, RZ, PT ;  /* 0x000000ff2a00720b */ /* 0x000fe20003f75000 */
[C---:B------:R-:W-:Y:S01]  /*12d40*/  FMUL.FTZ R144, R0.reuse, R144 ;  /* 0x0000009000907220 */ /* 0x040fe20000410000 */
        /* <DEDUP_REMOVED lines=11> */
[----:B------:R-:W3:Y:S01]  /*12e00*/  @P4 MUFU.RCP R3, R41 ;  /* 0x0000002900034308 */ /* 0x000ee20000001000 */
[----:B------:R-:W-:Y:S01]  /*12e10*/  MOV R0, 0x3f800000 ;  /* 0x3f80000000007802 */ /* 0x000fe20000000f00 */
[----:B------:R-:W4:Y:S01]  /*12e20*/  S2UR UR5, SR_CTAID.X ;  /* 0x00000000000579c3 */ /* 0x000f220000002500 */
[----:B------:R-:W-:Y:S01]  /*12e30*/  IADD3 R5, -R4, R11, RZ ;  /* 0x0000000b04057210 */ /* 0x000fe20007ffe1ff */
[----:B------:R-:W-:Y:S01]  /*12e40*/  BSSY B0, `(.L_x_414) ;  /* 0x00000da000007945 */ /* 0x000fe20003800000 */
[----:B------:R-:W-:-:S02]  /*12e50*/  LOP3.LUT R4, R47, 0xfffffff8, RZ, 0xc0, !PT ;  /* 0xfffffff82f047812 */ /* 0x000fc400078ec0ff */
[----:B------:R-:W-:Y:S01]  /*12e60*/  LOP3.LUT P5, RZ, R5, 0x3, RZ, 0xc0, !PT ;  /* 0x0000000305ff7812 */ /* 0x000fe200078ac0ff */
[----:B------:R-:W5:Y:S01]  /*12e70*/  @P3 MUFU.RCP R2, R42 ;  /* 0x0000002a00023308 */ /* 0x000f620000001000 */
[----:B------:R-:W-:Y:S01]  /*12e80*/  IADD3 R46, -R4, R46, RZ ;  /* 0x0000002e042e7210 */ /* 0x000fe20007ffe1ff */
[----:B--2---:R-:W2:Y:S01]  /*12e90*/  @P1 LDC R44, c[0x0][0x2e4] ;  /* 0x0000b900ff2c1b82 */ /* 0x004ea20000000800 */
[----:B------:R-:W-:Y:S02]  /*12ea0*/  FSETP.NE.FTZ.AND P1, PT, R43, RZ, PT ;  /* 0x000000ff2b00720b */ /* 0x000fe40003f35000 */
[----:B------:R-:W-:Y:S02]  /*12eb0*/  F2FP.BF16.F32.PACK_AB R6, R6, R192 ;  /* 0x000000c00606723e */ /* 0x000fe400000010ff */
[----:B------:R-:W-:Y:S01]  /*12ec0*/  F2FP.BF16.F32.PACK_AB R12, R12, R132 ;  /* 0x000000840c0c723e */ /* 0x000fe200000010ff */
[C---:B---3--:R-:W-:Y:S01]  /*12ed0*/  FMUL.FTZ R194, R3.reuse, R194 ;  /* 0x000000c203c27220 */ /* 0x048fe20000410000 */
[C---:B------:R-:W-:Y:S01]  /*12ee0*/  FMUL.FTZ R5, R3.reuse, R195 ;  /* 0x000000c303057220 */ /* 0x040fe20000410000 */
[C---:B------:R-:W-:Y:S01]  /*12ef0*/  FMUL.FTZ R186, R3.reuse, R186 ;  /* 0x000000ba03ba7220 */ /* 0x040fe20000410000 */
[C---:B------:R-:W-:Y:S01]  /*12f00*/  FMUL.FTZ R187, R3.reuse, R187 ;  /* 0x000000bb03bb7220 */ /* 0x040fe20000410000 */
[C---:B------:R-:W-:Y:S01]  /*12f10*/  FMUL.FTZ R134, R3.reuse, R134 ;  /* 0x0000008603867220 */ /* 0x040fe20000410000 */
[C---:B------:R-:W-:Y:S01]  /*12f20*/  FMUL.FTZ R11, R3.reuse, R135 ;  /* 0x00000087030b7220 */ /* 0x040fe20000410000 */
[----:B------:R-:W-:-:S02]  /*12f30*/  FMUL.FTZ R146, R3, R146 ;  /* 0x0000009203927220 */ /* 0x000fc40000410000 */
[----:B------:R-:W3:Y:S01]  /*12f40*/  @P1 MUFU.RCP R0, R43 ;  /* 0x0000002b00001308 */ /* 0x000ee20000001000 */
[C---:B-----5:R-:W-:Y:S01]  /*12f50*/  FMUL.FTZ R196, R2.reuse, R196 ;  /* 0x000000c402c47220 */ /* 0x060fe20000410000 */
        /* <DEDUP_REMOVED lines=42> */
[----:B------:R-:W-:-:S02]  /*13200*/  F2FP.BF16.F32.PACK_AB R3, R185, R184 ;  /* 0x000000b8b903723e */ /* 0x000fc400000010ff */
[----:B------:R-:W-:Y:S01]  /*13210*/  F2FP.BF16.F32.PACK_AB R2, R187, R186 ;  /* 0x000000babb02723e */ /* 0x000fe200000010ff */
[----:B------:R-:W-:Y:S01]  /*13220*/  STS [R21+0x400], R5 ;  /* 0x0004000515007388 */ /* 0x000fe20000000800 */
[----:B------:R-:W-:Y:S02]  /*13230*/  IADD3 R0, R21, R37, RZ ;  /* 0x0000002515007210 */ /* 0x000fe40007ffe0ff */
        /* <DEDUP_REMOVED lines=21> */
[----:B-----5:R-:W-:Y:S01]  /*13390*/  IADD3 R3, R0, R36, RZ ;  /* 0x0000002400037210 */ /* 0x020fe20007ffe0ff */
[----:B------:R-:W5:Y:S01]  /*133a0*/  @!P2 LDC R5, c[0x0][0x270] ;  /* 0x00009c00ff05ab82 */ /* 0x000f620000000800 */
[----:B------:R-:W-:Y:S02]  /*133b0*/  F2FP.BF16.F32.PACK_AB R22, R22, R162 ;  /* 0x000000a21616723e */ /* 0x000fe400000010ff */
[----:B-1----:R-:W-:Y:S02]  /*133c0*/  IADD3 R2, R21, R36, RZ ;  /* 0x0000002415027210 */ /* 0x002fe40007ffe0ff */
[----:B------:R-:W-:Y:S02]  /*133d0*/  F2FP.BF16.F32.PACK_AB R24, R24, R152 ;  /* 0x000000981818723e */ /* 0x000fe400000010ff */
[----:B------:R-:W-:Y:S01]  /*133e0*/  F2FP.BF16.F32.PACK_AB R26, R155, R26 ;  /* 0x0000001a9b1a723e */ /* 0x000fe200000010ff */
[----:B------:R1:W-:Y:S01]  /*133f0*/  STS [R2], R12 ;  /* 0x0000000c02007388 */ /* 0x0003e20000000800 */
[----:B------:R-:W-:-:S02]  /*13400*/  F2FP.BF16.F32.PACK_AB R25, R25, R156 ;  /* 0x0000009c1919723e */ /* 0x000fc400000010ff */
[----:B------:R-:W-:Y:S01]  /*13410*/  F2FP.BF16.F32.PACK_AB R27, R159, R27 ;  /* 0x0000001b9f1b723e */ /* 0x000fe200000010ff */
[----:B------:R3:W-:Y:S01]  /*13420*/  STS [R2+0x400], R11 ;  /* 0x0004000b02007388 */ /* 0x0007e20000000800 */
[----:B------:R-:W-:Y:S01]  /*13430*/  F2FP.BF16.F32.PACK_AB R31, R31, R180 ;  /* 0x000000b41f1f723e */ /* 0x000fe200000010ff */
[----:B----4-:R-:W4:Y:S01]  /*13440*/  @P0 MUFU.LG2 R7, R40 ;  /* 0x0000002800070308 */ /* 0x010f220000000c00 */
[----:B------:R-:W-:Y:S01]  /*13450*/  F2FP.BF16.F32.PACK_AB R30, R30, R182 ;  /* 0x000000b61e1e723e */ /* 0x000fe200000010ff */
[----:B--2---:R-:W2:Y:S01]  /*13460*/  S2R R13, SR_CTAID.Y ;  /* 0x00000000000d7919 */ /* 0x004ea20000002600 */
[----:B------:R-:W-:Y:S02]  /*13470*/  F2FP.BF16.F32.PACK_AB R29, R29, R168 ;  /* 0x000000a81d1d723e */ /* 0x000fe400000010ff */
[----:B------:R-:W-:Y:S01]  /*13480*/  IADD3 R0, R36, 0x400, R23 ;  /* 0x0000040024007810 */ /* 0x000fe20007ffe017 */
[----:B------:R-:W-:Y:S01]  /*13490*/  STS [R3], R9 ;  /* 0x0000000903007388 */ /* 0x000fe20000000800 */
[----:B------:R-:W-:Y:S01]  /*134a0*/  F2FP.BF16.F32.PACK_AB R28, R28, R170 ;  /* 0x000000aa1c1c723e */ /* 0x000fe200000010ff */
[----:B------:R-:W2:Y:S01]  /*134b0*/  @P3 LDC R14, c[0x0][0x2e8] ;  /* 0x0000ba00ff0e3b82 */ /* 0x000ea20000000800 */
[C---:B------:R-:W-:Y:S01]  /*134c0*/  IADD3 R4, R37.reuse, R0, RZ ;  /* 0x0000000025047210 */ /* 0x040fe20007ffe0ff */
[----:B------:R5:W-:Y:S01]  /*134d0*/  STS [R3+0x400], R8 ;  /* 0x0004000803007388 */ /* 0x000be20000000800 */
[----:B------:R-:W-:-:S02]  /*134e0*/  IADD3 R0, R37, R23, RZ ;  /* 0x0000001725007210 */ /* 0x000fc40007ffe0ff */
[----:B------:R-:W-:Y:S01]  /*134f0*/  F2FP.BF16.F32.PACK_AB R33, R33, R188 ;  /* 0x000000bc2121723e */ /* 0x000fe200000010ff */
[----:B------:R-:W-:Y:S01]  /*13500*/  STS [R2+0x2000], R10 ;  /* 0x0020000a02007388 */ /* 0x000fe20000000800 */
[----:B------:R-:W-:Y:S02]  /*13510*/  F2FP.BF16.F32.PACK_AB R32, R191, R32 ;  /* 0x00000020bf20723e */ /* 0x000fe400000010ff */
[----:B------:R-:W-:Y:S01]  /*13520*/  @!P2 MOV R6, 0x1 ;  /* 0x000000010006a802 */ /* 0x000fe20000000f00 */
[----:B------:R2:W-:Y:S01]  /*13530*/  STS [R2+0x2400], R16 ;  /* 0x0024001002007388 */ /* 0x0005e20000000800 */
[----:B-1----:R-:W-:Y:S01]  /*13540*/  @P3 MUFU.LG2 R12, R42 ;  /* 0x0000002a000c3308 */ /* 0x002fe20000000c00 */
[----:B------:R-:W-:Y:S01]  /*13550*/  F2FP.BF16.F32.PACK_AB R35, R35, R164 ;  /* 0x000000a42323723e */ /* 0x000fe200000010ff */
[----:B----4-:R-:W-:Y:S01]  /*13560*/  @P0 FMUL.FTZ R7, R7, 0.69314718246459960938 ;  /* 0x3f31721807070820 */ /* 0x010fe20000410000 */
[----:B------:R-:W-:Y:S01]  /*13570*/  STS [R3+0x2000], R15 ;  /* 0x0020000f03007388 */ /* 0x000fe20000000800 */
[----:B------:R-:W-:-:S02]  /*13580*/  F2FP.BF16.F32.PACK_AB R34, R167, R34 ;  /* 0x00000022a722723e */ /* 0x000fc400000010ff */
[----:B------:R-:W-:Y:S01]  /*13590*/  MOV R21, 0x7f800000 ;  /* 0x7f80000000157802 */ /* 0x000fe20000000f00 */
[----:B------:R1:W-:Y:S01]  /*135a0*/  STS [R3+0x2400], R20 ;  /* 0x0024001403007388 */ /* 0x0003e20000000800 */
[----:B---3--:R-:W3:Y:S03]  /*135b0*/  @P4 MUFU.LG2 R11, R41 ;  /* 0x00000029000b4308 */ /* 0x008ee60000000c00 */
[----:B------:R-:W-:Y:S04]  /*135c0*/  STS [R23], R19 ;  /* 0x0000001317007388 */ /* 0x000fe80000000800 */
[----:B------:R-:W-:Y:S01]  /*135d0*/  STS [R23+0x400], R18 ;  /* 0x0004001217007388 */ /* 0x000fe20000000800 */
[----:B-----5:R-:W4:Y:S03]  /*135e0*/  @P2 LDC.64 R8, c[0x0][0x2c0] ;  /* 0x0000b000ff082b82 */ /* 0x020f260000000a00 */
[----:B------:R-:W-:Y:S04]  /*135f0*/  STS [R0], R17 ;  /* 0x0000001100007388 */ /* 0x000fe80000000800 */
[----:B------:R5:W-:Y:S01]  /*13600*/  STS [R0+0x400], R22 ;  /* 0x0004001600007388 */ /* 0x000be20000000800 */
[C---:B--2---:R-:W-:Y:S01]  /*13610*/  IADD3 R2, R36.reuse, R23, RZ ;  /* 0x0000001724027210 */ /* 0x044fe20007ffe0ff */
[----:B------:R-:W2:Y:S02]  /*13620*/  @P0 LDC R10, c[0x0][0x2e8] ;  /* 0x0000ba00ff0a0b82 */ /* 0x000ea40000000800 */
[----:B------:R3:W-:Y:S04]  /*13630*/  STS [R23+0x2000], R24 ;  /* 0x0020001817007388 */ /* 0x0007e80000000800 */
[----:B------:R3:W-:Y:S01]  /*13640*/  STS [R23+0x2400], R26 ;  /* 0x0024001a17007388 */ /* 0x0007e20000000800 */
[----:B-1----:R-:W-:Y:S01]  /*13650*/  IADD3 R3, R36, R0, RZ ;  /* 0x0000000024037210 */ /* 0x002fe20007ffe0ff */
[----:B------:R-:W1:Y:S01]  /*13660*/  @P4 LDC R15, c[0x0][0x2e8] ;  /* 0x0000ba00ff0f4b82 */ /* 0x000e620000000800 */
[----:B------:R-:W-:Y:S01]  /*13670*/  MOV R20, 0x7f800000 ;  /* 0x7f80000000147802 */ /* 0x000fe20000000f00 */
[----:B------:R-:W-:Y:S04]  /*13680*/  STS [R0+0x2000], R25 ;  /* 0x0020001900007388 */ /* 0x000fe80000000800 */
[----:B------:R4:W-:Y:S04]  /*13690*/  STS [R0+0x2400], R27 ;  /* 0x0024001b00007388 */ /* 0x0009e80000000800 */
[----:B------:R-:W-:Y:S04]  /*136a0*/  STS [R2], R31 ;  /* 0x0000001f02007388 */ /* 0x000fe80000000800 */
[----:B------:R-:W-:Y:S01]  /*136b0*/  STS [R2+0x400], R30 ;  /* 0x0004001e02007388 */ /* 0x000fe20000000800 */
[----:B-----5:R-:W-:-:S03]  /*136c0*/  MOV R22, 0x7f800000 ;  /* 0x7f80000000167802 */ /* 0x020fc60000000f00 */
[----:B------:R-:W-:Y:S01]  /*136d0*/  STS [R3], R29 ;  /* 0x0000001d03007388 */ /* 0x000fe20000000800 */
[----:B---3--:R-:W3:Y:S01]  /*136e0*/  S2R R24, SR_CTAID.Z ;  /* 0x0000000000187919 */ /* 0x008ee20000002700 */
[----:B------:R-:W-:Y:S01]  /*136f0*/  MOV R23, 0x7f800000 ;  /* 0x7f80000000177802 */ /* 0x000fe20000000f00 */
[----:B--2---:R-:W-:Y:S01]  /*13700*/  @P0 FFMA.FTZ R23, R175, R10, R7 ;  /* 0x0000000aaf170223 */ /* 0x004fe20000010007 */
[----:B------:R-:W-:Y:S01]  /*13710*/  @P4 FMUL.FTZ R7, R11, 0.69314718246459960938 ;  /* 0x3f3172180b074820 */ /* 0x000fe20000410000 */
[----:B------:R-:W-:Y:S03]  /*13720*/  STS [R4], R28 ;  /* 0x0000001c04007388 */ /* 0x000fe60000000800 */
[----:B-1----:R-:W-:Y:S01]  /*13730*/  @P4 FFMA.FTZ R22, R176, R15, R7 ;  /* 0x0000000fb0164223 */ /* 0x002fe20000010007 */
[----:B------:R-:W-:Y:S01]  /*13740*/  STS [R2+0x2000], R33 ;  /* 0x0020002102007388 */ /* 0x000fe20000000800 */
[----:B----4-:R-:W-:Y:S01]  /*13750*/  @P2 MOV R0, 0x1 ;  /* 0x0000000100002802 */ /* 0x010fe20000000f00 */
[----:B------:R-:W-:-:S02]  /*13760*/  @!P2 IMAD R0, R44, R5, RZ ;  /* 0x000000052c00a224 */ /* 0x000fc400078e02ff */
[----:B------:R1:W-:Y:S02]  /*13770*/  STS [R2+0x2400], R32 ;  /* 0x0024002002007388 */ /* 0x0003e40000000800 */
[----:B------:R-:W-:Y:S02]  /*13780*/  IMAD R0, R13, R0, RZ ;  /* 0x000000000d007224 */ /* 0x000fe400078e02ff */
[----:B------:R-:W2:Y:S01]  /*13790*/  @P1 LDC R13, c[0x0][0x2e8] ;  /* 0x0000ba00ff0d1b82 */ /* 0x000ea20000000800 */
[----:B------:R4:W-:Y:S02]  /*137a0*/  STS [R3+0x2000], R35 ;  /* 0x0020002303007388 */ /* 0x0009e40000000800 */
[----:B------:R-:W-:Y:S01]  /*137b0*/  SEL R5, R0, RZ, !P6 ;  /* 0x000000ff00057207 */ /* 0x000fe20007000000 */
[----:B------:R-:W-:Y:S01]  /*137c0*/  IMAD R0, R6, UR5, RZ ;  /* 0x0000000506007c24 */ /* 0x000fe2000f8e02ff */
[----:B------:R5:W-:Y:S04]  /*137d0*/  STS [R4+0x2000], R34 ;  /* 0x0020002204007388 */ /* 0x000be80000000800 */
[----:B------:R-:W-:Y:S01]  /*137e0*/  SHF.L.U32 R0, R0, 0x7, RZ ;  /* 0x0000000700007819 */ /* 0x000fe200000006ff */
[----:B-1----:R-:W-:Y:S01]  /*137f0*/  @P2 IMAD R2, R9, R8, RZ ;  /* 0x0000000809022224 */ /* 0x002fe200078e02ff */
[----:B------:R-:W-:Y:S01]  /*13800*/  @!P2 MOV R2, R44 ;  /* 0x0000002c0002a202 */ /* 0x000fe20000000f00 */
[----:B------:R-:W5:Y:S01]  /*13810*/  @P1 MUFU.LG2 R8, R43 ;  /* 0x0000002b00081308 */ /* 0x000f620000000c00 */
[----:B----4-:R-:W-:-:S03]  /*13820*/  SHF.R.S32.HI R3, RZ, 0x1f, R0 ;  /* 0x0000001fff037819 */ /* 0x010fc60000011400 */
[----:B---3--:R-:W-:Y:S02]  /*13830*/  IMAD R2, R24, R2, R5 ;  /* 0x0000000218027224 */ /* 0x008fe400078e0205 */
[----:B------:R-:W-:Y:S01]  /*13840*/  @P3 FMUL.FTZ R5, R12, 0.69314718246459960938 ;  /* 0x3f3172180c053820 */ /* 0x000fe20000410000 */
[----:B------:R-:W-:Y:S02]  /*13850*/  BAR.SYNC.DEFER_BLOCKING 0x0 ;  /* 0x0000000000007b1d */ /* 0x000fe40000010000 */
[--C-:B------:R-:W-:Y:S01]  /*13860*/  IADD3 R10, P2, P0, R0, R38, R2.reuse ;  /* 0x00000026000a7210 */ /* 0x100fe2000785e002 */
[----:B------:R-:W-:Y:S01]  /*13870*/  @P3 FFMA.FTZ R20, R174, R14, R5 ;  /* 0x0000000eae143223 */ /* 0x000fe20000010005 */
[----:B------:R-:W-:-:S04]  /*13880*/  SHF.R.S32.HI R9, RZ, 0x1f, R2 ;  /* 0x0000001fff097819 */ /* 0x000fc80000011402 */
[----:B------:R-:W-:Y:S01]  /*13890*/  IADD3.X R9, R3, R39, R9, P2, P0 ;  /* 0x0000002703097210 */ /* 0x000fe200017e0409 */
[----:B-----5:R-:W-:-:S04]  /*138a0*/  @P1 FMUL.FTZ R4, R8, 0.69314718246459960938 ;  /* 0x3f31721808041820 */ /* 0x020fc80000410000 */
[----:B--2---:R-:W-:Y:S01]  /*138b0*/  @P1 FFMA.FTZ R21, R173, R13, R4 ;  /* 0x0000000dad151223 */ /* 0x004fe20000010004 */
[----:B------:R-:W-:Y:S06]  /*138c0*/  @P5 BRA `(.L_x_415) ;  /* 0x0000000000c45947 */ /* 0x000fec0003800000 */
[----:B------:R-:W1:Y:S02]  /*138d0*/  S2R R4, SR_TID.X ;  /* 0x0000000000047919 */ /* 0x000e640000002100 */
[----:B-1----:R-:W-:-:S04]  /*138e0*/  SHF.R.S32.HI R2, RZ, 0x1f, R4 ;  /* 0x0000001fff027819 */ /* 0x002fc80000011404 */
[----:B------:R-:W-:-:S04]  /*138f0*/  LEA.HI R2, R2, R4, RZ, 0x5 ;  /* 0x0000000402027211 */ /* 0x000fc800078f28ff */
[----:B------:R-:W-:Y:S02]  /*13900*/  SHF.R.S32.HI R0, RZ, 0x5, R2 ;  /* 0x00000005ff007819 */ /* 0x000fe40000011402 */
[----:B------:R-:W-:Y:S02]  /*13910*/  LOP3.LUT R2, R2, 0xffffffe0, RZ, 0xc0, !PT ;  /* 0xffffffe002027812 */ /* 0x000fe400078ec0ff */
[----:B------:R-:W-:-:S03]  /*13920*/  SHF.R.S32.HI R3, RZ, 0x1f, R0 ;  /* 0x0000001fff037819 */ /* 0x000fc60000011400 */
[----:B------:R-:W-:Y:S01]  /*13930*/  IMAD.IADD R2, R4, 0x1, -R2 ;  /* 0x0000000104027824 */ /* 0x000fe200078e0a02 */
[----:B------:R-:W-:-:S04]  /*13940*/  LEA.HI R3, R3, R0, RZ, 0x2 ;  /* 0x0000000003037211 */ /* 0x000fc800078f10ff */
[----:B------:R-:W-:Y:S02]  /*13950*/  SHF.R.S32.HI R4, RZ, 0x1f, R2 ;  /* 0x0000001fff047819 */ /* 0x000fe40000011402 */
[----:B------:R-:W-:Y:S02]  /*13960*/  LOP3.LUT R3, R3, 0xfffffffc, RZ, 0xc0, !PT ;  /* 0xfffffffc03037812 */ /* 0x000fe400078ec0ff */
[----:B------:R-:W-:-:S03]  /*13970*/  LEA.HI R2, R4, R2, RZ, 0x2 ;  /* 0x0000000204027211 */ /* 0x000fc600078f10ff */
[----:B------:R-:W-:Y:S01]  /*13980*/  IMAD.IADD R3, R0, 0x1, -R3 ;  /* 0x0000000100037824 */ /* 0x000fe200078e0a03 */
[----:B------:R-:W-:-:S05]  /*13990*/  SHF.R.S32.HI R0, RZ, 0x2, R2 ;  /* 0x00000002ff007819 */ /* 0x000fca0000011402 */
        /* <DEDUP_REMOVED lines=19> */
[----:B------:R-:W-:Y:S02]  /*13ad0*/  @!P5 LEA.HI.X.SX32 R2, R2, R9, 0x1, P2 ;  /* 0x000000090202d211 */ /* 0x000fe400010f0eff */
[----:B------:R-:W-:-:S05]  /*13ae0*/  @!P3 IADD3 R10, P0, R5, R10, RZ ;  /* 0x0000000a050ab210 */ /* 0x000fca0007f1e0ff */
        /* <DEDUP_REMOVED lines=15> */
.L_x_415:
[----:B------:R-:W-:Y:S05]  /*13be0*/  BSYNC B0 ;  /* 0x0000000000007941 */ /* 0x000fea0003800000 */
.L_x_414:
        /* <DEDUP_REMOVED lines=45> */
.L_x_417:
[----:B------:R-:W-:Y:S05]  /*13ec0*/  BSYNC B0 ;  /* 0x0000000000007941 */ /* 0x000fea0003800000 */
.L_x_416:
        /* <DEDUP_REMOVED lines=18> */
.L_x_419:
[----:B------:R-:W-:Y:S05]  /*13ff0*/  BSYNC B0 ;  /* 0x0000000000007941 */ /* 0x000fea0003800000 */
.L_x_418:
        /* <DEDUP_REMOVED lines=16> */
.L_x_421:
[----:B------:R-:W-:Y:S05]  /*14100*/  BSYNC B0 ;  /* 0x0000000000007941 */ /* 0x000fea0003800000 */
.L_x_420:
        /* <DEDUP_REMOVED lines=16> */
.L_x_423:
[----:B------:R-:W-:Y:S05]  /*14210*/  BSYNC B0 ;  /* 0x0000000000007941 */ /* 0x000fea0003800000 */
.L_x_422:
        /* <DEDUP_REMOVED lines=16> */
.L_x_425:
[----:B------:R-:W-:Y:S05]  /*14320*/  BSYNC B0 ;  /* 0x0000000000007941 */ /* 0x000fea0003800000 */
.L_x_424:
        /* <DEDUP_REMOVED lines=16> */
.L_x_427:
[----:B------:R-:W-:Y:S05]  /*14430*/  BSYNC B0 ;  /* 0x0000000000007941 */ /* 0x000fea0003800000 */
.L_x_426:
        /* <DEDUP_REMOVED lines=16> */
.L_x_429:
[----:B------:R-:W-:Y:S05]  /*14540*/  BSYNC B0 ;  /* 0x0000000000007941 */ /* 0x000fea0003800000 */
.L_x_428:
        /* <DEDUP_REMOVED lines=15> */
.L_x_354:
        /* <DEDUP_REMOVED lines=10> */
[----:B------:R-:W-:Y:S01]  /*146e0*/  @UP4 ULDC.64 UR6, c[0x0][0x298] ;  /* 0x0000a60000064ab9 */ /* 0x000fe20000000a00 */
[----:B------:R-:W-:Y:S02]  /*146f0*/  @!UP4 USHF.R.S32.HI UR9, URZ, 0x1f, UR28 ;  /* 0x0000001f3f09c899 */ /* 0x000fe4000801141c */
[----:B------:R-:W-:Y:S01]  /*14700*/  @UP4 UIMAD.WIDE.U32 UR10, UR15, UR6, URZ ;  /* 0x000000060f0a42a5 */ /* 0x000fe2000f8e003f */
[----:B------:R-:W-:Y:S01]  /*14710*/  @!UP4 ULDC.64 UR4, c[0x0][0x290] ;  /* 0x0000a4000004cab9 */ /* 0x000fe20000000a00 */
[----:B------:R-:W-:Y:S02]  /*14720*/  @UP2 UMOV UR19, 0x1 ;  /* 0x0000000100132882 */ /* 0x000fe40000000000 */
[----:B------:R-:W-:Y:S02]  /*14730*/  @UP4 UIMAD UR7, UR15, UR7, UR11 ;  /* 0x000000070f0742a4 */ /* 0x000fe4000f8e020b */
[----:B------:R-:W-:Y:S01]  /*14740*/  @!UP4 UIMAD UR6, UR9, UR4, URZ ;  /* 0x000000040906c2a4 */ /* 0x000fe2000f8e023f */
[----:B------:R-:W-:Y:S01]  /*14750*/  ULDC.U8 UR11, c[0x0][0x3d8] ;  /* 0x0000f600000b7ab9 */ /* 0x000fe20000000000 */
[----:B------:R-:W-:-:S02]  /*14760*/  @!UP4 UIMAD.WIDE.U32 UR12, UR28, UR4, URZ ;  /* 0x000000041c0cc2a5 */ /* 0x000fc4000f8e003f */
[----:B------:R-:W-:Y:S02]  /*14770*/  UISETP.NE.AND UP0, UPT, UR11, URZ, !UP2 ;  /* 0x0000003f0b00728c */ /* 0x000fe4000d705270 */
[----:B------:R-:W-:Y:S02]  /*14780*/  UISETP.NE.AND UP3, UPT, UR11, URZ, UPT ;  /* 0x0000003f0b00728c */ /* 0x000fe4000bf65270 */
[----:B------:R-:W-:Y:S01]  /*14790*/  @!UP4 UIMAD UR6, UR28, UR5, UR6 ;  /* 0x000000051c06c2a4 */ /* 0x000fe2000f8e0206 */
[----:B-1----:R-:W-:Y:S01]  /*147a0*/  SHF.R.S32.HI R4, RZ, 0x1f, R14 ;  /* 0x0000001fff047819 */ /* 0x002fe2000001140e */
[----:B------:R-:W-:Y:S02]  /*147b0*/  UISETP.NE.OR UP3, UPT, UR8, URZ, !UP3 ;  /* 0x0000003f0800728c */ /* 0x000fe4000df65670 */
[----:B------:R-:W-:Y:S01]  /*147c0*/  @!UP4 UIADD3 UR7, UR13, UR6, URZ ;  /* 0x000000060d07c290 */ /* 0x000fe2000fffe03f */
[----:B------:R-:W-:Y:S01]  /*147d0*/  LEA.HI R4, R4, R14, RZ, 0x3 ;  /* 0x0000000e04047211 */ /* 0x000fe200078f18ff */
[----:B------:R-:W-:Y:S01]  /*147e0*/  UISETP.NE.OR UP1, UPT, UR15, -0x1, UP3 ;  /* 0xffffffff0f00788c */ /* 0x000fe20009f25670 */
[----:B------:R-:W-:-:S02]  /*147f0*/  @!UP2 ULDC UR8, c[0x0][0x2c4] ;  /* 0x0000b1000008aab9 */ /* 0x000fc40000000800 */
[----:B------:R-:W-:Y:S01]  /*14800*/  LOP3.LUT R0, R4, 0xfffffff8, RZ, 0xc0, !PT ;  /* 0xfffffff804007812 */ /* 0x000fe200078ec0ff */
[----:B------:R-:W-:Y:S01]  /*14810*/  @!UP4 UMOV UR10, UR12 ;  /* 0x0000000c000acc82 */ /* 0x000fe20008000000 */
[----:B------:R-:W-:Y:S01]  /*14820*/  @!UP2 ULDC UR11, c[0x0][0x270] ;  /* 0x00009c00000baab9 */ /* 0x000fe20000000800 */
[----:B------:R-:W-:Y:S01]  /*14830*/  @UP0 ULDC UR8, c[0x0][0x2e4] ;  /* 0x0000b90000080ab9 */ /* 0x000fe20000000800 */
[----:B------:R-:W-:Y:S01]  /*14840*/  @UP2 ULDC.64 UR4, c[0x0][0x2c0] ;  /* 0x0000b00000042ab9 */ /* 0x000fe20000000a00 */
[----:B------:R-:W-:Y:S01]  /*14850*/  IMAD.IADD R14, R14, 0x1, -R0 ;  /* 0x000000010e0e7824 */ /* 0x000fe200078e0a00 */
[----:B------:R-:W-:Y:S01]  /*14860*/  @!UP2 UIMAD UR19, UR8, UR11, URZ ;  /* 0x0000000b0813a2a4 */ /* 0x000fe2000f8e023f */
[----:B------:R-:W-:Y:S01]  /*14870*/  SHF.R.S32.HI R4, RZ, 0x3, R4 ;  /* 0x00000003ff047819 */ /* 0x000fe20000011404 */
[----:B------:R-:W-:Y:S01]  /*14880*/  @UP2 UIMAD UR14, UR5, UR4, URZ ;  /* 0x00000004050e22a4 */ /* 0x000fe2000f8e023f */
[----:B------:R-:W-:Y:S01]  /*14890*/  IMAD.SHL.U32 R0, R14, 0x8, RZ ;  /* 0x000000080e007824 */ /* 0x000fe200078e00ff */
[----:B------:R-:W-:Y:S01]  /*148a0*/  ULDC UR9, c[0x0][0x2d0] ;  /* 0x0000b40000097ab9 */ /* 0x000fe20000000800 */
[----:B------:R-:W-:Y:S01]  /*148b0*/  ULDC.64 UR4, c[0x0][0x2a0] ;  /* 0x0000a80000047ab9 */ /* 0x000fe20000000a00 */
[----:B------:R-:W-:Y:S01]  /*148c0*/  @UP2 ULDC UR20, c[0x0][0x2c0] ;  /* 0x0000b00000142ab9 */ /* 0x000fe20000000800 */
[----:B------:R-:W-:Y:S01]  /*148d0*/  UIMAD UR18, UR18, UR4, URZ ;  /* 0x00000004121272a4 */ /* 0x000fe2000f8e023f */
[C---:B------:R-:W-:Y:S01]  /*148e0*/  IADD3 R8, P1, R0.reuse, UR10, RZ ;  /* 0x0000000a00087c10 */ /* 0x040fe2000ff3e0ff */
[----:B------:R-:W-:Y:S01]  /*148f0*/  IMAD.U32 R6, RZ, RZ, UR4 ;  /* 0x00000004ff067e24 */ /* 0x000fe2000f8e00ff */
[C---:B------:R-:W-:Y:S01]  /*14900*/  ISETP.GE.AND P0, PT, R0.reuse, UR9, PT ;  /* 0x0000000900007c0c */ /* 0x040fe2000bf06270 */
[----:B------:R-:W-:Y:S01]  /*14910*/  @!UP3 ULDC UR4, c[0x0][0x2c4] ;  /* 0x0000b1000004bab9 */ /* 0x000fe20000000800 */
[----:B------:R-:W-:Y:S01]  /*14920*/  LEA.HI.X.SX32 R9, R0, UR7, 0x1, P1 ;  /* 0x0000000700097c11 */ /* 0x000fe200088f0eff */
[----:B------:R-:W-:Y:S01]  /*14930*/  UIMAD UR7, UR28, UR19, URZ ;  /* 0x000000131c0772a4 */ /* 0x000fe2000f8e023f */
[----:B------:R-:W-:Y:S01]  /*14940*/  ISETP.GE.OR P2, PT, R4, UR17, P0 ;  /* 0x0000001104007c0c */ /* 0x000fe20008746670 */
[----:B------:R-:W-:Y:S01]  /*14950*/  @!UP1 UIMAD UR15, UR28, UR4, URZ ;  /* 0x000000041c0f92a4 */ /* 0x000fe2000f8e023f */
[----:B------:R-:W-:Y:S01]  /*14960*/  SHF.R.S32.HI R5, RZ, 0x1f, R4 ;  /* 0x0000001fff057819 */ /* 0x000fe20000011404 */
[----:B------:R-:W-:Y:S01]  /*14970*/  USEL UR7, UR7, URZ, UP3 ;  /* 0x0000003f07077287 */ /* 0x000fe20009800000 */
[----:B------:R-:W-:Y:S01]  /*14980*/  IMAD.WIDE.U32 R8, R6, UR30, R8 ;  /* 0x0000001e06087c25 */ /* 0x000fe2000f8e0008 */
[----:B------:R-:W-:Y:S01]  /*14990*/  @!UP2 UMOV UR20, 0x1 ;  /* 0x000000010014a882 */ /* 0x000fe20000000000 */
[----:B------:R-:W-:Y:S01]  /*149a0*/  @!UP2 UMOV UR14, UR8 ;  /* 0x00000008000eac82 */ /* 0x000fe20008000000 */
[----:B------:R-:W-:Y:S01]  /*149b0*/  UIMAD UR6, UR23, UR20, URZ ;  /* 0x00000014170672a4 */ /* 0x000fe2000f8e023f */
[C---:B------:R-:W-:Y:S01]  /*149c0*/  VIADD R17, R4.reuse, 0x10 ;  /* 0x0000001004117836 */ /* 0x040fe20000000000 */
[----:B------:R-:W-:Y:S01]  /*149d0*/  UIMAD UR14, UR30, UR14, UR7 ;  /* 0x0000000e1e0e72a4 */ /* 0x000fe2000f8e0207 */
[C---:B------:R-:W-:Y:S01]  /*149e0*/  VIADD R18, R4.reuse, 0x20 ;  /* 0x0000002004127836 */ /* 0x040fe20000000000 */
[----:B------:R-:W-:Y:S01]  /*149f0*/  UIMAD UR5, UR30, UR5, UR18 ;  /* 0x000000051e0572a4 */ /* 0x000fe2000f8e0212 */
[C---:B------:R-:W-:Y:S01]  /*14a00*/  VIADD R20, R4.reuse, 0x40 ;  /* 0x0000004004147836 */ /* 0x040fe20000000000 */
[----:B------:R-:W-:Y:S01]  /*14a10*/  @!UP3 UMOV UR26, UR15 ;  /* 0x0000000f001abc82 */ /* 0x000fe20008000000 */
[----:B------:R-:W-:Y:S01]  /*14a20*/  USHF.R.S32.HI UR4, URZ, 0x1f, UR6 ;  /* 0x0000001f3f047899 */ /* 0x000fe20008011406 */
[----:B------:R-:W-:Y:S01]  /*14a30*/  VIADD R19, R4, 0x30 ;  /* 0x0000003004137836 */ /* 0x000fe20000000000 */
[----:B------:R-:W-:Y:S01]  /*14a40*/  @!UP3 USHF.R.S32.HI UR27, URZ, 0x1f, UR15 ;  /* 0x0000001f3f1bb899 */ /* 0x000fe2000801140f */
[----:B------:R-:W-:Y:S01]  /*14a50*/  VIADD R7, R9, UR5 ;  /* 0x0000000509077c36 */ /* 0x000fe20008000000 */
[----:B------:R-:W-:Y:S01]  /*14a60*/  USHF.R.S32.HI UR7, URZ, 0x1f, UR14 ;  /* 0x0000001f3f077899 */ /* 0x000fe2000801140e */
[----:B------:R-:W-:Y:S01]  /*14a70*/  IMAD.WIDE R2, R2, 0x80, R4 ;  /* 0x0000008002027825 */ /* 0x000fe200078e0204 */
[----:B------:R-:W-:Y:S01]  /*14a80*/  UIADD3 UR6, UP1, UP0, UR6, UR26, UR14 ;  /* 0x0000001a06067290 */ /* 0x000fe2000f83e00e */
[----:B------:R-:W-:-:S02]  /*14a90*/  ISETP.GE.AND P4, PT, R20, UR17, PT ;  /* 0x0000001114007c0c */ /* 0x000fc4000bf86270 */
[----:B------:R-:W-:Y:S01]  /*14aa0*/  ISETP.GE.OR P1, PT, R17, UR17, P0 ;  /* 0x0000001111007c0c */ /* 0x000fe20008726670 */
[----:B------:R-:W-:Y:S01]  /*14ab0*/  UIADD3.X UR26, UR4, UR27, UR7, UP1, UP0 ;  /* 0x0000001b041a7290 */ /* 0x000fe20008fe0407 */
        /* <DEDUP_REMOVED lines=17> */
.L_x_431:
[----:B------:R-:W-:Y:S05]  /*14bd0*/  BSYNC B0 ;  /* 0x0000000000007941 */ /* 0x000fea0003800000 */
.L_x_430:
        /* <DEDUP_REMOVED lines=16> */
.L_x_433:
[----:B------:R-:W-:Y:S05]  /*14ce0*/  BSYNC B0 ;  /* 0x0000000000007941 */ /* 0x000fea0003800000 */
.L_x_432:
        /* <DEDUP_REMOVED lines=16> */
.L_x_435:
[----:B------:R-:W-:Y:S05]  /*14df0*/  BSYNC B0 ;  /* 0x0000000000007941 */ /* 0x000fea0003800000 */
.L_x_434:
        /* <DEDUP_REMOVED lines=16> */
.L_x_437:
[----:B------:R-:W-:Y:S05]  /*14f00*/  BSYNC B0 ;  /* 0x0000000000007941 */ /* 0x000fea0003800000 */
.L_x_436:
        /* <DEDUP_REMOVED lines=16> */
.L_x_439:
[----:B------:R-:W-:Y:S05]  /*15010*/  BSYNC B0 ;  /* 0x0000000000007941 */ /* 0x000fea0003800000 */
.L_x_438:
        /* <DEDUP_REMOVED lines=25> */
.L_x_441:
[----:B------:R-:W-:Y:S05]  /*151b0*/  BSYNC B0 ;  /* 0x0000000000007941 */ /* 0x000fea0003800000 */
.L_x_440:
        /* <DEDUP_REMOVED lines=19> */
.L_x_443:
[----:B------:R-:W-:Y:S05]  /*152f0*/  BSYNC B0 ;  /* 0x0000000000007941 */ /* 0x000fea0003800000 */
.L_x_442:
        /* <DEDUP_REMOVED lines=16> */
.L_x_445:
[----:B------:R-:W-:Y:S05]  /*15400*/  BSYNC B0 ;  /* 0x0000000000007941 */ /* 0x000fea0003800000 */
.L_x_444:
        /* <DEDUP_REMOVED lines=11> */
.L_x_447:
[----:B------:R-:W-:Y:S05]  /*154c0*/  BSYNC B0 ;  /* 0x0000000000007941 */ /* 0x000fea0003800000 */
.L_x_446:
        /* <DEDUP_REMOVED lines=11> */
.L_x_449:
[----:B------:R-:W-:Y:S05]  /*15580*/  BSYNC B0 ;  /* 0x0000000000007941 */ /* 0x000fea0003800000 */
.L_x_448:
        /* <DEDUP_REMOVED lines=10> */
.L_x_451:
[----:B------:R-:W-:Y:S05]  /*15630*/  BSYNC B0 ;  /* 0x0000000000007941 */ /* 0x000fea0003800000 */
.L_x_450:
        /* <DEDUP_REMOVED lines=10> */
.L_x_453:
[----:B------:R-:W-:Y:S05]  /*156e0*/  BSYNC B0 ;  /* 0x0000000000007941 */ /* 0x000fea0003800000 */
.L_x_452:
        /* <DEDUP_REMOVED lines=10> */
.L_x_455:
[----:B------:R-:W-:Y:S05]  /*15790*/  BSYNC B0 ;  /* 0x0000000000007941 */ /* 0x000fea0003800000 */
.L_x_454:
        /* <DEDUP_REMOVED lines=10> */
.L_x_457:
[----:B------:R-:W-:Y:S05]  /*15840*/  BSYNC B0 ;  /* 0x0000000000007941 */ /* 0x000fea0003800000 */
.L_x_456:
        /* <DEDUP_REMOVED lines=10> */
.L_x_459:
[----:B------:R-:W-:Y:S05]  /*158f0*/  BSYNC B0 ;  /* 0x0000000000007941 */ /* 0x000fea0003800000 */
.L_x_458:
        /* <DEDUP_REMOVED lines=10> */
.L_x_460:
        /* <DEDUP_REMOVED lines=14> */
.L_x_2576:


//--------------------- .text._ZN5flash16flash_fwd_kernelI23Flash_fwd_kernel_traitsILi64ELi128ELi128ELi4ELb0ELb0EN7cutlass10bfloat16_tE19Flash_kernel_traitsILi64ELi128ELi128ELi4ES3_EELb0ELb0ELb0ELb1ELb0ELb0ELb1ELb0EEEvNS_16Flash_fwd_paramsE --------------------------
	.section	.text._ZN5flash16flash_fwd_kernelI23Flash_fwd_kernel_traitsILi64ELi128ELi128ELi4ELb0ELb0EN7cutlass10bfloat16_tE19Flash_kernel_traitsILi64ELi128ELi128ELi4ES3_EELb0ELb0ELb0ELb1ELb0ELb0ELb1ELb0EEEvNS_16Flash_fwd_paramsE,"ax",@progbits
	.align	128
        .global         _ZN5flash16flash_fwd_kernelI23Flash_fwd_kernel_traitsILi64ELi128ELi128ELi4ELb0ELb0EN7cutlass10bfloat16_tE19Flash_kernel_traitsILi64ELi128ELi128ELi4ES3_EELb0ELb0ELb0ELb1ELb0ELb0ELb1ELb0EEEvNS_16Flash_fwd_paramsE
        .type           _ZN5flash16flash_fwd_kernelI23Flash_fwd_kernel_traitsILi64ELi128ELi128ELi4ELb0ELb0EN7cutlass10bfloat16_tE19Flash_kernel_traitsILi64ELi128ELi128ELi4ES3_EELb0ELb0ELb0ELb1ELb0ELb0ELb1ELb0EEEvNS_16Flash_fwd_paramsE,@function
        .size           _ZN5flash16flash_fwd_kernelI23Flash_fwd_kernel_traitsILi64ELi128ELi128ELi4ELb0ELb0EN7cutlass10bfloat16_tE19Flash_kernel_traitsILi64ELi128ELi128ELi4ES3_EELb0ELb0ELb0ELb1ELb0ELb0ELb1ELb0EEEvNS_16Flash_fwd_paramsE,(.L_x_2577 - _ZN5flash16flash_fwd_kernelI23Flash_fwd_kernel_traitsILi64ELi128ELi128ELi4ELb0ELb0EN7cutlass10bfloat16_tE19Flash_kernel_traitsILi64ELi128ELi128ELi4ES3_EELb0ELb0ELb0ELb1ELb0ELb0ELb1ELb0EEEvNS_16Flash_fwd_paramsE)
        .other          _ZN5flash16flash_fwd_kernelI23Flash_fwd_kernel_traitsILi64ELi128ELi128ELi4ELb0ELb0EN7cutlass10bfloat16_tE19Flash_kernel_traitsILi64ELi128ELi128ELi4ES3_EELb0ELb0ELb0ELb1ELb0ELb0ELb1ELb0EEEvNS_16Flash_fwd_paramsE,@"STO_CUDA_ENTRY STV_DEFAULT"
_ZN5flash16flash_fwd_kernelI23Flash_fwd_kernel_traitsILi64ELi128ELi128ELi4ELb0ELb0EN7cutlass10bfloat16_tE19Flash_kernel_traitsILi64ELi128ELi128ELi4ES3_EELb0ELb0ELb0ELb1ELb0ELb0ELb1ELb0EEEvNS_16Flash_fwd_paramsE:
.text._ZN5flash16flash_fwd_kernelI23Flash_fwd_kernel_traitsILi64ELi128ELi128ELi4ELb0ELb0EN7cutlass10bfloat16_tE19Flash_kernel_traitsILi64ELi128ELi128ELi4ES3_EELb0ELb0ELb0ELb1ELb0ELb0ELb1ELb0EEEvNS_16Flash_fwd_paramsE:
        /* <DEDUP_REMOVED lines=56> */
.L_x_461:
[----:B------:R-:W-:-:S05]  /*0380*/  ULDC UR7, c[0x0][0x2c8] ;  /* 0x0000b20000077ab9 */ /* 0x000fca0000000800 */
.L_x_462:
        /* <DEDUP_REMOVED lines=26> */
[----:B------:R-:W-:Y:S01]  /*0530*/  IMAD.MOV.U32 R8, RZ, RZ, RZ ;  /* 0x000000ffff087224 */ /* 0x000fe200078e00ff */
        /* <DEDUP_REMOVED lines=13> */
[----:B------:R-:W-:Y:S01]  /*0610*/  @UP0 UIMAD.WIDE.U32 UR32, UR12, UR8, URZ ;  /* 0x000000080c2002a5 */ /* 0x000fe2000f8e003f */
[----:B------:R-:W1:Y:S01]  /*0620*/  I2F.RP R5, R6 ;  /* 0x0000000600057306 */ /* 0x000e620000209400 */
[----:B------:R-:W-:Y:S02]  /*0630*/  @!UP1 UIMAD UR5, UR28, UR5, UR7 ;  /* 0x000000051c0592a4 */ /* 0x000fe4000f8e0207 */
[----:B------:R-:W-:Y:S01]  /*0640*/  @UP0 UIMAD UR12, UR12, UR9, URZ ;  /* 0x000000090c0c02a4 */ /* 0x000fe2000f8e023f */
        /* <DEDUP_REMOVED lines=9> */
[----:B-1----:R-:W-:-:S04]  /*06e0*/  IMAD.MOV R3, RZ, RZ, -R9 ;  /* 0x000000ffff037224 */ /* 0x002fc800078e0a09 */
[----:B------:R-:W-:-:S04]  /*06f0*/  IMAD R3, R3, R6, RZ ;  /* 0x0000000603037224 */ /* 0x000fc800078e02ff */
[----:B------:R-:W-:-:S04]  /*0700*/  IMAD.HI.U32 R8, R9, R3, R8 ;  /* 0x0000000309087227 */ /* 0x000fc800078e0008 */
[----:B------:R-:W-:-:S04]  /*0710*/  IMAD.MOV.U32 R3, RZ, RZ, R2 ;  /* 0x000000ffff037224 */ /* 0x000fc800078e0002 */
[----:B------:R-:W-:Y:S01]  /*0720*/  IMAD.HI.U32 R2, R8, R3, RZ ;  /* 0x0000000308027227 */ /* 0x000fe200078e00ff */
[----:B------:R-:W-:-:S04]  /*0730*/  LEA.HI R8, R15, R0, RZ, 0x6 ;  /* 0x000000000f087211 */ /* 0x000fc800078f30ff */
[----:B------:R-:W-:-:S05]  /*0740*/  IADD3 R7, -R2, RZ, RZ ;  /* 0x000000ff02077210 */ /* 0x000fca0007ffe1ff */
[----:B------:R-:W-:Y:S01]  /*0750*/  IMAD R7, R6, R7, R3 ;  /* 0x0000000706077224 */ /* 0x000fe200078e0203 */
[----:B------:R-:W-:-:S04]  /*0760*/  LEA.HI R3, R15, R0, RZ, 0x3 ;  /* 0x000000000f037211 */ /* 0x000fc800078f18ff */
[----:B------:R-:W-:Y:S02]  /*0770*/  SHF.R.S32.HI R20, RZ, 0x3, R3 ;  /* 0x00000003ff147819 */ /* 0x000fe40000011403 */
[----:B------:R-:W-:-:S03]  /*0780*/  LOP3.LUT R3, R3, 0xfffffff8, RZ, 0xc0, !PT ;  /* 0xfffffff803037812 */ /* 0x000fc600078ec0ff */
[----:B------:R-:W-:Y:S02]  /*0790*/  IMAD.SHL.U32 R9, R20, 0x40, RZ ;  /* 0x0000004014097824 */ /* 0x000fe400078e00ff */
[----:B------:R-:W-:-:S03]  /*07a0*/  IMAD.IADD R3, R0, 0x1, -R3 ;  /* 0x0000000100037824 */ /* 0x000fc600078e0a03 */
[----:B------:R-:W-:Y:S02]  /*07b0*/  LOP3.LUT R9, R9, 0x1c0, RZ, 0xc0, !PT ;  /* 0x000001c009097812 */ /* 0x000fe400078ec0ff */
[----:B------:R-:W-:Y:S02]  /*07c0*/  SHF.L.U32 R200, R3, 0x3, RZ ;  /* 0x0000000303c87819 */ /* 0x000fe400000006ff */
        /* <DEDUP_REMOVED lines=16> */
.L_x_464:
[----:B------:R-:W-:Y:S01]  /*08d0*/  @UP0 UIADD3 UR5, UR10, UR6, URZ ;  /* 0x000000060a050290 */ /* 0x000fe2000fffe03f */
[----:B------:R-:W-:Y:S01]  /*08e0*/  IMAD.SHL.U32 R8, R8, 0x8, RZ ;  /* 0x0000000808087824 */ /* 0x000fe200078e00ff */
[----:B------:R-:W-:Y:S01]  /*08f0*/  LOP3.LUT R5, R10, R5, RZ, 0x3c, !PT ;  /* 0x000000050a057212 */ /* 0x000fe200078e3cff */
        /* <DEDUP_REMOVED lines=21> */
.L_x_465:
[----:B------:R-:W1:Y:S01]  /*0a50*/  S2UR UR19, SR_CgaCtaId ;  /* 0x00000000001379c3 */ /* 0x000e620000008800 */
[----:B------:R-:W-:Y:S01]  /*0a60*/  ULDC.64 UR10, c[0x0][0x258] ;  /* 0x00009600000a7ab9 */ /* 0x000fe20000000a00 */
[----:B------:R-:W-:Y:S01]  /*0a70*/  @!P1 IMAD.IADD R7, R7, 0x1, -R6 ;  /* 0x0000000107079824 */ /* 0x000fe200078e0a06 */
[----:B------:R-:W-:Y:S01]  /*0a80*/  UIMAD UR4, UR27, UR10, URZ ;  /* 0x0000000a1b0472a4 */ /* 0x000fe2000f8e023f */
[----:B------:R-:W-:Y:S01]  /*0a90*/  SHF.R.S32.HI R201, RZ, 0x1f, R200 ;  /* 0x0000001fffc97819 */ /* 0x000fe200000114c8 */
[----:B------:R-:W-:Y:S01]  /*0aa0*/  UIADD3 UR14, -UR23, UR17, URZ ;  /* 0x00000011170e7290 */ /* 0x000fe2000fffe13f */
[----:B------:R-:W-:Y:S01]  /*0ab0*/  IMAD.U32 R16, RZ, RZ, UR10 ;  /* 0x0000000aff107e24 */ /* 0x000fe2000f8e00ff */
[----:B------:R-:W-:Y:S01]  /*0ac0*/  UIMAD UR11, UR30, UR11, UR4 ;  /* 0x0000000b1e0b72a4 */ /* 0x000fe2000f8e0204 */
[----:B------:R-:W-:Y:S01]  /*0ad0*/  ISETP.GE.U32.AND P4, PT, R7, R6, PT ;  /* 0x000000060700720c */ /* 0x000fe20003f86070 */
[----:B------:R-:W-:Y:S01]  /*0ae0*/  VIADD R14, R20, 0x10 ;  /* 0x00000010140e7836 */ /* 0x000fe20000000000 */
[----:B------:R-:W-:Y:S01]  /*0af0*/  UMOV UR4, 0x400 ;  /* 0x0000040000047882 */ /* 0x000fe20000000000 */
[----:B------:R-:W-:Y:S01]  /*0b00*/  IADD3 R6, P0, R200, UR20, RZ ;  /* 0x00000014c8067c10 */ /* 0x000fe2000ff1e0ff */
[C---:B------:R-:W-:Y:S01]  /*0b10*/  VIADD R13, R20.reuse, 0x20 ;  /* 0x00000020140d7836 */ /* 0x040fe20000000000 */
[C---:B------:R-:W-:Y:S01]  /*0b20*/  ISETP.GE.AND P3, PT, R20.reuse, UR14, PT ;  /* 0x0000000e14007c0c */ /* 0x040fe2000bf66270 */
[C---:B------:R-:W-:Y:S01]  /*0b30*/  VIADD R12, R20.reuse, 0x30 ;  /* 0x00000030140c7836 */ /* 0x040fe20000000000 */
[----:B------:R-:W-:Y:S01]  /*0b40*/  IADD3.X R7, R201, UR13, RZ, P0, !PT ;  /* 0x0000000dc9077c10 */ /* 0x000fe200087fe4ff */
[----:B------:R-:W-:Y:S01]  /*0b50*/  VIADD R11, R20, 0x40 ;  /* 0x00000040140b7836 */ /* 0x000fe20000000000 */
[----:B------:R-:W-:Y:S01]  /*0b60*/  SHF.R.S32.HI R21, RZ, 0x1f, R20 ;  /* 0x0000001fff157819 */ /* 0x000fe20000011414 */
[----:B------:R-:W-:Y:S01]  /*0b70*/  @!P1 VIADD R2, R2, 0x1 ;  /* 0x0000000102029836 */ /* 0x000fe20000000000 */
[----:B------:R-:W-:Y:S01]  /*0b80*/  BSSY B0, `(.L_x_466) ;  /* 0x0000022000007945 */ /* 0x000fe20003800000 */
[----:B------:R-:W-:Y:S01]  /*0b90*/  IMAD.WIDE.U32 R16, R16, UR30, R6 ;  /* 0x0000001e10107c25 */ /* 0x000fe2000f8e0006 */
[----:B------:R-:W-:-:S02]  /*0ba0*/  ISETP.GE.AND P5, PT, R8, RZ, PT ;  /* 0x000000ff0800720c */ /* 0x000fc40003fa6270 */
[----:B------:R-:W-:Y:S01]  /*0bb0*/  ISETP.NE.AND P6, PT, R4, RZ, PT ;  /* 0x000000ff0400720c */ /* 0x000fe20003fc5270 */
[----:B-1----:R-:W-:Y:S01]  /*0bc0*/  ULEA UR4, UR19, UR4, 0x18 ;  /* 0x0000000413047291 */ /* 0x002fe2000f8ec03f */
[----:B------:R-:W-:Y:S01]  /*0bd0*/  IMAD.U32 R25, RZ, RZ, UR16 ;  /* 0x00000010ff197e24 */ /* 0x000fe2000f8e00ff */
[----:B------:R-:W-:Y:S01]  /*0be0*/  ISETP.GE.AND P2, PT, R14, UR14, PT ;  /* 0x0000000e0e007c0c */ /* 0x000fe2000bf46270 */
[----:B------:R-:W-:Y:S01]  /*0bf0*/  VIADD R23, R17, UR11 ;  /* 0x0000000b11177c36 */ /* 0x000fe20008000000 */
[----:B------:R-:W-:Y:S01]  /*0c00*/  ISETP.GE.AND P1, PT, R13, UR14, PT ;  /* 0x0000000e0d007c0c */ /* 0x000fe2000bf26270 */
[----:B------:R-:W-:Y:S01]  /*0c10*/  @P4 VIADD R2, R2, 0x1 ;  /* 0x0000000102024836 */ /* 0x000fe20000000000 */
[----:B------:R-:W-:Y:S01]  /*0c20*/  LEA R30, R5, UR4, 0x1 ;  /* 0x00000004051e7c11 */ /* 0x000fe2000f8e08ff */
[----:B------:R-:W-:Y:S01]  /*0c30*/  IMAD.WIDE R24, R25, 0x80, R20 ;  /* 0x0000008019187825 */ /* 0x000fe200078e0214 */
[----:B------:R-:W-:Y:S02]  /*0c40*/  ISETP.GE.AND P0, PT, R12, UR14, PT ;  /* 0x0000000e0c007c0c */ /* 0x000fe4000bf06270 */
[----:B------:R-:W-:Y:S01]  /*0c50*/  ISETP.GE.AND P4, PT, R11, UR14, PT ;  /* 0x0000000e0b007c0c */ /* 0x000fe2000bf86270 */
[----:B------:R1:W-:Y:S01]  /*0c60*/  STL [R1+0x48], R30 ;  /* 0x0000481e01007387 */ /* 0x0003e20000100800 */
[----:B------:R-:W-:Y:S01]  /*0c70*/  VIADD R10, R20, 0x50 ;  /* 0x00000050140a7836 */ /* 0x000fe20000000000 */
[----:B------:R-:W-:Y:S10]  /*0c80*/  @P3 BRA `(.L_x_467) ;  /* 0x0000000000443947 */ /* 0x000ff40003800000 */
        /* <DEDUP_REMOVED lines=17> */
.L_x_467:
[----:B------:R-:W-:Y:S05]  /*0da0*/  BSYNC B0 ;  /* 0x0000000000007941 */ /* 0x000fea0003800000 */
.L_x_466:
[----:B------:R-:W-:Y:S01]  /*0db0*/  BSSY B0, `(.L_x_468) ;  /* 0x0000019000007945 */ /* 0x000fe20003800000 */
[----:B------:R-:W-:Y:S01]  /*0dc0*/  ISETP.GE.AND P3, PT, R10, UR14, PT ;  /* 0x0000000e0a007c0c */ /* 0x000fe2000bf66270 */
[----:B---3--:R-:W-:Y:S01]  /*0dd0*/  VIADD R9, R20, 0x60 ;  /* 0x0000006014097836 */ /* 0x008fe20000000000 */
        /* <DEDUP_REMOVED lines=22> */
.L_x_469:
[----:B------:R-:W-:Y:S05]  /*0f40*/  BSYNC B0 ;  /* 0x0000000000007941 */ /* 0x000fea0003800000 */
.L_x_468:
        /* <DEDUP_REMOVED lines=10> */
[----:B----4-:R-:W-:Y:S01]  /*0ff0*/  IADD3 R6, P1, R24, 0x20, RZ ;  /* 0x0000002018067810 */ /* 0x010fe20007f3e0ff */
        /* <DEDUP_REMOVED lines=15> */
.L_x_471:
[----:B------:R-:W-:Y:S05]  /*10f0*/  BSYNC B0 ;  /* 0x0000000000007941 */ /* 0x000fea0003800000 */
.L_x_470:
[----:B----4-:R-:W-:Y:S01]  /*1100*/  SHF.R.S32.HI R7, RZ, 0x1f, R18 ;  /* 0x0000001fff077819 */ /* 0x010fe20000011412 */
        /* <DEDUP_REMOVED lines=24> */
.L_x_473:
[----:B------:R-:W-:Y:S05]  /*1290*/  BSYNC B0 ;  /* 0x0000000000007941 */ /* 0x000fea0003800000 */
.L_x_472:
        /* <DEDUP_REMOVED lines=18> */
[----:B------:R-:W-:Y:S01]  /*13c0*/  @!PT LDS RZ, [RZ] ;  /* 0x00000000fffff984 */ /* 0x000fe20000000800 */
[----:B------:R-:W-:Y:S01]  /*13d0*/  @!PT LDS RZ, [RZ] ;  /* 0x00000000fffff984 */ /* 0x000fe20000000800 */
[----:B------:R-:W-:Y:S01]  /*13e0*/  @!PT LDS RZ, [RZ] ;  /* 0x00000000fffff984 */ /* 0x000fe20000000800 */
[----:B------:R1:W-:Y:S02]  /*13f0*/  LDGSTS.E.BYPASS.LTC128B.128 [R30+0x2000], desc[UR24][R28.64] ;  /* 0x020000001c1e7fae */ /* 0x0003e4000b901d58 */
.L_x_475:
[----:B------:R-:W-:Y:S05]  /*1400*/  BSYNC B0 ;  /* 0x0000000000007941 */ /* 0x000fea0003800000 */
.L_x_474:
        /* <DEDUP_REMOVED lines=22> */
.L_x_477:
[----:B------:R-:W-:Y:S05]  /*1570*/  BSYNC B0 ;  /* 0x0000000000007941 */ /* 0x000fea0003800000 */
.L_x_476:
        /* <DEDUP_REMOVED lines=22> */
.L_x_479:
[----:B------:R-:W-:Y:S05]  /*16e0*/  BSYNC B0 ;  /* 0x0000000000007941 */ /* 0x000fea0003800000 */
.L_x_478:
        /* <DEDUP_REMOVED lines=15> */
[----:B------:R-:W-:Y:S02]  /*17e0*/  MOV R17, R23 ;  /* 0x0000001700117202 */ /* 0x000fe40000000f00 */
[----:B------:R-:W-:Y:S01]  /*17f0*/  IADD3.X R5, RZ, R25, RZ, P0, !PT ;  /* 0x00000019ff057210 */ /* 0x000fe200007fe4ff */
        /* <DEDUP_REMOVED lines=11> */
.L_x_481:
[----:B------:R-:W-:Y:S05]  /*18b0*/  BSYNC B0 ;  /* 0x0000000000007941 */ /* 0x000fea0003800000 */
.L_x_480:
[C---:B-1----:R-:W-:Y:S01]  /*18c0*/  IMAD R5, R21.reuse, UR8, RZ ;  /* 0x0000000815057c24 */ /* 0x042fe2000f8e02ff */
[----:B------:R-:W-:Y:S01]  /*18d0*/  SHF.R.S32.HI R17, RZ, 0x1f, R2 ;  /* 0x0000001fff117819 */ /* 0x000fe20000011402 */
[----:B------:R-:W-:Y:S01]  /*18e0*/  IMAD.WIDE.U32 R26, R20, UR8, R200 ;  /* 0x00000008141a7c25 */ /* 0x000fe2000f8e00c8 */
[----:B------:R-:W-:Y:S01]  /*18f0*/  ULDC.64 UR10, c[0x0][0x260] ;  /* 0x00009800000a7ab9 */ /* 0x000fe20000000a00 */
[----:B------:R-:W-:Y:S01]  /*1900*/  ULEA.HI.SX32 UR19, UR20, 0xffffffff, 0x19 ;  /* 0xffffffff14137891 */ /* 0x000fe2000f8fca3f */
[----:B------:R-:W-:Y:S01]  /*1910*/  BSSY B0, `(.L_x_482) ;  /* 0x0000036000007945 */ /* 0x000fe20003800000 */
[----:B------:R-:W-:Y:S01]  /*1920*/  IMAD R23, R21, UR6, RZ ;  /* 0x0000000615177c24 */ /* 0x000fe2000f8e02ff */
[----:B------:R-:W-:Y:S01]  /*1930*/  IADD3 R22, P1, R26, UR22, RZ ;  /* 0x000000161a167c10 */ /* 0x000fe2000ff3e0ff */
[C---:B------:R-:W-:Y:S01]  /*1940*/  IMAD R5, R20.reuse, UR9, R5 ;  /* 0x0000000914057c24 */ /* 0x040fe2000f8e0205 */
[----:B------:R-:W-:Y:S01]  /*1950*/  USHF.L.U32 UR22, UR8, 0x7, URZ ;  /* 0x0000000708167899 */ /* 0x000fe2000800063f */
[C---:B------:R-:W-:Y:S01]  /*1960*/  IMAD R4, R20.reuse, UR7, R23 ;  /* 0x0000000714047c24 */ /* 0x040fe2000f8e0217 */
[----:B------:R-:W-:Y:S01]  /*1970*/  USHF.L.U64.HI UR21, UR8, 0x7, UR9 ;  /* 0x0000000708157899 */ /* 0x000fe20008010209 */
[----:B------:R-:W-:Y:S01]  /*1980*/  IMAD.WIDE.U32 R24, R20, UR6, R200 ;  /* 0x0000000614187c25 */ /* 0x000fe2000f8e00c8 */
[----:B------:R-:W-:-:S02]  /*1990*/  IADD3.X R23, R27, UR12, R5, P1, !PT ;  /* 0x0000000c1b177c10 */ /* 0x000fc40008ffe405 */
[----:B------:R-:W-:Y:S01]  /*19a0*/  UIMAD UR12, UR21, UR19, URZ ;  /* 0x00000013150c72a4 */ /* 0x000fe2000f8e023f */
[----:B------:R-:W-:Y:S01]  /*19b0*/  IMAD R5, R17, UR10, RZ ;  /* 0x0000000a11057c24 */ /* 0x000fe2000f8e02ff */
[----:B------:R-:W-:Y:S01]  /*19c0*/  IADD3 R24, P0, R24, UR18, RZ ;  /* 0x0000001218187c10 */ /* 0x000fe2000ff1e0ff */
[C---:B------:R-:W-:Y:S01]  /*19d0*/  IMAD.WIDE.U32 R32, R2.reuse, UR10, R22 ;  /* 0x0000000a02207c25 */ /* 0x040fe2000f8e0016 */
[----:B------:R-:W-:Y:S01]  /*19e0*/  MOV R22, UR19 ;  /* 0x0000001300167c02 */ /* 0x000fe20008000f00 */
[----:B------:R-:W-:Y:S01]  /*19f0*/  UIMAD UR18, UR19, -0x80, UR26 ;  /* 0xffffff80131278a4 */ /* 0x000fe2000f8e021a */
[----:B------:R-:W-:Y:S01]  /*1a00*/  IADD3.X R25, R25, UR5, R4, P0, !PT ;  /* 0x0000000519197c10 */ /* 0x000fe200087fe404 */
[----:B------:R-:W-:Y:S01]  /*1a10*/  IMAD R16, R2, UR11, R5 ;  /* 0x0000000b02107c24 */ /* 0x000fe2000f8e0205 */
[----:B------:R-:W-:Y:S01]  /*1a20*/  MOV R28, R32 ;  /* 0x00000020001c7202 */ /* 0x000fe20000000f00 */
[----:B------:R-:W-:Y:S01]  /*1a30*/  ULDC.64 UR10, c[0x0][0x268] ;  /* 0x00009a00000a7ab9 */ /* 0x000fe20000000a00 */
[----:B------:R-:W-:Y:S01]  /*1a40*/  STL.64 [R1+0x58], R32 ;  /* 0x0000582001007387 */ /* 0x000fe20000100a00 */
[----:B------:R-:W-:Y:S01]  /*1a50*/  IMAD.IADD R29, R33, 0x1, R16 ;  /* 0x00000001211d7824 */ /* 0x000fe200078e0210 */
[----:B------:R-:W-:Y:S01]  /*1a60*/  R2P PR, R18, 0x6 ;  /* 0x0000000612007804 */ /* 0x000fe20000000000 */
[----:B------:R-:W-:Y:S01]  /*1a70*/  IMAD.MOV.U32 R6, RZ, RZ, 0x10 ;  /* 0x00000010ff067424 */ /* 0x000fe200078e00ff */
[----:B------:R-:W-:Y:S01]  /*1a80*/  USHF.R.S32.HI UR5, URZ, 0x1f, UR19 ;  /* 0x0000001f3f057899 */ /* 0x000fe20008011413 */
[----:B------:R-:W-:Y:S01]  /*1a90*/  IMAD.WIDE.U32 R22, R22, UR22, R28 ;  /* 0x0000001616167c25 */ /* 0x000fe2000f8e001c */
[----:B------:R1:W-:Y:S01]  /*1aa0*/  STL.64 [R1+0x60], R28 ;  /* 0x0000601c01007387 */ /* 0x0003e20000100a00 */
[----:B------:R-:W-:Y:S01]  /*1ab0*/  ISETP.GE.AND P0, PT, R14, UR18, PT ;  /* 0x000000120e007c0c */ /* 0x000fe2000bf06270 */
[----:B------:R-:W-:Y:S01]  /*1ac0*/  UIMAD UR12, UR5, UR22, UR12 ;  /* 0x00000016050c72a4 */ /* 0x000fe2000f8e020c */
[----:B------:R-:W-:Y:S01]  /*1ad0*/  SEL R6, R6, 0xfffffff0, !P1 ;  /* 0xfffffff006067807 */ /* 0x000fe20004800000 */
[----:B------:R-:W-:Y:S01]  /*1ae0*/  IMAD R17, R17, UR10, RZ ;  /* 0x0000000a11117c24 */ /* 0x000fe2000f8e02ff */
[----:B------:R-:W-:Y:S01]  /*1af0*/  ISETP.GE.AND P1, PT, R20, UR18, PT ;  /* 0x0000001214007c0c */ /* 0x000fe2000bf26270 */
[----:B------:R-:W-:Y:S01]  /*1b00*/  IMAD.MOV.U32 R5, RZ, RZ, 0x20 ;  /* 0x00000020ff057424 */ /* 0x000fe200078e00ff */
[----:B------:R-:W-:Y:S01]  /*1b10*/  ISETP.GE.AND P6, PT, R13, UR18, PT ;  /* 0x000000120d007c0c */ /* 0x000fe2000bfc6270 */
[----:B------:R-:W-:Y:S01]  /*1b20*/  IMAD R252, R2, UR11, R17 ;  /* 0x0000000b02fc7c24 */ /* 0x000fe2000f8e0211 */
[----:B------:R-:W-:-:S02]  /*1b30*/  ISETP.GE.AND P5, PT, R12, UR18, PT ;  /* 0x000000120c007c0c */ /* 0x000fc4000bfa6270 */
[----:B------:R-:W-:Y:S02]  /*1b40*/  SEL R4, R5, 0xffffffe0, !P2 ;  /* 0xffffffe005047807 */ /* 0x000fe40005000000 */
[----:B------:R-:W-:Y:S02]  /*1b50*/  ISETP.GE.AND P4, PT, R11, UR18, PT ;  /* 0x000000120b007c0c */ /* 0x000fe4000bf86270 */
[----:B------:R-:W-:Y:S02]  /*1b60*/  ISETP.GE.AND P3, PT, R10, UR18, PT ;  /* 0x000000120a007c0c */ /* 0x000fe4000bf66270 */
[----:B------:R-:W-:Y:S01]  /*1b70*/  ISETP.GE.AND P2, PT, R9, UR18, PT ;  /* 0x0000001209007c0c */ /* 0x000fe2000bf46270 */
[----:B-1----:R-:W-:-:S04]  /*1b80*/  IMAD.WIDE.U32 R28, R2, UR10, R24 ;  /* 0x0000000a021c7c25 */ /* 0x002fc8000f8e0018 */
[----:B------:R-:W-:Y:S01]  /*1b90*/  VIADD R25, R23, UR12 ;  /* 0x0000000c17197c36 */ /* 0x000fe20008000000 */
[----:B------:R1:W-:Y:S01]  /*1ba0*/  STL.64 [R1+0x50], R28 ;  /* 0x0000501c01007387 */ /* 0x0003e20000100a00 */
        /* <DEDUP_REMOVED lines=12> */
.L_x_483:
[----:B------:R-:W-:Y:S05]  /*1c70*/  BSYNC B0 ;  /* 0x0000000000007941 */ /* 0x000fea0003800000 */
.L_x_482:
        /* <DEDUP_REMOVED lines=9> */
[----:B-1----:R-:W-:Y:S01]  /*1d10*/  IADD3 R17, P0, R22, UR31, RZ ;  /* 0x0000001f16117c10 */ /* 0x002fe2000ff1e0ff */
[----:B------:R-:W-:-:S03]  /*1d20*/  ULDC.64 UR10, c[0x0][0x218] ;  /* 0x00008600000a7ab9 */ /* 0x000fc60000000a00 */
[----:B------:R-:W-:Y:S02]  /*1d30*/  IADD3.X R2, R25, UR29, RZ, P0, !PT ;  /* 0x0000001d19027c10 */ /* 0x000fe400087fe4ff */
[----:B------:R-:W-:-:S04]  /*1d40*/  LEA R16, P0, R17, UR10, 0x1 ;  /* 0x0000000a11107c11 */ /* 0x000fc8000f8008ff */
[----:B------:R-:W-:-:S05]  /*1d50*/  LEA.HI.X R17, R17, UR11, R2, 0x1, P0 ;  /* 0x0000000b11117c11 */ /* 0x000fca00080f0c02 */
[----:B------:R-:W-:Y:S01]  /*1d60*/  @!PT LDS RZ, [RZ] ;  /* 0x00000000fffff984 */ /* 0x000fe20000000800 */
[----:B------:R-:W-:Y:S01]  /*1d70*/  @!PT LDS RZ, [RZ] ;  /* 0x00000000fffff984 */ /* 0x000fe20000000800 */
[----:B------:R-:W-:Y:S01]  /*1d80*/  @!PT LDS RZ, [RZ] ;  /* 0x00000000fffff984 */ /* 0x000fe20000000800 */
[----:B------:R1:W-:Y:S04]  /*1d90*/  LDGSTS.E.BYPASS.LTC128B.128 [R30+0x4800], desc[UR24][R16.64] ;  /* 0x04800000101e7fae */ /* 0x0003e8000b901d58 */
.L_x_485:
[----:B------:R-:W-:Y:S05]  /*1da0*/  BSYNC B0 ;  /* 0x0000000000007941 */ /* 0x000fea0003800000 */
.L_x_484:
        /* <DEDUP_REMOVED lines=18> */
.L_x_487:
[----:B------:R-:W-:Y:S05]  /*1ed0*/  BSYNC B0 ;  /* 0x0000000000007941 */ /* 0x000fea0003800000 */
.L_x_486:
[----:B------:R-:W-:Y:S04]  /*1ee0*/  BSSY B0, `(.L_x_488) ;  /* 0x0000012000007945 */ /* 0x000fe80003800000 */
[----:B------:R-:W-:Y:S05]  /*1ef0*/  @P5 BRA `(.L_x_489) ;  /* 0x0000000000405947 */ /* 0x000fea0003800000 */
[----:B------:R-:W-:Y:S02]  /*1f00*/  ULDC UR10, c[0x0][0x2d0] ;  /* 0x0000b400000a7ab9 */ /* 0x000fe40000000800 */
[----:B------:R-:W-:-:S13]  /*1f10*/  ISETP.GE.AND P0, PT, R200, UR10, PT ;  /* 0x0000000ac8007c0c */ /* 0x000fda000bf06270 */
[----:B------:R1:W-:Y:S01]  /*1f20*/  @P0 STS.128 [R30+0x5800], RZ ;  /* 0x005800ff1e000388 */ /* 0x0003e20000000c00 */
[----:B------:R-:W-:Y:S05]  /*1f30*/  @P0 BRA `(.L_x_489) ;  /* 0x0000000000300947 */ /* 0x000fea0003800000 */
[----:B------:R-:W-:Y:S01]  /*1f40*/  MOV R24, R22 ;  /* 0x0000001600187202 */ /* 0x000fe20000000f00 */
[----:B-1----:R-:W-:Y:S01]  /*1f50*/  IMAD.U32 R17, RZ, RZ, UR8 ;  /* 0x00000008ff117e24 */ /* 0x002fe2000f8e00ff */
        /* <DEDUP_REMOVED lines=10> */
.L_x_489:
[----:B------:R-:W-:Y:S05]  /*2000*/  BSYNC B0 ;  /* 0x0000000000007941 */ /* 0x000fea0003800000 */
.L_x_488:
        /* <DEDUP_REMOVED lines=18> */
.L_x_491:
[----:B------:R-:W-:Y:S05]  /*2130*/  BSYNC B0 ;  /* 0x0000000000007941 */ /* 0x000fea0003800000 */
.L_x_490:
        /* <DEDUP_REMOVED lines=19> */
.L_x_493:
[----:B------:R-:W-:Y:S05]  /*2270*/  BSYNC B0 ;  /* 0x0000000000007941 */ /* 0x000fea0003800000 */
.L_x_492:
        /* <DEDUP_REMOVED lines=19> */
.L_x_495:
[----:B------:R-:W-:Y:S05]  /*23b0*/  BSYNC B0 ;  /* 0x0000000000007941 */ /* 0x000fea0003800000 */
.L_x_494:
        /* <DEDUP_REMOVED lines=18> */
.L_x_497:
[----:B------:R-:W-:Y:S05]  /*24e0*/  BSYNC B0 ;  /* 0x0000000000007941 */ /* 0x000fea0003800000 */
.L_x_496:
        /* <DEDUP_REMOVED lines=11> */
[----:B------:R-:W-:-:S04]  /*25a0*/  DEPBAR.LE SB0, 0x0 ;  /* 0x000080000000791a */ /* 0x000fc80000000000 */
[----:B------:R-:W-:Y:S02]  /*25b0*/  @UP1 UIMAD UR11, UR28, UR11, UR32 ;  /* 0x0000000b1c0b12a4 */ /* 0x000fe4000f8e0220 */
[----:B------:R-:W-:Y:S02]  /*25c0*/  @UP1 ULEA UR12, UP0, UR34, UR12, 0x2 ;  /* 0x0000000c220c1291 */ /* 0x000fe4000f80103f */
[----:B------:R-:W-:Y:S01]  /*25d0*/  @UP1 UIADD3 UR11, UR35, UR11, URZ ;  /* 0x0000000b230b1290 */ /* 0x000fe2000fffe03f */
[----:B------:R-:W-:Y:S01]  /*25e0*/  SHF.R.S32.HI R250, RZ, 0x4, R19 ;  /* 0x00000004fffa7819 */ /* 0x000fe20000011413 */
[----:B------:R-:W-:Y:S02]  /*25f0*/  @UP1 ULDC UR10, c[0x0][0x2e8] ;  /* 0x0000ba00000a1ab9 */ /* 0x000fe40000000800 */
[----:B------:R-:W-:Y:S01]  /*2600*/  @UP1 ULEA.HI.X UR13, UR34, UR13, UR11, 0x2, UP0 ;  /* 0x0000000d220d1291 */ /* 0x000fe200080f140b */
[----:B------:R-:W-:-:S05]  /*2610*/  IMAD.U32 R22, RZ, RZ, UR12 ;  /* 0x0000000cff167e24 */ /* 0x000fca000f8e00ff */
[----:B------:R-:W-:-:S05]  /*2620*/  IMAD.U32 R23, RZ, RZ, UR13 ;  /* 0x0000000dff177e24 */ /* 0x000fca000f8e00ff */
[----:B-1----:R-:W5:Y:S01]  /*2630*/  @P2 LDG.E R16, desc[UR24][R22.64] ;  /* 0x0000001816102981 */ /* 0x002f62000c1e1900 */
[----:B------:R-:W-:Y:S01]  /*2640*/  LEA.HI R17, R19, R250, RZ, 0x1 ;  /* 0x000000fa13117211 */ /* 0x000fe200078f08ff */
[----:B------:R-:W-:Y:S01]  /*2650*/  IMAD.SHL.U32 R2, R3, 0x40, RZ ;  /* 0x0000004003027824 */ /* 0x000fe200078e00ff */
[----:B------:R-:W5:Y:S01]  /*2660*/  @P2 MUFU.RCP R19, UR10 ;  /* 0x0000000a00132d08 */ /* 0x000f620008001000 */
[----:B------:R-:W-:Y:S01]  /*2670*/  ISETP.GE.AND P1, PT, R20, UR18, PT ;  /* 0x0000001214007c0c */ /* 0x000fe2000bf26270 */
[----:B------:R-:W-:Y:S01]  /*2680*/  BAR.SYNC.DEFER_BLOCKING 0x0 ;  /* 0x0000000000007b1d */ /* 0x000fe20000010000 */
[----:B------:R-:W-:Y:S01]  /*2690*/  LOP3.LUT R17, R17, 0xfffffffe, RZ, 0xc0, !PT ;  /* 0xfffffffe11117812 */ /* 0x000fe200078ec0ff */
[----:B------:R-:W-:Y:S01]  /*26a0*/  IMAD.SHL.U32 R21, R18, 0x40, RZ ;  /* 0x0000004012157824 */ /* 0x000fe200078e00ff */
[----:B------:R-:W-:Y:S01]  /*26b0*/  LOP3.LUT R18, R2, 0x1c0, RZ, 0xc0, !PT ;  /* 0x000001c002127812 */ /* 0x000fe200078ec0ff */
[----:B------:R-:W-:Y:S01]  /*26c0*/  UIMAD UR5, UR5, UR6, URZ ;  /* 0x00000006050572a4 */ /* 0x000fe2000f8e023f */
[----:B------:R-:W-:Y:S01]  /*26d0*/  IMAD.SHL.U32 R7, R7, 0x40, RZ ;  /* 0x0000004007077824 */ /* 0x000fe200078e00ff */
[----:B------:R-:W-:Y:S01]  /*26e0*/  UIMAD.WIDE.U32 UR12, UR19, UR6, URZ ;  /* 0x00000006130c72a5 */ /* 0x000fe2000f8e003f */
[----:B------:R-:W-:Y:S01]  /*26f0*/  IMAD.IADD R250, R250, 0x1, -R17 ;  /* 0x00000001fafa7824 */ /* 0x000fe200078e0a11 */
[----:B------:R-:W-:Y:S01]  /*2700*/  UIMAD UR5, UR19, UR7, UR5 ;  /* 0x00000007130572a4 */ /* 0x000fe2000f8e0205 */
[----:B------:R-:W-:Y:S01]  /*2710*/  IMAD.SHL.U32 R17, R20, 0x8, RZ ;  /* 0x0000000814117824 */ /* 0x000fe200078e00ff */
[----:B------:R-:W-:Y:S01]  /*2720*/  LOP3.LUT R21, R21, 0x1c0, RZ, 0xc0, !PT ;  /* 0x000001c015157812 */ /* 0x000fe200078ec0ff */
[----:B------:R-:W-:Y:S01]  /*2730*/  IMAD.SHL.U32 R2, R250, 0x8, RZ ;  /* 0x00000008fa027824 */ /* 0x000fe200078e00ff */
[----:B------:R-:W-:Y:S01]  /*2740*/  UIADD3 UR5, UR13, UR5, URZ ;  /* 0x000000050d057290 */ /* 0x000fe2000fffe03f */
[----:B------:R-:W-:Y:S01]  /*2750*/  LEA.HI R220, R15, R0, RZ, 0x5 ;  /* 0x000000000fdc7211 */ /* 0x000fe200078f28ff */
[----:B------:R-:W-:Y:S01]  /*2760*/  IMAD.IADD R252, R29, 0x1, R252 ;  /* 0x000000011dfc7824 */ /* 0x000fe200078e02fc */
[----:B------:R-:W-:Y:S01]  /*2770*/  LOP3.LUT R17, R18, 0x8, R17, 0xf8, !PT ;  /* 0x0000000812117812 */ /* 0x000fe200078ef811 */
[----:B------:R-:W-:Y:S01]  /*2780*/  BSSY B0, `(.L_x_498) ;  /* 0x0000025000007945 */ /* 0x000fe20003800000 */
[----:B------:R-:W-:-:S02]  /*2790*/  SHF.R.U32.HI R18, RZ, 0x3, R18 ;  /* 0x00000003ff127819 */ /* 0x000fc40000011612 */
[----:B------:R-:W-:Y:S01]  /*27a0*/  ISETP.GE.AND P4, PT, R11, UR18, PT ;  /* 0x000000120b007c0c */ /* 0x000fe2000bf86270 */
[----:B------:R-:W-:Y:S01]  /*27b0*/  IMAD.U32 R11, RZ, RZ, UR5 ;  /* 0x00000005ff0b7e24 */ /* 0x000fe2000f8e00ff */
[----:B------:R-:W-:Y:S01]  /*27c0*/  LOP3.LUT R17, R17, R18, RZ, 0x3c, !PT ;  /* 0x0000001211117212 */ /* 0x000fe200078e3cff */
[----:B------:R-:W-:Y:S01]  /*27d0*/  IMAD.U32 R18, RZ, RZ, UR12 ;  /* 0x0000000cff127e24 */ /* 0x000fe2000f8e00ff */
[----:B------:R-:W-:Y:S01]  /*27e0*/  ISETP.GE.AND P5, PT, R12, UR18, PT ;  /* 0x000000120c007c0c */ /* 0x000fe2000bfa6270 */
[----:B------:R1:W-:Y:S01]  /*27f0*/  @P1 STS.128 [R30+0x8000], RZ ;  /* 0x008000ff1e001388 */ /* 0x0003e20000000c00 */
[----:B------:R-:W-:Y:S01]  /*2800*/  LOP3.LUT R2, R21, 0x8, R2, 0xf8, !PT ;  /* 0x0000000815027812 */ /* 0x000fe200078ef802 */
[----:B------:R-:W-:Y:S01]  /*2810*/  UMOV UR5, URZ ;  /* 0x0000003f00057c82 */ /* 0x000fe20008000000 */
[----:B------:R-:W-:Y:S02]  /*2820*/  SHF.R.S32.HI R202, RZ, 0x5, R220 ;  /* 0x00000005ffca7819 */ /* 0x000fe400000114dc */
[----:B------:R-:W-:-:S02]  /*2830*/  LOP3.LUT R7, R7, 0xfffffe00, RZ, 0xc0, !PT ;  /* 0xfffffe0007077812 */ /* 0x000fc400078ec0ff */
[----:B------:R-:W-:Y:S02]  /*2840*/  SHF.R.U32.HI R21, RZ, 0x3, R21 ;  /* 0x00000003ff157819 */ /* 0x000fe40000011615 */
[----:B------:R-:W-:Y:S01]  /*2850*/  ISETP.GE.AND P6, PT, R13, UR18, PT ;  /* 0x000000120d007c0c */ /* 0x000fe2000bfc6270 */
[----:B------:R-:W-:Y:S01]  /*2860*/  IMAD R251, R202, 0x400, R7 ;  /* 0x00000400cafb7824 */ /* 0x000fe200078e0207 */
[----:B------:R-:W-:Y:S02]  /*2870*/  LOP3.LUT R2, R2, R21, RZ, 0x3c, !PT ;  /* 0x0000001502027212 */ /* 0x000fe400078e3cff */
[----:B------:R-:W-:Y:S02]  /*2880*/  ISETP.GE.AND P0, PT, R14, UR18, PT ;  /* 0x000000120e007c0c */ /* 0x000fe4000bf06270 */
[----:B------:R-:W-:Y:S01]  /*2890*/  ISETP.GE.AND P3, PT, R10, UR18, PT ;  /* 0x000000120a007c0c */ /* 0x000fe2000bf66270 */
[----:B-----5:R-:W-:Y:S01]  /*28a0*/  @P2 FMUL.FTZ R16, R16, R19 ;  /* 0x0000001310102220 */ /* 0x020fe20000410000 */
[----:B------:R-:W-:-:S04]  /*28b0*/  IMAD.U32 R19, RZ, RZ, UR13 ;  /* 0x0000000dff137e24 */ /* 0x000fc8000f8e00ff */
[----:B------:R-:W-:Y:S02]  /*28c0*/  @P2 R2UR UR10, R16 ;  /* 0x00000000100a22ca */ /* 0x000fe400000e0000 */
[----:B------:R-:W-:-:S04]  /*28d0*/  LEA R12, P2, R18, R28, 0x7 ;  /* 0x0000001c120c7211 */ /* 0x000fc800078438ff */
[----:B------:R-:W-:Y:S02]  /*28e0*/  LEA.HI.X R13, R18, R252, R11, 0x7, P2 ;  /* 0x000000fc120d7211 */ /* 0x000fe400010f3c0b */
[----:B------:R-:W-:-:S05]  /*28f0*/  ISETP.GE.AND P2, PT, R9, UR18, PT ;  /* 0x0000001209007c0c */ /* 0x000fca000bf46270 */
[----:B------:R-:W-:Y:S01]  /*2900*/  @UP1 UMOV UR5, UR10 ;  /* 0x0000000a00051c82 */ /* 0x000fe20008000000 */
[----:B-1----:R-:W-:Y:S07]  /*2910*/  @P1 BRA `(.L_x_499) ;  /* 0x00000000002c1947 */ /* 0x002fee0003800000 */
        /* <DEDUP_REMOVED lines=11> */
.L_x_499:
[----:B------:R-:W-:Y:S05]  /*29d0*/  BSYNC B0 ;  /* 0x0000000000007941 */ /* 0x000fea0003800000 */
.L_x_498:
        /* <DEDUP_REMOVED lines=24> */
.L_x_501:
[----:B------:R-:W-:Y:S05]  /*2b60*/  BSYNC B0 ;  /* 0x0000000000007941 */ /* 0x000fea0003800000 */
.L_x_500:
        /* <DEDUP_REMOVED lines=19> */
.L_x_503:
[----:B------:R-:W-:Y:S05]  /*2ca0*/  BSYNC B0 ;  /* 0x0000000000007941 */ /* 0x000fea0003800000 */
.L_x_502:
        /* <DEDUP_REMOVED lines=18> */
.L_x_505:
[----:B------:R-:W-:Y:S05]  /*2dd0*/  BSYNC B0 ;  /* 0x0000000000007941 */ /* 0x000fea0003800000 */
.L_x_504:
        /* <DEDUP_REMOVED lines=19> */
.L_x_507:
[----:B------:R-:W-:Y:S05]  /*2f10*/  BSYNC B0 ;  /* 0x0000000000007941 */ /* 0x000fea0003800000 */
.L_x_506:
        /* <DEDUP_REMOVED lines=20> */
.L_x_509:
[----:B------:R-:W-:Y:S05]  /*3060*/  BSYNC B0 ;  /* 0x0000000000007941 */ /* 0x000fea0003800000 */
.L_x_508:
        /* <DEDUP_REMOVED lines=20> */
.L_x_511:
[----:B------:R-:W-:Y:S05]  /*31b0*/  BSYNC B0 ;  /* 0x0000000000007941 */ /* 0x000fea0003800000 */
.L_x_510:
        /* <DEDUP_REMOVED lines=18> */
.L_x_513:
[----:B------:R-:W-:Y:S05]  /*32e0*/  BSYNC B0 ;  /* 0x0000000000007941 */ /* 0x000fea0003800000 */
.L_x_512:
[----:B------:R-:W-:Y:S01]  /*32f0*/  LDSM.16.M88.4 R48, [R251] ;  /* 0x00000000fb30783b */ /* 0x000fe20000000200 */
[----:B------:R-:W-:Y:S01]  /*3300*/  R2P PR, R3, 0x6 ;  /* 0x0000000603007804 */ /* 0x000fe20000000000 */
[----:B------:R-:W-:Y:S01]  /*3310*/  IMAD R44, R6, 0x2, R251 ;  /* 0x00000002062c7824 */ /* 0x000fe200078e02fb */
[----:B------:R-:W-:Y:S01]  /*3320*/  ULDC UR10, c[0x0][0x39c] ;  /* 0x0000e700000a7ab9 */ /* 0x000fe20000000800 */
[----:B------:R-:W5:Y:S01]  /*3330*/  LDSM.16.M88.4 R116, [R250+0x4000] ;  /* 0x00400000fa74783b */ /* 0x000f620000000200 */
[C---:B------:R-:W-:Y:S01]  /*3340*/  VIADD R249, R250.reuse, 0x4040 ;  /* 0x00004040faf97836 */ /* 0x040fe20000000000 */
[----:B------:R-:W-:Y:S01]  /*3350*/  SEL R5, R5, 0xffffffe0, !P1 ;  /* 0xffffffe005057807 */ /* 0x000fe20004800000 */
[----:B------:R-:W-:Y:S01]  /*3360*/  UISETP.GE.AND UP0, UPT, UR26, 0x81, UPT ;  /* 0x000000811a00788c */ /* 0x000fe2000bf06270 */
[----:B------:R-:W2:Y:S03]  /*3370*/  LDSM.16.M88.4 R52, [R251+0x2000] ;  /* 0x00200000fb34783b */ /* 0x000ea60000000200 */
[----:B------:R-:W-:Y:S01]  /*3380*/  IMAD.IADD R3, R250, 0x1, R5 ;  /* 0x00000001fa037824 */ /* 0x000fe200078e0205 */
[----:B------:R-:W3:Y:S04]  /*3390*/  LDSM.16.M88.4 R108, [R250+0x4800] ;  /* 0x00480000fa6c783b */ /* 0x000ee80000000200 */
[----:B------:R-:W1:Y:S04]  /*33a0*/  LDSM.16.M88.4 R100, [R250+0x5000] ;  /* 0x00500000fa64783b */ /* 0x000e680000000200 */
[----:B------:R-:W1:Y:S04]  /*33b0*/  LDSM.16.M88.4 R92, [R250+0x5800] ;  /* 0x00580000fa5c783b */ /* 0x000e680000000200 */
[----:B------:R-:W1:Y:S04]  /*33c0*/  LDSM.16.M88.4 R84, [R250+0x6000] ;  /* 0x00600000fa54783b */ /* 0x000e680000000200 */
[----:B------:R-:W1:Y:S04]  /*33d0*/  LDSM.16.M88.4 R76, [R250+0x6800] ;  /* 0x00680000fa4c783b */ /* 0x000e680000000200 */
[----:B------:R-:W1:Y:S04]  /*33e0*/  LDSM.16.M88.4 R64, [R250+0x7000] ;  /* 0x00700000fa40783b */ /* 0x000e680000000200 */
[----:B------:R-:W1:Y:S04]  /*33f0*/  LDSM.16.M88.4 R156, [R250+0x7800] ;  /* 0x00780000fa9c783b */ /* 0x000e680000000200 */
[----:B------:R-:W-:Y:S04]  /*3400*/  LDSM.16.M88.4 R152, [R44+0x2000] ;  /* 0x002000002c98783b */ /* 0x000fe80000000200 */
[----:B------:R-:W1:Y:S01]  /*3410*/  LDSM.16.M88.4 R148, [R3+0x4000] ;  /* 0x004000000394783b */ /* 0x000e620000000200 */
[-C--:B-----5:R-:W-:Y:S03]  /*3420*/  HMMA.16816.F32.BF16 R120, R48, R116.reuse, RZ ;  /* 0x000000743078723c */ /* 0x0a0fe600000418ff */
[----:B------:R-:W5:Y:S03]  /*3430*/  LDSM.16.M88.4 R44, [R44] ;  /* 0x000000002c2c783b */ /* 0x000f660000000200 */
[C---:B--2---:R-:W-:Y:S01]  /*3440*/  HMMA.16816.F32.BF16 R40, R52.reuse, R116, RZ ;  /* 0x000000743428723c */ /* 0x044fe200000418ff */
[----:B------:R-:W2:Y:S04]  /*3450*/  LDSM.16.M88.4 R144, [R3+0x4800] ;  /* 0x004800000390783b */ /* 0x000ea80000000200 */
[----:B------:R-:W2:Y:S01]  /*3460*/  LDSM.16.M88.4 R140, [R3+0x5000] ;  /* 0x00500000038c783b */ /* 0x000ea20000000200 */
[C---:B------:R-:W-:Y:S03]  /*3470*/  HMMA.16816.F32.BF16 R36, R52.reuse, R118, RZ ;  /* 0x000000763424723c */ /* 0x040fe600000418ff */
[----:B------:R-:W2:Y:S03]  /*3480*/  LDSM.16.M88.4 R136, [R3+0x5800] ;  /* 0x005800000388783b */ /* 0x000ea60000000200 */
[C---:B---3--:R-:W-:Y:S01]  /*3490*/  HMMA.16816.F32.BF16 R32, R52.reuse, R108, RZ ;  /* 0x0000006c3420723c */ /* 0x048fe200000418ff */
[----:B------:R-:W3:Y:S04]  /*34a0*/  LDSM.16.M88.4 R160, [R3+0x6000] ;  /* 0x0060000003a0783b */ /* 0x000ee80000000200 */
[----:B------:R-:W3:Y:S01]  /*34b0*/  LDSM.16.M88.4 R132, [R3+0x6800] ;  /* 0x006800000384783b */ /* 0x000ee20000000200 */
[C---:B-1--4-:R-:W-:Y:S03]  /*34c0*/  HMMA.16816.F32.BF16 R28, R52.reuse, R110, RZ ;  /* 0x0000006e341c723c */ /* 0x052fe600000418ff */
[----:B------:R-:W1:Y:S03]  /*34d0*/  LDSM.16.M88.4 R128, [R3+0x7000] ;  /* 0x007000000380783b */ /* 0x000e660000000200 */
[C---:B------:R-:W-:Y:S01]  /*34e0*/  HMMA.16816.F32.BF16 R24, R52.reuse, R100, RZ ;  /* 0x000000643418723c */ /* 0x040fe200000418ff */
[----:B------:R4:W1:Y:S04]  /*34f0*/  LDSM.16.M88.4 R124, [R3+0x7800] ;  /* 0x00780000037c783b */ /* 0x0008680000000200 */
[----:B------:R-:W0:Y:S01]  /*3500*/  LDGDEPBAR ;  /* 0x00000000000079af */ /* 0x000e220000000000 */
[C---:B------:R-:W-:Y:S06]  /*3510*/  HMMA.16816.F32.BF16 R20, R52.reuse, R102, RZ ;  /* 0x000000663414723c */ /* 0x040fec00000418ff */
[C---:B------:R-:W-:Y:S06]  /*3520*/  HMMA.16816.F32.BF16 R16, R52.reuse, R92, RZ ;  /* 0x0000005c3410723c */ /* 0x040fec00000418ff */
[C---:B------:R-:W-:Y:S06]  /*3530*/  HMMA.16816.F32.BF16 R12, R52.reuse, R94, RZ ;  /* 0x0000005e340c723c */ /* 0x040fec00000418ff */
[----:B------:R-:W-:Y:S01]  /*3540*/  HMMA.16816.F32.BF16 R8, R52, R84, RZ ;  /* 0x000000543408723c */ /* 0x000fe200000418ff */
[----:B----4-:R-:W-:-:S04]  /*3550*/  IMAD R3, R4, 0x2, R251 ;  /* 0x0000000204037824 */ /* 0x010fc800078e02fb */
[----:B------:R-:W-:Y:S01]  /*3560*/  IMAD R248, R6, 0x2, R3 ;  /* 0x0000000206f87824 */ /* 0x000fe200078e0203 */
[C---:B------:R-:W-:Y:S04]  /*3570*/  HMMA.16816.F32.BF16 R180, R52.reuse, R86, RZ ;  /* 0x0000005634b4723c */ /* 0x040fe800000418ff */
[----:B------:R-:W-:Y:S02]  /*3580*/  LDSM.16.M88.4 R216, [R248+0x2000] ;  /* 0x00200000f8d8783b */ /* 0x000fe40000000200 */
        /* <DEDUP_REMOVED lines=16> */
[-C--:B------:R-:W-:Y:S06]  /*3690*/  HMMA.16816.F32.BF16 R40, R152, R148.reuse, R40 ;  /* 0x000000949828723c */ /* 0x080fec0000041828 */
[----:B-----5:R-:W-:Y:S06]  /*36a0*/  HMMA.16816.F32.BF16 R120, R44, R148, R120 ;  /* 0x000000942c78723c */ /* 0x020fec0000041878 */
[----:B------:R-:W-:Y:S01]  /*36b0*/  HMMA.16816.F32.BF16 R72, R48, R64, RZ ;  /* 0x000000403048723c */ /* 0x000fe200000418ff */
[----:B------:R-:W-:-:S04]  /*36c0*/  VIADD R148, R250, 0x4000 ;  /* 0x00004000fa947836 */ /* 0x000fc80000000000 */
[----:B------:R-:W-:Y:S01]  /*36d0*/  @P2 VIADD R249, R148, 0xffffffc0 ;  /* 0xffffffc094f92836 */ /* 0x000fe20000000000 */
[----:B------:R-:W-:Y:S03]  /*36e0*/  HMMA.16816.F32.BF16 R64, R48, R66, RZ ;  /* 0x000000423040723c */ /* 0x000fe600000418ff */
[----:B------:R-:W-:-:S03]  /*36f0*/  IMAD.IADD R203, R5, 0x1, R249 ;  /* 0x0000000105cb7824 */ /* 0x000fc600078e02f9 */
[C---:B------:R-:W-:Y:S02]  /*3700*/  HMMA.16816.F32.BF16 R116, R48.reuse, R118, RZ ;  /* 0x000000763074723c */ /* 0x040fe400000418ff */
[----:B------:R-:W-:Y:S04]  /*3710*/  LDSM.16.M88.4 R212, [R203] ;  /* 0x00000000cbd4783b */ /* 0x000fe80000000200 */
[C---:B------:R-:W-:Y:S01]  /*3720*/  HMMA.16816.F32.BF16 R60, R48.reuse, R156, RZ ;  /* 0x0000009c303c723c */ /* 0x040fe200000418ff */
[----:B------:R-:W-:Y:S04]  /*3730*/  LDSM.16.M88.4 R192, [R203+0x2000] ;  /* 0x00200000cbc0783b */ /* 0x000fe80000000200 */
[----:B------:R-:W-:Y:S01]  /*3740*/  LDSM.16.M88.4 R204, [R203+0x1000] ;  /* 0x00100000cbcc783b */ /* 0x000fe20000000200 */
[----:B------:R-:W-:Y:S03]  /*3750*/  HMMA.16816.F32.BF16 R48, R48, R158, RZ ;  /* 0x0000009e3030723c */ /* 0x000fe600000418ff */
[----:B------:R-:W-:Y:S03]  /*3760*/  LDSM.16.M88.4 R156, [R3+0x2000] ;  /* 0x00200000039c783b */ /* 0x000fe60000000200 */
[C---:B------:R-:W-:Y:S01]  /*3770*/  HMMA.16816.F32.BF16 R36, R152.reuse, R150, R36 ;  /* 0x000000969824723c */ /* 0x040fe20000041824 */
[----:B------:R-:W-:Y:S04]  /*3780*/  LDSM.16.M88.4 R188, [R203+0x2800] ;  /* 0x00280000cbbc783b */ /* 0x000fe80000000200 */
[----:B------:R-:W-:Y:S01]  /*3790*/  LDSM.16.M88.4 R196, [R203+0x1800] ;  /* 0x00180000cbc4783b */ /* 0x000fe20000000200 */
[C---:B--2---:R-:W-:Y:S03]  /*37a0*/  HMMA.16816.F32.BF16 R32, R152.reuse, R144, R32 ;  /* 0x000000909820723c */ /* 0x044fe60000041820 */
[----:B------:R-:W-:Y:S03]  /*37b0*/  LDSM.16.M88.4 R184, [R203+0x3000] ;  /* 0x00300000cbb8783b */ /* 0x000fe60000000200 */
[C---:B------:R-:W-:Y:S01]  /*37c0*/  HMMA.16816.F32.BF16 R28, R152.reuse, R146, R28 ;  /* 0x00000092981c723c */ /* 0x040fe2000004181c */
[----:B------:R-:W-:Y:S04]  /*37d0*/  LDSM.16.M88.4 R208, [R203+0x800] ;  /* 0x00080000cbd0783b */ /* 0x000fe80000000200 */
[----:B------:R-:W-:Y:S01]  /*37e0*/  LDSM.16.M88.4 R164, [R203+0x3800] ;  /* 0x00380000cba4783b */ /* 0x000fe20000000200 */
[C---:B------:R-:W-:Y:S06]  /*37f0*/  HMMA.16816.F32.BF16 R24, R152.reuse, R140, R24 ;  /* 0x0000008c9818723c */ /* 0x040fec0000041818 */
[C---:B------:R-:W-:Y:S06]  /*3800*/  HMMA.16816.F32.BF16 R20, R152.reuse, R142, R20 ;  /* 0x0000008e9814723c */ /* 0x040fec0000041814 */
[C---:B------:R-:W-:Y:S06]  /*3810*/  HMMA.16816.F32.BF16 R16, R152.reuse, R136, R16 ;  /* 0x000000889810723c */ /* 0x040fec0000041810 */
[C---:B------:R-:W-:Y:S06]  /*3820*/  HMMA.16816.F32.BF16 R12, R152.reuse, R138, R12 ;  /* 0x0000008a980c723c */ /* 0x040fec000004180c */
[C---:B---3--:R-:W-:Y:S06]  /*3830*/  HMMA.16816.F32.BF16 R8, R152.reuse, R160, R8 ;  /* 0x000000a09808723c */ /* 0x048fec0000041808 */
[C---:B------:R-:W-:Y:S06]  /*3840*/  HMMA.16816.F32.BF16 R180, R152.reuse, R162, R180 ;  /* 0x000000a298b4723c */ /* 0x040fec00000418b4 */
[C---:B------:R-:W-:Y:S06]  /*3850*/  HMMA.16816.F32.BF16 R176, R152.reuse, R132, R176 ;  /* 0x0000008498b0723c */ /* 0x040fec00000418b0 */
[C---:B------:R-:W-:Y:S06]  /*3860*/  HMMA.16816.F32.BF16 R172, R152.reuse, R134, R172 ;  /* 0x0000008698ac723c */ /* 0x040fec00000418ac */
[C---:B-1----:R-:W-:Y:S06]  /*3870*/  HMMA.16816.F32.BF16 R168, R152.reuse, R128, R168 ;  /* 0x0000008098a8723c */ /* 0x042fec00000418a8 */
[C---:B------:R-:W-:Y:S06]  /*3880*/  HMMA.16816.F32.BF16 R56, R152.reuse, R124, R56 ;  /* 0x0000007c9838723c */ /* 0x040fec0000041838 */
[C---:B------:R-:W-:Y:S06]  /*3890*/  HMMA.16816.F32.BF16 R68, R152.reuse, R130, R68 ;  /* 0x000000829844723c */ /* 0x040fec0000041844 */
[----:B------:R-:W-:Y:S01]  /*38a0*/  HMMA.16816.F32.BF16 R52, R152, R126, R52 ;  /* 0x0000007e9834723c */ /* 0x000fe20000041834 */
[----:B------:R-:W1:Y:S05]  /*38b0*/  LDSM.16.M88.4 R152, [R249] ;  /* 0x00000000f998783b */ /* 0x000e6a0000000200 */
[C---:B------:R-:W-:Y:S06]  /*38c0*/  HMMA.16816.F32.BF16 R88, R44.reuse, R160, R88 ;  /* 0x000000a02c58723c */ /* 0x040fec0000041858 */
[C---:B------:R-:W-:Y:S01]  /*38d0*/  HMMA.16816.F32.BF16 R84, R44.reuse, R162, R84 ;  /* 0x000000a22c54723c */ /* 0x040fe20000041854 */
[----:B------:R2:W3:Y:S05]  /*38e0*/  LDSM.16.M88.4 R160, [R3] ;  /* 0x0000000003a0783b */ /* 0x0004ea0000000200 */
[C---:B------:R-:W-:Y:S06]  /*38f0*/  HMMA.16816.F32.BF16 R96, R44.reuse, R136, R96 ;  /* 0x000000882c60723c */ /* 0x040fec0000041860 */
[C---:B------:R-:W-:Y:S01]  /*3900*/  HMMA.16816.F32.BF16 R92, R44.reuse, R138, R92 ;  /* 0x0000008a2c5c723c */ /* 0x040fe2000004185c */
[----:B------:R-:W4:Y:S05]  /*3910*/  LDSM.16.M88.4 R136, [R249+0x2000] ;  /* 0x00200000f988783b */ /* 0x000f2a0000000200 */
[C---:B------:R-:W-:Y:S06]  /*3920*/  HMMA.16816.F32.BF16 R112, R44.reuse, R144, R112 ;  /* 0x000000902c70723c */ /* 0x040fec0000041870 */
[----:B------:R-:W-:Y:S01]  /*3930*/  HMMA.16816.F32.BF16 R108, R44, R146, R108 ;  /* 0x000000922c6c723c */ /* 0x000fe2000004186c */
[----:B------:R-:W5:Y:S01]  /*3940*/  LDSM.16.M88.4 R144, [R249+0x1000] ;  /* 0x00100000f990783b */ /* 0x000f620000000200 */
[----:B--2---:R-:W-:-:S04]  /*3950*/  LOP3.LUT R3, R220, 0xffffffe0, RZ, 0xc0, !PT ;  /* 0xffffffe0dc037812 */ /* 0x004fc800078ec0ff */
[----:B------:R-:W-:Y:S01]  /*3960*/  HMMA.16816.F32.BF16 R80, R44, R132, R80 ;  /* 0x000000842c50723c */ /* 0x000fe20000041850 */
[----:B------:R-:W-:-:S05]  /*3970*/  IMAD.IADD R3, R0, 0x1, -R3 ;  /* 0x0000000100037824 */ /* 0x000fca00078e0a03 */
[C---:B------:R-:W-:Y:S01]  /*3980*/  HMMA.16816.F32.BF16 R76, R44.reuse, R134, R76 ;  /* 0x000000862c4c723c */ /* 0x040fe2000004184c */
[----:B------:R-:W2:Y:S05]  /*3990*/  LDSM.16.M88.4 R132, [R249+0x2800] ;  /* 0x00280000f984783b */ /* 0x000eaa0000000200 */
[C---:B------:R-:W-:Y:S06]  /*39a0*/  HMMA.16816.F32.BF16 R104, R44.reuse, R140, R104 ;  /* 0x0000008c2c68723c */ /* 0x040fec0000041868 */
[C---:B------:R-:W-:Y:S01]  /*39b0*/  HMMA.16816.F32.BF16 R100, R44.reuse, R142, R100 ;  /* 0x0000008e2c64723c */ /* 0x040fe20000041864 */
[----:B------:R-:W2:Y:S05]  /*39c0*/  LDSM.16.M88.4 R140, [R249+0x1800] ;  /* 0x00180000f98c783b */ /* 0x000eaa0000000200 */
[C---:B------:R-:W-:Y:S06]  /*39d0*/  HMMA.16816.F32.BF16 R72, R44.reuse, R128, R72 ;  /* 0x000000802c48723c */ /* 0x040fec0000041848 */
[C---:B------:R-:W-:Y:S01]  /*39e0*/  HMMA.16816.F32.BF16 R64, R44.reuse, R130, R64 ;  /* 0x000000822c40723c */ /* 0x040fe20000041840 */
[----:B------:R-:W2:Y:S05]  /*39f0*/  LDSM.16.M88.4 R128, [R249+0x3000] ;  /* 0x00300000f980783b */ /* 0x000eaa0000000200 */
[C---:B------:R-:W-:Y:S01]  /*3a00*/  HMMA.16816.F32.BF16 R116, R44.reuse, R150, R116 ;  /* 0x000000962c74723c */ /* 0x040fe20000041874 */
[----:B------:R-:W2:Y:S05]  /*3a10*/  LDSM.16.M88.4 R148, [R249+0x800] ;  /* 0x00080000f994783b */ /* 0x000eaa0000000200 */
[C---:B------:R-:W-:Y:S06]  /*3a20*/  HMMA.16816.F32.BF16 R60, R44.reuse, R124, R60 ;  /* 0x0000007c2c3c723c */ /* 0x040fec000004183c */
[----:B------:R-:W-:Y:S01]  /*3a30*/  HMMA.16816.F32.BF16 R48, R44, R126, R48 ;  /* 0x0000007e2c30723c */ /* 0x000fe20000041830 */
[----:B------:R-:W2:Y:S04]  /*3a40*/  LDSM.16.M88.4 R124, [R249+0x3800] ;  /* 0x00380000f97c783b */ /* 0x000ea80000000200 */
[----:B------:R-:W2:Y:S01]  /*3a50*/  LDSM.16.M88.4 R44, [R248] ;  /* 0x00000000f82c783b */ /* 0x000ea20000000200 */
[----:B-1----:R-:W-:Y:S01]  /*3a60*/  HMMA.16816.F32.BF16 R40, R156, R152, R40 ;  /* 0x000000989c28723c */ /* 0x002fe20000041828 */
[----:B------:R-:W-:-:S05]  /*3a70*/  DEPBAR.LE SB0, 0x0 ;  /* 0x000080000000791a */ /* 0x000fca0000000000 */
[C---:B---3--:R-:W-:Y:S06]  /*3a80*/  HMMA.16816.F32.BF16 R116, R160.reuse, R154, R116 ;  /* 0x0000009aa074723c */ /* 0x048fec0000041874 */
[C---:B------:R-:W-:Y:S06]  /*3a90*/  HMMA.16816.F32.BF16 R120, R160.reuse, R152, R120 ;  /* 0x00000098a078723c */ /* 0x040fec0000041878 */
[-C--:B----4-:R-:W-:Y:S06]  /*3aa0*/  HMMA.16816.F32.BF16 R88, R160, R136.reuse, R88 ;  /* 0x00000088a058723c */ /* 0x090fec0000041858 */
[----:B------:R-:W-:Y:S06]  /*3ab0*/  HMMA.16816.F32.BF16 R8, R156, R136, R8 ;  /* 0x000000889c08723c */ /* 0x000fec0000041808 */
[C---:B-----5:R-:W-:Y:S06]  /*3ac0*/  HMMA.16816.F32.BF16 R100, R160.reuse, R146, R100 ;  /* 0x00000092a064723c */ /* 0x060fec0000041864 */
[C---:B--2---:R-:W-:Y:S06]  /*3ad0*/  HMMA.16816.F32.BF16 R80, R160.reuse, R132, R80 ;  /* 0x00000084a050723c */ /* 0x044fec0000041850 */
[-C--:B------:R-:W-:Y:S06]  /*3ae0*/  HMMA.16816.F32.BF16 R104, R160, R144.reuse, R104 ;  /* 0x00000090a068723c */ /* 0x080fec0000041868 */
[----:B------:R-:W-:Y:S06]  /*3af0*/  HMMA.16816.F32.BF16 R24, R156, R144, R24 ;  /* 0x000000909c18723c */ /* 0x000fec0000041818 */
[C---:B------:R-:W-:Y:S06]  /*3b00*/  HMMA.16816.F32.BF16 R96, R160.reuse, R140, R96 ;  /* 0x0000008ca060723c */ /* 0x040fec0000041860 */
[----:B------:R-:W-:Y:S06]  /*3b10*/  HMMA.16816.F32.BF16 R84, R160, R138, R84 ;  /* 0x0000008aa054723c */ /* 0x000fec0000041854 */
[----:B------:R-:W-:Y:S06]  /*3b20*/  HMMA.16816.F32.BF16 R20, R156, R146, R20 ;  /* 0x000000929c14723c */ /* 0x000fec0000041814 */
[----:B------:R-:W-:Y:S06]  /*3b30*/  HMMA.16816.F32.BF16 R92, R160, R142, R92 ;  /* 0x0000008ea05c723c */ /* 0x000fec000004185c */
        /* <DEDUP_REMOVED lines=9> */
[----:B------:R-:W-:Y:S06]  /*3bd0*/  HMMA.16816.F32.BF16 R48, R160, R126, R48 ;  /* 0x0000007ea030723c */ /* 0x000fec0000041830 */
[----:B------:R-:W-:Y:S06]  /*3be0*/  HMMA.16816.F32.BF16 R40, R216, R212, R40 ;  /* 0x000000d4d828723c */ /* 0x000fec0000041828 */
[----:B------:R-:W-:Y:S06]  /*3bf0*/  HMMA.16816.F32.BF16 R116, R44, R214, R116 ;  /* 0x000000d62c74723c */ /* 0x000fec0000041874 */
[----:B------:R-:W-:Y:S06]  /*3c00*/  HMMA.16816.F32.BF16 R68, R156, R130, R68 ;  /* 0x000000829c44723c */ /* 0x000fec0000041844 */
[C---:B------:R-:W-:Y:S06]  /*3c10*/  HMMA.16816.F32.BF16 R120, R44.reuse, R212, R120 ;  /* 0x000000d42c78723c */ /* 0x040fec0000041878 */
[-C--:B------:R-:W-:Y:S06]  /*3c20*/  HMMA.16816.F32.BF16 R88, R44, R192.reuse, R88 ;  /* 0x000000c02c58723c */ /* 0x080fec0000041858 */
[----:B------:R-:W-:Y:S06]  /*3c30*/  HMMA.16816.F32.BF16 R8, R216, R192, R8 ;  /* 0x000000c0d808723c */ /* 0x000fec0000041808 */
[C---:B------:R-:W-:Y:S06]  /*3c40*/  HMMA.16816.F32.BF16 R100, R44.reuse, R206, R100 ;  /* 0x000000ce2c64723c */ /* 0x040fec0000041864 */
[C---:B------:R-:W-:Y:S06]  /*3c50*/  HMMA.16816.F32.BF16 R80, R44.reuse, R188, R80 ;  /* 0x000000bc2c50723c */ /* 0x040fec0000041850 */
[----:B------:R-:W-:Y:S01]  /*3c60*/  HMMA.16816.F32.BF16 R104, R44, R204, R104 ;  /* 0x000000cc2c68723c */ /* 0x000fe20000041868 */
[----:B------:R-:W-:-:S05]  /*3c70*/  FMUL.FTZ R136, R89, UR10 ;  /* 0x0000000a59887c20 */ /* 0x000fca0008410000 */
[----:B------:R-:W-:Y:S01]  /*3c80*/  HMMA.16816.F32.BF16 R24, R216, R204, R24 ;  /* 0x000000ccd818723c */ /* 0x000fe20000041818 */
[----:B------:R-:W-:Y:S01]  /*3c90*/  FMUL.FTZ R89, R9, UR10 ;  /* 0x0000000a09597c20 */ /* 0x000fe20008410000 */
[----:B------:R-:W-:Y:S04]  /*3ca0*/  MUFU.TANH R136, R136 ;  /* 0x0000008800887308 */ /* 0x000fe80000002400 */
[C---:B------:R-:W-:Y:S01]  /*3cb0*/  HMMA.16816.F32.BF16 R96, R44.reuse, R196, R96 ;  /* 0x000000c42c60723c */ /* 0x040fe20000041860 */
[----:B------:R-:W-:Y:S01]  /*3cc0*/  FMUL.FTZ R130, R100, UR10 ;  /* 0x0000000a64827c20 */ /* 0x000fe20008410000 */
[----:B------:R-:W-:Y:S01]  /*3cd0*/  FMUL.FTZ R100, R91, UR10 ;  /* 0x0000000a5b647c20 */ /* 0x000fe20008410000 */
[----:B------:R-:W-:Y:S01]  /*3ce0*/  FMUL.FTZ R131, R101, UR10 ;  /* 0x0000000a65837c20 */ /* 0x000fe20008410000 */
[----:B------:R-:W-:Y:S02]  /*3cf0*/  MUFU.TANH R89, R89 ;  /* 0x0000005900597308 */ /* 0x000fe40000002400 */
[----:B------:R-:W-:Y:S01]  /*3d00*/  HMMA.16816.F32.BF16 R84, R44, R194, R84 ;  /* 0x000000c22c54723c */ /* 0x000fe20000041854 */
[----:B------:R-:W-:Y:S01]  /*3d10*/  FMUL.FTZ R9, R80, UR10 ;  /* 0x0000000a50097c20 */ /* 0x000fe20008410000 */
[----:B------:R-:W-:-:S04]  /*3d20*/  FMUL.FTZ R81, R81, UR10 ;  /* 0x0000000a51517c20 */ /* 0x000fc80008410000 */
[----:B------:R-:W-:Y:S01]  /*3d30*/  HMMA.16816.F32.BF16 R56, R156, R124, R56 ;  /* 0x0000007c9c38723c */ /* 0x000fe20000041838 */
[----:B------:R-:W-:Y:S01]  /*3d40*/  MUFU.TANH R9, R9 ;  /* 0x0000000900097308 */ /* 0x000fe20000002400 */
[----:B------:R-:W-:Y:S01]  /*3d50*/  FMUL.FTZ R106, R106, UR10 ;  /* 0x0000000a6a6a7c20 */ /* 0x000fe20008410000 */
[----:B------:R-:W-:-:S03]  /*3d60*/  FMUL.FTZ R107, R107, UR10 ;  /* 0x0000000a6b6b7c20 */ /* 0x000fc60008410000 */
[----:B------:R-:W-:Y:S01]  /*3d70*/  HMMA.16816.F32.BF16 R20, R216, R206, R20 ;  /* 0x000000ced814723c */ /* 0x000fe20000041814 */
[----:B------:R-:W-:Y:S01]  /*3d80*/  SHF.R.S32.HI R124, RZ, 0x1f, R3 ;  /* 0x0000001fff7c7819 */ /* 0x000fe20000011403 */
[----:B------:R-:W-:Y:S01]  /*3d90*/  FMUL.FTZ R26, R26, UR10 ;  /* 0x0000000a1a1a7c20 */ /* 0x000fe20008410000 */
[----:B------:R-:W-:Y:S02]  /*3da0*/  MUFU.TANH R81, R81 ;  /* 0x0000005100517308 */ /* 0x000fe40000002400 */
[----:B------:R-:W-:Y:S01]  /*3db0*/  LEA.HI R124, R124, R3, RZ, 0x2 ;  /* 0x000000037c7c7211 */ /* 0x000fe200078f10ff */
[----:B------:R-:W-:Y:S01]  /*3dc0*/  HMMA.16816.F32.BF16 R92, R44, R198, R92 ;  /* 0x000000c62c5c723c */ /* 0x000fe2000004185c */
[----:B------:R-:W-:Y:S02]  /*3dd0*/  IMAD.SHL.U32 R3, R0, 0x2, RZ ;  /* 0x0000000200037824 */ /* 0x000fe400078e00ff */
[----:B------:R-:W-:Y:S02]  /*3de0*/  FMUL.FTZ R98, R98, UR10 ;  /* 0x0000000a62627c20 */ /* 0x000fe40008410000 */
[----:B------:R-:W-:Y:S01]  /*3df0*/  MUFU.TANH R26, R26 ;  /* 0x0000001a001a7308 */ /* 0x000fe20000002400 */
[----:B------:R-:W-:Y:S01]  /*3e00*/  HMMA.16816.F32.BF16 R36, R216, R214, R36 ;  /* 0x000000d6d824723c */ /* 0x000fe20000041824 */
[----:B------:R-:W-:Y:S01]  /*3e10*/  LOP3.LUT R125, R3, 0x6, RZ, 0xc0, !PT ;  /* 0x00000006037d7812 */ /* 0x000fe200078ec0ff */
[----:B------:R-:W-:-:S02]  /*3e20*/  IMAD.IADD R3, R7, 0x1, R2 ;  /* 0x0000000107037824 */ /* 0x000fc400078e0202 */
[----:B------:R-:W-:Y:S01]  /*3e30*/  FMUL.FTZ R7, R118, UR10 ;  /* 0x0000000a76077c20 */ /* 0x000fe20008410000 */
[----:B------:R-:W-:Y:S01]  /*3e40*/  FMUL.FTZ R84, R84, UR10 ;  /* 0x0000000a54547c20 */ /* 0x000fe20008410000 */
[C---:B------:R-:W-:Y:S02]  /*3e50*/  HMMA.16816.F32.BF16 R16, R216.reuse, R196, R16 ;  /* 0x000000c4d810723c */ /* 0x040fe40000041810 */
[----:B------:R1:W-:Y:S04]  /*3e60*/  MUFU.TANH R80, R7 ;  /* 0x0000000700507308 */ /* 0x0003e80000002400 */
[----:B------:R-:W-:Y:S01]  /*3e70*/  HMMA.16816.F32.BF16 R12, R216, R198, R12 ;  /* 0x000000c6d80c723c */ /* 0x000fe2000004180c */
[----:B------:R-:W-:Y:S01]  /*3e80*/  FMUL.FTZ R20, R20, UR10 ;  /* 0x0000000a14147c20 */ /* 0x000fe20008410000 */
[----:B------:R-:W-:-:S02]  /*3e90*/  FMUL.FTZ R22, R22, UR10 ;  /* 0x0000000a16167c20 */ /* 0x000fc40008410000 */
[----:B------:R-:W-:Y:S02]  /*3ea0*/  MUFU.TANH R84, R84 ;  /* 0x0000005400547308 */ /* 0x000fe40000002400 */
[----:B------:R-:W-:Y:S01]  /*3eb0*/  HMMA.16816.F32.BF16 R76, R44, R190, R76 ;  /* 0x000000be2c4c723c */ /* 0x000fe2000004184c */
[----:B------:R-:W-:-:S05]  /*3ec0*/  FMUL.FTZ R92, R92, UR10 ;  /* 0x0000000a5c5c7c20 */ /* 0x000fca0008410000 */
[----:B------:R-:W-:Y:S01]  /*3ed0*/  MUFU.TANH R22, R22 ;  /* 0x0000001600167308 */ /* 0x000fe20000002400 */
[----:B------:R-:W-:Y:S01]  /*3ee0*/  HMMA.16816.F32.BF16 R72, R44, R184, R72 ;  /* 0x000000b82c48723c */ /* 0x000fe20000041848 */
[----:B------:R-:W-:Y:S01]  /*3ef0*/  FMUL.FTZ R36, R36, UR10 ;  /* 0x0000000a24247c20 */ /* 0x000fe20008410000 */
[----:B------:R-:W-:Y:S01]  /*3f00*/  FMUL.FTZ R38, R38, UR10 ;  /* 0x0000000a26267c20 */ /* 0x000fe20008410000 */
[----:B------:R-:W-:Y:S01]  /*3f10*/  FMUL.FTZ R39, R39, UR10 ;  /* 0x0000000a27277c20 */ /* 0x000fe20008410000 */
[----:B------:R-:W-:Y:S02]  /*3f20*/  FMUL.FTZ R37, R37, UR10 ;  /* 0x0000000a25257c20 */ /* 0x000fe40008410000 */
[----:B------:R-:W-:Y:S01]  /*3f30*/  HMMA.16816.F32.BF16 R52, R156, R126, R52 ;  /* 0x0000007e9c34723c */ /* 0x000fe20000041834 */
[----:B------:R-:W-:Y:S01]  /*3f40*/  FMUL.FTZ R101, R16, UR10 ;  /* 0x0000000a10657c20 */ /* 0x000fe20008410000 */
[----:B------:R-:W-:Y:S04]  /*3f50*/  MUFU.TANH R92, R92 ;  /* 0x0000005c005c7308 */ /* 0x000fe80000002400 */
[----:B------:R-:W-:Y:S01]  /*3f60*/  HMMA.16816.F32.BF16 R112, R44, R208, R112 ;  /* 0x000000d02c70723c */ /* 0x000fe20000041870 */
[----:B------:R-:W-:Y:S01]  /*3f70*/  SHF.R.S32.HI R127, RZ, 0x2, R124 ;  /* 0x00000002ff7f7819 */ /* 0x000fe2000001147c */
[----:B------:R-:W-:-:S02]  /*3f80*/  IMAD.U32 R124, RZ, RZ, UR19 ;  /* 0x00000013ff7c7e24 */ /* 0x000fc4000f8e00ff */
[----:B------:R-:W-:Y:S01]  /*3f90*/  FMUL.FTZ R126, R119, UR10 ;  /* 0x0000000a777e7c20 */ /* 0x000fe20008410000 */
[----:B------:R-:W-:Y:S01]  /*3fa0*/  MUFU.TANH R37, R37 ;  /* 0x0000002500257308 */ /* 0x000fe20000002400 */
[C---:B------:R-:W-:Y:S01]  /*3fb0*/  HMMA.16816.F32.BF16 R108, R44.reuse, R210, R108 ;  /* 0x000000d22c6c723c */ /* 0x040fe2000004186c */
[----:B------:R-:W-:Y:S02]  /*3fc0*/  IMAD R202, R202, 0x10, R127 ;  /* 0x00000010caca7824 */ /* 0x000fe400078e027f */
[----:B------:R-:W-:Y:S01]  /*3fd0*/  FMUL.FTZ R119, R79, UR10 ;  /* 0x0000000a4f777c20 */ /* 0x000fe20008410000 */
[----:B------:R-:W-:Y:S02]  /*3fe0*/  IMAD R2, R124, 0x80, R125 ;  /* 0x000000807c027824 */ /* 0x000fe400078e027d */
[----:B------:R-:W-:Y:S01]  /*3ff0*/  FMUL.FTZ R125, R105, UR10 ;  /* 0x0000000a697d7c20 */ /* 0x000fe20008410000 */
[----:B-1----:R-:W-:Y:S01]  /*4000*/  VIADD R7, R202, UR23 ;  /* 0x00000017ca077c36 */ /* 0x002fe20008000000 */
[C---:B------:R-:W-:Y:S01]  /*4010*/  HMMA.16816.F32.BF16 R60, R44.reuse, R164, R60 ;  /* 0x000000a42c3c723c */ /* 0x040fe2000004183c */
[----:B------:R-:W-:Y:S01]  /*4020*/  FMUL.FTZ R105, R27, UR10 ;  /* 0x0000000a1b697c20 */ /* 0x000fe20008410000 */
[----:B------:R-:W-:Y:S01]  /*4030*/  FMUL.FTZ R27, R99, UR10 ;  /* 0x0000000a631b7c20 */ /* 0x000fe20008410000 */
[----:B------:R-:W-:Y:S01]  /*4040*/  FMUL.FTZ R99, R11, UR10 ;  /* 0x0000000a0b637c20 */ /* 0x000fe20008410000 */
[----:B------:R-:W-:Y:S01]  /*4050*/  FMUL.FTZ R11, R85, UR10 ;  /* 0x0000000a550b7c20 */ /* 0x000fe20008410000 */
[----:B------:R-:W-:Y:S01]  /*4060*/  FMUL.FTZ R127, R102, UR10 ;  /* 0x0000000a667f7c20 */ /* 0x000fe20008410000 */
[----:B------:R-:W-:Y:S01]  /*4070*/  HMMA.16816.F32.BF16 R64, R44, R186, R64 ;  /* 0x000000ba2c40723c */ /* 0x000fe20000041840 */
[----:B------:R-:W-:Y:S01]  /*4080*/  FMUL.FTZ R102, R17, UR10 ;  /* 0x0000000a11667c20 */ /* 0x000fe20008410000 */
[----:B------:R-:W-:-:S02]  /*4090*/  VIADD R152, R2, 0x1 ;  /* 0x0000000102987836 */ /* 0x000fc40000000000 */
[----:B------:R-:W-:Y:S01]  /*40a0*/  FMUL.FTZ R17, R14, UR10 ;  /* 0x0000000a0e117c20 */ /* 0x000fe20008410000 */
[C---:B------:R-:W-:Y:S02]  /*40b0*/  VIADD R162, R2.reuse, 0x11 ;  /* 0x0000001102a27836 */ /* 0x040fe40000000000 */
[----:B------:R-:W-:Y:S01]  /*40c0*/  FMUL.FTZ R14, R73, UR10 ;  /* 0x0000000a490e7c20 */ /* 0x000fe20008410000 */
[----:B------:R-:W-:Y:S01]  /*40d0*/  HMMA.16816.F32.BF16 R48, R44, R166, R48 ;  /* 0x000000a62c30723c */ /* 0x000fe20000041830 */
[----:B------:R-:W-:Y:S01]  /*40e0*/  FMUL.FTZ R113, R113, UR10 ;  /* 0x0000000a71717c20 */ /* 0x000fe20008410000 */
[C---:B------:R-:W-:Y:S01]  /*40f0*/  VIADD R160, R2.reuse, 0x18 ;  /* 0x0000001802a07836 */ /* 0x040fe20000000000 */
[----:B------:R-:W-:Y:S01]  /*4100*/  MUFU.TANH R214, R11 ;  /* 0x0000000b00d67308 */ /* 0x000fe20000002400 */
[----:B------:R-:W-:Y:S02]  /*4110*/  VIADD R154, R2, 0x21 ;  /* 0x00000021029a7836 */ /* 0x000fe40000000000 */
[----:B------:R-:W-:Y:S01]  /*4120*/  FMUL.FTZ R72, R72, UR10 ;  /* 0x0000000a48487c20 */ /* 0x000fe20008410000 */
[----:B------:R-:W-:Y:S01]  /*4130*/  HMMA.16816.F32.BF16 R176, R156, R132, R176 ;  /* 0x000000849cb0723c */ /* 0x000fe200000418b0 */
[----:B------:R-:W-:Y:S01]  /*4140*/  FMUL.FTZ R46, R41, UR10 ;  /* 0x0000000a292e7c20 */ /* 0x000fe20008410000 */
[----:B------:R-:W-:Y:S01]  /*4150*/  FMUL.FTZ R44, R43, UR10 ;  /* 0x0000000a2b2c7c20 */ /* 0x000fe20008410000 */
[----:B------:R-:W-:Y:S01]  /*4160*/  FMUL.FTZ R43, R122, UR10 ;  /* 0x0000000a7a2b7c20 */ /* 0x000fe20008410000 */
[----:B------:R-:W-:Y:S01]  /*4170*/  FMUL.FTZ R122, R104, UR10 ;  /* 0x0000000a687a7c20 */ /* 0x000fe20008410000 */
[----:B------:R-:W-:Y:S01]  /*4180*/  FMUL.FTZ R45, R116, UR10 ;  /* 0x0000000a742d7c20 */ /* 0x000fe20008410000 */
[----:B------:R-:W-:Y:S01]  /*4190*/  HMMA.16816.F32.BF16 R68, R216, R186, R68 ;  /* 0x000000bad844723c */ /* 0x000fe20000041844 */
[----:B------:R-:W-:Y:S01]  /*41a0*/  FMUL.FTZ R132, R42, UR10 ;  /* 0x0000000a2a847c20 */ /* 0x000fe20008410000 */
[----:B------:R-:W-:Y:S01]  /*41b0*/  FMUL.FTZ R42, R121, UR10 ;  /* 0x0000000a792a7c20 */ /* 0x000fe20008410000 */
[----:B------:R-:W-:Y:S01]  /*41c0*/  FMUL.FTZ R121, R103, UR10 ;  /* 0x0000000a67797c20 */ /* 0x000fe20008410000 */
[----:B------:R-:W-:Y:S01]  /*41d0*/  FMUL.FTZ R104, R25, UR10 ;  /* 0x0000000a19687c20 */ /* 0x000fe20008410000 */
[----:B------:R1:W-:Y:S01]  /*41e0*/  MUFU.TANH R103, R46 ;  /* 0x0000002e00677308 */ /* 0x0003e20000002400 */
[C---:B------:R-:W-:Y:S01]  /*41f0*/  HMMA.16816.F32.BF16 R168, R156.reuse, R128, R168 ;  /* 0x000000809ca8723c */ /* 0x040fe200000418a8 */
        /* <DEDUP_REMOVED lines=10> */
[----:B------:R-:W-:Y:S01]  /*42a0*/  VIADD R90, R2, 0x8 ;  /* 0x00000008025a7836 */ /* 0x000fe20000000000 */
[----:B------:R-:W-:Y:S01]  /*42b0*/  MUFU.TANH R91, R45 ;  /* 0x0000002d005b7308 */ /* 0x000fe20000002400 */
[----:B------:R-:W-:Y:S01]  /*42c0*/  FMUL.FTZ R128, R117, UR10 ;  /* 0x0000000a75807c20 */ /* 0x000fe20008410000 */
[----:B------:R-:W-:Y:S01]  /*42d0*/  FMUL.FTZ R123, R109, UR10 ;  /* 0x0000000a6d7b7c20 */ /* 0x000fe20008410000 */
[----:B------:R-:W-:Y:S01]  /*42e0*/  HMMA.16816.F32.BF16 R172, R156, R134, R172 ;  /* 0x000000869cac723c */ /* 0x000fe200000418ac */
[----:B-1----:R-:W-:Y:S01]  /*42f0*/  FMUL.FTZ R46, R8, UR10 ;  /* 0x0000000a082e7c20 */ /* 0x002fe20008410000 */
[----:B------:R-:W-:-:S02]  /*4300*/  IMAD.U32 R8, RZ, RZ, UR26 ;  /* 0x0000001aff087e24 */ /* 0x000fc4000f8e00ff */
[----:B------:R-:W-:Y:S01]  /*4310*/  FMUL.FTZ R109, R78, UR10 ;  /* 0x0000000a4e6d7c20 */ /* 0x000fe20008410000 */
[----:B------:R-:W-:Y:S01]  /*4320*/  FMUL.FTZ R116, R86, UR10 ;  /* 0x0000000a56747c20 */ /* 0x000fe20008410000 */
[----:B------:R-:W1:Y:S01]  /*4330*/  MUFU.TANH R40, R40 ;  /* 0x0000002800287308 */ /* 0x000e620000002400 */
[----:B------:R-:W-:Y:S01]  /*4340*/  VIADD R78, R2, 0x9 ;  /* 0x00000009024e7836 */ /* 0x000fe20000000000 */
[----:B------:R-:W-:Y:S01]  /*4350*/  IADD3 R85, R8, -UR17, R7 ;  /* 0x8000001108557c10 */ /* 0x000fe2000fffe007 */
[----:B------:R-:W-:Y:S01]  /*4360*/  FMUL.FTZ R134, R97, UR10 ;  /* 0x0000000a61867c20 */ /* 0x000fe20008410000 */
[----:B------:R-:W-:Y:S01]  /*4370*/  FMUL.FTZ R97, R87, UR10 ;  /* 0x0000000a57617c20 */ /* 0x000fe20008410000 */
[----:B------:R-:W-:Y:S01]  /*4380*/  FMUL.FTZ R124, R108, UR10 ;  /* 0x0000000a6c7c7c20 */ /* 0x000fe20008410000 */
[----:B------:R-:W-:Y:S01]  /*4390*/  FMUL.FTZ R87, R68, UR10 ;  /* 0x0000000a44577c20 */ /* 0x000fe20008410000 */
[----:B------:R-:W-:Y:S01]  /*43a0*/  IMAD.IADD R79, R85, 0x1, -R2 ;  /* 0x00000001554f7824 */ /* 0x000fe200078e0a02 */
[----:B------:R2:W-:Y:S01]  /*43b0*/  MUFU.TANH R74, R36 ;  /* 0x00000024004a7308 */ /* 0x0005e20000002400 */
[----:B------:R-:W-:Y:S01]  /*43c0*/  FMUL.FTZ R68, R69, UR10 ;  /* 0x0000000a45447c20 */ /* 0x000fe20008410000 */
[----:B------:R-:W-:Y:S01]  /*43d0*/  FMUL.FTZ R133, R96, UR10 ;  /* 0x0000000a60857c20 */ /* 0x000fe20008410000 */
[----:B------:R-:W-:Y:S01]  /*43e0*/  IMAD.IADD R69, R85, 0x1, -R78 ;  /* 0x0000000155457824 */ /* 0x000fe200078e0a4e */
[----:B------:R-:W-:Y:S01]  /*43f0*/  IABS R79, R79 ;  /* 0x0000004f004f7213 */ /* 0x000fe20000000000 */
[----:B------:R-:W-:Y:S01]  /*4400*/  FMUL.FTZ R108, R24, UR10 ;  /* 0x0000000a186c7c20 */ /* 0x000fe20008410000 */
[----:B------:R-:W-:Y:S01]  /*4410*/  FMUL.FTZ R96, R18, UR10 ;  /* 0x0000000a12607c20 */ /* 0x000fe20008410000 */
[C---:B------:R-:W-:Y:S01]  /*4420*/  HMMA.16816.F32.BF16 R32, R156.reuse, R148, R32 ;  /* 0x000000949c20723c */ /* 0x040fe20000041820 */
[----:B------:R-:W3:Y:S01]  /*4430*/  MUFU.TANH R86, R128 ;  /* 0x0000008000567308 */ /* 0x000ee20000002400 */
[----:B------:R-:W-:Y:S01]  /*4440*/  I2FP.F32.S32 R79, R79 ;  /* 0x0000004f004f7245 */ /* 0x000fe20000201400 */
[----:B------:R-:W-:Y:S01]  /*4450*/  FMUL.FTZ R24, R21, UR10 ;  /* 0x0000000a15187c20 */ /* 0x000fe20008410000 */
[----:B------:R-:W-:Y:S01]  /*4460*/  FMUL.FTZ R18, R75, UR10 ;  /* 0x0000000a4b127c20 */ /* 0x000fe20008410000 */
[----:B------:R-:W-:Y:S01]  /*4470*/  FMUL.FTZ R21, R70, UR10 ;  /* 0x0000000a46157c20 */ /* 0x000fe20008410000 */
[----:B------:R-:W-:Y:S01]  /*4480*/  HMMA.16816.F32.BF16 R28, R156, R150, R28 ;  /* 0x000000969c1c723c */ /* 0x000fe2000004181c */
[----:B-1----:R-:W-:Y:S01]  /*4490*/  FFMA.FTZ R79, R79, -UR5, R40 ;  /* 0x800000054f4f7c23 */ /* 0x002fe20008010028 */
[C---:B------:R-:W-:Y:S01]  /*44a0*/  IMAD.IADD R75, R85.reuse, 0x1, -R152 ;  /* 0x00000001554b7824 */ /* 0x040fe200078e0a98 */
[----:B------:R-:W1:Y:S01]  /*44b0*/  MUFU.TANH R42, R42 ;  /* 0x0000002a002a7308 */ /* 0x000e620000002400 */
[----:B--2---:R-:W-:-:S02]  /*44c0*/  IMAD.IADD R36, R85, 0x1, -R90 ;  /* 0x0000000155247824 */ /* 0x004fc400078e0a5a */
[----:B------:R-:W-:Y:S01]  /*44d0*/  FMUL.FTZ R16, R71, UR10 ;  /* 0x0000000a47107c20 */ /* 0x000fe20008410000 */
[----:B------:R-:W-:Y:S01]  /*44e0*/  HMMA.16816.F32.BF16 R180, R156, R138, R180 ;  /* 0x0000008a9cb4723c */ /* 0x000fe200000418b4 */
[----:B------:R-:W-:Y:S01]  /*44f0*/  IMAD.IADD R40, R85, 0x1, -R162 ;  /* 0x0000000155287824 */ /* 0x000fe200078e0aa2 */
[----:B------:R-:W-:Y:S01]  /*4500*/  IABS R69, R69 ;  /* 0x0000004500457213 */ /* 0x000fe20000000000 */
[----:B------:R-:W-:Y:S01]  /*4510*/  FMUL.FTZ R47, R12, UR10 ;  /* 0x0000000a0c2f7c20 */ /* 0x000fe20008410000 */
[----:B------:R-:W-:Y:S01]  /*4520*/  IABS R36, R36 ;  /* 0x0000002400247213 */ /* 0x000fe20000000000 */
[----:B------:R-:W2:Y:S01]  /*4530*/  MUFU.TANH R113, R113 ;  /* 0x0000007100717308 */ /* 0x000ea20000002400 */
[----:B------:R-:W-:Y:S01]  /*4540*/  IABS R75, R75 ;  /* 0x0000004b004b7213 */ /* 0x000fe20000000000 */
[C---:B------:R-:W-:Y:S01]  /*4550*/  VIADD R158, R2.reuse, 0x19 ;  /* 0x00000019029e7836 */ /* 0x040fe20000000000 */
[----:B------:R-:W-:Y:S01]  /*4560*/  I2FP.F32.S32 R36, R36 ;  /* 0x0000002400247245 */ /* 0x000fe20000201400 */
[----:B------:R-:W-:Y:S01]  /*4570*/  FMUL.FTZ R12, R61, UR10 ;  /* 0x0000000a3d0c7c20 */ /* 0x000fe20008410000 */
[----:B------:R-:W-:Y:S01]  /*4580*/  IABS R40, R40 ;  /* 0x0000002800287213 */ /* 0x000fe20000000000 */
[----:B------:R-:W-:Y:S01]  /*4590*/  VIADD R156, R2, 0x20 ;  /* 0x00000020029c7836 */ /* 0x000fe20000000000 */
[----:B------:R-:W-:Y:S01]  /*45a0*/  I2FP.F32.S32 R61, R69 ;  /* 0x00000045003d7245 */ /* 0x000fe20000201400 */
[----:B------:R-:W4:Y:S01]  /*45b0*/  MUFU.TANH R73, R124 ;  /* 0x0000007c00497308 */ /* 0x000f220000002400 */
[----:B------:R-:W-:Y:S01]  /*45c0*/  FFMA.FTZ R71, R36, -UR5, R91 ;  /* 0x8000000524477c23 */ /* 0x000fe2000801005b */
[C---:B------:R-:W-:Y:S01]  /*45d0*/  IADD3 R36, R85.reuse, -R160, RZ ;  /* 0x800000a055247210 */ /* 0x040fe20007ffe0ff */
[----:B------:R-:W-:Y:S01]  /*45e0*/  IMAD.IADD R91, R85, 0x1, -R158 ;  /* 0x00000001555b7824 */ /* 0x000fe200078e0a9e */
[----:B------:R-:W-:Y:S01]  /*45f0*/  I2FP.F32.S32 R75, R75 ;  /* 0x0000004b004b7245 */ /* 0x000fe20000201400 */
[----:B---3--:R-:W-:Y:S01]  /*4600*/  FFMA.FTZ R86, R61, -UR5, R86 ;  /* 0x800000053d567c23 */ /* 0x008fe20008010056 */
[----:B------:R-:W-:Y:S01]  /*4610*/  IABS R36, R36 ;  /* 0x0000002400247213 */ /* 0x000fe20000000000 */
[----:B------:R-:W-:Y:S01]  /*4620*/  FMUL.FTZ R117, R94, UR10 ;  /* 0x0000000a5e757c20 */ /* 0x000fe20008410000 */
[----:B------:R-:W3:Y:S01]  /*4630*/  MUFU.TANH R70, R123 ;  /* 0x0000007b00467308 */ /* 0x000ee20000002400 */
[----:B------:R-:W-:Y:S01]  /*4640*/  IABS R91, R91 ;  /* 0x0000005b005b7213 */ /* 0x000fe20000000000 */
[----:B------:R-:W-:Y:S01]  /*4650*/  FMUL.FTZ R8, R63, UR10 ;  /* 0x0000000a3f087c20 */ /* 0x000fe20008410000 */
[----:B------:R-:W-:Y:S01]  /*4660*/  I2FP.F32.S32 R40, R40 ;  /* 0x0000002800287245 */ /* 0x000fe20000201400 */
[----:B------:R-:W-:Y:S01]  /*4670*/  VIADD R150, R2, 0x28 ;  /* 0x0000002802967836 */ /* 0x000fe20000000000 */
[----:B------:R-:W-:Y:S01]  /*4680*/  I2FP.F32.S32 R36, R36 ;  /* 0x0000002400247245 */ /* 0x000fe20000201400 */
[----:B------:R-:W-:Y:S01]  /*4690*/  FMUL.FTZ R94, R10, UR10 ;  /* 0x0000000a0a5e7c20 */ /* 0x000fe20008410000 */
[----:B------:R-:W-:Y:S01]  /*46a0*/  I2FP.F32.S32 R91, R91 ;  /* 0x0000005b005b7245 */ /* 0x000fe20000201400 */
[----:B------:R-:W5:Y:S01]  /*46b0*/  MUFU.TANH R69, R122 ;  /* 0x0000007a00457308 */ /* 0x000f620000002400 */
[----:B-1----:R-:W-:Y:S01]  /*46c0*/  FFMA.FTZ R75, R75, -UR5, R42 ;  /* 0x800000054b4b7c23 */ /* 0x002fe2000801002a */
[----:B--2---:R-:W-:Y:S01]  /*46d0*/  FFMA.FTZ R137, R40, -UR5, R113 ;  /* 0x8000000528897c23 */ /* 0x004fe20008010071 */
[----:B------:R-:W-:Y:S01]  /*46e0*/  FMUL.FTZ R10, R62, UR10 ;  /* 0x0000000a3e0a7c20 */ /* 0x000fe20008410000 */
[----:B------:R-:W-:-:S02]  /*46f0*/  VIADD R148, R2, 0x29 ;  /* 0x0000002902947836 */ /* 0x000fc40000000000 */
[----:B----4-:R-:W-:Y:S01]  /*4700*/  FFMA.FTZ R73, R36, -UR5, R73 ;  /* 0x8000000524497c23 */ /* 0x010fe20008010049 */
[C---:B------:R-:W-:Y:S01]  /*4710*/  IMAD.IADD R42, R85.reuse, 0x1, -R156 ;  /* 0x00000001552a7824 */ /* 0x040fe200078e0a9c */
[C---:B------:R-:W-:Y:S01]  /*4720*/  HMMA.16816.F32.BF16 R32, R216.reuse, R208, R32 ;  /* 0x000000d0d820723c */ /* 0x040fe20000041820 */
[----:B------:R-:W1:Y:S01]  /*4730*/  MUFU.TANH R61, R125 ;  /* 0x0000007d003d7308 */ /* 0x000e620000002400 */
[----:B------:R-:W-:Y:S02]  /*4740*/  IMAD.IADD R40, R85, 0x1, -R154 ;  /* 0x0000000155287824 */ /* 0x000fe400078e0a9a */
[----:B---3--:R-:W-:Y:S01]  /*4750*/  FFMA.FTZ R70, R91, -UR5, R70 ;  /* 0x800000055b467c23 */ /* 0x008fe20008010046 */
[C---:B------:R-:W-:Y:S01]  /*4760*/  IMAD.IADD R36, R85.reuse, 0x1, -R150 ;  /* 0x0000000155247824 */ /* 0x040fe200078e0a96 */
[----:B------:R-:W-:Y:S01]  /*4770*/  IABS R42, R42 ;  /* 0x0000002a002a7213 */ /* 0x000fe20000000000 */
[C---:B------:R-:W-:Y:S01]  /*4780*/  IMAD.IADD R91, R85.reuse, 0x1, -R148 ;  /* 0x00000001555b7824 */ /* 0x040fe200078e0a94 */
[----:B------:R-:W-:Y:S01]  /*4790*/  IABS R40, R40 ;  /* 0x0000002800287213 */ /* 0x000fe20000000000 */
[C---:B------:R-:W-:Y:S01]  /*47a0*/  VIADD R144, R2.reuse, 0x31 ;  /* 0x0000003102907836 */ /* 0x040fe20000000000 */
[----:B------:R-:W2:Y:S01]  /*47b0*/  MUFU.TANH R63, R130 ;  /* 0x00000082003f7308 */ /* 0x000ea20000002400 */
[----:B------:R-:W-:Y:S01]  /*47c0*/  IABS R36, R36 ;  /* 0x0000002400247213 */ /* 0x000fe20000000000 */
[----:B------:R-:W-:Y:S01]  /*47d0*/  VIADD R140, R2, 0x39 ;  /* 0x00000039028c7836 */ /* 0x000fe20000000000 */
[----:B------:R-:W-:Y:S01]  /*47e0*/  IABS R91, R91 ;  /* 0x0000005b005b7213 */ /* 0x000fe20000000000 */
[C---:B------:R-:W-:Y:S01]  /*47f0*/  HMMA.16816.F32.BF16 R28, R216.reuse, R210, R28 ;  /* 0x000000d2d81c723c */ /* 0x040fe2000004181c */
[----:B------:R-:W-:Y:S01]  /*4800*/  I2FP.F32.S32 R42, R42 ;  /* 0x0000002a002a7245 */ /* 0x000fe20000201400 */
[----:B------:R-:W-:Y:S01]  /*4810*/  FMUL.FTZ R135, R88, UR10 ;  /* 0x0000000a58877c20 */ /* 0x000fe20008410000 */
[----:B------:R-:W-:Y:S01]  /*4820*/  I2FP.F32.S32 R40, R40 ;  /* 0x0000002800287245 */ /* 0x000fe20000201400 */
[----:B------:R-:W3:Y:S01]  /*4830*/  MUFU.TANH R62, R131 ;  /* 0x00000083003e7308 */ /* 0x000ee20000002400 */
[----:B------:R-:W-:Y:S01]  /*4840*/  I2FP.F32.S32 R36, R36 ;  /* 0x0000002400247245 */ /* 0x000fe20000201400 */
[----:B-----5:R-:W-:Y:S01]  /*4850*/  FFMA.FTZ R69, R42, -UR5, R69 ;  /* 0x800000052a457c23 */ /* 0x020fe20008010045 */
[----:B------:R-:W-:Y:S01]  /*4860*/  I2FP.F32.S32 R91, R91 ;  /* 0x0000005b005b7245 */ /* 0x000fe20000201400 */
[----:B-1----:R-:W-:Y:S01]  /*4870*/  FFMA.FTZ R61, R40, -UR5, R61 ;  /* 0x80000005283d7c23 */ /* 0x002fe2000801003d */
[----:B------:R-:W-:Y:S01]  /*4880*/  VIADD R42, R2, 0x41 ;  /* 0x00000041022a7836 */ /* 0x000fe20000000000 */
[C---:B------:R-:W-:Y:S01]  /*4890*/  HMMA.16816.F32.BF16 R180, R216.reuse, R194, R180 ;  /* 0x000000c2d8b4723c */ /* 0x040fe200000418b4 */
[C---:B------:R-:W-:Y:S01]  /*48a0*/  IMAD.IADD R40, R85.reuse, 0x1, -R144 ;  /* 0x0000000155287824 */ /* 0x040fe200078e0a90 */
[----:B------:R-:W1:Y:S01]  /*48b0*/  MUFU.TANH R125, R134 ;  /* 0x00000086007d7308 */ /* 0x000e620000002400 */
[----:B--2---:R-:W-:Y:S01]  /*48c0*/  FFMA.FTZ R63, R36, -UR5, R63 ;  /* 0x80000005243f7c23 */ /* 0x004fe2000801003f */
[----:B------:R-:W-:Y:S01]  /*48d0*/  IMAD.IADD R36, R85, 0x1, -R140 ;  /* 0x0000000155247824 */ /* 0x000fe200078e0a8c */
[C---:B------:R-:W-:Y:S01]  /*48e0*/  IADD3 R122, R2.reuse, 0x58, RZ ;  /* 0x00000058027a7810 */ /* 0x040fe20007ffe0ff */
[C---:B------:R-:W-:Y:S01]  /*48f0*/  HMMA.16816.F32.BF16 R176, R216.reuse, R188, R176 ;  /* 0x000000bcd8b0723c */ /* 0x040fe200000418b0 */
[----:B------:R-:W-:Y:S01]  /*4900*/  IABS R40, R40 ;  /* 0x0000002800287213 */ /* 0x000fe20000000000 */
[----:B------:R-:W-:Y:S01]  /*4910*/  VIADD R124, R2, 0x51 ;  /* 0x00000051027c7836 */ /* 0x000fe20000000000 */
[----:B------:R-:W-:Y:S01]  /*4920*/  IABS R36, R36 ;  /* 0x0000002400247213 */ /* 0x000fe20000000000 */
[----:B------:R-:W2:Y:S01]  /*4930*/  MUFU.TANH R15, R15 ;  /* 0x0000000f000f7308 */ /* 0x000ea20000002400 */
[----:B---3--:R-:W-:Y:S01]  /*4940*/  FFMA.FTZ R62, R91, -UR5, R62 ;  /* 0x800000055b3e7c23 */ /* 0x008fe2000801003e */
[C---:B------:R-:W-:Y:S01]  /*4950*/  IMAD.IADD R91, R85.reuse, 0x1, -R42 ;  /* 0x00000001555b7824 */ /* 0x040fe200078e0a2a */
[----:B------:R-:W-:Y:S01]  /*4960*/  I2FP.F32.S32 R40, R40 ;  /* 0x0000002800287245 */ /* 0x000fe20000201400 */
[C---:B------:R-:W-:Y:S01]  /*4970*/  HMMA.16816.F32.BF16 R172, R216.reuse, R190, R172 ;  /* 0x000000bed8ac723c */ /* 0x040fe200000418ac */
[----:B------:R-:W-:Y:S01]  /*4980*/  I2FP.F32.S32 R36, R36 ;  /* 0x0000002400247245 */ /* 0x000fe20000201400 */
[C---:B------:R-:W-:Y:S01]  /*4990*/  IMAD.IADD R11, R85.reuse, 0x1, -R122 ;  /* 0x00000001550b7824 */ /* 0x040fe200078e0a7a */
[----:B------:R-:W-:Y:S01]  /*49a0*/  IABS R91, R91 ;  /* 0x0000005b005b7213 */ /* 0x000fe20000000000 */
[----:B------:R3:W-:Y:S01]  /*49b0*/  MUFU.TANH R118, R41 ;  /* 0x0000002900767308 */ /* 0x0007e20000002400 */
[----:B-1----:R-:W-:Y:S01]  /*49c0*/  FFMA.FTZ R125, R40, -UR5, R125 ;  /* 0x80000005287d7c23 */ /* 0x002fe2000801007d */
[C---:B------:R-:W-:Y:S01]  /*49d0*/  VIADD R134, R2.reuse, 0x50 ;  /* 0x0000005002867836 */ /* 0x040fe20000000000 */
[----:B------:R-:W-:Y:S01]  /*49e0*/  I2FP.F32.S32 R91, R91 ;  /* 0x0000005b005b7245 */ /* 0x000fe20000201400 */
[----:B------:R-:W-:Y:S01]  /*49f0*/  VIADD R40, R2, 0x48 ;  /* 0x0000004802287836 */ /* 0x000fe20000000000 */
[C---:B------:R-:W-:Y:S01]  /*4a00*/  HMMA.16816.F32.BF16 R168, R216.reuse, R184, R168 ;  /* 0x000000b8d8a8723c */ /* 0x040fe200000418a8 */
[----:B------:R-:W-:Y:S01]  /*4a10*/  IMAD.IADD R198, R85, 0x1, -R134 ;  /* 0x0000000155c67824 */ /* 0x000fe200078e0a86 */
[----:B------:R-:W-:Y:S01]  /*4a20*/  IABS R11, R11 ;  /* 0x0000000b000b7213 */ /* 0x000fe20000000000 */
[----:B------:R1:W-:Y:S01]  /*4a30*/  MUFU.TANH R88, R44 ;  /* 0x0000002c00587308 */ /* 0x0003e20000002400 */
[----:B--2---:R-:W-:Y:S01]  /*4a40*/  FFMA.FTZ R113, R36, -UR5, R15 ;  /* 0x8000000524717c23 */ /* 0x004fe2000801000f */
[C---:B------:R-:W-:Y:S01]  /*4a50*/  VIADD R36, R2.reuse, 0x60 ;  /* 0x0000006002247836 */ /* 0x040fe20000000000 */
[----:B------:R-:W-:Y:S01]  /*4a60*/  HMMA.16816.F32.BF16 R56, R216, R164, R56 ;  /* 0x000000a4d838723c */ /* 0x000fe20000041838 */
[----:B------:R-:W-:Y:S01]  /*4a70*/  IABS R198, R198 ;  /* 0x000000c600c67213 */ /* 0x000fe20000000000 */
[----:B------:R-:W-:-:S02]  /*4a80*/  VIADD R142, R2, 0x38 ;  /* 0x00000038028e7836 */ /* 0x000fc40000000000 */
[----:B------:R-:W-:Y:S01]  /*4a90*/  FMUL.FTZ R77, R77, UR10 ;  /* 0x0000000a4d4d7c20 */ /* 0x000fe20008410000 */
[----:B------:R-:W-:Y:S01]  /*4aa0*/  IMAD.IADD R196, R85, 0x1, -R124 ;  /* 0x0000000155c47824 */ /* 0x000fe200078e0a7c */
[----:B------:R-:W-:Y:S01]  /*4ab0*/  I2FP.F32.S32 R198, R198 ;  /* 0x000000c600c67245 */ /* 0x000fe20000201400 */
[----:B---3--:R-:W-:Y:S01]  /*4ac0*/  FMUL.FTZ R41, R13, UR10 ;  /* 0x0000000a0d297c20 */ /* 0x008fe20008410000 */
[----:B------:R-:W-:Y:S01]  /*4ad0*/  FMUL.FTZ R13, R60, UR10 ;  /* 0x0000000a3c0d7c20 */ /* 0x000fe20008410000 */
[----:B------:R-:W-:Y:S01]  /*4ae0*/  VIADD R60, R2, 0x49 ;  /* 0x00000049023c7836 */ /* 0x000fe20000000000 */
[----:B------:R-:W-:Y:S01]  /*4af0*/  HMMA.16816.F32.BF16 R52, R216, R166, R52 ;  /* 0x000000a6d834723c */ /* 0x000fe20000041834 */
[----:B------:R-:W-:Y:S01]  /*4b00*/  FFMA.FTZ R198, R198, -UR5, R9 ;  /* 0x80000005c6c67c23 */ /* 0x000fe20008010009 */
[----:B------:R-:W-:Y:S01]  /*4b10*/  MUFU.TANH R43, R43 ;  /* 0x0000002b002b7308 */ /* 0x000fe20000002400 */
[----:B------:R-:W-:Y:S01]  /*4b20*/  IMAD.IADD R15, R85, 0x1, -R60 ;  /* 0x00000001550f7824 */ /* 0x000fe200078e0a3c */
[----:B------:R-:W-:Y:S01]  /*4b30*/  I2FP.F32.S32 R11, R11 ;  /* 0x0000000b000b7245 */ /* 0x000fe20000201400 */
[----:B-1----:R-:W-:Y:S01]  /*4b40*/  FMUL.FTZ R44, R82, UR10 ;  /* 0x0000000a522c7c20 */ /* 0x002fe20008410000 */
[----:B------:R-:W-:Y:S01]  /*4b50*/  FMUL.FTZ R82, R76, UR10 ;  /* 0x0000000a4c527c20 */ /* 0x000fe20008410000 */
[----:B------:R-:W-:Y:S01]  /*4b60*/  FFMA.FTZ R218, R91, -UR5, R136 ;  /* 0x800000055bda7c23 */ /* 0x000fe20008010088 */
[C---:B------:R-:W-:Y:S01]  /*4b70*/  IMAD.IADD R91, R85.reuse, 0x1, -R40 ;  /* 0x00000001555b7824 */ /* 0x040fe200078e0a28 */
[----:B------:R-:W-:Y:S01]  /*4b80*/  IABS R15, R15 ;  /* 0x0000000f000f7213 */ /* 0x000fe20000000000 */
[----:B------:R-:W1:Y:S01]  /*4b90*/  MUFU.TANH R130, R82 ;  /* 0x0000005200827308 */ /* 0x000e620000002400 */
[C---:B------:R-:W-:Y:S01]  /*4ba0*/  VIADD R9, R85.reuse, 0x48 ;  /* 0x0000004855097836 */ /* 0x040fe20000000000 */
[----:B------:R-:W-:Y:S01]  /*4bb0*/  IABS R196, R196 ;  /* 0x000000c400c47213 */ /* 0x000fe20000000000 */
[----:B------:R-:W-:Y:S01]  /*4bc0*/  IMAD.IADD R123, R85, 0x1, -R142 ;  /* 0x00000001557b7824 */ /* 0x000fe200078e0a8e */
[----:B------:R-:W-:Y:S01]  /*4bd0*/  IABS R91, R91 ;  /* 0x0000005b005b7213 */ /* 0x000fe20000000000 */
[----:B------:R-:W-:Y:S01]  /*4be0*/  FMUL.FTZ R33, R33, UR10 ;  /* 0x0000000a21217c20 */ /* 0x000fe20008410000 */
[----:B------:R-:W-:Y:S01]  /*4bf0*/  I2FP.F32.S32 R15, R15 ;  /* 0x0000000f000f7245 */ /* 0x000fe20000201400 */
[----:B------:R-:W-:Y:S01]  /*4c00*/  FMUL.FTZ R112, R112, UR10 ;  /* 0x0000000a70707c20 */ /* 0x000fe20008410000 */
[----:B------:R-:W-:Y:S01]  /*4c10*/  I2FP.F32.S32 R91, R91 ;  /* 0x0000005b005b7245 */ /* 0x000fe20000201400 */
[----:B------:R-:W-:Y:S01]  /*4c20*/  MUFU.TANH R76, R126 ;  /* 0x0000007e004c7308 */ /* 0x000fe20000002400 */
[----:B------:R-:W-:Y:S01]  /*4c30*/  IABS R123, R123 ;  /* 0x0000007b007b7213 */ /* 0x000fe20000000000 */
[----:B------:R-:W-:Y:S01]  /*4c40*/  FFMA.FTZ R214, R15, -UR5, R214 ;  /* 0x800000050fd67c23 */ /* 0x000fe200080100d6 */
[----:B------:R-:W-:-:S02]  /*4c50*/  VIADD R15, R85, 0x8 ;  /* 0x00000008550f7836 */ /* 0x000fc40000000000 */
[----:B------:R-:W-:Y:S01]  /*4c60*/  FFMA.FTZ R216, R91, -UR5, R84 ;  /* 0x800000055bd87c23 */ /* 0x000fe20008010054 */
[----:B------:R-:W-:Y:S01]  /*4c70*/  IMAD.IADD R91, R85, 0x1, -R36 ;  /* 0x00000001555b7824 */ /* 0x000fe200078e0a24 */
[----:B------:R-:W-:Y:S01]  /*4c80*/  I2FP.F32.S32 R196, R196 ;  /* 0x000000c400c47245 */ /* 0x000fe20000201400 */
[----:B------:R-:W-:Y:S01]  /*4c90*/  IMAD.IADD R84, R15, 0x1, -R2 ;  /* 0x000000010f547824 */ /* 0x000fe200078e0a02 */
[----:B------:R-:W2:Y:S01]  /*4ca0*/  MUFU.TANH R126, R72 ;  /* 0x00000048007e7308 */ /* 0x000ea20000002400 */
[----:B-1----:R-:W-:Y:S01]  /*4cb0*/  FFMA.FTZ R130, R11, -UR5, R130 ;  /* 0x800000050b827c23 */ /* 0x002fe20008010082 */
[----:B------:R-:W-:Y:S01]  /*4cc0*/  IABS R91, R91 ;  /* 0x0000005b005b7213 */ /* 0x000fe20000000000 */
[----:B------:R-:W-:Y:S01]  /*4cd0*/  VIADD R11, R85, 0x40 ;  /* 0x00000040550b7836 */ /* 0x000fe20000000000 */
[----:B------:R-:W-:Y:S01]  /*4ce0*/  IABS R84, R84 ;  /* 0x0000005400547213 */ /* 0x000fe20000000000 */
[----:B------:R-:W-:Y:S01]  /*4cf0*/  FFMA.FTZ R196, R196, -UR5, R81 ;  /* 0x80000005c4c47c23 */ /* 0x000fe20008010051 */
[----:B------:R-:W-:Y:S01]  /*4d00*/  I2FP.F32.S32 R91, R91 ;  /* 0x0000005b005b7245 */ /* 0x000fe20000201400 */
[----:B------:R-:W-:Y:S01]  /*4d10*/  IMAD.IADD R81, R11, 0x1, -R2 ;  /* 0x000000010b517824 */ /* 0x000fe200078e0a02 */
[----:B------:R-:W-:Y:S01]  /*4d20*/  MUFU.TANH R132, R132 ;  /* 0x0000008400847308 */ /* 0x000fe20000002400 */
[----:B------:R-:W-:Y:S01]  /*4d30*/  I2FP.F32.S32 R84, R84 ;  /* 0x0000005400547245 */ /* 0x000fe20000201400 */
[----:B------:R-:W-:Y:S01]  /*4d40*/  FMUL.FTZ R34, R34, UR10 ;  /* 0x0000000a22227c20 */ /* 0x000fe20008410000 */
[----:B------:R-:W-:Y:S01]  /*4d50*/  I2FP.F32.S32 R123, R123 ;  /* 0x0000007b007b7245 */ /* 0x000fe20000201400 */
[----:B------:R-:W-:Y:S01]  /*4d60*/  VIADD R164, R2, 0x10 ;  /* 0x0000001002a47836 */ /* 0x000fe20000000000 */
[----:B------:R-:W-:Y:S01]  /*4d70*/  IABS R81, R81 ;  /* 0x0000005100517213 */ /* 0x000fe20000000000 */
[----:B------:R-:W-:Y:S01]  /*4d80*/  FFMA.FTZ R43, R84, -UR5, R43 ;  /* 0x80000005542b7c23 */ /* 0x000fe2000801002b */
[----:B------:R-:W-:Y:S01]  /*4d90*/  FMUL.FTZ R115, R115, UR10 ;  /* 0x0000000a73737c20 */ /* 0x000fe20008410000 */
[----:B------:R1:W-:Y:S01]  /*4da0*/  MUFU.TANH R82, R38 ;  /* 0x0000002600527308 */ /* 0x0003e20000002400 */
[----:B--2---:R-:W-:Y:S01]  /*4db0*/  FFMA.FTZ R126, R91, -UR5, R126 ;  /* 0x800000055b7e7c23 */ /* 0x004fe2000801007e */
[----:B------:R-:W-:-:S02]  /*4dc0*/  IMAD.IADD R91, R15, 0x1, -R90 ;  /* 0x000000010f5b7824 */ /* 0x000fc400078e0a5a */
[----:B------:R-:W-:Y:S01]  /*4dd0*/  FFMA.FTZ R123, R123, -UR5, R92 ;  /* 0x800000057b7b7c23 */ /* 0x000fe2000801005c */
[----:B------:R-:W-:Y:S01]  /*4de0*/  IMAD.IADD R92, R11, 0x1, -R152 ;  /* 0x000000010b5c7824 */ /* 0x000fe200078e0a98 */
[----:B------:R-:W-:Y:S01]  /*4df0*/  I2FP.F32.S32 R72, R81 ;  /* 0x0000005100487245 */ /* 0x000fe20000201400 */
[----:B------:R-:W-:Y:S01]  /*4e00*/  FMUL.FTZ R32, R32, UR10 ;  /* 0x0000000a20207c20 */ /* 0x000fe20008410000 */
[----:B------:R-:W-:Y:S01]  /*4e10*/  IABS R91, R91 ;  /* 0x0000005b005b7213 */ /* 0x000fe20000000000 */
[----:B------:R2:W-:Y:S01]  /*4e20*/  MUFU.TANH R128, R77 ;  /* 0x0000004d00807308 */ /* 0x0005e20000002400 */
[----:B------:R-:W-:Y:S01]  /*4e30*/  IABS R92, R92 ;  /* 0x0000005c005c7213 */ /* 0x000fe20000000000 */
[----:B------:R-:W-:Y:S01]  /*4e40*/  FMUL.FTZ R114, R114, UR10 ;  /* 0x0000000a72727c20 */ /* 0x000fe20008410000 */
[----:B------:R-:W-:Y:S01]  /*4e50*/  I2FP.F32.S32 R91, R91 ;  /* 0x0000005b005b7245 */ /* 0x000fe20000201400 */
[----:B------:R-:W-:Y:S01]  /*4e60*/  IMAD.IADD R139, R85, 0x1, -R164 ;  /* 0x00000001558b7824 */ /* 0x000fe200078e0aa4 */
[----:B------:R-:W-:Y:S01]  /*4e70*/  I2FP.F32.S32 R92, R92 ;  /* 0x0000005c005c7245 */ /* 0x000fe20000201400 */
[----:B------:R-:W-:Y:S01]  /*4e80*/  FMUL.FTZ R28, R28, UR10 ;  /* 0x0000000a1c1c7c20 */ /* 0x000fe20008410000 */
[----:B------:R-:W-:Y:S01]  /*4e90*/  ISETP.GE.AND P1, PT, R78, UR26, PT ;  /* 0x0000001a4e007c0c */ /* 0x000fe2000bf26270 */
[----:B------:R-:W3:Y:S01]  /*4ea0*/  MUFU.TANH R129, R129 ;  /* 0x0000008100817308 */ /* 0x000ee20000002400 */
[----:B-1----:R-:W-:-:S02]  /*4eb0*/  IMAD.IADD R38, R9, 0x1, -R2 ;  /* 0x0000000109267824 */ /* 0x002fc400078e0a02 */
[----:B------:R-:W-:Y:S01]  /*4ec0*/  FFMA.FTZ R91, R91, -UR5, R80 ;  /* 0x800000055b5b7c23 */ /* 0x000fe20008010050 */
[----:B------:R-:W-:Y:S01]  /*4ed0*/  IMAD.IADD R80, R11, 0x1, -R78 ;  /* 0x000000010b507824 */ /* 0x000fe200078e0a4e */
[----:B------:R-:W-:Y:S01]  /*4ee0*/  IABS R139, R139 ;  /* 0x0000008b008b7213 */ /* 0x000fe20000000000 */
[----:B------:R-:W-:Y:S01]  /*4ef0*/  FMUL.FTZ R35, R35, UR10 ;  /* 0x0000000a23237c20 */ /* 0x000fe20008410000 */
[----:B------:R-:W-:Y:S01]  /*4f00*/  FMUL.FTZ R29, R29, UR10 ;  /* 0x0000000a1d1d7c20 */ /* 0x000fe20008410000 */
[----:B------:R-:W-:Y:S01]  /*4f10*/  FMUL.FTZ R31, R31, UR10 ;  /* 0x0000000a1f1f7c20 */ /* 0x000fe20008410000 */
[----:B------:R-:W1:Y:S01]  /*4f20*/  MUFU.TANH R112, R112 ;  /* 0x0000007000707308 */ /* 0x000e620000002400 */
[----:B--2---:R-:W-:Y:S01]  /*4f30*/  IABS R77, R38 ;  /* 0x00000026004d7213 */ /* 0x004fe20000000000 */
[----:B------:R-:W-:Y:S01]  /*4f40*/  FMUL.FTZ R30, R30, UR10 ;  /* 0x0000000a1e1e7c20 */ /* 0x000fe20008410000 */
[----:B------:R-:W-:Y:S01]  /*4f50*/  I2FP.F32.S32 R139, R139 ;  /* 0x0000008b008b7245 */ /* 0x000fe20000201400 */
[----:B------:R-:W-:Y:S01]  /*4f60*/  FMUL.FTZ R45, R83, UR10 ;  /* 0x0000000a532d7c20 */ /* 0x000fe20008410000 */
[----:B------:R-:W-:Y:S01]  /*4f70*/  I2FP.F32.S32 R77, R77 ;  /* 0x0000004d004d7245 */ /* 0x000fe20000201400 */
[----:B------:R-:W-:Y:S01]  /*4f80*/  FMUL.FTZ R83, R169, UR10 ;  /* 0x0000000aa9537c20 */ /* 0x000fe20008410000 */
[----:B------:R-:W-:Y:S01]  /*4f90*/  ISETP.GE.AND P4, PT, R2, UR26, PT ;  /* 0x0000001a02007c0c */ /* 0x000fe2000bf86270 */
[----:B------:R2:W4:Y:S01]  /*4fa0*/  MUFU.TANH R38, R39 ;  /* 0x0000002700267308 */ /* 0x0005220000002400 */
[----:B---3--:R-:W-:Y:S01]  /*4fb0*/  FFMA.FTZ R129, R72, -UR5, R129 ;  /* 0x8000000548817c23 */ /* 0x008fe20008010081 */
[----:B------:R-:W-:Y:S01]  /*4fc0*/  FFMA.FTZ R84, R77, -UR5, R132 ;  /* 0x800000054d547c23 */ /* 0x000fe20008010084 */
[C---:B------:R-:W-:Y:S01]  /*4fd0*/  IMAD.IADD R77, R15.reuse, 0x1, -R152 ;  /* 0x000000010f4d7824 */ /* 0x040fe200078e0a98 */
[----:B------:R-:W-:Y:S01]  /*4fe0*/  ISETP.GE.AND P2, PT, R90, UR26, PT ;  /* 0x0000001a5a007c0c */ /* 0x000fe2000bf46270 */
[----:B------:R-:W-:Y:S01]  /*4ff0*/  IMAD.IADD R169, R15, 0x1, -R160 ;  /* 0x000000010fa97824 */ /* 0x000fe200078e0aa0 */
[----:B------:R-:W-:Y:S01]  /*5000*/  FSEL R159, R43, -INF , !P4 ;  /* 0xff8000002b9f7808 */ /* 0x000fe20006000000 */
[----:B------:R-:W-:Y:S01]  /*5010*/  IMAD.IADD R43, R9, 0x1, -R158 ;  /* 0x00000001092b7824 */ /* 0x000fe200078e0a9e */
[----:B------:R-:W-:Y:S01]  /*5020*/  IABS R77, R77 ;  /* 0x0000004d004d7213 */ /* 0x000fe20000000000 */
[----:B------:R3:W-:Y:S01]  /*5030*/  MUFU.TANH R72, R33 ;  /* 0x0000002100487308 */ /* 0x0007e20000002400 */
[----:B-1----:R-:W-:Y:S01]  /*5040*/  FFMA.FTZ R139, R139, -UR5, R112 ;  /* 0x800000058b8b7c23 */ /* 0x002fe20008010070 */
[----:B------:R-:W-:Y:S01]  /*5050*/  VIADD R112, R2, 0x59 ;  /* 0x0000005902707836 */ /* 0x000fe20000000000 */
[----:B------:R-:W-:Y:S01]  /*5060*/  I2FP.F32.S32 R77, R77 ;  /* 0x0000004d004d7245 */ /* 0x000fe20000201400 */
[----:B------:R-:W-:Y:S01]  /*5070*/  FMUL.FTZ R110, R110, UR10 ;  /* 0x0000000a6e6e7c20 */ /* 0x000fe20008410000 */
[----:B------:R-:W-:Y:S01]  /*5080*/  ISETP.GE.AND P5, PT, R160, UR26, PT ;  /* 0x0000001aa0007c0c */ /* 0x000fe2000bfa6270 */
[----:B------:R-:W-:Y:S01]  /*5090*/  IMAD.IADD R131, R85, 0x1, -R112 ;  /* 0x0000000155837824 */ /* 0x000fe200078e0a70 */
[----:B------:R-:W-:Y:S01]  /*50a0*/  IABS R43, R43 ;  /* 0x0000002b002b7213 */ /* 0x000fe20000000000 */
[----:B--2---:R-:W-:-:S02]  /*50b0*/  IMAD.IADD R39, R11, 0x1, -R90 ;  /* 0x000000010b277824 */ /* 0x004fc400078e0a5a */
[----:B------:R-:W-:Y:S01]  /*50c0*/  FFMA.FTZ R118, R77, -UR5, R118 ;  /* 0x800000054d767c23 */ /* 0x000fe20008010076 */
[----:B------:R-:W-:Y:S01]  /*50d0*/  FFMA.FTZ R77, R92, -UR5, R103 ;  /* 0x800000055c4d7c23 */ /* 0x000fe20008010067 */
[C---:B------:R-:W-:Y:S01]  /*50e0*/  IMAD.IADD R103, R9.reuse, 0x1, -R90 ;  /* 0x0000000109677824 */ /* 0x040fe200078e0a5a */
[----:B------:R1:W-:Y:S01]  /*50f0*/  MUFU.TANH R92, R34 ;  /* 0x00000022005c7308 */ /* 0x0003e20000002400 */
[----:B------:R-:W-:Y:S01]  /*5100*/  IABS R39, R39 ;  /* 0x0000002700277213 */ /* 0x000fe20000000000 */
[C---:B------:R-:W-:Y:S01]  /*5110*/  VIADD R146, R2.reuse, 0x30 ;  /* 0x0000003002927836 */ /* 0x040fe20000000000 */
[----:B------:R-:W-:Y:S01]  /*5120*/  IABS R131, R131 ;  /* 0x0000008300837213 */ /* 0x000fe20000000000 */
[----:B------:R-:W-:Y:S01]  /*5130*/  VIADD R138, R2, 0x40 ;  /* 0x00000040028a7836 */ /* 0x000fe20000000000 */
[----:B------:R-:W-:Y:S01]  /*5140*/  I2FP.F32.S32 R39, R39 ;  /* 0x0000002700277245 */ /* 0x000fe20000201400 */
[----:B---3--:R-:W-:Y:S01]  /*5150*/  IMAD.IADD R33, R9, 0x1, -R78 ;  /* 0x0000000109217824 */ /* 0x008fe200078e0a4e */
[----:B------:R-:W-:Y:S01]  /*5160*/  IABS R103, R103 ;  /* 0x0000006700677213 */ /* 0x000fe20000000000 */
[----:B------:R-:W2:Y:S01]  /*5170*/  MUFU.TANH R81, R114 ;  /* 0x0000007200517308 */ /* 0x000ea20000002400 */
[----:B------:R-:W-:Y:S01]  /*5180*/  I2FP.F32.S32 R131, R131 ;  /* 0x0000008300837245 */ /* 0x000fe20000201400 */
[----:B------:R-:W-:Y:S01]  /*5190*/  FFMA.FTZ R74, R39, -UR5, R74 ;  /* 0x80000005274a7c23 */ /* 0x000fe2000801004a */
[----:B------:R-:W-:Y:S01]  /*51a0*/  IMAD.IADD R39, R15, 0x1, -R78 ;  /* 0x000000010f277824 */ /* 0x000fe200078e0a4e */
[----:B------:R-:W-:Y:S01]  /*51b0*/  IABS R33, R33 ;  /* 0x0000002100217213 */ /* 0x000fe20000000000 */
[----:B------:R-:W-:Y:S01]  /*51c0*/  IMAD.IADD R236, R85, 0x1, -R146 ;  /* 0x0000000155ec7824 */ /* 0x000fe200078e0a92 */
[----:B------:R-:W-:Y:S01]  /*51d0*/  I2FP.F32.S32 R103, R103 ;  /* 0x0000006700677245 */ /* 0x000fe20000201400 */
[----:B------:R-:W-:Y:S01]  /*51e0*/  FFMA.FTZ R128, R131, -UR5, R128 ;  /* 0x8000000583807c23 */ /* 0x000fe20008010080 */
[----:B------:R-:W-:Y:S01]  /*51f0*/  IABS R39, R39 ;  /* 0x0000002700277213 */ /* 0x000fe20000000000 */
[----:B------:R-:W-:Y:S01]  /*5200*/  MUFU.TANH R115, R115 ;  /* 0x0000007300737308 */ /* 0x000fe20000002400 */
[----:B-1----:R-:W-:Y:S01]  /*5210*/  IABS R34, R80 ;  /* 0x0000005000227213 */ /* 0x002fe20000000000 */
[----:B------:R-:W-:Y:S01]  /*5220*/  IMAD.IADD R80, R15, 0x1, -R162 ;  /* 0x000000010f507824 */ /* 0x000fe200078e0aa2 */
[----:B------:R-:W-:Y:S01]  /*5230*/  I2FP.F32.S32 R39, R39 ;  /* 0x0000002700277245 */ /* 0x000fe20000201400 */
[----:B------:R-:W-:Y:S01]  /*5240*/  FFMA.FTZ R78, R103, -UR5, R82 ;  /* 0x80000005674e7c23 */ /* 0x000fe20008010052 */
[----:B------:R-:W-:Y:S01]  /*5250*/  I2FP.F32.S32 R34, R34 ;  /* 0x0000002200227245 */ /* 0x000fe20000201400 */
[----:B------:R-:W-:Y:S01]  /*5260*/  IMAD.IADD R131, R9, 0x1, -R152 ;  /* 0x0000000109837824 */ /* 0x000fe200078e0a98 */
[----:B------:R-:W-:Y:S01]  /*5270*/  I2FP.F32.S32 R33, R33 ;  /* 0x0000002100217245 */ /* 0x000fe20000201400 */
[----:B------:R-:W1:Y:S01]  /*5280*/  MUFU.TANH R32, R32 ;  /* 0x0000002000207308 */ /* 0x000e620000002400 */
[----:B------:R-:W-:Y:S01]  /*5290*/  FFMA.FTZ R76, R39, -UR5, R76 ;  /* 0x80000005274c7c23 */ /* 0x000fe2000801004c */
[----:B------:R-:W-:Y:S01]  /*52a0*/  FFMA.FTZ R39, R34, -UR5, R37 ;  /* 0x8000000522277c23 */ /* 0x000fe20008010025 */
[----:B------:R-:W-:-:S02]  /*52b0*/  IMAD.IADD R37, R11, 0x1, -R164 ;  /* 0x000000010b257824 */ /* 0x000fc400078e0aa4 */
[----:B----4-:R-:W-:Y:S01]  /*52c0*/  FFMA.FTZ R34, R33, -UR5, R38 ;  /* 0x8000000521227c23 */ /* 0x010fe20008010026 */
[----:B------:R-:W-:Y:S01]  /*52d0*/  IADD3 R38, -R164, R15, RZ ;  /* 0x0000000fa4267210 */ /* 0x000fe20007ffe1ff */
[----:B------:R-:W-:Y:S01]  /*52e0*/  IMAD.IADD R33, R9, 0x1, -R164 ;  /* 0x0000000109217824 */ /* 0x000fe200078e0aa4 */
[----:B------:R-:W-:Y:S01]  /*52f0*/  IABS R131, R131 ;  /* 0x0000008300837213 */ /* 0x000fe20000000000 */
[----:B------:R3:W4:Y:S01]  /*5300*/  MUFU.TANH R103, R28 ;  /* 0x0000001c00677308 */ /* 0x0007220000002400 */
[----:B------:R-:W-:Y:S01]  /*5310*/  IABS R38, R38 ;  /* 0x0000002600267213 */ /* 0x000fe20000000000 */
[--C-:B------:R-:W-:Y:S01]  /*5320*/  IMAD.IADD R220, R85, 0x1, -R138.reuse ;  /* 0x0000000155dc7824 */ /* 0x100fe200078e0a8a */
[----:B------:R-:W-:Y:S01]  /*5330*/  IABS R37, R37 ;  /* 0x0000002500257213 */ /* 0x000fe20000000000 */
[----:B------:R-:W-:Y:S01]  /*5340*/  IMAD.IADD R231, R11, 0x1, -R138 ;  /* 0x000000010be77824 */ /* 0x000fe200078e0a8a */
[----:B------:R-:W-:Y:S01]  /*5350*/  I2FP.F32.S32 R38, R38 ;  /* 0x0000002600267245 */ /* 0x000fe20000201400 */
[----:B------:R-:W-:Y:S01]  /*5360*/  FMUL.FTZ R111, R111, UR10 ;  /* 0x0000000a6f6f7c20 */ /* 0x000fe20008410000 */
[----:B------:R-:W-:Y:S01]  /*5370*/  I2FP.F32.S32 R37, R37 ;  /* 0x0000002500257245 */ /* 0x000fe20000201400 */
[----:B------:R-:W-:Y:S01]  /*5380*/  MUFU.TANH R35, R35 ;  /* 0x0000002300237308 */ /* 0x000fe20000002400 */
[----:B------:R-:W-:Y:S01]  /*5390*/  I2FP.F32.S32 R131, R131 ;  /* 0x0000008300837245 */ /* 0x000fe20000201400 */
[----:B--2---:R-:W-:Y:S01]  /*53a0*/  FFMA.FTZ R81, R38, -UR5, R81 ;  /* 0x8000000526517c23 */ /* 0x004fe20008010051 */
[----:B------:R-:W-:Y:S01]  /*53b0*/  I2FP.F32.S32 R43, R43 ;  /* 0x0000002b002b7245 */ /* 0x000fe20000201400 */
[----:B-1----:R-:W-:Y:S01]  /*53c0*/  FFMA.FTZ R38, R37, -UR5, R32 ;  /* 0x8000000525267c23 */ /* 0x002fe20008010020 */
[----:B------:R-:W-:-:S02]  /*53d0*/  IMAD.IADD R32, R11, 0x1, -R160 ;  /* 0x000000010b207824 */ /* 0x000fc400078e0aa0 */
[----:B------:R-:W-:Y:S01]  /*53e0*/  FFMA.FTZ R88, R131, -UR5, R88 ;  /* 0x8000000583587c23 */ /* 0x000fe20008010058 */
[----:B------:R-:W-:Y:S01]  /*53f0*/  IMAD.IADD R37, R11, 0x1, -R162 ;  /* 0x000000010b257824 */ /* 0x000fe200078e0aa2 */
[----:B------:R-:W1:Y:S01]  /*5400*/  MUFU.TANH R90, R31 ;  /* 0x0000001f005a7308 */ /* 0x000e620000002400 */
[----:B---3--:R-:W-:Y:S01]  /*5410*/  IABS R28, R80 ;  /* 0x00000050001c7213 */ /* 0x008fe20000000000 */
        /* <DEDUP_REMOVED lines=9> */
[----:B------:R-:W-:-:S02]  /*54b0*/  IMAD.IADD R28, R9, 0x1, -R162 ;  /* 0x00000001091c7824 */ /* 0x000fc400078e0aa2 */
[----:B----4-:R-:W-:Y:S01]  /*54c0*/  FFMA.FTZ R32, R32, -UR5, R103 ;  /* 0x8000000520207c23 */ /* 0x010fe20008010067 */
[----:B------:R-:W-:Y:S01]  /*54d0*/  IMAD.IADD R103, R11, 0x1, -R158 ;  /* 0x000000010b677824 */ /* 0x000fe200078e0a9e */
[----:B------:R-:W-:Y:S01]  /*54e0*/  ISETP.GE.AND P3, PT, R152, UR26, PT ;  /* 0x0000001a98007c0c */ /* 0x000fe2000bf66270 */
[----:B------:R-:W-:Y:S01]  /*54f0*/  FMUL.FTZ R181, R181, UR10 ;  /* 0x0000000ab5b57c20 */ /* 0x000fe20008410000 */
[----:B------:R-:W-:Y:S01]  /*5500*/  IABS R28, R28 ;  /* 0x0000001c001c7213 */ /* 0x000fe20000000000 */
[----:B------:R2:W3:Y:S01]  /*5510*/  MUFU.TANH R82, R106 ;  /* 0x0000006a00527308 */ /* 0x0004e20000002400 */
[----:B------:R-:W-:Y:S01]  /*5520*/  IABS R103, R103 ;  /* 0x0000006700677213 */ /* 0x000fe20000000000 */
[----:B-1----:R-:W-:Y:S01]  /*5530*/  FFMA.FTZ R43, R43, -UR5, R90 ;  /* 0x800000052b2b7c23 */ /* 0x002fe2000801005a */
[----:B------:R-:W-:Y:S01]  /*5540*/  I2FP.F32.S32 R28, R28 ;  /* 0x0000001c001c7245 */ /* 0x000fe20000201400 */
[----:B------:R-:W-:Y:S01]  /*5550*/  FMUL.FTZ R183, R183, UR10 ;  /* 0x0000000ab7b77c20 */ /* 0x000fe20008410000 */
[----:B------:R-:W-:Y:S01]  /*5560*/  I2FP.F32.S32 R103, R103 ;  /* 0x0000006700677245 */ /* 0x000fe20000201400 */
[C---:B------:R-:W-:Y:S01]  /*5570*/  IMAD.IADD R217, R15.reuse, 0x1, -R42 ;  /* 0x000000010fd97824 */ /* 0x040fe200078e0a2a */
[----:B------:R-:W-:Y:S01]  /*5580*/  I2FP.F32.S32 R37, R37 ;  /* 0x0000002500257245 */ /* 0x000fe20000201400 */
[----:B------:R-:W-:Y:S01]  /*5590*/  FFMA.FTZ R28, R28, -UR5, R35 ;  /* 0x800000051c1c7c23 */ /* 0x000fe20008010023 */
[--C-:B------:R-:W-:Y:S01]  /*55a0*/  IMAD.IADD R35, R15, 0x1, -R156.reuse ;  /* 0x000000010f237824 */ /* 0x100fe200078e0a9c */
[----:B------:R-:W1:Y:S01]  /*55b0*/  MUFU.TANH R30, R30 ;  /* 0x0000001e001e7308 */ /* 0x000e620000002400 */
[----:B------:R-:W-:Y:S01]  /*55c0*/  FSEL R90, R75, -INF , !P3 ;  /* 0xff8000004b5a7808 */ /* 0x000fe20005800000 */
[----:B------:R-:W-:Y:S01]  /*55d0*/  IMAD.IADD R75, R11, 0x1, -R156 ;  /* 0x000000010b4b7824 */ /* 0x000fe200078e0a9c */
[----:B------:R-:W-:Y:S01]  /*55e0*/  FSEL R77, R77, -INF , !P3 ;  /* 0xff8000004d4d7808 */ /* 0x000fe20005800000 */
[----:B------:R-:W-:Y:S01]  /*55f0*/  FFMA.FTZ R37, R37, -UR5, R72 ;  /* 0x8000000525257c23 */ /* 0x000fe20008010048 */
[----:B------:R-:W-:Y:S01]  /*5600*/  IABS R35, R35 ;  /* 0x0000002300237213 */ /* 0x000fe20000000000 */
[----:B------:R-:W-:Y:S01]  /*5610*/  IMAD.IADD R232, R9, 0x1, -R42 ;  /* 0x0000000109e87824 */ /* 0x000fe200078e0a2a */
[----:B------:R-:W-:Y:S01]  /*5620*/  FSEL R91, R91, -INF , !P2 ;  /* 0xff8000005b5b7808 */ /* 0x000fe20005000000 */
[----:B------:R4:W5:Y:S01]  /*5630*/  MUFU.TANH R29, R107 ;  /* 0x0000006b001d7308 */ /* 0x0009620000002400 */
[----:B------:R-:W-:Y:S01]  /*5640*/  I2FP.F32.S32 R35, R35 ;  /* 0x0000002300237245 */ /* 0x000fe20000201400 */
[C---:B--2---:R-:W-:Y:S01]  /*5650*/  IMAD.IADD R106, R15.reuse, 0x1, -R158 ;  /* 0x000000010f6a7824 */ /* 0x044fe200078e0a9e */
[----:B------:R-:W-:Y:S01]  /*5660*/  FSEL R78, R78, -INF , !P2 ;  /* 0xff8000004e4e7808 */ /* 0x000fe20005000000 */
[----:B------:R-:W-:Y:S01]  /*5670*/  IMAD.IADD R237, R15, 0x1, -R40 ;  /* 0x000000010fed7824 */ /* 0x000fe200078e0a28 */
[----:B------:R-:W-:Y:S01]  /*5680*/  IABS R33, R33 ;  /* 0x0000002100217213 */ /* 0x000fe20000000000 */
[----:B---3--:R-:W-:Y:S01]  /*5690*/  FFMA.FTZ R35, R35, -UR5, R82 ;  /* 0x8000000523237c23 */ /* 0x008fe20008010052 */
[----:B------:R-:W-:Y:S01]  /*56a0*/  IMAD.IADD R82, R11, 0x1, -R154 ;  /* 0x000000010b527824 */ /* 0x000fe200078e0a9a */
[----:B------:R2:W-:Y:S01]  /*56b0*/  MUFU.TANH R31, R104 ;  /* 0x00000068001f7308 */ /* 0x0005e20000002400 */
[----:B------:R-:W-:Y:S01]  /*56c0*/  I2FP.F32.S32 R33, R33 ;  /* 0x0000002100217245 */ /* 0x000fe20000201400 */
[----:B------:R-:W-:Y:S01]  /*56d0*/  FMUL.FTZ R178, R178, UR10 ;  /* 0x0000000ab2b27c20 */ /* 0x000fe20008410000 */
[----:B------:R-:W-:Y:S01]  /*56e0*/  ISETP.GE.AND P0, PT, R164, UR26, PT ;  /* 0x0000001aa4007c0c */ /* 0x000fe2000bf06270 */
[----:B------:R-:W-:Y:S01]  /*56f0*/  FMUL.FTZ R174, R174, UR10 ;  /* 0x0000000aaeae7c20 */ /* 0x000fe20008410000 */
[----:B------:R-:W-:Y:S01]  /*5700*/  ISETP.GE.AND P6, PT, R162, UR26, PT ;  /* 0x0000001aa2007c0c */ /* 0x000fe2000bfc6270 */
[----:B------:R-:W-:Y:S01]  /*5710*/  FFMA.FTZ R33, R33, -UR5, R92 ;  /* 0x8000000521217c23 */ /* 0x000fe2000801005c */
[----:B------:R-:W-:Y:S01]  /*5720*/  FSEL R81, R81, -INF , !P0 ;  /* 0xff80000051517808 */ /* 0x000fe20004000000 */
[----:B------:R3:W5:Y:S01]  /*5730*/  MUFU.TANH R240, R105 ;  /* 0x0000006900f07308 */ /* 0x0007620000002400 */
[----:B----4-:R-:W-:Y:S01]  /*5740*/  IABS R107, R160 ;  /* 0x000000a0006b7213 */ /* 0x010fe20000000000 */
[C---:B------:R-:W-:Y:S01]  /*5750*/  IMAD.IADD R219, R15.reuse, 0x1, -R140 ;  /* 0x000000010fdb7824 */ /* 0x040fe200078e0a8c */
[----:B------:R-:W-:Y:S01]  /*5760*/  IABS R169, R169 ;  /* 0x000000a900a97213 */ /* 0x000fe20000000000 */
[----:B------:R-:W-:Y:S01]  /*5770*/  IMAD.IADD R207, R15, 0x1, -R134 ;  /* 0x000000010fcf7824 */ /* 0x000fe200078e0a86 */
[----:B------:R-:W-:Y:S01]  /*5780*/  I2FP.F32.S32 R107, R107 ;  /* 0x0000006b006b7245 */ /* 0x000fe20000201400 */
[----:B------:R-:W-:Y:S01]  /*5790*/  FMUL.FTZ R180, R180, UR10 ;  /* 0x0000000ab4b47c20 */ /* 0x000fe20008410000 */
[----:B------:R-:W-:Y:S01]  /*57a0*/  I2FP.F32.S32 R169, R169 ;  /* 0x000000a900a97245 */ /* 0x000fe20000201400 */
[----:B------:R-:W-:Y:S01]  /*57b0*/  MUFU.TANH R121, R121 ;  /* 0x0000007900797308 */ /* 0x000fe20000002400 */
[----:B--2---:R-:W-:Y:S01]  /*57c0*/  FFMA.FTZ R104, R103, -UR5, R80 ;  /* 0x8000000567687c23 */ /* 0x004fe20008010050 */
[----:B------:R-:W-:Y:S01]  /*57d0*/  FSEL R103, R118, -INF , !P3 ;  /* 0xff80000076677808 */ /* 0x000fe20005800000 */
[----:B-1----:R-:W-:Y:S01]  /*57e0*/  FFMA.FTZ R72, R107, -UR5, R30 ;  /* 0x800000056b487c23 */ /* 0x002fe2000801001e */
[----:B------:R-:W-:Y:S01]  /*57f0*/  FSEL R80, R88, -INF , !P3 ;  /* 0xff80000058507808 */ /* 0x000fe20005800000 */
[----:B------:R-:W-:Y:S01]  /*5800*/  FMUL.FTZ R168, R168, UR10 ;  /* 0x0000000aa8a87c20 */ /* 0x000fe20008410000 */
[----:B------:R-:W-:Y:S01]  /*5810*/  ISETP.GE.AND P3, PT, R156, UR26, PT ;  /* 0x0000001a9c007c0c */ /* 0x000fe2000bf66270 */
[----:B------:R-:W-:Y:S01]  /*5820*/  IMAD.IADD R156, R9, 0x1, -R156 ;  /* 0x00000001099c7824 */ /* 0x000fe200078e0a9c */
[----:B------:R-:W-:Y:S01]  /*5830*/  FSEL R88, R71, -INF , !P2 ;  /* 0xff80000047587808 */ /* 0x000fe20005000000 */
[----:B------:R1:W-:Y:S01]  /*5840*/  MUFU.TANH R30, R20 ;  /* 0x00000014001e7308 */ /* 0x0003e20000002400 */
[----:B------:R-:W-:Y:S01]  /*5850*/  FSEL R71, R74, -INF , !P2 ;  /* 0xff8000004a477808 */ /* 0x000fe20005000000 */
[--C-:B------:R-:W-:Y:S01]  /*5860*/  IMAD.IADD R74, R15, 0x1, -R154.reuse ;  /* 0x000000010f4a7824 */ /* 0x100fe200078e0a9a */
[----:B------:R-:W-:Y:S01]  /*5870*/  ISETP.GE.AND P2, PT, R154, UR26, PT ;  /* 0x0000001a9a007c0c */ /* 0x000fe2000bf46270 */
[----:B------:R-:W-:Y:S01]  /*5880*/  IMAD.IADD R154, R9, 0x1, -R154 ;  /* 0x00000001099a7824 */ /* 0x000fe200078e0a9a */
[----:B---3--:R-:W-:Y:S01]  /*5890*/  IABS R105, R156 ;  /* 0x0000009c00697213 */ /* 0x008fe20000000000 */
[----:B------:R-:W-:Y:S01]  /*58a0*/  FMUL.FTZ R176, R176, UR10 ;  /* 0x0000000ab0b07c20 */ /* 0x000fe20008410000 */
[----:B------:R-:W-:Y:S01]  /*58b0*/  IABS R74, R74 ;  /* 0x0000004a004a7213 */ /* 0x000fe20000000000 */
[----:B------:R-:W2:Y:S01]  /*58c0*/  MUFU.TANH R24, R24 ;  /* 0x0000001800187308 */ /* 0x000ea20000002400 */
[----:B------:R-:W-:Y:S01]  /*58d0*/  I2FP.F32.S32 R105, R105 ;  /* 0x0000006900697245 */ /* 0x000fe20000201400 */
[----:B------:R-:W-:Y:S01]  /*58e0*/  FMUL.FTZ R179, R179, UR10 ;  /* 0x0000000ab3b37c20 */ /* 0x000fe20008410000 */
[----:B------:R-:W-:Y:S01]  /*58f0*/  IABS R107, R75 ;  /* 0x0000004b006b7213 */ /* 0x000fe20000000000 */
[----:B------:R-:W-:Y:S01]  /*5900*/  FMUL.FTZ R172, R172, UR10 ;  /* 0x0000000aacac7c20 */ /* 0x000fe20008410000 */
[----:B------:R-:W-:Y:S01]  /*5910*/  I2FP.F32.S32 R74, R74 ;  /* 0x0000004a004a7245 */ /* 0x000fe20000201400 */
[----:B------:R-:W-:Y:S01]  /*5920*/  FFMA.FTZ R242, R105, -UR5, R26 ;  /* 0x8000000569f27c23 */ /* 0x000fe2000801001a */
[----:B------:R-:W-:Y:S01]  /*5930*/  IABS R75, R154 ;  /* 0x0000009a004b7213 */ /* 0x000fe20000000000 */
[----:B------:R-:W-:Y:S01]  /*5940*/  IMAD.IADD R26, R15, 0x1, -R148 ;  /* 0x000000010f1a7824 */ /* 0x000fe200078e0a94 */
[----:B-1----:R-:W-:Y:S01]  /*5950*/  IABS R20, R82 ;  /* 0x0000005200147213 */ /* 0x002fe20000000000 */
[----:B-----5:R-:W-:Y:S01]  /*5960*/  FFMA.FTZ R105, R74, -UR5, R29 ;  /* 0x800000054a697c23 */ /* 0x020fe2000801001d */
[----:B------:R-:W-:Y:S01]  /*5970*/  I2FP.F32.S32 R75, R75 ;  /* 0x0000004b004b7245 */ /* 0x000fe20000201400 */
[----:B------:R-:W-:Y:S01]  /*5980*/  IMAD.IADD R29, R9, 0x1, -R150 ;  /* 0x00000001091d7824 */ /* 0x000fe200078e0a96 */
[----:B------:R-:W-:Y:S01]  /*5990*/  I2FP.F32.S32 R20, R20 ;  /* 0x0000001400147245 */ /* 0x000fe20000201400 */
[----:B------:R-:W1:Y:S01]  /*59a0*/  MUFU.TANH R127, R127 ;  /* 0x0000007f007f7308 */ /* 0x000e620000002400 */
[----:B------:R-:W-:Y:S01]  /*59b0*/  FSEL R74, R34, -INF , !P1 ;  /* 0xff800000224a7808 */ /* 0x000fe20004800000 */
[----:B------:R-:W-:-:S02]  /*59c0*/  IMAD.IADD R34, R11, 0x1, -R148 ;  /* 0x000000010b227824 */ /* 0x000fc400078e0a94 */
[----:B------:R-:W-:Y:S01]  /*59d0*/  FFMA.FTZ R240, R75, -UR5, R240 ;  /* 0x800000054bf07c23 */ /* 0x000fe200080100f0 */
[----:B------:R-:W-:Y:S01]  /*59e0*/  FFMA.FTZ R20, R20, -UR5, R31 ;  /* 0x8000000514147c23 */ /* 0x000fe2000801001f */
[----:B------:R-:W-:Y:S01]  /*59f0*/  FSEL R31, R39, -INF , !P1 ;  /* 0xff800000271f7808 */ /* 0x000fe20004800000 */
[--C-:B------:R-:W-:Y:S01]  /*5a00*/  IMAD.IADD R39, R11, 0x1, -R150.reuse ;  /* 0x000000010b277824 */ /* 0x100fe200078e0a96 */
[----:B------:R-:W-:Y:S01]  /*5a10*/  IABS R26, R26 ;  /* 0x0000001a001a7213 */ /* 0x000fe20000000000 */
[----:B------:R3:W-:Y:S01]  /*5a20*/  MUFU.TANH R235, R27 ;  /* 0x0000001b00eb7308 */ /* 0x0007e20000002400 */
[----:B------:R-:W-:Y:S01]  /*5a30*/  FSEL R75, R76, -INF , !P1 ;  /* 0xff8000004c4b7808 */ /* 0x000fe20004800000 */
[----:B------:R-:W-:Y:S01]  /*5a40*/  IMAD.IADD R76, R15, 0x1, -R150 ;  /* 0x000000010f4c7824 */ /* 0x000fe200078e0a96 */
[----:B------:R-:W-:Y:S01]  /*5a50*/  IABS R39, R39 ;  /* 0x0000002700277213 */ /* 0x000fe20000000000 */
[----:B------:R-:W-:Y:S01]  /*5a60*/  FMUL.FTZ R173, R173, UR10 ;  /* 0x0000000aadad7c20 */ /* 0x000fe20008410000 */
[----:B------:R-:W-:Y:S01]  /*5a70*/  IABS R29, R29 ;  /* 0x0000001d001d7213 */ /* 0x000fe20000000000 */
[----:B------:R-:W-:Y:S01]  /*5a80*/  FMUL.FTZ R175, R175, UR10 ;  /* 0x0000000aafaf7c20 */ /* 0x000fe20008410000 */
[----:B------:R-:W-:Y:S01]  /*5a90*/  IABS R34, R34 ;  /* 0x0000002200227213 */ /* 0x000fe20000000000 */
[----:B------:R-:W4:Y:S01]  /*5aa0*/  MUFU.TANH R110, R110 ;  /* 0x0000006e006e7308 */ /* 0x000f220000002400 */
[----:B------:R-:W-:Y:S01]  /*5ab0*/  I2FP.F32.S32 R39, R39 ;  /* 0x0000002700277245 */ /* 0x000fe20000201400 */
[----:B------:R-:W-:Y:S01]  /*5ac0*/  FMUL.FTZ R170, R170, UR10 ;  /* 0x0000000aaaaa7c20 */ /* 0x000fe20008410000 */
[----:B------:R-:W-:Y:S01]  /*5ad0*/  I2FP.F32.S32 R26, R26 ;  /* 0x0000001a001a7245 */ /* 0x000fe20000201400 */
[C---:B------:R-:W-:Y:S01]  /*5ae0*/  IMAD.IADD R225, R11.reuse, 0x1, -R122 ;  /* 0x000000010be17824 */ /* 0x040fe200078e0a7a */
[----:B------:R-:W-:Y:S01]  /*5af0*/  I2FP.F32.S32 R29, R29 ;  /* 0x0000001d001d7245 */ /* 0x000fe20000201400 */
[----:B------:R-:W-:Y:S01]  /*5b00*/  IMAD.IADD R229, R11, 0x1, -R134 ;  /* 0x000000010be57824 */ /* 0x000fe200078e0a86 */
[----:B------:R-:W-:Y:S01]  /*5b10*/  IABS R76, R76 ;  /* 0x0000004c004c7213 */ /* 0x000fe20000000000 */
[----:B------:R5:W-:Y:S01]  /*5b20*/  MUFU.TANH R241, R98 ;  /* 0x0000006200f17308 */ /* 0x000be20000002400 */
[----:B---3--:R-:W-:Y:S01]  /*5b30*/  I2FP.F32.S32 R27, R34 ;  /* 0x00000022001b7245 */ /* 0x008fe20000201400 */
[----:B------:R-:W-:Y:S01]  /*5b40*/  FFMA.FTZ R238, R29, -UR5, R22 ;  /* 0x800000051dee7c23 */ /* 0x000fe20008010016 */
[----:B------:R-:W-:Y:S01]  /*5b50*/  I2FP.F32.S32 R76, R76 ;  /* 0x0000004c004c7245 */ /* 0x000fe20000201400 */
[----:B------:R-:W-:Y:S01]  /*5b60*/  IMAD.IADD R22, R15, 0x1, -R144 ;  /* 0x000000010f167824 */ /* 0x000fe200078e0a90 */
[----:B------:R-:W-:Y:S01]  /*5b70*/  FSEL R82, R139, -INF , !P0 ;  /* 0xff8000008b527808 */ /* 0x000fe20004000000 */
[----:B--2---:R-:W-:Y:S01]  /*5b80*/  FFMA.FTZ R34, R27, -UR5, R24 ;  /* 0x800000051b227c23 */ /* 0x004fe20008010018 */
[----:B------:R-:W-:Y:S01]  /*5b90*/  FSEL R29, R38, -INF , !P0 ;  /* 0xff800000261d7808 */ /* 0x000fe20004000000 */
[----:B------:R-:W2:Y:S01]  /*5ba0*/  MUFU.TANH R25, R25 ;  /* 0x0000001900197308 */ /* 0x000ea20000002400 */
[----:B------:R-:W-:Y:S01]  /*5bb0*/  FSEL R27, R37, -INF , !P6 ;  /* 0xff800000251b7808 */ /* 0x000fe20007000000 */
[--C-:B------:R-:W-:Y:S01]  /*5bc0*/  IMAD.IADD R37, R15, 0x1, -R146.reuse ;  /* 0x000000010f257824 */ /* 0x100fe200078e0a92 */
[----:B------:R-:W-:Y:S01]  /*5bd0*/  FSEL R24, R28, -INF , !P6 ;  /* 0xff8000001c187808 */ /* 0x000fe20007000000 */
[----:B------:R-:W-:-:S02]  /*5be0*/  IMAD.IADD R28, R9, 0x1, -R146 ;  /* 0x00000001091c7824 */ /* 0x000fc400078e0a92 */
[----:B-1----:R-:W-:Y:S01]  /*5bf0*/  FFMA.FTZ R243, R76, -UR5, R127 ;  /* 0x800000054cf37c23 */ /* 0x002fe2000801007f */
[----:B------:R-:W-:Y:S01]  /*5c00*/  IADD3 R76, -R146, R11, RZ ;  /* 0x0000000b924c7210 */ /* 0x000fe20007ffe1ff */
[----:B----4-:R-:W-:Y:S01]  /*5c10*/  FFMA.FTZ R169, R169, -UR5, R110 ;  /* 0x80000005a9a97c23 */ /* 0x010fe2000801006e */
[----:B------:R-:W-:Y:S01]  /*5c20*/  MUFU.TANH R101, R101 ;  /* 0x0000006500657308 */ /* 0x000fe20000002400 */
[----:B-----5:R-:W-:Y:S01]  /*5c30*/  FFMA.FTZ R98, R39, -UR5, R30 ;  /* 0x8000000527627c23 */ /* 0x020fe2000801001e */
[----:B------:R-:W-:Y:S01]  /*5c40*/  FFMA.FTZ R39, R26, -UR5, R121 ;  /* 0x800000051a277c23 */ /* 0x000fe20008010079 */
[----:B------:R-:W-:Y:S01]  /*5c50*/  FSEL R26, R33, -INF , !P0 ;  /* 0xff800000211a7808 */ /* 0x000fe20004000000 */
[----:B------:R-:W-:Y:S01]  /*5c60*/  FMUL.FTZ R171, R171, UR10 ;  /* 0x0000000aabab7c20 */ /* 0x000fe20008410000 */
[----:B------:R-:W-:Y:S01]  /*5c70*/  ISETP.GE.AND P0, PT, R148, UR26, PT ;  /* 0x0000001a94007c0c */ /* 0x000fe2000bf06270 */
[----:B------:R-:W-:Y:S01]  /*5c80*/  IMAD.IADD R148, R9, 0x1, -R148 ;  /* 0x0000000109947824 */ /* 0x000fe200078e0a94 */
[----:B------:R-:W-:Y:S01]  /*5c90*/  IABS R28, R28 ;  /* 0x0000001c001c7213 */ /* 0x000fe20000000000 */
[----:B------:R1:W3:Y:S01]  /*5ca0*/  MUFU.TANH R33, R96 ;  /* 0x0000006000217308 */ /* 0x0002e20000002400 */
[----:B------:R-:W-:Y:S01]  /*5cb0*/  IABS R76, R76 ;  /* 0x0000004c004c7213 */ /* 0x000fe20000000000 */
[----:B------:R-:W-:Y:S01]  /*5cc0*/  FMUL.FTZ R48, R48, UR10 ;  /* 0x0000000a30307c20 */ /* 0x000fe20008410000 */
[----:B------:R-:W-:Y:S01]  /*5cd0*/  IABS R38, R148 ;  /* 0x0000009400267213 */ /* 0x000fe20000000000 */
[----:B------:R-:W-:Y:S01]  /*5ce0*/  FMUL.FTZ R57, R57, UR10 ;  /* 0x0000000a39397c20 */ /* 0x000fe20008410000 */
[----:B------:R-:W-:Y:S01]  /*5cf0*/  I2FP.F32.S32 R28, R28 ;  /* 0x0000001c001c7245 */ /* 0x000fe20000201400 */
[----:B------:R-:W-:Y:S01]  /*5d00*/  FMUL.FTZ R56, R56, UR10 ;  /* 0x0000000a38387c20 */ /* 0x000fe20008410000 */
[----:B------:R-:W-:Y:S01]  /*5d10*/  I2FP.F32.S32 R38, R38 ;  /* 0x0000002600267245 */ /* 0x000fe20000201400 */
[----:B------:R-:W4:Y:S01]  /*5d20*/  MUFU.TANH R117, R117 ;  /* 0x0000007500757308 */ /* 0x000f220000002400 */
[----:B------:R-:W-:Y:S01]  /*5d30*/  FSEL R92, R79, -INF , !P4 ;  /* 0xff8000004f5c7808 */ /* 0x000fe20006000000 */
[----:B------:R-:W-:Y:S01]  /*5d40*/  FMUL.FTZ R49, R49, UR10 ;  /* 0x0000000a31317c20 */ /* 0x000fe20008410000 */
[----:B------:R-:W-:Y:S01]  /*5d50*/  I2FP.F32.S32 R76, R76 ;  /* 0x0000004c004c7245 */ /* 0x000fe20000201400 */
[----:B--2---:R-:W-:Y:S01]  /*5d60*/  FFMA.FTZ R38, R38, -UR5, R25 ;  /* 0x8000000526267c23 */ /* 0x004fe20008010019 */
[----:B------:R-:W-:Y:S01]  /*5d70*/  FSEL R79, R129, -INF , !P4 ;  /* 0xff800000814f7808 */ /* 0x000fe20006000000 */
[----:B------:R-:W-:Y:S01]  /*5d80*/  FMUL.FTZ R65, R65, UR10 ;  /* 0x0000000a41417c20 */ /* 0x000fe20008410000 */
[----:B------:R-:W-:Y:S01]  /*5d90*/  FSEL R84, R84, -INF , !P4 ;  /* 0xff80000054547808 */ /* 0x000fe20006000000 */
[----:B------:R2:W-:Y:S01]  /*5da0*/  MUFU.TANH R234, R23 ;  /* 0x0000001700ea7308 */ /* 0x0005e20000002400 */
[----:B-1----:R-:W-:Y:S01]  /*5db0*/  IABS R96, R37 ;  /* 0x0000002500607213 */ /* 0x002fe20000000000 */
[----:B---3--:R-:W-:Y:S01]  /*5dc0*/  FFMA.FTZ R33, R28, -UR5, R33 ;  /* 0x800000051c217c23 */ /* 0x008fe20008010021 */
[----:B------:R-:W-:Y:S01]  /*5dd0*/  ISETP.GE.AND P4, PT, R158, UR26, PT ;  /* 0x0000001a9e007c0c */ /* 0x000fe2000bf86270 */
[----:B------:R-:W-:Y:S01]  /*5de0*/  FFMA.FTZ R37, R76, -UR5, R101 ;  /* 0x800000054c257c23 */ /* 0x000fe20008010065 */
[----:B------:R-:W-:Y:S01]  /*5df0*/  I2FP.F32.S32 R96, R96 ;  /* 0x0000006000607245 */ /* 0x000fe20000201400 */
[----:B------:R-:W-:Y:S01]  /*5e00*/  FMUL.FTZ R67, R67, UR10 ;  /* 0x0000000a43437c20 */ /* 0x000fe20008410000 */
[----:B------:R-:W-:Y:S01]  /*5e10*/  FSEL R28, R73, -INF , !P5 ;  /* 0xff800000491c7808 */ /* 0x000fe20006800000 */
[----:B------:R-:W-:Y:S01]  /*5e20*/  MUFU.TANH R47, R47 ;  /* 0x0000002f002f7308 */ /* 0x000fe20000002400 */
[----:B------:R-:W-:Y:S01]  /*5e30*/  FSEL R169, R169, -INF , !P5 ;  /* 0xff800000a9a97808 */ /* 0x000fe20006800000 */
[----:B------:R-:W-:Y:S01]  /*5e40*/  FFMA.FTZ R241, R96, -UR5, R241 ;  /* 0x8000000560f17c23 */ /* 0x000fe200080100f1 */
[----:B------:R-:W-:Y:S01]  /*5e50*/  IMAD.IADD R96, R15, 0x1, -R142 ;  /* 0x000000010f607824 */ /* 0x000fe200078e0a8e */
[----:B------:R-:W-:Y:S01]  /*5e60*/  FSEL R25, R32, -INF , !P5 ;  /* 0xff80000020197808 */ /* 0x000fe20006800000 */
[--C-:B------:R-:W-:Y:S01]  /*5e70*/  IMAD.IADD R32, R11, 0x1, -R144.reuse ;  /* 0x000000010b207824 */ /* 0x100fe200078e0a90 */
[----:B------:R-:W-:Y:S01]  /*5e80*/  FSEL R72, R72, -INF , !P5 ;  /* 0xff80000048487808 */ /* 0x000fe20006800000 */
[----:B------:R-:W-:Y:S01]  /*5e90*/  FMUL.FTZ R58, R58, UR10 ;  /* 0x0000000a3a3a7c20 */ /* 0x000fe20008410000 */
[----:B------:R-:W-:Y:S01]  /*5ea0*/  ISETP.GE.AND P5, PT, R144, UR26, PT ;  /* 0x0000001a90007c0c */ /* 0x000fe2000bfa6270 */
[----:B------:R-:W-:Y:S01]  /*5eb0*/  IMAD.IADD R144, R9, 0x1, -R144 ;  /* 0x0000000109907824 */ /* 0x000fe200078e0a90 */
[----:B------:R-:W-:Y:S01]  /*5ec0*/  IABS R22, R22 ;  /* 0x0000001600167213 */ /* 0x000fe20000000000 */
[----:B------:R-:W-:Y:S01]  /*5ed0*/  MUFU.TANH R41, R41 ;  /* 0x0000002900297308 */ /* 0x000fe20000002400 */
[----:B------:R-:W-:Y:S01]  /*5ee0*/  FSEL R76, R70, -INF , !P4 ;  /* 0xff800000464c7808 */ /* 0x000fe20006000000 */
[C---:B------:R-:W-:Y:S01]  /*5ef0*/  IMAD.IADD R70, R11.reuse, 0x1, -R142 ;  /* 0x000000010b467824 */ /* 0x040fe200078e0a8e */
[----:B--2---:R-:W-:Y:S01]  /*5f00*/  FSEL R23, R104, -INF , !P4 ;  /* 0xff80000068177808 */ /* 0x004fe20006000000 */
[----:B------:R-:W-:Y:S01]  /*5f10*/  IMAD.IADD R104, R11, 0x1, -R140 ;  /* 0x000000010b687824 */ /* 0x000fe200078e0a8c */
[----:B------:R-:W-:Y:S01]  /*5f20*/  IABS R96, R96 ;  /* 0x0000006000607213 */ /* 0x000fe20000000000 */
[----:B------:R-:W-:Y:S01]  /*5f30*/  FMUL.FTZ R59, R59, UR10 ;  /* 0x0000000a3b3b7c20 */ /* 0x000fe20008410000 */
[----:B------:R-:W-:Y:S01]  /*5f40*/  I2FP.F32.S32 R22, R22 ;  /* 0x0000001600167245 */ /* 0x000fe20000201400 */
[----:B------:R-:W1:Y:S01]  /*5f50*/  MUFU.TANH R102, R102 ;  /* 0x0000006600667308 */ /* 0x000e620000002400 */
[----:B------:R-:W-:Y:S01]  /*5f60*/  IABS R101, R32 ;  /* 0x0000002000657213 */ /* 0x000fe20000000000 */
[----:B------:R-:W-:Y:S01]  /*5f70*/  FMUL.FTZ R52, R52, UR10 ;  /* 0x0000000a34347c20 */ /* 0x000fe20008410000 */
[----:B------:R-:W-:Y:S01]  /*5f80*/  IABS R32, R144 ;  /* 0x0000009000207213 */ /* 0x000fe20000000000 */
[----:B------:R-:W-:Y:S01]  /*5f90*/  FFMA.FTZ R235, R22, -UR5, R235 ;  /* 0x8000000516eb7c23 */ /* 0x000fe200080100eb */
[----:B------:R-:W-:Y:S01]  /*5fa0*/  IABS R70, R70 ;  /* 0x0000004600467213 */ /* 0x000fe20000000000 */
[----:B------:R-:W-:Y:S01]  /*5fb0*/  FMUL.FTZ R53, R53, UR10 ;  /* 0x0000000a35357c20 */ /* 0x000fe20008410000 */
[----:B------:R-:W-:Y:S01]  /*5fc0*/  I2FP.F32.S32 R96, R96 ;  /* 0x0000006000607245 */ /* 0x000fe20000201400 */
[----:B------:R-:W2:Y:S01]  /*5fd0*/  MUFU.TANH R133, R133 ;  /* 0x0000008500857308 */ /* 0x000ea20000002400 */
[----:B------:R-:W-:Y:S01]  /*5fe0*/  IABS R104, R104 ;  /* 0x0000006800687213 */ /* 0x000fe20000000000 */
[----:B------:R-:W-:Y:S01]  /*5ff0*/  FMUL.FTZ R54, R54, UR10 ;  /* 0x0000000a36367c20 */ /* 0x000fe20008410000 */
[----:B------:R-:W-:Y:S01]  /*6000*/  FSEL R22, R43, -INF , !P4 ;  /* 0xff8000002b167808 */ /* 0x000fe20006000000 */
[----:B------:R-:W-:Y:S01]  /*6010*/  IMAD.IADD R43, R9, 0x1, -R142 ;  /* 0x00000001092b7824 */ /* 0x000fe200078e0a8e */
[----:B------:R-:W-:Y:S01]  /*6020*/  I2FP.F32.S32 R70, R70 ;  /* 0x0000004600467245 */ /* 0x000fe20000201400 */
[----:B----4-:R-:W-:Y:S01]  /*6030*/  FFMA.FTZ R221, R96, -UR5, R117 ;  /* 0x8000000560dd7c23 */ /* 0x010fe20008010075 */
[----:B------:R-:W-:Y:S01]  /*6040*/  FSEL R247, R61, -INF , !P2 ;  /* 0xff8000003df77808 */ /* 0x000fe20005000000 */
[----:B------:R3:W4:Y:S01]  /*6050*/  MUFU.TANH R222, R17 ;  /* 0x0000001100de7308 */ /* 0x0007220000002400 */
[----:B------:R-:W-:Y:S01]  /*6060*/  FSEL R244, R105, -INF , !P2 ;  /* 0xff80000069f47808 */ /* 0x000fe20005000000 */
[----:B------:R-:W-:Y:S01]  /*6070*/  IMAD.IADD R96, R15, 0x1, -R138 ;  /* 0x000000010f607824 */ /* 0x000fe200078e0a8a */
[----:B------:R-:W-:Y:S01]  /*6080*/  FSEL R245, R20, -INF , !P2 ;  /* 0xff80000014f57808 */ /* 0x000fe20005000000 */
[----:B------:R-:W-:Y:S01]  /*6090*/  IMAD.IADD R20, R11, 0x1, -R42 ;  /* 0x000000010b147824 */ /* 0x000fe200078e0a2a */
[----:B------:R-:W-:Y:S01]  /*60a0*/  FSEL R240, R240, -INF , !P2 ;  /* 0xff800000f0f07808 */ /* 0x000fe20005000000 */
[----:B------:R-:W-:Y:S01]  /*60b0*/  FMUL.FTZ R55, R55, UR10 ;  /* 0x0000000a37377c20 */ /* 0x000fe20008410000 */
[----:B------:R-:W-:Y:S01]  /*60c0*/  I2FP.F32.S32 R104, R104 ;  /* 0x0000006800687245 */ /* 0x000fe20000201400 */
[----:B------:R-:W5:Y:S01]  /*60d0*/  MUFU.TANH R94, R94 ;  /* 0x0000005e005e7308 */ /* 0x000f620000002400 */
[----:B------:R-:W-:Y:S01]  /*60e0*/  ISETP.GE.AND P2, PT, R138, UR26, PT ;  /* 0x0000001a8a007c0c */ /* 0x000fe2000bf46270 */
[----:B------:R-:W-:Y:S01]  /*60f0*/  IMAD.IADD R138, R9, 0x1, -R138 ;  /* 0x00000001098a7824 */ /* 0x000fe200078e0a8a */
[----:B------:R-:W-:Y:S01]  /*6100*/  IABS R236, R236 ;  /* 0x000000ec00ec7213 */ /* 0x000fe20000000000 */
[----:B------:R-:W-:Y:S01]  /*6110*/  FMUL.FTZ R66, R66, UR10 ;  /* 0x0000000a42427c20 */ /* 0x000fe20008410000 */
[----:B------:R-:W-:Y:S01]  /*6120*/  IABS R43, R43 ;  /* 0x0000002b002b7213 */ /* 0x000fe20000000000 */
[----:B------:R-:W-:Y:S01]  /*6130*/  FMUL.FTZ R50, R50, UR10 ;  /* 0x0000000a32327c20 */ /* 0x000fe20008410000 */
[----:B------:R-:W-:Y:S01]  /*6140*/  I2FP.F32.S32 R101, R101 ;  /* 0x0000006500657245 */ /* 0x000fe20000201400 */
[----:B------:R-:W5:Y:S01]  /*6150*/  MUFU.TANH R46, R46 ;  /* 0x0000002e002e7308 */ /* 0x000f620000002400 */
[----:B---3--:R-:W-:Y:S01]  /*6160*/  I2FP.F32.S32 R17, R32 ;  /* 0x0000002000117245 */ /* 0x008fe20000201400 */
[----:B------:R-:W-:Y:S01]  /*6170*/  FMUL.FTZ R51, R51, UR10 ;  /* 0x0000000a33337c20 */ /* 0x000fe20008410000 */
[----:B------:R-:W-:Y:S01]  /*6180*/  IABS R20, R20 ;  /* 0x0000001400147213 */ /* 0x000fe20000000000 */
[----:B-1----:R-:W-:Y:S01]  /*6190*/  FFMA.FTZ R32, R101, -UR5, R102 ;  /* 0x8000000565207c23 */ /* 0x002fe20008010066 */
[----:B------:R-:W-:Y:S01]  /*61a0*/  I2FP.F32.S32 R236, R236 ;  /* 0x000000ec00ec7245 */ /* 0x000fe20000201400 */
[----:B------:R-:W-:Y:S01]  /*61b0*/  FFMA.FTZ R234, R17, -UR5, R234 ;  /* 0x8000000511ea7c23 */ /* 0x000fe200080100ea */
[----:B------:R-:W-:Y:S01]  /*61c0*/  FFMA.FTZ R17, R70, -UR5, R47 ;  /* 0x8000000546117c23 */ /* 0x000fe2000801002f */
[----:B------:R-:W-:Y:S01]  /*61d0*/  FSEL R70, R35, -INF , !P3 ;  /* 0xff80000023467808 */ /* 0x000fe20005800000 */
[----:B------:R-:W-:Y:S01]  /*61e0*/  FFMA.FTZ R35, R104, -UR5, R41 ;  /* 0x8000000568237c23 */ /* 0x000fe20008010029 */
[----:B------:R-:W-:Y:S01]  /*61f0*/  IABS R41, R138 ;  /* 0x0000008a00297213 */ /* 0x000fe20000000000 */
[----:B------:R-:W1:Y:S01]  /*6200*/  MUFU.TANH R111, R111 ;  /* 0x0000006f006f7308 */ /* 0x000e620000002400 */
[----:B------:R-:W-:Y:S01]  /*6210*/  I2FP.F32.S32 R43, R43 ;  /* 0x0000002b002b7245 */ /* 0x000fe20000201400 */
[----:B--2---:R-:W-:Y:S01]  /*6220*/  FFMA.FTZ R236, R236, -UR5, R133 ;  /* 0x80000005ecec7c23 */ /* 0x004fe20008010085 */
[----:B------:R-:W-:Y:S01]  /*6230*/  FSEL R86, R86, -INF , !P1 ;  /* 0xff80000056567808 */ /* 0x000fe20004800000 */
[----:B------:R-:W-:Y:S01]  /*6240*/  IMAD.IADD R102, R9, 0x1, -R140 ;  /* 0x0000000109667824 */ /* 0x000fe200078e0a8c */
[----:B------:R-:W-:Y:S01]  /*6250*/  IABS R231, R231 ;  /* 0x000000e700e77213 */ /* 0x000fe20000000000 */
[----:B----4-:R-:W-:Y:S01]  /*6260*/  FFMA.FTZ R222, R43, -UR5, R222 ;  /* 0x800000052bde7c23 */ /* 0x010fe200080100de */
[----:B------:R-:W-:Y:S01]  /*6270*/  ISETP.GE.AND P1, PT, R150, UR26, PT ;  /* 0x0000001a96007c0c */ /* 0x000fe2000bf26270 */
[----:B------:R-:W2:Y:S01]  /*6280*/  MUFU.TANH R177, R177 ;  /* 0x000000b100b17308 */ /* 0x000ea20000002400 */
[----:B------:R-:W-:Y:S01]  /*6290*/  I2FP.F32.S32 R41, R41 ;  /* 0x0000002900297245 */ /* 0x000fe20000201400 */
[----:B------:R-:W-:Y:S01]  /*62a0*/  VIADD R104, R2, 0x69 ;  /* 0x0000006902687836 */ /* 0x000fe20000000000 */
[----:B------:R-:W-:-:S02]  /*62b0*/  I2FP.F32.S32 R20, R20 ;  /* 0x0000001400147245 */ /* 0x000fc40000201400 */
[----:B------:R-:W-:Y:S01]  /*62c0*/  FSEL R30, R137, -INF , !P6 ;  /* 0xff800000891e7808 */ /* 0x000fe20007000000 */
[----:B-----5:R-:W-:Y:S01]  /*62d0*/  FFMA.FTZ R230, R41, -UR5, R94 ;  /* 0x8000000529e67c23 */ /* 0x020fe2000801005e */
[----:B------:R-:W-:Y:S01]  /*62e0*/  FSEL R157, R157, -INF , !P6 ;  /* 0xff8000009d9d7808 */ /* 0x000fe20007000000 */
[----:B------:R-:W3:Y:S01]  /*62f0*/  MUFU.TANH R182, R182 ;  /* 0x000000b600b67308 */ /* 0x000ee20000002400 */
[----:B------:R-:W-:Y:S01]  /*6300*/  I2FP.F32.S32 R231, R231 ;  /* 0x000000e700e77245 */ /* 0x000fe20000201400 */
[----:B------:R-:W-:Y:S01]  /*6310*/  FFMA.FTZ R215, R20, -UR5, R89 ;  /* 0x8000000514d77c23 */ /* 0x000fe20008010059 */
[----:B------:R-:W-:Y:S01]  /*6320*/  ISETP.GE.AND P6, PT, R146, UR26, PT ;  /* 0x0000001a92007c0c */ /* 0x000fe2000bfc6270 */
[----:B------:R-:W-:Y:S01]  /*6330*/  IMAD.IADD R94, R15, 0x1, -R122 ;  /* 0x000000010f5e7824 */ /* 0x000fe200078e0a7a */
[----:B------:R-:W-:Y:S01]  /*6340*/  FSEL R63, R63, -INF , !P1 ;  /* 0xff8000003f3f7808 */ /* 0x000fe20004800000 */
[----:B------:R-:W-:Y:S01]  /*6350*/  FFMA.FTZ R231, R231, -UR5, R46 ;  /* 0x80000005e7e77c23 */ /* 0x000fe2000801002e */
[----:B------:R-:W-:Y:S01]  /*6360*/  FSEL R243, R243, -INF , !P1 ;  /* 0xff800000f3f37808 */ /* 0x000fe20004800000 */
[----:B------:R4:W-:Y:S01]  /*6370*/  MUFU.TANH R205, R45 ;  /* 0x0000002d00cd7308 */ /* 0x0009e20000002400 */
[----:B------:R-:W-:Y:S01]  /*6380*/  FSEL R43, R98, -INF , !P1 ;  /* 0xff800000622b7808 */ /* 0x000fe20004800000 */
[----:B------:R-:W-:Y:S01]  /*6390*/  IMAD.IADD R46, R15, 0x1, -R60 ;  /* 0x000000010f2e7824 */ /* 0x000fe200078e0a3c */
[----:B------:R-:W-:Y:S01]  /*63a0*/  FSEL R238, R238, -INF , !P1 ;  /* 0xff800000eeee7808 */ /* 0x000fe20004800000 */
[----:B------:R-:W-:Y:S01]  /*63b0*/  IMAD.IADD R105, R11, 0x1, -R104 ;  /* 0x000000010b697824 */ /* 0x000fe200078e0a68 */
[----:B------:R-:W-:-:S02]  /*63c0*/  ISETP.GE.AND P1, PT, R42, UR26, PT ;  /* 0x0000001a2a007c0c */ /* 0x000fc4000bf26270 */
[----:B------:R-:W-:Y:S01]  /*63d0*/  FSEL R62, R62, -INF , !P0 ;  /* 0xff8000003e3e7808 */ /* 0x000fe20004000000 */
[----:B------:R-:W5:Y:S01]  /*63e0*/  MUFU.TANH R181, R181 ;  /* 0x000000b500b57308 */ /* 0x000f620000002400 */
[----:B------:R-:W-:Y:S02]  /*63f0*/  FSEL R61, R39, -INF , !P0 ;  /* 0xff800000273d7808 */ /* 0x000fe40004000000 */
[----:B------:R-:W-:Y:S01]  /*6400*/  FSEL R41, R34, -INF , !P0 ;  /* 0xff80000022297808 */ /* 0x000fe20004000000 */
[--C-:B------:R-:W-:Y:S01]  /*6410*/  IMAD.IADD R34, R11, 0x1, -R40.reuse ;  /* 0x000000010b227824 */ /* 0x100fe200078e0a28 */
[----:B------:R-:W-:Y:S01]  /*6420*/  FSEL R42, R38, -INF , !P0 ;  /* 0xff800000262a7808 */ /* 0x000fe20004000000 */
[----:B------:R-:W-:Y:S01]  /*6430*/  IMAD.IADD R38, R9, 0x1, -R40 ;  /* 0x0000000109267824 */ /* 0x000fe200078e0a28 */
[----:B------:R-:W-:Y:S01]  /*6440*/  ISETP.GE.AND P0, PT, R40, UR26, PT ;  /* 0x0000001a28007c0c */ /* 0x000fe2000bf06270 */
[----:B------:R-:W5:Y:S01]  /*6450*/  MUFU.TANH R20, R183 ;  /* 0x000000b700147308 */ /* 0x000f620000002400 */
[----:B----4-:R-:W-:Y:S01]  /*6460*/  FSEL R45, R32, -INF , !P5 ;  /* 0xff800000202d7808 */ /* 0x010fe20006800000 */
[----:B------:R-:W-:Y:S01]  /*6470*/  IMAD.IADD R32, R11, 0x1, -R124 ;  /* 0x000000010b207824 */ /* 0x000fe200078e0a7c */
[----:B------:R-:W-:-:S02]  /*6480*/  IABS R106, R106 ;  /* 0x0000006a006a7213 */ /* 0x000fc40000000000 */
[----:B------:R-:W-:Y:S02]  /*6490*/  FSEL R236, R236, -INF , !P6 ;  /* 0xff800000ecec7808 */ /* 0x000fe40007000000 */
[----:B------:R-:W-:Y:S01]  /*64a0*/  FSEL R241, R241, -INF , !P6 ;  /* 0xff800000f1f17808 */ /* 0x000fe20007000000 */
[----:B------:R-:W4:Y:S01]  /*64b0*/  MUFU.TANH R108, R108 ;  /* 0x0000006c006c7308 */ /* 0x000f220000002400 */
[----:B------:R-:W-:Y:S01]  /*64c0*/  FSEL R47, R37, -INF , !P6 ;  /* 0xff800000252f7808 */ /* 0x000fe20007000000 */
[--C-:B------:R-:W-:Y:S01]  /*64d0*/  IMAD.IADD R37, R11, 0x1, -R60.reuse ;  /* 0x000000010b257824 */ /* 0x100fe200078e0a3c */
[----:B------:R-:W-:Y:S02]  /*64e0*/  FSEL R40, R33, -INF , !P6 ;  /* 0xff80000021287808 */ /* 0x000fe40007000000 */
[----:B------:R-:W-:Y:S01]  /*64f0*/  ISETP.GE.AND P6, PT, R60, UR26, PT ;  /* 0x0000001a3c007c0c */ /* 0x000fe2000bfc6270 */
[----:B------:R-:W-:Y:S01]  /*6500*/  IMAD.IADD R60, R9, 0x1, -R60 ;  /* 0x00000001093c7824 */ /* 0x000fe200078e0a3c */
[----:B------:R-:W-:Y:S01]  /*6510*/  I2FP.F32.S32 R106, R106 ;  /* 0x0000006a006a7245 */ /* 0x000fe20000201400 */
[----:B------:R-:W4:Y:S01]  /*6520*/  MUFU.TANH R120, R120 ;  /* 0x0000007800787308 */ /* 0x000f220000002400 */
[----:B------:R-:W-:-:S02]  /*6530*/  IABS R32, R32 ;  /* 0x0000002000207213 */ /* 0x000fc40000000000 */
[----:B------:R-:W-:Y:S01]  /*6540*/  IABS R33, R38 ;  /* 0x0000002600217213 */ /* 0x000fe20000000000 */
[----:B-1----:R-:W-:Y:S01]  /*6550*/  FFMA.FTZ R106, R106, -UR5, R111 ;  /* 0x800000056a6a7c23 */ /* 0x002fe2000801006f */
[----:B------:R-:W-:Y:S02]  /*6560*/  IABS R38, R37 ;  /* 0x0000002500267213 */ /* 0x000fe40000000000 */
[----:B------:R-:W-:Y:S01]  /*6570*/  IABS R37, R60 ;  /* 0x0000003c00257213 */ /* 0x000fe20000000000 */
[----:B------:R-:W1:Y:S01]  /*6580*/  MUFU.TANH R19, R19 ;  /* 0x0000001300137308 */ /* 0x000e620000002400 */
[----:B------:R-:W-:Y:S02]  /*6590*/  I2FP.F32.S32 R32, R32 ;  /* 0x0000002000207245 */ /* 0x000fe40000201400 */
[----:B------:R-:W-:Y:S02]  /*65a0*/  I2FP.F32.S32 R33, R33 ;  /* 0x0000002100217245 */ /* 0x000fe40000201400 */
[----:B------:R-:W-:Y:S01]  /*65b0*/  I2FP.F32.S32 R38, R38 ;  /* 0x0000002600267245 */ /* 0x000fe20000201400 */
[----:B--2---:R-:W-:Y:S01]  /*65c0*/  FFMA.FTZ R227, R32, -UR5, R177 ;  /* 0x8000000520e37c23 */ /* 0x004fe200080100b1 */
[----:B------:R-:W-:Y:S01]  /*65d0*/  I2FP.F32.S32 R37, R37 ;  /* 0x0000002500257245 */ /* 0x000fe20000201400 */
[----:B------:R-:W2:Y:S01]  /*65e0*/  MUFU.TANH R119, R119 ;  /* 0x0000007700777308 */ /* 0x000ea20000002400 */
[----:B------:R-:W-:Y:S01]  /*65f0*/  IABS R89, R34 ;  /* 0x0000002200597213 */ /* 0x000fe20000000000 */
[----:B---3--:R-:W-:Y:S01]  /*6600*/  FFMA.FTZ R34, R33, -UR5, R182 ;  /* 0x8000000521227c23 */ /* 0x008fe200080100b6 */
[----:B------:R-:W-:Y:S01]  /*6610*/  FSEL R73, R106, -INF , !P4 ;  /* 0xff8000006a497808 */ /* 0x000fe20006000000 */
[----:B------:R-:W-:Y:S01]  /*6620*/  IMAD.IADD R32, R15, 0x1, -R112 ;  /* 0x000000010f207824 */ /* 0x000fe200078e0a70 */
[----:B------:R-:W-:Y:S01]  /*6630*/  ISETP.GE.AND P4, PT, R142, UR26, PT ;  /* 0x0000001a8e007c0c */ /* 0x000fe2000bf86270 */
[----:B-----5:R-:W-:Y:S01]  /*6640*/  FFMA.FTZ R33, R38, -UR5, R181 ;  /* 0x8000000526217c23 */ /* 0x020fe200080100b5 */
[----:B------:R-:W-:Y:S01]  /*6650*/  I2FP.F32.S32 R107, R107 ;  /* 0x0000006b006b7245 */ /* 0x000fe20000201400 */
[----:B------:R-:W3:Y:S01]  /*6660*/  MUFU.TANH R135, R135 ;  /* 0x0000008700877308 */ /* 0x000ee20000002400 */
[----:B------:R-:W-:Y:S01]  /*6670*/  FFMA.FTZ R20, R37, -UR5, R20 ;  /* 0x8000000525147c23 */ /* 0x000fe20008010014 */
[----:B------:R-:W-:Y:S01]  /*6680*/  IMAD.IADD R38, R15, 0x1, -R124 ;  /* 0x000000010f267824 */ /* 0x000fe200078e0a7c */
[----:B------:R-:W-:Y:S01]  /*6690*/  IABS R219, R219 ;  /* 0x000000db00db7213 */ /* 0x000fe20000000000 */
[----:B----4-:R-:W-:Y:S01]  /*66a0*/  FFMA.FTZ R107, R107, -UR5, R108 ;  /* 0x800000056b6b7c23 */ /* 0x010fe2000801006c */
[----:B------:R-:W-:Y:S01]  /*66b0*/  IABS R102, R102 ;  /* 0x0000006600667213 */ /* 0x000fe20000000000 */
[----:B------:R-:W-:Y:S01]  /*66c0*/  VIADD R106, R2, 0x68 ;  /* 0x00000068026a7836 */ /* 0x000fe20000000000 */
[----:B------:R-:W-:Y:S01]  /*66d0*/  IADD3 R37, -R134, R9, RZ ;  /* 0x0000000986257210 */ /* 0x000fe20007ffe1ff */
[----:B------:R-:W4:Y:S01]  /*66e0*/  MUFU.TANH R95, R95 ;  /* 0x0000005f005f7308 */ /* 0x000f220000002400 */
[----:B------:R-:W-:Y:S01]  /*66f0*/  FSEL R39, R17, -INF , !P4 ;  /* 0xff80000011277808 */ /* 0x000fe20006000000 */
[----:B------:R-:W-:Y:S01]  /*6700*/  IMAD.IADD R17, R9, 0x1, -R122 ;  /* 0x0000000109117824 */ /* 0x000fe200078e0a7a */
[----:B------:R-:W-:Y:S01]  /*6710*/  IABS R32, R32 ;  /* 0x0000002000207213 */ /* 0x000fe20000000000 */
[----:B------:R-:W-:Y:S01]  /*6720*/  IMAD.IADD R101, R15, 0x1, -R106 ;  /* 0x000000010f657824 */ /* 0x000fe200078e0a6a */
[----:B------:R-:W-:-:S02]  /*6730*/  IABS R220, R220 ;  /* 0x000000dc00dc7213 */ /* 0x000fc40000000000 */
[----:B------:R-:W-:Y:S01]  /*6740*/  IABS R96, R96 ;  /* 0x0000006000607213 */ /* 0x000fe20000000000 */
[----:B------:R-:W5:Y:S01]  /*6750*/  MUFU.TANH R44, R44 ;  /* 0x0000002c002c7308 */ /* 0x000f620000002400 */
[----:B------:R-:W-:Y:S02]  /*6760*/  I2FP.F32.S32 R219, R219 ;  /* 0x000000db00db7245 */ /* 0x000fe40000201400 */
[----:B------:R-:W-:Y:S02]  /*6770*/  I2FP.F32.S32 R102, R102 ;  /* 0x0000006600667245 */ /* 0x000fe40000201400 */
[----:B------:R-:W-:Y:S01]  /*6780*/  IABS R207, R207 ;  /* 0x000000cf00cf7213 */ /* 0x000fe20000000000 */
[----:B------:R-:W-:Y:S01]  /*6790*/  FFMA.FTZ R219, R219, -UR5, R120 ;  /* 0x80000005dbdb7c23 */ /* 0x000fe20008010078 */
[----:B------:R-:W-:Y:S01]  /*67a0*/  IABS R37, R37 ;  /* 0x0000002500257213 */ /* 0x000fe20000000000 */
[----:B------:R-:W5:Y:S01]  /*67b0*/  MUFU.TANH R178, R178 ;  /* 0x000000b200b27308 */ /* 0x000f620000002400 */
[----:B------:R-:W-:Y:S01]  /*67c0*/  IABS R38, R38 ;  /* 0x0000002600267213 */ /* 0x000fe20000000000 */
[----:B-1----:R-:W-:Y:S01]  /*67d0*/  FFMA.FTZ R19, R102, -UR5, R19 ;  /* 0x8000000566137c23 */ /* 0x002fe20008010013 */
[----:B------:R-:W-:Y:S01]  /*67e0*/  IABS R217, R217 ;  /* 0x000000d900d97213 */ /* 0x000fe20000000000 */
[----:B------:R-:W-:Y:S01]  /*67f0*/  VIADD R102, R2, 0x70 ;  /* 0x0000007002667836 */ /* 0x000fe20000000000 */
[----:B------:R-:W-:-:S02]  /*6800*/  IABS R232, R232 ;  /* 0x000000e800e87213 */ /* 0x000fc40000000000 */
[----:B------:R-:W-:Y:S01]  /*6810*/  I2FP.F32.S32 R32, R32 ;  /* 0x0000002000207245 */ /* 0x000fe20000201400 */
[----:B------:R-:W1:Y:S01]  /*6820*/  MUFU.TANH R100, R100 ;  /* 0x0000006400647308 */ /* 0x000e620000002400 */
[----:B------:R-:W-:Y:S01]  /*6830*/  I2FP.F32.S32 R220, R220 ;  /* 0x000000dc00dc7245 */ /* 0x000fe20000201400 */
[----:B------:R-:W-:Y:S01]  /*6840*/  IMAD.IADD R108, R15, 0x1, -R102 ;  /* 0x000000010f6c7824 */ /* 0x000fe200078e0a66 */
[----:B------:R-:W-:Y:S01]  /*6850*/  I2FP.F32.S32 R96, R96 ;  /* 0x0000006000607245 */ /* 0x000fe20000201400 */
[----:B--2---:R-:W-:Y:S01]  /*6860*/  FFMA.FTZ R197, R32, -UR5, R119 ;  /* 0x8000000520c57c23 */ /* 0x004fe20008010077 */
[----:B------:R-:W-:Y:S01]  /*6870*/  IABS R46, R46 ;  /* 0x0000002e002e7213 */ /* 0x000fe20000000000 */
[----:B---3--:R-:W-:Y:S01]  /*6880*/  FFMA.FTZ R220, R220, -UR5, R135 ;  /* 0x80000005dcdc7c23 */ /* 0x008fe20008010087 */
[----:B------:R-:W-:Y:S01]  /*6890*/  I2FP.F32.S32 R207, R207 ;  /* 0x000000cf00cf7245 */ /* 0x000fe20000201400 */
[----:B------:R-:W2:Y:S01]  /*68a0*/  MUFU.TANH R99, R99 ;  /* 0x0000006300637308 */ /* 0x000ea20000002400 */
[----:B------:R-:W-:Y:S01]  /*68b0*/  I2FP.F32.S32 R37, R37 ;  /* 0x0000002500257245 */ /* 0x000fe20000201400 */
[----:B----4-:R-:W-:Y:S01]  /*68c0*/  FFMA.FTZ R233, R96, -UR5, R95 ;  /* 0x8000000560e97c23 */ /* 0x010fe2000801005f */
[----:B------:R-:W-:Y:S01]  /*68d0*/  I2FP.F32.S32 R38, R38 ;  /* 0x0000002600267245 */ /* 0x000fe20000201400 */
[----:B-----5:R-:W-:Y:S01]  /*68e0*/  FFMA.FTZ R207, R207, -UR5, R44 ;  /* 0x80000005cfcf7c23 */ /* 0x020fe2000801002c */
[----:B------:R-:W-:Y:S01]  /*68f0*/  IABS R17, R17 ;  /* 0x0000001100117213 */ /* 0x000fe20000000000 */
[----:B------:R-:W-:Y:S01]  /*6900*/  FFMA.FTZ R228, R37, -UR5, R178 ;  /* 0x8000000525e47c23 */ /* 0x000fe200080100b2 */
[----:B------:R-:W-:Y:S01]  /*6910*/  FSEL R69, R69, -INF , !P3 ;  /* 0xff80000045457808 */ /* 0x000fe20005800000 */
[----:B------:R-:W3:Y:S01]  /*6920*/  MUFU.TANH R97, R97 ;  /* 0x0000006100617308 */ /* 0x000ee20000002400 */
[----:B------:R-:W-:Y:S01]  /*6930*/  FSEL R246, R107, -INF , !P3 ;  /* 0xff8000006bf67808 */ /* 0x000fe20005800000 */
[----:B------:R-:W-:Y:S01]  /*6940*/  FFMA.FTZ R205, R38, -UR5, R205 ;  /* 0x8000000526cd7c23 */ /* 0x000fe200080100cd */
[----:B------:R-:W-:Y:S01]  /*6950*/  FSEL R242, R242, -INF , !P3 ;  /* 0xff800000f2f27808 */ /* 0x000fe20005800000 */
[----:B------:R-:W-:Y:S01]  /*6960*/  IMAD.IADD R32, R11, 0x1, -R36 ;  /* 0x000000010b207824 */ /* 0x000fe200078e0a24 */
[----:B------:R-:W-:Y:S01]  /*6970*/  ISETP.GE.AND P3, PT, R140, UR26, PT ;  /* 0x0000001a8c007c0c */ /* 0x000fe2000bf66270 */
[----:B------:R-:W-:Y:S01]  /*6980*/  IMAD.IADD R95, R85, 0x1, -R106 ;  /* 0x00000001555f7824 */ /* 0x000fe200078e0a6a */
[----:B------:R-:W-:Y:S01]  /*6990*/  I2FP.F32.S32 R217, R217 ;  /* 0x000000d900d97245 */ /* 0x000fe20000201400 */
[----:B------:R-:W4:Y:S01]  /*69a0*/  MUFU.TANH R174, R174 ;  /* 0x000000ae00ae7308 */ /* 0x000f220000002400 */
[----:B------:R-:W-:Y:S01]  /*69b0*/  I2FP.F32.S32 R232, R232 ;  /* 0x000000e800e87245 */ /* 0x000fe20000201400 */
[----:B------:R-:W-:Y:S01]  /*69c0*/  IMAD.IADD R107, R11, 0x1, -R102 ;  /* 0x000000010b6b7824 */ /* 0x000fe200078e0a66 */
[----:B------:R-:W-:Y:S01]  /*69d0*/  I2FP.F32.S32 R46, R46 ;  /* 0x0000002e002e7245 */ /* 0x000fe20000201400 */
[----:B-1----:R-:W-:Y:S01]  /*69e0*/  FFMA.FTZ R217, R217, -UR5, R100 ;  /* 0x80000005d9d97c23 */ /* 0x002fe20008010064 */
[----:B------:R-:W-:Y:S01]  /*69f0*/  I2FP.F32.S32 R17, R17 ;  /* 0x0000001100117245 */ /* 0x000fe20000201400 */
[----:B--2---:R-:W-:Y:S01]  /*6a00*/  FFMA.FTZ R232, R232, -UR5, R99 ;  /* 0x80000005e8e87c23 */ /* 0x004fe20008010063 */
[----:B------:R-:W-:Y:S01]  /*6a10*/  IABS R94, R94 ;  /* 0x0000005e005e7213 */ /* 0x000fe20000000000 */
[----:B------:R-:W1:Y:S01]  /*6a20*/  MUFU.TANH R109, R109 ;  /* 0x0000006d006d7308 */ /* 0x000e620000002400 */
[----:B------:R-:W-:Y:S01]  /*6a30*/  FSEL R44, R113, -INF , !P3 ;  /* 0xff800000712c7808 */ /* 0x000fe20005800000 */
[----:B---3--:R-:W-:Y:S01]  /*6a40*/  FFMA.FTZ R239, R46, -UR5, R97 ;  /* 0x800000052eef7c23 */ /* 0x008fe20008010061 */
[----:B------:R-:W-:Y:S01]  /*6a50*/  FSEL R219, R219, -INF , !P3 ;  /* 0xff800000dbdb7808 */ /* 0x000fe20005800000 */
[----:B------:R-:W-:Y:S01]  /*6a60*/  VIADD R100, R2, 0x71 ;  /* 0x0000007102647836 */ /* 0x000fe20000000000 */
[----:B------:R-:W-:Y:S01]  /*6a70*/  FSEL R37, R35, -INF , !P3 ;  /* 0xff80000023257808 */ /* 0x000fe20005800000 */
[----:B------:R-:W-:Y:S01]  /*6a80*/  IMAD.IADD R35, R15, 0x1, -R36 ;  /* 0x000000010f237824 */ /* 0x000fe200078e0a24 */
[----:B------:R-:W-:Y:S01]  /*6a90*/  FSEL R38, R19, -INF , !P3 ;  /* 0xff80000013267808 */ /* 0x000fe20005800000 */
[----:B------:R-:W2:Y:S01]  /*6aa0*/  MUFU.TANH R116, R116 ;  /* 0x0000007400747308 */ /* 0x000ea20000002400 */
[----:B------:R-:W-:Y:S01]  /*6ab0*/  ISETP.GE.AND P3, PT, R122, UR26, PT ;  /* 0x0000001a7a007c0c */ /* 0x000fe2000bf66270 */
[----:B----4-:R-:W-:Y:S01]  /*6ac0*/  FFMA.FTZ R224, R17, -UR5, R174 ;  /* 0x8000000511e07c23 */ /* 0x010fe200080100ae */
[----:B------:R-:W-:Y:S01]  /*6ad0*/  FSEL R46, R123, -INF , !P4 ;  /* 0xff8000007b2e7808 */ /* 0x000fe20006000000 */
[----:B------:R-:W-:Y:S01]  /*6ae0*/  IMAD.IADD R17, R11, 0x1, -R112 ;  /* 0x000000010b117824 */ /* 0x000fe200078e0a70 */
[----:B------:R-:W-:Y:S01]  /*6af0*/  FSEL R221, R221, -INF , !P4 ;  /* 0xff800000dddd7808 */ /* 0x000fe20006000000 */
[----:B------:R-:W-:Y:S01]  /*6b00*/  IMAD.IADD R19, R9, 0x1, -R36 ;  /* 0x0000000109137824 */ /* 0x000fe200078e0a24 */
[----:B------:R-:W-:Y:S01]  /*6b10*/  FSEL R222, R222, -INF , !P4 ;  /* 0xff800000dede7808 */ /* 0x000fe20006000000 */
[----:B------:R-:W3:Y:S01]  /*6b20*/  MUFU.TANH R180, R180 ;  /* 0x000000b400b47308 */ /* 0x000ee20000002400 */
[----:B------:R-:W-:Y:S01]  /*6b30*/  I2FP.F32.S32 R94, R94 ;  /* 0x0000005e005e7245 */ /* 0x000fe20000201400 */
[----:B------:R-:W-:Y:S01]  /*6b40*/  IMAD.IADD R99, R11, 0x1, -R106 ;  /* 0x000000010b637824 */ /* 0x000fe200078e0a6a */
[----:B------:R-:W-:Y:S01]  /*6b50*/  FSEL R220, R220, -INF , !P2 ;  /* 0xff800000dcdc7808 */ /* 0x000fe20005000000 */
[--C-:B------:R-:W-:Y:S01]  /*6b60*/  IMAD.IADD R110, R15, 0x1, -R100.reuse ;  /* 0x000000010f6e7824 */ /* 0x100fe200078e0a64 */
[----:B------:R-:W-:Y:S01]  /*6b70*/  FSEL R233, R233, -INF , !P2 ;  /* 0xff800000e9e97808 */ /* 0x000fe20005000000 */
[----:B-1----:R-:W-:Y:S01]  /*6b80*/  FFMA.FTZ R199, R94, -UR5, R109 ;  /* 0x800000055ec77c23 */ /* 0x002fe2000801006d */
[----:B------:R-:W-:Y:S01]  /*6b90*/  FSEL R231, R231, -INF , !P2 ;  /* 0xff800000e7e77808 */ /* 0x000fe20005000000 */
[----:B------:R-:W1:Y:S01]  /*6ba0*/  MUFU.TANH R119, R168 ;  /* 0x000000a800777308 */ /* 0x000e620000002400 */
[----:B------:R-:W-:Y:S01]  /*6bb0*/  FSEL R230, R230, -INF , !P2 ;  /* 0xff800000e6e67808 */ /* 0x000fe20005000000 */
[----:B------:R-:W-:Y:S01]  /*6bc0*/  IMAD.IADD R109, R11, 0x1, -R100 ;  /* 0x000000010b6d7824 */ /* 0x000fe200078e0a64 */
[----:B------:R-:W-:Y:S01]  /*6bd0*/  ISETP.GE.AND P4, PT, R124, UR26, PT ;  /* 0x0000001a7c007c0c */ /* 0x000fe2000bf86270 */
[C---:B------:R-:W-:Y:S01]  /*6be0*/  IMAD.IADD R124, R9.reuse, 0x1, -R124 ;  /* 0x00000001097c7824 */ /* 0x040fe200078e0a7c */
[----:B------:R-:W-:Y:S01]  /*6bf0*/  ISETP.GE.AND P2, PT, R112, UR26, PT ;  /* 0x0000001a70007c0c */ /* 0x000fe2000bf46270 */
[----:B------:R-:W-:Y:S01]  /*6c00*/  IMAD.IADD R112, R9, 0x1, -R112 ;  /* 0x0000000109707824 */ /* 0x000fe200078e0a70 */
[----:B------:R-:W-:Y:S01]  /*6c10*/  IABS R237, R237 ;  /* 0x000000ed00ed7213 */ /* 0x000fe20000000000 */
[----:B------:R-:W4:Y:S01]  /*6c20*/  MUFU.TANH R93, R93 ;  /* 0x0000005d005d7308 */ /* 0x000f220000002400 */
[----:B------:R-:W-:-:S02]  /*6c30*/  FSEL R218, R218, -INF , !P1 ;  /* 0xff800000dada7808 */ /* 0x000fc40004800000 */
[----:B------:R-:W-:Y:S02]  /*6c40*/  FSEL R217, R217, -INF , !P1 ;  /* 0xff800000d9d97808 */ /* 0x000fe40004800000 */
[----:B------:R-:W-:Y:S02]  /*6c50*/  FSEL R215, R215, -INF , !P1 ;  /* 0xff800000d7d77808 */ /* 0x000fe40004800000 */
[----:B------:R-:W-:Y:S01]  /*6c60*/  FSEL R232, R232, -INF , !P1 ;  /* 0xff800000e8e87808 */ /* 0x000fe20004800000 */
[----:B------:R-:W5:Y:S01]  /*6c70*/  MUFU.TANH R176, R176 ;  /* 0x000000b000b07308 */ /* 0x000f620000002400 */
[----:B------:R-:W-:Y:S02]  /*6c80*/  IABS R32, R32 ;  /* 0x0000002000207213 */ /* 0x000fe40000000000 */
[----:B------:R-:W-:Y:S02]  /*6c90*/  ISETP.GE.AND P1, PT, R36, UR26, PT ;  /* 0x0000001a24007c0c */ /* 0x000fe4000bf26270 */
[----:B------:R-:W-:-:S02]  /*6ca0*/  IABS R36, R35 ;  /* 0x0000002300247213 */ /* 0x000fc40000000000 */
[----:B------:R-:W-:Y:S01]  /*6cb0*/  IABS R94, R17 ;  /* 0x00000011005e7213 */ /* 0x000fe20000000000 */
[----:B------:R-:W5:Y:S01]  /*6cc0*/  MUFU.TANH R179, R179 ;  /* 0x000000b300b37308 */ /* 0x000f620000002400 */
[----:B------:R-:W-:Y:S02]  /*6cd0*/  I2FP.F32.S32 R237, R237 ;  /* 0x000000ed00ed7245 */ /* 0x000fe40000201400 */
[----:B------:R-:W-:Y:S02]  /*6ce0*/  I2FP.F32.S32 R89, R89 ;  /* 0x0000005900597245 */ /* 0x000fe40000201400 */
[----:B------:R-:W-:Y:S01]  /*6cf0*/  IABS R229, R229 ;  /* 0x000000e500e57213 */ /* 0x000fe20000000000 */
[----:B--2---:R-:W-:Y:S01]  /*6d00*/  FFMA.FTZ R237, R237, -UR5, R116 ;  /* 0x80000005eded7c23 */ /* 0x004fe20008010074 */
[----:B------:R-:W-:Y:S01]  /*6d10*/  IABS R226, R124 ;  /* 0x0000007c00e27213 */ /* 0x000fe20000000000 */
[----:B------:R-:W2:Y:S01]  /*6d20*/  MUFU.TANH R172, R172 ;  /* 0x000000ac00ac7308 */ /* 0x000ea20000002400 */
[----:B------:R-:W-:Y:S01]  /*6d30*/  IABS R225, R225 ;  /* 0x000000e100e17213 */ /* 0x000fe20000000000 */
[----:B---3--:R-:W-:Y:S01]  /*6d40*/  FFMA.FTZ R89, R89, -UR5, R180 ;  /* 0x8000000559597c23 */ /* 0x008fe200080100b4 */
[----:B------:R-:W-:-:S02]  /*6d50*/  IABS R212, R112 ;  /* 0x0000007000d47213 */ /* 0x000fc40000000000 */
[----:B------:R-:W-:Y:S01]  /*6d60*/  IABS R17, R19 ;  /* 0x0000001300117213 */ /* 0x000fe20000000000 */
[C---:B------:R-:W-:Y:S01]  /*6d70*/  IMAD.IADD R19, R85.reuse, 0x1, -R100 ;  /* 0x0000000155137824 */ /* 0x040fe200078e0a64 */
[----:B------:R-:W-:Y:S01]  /*6d80*/  I2FP.F32.S32 R32, R32 ;  /* 0x0000002000207245 */ /* 0x000fe20000201400 */
[----:B------:R-:W3:Y:S01]  /*6d90*/  MUFU.TANH R173, R173 ;  /* 0x000000ad00ad7308 */ /* 0x000ee20000002400 */
[----:B------:R-:W-:Y:S02]  /*6da0*/  I2FP.F32.S32 R36, R36 ;  /* 0x0000002400247245 */ /* 0x000fe40000201400 */
[----:B------:R-:W-:Y:S01]  /*6db0*/  I2FP.F32.S32 R229, R229 ;  /* 0x000000e500e57245 */ /* 0x000fe20000201400 */
[----:B-1----:R-:W-:Y:S01]  /*6dc0*/  FFMA.FTZ R119, R32, -UR5, R119 ;  /* 0x8000000520777c23 */ /* 0x002fe20008010077 */
[----:B------:R-:W-:Y:S01]  /*6dd0*/  I2FP.F32.S32 R226, R226 ;  /* 0x000000e200e27245 */ /* 0x000fe20000201400 */
[----:B------:R-:W-:Y:S01]  /*6de0*/  VIADD R32, R2, 0x61 ;  /* 0x0000006102207836 */ /* 0x000fe20000000000 */
[----:B------:R-:W-:Y:S01]  /*6df0*/  I2FP.F32.S32 R225, R225 ;  /* 0x000000e100e17245 */ /* 0x000fe20000201400 */
[----:B------:R-:W1:Y:S01]  /*6e00*/  MUFU.TANH R175, R175 ;  /* 0x000000af00af7308 */ /* 0x000e620000002400 */
[----:B------:R-:W-:Y:S01]  /*6e10*/  I2FP.F32.S32 R94, R94 ;  /* 0x0000005e005e7245 */ /* 0x000fe20000201400 */
[----:B----4-:R-:W-:Y:S01]  /*6e20*/  FFMA.FTZ R121, R36, -UR5, R93 ;  /* 0x8000000524797c23 */ /* 0x010fe2000801005d */
[----:B------:R-:W-:Y:S01]  /*6e30*/  I2FP.F32.S32 R212, R212 ;  /* 0x000000d400d47245 */ /* 0x000fe20000201400 */
[----:B------:R-:W-:Y:S01]  /*6e40*/  IMAD.IADD R93, R85, 0x1, -R102 ;  /* 0x00000001555d7824 */ /* 0x000fe200078e0a66 */
[----:B------:R-:W-:Y:S01]  /*6e50*/  I2FP.F32.S32 R17, R17 ;  /* 0x0000001100117245 */ /* 0x000fe20000201400 */
[----:B-----5:R-:W-:Y:S01]  /*6e60*/  FFMA.FTZ R229, R229, -UR5, R176 ;  /* 0x80000005e5e57c23 */ /* 0x020fe200080100b0 */
[----:B------:R-:W-:Y:S01]  /*6e70*/  FSEL R60, R125, -INF , !P5 ;  /* 0xff8000007d3c7808 */ /* 0x000fe20006800000 */
[----:B------:R-:W4:Y:S01]  /*6e80*/  MUFU.TANH R122, R170 ;  /* 0x000000aa007a7308 */ /* 0x000f220000002400 */
[----:B------:R-:W-:Y:S01]  /*6e90*/  FSEL R235, R235, -INF , !P5 ;  /* 0xff800000ebeb7808 */ /* 0x000fe20006800000 */
[----:B------:R-:W-:Y:S01]  /*6ea0*/  FFMA.FTZ R226, R226, -UR5, R179 ;  /* 0x80000005e2e27c23 */ /* 0x000fe200080100b3 */
[----:B------:R-:W-:Y:S01]  /*6eb0*/  FSEL R234, R234, -INF , !P5 ;  /* 0xff800000eaea7808 */ /* 0x000fe20006800000 */
[----:B--2---:R-:W-:Y:S01]  /*6ec0*/  FFMA.FTZ R225, R225, -UR5, R172 ;  /* 0x80000005e1e17c23 */ /* 0x004fe200080100ac */
[----:B---3--:R-:W-:Y:S01]  /*6ed0*/  FFMA.FTZ R223, R94, -UR5, R173 ;  /* 0x800000055edf7c23 */ /* 0x008fe200080100ad */
[----:B------:R-:W-:Y:S01]  /*6ee0*/  VIADD R36, R2, 0x78 ;  /* 0x0000007802247836 */ /* 0x000fe20000000000 */
[----:B------:R-:W-:Y:S01]  /*6ef0*/  ISETP.GE.AND P5, PT, R134, UR26, PT ;  /* 0x0000001a86007c0c */ /* 0x000fe2000bfa6270 */
[----:B------:R-:W-:-:S02]  /*6f00*/  VIADD R2, R2, 0x79 ;  /* 0x0000007902027836 */ /* 0x000fc40000000000 */
[----:B-1----:R-:W-:Y:S01]  /*6f10*/  FFMA.FTZ R212, R212, -UR5, R175 ;  /* 0x80000005d4d47c23 */ /* 0x002fe200080100af */
[----:B------:R-:W-:Y:S01]  /*6f20*/  FSEL R216, R216, -INF , !P0 ;  /* 0xff800000d8d87808 */ /* 0x000fe20004000000 */
[--C-:B------:R-:W-:Y:S01]  /*6f30*/  IMAD.IADD R96, R85, 0x1, -R32.reuse ;  /* 0x0000000155607824 */ /* 0x100fe200078e0a20 */
[----:B------:R-:W-:Y:S01]  /*6f40*/  FSEL R237, R237, -INF , !P0 ;  /* 0xff800000eded7808 */ /* 0x000fe20004000000 */
[--C-:B------:R-:W-:Y:S01]  /*6f50*/  IMAD.IADD R98, R15, 0x1, -R32.reuse ;  /* 0x000000010f627824 */ /* 0x100fe200078e0a20 */
[----:B------:R-:W-:Y:S01]  /*6f60*/  FSEL R35, R89, -INF , !P0 ;  /* 0xff80000059237808 */ /* 0x000fe20004000000 */
[----:B------:R-:W-:Y:S01]  /*6f70*/  IMAD.IADD R97, R11, 0x1, -R32 ;  /* 0x000000010b617824 */ /* 0x000fe200078e0a20 */
[----:B------:R-:W-:Y:S01]  /*6f80*/  FSEL R34, R34, -INF , !P0 ;  /* 0xff80000022227808 */ /* 0x000fe20004000000 */
[----:B----4-:R-:W-:Y:S01]  /*6f90*/  FFMA.FTZ R122, R17, -UR5, R122 ;  /* 0x80000005117a7c23 */ /* 0x010fe2000801007a */
[----:B------:R-:W-:Y:S01]  /*6fa0*/  ISETP.GE.AND P0, PT, R32, UR26, PT ;  /* 0x0000001a20007c0c */ /* 0x000fe2000bf06270 */
[----:B------:R-:W-:Y:S01]  /*6fb0*/  IMAD.IADD R89, R9, 0x1, -R32 ;  /* 0x0000000109597824 */ /* 0x000fe200078e0a20 */
[----:B------:R-:W1:Y:S01]  /*6fc0*/  MUFU.TANH R13, R13 ;  /* 0x0000000d000d7308 */ /* 0x000e620000002400 */
[----:B------:R-:W-:Y:S01]  /*6fd0*/  FSEL R214, R214, -INF , !P6 ;  /* 0xff800000d6d67808 */ /* 0x000fe20007000000 */
[----:B------:R-:W-:Y:S01]  /*6fe0*/  IMAD.IADD R94, R85, 0x1, -R104 ;  /* 0x00000001555e7824 */ /* 0x000fe200078e0a68 */
[----:B------:R-:W-:Y:S01]  /*6ff0*/  FSEL R239, R239, -INF , !P6 ;  /* 0xff800000efef7808 */ /* 0x000fe20007000000 */
[--C-:B------:R-:W-:Y:S01]  /*7000*/  IMAD.IADD R111, R15, 0x1, -R36.reuse ;  /* 0x000000010f6f7824 */ /* 0x100fe200078e0a24 */
[----:B------:R-:W-:Y:S01]  /*7010*/  FSEL R33, R33, -INF , !P6 ;  /* 0xff80000021217808 */ /* 0x000fe20007000000 */
[----:B------:R-:W-:Y:S01]  /*7020*/  IMAD.IADD R112, R11, 0x1, -R36 ;  /* 0x000000010b707824 */ /* 0x000fe200078e0a24 */
[----:B------:R-:W-:Y:S01]  /*7030*/  FSEL R32, R20, -INF , !P6 ;  /* 0xff80000014207808 */ /* 0x000fe20007000000 */
[----:B------:R-:W2:Y:S01]  /*7040*/  MUFU.TANH R12, R12 ;  /* 0x0000000c000c7308 */ /* 0x000ea20000002400 */
[----:B------:R-:W-:Y:S01]  /*7050*/  ISETP.GE.AND P6, PT, R106, UR26, PT ;  /* 0x0000001a6a007c0c */ /* 0x000fe2000bfc6270 */
[----:B------:R-:W-:Y:S01]  /*7060*/  IMAD.IADD R20, R9, 0x1, -R106 ;  /* 0x0000000109147824 */ /* 0x000fe200078e0a6a */
[----:B------:R-:W-:Y:S01]  /*7070*/  IABS R93, R93 ;  /* 0x0000005d005d7213 */ /* 0x000fe20000000000 */
[----:B------:R-:W-:Y:S01]  /*7080*/  IMAD.IADD R106, R15, 0x1, -R104 ;  /* 0x000000010f6a7824 */ /* 0x000fe200078e0a68 */
[C---:B------:R-:W-:Y:S01]  /*7090*/  IADD3 R17, R85.reuse, -R36, RZ ;  /* 0x8000002455117210 */ /* 0x040fe20007ffe0ff */
[--C-:B------:R-:W-:Y:S01]  /*70a0*/  IMAD.IADD R85, R85, 0x1, -R2.reuse ;  /* 0x0000000155557824 */ /* 0x100fe200078e0a02 */
[----:B------:R-:W-:Y:S01]  /*70b0*/  FSEL R198, R198, -INF , !P5 ;  /* 0xff800000c6c67808 */ /* 0x000fe20006800000 */
[--C-:B------:R-:W-:Y:S01]  /*70c0*/  IMAD.IADD R15, R15, 0x1, -R2.reuse ;  /* 0x000000010f0f7824 */ /* 0x100fe200078e0a02 */
[----:B------:R-:W-:Y:S01]  /*70d0*/  FSEL R207, R207, -INF , !P5 ;  /* 0xff800000cfcf7808 */ /* 0x000fe20006800000 */
[----:B------:R-:W-:Y:S01]  /*70e0*/  IMAD.IADD R11, R11, 0x1, -R2 ;  /* 0x000000010b0b7824 */ /* 0x000fe200078e0a02 */
[----:B------:R-:W-:Y:S01]  /*70f0*/  FSEL R229, R229, -INF , !P5 ;  /* 0xff800000e5e57808 */ /* 0x000fe20006800000 */
[----:B------:R-:W3:Y:S01]  /*7100*/  MUFU.TANH R14, R14 ;  /* 0x0000000e000e7308 */ /* 0x000ee20000002400 */
[----:B------:R-:W-:-:S02]  /*7110*/  FSEL R228, R228, -INF , !P5 ;  /* 0xff800000e4e47808 */ /* 0x000fc40006800000 */
[----:B------:R-:W-:Y:S02]  /*7120*/  FSEL R196, R196, -INF , !P4 ;  /* 0xff800000c4c47808 */ /* 0x000fe40006000000 */
[----:B------:R-:W-:Y:S02]  /*7130*/  FSEL R205, R205, -INF , !P4 ;  /* 0xff800000cdcd7808 */ /* 0x000fe40006000000 */
[----:B------:R-:W-:Y:S01]  /*7140*/  FSEL R227, R227, -INF , !P4 ;  /* 0xff800000e3e37808 */ /* 0x000fe20006000000 */
[----:B------:R-:W4:Y:S01]  /*7150*/  MUFU.TANH R18, R18 ;  /* 0x0000001200127308 */ /* 0x000f220000002400 */
[----:B------:R-:W-:Y:S02]  /*7160*/  FSEL R226, R226, -INF , !P4 ;  /* 0xff800000e2e27808 */ /* 0x000fe40006000000 */
[----:B------:R-:W-:Y:S02]  /*7170*/  FSEL R130, R130, -INF , !P3 ;  /* 0xff80000082827808 */ /* 0x000fe40005800000 */
[----:B------:R-:W-:-:S02]  /*7180*/  FSEL R199, R199, -INF , !P3 ;  /* 0xff800000c7c77808 */ /* 0x000fc40005800000 */
[----:B------:R-:W-:Y:S01]  /*7190*/  FSEL R225, R225, -INF , !P3 ;  /* 0xff800000e1e17808 */ /* 0x000fe20005800000 */
[----:B------:R-:W5:Y:S01]  /*71a0*/  MUFU.TANH R83, R83 ;  /* 0x0000005300537308 */ /* 0x000f620000002400 */
[----:B------:R-:W-:Y:S02]  /*71b0*/  FSEL R224, R224, -INF , !P3 ;  /* 0xff800000e0e07808 */ /* 0x000fe40005800000 */
[----:B------:R-:W-:Y:S02]  /*71c0*/  FSEL R128, R128, -INF , !P2 ;  /* 0xff80000080807808 */ /* 0x000fe40005000000 */
[----:B------:R-:W-:Y:S02]  /*71d0*/  FSEL R197, R197, -INF , !P2 ;  /* 0xff800000c5c57808 */ /* 0x000fe40005000000 */
[----:B------:R-:W-:Y:S01]  /*71e0*/  FSEL R223, R223, -INF , !P2 ;  /* 0xff800000dfdf7808 */ /* 0x000fe20005000000 */
[----:B------:R-:W5:Y:S01]  /*71f0*/  MUFU.TANH R171, R171 ;  /* 0x000000ab00ab7308 */ /* 0x000f620000002400 */
[----:B------:R-:W-:-:S02]  /*7200*/  FSEL R212, R212, -INF , !P2 ;  /* 0xff800000d4d47808 */ /* 0x000fc40005000000 */
[----:B------:R-:W-:Y:S02]  /*7210*/  FSEL R126, R126, -INF , !P1 ;  /* 0xff8000007e7e7808 */ /* 0x000fe40004800000 */
[----:B------:R-:W-:Y:S02]  /*7220*/  FSEL R121, R121, -INF , !P1 ;  /* 0xff80000079797808 */ /* 0x000fe40004800000 */
[----:B------:R-:W-:Y:S01]  /*7230*/  FSEL R119, R119, -INF , !P1 ;  /* 0xff80000077777808 */ /* 0x000fe20004800000 */
[----:B------:R-:W5:Y:S01]  /*7240*/  MUFU.TANH R21, R21 ;  /* 0x0000001500157308 */ /* 0x000f620000002400 */
[----:B------:R-:W-:Y:S02]  /*7250*/  FSEL R122, R122, -INF , !P1 ;  /* 0xff8000007a7a7808 */ /* 0x000fe40004800000 */
[----:B------:R-:W-:Y:S01]  /*7260*/  ISETP.GE.AND P5, PT, R104, UR26, PT ;  /* 0x0000001a68007c0c */ /* 0x000fe2000bfa6270 */
[C---:B------:R-:W-:Y:S01]  /*7270*/  IMAD.IADD R104, R9.reuse, 0x1, -R104 ;  /* 0x0000000109687824 */ /* 0x040fe200078e0a68 */
[----:B------:R-:W-:Y:S01]  /*7280*/  ISETP.GE.AND P4, PT, R102, UR26, PT ;  /* 0x0000001a66007c0c */ /* 0x000fe2000bf86270 */
[C---:B------:R-:W-:Y:S01]  /*7290*/  IMAD.IADD R102, R9.reuse, 0x1, -R102 ;  /* 0x0000000109667824 */ /* 0x040fe200078e0a66 */
[----:B------:R-:W-:Y:S01]  /*72a0*/  ISETP.GE.AND P3, PT, R100, UR26, PT ;  /* 0x0000001a64007c0c */ /* 0x000fe2000bf66270 */
[C---:B------:R-:W-:Y:S01]  /*72b0*/  IMAD.IADD R100, R9.reuse, 0x1, -R100 ;  /* 0x0000000109647824 */ /* 0x040fe200078e0a64 */
[----:B------:R-:W-:Y:S01]  /*72c0*/  ISETP.GE.AND P2, PT, R36, UR26, PT ;  /* 0x0000001a24007c0c */ /* 0x000fe2000bf46270 */
[C---:B------:R-:W-:Y:S01]  /*72d0*/  IMAD.IADD R36, R9.reuse, 0x1, -R36 ;  /* 0x0000000109247824 */ /* 0x040fe200078e0a24 */
[----:B------:R-:W-:Y:S01]  /*72e0*/  ISETP.GE.AND P1, PT, R2, UR26, PT ;  /* 0x0000001a02007c0c */ /* 0x000fe2000bf26270 */
[----:B------:R-:W-:-:S02]  /*72f0*/  IMAD.IADD R2, R9, 0x1, -R2 ;  /* 0x0000000109027824 */ /* 0x000fc400078e0a02 */
[----:B------:R-:W-:Y:S01]  /*7300*/  FMUL.FTZ R9, R64, UR10 ;  /* 0x0000000a40097c20 */ /* 0x000fe20008410000 */
[----:B------:R-:W-:Y:S01]  /*7310*/  IMAD.MOV.U32 R64, RZ, RZ, R93 ;  /* 0x000000ffff407224 */ /* 0x000fe200078e005d */
[----:B------:R-:W-:Y:S01]  /*7320*/  IABS R19, R19 ;  /* 0x0000001300137213 */ /* 0x000fe20000000000 */
[----:B------:R-:W5:Y:S01]  /*7330*/  MUFU.TANH R48, R48 ;  /* 0x0000003000307308 */ /* 0x000f620000002400 */
[----:B------:R-:W-:Y:S02]  /*7340*/  IABS R96, R96 ;  /* 0x0000006000607213 */ /* 0x000fe40000000000 */
[----:B------:R-:W-:Y:S02]  /*7350*/  I2FP.F32.S32 R64, R64 ;  /* 0x0000004000407245 */ /* 0x000fe40000201400 */
[----:B------:R-:W-:Y:S02]  /*7360*/  I2FP.F32.S32 R19, R19 ;  /* 0x0000001300137245 */ /* 0x000fe40000201400 */
[----:B------:R-:W-:Y:S01]  /*7370*/  IABS R98, R98 ;  /* 0x0000006200627213 */ /* 0x000fe20000000000 */
[----:B------:R-:W5:Y:S01]  /*7380*/  MUFU.TANH R57, R57 ;  /* 0x0000003900397308 */ /* 0x000f620000002400 */
[----:B------:R-:W-:Y:S01]  /*7390*/  IABS R97, R97 ;  /* 0x0000006100617213 */ /* 0x000fe20000000000 */
[----:B-1----:R-:W-:Y:S01]  /*73a0*/  FFMA.FTZ R13, R64, -UR5, R13 ;  /* 0x80000005400d7c23 */ /* 0x002fe2000801000d */
[----:B------:R-:W-:Y:S01]  /*73b0*/  IABS R89, R89 ;  /* 0x0000005900597213 */ /* 0x000fe20000000000 */
[----:B--2---:R-:W-:Y:S01]  /*73c0*/  FFMA.FTZ R12, R19, -UR5, R12 ;  /* 0x80000005130c7c23 */ /* 0x004fe2000801000c */
[----:B------:R-:W-:-:S02]  /*73d0*/  IABS R20, R20 ;  /* 0x0000001400147213 */ /* 0x000fc40000000000 */
[----:B------:R-:W-:Y:S01]  /*73e0*/  I2FP.F32.S32 R93, R96 ;  /* 0x00000060005d7245 */ /* 0x000fe20000201400 */
[----:B------:R-:W1:Y:S01]  /*73f0*/  MUFU.TANH R87, R87 ;  /* 0x0000005700577308 */ /* 0x000e620000002400 */
[----:B------:R-:W-:Y:S02]  /*7400*/  IABS R17, R17 ;  /* 0x0000001100117213 */ /* 0x000fe40000000000 */
[----:B------:R-:W-:Y:S01]  /*7410*/  I2FP.F32.S32 R19, R98 ;  /* 0x0000006200137245 */ /* 0x000fe20000201400 */
[----:B---3--:R-:W-:Y:S01]  /*7420*/  FFMA.FTZ R14, R93, -UR5, R14 ;  /* 0x800000055d0e7c23 */ /* 0x008fe2000801000e */
[----:B------:R-:W-:Y:S02]  /*7430*/  I2FP.F32.S32 R64, R97 ;  /* 0x0000006100407245 */ /* 0x000fe40000201400 */
[----:B------:R-:W-:Y:S01]  /*7440*/  I2FP.F32.S32 R124, R89 ;  /* 0x00000059007c7245 */ /* 0x000fe20000201400 */
[----:B------:R-:W2:Y:S01]  /*7450*/  MUFU.TANH R10, R10 ;  /* 0x0000000a000a7308 */ /* 0x000ea20000002400 */
[----:B------:R-:W-:Y:S01]  /*7460*/  I2FP.F32.S32 R20, R20 ;  /* 0x0000001400147245 */ /* 0x000fe20000201400 */
[----:B----4-:R-:W-:Y:S01]  /*7470*/  FFMA.FTZ R18, R19, -UR5, R18 ;  /* 0x8000000513127c23 */ /* 0x010fe20008010012 */
[----:B------:R-:W-:Y:S01]  /*7480*/  I2FP.F32.S32 R17, R17 ;  /* 0x0000001100117245 */ /* 0x000fe20000201400 */
[----:B-----5:R-:W-:Y:S01]  /*7490*/  FFMA.FTZ R64, R64, -UR5, R83 ;  /* 0x8000000540407c23 */ /* 0x020fe20008010053 */
[----:B------:R-:W-:Y:S01]  /*74a0*/  FFMA.FTZ R124, R124, -UR5, R171 ;  /* 0x800000057c7c7c23 */ /* 0x000fe200080100ab */
[----:B------:R-:W-:Y:S01]  /*74b0*/  IABS R109, R109 ;  /* 0x0000006d006d7213 */ /* 0x000fe20000000000 */
[----:B------:R-:W-:Y:S01]  /*74c0*/  FFMA.FTZ R21, R20, -UR5, R21 ;  /* 0x8000000514157c23 */ /* 0x000fe20008010015 */
[----:B------:R-:W3:Y:S01]  /*74d0*/  MUFU.TANH R56, R56 ;  /* 0x0000003800387308 */ /* 0x000ee20000002400 */
[----:B------:R-:W-:Y:S01]  /*74e0*/  IABS R85, R85 ;  /* 0x0000005500557213 */ /* 0x000fe20000000000 */
[----:B------:R-:W-:Y:S01]  /*74f0*/  FFMA.FTZ R204, R17, -UR5, R48 ;  /* 0x8000000511cc7c23 */ /* 0x000fe20008010030 */
[----:B------:R-:W-:-:S02]  /*7500*/  IABS R99, R99 ;  /* 0x0000006300637213 */ /* 0x000fc40000000000 */
[----:B------:R-:W-:Y:S02]  /*7510*/  IABS R108, R108 ;  /* 0x0000006c006c7213 */ /* 0x000fe40000000000 */
[----:B------:R-:W-:Y:S01]  /*7520*/  IABS R107, R107 ;  /* 0x0000006b006b7213 */ /* 0x000fe20000000000 */
[----:B------:R-:W4:Y:S01]  /*7530*/  MUFU.TANH R49, R49 ;  /* 0x0000003100317308 */ /* 0x000f220000002400 */
[----:B------:R-:W-:Y:S02]  /*7540*/  I2FP.F32.S32 R20, R109 ;  /* 0x0000006d00147245 */ /* 0x000fe40000201400 */
[----:B------:R-:W-:Y:S02]  /*7550*/  I2FP.F32.S32 R202, R85 ;  /* 0x0000005500ca7245 */ /* 0x000fe40000201400 */
[----:B------:R-:W-:Y:S01]  /*7560*/  I2FP.F32.S32 R48, R99 ;  /* 0x0000006300307245 */ /* 0x000fe20000201400 */
[----:B------:R-:W-:Y:S01]  /*7570*/  FFMA.FTZ R57, R20, -UR5, R57 ;  /* 0x8000000514397c23 */ /* 0x000fe20008010039 */
[----:B------:R-:W-:Y:S01]  /*7580*/  I2FP.F32.S32 R19, R108 ;  /* 0x0000006c00137245 */ /* 0x000fe20000201400 */
[----:B------:R-:W-:Y:S01]  /*7590*/  MUFU.TANH R68, R68 ;  /* 0x0000004400447308 */ /* 0x000fe20000002400 */
[----:B------:R-:W-:Y:S01]  /*75a0*/  I2FP.F32.S32 R17, R107 ;  /* 0x0000006b00117245 */ /* 0x000fe20000201400 */
[----:B-1----:R-:W-:Y:S01]  /*75b0*/  FFMA.FTZ R87, R48, -UR5, R87 ;  /* 0x8000000530577c23 */ /* 0x002fe20008010057 */
[----:B------:R-:W-:Y:S01]  /*75c0*/  FSEL R211, R14, -INF , !P0 ;  /* 0xff8000000ed37808 */ /* 0x000fe20004000000 */
[----:B--2---:R-:W-:Y:S01]  /*75d0*/  FFMA.FTZ R10, R19, -UR5, R10 ;  /* 0x80000005130a7c23 */ /* 0x004fe2000801000a */
[----:B------:R-:W-:Y:S01]  /*75e0*/  FSEL R131, R18, -INF , !P0 ;  /* 0xff80000012837808 */ /* 0x000fe20004000000 */
[----:B---3--:R-:W-:Y:S01]  /*75f0*/  FFMA.FTZ R56, R17, -UR5, R56 ;  /* 0x8000000511387c23 */ /* 0x008fe20008010038 */
[----:B------:R-:W-:Y:S01]  /*7600*/  FSEL R127, R64, -INF , !P0 ;  /* 0xff800000407f7808 */ /* 0x000fe20004000000 */
[----:B------:R-:W1:Y:S01]  /*7610*/  MUFU.TANH R65, R65 ;  /* 0x0000004100417308 */ /* 0x000e620000002400 */
[----:B------:R-:W-:Y:S01]  /*7620*/  FSEL R124, R124, -INF , !P0 ;  /* 0xff8000007c7c7808 */ /* 0x000fe20004000000 */
[----:B----4-:R-:W-:Y:S01]  /*7630*/  FFMA.FTZ R202, R202, -UR5, R49 ;  /* 0x80000005caca7c23 */ /* 0x010fe20008010031 */
[----:B------:R-:W-:-:S02]  /*7640*/  IABS R94, R94 ;  /* 0x0000005e005e7213 */ /* 0x000fc40000000000 */
[----:B------:R-:W-:Y:S02]  /*7650*/  IABS R106, R106 ;  /* 0x0000006a006a7213 */ /* 0x000fe40000000000 */
[----:B------:R-:W-:Y:S01]  /*7660*/  IABS R105, R105 ;  /* 0x0000006900697213 */ /* 0x000fe20000000000 */
[----:B------:R-:W2:Y:S01]  /*7670*/  MUFU.TANH R67, R67 ;  /* 0x0000004300437308 */ /* 0x000ea20000002400 */
[----:B------:R-:W-:Y:S02]  /*7680*/  IABS R11, R11 ;  /* 0x0000000b000b7213 */ /* 0x000fe40000000000 */
[----:B------:R-:W-:Y:S02]  /*7690*/  PLOP3.LUT P0, PT, PT, PT, UP0, 0x80, 0x0 ;  /* 0x000000000000781c */ /* 0x000fe40003f0f008 */
[----:B------:R-:W-:Y:S02]  /*76a0*/  IABS R95, R95 ;  /* 0x0000005f005f7213 */ /* 0x000fe40000000000 */
[----:B------:R-:W-:Y:S01]  /*76b0*/  IABS R101, R101 ;  /* 0x0000006500657213 */ /* 0x000fe20000000000 */
[----:B------:R-:W-:Y:S01]  /*76c0*/  MUFU.TANH R16, R16 ;  /* 0x0000001000107308 */ /* 0x000fe20000002400 */
[----:B------:R-:W-:-:S02]  /*76d0*/  IABS R104, R104 ;  /* 0x0000006800687213 */ /* 0x000fc40000000000 */
[----:B------:R-:W-:Y:S02]  /*76e0*/  IABS R102, R102 ;  /* 0x0000006600667213 */ /* 0x000fe40000000000 */
[----:B------:R-:W-:Y:S02]  /*76f0*/  IABS R110, R110 ;  /* 0x0000006e006e7213 */ /* 0x000fe40000000000 */
[----:B------:R-:W-:Y:S01]  /*7700*/  IABS R100, R100 ;  /* 0x0000006400647213 */ /* 0x000fe20000000000 */
[----:B------:R-:W-:Y:S01]  /*7710*/  MUFU.TANH R8, R8 ;  /* 0x0000000800087308 */ /* 0x000fe20000002400 */
[----:B------:R-:W-:Y:S02]  /*7720*/  IABS R111, R111 ;  /* 0x0000006f006f7213 */ /* 0x000fe40000000000 */
[----:B------:R-:W-:Y:S02]  /*7730*/  IABS R15, R15 ;  /* 0x0000000f000f7213 */ /* 0x000fe40000000000 */
[----:B------:R-:W-:-:S02]  /*7740*/  IABS R112, R112 ;  /* 0x0000007000707213 */ /* 0x000fc40000000000 */
[----:B------:R-:W-:Y:S01]  /*7750*/  IABS R36, R36 ;  /* 0x0000002400247213 */ /* 0x000fe20000000000 */
[----:B------:R-:W3:Y:S01]  /*7760*/  MUFU.TANH R9, R9 ;  /* 0x0000000900097308 */ /* 0x000ee20000002400 */
[----:B------:R-:W-:Y:S02]  /*7770*/  IABS R2, R2 ;  /* 0x0000000200027213 */ /* 0x000fe40000000000 */
[----:B------:R-:W-:Y:S02]  /*7780*/  I2FP.F32.S32 R94, R94 ;  /* 0x0000005e005e7245 */ /* 0x000fe40000201400 */
[----:B------:R-:W-:Y:S02]  /*7790*/  I2FP.F32.S32 R106, R106 ;  /* 0x0000006a006a7245 */ /* 0x000fe40000201400 */
[----:B------:R-:W-:Y:S01]  /*77a0*/  I2FP.F32.S32 R105, R105 ;  /* 0x0000006900697245 */ /* 0x000fe20000201400 */
[----:B------:R-:W4:Y:S01]  /*77b0*/  MUFU.TANH R66, R66 ;  /* 0x0000004200427308 */ /* 0x000f220000002400 */
[----:B------:R-:W-:Y:S01]  /*77c0*/  I2FP.F32.S32 R20, R11 ;  /* 0x0000000b00147245 */ /* 0x000fe20000201400 */
[----:B-1----:R-:W-:Y:S01]  /*77d0*/  FFMA.FTZ R209, R94, -UR5, R65 ;  /* 0x800000055ed17c23 */ /* 0x002fe20008010041 */
[----:B------:R-:W-:Y:S01]  /*77e0*/  I2FP.F32.S32 R96, R95 ;  /* 0x0000005f00607245 */ /* 0x000fe20000201400 */
[----:B--2---:R-:W-:Y:S01]  /*77f0*/  FFMA.FTZ R117, R106, -UR5, R67 ;  /* 0x800000056a757c23 */ /* 0x004fe20008010043 */
[----:B------:R-:W-:Y:S01]  /*7800*/  I2FP.F32.S32 R101, R101 ;  /* 0x0000006500657245 */ /* 0x000fe20000201400 */
[----:B------:R-:W-:Y:S01]  /*7810*/  FFMA.FTZ R68, R105, -UR5, R68 ;  /* 0x8000000569447c23 */ /* 0x000fe20008010044 */
[----:B------:R-:W-:Y:S01]  /*7820*/  I2FP.F32.S32 R49, R104 ;  /* 0x0000006800317245 */ /* 0x000fe20000201400 */
[----:B------:R-:W1:Y:S01]  /*7830*/  MUFU.TANH R58, R58 ;  /* 0x0000003a003a7308 */ /* 0x000e620000002400 */
[----:B------:R-:W-:Y:S01]  /*7840*/  I2FP.F32.S32 R17, R102 ;  /* 0x0000006600117245 */ /* 0x000fe20000201400 */
[----:B---3--:R-:W-:Y:S01]  /*7850*/  FFMA.FTZ R9, R96, -UR5, R9 ;  /* 0x8000000560097c23 */ /* 0x008fe20008010009 */
[----:B------:R-:W-:Y:S01]  /*7860*/  I2FP.F32.S32 R19, R110 ;  /* 0x0000006e00137245 */ /* 0x000fe20000201400 */
[----:B------:R-:W-:Y:S01]  /*7870*/  FFMA.FTZ R16, R49, -UR5, R16 ;  /* 0x8000000531107c23 */ /* 0x000fe20008010010 */
[----:B------:R-:W-:-:S02]  /*7880*/  I2FP.F32.S32 R100, R100 ;  /* 0x0000006400647245 */ /* 0x000fc40000201400 */
[----:B------:R-:W-:Y:S01]  /*7890*/  I2FP.F32.S32 R111, R111 ;  /* 0x0000006f006f7245 */ /* 0x000fe20000201400 */
[----:B------:R-:W2:Y:S01]  /*78a0*/  MUFU.TANH R59, R59 ;  /* 0x0000003b003b7308 */ /* 0x000ea20000002400 */
[----:B------:R-:W-:Y:S01]  /*78b0*/  I2FP.F32.S32 R48, R15 ;  /* 0x0000000f00307245 */ /* 0x000fe20000201400 */
[----:B----4-:R-:W-:Y:S01]  /*78c0*/  FFMA.FTZ R66, R101, -UR5, R66 ;  /* 0x8000000565427c23 */ /* 0x010fe20008010042 */
[----:B------:R-:W-:Y:S01]  /*78d0*/  I2FP.F32.S32 R107, R112 ;  /* 0x00000070006b7245 */ /* 0x000fe20000201400 */
[----:B------:R-:W-:Y:S01]  /*78e0*/  FFMA.FTZ R8, R19, -UR5, R8 ;  /* 0x8000000513087c23 */ /* 0x000fe20008010008 */
[----:B------:R-:W-:Y:S02]  /*78f0*/  I2FP.F32.S32 R11, R36 ;  /* 0x00000024000b7245 */ /* 0x000fe40000201400 */
[----:B------:R-:W-:Y:S01]  /*7900*/  I2FP.F32.S32 R2, R2 ;  /* 0x0000000200027245 */ /* 0x000fe20000201400 */
[----:B------:R-:W3:Y:S01]  /*7910*/  MUFU.TANH R52, R52 ;  /* 0x0000003400347308 */ /* 0x000ee20000002400 */
[----:B-1----:R-:W-:Y:S01]  /*7920*/  FFMA.FTZ R108, R17, -UR5, R58 ;  /* 0x80000005116c7c23 */ /* 0x002fe2000801003a */
[----:B------:R-:W-:-:S02]  /*7930*/  LOP3.LUT R36, R0, 0x3, RZ, 0xc0, !PT ;  /* 0x0000000300247812 */ /* 0x000fc400078ec0ff */
[----:B------:R-:W-:Y:S02]  /*7940*/  FSEL R210, R9, -INF , !P6 ;  /* 0xff80000009d27808 */ /* 0x000fe40007000000 */
[----:B------:R-:W-:Y:S02]  /*7950*/  FSEL R129, R66, -INF , !P6 ;  /* 0xff80000042817808 */ /* 0x000fe40007000000 */
[----:B------:R-:W1:Y:S01]  /*7960*/  MUFU.TANH R53, R53 ;  /* 0x0000003500357308 */ /* 0x000e620000002400 */
[----:B--2---:R-:W-:Y:S01]  /*7970*/  FFMA.FTZ R106, R100, -UR5, R59 ;  /* 0x80000005646a7c23 */ /* 0x004fe2000801003b */
[----:B------:R-:W-:Y:S02]  /*7980*/  FSEL R125, R87, -INF , !P6 ;  /* 0xff800000577d7808 */ /* 0x000fe40007000000 */
[----:B------:R-:W-:Y:S02]  /*7990*/  FSEL R112, R21, -INF , !P6 ;  /* 0xff80000015707808 */ /* 0x000fe40007000000 */
[----:B------:R-:W-:-:S02]  /*79a0*/  FSEL R209, R209, -INF , !P5 ;  /* 0xff800000d1d17808 */ /* 0x000fc40006800000 */
[----:B------:R-:W2:Y:S01]  /*79b0*/  MUFU.TANH R50, R50 ;  /* 0x0000003200327308 */ /* 0x000ea20000002400 */
[----:B---3--:R-:W-:Y:S01]  /*79c0*/  FFMA.FTZ R107, R107, -UR5, R52 ;  /* 0x800000056b6b7c23 */ /* 0x008fe20008010034 */
[----:B------:R-:W-:Y:S02]  /*79d0*/  FSEL R117, R117, -INF , !P5 ;  /* 0xff80000075757808 */ /* 0x000fe40006800000 */
[----:B------:R-:W-:Y:S02]  /*79e0*/  FSEL R123, R68, -INF , !P5 ;  /* 0xff800000447b7808 */ /* 0x000fe40006800000 */
[----:B------:R-:W-:Y:S02]  /*79f0*/  FSEL R110, R16, -INF , !P5 ;  /* 0xff800000106e7808 */ /* 0x000fe40006800000 */
[----:B------:R-:W3:Y:S01]  /*7a00*/  MUFU.TANH R54, R54 ;  /* 0x0000003600367308 */ /* 0x000ee20000002400 */
[----:B-1----:R-:W-:Y:S01]  /*7a10*/  FFMA.FTZ R105, R20, -UR5, R53 ;  /* 0x8000000514697c23 */ /* 0x002fe20008010035 */
[----:B------:R-:W-:-:S02]  /*7a20*/  FSEL R208, R13, -INF , !P4 ;  /* 0xff8000000dd07808 */ /* 0x000fc40006000000 */
        /* <DEDUP_REMOVED lines=12> */
[----:B------:R-:W-:Y:S01]  /*7af0*/  FSEL R114, R114, -INF , !P2 ;  /* 0xff80000072727808 */ /* 0x000fe20005000000 */
[----:B-1----:R-:W-:Y:S01]  /*7b00*/  FFMA.FTZ R113, R48, -UR5, R51 ;  /* 0x8000000530717c23 */ /* 0x002fe20008010033 */
[----:B------:R-:W-:-:S02]  /*7b10*/  FSEL R202, R202, -INF , !P1 ;  /* 0xff800000caca7808 */ /* 0x000fc40004800000 */
[----:B------:R-:W-:Y:S02]  /*7b20*/  FSEL R107, R107, -INF , !P2 ;  /* 0xff8000006b6b7808 */ /* 0x000fe40005000000 */
[----:B------:R-:W-:Y:S02]  /*7b30*/  FSEL R113, R113, -INF , !P1 ;  /* 0xff80000071717808 */ /* 0x000fe40004800000 */
[----:B------:R-:W-:Y:S01]  /*7b40*/  FSEL R94, R94, -INF , !P2 ;  /* 0xff8000005e5e7808 */ /* 0x000fe20005000000 */
[----:B--2---:R-:W-:Y:S01]  /*7b50*/  FFMA.FTZ R93, R2, -UR5, R55 ;  /* 0x80000005025d7c23 */ /* 0x004fe20008010037 */
[----:B------:R-:W-:-:S04]  /*7b60*/  FSEL R105, R105, -INF , !P1 ;  /* 0xff80000069697808 */ /* 0x000fc80004800000 */
[----:B------:R-:W-:Y:S01]  /*7b70*/  FSEL R93, R93, -INF , !P1 ;  /* 0xff8000005d5d7808 */ /* 0x000fe20004800000 */
[----:B------:R-:W-:Y:S06]  /*7b80*/  BAR.SYNC.DEFER_BLOCKING 0x0 ;  /* 0x0000000000007b1d */ /* 0x000fec0000010000 */
[----:B------:R-:W-:Y:S05]  /*7b90*/  @!P0 BRA `(.L_x_514) ;  /* 0x0000000400cc8947 */ /* 0x000fea0003800000 */
[----:B------:R-:W2:Y:S01]  /*7ba0*/  LDL.64 R192, [R1+0x60] ;  /* 0x0000600001c07983 */ /* 0x000ea20000100a00 */
[----:B------:R-:W-:-:S03]  /*7bb0*/  ULDC UR10, c[0x0][0x2d0] ;  /* 0x0000b400000a7ab9 */ /* 0x000fc60000000800 */
[----:B------:R-:W3:Y:S01]  /*7bc0*/  LDL R153, [R1+0x48] ;  /* 0x0000480001997983 */ /* 0x000ee20000100800 */
        /* <DEDUP_REMOVED lines=10> */
[----:B------:R-:W-:Y:S01]  /*7c70*/  IMAD.U32 R9, RZ, RZ, UR9 ;  /* 0x00000009ff097e24 */ /* 0x000fe2000f8e00ff */
[----:B------:R-:W-:Y:S01]  /*7c80*/  UIMAD UR10, UR10, UR22, UR11 ;  /* 0x000000160a0a72a4 */ /* 0x000fe2000f8e020b */
[----:B------:R-:W-:Y:S01]  /*7c90*/  IMAD.U32 R48, RZ, RZ, UR8 ;  /* 0x00000008ff307e24 */ /* 0x000fe2000f8e00ff */
[----:B------:R-:W1:Y:S01]  /*7ca0*/  @!P1 LDC.64 R20, c[0x0][0x218] ;  /* 0x00008600ff149b82 */ /* 0x000e620000000a00 */
[----:B------:R-:W-:Y:S01]  /*7cb0*/  IMAD.U32 R11, RZ, RZ, UR9 ;  /* 0x00000009ff0b7e24 */ /* 0x000fe2000f8e00ff */
[----:B------:R-:W-:Y:S01]  /*7cc0*/  VOTEU.ALL UP0, P1 ;  /* 0x00000000003f7886 */ /* 0x000fe20000800000 */
[----:B------:R-:W-:Y:S02]  /*7cd0*/  IMAD.U32 R59, RZ, RZ, UR8 ;  /* 0x00000008ff3b7e24 */ /* 0x000fe4000f8e00ff */
[----:B------:R-:W-:Y:S02]  /*7ce0*/  IMAD.U32 R0, RZ, RZ, UR8 ;  /* 0x00000008ff007e24 */ /* 0x000fe4000f8e00ff */
[----:B------:R-:W-:Y:S01]  /*7cf0*/  @!UP0 UIMAD UR12, UR9, 0x30, URZ ;  /* 0x00000030090c88a4 */ /* 0x000fe2000f8e023f */
[----:B------:R-:W4:Y:S01]  /*7d00*/  @!P1 LDC.64 R18, c[0x0][0x218] ;  /* 0x00008600ff129b82 */ /* 0x000f220000000a00 */
[----:B------:R-:W-:-:S07]  /*7d10*/  @!UP0 UIMAD UR11, UR9, 0x50, URZ ;  /* 0x00000050090b88a4 */ /* 0x000fce000f8e023f */
[----:B------:R-:W5:Y:S08]  /*7d20*/  @!P1 LDC.64 R16, c[0x0][0x218] ;  /* 0x00008600ff109b82 */ /* 0x000f700000000a00 */
[----:B------:R-:W5:Y:S08]  /*7d30*/  @!P1 LDC.64 R14, c[0x0][0x218] ;  /* 0x00008600ff0e9b82 */ /* 0x000f700000000a00 */
[----:B------:R-:W5:Y:S01]  /*7d40*/  @!P1 LDC.64 R12, c[0x0][0x218] ;  /* 0x00008600ff0c9b82 */ /* 0x000f620000000a00 */
[----:B--2---:R-:W-:-:S04]  /*7d50*/  IMAD.WIDE.U32 R52, R52, UR22, R192 ;  /* 0x0000001634347c25 */ /* 0x004fc8000f8e00c0 */
[----:B------:R-:W-:Y:S01]  /*7d60*/  VIADD R57, R53, UR10 ;  /* 0x0000000a35397c36 */ /* 0x000fe20008000000 */
[-C--:B------:R-:W-:Y:S01]  /*7d70*/  @!P1 LEA R51, P2, R51, R52.reuse, 0x6 ;  /* 0x0000003433339211 */ /* 0x080fe200078430ff */
[--C-:B------:R-:W-:Y:S01]  /*7d80*/  @!P1 IMAD.MOV.U32 R8, RZ, RZ, R52.reuse ;  /* 0x000000ffff089224 */ /* 0x100fe200078e0034 */
[----:B------:R-:W-:Y:S01]  /*7d90*/  @!P1 LEA R49, P3, R49, R52, 0x5 ;  /* 0x0000003431319211 */ /* 0x000fe200078628ff */
[--C-:B------:R-:W-:Y:S01]  /*7da0*/  @!P1 IMAD.MOV.U32 R66, RZ, RZ, R52.reuse ;  /* 0x000000ffff429224 */ /* 0x100fe200078e0034 */
[-C--:B------:R-:W-:Y:S01]  /*7db0*/  @!P1 LEA.HI.X R50, R56, R57.reuse, R9, 0x6, P2 ;  /* 0x0000003938329211 */ /* 0x080fe200010f3409 */
[----:B------:R-:W-:Y:S01]  /*7dc0*/  @!P1 IMAD.MOV.U32 R9, RZ, RZ, R57 ;  /* 0x000000ffff099224 */ /* 0x000fe200078e0039 */
[-C--:B------:R-:W-:Y:S01]  /*7dd0*/  @!P1 LEA.HI.X R48, R48, R57.reuse, R11, 0x5, P3 ;  /* 0x0000003930309211 */ /* 0x080fe200018f2c0b */
[----:B------:R-:W-:Y:S01]  /*7de0*/  @!P1 IMAD.MOV.U32 R56, RZ, RZ, R52 ;  /* 0x000000ffff389224 */ /* 0x000fe200078e0034 */
[----:B------:R-:W2:Y:S01]  /*7df0*/  @!P1 LDC.64 R10, c[0x0][0x218] ;  /* 0x00008600ff0a9b82 */ /* 0x000ea20000000a00 */
[----:B------:R-:W-:Y:S01]  /*7e00*/  @!P1 IMAD.WIDE.U32 R54, R54, 0x50, R8 ;  /* 0x0000005036369825 */ /* 0x000fe200078e0008 */
[C---:B------:R-:W-:Y:S01]  /*7e10*/  @!P1 IADD3 R2, P2, R52.reuse, UR31, RZ ;  /* 0x0000001f34029c10 */ /* 0x040fe2000ff5e0ff */
[----:B------:R-:W-:Y:S01]  /*7e20*/  @!UP0 UIMAD UR10, UR9, 0x60, URZ ;  /* 0x00000060090a88a4 */ /* 0x000fe2000f8e023f */
[----:B-1----:R-:W-:Y:S01]  /*7e30*/  @!P1 LEA R64, P3, R52, R20, 0x1 ;  /* 0x0000001434409211 */ /* 0x002fe200078608ff */
[----:B------:R-:W-:Y:S01]  /*7e40*/  @!P1 IMAD.WIDE.U32 R58, R59, 0x30, R56 ;  /* 0x000000303b3a9825 */ /* 0x000fe200078e0038 */
[----:B------:R-:W-:Y:S01]  /*7e50*/  @!P1 MOV R67, R57 ;  /* 0x0000003900439202 */ /* 0x000fe20000000f00 */
[----:B---3--:R1:W-:Y:S01]  /*7e60*/  @P1 STS.128 [R153+0x4000], RZ ;  /* 0x004000ff99001388 */ /* 0x0083e20000000c00 */
[----:B------:R-:W3:Y:S01]  /*7e70*/  @!P1 LDC.64 R8, c[0x0][0x218] ;  /* 0x00008600ff089b82 */ /* 0x000ee20000000a00 */
[----:B------:R-:W-:-:S02]  /*7e80*/  @!P1 IADD3.X R20, R57, UR29, RZ, P2, !PT ;  /* 0x0000001d39149c10 */ /* 0x000fc400097fe4ff */
[----:B----4-:R-:W-:Y:S01]  /*7e90*/  @!P1 LEA R18, P2, R2, R18, 0x1 ;  /* 0x0000001202129211 */ /* 0x010fe200078408ff */
[----:B------:R-:W-:Y:S01]  /*7ea0*/  @!P1 IMAD.WIDE.U32 R66, R0, 0x60, R66 ;  /* 0x0000006000429825 */ /* 0x000fe200078e0042 */
[----:B------:R-:W-:Y:S02]  /*7eb0*/  @!P1 LEA.HI.X R65, R52, R21, R57, 0x1, P3 ;  /* 0x0000001534419211 */ /* 0x000fe400018f0c39 */
[----:B------:R-:W-:Y:S01]  /*7ec0*/  @!P1 LEA.HI.X R19, R2, R19, R20, 0x1, P2 ;  /* 0x0000001302139211 */ /* 0x000fe200010f0c14 */
[----:B------:R-:W-:Y:S01]  /*7ed0*/  @!P1 VIADD R0, R59, UR12 ;  /* 0x0000000c3b009c36 */ /* 0x000fe20008000000 */
[----:B-----5:R-:W-:Y:S01]  /*7ee0*/  @!P1 LEA R16, P3, R49, R16, 0x1 ;  /* 0x0000001031109211 */ /* 0x020fe200078608ff */
[----:B------:R-:W-:Y:S01]  /*7ef0*/  @!PT LDS RZ, [RZ] ;  /* 0x00000000fffff984 */ /* 0x000fe20000000800 */
[----:B------:R-:W-:Y:S01]  /*7f00*/  @!PT LDS RZ, [RZ] ;  /* 0x00000000fffff984 */ /* 0x000fe20000000800 */
[----:B------:R-:W-:Y:S01]  /*7f10*/  @!PT LDS RZ, [RZ] ;  /* 0x00000000fffff984 */ /* 0x000fe20000000800 */
[----:B------:R1:W-:Y:S01]  /*7f20*/  @!P1 LDGSTS.E.BYPASS.LTC128B.128 [R153+0x4000], desc[UR24][R64.64] ;  /* 0x0400000040999fae */ /* 0x0003e2000b901d58 */
[C---:B------:R-:W-:Y:S01]  /*7f30*/  @!P1 LEA R14, P2, R58.reuse, R14, 0x1 ;  /* 0x0000000e3a0e9211 */ /* 0x040fe200078408ff */
[----:B------:R-:W-:Y:S01]  /*7f40*/  @!P1 VIADD R2, R67, UR10 ;  /* 0x0000000a43029c36 */ /* 0x000fe20008000000 */
[----:B------:R-:W-:Y:S01]  /*7f50*/  @!P1 LEA.HI.X R17, R49, R17, R48, 0x1, P3 ;  /* 0x0000001131119211 */ /* 0x000fe200018f0c30 */
[----:B------:R1:W-:Y:S01]  /*7f60*/  @P1 STS.128 [R153+0x4800], RZ ;  /* 0x004800ff99001388 */ /* 0x0003e20000000c00 */
[----:B------:R-:W-:Y:S01]  /*7f70*/  @!P1 LEA.HI.X R15, R58, R15, R0, 0x1, P2 ;  /* 0x0000000f3a0f9211 */ /* 0x000fe200010f0c00 */
[----:B------:R-:W-:Y:S01]  /*7f80*/  @!P1 VIADD R0, R55, UR11 ;  /* 0x0000000b37009c36 */ /* 0x000fe20008000000 */
[----:B------:R-:W-:Y:S01]  /*7f90*/  @!P1 LEA R12, P4, R51, R12, 0x1 ;  /* 0x0000000c330c9211 */ /* 0x000fe200078808ff */
[----:B------:R-:W-:Y:S01]  /*7fa0*/  @!PT LDS RZ, [RZ] ;  /* 0x00000000fffff984 */ /* 0x000fe20000000800 */
[----:B------:R-:W-:Y:S01]  /*7fb0*/  @!PT LDS RZ, [RZ] ;  /* 0x00000000fffff984 */ /* 0x000fe20000000800 */
[----:B------:R-:W-:Y:S01]  /*7fc0*/  @!PT LDS RZ, [RZ] ;  /* 0x00000000fffff984 */ /* 0x000fe20000000800 */
[----:B------:R1:W-:Y:S01]  /*7fd0*/  @!P1 LDGSTS.E.BYPASS.LTC128B.128 [R153+0x4800], desc[UR24][R18.64] ;  /* 0x0480000012999fae */ /* 0x0003e2000b901d58 */
[----:B--2---:R-:W-:-:S02]  /*7fe0*/  @!P1 LEA R10, P3, R54, R10, 0x1 ;  /* 0x0000000a360a9211 */ /* 0x004fc400078608ff */
[----:B------:R-:W-:Y:S01]  /*7ff0*/  @!P1 LEA.HI.X R13, R51, R13, R50, 0x1, P4 ;  /* 0x0000000d330d9211 */ /* 0x000fe200020f0c32 */
[----:B------:R1:W-:Y:S01]  /*8000*/  @P1 STS.128 [R153+0x5000], RZ ;  /* 0x005000ff99001388 */ /* 0x0003e20000000c00 */
[----:B------:R-:W-:Y:S02]  /*8010*/  @!P1 LEA.HI.X R11, R54, R11, R0, 0x1, P3 ;  /* 0x0000000b360b9211 */ /* 0x000fe400018f0c00 */
[C---:B---3--:R-:W-:Y:S01]  /*8020*/  @!P1 LEA R8, P2, R66.reuse, R8, 0x1 ;  /* 0x0000000842089211 */ /* 0x048fe200078408ff */
[----:B------:R-:W-:Y:S01]  /*8030*/  @!PT LDS RZ, [RZ] ;  /* 0x00000000fffff984 */ /* 0x000fe20000000800 */
[----:B------:R-:W-:Y:S01]  /*8040*/  @!PT LDS RZ, [RZ] ;  /* 0x00000000fffff984 */ /* 0x000fe20000000800 */
[----:B------:R-:W-:Y:S01]  /*8050*/  @!PT LDS RZ, [RZ] ;  /* 0x00000000fffff984 */ /* 0x000fe20000000800 */
[----:B------:R1:W-:Y:S03]  /*8060*/  @!P1 LDGSTS.E.BYPASS.LTC128B.128 [R153+0x5000], desc[UR24][R16.64] ;  /* 0x0500000010999fae */ /* 0x0003e6000b901d58 */
[----:B------:R-:W-:Y:S01]  /*8070*/  @!P1 LEA.HI.X R9, R66, R9, R2, 0x1, P2 ;  /* 0x0000000942099211 */ /* 0x000fe200010f0c02 */
[----:B------:R1:W-:Y:S04]  /*8080*/  @P1 STS.128 [R153+0x5800], RZ ;  /* 0x005800ff99001388 */ /* 0x0003e80000000c00 */
        /* <DEDUP_REMOVED lines=34> */
.L_x_516:
[----:B------:R-:W-:Y:S05]  /*82b0*/  BSYNC B0 ;  /* 0x0000000000007941 */ /* 0x000fea0003800000 */
.L_x_515:
[----:B------:R-:W0:Y:S02]  /*82c0*/  LDGDEPBAR ;  /* 0x00000000000079af */ /* 0x000e240000000000 */
.L_x_514:
[----:B-12---:R-:W-:Y:S01]  /*82d0*/  FMNMX.FTZ R9, R92, R90, !PT ;  /* 0x0000005a5c097209 */ /* 0x006fe20007810000 */
[----:B------:R-:W-:Y:S01]  /*82e0*/  ULDC UR8, c[0x0][0x2ec] ;  /* 0x0000bb0000087ab9 */ /* 0x000fe20000000800 */
[----:B------:R-:W-:Y:S02]  /*82f0*/  MOV R51, R247 ;  /* 0x000000f700337202 */ /* 0x000fe40000000f00 */
[----:B------:R-:W-:Y:S02]  /*8300*/  FMNMX.FTZ R9, R88, R9, !PT ;  /* 0x0000000958097209 */ /* 0x000fe40007810000 */
[----:B------:R-:W-:Y:S02]  /*8310*/  MOV R49, R246 ;  /* 0x000000f600317202 */ /* 0x000fe40000000f00 */
[----:B------:R-:W-:Y:S02]  /*8320*/  FMNMX.FTZ R9, R86, R9, !PT ;  /* 0x0000000956097209 */ /* 0x000fe40007810000 */
[----:B------:R-:W-:-:S02]  /*8330*/  MOV R48, R245 ;  /* 0x000000f500307202 */ /* 0x000fc40000000f00 */
[----:B------:R-:W-:Y:S02]  /*8340*/  FMNMX.FTZ R9, R82, R9, !PT ;  /* 0x0000000952097209 */ /* 0x000fe40007810000 */
[----:B------:R-:W-:Y:S02]  /*8350*/  MOV R50, R244 ;  /* 0x000000f400327202 */ /* 0x000fe40000000f00 */
[----:B------:R-:W-:Y:S02]  /*8360*/  FMNMX.FTZ R9, R30, R9, !PT ;  /* 0x000000091e097209 */ /* 0x000fe40007810000 */
[----:B------:R-:W-:Y:S02]  /*8370*/  LEA R247, R3, UR4, 0x1 ;  /* 0x0000000403f77c11 */ /* 0x000fe4000f8e08ff */
[----:B------:R-:W-:Y:S02]  /*8380*/  FMNMX.FTZ R9, R28, R9, !PT ;  /* 0x000000091c097209 */ /* 0x000fe40007810000 */
[----:B------:R-:W-:Y:S01]  /*8390*/  LEA R245, R4, R247, 0x1 ;  /* 0x000000f704f57211 */ /* 0x000fe200078e08ff */
[----:B------:R-:W-:Y:S01]  /*83a0*/  LDSM.16.MT88.4 R176, [R247+0x8000] ;  /* 0x00800000f7b0783b */ /* 0x000fe20000004200 */
[----:B------:R-:W-:-:S02]  /*83b0*/  FMNMX.FTZ R0, R76, R9, !PT ;  /* 0x000000094c007209 */ /* 0x000fc40007810000 */
[----:B------:R-:W-:Y:S01]  /*83c0*/  FMNMX.FTZ R9, R84, R80, !PT ;  /* 0x0000005054097209 */ /* 0x000fe20007810000 */
[----:B------:R-:W-:Y:S01]  /*83d0*/  LDSM.16.MT88.4 R192, [R245+0x8000] ;  /* 0x00800000f5c0783b */ /* 0x000fe20000004200 */
[----:B------:R-:W-:Y:S02]  /*83e0*/  FMNMX.FTZ R0, R69, R0, !PT ;  /* 0x0000000045007209 */ /* 0x000fe40007810000 */
[----:B------:R-:W-:Y:S01]  /*83f0*/  FMNMX.FTZ R9, R78, R9, !PT ;  /* 0x000000094e097209 */ /* 0x000fe20007810000 */
[----:B------:R-:W-:Y:S01]  /*8400*/  LDSM.16.MT88.4 R16, [R245+0x8800] ;  /* 0x00880000f510783b */ /* 0x000fe20000004200 */
        /* <DEDUP_REMOVED lines=65> */
[----:B-1----:R-:W-:Y:S02]  /*8820*/  FMNMX.FTZ R15, R2, R15, !PT ;  /* 0x0000000f020f7209 */ /* 0x002fe40007810000 */
[----:B------:R-:W-:Y:S02]  /*8830*/  FMNMX.FTZ R2, R159, R103, !PT ;  /* 0x000000679f027209 */ /* 0x000fe40007810000 */
[----:B------:R-:W-:Y:S01]  /*8840*/  FMNMX.FTZ R9, R34, R9, !PT ;  /* 0x0000000922097209 */ /* 0x000fe20007810000 */
[----:B------:R-:W-:Y:S01]  /*8850*/  SHFL.BFLY PT, R68, R15, 0x1, 0x1f ;  /* 0x0c201f000f447f89 */ /* 0x000fe200000e0000 */
        /* <DEDUP_REMOVED lines=31> */
[----:B------:R-:W1:Y:S01]  /*8a50*/  SHFL.BFLY PT, R2, R11, 0x1, 0x1f ;  /* 0x0c201f000b027f89 */ /* 0x000e6200000e0000 */
[----:B------:R-:W-:Y:S02]  /*8a60*/  FMNMX.FTZ R8, R221, R8, !PT ;  /* 0x00000008dd087209 */ /* 0x000fe40007810000 */
[----:B------:R-:W-:Y:S02]  /*8a70*/  FMNMX.FTZ R9, R93, R0, !PT ;  /* 0x000000005d097209 */ /* 0x000fe40007810000 */
[----:B------:R-:W-:Y:S02]  /*8a80*/  FMNMX.FTZ R8, R219, R8, !PT ;  /* 0x00000008db087209 */ /* 0x000fe40007810000 */
[----:B------:R-:W-:Y:S01]  /*8a90*/  FMNMX.FTZ R68, R15, R68, !PT ;  /* 0x000000440f447209 */ /* 0x000fe20007810000 */
[----:B------:R-:W2:Y:S01]  /*8aa0*/  SHFL.BFLY PT, R0, R9, 0x2, 0x1f ;  /* 0x0c401f0009007f89 */ /* 0x000ea200000e0000 */
[----:B------:R-:W-:-:S02]  /*8ab0*/  FMNMX.FTZ R8, R233, R8, !PT ;  /* 0x00000008e9087209 */ /* 0x000fc40007810000 */
[C---:B------:R-:W-:Y:S01]  /*8ac0*/  FSETP.NEU.FTZ.AND P1, PT, R68.reuse, -INF , PT ;  /* 0xff8000004400780b */ /* 0x040fe20003f3d000 */
[----:B------:R-:W-:Y:S01]  /*8ad0*/  FMUL.FTZ R213, R68, UR8 ;  /* 0x0000000844d57c20 */ /* 0x000fe20008410000 */
[----:B------:R-:W-:Y:S02]  /*8ae0*/  FMNMX.FTZ R8, R217, R8, !PT ;  /* 0x00000008d9087209 */ /* 0x000fe40007810000 */
[----:B------:R-:W-:Y:S02]  /*8af0*/  LEA R246, R6, R247, 0x1 ;  /* 0x000000f706f67211 */ /* 0x000fe400078e08ff */
[----:B------:R-:W-:Y:S02]  /*8b00*/  FMNMX.FTZ R8, R237, R8, !PT ;  /* 0x00000008ed087209 */ /* 0x000fe40007810000 */
[----:B------:R-:W-:Y:S01]  /*8b10*/  FSEL R213, R213, RZ, P1 ;  /* 0x000000ffd5d57208 */ /* 0x000fe20000800000 */
[----:B------:R-:W-:Y:S01]  /*8b20*/  LDSM.16.MT88.4 R184, [R246+0x8000] ;  /* 0x00800000f6b8783b */ /* 0x000fe20000004200 */
[----:B------:R-:W-:-:S02]  /*8b30*/  FMNMX.FTZ R8, R239, R8, !PT ;  /* 0x00000008ef087209 */ /* 0x000fc40007810000 */
[----:B------:R-:W-:Y:S01]  /*8b40*/  LEA R244, R6, R245, 0x1 ;  /* 0x000000f506f47211 */ /* 0x000fe200078e08ff */
[--C-:B------:R-:W-:Y:S01]  /*8b50*/  FFMA.FTZ R100, R92, UR8, -R213.reuse ;  /* 0x000000085c647c23 */ /* 0x100fe200080108d5 */
[----:B------:R-:W-:Y:S01]  /*8b60*/  FMNMX.FTZ R8, R207, R8, !PT ;  /* 0x00000008cf087209 */ /* 0x000fe20007810000 */
[--C-:B------:R-:W-:Y:S01]  /*8b70*/  FFMA.FTZ R99, R90, UR8, -R213.reuse ;  /* 0x000000085a637c23 */ /* 0x100fe200080108d5 */
[----:B-1----:R-:W-:Y:S01]  /*8b80*/  FMNMX.FTZ R2, R11, R2, !PT ;  /* 0x000000020b027209 */ /* 0x002fe20007810000 */
[--C-:B------:R-:W-:Y:S01]  /*8b90*/  FFMA.FTZ R98, R88, UR8, -R213.reuse ;  /* 0x0000000858627c23 */ /* 0x100fe200080108d5 */
[----:B------:R-:W-:Y:S01]  /*8ba0*/  FMNMX.FTZ R8, R205, R8, !PT ;  /* 0x00000008cd087209 */ /* 0x000fe20007810000 */
[--C-:B------:R-:W-:Y:S01]  /*8bb0*/  FFMA.FTZ R89, R86, UR8, -R213.reuse ;  /* 0x0000000856597c23 */ /* 0x100fe200080108d5 */
[C---:B------:R-:W-:Y:S01]  /*8bc0*/  FSETP.NEU.FTZ.AND P1, PT, R2.reuse, -INF , PT ;  /* 0xff8000000200780b */ /* 0x040fe20003f3d000 */
[----:B------:R-:W-:Y:S01]  /*8bd0*/  FMUL.FTZ R118, R2, UR8 ;  /* 0x0000000802767c20 */ /* 0x000fe20008410000 */
[----:B--2---:R-:W-:Y:S01]  /*8be0*/  FMNMX.FTZ R0, R9, R0, !PT ;  /* 0x0000000009007209 */ /* 0x004fe20007810000 */
[----:B------:R-:W-:Y:S01]  /*8bf0*/  MUFU.EX2 R100, R100 ;  /* 0x0000006400647308 */ /* 0x000fe20000000800 */
[----:B------:R-:W-:Y:S01]  /*8c00*/  FMNMX.FTZ R8, R199, R8, !PT ;  /* 0x00000008c7087209 */ /* 0x000fe20007810000 */
[--C-:B------:R-:W-:Y:S01]  /*8c10*/  FFMA.FTZ R86, R82, UR8, -R213.reuse ;  /* 0x0000000852567c23 */ /* 0x100fe200080108d5 */
[----:B------:R-:W-:Y:S01]  /*8c20*/  FSEL R118, R118, RZ, P1 ;  /* 0x000000ff76767208 */ /* 0x000fe20000800000 */
[----:B------:R-:W1:Y:S01]  /*8c30*/  SHFL.BFLY PT, R9, R0, 0x1, 0x1f ;  /* 0x0c201f0000097f89 */ /* 0x000e6200000e0000 */
[----:B------:R-:W-:Y:S01]  /*8c40*/  FMNMX.FTZ R8, R197, R8, !PT ;  /* 0x00000008c5087209 */ /* 0x000fe20007810000 */
[--C-:B------:R-:W-:Y:S01]  /*8c50*/  FFMA.FTZ R83, R30, UR8, -R213.reuse ;  /* 0x000000081e537c23 */ /* 0x100fe200080108d5 */
[--C-:B------:R-:W-:Y:S01]  /*8c60*/  FFMA.FTZ R69, R69, UR8, -R213.reuse ;  /* 0x0000000845457c23 */ /* 0x100fe200080108d5 */
[--C-:B------:R-:W-:Y:S01]  /*8c70*/  FFMA.FTZ R97, R79, UR8, -R118.reuse ;  /* 0x000000084f617c23 */ /* 0x100fe20008010876 */
[----:B------:R-:W-:Y:S01]  /*8c80*/  FMNMX.FTZ R8, R121, R8, !PT ;  /* 0x0000000879087209 */ /* 0x000fe20007810000 */
[--C-:B------:R-:W-:Y:S01]  /*8c90*/  FFMA.FTZ R96, R77, UR8, -R118.reuse ;  /* 0x000000084d607c23 */ /* 0x100fe20008010876 */
[--C-:B------:R-:W-:Y:S01]  /*8ca0*/  FFMA.FTZ R90, R71, UR8, -R118.reuse ;  /* 0x00000008475a7c23 */ /* 0x100fe20008010876 */
[--C-:B------:R-:W-:Y:S01]  /*8cb0*/  FFMA.FTZ R85, R31, UR8, -R118.reuse ;  /* 0x000000081f557c23 */ /* 0x100fe20008010876 */
[----:B------:R-:W-:Y:S01]  /*8cc0*/  FMNMX.FTZ R8, R131, R8, !PT ;  /* 0x0000000883087209 */ /* 0x000fe20007810000 */
[----:B------:R-:W2:Y:S01]  /*8cd0*/  MUFU.EX2 R99, R99 ;  /* 0x0000006300637308 */ /* 0x000ea20000000800 */
[--C-:B------:R-:W-:Y:S01]  /*8ce0*/  FFMA.FTZ R79, R27, UR8, -R118.reuse ;  /* 0x000000081b4f7c23 */ /* 0x100fe20008010876 */
        /* <DEDUP_REMOVED lines=8> */
[--C-:B------:R-:W-:Y:S01]  /*8d70*/  FFMA.FTZ R63, R63, UR8, -R213.reuse ;  /* 0x000000083f3f7c23 */ /* 0x100fe200080108d5 */
[----:B------:R-:W-:Y:S01]  /*8d80*/  FMNMX.FTZ R8, R116, R11, !PT ;  /* 0x0000000b74087209 */ /* 0x000fe20007810000 */
[--C-:B------:R-:W-:Y:S01]  /*8d90*/  FFMA.FTZ R62, R62, UR8, -R213.reuse ;  /* 0x000000083e3e7c23 */ /* 0x100fe200080108d5 */
[--C-:B------:R-:W-:Y:S01]  /*8da0*/  FFMA.FTZ R59, R46, UR8, -R213.reuse ;  /* 0x000000082e3b7c23 */ /* 0x100fe200080108d5 */
[----:B-1----:R-:W-:Y:S01]  /*8db0*/  FMNMX.FTZ R0, R0, R9, !PT ;  /* 0x0000000900007209 */ /* 0x002fe20007810000 */
[--C-:B------:R-:W-:Y:S01]  /*8dc0*/  FFMA.FTZ R58, R44, UR8, -R213.reuse ;  /* 0x000000082c3a7c23 */ /* 0x100fe200080108d5 */
[----:B------:R-:W-:Y:S01]  /*8dd0*/  FMNMX.FTZ R9, R115, R8, !PT ;  /* 0x0000000873097209 */ /* 0x000fe20007810000 */
[----:B------:R-:W1:Y:S01]  /*8de0*/  MUFU.EX2 R89, R89 ;  /* 0x0000005900597308 */ /* 0x000e620000000800 */
[C---:B------:R-:W-:Y:S01]  /*8df0*/  FSETP.NEU.FTZ.AND P1, PT, R0.reuse, -INF , PT ;  /* 0xff8000000000780b */ /* 0x040fe20003f3d000 */
[----:B------:R-:W-:Y:S01]  /*8e00*/  FMUL.FTZ R95, R0, UR8 ;  /* 0x00000008005f7c20 */ /* 0x000fe20008410000 */
[----:B------:R-:W-:Y:S01]  /*8e10*/  FMNMX.FTZ R12, R114, R9, !PT ;  /* 0x00000009720c7209 */ /* 0x000fe20007810000 */
[--C-:B------:R-:W-:Y:S01]  /*8e20*/  FFMA.FTZ R46, R45, UR8, -R118.reuse ;  /* 0x000000082d2e7c23 */ /* 0x100fe20008010876 */
[----:B------:R-:W-:Y:S01]  /*8e30*/  LDSM.16.MT88.4 R8, [R244+0x8000] ;  /* 0x00800000f408783b */ /* 0x000fe20000004200 */
[----:B--2---:R-:W-:Y:S01]  /*8e40*/  F2FP.BF16.F32.PACK_AB R188, R99, R100 ;  /* 0x0000006463bc723e */ /* 0x004fe200000010ff */
[--C-:B------:R-:W-:Y:S01]  /*8e50*/  FFMA.FTZ R45, R39, UR8, -R118.reuse ;  /* 0x00000008272d7c23 */ /* 0x100fe20008010876 */
[----:B------:R-:W-:Y:S01]  /*8e60*/  FMNMX.FTZ R12, R113, R12, !PT ;  /* 0x0000000c710c7209 */ /* 0x000fe20007810000 */
[----:B------:R-:W-:Y:S01]  /*8e70*/  MUFU.EX2 R97, R97 ;  /* 0x0000006100617308 */ /* 0x000fe20000000800 */
[----:B------:R-:W-:Y:S01]  /*8e80*/  FSEL R95, R95, RZ, P1 ;  /* 0x000000ff5f5f7208 */ /* 0x000fe20000800000 */
[--C-:B------:R-:W-:Y:S01]  /*8e90*/  FFMA.FTZ R44, R37, UR8, -R118.reuse ;  /* 0x00000008252c7c23 */ /* 0x100fe20008010876 */
[--C-:B------:R-:W-:Y:S01]  /*8ea0*/  FFMA.FTZ R47, R47, UR8, -R118.reuse ;  /* 0x000000082f2f7c23 */ /* 0x100fe20008010876 */
[----:B------:R-:W2:Y:S01]  /*8eb0*/  SHFL.BFLY PT, R3, R12, 0x2, 0x1f ;  /* 0x0c401f000c037f89 */ /* 0x000ea200000e0000 */
[----:B------:R-:W-:Y:S01]  /*8ec0*/  FFMA.FTZ R60, R60, UR8, -R213 ;  /* 0x000000083c3c7c23 */ /* 0x000fe200080108d5 */
[--C-:B------:R-:W-:Y:S01]  /*8ed0*/  FFMA.FTZ R102, R84, UR8, -R95.reuse ;  /* 0x0000000854667c23 */ /* 0x100fe2000801085f */
[--C-:B------:R-:W-:Y:S01]  /*8ee0*/  FFMA.FTZ R101, R80, UR8, -R95.reuse ;  /* 0x0000000850657c23 */ /* 0x100fe2000801085f */
[--C-:B------:R-:W-:Y:S01]  /*8ef0*/  FFMA.FTZ R92, R78, UR8, -R95.reuse ;  /* 0x000000084e5c7c23 */ /* 0x100fe2000801085f */
[--C-:B------:R-:W-:Y:S01]  /*8f00*/  FFMA.FTZ R87, R74, UR8, -R95.reuse ;  /* 0x000000084a577c23 */ /* 0x100fe2000801085f */
[----:B------:R-:W3:Y:S01]  /*8f10*/  MUFU.EX2 R96, R96 ;  /* 0x0000006000607308 */ /* 0x000ee20000000800 */
[--C-:B------:R-:W-:Y:S01]  /*8f20*/  FFMA.FTZ R74, R25, UR8, -R118.reuse ;  /* 0x00000008194a7c23 */ /* 0x100fe20008010876 */
[--C-:B------:R-:W-:Y:S01]  /*8f30*/  FFMA.FTZ R84, R26, UR8, -R95.reuse ;  /* 0x000000081a547c23 */ /* 0x100fe2000801085f */
[--C-:B------:R-:W-:Y:S01]  /*8f40*/  FFMA.FTZ R77, R24, UR8, -R95.reuse ;  /* 0x00000008184d7c23 */ /* 0x100fe2000801085f */
[--C-:B------:R-:W-:Y:S01]  /*8f50*/  FFMA.FTZ R67, R22, UR8, -R95.reuse ;  /* 0x0000000816437c23 */ /* 0x100fe2000801085f */
[----:B------:R-:W-:Y:S01]  /*8f60*/  LDSM.16.MT88.4 R24, [R247+0x8800] ;  /* 0x00880000f718783b */ /* 0x000fe20000004200 */
[----:B-1----:R-:W-:Y:S01]  /*8f70*/  F2FP.BF16.F32.PACK_AB R190, R89, R98 ;  /* 0x0000006259be723e */ /* 0x002fe200000010ff */
[----:B------:R-:W-:Y:S01]  /*8f80*/  FFMA.FTZ R72, R72, UR8, -R95 ;  /* 0x0000000848487c23 */ /* 0x000fe2000801085f */
[----:B------:R-:W-:Y:S01]  /*8f90*/  MUFU.EX2 R90, R90 ;  /* 0x0000005a005a7308 */ /* 0x000fe20000000800 */
[----:B------:R-:W-:Y:S01]  /*8fa0*/  LDSM.16.MT88.4 R20, [R246+0x8800] ;  /* 0x00880000f614783b */ /* 0x000fe20000004200 */
[----:B------:R-:W-:Y:S01]  /*8fb0*/  FFMA.FTZ R78, R28, UR8, -R213 ;  /* 0x000000081c4e7c23 */ /* 0x000fe200080108d5 */
[--C-:B------:R-:W-:Y:S01]  /*8fc0*/  FFMA.FTZ R66, R242, UR8, -R95.reuse ;  /* 0x00000008f2427c23 */ /* 0x100fe2000801085f */
[--C-:B------:R-:W-:Y:S01]  /*8fd0*/  FFMA.FTZ R43, R240, UR8, -R95.reuse ;  /* 0x00000008f02b7c23 */ /* 0x100fe2000801085f */
[--C-:B------:R-:W-:Y:S01]  /*8fe0*/  FFMA.FTZ R238, R238, UR8, -R95.reuse ;  /* 0x00000008eeee7c23 */ /* 0x100fe2000801085f */
[--C-:B------:R-:W-:Y:S01]  /*8ff0*/  FFMA.FTZ R40, R40, UR8, -R95.reuse ;  /* 0x0000000828287c23 */ /* 0x100fe2000801085f */
[--C-:B------:R-:W-:Y:S01]  /*9000*/  FFMA.FTZ R39, R234, UR8, -R95.reuse ;  /* 0x00000008ea277c23 */ /* 0x100fe2000801085f */
[----:B------:R-:W1:Y:S01]  /*9010*/  MUFU.EX2 R85, R85 ;  /* 0x0000005500557308 */ /* 0x000e620000000800 */
[----:B---3--:R-:W-:Y:S01]  /*9020*/  F2FP.BF16.F32.PACK_AB R160, R96, R97 ;  /* 0x0000006160a0723e */ /* 0x008fe200000010ff */
[--C-:B------:R-:W-:Y:S01]  /*9030*/  FFMA.FTZ R37, R38, UR8, -R95.reuse ;  /* 0x0000000826257c23 */ /* 0x100fe2000801085f */
[----:B--2---:R-:W-:Y:S01]  /*9040*/  FMNMX.FTZ R12, R12, R3, !PT ;  /* 0x000000030c0c7209 */ /* 0x004fe20007810000 */
[--C-:B------:R-:W-:Y:S01]  /*9050*/  FFMA.FTZ R222, R222, UR8, -R95.reuse ;  /* 0x00000008dede7c23 */ /* 0x100fe2000801085f */
[--C-:B------:R-:W-:Y:S01]  /*9060*/  FFMA.FTZ R215, R215, UR8, -R118.reuse ;  /* 0x00000008d7d77c23 */ /* 0x100fe20008010876 */
[--C-:B------:R-:W-:Y:S01]  /*9070*/  FFMA.FTZ R230, R230, UR8, -R95.reuse ;  /* 0x00000008e6e67c23 */ /* 0x100fe2000801085f */
[--C-:B------:R-:W-:Y:S01]  /*9080*/  FFMA.FTZ R229, R229, UR8, -R118.reuse ;  /* 0x00000008e5e57c23 */ /* 0x100fe20008010876 */
[----:B------:R-:W2:Y:S01]  /*9090*/  SHFL.BFLY PT, R3, R12, 0x1, 0x1f ;  /* 0x0c201f000c037f89 */ /* 0x000ea200000e0000 */
[----:B------:R-:W-:Y:S01]  /*90a0*/  MUFU.EX2 R102, R102 ;  /* 0x0000006600667308 */ /* 0x000fe20000000800 */
[--C-:B------:R-:W-:Y:S01]  /*90b0*/  FFMA.FTZ R225, R225, UR8, -R118.reuse ;  /* 0x00000008e1e17c23 */ /* 0x100fe20008010876 */
[--C-:B------:R-:W-:Y:S01]  /*90c0*/  FFMA.FTZ R226, R226, UR8, -R95.reuse ;  /* 0x00000008e2e27c23 */ /* 0x100fe2000801085f */
[----:B------:R-:W-:Y:S01]  /*90d0*/  FFMA.FTZ R212, R212, UR8, -R95 ;  /* 0x00000008d4d47c23 */ /* 0x000fe2000801085f */
[--C-:B------:R-:W-:Y:S01]  /*90e0*/  FFMA.FTZ R198, R198, UR8, -R213.reuse ;  /* 0x00000008c6c67c23 */ /* 0x100fe200080108d5 */
[--C-:B------:R-:W-:Y:S01]  /*90f0*/  FFMA.FTZ R130, R130, UR8, -R213.reuse ;  /* 0x0000000882827c23 */ /* 0x100fe200080108d5 */
[--C-:B------:R-:W-:Y:S01]  /*9100*/  FFMA.FTZ R210, R210, UR8, -R213.reuse ;  /* 0x00000008d2d27c23 */ /* 0x100fe200080108d5 */
[----:B------:R-:W-:Y:S01]  /*9110*/  FFMA.FTZ R126, R126, UR8, -R213 ;  /* 0x000000087e7e7c23 */ /* 0x000fe200080108d5 */
[----:B------:R-:W3:Y:S01]  /*9120*/  MUFU.EX2 R101, R101 ;  /* 0x0000006500657308 */ /* 0x000ee20000000800 */
[----:B-1----:R-:W-:Y:S01]  /*9130*/  F2FP.BF16.F32.PACK_AB R162, R85, R90 ;  /* 0x0000005a55a2723e */ /* 0x002fe200000010ff */
[--C-:B------:R-:W-:Y:S01]  /*9140*/  FFMA.FTZ R119, R119, UR8, -R118.reuse ;  /* 0x0000000877777c23 */ /* 0x100fe20008010876 */
[--C-:B------:R-:W-:Y:S01]  /*9150*/  FFMA.FTZ R125, R125, UR8, -R118.reuse ;  /* 0x000000087d7d7c23 */ /* 0x100fe20008010876 */
[--C-:B------:R-:W-:Y:S01]  /*9160*/  FFMA.FTZ R122, R122, UR8, -R95.reuse ;  /* 0x000000087a7a7c23 */ /* 0x100fe2000801085f */
[--C-:B------:R-:W-:Y:S01]  /*9170*/  FFMA.FTZ R112, R112, UR8, -R95.reuse ;  /* 0x0000000870707c23 */ /* 0x100fe2000801085f */
[----:B------:R-:W-:Y:S01]  /*9180*/  FFMA.FTZ R110, R110, UR8, -R95 ;  /* 0x000000086e6e7c23 */ /* 0x000fe2000801085f */
[----:B------:R-:W-:Y:S01]  /*9190*/  FFMA.FTZ R111, R111, UR8, -R118 ;  /* 0x000000086f6f7c23 */ /* 0x000fe20008010876 */
[----:B------:R-:W-:Y:S01]  /*91a0*/  MUFU.EX2 R92, R92 ;  /* 0x0000005c005c7308 */ /* 0x000fe20000000800 */
[----:B------:R-:W-:Y:S01]  /*91b0*/  FADD.FTZ R99, R100, R99 ;  /* 0x0000006364637221 */ /* 0x000fe20000010000 */
[----:B------:R-:W-:Y:S01]  /*91c0*/  FADD.FTZ R97, R97, R96 ;  /* 0x0000006061617221 */ /* 0x000fe20000010000 */
[--C-:B------:R-:W-:Y:S01]  /*91d0*/  FFMA.FTZ R206, R206, UR8, -R213.reuse ;  /* 0x00000008cece7c23 */ /* 0x100fe200080108d5 */
[----:B------:R-:W-:Y:S01]  /*91e0*/  FFMA.FTZ R204, R204, UR8, -R213 ;  /* 0x00000008cccc7c23 */ /* 0x000fe200080108d5 */
[----:B------:R-:W-:Y:S01]  /*91f0*/  FADD.FTZ R98, R98, R99 ;  /* 0x0000006362627221 */ /* 0x000fe20000010000 */
[----:B--2---:R-:W-:-:S02]  /*9200*/  FMNMX.FTZ R3, R12, R3, !PT ;  /* 0x000000030c037209 */ /* 0x004fc40007810000 */
[----:B------:R-:W1:Y:S01]  /*9210*/  MUFU.EX2 R87, R87 ;  /* 0x0000005700577308 */ /* 0x000e620000000800 */
[----:B------:R-:W2:Y:S01]  /*9220*/  LDSM.16.MT88.4 R12, [R244+0x8800] ;  /* 0x00880000f40c783b */ /* 0x000ea20000004200 */
[----:B---3--:R-:W-:Y:S01]  /*9230*/  F2FP.BF16.F32.PACK_AB R161, R101, R102 ;  /* 0x0000006665a1723e */ /* 0x008fe200000010ff */
[----:B------:R-:W-:Y:S01]  /*9240*/  FADD.FTZ R101, R102, R101 ;  /* 0x0000006566657221 */ /* 0x000fe20000010000 */
[C---:B------:R-:W-:Y:S01]  /*9250*/  FMUL.FTZ R120, R3.reuse, UR8 ;  /* 0x0000000803787c20 */ /* 0x040fe20008410000 */
[----:B------:R-:W-:-:S03]  /*9260*/  FSETP.NEU.FTZ.AND P1, PT, R3, -INF , PT ;  /* 0xff8000000300780b */ /* 0x000fc60003f3d000 */
[----:B------:R-:W-:Y:S01]  /*9270*/  MUFU.EX2 R86, R86 ;  /* 0x0000005600567308 */ /* 0x000fe20000000800 */
[----:B------:R-:W-:-:S05]  /*9280*/  FSEL R120, R120, RZ, P1 ;  /* 0x000000ff78787208 */ /* 0x000fca0000800000 */
[--C-:B------:R-:W-:Y:S01]  /*9290*/  FFMA.FTZ R104, R159, UR8, -R120.reuse ;  /* 0x000000089f687c23 */ /* 0x100fe20008010878 */
[--C-:B------:R-:W-:Y:S01]  /*92a0*/  FFMA.FTZ R103, R103, UR8, -R120.reuse ;  /* 0x0000000867677c23 */ /* 0x100fe20008010878 */
[--C-:B------:R-:W-:Y:S01]  /*92b0*/  FFMA.FTZ R91, R91, UR8, -R120.reuse ;  /* 0x000000085b5b7c23 */ /* 0x100fe20008010878 */
[--C-:B------:R-:W-:Y:S01]  /*92c0*/  FFMA.FTZ R88, R75, UR8, -R120.reuse ;  /* 0x000000084b587c23 */ /* 0x100fe20008010878 */
[----:B-1----:R-:W-:Y:S01]  /*92d0*/  F2FP.BF16.F32.PACK_AB R163, R87, R92 ;  /* 0x0000005c57a3723e */ /* 0x002fe200000010ff */
[----:B------:R-:W-:Y:S01]  /*92e0*/  FFMA.FTZ R75, R76, UR8, -R213 ;  /* 0x000000084c4b7c23 */ /* 0x000fe200080108d5 */
[----:B------:R-:W-:Y:S01]  /*92f0*/  MUFU.EX2 R104, R104 ;  /* 0x0000006800687308 */ /* 0x000fe20000000800 */
[--C-:B------:R-:W-:Y:S01]  /*9300*/  FFMA.FTZ R81, R81, UR8, -R120.reuse ;  /* 0x0000000851517c23 */ /* 0x100fe20008010878 */
[--C-:B------:R-:W-:Y:S01]  /*9310*/  FFMA.FTZ R80, R157, UR8, -R120.reuse ;  /* 0x000000089d507c23 */ /* 0x100fe20008010878 */
[--C-:B------:R-:W-:Y:S01]  /*9320*/  FFMA.FTZ R76, R169, UR8, -R120.reuse ;  /* 0x00000008a94c7c23 */ /* 0x100fe20008010878 */
[--C-:B------:R-:W-:Y:S01]  /*9330*/  FFMA.FTZ R73, R73, UR8, -R120.reuse ;  /* 0x0000000849497c23 */ /* 0x100fe20008010878 */
[C---:B------:R-:W-:Y:S01]  /*9340*/  HMMA.16816.F32.BF16 R140, R160.reuse, R176, RZ ;  /* 0x000000b0a08c723c */ /* 0x040fe200000418ff */
[----:B------:R-:W-:Y:S01]  /*9350*/  FFMA.FTZ R57, R50, UR8, -R120 ;  /* 0x0000000832397c23 */ /* 0x000fe20008010878 */
[--C-:B------:R-:W-:Y:S01]  /*9360*/  FFMA.FTZ R50, R48, UR8, -R118.reuse ;  /* 0x0000000830327c23 */ /* 0x100fe20008010876 */
[----:B------:R-:W1:Y:S01]  /*9370*/  MUFU.EX2 R103, R103 ;  /* 0x0000006700677308 */ /* 0x000e620000000800 */
[----:B------:R-:W-:Y:S01]  /*9380*/  FFMA.FTZ R48, R41, UR8, -R118 ;  /* 0x0000000829307c23 */ /* 0x000fe20008010876 */
[----:B------:R-:W-:Y:S01]  /*9390*/  FFMA.FTZ R41, R42, UR8, -R95 ;  /* 0x000000082a297c23 */ /* 0x000fe2000801085f */
[C---:B------:R-:W-:Y:S01]  /*93a0*/  HMMA.16816.F32.BF16 R132, R160.reuse, R178, RZ ;  /* 0x000000b2a084723c */ /* 0x040fe200000418ff */
[--C-:B------:R-:W-:Y:S01]  /*93b0*/  FFMA.FTZ R70, R70, UR8, -R120.reuse ;  /* 0x0000000846467c23 */ /* 0x100fe20008010878 */
[--C-:B------:R-:W-:Y:S01]  /*93c0*/  FFMA.FTZ R56, R243, UR8, -R120.reuse ;  /* 0x00000008f3387c23 */ /* 0x100fe20008010878 */
[--C-:B------:R-:W-:Y:S01]  /*93d0*/  FFMA.FTZ R55, R61, UR8, -R120.reuse ;  /* 0x000000083d377c23 */ /* 0x100fe20008010878 */
[--C-:B------:R-:W-:Y:S01]  /*93e0*/  FFMA.FTZ R61, R236, UR8, -R213.reuse ;  /* 0x00000008ec3d7c23 */ /* 0x100fe200080108d5 */
[----:B------:R-:W-:Y:S01]  /*93f0*/  MUFU.EX2 R91, R91 ;  /* 0x0000005b005b7308 */ /* 0x000fe20000000800 */
[C---:B------:R-:W-:Y:S01]  /*9400*/  HMMA.16816.F32.BF16 R148, R160.reuse, R184, RZ ;  /* 0x000000b8a094723c */ /* 0x040fe200000418ff */
[--C-:B------:R-:W-:Y:S01]  /*9410*/  FFMA.FTZ R54, R241, UR8, -R120.reuse ;  /* 0x00000008f1367c23 */ /* 0x100fe20008010878 */
[--C-:B------:R-:W-:Y:S01]  /*9420*/  FFMA.FTZ R53, R235, UR8, -R120.reuse ;  /* 0x00000008eb357c23 */ /* 0x100fe20008010878 */
[--C-:B------:R-:W-:Y:S01]  /*9430*/  FFMA.FTZ R52, R221, UR8, -R120.reuse ;  /* 0x00000008dd347c23 */ /* 0x100fe20008010878 */
[--C-:B------:R-:W-:Y:S01]  /*9440*/  FFMA.FTZ R51, R219, UR8, -R120.reuse ;  /* 0x00000008db337c23 */ /* 0x100fe20008010878 */
[--C-:B------:R-:W-:Y:S01]  /*9450*/  FFMA.FTZ R221, R218, UR8, -R213.reuse ;  /* 0x00000008dadd7c23 */ /* 0x100fe200080108d5 */
[C---:B------:R-:W-:Y:S01]  /*9460*/  HMMA.16816.F32.BF16 R136, R160.reuse, R186, RZ ;  /* 0x000000baa088723c */ /* 0x040fe200000418ff */
[----:B------:R-:W3:Y:S01]  /*9470*/  MUFU.EX2 R88, R88 ;  /* 0x0000005800587308 */ /* 0x000ee20000000800 */
[----:B-1----:R-:W-:Y:S01]  /*9480*/  F2FP.BF16.F32.PACK_AB R189, R103, R104 ;  /* 0x0000006867bd723e */ /* 0x002fe200000010ff */
[----:B------:R-:W-:Y:S01]  /*9490*/  FFMA.FTZ R218, R233, UR8, -R120 ;  /* 0x00000008e9da7c23 */ /* 0x000fe20008010878 */
[----:B------:R-:W-:Y:S01]  /*94a0*/  FFMA.FTZ R219, R214, UR8, -R213 ;  /* 0x00000008d6db7c23 */ /* 0x000fe200080108d5 */
[--C-:B------:R-:W-:Y:S01]  /*94b0*/  FFMA.FTZ R233, R232, UR8, -R95.reuse ;  /* 0x00000008e8e97c23 */ /* 0x100fe2000801085f */
[C---:B------:R-:W-:Y:S01]  /*94c0*/  HMMA.16816.F32.BF16 R152, R160.reuse, R192, RZ ;  /* 0x000000c0a098723c */ /* 0x040fe200000418ff */
[----:B------:R-:W-:Y:S01]  /*94d0*/  FFMA.FTZ R214, R35, UR8, -R118 ;  /* 0x0000000823d67c23 */ /* 0x000fe20008010876 */
[--C-:B------:R-:W-:Y:S01]  /*94e0*/  FFMA.FTZ R235, R34, UR8, -R95.reuse ;  /* 0x0000000822eb7c23 */ /* 0x100fe2000801085f */
[----:B------:R-:W-:Y:S01]  /*94f0*/  MUFU.EX2 R82, R82 ;  /* 0x0000005200527308 */ /* 0x000fe20000000800 */
[--C-:B------:R-:W-:Y:S01]  /*9500*/  FFMA.FTZ R232, R32, UR8, -R95.reuse ;  /* 0x0000000820e87c23 */ /* 0x100fe2000801085f */
[--C-:B------:R-:W-:Y:S01]  /*9510*/  FFMA.FTZ R217, R217, UR8, -R120.reuse ;  /* 0x00000008d9d97c23 */ /* 0x100fe20008010878 */
[C---:B------:R-:W-:Y:S01]  /*9520*/  HMMA.16816.F32.BF16 R144, R160.reuse, R194, RZ ;  /* 0x000000c2a090723c */ /* 0x040fe200000418ff */
[--C-:B------:R-:W-:Y:S01]  /*9530*/  FFMA.FTZ R237, R237, UR8, -R120.reuse ;  /* 0x00000008eded7c23 */ /* 0x100fe20008010878 */
[----:B------:R-:W-:Y:S01]  /*9540*/  FFMA.FTZ R234, R239, UR8, -R120 ;  /* 0x00000008efea7c23 */ /* 0x000fe20008010878 */
[----:B------:R-:W-:Y:S01]  /*9550*/  FFMA.FTZ R236, R227, UR8, -R118 ;  /* 0x00000008e3ec7c23 */ /* 0x000fe20008010876 */
[----:B------:R-:W-:Y:S01]  /*9560*/  FFMA.FTZ R227, R224, UR8, -R95 ;  /* 0x00000008e0e37c23 */ /* 0x000fe2000801085f */
[----:B------:R-:W1:Y:S01]  /*9570*/  MUFU.EX2 R79, R79 ;  /* 0x0000004f004f7308 */ /* 0x000e620000000800 */
[----:B---3--:R-:W-:Y:S01]  /*9580*/  F2FP.BF16.F32.PACK_AB R191, R88, R91 ;  /* 0x0000005b58bf723e */ /* 0x008fe200000010ff */
[----:B------:R-:W-:Y:S01]  /*9590*/  HMMA.16816.F32.BF16 R164, R160, R8, RZ ;  /* 0x00000008a0a4723c */ /* 0x000fe200000418ff */
[--C-:B------:R-:W-:Y:S01]  /*95a0*/  FFMA.FTZ R239, R196, UR8, -R213.reuse ;  /* 0x00000008c4ef7c23 */ /* 0x100fe200080108d5 */
[--C-:B------:R-:W-:Y:S01]  /*95b0*/  FFMA.FTZ R241, R128, UR8, -R213.reuse ;  /* 0x0000000880f17c23 */ /* 0x100fe200080108d5 */
[--C-:B------:R-:W-:Y:S01]  /*95c0*/  FFMA.FTZ R128, R207, UR8, -R120.reuse ;  /* 0x00000008cf807c23 */ /* 0x100fe20008010878 */
[--C-:B------:R-:W-:Y:S01]  /*95d0*/  FFMA.FTZ R205, R205, UR8, -R120.reuse ;  /* 0x00000008cdcd7c23 */ /* 0x100fe20008010878 */
[--C-:B------:R-:W-:Y:S01]  /*95e0*/  FFMA.FTZ R196, R199, UR8, -R120.reuse ;  /* 0x00000008c7c47c23 */ /* 0x100fe20008010878 */
[C---:B------:R-:W-:Y:S01]  /*95f0*/  HMMA.16816.F32.BF16 R156, R188.reuse, R176, RZ ;  /* 0x000000b0bc9c723c */ /* 0x040fe200000418ff */
[----:B------:R-:W-:Y:S01]  /*9600*/  MUFU.EX2 R74, R74 ;  /* 0x0000004a004a7308 */ /* 0x000fe20000000800 */
[----:B------:R-:W-:Y:S01]  /*9610*/  FFMA.FTZ R197, R197, UR8, -R120 ;  /* 0x00000008c5c57c23 */ /* 0x000fe20008010878 */
[--C-:B------:R-:W-:Y:S01]  /*9620*/  FFMA.FTZ R207, R211, UR8, -R213.reuse ;  /* 0x00000008d3cf7c23 */ /* 0x100fe200080108d5 */
[--C-:B------:R-:W-:Y:S01]  /*9630*/  FFMA.FTZ R199, R209, UR8, -R213.reuse ;  /* 0x00000008d1c77c23 */ /* 0x100fe200080108d5 */
[--C-:B------:R-:W-:Y:S01]  /*9640*/  FFMA.FTZ R211, R202, UR8, -R213.reuse ;  /* 0x00000008cad37c23 */ /* 0x100fe200080108d5 */
[C---:B------:R-:W-:Y:S01]  /*9650*/  HMMA.16816.F32.BF16 R168, R188.reuse, R184, RZ ;  /* 0x000000b8bca8723c */ /* 0x040fe200000418ff */
[----:B------:R-:W-:Y:S01]  /*9660*/  FFMA.FTZ R209, R208, UR8, -R213 ;  /* 0x00000008d0d17c23 */ /* 0x000fe200080108d5 */
[----:B------:R-:W-:Y:S01]  /*9670*/  FFMA.FTZ R224, R123, UR8, -R118 ;  /* 0x000000087be07c23 */ /* 0x000fe20008010876 */
[----:B------:R-:W3:Y:S01]  /*9680*/  MUFU.EX2 R71, R71 ;  /* 0x0000004700477308 */ /* 0x000ee20000000800 */
[----:B-1----:R-:W-:Y:S01]  /*9690*/  F2FP.BF16.F32.PACK_AB R28, R79, R82 ;  /* 0x000000524f1c723e */ /* 0x002fe200000010ff */
[--C-:B------:R-:W-:Y:S01]  /*96a0*/  FFMA.FTZ R121, R121, UR8, -R120.reuse ;  /* 0x0000000879797c23 */ /* 0x100fe20008010878 */
[C---:B------:R-:W-:Y:S01]  /*96b0*/  HMMA.16816.F32.BF16 R172, R188.reuse, R192, RZ ;  /* 0x000000c0bcac723c */ /* 0x040fe200000418ff */
[--C-:B------:R-:W-:Y:S01]  /*96c0*/  FFMA.FTZ R208, R131, UR8, -R120.reuse ;  /* 0x0000000883d07c23 */ /* 0x100fe20008010878 */
[--C-:B------:R-:W-:Y:S01]  /*96d0*/  FFMA.FTZ R129, R129, UR8, -R120.reuse ;  /* 0x0000000881817c23 */ /* 0x100fe20008010878 */
[----:B------:R-:W-:Y:S01]  /*96e0*/  FFMA.FTZ R123, R124, UR8, -R95 ;  /* 0x000000087c7b7c23 */ /* 0x000fe2000801085f */
[--C-:B------:R-:W-:Y:S01]  /*96f0*/  FFMA.FTZ R117, R117, UR8, -R120.reuse ;  /* 0x0000000875757c23 */ /* 0x100fe20008010878 */
[----:B------:R-:W-:Y:S01]  /*9700*/  MUFU.EX2 R84, R84 ;  /* 0x0000005400547308 */ /* 0x000fe20000000800 */
[C---:B------:R-:W-:Y:S01]  /*9710*/  HMMA.16816.F32.BF16 R176, R188.reuse, R178, RZ ;  /* 0x000000b2bcb0723c */ /* 0x040fe200000418ff */
[----:B------:R-:W-:Y:S01]  /*9720*/  FADD.FTZ R104, R104, R103 ;  /* 0x0000006768687221 */ /* 0x000fe20000010000 */
[--C-:B------:R-:W-:Y:S01]  /*9730*/  FFMA.FTZ R116, R116, UR8, -R120.reuse ;  /* 0x0000000874747c23 */ /* 0x100fe20008010878 */
[--C-:B------:R-:W-:Y:S01]  /*9740*/  FFMA.FTZ R115, R115, UR8, -R120.reuse ;  /* 0x0000000873737c23 */ /* 0x100fe20008010878 */
[----:B------:R-:W-:Y:S01]  /*9750*/  FFMA.FTZ R114, R114, UR8, -R120 ;  /* 0x0000000872727c23 */ /* 0x000fe20008010878 */
[----:B------:R-:W-:Y:S01]  /*9760*/  FADD.FTZ R91, R91, R104 ;  /* 0x000000685b5b7221 */ /* 0x000fe20000010000 */
[----:B------:R-:W-:Y:S01]  /*9770*/  HMMA.16816.F32.BF16 R184, R188, R186, RZ ;  /* 0x000000babcb8723c */ /* 0x000fe200000418ff */
[----:B------:R-:W1:Y:S01]  /*9780*/  MUFU.EX2 R77, R77 ;  /* 0x0000004d004d7308 */ /* 0x000e620000000800 */
[----:B---3--:R-:W-:Y:S01]  /*9790*/  F2FP.BF16.F32.PACK_AB R30, R71, R74 ;  /* 0x0000004a471e723e */ /* 0x008fe200000010ff */
[----:B------:R-:W-:-:S03]  /*97a0*/  FFMA.FTZ R113, R113, UR8, -R120 ;  /* 0x0000000871717c23 */ /* 0x000fc60008010878 */
[C---:B------:R-:W-:Y:S03]  /*97b0*/  HMMA.16816.F32.BF16 R192, R188.reuse, R194, RZ ;  /* 0x000000c2bcc0723c */ /* 0x040fe600000418ff */
[----:B------:R-:W-:Y:S03]  /*97c0*/  MUFU.EX2 R72, R72 ;  /* 0x0000004800487308 */ /* 0x000fe60000000800 */
[----:B------:R-:W-:Y:S05]  /*97d0*/  HMMA.16816.F32.BF16 R180, R188, R8, RZ ;  /* 0x00000008bcb4723c */ /* 0x000fea00000418ff */
[----:B------:R-:W3:Y:S01]  /*97e0*/  MUFU.EX2 R67, R67 ;  /* 0x0000004300437308 */ /* 0x000ee20000000800 */
[----:B------:R-:W-:Y:S01]  /*97f0*/  HMMA.16816.F32.BF16 R160, R160, R10, RZ ;  /* 0x0000000aa0a0723c */ /* 0x000fe200000418ff */
[----:B-1----:R-:W-:-:S05]  /*9800*/  F2FP.BF16.F32.PACK_AB R29, R77, R84 ;  /* 0x000000544d1d723e */ /* 0x002fca00000010ff */
[----:B------:R-:W-:Y:S01]  /*9810*/  HMMA.16816.F32.BF16 R188, R188, R10, RZ ;  /* 0x0000000abcbc723c */ /* 0x000fe200000418ff */
[----:B------:R-:W1:Y:S08]  /*9820*/  MUFU.EX2 R83, R83 ;  /* 0x0000005300537308 */ /* 0x000e700000000800 */
[----:B------:R-:W-:Y:S01]  /*9830*/  MUFU.EX2 R78, R78 ;  /* 0x0000004e004e7308 */ /* 0x000fe20000000800 */
[----:B---3--:R-:W-:-:S07]  /*9840*/  F2FP.BF16.F32.PACK_AB R31, R67, R72 ;  /* 0x00000048431f723e */ /* 0x008fce00000010ff */
[----:B------:R-:W3:Y:S01]  /*9850*/  MUFU.EX2 R75, R75 ;  /* 0x0000004b004b7308 */ /* 0x000ee20000000800 */
[----:B-1----:R-:W-:Y:S01]  /*9860*/  F2FP.BF16.F32.PACK_AB R8, R83, R86 ;  /* 0x000000565308723e */ /* 0x002fe200000010ff */
[C---:B------:R-:W-:Y:S06]  /*9870*/  HMMA.16816.F32.BF16 R140, R28.reuse, R24, R140 ;  /* 0x000000181c8c723c */ /* 0x040fec000004188c */
[----:B------:R-:W-:Y:S01]  /*9880*/  MUFU.EX2 R81, R81 ;  /* 0x0000005100517308 */ /* 0x000fe20000000800 */
[C---:B------:R-:W-:Y:S06]  /*9890*/  HMMA.16816.F32.BF16 R132, R28.reuse, R26, R132 ;  /* 0x0000001a1c84723c */ /* 0x040fec0000041884 */
[----:B------:R-:W-:Y:S01]  /*98a0*/  HMMA.16816.F32.BF16 R148, R28, R20, R148 ;  /* 0x000000141c94723c */ /* 0x000fe20000041894 */
[----:B------:R-:W1:Y:S01]  /*98b0*/  MUFU.EX2 R80, R80 ;  /* 0x0000005000507308 */ /* 0x000e620000000800 */
[----:B---3--:R-:W-:-:S04]  /*98c0*/  F2FP.BF16.F32.PACK_AB R10, R75, R78 ;  /* 0x0000004e4b0a723e */ /* 0x008fc800000010ff */
[C---:B------:R-:W-:Y:S03]  /*98d0*/  HMMA.16816.F32.BF16 R136, R28.reuse, R22, R136 ;  /* 0x000000161c88723c */ /* 0x040fe60000041888 */
[----:B------:R-:W-:Y:S03]  /*98e0*/  MUFU.EX2 R76, R76 ;  /* 0x0000004c004c7308 */ /* 0x000fe60000000800 */
[C---:B------:R-:W-:Y:S05]  /*98f0*/  HMMA.16816.F32.BF16 R152, R28.reuse, R16, R152 ;  /* 0x000000101c98723c */ /* 0x040fea0000041898 */
[----:B------:R-:W3:Y:S01]  /*9900*/  MUFU.EX2 R73, R73 ;  /* 0x0000004900497308 */ /* 0x000ee20000000800 */
[----:B-1----:R-:W-:Y:S01]  /*9910*/  F2FP.BF16.F32.PACK_AB R9, R80, R81 ;  /* 0x000000515009723e */ /* 0x002fe200000010ff */
[C---:B------:R-:W-:Y:S06]  /*9920*/  HMMA.16816.F32.BF16 R144, R28.reuse, R18, R144 ;  /* 0x000000121c90723c */ /* 0x040fec0000041890 */
[C---:B--2---:R-:W-:Y:S01]  /*9930*/  HMMA.16816.F32.BF16 R164, R28.reuse, R12, R164 ;  /* 0x0000000c1ca4723c */ /* 0x044fe200000418a4 */
[----:B------:R-:W-:Y:S05]  /*9940*/  MUFU.EX2 R65, R65 ;  /* 0x0000004100417308 */ /* 0x000fea0000000800 */
[----:B------:R-:W-:Y:S01]  /*9950*/  HMMA.16816.F32.BF16 R160, R28, R14, R160 ;  /* 0x0000000e1ca0723c */ /* 0x000fe200000418a0 */
[----:B------:R-:W-:Y:S01]  /*9960*/  LDSM.16.MT88.4 R28, [R244+0xa000] ;  /* 0x00a00000f41c783b */ /* 0x000fe20000004200 */
[----:B---3--:R-:W-:Y:S01]  /*9970*/  F2FP.BF16.F32.PACK_AB R11, R73, R76 ;  /* 0x0000004c490b723e */ /* 0x008fe200000010ff */
[----:B------:R-:W1:Y:S06]  /*9980*/  MUFU.EX2 R50, R50 ;  /* 0x0000003200327308 */ /* 0x000e6c0000000800 */
[C---:B------:R-:W-:Y:S02]  /*9990*/  HMMA.16816.F32.BF16 R156, R8.reuse, R24, R156 ;  /* 0x00000018089c723c */ /* 0x040fe4000004189c */
[----:B------:R-:W-:Y:S04]  /*99a0*/  MUFU.EX2 R49, R49 ;  /* 0x0000003100317308 */ /* 0x000fe80000000800 */
[C---:B------:R-:W-:Y:S01]  /*99b0*/  HMMA.16816.F32.BF16 R176, R8.reuse, R26, R176 ;  /* 0x0000001a08b0723c */ /* 0x040fe200000418b0 */
[----:B------:R-:W2:Y:S03]  /*99c0*/  LDSM.16.MT88.4 R24, [R247+0x9000] ;  /* 0x00900000f718783b */ /* 0x000ea60000004200 */
[----:B------:R-:W-:Y:S02]  /*99d0*/  MUFU.EX2 R48, R48 ;  /* 0x0000003000307308 */ /* 0x000fe40000000800 */
[C---:B------:R-:W-:Y:S06]  /*99e0*/  HMMA.16816.F32.BF16 R168, R8.reuse, R20, R168 ;  /* 0x0000001408a8723c */ /* 0x040fec00000418a8 */
[C---:B------:R-:W-:Y:S01]  /*99f0*/  HMMA.16816.F32.BF16 R184, R8.reuse, R22, R184 ;  /* 0x0000001608b8723c */ /* 0x040fe200000418b8 */
[----:B------:R-:W3:Y:S01]  /*9a00*/  LDSM.16.MT88.4 R20, [R246+0x9000] ;  /* 0x00900000f614783b */ /* 0x000ee20000004200 */
[----:B------:R-:W-:Y:S04]  /*9a10*/  MUFU.EX2 R66, R66 ;  /* 0x0000004200427308 */ /* 0x000fe80000000800 */
[C---:B------:R-:W-:Y:S04]  /*9a20*/  HMMA.16816.F32.BF16 R172, R8.reuse, R16, R172 ;  /* 0x0000001008ac723c */ /* 0x040fe800000418ac */
[----:B------:R-:W4:Y:S02]  /*9a30*/  MUFU.EX2 R43, R43 ;  /* 0x0000002b002b7308 */ /* 0x000f240000000800 */
[C---:B------:R-:W-:Y:S01]  /*9a40*/  HMMA.16816.F32.BF16 R192, R8.reuse, R18, R192 ;  /* 0x0000001208c0723c */ /* 0x040fe200000418c0 */
[----:B------:R-:W5:Y:S05]  /*9a50*/  LDSM.16.MT88.4 R16, [R245+0x9000] ;  /* 0x00900000f510783b */ /* 0x000f6a0000004200 */
[C---:B------:R-:W-:Y:S01]  /*9a60*/  HMMA.16816.F32.BF16 R180, R8.reuse, R12, R180 ;  /* 0x0000000c08b4723c */ /* 0x040fe200000418b4 */
[----:B------:R2:W-:Y:S05]  /*9a70*/  MUFU.EX2 R42, R238 ;  /* 0x000000ee002a7308 */ /* 0x0005ea0000000800 */
[----:B------:R-:W-:Y:S01]  /*9a80*/  HMMA.16816.F32.BF16 R188, R8, R14, R188 ;  /* 0x0000000e08bc723c */ /* 0x000fe200000418bc */
[----:B------:R-:W5:Y:S02]  /*9a90*/  LDSM.16.MT88.4 R12, [R244+0x9000] ;  /* 0x00900000f40c783b */ /* 0x000f640000004200 */
[----:B------:R-:W3:Y:S04]  /*9aa0*/  MUFU.EX2 R41, R41 ;  /* 0x0000002900297308 */ /* 0x000ee80000000800 */
[----:B-1----:R-:W-:-:S02]  /*9ab0*/  F2FP.BF16.F32.PACK_AB R8, R50, R65 ;  /* 0x000000413208723e */ /* 0x002fc400000010ff */
[----:B----4-:R-:W-:Y:S02]  /*9ac0*/  F2FP.BF16.F32.PACK_AB R9, R43, R66 ;  /* 0x000000422b09723e */ /* 0x010fe400000010ff */
[----:B------:R-:W-:Y:S01]  /*9ad0*/  MUFU.EX2 R69, R69 ;  /* 0x0000004500457308 */ /* 0x000fe20000000800 */
[----:B------:R-:W-:Y:S01]  /*9ae0*/  F2FP.BF16.F32.PACK_AB R10, R48, R49 ;  /* 0x00000031300a723e */ /* 0x000fe200000010ff */
[----:B--2---:R-:W-:Y:S01]  /*9af0*/  FFMA.FTZ R238, R223, UR8, -R118 ;  /* 0x00000008dfee7c23 */ /* 0x004fe20008010876 */
[----:B------:R-:W-:-:S05]  /*9b00*/  FFMA.FTZ R223, R228, UR8, -R95 ;  /* 0x00000008e4df7c23 */ /* 0x000fca000801085f */
[----:B------:R-:W1:Y:S01]  /*9b10*/  MUFU.EX2 R64, R64 ;  /* 0x0000004000407308 */ /* 0x000e620000000800 */
[----:B---3--:R-:W-:-:S07]  /*9b20*/  F2FP.BF16.F32.PACK_AB R11, R41, R42 ;  /* 0x0000002a290b723e */ /* 0x008fce00000010ff */
[----:B------:R-:W-:Y:S01]  /*9b30*/  MUFU.EX2 R63, R63 ;  /* 0x0000003f003f7308 */ /* 0x000fe20000000800 */
[C---:B------:R-:W-:Y:S06]  /*9b40*/  HMMA.16816.F32.BF16 R140, R8.reuse, R24, R140 ;  /* 0x00000018088c723c */ /* 0x040fec000004188c */
[C---:B------:R-:W-:Y:S01]  /*9b50*/  HMMA.16816.F32.BF16 R132, R8.reuse, R26, R132 ;  /* 0x0000001a0884723c */ /* 0x040fe20000041884 */
[----:B------:R-:W-:Y:S05]  /*9b60*/  MUFU.EX2 R62, R62 ;  /* 0x0000003e003e7308 */ /* 0x000fea0000000800 */
[C---:B------:R-:W-:Y:S03]  /*9b70*/  HMMA.16816.F32.BF16 R148, R8.reuse, R20, R148 ;  /* 0x000000140894723c */ /* 0x040fe60000041894 */
        /* <DEDUP_REMOVED lines=13> */
[----:B------:R-:W1:Y:S01]  /*9c50*/  MUFU.EX2 R46, R46 ;  /* 0x0000002e002e7308 */ /* 0x000e620000000800 */
[----:B---3--:R-:W-:-:S07]  /*9c60*/  F2FP.BF16.F32.PACK_AB R11, R55, R56 ;  /* 0x00000038370b723e */ /* 0x008fce00000010ff */
        /* <DEDUP_REMOVED lines=13> */
[----:B------:R4:W-:Y:S03]  /*9d40*/  MUFU.EX2 R38, R222 ;  /* 0x000000de00267308 */ /* 0x0009e60000000800 */
[C---:B------:R-:W-:Y:S05]  /*9d50*/  HMMA.16816.F32.BF16 R180, R8.reuse, R12, R180 ;  /* 0x0000000c08b4723c */ /* 0x040fea00000418b4 */
[----:B------:R-:W2:Y:S01]  /*9d60*/  MUFU.EX2 R37, R37 ;  /* 0x0000002500257308 */ /* 0x000ea20000000800 */
[----:B------:R-:W-:Y:S01]  /*9d70*/  HMMA.16816.F32.BF16 R188, R8, R14, R188 ;  /* 0x0000000e08bc723c */ /* 0x000fe200000418bc */
[----:B------:R-:W5:Y:S06]  /*9d80*/  LDSM.16.MT88.4 R12, [R244+0x9800] ;  /* 0x00980000f40c783b */ /* 0x000f6c0000004200 */
[----:B------:R-:W-:Y:S01]  /*9d90*/  MUFU.EX2 R61, R61 ;  /* 0x0000003d003d7308 */ /* 0x000fe20000000800 */
[----:B-1----:R-:W-:Y:S01]  /*9da0*/  F2FP.BF16.F32.PACK_AB R8, R46, R47 ;  /* 0x0000002f2e08723e */ /* 0x002fe200000010ff */
[--C-:B----4-:R-:W-:Y:S01]  /*9db0*/  FFMA.FTZ R222, R220, UR8, -R213.reuse ;  /* 0x00000008dcde7c23 */ /* 0x110fe200080108d5 */
[----:B------:R-:W-:Y:S01]  /*9dc0*/  F2FP.BF16.F32.PACK_AB R9, R39, R40 ;  /* 0x000000282709723e */ /* 0x000fe200000010ff */
[----:B------:R-:W-:Y:S01]  /*9dd0*/  FFMA.FTZ R220, R216, UR8, -R213 ;  /* 0x00000008d8dc7c23 */ /* 0x000fe200080108d5 */
[----:B------:R-:W-:Y:S01]  /*9de0*/  F2FP.BF16.F32.PACK_AB R10, R44, R45 ;  /* 0x0000002d2c0a723e */ /* 0x000fe200000010ff */
[--C-:B------:R-:W-:Y:S01]  /*9df0*/  FFMA.FTZ R216, R231, UR8, -R118.reuse ;  /* 0x00000008e7d87c23 */ /* 0x100fe20008010876 */
[----:B------:R-:W-:Y:S01]  /*9e00*/  FFMA.FTZ R231, R33, UR8, -R118 ;  /* 0x0000000821e77c23 */ /* 0x000fe20008010876 */
[----:B------:R-:W1:Y:S01]  /*9e10*/  MUFU.EX2 R60, R60 ;  /* 0x0000003c003c7308 */ /* 0x000e620000000800 */
[----:B--2---:R-:W-:Y:S01]  /*9e20*/  F2FP.BF16.F32.PACK_AB R11, R37, R38 ;  /* 0x00000026250b723e */ /* 0x004fe200000010ff */
[----:B------:R-:W-:Y:S06]  /*9e30*/  LDSM.16.MT88.4 R32, [R245+0xa000] ;  /* 0x00a00000f520783b */ /* 0x000fec0000004200 */
[----:B------:R-:W-:Y:S01]  /*9e40*/  MUFU.EX2 R59, R59 ;  /* 0x0000003b003b7308 */ /* 0x000fe20000000800 */
[C---:B------:R-:W-:Y:S06]  /*9e50*/  HMMA.16816.F32.BF16 R140, R8.reuse, R24, R140 ;  /* 0x00000018088c723c */ /* 0x040fec000004188c */
        /* <DEDUP_REMOVED lines=38> */
[----:B----4-:R-:W-:Y:S02]  /*a0c0*/  F2FP.BF16.F32.PACK_AB R9, R233, R230 ;  /* 0x000000e6e909723e */ /* 0x010fe400000010ff */
[----:B------:R-:W-:-:S03]  /*a0d0*/  F2FP.BF16.F32.PACK_AB R10, R231, R214 ;  /* 0x000000d6e70a723e */ /* 0x000fc600000010ff */
[----:B------:R-:W1:Y:S01]  /*a0e0*/  MUFU.EX2 R221, R221 ;  /* 0x000000dd00dd7308 */ /* 0x000e620000000800 */
[----:B--2---:R-:W-:-:S07]  /*a0f0*/  F2FP.BF16.F32.PACK_AB R11, R232, R235 ;  /* 0x000000ebe80b723e */ /* 0x004fce00000010ff */
        /* <DEDUP_REMOVED lines=8> */
[C---:B------:R-:W-:Y:S06]  /*a180*/  HMMA.16816.F32.BF16 R152, R8.reuse, R32, R152 ;  /* 0x000000200898723c */ /* 0x040fec0000041898 */
        /* <DEDUP_REMOVED lines=23> */
[----:B------:R-:W3:Y:S02]  /*a300*/  LDSM.16.MT88.4 R32, [R244+0xb000] ;  /* 0x00b00000f420783b */ /* 0x000ee40000004200 */
[----:B------:R-:W-:Y:S03]  /*a310*/  MUFU.EX2 R227, R227 ;  /* 0x000000e300e37308 */ /* 0x000fe60000000800 */
[C---:B------:R-:W-:Y:S05]  /*a320*/  HMMA.16816.F32.BF16 R180, R8.reuse, R28, R180 ;  /* 0x0000001c08b4723c */ /* 0x040fea00000418b4 */
[----:B------:R-:W5:Y:S01]  /*a330*/  MUFU.EX2 R212, R212 ;  /* 0x000000d400d47308 */ /* 0x000f620000000800 */
[----:B------:R-:W-:Y:S01]  /*a340*/  HMMA.16816.F32.BF16 R188, R8, R30, R188 ;  /* 0x0000001e08bc723c */ /* 0x000fe200000418bc */
[----:B------:R-:W3:Y:S06]  /*a350*/  LDSM.16.MT88.4 R28, [R247+0xb000] ;  /* 0x00b00000f71c783b */ /* 0x000eec0000004200 */
[----:B------:R-:W-:Y:S01]  /*a360*/  MUFU.EX2 R198, R198 ;  /* 0x000000c600c67308 */ /* 0x000fe20000000800 */
[----:B-1----:R-:W-:-:S02]  /*a370*/  F2FP.BF16.F32.PACK_AB R8, R236, R229 ;  /* 0x000000e5ec08723e */ /* 0x002fc400000010ff */
[----:B----4-:R-:W-:Y:S02]  /*a380*/  F2FP.BF16.F32.PACK_AB R9, R226, R223 ;  /* 0x000000dfe209723e */ /* 0x010fe400000010ff */
[----:B------:R-:W-:-:S03]  /*a390*/  F2FP.BF16.F32.PACK_AB R10, R238, R225 ;  /* 0x000000e1ee0a723e */ /* 0x000fc600000010ff */
[----:B------:R-:W1:Y:S01]  /*a3a0*/  MUFU.EX2 R239, R239 ;  /* 0x000000ef00ef7308 */ /* 0x000e620000000800 */
[----:B-----5:R-:W-:-:S07]  /*a3b0*/  F2FP.BF16.F32.PACK_AB R11, R212, R227 ;  /* 0x000000e3d40b723e */ /* 0x020fce00000010ff */
[----:B------:R-:W-:Y:S01]  /*a3c0*/  MUFU.EX2 R130, R130 ;  /* 0x0000008200827308 */ /* 0x000fe20000000800 */
[C---:B------:R-:W-:Y:S06]  /*a3d0*/  HMMA.16816.F32.BF16 R140, R8.reuse, R24, R140 ;  /* 0x00000018088c723c */ /* 0x040fec000004188c */
[C---:B------:R-:W-:Y:S01]  /*a3e0*/  HMMA.16816.F32.BF16 R132, R8.reuse, R26, R132 ;  /* 0x0000001a0884723c */ /* 0x040fe20000041884 */
[----:B------:R-:W-:Y:S05]  /*a3f0*/  MUFU.EX2 R241, R241 ;  /* 0x000000f100f17308 */ /* 0x000fea0000000800 */
[C---:B------:R-:W-:Y:S03]  /*a400*/  HMMA.16816.F32.BF16 R148, R8.reuse, R20, R148 ;  /* 0x000000140894723c */ /* 0x040fe60000041894 */
[----:B------:R-:W-:Y:S03]  /*a410*/  MUFU.EX2 R128, R128 ;  /* 0x0000008000807308 */ /* 0x000fe60000000800 */
[C---:B------:R-:W-:Y:S05]  /*a420*/  HMMA.16816.F32.BF16 R136, R8.reuse, R22, R136 ;  /* 0x000000160888723c */ /* 0x040fea0000041888 */
[----:B------:R-:W4:Y:S01]  /*a430*/  MUFU.EX2 R205, R205 ;  /* 0x000000cd00cd7308 */ /* 0x000f220000000800 */
[C---:B--2---:R-:W-:Y:S06]  /*a440*/  HMMA.16816.F32.BF16 R152, R8.reuse, R16, R152 ;  /* 0x000000100898723c */ /* 0x044fec0000041898 */
[C---:B------:R-:W-:Y:S01]  /*a450*/  HMMA.16816.F32.BF16 R144, R8.reuse, R18, R144 ;  /* 0x000000120890723c */ /* 0x040fe20000041890 */
[----:B------:R-:W-:Y:S05]  /*a460*/  MUFU.EX2 R196, R196 ;  /* 0x000000c400c47308 */ /* 0x000fea0000000800 */
[C---:B---3--:R-:W-:Y:S03]  /*a470*/  HMMA.16816.F32.BF16 R164, R8.reuse, R12, R164 ;  /* 0x0000000c08a4723c */ /* 0x048fe600000418a4 */
[----:B------:R-:W2:Y:S03]  /*a480*/  MUFU.EX2 R197, R197 ;  /* 0x000000c500c57308 */ /* 0x000ea60000000800 */
[----:B------:R-:W-:Y:S05]  /*a490*/  HMMA.16816.F32.BF16 R160, R8, R14, R160 ;  /* 0x0000000e08a0723c */ /* 0x000fea00000418a0 */
[----:B------:R3:W-:Y:S02]  /*a4a0*/  MUFU.EX2 R202, R210 ;  /* 0x000000d200ca7308 */ /* 0x0007e40000000800 */
[----:B-1----:R-:W-:-:S02]  /*a4b0*/  F2FP.BF16.F32.PACK_AB R8, R239, R198 ;  /* 0x000000c6ef08723e */ /* 0x002fc400000010ff */
[----:B----4-:R-:W-:Y:S02]  /*a4c0*/  F2FP.BF16.F32.PACK_AB R9, R205, R128 ;  /* 0x00000080cd09723e */ /* 0x010fe400000010ff */
[----:B------:R-:W-:Y:S02]  /*a4d0*/  F2FP.BF16.F32.PACK_AB R10, R241, R130 ;  /* 0x00000082f10a723e */ /* 0x000fe400000010ff */
[----:B------:R-:W-:Y:S01]  /*a4e0*/  MUFU.EX2 R126, R126 ;  /* 0x0000007e007e7308 */ /* 0x000fe20000000800 */
[----:B--2---:R-:W-:-:S07]  /*a4f0*/  F2FP.BF16.F32.PACK_AB R11, R197, R196 ;  /* 0x000000c4c50b723e */ /* 0x004fce00000010ff */
[C---:B------:R-:W-:Y:S01]  /*a500*/  HMMA.16816.F32.BF16 R156, R8.reuse, R24, R156 ;  /* 0x00000018089c723c */ /* 0x040fe2000004189c */
[----:B---3--:R-:W-:Y:S01]  /*a510*/  FFMA.FTZ R210, R127, UR8, -R118 ;  /* 0x000000087fd27c23 */ /* 0x008fe20008010876 */
[----:B------:R-:W-:Y:S04]  /*a520*/  MUFU.EX2 R207, R207 ;  /* 0x000000cf00cf7308 */ /* 0x000fe80000000800 */
[C---:B------:R-:W-:Y:S01]  /*a530*/  HMMA.16816.F32.BF16 R176, R8.reuse, R26, R176 ;  /* 0x0000001a08b0723c */ /* 0x040fe200000418b0 */
[----:B------:R-:W-:Y:S01]  /*a540*/  FADD.FTZ R24, R92, R101 ;  /* 0x000000655c187221 */ /* 0x000fe20000010000 */
[----:B------:R-:W-:Y:S02]  /*a550*/  FADD.FTZ R92, R88, R91 ;  /* 0x0000005b585c7221 */ /* 0x000fe40000010000 */
[----:B------:R-:W1:Y:S01]  /*a560*/  MUFU.EX2 R199, R199 ;  /* 0x000000c700c77308 */ /* 0x000e620000000800 */
[----:B------:R-:W-:Y:S01]  /*a570*/  FADD.FTZ R91, R87, R24 ;  /* 0x00000018575b7221 */ /* 0x000fe20000010000 */
[----:B------:R-:W-:Y:S01]  /*a580*/  HMMA.16816.F32.BF16 R168, R8, R20, R168 ;  /* 0x0000001408a8723c */ /* 0x000fe200000418a8 */
[----:B------:R-:W-:Y:S01]  /*a590*/  FADD.FTZ R81, R81, R92 ;  /* 0x0000005c51517221 */ /* 0x000fe20000010000 */
[----:B------:R-:W-:Y:S01]  /*a5a0*/  LDSM.16.MT88.4 R24, [R247+0xb800] ;  /* 0x00b80000f718783b */ /* 0x000fe20000004200 */
[----:B------:R-:W-:-:S02]  /*a5b0*/  FADD.FTZ R84, R84, R91 ;  /* 0x0000005b54547221 */ /* 0x000fc40000010000 */
[----:B------:R-:W-:Y:S01]  /*a5c0*/  FADD.FTZ R81, R80, R81 ;  /* 0x0000005150517221 */ /* 0x000fe20000010000 */
[----:B------:R-:W-:Y:S01]  /*a5d0*/  HMMA.16816.F32.BF16 R184, R8, R22, R184 ;  /* 0x0000001608b8723c */ /* 0x000fe200000418b8 */
[----:B------:R-:W-:Y:S01]  /*a5e0*/  MUFU.EX2 R121, R121 ;  /* 0x0000007900797308 */ /* 0x000fe20000000800 */
[----:B------:R-:W-:Y:S01]  /*a5f0*/  FADD.FTZ R77, R77, R84 ;  /* 0x000000544d4d7221 */ /* 0x000fe20000010000 */
[----:B------:R-:W-:-:S03]  /*a600*/  FADD.FTZ R76, R76, R81 ;  /* 0x000000514c4c7221 */ /* 0x000fc60000010000 */
[C---:B------:R-:W-:Y:S01]  /*a610*/  HMMA.16816.F32.BF16 R172, R8.reuse, R16, R172 ;  /* 0x0000001008ac723c */ /* 0x040fe200000418ac */
[----:B------:R-:W-:Y:S01]  /*a620*/  FADD.FTZ R72, R72, R77 ;  /* 0x0000004d48487221 */ /* 0x000fe20000010000 */
[----:B------:R-:W-:Y:S01]  /*a630*/  FADD.FTZ R73, R73, R76 ;  /* 0x0000004c49497221 */ /* 0x000fe20000010000 */
[----:B------:R-:W-:Y:S02]  /*a640*/  MUFU.EX2 R208, R208 ;  /* 0x000000d000d07308 */ /* 0x000fe40000000800 */
[----:B------:R-:W-:Y:S01]  /*a650*/  FADD.FTZ R67, R67, R72 ;  /* 0x0000004843437221 */ /* 0x000fe20000010000 */
[C---:B------:R-:W-:Y:S01]  /*a660*/  HMMA.16816.F32.BF16 R192, R8.reuse, R18, R192 ;  /* 0x0000001208c0723c */ /* 0x040fe200000418c0 */
[----:B------:R-:W-:Y:S01]  /*a670*/  FADD.FTZ R70, R70, R73 ;  /* 0x0000004946467221 */ /* 0x000fe20000010000 */
[----:B------:R-:W2:Y:S01]  /*a680*/  LDSM.16.MT88.4 R16, [R246+0xb000] ;  /* 0x00b00000f610783b */ /* 0x000ea20000004200 */
[----:B------:R-:W-:Y:S02]  /*a690*/  FADD.FTZ R66, R66, R67 ;  /* 0x0000004342427221 */ /* 0x000fe40000010000 */
[----:B------:R-:W-:Y:S01]  /*a6a0*/  MUFU.EX2 R129, R129 ;  /* 0x0000008100817308 */ /* 0x000fe20000000800 */
[----:B------:R-:W-:Y:S01]  /*a6b0*/  HMMA.16816.F32.BF16 R180, R8, R12, R180 ;  /* 0x0000000c08b4723c */ /* 0x000fe200000418b4 */
[----:B------:R-:W-:Y:S01]  /*a6c0*/  FADD.FTZ R57, R57, R70 ;  /* 0x0000004639397221 */ /* 0x000fe20000010000 */
[----:B------:R-:W-:-:S03]  /*a6d0*/  FADD.FTZ R43, R43, R66 ;  /* 0x000000422b2b7221 */ /* 0x000fc60000010000 */
[----:B------:R-:W-:Y:S01]  /*a6e0*/  FADD.FTZ R56, R56, R57 ;  /* 0x0000003938387221 */ /* 0x000fe20000010000 */
[----:B------:R-:W-:Y:S01]  /*a6f0*/  HMMA.16816.F32.BF16 R188, R8, R14, R188 ;  /* 0x0000000e08bc723c */ /* 0x000fe200000418bc */
[----:B------:R-:W-:Y:S01]  /*a700*/  MUFU.EX2 R119, R119 ;  /* 0x0000007700777308 */ /* 0x000fe20000000800 */
[----:B------:R-:W3:Y:S01]  /*a710*/  LDSM.16.MT88.4 R12, [R245+0xb000] ;  /* 0x00b00000f50c783b */ /* 0x000ee20000004200 */
[----:B------:R-:W-:Y:S01]  /*a720*/  FADD.FTZ R42, R42, R43 ;  /* 0x0000002b2a2a7221 */ /* 0x000fe20000010000 */
[----:B------:R-:W-:-:S03]  /*a730*/  FADD.FTZ R55, R55, R56 ;  /* 0x0000003837377221 */ /* 0x000fc60000010000 */
[--C-:B------:R-:W-:Y:S01]  /*a740*/  FFMA.FTZ R9, R109, UR8, -R118.reuse ;  /* 0x000000086d097c23 */ /* 0x100fe20008010876 */
[--C-:B------:R-:W-:Y:S01]  /*a750*/  FFMA.FTZ R8, R107, UR8, -R118.reuse ;  /* 0x000000086b087c23 */ /* 0x100fe20008010876 */
[----:B------:R-:W-:Y:S01]  /*a760*/  FFMA.FTZ R118, R105, UR8, -R118 ;  /* 0x0000000869767c23 */ /* 0x000fe20008010876 */
[----:B------:R-:W-:Y:S01]  /*a770*/  FFMA.FTZ R107, R94, UR8, -R95 ;  /* 0x000000085e6b7c23 */ /* 0x000fe2000801085f */
[----:B------:R-:W4:Y:S01]  /*a780*/  MUFU.EX2 R210, R210 ;  /* 0x000000d200d27308 */ /* 0x000f220000000800 */
[----:B------:R-:W-:Y:S01]  /*a790*/  FADD.FTZ R11, R89, R98 ;  /* 0x00000062590b7221 */ /* 0x000fe20000010000 */
[----:B------:R-:W-:Y:S01]  /*a7a0*/  FADD.FTZ R10, R90, R97 ;  /* 0x000000615a0a7221 */ /* 0x000fe20000010000 */
[--C-:B------:R-:W-:Y:S01]  /*a7b0*/  FFMA.FTZ R109, R108, UR8, -R95.reuse ;  /* 0x000000086c6d7c23 */ /* 0x100fe2000801085f */
[----:B------:R-:W-:Y:S01]  /*a7c0*/  FFMA.FTZ R108, R106, UR8, -R95 ;  /* 0x000000086a6c7c23 */ /* 0x000fe2000801085f */
[----:B------:R-:W-:Y:S01]  /*a7d0*/  FADD.FTZ R98, R86, R11 ;  /* 0x0000000b56627221 */ /* 0x000fe20000010000 */
[----:B------:R-:W-:Y:S01]  /*a7e0*/  FADD.FTZ R89, R85, R10 ;  /* 0x0000000a55597221 */ /* 0x000fe20000010000 */
[----:B------:R-:W-:Y:S01]  /*a7f0*/  FFMA.FTZ R106, R93, UR8, -R95 ;  /* 0x000000085d6a7c23 */ /* 0x000fe2000801085f */
[----:B------:R-:W-:Y:S01]  /*a800*/  MUFU.EX2 R125, R125 ;  /* 0x0000007d007d7308 */ /* 0x000fe20000000800 */
[----:B------:R-:W-:Y:S01]  /*a810*/  FADD.FTZ R83, R83, R98 ;  /* 0x0000006253537221 */ /* 0x000fe20000010000 */
[----:B-1----:R-:W-:Y:S01]  /*a820*/  F2FP.BF16.F32.PACK_AB R10, R199, R202 ;  /* 0x000000cac70a723e */ /* 0x002fe200000010ff */
[----:B------:R-:W-:Y:S01]  /*a830*/  FADD.FTZ R82, R82, R89 ;  /* 0x0000005952527221 */ /* 0x000fe20000010000 */
[----:B------:R-:W-:Y:S01]  /*a840*/  FADD.FTZ R41, R41, R42 ;  /* 0x0000002a29297221 */ /* 0x000fe20000010000 */
[----:B------:R-:W-:Y:S01]  /*a850*/  FADD.FTZ R78, R78, R83 ;  /* 0x000000534e4e7221 */ /* 0x000fe20000010000 */
[----:B------:R-:W-:Y:S01]  /*a860*/  FADD.FTZ R54, R54, R55 ;  /* 0x0000003736367221 */ /* 0x000fe20000010000 */
[----:B------:R-:W-:Y:S01]  /*a870*/  FADD.FTZ R79, R79, R82 ;  /* 0x000000524f4f7221 */ /* 0x000fe20000010000 */
[----:B------:R-:W1:Y:S01]  /*a880*/  MUFU.EX2 R224, R224 ;  /* 0x000000e000e07308 */ /* 0x000e620000000800 */
[----:B----4-:R-:W-:Y:S01]  /*a890*/  F2FP.BF16.F32.PACK_AB R20, R210, R119 ;  /* 0x00000077d214723e */ /* 0x010fe200000010ff */
[----:B------:R-:W-:Y:S01]  /*a8a0*/  FADD.FTZ R78, R75, R78 ;  /* 0x0000004e4b4e7221 */ /* 0x000fe20000010000 */
[----:B------:R-:W-:Y:S01]  /*a8b0*/  FADD.FTZ R40, R40, R41 ;  /* 0x0000002928287221 */ /* 0x000fe20000010000 */
[----:B------:R-:W-:-:S02]  /*a8c0*/  FADD.FTZ R53, R53, R54 ;  /* 0x0000003635357221 */ /* 0x000fc40000010000 */
[----:B------:R-:W-:Y:S01]  /*a8d0*/  FADD.FTZ R69, R69, R78 ;  /* 0x0000004e45457221 */ /* 0x000fe20000010000 */
[----:B------:R-:W-:Y:S01]  /*a8e0*/  FADD.FTZ R39, R39, R40 ;  /* 0x0000002827277221 */ /* 0x000fe20000010000 */
[----:B------:R-:W-:Y:S01]  /*a8f0*/  MUFU.EX2 R122, R122 ;  /* 0x0000007a007a7308 */ /* 0x000fe20000000800 */
[----:B------:R-:W-:Y:S01]  /*a900*/  FADD.FTZ R52, R52, R53 ;  /* 0x0000003534347221 */ /* 0x000fe20000010000 */
[----:B------:R-:W-:Y:S01]  /*a910*/  FADD.FTZ R64, R64, R69 ;  /* 0x0000004540407221 */ /* 0x000fe20000010000 */
[----:B------:R-:W-:Y:S02]  /*a920*/  FADD.FTZ R38, R38, R39 ;  /* 0x0000002726267221 */ /* 0x000fe40000010000 */
[----:B------:R-:W-:Y:S01]  /*a930*/  FADD.FTZ R51, R51, R52 ;  /* 0x0000003433337221 */ /* 0x000fe20000010000 */
[----:B------:R-:W-:Y:S01]  /*a940*/  FADD.FTZ R63, R63, R64 ;  /* 0x000000403f3f7221 */ /* 0x000fe20000010000 */
[----:B------:R-:W-:Y:S01]  /*a950*/  FADD.FTZ R37, R37, R38 ;  /* 0x0000002625257221 */ /* 0x000fe20000010000 */
[----:B------:R-:W4:Y:S01]  /*a960*/  MUFU.EX2 R123, R123 ;  /* 0x0000007b007b7308 */ /* 0x000f220000000800 */
[----:B-1----:R-:W-:Y:S01]  /*a970*/  F2FP.BF16.F32.PACK_AB R22, R224, R125 ;  /* 0x0000007de016723e */ /* 0x002fe200000010ff */
        /* <DEDUP_REMOVED lines=19> */
[----:B------:R-:W4:Y:S01]  /*aab0*/  MUFU.EX2 R94, R117 ;  /* 0x00000075005e7308 */ /* 0x000f220000000800 */
[----:B------:R-:W-:Y:S01]  /*aac0*/  FADD.FTZ R205, R205, R128 ;  /* 0x00000080cdcd7221 */ /* 0x000fe20000010000 */
[----:B------:R-:W-:Y:S01]  /*aad0*/  FADD.FTZ R221, R221, R222 ;  /* 0x000000dedddd7221 */ /* 0x000fe20000010000 */
[----:B------:R-:W-:Y:S02]  /*aae0*/  FADD.FTZ R226, R226, R223 ;  /* 0x000000dfe2e27221 */ /* 0x000fe40000010000 */
[----:B------:R-:W-:Y:S01]  /*aaf0*/  FADD.FTZ R196, R196, R205 ;  /* 0x000000cdc4c47221 */ /* 0x000fe20000010000 */
[----:B------:R-:W-:Y:S01]  /*ab00*/  FADD.FTZ R220, R220, R221 ;  /* 0x000000dddcdc7221 */ /* 0x000fe20000010000 */
[----:B------:R-:W-:Y:S01]  /*ab10*/  FADD.FTZ R227, R227, R226 ;  /* 0x000000e2e3e37221 */ /* 0x000fe20000010000 */
[----:B------:R5:W-:Y:S01]  /*ab20*/  MUFU.EX2 R96, R9 ;  /* 0x0000000900607308 */ /* 0x000be20000000800 */
[----:B-1----:R-:W-:Y:S01]  /*ab30*/  F2FP.BF16.F32.PACK_AB R23, R105, R112 ;  /* 0x000000706917723e */ /* 0x002fe200000010ff */
[----:B------:R-:W-:Y:S01]  /*ab40*/  FADD.FTZ R219, R219, R220 ;  /* 0x000000dcdbdb7221 */ /* 0x000fe20000010000 */
[----:B------:R-:W-:Y:S01]  /*ab50*/  FADD.FTZ R196, R197, R196 ;  /* 0x000000c4c5c47221 */ /* 0x000fe20000010000 */
[----:B------:R-:W-:-:S02]  /*ab60*/  FADD.FTZ R227, R212, R227 ;  /* 0x000000e3d4e37221 */ /* 0x000fc40000010000 */
[----:B------:R-:W-:Y:S02]  /*ab70*/  FADD.FTZ R198, R198, R219 ;  /* 0x000000dbc6c67221 */ /* 0x000fe40000010000 */
[----:B------:R1:W-:Y:S01]  /*ab80*/  MUFU.EX2 R95, R8 ;  /* 0x00000008005f7308 */ /* 0x0003e20000000800 */
[----:B----4-:R-:W-:Y:S01]  /*ab90*/  F2FP.BF16.F32.PACK_AB R11, R94, R129 ;  /* 0x000000815e0b723e */ /* 0x010fe200000010ff */
[----:B------:R-:W-:Y:S01]  /*aba0*/  HMMA.16816.F32.BF16 R164, R20, R32, R164 ;  /* 0x0000002014a4723c */ /* 0x000fe200000418a4 */
[----:B------:R-:W-:Y:S01]  /*abb0*/  FADD.FTZ R239, R239, R198 ;  /* 0x000000c6efef7221 */ /* 0x000fe20000010000 */
[----:B------:R-:W-:-:S03]  /*abc0*/  FADD.FTZ R122, R122, R227 ;  /* 0x000000e37a7a7221 */ /* 0x000fc60000010000 */
[----:B------:R-:W-:Y:S01]  /*abd0*/  FADD.FTZ R130, R130, R239 ;  /* 0x000000ef82827221 */ /* 0x000fe20000010000 */
[C---:B------:R-:W-:Y:S01]  /*abe0*/  HMMA.16816.F32.BF16 R140, R20.reuse, R28, R140 ;  /* 0x0000001c148c723c */ /* 0x040fe2000004188c */
[C---:B-----5:R-:W-:Y:S01]  /*abf0*/  F2FP.BF16.F32.PACK_AB R9, R208.reuse, R121 ;  /* 0x00000079d009723e */ /* 0x060fe200000010ff */
[----:B------:R-:W-:Y:S01]  /*ac00*/  MUFU.EX2 R209, R209 ;  /* 0x000000d100d17308 */ /* 0x000fe20000000800 */
[----:B------:R-:W-:Y:S01]  /*ac10*/  FADD.FTZ R241, R241, R130 ;  /* 0x00000082f1f17221 */ /* 0x000fe20000010000 */
[----:B------:R-:W-:Y:S01]  /*ac20*/  FADD.FTZ R121, R121, R196 ;  /* 0x000000c479797221 */ /* 0x000fe20000010000 */
[----:B------:R-:W-:Y:S01]  /*ac30*/  FADD.FTZ R123, R123, R122 ;  /* 0x0000007a7b7b7221 */ /* 0x000fe20000010000 */
[C---:B------:R-:W-:Y:S02]  /*ac40*/  HMMA.16816.F32.BF16 R132, R20.reuse, R30, R132 ;  /* 0x0000001e1484723c */ /* 0x040fe40000041884 */
[----:B------:R-:W-:Y:S01]  /*ac50*/  FADD.FTZ R208, R208, R121 ;  /* 0x00000079d0d07221 */ /* 0x000fe20000010000 */
[----:B-1----:R-:W-:Y:S01]  /*ac60*/  F2FP.BF16.F32.PACK_AB R8, R207, R126 ;  /* 0x0000007ecf08723e */ /* 0x002fe200000010ff */
[----:B------:R-:W1:Y:S01]  /*ac70*/  MUFU.EX2 R206, R206 ;  /* 0x000000ce00ce7308 */ /* 0x000e620000000800 */
[----:B------:R-:W-:Y:S01]  /*ac80*/  FADD.FTZ R126, R126, R241 ;  /* 0x000000f17e7e7221 */ /* 0x000fe20000010000 */
[----:B--2---:R-:W-:Y:S01]  /*ac90*/  HMMA.16816.F32.BF16 R148, R20, R16, R148 ;  /* 0x000000101494723c */ /* 0x004fe20000041894 */
[----:B------:R-:W-:Y:S01]  /*aca0*/  FADD.FTZ R129, R129, R208 ;  /* 0x000000d081817221 */ /* 0x000fe20000010000 */
[----:B------:R-:W-:Y:S01]  /*acb0*/  FADD.FTZ R112, R112, R123 ;  /* 0x0000007b70707221 */ /* 0x000fe20000010000 */
        /* <DEDUP_REMOVED lines=11> */
[C---:B---3--:R-:W-:Y:S03]  /*ad70*/  HMMA.16816.F32.BF16 R152, R20.reuse, R12, R152 ;  /* 0x0000000c1498723c */ /* 0x048fe60000041898 */
[----:B------:R-:W-:Y:S02]  /*ad80*/  FADD.FTZ R65, R65, R32 ;  /* 0x0000002041417221 */ /* 0x000fe40000010000 */
[----:B------:R-:W-:Y:S01]  /*ad90*/  MUFU.EX2 R116, R116 ;  /* 0x0000007400747308 */ /* 0x000fe20000000800 */
[----:B------:R-:W-:Y:S01]  /*ada0*/  HMMA.16816.F32.BF16 R144, R20, R14, R144 ;  /* 0x0000000e1490723c */ /* 0x000fe20000041890 */
[----:B------:R-:W-:-:S04]  /*adb0*/  FADD.FTZ R50, R50, R65 ;  /* 0x0000004132327221 */ /* 0x000fc80000010000 */
[----:B------:R-:W-:Y:S01]  /*adc0*/  FADD.FTZ R49, R49, R50 ;  /* 0x0000003231317221 */ /* 0x000fe20000010000 */
[----:B------:R-:W-:Y:S01]  /*add0*/  HMMA.16816.F32.BF16 R160, R20, R34, R160 ;  /* 0x0000002214a0723c */ /* 0x000fe200000418a0 */
[----:B------:R-:W2:Y:S01]  /*ade0*/  LDSM.16.MT88.4 R20, [R246+0xb800] ;  /* 0x00b80000f614783b */ /* 0x000ea20000004200 */
[----:B------:R-:W3:Y:S01]  /*adf0*/  MUFU.EX2 R115, R115 ;  /* 0x0000007300737308 */ /* 0x000ee20000000800 */
[----:B------:R-:W-:-:S03]  /*ae00*/  FADD.FTZ R48, R48, R49 ;  /* 0x0000003130307221 */ /* 0x000fc60000010000 */
[----:B------:R-:W-:Y:S01]  /*ae10*/  HMMA.16816.F32.BF16 R168, R8, R16, R168 ;  /* 0x0000001008a8723c */ /* 0x000fe200000418a8 */
[----:B------:R-:W-:-:S03]  /*ae20*/  FADD.FTZ R47, R47, R48 ;  /* 0x000000302f2f7221 */ /* 0x000fc60000010000 */
[----:B------:R-:W-:Y:S01]  /*ae30*/  MUFU.EX2 R114, R114 ;  /* 0x0000007200727308 */ /* 0x000fe20000000800 */
[----:B------:R-:W-:Y:S01]  /*ae40*/  FADD.FTZ R46, R46, R47 ;  /* 0x0000002f2e2e7221 */ /* 0x000fe20000010000 */
[----:B------:R-:W-:Y:S01]  /*ae50*/  HMMA.16816.F32.BF16 R184, R8, R18, R184 ;  /* 0x0000001208b8723c */ /* 0x000fe200000418b8 */
[----:B------:R-:W4:Y:S02]  /*ae60*/  LDSM.16.MT88.4 R16, [R245+0xb800] ;  /* 0x00b80000f510783b */ /* 0x000f240000004200 */
[----:B------:R-:W-:-:S03]  /*ae70*/  FADD.FTZ R45, R45, R46 ;  /* 0x0000002e2d2d7221 */ /* 0x000fc60000010000 */
[C---:B------:R-:W-:Y:S01]  /*ae80*/  HMMA.16816.F32.BF16 R172, R8.reuse, R12, R172 ;  /* 0x0000000c08ac723c */ /* 0x040fe200000418ac */
[----:B------:R-:W-:Y:S01]  /*ae90*/  FADD.FTZ R45, R44, R45 ;  /* 0x0000002d2c2d7221 */ /* 0x000fe20000010000 */
[----:B------:R-:W5:Y:S03]  /*aea0*/  MUFU.EX2 R113, R113 ;  /* 0x0000007100717308 */ /* 0x000f660000000800 */
[----:B------:R-:W-:Y:S01]  /*aeb0*/  FADD.FTZ R216, R216, R45 ;  /* 0x0000002dd8d87221 */ /* 0x000fe20000010000 */
[C---:B------:R-:W-:Y:S01]  /*aec0*/  HMMA.16816.F32.BF16 R192, R8.reuse, R14, R192 ;  /* 0x0000000e08c0723c */ /* 0x040fe200000418c0 */
[----:B------:R-:W4:Y:S02]  /*aed0*/  LDSM.16.MT88.4 R12, [R244+0xb800] ;  /* 0x00b80000f40c783b */ /* 0x000f240000004200 */
[----:B------:R-:W-:Y:S01]  /*aee0*/  FADD.FTZ R215, R215, R216 ;  /* 0x000000d8d7d77221 */ /* 0x000fe20000010000 */
[----:B------:R-:W-:Y:S02]  /*aef0*/  MUFU.EX2 R85, R109 ;  /* 0x0000006d00557308 */ /* 0x000fe40000000800 */
[----:B------:R-:W-:Y:S01]  /*af00*/  HMMA.16816.F32.BF16 R156, R8, R28, R156 ;  /* 0x0000001c089c723c */ /* 0x000fe2000004189c */
[----:B------:R-:W-:-:S04]  /*af10*/  FADD.FTZ R214, R214, R215 ;  /* 0x000000d7d6d67221 */ /* 0x000fc80000010000 */
[----:B------:R-:W-:Y:S01]  /*af20*/  FADD.FTZ R214, R231, R214 ;  /* 0x000000d6e7d67221 */ /* 0x000fe20000010000 */
[----:B------:R-:W-:Y:S01]  /*af30*/  HMMA.16816.F32.BF16 R176, R8, R30, R176 ;  /* 0x0000001e08b0723c */ /* 0x000fe200000418b0 */
[----:B------:R-:W2:Y:S02]  /*af40*/  MUFU.EX2 R86, R108 ;  /* 0x0000006c00567308 */ /* 0x000ea40000000800 */
[----:B------:R-:W-:-:S03]  /*af50*/  FADD.FTZ R229, R229, R214 ;  /* 0x000000d6e5e57221 */ /* 0x000fc60000010000 */
[----:B------:R-:W-:Y:S01]  /*af60*/  HMMA.16816.F32.BF16 R188, R8, R34, R188 ;  /* 0x0000002208bc723c */ /* 0x000fe200000418bc */
[----:B------:R-:W-:Y:S02]  /*af70*/  FADD.FTZ R236, R236, R229 ;  /* 0x000000e5ecec7221 */ /* 0x000fe40000010000 */
[----:B------:R-:W4:Y:S02]  /*af80*/  MUFU.EX2 R93, R111 ;  /* 0x0000006f005d7308 */ /* 0x000f240000000800 */
[----:B------:R-:W-:Y:S02]  /*af90*/  FADD.FTZ R225, R225, R236 ;  /* 0x000000ece1e17221 */ /* 0x000fe40000010000 */
[----:B-1----:R-:W-:Y:S01]  /*afa0*/  F2FP.BF16.F32.PACK_AB R8, R206, R209 ;  /* 0x000000d1ce08723e */ /* 0x002fe200000010ff */
[----:B------:R-:W-:Y:S01]  /*afb0*/  FADD.FTZ R209, R209, R202 ;  /* 0x000000cad1d17221 */ /* 0x000fe20000010000 */
[----:B------:R-:W-:Y:S01]  /*afc0*/  FADD.FTZ R238, R238, R225 ;  /* 0x000000e1eeee7221 */ /* 0x000fe20000010000 */
[----:B---3--:R-:W-:Y:S01]  /*afd0*/  F2FP.BF16.F32.PACK_AB R9, R115, R116 ;  /* 0x000000747309723e */ /* 0x008fe200000010ff */
[----:B------:R-:W-:Y:S01]  /*afe0*/  MUFU.EX2 R87, R107 ;  /* 0x0000006b00577308 */ /* 0x000fe20000000800 */
[----:B------:R-:W-:Y:S01]  /*aff0*/  F2FP.BF16.F32.PACK_AB R10, R211, R204 ;  /* 0x000000ccd30a723e */ /* 0x000fe200000010ff */
[----:B------:R-:W-:Y:S01]  /*b000*/  FADD.FTZ R119, R119, R238 ;  /* 0x000000ee77777221 */ /* 0x000fe20000010000 */
[----:B-----5:R-:W-:Y:S01]  /*b010*/  F2FP.BF16.F32.PACK_AB R11, R113, R114 ;  /* 0x00000072710b723e */ /* 0x020fe200000010ff */
[----:B------:R-:W-:Y:S01]  /*b020*/  FADD.FTZ R209, R206, R209 ;  /* 0x000000d1ced17221 */ /* 0x000fe20000010000 */
[----:B--2---:R-:W-:Y:S01]  /*b030*/  F2FP.BF16.F32.PACK_AB R29, R86, R85 ;  /* 0x00000055561d723e */ /* 0x004fe200000010ff */
[----:B------:R-:W-:Y:S01]  /*b040*/  FADD.FTZ R210, R210, R119 ;  /* 0x00000077d2d27221 */ /* 0x000fe20000010000 */
[----:B------:R-:W-:Y:S01]  /*b050*/  FADD.FTZ R116, R116, R129 ;  /* 0x0000008174747221 */ /* 0x000fe20000010000 */
[----:B------:R-:W1:Y:S01]  /*b060*/  MUFU.EX2 R88, R106 ;  /* 0x0000006a00587308 */ /* 0x000e620000000800 */
[----:B----4-:R-:W-:Y:S01]  /*b070*/  F2FP.BF16.F32.PACK_AB R28, R96, R93 ;  /* 0x0000005d601c723e */ /* 0x010fe200000010ff */
[----:B------:R-:W-:Y:S01]  /*b080*/  FADD.FTZ R125, R125, R210 ;  /* 0x000000d27d7d7221 */ /* 0x000fe20000010000 */
[----:B------:R-:W-:Y:S01]  /*b090*/  FADD.FTZ R85, R85, R112 ;  /* 0x0000007055557221 */ /* 0x000fe20000010000 */
[----:B------:R-:W-:Y:S01]  /*b0a0*/  FADD.FTZ R204, R204, R209 ;  /* 0x000000d1cccc7221 */ /* 0x000fe20000010000 */
[----:B------:R-:W-:Y:S01]  /*b0b0*/  FADD.FTZ R115, R115, R116 ;  /* 0x0000007473737221 */ /* 0x000fe20000010000 */
[----:B------:R-:W-:Y:S01]  /*b0c0*/  FADD.FTZ R224, R224, R125 ;  /* 0x0000007de0e07221 */ /* 0x000fe20000010000 */
[----:B------:R-:W-:Y:S01]  /*b0d0*/  FADD.FTZ R86, R86, R85 ;  /* 0x0000005556567221 */ /* 0x000fe20000010000 */
[----:B------:R-:W2:Y:S01]  /*b0e0*/  MUFU.EX2 R90, R118 ;  /* 0x00000076005a7308 */ /* 0x000ea20000000800 */
[----:B------:R-:W-:Y:S01]  /*b0f0*/  HMMA.16816.F32.BF16 R156, R8, R24, R156 ;  /* 0x00000018089c723c */ /* 0x000fe2000004189c */
[----:B------:R-:W-:Y:S01]  /*b100*/  FADD.FTZ R93, R93, R224 ;  /* 0x000000e05d5d7221 */ /* 0x000fe20000010000 */
[----:B------:R-:W-:-:S03]  /*b110*/  FADD.FTZ R114, R114, R115 ;  /* 0x0000007372727221 */ /* 0x000fc60000010000 */
[----:B------:R-:W-:Y:S01]  /*b120*/  FADD.FTZ R96, R96, R93 ;  /* 0x0000005d60607221 */ /* 0x000fe20000010000 */
[----:B------:R-:W-:Y:S01]  /*b130*/  HMMA.16816.F32.BF16 R176, R8, R26, R176 ;  /* 0x0000001a08b0723c */ /* 0x000fe200000418b0 */
[----:B-1----:R-:W-:Y:S01]  /*b140*/  F2FP.BF16.F32.PACK_AB R31, R88, R87 ;  /* 0x00000057581f723e */ /* 0x002fe200000010ff */
[----:B------:R-:W-:-:S04]  /*b150*/  FADD.FTZ R87, R87, R86 ;  /* 0x0000005657577221 */ /* 0x000fc80000010000 */
[----:B------:R-:W-:Y:S01]  /*b160*/  HMMA.16816.F32.BF16 R168, R8, R20, R168 ;  /* 0x0000001408a8723c */ /* 0x000fe200000418a8 */
[----:B--2---:R-:W-:Y:S01]  /*b170*/  F2FP.BF16.F32.PACK_AB R30, R90, R95 ;  /* 0x0000005f5a1e723e */ /* 0x004fe200000010ff */
[----:B------:R-:W-:-:S04]  /*b180*/  FADD.FTZ R95, R95, R96 ;  /* 0x000000605f5f7221 */ /* 0x000fc80000010000 */
[C---:B------:R-:W-:Y:S06]  /*b190*/  HMMA.16816.F32.BF16 R184, R8.reuse, R22, R184 ;  /* 0x0000001608b8723c */ /* 0x040fec00000418b8 */
[C---:B------:R-:W-:Y:S06]  /*b1a0*/  HMMA.16816.F32.BF16 R172, R8.reuse, R16, R172 ;  /* 0x0000001008ac723c */ /* 0x040fec00000418ac */
[C---:B------:R-:W-:Y:S06]  /*b1b0*/  HMMA.16816.F32.BF16 R192, R8.reuse, R18, R192 ;  /* 0x0000001208c0723c */ /* 0x040fec00000418c0 */
[C---:B------:R-:W-:Y:S06]  /*b1c0*/  HMMA.16816.F32.BF16 R180, R8.reuse, R12, R180 ;  /* 0x0000000c08b4723c */ /* 0x040fec00000418b4 */
        /* <DEDUP_REMOVED lines=8> */
[C---:B------:R-:W-:Y:S06]  /*b250*/  HMMA.16816.F32.BF16 R148, R28.reuse, R20, R148 ;  /* 0x000000141c94723c */ /* 0x040fec0000041894 */
[C---:B------:R-:W-:Y:S06]  /*b260*/  HMMA.16816.F32.BF16 R136, R28.reuse, R22, R136 ;  /* 0x000000161c88723c */ /* 0x040fec0000041888 */
[----:B------:R-:W-:Y:S01]  /*b270*/  HMMA.16816.F32.BF16 R152, R28, R16, R152 ;  /* 0x000000101c98723c */ /* 0x000fe20000041898 */
[----:B-1----:R-:W-:-:S05]  /*b280*/  FADD.FTZ R8, R88, R87 ;  /* 0x0000005758087221 */ /* 0x002fca0000010000 */
[C---:B------:R-:W-:Y:S01]  /*b290*/  HMMA.16816.F32.BF16 R144, R28.reuse, R18, R144 ;  /* 0x000000121c90723c */ /* 0x040fe20000041890 */
[----:B------:R2:W-:Y:S05]  /*b2a0*/  STL [R1+0x80], R8 ;  /* 0x0000800801007387 */ /* 0x0005ea0000100800 */
[C---:B------:R-:W-:Y:S01]  /*b2b0*/  HMMA.16816.F32.BF16 R164, R28.reuse, R12, R164 ;  /* 0x0000000c1ca4723c */ /* 0x040fe200000418a4 */
[----:B------:R2:W-:Y:S05]  /*b2c0*/  STL [R1+0x78], R9 ;  /* 0x0000780901007387 */ /* 0x0005ea0000100800 */
[----:B------:R-:W-:Y:S01]  /*b2d0*/  HMMA.16816.F32.BF16 R160, R28, R14, R160 ;  /* 0x0000000e1ca0723c */ /* 0x000fe200000418a0 */
[----:B------:R-:W-:-:S08]  /*b2e0*/  NOP ;  /* 0x0000000000007918 */ /* 0x000fd00000000000 */
[----:B------:R-:W-:-:S15]  /*b2f0*/  @!P0 BRA `(.L_x_517) ;  /* 0x0000007c00008947 */ /* 0x000fde0003800000 */
[----:B------:R-:W-:Y:S01]  /*b300*/  ULDC UR4, c[0x0][0x2d0] ;  /* 0x0000b40000047ab9 */ /* 0x000fe20000000800 */
[----:B--2---:R-:W1:Y:S01]  /*b310*/  LDC.64 R8, c[0x0][0x250] ;  /* 0x00009400ff087b82 */ /* 0x004e620000000a00 */
[----:B------:R-:W-:Y:S01]  /*b320*/  ISETP.GE.AND P0, PT, R200, UR4, PT ;  /* 0x00000004c8007c0c */ /* 0x000fe2000bf06270 */
[----:B------:R-:W-:Y:S01]  /*b330*/  IMAD R36, R36, -0x2, R7 ;  /* 0xfffffffe24247824 */ /* 0x000fe200078e0207 */
[----:B------:R-:W-:Y:S01]  /*b340*/  MOV R7, UR26 ;  /* 0x0000001a00077c02 */ /* 0x000fe20008000f00 */
[----:B------:R-:W-:Y:S01]  /*b350*/  IMAD.MOV.U32 R199, RZ, RZ, R0 ;  /* 0x000000ffffc77224 */ /* 0x000fe200078e0000 */
[----:B------:R-:W-:Y:S01]  /*b360*/  MOV R197, R2 ;  /* 0x0000000200c57202 */ /* 0x000fe20000000f00 */
[----:B------:R-:W-:Y:S01]  /*b370*/  IMAD.MOV.U32 R196, RZ, RZ, R3 ;  /* 0x000000ffffc47224 */ /* 0x000fe200078e0003 */
[----:B------:R-:W-:Y:S01]  /*b380*/  IADD3 R7, R7, -UR17, R36 ;  /* 0x8000001107077c10 */ /* 0x000fe2000fffe024 */
[----:B------:R-:W-:Y:S01]  /*b390*/  IMAD R202, R6, 0x2, R251 ;  /* 0x0000000206ca7824 */ /* 0x000fe200078e02fb */
[----:B------:R-:W-:Y:S01]  /*b3a0*/  MOV R201, R68 ;  /* 0x0000004400c97202 */ /* 0x000fe20000000f00 */
[----:B------:R-:W-:Y:S01]  /*b3b0*/  USHF.L.U64.HI UR7, UR6, 0x4, UR7 ;  /* 0x0000000406077899 */ /* 0x000fe20008010207 */
[----:B------:R-:W-:Y:S01]  /*b3c0*/  IADD3 R200, R250, R5, RZ ;  /* 0x00000005fac87210 */ /* 0x000fe20007ffe0ff */
[----:B------:R-:W-:Y:S01]  /*b3d0*/  USHF.L.U32 UR6, UR6, 0x4, URZ ;  /* 0x0000000406067899 */ /* 0x000fe2000800063f */
[----:B------:R-:W-:Y:S01]  /*b3e0*/  LEA R198, R4, R251, 0x1 ;  /* 0x000000fb04c67211 */ /* 0x000fe200078e08ff */
[----:B------:R-:W2:Y:S01]  /*b3f0*/  @!P0 LDC.64 R12, c[0x0][0x220] ;  /* 0x00008800ff0c8b82 */ /* 0x000ea20000000a00 */
[----:B------:R-:W-:Y:S01]  /*b400*/  ULEA.HI.SX32 UR20, UR20, 0xfffffffe, 0x19 ;  /* 0xfffffffe14147891 */ /* 0x000fe2000f8fca3f */
[----:B------:R-:W-:Y:S01]  /*b410*/  ULDC UR8, c[0x0][0x39c] ;  /* 0x0000e70000087ab9 */ /* 0x000fe20000000800 */
[----:B------:R-:W-:-:S05]  /*b420*/  ULDC UR4, c[0x0][0x2ec] ;  /* 0x0000bb0000047ab9 */ /* 0x000fca0000000800 */
[----:B------:R-:W3:Y:S01]  /*b430*/  @!P0 LDC.64 R10, c[0x0][0x220] ;  /* 0x00008800ff0a8b82 */ /* 0x000ee20000000a00 */
[----:B-1----:R1:W-:Y:S07]  /*b440*/  STL.64 [R1+0x40], R8 ;  /* 0x0000400801007387 */ /* 0x0023ee0000100a00 */
[----:B------:R-:W4:Y:S01]  /*b450*/  @!P0 LDC.64 R14, c[0x0][0x220] ;  /* 0x00008800ff0e8b82 */ /* 0x000f220000000a00 */
[----:B--2---:R2:W-:Y:S04]  /*b460*/  @!P0 STL.64 [R1+0x38], R12 ;  /* 0x0000380c01008387 */ /* 0x0045e80000100a00 */
[----:B---3--:R3:W-:Y:S01]  /*b470*/  @!P0 STL.64 [R1+0x30], R10 ;  /* 0x0000300a01008387 */ /* 0x0087e20000100a00 */
[----:B-1----:R-:W-:-:S03]  /*b480*/  MOV R8, R9 ;  /* 0x0000000900087202 */ /* 0x002fc60000000f00 */
[----:B----4-:R1:W-:Y:S02]  /*b490*/  @!P0 STL.64 [R1+0x28], R14 ;  /* 0x0000280e01008387 */ /* 0x0103e40000100a00 */
[C---:B------:R-:W-:Y:S02]  /*b4a0*/  @!P0 IMAD R0, R8.reuse, 0x30, RZ ;  /* 0x0000003008008824 */ /* 0x040fe400078e02ff */
[C---:B------:R-:W-:Y:S02]  /*b4b0*/  @!P0 IMAD R3, R8.reuse, 0x50, RZ ;  /* 0x0000005008038824 */ /* 0x040fe400078e02ff */
[C---:B------:R-:W-:Y:S01]  /*b4c0*/  @!P0 IMAD R2, R8.reuse, 0x60, RZ ;  /* 0x0000006008028824 */ /* 0x040fe200078e02ff */
[----:B--2---:R-:W2:Y:S08]  /*b4d0*/  @!P0 LDC.64 R12, c[0x0][0x220] ;  /* 0x00008800ff0c8b82 */ /* 0x004eb00000000a00 */
[----:B---3--:R-:W3:Y:S08]  /*b4e0*/  @!P0 LDC.64 R10, c[0x0][0x220] ;  /* 0x00008800ff0a8b82 */ /* 0x008ef00000000a00 */
[----:B-1----:R-:W1:Y:S01]  /*b4f0*/  @!P0 LDC.64 R14, c[0x0][0x220] ;  /* 0x00008800ff0e8b82 */ /* 0x002e620000000a00 */
[----:B--2---:R2:W-:Y:S04]  /*b500*/  @!P0 STL.64 [R1+0x20], R12 ;  /* 0x0000200c01008387 */ /* 0x0045e80000100a00 */
[----:B---3--:R3:W-:Y:S04]  /*b510*/  @!P0 STL.64 [R1+0x18], R10 ;  /* 0x0000180a01008387 */ /* 0x0087e80000100a00 */
[----:B-1----:R-:W-:Y:S01]  /*b520*/  @!P0 STL.64 [R1+0x10], R14 ;  /* 0x0000100e01008387 */ /* 0x002fe20000100a00 */
[----:B--2---:R-:W1:Y:S08]  /*b530*/  @!P0 LDC.64 R12, c[0x0][0x220] ;  /* 0x00008800ff0c8b82 */ /* 0x004e700000000a00 */
[----:B---3--:R-:W2:Y:S01]  /*b540*/  @!P0 LDC.64 R10, c[0x0][0x220] ;  /* 0x00008800ff0a8b82 */ /* 0x008ea20000000a00 */
[----:B-1----:R-:W-:Y:S04]  /*b550*/  @!P0 STL.64 [R1+0x8], R12 ;  /* 0x0000080c01008387 */ /* 0x002fe80000100a00 */
[----:B--2---:R-:W-:Y:S04]  /*b560*/  @!P0 STL.64 [R1], R10 ;  /* 0x0000000a01008387 */ /* 0x004fe80000100a00 */
[----:B------:R-:W-:Y:S04]  /*b570*/  STL [R1+0x4c], R7 ;  /* 0x00004c0701007387 */ /* 0x000fe80000100800 */
[----:B------:R1:W-:Y:S04]  /*b580*/  @!P0 STL [R1+0x74], R0 ;  /* 0x0000740001008387 */ /* 0x0003e80000100800 */
[----:B------:R2:W-:Y:S04]  /*b590*/  @!P0 STL [R1+0x70], R3 ;  /* 0x0000700301008387 */ /* 0x0005e80000100800 */
[----:B------:R2:W-:Y:S01]  /*b5a0*/  @!P0 STL [R1+0x6c], R2 ;  /* 0x00006c0201008387 */ /* 0x0005e20000100800 */
[----:B-1----:R-:W-:-:S05]  /*b5b0*/  @!P0 IMAD R0, R8, 0x70, RZ ;  /* 0x0000007008008824 */ /* 0x002fca00078e02ff */
[----:B------:R2:W-:Y:S01]  /*b5c0*/  @!P0 STL [R1+0x68], R0 ;  /* 0x0000680001008387 */ /* 0x0005e20000100800 */
[----:B------:R-:W-:Y:S05]  /*b5d0*/  BRA `(.L_x_518) ;  /* 0x00000008009c7947 */ /* 0x000fea0003800000 */
.L_x_520:
[----:B-1----:R-:W-:Y:S01]  /*b5e0*/  IMAD.U32 R15, RZ, RZ, UR20 ;  /* 0x00000014ff0f7e24 */ /* 0x002fe2000f8e00ff */
[----:B------:R-:W1:Y:S01]  /*b5f0*/  @!P0 LDC.64 R18, c[0x0][0x248] ;  /* 0x00009200ff128b82 */ /* 0x000e620000000a00 */
[----:B------:R-:W2:Y:S01]  /*b600*/  LDL.64 R66, [R1+0x58] ;  /* 0x0000580001427983 */ /* 0x000ea20000100a00 */
[----:B------:R-:W-:Y:S01]  /*b610*/  MOV R41, UR20 ;  /* 0x0000001400297c02 */ /* 0x000fe20008000f00 */
[----:B------:R-:W-:Y:S04]  /*b620*/  @!P0 VIADD R15, R15, 0xffffffff ;  /* 0xffffffff0f0f8836 */ /* 0x000fe80000000000 */
[----:B------:R-:W3:Y:S01]  /*b630*/  LDL.64 R62, [R1+0x60] ;  /* 0x00006000013e7983 */ /* 0x000ee20000100a00 */
[----:B------:R-:W-:Y:S01]  /*b640*/  @!P0 VIADD R41, R41, 0xffffffff ;  /* 0xffffffff29298836 */ /* 0x000fe20000000000 */
[----:B------:R-:W-:Y:S04]  /*b650*/  @!P0 SHF.R.S32.HI R17, RZ, 0x1f, R15 ;  /* 0x0000001fff118819 */ /* 0x000fe8000001140f */
[----:B------:R-:W4:Y:S01]  /*b660*/  LDL R216, [R1+0x48] ;  /* 0x0000480001d87983 */ /* 0x000f220000100800 */
[-C--:B-1----:R-:W-:Y:S02]  /*b670*/  @!P0 IMAD R14, R17, R18.reuse, RZ ;  /* 0x00000012110e8224 */ /* 0x082fe400078e02ff */
[----:B------:R-:W1:Y:S01]  /*b680*/  @!P0 LDC.64 R16, c[0x0][0x218] ;  /* 0x00008600ff108b82 */ /* 0x000e620000000a00 */
[C---:B------:R-:W-:Y:S04]  /*b690*/  @!P0 IMAD.WIDE.U32 R44, R15.reuse, R18, RZ ;  /* 0x000000120f2c8225 */ /* 0x040fe800078e00ff */
[----:B------:R-:W-:Y:S04]  /*b6a0*/  @!P0 IMAD R14, R15, R19, R14 ;  /* 0x000000130f0e8224 */ /* 0x000fe800078e020e */
[----:B------:R-:W-:Y:S01]  /*b6b0*/  @!P0 IMAD.IADD R14, R45, 0x1, R14 ;  /* 0x000000012d0e8824 */ /* 0x000fe200078e020e */
[C---:B--2---:R-:W-:Y:S04]  /*b6c0*/  @!P0 LEA R48, P2, R44.reuse, R66, 0x7 ;  /* 0x000000422c308211 */ /* 0x044fe800078438ff */
[----:B---3--:R-:W-:Y:S01]  /*b6d0*/  @!P0 LEA.HI.X R49, R44, R63, R14, 0x7, P2 ;  /* 0x0000003f2c318211 */ /* 0x008fe200010f3c0e */
[----:B------:R-:W-:Y:S01]  /*b6e0*/  @!P0 IMAD R44, R19, 0x30, RZ ;  /* 0x00000030132c8824 */ /* 0x000fe200078e02ff */
[----:B------:R-:W2:Y:S01]  /*b6f0*/  @!P0 LDC.64 R14, c[0x0][0x248] ;  /* 0x00009200ff0e8b82 */ /* 0x000ea20000000a00 */
[----:B------:R-:W-:Y:S01]  /*b700*/  @!P0 SHF.R.S32.HI R19, RZ, 0x1f, R41 ;  /* 0x0000001fff138819 */ /* 0x000fe20000011429 */
[----:B----4-:R3:W-:Y:S01]  /*b710*/  @P0 STS.128 [R216+0x4000], RZ ;  /* 0x004000ffd8000388 */ /* 0x0107e20000000c00 */
[----:B------:R-:W-:Y:S04]  /*b720*/  @!P0 IMAD.WIDE.U32 R48, R18, 0x30, R48 ;  /* 0x0000003012308825 */ /* 0x000fe800078e0030 */
[----:B------:R-:W-:Y:S01]  /*b730*/  @!P0 IMAD.IADD R18, R44, 0x1, R49 ;  /* 0x000000012c128824 */ /* 0x000fe200078e0231 */
[C---:B-1----:R-:W-:Y:S04]  /*b740*/  @!P0 LEA R44, P2, R48.reuse, R16, 0x1 ;  /* 0x00000010302c8211 */ /* 0x042fe800078408ff */
[----:B------:R-:W-:Y:S01]  /*b750*/  @!P0 LEA.HI.X R45, R48, R17, R18, 0x1, P2 ;  /* 0x00000011302d8211 */ /* 0x000fe200010f0c12 */
[-C--:B--2---:R-:W-:Y:S02]  /*b760*/  @!P0 IMAD R16, R19, R14.reuse, RZ ;  /* 0x0000000e13108224 */ /* 0x084fe400078e02ff */
[C---:B------:R-:W-:Y:S04]  /*b770*/  @!P0 IMAD.WIDE.U32 R48, R41.reuse, R14, RZ ;  /* 0x0000000e29308225 */ /* 0x040fe800078e00ff */
[----:B------:R-:W-:Y:S01]  /*b780*/  @!P0 IMAD R16, R41, R15, R16 ;  /* 0x0000000f29108224 */ /* 0x000fe200078e0210 */
[C---:B------:R-:W-:Y:S03]  /*b790*/  @!P0 LEA R18, P2, R48.reuse, R66, 0x7 ;  /* 0x0000004230128211 */ /* 0x040fe600078438ff */
[----:B------:R-:W-:Y:S05]  /*b7a0*/  @!P0 IMAD.IADD R16, R49, 0x1, R16 ;  /* 0x0000000131108824 */ /* 0x000fea00078e0210 */
[----:B------:R-:W-:Y:S01]  /*b7b0*/  @!P0 LEA.HI.X R19, R48, R63, R16, 0x7, P2 ;  /* 0x0000003f30138211 */ /* 0x000fe200010f3c10 */
[----:B------:R-:W-:Y:S01]  /*b7c0*/  @!P0 IMAD R48, R15, 0x50, RZ ;  /* 0x000000500f308824 */ /* 0x000fe200078e02ff */
[----:B------:R-:W1:Y:S01]  /*b7d0*/  @!P0 LDC.64 R16, c[0x0][0x218] ;  /* 0x00008600ff108b82 */ /* 0x000e620000000a00 */
[----:B------:R-:W-:Y:S07]  /*b7e0*/  @!P0 IMAD.WIDE.U32 R50, R14, 0x50, R18 ;  /* 0x000000500e328825 */ /* 0x000fee00078e0012 */
[----:B------:R-:W2:Y:S01]  /*b7f0*/  @!P0 LDC.64 R14, c[0x0][0x248] ;  /* 0x00009200ff0e8b82 */ /* 0x000ea20000000a00 */
[----:B------:R-:W-:Y:S02]  /*b800*/  @!P0 IADD3 R48, R48, R51, RZ ;  /* 0x0000003330308210 */ /* 0x000fe40007ffe0ff */
[C---:B-1----:R-:W-:Y:S04]  /*b810*/  @!P0 LEA R18, P2, R50.reuse, R16, 0x1 ;  /* 0x0000001032128211 */ /* 0x042fe800078408ff */
[----:B------:R-:W-:Y:S01]  /*b820*/  @!P0 LEA.HI.X R19, R50, R17, R48, 0x1, P2 ;  /* 0x0000001132138211 */ /* 0x000fe200010f0c30 */
[----:B------:R-:W-:Y:S04]  /*b830*/  IMAD.U32 R17, RZ, RZ, UR20 ;  /* 0x00000014ff117e24 */ /* 0x000fe8000f8e00ff */
[----:B------:R-:W-:Y:S04]  /*b840*/  @!P0 VIADD R17, R17, 0xffffffff ;  /* 0xffffffff11118836 */ /* 0x000fe80000000000 */
[----:B--2---:R-:W-:Y:S01]  /*b850*/  @!P0 IMAD.WIDE.U32 R48, R17, R14, RZ ;  /* 0x0000000e11308225 */ /* 0x004fe200078e00ff */
[----:B------:R-:W-:Y:S02]  /*b860*/  @!P0 SHF.R.S32.HI R41, RZ, 0x1f, R17 ;  /* 0x0000001fff298819 */ /* 0x000fe40000011411 */
[C---:B------:R-:W-:Y:S03]  /*b870*/  @!P0 LEA R50, P2, R48.reuse, R66, 0x7 ;  /* 0x0000004230328211 */ /* 0x040fe600078438ff */
        /* <DEDUP_REMOVED lines=39> */
[----:B------:R-:W-:Y:S06]  /*baf0*/  @!P0 LDGSTS.E.BYPASS.LTC128B.128 [R216+0x4000], desc[UR24][R54.64] ;  /* 0x0400000036d88fae */ /* 0x000fec000b901d58 */
        /* <DEDUP_REMOVED lines=85> */
.L_x_518:
        /* <DEDUP_REMOVED lines=252> */
[----:B------:R-:W-:Y:S03]  /*d010*/  FMUL.FTZ R3, R5, UR8 ;  /* 0x0000000805037c20 */ /* 0x000fe60008410000 */
[----:B------:R-:W-:Y:S01]  /*d020*/  FMUL.FTZ R2, R7, UR8 ;  /* 0x0000000807027c20 */ /* 0x000fe20008410000 */
[----:B------:R-:W2:Y:S01]  /*d030*/  MUFU.TANH R0, R0 ;  /* 0x0000000000007308 */ /* 0x000ea20000002400 */
[----:B------:R-:W-:Y:S01]  /*d040*/  FMUL.FTZ R229, R8, UR8 ;  /* 0x0000000808e57c20 */ /* 0x000fe20008410000 */
[----:B------:R-:W-:Y:S01]  /*d050*/  FMUL.FTZ R10, R10, UR8 ;  /* 0x000000080a0a7c20 */ /* 0x000fe20008410000 */
[----:B------:R-:W-:Y:S01]  /*d060*/  FMUL.FTZ R11, R11, UR8 ;  /* 0x000000080b0b7c20 */ /* 0x000fe20008410000 */
[----:B------:R-:W-:Y:S02]  /*d070*/  FMUL.FTZ R9, R9, UR8 ;  /* 0x0000000809097c20 */ /* 0x000fe40008410000 */
[----:B------:R-:W-:Y:S01]  /*d080*/  FMUL.FTZ R13, R13, UR8 ;  /* 0x000000080d0d7c20 */ /* 0x000fe20008410000 */
[----:B------:R-:W-:Y:S03]  /*d090*/  FMUL.FTZ R238, R12, UR8 ;  /* 0x000000080cee7c20 */ /* 0x000fe60008410000 */
[----:B------:R3:W4:Y:S01]  /*d0a0*/  MUFU.TANH R225, R10 ;  /* 0x0000000a00e17308 */ /* 0x0007220000002400 */
[----:B------:R-:W-:Y:S01]  /*d0b0*/  FMUL.FTZ R14, R14, UR8 ;  /* 0x000000080e0e7c20 */ /* 0x000fe20008410000 */
[----:B------:R-:W-:Y:S01]  /*d0c0*/  FMUL.FTZ R15, R15, UR8 ;  /* 0x000000080f0f7c20 */ /* 0x000fe20008410000 */
[----:B------:R-:W-:Y:S01]  /*d0d0*/  FMUL.FTZ R7, R17, UR8 ;  /* 0x0000000811077c20 */ /* 0x000fe20008410000 */
[----:B------:R-:W-:Y:S06]  /*d0e0*/  FMUL.FTZ R19, R19, UR8 ;  /* 0x0000000813137c20 */ /* 0x000fec0008410000 */
[----:B------:R-:W2:Y:S10]  /*d0f0*/  MUFU.TANH R239, R13 ;  /* 0x0000000d00ef7308 */ /* 0x000eb40000002400 */
[----:B------:R-:W2:Y:S01]  /*d100*/  MUFU.TANH R234, R14 ;  /* 0x0000000e00ea7308 */ /* 0x000ea20000002400 */
[----:B---3--:R-:W-:Y:S01]  /*d110*/  FMUL.FTZ R10, R18, UR8 ;  /* 0x00000008120a7c20 */ /* 0x008fe20008410000 */
[-C--:B-1----:R-:W-:Y:S08]  /*d120*/  HMMA.16816.F32.BF16 R20, R204, R208.reuse, R20 ;  /* 0x000000d0cc14723c */ /* 0x082ff00000041814 */
[----:B------:R1:W3:Y:S01]  /*d130*/  MUFU.TANH R227, R11 ;  /* 0x0000000b00e37308 */ /* 0x0002e20000002400 */
[C---:B------:R-:W-:Y:S09]  /*d140*/  HMMA.16816.F32.BF16 R24, R212.reuse, R208, R24 ;  /* 0x000000d0d418723c */ /* 0x040ff20000041818 */
[----:B------:R5:W2:Y:S01]  /*d150*/  MUFU.TANH R230, R9 ;  /* 0x0000000900e67308 */ /* 0x000aa20000002400 */
[-C--:B------:R-:W-:Y:S06]  /*d160*/  HMMA.16816.F32.BF16 R28, R212, R210.reuse, R28 ;  /* 0x000000d2d41c723c */ /* 0x080fec000004181c */
[C---:B------:R-:W-:Y:S03]  /*d170*/  HMMA.16816.F32.BF16 R32, R204.reuse, R210, R32 ;  /* 0x000000d2cc20723c */ /* 0x040fe60000041820 */
[----:B------:R-:W2:Y:S01]  /*d180*/  MUFU.TANH R237, R15 ;  /* 0x0000000f00ed7308 */ /* 0x000ea20000002400 */
[----:B------:R-:W4:Y:S01]  /*d190*/  LDSM.16.M88.4 R208, [R203+0x1000] ;  /* 0x00100000cbd0783b */ /* 0x000f220000000200 */
[----:B-1----:R-:W-:Y:S01]  /*d1a0*/  FMUL.FTZ R11, R16, UR8 ;  /* 0x00000008100b7c20 */ /* 0x002fe20008410000 */
[----:B------:R-:W-:Y:S01]  /*d1b0*/  FMUL.FTZ R13, R23, UR8 ;  /* 0x00000008170d7c20 */ /* 0x000fe20008410000 */
[----:B------:R-:W-:Y:S01]  /*d1c0*/  FMUL.FTZ R5, R21, UR8 ;  /* 0x0000000815057c20 */ /* 0x000fe20008410000 */
[----:B------:R-:W-:Y:S05]  /*d1d0*/  FMUL.FTZ R22, R22, UR8 ;  /* 0x0000000816167c20 */ /* 0x000fea0008410000 */
[----:B------:R-:W1:Y:S01]  /*d1e0*/  MUFU.TANH R2, R2 ;  /* 0x0000000200027308 */ /* 0x000e620000002400 */
[----:B-----5:R-:W-:Y:S01]  /*d1f0*/  FMUL.FTZ R9, R20, UR8 ;  /* 0x0000000814097c20 */ /* 0x020fe20008410000 */
[----:B------:R-:W-:Y:S01]  /*d200*/  FMUL.FTZ R26, R26, UR8 ;  /* 0x000000081a1a7c20 */ /* 0x000fe20008410000 */
[----:B------:R-:W-:Y:S01]  /*d210*/  FMUL.FTZ R27, R27, UR8 ;  /* 0x000000081b1b7c20 */ /* 0x000fe20008410000 */
[----:B------:R-:W-:Y:S01]  /*d220*/  FMUL.FTZ R25, R25, UR8 ;  /* 0x0000000819197c20 */ /* 0x000fe20008410000 */
[----:B------:R-:W-:Y:S05]  /*d230*/  FMUL.FTZ R243, R24, UR8 ;  /* 0x0000000818f37c20 */ /* 0x000fea0008410000 */
[----:B------:R5:W1:Y:S01]  /*d240*/  MUFU.TANH R241, R26 ;  /* 0x0000001a00f17308 */ /* 0x000a620000002400 */
[----:B------:R-:W-:Y:S01]  /*d250*/  FMUL.FTZ R30, R30, UR8 ;  /* 0x000000081e1e7c20 */ /* 0x000fe20008410000 */
[----:B------:R-:W-:Y:S01]  /*d260*/  FMUL.FTZ R29, R29, UR8 ;  /* 0x000000081d1d7c20 */ /* 0x000fe20008410000 */
[----:B------:R-:W-:Y:S01]  /*d270*/  FMUL.FTZ R14, R28, UR8 ;  /* 0x000000081c0e7c20 */ /* 0x000fe20008410000 */
[----:B------:R-:W-:Y:S01]  /*d280*/  FMUL.FTZ R31, R31, UR8 ;  /* 0x000000081f1f7c20 */ /* 0x000fe20008410000 */
[----:B------:R-:W-:Y:S05]  /*d290*/  FMUL.FTZ R23, R33, UR8 ;  /* 0x0000000821177c20 */ /* 0x000fea0008410000 */
[----:B------:R-:W1:Y:S01]  /*d2a0*/  MUFU.TANH R12, R30 ;  /* 0x0000001e000c7308 */ /* 0x000e620000002400 */
[----:B------:R-:W-:Y:S09]  /*d2b0*/  FMUL.FTZ R21, R32, UR8 ;  /* 0x0000000820157c20 */ /* 0x000ff20008410000 */
[----:B------:R3:W1:Y:S01]  /*d2c0*/  MUFU.TANH R217, R29 ;  /* 0x0000001d00d97308 */ /* 0x0006620000002400 */
[----:B-----5:R-:W-:Y:S09]  /*d2d0*/  FMUL.FTZ R26, R34, UR8 ;  /* 0x00000008221a7c20 */ /* 0x020ff20008410000 */
[----:B------:R-:W1:Y:S01]  /*d2e0*/  MUFU.TANH R8, R14 ;  /* 0x0000000e00087308 */ /* 0x000e620000002400 */
[-C--:B----4-:R-:W-:Y:S06]  /*d2f0*/  HMMA.16816.F32.BF16 R36, R204, R208.reuse, R36 ;  /* 0x000000d0cc24723c */ /* 0x090fec0000041824 */
[C---:B------:R-:W-:Y:S03]  /*d300*/  HMMA.16816.F32.BF16 R40, R212.reuse, R208, R40 ;  /* 0x000000d0d428723c */ /* 0x040fe60000041828 */
[----:B------:R4:W1:Y:S03]  /*d310*/  MUFU.TANH R4, R31 ;  /* 0x0000001f00047308 */ /* 0x0008660000002400 */
[-C--:B------:R-:W-:Y:S07]  /*d320*/  HMMA.16816.F32.BF16 R44, R212, R210.reuse, R44 ;  /* 0x000000d2d42c723c */ /* 0x080fee000004182c */
[----:B------:R5:W1:Y:S01]  /*d330*/  MUFU.TANH R242, R27 ;  /* 0x0000001b00f27308 */ /* 0x000a620000002400 */
[C---:B------:R-:W-:Y:S01]  /*d340*/  HMMA.16816.F32.BF16 R48, R204.reuse, R210, R48 ;  /* 0x000000d2cc30723c */ /* 0x040fe20000041830 */
[----:B------:R-:W2:Y:S08]  /*d350*/  LDSM.16.M88.4 R208, [R203+0x1800] ;  /* 0x00180000cbd0783b */ /* 0x000eb00000000200 */
[----:B------:R1:W1:Y:S02]  /*d360*/  MUFU.TANH R222, R25 ;  /* 0x0000001900de7308 */ /* 0x0002640000002400 */
[----:B---3--:R-:W-:Y:S01]  /*d370*/  FMUL.FTZ R29, R39, UR8 ;  /* 0x00000008271d7c20 */ /* 0x008fe20008410000 */
[----:B------:R-:W-:Y:S01]  /*d380*/  FMUL.FTZ R30, R37, UR8 ;  /* 0x00000008251e7c20 */ /* 0x000fe20008410000 */
[----:B----4-:R-:W-:Y:S01]  /*d390*/  FMUL.FTZ R31, R36, UR8 ;  /* 0x00000008241f7c20 */ /* 0x010fe20008410000 */
[----:B------:R-:W-:Y:S05]  /*d3a0*/  FMUL.FTZ R42, R42, UR8 ;  /* 0x000000082a2a7c20 */ /* 0x000fea0008410000 */
[----:B------:R-:W3:Y:S01]  /*d3b0*/  MUFU.TANH R6, R6 ;  /* 0x0000000600067308 */ /* 0x000ee20000002400 */
[----:B------:R-:W-:Y:S01]  /*d3c0*/  FMUL.FTZ R43, R43, UR8 ;  /* 0x000000082b2b7c20 */ /* 0x000fe20008410000 */
[----:B-----5:R-:W-:Y:S01]  /*d3d0*/  FMUL.FTZ R27, R38, UR8 ;  /* 0x00000008261b7c20 */ /* 0x020fe20008410000 */
[----:B------:R-:W-:Y:S01]  /*d3e0*/  FMUL.FTZ R15, R40, UR8 ;  /* 0x00000008280f7c20 */ /* 0x000fe20008410000 */
[----:B------:R-:W-:Y:S01]  /*d3f0*/  FMUL.FTZ R41, R41, UR8 ;  /* 0x0000000829297c20 */ /* 0x000fe20008410000 */
[----:B------:R-:W-:Y:S01]  /*d400*/  FMUL.FTZ R14, R46, UR8 ;  /* 0x000000082e0e7c20 */ /* 0x000fe20008410000 */
[----:B------:R-:W-:Y:S01]  /*d410*/  FMUL.FTZ R46, R47, UR8 ;  /* 0x000000082f2e7c20 */ /* 0x000fe20008410000 */
[----:B------:R-:W-:Y:S03]  /*d420*/  FMUL.FTZ R47, R44, UR8 ;  /* 0x000000082c2f7c20 */ /* 0x000fe60008410000 */
[----:B------:R4:W2:Y:S01]  /*d430*/  MUFU.TANH R36, R42 ;  /* 0x0000002a00247308 */ /* 0x0008a20000002400 */
[----:B-1----:R-:W-:Y:S01]  /*d440*/  FMUL.FTZ R25, R35, UR8 ;  /* 0x0000000823197c20 */ /* 0x002fe20008410000 */
[----:B------:R-:W-:Y:S01]  /*d450*/  FMUL.FTZ R45, R45, UR8 ;  /* 0x000000082d2d7c20 */ /* 0x000fe20008410000 */
[----:B------:R-:W-:Y:S01]  /*d460*/  FMUL.FTZ R38, R48, UR8 ;  /* 0x0000000830267c20 */ /* 0x000fe20008410000 */
[----:B------:R-:W-:Y:S06]  /*d470*/  FMUL.FTZ R35, R49, UR8 ;  /* 0x0000000831237c20 */ /* 0x000fec0008410000 */
[----:B------:R-:W1:Y:S10]  /*d480*/  MUFU.TANH R32, R14 ;  /* 0x0000000e00207308 */ /* 0x000e740000002400 */
[----:B------:R5:W1:Y:S01]  /*d490*/  MUFU.TANH R24, R43 ;  /* 0x0000002b00187308 */ /* 0x000a620000002400 */
[----:B----4-:R-:W-:Y:S01]  /*d4a0*/  FMUL.FTZ R42, R50, UR8 ;  /* 0x00000008322a7c20 */ /* 0x010fe20008410000 */
[-C--:B--2---:R-:W-:Y:S08]  /*d4b0*/  HMMA.16816.F32.BF16 R52, R204, R208.reuse, R52 ;  /* 0x000000d0cc34723c */ /* 0x084ff00000041834 */
[----:B------:R-:W2:Y:S01]  /*d4c0*/  MUFU.TANH R3, R3 ;  /* 0x0000000300037308 */ /* 0x000ea20000002400 */
[C---:B------:R-:W-:Y:S09]  /*d4d0*/  HMMA.16816.F32.BF16 R56, R212.reuse, R208, R56 ;  /* 0x000000d0d438723c */ /* 0x040ff20000041838 */
[----:B------:R-:W4:Y:S01]  /*d4e0*/  MUFU.TANH R229, R229 ;  /* 0x000000e500e57308 */ /* 0x000f220000002400 */
[-C--:B------:R-:W-:Y:S03]  /*d4f0*/  HMMA.16816.F32.BF16 R60, R212, R210.reuse, R60 ;  /* 0x000000d2d43c723c */ /* 0x080fe6000004183c */
[----:B-----5:R-:W-:Y:S03]  /*d500*/  FMUL.FTZ R43, R51, UR8 ;  /* 0x00000008332b7c20 */ /* 0x020fe60008410000 */
[C---:B------:R-:W-:Y:S03]  /*d510*/  HMMA.16816.F32.BF16 R64, R204.reuse, R210, R64 ;  /* 0x000000d2cc40723c */ /* 0x040fe60000041840 */
[----:B------:R-:W1:Y:S01]  /*d520*/  MUFU.TANH R238, R238 ;  /* 0x000000ee00ee7308 */ /* 0x000e620000002400 */
[----:B------:R-:W5:Y:S01]  /*d530*/  LDSM.16.M88.4 R208, [R203+0x2000] ;  /* 0x00200000cbd0783b */ /* 0x000f620000000200 */
[----:B------:R-:W-:Y:S01]  /*d540*/  FMUL.FTZ R54, R54, UR8 ;  /* 0x0000000836367c20 */ /* 0x000fe20008410000 */
[----:B------:R-:W-:Y:S01]  /*d550*/  FMUL.FTZ R55, R55, UR8 ;  /* 0x0000000837377c20 */ /* 0x000fe20008410000 */
[----:B------:R-:W-:Y:S01]  /*d560*/  FMUL.FTZ R52, R52, UR8 ;  /* 0x0000000834347c20 */ /* 0x000fe20008410000 */
[----:B------:R-:W-:Y:S05]  /*d570*/  FMUL.FTZ R53, R53, UR8 ;  /* 0x0000000835357c20 */ /* 0x000fea0008410000 */
[----:B------:R-:W1:Y:S01]  /*d580*/  MUFU.TANH R39, R54 ;  /* 0x0000003600277308 */ /* 0x000e620000002400 */
[----:B------:R-:W-:Y:S01]  /*d590*/  FMUL.FTZ R58, R58, UR8 ;  /* 0x000000083a3a7c20 */ /* 0x000fe20008410000 */
[----:B------:R-:W-:Y:S01]  /*d5a0*/  FMUL.FTZ R59, R59, UR8 ;  /* 0x000000083b3b7c20 */ /* 0x000fe20008410000 */
[----:B------:R-:W-:Y:S01]  /*d5b0*/  FMUL.FTZ R14, R56, UR8 ;  /* 0x00000008380e7c20 */ /* 0x000fe20008410000 */
[----:B------:R-:W-:Y:S06]  /*d5c0*/  FMUL.FTZ R56, R57, UR8 ;  /* 0x0000000839387c20 */ /* 0x000fec0008410000 */
[----:B------:R-:W1:Y:S01]  /*d5d0*/  MUFU.TANH R37, R55 ;  /* 0x0000003700257308 */ /* 0x000e620000002400 */
[----:B------:R-:W-:Y:S01]  /*d5e0*/  FMUL.FTZ R57, R61, UR8 ;  /* 0x000000083d397c20 */ /* 0x000fe20008410000 */
[----:B------:R-:W-:Y:S01]  /*d5f0*/  FMUL.FTZ R62, R62, UR8 ;  /* 0x000000083e3e7c20 */ /* 0x000fe20008410000 */
[----:B------:R-:W-:Y:S01]  /*d600*/  FMUL.FTZ R63, R63, UR8 ;  /* 0x000000083f3f7c20 */ /* 0x000fe20008410000 */
[----:B------:R-:W-:Y:S06]  /*d610*/  FMUL.FTZ R60, R60, UR8 ;  /* 0x000000083c3c7c20 */ /* 0x000fec0008410000 */
[----:B------:R-:W1:Y:S10]  /*d620*/  MUFU.TANH R33, R52 ;  /* 0x0000003400217308 */ /* 0x000e740000002400 */
[----:B------:R3:W1:Y:S10]  /*d630*/  MUFU.TANH R34, R53 ;  /* 0x0000003500227308 */ /* 0x0006740000002400 */
[----:B------:R2:W1:Y:S01]  /*d640*/  MUFU.TANH R235, R58 ;  /* 0x0000003a00eb7308 */ /* 0x0004620000002400 */
[-C--:B-----5:R-:W-:Y:S06]  /*d650*/  HMMA.16816.F32.BF16 R68, R204, R208.reuse, R68 ;  /* 0x000000d0cc44723c */ /* 0x0a0fec0000041844 */
[C---:B------:R-:W-:Y:S03]  /*d660*/  HMMA.16816.F32.BF16 R72, R212.reuse, R208, R72 ;  /* 0x000000d0d448723c */ /* 0x040fe60000041848 */
[----:B------:R5:W1:Y:S01]  /*d670*/  MUFU.TANH R233, R59 ;  /* 0x0000003b00e97308 */ /* 0x000a620000002400 */
[----:B---3--:R-:W-:Y:S02]  /*d680*/  LDSM.16.M88.4 R52, [R203+0x3800] ;  /* 0x00380000cb34783b */ /* 0x008fe40000000200 */
[-C--:B------:R-:W-:Y:S07]  /*d690*/  HMMA.16816.F32.BF16 R76, R212, R210.reuse, R76 ;  /* 0x000000d2d44c723c */ /* 0x080fee000004184c */
[----:B------:R-:W3:Y:S01]  /*d6a0*/  MUFU.TANH R10, R10 ;  /* 0x0000000a000a7308 */ /* 0x000ee20000002400 */
[----:B--2---:R-:W-:Y:S01]  /*d6b0*/  FMUL.FTZ R58, R67, UR8 ;  /* 0x00000008433a7c20 */ /* 0x004fe20008410000 */
[C---:B------:R-:W-:Y:S01]  /*d6c0*/  HMMA.16816.F32.BF16 R80, R204.reuse, R210, R80 ;  /* 0x000000d2cc50723c */ /* 0x040fe20000041850 */
[----:B------:R-:W2:Y:S07]  /*d6d0*/  LDSM.16.M88.4 R208, [R203+0x2800] ;  /* 0x00280000cbd0783b */ /* 0x000eae0000000200 */
[----:B------:R1:W1:Y:S03]  /*d6e0*/  MUFU.TANH R226, R19 ;  /* 0x0000001300e27308 */ /* 0x0002660000002400 */
[----:B-----5:R-:W-:Y:S01]  /*d6f0*/  FMUL.FTZ R59, R66, UR8 ;  /* 0x00000008423b7c20 */ /* 0x020fe20008410000 */
[----:B------:R-:W-:Y:S01]  /*d700*/  FMUL.FTZ R68, R68, UR8 ;  /* 0x0000000844447c20 */ /* 0x000fe20008410000 */
[----:B------:R-:W-:Y:S01]  /*d710*/  FMUL.FTZ R69, R69, UR8 ;  /* 0x0000000845457c20 */ /* 0x000fe20008410000 */
[----:B------:R-:W-:Y:S04]  /*d720*/  FMUL.FTZ R74, R74, UR8 ;  /* 0x000000084a4a7c20 */ /* 0x000fe80008410000 */
[----:B------:R-:W1:Y:S01]  /*d730*/  MUFU.TANH R11, R11 ;  /* 0x0000000b000b7308 */ /* 0x000e620000002400 */
[----:B------:R-:W-:Y:S01]  /*d740*/  FMUL.FTZ R61, R75, UR8 ;  /* 0x000000084b3d7c20 */ /* 0x000fe20008410000 */
[----:B------:R-:W-:Y:S08]  /*d750*/  FMUL.FTZ R72, R72, UR8 ;  /* 0x0000000848487c20 */ /* 0x000ff00008410000 */
[----:B------:R-:W1:Y:S10]  /*d760*/  MUFU.TANH R7, R7 ;  /* 0x0000000700077308 */ /* 0x000e740000002400 */
[----:B------:R-:W1:Y:S10]  /*d770*/  MUFU.TANH R22, R22 ;  /* 0x0000001600167308 */ /* 0x000e740000002400 */
[----:B------:R-:W1:Y:S01]  /*d780*/  MUFU.TANH R13, R13 ;  /* 0x0000000d000d7308 */ /* 0x000e620000002400 */
[-C--:B--2---:R-:W-:Y:S09]  /*d790*/  HMMA.16816.F32.BF16 R84, R204, R208.reuse, R84 ;  /* 0x000000d0cc54723c */ /* 0x084ff20000041854 */
[----:B------:R-:W2:Y:S01]  /*d7a0*/  MUFU.TANH R9, R9 ;  /* 0x0000000900097308 */ /* 0x000ea20000002400 */
[C---:B------:R-:W-:Y:S09]  /*d7b0*/  HMMA.16816.F32.BF16 R88, R212.reuse, R208, R88 ;  /* 0x000000d0d458723c */ /* 0x040ff20000041858 */
[----:B------:R-:W1:Y:S01]  /*d7c0*/  MUFU.TANH R5, R5 ;  /* 0x0000000500057308 */ /* 0x000e620000002400 */
[-C--:B------:R-:W-:Y:S06]  /*d7d0*/  HMMA.16816.F32.BF16 R92, R212, R210.reuse, R92 ;  /* 0x000000d2d45c723c */ /* 0x080fec000004185c */
[C---:B------:R-:W-:Y:S03]  /*d7e0*/  HMMA.16816.F32.BF16 R96, R204.reuse, R210, R96 ;  /* 0x000000d2cc60723c */ /* 0x040fe60000041860 */
[----:B------:R-:W1:Y:S01]  /*d7f0*/  MUFU.TANH R243, R243 ;  /* 0x000000f300f37308 */ /* 0x000e620000002400 */
[----:B------:R-:W5:Y:S02]  /*d800*/  LDSM.16.M88.4 R208, [R203+0x3000] ;  /* 0x00300000cbd0783b */ /* 0x000f640000000200 */
[----:B------:R-:W-:Y:S07]  /*d810*/  DEPBAR.LE SB0, 0x0 ;  /* 0x000080000000791a */ /* 0x000fee0000000000 */
[----:B------:R-:W1:Y:S01]  /*d820*/  MUFU.TANH R26, R26 ;  /* 0x0000001a001a7308 */ /* 0x000e620000002400 */
[----:B------:R-:W-:Y:S09]  /*d830*/  BAR.SYNC.DEFER_BLOCKING 0x0 ;  /* 0x0000000000007b1d */ /* 0x000ff20000010000 */
[----:B------:R-:W1:Y:S10]  /*d840*/  MUFU.TANH R25, R25 ;  /* 0x0000001900197308 */ /* 0x000e740000002400 */
[----:B------:R-:W1:Y:S10]  /*d850*/  MUFU.TANH R21, R21 ;  /* 0x0000001500157308 */ /* 0x000e740000002400 */
[----:B------:R-:W1:Y:S10]  /*d860*/  MUFU.TANH R23, R23 ;  /* 0x0000001700177308 */ /* 0x000e740000002400 */
[----:B------:R-:W1:Y:S01]  /*d870*/  MUFU.TANH R27, R27 ;  /* 0x0000001b001b7308 */ /* 0x000e620000002400 */
[-C--:B-----5:R-:W-:Y:S06]  /*d880*/  HMMA.16816.F32.BF16 R100, R204, R208.reuse, R100 ;  /* 0x000000d0cc64723c */ /* 0x0a0fec0000041864 */
[C---:B------:R-:W-:Y:S03]  /*d890*/  HMMA.16816.F32.BF16 R104, R212.reuse, R208, R104 ;  /* 0x000000d0d468723c */ /* 0x040fe60000041868 */
[----:B------:R-:W1:Y:S03]  /*d8a0*/  MUFU.TANH R29, R29 ;  /* 0x0000001d001d7308 */ /* 0x000e660000002400 */
[-C--:B------:R-:W-:Y:S07]  /*d8b0*/  HMMA.16816.F32.BF16 R108, R212, R210.reuse, R108 ;  /* 0x000000d2d46c723c */ /* 0x080fee000004186c */
[----:B------:R-:W1:Y:S01]  /*d8c0*/  MUFU.TANH R31, R31 ;  /* 0x0000001f001f7308 */ /* 0x000e620000002400 */
[C---:B------:R-:W-:Y:S09]  /*d8d0*/  HMMA.16816.F32.BF16 R112, R204.reuse, R210, R112 ;  /* 0x000000d2cc70723c */ /* 0x040ff20000041870 */
[----:B------:R-:W1:Y:S01]  /*d8e0*/  MUFU.TANH R30, R30 ;  /* 0x0000001e001e7308 */ /* 0x000e620000002400 */
[-C--:B------:R-:W-:Y:S06]  /*d8f0*/  HMMA.16816.F32.BF16 R116, R204, R52.reuse, R116 ;  /* 0x00000034cc74723c */ /* 0x080fec0000041874 */
[C---:B------:R-:W-:Y:S03]  /*d900*/  HMMA.16816.F32.BF16 R120, R212.reuse, R52, R120 ;  /* 0x00000034d478723c */ /* 0x040fe60000041878 */
[----:B------:R1:W1:Y:S03]  /*d910*/  MUFU.TANH R28, R15 ;  /* 0x0000000f001c7308 */ /* 0x0002660000002400 */
[-C--:B------:R-:W-:Y:S07]  /*d920*/  HMMA.16816.F32.BF16 R124, R212, R54.reuse, R124 ;  /* 0x00000036d47c723c */ /* 0x080fee000004187c */
[----:B------:R1:W1:Y:S01]  /*d930*/  MUFU.TANH R20, R41 ;  /* 0x0000002900147308 */ /* 0x0002620000002400 */
[----:B------:R-:W-:Y:S09]  /*d940*/  HMMA.16816.F32.BF16 R128, R204, R54, R128 ;  /* 0x00000036cc80723c */ /* 0x000ff20000041880 */
[----:B------:R-:W1:Y:S10]  /*d950*/  MUFU.TANH R46, R46 ;  /* 0x0000002e002e7308 */ /* 0x000e740000002400 */
[----:B------:R-:W1:Y:S10]  /*d960*/  MUFU.TANH R47, R47 ;  /* 0x0000002f002f7308 */ /* 0x000e740000002400 */
[----:B------:R1:W1:Y:S10]  /*d970*/  MUFU.TANH R40, R45 ;  /* 0x0000002d00287308 */ /* 0x0002740000002400 */
[----:B------:R-:W1:Y:S10]  /*d980*/  MUFU.TANH R42, R42 ;  /* 0x0000002a002a7308 */ /* 0x000e740000002400 */
[----:B------:R-:W1:Y:S10]  /*d990*/  MUFU.TANH R43, R43 ;  /* 0x0000002b002b7308 */ /* 0x000e740000002400 */
[----:B------:R-:W1:Y:S10]  /*d9a0*/  MUFU.TANH R38, R38 ;  /* 0x0000002600267308 */ /* 0x000e740000002400 */
[----:B------:R-:W1:Y:S10]  /*d9b0*/  MUFU.TANH R35, R35 ;  /* 0x0000002300237308 */ /* 0x000e740000002400 */
[----:B------:R1:W1:Y:S10]  /*d9c0*/  MUFU.TANH R223, R14 ;  /* 0x0000000e00df7308 */ /* 0x0002740000002400 */
[----:B------:R1:W1:Y:S10]  /*d9d0*/  MUFU.TANH R221, R56 ;  /* 0x0000003800dd7308 */ /* 0x0002740000002400 */
[----:B------:R1:W1:Y:S10]  /*d9e0*/  MUFU.TANH R232, R62 ;  /* 0x0000003e00e87308 */ /* 0x0002740000002400 */
[----:B------:R1:W1:Y:S10]  /*d9f0*/  MUFU.TANH R231, R63 ;  /* 0x0000003f00e77308 */ /* 0x0002740000002400 */
[----:B------:R1:W1:Y:S10]  /*da00*/  MUFU.TANH R219, R60 ;  /* 0x0000003c00db7308 */ /* 0x0002740000002400 */
[----:B------:R-:W1:Y:S10]  /*da10*/  MUFU.TANH R57, R57 ;  /* 0x0000003900397308 */ /* 0x000e740000002400 */
[----:B------:R-:W1:Y:S10]  /*da20*/  MUFU.TANH R59, R59 ;  /* 0x0000003b003b7308 */ /* 0x000e740000002400 */
[----:B------:R-:W1:Y:S10]  /*da30*/  MUFU.TANH R58, R58 ;  /* 0x0000003a003a7308 */ /* 0x000e740000002400 */
[----:B------:R1:W1:Y:S10]  /*da40*/  MUFU.TANH R210, R68 ;  /* 0x0000004400d27308 */ /* 0x0002740000002400 */
[----:B------:R1:W1:Y:S10]  /*da50*/  MUFU.TANH R208, R69 ;  /* 0x0000004500d07308 */ /* 0x0002740000002400 */
[----:B------:R-:W1:Y:S10]  /*da60*/  MUFU.TANH R74, R74 ;  /* 0x0000004a004a7308 */ /* 0x000e740000002400 */
[----:B------:R-:W1:Y:S01]  /*da70*/  MUFU.TANH R61, R61 ;  /* 0x0000003d003d7308 */ /* 0x000e620000002400 */
[----:B--234-:R-:W-:Y:S05]  /*da80*/  @P1 BRA `(.L_x_520) ;  /* 0xffffffd800d41947 */ /* 0x01cfea000383ffff */
.L_x_519:
[----:B------:R2:W4:Y:S01]  /*da90*/  MUFU.TANH R215, R72 ;  /* 0x0000004800d77308 */ /* 0x0005220000002400 */
[----:B-1----:R-:W5:Y:S01]  /*daa0*/  LDL R14, [R1+0x4c] ;  /* 0x00004c00010e7983 */ /* 0x002f620000100800 */
[----:B---3--:R-:W-:Y:S01]  /*dab0*/  MOV R19, UR20 ;  /* 0x0000001400137c02 */ /* 0x008fe20008000f00 */
        /* <DEDUP_REMOVED lines=27> */
[----:B--2---:R-:W-:Y:S01]  /*dc70*/  FMUL.FTZ R72, R126, UR8 ;  /* 0x000000087e487c20 */ /* 0x004fe20008410000 */
        /* <DEDUP_REMOVED lines=11> */
[----:B------:R-:W-:Y:S08]  /*dd30*/  UIADD3 UR20, UR20, -0x1, URZ ;  /* 0xffffffff14147890 */ /* 0x000ff0000fffe03f */
[----:B------:R-:W1:Y:S10]  /*dd40*/  MUFU.TANH R220, R78 ;  /* 0x0000004e00dc7308 */ /* 0x000e740000002400 */
[----:B------:R-:W2:Y:S10]  /*dd50*/  MUFU.TANH R49, R49 ;  /* 0x0000003100317308 */ /* 0x000eb40000002400 */
[----:B------:R-:W3:Y:S10]  /*dd60*/  MUFU.TANH R216, R87 ;  /* 0x0000005700d87308 */ /* 0x000ef40000002400 */
[----:B------:R-:W-:Y:S10]  /*dd70*/  MUFU.TANH R213, R76 ;  /* 0x0000004c00d57308 */ /* 0x000ff40000002400 */
[----:B------:R-:W-:Y:S10]  /*dd80*/  MUFU.TANH R209, R88 ;  /* 0x0000005800d17308 */ /* 0x000ff40000002400 */
[----:B------:R-:W-:Y:S10]  /*dd90*/  MUFU.TANH R89, R89 ;  /* 0x0000005900597308 */ /* 0x000ff40000002400 */
[----:B------:R-:W-:Y:S10]  /*dda0*/  MUFU.TANH R228, R91 ;  /* 0x0000005b00e47308 */ /* 0x000ff40000002400 */
[----:B------:R4:W-:Y:S10]  /*ddb0*/  MUFU.TANH R204, R96 ;  /* 0x0000006000cc7308 */ /* 0x0009f40000002400 */
[----:B------:R-:W-:Y:S10]  /*ddc0*/  MUFU.TANH R236, R107 ;  /* 0x0000006b00ec7308 */ /* 0x000ff40000002400 */
[----:B------:R1:W-:Y:S01]  /*ddd0*/  MUFU.TANH R107, R105 ;  /* 0x00000069006b7308 */ /* 0x0003e20000002400 */
[----:B----4-:R-:W-:Y:S09]  /*dde0*/  FMUL.FTZ R96, R121, UR8 ;  /* 0x0000000879607c20 */ /* 0x010ff20008410000 */
[----:B------:R4:W-:Y:S10]  /*ddf0*/  MUFU.TANH R207, R93 ;  /* 0x0000005d00cf7308 */ /* 0x0009f40000002400 */
[----:B------:R2:W-:Y:S01]  /*de00*/  MUFU.TANH R205, R92 ;  /* 0x0000005c00cd7308 */ /* 0x0005e20000002400 */
[----:B-1----:R-:W-:Y:S09]  /*de10*/  FMUL.FTZ R105, R109, UR8 ;  /* 0x000000086d697c20 */ /* 0x002ff20008410000 */
[----:B------:R-:W-:Y:S01]  /*de20*/  MUFU.TANH R72, R72 ;  /* 0x0000004800487308 */ /* 0x000fe20000002400 */
[----:B----4-:R-:W-:Y:S09]  /*de30*/  FMUL.FTZ R93, R128, UR8 ;  /* 0x00000008805d7c20 */ /* 0x010ff20008410000 */
[----:B------:R-:W-:Y:S01]  /*de40*/  MUFU.TANH R206, R85 ;  /* 0x0000005500ce7308 */ /* 0x000fe20000002400 */
[----:B--2---:R-:W-:Y:S09]  /*de50*/  FMUL.FTZ R92, R129, UR8 ;  /* 0x00000008815c7c20 */ /* 0x004ff20008410000 */
[----:B------:R-:W-:Y:S10]  /*de60*/  MUFU.TANH R96, R96 ;  /* 0x0000006000607308 */ /* 0x000ff40000002400 */
[----:B------:R-:W-:Y:S10]  /*de70*/  MUFU.TANH R105, R105 ;  /* 0x0000006900697308 */ /* 0x000ff40000002400 */
[----:B------:R-:W-:Y:S10]  /*de80*/  MUFU.TANH R240, R123 ;  /* 0x0000007b00f07308 */ /* 0x000ff40000002400 */
[----:B------:R-:W-:Y:S10]  /*de90*/  MUFU.TANH R93, R93 ;  /* 0x0000005d005d7308 */ /* 0x000ff40000002400 */
[----:B------:R-:W-:Y:S01]  /*dea0*/  MUFU.TANH R92, R92 ;  /* 0x0000005c005c7308 */ /* 0x000fe20000002400 */
[----:B-----5:R-:W-:Y:S05]  /*deb0*/  IMAD R19, R19, -0x80, R14 ;  /* 0xffffff8013137824 */ /* 0x020fea00078e020e */
[C---:B------:R-:W-:Y:S02]  /*dec0*/  IADD3 R14, R19.reuse, 0x47, RZ ;  /* 0x00000047130e7810 */ /* 0x040fe40007ffe0ff */
[C---:B------:R-:W-:Y:S02]  /*ded0*/  IADD3 R16, R19.reuse, 0x40, RZ ;  /* 0x0000004013107810 */ /* 0x040fe40007ffe0ff */
[----:B------:R-:W-:Y:S02]  /*dee0*/  ISETP.GE.AND P2, PT, R14, RZ, PT ;  /* 0x000000ff0e00720c */ /* 0x000fe40003f46270 */
[----:B------:R-:W-:Y:S02]  /*def0*/  ISETP.GE.AND P6, PT, R16, RZ, PT ;  /* 0x000000ff1000720c */ /* 0x000fe40003fc6270 */
[C---:B------:R-:W-:Y:S02]  /*df00*/  IADD3 R45, R19.reuse, 0x37, RZ ;  /* 0x00000037132d7810 */ /* 0x040fe40007ffe0ff */
[C---:B------:R-:W-:Y:S02]  /*df10*/  IADD3 R15, R19.reuse, 0x48, RZ ;  /* 0x00000048130f7810 */ /* 0x040fe40007ffe0ff */
[C---:B------:R-:W-:Y:S02]  /*df20*/  IADD3 R18, R19.reuse, 0x3f, RZ ;  /* 0x0000003f13127810 */ /* 0x040fe40007ffe0ff */
[----:B------:R-:W-:Y:S02]  /*df30*/  IADD3 R17, R19, 0x38, RZ ;  /* 0x0000003813117810 */ /* 0x000fe40007ffe0ff */
[----:B------:R-:W-:Y:S02]  /*df40*/  ISETP.GE.AND P3, PT, R15, RZ, PT ;  /* 0x000000ff0f00720c */ /* 0x000fe40003f66270 */
[----:B------:R-:W-:Y:S02]  /*df50*/  @!P2 IADD3 R14, -R19, -0x47, RZ ;  /* 0xffffffb9130ea810 */ /* 0x000fe40007ffe1ff */
[----:B------:R-:W-:Y:S02]  /*df60*/  ISETP.GE.AND P2, PT, R45, RZ, PT ;  /* 0x000000ff2d00720c */ /* 0x000fe40003f46270 */
[----:B------:R-:W-:Y:S02]  /*df70*/  ISETP.GE.AND P5, PT, R18, RZ, PT ;  /* 0x000000ff1200720c */ /* 0x000fe40003fa6270 */
[----:B------:R-:W-:Y:S02]  /*df80*/  ISETP.GE.AND P4, PT, R17, RZ, PT ;  /* 0x000000ff1100720c */ /* 0x000fe40003f86270 */
[C---:B------:R-:W-:Y:S02]  /*df90*/  @!P6 IADD3 R16, -R19.reuse, -0x40, RZ ;  /* 0xffffffc01310e810 */ /* 0x040fe40007ffe1ff */
[----:B------:R-:W-:Y:S02]  /*dfa0*/  I2FP.F32.S32 R44, R14 ;  /* 0x0000000e002c7245 */ /* 0x000fe40000201400 */
[----:B------:R-:W-:Y:S02]  /*dfb0*/  I2FP.F32.S32 R14, R16 ;  /* 0x00000010000e7245 */ /* 0x000fe40000201400 */
[C---:B------:R-:W-:Y:S01]  /*dfc0*/  IADD3 R60, R19.reuse, 0x2f, RZ ;  /* 0x0000002f133c7810 */ /* 0x040fe20007ffe0ff */
[----:B------:R-:W-:Y:S01]  /*dfd0*/  FFMA.FTZ R16, R44, -UR5, R227 ;  /* 0x800000052c107c23 */ /* 0x000fe200080100e3 */
[C---:B------:R-:W-:Y:S01]  /*dfe0*/  IADD3 R44, R19.reuse, 0x30, RZ ;  /* 0x00000030132c7810 */ /* 0x040fe20007ffe0ff */
[----:B------:R1:W-:Y:S01]  /*dff0*/  MUFU.TANH R227, R90 ;  /* 0x0000005a00e37308 */ /* 0x0003e20000002400 */
[C---:B------:R-:W-:Y:S02]  /*e000*/  @!P2 IADD3 R45, -R19.reuse, -0x37, RZ ;  /* 0xffffffc9132da810 */ /* 0x040fe40007ffe1ff */
[C---:B------:R-:W-:Y:S02]  /*e010*/  @!P3 IADD3 R15, -R19.reuse, -0x48, RZ ;  /* 0xffffffb8130fb810 */ /* 0x040fe40007ffe1ff */
[C---:B------:R-:W-:Y:S02]  /*e020*/  @!P5 IADD3 R18, -R19.reuse, -0x3f, RZ ;  /* 0xffffffc11312d810 */ /* 0x040fe40007ffe1ff */
[----:B------:R-:W-:Y:S02]  /*e030*/  ISETP.GE.AND P2, PT, R60, RZ, PT ;  /* 0x000000ff3c00720c */ /* 0x000fe40003f46270 */
[C---:B------:R-:W-:Y:S02]  /*e040*/  @!P4 IADD3 R17, -R19.reuse, -0x38, RZ ;  /* 0xffffffc81311c810 */ /* 0x040fe40007ffe1ff */
[----:B------:R-:W-:Y:S02]  /*e050*/  ISETP.GE.AND P3, PT, R44, RZ, PT ;  /* 0x000000ff2c00720c */ /* 0x000fe40003f66270 */
[----:B------:R-:W-:Y:S02]  /*e060*/  I2FP.F32.S32 R41, R18 ;  /* 0x0000001200297245 */ /* 0x000fe40000201400 */
[----:B------:R-:W-:Y:S02]  /*e070*/  I2FP.F32.S32 R51, R17 ;  /* 0x0000001100337245 */ /* 0x000fe40000201400 */
[----:B------:R-:W-:Y:S01]  /*e080*/  IADD3 R54, R19, 0x27, RZ ;  /* 0x0000002713367810 */ /* 0x000fe20007ffe0ff */
[C---:B------:R-:W-:Y:S01]  /*e090*/  FFMA.FTZ R17, R41.reuse, -UR5, R230 ;  /* 0x8000000529117c23 */ /* 0x040fe200080100e6 */
[----:B------:R-:W-:Y:S01]  /*e0a0*/  FFMA.FTZ R18, R41, -UR5, R237 ;  /* 0x8000000529127c23 */ /* 0x000fe200080100ed */
[----:B------:R2:W-:Y:S01]  /*e0b0*/  MUFU.TANH R230, R95 ;  /* 0x0000005f00e67308 */ /* 0x0005e20000002400 */
[C---:B------:R-:W-:Y:S01]  /*e0c0*/  FFMA.FTZ R41, R51.reuse, -UR5, R238 ;  /* 0x8000000533297c23 */ /* 0x040fe200080100ee */
[----:B------:R-:W-:Y:S01]  /*e0d0*/  FFMA.FTZ R52, R51, -UR5, R241 ;  /* 0x8000000533347c23 */ /* 0x000fe200080100f1 */
[----:B------:R-:W-:Y:S01]  /*e0e0*/  IADD3 R51, R19, 0x20, RZ ;  /* 0x0000002013337810 */ /* 0x000fe20007ffe0ff */
[----:B-1----:R-:W-:Y:S01]  /*e0f0*/  FMUL.FTZ R90, R97, UR8 ;  /* 0x00000008615a7c20 */ /* 0x002fe20008410000 */
[C---:B------:R-:W-:Y:S01]  /*e100*/  @!P2 IADD3 R60, -R19.reuse, -0x2f, RZ ;  /* 0xffffffd1133ca810 */ /* 0x040fe20007ffe1ff */
[----:B------:R-:W-:Y:S01]  /*e110*/  FMUL.FTZ R97, R120, UR8 ;  /* 0x0000000878617c20 */ /* 0x000fe20008410000 */
[----:B------:R-:W-:Y:S03]  /*e120*/  @!P3 IADD3 R44, -R19, -0x30, RZ ;  /* 0xffffffd0132cb810 */ /* 0x000fe60007ffe1ff */
[----:B------:R-:W-:Y:S01]  /*e130*/  MUFU.TANH R238, R111 ;  /* 0x0000006f00ee7308 */ /* 0x000fe20000002400 */
[----:B------:R-:W-:Y:S02]  /*e140*/  ISETP.GE.AND P3, PT, R51, RZ, PT ;  /* 0x000000ff3300720c */ /* 0x000fe40003f66270 */
[----:B------:R-:W-:Y:S02]  /*e150*/  I2FP.F32.S32 R63, R60 ;  /* 0x0000003c003f7245 */ /* 0x000fe40000201400 */
[----:B------:R-:W-:Y:S02]  /*e160*/  ISETP.GE.AND P4, PT, R54, RZ, PT ;  /* 0x000000ff3600720c */ /* 0x000fe40003f86270 */
[----:B------:R-:W-:Y:S03]  /*e170*/  I2FP.F32.S32 R56, R44 ;  /* 0x0000002c00387245 */ /* 0x000fe60000201400 */
[----:B------:R-:W-:Y:S01]  /*e180*/  MUFU.TANH R90, R90 ;  /* 0x0000005a005a7308 */ /* 0x000fe20000002400 */
[----:B------:R-:W-:Y:S01]  /*e190*/  FFMA.FTZ R60, R63, -UR5, R4 ;  /* 0x800000053f3c7c23 */ /* 0x000fe20008010004 */
[----:B--2---:R-:W-:Y:S01]  /*e1a0*/  FMUL.FTZ R95, R116, UR8 ;  /* 0x00000008745f7c20 */ /* 0x004fe20008410000 */
[C---:B------:R-:W-:Y:S01]  /*e1b0*/  IADD3 R44, R19.reuse, 0x1f, RZ ;  /* 0x0000001f132c7810 */ /* 0x040fe20007ffe0ff */
[C---:B------:R-:W-:Y:S01]  /*e1c0*/  FFMA.FTZ R243, R56.reuse, -UR5, R243 ;  /* 0x8000000538f37c23 */ /* 0x040fe200080100f3 */
[C---:B------:R-:W-:Y:S01]  /*e1d0*/  IADD3 R55, R19.reuse, 0x28, RZ ;  /* 0x0000002813377810 */ /* 0x040fe20007ffe0ff */
[----:B------:R-:W-:Y:S01]  /*e1e0*/  FFMA.FTZ R56, R56, -UR5, R12 ;  /* 0x8000000538387c23 */ /* 0x000fe2000801000c */
[----:B------:R-:W-:Y:S03]  /*e1f0*/  @!P3 IADD3 R51, -R19, -0x20, RZ ;  /* 0xffffffe01333b810 */ /* 0x000fe60007ffe1ff */
[----:B------:R1:W-:Y:S01]  /*e200*/  MUFU.TANH R4, R84 ;  /* 0x0000005400047308 */ /* 0x0003e20000002400 */
[----:B------:R-:W-:Y:S01]  /*e210*/  ISETP.GE.AND P2, PT, R44, RZ, PT ;  /* 0x000000ff2c00720c */ /* 0x000fe20003f46270 */
[----:B------:R-:W-:Y:S01]  /*e220*/  FFMA.FTZ R69, R63, -UR5, R222 ;  /* 0x800000053f457c23 */ /* 0x000fe200080100de */
[----:B------:R-:W-:Y:S02]  /*e230*/  ISETP.GE.AND P5, PT, R55, RZ, PT ;  /* 0x000000ff3700720c */ /* 0x000fe40003fa6270 */
[----:B------:R-:W-:Y:S02]  /*e240*/  I2FP.F32.S32 R51, R51 ;  /* 0x0000003300337245 */ /* 0x000fe40000201400 */
[C---:B------:R-:W-:Y:S03]  /*e250*/  @!P4 IADD3 R54, -R19.reuse, -0x27, RZ ;  /* 0xffffffd91336c810 */ /* 0x040fe60007ffe1ff */
[----:B------:R2:W-:Y:S01]  /*e260*/  MUFU.TANH R237, R110 ;  /* 0x0000006e00ed7308 */ /* 0x0005e20000002400 */
[----:B------:R-:W-:Y:S01]  /*e270*/  IADD3 R12, R19, 0x7, RZ ;  /* 0x00000007130c7810 */ /* 0x000fe20007ffe0ff */
[----:B------:R-:W-:Y:S01]  /*e280*/  FFMA.FTZ R83, R51, -UR5, R32 ;  /* 0x8000000533537c23 */ /* 0x000fe20008010020 */
[C---:B------:R-:W-:Y:S02]  /*e290*/  IADD3 R32, R19.reuse, 0x18, RZ ;  /* 0x0000001813207810 */ /* 0x040fe40007ffe0ff */
[----:B------:R-:W-:Y:S02]  /*e2a0*/  I2FP.F32.S32 R54, R54 ;  /* 0x0000003600367245 */ /* 0x000fe40000201400 */
[----:B------:R-:W-:Y:S03]  /*e2b0*/  @!P2 IADD3 R44, -R19, -0x1f, RZ ;  /* 0xffffffe1132ca810 */ /* 0x000fe60007ffe1ff */
[----:B------:R-:W-:Y:S01]  /*e2c0*/  MUFU.TANH R97, R97 ;  /* 0x0000006100617308 */ /* 0x000fe20000002400 */
[----:B-1----:R-:W-:Y:S01]  /*e2d0*/  FFMA.FTZ R84, R51, -UR5, R28 ;  /* 0x8000000533547c23 */ /* 0x002fe2000801001c */
[C---:B------:R-:W-:Y:S01]  /*e2e0*/  @!P5 IADD3 R55, -R19.reuse, -0x28, RZ ;  /* 0xffffffd81337d810 */ /* 0x040fe20007ffe1ff */
[C---:B------:R-:W-:Y:S01]  /*e2f0*/  FFMA.FTZ R80, R54.reuse, -UR5, R24 ;  /* 0x8000000536507c23 */ /* 0x040fe20008010018 */
[C---:B------:R-:W-:Y:S01]  /*e300*/  IADD3 R28, R19.reuse, 0x17, RZ ;  /* 0x00000017131c7810 */ /* 0x040fe20007ffe0ff */
[----:B------:R-:W-:Y:S01]  /*e310*/  FFMA.FTZ R62, R54, -UR5, R217 ;  /* 0x80000005363e7c23 */ /* 0x000fe200080100d9 */
[----:B------:R-:W-:Y:S04]  /*e320*/  ISETP.GE.AND P2, PT, R32, RZ, PT ;  /* 0x000000ff2000720c */ /* 0x000fe80003f46270 */
[----:B------:R-:W-:Y:S01]  /*e330*/  MUFU.TANH R95, R95 ;  /* 0x0000005f005f7308 */ /* 0x000fe20000002400 */
[----:B------:R-:W-:Y:S01]  /*e340*/  I2FP.F32.S32 R55, R55 ;  /* 0x0000003700377245 */ /* 0x000fe20000201400 */
[----:B--2---:R-:W-:Y:S01]  /*e350*/  FMUL.FTZ R110, R112, UR8 ;  /* 0x00000008706e7c20 */ /* 0x004fe20008410000 */
[----:B------:R-:W-:Y:S02]  /*e360*/  IADD3 R24, R19, 0x10, RZ ;  /* 0x0000001013187810 */ /* 0x000fe40007ffe0ff */
[----:B------:R-:W-:Y:S01]  /*e370*/  ISETP.GE.AND P4, PT, R28, RZ, PT ;  /* 0x000000ff1c00720c */ /* 0x000fe20003f86270 */
[----:B------:R-:W-:Y:S01]  /*e380*/  FFMA.FTZ R79, R55, -UR5, R8 ;  /* 0x80000005374f7c23 */ /* 0x000fe20008010008 */
[----:B------:R-:W-:Y:S03]  /*e390*/  I2FP.F32.S32 R51, R44 ;  /* 0x0000002c00337245 */ /* 0x000fe60000201400 */
[----:B------:R-:W-:Y:S01]  /*e3a0*/  MUFU.TANH R110, R110 ;  /* 0x0000006e006e7308 */ /* 0x000fe20000002400 */
[----:B------:R-:W-:Y:S01]  /*e3b0*/  ISETP.GE.AND P3, PT, R24, RZ, PT ;  /* 0x000000ff1800720c */ /* 0x000fe20003f66270 */
[----:B------:R-:W-:Y:S01]  /*e3c0*/  FMUL.FTZ R44, R98, UR8 ;  /* 0x00000008622c7c20 */ /* 0x000fe20008410000 */
[----:B------:R-:W-:Y:S01]  /*e3d0*/  IADD3 R8, R19, 0xf, RZ ;  /* 0x0000000f13087810 */ /* 0x000fe20007ffe0ff */
[----:B------:R-:W-:Y:S01]  /*e3e0*/  FFMA.FTZ R82, R51, -UR5, R20 ;  /* 0x8000000533527c23 */ /* 0x000fe20008010014 */
[----:B------:R-:W-:Y:S01]  /*e3f0*/  @!P2 IADD3 R32, -R19, -0x18, RZ ;  /* 0xffffffe81320a810 */ /* 0x000fe20007ffe1ff */
[----:B------:R-:W-:Y:S01]  /*e400*/  FFMA.FTZ R81, R51, -UR5, R46 ;  /* 0x8000000533517c23 */ /* 0x000fe2000801002e */
[----:B------:R-:W-:Y:S03]  /*e410*/  IADD3 R20, R19, 0x8, RZ ;  /* 0x0000000813147810 */ /* 0x000fe60007ffe0ff */
[----:B------:R-:W-:Y:S01]  /*e420*/  MUFU.TANH R44, R44 ;  /* 0x0000002c002c7308 */ /* 0x000fe20000002400 */
[----:B------:R-:W-:Y:S01]  /*e430*/  ISETP.GE.AND P2, PT, R8, RZ, PT ;  /* 0x000000ff0800720c */ /* 0x000fe20003f46270 */
[----:B------:R-:W-:Y:S01]  /*e440*/  FMUL.FTZ R46, R99, UR8 ;  /* 0x00000008632e7c20 */ /* 0x000fe20008410000 */
[----:B------:R-:W-:Y:S01]  /*e450*/  @!P4 IADD3 R28, -R19, -0x17, RZ ;  /* 0xffffffe9131cc810 */ /* 0x000fe20007ffe1ff */
[----:B------:R-:W-:Y:S01]  /*e460*/  FMUL.FTZ R99, R124, UR8 ;  /* 0x000000087c637c20 */ /* 0x000fe20008410000 */
[----:B------:R-:W-:Y:S01]  /*e470*/  ISETP.GE.AND P4, PT, R20, RZ, PT ;  /* 0x000000ff1400720c */ /* 0x000fe20003f86270 */
[----:B------:R-:W-:Y:S01]  /*e480*/  FMUL.FTZ R98, R125, UR8 ;  /* 0x000000087d627c20 */ /* 0x000fe20008410000 */
[C---:B------:R-:W-:Y:S03]  /*e490*/  @!P3 IADD3 R24, -R19.reuse, -0x10, RZ ;  /* 0xfffffff01318b810 */ /* 0x040fe60007ffe1ff */
[----:B------:R-:W-:Y:S01]  /*e4a0*/  MUFU.TANH R46, R46 ;  /* 0x0000002e002e7308 */ /* 0x000fe20000002400 */
[----:B------:R-:W-:Y:S02]  /*e4b0*/  ISETP.GE.AND P3, PT, R12, RZ, PT ;  /* 0x000000ff0c00720c */ /* 0x000fe40003f66270 */
[----:B------:R-:W-:Y:S02]  /*e4c0*/  I2FP.F32.S32 R24, R24 ;  /* 0x0000001800187245 */ /* 0x000fe40000201400 */
[----:B------:R-:W-:Y:S02]  /*e4d0*/  I2FP.F32.S32 R32, R32 ;  /* 0x0000002000207245 */ /* 0x000fe40000201400 */
[C---:B------:R-:W-:Y:S03]  /*e4e0*/  @!P2 IADD3 R8, -R19.reuse, -0xf, RZ ;  /* 0xfffffff11308a810 */ /* 0x040fe60007ffe1ff */
[----:B------:R-:W-:Y:S01]  /*e4f0*/  MUFU.TANH R99, R99 ;  /* 0x0000006300637308 */ /* 0x000fe20000002400 */
[C---:B------:R-:W-:Y:S01]  /*e500*/  FFMA.FTZ R223, R24.reuse, -UR5, R223 ;  /* 0x8000000518df7c23 */ /* 0x040fe200080100df */
[----:B------:R-:W-:Y:S01]  /*e510*/  FFMA.FTZ R232, R24, -UR5, R232 ;  /* 0x8000000518e87c23 */ /* 0x000fe200080100e8 */
[C---:B------:R-:W-:Y:S01]  /*e520*/  @!P4 IADD3 R20, -R19.reuse, -0x8, RZ ;  /* 0xfffffff81314c810 */ /* 0x040fe20007ffe1ff */
[C---:B------:R-:W-:Y:S01]  /*e530*/  FFMA.FTZ R67, R32.reuse, -UR5, R47 ;  /* 0x8000000520437c23 */ /* 0x040fe2000801002f */
[----:B------:R-:W-:Y:S01]  /*e540*/  I2FP.F32.S32 R24, R8 ;  /* 0x0000000800187245 */ /* 0x000fe20000201400 */
[----:B------:R-:W-:Y:S01]  /*e550*/  FFMA.FTZ R235, R32, -UR5, R235 ;  /* 0x8000000520eb7c23 */ /* 0x000fe200080100eb */
[C---:B------:R-:W-:Y:S03]  /*e560*/  IADD3 R8, R19.reuse, -0x1, RZ ;  /* 0xffffffff13087810 */ /* 0x040fe60007ffe0ff */
[----:B------:R-:W-:Y:S01]  /*e570*/  MUFU.TANH R98, R98 ;  /* 0x0000006200627308 */ /* 0x000fe20000002400 */
[----:B------:R-:W-:Y:S01]  /*e580*/  I2FP.F32.S32 R47, R20 ;  /* 0x00000014002f7245 */ /* 0x000fe20000201400 */
[----:B------:R-:W-:Y:S01]  /*e590*/  FFMA.FTZ R221, R24, -UR5, R221 ;  /* 0x8000000518dd7c23 */ /* 0x000fe200080100dd */
[----:B------:R-:W-:Y:S01]  /*e5a0*/  ISETP.GE.AND P2, PT, R8, RZ, PT ;  /* 0x000000ff0800720c */ /* 0x000fe20003f46270 */
[----:B------:R-:W-:Y:S01]  /*e5b0*/  FFMA.FTZ R231, R24, -UR5, R231 ;  /* 0x8000000518e77c23 */ /* 0x000fe200080100e7 */
[----:B------:R-:W-:Y:S01]  /*e5c0*/  @!P3 IADD3 R12, -R19, -0x7, RZ ;  /* 0xfffffff9130cb810 */ /* 0x000fe20007ffe1ff */
[C---:B------:R-:W-:Y:S01]  /*e5d0*/  FFMA.FTZ R20, R47.reuse, -UR5, R0 ;  /* 0x800000052f147c23 */ /* 0x040fe20008010000 */
[----:B------:R-:W-:Y:S01]  /*e5e0*/  IABS R0, R19 ;  /* 0x0000001300007213 */ /* 0x000fe20000000000 */
[C---:B------:R-:W-:Y:S01]  /*e5f0*/  FFMA.FTZ R219, R47.reuse, -UR5, R219 ;  /* 0x800000052fdb7c23 */ /* 0x040fe200080100db */
[----:B------:R-:W-:Y:S01]  /*e600*/  I2FP.F32.S32 R73, R12 ;  /* 0x0000000c00497245 */ /* 0x000fe20000201400 */
[----:B------:R-:W-:Y:S01]  /*e610*/  FFMA.FTZ R74, R47, -UR5, R74 ;  /* 0x800000052f4a7c23 */ /* 0x000fe2000801004a */
[----:B------:R-:W-:Y:S02]  /*e620*/  I2FP.F32.S32 R47, R0 ;  /* 0x00000000002f7245 */ /* 0x000fe40000201400 */
[----:B------:R-:W-:Y:S01]  /*e630*/  IADD3 R0, R19, -0x41, RZ ;  /* 0xffffffbf13007810 */ /* 0x000fe20007ffe0ff */
[----:B------:R-:W-:Y:S01]  /*e640*/  FFMA.FTZ R24, R73, -UR5, R2 ;  /* 0x8000000549187c23 */ /* 0x000fe20008010002 */
[----:B------:R-:W-:Y:S01]  /*e650*/  IADD3 R2, R19, -0x40, RZ ;  /* 0xffffffc013027810 */ /* 0x000fe20007ffe0ff */
[C---:B------:R-:W-:Y:S01]  /*e660*/  FFMA.FTZ R10, R47.reuse, -UR5, R10 ;  /* 0x800000052f0a7c23 */ /* 0x040fe2000801000a */
[----:B------:R-:W-:Y:S01]  /*e670*/  I2FP.F32.S32 R50, R45 ;  /* 0x0000002d00327245 */ /* 0x000fe20000201400 */
[----:B------:R-:W-:Y:S01]  /*e680*/  FFMA.FTZ R215, R47, -UR5, R215 ;  /* 0x800000052fd77c23 */ /* 0x000fe200080100d7 */
[----:B------:R-:W-:Y:S01]  /*e690*/  @!P2 IADD3 R8, -R19, 0x1, RZ ;  /* 0x000000011308a810 */ /* 0x000fe20007ffe1ff */
[----:B------:R-:W-:Y:S01]  /*e6a0*/  FFMA.FTZ R220, R47, -UR5, R220 ;  /* 0x800000052fdc7c23 */ /* 0x000fe200080100dc */
[----:B------:R-:W-:Y:S01]  /*e6b0*/  ISETP.GE.AND P2, PT, R0, RZ, PT ;  /* 0x000000ff0000720c */ /* 0x000fe20003f46270 */
[----:B------:R-:W-:Y:S01]  /*e6c0*/  FFMA.FTZ R45, R50, -UR5, R239 ;  /* 0x80000005322d7c23 */ /* 0x000fe200080100ef */
[----:B------:R-:W-:Y:S01]  /*e6d0*/  ISETP.GE.AND P3, PT, R2, RZ, PT ;  /* 0x000000ff0200720c */ /* 0x000fe20003f66270 */
[----:B------:R-:W-:Y:S01]  /*e6e0*/  MUFU.TANH R239, R122 ;  /* 0x0000007a00ef7308 */ /* 0x000fe20000002400 */
[----:B------:R-:W-:Y:S01]  /*e6f0*/  FFMA.FTZ R53, R50, -UR5, R242 ;  /* 0x8000000532357c23 */ /* 0x000fe200080100f2 */
[----:B------:R-:W-:Y:S01]  /*e700*/  MOV R128, R79 ;  /* 0x0000004f00807202 */ /* 0x000fe20000000f00 */
[C---:B------:R-:W-:Y:S01]  /*e710*/  FFMA.FTZ R75, R73.reuse, -UR5, R57 ;  /* 0x80000005494b7c23 */ /* 0x040fe20008010039 */
[----:B------:R-:W-:Y:S01]  /*e720*/  MOV R87, R243 ;  /* 0x000000f300577202 */ /* 0x000fe20000000f00 */
[----:B------:R-:W-:Y:S01]  /*e730*/  FFMA.FTZ R73, R73, -UR5, R61 ;  /* 0x8000000549497c23 */ /* 0x000fe2000801003d */
[C---:B------:R-:W-:Y:S04]  /*e740*/  IADD3 R12, R19.reuse, -0x49, RZ ;  /* 0xffffffb7130c7810 */ /* 0x040fe80007ffe0ff */
[----:B------:R1:W2:Y:S01]  /*e750*/  MUFU.TANH R50, R86 ;  /* 0x0000005600327308 */ /* 0x0002a20000002400 */
[----:B------:R-:W-:Y:S02]  /*e760*/  I2FP.F32.S32 R8, R8 ;  /* 0x0000000800087245 */ /* 0x000fe40000201400 */
[C---:B------:R-:W-:Y:S02]  /*e770*/  @!P2 IADD3 R0, -R19.reuse, 0x41, RZ ;  /* 0x000000411300a810 */ /* 0x040fe40007ffe1ff */
[----:B------:R-:W-:Y:S01]  /*e780*/  ISETP.GE.AND P2, PT, R12, RZ, PT ;  /* 0x000000ff0c00720c */ /* 0x000fe20003f46270 */
[C---:B------:R-:W-:Y:S01]  /*e790*/  FFMA.FTZ R32, R8.reuse, -UR5, R3 ;  /* 0x8000000508207c23 */ /* 0x040fe20008010003 */
[----:B------:R-:W-:Y:S01]  /*e7a0*/  @!P3 IADD3 R2, -R19, 0x40, RZ ;  /* 0x000000401302b810 */ /* 0x000fe20007ffe1ff */
[C---:B------:R-:W-:Y:S01]  /*e7b0*/  FFMA.FTZ R218, R8.reuse, -UR5, R218 ;  /* 0x8000000508da7c23 */ /* 0x040fe200080100da */
[C---:B------:R-:W-:Y:S01]  /*e7c0*/  FFMA.FTZ R226, R8.reuse, -UR5, R226 ;  /* 0x8000000508e27c23 */ /* 0x040fe200080100e2 */
[----:B------:R-:W-:Y:S01]  /*e7d0*/  FFMA.FTZ R211, R8, -UR5, R211 ;  /* 0x8000000508d37c23 */ /* 0x000fe200080100d3 */
[----:B------:R-:W-:Y:S01]  /*e7e0*/  I2FP.F32.S32 R3, R2 ;  /* 0x0000000200037245 */ /* 0x000fe20000201400 */
[----:B------:R-:W-:Y:S01]  /*e7f0*/  FMUL.FTZ R2, R101, UR8 ;  /* 0x0000000865027c20 */ /* 0x000fe20008410000 */
[----:B------:R-:W-:Y:S01]  /*e800*/  I2FP.F32.S32 R51, R28 ;  /* 0x0000001c00337245 */ /* 0x000fe20000201400 */
[----:B------:R-:W-:Y:S01]  /*e810*/  FFMA.FTZ R28, R47, -UR5, R6 ;  /* 0x800000052f1c7c23 */ /* 0x000fe20008010006 */
[----:B------:R-:W-:Y:S01]  /*e820*/  IADD3 R8, R19, -0x10, RZ ;  /* 0xfffffff013087810 */ /* 0x000fe20007ffe0ff */
[----:B------:R-:W-:Y:S01]  /*e830*/  FFMA.FTZ R210, R3, -UR5, R210 ;  /* 0x8000000503d27c23 */ /* 0x000fe200080100d2 */
[----:B-1----:R-:W-:Y:S01]  /*e840*/  FFMA.FTZ R86, R55, -UR5, R36 ;  /* 0x8000000537567c23 */ /* 0x002fe20008010024 */
[----:B------:R-:W-:Y:S01]  /*e850*/  MUFU.TANH R2, R2 ;  /* 0x0000000200027308 */ /* 0x000fe20000002400 */
[----:B------:R-:W-:Y:S01]  /*e860*/  IADD3 R36, R19, -0x48, RZ ;  /* 0xffffffb813247810 */ /* 0x000fe20007ffe0ff */
[----:B------:R-:W-:Y:S01]  /*e870*/  FFMA.FTZ R224, R3, -UR5, R224 ;  /* 0x8000000503e07c23 */ /* 0x000fe200080100e0 */
[----:B------:R-:W-:Y:S01]  /*e880*/  IADD3 R3, R19, -0x9, RZ ;  /* 0xfffffff713037810 */ /* 0x000fe20007ffe0ff */
[----:B------:R-:W-:Y:S01]  /*e890*/  FFMA.FTZ R66, R51, -UR5, R40 ;  /* 0x8000000533427c23 */ /* 0x000fe20008010028 */
[----:B------:R-:W-:Y:S01]  /*e8a0*/  IADD3 R6, R19, -0x8, RZ ;  /* 0xfffffff813067810 */ /* 0x000fe20007ffe0ff */
[----:B------:R-:W-:Y:S01]  /*e8b0*/  FMUL.FTZ R40, R102, UR8 ;  /* 0x0000000866287c20 */ /* 0x000fe20008410000 */
[----:B------:R-:W-:Y:S01]  /*e8c0*/  I2FP.F32.S32 R47, R0 ;  /* 0x00000000002f7245 */ /* 0x000fe20000201400 */
[----:B------:R-:W-:Y:S01]  /*e8d0*/  FFMA.FTZ R233, R51, -UR5, R233 ;  /* 0x8000000533e97c23 */ /* 0x000fe200080100e9 */
[----:B------:R-:W-:Y:S01]  /*e8e0*/  @!P2 IADD3 R12, -R19, 0x49, RZ ;  /* 0x00000049130ca810 */ /* 0x000fe20007ffe1ff */
[----:B------:R-:W-:Y:S01]  /*e8f0*/  FMUL.FTZ R0, R100, UR8 ;  /* 0x0000000864007c20 */ /* 0x000fe20008410000 */
[----:B------:R-:W-:Y:S01]  /*e900*/  ISETP.GE.AND P3, PT, R36, RZ, PT ;  /* 0x000000ff2400720c */ /* 0x000fe20003f66270 */
[----:B------:R-:W-:Y:S01]  /*e910*/  MUFU.TANH R40, R40 ;  /* 0x0000002800287308 */ /* 0x000fe20000002400 */
[----:B------:R-:W-:Y:S01]  /*e920*/  ISETP.GE.AND P2, PT, R8, RZ, PT ;  /* 0x000000ff0800720c */ /* 0x000fe20003f46270 */
[----:B------:R-:W-:Y:S01]  /*e930*/  FFMA.FTZ R208, R47, -UR5, R208 ;  /* 0x800000052fd07c23 */ /* 0x000fe200080100d0 */
[----:B------:R-:W-:Y:S01]  /*e940*/  ISETP.GE.AND P4, PT, R3, RZ, PT ;  /* 0x000000ff0300720c */ /* 0x000fe20003f86270 */
[----:B------:R-:W-:Y:S01]  /*e950*/  FFMA.FTZ R222, R47, -UR5, R49 ;  /* 0x800000052fde7c23 */ /* 0x000fe20008010031 */
[----:B------:R-:W-:Y:S01]  /*e960*/  ISETP.GE.AND P5, PT, R6, RZ, PT ;  /* 0x000000ff0600720c */ /* 0x000fe20003fa6270 */
[----:B------:R-:W-:Y:S01]  /*e970*/  FMUL.FTZ R102, R130, UR8 ;  /* 0x0000000882667c20 */ /* 0x000fe20008410000 */
[----:B------:R-:W-:Y:S03]  /*e980*/  I2FP.F32.S32 R47, R12 ;  /* 0x0000000c002f7245 */ /* 0x000fe60000201400 */
[----:B------:R-:W-:Y:S01]  /*e990*/  MUFU.TANH R0, R0 ;  /* 0x0000000000007308 */ /* 0x000fe20000002400 */
[----:B------:R-:W-:Y:S01]  /*e9a0*/  I2FP.F32.S32 R48, R15 ;  /* 0x0000000f00307245 */ /* 0x000fe20000201400 */
[C---:B------:R-:W-:Y:S01]  /*e9b0*/  FFMA.FTZ R15, R14.reuse, -UR5, R229 ;  /* 0x800000050e0f7c23 */ /* 0x040fe200080100e5 */
[----:B------:R-:W-:Y:S01]  /*e9c0*/  FFMA.FTZ R14, R14, -UR5, R234 ;  /* 0x800000050e0e7c23 */ /* 0x000fe200080100ea */
[C---:B------:R-:W-:Y:S01]  /*e9d0*/  FFMA.FTZ R214, R47.reuse, -UR5, R214 ;  /* 0x800000052fd67c23 */ /* 0x040fe200080100d6 */
[----:B---3--:R-:W-:Y:S01]  /*e9e0*/  FFMA.FTZ R216, R47, -UR5, R216 ;  /* 0x800000052fd87c23 */ /* 0x008fe200080100d8 */
[C---:B------:R-:W-:Y:S01]  /*e9f0*/  IADD3 R47, R19.reuse, -0x50, RZ ;  /* 0xffffffb0132f7810 */ /* 0x040fe20007ffe0ff */
[----:B------:R-:W-:Y:S03]  /*ea00*/  FFMA.FTZ R225, R48, -UR5, R225 ;  /* 0x8000000530e17c23 */ /* 0x000fe600080100e1 */
[----:B------:R-:W-:Y:S01]  /*ea10*/  MUFU.TANH R229, R94 ;  /* 0x0000005e00e57308 */ /* 0x000fe20000002400 */
[C---:B------:R-:W-:Y:S02]  /*ea20*/  @!P3 IADD3 R36, -R19.reuse, 0x48, RZ ;  /* 0x000000481324b810 */ /* 0x040fe40007ffe1ff */
[C---:B------:R-:W-:Y:S02]  /*ea30*/  @!P2 IADD3 R8, -R19.reuse, 0x10, RZ ;  /* 0x000000101308a810 */ /* 0x040fe40007ffe1ff */
[----:B------:R-:W-:Y:S02]  /*ea40*/  @!P4 IADD3 R3, -R19, 0x9, RZ ;  /* 0x000000091303c810 */ /* 0x000fe40007ffe1ff */
[----:B------:R-:W-:Y:S03]  /*ea50*/  ISETP.GE.AND P2, PT, R47, RZ, PT ;  /* 0x000000ff2f00720c */ /* 0x000fe60003f46270 */
[----:B------:R-:W1:Y:S01]  /*ea60*/  MUFU.TANH R48, R77 ;  /* 0x0000004d00307308 */ /* 0x000e620000002400 */
[----:B------:R-:W-:Y:S02]  /*ea70*/  @!P5 IADD3 R6, -R19, 0x8, RZ ;  /* 0x000000081306d810 */ /* 0x000fe40007ffe1ff */
[----:B------:R-:W-:Y:S02]  /*ea80*/  I2FP.F32.S32 R49, R36 ;  /* 0x0000002400317245 */ /* 0x000fe40000201400 */
[----:B------:R-:W-:Y:S01]  /*ea90*/  I2FP.F32.S32 R54, R3 ;  /* 0x0000000300367245 */ /* 0x000fe20000201400 */
[----:B------:R-:W-:Y:S01]  /*eaa0*/  FMUL.FTZ R3, R104, UR8 ;  /* 0x0000000868037c20 */ /* 0x000fe20008410000 */
[----:B------:R-:W-:Y:S03]  /*eab0*/  I2FP.F32.S32 R6, R6 ;  /* 0x0000000600067245 */ /* 0x000fe60000201400 */
[----:B------:R-:W3:Y:S01]  /*eac0*/  MUFU.TANH R36, R103 ;  /* 0x0000006700247308 */ /* 0x000ee20000002400 */
[----:B--2---:R-:W-:Y:S01]  /*ead0*/  FFMA.FTZ R12, R49, -UR5, R50 ;  /* 0x80000005310c7c23 */ /* 0x004fe20008010032 */
[----:B------:R-:W-:Y:S01]  /*eae0*/  I2FP.F32.S32 R50, R8 ;  /* 0x0000000800327245 */ /* 0x000fe20000201400 */
[----:B------:R-:W-:Y:S01]  /*eaf0*/  FFMA.FTZ R8, R54, -UR5, R7 ;  /* 0x8000000536087c23 */ /* 0x000fe20008010007 */
[C---:B------:R-:W-:Y:S01]  /*eb00*/  FFMA.FTZ R213, R6.reuse, -UR5, R213 ;  /* 0x8000000506d57c23 */ /* 0x040fe200080100d5 */
[C---:B------:R-:W-:Y:S01]  /*eb10*/  FFMA.FTZ R11, R6.reuse, -UR5, R11 ;  /* 0x80000005060b7c23 */ /* 0x040fe2000801000b */
[C---:B------:R-:W-:Y:S01]  /*eb20*/  FFMA.FTZ R22, R6.reuse, -UR5, R22 ;  /* 0x8000000506167c23 */ /* 0x040fe20008010016 */
[C---:B------:R-:W-:Y:S03]  /*eb30*/  IADD3 R7, R19.reuse, -0x59, RZ ;  /* 0xffffffa713077810 */ /* 0x040fe60007ffe0ff */
[----:B------:R2:W-:Y:S01]  /*eb40*/  MUFU.TANH R234, R106 ;  /* 0x0000006a00ea7308 */ /* 0x0005e20000002400 */
[----:B------:R-:W-:Y:S01]  /*eb50*/  FFMA.FTZ R227, R6, -UR5, R227 ;  /* 0x8000000506e37c23 */ /* 0x000fe200080100e3 */
[C---:B------:R-:W-:Y:S01]  /*eb60*/  IADD3 R6, R19.reuse, -0x11, RZ ;  /* 0xffffffef13067810 */ /* 0x040fe20007ffe0ff */
[----:B------:R-:W-:Y:S01]  /*eb70*/  FFMA.FTZ R57, R50, -UR5, R9 ;  /* 0x8000000532397c23 */ /* 0x000fe20008010009 */
[----:B------:R-:W-:Y:S01]  /*eb80*/  @!P2 IADD3 R47, -R19, 0x50, RZ ;  /* 0x00000050132fa810 */ /* 0x000fe20007ffe1ff */
[----:B-1----:R-:W-:Y:S01]  /*eb90*/  FFMA.FTZ R91, R54, -UR5, R48 ;  /* 0x80000005365b7c23 */ /* 0x002fe20008010030 */
[----:B------:R-:W-:Y:S01]  /*eba0*/  ISETP.GE.AND P2, PT, R7, RZ, PT ;  /* 0x000000ff0700720c */ /* 0x000fe20003f46270 */
[----:B------:R-:W-:Y:S03]  /*ebb0*/  FFMA.FTZ R26, R50, -UR5, R26 ;  /* 0x80000005321a7c23 */ /* 0x000fe6000801001a */
[----:B------:R-:W1:Y:S01]  /*ebc0*/  MUFU.TANH R3, R3 ;  /* 0x0000000300037308 */ /* 0x000e620000002400 */
[----:B------:R-:W-:Y:S01]  /*ebd0*/  ISETP.GE.AND P3, PT, R6, RZ, PT ;  /* 0x000000ff0600720c */ /* 0x000fe20003f66270 */
[C---:B------:R-:W-:Y:S01]  /*ebe0*/  FFMA.FTZ R209, R50.reuse, -UR5, R209 ;  /* 0x8000000532d17c23 */ /* 0x040fe200080100d1 */
[----:B------:R-:W-:Y:S01]  /*ebf0*/  I2FP.F32.S32 R47, R47 ;  /* 0x0000002f002f7245 */ /* 0x000fe20000201400 */
[----:B------:R-:W-:Y:S01]  /*ec00*/  FFMA.FTZ R229, R50, -UR5, R229 ;  /* 0x8000000532e57c23 */ /* 0x000fe200080100e5 */
[C---:B------:R-:W-:Y:S01]  /*ec10*/  IADD3 R9, R19.reuse, -0x58, RZ ;  /* 0xffffffa813097810 */ /* 0x040fe20007ffe0ff */
[----:B------:R-:W-:Y:S01]  /*ec20*/  FFMA.FTZ R13, R54, -UR5, R13 ;  /* 0x80000005360d7c23 */ /* 0x000fe2000801000d */
[----:B------:R-:W-:Y:S03]  /*ec30*/  IADD3 R48, R19, -0x51, RZ ;  /* 0xffffffaf13307810 */ /* 0x000fe60007ffe0ff */
[----:B------:R-:W-:Y:S01]  /*ec40*/  MUFU.TANH R102, R102 ;  /* 0x0000006600667308 */ /* 0x000fe20000002400 */
[----:B------:R-:W-:Y:S01]  /*ec50*/  FFMA.FTZ R88, R47, -UR5, R4 ;  /* 0x800000052f587c23 */ /* 0x000fe20008010004 */
[C---:B------:R-:W-:Y:S01]  /*ec60*/  IADD3 R4, R19.reuse, -0x19, RZ ;  /* 0xffffffe713047810 */ /* 0x040fe20007ffe0ff */
[----:B--2---:R-:W-:Y:S01]  /*ec70*/  FMUL.FTZ R106, R118, UR8 ;  /* 0x00000008766a7c20 */ /* 0x004fe20008410000 */
[C---:B------:R-:W-:Y:S01]  /*ec80*/  @!P2 IADD3 R7, -R19.reuse, 0x59, RZ ;  /* 0x000000591307a810 */ /* 0x040fe20007ffe1ff */
[----:B------:R-:W-:Y:S01]  /*ec90*/  FFMA.FTZ R228, R54, -UR5, R228 ;  /* 0x8000000536e47c23 */ /* 0x000fe200080100e4 */
[----:B------:R-:W-:Y:S01]  /*eca0*/  @!P3 IADD3 R6, -R19, 0x11, RZ ;  /* 0x000000111306b810 */ /* 0x000fe20007ffe1ff */
[----:B------:R-:W-:Y:S01]  /*ecb0*/  FMUL.FTZ R94, R117, UR8 ;  /* 0x00000008755e7c20 */ /* 0x000fe20008410000 */
[----:B------:R-:W-:Y:S02]  /*ecc0*/  ISETP.GE.AND P2, PT, R4, RZ, PT ;  /* 0x000000ff0400720c */ /* 0x000fe40003f46270 */
[----:B------:R-:W2:Y:S01]  /*ecd0*/  MUFU.TANH R106, R106 ;  /* 0x0000006a006a7308 */ /* 0x000ea20000002400 */
[----:B------:R-:W-:Y:S01]  /*ece0*/  I2FP.F32.S32 R6, R6 ;  /* 0x0000000600067245 */ /* 0x000fe20000201400 */
[----:B------:R-:W-:Y:S01]  /*ecf0*/  FFMA.FTZ R44, R47, -UR5, R44 ;  /* 0x800000052f2c7c23 */ /* 0x000fe2000801002c */
[----:B------:R-:W-:Y:S01]  /*ed00*/  ISETP.GE.AND P3, PT, R9, RZ, PT ;  /* 0x000000ff0900720c */ /* 0x000fe20003f66270 */
[----:B------:R-:W-:Y:S01]  /*ed10*/  FMUL.FTZ R103, R108, UR8 ;  /* 0x000000086c677c20 */ /* 0x000fe20008410000 */
[----:B------:R-:W-:Y:S01]  /*ed20*/  I2FP.F32.S32 R7, R7 ;  /* 0x0000000700077245 */ /* 0x000fe20000201400 */
[C---:B------:R-:W-:Y:S01]  /*ed30*/  FFMA.FTZ R89, R6.reuse, -UR5, R89 ;  /* 0x8000000506597c23 */ /* 0x040fe20008010059 */
[C---:B------:R-:W-:Y:S03]  /*ed40*/  FFMA.FTZ R61, R6.reuse, -UR5, R5 ;  /* 0x80000005063d7c23 */ /* 0x040fe60008010005 */
[----:B------:R-:W-:Y:S01]  /*ed50*/  MUFU.TANH R94, R94 ;  /* 0x0000005e005e7308 */ /* 0x000fe20000002400 */
[C---:B------:R-:W-:Y:S01]  /*ed60*/  FFMA.FTZ R25, R6.reuse, -UR5, R25 ;  /* 0x8000000506197c23 */ /* 0x040fe20008010019 */
[----:B------:R-:W-:Y:S01]  /*ed70*/  FFMA.FTZ R230, R6, -UR5, R230 ;  /* 0x8000000506e67c23 */ /* 0x000fe200080100e6 */
[----:B------:R-:W-:Y:S01]  /*ed80*/  IADD3 R6, R19, -0x21, RZ ;  /* 0xffffffdf13067810 */ /* 0x000fe20007ffe0ff */
[----:B------:R-:W-:Y:S01]  /*ed90*/  FFMA.FTZ R90, R7, -UR5, R90 ;  /* 0x80000005075a7c23 */ /* 0x000fe2000801005a */
[----:B------:R-:W-:Y:S01]  /*eda0*/  @!P2 IADD3 R4, -R19, 0x19, RZ ;  /* 0x000000191304a810 */ /* 0x000fe20007ffe1ff */
[----:B---3--:R-:W-:Y:S01]  /*edb0*/  FFMA.FTZ R36, R7, -UR5, R36 ;  /* 0x8000000507247c23 */ /* 0x008fe20008010024 */
[----:B------:R-:W-:Y:S03]  /*edc0*/  ISETP.GE.AND P2, PT, R6, RZ, PT ;  /* 0x000000ff0600720c */ /* 0x000fe60003f46270 */
[----:B------:R-:W-:Y:S01]  /*edd0*/  MUFU.TANH R103, R103 ;  /* 0x0000006700677308 */ /* 0x000fe20000002400 */
[----:B------:R-:W-:Y:S01]  /*ede0*/  IADD3 R7, R19, -0x20, RZ ;  /* 0xffffffe013077810 */ /* 0x000fe20007ffe0ff */
[----:B------:R-:W-:Y:S01]  /*edf0*/  FMUL.FTZ R108, R113, UR8 ;  /* 0x00000008716c7c20 */ /* 0x000fe20008410000 */
[----:B------:R-:W-:Y:S01]  /*ee00*/  @!P3 IADD3 R9, -R19, 0x58, RZ ;  /* 0x000000581309b810 */ /* 0x000fe20007ffe1ff */
[----:B------:R-:W-:Y:S01]  /*ee10*/  FMUL.FTZ R104, R119, UR8 ;  /* 0x0000000877687c20 */ /* 0x000fe20008410000 */
[----:B------:R-:W-:Y:S01]  /*ee20*/  IADD3 R5, R19, -0x18, RZ ;  /* 0xffffffe813057810 */ /* 0x000fe20007ffe0ff */
[----:B------:R-:W-:Y:S01]  /*ee30*/  FFMA.FTZ R212, R49, -UR5, R212 ;  /* 0x8000000531d47c23 */ /* 0x000fe200080100d4 */
[----:B------:R-:W-:Y:S03]  /*ee40*/  ISETP.GE.AND P3, PT, R7, RZ, PT ;  /* 0x000000ff0700720c */ /* 0x000fe60003f66270 */
[----:B------:R-:W-:Y:S01]  /*ee50*/  MUFU.TANH R108, R108 ;  /* 0x0000006c006c7308 */ /* 0x000fe20000002400 */
[----:B------:R-:W-:Y:S02]  /*ee60*/  I2FP.F32.S32 R9, R9 ;  /* 0x0000000900097245 */ /* 0x000fe40000201400 */
[----:B------:R-:W-:Y:S02]  /*ee70*/  ISETP.GE.AND P5, PT, R5, RZ, PT ;  /* 0x000000ff0500720c */ /* 0x000fe40003fa6270 */
[----:B------:R-:W-:Y:S01]  /*ee80*/  @!P2 IADD3 R6, -R19, 0x21, RZ ;  /* 0x000000211306a810 */ /* 0x000fe20007ffe1ff */
[C---:B------:R-:W-:Y:S01]  /*ee90*/  FFMA.FTZ R204, R9.reuse, -UR5, R204 ;  /* 0x8000000509cc7c23 */ /* 0x040fe200080100cc */
[----:B------:R-:W-:Y:S03]  /*eea0*/  FFMA.FTZ R40, R9, -UR5, R40 ;  /* 0x8000000509287c23 */ /* 0x000fe60008010028 */
[----:B------:R-:W-:Y:S01]  /*eeb0*/  MUFU.TANH R104, R104 ;  /* 0x0000006800687308 */ /* 0x000fe20000002400 */
[----:B------:R-:W-:Y:S02]  /*eec0*/  I2FP.F32.S32 R9, R6 ;  /* 0x0000000600097245 */ /* 0x000fe40000201400 */
[----:B------:R-:W-:Y:S02]  /*eed0*/  ISETP.GE.AND P4, PT, R48, RZ, PT ;  /* 0x000000ff3000720c */ /* 0x000fe40003f86270 */
[----:B------:R-:W-:Y:S01]  /*eee0*/  I2FP.F32.S32 R50, R4 ;  /* 0x0000000400327245 */ /* 0x000fe20000201400 */
[C---:B------:R-:W-:Y:S01]  /*eef0*/  FFMA.FTZ R68, R9.reuse, -UR5, R30 ;  /* 0x8000000509447c23 */ /* 0x040fe2000801001e */
[C---:B------:R-:W-:Y:S01]  /*ef00*/  FFMA.FTZ R43, R9.reuse, -UR5, R43 ;  /* 0x80000005092b7c23 */ /* 0x040fe2000801002b */
[C---:B------:R-:W-:Y:S01]  /*ef10*/  FFMA.FTZ R107, R9.reuse, -UR5, R107 ;  /* 0x80000005096b7c23 */ /* 0x040fe2000801006b */
[----:B------:R-:W-:Y:S01]  /*ef20*/  FFMA.FTZ R238, R9, -UR5, R238 ;  /* 0x8000000509ee7c23 */ /* 0x000fe200080100ee */
[C---:B------:R-:W-:Y:S01]  /*ef30*/  @!P3 IADD3 R7, -R19.reuse, 0x20, RZ ;  /* 0x000000201307b810 */ /* 0x040fe20007ffe1ff */
[C---:B------:R-:W-:Y:S01]  /*ef40*/  FFMA.FTZ R76, R50.reuse, -UR5, R23 ;  /* 0x80000005324c7c23 */ /* 0x040fe20008010017 */
[C---:B------:R-:W-:Y:S01]  /*ef50*/  IADD3 R9, R19.reuse, -0x68, RZ ;  /* 0xffffff9813097810 */ /* 0x040fe20007ffe0ff */
[C---:B------:R-:W-:Y:S01]  /*ef60*/  FFMA.FTZ R207, R50.reuse, -UR5, R207 ;  /* 0x8000000532cf7c23 */ /* 0x040fe200080100cf */
[----:B------:R-:W-:Y:S01]  /*ef70*/  @!P5 IADD3 R5, -R19, 0x18, RZ ;  /* 0x000000181305d810 */ /* 0x000fe20007ffe1ff */
[C---:B------:R-:W-:Y:S01]  /*ef80*/  FFMA.FTZ R29, R50.reuse, -UR5, R29 ;  /* 0x80000005321d7c23 */ /* 0x040fe2000801001d */
[----:B------:R-:W-:Y:S01]  /*ef90*/  FFMA.FTZ R236, R50, -UR5, R236 ;  /* 0x8000000532ec7c23 */ /* 0x000fe200080100ec */
[----:B------:R-:W-:Y:S01]  /*efa0*/  I2FP.F32.S32 R50, R7 ;  /* 0x0000000700327245 */ /* 0x000fe20000201400 */
[----:B------:R-:W-:Y:S01]  /*efb0*/  FMUL.FTZ R4, R115, UR8 ;  /* 0x0000000873047c20 */ /* 0x000fe20008410000 */
[----:B------:R-:W-:Y:S02]  /*efc0*/  ISETP.GE.AND P3, PT, R9, RZ, PT ;  /* 0x000000ff0900720c */ /* 0x000fe40003f66270 */
[C---:B------:R-:W-:Y:S01]  /*efd0*/  IADD3 R7, R19.reuse, -0x60, RZ ;  /* 0xffffffa013077810 */ /* 0x040fe20007ffe0ff */
[C---:B-1----:R-:W-:Y:S01]  /*efe0*/  FFMA.FTZ R109, R50.reuse, -UR5, R3 ;  /* 0x80000005326d7c23 */ /* 0x042fe20008010003 */
[----:B------:R-:W-:Y:S01]  /*eff0*/  I2FP.F32.S32 R54, R5 ;  /* 0x0000000500367245 */ /* 0x000fe20000201400 */
[----:B------:R-:W-:Y:S01]  /*f000*/  MUFU.TANH R4, R4 ;  /* 0x0000000400047308 */ /* 0x000fe20000002400 */
[----:B------:R-:W-:Y:S01]  /*f010*/  IADD3 R5, R19, -0x61, RZ ;  /* 0xffffff9f13057810 */ /* 0x000fe20007ffe0ff */
[----:B------:R-:W-:Y:S01]  /*f020*/  FFMA.FTZ R77, R50, -UR5, R31 ;  /* 0x80000005324d7c23 */ /* 0x000fe2000801001f */
[----:B------:R-:W-:Y:S01]  /*f030*/  ISETP.GE.AND P2, PT, R7, RZ, PT ;  /* 0x000000ff0700720c */ /* 0x000fe20003f46270 */
[C---:B------:R-:W-:Y:S01]  /*f040*/  FFMA.FTZ R78, R54.reuse, -UR5, R21 ;  /* 0x80000005364e7c23 */ /* 0x040fe20008010015 */
[----:B------:R-:W-:Y:S01]  /*f050*/  @!P4 IADD3 R48, -R19, 0x51, RZ ;  /* 0x000000511330c810 */ /* 0x000fe20007ffe1ff */
[C---:B------:R-:W-:Y:S01]  /*f060*/  FFMA.FTZ R27, R54.reuse, -UR5, R27 ;  /* 0x80000005361b7c23 */ /* 0x040fe2000801001b */
[----:B------:R-:W-:Y:S01]  /*f070*/  ISETP.GE.AND P4, PT, R5, RZ, PT ;  /* 0x000000ff0500720c */ /* 0x000fe20003f86270 */
[----:B------:R-:W-:Y:S01]  /*f080*/  FFMA.FTZ R205, R54, -UR5, R205 ;  /* 0x8000000536cd7c23 */ /* 0x000fe200080100cd */
[----:B------:R-:W-:Y:S01]  /*f090*/  I2FP.F32.S32 R47, R48 ;  /* 0x00000030002f7245 */ /* 0x000fe20000201400 */
[----:B------:R-:W-:Y:S01]  /*f0a0*/  FMUL.FTZ R48, R114, UR8 ;  /* 0x0000000872307c20 */ /* 0x000fe20008410000 */
[C---:B------:R-:W-:Y:S01]  /*f0b0*/  @!P3 IADD3 R9, -R19.reuse, 0x68, RZ ;  /* 0x000000681309b810 */ /* 0x040fe20007ffe1ff */
[----:B------:R-:W-:Y:S01]  /*f0c0*/  FFMA.FTZ R234, R54, -UR5, R234 ;  /* 0x8000000536ea7c23 */ /* 0x000fe200080100ea */
[----:B------:R-:W-:Y:S01]  /*f0d0*/  IADD3 R6, R19, -0x69, RZ ;  /* 0xffffff9713067810 */ /* 0x000fe20007ffe0ff */
[----:B------:R-:W-:Y:S01]  /*f0e0*/  FFMA.FTZ R206, R47, -UR5, R206 ;  /* 0x800000052fce7c23 */ /* 0x000fe200080100ce */
[----:B------:R-:W-:Y:S01]  /*f0f0*/  I2FP.F32.S32 R9, R9 ;  /* 0x0000000900097245 */ /* 0x000fe20000201400 */
[----:B------:R-:W1:Y:S01]  /*f100*/  MUFU.TANH R48, R48 ;  /* 0x0000003000307308 */ /* 0x000e620000002400 */
[----:B------:R-:W-:Y:S01]  /*f110*/  IADD3 R3, R19, -0x28, RZ ;  /* 0xffffffd813037810 */ /* 0x000fe20007ffe0ff */
[----:B------:R-:W-:Y:S01]  /*f120*/  FFMA.FTZ R46, R47, -UR5, R46 ;  /* 0x800000052f2e7c23 */ /* 0x000fe2000801002e */
[----:B------:R-:W-:Y:S01]  /*f130*/  @!P2 IADD3 R7, -R19, 0x60, RZ ;  /* 0x000000601307a810 */ /* 0x000fe20007ffe1ff */
[C---:B------:R-:W-:Y:S01]  /*f140*/  FFMA.FTZ R110, R9.reuse, -UR5, R110 ;  /* 0x80000005096e7c23 */ /* 0x040fe2000801006e */
[----:B------:R-:W-:Y:S01]  /*f150*/  ISETP.GE.AND P2, PT, R6, RZ, PT ;  /* 0x000000ff0600720c */ /* 0x000fe20003f46270 */
[----:B--2---:R-:W-:Y:S01]  /*f160*/  FFMA.FTZ R106, R9, -UR5, R106 ;  /* 0x80000005096a7c23 */ /* 0x004fe2000801006a */
[----:B------:R-:W-:Y:S01]  /*f170*/  @!P4 IADD3 R5, -R19, 0x61, RZ ;  /* 0x000000611305c810 */ /* 0x000fe20007ffe1ff */
[C---:B------:R-:W-:Y:S01]  /*f180*/  FFMA.FTZ R42, R50.reuse, -UR5, R42 ;  /* 0x80000005322a7c23 */ /* 0x040fe2000801002a */
[----:B------:R-:W-:Y:S01]  /*f190*/  ISETP.GE.AND P4, PT, R3, RZ, PT ;  /* 0x000000ff0300720c */ /* 0x000fe20003f86270 */
[----:B------:R-:W-:Y:S01]  /*f1a0*/  FFMA.FTZ R237, R50, -UR5, R237 ;  /* 0x8000000532ed7c23 */ /* 0x000fe200080100ed */
[----:B------:R-:W-:Y:S01]  /*f1b0*/  IADD3 R9, R19, -0x29, RZ ;  /* 0xffffffd713097810 */ /* 0x000fe20007ffe0ff */
[----:B------:R-:W-:Y:S01]  /*f1c0*/  FMUL.FTZ R50, R70, UR8 ;  /* 0x0000000846327c20 */ /* 0x000fe20008410000 */
[----:B------:R-:W-:Y:S02]  /*f1d0*/  I2FP.F32.S32 R7, R7 ;  /* 0x0000000700077245 */ /* 0x000fe40000201400 */
[----:B------:R-:W-:Y:S02]  /*f1e0*/  ISETP.GE.AND P3, PT, R9, RZ, PT ;  /* 0x000000ff0900720c */ /* 0x000fe40003f66270 */
[----:B------:R-:W-:Y:S01]  /*f1f0*/  IADD3 R23, R19, -0x30, RZ ;  /* 0xffffffd013177810 */ /* 0x000fe20007ffe0ff */
[----:B------:R-:W-:Y:S01]  /*f200*/  MUFU.TANH R50, R50 ;  /* 0x0000003200327308 */ /* 0x000fe20000002400 */
[----:B------:R-:W-:Y:S01]  /*f210*/  I2FP.F32.S32 R5, R5 ;  /* 0x0000000500057245 */ /* 0x000fe20000201400 */
[----:B-1----:R-:W-:Y:S01]  /*f220*/  FFMA.FTZ R48, R7, -UR5, R48 ;  /* 0x8000000507307c23 */ /* 0x002fe20008010030 */
[----:B------:R-:W-:Y:S01]  /*f230*/  IADD3 R21, R19, -0x31, RZ ;  /* 0xffffffcf13157810 */ /* 0x000fe20007ffe0ff */
[----:B------:R-:W-:Y:S01]  /*f240*/  FFMA.FTZ R112, R7, -UR5, R0 ;  /* 0x8000000507707c23 */ /* 0x000fe20008010000 */
[----:B------:R-:W-:Y:S01]  /*f250*/  @!P2 IADD3 R6, -R19, 0x69, RZ ;  /* 0x000000691306a810 */ /* 0x000fe20007ffe1ff */
[----:B------:R-:W-:Y:S01]  /*f260*/  FFMA.FTZ R111, R5, -UR5, R2 ;  /* 0x80000005056f7c23 */ /* 0x000fe20008010002 */
[----:B------:R-:W-:Y:S01]  /*f270*/  ISETP.GE.AND P6, PT, R23, RZ, PT ;  /* 0x000000ff1700720c */ /* 0x000fe20003fc6270 */
[----:B------:R-:W-:Y:S01]  /*f280*/  FFMA.FTZ R30, R5, -UR5, R4 ;  /* 0x80000005051e7c23 */ /* 0x000fe20008010004 */
[----:B------:R-:W-:Y:S01]  /*f290*/  @!P4 IADD3 R3, -R19, 0x28, RZ ;  /* 0x000000281303c810 */ /* 0x000fe20007ffe1ff */
[----:B------:R-:W-:Y:S01]  /*f2a0*/  FMUL.FTZ R0, R127, UR8 ;  /* 0x000000087f007c20 */ /* 0x000fe20008410000 */
[----:B------:R-:W-:Y:S02]  /*f2b0*/  ISETP.GE.AND P5, PT, R21, RZ, PT ;  /* 0x000000ff1500720c */ /* 0x000fe40003fa6270 */
[C---:B------:R-:W-:Y:S02]  /*f2c0*/  IADD3 R7, R19.reuse, -0x70, RZ ;  /* 0xffffff9013077810 */ /* 0x040fe40007ffe0ff */
[----:B------:R-:W-:Y:S01]  /*f2d0*/  I2FP.F32.S32 R5, R6 ;  /* 0x0000000600057245 */ /* 0x000fe20000201400 */
[----:B------:R-:W-:Y:S01]  /*f2e0*/  MUFU.TANH R0, R0 ;  /* 0x0000000000007308 */ /* 0x000fe20000002400 */
[----:B------:R-:W-:Y:S02]  /*f2f0*/  IADD3 R6, R19, -0x71, RZ ;  /* 0xffffff8f13067810 */ /* 0x000fe40007ffe0ff */
[----:B------:R-:W-:Y:S01]  /*f300*/  I2FP.F32.S32 R3, R3 ;  /* 0x0000000300037245 */ /* 0x000fe20000201400 */
[----:B------:R-:W-:Y:S01]  /*f310*/  FFMA.FTZ R108, R5, -UR5, R108 ;  /* 0x80000005056c7c23 */ /* 0x000fe2000801006c */
[----:B------:R-:W-:Y:S01]  /*f320*/  @!P3 IADD3 R9, -R19, 0x29, RZ ;  /* 0x000000291309b810 */ /* 0x000fe20007ffe1ff */
[----:B------:R-:W-:Y:S01]  /*f330*/  FFMA.FTZ R104, R5, -UR5, R104 ;  /* 0x8000000505687c23 */ /* 0x000fe20008010068 */
[----:B------:R-:W-:Y:S01]  /*f340*/  ISETP.GE.AND P2, PT, R7, RZ, PT ;  /* 0x000000ff0700720c */ /* 0x000fe20003f46270 */
[C---:B------:R-:W-:Y:S01]  /*f350*/  FFMA.FTZ R122, R3.reuse, -UR5, R38 ;  /* 0x80000005037a7c23 */ /* 0x040fe20008010026 */
[----:B------:R-:W-:Y:S01]  /*f360*/  ISETP.GE.AND P4, PT, R6, RZ, PT ;  /* 0x000000ff0600720c */ /* 0x000fe20003f86270 */
[C---:B------:R-:W-:Y:S01]  /*f370*/  FFMA.FTZ R39, R3.reuse, -UR5, R39 ;  /* 0x8000000503277c23 */ /* 0x040fe20008010027 */
[----:B------:R-:W-:Y:S01]  /*f380*/  MOV R127, R62 ;  /* 0x0000003e007f7202 */ /* 0x000fe20000000f00 */
[----:B------:R-:W-:Y:S01]  /*f390*/  FFMA.FTZ R103, R3, -UR5, R103 ;  /* 0x8000000503677c23 */ /* 0x000fe20008010067 */
[----:B------:R-:W-:Y:S01]  /*f3a0*/  IADD3 R5, R19, -0x78, RZ ;  /* 0xffffff8813057810 */ /* 0x000fe20007ffe0ff */
[----:B------:R-:W-:Y:S01]  /*f3b0*/  FFMA.FTZ R239, R3, -UR5, R239 ;  /* 0x8000000503ef7c23 */ /* 0x000fe200080100ef */
[----:B------:R-:W-:Y:S01]  /*f3c0*/  I2FP.F32.S32 R62, R9 ;  /* 0x00000009003e7245 */ /* 0x000fe20000201400 */
[----:B------:R-:W-:Y:S01]  /*f3d0*/  FMUL.FTZ R38, R71, UR8 ;  /* 0x0000000847267c20 */ /* 0x000fe20008410000 */
[----:B------:R-:W1:Y:S01]  /*f3e0*/  MUFU.TANH R9, R131 ;  /* 0x0000008300097308 */ /* 0x000e620000002400 */
[C---:B------:R-:W-:Y:S02]  /*f3f0*/  IADD3 R3, R19.reuse, -0x39, RZ ;  /* 0xffffffc713037810 */ /* 0x040fe40007ffe0ff */
[C---:B------:R-:W-:Y:S01]  /*f400*/  @!P6 IADD3 R23, -R19.reuse, 0x30, RZ ;  /* 0x000000301317e810 */ /* 0x040fe20007ffe1ff */
[C---:B------:R-:W-:Y:S01]  /*f410*/  FFMA.FTZ R126, R62.reuse, -UR5, R35 ;  /* 0x800000053e7e7c23 */ /* 0x040fe20008010023 */
[----:B------:R-:W-:Y:S01]  /*f420*/  @!P5 IADD3 R21, -R19, 0x31, RZ ;  /* 0x000000311315d810 */ /* 0x000fe20007ffe1ff */
[C---:B------:R-:W-:Y:S01]  /*f430*/  FFMA.FTZ R37, R62.reuse, -UR5, R37 ;  /* 0x800000053e257c23 */ /* 0x040fe20008010025 */
[----:B------:R-:W-:Y:S03]  /*f440*/  ISETP.GE.AND P3, PT, R5, RZ, PT ;  /* 0x000000ff0500720c */ /* 0x000fe60003f66270 */
[----:B------:R-:W2:Y:S01]  /*f450*/  MUFU.TANH R38, R38 ;  /* 0x0000002600267308 */ /* 0x000ea20000002400 */
[----:B------:R-:W-:Y:S01]  /*f460*/  ISETP.GE.AND P5, PT, R3, RZ, PT ;  /* 0x000000ff0300720c */ /* 0x000fe20003fa6270 */
[C---:B------:R-:W-:Y:S01]  /*f470*/  FFMA.FTZ R105, R62.reuse, -UR5, R105 ;  /* 0x800000053e697c23 */ /* 0x040fe20008010069 */
[----:B------:R-:W-:Y:S01]  /*f480*/  I2FP.F32.S32 R54, R23 ;  /* 0x0000001700367245 */ /* 0x000fe20000201400 */
[----:B------:R-:W-:Y:S01]  /*f490*/  FFMA.FTZ R240, R62, -UR5, R240 ;  /* 0x800000053ef07c23 */ /* 0x000fe200080100f0 */
[C---:B------:R-:W-:Y:S02]  /*f4a0*/  @!P2 IADD3 R7, -R19.reuse, 0x70, RZ ;  /* 0x000000701307a810 */ /* 0x040fe40007ffe1ff */
[----:B------:R-:W-:Y:S01]  /*f4b0*/  @!P4 IADD3 R6, -R19, 0x71, RZ ;  /* 0x000000711306c810 */ /* 0x000fe20007ffe1ff */
[C---:B------:R-:W-:Y:S01]  /*f4c0*/  FFMA.FTZ R97, R54.reuse, -UR5, R97 ;  /* 0x8000000536617c23 */ /* 0x040fe20008010061 */
[C---:B------:R-:W-:Y:S01]  /*f4d0*/  FFMA.FTZ R72, R54.reuse, -UR5, R72 ;  /* 0x8000000536487c23 */ /* 0x040fe20008010048 */
[C---:B------:R-:W-:Y:S01]  /*f4e0*/  FFMA.FTZ R35, R54.reuse, -UR5, R33 ;  /* 0x8000000536237c23 */ /* 0x040fe20008010021 */
[----:B------:R-:W-:Y:S01]  /*f4f0*/  FFMA.FTZ R59, R54, -UR5, R59 ;  /* 0x80000005363b7c23 */ /* 0x000fe2000801003b */
[----:B------:R-:W-:Y:S02]  /*f500*/  I2FP.F32.S32 R71, R21 ;  /* 0x0000001500477245 */ /* 0x000fe40000201400 */
[----:B------:R-:W-:Y:S02]  /*f510*/  I2FP.F32.S32 R54, R7 ;  /* 0x0000000700367245 */ /* 0x000fe40000201400 */
[----:B------:R-:W-:Y:S01]  /*f520*/  I2FP.F32.S32 R7, R6 ;  /* 0x0000000600077245 */ /* 0x000fe20000201400 */
[----:B------:R-:W-:Y:S01]  /*f530*/  FFMA.FTZ R47, R71, -UR5, R34 ;  /* 0x80000005472f7c23 */ /* 0x000fe20008010022 */
[----:B------:R-:W-:Y:S01]  /*f540*/  @!P3 IADD3 R5, -R19, 0x78, RZ ;  /* 0x000000781305b810 */ /* 0x000fe20007ffe1ff */
[----:B------:R-:W-:Y:S01]  /*f550*/  FFMA.FTZ R96, R71, -UR5, R96 ;  /* 0x8000000547607c23 */ /* 0x000fe20008010060 */
[----:B------:R-:W-:Y:S01]  /*f560*/  @!P5 IADD3 R3, -R19, 0x39, RZ ;  /* 0x000000391303d810 */ /* 0x000fe20007ffe1ff */
[----:B------:R-:W-:Y:S01]  /*f570*/  FFMA.FTZ R94, R7, -UR5, R94 ;  /* 0x80000005075e7c23 */ /* 0x000fe2000801005e */
[----:B------:R-:W-:Y:S01]  /*f580*/  FFMA.FTZ R58, R71, -UR5, R58 ;  /* 0x80000005473a7c23 */ /* 0x000fe2000801003a */
[----:B-1----:R-:W-:Y:S01]  /*f590*/  FFMA.FTZ R34, R7, -UR5, R9 ;  /* 0x8000000507227c23 */ /* 0x002fe20008010009 */
[----:B------:R-:W-:Y:S01]  /*f5a0*/  FFMA.FTZ R71, R71, -UR5, R0 ;  /* 0x8000000547477c23 */ /* 0x000fe20008010000 */
[----:B------:R-:W-:Y:S01]  /*f5b0*/  FMNMX.FTZ R7, R20, R196, !PT ;  /* 0x000000c414077209 */ /* 0x000fe20007810000 */
[C---:B------:R-:W-:Y:S01]  /*f5c0*/  FFMA.FTZ R102, R54.reuse, -UR5, R102 ;  /* 0x8000000536667c23 */ /* 0x040fe20008010066 */
[----:B------:R-:W-:Y:S01]  /*f5d0*/  I2FP.F32.S32 R0, R5 ;  /* 0x0000000500007245 */ /* 0x000fe20000201400 */
[----:B------:R-:W-:Y:S01]  /*f5e0*/  FFMA.FTZ R95, R54, -UR5, R95 ;  /* 0x80000005365f7c23 */ /* 0x000fe2000801005f */
[----:B------:R-:W-:Y:S02]  /*f5f0*/  I2FP.F32.S32 R5, R3 ;  /* 0x0000000300057245 */ /* 0x000fe40000201400 */
[----:B------:R-:W-:Y:S01]  /*f600*/  FMNMX.FTZ R3, R225, R199, !PT ;  /* 0x000000c7e1037209 */ /* 0x000fe20007810000 */
[----:B------:R-:W-:Y:S01]  /*f610*/  FFMA.FTZ R93, R0, -UR5, R93 ;  /* 0x80000005005d7c23 */ /* 0x000fe2000801005d */
[----:B------:R-:W-:Y:S01]  /*f620*/  FMNMX.FTZ R7, R24, R7, !PT ;  /* 0x0000000718077209 */ /* 0x000fe20007810000 */
[C---:B--2---:R-:W-:Y:S01]  /*f630*/  FFMA.FTZ R38, R5.reuse, -UR5, R38 ;  /* 0x8000000505267c23 */ /* 0x044fe20008010026 */
        /* <DEDUP_REMOVED lines=12> */
[----:B------:R-:W1:Y:S01]  /*f700*/  MUFU.TANH R7, R64 ;  /* 0x0000004000077308 */ /* 0x000e620000002400 */
[----:B------:R-:W-:Y:S02]  /*f710*/  FMNMX.FTZ R0, R32, R9, !PT ;  /* 0x0000000920007209 */ /* 0x000fe40007810000 */
[----:B------:R-:W-:Y:S02]  /*f720*/  FMNMX.FTZ R6, R25, R6, !PT ;  /* 0x0000000619067209 */ /* 0x000fe40007810000 */
[----:B------:R-:W-:Y:S02]  /*f730*/  IADD3 R4, R19, -0x38, RZ ;  /* 0xffffffc813047810 */ /* 0x000fe40007ffe0ff */
[----:B------:R-:W-:Y:S02]  /*f740*/  FMNMX.FTZ R9, R11, R0, !PT ;  /* 0x000000000b097209 */ /* 0x000fe40007810000 */
[----:B------:R-:W-:Y:S02]  /*f750*/  FMNMX.FTZ R3, R56, R3, !PT ;  /* 0x0000000338037209 */ /* 0x000fe40007810000 */
[----:B------:R-:W-:Y:S02]  /*f760*/  FMNMX.FTZ R6, R27, R6, !PT ;  /* 0x000000061b067209 */ /* 0x000fe40007810000 */
[----:B------:R-:W-:Y:S02]  /*f770*/  ISETP.GE.AND P6, PT, R4, RZ, PT ;  /* 0x000000ff0400720c */ /* 0x000fe40003fc6270 */
        /* <DEDUP_REMOVED lines=8> */
[----:B------:R-:W2:Y:S01]  /*f800*/  MUFU.TANH R0, R65 ;  /* 0x0000004100007308 */ /* 0x000ea20000002400 */
[----:B------:R-:W-:Y:S02]  /*f810*/  FMNMX.FTZ R6, R43, R6, !PT ;  /* 0x000000062b067209 */ /* 0x000fe40007810000 */
[----:B------:R-:W-:Y:S02]  /*f820*/  @!P6 IADD3 R4, -R19, 0x38, RZ ;  /* 0x000000381304e810 */ /* 0x000fe40007ffe1ff */
[----:B------:R-:W-:Y:S02]  /*f830*/  FMNMX.FTZ R62, R83, R62, !PT ;  /* 0x0000003e533e7209 */ /* 0x000fe40007810000 */
[----:B------:R-:W-:Y:S02]  /*f840*/  FMNMX.FTZ R9, R78, R9, !PT ;  /* 0x000000094e097209 */ /* 0x000fe40007810000 */
[----:B------:R-:W-:Y:S02]  /*f850*/  FMNMX.FTZ R6, R39, R6, !PT ;  /* 0x0000000627067209 */ /* 0x000fe40007810000 */
[----:B------:R-:W-:Y:S02]  /*f860*/  I2FP.F32.S32 R4, R4 ;  /* 0x0000000400047245 */ /* 0x000fe40000201400 */
[----:B------:R-:W-:Y:S02]  /*f870*/  FMNMX.FTZ R62, R81, R62, !PT ;  /* 0x0000003e513e7209 */ /* 0x000fe40007810000 */
[----:B------:R-:W-:Y:S01]  /*f880*/  FMNMX.FTZ R9, R76, R9, !PT ;  /* 0x000000094c097209 */ /* 0x000fe20007810000 */
[C---:B-1----:R-:W-:Y:S01]  /*f890*/  FFMA.FTZ R31, R4.reuse, -UR5, R7 ;  /* 0x80000005041f7c23 */ /* 0x042fe20008010007 */
[----:B------:R-:W-:Y:S01]  /*f8a0*/  FMNMX.FTZ R6, R37, R6, !PT ;  /* 0x0000000625067209 */ /* 0x000fe20007810000 */
[C---:B------:R-:W-:Y:S01]  /*f8b0*/  FFMA.FTZ R50, R4.reuse, -UR5, R50 ;  /* 0x8000000504327c23 */ /* 0x040fe20008010032 */
[----:B------:R-:W-:Y:S01]  /*f8c0*/  MOV R33, R68 ;  /* 0x0000004400217202 */ /* 0x000fe20000000f00 */
[----:B--2---:R-:W-:Y:S01]  /*f8d0*/  FFMA.FTZ R23, R5, -UR5, R0 ;  /* 0x8000000505177c23 */ /* 0x004fe20008010000 */
        /* <DEDUP_REMOVED lines=54> */
[----:B------:R-:W-:Y:S02]  /*fc40*/  @!P2 IADD3 R2, -R19, 0x79, RZ ;  /* 0x000000791302a810 */ /* 0x000fe40007ffe1ff */
[----:B------:R-:W-:Y:S02]  /*fc50*/  FMNMX.FTZ R9, R111, R6, !PT ;  /* 0x000000066f097209 */ /* 0x000fe40007810000 */
[----:B------:R-:W-:Y:S02]  /*fc60*/  FMNMX.FTZ R3, R240, R3, !PT ;  /* 0x00000003f0037209 */ /* 0x000fe40007810000 */
[----:B------:R-:W-:Y:S02]  /*fc70*/  FMNMX.FTZ R6, R34, R7, !PT ;  /* 0x0000000722067209 */ /* 0x000fe40007810000 */
[----:B------:R-:W-:Y:S02]  /*fc80*/  I2FP.F32.S32 R7, R2 ;  /* 0x0000000200077245 */ /* 0x000fe40000201400 */
[----:B------:R-:W-:Y:S02]  /*fc90*/  FMNMX.FTZ R2, R72, R3, !PT ;  /* 0x0000000348027209 */ /* 0x000fe40007810000 */
[----:B------:R-:W1:Y:S01]  /*fca0*/  SHFL.BFLY PT, R3, R6, 0x2, 0x1f ;  /* 0x0c401f0006037f89 */ /* 0x000e6200000e0000 */
[----:B------:R-:W-:Y:S01]  /*fcb0*/  FMNMX.FTZ R54, R15, R197, !PT ;  /* 0x000000c50f367209 */ /* 0x000fe20007810000 */
[----:B------:R-:W-:Y:S01]  /*fcc0*/  FFMA.FTZ R92, R7, -UR5, R92 ;  /* 0x80000005075c7c23 */ /* 0x000fe2000801005c */
[----:B------:R-:W-:Y:S02]  /*fcd0*/  MOV R124, R69 ;  /* 0x00000045007c7202 */ /* 0x000fe40000000f00 */
        /* <DEDUP_REMOVED lines=11> */
[----:B-1----:R-:W-:Y:S02]  /*fd90*/  FMNMX.FTZ R4, R6, R3, !PT ;  /* 0x0000000306047209 */ /* 0x002fe40007810000 */
[----:B------:R-:W-:Y:S02]  /*fda0*/  FMNMX.FTZ R54, R128, R54, !PT ;  /* 0x0000003680367209 */ /* 0x000fe40007810000 */
[----:B------:R-:W-:Y:S03]  /*fdb0*/  FMNMX.FTZ R19, R93, R62, !PT ;  /* 0x0000003e5d137209 */ /* 0x000fe60007810000 */
[----:B------:R-:W1:Y:S01]  /*fdc0*/  SHFL.BFLY PT, R3, R4, 0x1, 0x1f ;  /* 0x0c201f0004037f89 */ /* 0x000e6200000e0000 */
[----:B------:R-:W-:Y:S02]  /*fdd0*/  FMNMX.FTZ R54, R127, R54, !PT ;  /* 0x000000367f367209 */ /* 0x000fe40007810000 */
[----:B------:R-:W-:Y:S02]  /*fde0*/  FMNMX.FTZ R21, R92, R19, !PT ;  /* 0x000000135c157209 */ /* 0x000fe40007810000 */
[----:B------:R-:W-:Y:S03]  /*fdf0*/  FMNMX.FTZ R54, R84, R54, !PT ;  /* 0x0000003654367209 */ /* 0x000fe60007810000 */
[----:B------:R-:W3:Y:S01]  /*fe00*/  SHFL.BFLY PT, R62, R21, 0x2, 0x1f ;  /* 0x0c401f00153e7f89 */ /* 0x000ee200000e0000 */
[----:B------:R-:W-:Y:S04]  /*fe10*/  FMNMX.FTZ R54, R82, R54, !PT ;  /* 0x0000003652367209 */ /* 0x000fe80007810000 */
[----:B------:R-:W-:Y:S04]  /*fe20*/  FMNMX.FTZ R54, R67, R54, !PT ;  /* 0x0000003643367209 */ /* 0x000fe80007810000 */
[----:B------:R-:W-:Y:S02]  /*fe30*/  FMNMX.FTZ R54, R66, R54, !PT ;  /* 0x0000003642367209 */ /* 0x000fe40007810000 */
[----:B--2---:R-:W-:Y:S02]  /*fe40*/  FMNMX.FTZ R7, R0, R7, !PT ;  /* 0x0000000700077209 */ /* 0x004fe40007810000 */
[----:B------:R-:W-:Y:S02]  /*fe50*/  FMNMX.FTZ R54, R223, R54, !PT ;  /* 0x00000036df367209 */ /* 0x000fe40007810000 */
[----:B-1----:R-:W-:Y:S01]  /*fe60*/  FMNMX.FTZ R3, R4, R3, !PT ;  /* 0x0000000304037209 */ /* 0x002fe20007810000 */
[----:B------:R-:W1:Y:S01]  /*fe70*/  SHFL.BFLY PT, R0, R7, 0x1, 0x1f ;  /* 0x0c201f0007007f89 */ /* 0x000e6200000e0000 */
[----:B------:R-:W-:Y:S02]  /*fe80*/  FMNMX.FTZ R54, R221, R54, !PT ;  /* 0x00000036dd367209 */ /* 0x000fe40007810000 */
[C---:B------:R-:W-:Y:S01]  /*fe90*/  FSETP.NEU.FTZ.AND P3, PT, R3.reuse, -INF , PT ;  /* 0xff8000000300780b */ /* 0x040fe20003f7d000 */
[----:B------:R-:W-:Y:S01]  /*fea0*/  FMUL.FTZ R101, R3, UR4 ;  /* 0x0000000403657c20 */ /* 0x000fe20008410000 */
[----:B------:R-:W-:Y:S02]  /*feb0*/  FMNMX.FTZ R54, R219, R54, !PT ;  /* 0x00000036db367209 */ /* 0x000fe40007810000 */
[----:B---3--:R-:W-:Y:S02]  /*fec0*/  FMNMX.FTZ R19, R21, R62, !PT ;  /* 0x0000003e15137209 */ /* 0x008fe40007810000 */
[----:B------:R-:W-:Y:S02]  /*fed0*/  FSEL R101, R101, RZ, P3 ;  /* 0x000000ff65657208 */ /* 0x000fe40001800000 */
[----:B------:R-:W-:Y:S01]  /*fee0*/  FMNMX.FTZ R54, R75, R54, !PT ;  /* 0x000000364b367209 */ /* 0x000fe20007810000 */
[----:B------:R-:W2:Y:S01]  /*fef0*/  SHFL.BFLY PT, R68, R19, 0x1, 0x1f ;  /* 0x0c201f0013447f89 */ /* 0x000ea200000e0000 */
[----:B------:R-:W-:Y:S01]  /*ff00*/  MOV R21, R67 ;  /* 0x0000004300157202 */ /* 0x000fe20000000f00 */
[--C-:B------:R-:W-:Y:S01]  /*ff10*/  FFMA.FTZ R79, R10, UR4, -R101.reuse ;  /* 0x000000040a4f7c23 */ /* 0x100fe20008010865 */
[--C-:B------:R-:W-:Y:S05]  /*ff20*/  FFMA.FTZ R116, R13, UR4, -R101.reuse ;  /* 0x000000040d747c23 */ /* 0x100fea0008010865 */
[----:B------:R-:W3:Y:S01]  /*ff30*/  LDL.LU R10, [R1+0x84] ;  /* 0x00008400010a7983 */ /* 0x000ee20000300800 */
[----:B------:R-:W-:Y:S01]  /*ff40*/  FMNMX.FTZ R54, R215, R54, !PT ;  /* 0x00000036d7367209 */ /* 0x000fe20007810000 */
[--C-:B------:R-:W-:Y:S01]  /*ff50*/  FFMA.FTZ R20, R20, UR4, -R101.reuse ;  /* 0x0000000414147c23 */ /* 0x100fe20008010865 */
[--C-:B------:R-:W-:Y:S01]  /*ff60*/  FFMA.FTZ R49, R39, UR4, -R101.reuse ;  /* 0x0000000427317c23 */ /* 0x100fe20008010865 */
[----:B------:R-:W-:Y:S01]  /*ff70*/  MUFU.EX2 R79, R79 ;  /* 0x0000004f004f7308 */ /* 0x000fe20000000800 */
[----:B------:R-:W4:Y:S01]  /*ff80*/  LDL.LU R13, [R1+0x80] ;  /* 0x00008000010d7983 */ /* 0x000f220000300800 */
[----:B------:R-:W-:Y:S01]  /*ff90*/  FMNMX.FTZ R54, R211, R54, !PT ;  /* 0x00000036d3367209 */ /* 0x000fe20007810000 */
[--C-:B------:R-:W-:Y:S01]  /*ffa0*/  FFMA.FTZ R118, R37, UR4, -R101.reuse ;  /* 0x0000000425767c23 */ /* 0x100fe20008010865 */
[----:B-1----:R-:W-:Y:S01]  /*ffb0*/  FMNMX.FTZ R0, R7, R0, !PT ;  /* 0x0000000007007209 */ /* 0x002fe20007810000 */
[--C-:B------:R-:W-:Y:S01]  /*ffc0*/  FFMA.FTZ R125, R48, UR4, -R101.reuse ;  /* 0x00000004307d7c23 */ /* 0x100fe20008010865 */
[----:B------:R-:W-:Y:S01]  /*ffd0*/  FMNMX.FTZ R54, R213, R54, !PT ;  /* 0x00000036d5367209 */ /* 0x000fe20007810000 */
[--C-:B------:R-:W-:Y:S03]  /*ffe0*/  FFMA.FTZ R242, R226, UR4, -R101.reuse ;  /* 0x00000004e2f27c23 */ /* 0x100fe60008010865 */
[----:B------:R-:W-:Y:S01]  /*fff0*/  MUFU.EX2 R20, R20 ;  /* 0x0000001400147308 */ /* 0x000fe20000000800 */
[C---:B------:R-:W-:Y:S01]  /*10000*/  FMUL.FTZ R243, R0.reuse, UR4 ;  /* 0x0000000400f37c20 */ /* 0x040fe20008410000 */
[----:B------:R-:W-:Y:S01]  /*10010*/  FMNMX.FTZ R54, R91, R54, !PT ;  /* 0x000000365b367209 */ /* 0x000fe20007810000 */
[--C-:B------:R-:W-:Y:S01]  /*10020*/  FFMA.FTZ R129, R29, UR4, -R101.reuse ;  /* 0x000000041d817c23 */ /* 0x100fe20008010865 */
[----:B------:R-:W-:Y:S01]  /*10030*/  FSETP.NEU.FTZ.AND P2, PT, R0, -INF , PT ;  /* 0xff8000000000780b */ /* 0x000fe20003f5d000 */
[--C-:B------:R-:W-:Y:S01]  /*10040*/  FFMA.FTZ R123, R22, UR4, -R101.reuse ;  /* 0x00000004167b7c23 */ /* 0x100fe20008010865 */
[----:B------:R-:W-:Y:S01]  /*10050*/  FMNMX.FTZ R54, R209, R54, !PT ;  /* 0x00000036d1367209 */ /* 0x000fe20007810000 */
[--C-:B------:R-:W-:Y:S03]  /*10060*/  FFMA.FTZ R65, R26, UR4, -R101.reuse ;  /* 0x000000041a417c23 */ /* 0x100fe60008010865 */
[----:B------:R-:W-:Y:S01]  /*10070*/  MUFU.EX2 R242, R242 ;  /* 0x000000f200f27308 */ /* 0x000fe20000000800 */
[----:B--2---:R-:W-:Y:S01]  /*10080*/  FMNMX.FTZ R68, R19, R68, !PT ;  /* 0x0000004413447209 */ /* 0x004fe20007810000 */
[--C-:B------:R-:W-:Y:S01]  /*10090*/  FFMA.FTZ R64, R25, UR4, -R101.reuse ;  /* 0x0000000419407c23 */ /* 0x100fe20008010865 */
[----:B------:R-:W-:Y:S01]  /*100a0*/  FMNMX.FTZ R54, R89, R54, !PT ;  /* 0x0000003659367209 */ /* 0x000fe20007810000 */
[----:B------:R-:W-:Y:S01]  /*100b0*/  FFMA.FTZ R117, R27, UR4, -R101 ;  /* 0x000000041b757c23 */ /* 0x000fe20008010865 */
[C---:B------:R-:W-:Y:S01]  /*100c0*/  FSETP.NEU.FTZ.AND P3, PT, R68.reuse, -INF , PT ;  /* 0xff8000004400780b */ /* 0x040fe20003f7d000 */
[C---:B------:R-:W-:Y:S01]  /*100d0*/  FMUL.FTZ R113, R68.reuse, UR4 ;  /* 0x0000000444717c20 */ /* 0x040fe20008410000 */
[----:B------:R-:W-:Y:S03]  /*100e0*/  FMNMX.FTZ R54, R205, R54, !PT ;  /* 0x00000036cd367209 */ /* 0x000fe60007810000 */
[----:B------:R-:W-:Y:S01]  /*100f0*/  MUFU.EX2 R125, R125 ;  /* 0x0000007d007d7308 */ /* 0x000fe20000000800 */
[----:B------:R-:W-:Y:S01]  /*10100*/  FSEL R243, R243, RZ, P2 ;  /* 0x000000fff3f37208 */ /* 0x000fe20001000000 */
[----:B------:R-:W-:Y:S01]  /*10110*/  FADD.FTZ R6, -R68, R201 ;  /* 0x000000c944067221 */ /* 0x000fe20000010100 */
[----:B------:R-:W-:Y:S01]  /*10120*/  FMNMX.FTZ R54, R207, R54, !PT ;  /* 0x00000036cf367209 */ /* 0x000fe20007810000 */
[----:B------:R-:W-:Y:S01]  /*10130*/  FFMA.FTZ R121, R42, UR4, -R101 ;  /* 0x000000042a797c23 */ /* 0x000fe20008010865 */
[----:B------:R-:W-:Y:S01]  /*10140*/  FSEL R113, R113, RZ, P3 ;  /* 0x000000ff71717208 */ /* 0x000fe20001800000 */
[----:B------:R-:W-:Y:S01]  /*10150*/  FMUL.FTZ R70, R6, UR4 ;  /* 0x0000000406467c20 */ /* 0x000fe20008410000 */
[----:B------:R-:W-:Y:S01]  /*10160*/  FMNMX.FTZ R54, R109, R54, !PT ;  /* 0x000000366d367209 */ /* 0x000fe20007810000 */
[----:B------:R-:W-:Y:S01]  /*10170*/  FFMA.FTZ R85, R225, UR4, -R243 ;  /* 0x00000004e1557c23 */ /* 0x000fe200080108f3 */
[----:B------:R-:W-:Y:S01]  /*10180*/  FFMA.FTZ R120, R43, UR4, -R101 ;  /* 0x000000042b787c23 */ /* 0x000fe20008010865 */
[----:B------:R-:W-:Y:S01]  /*10190*/  FFMA.FTZ R114, R11, UR4, -R113 ;  /* 0x000000040b727c23 */ /* 0x000fe20008010871 */
[----:B------:R-:W-:Y:S01]  /*101a0*/  FMNMX.FTZ R54, R107, R54, !PT ;  /* 0x000000366b367209 */ /* 0x000fe20007810000 */
[----:B------:R-:W1:Y:S01]  /*101b0*/  MUFU.EX2 R70, R70 ;  /* 0x0000004600467308 */ /* 0x000e620000000800 */
[--C-:B------:R-:W-:Y:S01]  /*101c0*/  FFMA.FTZ R29, R58, UR4, -R101.reuse ;  /* 0x000000043a1d7c23 */ /* 0x100fe20008010865 */
[--C-:B------:R-:W-:Y:S01]  /*101d0*/  FFMA.FTZ R226, R50, UR4, -R101.reuse ;  /* 0x0000000432e27c23 */ /* 0x100fe20008010865 */
[----:B------:R-:W-:Y:S01]  /*101e0*/  FMNMX.FTZ R54, R103, R54, !PT ;  /* 0x0000003667367209 */ /* 0x000fe20007810000 */
[--C-:B------:R-:W-:Y:S01]  /*101f0*/  FFMA.FTZ R225, R38, UR4, -R101.reuse ;  /* 0x0000000426e17c23 */ /* 0x100fe20008010865 */
[--C-:B------:R-:W-:Y:S01]  /*10200*/  FFMA.FTZ R131, R40, UR4, -R101.reuse ;  /* 0x0000000428837c23 */ /* 0x100fe20008010865 */
[--C-:B------:R-:W-:Y:S01]  /*10210*/  FFMA.FTZ R130, R36, UR4, -R101.reuse ;  /* 0x0000000424827c23 */ /* 0x100fe20008010865 */
[----:B------:R-:W-:Y:S03]  /*10220*/  FMNMX.FTZ R54, R105, R54, !PT ;  /* 0x0000003669367209 */ /* 0x000fe60007810000 */
[----:B------:R-:W-:Y:S01]  /*10230*/  MUFU.EX2 R85, R85 ;  /* 0x0000005500557308 */ /* 0x000fe20000000800 */
        /* <DEDUP_REMOVED lines=12> */
[----:B------:R-:W-:Y:S01]  /*10300*/  FFMA.FTZ R102, R102, UR4, -R101 ;  /* 0x0000000466667c23 */ /* 0x000fe20008010865 */
[----:B------:R-:W-:Y:S01]  /*10310*/  FFMA.FTZ R115, R8, UR4, -R113 ;  /* 0x0000000408737c23 */ /* 0x000fe20008010871 */
[----:B------:R-:W-:Y:S03]  /*10320*/  FMNMX.FTZ R5, R98, R9, !PT ;  /* 0x0000000962057209 */ /* 0x000fe60007810000 */
[----:B------:R-:W-:Y:S01]  /*10330*/  MUFU.EX2 R120, R120 ;  /* 0x0000007800787308 */ /* 0x000fe20000000800 */
[----:B------:R-:W-:Y:S01]  /*10340*/  FFMA.FTZ R241, R18, UR4, -R243 ;  /* 0x0000000412f17c23 */ /* 0x000fe200080108f3 */
[----:B------:R-:W-:Y:S01]  /*10350*/  MOV R25, R35 ;  /* 0x0000002300197202 */ /* 0x000fe20000000f00 */
[C---:B-1----:R-:W-:Y:S01]  /*10360*/  FMUL.FTZ R48, R70.reuse, R192 ;  /* 0x000000c046307220 */ /* 0x042fe20000410000 */
[----:B------:R-:W1:Y:S01]  /*10370*/  SHFL.BFLY PT, R2, R5, 0x2, 0x1f ;  /* 0x0c401f0005027f89 */ /* 0x000e6200000e0000 */
[----:B------:R-:W-:Y:S01]  /*10380*/  MOV R12, R23 ;  /* 0x00000017000c7202 */ /* 0x000fe20000000f00 */
[----:B------:R-:W-:Y:S01]  /*10390*/  FMUL.FTZ R36, R70, R172 ;  /* 0x000000ac46247220 */ /* 0x000fe20000410000 */
[----:B------:R-:W-:Y:S03]  /*103a0*/  FFMA.FTZ R126, R126, UR4, -R113 ;  /* 0x000000047e7e7c23 */ /* 0x000fe60008010871 */
[----:B------:R-:W-:Y:S01]  /*103b0*/  MUFU.EX2 R115, R115 ;  /* 0x0000007300737308 */ /* 0x000fe20000000800 */
[----:B------:R-:W-:Y:S01]  /*103c0*/  FFMA.FTZ R16, R16, UR4, -R243 ;  /* 0x0000000410107c23 */ /* 0x000fe200080108f3 */
[--C-:B------:R-:W-:Y:S01]  /*103d0*/  FFMA.FTZ R172, R214, UR4, -R113.reuse ;  /* 0x00000004d6ac7c23 */ /* 0x100fe20008010871 */
[--C-:B------:R-:W-:Y:S01]  /*103e0*/  FFMA.FTZ R214, R206, UR4, -R113.reuse ;  /* 0x00000004ced67c23 */ /* 0x100fe20008010871 */
[----:B------:R-:W-:Y:S01]  /*103f0*/  FFMA.FTZ R110, R110, UR4, -R113 ;  /* 0x000000046e6e7c23 */ /* 0x000fe20008010871 */
        /* <DEDUP_REMOVED lines=12> */
[----:B-1----:R-:W-:Y:S01]  /*104c0*/  FMNMX.FTZ R54, R5, R2, !PT ;  /* 0x0000000205367209 */ /* 0x002fe20007810000 */
[----:B------:R-:W-:Y:S01]  /*104d0*/  FADD.FTZ R2, -R3, R196 ;  /* 0x000000c403027221 */ /* 0x000fe20000010100 */
[----:B------:R-:W-:Y:S01]  /*104e0*/  FFMA.FTZ R196, R32, UR4, -R113 ;  /* 0x0000000420c47c23 */ /* 0x000fe20008010871 */
[----:B------:R-:W-:Y:S06]  /*104f0*/  MOV R32, R66 ;  /* 0x0000004200207202 */ /* 0x000fec0000000f00 */
[----:B------:R-:W-:Y:S01]  /*10500*/  MUFU.EX2 R226, R226 ;  /* 0x000000e200e27308 */ /* 0x000fe20000000800 */
[----:B------:R-:W-:Y:S01]  /*10510*/  FMUL.FTZ R5, R2, UR4 ;  /* 0x0000000402057c20 */ /* 0x000fe20008410000 */
[----:B------:R-:W1:Y:S01]  /*10520*/  SHFL.BFLY PT, R9, R54, 0x1, 0x1f ;  /* 0x0c201f0036097f89 */ /* 0x000e6200000e0000 */
[----:B------:R-:W-:Y:S01]  /*10530*/  FADD.FTZ R2, -R0, R199 ;  /* 0x000000c700027221 */ /* 0x000fe20000010100 */
[--C-:B------:R-:W-:Y:S03]  /*10540*/  FFMA.FTZ R199, R46, UR4, -R101.reuse ;  /* 0x000000042ec77c23 */ /* 0x100fe60008010865 */
[----:B------:R-:W-:Y:S03]  /*10550*/  FMUL.FTZ R4, R2, UR4 ;  /* 0x0000000402047c20 */ /* 0x000fe60008410000 */
[----:B------:R-:W2:Y:S10]  /*10560*/  MUFU.EX2 R5, R5 ;  /* 0x0000000500057308 */ /* 0x000eb40000000800 */
[----:B------:R-:W5:Y:S10]  /*10570*/  MUFU.EX2 R4, R4 ;  /* 0x0000000400047308 */ /* 0x000f740000000800 */
[----:B------:R-:W-:Y:S01]  /*10580*/  MUFU.EX2 R196, R196 ;  /* 0x000000c400c47308 */ /* 0x000fe20000000800 */
[C---:B--2---:R-:W-:Y:S01]  /*10590*/  FMUL.FTZ R55, R5.reuse, R183 ;  /* 0x000000b705377220 */ /* 0x044fe20000410000 */
[----:B-1----:R-:W-:Y:S01]  /*105a0*/  FMNMX.FTZ R2, R54, R9, !PT ;  /* 0x0000000936027209 */ /* 0x002fe20007810000 */
[----:B------:R-:W-:Y:S01]  /*105b0*/  FFMA.FTZ R9, R24, UR4, -R101 ;  /* 0x0000000418097c23 */ /* 0x000fe20008010865 */
[----:B------:R-:W-:Y:S01]  /*105c0*/  FFMA.FTZ R24, R14, UR4, -R243 ;  /* 0x000000040e187c23 */ /* 0x000fe200080108f3 */
[----:B------:R-:W-:Y:S01]  /*105d0*/  FMUL.FTZ R67, R5, R191 ;  /* 0x000000bf05437220 */ /* 0x000fe20000410000 */
[----:B------:R-:W-:Y:S01]  /*105e0*/  MOV R191, R81 ;  /* 0x0000005100bf7202 */ /* 0x000fe20000000f00 */
[----:B------:R-:W-:Y:S03]  /*105f0*/  FADD.FTZ R6, -R2, R197 ;  /* 0x000000c502067221 */ /* 0x000fe60000010100 */
[----:B------:R-:W-:Y:S01]  /*10600*/  MUFU.EX2 R225, R225 ;  /* 0x000000e100e17308 */ /* 0x000fe20000000800 */
[C---:B-----5:R-:W-:Y:S01]  /*10610*/  FMUL.FTZ R11, R4.reuse, R143 ;  /* 0x0000008f040b7220 */ /* 0x060fe20000410000 */
[----:B------:R-:W-:Y:S01]  /*10620*/  FMUL.FTZ R14, R4, R134 ;  /* 0x00000086040e7220 */ /* 0x000fe20000410000 */
[----:B------:R-:W-:Y:S01]  /*10630*/  MOV R134, R80 ;  /* 0x0000005000867202 */ /* 0x000fe20000000f00 */
[----:B------:R-:W-:Y:S01]  /*10640*/  FMUL.FTZ R100, R2, UR4 ;  /* 0x0000000402647c20 */ /* 0x000fe20008410000 */
[----:B------:R-:W-:Y:S01]  /*10650*/  MOV R143, R83 ;  /* 0x00000053008f7202 */ /* 0x000fe20000000f00 */
[----:B------:R-:W-:Y:S01]  /*10660*/  FMUL.FTZ R69, R6, UR4 ;  /* 0x0000000406457c20 */ /* 0x000fe20008410000 */
[----:B------:R-:W-:Y:S03]  /*10670*/  MOV R183, R82 ;  /* 0x0000005200b77202 */ /* 0x000fe60000000f00 */
[----:B------:R-:W-:Y:S01]  /*10680*/  MUFU.EX2 R9, R9 ;  /* 0x0000000900097308 */ /* 0x000fe20000000800 */
[----:B------:R-:W1:Y:S01]  /*10690*/  LDSM.16.MT88.4 R80, [R247+0x8000] ;  /* 0x00800000f750783b */ /* 0x000e620000004200 */
[----:B------:R-:W-:Y:S01]  /*106a0*/  FSETP.NEU.FTZ.AND P2, PT, R2, -INF , PT ;  /* 0xff8000000200780b */ /* 0x000fe20003f5d000 */
[----:B------:R-:W-:Y:S01]  /*106b0*/  FFMA.FTZ R6, R59, UR4, -R101 ;  /* 0x000000043b067c23 */ /* 0x000fe20008010865 */
[----:B------:R-:W-:Y:S01]  /*106c0*/  FFMA.FTZ R197, R28, UR4, -R113 ;  /* 0x000000041cc57c23 */ /* 0x000fe20008010871 */
[----:B------:R-:W-:Y:S01]  /*106d0*/  FFMA.FTZ R101, R34, UR4, -R101 ;  /* 0x0000000422657c23 */ /* 0x000fe20008010865 */
[----:B------:R-:W-:Y:S01]  /*106e0*/  FSEL R100, R100, RZ, P2 ;  /* 0x000000ff64647208 */ /* 0x000fe20001000000 */
[C---:B------:R-:W-:Y:S03]  /*106f0*/  FMUL.FTZ R7, R5.reuse, R159 ;  /* 0x0000009f05077220 */ /* 0x040fe60000410000 */
[----:B------:R-:W2:Y:S01]  /*10700*/  MUFU.EX2 R69, R69 ;  /* 0x0000004500457308 */ /* 0x000ea20000000800 */
[----:B------:R-:W-:Y:S01]  /*10710*/  MOV R44, R6 ;  /* 0x00000006002c7202 */ /* 0x000fe20000000f00 */
[C---:B------:R-:W-:Y:S01]  /*10720*/  FMUL.FTZ R6, R5.reuse, R158 ;  /* 0x0000009e05067220 */ /* 0x040fe20000410000 */
[C---:B------:R-:W-:Y:S01]  /*10730*/  FMUL.FTZ R18, R5.reuse, R178 ;  /* 0x000000b205127220 */ /* 0x040fe20000410000 */
[C---:B------:R-:W-:Y:S01]  /*10740*/  FMUL.FTZ R19, R5.reuse, R179 ;  /* 0x000000b305137220 */ /* 0x040fe20000410000 */
[C---:B------:R-:W-:Y:S01]  /*10750*/  FMUL.FTZ R22, R5.reuse, R170 ;  /* 0x000000aa05167220 */ /* 0x040fe20000410000 */
[C---:B------:R-:W-:Y:S01]  /*10760*/  FMUL.FTZ R23, R5.reuse, R171 ;  /* 0x000000ab05177220 */ /* 0x040fe20000410000 */
[C---:B------:R-:W-:Y:S03]  /*10770*/  FMUL.FTZ R34, R5.reuse, R186 ;  /* 0x000000ba05227220 */ /* 0x040fe60000410000 */
[----:B------:R-:W5:Y:S01]  /*10780*/  MUFU.EX2 R197, R197 ;  /* 0x000000c500c57308 */ /* 0x000f620000000800 */
[C---:B------:R-:W-:Y:S01]  /*10790*/  FMUL.FTZ R35, R5.reuse, R187 ;  /* 0x000000bb05237220 */ /* 0x040fe20000410000 */
[C---:B------:R-:W-:Y:S01]  /*107a0*/  FMUL.FTZ R38, R5.reuse, R174 ;  /* 0x000000ae05267220 */ /* 0x040fe20000410000 */
[C---:B------:R-:W-:Y:S01]  /*107b0*/  FMUL.FTZ R39, R5.reuse, R175 ;  /* 0x000000af05277220 */ /* 0x040fe20000410000 */
[C---:B------:R-:W-:Y:S01]  /*107c0*/  FMUL.FTZ R50, R5.reuse, R194 ;  /* 0x000000c205327220 */ /* 0x040fe20000410000 */
[C---:B------:R-:W-:Y:S01]  /*107d0*/  FMUL.FTZ R51, R5.reuse, R195 ;  /* 0x000000c305337220 */ /* 0x040fe20000410000 */
[C---:B------:R-:W-:Y:S01]  /*107e0*/  FMUL.FTZ R54, R5.reuse, R182 ;  /* 0x000000b605367220 */ /* 0x040fe20000410000 */
[----:B------:R-:W-:Y:S03]  /*107f0*/  FMUL.FTZ R66, R5, R190 ;  /* 0x000000be05427220 */ /* 0x000fe60000410000 */
[----:B------:R-:W1:Y:S01]  /*10800*/  MUFU.EX2 R24, R24 ;  /* 0x0000001800187308 */ /* 0x000e620000000800 */
[C---:B------:R-:W-:Y:S01]  /*10810*/  FMUL.FTZ R26, R4.reuse, R150 ;  /* 0x00000096041a7220 */ /* 0x040fe20000410000 */
[----:B------:R-:W-:Y:S01]  /*10820*/  FMUL.FTZ R46, R4, R146 ;  /* 0x00000092042e7220 */ /* 0x000fe20000410000 */
[----:B------:R-:W-:Y:S01]  /*10830*/  MOV R187, R118 ;  /* 0x0000007600bb7202 */ /* 0x000fe20000000f00 */
[--C-:B------:R-:W-:Y:S01]  /*10840*/  FFMA.FTZ R118, R41, UR4, -R100.reuse ;  /* 0x0000000429767c23 */ /* 0x100fe20008010864 */
[----:B------:R-:W-:Y:S01]  /*10850*/  MOV R150, R117 ;  /* 0x0000007500967202 */ /* 0x000fe20000000f00 */
[--C-:B------:R-:W-:Y:S01]  /*10860*/  FFMA.FTZ R117, R45, UR4, -R100.reuse ;  /* 0x000000042d757c23 */ /* 0x100fe20008010864 */
[----:B------:R-:W-:Y:S03]  /*10870*/  MOV R194, R49 ;  /* 0x0000003100c27202 */ /* 0x000fe60000000f00 */
[----:B------:R-:W-:Y:S01]  /*10880*/  MUFU.EX2 R224, R224 ;  /* 0x000000e000e07308 */ /* 0x000fe20000000800 */
[----:B------:R-:W-:Y:S01]  /*10890*/  FMUL.FTZ R49, R70, R193 ;  /* 0x000000c146317220 */ /* 0x000fe20000410000 */
[----:B------:R-:W-:Y:S01]  /*108a0*/  MOV R28, R47 ;  /* 0x0000002f001c7202 */ /* 0x000fe20000000f00 */
[C---:B------:R-:W-:Y:S01]  /*108b0*/  FMUL.FTZ R30, R4.reuse, R138 ;  /* 0x0000008a041e7220 */ /* 0x040fe20000410000 */
[C---:B------:R-:W-:Y:S01]  /*108c0*/  FMUL.FTZ R31, R4.reuse, R139 ;  /* 0x0000008b041f7220 */ /* 0x040fe20000410000 */
[C---:B------:R-:W-:Y:S01]  /*108d0*/  FMUL.FTZ R42, R4.reuse, R154 ;  /* 0x0000009a042a7220 */ /* 0x040fe20000410000 */
[----:B------:R-:W-:Y:S01]  /*108e0*/  MOV R179, R28 ;  /* 0x0000001c00b37202 */ /* 0x000fe20000000f00 */
        /* <DEDUP_REMOVED lines=8> */
[----:B------:R-:W-:Y:S03]  /*10970*/  MOV R190, R84 ;  /* 0x0000005400be7202 */ /* 0x000fe60000000f00 */
[----:B------:R-:W-:Y:S01]  /*10980*/  MUFU.EX2 R117, R117 ;  /* 0x0000007500757308 */ /* 0x000fe20000000800 */
[----:B------:R-:W-:Y:S01]  /*10990*/  MOV R159, R12 ;  /* 0x0000000c009f7202 */ /* 0x000fe20000000f00 */
[C---:B--2---:R-:W-:Y:S01]  /*109a0*/  FMUL.FTZ R28, R69.reuse, R136 ;  /* 0x00000088451c7220 */ /* 0x044fe20000410000 */
[----:B------:R-:W-:Y:S01]  /*109b0*/  MOV R138, R77 ;  /* 0x0000004d008a7202 */ /* 0x000fe20000000f00 */
[C---:B------:R-:W-:Y:S01]  /*109c0*/  FMUL.FTZ R40, R69.reuse, R152 ;  /* 0x0000009845287220 */ /* 0x040fe20000410000 */
[----:B------:R-:W-:Y:S01]  /*109d0*/  MOV R139, R76 ;  /* 0x0000004c008b7202 */ /* 0x000fe20000000f00 */
[----:B------:R-:W-:Y:S01]  /*109e0*/  FMUL.FTZ R41, R69, R153 ;  /* 0x0000009945297220 */ /* 0x000fe20000410000 */
[----:B------:R-:W-:Y:S03]  /*109f0*/  MOV R154, R78 ;  /* 0x0000004e009a7202 */ /* 0x000fe60000000f00 */
[----:B------:R-:W-:Y:S01]  /*10a00*/  MUFU.EX2 R172, R172 ;  /* 0x000000ac00ac7308 */ /* 0x000fe20000000800 */
[----:B------:R-:W-:Y:S01]  /*10a10*/  F2FP.BF16.F32.PACK_AB R77, R9, R20 ;  /* 0x00000014094d723e */ /* 0x000fe200000010ff */
[----:B------:R-:W-:Y:S01]  /*10a20*/  FMUL.FTZ R45, R69, R145 ;  /* 0x00000091452d7220 */ /* 0x000fe20000410000 */
[----:B-----5:R-:W-:Y:S01]  /*10a30*/  F2FP.BF16.F32.PACK_AB R76, R196, R197 ;  /* 0x000000c5c44c723e */ /* 0x020fe200000010ff */
[--C-:B------:R-:W-:Y:S01]  /*10a40*/  FFMA.FTZ R128, R128, UR4, -R100.reuse ;  /* 0x0000000480807c23 */ /* 0x100fe20008010864 */
[----:B------:R-:W-:Y:S01]  /*10a50*/  F2FP.BF16.F32.PACK_AB R78, R115, R114 ;  /* 0x00000072734e723e */ /* 0x000fe200000010ff */
[--C-:B------:R-:W-:Y:S01]  /*10a60*/  FFMA.FTZ R127, R127, UR4, -R100.reuse ;  /* 0x000000047f7f7c23 */ /* 0x100fe20008010864 */
[----:B------:R-:W-:Y:S03]  /*10a70*/  MOV R151, R87 ;  /* 0x0000005700977202 */ /* 0x000fe60000000f00 */
[----:B------:R-:W-:Y:S01]  /*10a80*/  MUFU.EX2 R217, R217 ;  /* 0x000000d900d97308 */ /* 0x000fe20000000800 */
[----:B-1----:R-:W-:Y:S01]  /*10a90*/  F2FP.BF16.F32.PACK_AB R87, R241, R24 ;  /* 0x00000018f157723e */ /* 0x002fe200000010ff */
[----:B------:R-:W-:Y:S01]  /*10aa0*/  FFMA.FTZ R153, R179, UR4, -R113 ;  /* 0x00000004b3997c23 */ /* 0x000fe20008010871 */
[----:B------:R-:W-:Y:S01]  /*10ab0*/  MOV R195, R21 ;  /* 0x0000001500c37202 */ /* 0x000fe20000000f00 */
[C---:B------:R-:W-:Y:S01]  /*10ac0*/  FMUL.FTZ R21, R70.reuse, R169 ;  /* 0x000000a946157220 */ /* 0x040fe20000410000 */
[----:B------:R-:W-:Y:S01]  /*10ad0*/  MOV R158, R25 ;  /* 0x00000019009e7202 */ /* 0x000fe20000000f00 */
[C---:B------:R-:W-:Y:S01]  /*10ae0*/  FMUL.FTZ R25, R69.reuse, R149 ;  /* 0x0000009545197220 */ /* 0x040fe20000410000 */
[----:B------:R-:W-:Y:S03]  /*10af0*/  MOV R170, R29 ;  /* 0x0000001d00aa7202 */ /* 0x000fe60000000f00 */
[----:B------:R1:W-:Y:S01]  /*10b00*/  MUFU.EX2 R169, R116 ;  /* 0x0000007400a97308 */ /* 0x0003e20000000800 */
[C---:B------:R-:W-:Y:S01]  /*10b10*/  FMUL.FTZ R29, R69.reuse, R137 ;  /* 0x00000089451d7220 */ /* 0x040fe20000410000 */
[----:B------:R-:W-:Y:S01]  /*10b20*/  MOV R186, R32 ;  /* 0x0000002000ba7202 */ /* 0x000fe20000000f00 */
[C---:B------:R-:W-:Y:S01]  /*10b30*/  FMUL.FTZ R32, R70.reuse, R184 ;  /* 0x000000b846207220 */ /* 0x040fe20000410000 */
[----:B------:R-:W-:Y:S01]  /*10b40*/  MOV R182, R33 ;  /* 0x0000002100b67202 */ /* 0x000fe20000000f00 */
[C---:B------:R-:W-:Y:S01]  /*10b50*/  FMUL.FTZ R33, R70.reuse, R185 ;  /* 0x000000b946217220 */ /* 0x040fe20000410000 */
[----:B------:R-:W-:Y:S01]  /*10b60*/  MOV R178, R37 ;  /* 0x0000002500b27202 */ /* 0x000fe20000000f00 */
[----:B------:R-:W-:Y:S03]  /*10b70*/  FMUL.FTZ R37, R70, R173 ;  /* 0x000000ad46257220 */ /* 0x000fe60000410000 */
[----:B------:R-:W-:Y:S01]  /*10b80*/  MUFU.EX2 R128, R128 ;  /* 0x0000008000807308 */ /* 0x000fe20000000800 */
[----:B------:R-:W-:Y:S01]  /*10b90*/  MOV R171, R44 ;  /* 0x0000002c00ab7202 */ /* 0x000fe20000000f00 */
[C---:B------:R-:W-:Y:S01]  /*10ba0*/  FMUL.FTZ R44, R69.reuse, R144 ;  /* 0x00000090452c7220 */ /* 0x040fe20000410000 */
[--C-:B------:R-:W-:Y:S01]  /*10bb0*/  FFMA.FTZ R149, R60, UR4, -R243.reuse ;  /* 0x000000043c957c23 */ /* 0x100fe200080108f3 */
[----:B------:R-:W-:Y:S01]  /*10bc0*/  FMUL.FTZ R60, R69, R160 ;  /* 0x000000a0453c7220 */ /* 0x000fe20000410000 */
[----:B------:R-:W2:Y:S01]  /*10bd0*/  LDL.LU R185, [R1+0x7c] ;  /* 0x00007c0001b97983 */ /* 0x000ea20000300800 */
[----:B------:R-:W-:Y:S01]  /*10be0*/  FFMA.FTZ R184, R72, UR4, -R243 ;  /* 0x0000000448b87c23 */ /* 0x000fe200080108f3 */
[--C-:B------:R-:W-:Y:S03]  /*10bf0*/  FFMA.FTZ R160, R138, UR4, -R113.reuse ;  /* 0x000000048aa07c23 */ /* 0x100fe60008010871 */
[----:B------:R-:W-:Y:S01]  /*10c00*/  MUFU.EX2 R127, R127 ;  /* 0x0000007f007f7308 */ /* 0x000fe20000000800 */
[--C-:B-1----:R-:W-:Y:S01]  /*10c10*/  FFMA.FTZ R116, R139, UR4, -R113.reuse ;  /* 0x000000048b747c23 */ /* 0x102fe20008010871 */
[----:B------:R-:W5:Y:S01]  /*10c20*/  LDL.LU R179, [R1+0x78] ;  /* 0x0000780001b37983 */ /* 0x000f620000300800 */
        /* <DEDUP_REMOVED lines=17> */
[--C-:B------:R-:W-:Y:S01]  /*10d40*/  FFMA.FTZ R109, R109, UR4, -R100.reuse ;  /* 0x000000046d6d7c23 */ /* 0x100fe20008010864 */
[----:B------:R-:W-:Y:S01]  /*10d50*/  FFMA.FTZ R103, R103, UR4, -R100 ;  /* 0x0000000467677c23 */ /* 0x000fe20008010864 */
[--C-:B------:R-:W-:Y:S01]  /*10d60*/  FFMA.FTZ R159, R235, UR4, -R243.reuse ;  /* 0x00000004eb9f7c23 */ /* 0x100fe200080108f3 */
[--C-:B------:R-:W-:Y:S03]  /*10d70*/  FFMA.FTZ R138, R231, UR4, -R243.reuse ;  /* 0x00000004e78a7c23 */ /* 0x100fe600080108f3 */
[----:B------:R-:W-:Y:S01]  /*10d80*/  MUFU.EX2 R160, R160 ;  /* 0x000000a000a07308 */ /* 0x000fe20000000800 */
[--C-:B------:R-:W-:Y:S09]  /*10d90*/  FFMA.FTZ R221, R227, UR4, -R243.reuse ;  /* 0x00000004e3dd7c23 */ /* 0x100ff200080108f3 */
[----:B------:R-:W-:Y:S10]  /*10da0*/  MUFU.EX2 R163, R163 ;  /* 0x000000a300a37308 */ /* 0x000ff40000000800 */
[----:B------:R1:W-:Y:S10]  /*10db0*/  MUFU.EX2 R136, R170 ;  /* 0x000000aa00887308 */ /* 0x0003f40000000800 */
[----:B------:R-:W-:Y:S10]  /*10dc0*/  MUFU.EX2 R158, R158 ;  /* 0x0000009e009e7308 */ /* 0x000ff40000000800 */
[----:B------:R-:W3:Y:S01]  /*10dd0*/  MUFU.EX2 R153, R153 ;  /* 0x0000009900997308 */ /* 0x000ee20000000800 */
[----:B-1----:R-:W-:Y:S09]  /*10de0*/  FFMA.FTZ R170, R71, UR4, -R243 ;  /* 0x0000000447aa7c23 */ /* 0x002ff200080108f3 */
[----:B------:R-:W-:Y:S10]  /*10df0*/  MUFU.EX2 R137, R137 ;  /* 0x0000008900897308 */ /* 0x000ff40000000800 */
[----:B------:R-:W-:Y:S01]  /*10e00*/  MUFU.EX2 R159, R159 ;  /* 0x0000009f009f7308 */ /* 0x000fe20000000800 */
[----:B---3--:R-:W-:Y:S01]  /*10e10*/  F2FP.BF16.F32.PACK_AB R72, R153, R158 ;  /* 0x0000009e9948723e */ /* 0x008fe200000010ff */
[----:B------:R-:W-:Y:S01]  /*10e20*/  FFMA.FTZ R8, R5, R10, R20 ;  /* 0x0000000a05087223 */ /* 0x000fe20000010014 */
[--C-:B------:R-:W-:Y:S01]  /*10e30*/  FFMA.FTZ R5, R15, UR4, -R100.reuse ;  /* 0x000000040f057c23 */ /* 0x100fe20008010864 */
[C---:B------:R-:W-:Y:S01]  /*10e40*/  FMUL.FTZ R10, R4.reuse, R142 ;  /* 0x0000008e040a7220 */ /* 0x040fe20000410000 */
[----:B------:R-:W-:Y:S01]  /*10e50*/  MOV R142, R124 ;  /* 0x0000007c008e7202 */ /* 0x000fe20000000f00 */
[----:B------:R-:W-:Y:S04]  /*10e60*/  FFMA.FTZ R124, R17, UR4, -R100 ;  /* 0x00000004117c7c23 */ /* 0x000fe80008010864 */
[----:B------:R1:W-:Y:S01]  /*10e70*/  MUFU.EX2 R146, R5 ;  /* 0x0000000500927308 */ /* 0x0003e20000000800 */
[----:B------:R-:W-:Y:S01]  /*10e80*/  FADD.FTZ R12, R9, R8 ;  /* 0x00000008090c7221 */ /* 0x000fe20000010000 */
[C---:B------:R-:W-:Y:S01]  /*10e90*/  FMUL.FTZ R15, R4.reuse, R135 ;  /* 0x00000087040f7220 */ /* 0x040fe20000410000 */
[----:B----4-:R-:W-:Y:S01]  /*10ea0*/  FFMA.FTZ R13, R4, R13, R85 ;  /* 0x0000000d040d7223 */ /* 0x010fe20000010055 */
[----:B------:R-:W-:Y:S01]  /*10eb0*/  FMUL.FTZ R4, R70, R156 ;  /* 0x0000009c46047220 */ /* 0x000fe20000410000 */
[----:B------:R-:W-:Y:S01]  /*10ec0*/  FADD.FTZ R175, R79, R12 ;  /* 0x0000000c4faf7221 */ /* 0x000fe20000010000 */
[----:B------:R-:W-:Y:S01]  /*10ed0*/  F2FP.BF16.F32.PACK_AB R79, R242, R79 ;  /* 0x0000004ff24f723e */ /* 0x000fe200000010ff */
[C---:B------:R-:W-:Y:S03]  /*10ee0*/  FMUL.FTZ R8, R69.reuse, R140 ;  /* 0x0000008c45087220 */ /* 0x040fe60000410000 */
[----:B------:R-:W3:Y:S01]  /*10ef0*/  MUFU.EX2 R124, R124 ;  /* 0x0000007c007c7308 */ /* 0x000ee20000000800 */
[----:B------:R-:W-:Y:S01]  /*10f00*/  MOV R135, R86 ;  /* 0x0000005600877202 */ /* 0x000fe20000000f00 */
[----:B------:R-:W-:Y:S01]  /*10f10*/  FMUL.FTZ R9, R69, R141 ;  /* 0x0000008d45097220 */ /* 0x000fe20000410000 */
[C---:B------:R-:W-:Y:S01]  /*10f20*/  F2FP.BF16.F32.PACK_AB R85, R16.reuse, R85 ;  /* 0x000000551055723e */ /* 0x040fe200000010ff */
[----:B------:R-:W-:Y:S01]  /*10f30*/  FADD.FTZ R13, R16, R13 ;  /* 0x0000000d100d7221 */ /* 0x000fe20000010000 */
[----:B------:R-:W-:Y:S01]  /*10f40*/  F2FP.BF16.F32.PACK_AB R86, R117, R118 ;  /* 0x000000767556723e */ /* 0x000fe200000010ff */
[C---:B------:R-:W-:Y:S01]  /*10f50*/  FMUL.FTZ R12, R69.reuse, R132 ;  /* 0x00000084450c7220 */ /* 0x040fe20000410000 */
[----:B------:R-:W-:Y:S01]  /*10f60*/  FMUL.FTZ R16, R70, R176 ;  /* 0x000000b046107220 */ /* 0x000fe20000410000 */
[----:B------:R-:W-:Y:S01]  /*10f70*/  FADD.FTZ R174, R24, R13 ;  /* 0x0000000d18ae7221 */ /* 0x000fe20000010000 */
[C---:B-1----:R-:W-:Y:S01]  /*10f80*/  FMUL.FTZ R5, R70.reuse, R157 ;  /* 0x0000009d46057220 */ /* 0x042fe20000410000 */
[C---:B------:R-:W-:Y:S01]  /*10f90*/  FMUL.FTZ R13, R69.reuse, R133 ;  /* 0x00000085450d7220 */ /* 0x040fe20000410000 */
[----:B------:R-:W-:Y:S01]  /*10fa0*/  FMUL.FTZ R17, R70, R177 ;  /* 0x000000b146117220 */ /* 0x000fe20000410000 */
[----:B------:R-:W-:Y:S01]  /*10fb0*/  FADD.FTZ R177, R242, R175 ;  /* 0x000000aff2b17221 */ /* 0x000fe20000010000 */
[----:B------:R-:W-:Y:S01]  /*10fc0*/  FMUL.FTZ R20, R70, R168 ;  /* 0x000000a846147220 */ /* 0x000fe20000410000 */
[----:B------:R-:W-:Y:S01]  /*10fd0*/  FMUL.FTZ R24, R69, R148 ;  /* 0x0000009445187220 */ /* 0x000fe20000410000 */
[----:B------:R1:W-:Y:S01]  /*10fe0*/  MUFU.EX2 R168, R123 ;  /* 0x0000007b00a87308 */ /* 0x0003e20000000800 */
[-C--:B------:R-:W-:Y:S05]  /*10ff0*/  HMMA.16816.F32.BF16 R4, R76, R80.reuse, R4 ;  /* 0x000000504c04723c */ /* 0x080fea0000041804 */
[----:B---3--:R-:W-:Y:S01]  /*11000*/  F2FP.BF16.F32.PACK_AB R84, R124, R146 ;  /* 0x000000927c54723e */ /* 0x008fe200000010ff */
[--C-:B------:R-:W-:Y:S01]  /*11010*/  FFMA.FTZ R157, R57, UR4, -R113.reuse ;  /* 0x00000004399d7c23 */ /* 0x100fe20008010871 */
[----:B------:R-:W-:Y:S01]  /*11020*/  FMUL.FTZ R57, R69, R165 ;  /* 0x000000a545397220 */ /* 0x000fe20000410000 */
[--C-:B------:R-:W-:Y:S01]  /*11030*/  FFMA.FTZ R148, R61, UR4, -R113.reuse ;  /* 0x000000043d947c23 */ /* 0x100fe20008010871 */
[----:B------:R3:W-:Y:S02]  /*11040*/  MUFU.EX2 R133, R64 ;  /* 0x0000004000857308 */ /* 0x0007e40000000800 */
[----:B------:R-:W-:Y:S01]  /*11050*/  FMUL.FTZ R61, R69, R161 ;  /* 0x000000a1453d7220 */ /* 0x000fe20000410000 */
[C---:B------:R-:W-:Y:S04]  /*11060*/  HMMA.16816.F32.BF16 R8, R84.reuse, R80, R8 ;  /* 0x000000505408723c */ /* 0x040fe80000041808 */
[----:B-1----:R-:W-:Y:S03]  /*11070*/  FFMA.FTZ R123, R154, UR4, -R113 ;  /* 0x000000049a7b7c23 */ /* 0x002fe60008010871 */
[----:B------:R-:W-:Y:S01]  /*11080*/  MUFU.EX2 R157, R157 ;  /* 0x0000009d009d7308 */ /* 0x000fe20000000800 */
[-C--:B------:R-:W-:Y:S03]  /*11090*/  HMMA.16816.F32.BF16 R12, R84, R82.reuse, R12 ;  /* 0x00000052540c723c */ /* 0x080fe6000004180c */
[----:B------:R-:W-:Y:S03]  /*110a0*/  FFMA.FTZ R165, R223, UR4, -R100 ;  /* 0x00000004dfa57c23 */ /* 0x000fe60008010864 */
[C---:B------:R-:W-:Y:S01]  /*110b0*/  HMMA.16816.F32.BF16 R16, R76.reuse, R82, R16 ;  /* 0x000000524c10723c */ /* 0x040fe20000041810 */
[----:B------:R-:W1:Y:S02]  /*110c0*/  LDSM.16.MT88.4 R80, [R246+0x8000] ;  /* 0x00800000f650783b */ /* 0x000e640000004200 */
[----:B------:R-:W-:Y:S02]  /*110d0*/  MUFU.EX2 R148, R148 ;  /* 0x0000009400947308 */ /* 0x000fe40000000800 */
[----:B---3--:R-:W-:Y:S01]  /*110e0*/  FMUL.FTZ R64, R70, R188 ;  /* 0x000000bc46407220 */ /* 0x008fe20000410000 */
[----:B------:R-:W-:Y:S01]  /*110f0*/  FADD.FTZ R241, R241, R174 ;  /* 0x000000aef1f17221 */ /* 0x000fe20000010000 */
[----:B------:R-:W-:Y:S01]  /*11100*/  MOV R139, R142 ;  /* 0x0000008e008b7202 */ /* 0x000fe20000000f00 */
[----:B------:R-:W-:Y:S05]  /*11110*/  FFMA.FTZ R176, R52, UR4, -R243 ;  /* 0x0000000434b07c23 */ /* 0x000fea00080108f3 */
[----:B------:R-:W-:Y:S01]  /*11120*/  MUFU.EX2 R123, R123 ;  /* 0x0000007b007b7308 */ /* 0x000fe20000000800 */
[----:B------:R-:W-:Y:S01]  /*11130*/  FMUL.FTZ R52, R70, R180 ;  /* 0x000000b446347220 */ /* 0x000fe20000410000 */
[--C-:B------:R-:W-:Y:S01]  /*11140*/  FFMA.FTZ R162, R139, UR4, -R100.reuse ;  /* 0x000000048ba27c23 */ /* 0x100fe20008010864 */
[--C-:B------:R-:W-:Y:S01]  /*11150*/  FFMA.FTZ R139, R75, UR4, -R100.reuse ;  /* 0x000000044b8b7c23 */ /* 0x100fe20008010864 */
[----:B------:R-:W-:Y:S01]  /*11160*/  FFMA.FTZ R180, R208, UR4, -R113 ;  /* 0x00000004d0b47c23 */ /* 0x000fe20008010871 */
[----:B------:R-:W-:Y:S01]  /*11170*/  MOV R142, R182 ;  /* 0x000000b6008e7202 */ /* 0x000fe20000000f00 */
[----:B------:R-:W-:Y:S01]  /*11180*/  FFMA.FTZ R156, R233, UR4, -R243 ;  /* 0x00000004e99c7c23 */ /* 0x000fe200080108f3 */
[----:B------:R-:W-:Y:S03]  /*11190*/  MOV R182, R195 ;  /* 0x000000c300b67202 */ /* 0x000fe60000000f00 */
[----:B------:R-:W-:Y:S01]  /*111a0*/  MUFU.EX2 R176, R176 ;  /* 0x000000b000b07308 */ /* 0x000fe20000000800 */
[----:B------:R-:W-:Y:S01]  /*111b0*/  MOV R195, R186 ;  /* 0x000000ba00c37202 */ /* 0x000fe20000000f00 */
[--C-:B------:R-:W-:Y:S01]  /*111c0*/  FFMA.FTZ R155, R142, UR4, -R113.reuse ;  /* 0x000000048e9b7c23 */ /* 0x100fe20008010871 */
[----:B------:R-:W-:Y:S01]  /*111d0*/  MOV R186, R171 ;  /* 0x000000ab00ba7202 */ /* 0x000fe20000000f00 */
[----:B------:R-:W-:Y:S01]  /*111e0*/  FFMA.FTZ R142, R122, UR4, -R113 ;  /* 0x000000047a8e7c23 */ /* 0x000fe20008010871 */
[--C-:B------:R-:W-:Y:S01]  /*111f0*/  FFMA.FTZ R171, R53, UR4, -R243.reuse ;  /* 0x0000000435ab7c23 */ /* 0x100fe200080108f3 */
[----:B------:R-:W-:Y:S01]  /*11200*/  FMUL.FTZ R53, R70, R181 ;  /* 0x000000b546357220 */ /* 0x000fe20000410000 */
[----:B------:R-:W-:Y:S03]  /*11210*/  MOV R154, R151 ;  /* 0x00000097009a7202 */ /* 0x000fe60000000f00 */
[----:B------:R-:W3:Y:S01]  /*11220*/  MUFU.EX2 R145, R186 ;  /* 0x000000ba00917308 */ /* 0x000ee20000000800 */
[--C-:B------:R-:W-:Y:S01]  /*11230*/  FFMA.FTZ R122, R191, UR4, -R243.reuse ;  /* 0x00000004bf7a7c23 */ /* 0x100fe200080108f3 */
[----:B------:R-:W-:Y:S01]  /*11240*/  FFMA.FTZ R181, R73, UR4, -R243 ;  /* 0x0000000449b57c23 */ /* 0x000fe200080108f3 */
[----:B------:R-:W-:Y:S01]  /*11250*/  MOV R151, R150 ;  /* 0x0000009600977202 */ /* 0x000fe20000000f00 */
[--C-:B------:R-:W-:Y:S01]  /*11260*/  FFMA.FTZ R167, R154, UR4, -R100.reuse ;  /* 0x000000049aa77c23 */ /* 0x100fe20008010864 */
[----:B------:R-:W-:Y:S01]  /*11270*/  FFMA.FTZ R154, R178, UR4, -R113 ;  /* 0x00000004b29a7c23 */ /* 0x000fe20008010871 */
[--C-:B------:R-:W-:Y:S01]  /*11280*/  FFMA.FTZ R178, R218, UR4, -R243.reuse ;  /* 0x00000004dab27c23 */ /* 0x100fe200080108f3 */
[--C-:B------:R-:W-:Y:S01]  /*11290*/  FFMA.FTZ R150, R56, UR4, -R243.reuse ;  /* 0x0000000438967c23 */ /* 0x100fe200080108f3 */
[----:B------:R-:W-:Y:S02]  /*112a0*/  FMUL.FTZ R56, R69, R164 ;  /* 0x000000a445387220 */ /* 0x000fe40000410000 */
[----:B------:R-:W4:Y:S01]  /*112b0*/  MUFU.EX2 R171, R171 ;  /* 0x000000ab00ab7308 */ /* 0x000f220000000800 */
[--C-:B------:R-:W-:Y:S01]  /*112c0*/  FFMA.FTZ R164, R190, UR4, -R100.reuse ;  /* 0x00000004bea47c23 */ /* 0x100fe20008010864 */
[--C-:B------:R-:W-:Y:S01]  /*112d0*/  FFMA.FTZ R218, R228, UR4, -R243.reuse ;  /* 0x00000004e4da7c23 */ /* 0x100fe200080108f3 */
[-C--:B-1----:R-:W-:Y:S07]  /*112e0*/  HMMA.16816.F32.BF16 R20, R76, R80.reuse, R20 ;  /* 0x000000504c14723c */ /* 0x082fee0000041814 */
[----:B------:R-:W-:Y:S01]  /*112f0*/  MUFU.EX2 R174, R178 ;  /* 0x000000b200ae7308 */ /* 0x000fe20000000800 */
[----:B---3--:R-:W-:Y:S01]  /*11300*/  F2FP.BF16.F32.PACK_AB R75, R136, R145 ;  /* 0x00000091884b723e */ /* 0x008fe200000010ff */
[C---:B------:R-:W-:Y:S08]  /*11310*/  HMMA.16816.F32.BF16 R24, R84.reuse, R80, R24 ;  /* 0x000000505418723c */ /* 0x040ff00000041818 */
[----:B------:R-:W-:Y:S01]  /*11320*/  MUFU.EX2 R150, R150 ;  /* 0x0000009600967308 */ /* 0x000fe20000000800 */
[-C--:B------:R-:W-:Y:S06]  /*11330*/  HMMA.16816.F32.BF16 R28, R84, R82.reuse, R28 ;  /* 0x00000052541c723c */ /* 0x080fec000004181c */
[C---:B------:R-:W-:Y:S01]  /*11340*/  HMMA.16816.F32.BF16 R32, R76.reuse, R82, R32 ;  /* 0x000000524c20723c */ /* 0x040fe20000041820 */
[----:B------:R-:W1:Y:S02]  /*11350*/  LDSM.16.MT88.4 R80, [R245+0x8000] ;  /* 0x00800000f550783b */ /* 0x000e640000004200 */
[----:B------:R-:W-:Y:S10]  /*11360*/  MUFU.EX2 R167, R167 ;  /* 0x000000a700a77308 */ /* 0x000ff40000000800 */
[----:B------:R-:W3:Y:S10]  /*11370*/  MUFU.EX2 R162, R162 ;  /* 0x000000a200a27308 */ /* 0x000ef40000000800 */
[----:B------:R-:W-:Y:S10]  /*11380*/  MUFU.EX2 R122, R122 ;  /* 0x0000007a007a7308 */ /* 0x000ff40000000800 */
[----:B------:R-:W-:Y:S10]  /*11390*/  MUFU.EX2 R164, R164 ;  /* 0x000000a400a47308 */ /* 0x000ff40000000800 */
[----:B------:R-:W-:Y:S01]  /*113a0*/  MUFU.EX2 R101, R101 ;  /* 0x0000006500657308 */ /* 0x000fe20000000800 */
[-C--:B-1----:R-:W-:Y:S09]  /*113b0*/  HMMA.16816.F32.BF16 R36, R76, R80.reuse, R36 ;  /* 0x000000504c24723c */ /* 0x082ff20000041824 */
[----:B------:R1:W3:Y:S01]  /*113c0*/  MUFU.EX2 R140, R65 ;  /* 0x00000041008c7308 */ /* 0x0002e20000000800 */
[C---:B------:R-:W-:Y:S09]  /*113d0*/  HMMA.16816.F32.BF16 R40, R84.reuse, R80, R40 ;  /* 0x000000505428723c */ /* 0x040ff20000041828 */
[----:B------:R4:W-:Y:S01]  /*113e0*/  MUFU.EX2 R141, R151 ;  /* 0x00000097008d7308 */ /* 0x0009e20000000800 */
[-C--:B------:R-:W-:Y:S09]  /*113f0*/  HMMA.16816.F32.BF16 R44, R84, R82.reuse, R44 ;  /* 0x00000052542c723c */ /* 0x080ff2000004182c */
[----:B------:R2:W-:Y:S01]  /*11400*/  MUFU.EX2 R132, R129 ;  /* 0x0000008100847308 */ /* 0x0005e20000000800 */
[C---:B------:R-:W-:Y:S01]  /*11410*/  HMMA.16816.F32.BF16 R48, R76.reuse, R82, R48 ;  /* 0x000000524c30723c */ /* 0x040fe20000041830 */
[----:B------:R-:W3:Y:S03]  /*11420*/  LDSM.16.MT88.4 R80, [R244+0x8000] ;  /* 0x00800000f450783b */ /* 0x000ee60000004200 */
[----:B-1----:R-:W-:Y:S05]  /*11430*/  FMUL.FTZ R65, R70, R189 ;  /* 0x000000bd46417220 */ /* 0x002fea0000410000 */
[----:B------:R-:W-:Y:S02]  /*11440*/  MUFU.EX2 R155, R155 ;  /* 0x0000009b009b7308 */ /* 0x000fe40000000800 */
[----:B----4-:R-:W-:Y:S02]  /*11450*/  MOV R151, R135 ;  /* 0x0000008700977202 */ /* 0x010fe40000000f00 */
[----:B------:R-:W-:Y:S02]  /*11460*/  MOV R135, R134 ;  /* 0x0000008600877202 */ /* 0x000fe40000000f00 */
[----:B------:R-:W-:Y:S01]  /*11470*/  MOV R134, R143 ;  /* 0x0000008f00867202 */ /* 0x000fe20000000f00 */
[--C-:B------:R-:W-:Y:S03]  /*11480*/  FFMA.FTZ R161, R151, UR4, -R243.reuse ;  /* 0x0000000497a17c23 */ /* 0x100fe600080108f3 */
[----:B------:R-:W-:Y:S01]  /*11490*/  MUFU.EX2 R143, R121 ;  /* 0x00000079008f7308 */ /* 0x000fe20000000800 */
[--C-:B------:R-:W-:Y:S01]  /*114a0*/  FFMA.FTZ R152, R135, UR4, -R243.reuse ;  /* 0x0000000487987c23 */ /* 0x100fe200080108f3 */
[--C-:B--2---:R-:W-:Y:S01]  /*114b0*/  FFMA.FTZ R129, R182, UR4, -R100.reuse ;  /* 0x00000004b6817c23 */ /* 0x104fe20008010864 */
[--C-:B------:R-:W-:Y:S01]  /*114c0*/  FFMA.FTZ R147, R134, UR4, -R243.reuse ;  /* 0x0000000486937c23 */ /* 0x100fe200080108f3 */
[--C-:B------:R-:W-:Y:S01]  /*114d0*/  FFMA.FTZ R182, R74, UR4, -R243.reuse ;  /* 0x000000044ab67c23 */ /* 0x100fe200080108f3 */
[----:B------:R-:W-:Y:S05]  /*114e0*/  FFMA.FTZ R151, R232, UR4, -R243 ;  /* 0x00000004e8977c23 */ /* 0x000fea00080108f3 */
[----:B------:R-:W-:Y:S10]  /*114f0*/  MUFU.EX2 R135, R194 ;  /* 0x000000c200877308 */ /* 0x000ff40000000800 */
[----:B------:R-:W1:Y:S10]  /*11500*/  MUFU.EX2 R134, R187 ;  /* 0x000000bb00867308 */ /* 0x000e740000000800 */
[----:B------:R2:W-:Y:S01]  /*11510*/  MUFU.EX2 R121, R126 ;  /* 0x0000007e00797308 */ /* 0x0005e20000000800 */
[-C--:B---3--:R-:W-:Y:S06]  /*11520*/  HMMA.16816.F32.BF16 R52, R76, R80.reuse, R52 ;  /* 0x000000504c34723c */ /* 0x088fec0000041834 */
[C---:B------:R-:W-:Y:S03]  /*11530*/  HMMA.16816.F32.BF16 R56, R84.reuse, R80, R56 ;  /* 0x000000505438723c */ /* 0x040fe60000041838 */
[----:B------:R-:W-:Y:S02]  /*11540*/  MUFU.EX2 R161, R161 ;  /* 0x000000a100a17308 */ /* 0x000fe40000000800 */
[----:B------:R-:W-:Y:S01]  /*11550*/  FFMA.FTZ R197, R70, R185, R197 ;  /* 0x000000b946c57223 */ /* 0x000fe200000100c5 */
[-C--:B------:R-:W-:Y:S01]  /*11560*/  HMMA.16816.F32.BF16 R60, R84, R82.reuse, R60 ;  /* 0x00000052543c723c */ /* 0x080fe2000004183c */
[----:B------:R-:W3:Y:S06]  /*11570*/  LDSM.16.MT88.4 R84, [R247+0x8800] ;  /* 0x00880000f754783b */ /* 0x000eec0000004200 */
[----:B------:R-:W-:Y:S01]  /*11580*/  MUFU.EX2 R152, R152 ;  /* 0x0000009800987308 */ /* 0x000fe20000000800 */
[----:B------:R-:W-:Y:S01]  /*11590*/  F2FP.BF16.F32.PACK_AB R81, R171, R176 ;  /* 0x000000b0ab51723e */ /* 0x000fe200000010ff */
[----:B------:R-:W-:Y:S04]  /*115a0*/  HMMA.16816.F32.BF16 R64, R76, R82, R64 ;  /* 0x000000524c40723c */ /* 0x000fe80000041840 */
[----:B------:R-:W-:Y:S01]  /*115b0*/  F2FP.BF16.F32.PACK_AB R80, R162, R167 ;  /* 0x000000a7a250723e */ /* 0x000fe200000010ff */
[--C-:B--2---:R-:W-:Y:S02]  /*115c0*/  FFMA.FTZ R126, R195, UR4, -R100.reuse ;  /* 0x00000004c37e7c23 */ /* 0x104fe40008010864 */
[----:B------:R-:W-:Y:S01]  /*115d0*/  F2FP.BF16.F32.PACK_AB R77, R169, R168 ;  /* 0x000000a8a94d723e */ /* 0x000fe200000010ff */
[----:B------:R-:W-:Y:S01]  /*115e0*/  MUFU.EX2 R142, R142 ;  /* 0x0000008e008e7308 */ /* 0x000fe20000000800 */
[----:B------:R-:W-:Y:S02]  /*115f0*/  LDSM.16.MT88.4 R192, [R245+0xb800] ;  /* 0x00b80000f5c0783b */ /* 0x000fe40000004200 */
[----:B------:R-:W-:Y:S01]  /*11600*/  F2FP.BF16.F32.PACK_AB R79, R133, R140 ;  /* 0x0000008c854f723e */ /* 0x000fe200000010ff */
[----:B------:R-:W-:Y:S01]  /*11610*/  FFMA.FTZ R70, R89, UR4, -R100 ;  /* 0x0000000459467c23 */ /* 0x000fe20008010864 */
[----:B------:R-:W-:Y:S01]  /*11620*/  F2FP.BF16.F32.PACK_AB R76, R148, R157 ;  /* 0x0000009d944c723e */ /* 0x000fe200000010ff */
[----:B-----5:R-:W-:Y:S01]  /*11630*/  FFMA.FTZ R146, R69, R179, R146 ;  /* 0x000000b345927223 */ /* 0x020fe20000010092 */
[----:B------:R-:W-:Y:S01]  /*11640*/  F2FP.BF16.F32.PACK_AB R78, R116, R123 ;  /* 0x0000007b744e723e */ /* 0x000fe200000010ff */
[----:B------:R-:W-:Y:S01]  /*11650*/  FADD.FTZ R168, R168, R177 ;  /* 0x000000b1a8a87221 */ /* 0x000fe20000010000 */
[----:B------:R-:W-:Y:S01]  /*11660*/  F2FP.BF16.F32.PACK_AB R83, R149, R150 ;  /* 0x000000969553723e */ /* 0x000fe200000010ff */
[----:B------:R-:W-:Y:S01]  /*11670*/  LDSM.16.MT88.4 R88, [R246+0xa000] ;  /* 0x00a00000f658783b */ /* 0x000fe20000004200 */
[----:B------:R-:W-:Y:S01]  /*11680*/  F2FP.BF16.F32.PACK_AB R82, R127, R128 ;  /* 0x000000807f52723e */ /* 0x000fe200000010ff */
[----:B------:R-:W-:Y:S01]  /*11690*/  MUFU.EX2 R147, R147 ;  /* 0x0000009300937308 */ /* 0x000fe20000000800 */
[----:B-1----:R-:W-:Y:S01]  /*116a0*/  F2FP.BF16.F32.PACK_AB R73, R134, R135 ;  /* 0x000000878649723e */ /* 0x002fe200000010ff */
[----:B------:R-:W-:Y:S01]  /*116b0*/  FADD.FTZ R176, R176, R241 ;  /* 0x000000f1b0b07221 */ /* 0x000fe20000010000 */
[--C-:B------:R-:W-:Y:S01]  /*116c0*/  FFMA.FTZ R69, R112, UR4, -R113.reuse ;  /* 0x0000000470457c23 */ /* 0x100fe20008010871 */
[----:B------:R-:W-:Y:S01]  /*116d0*/  FADD.FTZ R169, R169, R168 ;  /* 0x000000a8a9a97221 */ /* 0x000fe20000010000 */
[--C-:B------:R-:W-:Y:S01]  /*116e0*/  FFMA.FTZ R168, R95, UR4, -R113.reuse ;  /* 0x000000045fa87c23 */ /* 0x100fe20008010871 */
[--C-:B------:R-:W-:Y:S01]  /*116f0*/  FFMA.FTZ R112, R111, UR4, -R113.reuse ;  /* 0x000000046f707c23 */ /* 0x100fe20008010871 */
[----:B------:R-:W-:Y:S03]  /*11700*/  FADD.FTZ R171, R171, R176 ;  /* 0x000000b0abab7221 */ /* 0x000fe60000010000 */
[----:B------:R-:W-:Y:S01]  /*11710*/  MUFU.EX2 R129, R129 ;  /* 0x0000008100817308 */ /* 0x000fe20000000800 */
[----:B------:R-:W-:Y:S01]  /*11720*/  FFMA.FTZ R111, R108, UR4, -R113 ;  /* 0x000000046c6f7c23 */ /* 0x000fe20008010871 */
[----:B------:R-:W-:Y:S01]  /*11730*/  FADD.FTZ R197, R196, R197 ;  /* 0x000000c5c4c57221 */ /* 0x000fe20000010000 */
[----:B------:R-:W-:Y:S03]  /*11740*/  FADD.FTZ R140, R140, R169 ;  /* 0x000000a98c8c7221 */ /* 0x000fe60000010000 */
[----:B------:R-:W-:Y:S01]  /*11750*/  FADD.FTZ R114, R114, R197 ;  /* 0x000000c572727221 */ /* 0x000fe20000010000 */
[-C--:B---3--:R-:W-:Y:S03]  /*11760*/  HMMA.16816.F32.BF16 R4, R76, R84.reuse, R4 ;  /* 0x000000544c04723c */ /* 0x088fe60000041804 */
[----:B------:R-:W-:Y:S01]  /*11770*/  MUFU.EX2 R126, R126 ;  /* 0x0000007e007e7308 */ /* 0x000fe20000000800 */
[----:B------:R-:W-:Y:S01]  /*11780*/  FADD.FTZ R140, R133, R140 ;  /* 0x0000008c858c7221 */ /* 0x000fe20000010000 */
[--C-:B------:R-:W-:Y:S01]  /*11790*/  FFMA.FTZ R133, R97, UR4, -R100.reuse ;  /* 0x0000000461857c23 */ /* 0x100fe20008010864 */
[----:B------:R-:W-:Y:S01]  /*117a0*/  MOV R197, R2 ;  /* 0x0000000200c57202 */ /* 0x000fe20000000f00 */
[C---:B------:R-:W-:Y:S06]  /*117b0*/  HMMA.16816.F32.BF16 R8, R80.reuse, R84, R8 ;  /* 0x000000545008723c */ /* 0x040fec0000041808 */
[----:B------:R-:W1:Y:S01]  /*117c0*/  MUFU.EX2 R154, R154 ;  /* 0x0000009a009a7308 */ /* 0x000e620000000800 */
[-C--:B------:R-:W-:Y:S09]  /*117d0*/  HMMA.16816.F32.BF16 R12, R80, R86.reuse, R12 ;  /* 0x00000056500c723c */ /* 0x080ff2000004180c */
[----:B------:R-:W-:Y:S01]  /*117e0*/  MUFU.EX2 R156, R156 ;  /* 0x0000009c009c7308 */ /* 0x000fe20000000800 */
[C---:B------:R-:W-:Y:S01]  /*117f0*/  HMMA.16816.F32.BF16 R16, R76.reuse, R86, R16 ;  /* 0x000000564c10723c */ /* 0x040fe20000041810 */
[----:B------:R-:W2:Y:S08]  /*11800*/  LDSM.16.MT88.4 R84, [R246+0x8800] ;  /* 0x00880000f654783b */ /* 0x000eb00000004200 */
[----:B------:R-:W-:Y:S02]  /*11810*/  MUFU.EX2 R151, R151 ;  /* 0x0000009700977308 */ /* 0x000fe40000000800 */
[----:B-1----:R-:W-:Y:S08]  /*11820*/  F2FP.BF16.F32.PACK_AB R74, R137, R154 ;  /* 0x0000009a894a723e */ /* 0x002ff000000010ff */
[----:B------:R-:W-:Y:S10]  /*11830*/  MUFU.EX2 R138, R138 ;  /* 0x0000008a008a7308 */ /* 0x000ff40000000800 */
[----:B------:R-:W-:Y:S10]  /*11840*/  MUFU.EX2 R165, R165 ;  /* 0x000000a500a57308 */ /* 0x000ff40000000800 */
[----:B------:R-:W-:Y:S10]  /*11850*/  MUFU.EX2 R166, R166 ;  /* 0x000000a600a67308 */ /* 0x000ff40000000800 */
[----:B------:R-:W-:Y:S01]  /*11860*/  MUFU.EX2 R144, R144 ;  /* 0x0000009000907308 */ /* 0x000fe20000000800 */
[-C--:B--2---:R-:W-:Y:S06]  /*11870*/  HMMA.16816.F32.BF16 R20, R76, R84.reuse, R20 ;  /* 0x000000544c14723c */ /* 0x084fec0000041814 */
[C---:B------:R-:W-:Y:S03]  /*11880*/  HMMA.16816.F32.BF16 R24, R80.reuse, R84, R24 ;  /* 0x000000545018723c */ /* 0x040fe60000041818 */
[----:B------:R-:W-:Y:S03]  /*11890*/  MUFU.EX2 R139, R139 ;  /* 0x0000008b008b7308 */ /* 0x000fe60000000800 */
[-C--:B------:R-:W-:Y:S07]  /*118a0*/  HMMA.16816.F32.BF16 R28, R80, R86.reuse, R28 ;  /* 0x00000056501c723c */ /* 0x080fee000004181c */
[----:B------:R-:W-:Y:S01]  /*118b0*/  MUFU.EX2 R71, R222 ;  /* 0x000000de00477308 */ /* 0x000fe20000000800 */
[C---:B------:R-:W-:Y:S01]  /*118c0*/  HMMA.16816.F32.BF16 R32, R76.reuse, R86, R32 ;  /* 0x000000564c20723c */ /* 0x040fe20000041820 */
[----:B------:R-:W1:Y:S08]  /*118d0*/  LDSM.16.MT88.4 R84, [R245+0x8800] ;  /* 0x00880000f554783b */ /* 0x000e700000004200 */
[----:B------:R-:W-:Y:S10]  /*118e0*/  MUFU.EX2 R183, R183 ;  /* 0x000000b700b77308 */ /* 0x000ff40000000800 */
[----:B------:R-:W-:Y:S10]  /*118f0*/  MUFU.EX2 R180, R180 ;  /* 0x000000b400b47308 */ /* 0x000ff40000000800 */
[----:B------:R-:W-:Y:S10]  /*11900*/  MUFU.EX2 R173, R173 ;  /* 0x000000ad00ad7308 */ /* 0x000ff40000000800 */
[----:B------:R-:W-:Y:S10]  /*11910*/  MUFU.EX2 R182, R182 ;  /* 0x000000b600b67308 */ /* 0x000ff40000000800 */
[----:B------:R-:W-:Y:S01]  /*11920*/  MUFU.EX2 R181, R181 ;  /* 0x000000b500b57308 */ /* 0x000fe20000000800 */
[-C--:B-1----:R-:W-:Y:S09]  /*11930*/  HMMA.16816.F32.BF16 R36, R76, R84.reuse, R36 ;  /* 0x000000544c24723c */ /* 0x082ff20000041824 */
[----:B------:R1:W-:Y:S01]  /*11940*/  MUFU.EX2 R175, R220 ;  /* 0x000000dc00af7308 */ /* 0x0003e20000000800 */
[C---:B------:R-:W-:Y:S06]  /*11950*/  HMMA.16816.F32.BF16 R40, R80.reuse, R84, R40 ;  /* 0x000000545028723c */ /* 0x040fec0000041828 */
[-C--:B------:R-:W-:Y:S03]  /*11960*/  HMMA.16816.F32.BF16 R44, R80, R86.reuse, R44 ;  /* 0x00000056502c723c */ /* 0x080fe6000004182c */
[----:B------:R-:W-:Y:S03]  /*11970*/  MUFU.EX2 R219, R219 ;  /* 0x000000db00db7308 */ /* 0x000fe60000000800 */
[C---:B------:R-:W-:Y:S01]  /*11980*/  HMMA.16816.F32.BF16 R48, R76.reuse, R86, R48 ;  /* 0x000000564c30723c */ /* 0x040fe20000041830 */
[----:B------:R-:W2:Y:S06]  /*11990*/  LDSM.16.MT88.4 R84, [R244+0x8800] ;  /* 0x00880000f454783b */ /* 0x000eac0000004200 */
[----:B------:R-:W-:Y:S01]  /*119a0*/  MUFU.EX2 R212, R212 ;  /* 0x000000d400d47308 */ /* 0x000fe20000000800 */
[--C-:B-1----:R-:W-:Y:S03]  /*119b0*/  FFMA.FTZ R220, R205, UR4, -R100.reuse ;  /* 0x00000004cddc7c23 */ /* 0x102fe60008010864 */
[----:B------:R-:W-:Y:S06]  /*119c0*/  FFMA.FTZ R205, R207, UR4, -R100 ;  /* 0x00000004cfcd7c23 */ /* 0x000fec0008010864 */
        /* <DEDUP_REMOVED lines=8> */
[-C--:B------:R-:W-:Y:S01]  /*11a50*/  HMMA.16816.F32.BF16 R60, R80, R86.reuse, R60 ;  /* 0x00000056503c723c */ /* 0x080fe2000004183c */
[----:B------:R-:W1:Y:S02]  /*11a60*/  LDSM.16.MT88.4 R80, [R247+0x9000] ;  /* 0x00900000f750783b */ /* 0x000e640000004200 */
[----:B------:R-:W-:Y:S03]  /*11a70*/  F2FP.BF16.F32.PACK_AB R85, R152, R161 ;  /* 0x000000a19855723e */ /* 0x000fe600000010ff */
[----:B------:R-:W-:Y:S03]  /*11a80*/  HMMA.16816.F32.BF16 R64, R76, R86, R64 ;  /* 0x000000564c40723c */ /* 0x000fe60000041840 */
[----:B------:R-:W-:Y:S02]  /*11a90*/  MUFU.EX2 R214, R214 ;  /* 0x000000d600d67308 */ /* 0x000fe40000000800 */
[----:B------:R-:W-:Y:S02]  /*11aa0*/  F2FP.BF16.F32.PACK_AB R84, R163, R164 ;  /* 0x000000a4a354723e */ /* 0x000fe400000010ff */
[----:B------:R-:W-:Y:S01]  /*11ab0*/  F2FP.BF16.F32.PACK_AB R77, R132, R141 ;  /* 0x0000008d844d723e */ /* 0x000fe200000010ff */
[----:B------:R-:W-:Y:S05]  /*11ac0*/  FADD.FTZ R141, R141, R140 ;  /* 0x0000008c8d8d7221 */ /* 0x000fea0000010000 */
[----:B------:R-:W-:Y:S01]  /*11ad0*/  MUFU.EX2 R211, R211 ;  /* 0x000000d300d37308 */ /* 0x000fe20000000800 */
[----:B------:R-:W-:Y:S01]  /*11ae0*/  F2FP.BF16.F32.PACK_AB R79, R120, R143 ;  /* 0x0000008f784f723e */ /* 0x000fe200000010ff */
[----:B------:R-:W-:Y:S01]  /*11af0*/  FADD.FTZ R132, R132, R141 ;  /* 0x0000008d84847221 */ /* 0x000fe20000010000 */
[----:B------:R-:W-:Y:S02]  /*11b00*/  F2FP.BF16.F32.PACK_AB R76, R155, R160 ;  /* 0x000000a09b4c723e */ /* 0x000fe400000010ff */
[----:B------:R-:W-:Y:S01]  /*11b10*/  F2FP.BF16.F32.PACK_AB R78, R121, R142 ;  /* 0x0000008e794e723e */ /* 0x000fe200000010ff */
[----:B------:R-:W-:Y:S01]  /*11b20*/  FADD.FTZ R143, R143, R132 ;  /* 0x000000848f8f7221 */ /* 0x000fe20000010000 */
[----:B------:R-:W-:Y:S03]  /*11b30*/  F2FP.BF16.F32.PACK_AB R87, R122, R147 ;  /* 0x000000937a57723e */ /* 0x000fe600000010ff */
[----:B------:R-:W-:Y:S01]  /*11b40*/  MUFU.EX2 R204, R204 ;  /* 0x000000cc00cc7308 */ /* 0x000fe20000000800 */
[----:B------:R-:W-:Y:S01]  /*11b50*/  F2FP.BF16.F32.PACK_AB R86, R126, R129 ;  /* 0x000000817e56723e */ /* 0x000fe200000010ff */
[----:B------:R-:W-:Y:S04]  /*11b60*/  FADD.FTZ R120, R120, R143 ;  /* 0x0000008f78787221 */ /* 0x000fe80000010000 */
[----:B------:R-:W-:Y:S04]  /*11b70*/  FADD.FTZ R135, R135, R120 ;  /* 0x0000007887877221 */ /* 0x000fe80000010000 */
[----:B------:R-:W-:Y:S01]  /*11b80*/  MUFU.EX2 R221, R221 ;  /* 0x000000dd00dd7308 */ /* 0x000fe20000000800 */
[----:B------:R-:W-:Y:S04]  /*11b90*/  FADD.FTZ R134, R134, R135 ;  /* 0x0000008786867221 */ /* 0x000fe80000010000 */
[----:B------:R-:W-:Y:S05]  /*11ba0*/  FADD.FTZ R145, R145, R134 ;  /* 0x0000008691917221 */ /* 0x000fea0000010000 */
[----:B------:R-:W-:Y:S01]  /*11bb0*/  MUFU.EX2 R218, R218 ;  /* 0x000000da00da7308 */ /* 0x000fe20000000800 */
[-C--:B-1----:R-:W-:Y:S03]  /*11bc0*/  HMMA.16816.F32.BF16 R4, R76, R80.reuse, R4 ;  /* 0x000000504c04723c */ /* 0x082fe60000041804 */
[----:B------:R-:W-:Y:S03]  /*11bd0*/  FADD.FTZ R145, R136, R145 ;  /* 0x0000009188917221 */ /* 0x000fe60000010000 */
        /* <DEDUP_REMOVED lines=22> */
[----:B------:R-:W-:Y:S01]  /*11d40*/  MUFU.EX2 R106, R106 ;  /* 0x0000006a006a7308 */ /* 0x000fe20000000800 */
[-C--:B-1----:R-:W-:Y:S09]  /*11d50*/  HMMA.16816.F32.BF16 R36, R76, R80.reuse, R36 ;  /* 0x000000504c24723c */ /* 0x082ff20000041824 */
[----:B------:R-:W1:Y:S01]  /*11d60*/  MUFU.EX2 R102, R102 ;  /* 0x0000006600667308 */ /* 0x000e620000000800 */
[C---:B------:R-:W-:Y:S09]  /*11d70*/  HMMA.16816.F32.BF16 R40, R84.reuse, R80, R40 ;  /* 0x000000505428723c */ /* 0x040ff20000041828 */
[----:B------:R-:W-:Y:S01]  /*11d80*/  MUFU.EX2 R108, R234 ;  /* 0x000000ea006c7308 */ /* 0x000fe20000000800 */
[-C--:B------:R-:W-:Y:S06]  /*11d90*/  HMMA.16816.F32.BF16 R44, R84, R82.reuse, R44 ;  /* 0x00000052542c723c */ /* 0x080fec000004182c */
[C---:B------:R-:W-:Y:S01]  /*11da0*/  HMMA.16816.F32.BF16 R48, R76.reuse, R82, R48 ;  /* 0x000000524c30723c */ /* 0x040fe20000041830 */
[----:B------:R-:W2:Y:S02]  /*11db0*/  LDSM.16.MT88.4 R80, [R244+0x9000] ;  /* 0x00900000f450783b */ /* 0x000ea40000004200 */
[----:B------:R-:W-:Y:S02]  /*11dc0*/  MUFU.EX2 R119, R236 ;  /* 0x000000ec00777308 */ /* 0x000fe40000000800 */
[----:B-1----:R-:W-:Y:S08]  /*11dd0*/  F2FP.BF16.F32.PACK_AB R191, R101, R102 ;  /* 0x0000006665bf723e */ /* 0x002ff000000010ff */
[----:B------:R-:W-:Y:S10]  /*11de0*/  MUFU.EX2 R109, R109 ;  /* 0x0000006d006d7308 */ /* 0x000ff40000000800 */
[----:B------:R-:W-:Y:S10]  /*11df0*/  MUFU.EX2 R103, R103 ;  /* 0x0000006700677308 */ /* 0x000ff40000000800 */
[----:B------:R-:W-:Y:S10]  /*11e00*/  MUFU.EX2 R239, R239 ;  /* 0x000000ef00ef7308 */ /* 0x000ff40000000800 */
[----:B------:R-:W-:Y:S01]  /*11e10*/  MUFU.EX2 R240, R240 ;  /* 0x000000f000f07308 */ /* 0x000fe20000000800 */
[-C--:B--2---:R-:W-:Y:S06]  /*11e20*/  HMMA.16816.F32.BF16 R52, R76, R80.reuse, R52 ;  /* 0x000000504c34723c */ /* 0x084fec0000041834 */
[C---:B------:R-:W-:Y:S06]  /*11e30*/  HMMA.16816.F32.BF16 R56, R84.reuse, R80, R56 ;  /* 0x000000505438723c */ /* 0x040fec0000041838 */
[-C--:B------:R-:W-:Y:S01]  /*11e40*/  HMMA.16816.F32.BF16 R60, R84, R82.reuse, R60 ;  /* 0x00000052543c723c */ /* 0x080fe2000004183c */
[----:B------:R-:W1:Y:S05]  /*11e50*/  LDSM.16.MT88.4 R84, [R247+0x9800] ;  /* 0x00980000f754783b */ /* 0x000e6a0000004200 */
[----:B------:R-:W-:Y:S03]  /*11e60*/  HMMA.16816.F32.BF16 R64, R76, R82, R64 ;  /* 0x000000524c40723c */ /* 0x000fe60000041840 */
[----:B------:R-:W2:Y:S04]  /*11e70*/  LDSM.16.MT88.4 R80, [R246+0x9800] ;  /* 0x00980000f650783b */ /* 0x000ea80000004200 */
[----:B------:R-:W-:Y:S04]  /*11e80*/  F2FP.BF16.F32.PACK_AB R77, R156, R159 ;  /* 0x0000009f9c4d723e */ /* 0x000fe800000010ff */
[----:B------:R-:W-:Y:S02]  /*11e90*/  F2FP.BF16.F32.PACK_AB R79, R138, R151 ;  /* 0x000000978a4f723e */ /* 0x000fe400000010ff */
[----:B------:R-:W-:Y:S02]  /*11ea0*/  F2FP.BF16.F32.PACK_AB R76, R166, R165 ;  /* 0x000000a5a64c723e */ /* 0x000fe400000010ff */
[----:B------:R-:W-:Y:S01]  /*11eb0*/  F2FP.BF16.F32.PACK_AB R78, R139, R144 ;  /* 0x000000908b4e723e */ /* 0x000fe200000010ff */
[-C--:B-1----:R-:W-:Y:S06]  /*11ec0*/  HMMA.16816.F32.BF16 R4, R72, R84.reuse, R4 ;  /* 0x000000544804723c */ /* 0x082fec0000041804 */
        /* <DEDUP_REMOVED lines=8> */
[----:B------:R-:W1:Y:S05]  /*11f50*/  LDSM.16.MT88.4 R80, [R245+0x9800] ;  /* 0x00980000f550783b */ /* 0x000e6a0000004200 */
[-C--:B-1----:R-:W-:Y:S06]  /*11f60*/  HMMA.16816.F32.BF16 R36, R72, R80.reuse, R36 ;  /* 0x000000504824723c */ /* 0x082fec0000041824 */
[C---:B------:R-:W-:Y:S06]  /*11f70*/  HMMA.16816.F32.BF16 R40, R76.reuse, R80, R40 ;  /* 0x000000504c28723c */ /* 0x040fec0000041828 */
[-C--:B------:R-:W-:Y:S06]  /*11f80*/  HMMA.16816.F32.BF16 R44, R76, R82.reuse, R44 ;  /* 0x000000524c2c723c */ /* 0x080fec000004182c */
[C---:B------:R-:W-:Y:S01]  /*11f90*/  HMMA.16816.F32.BF16 R48, R72.reuse, R82, R48 ;  /* 0x000000524830723c */ /* 0x040fe20000041830 */
[----:B------:R-:W1:Y:S05]  /*11fa0*/  LDSM.16.MT88.4 R80, [R244+0x9800] ;  /* 0x00980000f450783b */ /* 0x000e6a0000004200 */
[-C--:B-1----:R-:W-:Y:S06]  /*11fb0*/  HMMA.16816.F32.BF16 R52, R72, R80.reuse, R52 ;  /* 0x000000504834723c */ /* 0x082fec0000041834 */
[C---:B------:R-:W-:Y:S06]  /*11fc0*/  HMMA.16816.F32.BF16 R56, R76.reuse, R80, R56 ;  /* 0x000000504c38723c */ /* 0x040fec0000041838 */
[-C--:B------:R-:W-:Y:S06]  /*11fd0*/  HMMA.16816.F32.BF16 R60, R76, R82.reuse, R60 ;  /* 0x000000524c3c723c */ /* 0x080fec000004183c */
[----:B------:R-:W-:Y:S01]  /*11fe0*/  HMMA.16816.F32.BF16 R64, R72, R82, R64 ;  /* 0x000000524840723c */ /* 0x000fe20000041840 */
[----:B------:R-:W1:Y:S04]  /*11ff0*/  LDSM.16.MT88.4 R80, [R245+0xa000] ;  /* 0x00a00000f550783b */ /* 0x000e680000004200 */
[----:B------:R-:W-:Y:S02]  /*12000*/  F2FP.BF16.F32.PACK_AB R77, R181, R182 ;  /* 0x000000b6b54d723e */ /* 0x000fe400000010ff */
        /* <DEDUP_REMOVED lines=25> */
[C---:B------:R-:W-:Y:S05]  /*121a0*/  HMMA.16816.F32.BF16 R48, R72.reuse, R82, R48 ;  /* 0x000000524830723c */ /* 0x040fea0000041830 */
[----:B------:R-:W-:Y:S01]  /*121b0*/  FADD.FTZ R118, R118, R81 ;  /* 0x0000005176767221 */ /* 0x000fe20000010000 */
[-C--:B--2---:R-:W-:Y:S05]  /*121c0*/  HMMA.16816.F32.BF16 R52, R72, R84.reuse, R52 ;  /* 0x000000544834723c */ /* 0x084fea0000041834 */
[----:B------:R-:W-:Y:S01]  /*121d0*/  FADD.FTZ R80, R115, R114 ;  /* 0x0000007273507221 */ /* 0x000fe20000010000 */
[C---:B------:R-:W-:Y:S01]  /*121e0*/  HMMA.16816.F32.BF16 R56, R76.reuse, R84, R56 ;  /* 0x000000544c38723c */ /* 0x040fe20000041838 */
[----:B------:R-:W-:Y:S04]  /*121f0*/  MUFU.EX2 R114, R237 ;  /* 0x000000ed00727308 */ /* 0x000fe80000000800 */
[--C-:B------:R-:W-:Y:S01]  /*12200*/  FFMA.FTZ R146, R94, UR4, -R113.reuse ;  /* 0x000000045e927c23 */ /* 0x100fe20008010871 */
[-C--:B------:R-:W-:Y:S05]  /*12210*/  HMMA.16816.F32.BF16 R60, R76, R86.reuse, R60 ;  /* 0x000000564c3c723c */ /* 0x080fea000004183c */
[----:B------:R-:W-:Y:S01]  /*12220*/  MUFU.EX2 R115, R238 ;  /* 0x000000ee00737308 */ /* 0x000fe20000000800 */
[----:B------:R-:W-:Y:S01]  /*12230*/  FADD.FTZ R118, R117, R118 ;  /* 0x0000007675767221 */ /* 0x000fe20000010000 */
[----:B------:R-:W-:Y:S01]  /*12240*/  HMMA.16816.F32.BF16 R64, R72, R86, R64 ;  /* 0x000000564840723c */ /* 0x000fe20000041840 */
[----:B------:R-:W-:Y:S03]  /*12250*/  LDSM.16.MT88.4 R84, [R244+0xa800] ;  /* 0x00a80000f454783b */ /* 0x000fe60000004200 */
[--C-:B------:R-:W-:Y:S01]  /*12260*/  FFMA.FTZ R117, R93, UR4, -R113.reuse ;  /* 0x000000045d757c23 */ /* 0x100fe20008010871 */
[----:B------:R-:W-:Y:S02]  /*12270*/  FADD.FTZ R93, R157, R80 ;  /* 0x000000509d5d7221 */ /* 0x000fe40000010000 */
[----:B------:R-:W-:Y:S01]  /*12280*/  F2FP.BF16.F32.PACK_AB R73, R216, R217 ;  /* 0x000000d9d849723e */ /* 0x000fe200000010ff */
[----:B------:R-:W-:Y:S01]  /*12290*/  FFMA.FTZ R113, R92, UR4, -R113 ;  /* 0x000000045c717c23 */ /* 0x000fe20008010871 */
[----:B------:R-:W1:Y:S02]  /*122a0*/  LDSM.16.MT88.4 R80, [R246+0xa800] ;  /* 0x00a80000f650783b */ /* 0x000e640000004200 */
[----:B------:R-:W-:Y:S01]  /*122b0*/  F2FP.BF16.F32.PACK_AB R75, R199, R208 ;  /* 0x000000d0c74b723e */ /* 0x000fe200000010ff */
[----:B------:R-:W-:Y:S01]  /*122c0*/  FADD.FTZ R176, R148, R93 ;  /* 0x0000005d94b07221 */ /* 0x000fe20000010000 */
[----:B------:R-:W-:Y:S01]  /*122d0*/  F2FP.BF16.F32.PACK_AB R72, R214, R213 ;  /* 0x000000d5d648723e */ /* 0x000fe200000010ff */
[----:B------:R-:W-:Y:S01]  /*122e0*/  FFMA.FTZ R124, R105, UR4, -R100 ;  /* 0x00000004697c7c23 */ /* 0x000fe20008010864 */
[----:B------:R-:W-:Y:S01]  /*122f0*/  F2FP.BF16.F32.PACK_AB R74, R204, R211 ;  /* 0x000000d3cc4a723e */ /* 0x000fe200000010ff */
[----:B------:R-:W-:Y:S01]  /*12300*/  MUFU.EX2 R113, R113 ;  /* 0x0000007100717308 */ /* 0x000fe20000000800 */
[----:B------:R-:W-:Y:S01]  /*12310*/  F2FP.BF16.F32.PACK_AB R77, R218, R221 ;  /* 0x000000ddda4d723e */ /* 0x000fe200000010ff */
[----:B------:R-:W2:Y:S01]  /*12320*/  LDSM.16.MT88.4 R92, [R245+0xa800] ;  /* 0x00a80000f55c783b */ /* 0x000ea20000004200 */
[----:B------:R-:W-:Y:S01]  /*12330*/  F2FP.BF16.F32.PACK_AB R79, R201, R206 ;  /* 0x000000cec94f723e */ /* 0x000fe200000010ff */
[----:B------:R-:W-:Y:S01]  /*12340*/  FADD.FTZ R157, R167, R118 ;  /* 0x00000076a79d7221 */ /* 0x000fe20000010000 */
[----:B------:R-:W-:Y:S01]  /*12350*/  F2FP.BF16.F32.PACK_AB R76, R70, R209 ;  /* 0x000000d1464c723e */ /* 0x000fe200000010ff */
[-C--:B---3--:R-:W-:Y:S04]  /*12360*/  HMMA.16816.F32.BF16 R4, R72, R88.reuse, R4 ;  /* 0x000000584804723c */ /* 0x088fe80000041804 */
[----:B------:R-:W3:Y:S01]  /*12370*/  MUFU.EX2 R105, R104 ;  /* 0x0000006800697308 */ /* 0x000ee20000000800 */
[----:B------:R-:W-:Y:S01]  /*12380*/  F2FP.BF16.F32.PACK_AB R78, R205, R220 ;  /* 0x000000dccd4e723e */ /* 0x000fe200000010ff */
[----:B------:R-:W-:Y:S01]  /*12390*/  FADD.FTZ R157, R162, R157 ;  /* 0x0000009da29d7221 */ /* 0x000fe20000010000 */
[----:B------:R-:W-:Y:S01]  /*123a0*/  FFMA.FTZ R118, R107, UR4, -R100 ;  /* 0x000000046b767c23 */ /* 0x000fe20008010864 */
[----:B------:R-:W-:Y:S03]  /*123b0*/  FADD.FTZ R148, R150, R171 ;  /* 0x000000ab96947221 */ /* 0x000fe60000010000 */
[----:B------:R-:W-:Y:S01]  /*123c0*/  FADD.FTZ R217, R217, R224 ;  /* 0x000000e0d9d97221 */ /* 0x000fe20000010000 */
[C---:B------:R-:W-:Y:S02]  /*123d0*/  HMMA.16816.F32.BF16 R8, R76.reuse, R88, R8 ;  /* 0x000000584c08723c */ /* 0x040fe40000041808 */
[----:B------:R-:W-:Y:S02]  /*123e0*/  MUFU.EX2 R104, R168 ;  /* 0x000000a800687308 */ /* 0x000fe40000000800 */
[----:B------:R-:W-:Y:S01]  /*123f0*/  FADD.FTZ R148, R149, R148 ;  /* 0x0000009495947221 */ /* 0x000fe20000010000 */
[----:B------:R-:W-:Y:S01]  /*12400*/  FADD.FTZ R217, R216, R217 ;  /* 0x000000d9d8d97221 */ /* 0x000fe20000010000 */
[-C--:B------:R-:W-:Y:S06]  /*12410*/  HMMA.16816.F32.BF16 R12, R76, R90.reuse, R12 ;  /* 0x0000005a4c0c723c */ /* 0x080fec000004180c */
[----:B------:R-:W4:Y:S01]  /*12420*/  MUFU.EX2 R107, R146 ;  /* 0x00000092006b7308 */ /* 0x000f220000000800 */
[----:B------:R-:W-:Y:S01]  /*12430*/  FADD.FTZ R89, R123, R176 ;  /* 0x000000b07b597221 */ /* 0x000fe20000010000 */
[C---:B------:R-:W-:Y:S01]  /*12440*/  HMMA.16816.F32.BF16 R16, R72.reuse, R90, R16 ;  /* 0x0000005a4810723c */ /* 0x040fe20000041810 */
[----:B------:R-:W-:Y:S03]  /*12450*/  LDSM.16.MT88.4 R176, [R247+0xb800] ;  /* 0x00b80000f7b0783b */ /* 0x000fe60000004200 */
[----:B------:R-:W-:Y:S02]  /*12460*/  FADD.FTZ R88, R128, R157 ;  /* 0x0000009d80587221 */ /* 0x000fe40000010000 */
[-C--:B-1----:R-:W-:Y:S02]  /*12470*/  HMMA.16816.F32.BF16 R20, R72, R80.reuse, R20 ;  /* 0x000000504814723c */ /* 0x082fe40000041814 */
[----:B------:R-:W-:Y:S03]  /*12480*/  MUFU.EX2 R118, R118 ;  /* 0x0000007600767308 */ /* 0x000fe60000000800 */
[----:B------:R-:W-:Y:S01]  /*12490*/  FADD.FTZ R127, R127, R88 ;  /* 0x000000587f7f7221 */ /* 0x000fe20000010000 */
[C---:B------:R-:W-:Y:S06]  /*124a0*/  HMMA.16816.F32.BF16 R24, R76.reuse, R80, R24 ;  /* 0x000000504c18723c */ /* 0x040fec0000041818 */
[----:B------:R-:W-:Y:S01]  /*124b0*/  MUFU.EX2 R124, R124 ;  /* 0x0000007c007c7308 */ /* 0x000fe20000000800 */
[--C-:B------:R-:W-:Y:S01]  /*124c0*/  FFMA.FTZ R128, R96, UR4, -R100.reuse ;  /* 0x0000000460807c23 */ /* 0x100fe20008010864 */
[-C--:B------:R-:W-:Y:S03]  /*124d0*/  HMMA.16816.F32.BF16 R28, R76, R82.reuse, R28 ;  /* 0x000000524c1c723c */ /* 0x080fe6000004181c */
[--C-:B------:R-:W-:Y:S03]  /*124e0*/  FFMA.FTZ R123, R99, UR4, -R100.reuse ;  /* 0x00000004637b7c23 */ /* 0x100fe60008010864 */
[C---:B------:R-:W-:Y:S01]  /*124f0*/  HMMA.16816.F32.BF16 R32, R72.reuse, R82, R32 ;  /* 0x000000524820723c */ /* 0x040fe20000041820 */
[----:B------:R-:W1:Y:S04]  /*12500*/  LDSM.16.MT88.4 R80, [R247+0xb000] ;  /* 0x00b00000f750783b */ /* 0x000e680000004200 */
[----:B------:R-:W-:Y:S01]  /*12510*/  FFMA.FTZ R100, R98, UR4, -R100 ;  /* 0x0000000462647c23 */ /* 0x000fe20008010864 */
[-C--:B--2---:R-:W-:Y:S01]  /*12520*/  HMMA.16816.F32.BF16 R36, R72, R92.reuse, R36 ;  /* 0x0000005c4824723c */ /* 0x084fe20000041824 */
[----:B------:R-:W-:Y:S02]  /*12530*/  MUFU.EX2 R123, R123 ;  /* 0x0000007b007b7308 */ /* 0x000fe40000000800 */
[----:B------:R-:W-:Y:S02]  /*12540*/  LDSM.16.MT88.4 R96, [R244+0xb000] ;  /* 0x00b00000f460783b */ /* 0x000fe40000004200 */
[----:B---3--:R-:W-:Y:S01]  /*12550*/  F2FP.BF16.F32.PACK_AB R189, R105, R106 ;  /* 0x0000006a69bd723e */ /* 0x008fe200000010ff */
[C---:B------:R-:W-:Y:S05]  /*12560*/  HMMA.16816.F32.BF16 R40, R76.reuse, R92, R40 ;  /* 0x0000005c4c28723c */ /* 0x040fea0000041828 */
[----:B------:R-:W2:Y:S01]  /*12570*/  MUFU.EX2 R100, R100 ;  /* 0x0000006400647308 */ /* 0x000ea20000000800 */
[----:B----4-:R-:W-:Y:S01]  /*12580*/  F2FP.BF16.F32.PACK_AB R188, R107, R104 ;  /* 0x000000686bbc723e */ /* 0x010fe200000010ff */
[-C--:B------:R-:W-:Y:S04]  /*12590*/  HMMA.16816.F32.BF16 R44, R76, R94.reuse, R44 ;  /* 0x0000005e4c2c723c */ /* 0x080fe8000004182c */
[----:B------:R-:W-:Y:S02]  /*125a0*/  FADD.FTZ R93, R116, R89 ;  /* 0x00000059745d7221 */ /* 0x000fe40000010000 */
[C---:B------:R-:W-:Y:S01]  /*125b0*/  HMMA.16816.F32.BF16 R48, R72.reuse, R94, R48 ;  /* 0x0000005e4830723c */ /* 0x040fe20000041830 */
[----:B------:R-:W3:Y:S04]  /*125c0*/  LDSM.16.MT88.4 R88, [R246+0xb000] ;  /* 0x00b00000f658783b */ /* 0x000ee80000004200 */
[----:B------:R-:W-:Y:S01]  /*125d0*/  FADD.FTZ R160, R160, R93 ;  /* 0x0000005da0a07221 */ /* 0x000fe20000010000 */
[-C--:B------:R-:W-:Y:S03]  /*125e0*/  HMMA.16816.F32.BF16 R52, R72, R84.reuse, R52 ;  /* 0x000000544834723c */ /* 0x080fe60000041834 */
[----:B------:R-:W4:Y:S02]  /*125f0*/  LDSM.16.MT88.4 R92, [R245+0xb000] ;  /* 0x00b00000f55c783b */ /* 0x000f240000004200 */
[----:B------:R-:W-:Y:S01]  /*12600*/  FADD.FTZ R116, R164, R127 ;  /* 0x0000007fa4747221 */ /* 0x000fe20000010000 */
[C---:B------:R-:W-:Y:S01]  /*12610*/  HMMA.16816.F32.BF16 R56, R76.reuse, R84, R56 ;  /* 0x000000544c38723c */ /* 0x040fe20000041838 */
[----:B------:R-:W5:Y:S04]  /*12620*/  MUFU.EX2 R84, R117 ;  /* 0x0000007500547308 */ /* 0x000f680000000800 */
[----:B--2---:R-:W-:Y:S01]  /*12630*/  F2FP.BF16.F32.PACK_AB R162, R100, R123 ;  /* 0x0000007b64a2723e */ /* 0x004fe200000010ff */
        /* <DEDUP_REMOVED lines=19> */
[----:B-----5:R-:W-:Y:S01]  /*12770*/  F2FP.BF16.F32.PACK_AB R190, R113, R84 ;  /* 0x0000005471be723e */ /* 0x020fe200000010ff */
[----:B------:R-:W-:Y:S01]  /*12780*/  FADD.FTZ R158, R158, R121 ;  /* 0x000000799e9e7221 */ /* 0x000fe20000010000 */
[----:B------:R-:W-:Y:S01]  /*12790*/  FADD.FTZ R156, R156, R159 ;  /* 0x0000009f9c9c7221 */ /* 0x000fe20000010000 */
[C---:B------:R-:W-:Y:S01]  /*127a0*/  HMMA.16816.F32.BF16 R8, R76.reuse, R80, R8 ;  /* 0x000000504c08723c */ /* 0x040fe20000041808 */
[----:B------:R1:W-:Y:S04]  /*127b0*/  MUFU.EX2 R80, R184 ;  /* 0x000000b800507308 */ /* 0x0003e80000000800 */
[----:B------:R-:W-:Y:S01]  /*127c0*/  FADD.FTZ R153, R153, R158 ;  /* 0x0000009e99997221 */ /* 0x000fe20000010000 */
[-C--:B------:R-:W-:Y:S05]  /*127d0*/  HMMA.16816.F32.BF16 R12, R76, R82.reuse, R12 ;  /* 0x000000524c0c723c */ /* 0x080fea000004180c */
[----:B------:R-:W2:Y:S01]  /*127e0*/  MUFU.EX2 R81, R170 ;  /* 0x000000aa00517308 */ /* 0x000ea20000000800 */
[----:B------:R-:W-:Y:S01]  /*127f0*/  FADD.FTZ R151, R151, R156 ;  /* 0x0000009c97977221 */ /* 0x000fe20000010000 */
[C---:B------:R-:W-:Y:S04]  /*12800*/  HMMA.16816.F32.BF16 R16, R72.reuse, R82, R16 ;  /* 0x000000524810723c */ /* 0x040fe80000041810 */
[----:B------:R-:W-:Y:S02]  /*12810*/  F2FP.BF16.F32.PACK_AB R161, R240, R239 ;  /* 0x000000eff0a1723e */ /* 0x000fe400000010ff */
[-C--:B---3--:R-:W-:Y:S01]  /*12820*/  HMMA.16816.F32.BF16 R20, R72, R88.reuse, R20 ;  /* 0x000000584814723c */ /* 0x088fe20000041814 */
[----:B-1----:R-:W1:Y:S01]  /*12830*/  LDSM.16.MT88.4 R184, [R246+0xb800] ;  /* 0x00b80000f6b8783b */ /* 0x002e620000004200 */
[----:B------:R-:W-:Y:S03]  /*12840*/  MUFU.EX2 R82, R133 ;  /* 0x0000008500527308 */ /* 0x000fe60000000800 */
[----:B------:R-:W-:Y:S01]  /*12850*/  FADD.FTZ R116, R163, R116 ;  /* 0x00000074a3747221 */ /* 0x000fe20000010000 */
[C---:B------:R-:W-:Y:S06]  /*12860*/  HMMA.16816.F32.BF16 R24, R76.reuse, R88, R24 ;  /* 0x000000584c18723c */ /* 0x040fec0000041818 */
[----:B------:R-:W3:Y:S01]  /*12870*/  MUFU.EX2 R83, R128 ;  /* 0x0000008000537308 */ /* 0x000ee20000000800 */
[----:B--2---:R-:W-:Y:S01]  /*12880*/  F2FP.BF16.F32.PACK_AB R163, R81, R80 ;  /* 0x0000005051a3723e */ /* 0x004fe200000010ff */
[-C--:B------:R-:W-:Y:S03]  /*12890*/  HMMA.16816.F32.BF16 R28, R76, R90.reuse, R28 ;  /* 0x0000005a4c1c723c */ /* 0x080fe6000004181c */
[----:B------:R-:W-:Y:S03]  /*128a0*/  FADD.FTZ R151, R138, R151 ;  /* 0x000000978a977221 */ /* 0x000fe60000010000 */
[C---:B------:R-:W-:Y:S05]  /*128b0*/  HMMA.16816.F32.BF16 R32, R72.reuse, R90, R32 ;  /* 0x0000005a4820723c */ /* 0x040fea0000041820 */
[----:B------:R-:W-:Y:S01]  /*128c0*/  FADD.FTZ R154, R154, R153 ;  /* 0x000000999a9a7221 */ /* 0x000fe20000010000 */
[-C--:B----4-:R-:W-:Y:S05]  /*128d0*/  HMMA.16816.F32.BF16 R36, R72, R92.reuse, R36 ;  /* 0x0000005c4824723c */ /* 0x090fea0000041824 */
[----:B---3--:R-:W-:Y:S01]  /*128e0*/  F2FP.BF16.F32.PACK_AB R160, R83, R82 ;  /* 0x0000005253a0723e */ /* 0x008fe200000010ff */
[C---:B------:R-:W-:Y:S05]  /*128f0*/  HMMA.16816.F32.BF16 R40, R76.reuse, R92, R40 ;  /* 0x0000005c4c28723c */ /* 0x040fea0000041828 */
[----:B------:R-:W-:Y:S01]  /*12900*/  FADD.FTZ R182, R182, R151 ;  /* 0x00000097b6b67221 */ /* 0x000fe20000010000 */
[-C--:B------:R-:W-:Y:S05]  /*12910*/  HMMA.16816.F32.BF16 R44, R76, R94.reuse, R44 ;  /* 0x0000005e4c2c723c */ /* 0x080fea000004182c */
[----:B------:R-:W-:Y:S01]  /*12920*/  FADD.FTZ R182, R181, R182 ;  /* 0x000000b6b5b67221 */ /* 0x000fe20000010000 */
        /* <DEDUP_REMOVED lines=10> */
[-C--:B------:R-:W-:Y:S01]  /*129d0*/  HMMA.16816.F32.BF16 R156, R188, R176.reuse, R4 ;  /* 0x000000b0bc9c723c */ /* 0x080fe20000041804 */
[----:B------:R-:W2:Y:S04]  /*129e0*/  LDSM.16.MT88.4 R4, [R244+0xb800] ;  /* 0x00b80000f404783b */ /* 0x000ea80000004200 */
[----:B------:R-:W-:Y:S01]  /*129f0*/  FADD.FTZ R174, R174, R175 ;  /* 0x000000afaeae7221 */ /* 0x000fe20000010000 */
[C---:B------:R-:W-:Y:S05]  /*12a00*/  HMMA.16816.F32.BF16 R140, R160.reuse, R176, R8 ;  /* 0x000000b0a08c723c */ /* 0x040fea0000041808 */
        /* <DEDUP_REMOVED lines=38> */
[----:B------:R-:W-:Y:S04]  /*12c70*/  HMMA.16816.F32.BF16 R188, R188, R6, R64 ;  /* 0x00000006bcbc723c */ /* 0x000fe80000041840 */
[----:B------:R1:W-:Y:S01]  /*12c80*/  STL [R1+0x84], R4 ;  /* 0x0000840401007387 */ /* 0x0003e20000100800 */
[----:B------:R-:W-:Y:S01]  /*12c90*/  FADD.FTZ R114, R114, R119 ;  /* 0x0000007772727221 */ /* 0x000fe20000010000 */
[----:B------:R-:W-:Y:S01]  /*12ca0*/  FADD.FTZ R214, R214, R213 ;  /* 0x000000d5d6d67221 */ /* 0x000fe20000010000 */
[----:B------:R-:W-:Y:S01]  /*12cb0*/  FADD.FTZ R212, R212, R219 ;  /* 0x000000dbd4d47221 */ /* 0x000fe20000010000 */
[----:B------:R-:W-:Y:S03]  /*12cc0*/  MOV R199, R0 ;  /* 0x0000000000c77202 */ /* 0x000fe60000000f00 */
        /* <DEDUP_REMOVED lines=17> */
[----:B------:R3:W-:Y:S01]  /*12de0*/  STL [R1+0x80], R6 ;  /* 0x0000800601007387 */ /* 0x0007e20000100800 */
[----:B------:R-:W-:Y:S01]  /*12df0*/  FADD.FTZ R111, R111, R110 ;  /* 0x0000006e6f6f7221 */ /* 0x000fe20000010000 */
[----:B------:R-:W-:Y:S03]  /*12e00*/  FADD.FTZ R220, R205, R220 ;  /* 0x000000dccddc7221 */ /* 0x000fe60000010000 */
[----:B------:R-:W-:Y:S01]  /*12e10*/  FADD.FTZ R104, R104, R111 ;  /* 0x0000006f68687221 */ /* 0x000fe20000010000 */
[----:B------:R-:W-:Y:S03]  /*12e20*/  FADD.FTZ R109, R109, R220 ;  /* 0x000000dc6d6d7221 */ /* 0x000fe60000010000 */
[----:B------:R-:W-:Y:S01]  /*12e30*/  FADD.FTZ R107, R107, R104 ;  /* 0x000000686b6b7221 */ /* 0x000fe20000010000 */
[----:B------:R-:W-:Y:S03]  /*12e40*/  FADD.FTZ R118, R118, R109 ;  /* 0x0000006d76767221 */ /* 0x000fe60000010000 */
[----:B------:R-:W-:Y:S01]  /*12e50*/  FADD.FTZ R84, R84, R107 ;  /* 0x0000006b54547221 */ /* 0x000fe20000010000 */
[----:B------:R-:W-:Y:S03]  /*12e60*/  FADD.FTZ R103, R103, R118 ;  /* 0x0000007667677221 */ /* 0x000fe60000010000 */
[----:B------:R-:W-:Y:S01]  /*12e70*/  FADD.FTZ R5, R113, R84 ;  /* 0x0000005471057221 */ /* 0x000fe20000010000 */
[----:B------:R-:W-:Y:S04]  /*12e80*/  FADD.FTZ R103, R124, R103 ;  /* 0x000000677c677221 */ /* 0x000fe80000010000 */
[----:B------:R3:W-:Y:S01]  /*12e90*/  STL [R1+0x7c], R5 ;  /* 0x00007c0501007387 */ /* 0x0007e20000100800 */
[----:B------:R-:W-:Y:S04]  /*12ea0*/  FADD.FTZ R82, R82, R103 ;  /* 0x0000006752527221 */ /* 0x000fe80000010000 */
[----:B------:R-:W-:Y:S04]  /*12eb0*/  FADD.FTZ R82, R83, R82 ;  /* 0x0000005253527221 */ /* 0x000fe80000010000 */
[----:B------:R-:W-:Y:S04]  /*12ec0*/  FADD.FTZ R123, R123, R82 ;  /* 0x000000527b7b7221 */ /* 0x000fe80000010000 */
[----:B-1----:R-:W-:Y:S05]  /*12ed0*/  FADD.FTZ R4, R100, R123 ;  /* 0x0000007b64047221 */ /* 0x002fea0000010000 */
[----:B------:R3:W-:Y:S01]  /*12ee0*/  STL [R1+0x78], R4 ;  /* 0x0000780401007387 */ /* 0x0007e20000100800 */
[----:B------:R-:W-:Y:S05]  /*12ef0*/  @P1 BRA `(.L_x_518) ;  /* 0xffffff9000541947 */ /* 0x000fea000383ffff */
.L_x_517:
[----:B------:R-:W4:Y:S04]  /*12f00*/  LDL.LU R7, [R1+0x7c] ;  /* 0x00007c0001077983 */ /* 0x000f280000300800 */
[----:B---3--:R-:W3:Y:S04]  /*12f10*/  LDL.LU R6, [R1+0x84] ;  /* 0x0000840001067983 */ /* 0x008ee80000300800 */
[----:B------:R-:W5:Y:S04]  /*12f20*/  LDL.LU R18, [R1+0x78] ;  /* 0x0000780001127983 */ /* 0x000f680000300800 */
[----:B------:R-:W5:Y:S01]  /*12f30*/  LDL.LU R16, [R1+0x80] ;  /* 0x0000800001107983 */ /* 0x000f620000300800 */
[----:B------:R-:W1:Y:S01]  /*12f40*/  S2UR UR6, SR_CgaCtaId ;  /* 0x00000000000679c3 */ /* 0x000e620000008800 */
[----:B------:R-:W-:Y:S01]  /*12f50*/  UISETP.NE.AND UP0, UPT, UR15, -0x1, UPT ;  /* 0xffffffff0f00788c */ /* 0x000fe2000bf05270 */
[----:B------:R-:W2:Y:S01]  /*12f60*/  S2R R5, SR_TID.X ;  /* 0x0000000000057919 */ /* 0x000ea20000002100 */
[----:B------:R-:W-:-:S09]  /*12f70*/  UMOV UR7, 0x400 ;  /* 0x0000040000077882 */ /* 0x000fd20000000000 */
[----:B------:R-:W-:Y:S02]  /*12f80*/  @UP0 ULDC.64 UR4, c[0x0][0x298] ;  /* 0x0000a60000040ab9 */ /* 0x000fe40000000a00 */
[----:B------:R-:W-:-:S07]  /*12f90*/  @UP0 UIMAD.WIDE.U32 UR8, UR15, UR4, URZ ;  /* 0x000000040f0802a5 */ /* 0x000fce000f8e003f */
[----:B------:R-:W-:Y:S01]  /*12fa0*/  @UP0 UMOV UR4, UR8 ;  /* 0x0000000800040c82 */ /* 0x000fe20008000000 */
[----:B-1----:R-:W-:Y:S02]  /*12fb0*/  ULEA UR7, UR6, UR7, 0x18 ;  /* 0x0000000706077291 */ /* 0x002fe4000f8ec03f */
[----:B------:R-:W-:Y:S01]  /*12fc0*/  @UP0 UIMAD UR6, UR15, UR5, UR9 ;  /* 0x000000050f0602a4 */ /* 0x000fe2000f8e0209 */
[----:B--2---:R-:W-:-:S04]  /*12fd0*/  SHF.R.S32.HI R4, RZ, 0x1f, R5 ;  /* 0x0000001fff047819 */ /* 0x004fc80000011405 */
[----:B------:R-:W-:-:S04]  /*12fe0*/  LEA.HI R14, R4, R5, RZ, 0x2 ;  /* 0x00000005040e7211 */ /* 0x000fc800078f10ff */
[--C-:B------:R-:W-:Y:S01]  /*12ff0*/  SHF.R.S32.HI R8, RZ, 0x1f, R14.reuse ;  /* 0x0000001fff087819 */ /* 0x100fe2000001140e */
[----:B----4-:R-:W1:Y:S04]  /*13000*/  SHFL.BFLY PT, R12, R7, 0x2, 0x1f ;  /* 0x0c401f00070c7f89 */ /* 0x010e6800000e0000 */
[----:B---3--:R-:W2:Y:S04]  /*13010*/  SHFL.BFLY PT, R10, R6, 0x2, 0x1f ;  /* 0x0c401f00060a7f89 */ /* 0x008ea800000e0000 */
[----:B-----5:R-:W3:Y:S04]  /*13020*/  SHFL.BFLY PT, R9, R18, 0x2, 0x1f ;  /* 0x0c401f0012097f89 */ /* 0x020ee800000e0000 */
[----:B------:R-:W4:Y:S01]  /*13030*/  SHFL.BFLY PT, R17, R16, 0x2, 0x1f ;  /* 0x0c401f0010117f89 */ /* 0x000f2200000e0000 */
        /* <DEDUP_REMOVED lines=8> */
[----:B------:R-:W2:Y:S01]  /*130c0*/  S2R R6, SR_TID.X ;  /* 0x0000000000067919 */ /* 0x000ea20000002100 */
[----:B---3--:R-:W-:Y:S01]  /*130d0*/  FADD.FTZ R9, R9, R18 ;  /* 0x0000001209097221 */ /* 0x008fe20000010000 */
[----:B----4-:R-:W-:Y:S02]  /*130e0*/  FADD.FTZ R17, R17, R16 ;  /* 0x0000001011117221 */ /* 0x010fe40000010000 */
[----:B------:R-:W-:Y:S01]  /*130f0*/  IMAD.IADD R8, R7, 0x1, -R8 ;  /* 0x0000000107087824 */ /* 0x000fe200078e0a08 */
[----:B------:R-:W-:Y:S01]  /*13100*/  LEA.HI R7, R4, R5, RZ, 0x5 ;  /* 0x0000000504077211 */ /* 0x000fe200078f28ff */
[----:B------:R3:W4:Y:S02]  /*13110*/  SHFL.BFLY PT, R19, R10, 0x1, 0x1f ;  /* 0x0c201f000a137f89 */ /* 0x00072400000e0000 */
[C---:B------:R-:W-:Y:S01]  /*13120*/  IMAD.SHL.U32 R15, R8.reuse, 0x40, RZ ;  /* 0x00000040080f7824 */ /* 0x040fe200078e00ff */
[----:B------:R-:W-:Y:S01]  /*13130*/  SHF.R.S32.HI R13, RZ, 0x5, R7 ;  /* 0x00000005ff0d7819 */ /* 0x000fe20000011407 */
[----:B------:R3:W2:Y:S01]  /*13140*/  SHFL.BFLY PT, R18, R9, 0x1, 0x1f ;  /* 0x0c201f0009127f89 */ /* 0x0006a200000e0000 */
[----:B------:R-:W-:-:S02]  /*13150*/  R2P PR, R8, 0x6 ;  /* 0x0000000608007804 */ /* 0x000fc40000000000 */
[----:B------:R-:W-:Y:S01]  /*13160*/  LOP3.LUT R15, R15, 0x1c0, RZ, 0xc0, !PT ;  /* 0x000001c00f0f7812 */ /* 0x000fe200078ec0ff */
[----:B------:R-:W-:Y:S01]  /*13170*/  IMAD R13, R13, 0x200, R14 ;  /* 0x000002000d0d7824 */ /* 0x000fe200078e020e */
[----:B------:R-:W-:Y:S01]  /*13180*/  PLOP3.LUT P3, PT, PT, PT, UP0, 0x80, 0x0 ;  /* 0x000000000000781c */ /* 0x000fe20003f6f008 */
[----:B------:R3:W2:Y:S01]  /*13190*/  SHFL.BFLY PT, R16, R17, 0x1, 0x1f ;  /* 0x0c201f0011107f89 */ /* 0x0006a200000e0000 */
[----:B------:R-:W-:Y:S01]  /*131a0*/  LEA.HI R14, R15, R15, RZ, 0x1d ;  /* 0x0000000f0f0e7211 */ /* 0x000fe200078fe8ff */
[----:B------:R-:W-:Y:S02]  /*131b0*/  IMAD.MOV.U32 R15, RZ, RZ, 0x3f800000 ;  /* 0x3f800000ff0f7424 */ /* 0x000fe400078e00ff */
[----:B-1----:R-:W-:Y:S02]  /*131c0*/  FADD.FTZ R11, R12, R11 ;  /* 0x0000000b0c0b7221 */ /* 0x002fe40000010000 */
[----:B------:R-:W-:Y:S02]  /*131d0*/  IMAD.U32 R14, R13, 0x2, R14 ;  /* 0x000000020d0e7824 */ /* 0x000fe400078e000e */
[----:B------:R-:W-:Y:S01]  /*131e0*/  IMAD.MOV.U32 R13, RZ, RZ, 0x20 ;  /* 0x00000020ff0d7424 */ /* 0x000fe200078e00ff */
[----:B------:R-:W-:-:S02]  /*131f0*/  FSETP.NE.FTZ.AND P0, PT, R11, RZ, PT ;  /* 0x000000ff0b00720b */ /* 0x000fc40003f15000 */
[----:B------:R-:W-:Y:S02]  /*13200*/  LEA R14, R14, UR7, 0x1 ;  /* 0x000000070e0e7c11 */ /* 0x000fe4000f8e08ff */
[----:B------:R-:W-:-:S03]  /*13210*/  SEL R13, R13, 0xffffffe0, !P1 ;  /* 0xffffffe00d0d7807 */ /* 0x000fc60004800000 */
[C---:B------:R-:W-:Y:S02]  /*13220*/  VIADD R12, R14.reuse, 0x40 ;  /* 0x000000400e0c7836 */ /* 0x040fe40000000000 */
[----:B------:R-:W-:Y:S01]  /*13230*/  @P2 VIADD R12, R14, 0xffffffc0 ;  /* 0xffffffc00e0c2836 */ /* 0x000fe20000000000 */
[----:B----4-:R-:W-:Y:S06]  /*13240*/  @P3 BRA `(.L_x_521) ;  /* 0x0000000000203947 */ /* 0x010fec0003800000 */
        /* <DEDUP_REMOVED lines=8> */
.L_x_521:
[----:B------:R-:W-:Y:S01]  /*132d0*/  ULDC.U8 UR5, c[0x0][0x3d8] ;  /* 0x0000f60000057ab9 */ /* 0x000fe20000000000 */
[----:B------:R-:W-:Y:S01]  /*132e0*/  ULDC.U8 UR8, c[0x0][0x3d9] ;  /* 0x0000f64000087ab9 */ /* 0x000fe20000000000 */
[----:B------:R-:W-:Y:S01]  /*132f0*/  ISETP.NE.AND P3, PT, RZ, UR5, PT ;  /* 0x00000005ff007c0c */ /* 0x000fe2000bf65270 */
[----:B------:R1:W4:Y:S01]  /*13300*/  @P0 MUFU.RCP R15, R11 ;  /* 0x0000000b000f0308 */ /* 0x0003220000001000 */
[----:B---3--:R-:W-:Y:S01]  /*13310*/  FADD.FTZ R10, R10, R19 ;  /* 0x000000130a0a7221 */ /* 0x008fe20000010000 */
[----:B--2---:R-:W-:Y:S01]  /*13320*/  SHF.R.S32.HI R19, RZ, 0x1f, R6 ;  /* 0x0000001fff137819 */ /* 0x004fe20000011406 */
[----:B------:R-:W-:Y:S01]  /*13330*/  FADD.FTZ R9, R9, R18 ;  /* 0x0000001209097221 */ /* 0x000fe20000010000 */
[----:B------:R-:W-:Y:S02]  /*13340*/  ISETP.NE.OR P1, PT, RZ, UR8, !P3 ;  /* 0x00000008ff007c0c */ /* 0x000fe4000df25670 */
[----:B------:R-:W-:Y:S02]  /*13350*/  CS2R R22, SRZ ;  /* 0x0000000000167805 */ /* 0x000fe4000001ff00 */
[----:B------:R-:W-:-:S02]  /*13360*/  LEA.HI R18, R4, R5, RZ, 0x3 ;  /* 0x0000000504127211 */ /* 0x000fc400078f18ff */
[----:B------:R-:W-:Y:S02]  /*13370*/  PLOP3.LUT P6, PT, PT, PT, PT, 0x8, 0x0 ;  /* 0x000000000000781c */ /* 0x000fe40003fce170 */
[----:B------:R-:W-:Y:S02]  /*13380*/  LEA.HI R4, R19, R6, RZ, 0x3 ;  /* 0x0000000613047211 */ /* 0x000fe400078f18ff */
[----:B------:R-:W-:-:S03]  /*13390*/  LOP3.LUT R20, R7, 0xffffffe0, RZ, 0xc0, !PT ;  /* 0xffffffe007147812 */ /* 0x000fc600078ec0ff */
[----:B-1--4-:R-:W-:Y:S06]  /*133a0*/  @P1 BRA `(.L_x_522) ;  /* 0x0000000000201947 */ /* 0x012fec0003800000 */
        /* <DEDUP_REMOVED lines=8> */
.L_x_522:
[----:B------:R-:W-:Y:S01]  /*13430*/  ISETP.NE.AND P2, PT, RZ, UR8, PT ;  /* 0x00000008ff007c0c */ /* 0x000fe2000bf45270 */
[----:B------:R-:W-:Y:S01]  /*13440*/  FADD.FTZ R16, R17, R16 ;  /* 0x0000001011107221 */ /* 0x000fe20000010000 */
[----:B------:R-:W-:Y:S01]  /*13450*/  IADD3 R20, -R20, R5, RZ ;  /* 0x0000000514147210 */ /* 0x000fe20007ffe1ff */
[C---:B------:R-:W-:Y:S01]  /*13460*/  FMUL.FTZ R156, R15.reuse, R156 ;  /* 0x0000009c0f9c7220 */ /* 0x040fe20000410000 */
[----:B------:R-:W-:Y:S01]  /*13470*/  LOP3.LUT R5, R4, 0xfffffff8, RZ, 0xc0, !PT ;  /* 0xfffffff804057812 */ /* 0x000fe200078ec0ff */
[C---:B------:R-:W-:Y:S01]  /*13480*/  FMUL.FTZ R157, R15.reuse, R157 ;  /* 0x0000009d0f9d7220 */ /* 0x040fe20000410000 */
[----:B------:R-:W-:Y:S01]  /*13490*/  LOP3.LUT R8, R8, 0x1, RZ, 0xc0, !PT ;  /* 0x0000000108087812 */ /* 0x000fe200078ec0ff */
[----:B------:R-:W-:Y:S01]  /*134a0*/  FMUL.FTZ R176, R15, R176 ;  /* 0x000000b00fb07220 */ /* 0x000fe20000410000 */
[----:B------:R-:W-:Y:S01]  /*134b0*/  IADD3 R5, -R5, R6, RZ ;  /* 0x0000000605057210 */ /* 0x000fe20007ffe1ff */
[C---:B------:R-:W-:Y:S01]  /*134c0*/  FMUL.FTZ R177, R15.reuse, R177 ;  /* 0x000000b10fb17220 */ /* 0x040fe20000410000 */
[----:B------:R-:W-:Y:S01]  /*134d0*/  ISETP.NE.U32.AND P1, PT, R8, 0x1, PT ;  /* 0x000000010800780c */ /* 0x000fe20003f25070 */
[C---:B------:R-:W-:Y:S01]  /*134e0*/  FMUL.FTZ R168, R15.reuse, R168 ;  /* 0x000000a80fa87220 */ /* 0x040fe20000410000 */
[----:B------:R-:W-:Y:S01]  /*134f0*/  MOV R7, 0x10 ;  /* 0x0000001000077802 */ /* 0x000fe20000000f00 */
[----:B------:R-:W1:Y:S01]  /*13500*/  @!P2 LDC R6, c[0x0][0x2c4] ;  /* 0x0000b100ff06ab82 */ /* 0x000e620000000800 */
[----:B------:R-:W-:Y:S01]  /*13510*/  FSETP.NE.FTZ.AND P4, PT, R10, RZ, PT ;  /* 0x000000ff0a00720b */ /* 0x000fe20003f95000 */
[----:B------:R-:W-:Y:S01]  /*13520*/  FMUL.FTZ R169, R15, R169 ;  /* 0x000000a90fa97220 */ /* 0x000fe20000410000 */
        /* <DEDUP_REMOVED lines=8> */
[----:B------:R-:W-:Y:S01]  /*135b0*/  MOV R8, 0x3f800000 ;  /* 0x3f80000000087802 */ /* 0x000fe20000000f00 */
[C---:B------:R-:W-:Y:S01]  /*135c0*/  FMUL.FTZ R192, R15.reuse, R192 ;  /* 0x000000c00fc07220 */ /* 0x040fe20000410000 */
[----:B------:R-:W-:Y:S01]  /*135d0*/  MOV R17, 0x3f800000 ;  /* 0x3f80000000117802 */ /* 0x000fe20000000f00 */
[C---:B------:R-:W-:Y:S01]  /*135e0*/  FMUL.FTZ R193, R15.reuse, R193 ;  /* 0x000000c10fc17220 */ /* 0x040fe20000410000 */
[----:B------:R-:W-:Y:S01]  /*135f0*/  MOV R19, 0x3f800000 ;  /* 0x3f80000000137802 */ /* 0x000fe20000000f00 */
[C---:B------:R-:W-:Y:S01]  /*13600*/  FMUL.FTZ R180, R15.reuse, R180 ;  /* 0x000000b40fb47220 */ /* 0x040fe20000410000 */
[----:B------:R-:W2:Y:S01]  /*13610*/  @P4 MUFU.RCP R8, R10 ;  /* 0x0000000a00084308 */ /* 0x000ea20000001000 */
[C---:B------:R-:W-:Y:S01]  /*13620*/  FMUL.FTZ R181, R15.reuse, R181 ;  /* 0x000000b50fb57220 */ /* 0x040fe20000410000 */
[C---:B------:R-:W-:Y:S01]  /*13630*/  FMUL.FTZ R188, R15.reuse, R188 ;  /* 0x000000bc0fbc7220 */ /* 0x040fe20000410000 */
[----:B------:R-:W-:Y:S01]  /*13640*/  FMUL.FTZ R15, R15, R189 ;  /* 0x000000bd0f0f7220 */ /* 0x000fe20000410000 */
[----:B------:R-:W-:Y:S01]  /*13650*/  F2FP.BF16.F32.PACK_AB R157, R157, R156 ;  /* 0x0000009c9d9d723e */ /* 0x000fe200000010ff */
[----:B------:R-:W3:Y:S01]  /*13660*/  S2UR UR5, SR_CTAID.X ;  /* 0x00000000000579c3 */ /* 0x000ee20000002500 */
[----:B------:R-:W-:Y:S01]  /*13670*/  F2FP.BF16.F32.PACK_AB R176, R177, R176 ;  /* 0x000000b0b1b0723e */ /* 0x000fe200000010ff */
[----:B------:R-:W-:Y:S01]  /*13680*/  BSSY B0, `(.L_x_523) ;  /* 0x00000d6000007945 */ /* 0x000fe20003800000 */
[----:B------:R-:W4:Y:S01]  /*13690*/  @P3 MUFU.RCP R17, R9 ;  /* 0x0000000900113308 */ /* 0x000f220000001000 */
[----:B------:R-:W-:Y:S01]  /*136a0*/  F2FP.BF16.F32.PACK_AB R188, R15, R188 ;  /* 0x000000bc0fbc723e */ /* 0x000fe200000010ff */
[----:B------:R-:W-:Y:S01]  /*136b0*/  STS [R14], R157 ;  /* 0x0000009d0e007388 */ /* 0x000fe20000000800 */
[----:B------:R-:W-:-:S02]  /*136c0*/  IADD3 R15, R14, R7, RZ ;  /* 0x000000070e0f7210 */ /* 0x000fc40007ffe0ff */
[----:B-1----:R-:W1:Y:S01]  /*136d0*/  @P1 LDC R6, c[0x0][0x2e4] ;  /* 0x0000b900ff061b82 */ /* 0x002e620000000800 */
[----:B------:R-:W-:Y:S02]  /*136e0*/  FSETP.NE.FTZ.AND P1, PT, R16, RZ, PT ;  /* 0x000000ff1000720b */ /* 0x000fe40003f35000 */
[----:B------:R-:W-:Y:S01]  /*136f0*/  LOP3.LUT P5, RZ, R20, 0x3, RZ, 0xc0, !PT ;  /* 0x0000000314ff7812 */ /* 0x000fe200078ac0ff */
[C---:B--2---:R-:W-:Y:S01]  /*13700*/  FMUL.FTZ R158, R8.reuse, R158 ;  /* 0x0000009e089e7220 */ /* 0x044fe20000410000 */
[C---:B------:R-:W-:Y:S01]  /*13710*/  FMUL.FTZ R159, R8.reuse, R159 ;  /* 0x0000009f089f7220 */ /* 0x040fe20000410000 */
[C---:B------:R-:W-:Y:S01]  /*13720*/  FMUL.FTZ R178, R8.reuse, R178 ;  /* 0x000000b208b27220 */ /* 0x040fe20000410000 */
[C---:B------:R-:W-:Y:S01]  /*13730*/  FMUL.FTZ R179, R8.reuse, R179 ;  /* 0x000000b308b37220 */ /* 0x040fe20000410000 */
[C---:B------:R-:W-:Y:S01]  /*13740*/  FMUL.FTZ R170, R8.reuse, R170 ;  /* 0x000000aa08aa7220 */ /* 0x040fe20000410000 */
[C---:B------:R-:W-:Y:S01]  /*13750*/  FMUL.FTZ R171, R8.reuse, R171 ;  /* 0x000000ab08ab7220 */ /* 0x040fe20000410000 */
[----:B------:R-:W-:Y:S01]  /*13760*/  F2FP.BF16.F32.PACK_AB R159, R159, R158 ;  /* 0x0000009e9f9f723e */ /* 0x000fe200000010ff */
[C---:B------:R-:W-:Y:S01]  /*13770*/  FMUL.FTZ R186, R8.reuse, R186 ;  /* 0x000000ba08ba7220 */ /* 0x040fe20000410000 */
[C---:B----4-:R-:W-:Y:S01]  /*13780*/  FMUL.FTZ R140, R17.reuse, R140 ;  /* 0x0000008c118c7220 */ /* 0x050fe20000410000 */
[C---:B------:R-:W-:Y:S01]  /*13790*/  FMUL.FTZ R141, R17.reuse, R141 ;  /* 0x0000008d118d7220 */ /* 0x040fe20000410000 */
[----:B------:R-:W2:Y:S01]  /*137a0*/  @P1 MUFU.RCP R19, R16 ;  /* 0x0000001000131308 */ /* 0x000ea20000001000 */
[C---:B------:R-:W-:Y:S01]  /*137b0*/  FMUL.FTZ R132, R17.reuse, R132 ;  /* 0x0000008411847220 */ /* 0x040fe20000410000 */
[----:B------:R-:W-:Y:S01]  /*137c0*/  FMUL.FTZ R133, R17, R133 ;  /* 0x0000008511857220 */ /* 0x000fe20000410000 */
[----:B------:R-:W-:Y:S01]  /*137d0*/  F2FP.BF16.F32.PACK_AB R178, R179, R178 ;  /* 0x000000b2b3b2723e */ /* 0x000fe200000010ff */
[C---:B------:R-:W-:Y:S01]  /*137e0*/  FMUL.FTZ R187, R8.reuse, R187 ;  /* 0x000000bb08bb7220 */ /* 0x040fe20000410000 */
[----:B------:R-:W-:Y:S01]  /*137f0*/  F2FP.BF16.F32.PACK_AB R141, R141, R140 ;  /* 0x0000008c8d8d723e */ /* 0x000fe200000010ff */
[C---:B------:R-:W-:Y:S01]  /*13800*/  FMUL.FTZ R174, R8.reuse, R174 ;  /* 0x000000ae08ae7220 */ /* 0x040fe20000410000 */
[----:B------:R-:W-:Y:S01]  /*13810*/  F2FP.BF16.F32.PACK_AB R132, R133, R132 ;  /* 0x000000848584723e */ /* 0x000fe200000010ff */
[C---:B------:R-:W-:Y:S01]  /*13820*/  FMUL.FTZ R175, R8.reuse, R175 ;  /* 0x000000af08af7220 */ /* 0x040fe20000410000 */
[----:B------:R-:W-:Y:S01]  /*13830*/  IADD3 R20, R13, 0x400, R12 ;  /* 0x000004000d147810 */ /* 0x000fe20007ffe00c */
[C---:B------:R-:W-:Y:S01]  /*13840*/  FMUL.FTZ R194, R8.reuse, R194 ;  /* 0x000000c208c27220 */ /* 0x040fe20000410000 */
[C---:B------:R-:W-:Y:S01]  /*13850*/  FMUL.FTZ R195, R8.reuse, R195 ;  /* 0x000000c308c37220 */ /* 0x040fe20000410000 */
[C---:B------:R-:W-:Y:S01]  /*13860*/  FMUL.FTZ R182, R8.reuse, R182 ;  /* 0x000000b608b67220 */ /* 0x040fe20000410000 */
[C---:B------:R-:W-:Y:S01]  /*13870*/  FMUL.FTZ R183, R8.reuse, R183 ;  /* 0x000000b708b77220 */ /* 0x040fe20000410000 */
[C---:B------:R-:W-:Y:S01]  /*13880*/  FMUL.FTZ R190, R8.reuse, R190 ;  /* 0x000000be08be7220 */ /* 0x040fe20000410000 */
[----:B------:R-:W-:Y:S01]  /*13890*/  FMUL.FTZ R191, R8, R191 ;  /* 0x000000bf08bf7220 */ /* 0x000fe20000410000 */
[----:B------:R-:W-:Y:S01]  /*138a0*/  FMUL.FTZ R148, R17, R148 ;  /* 0x0000009411947220 */ /* 0x000fe20000410000 */
[C---:B--2---:R-:W-:Y:S01]  /*138b0*/  FMUL.FTZ R143, R19.reuse, R143 ;  /* 0x0000008f138f7220 */ /* 0x044fe20000410000 */
[C---:B------:R-:W-:Y:S01]  /*138c0*/  FMUL.FTZ R142, R19.reuse, R142 ;  /* 0x0000008e138e7220 */ /* 0x040fe20000410000 */
[C---:B------:R-:W-:Y:S01]  /*138d0*/  FMUL.FTZ R135, R19.reuse, R135 ;  /* 0x0000008713877220 */ /* 0x040fe20000410000 */
[----:B------:R-:W-:Y:S01]  /*138e0*/  FMUL.FTZ R134, R19, R134 ;  /* 0x0000008613867220 */ /* 0x000fe20000410000 */
[----:B------:R-:W-:Y:S01]  /*138f0*/  FMUL.FTZ R149, R17, R149 ;  /* 0x0000009511957220 */ /* 0x000fe20000410000 */
[----:B------:R-:W-:Y:S01]  /*13900*/  FMUL.FTZ R151, R19, R151 ;  /* 0x0000009713977220 */ /* 0x000fe20000410000 */
[----:B------:R-:W-:Y:S01]  /*13910*/  F2FP.BF16.F32.PACK_AB R143, R143, R142 ;  /* 0x0000008e8f8f723e */ /* 0x000fe200000010ff */
[----:B------:R-:W-:Y:S01]  /*13920*/  FMUL.FTZ R150, R19, R150 ;  /* 0x0000009613967220 */ /* 0x000fe20000410000 */
[----:B------:R-:W-:Y:S01]  /*13930*/  F2FP.BF16.F32.PACK_AB R134, R135, R134 ;  /* 0x000000868786723e */ /* 0x000fe200000010ff */
[----:B------:R-:W-:Y:S01]  /*13940*/  STS [R14+0x400], R159 ;  /* 0x0004009f0e007388 */ /* 0x000fe20000000800 */
[C---:B------:R-:W-:Y:S01]  /*13950*/  FMUL.FTZ R139, R19.reuse, R139 ;  /* 0x0000008b138b7220 */ /* 0x040fe20000410000 */
[C---:B------:R-:W-:Y:S01]  /*13960*/  FMUL.FTZ R138, R19.reuse, R138 ;  /* 0x0000008a138a7220 */ /* 0x040fe20000410000 */
[C---:B------:R-:W-:Y:S01]  /*13970*/  FMUL.FTZ R155, R19.reuse, R155 ;  /* 0x0000009b139b7220 */ /* 0x040fe20000410000 */
[----:B------:R-:W-:Y:S01]  /*13980*/  STS [R15], R176 ;  /* 0x000000b00f007388 */ /* 0x000fe20000000800 */
[C---:B------:R-:W-:Y:S01]  /*13990*/  FMUL.FTZ R154, R19.reuse, R154 ;  /* 0x0000009a139a7220 */ /* 0x040fe20000410000 */
[C---:B------:R-:W-:Y:S01]  /*139a0*/  FMUL.FTZ R147, R19.reuse, R147 ;  /* 0x0000009313937220 */ /* 0x040fe20000410000 */
[C---:B------:R-:W-:Y:S01]  /*139b0*/  FMUL.FTZ R146, R19.reuse, R146 ;  /* 0x0000009213927220 */ /* 0x040fe20000410000 */
[----:B------:R-:W-:Y:S01]  /*139c0*/  STS [R15+0x400], R178 ;  /* 0x000400b20f007388 */ /* 0x000fe20000000800 */
[C---:B------:R-:W-:Y:S01]  /*139d0*/  FMUL.FTZ R167, R19.reuse, R167 ;  /* 0x000000a713a77220 */ /* 0x040fe20000410000 */
[C---:B------:R-:W-:Y:S01]  /*139e0*/  FMUL.FTZ R166, R19.reuse, R166 ;  /* 0x000000a613a67220 */ /* 0x040fe20000410000 */
[C---:B------:R-:W-:Y:S01]  /*139f0*/  FMUL.FTZ R163, R19.reuse, R163 ;  /* 0x000000a313a37220 */ /* 0x040fe20000410000 */
[----:B------:R-:W2:Y:S01]  /*13a00*/  S2R R8, SR_CTAID.Y ;  /* 0x0000000000087919 */ /* 0x000ea20000002600 */
[----:B------:R-:W-:Y:S01]  /*13a10*/  FMUL.FTZ R162, R19, R162 ;  /* 0x000000a213a27220 */ /* 0x000fe20000410000 */
[----:B------:R-:W-:Y:S01]  /*13a20*/  F2FP.BF16.F32.PACK_AB R168, R169, R168 ;  /* 0x000000a8a9a8723e */ /* 0x000fe200000010ff */
[----:B------:R-:W4:Y:S01]  /*13a30*/  @P0 LDC R29, c[0x0][0x2e8] ;  /* 0x0000ba00ff1d0b82 */ /* 0x000f220000000800 */
[----:B------:R-:W-:Y:S01]  /*13a40*/  STS [R14+0x2000], R141 ;  /* 0x0020008d0e007388 */ /* 0x000fe20000000800 */
[----:B------:R-:W-:Y:S01]  /*13a50*/  F2FP.BF16.F32.PACK_AB R170, R171, R170 ;  /* 0x000000aaabaa723e */ /* 0x000fe200000010ff */
[----:B------:R-:W5:Y:S01]  /*13a60*/  @P0 MUFU.LG2 R11, R11 ;  /* 0x0000000b000b0308 */ /* 0x000f620000000c00 */
[-C--:B------:R-:W-:Y:S01]  /*13a70*/  IADD3 R19, R14, R13.reuse, RZ ;  /* 0x0000000d0e137210 */ /* 0x080fe20007ffe0ff */
[----:B------:R-:W-:Y:S01]  /*13a80*/  STS [R14+0x2400], R143 ;  /* 0x0024008f0e007388 */ /* 0x000fe20000000800 */
[----:B------:R-:W-:Y:S01]  /*13a90*/  IADD3 R21, R15, R13, RZ ;  /* 0x0000000d0f157210 */ /* 0x000fe20007ffe0ff */
[----:B------:R-:W-:Y:S01]  /*13aa0*/  FMUL.FTZ R136, R17, R136 ;  /* 0x0000008811887220 */ /* 0x000fe20000410000 */
[C---:B------:R-:W-:Y:S01]  /*13ab0*/  IADD3 R25, R7.reuse, R20, RZ ;  /* 0x0000001407197210 */ /* 0x040fe20007ffe0ff */
[----:B------:R-:W-:Y:S01]  /*13ac0*/  STS [R15+0x2000], R132 ;  /* 0x002000840f007388 */ /* 0x000fe20000000800 */
[----:B------:R-:W-:Y:S01]  /*13ad0*/  IADD3 R27, R7, R12, RZ ;  /* 0x0000000c071b7210 */ /* 0x000fe20007ffe0ff */
[----:B------:R-:W3:Y:S01]  /*13ae0*/  @P2 LDC R20, c[0x0][0x2c0] ;  /* 0x0000b000ff142b82 */ /* 0x000ee20000000800 */
[----:B------:R-:W-:Y:S01]  /*13af0*/  F2FP.BF16.F32.PACK_AB R184, R185, R184 ;  /* 0x000000b8b9b8723e */ /* 0x000fe200000010ff */
[----:B------:R1:W-:Y:S01]  /*13b00*/  STS [R15+0x2400], R134 ;  /* 0x002400860f007388 */ /* 0x0003e20000000800 */
[----:B------:R-:W-:Y:S01]  /*13b10*/  F2FP.BF16.F32.PACK_AB R186, R187, R186 ;  /* 0x000000babbba723e */ /* 0x000fe200000010ff */
[----:B------:R-:W-:Y:S01]  /*13b20*/  FMUL.FTZ R137, R17, R137 ;  /* 0x0000008911897220 */ /* 0x000fe20000410000 */
[----:B------:R-:W-:Y:S01]  /*13b30*/  F2FP.BF16.F32.PACK_AB R148, R149, R148 ;  /* 0x000000949594723e */ /* 0x000fe200000010ff */
[----:B------:R-:W-:Y:S01]  /*13b40*/  STS [R19], R168 ;  /* 0x000000a813007388 */ /* 0x000fe20000000800 */
[----:B------:R-:W-:Y:S01]  /*13b50*/  F2FP.BF16.F32.PACK_AB R150, R151, R150 ;  /* 0x000000969796723e */ /* 0x000fe200000010ff */
[----:B------:R-:W5:Y:S01]  /*13b60*/  @!P2 LDC R7, c[0x0][0x270] ;  /* 0x00009c00ff07ab82 */ /* 0x000f620000000800 */
[----:B------:R-:W-:Y:S01]  /*13b70*/  @P2 MOV R31, 0x1 ;  /* 0x00000001001f2802 */ /* 0x000fe20000000f00 */
[----:B------:R-:W-:Y:S01]  /*13b80*/  STS [R19+0x400], R170 ;  /* 0x000400aa13007388 */ /* 0x000fe20000000800 */
[C---:B------:R-:W-:Y:S01]  /*13b90*/  FMUL.FTZ R152, R17.reuse, R152 ;  /* 0x0000009811987220 */ /* 0x040fe20000410000 */
[C---:B------:R-:W-:Y:S01]  /*13ba0*/  FMUL.FTZ R153, R17.reuse, R153 ;  /* 0x0000009911997220 */ /* 0x040fe20000410000 */
[C---:B------:R-:W-:Y:S01]  /*13bb0*/  FMUL.FTZ R144, R17.reuse, R144 ;  /* 0x0000009011907220 */ /* 0x040fe20000410000 */
[----:B------:R-:W-:Y:S01]  /*13bc0*/  STS [R21], R184 ;  /* 0x000000b815007388 */ /* 0x000fe20000000800 */
[----:B------:R-:W-:Y:S01]  /*13bd0*/  FMUL.FTZ R145, R17, R145 ;  /* 0x0000009111917220 */ /* 0x000fe20000410000 */
[----:B------:R-:W-:Y:S01]  /*13be0*/  F2FP.BF16.F32.PACK_AB R136, R137, R136 ;  /* 0x000000888988723e */ /* 0x000fe200000010ff */
[----:B------:R-:W4:Y:S01]  /*13bf0*/  @P4 MUFU.LG2 R10, R10 ;  /* 0x0000000a000a4308 */ /* 0x000f220000000c00 */
[----:B------:R-:W-:Y:S01]  /*13c00*/  STS [R21+0x400], R186 ;  /* 0x000400ba15007388 */ /* 0x000fe20000000800 */
[----:B------:R-:W-:Y:S01]  /*13c10*/  F2FP.BF16.F32.PACK_AB R138, R139, R138 ;  /* 0x0000008a8b8a723e */ /* 0x000fe200000010ff */
[----:B------:R-:W-:Y:S01]  /*13c20*/  FMUL.FTZ R164, R17, R164 ;  /* 0x000000a411a47220 */ /* 0x000fe20000410000 */
[----:B------:R-:W-:Y:S01]  /*13c30*/  F2FP.BF16.F32.PACK_AB R173, R173, R172 ;  /* 0x000000acadad723e */ /* 0x000fe200000010ff */
[----:B------:R-:W-:Y:S01]  /*13c40*/  STS [R19+0x2000], R148 ;  /* 0x0020009413007388 */ /* 0x000fe20000000800 */
[----:B------:R-:W-:Y:S01]  /*13c50*/  F2FP.BF16.F32.PACK_AB R175, R175, R174 ;  /* 0x000000aeafaf723e */ /* 0x000fe200000010ff */
[----:B------:R-:W-:Y:S01]  /*13c60*/  FMUL.FTZ R165, R17, R165 ;  /* 0x000000a511a57220 */ /* 0x000fe20000410000 */
[----:B------:R-:W4:Y:S01]  /*13c70*/  @P3 MUFU.LG2 R9, R9 ;  /* 0x0000000900093308 */ /* 0x000f220000000c00 */
[----:B------:R3:W-:Y:S01]  /*13c80*/  STS [R19+0x2400], R150 ;  /* 0x0024009613007388 */ /* 0x0007e20000000800 */
[----:B-1----:R-:W1:Y:S01]  /*13c90*/  @P2 LDC.64 R14, c[0x0][0x2c0] ;  /* 0x0000b000ff0e2b82 */ /* 0x002e620000000a00 */
[----:B------:R-:W-:Y:S01]  /*13ca0*/  F2FP.BF16.F32.PACK_AB R192, R193, R192 ;  /* 0x000000c0c1c0723e */ /* 0x000fe200000010ff */
[----:B------:R-:W-:Y:S01]  /*13cb0*/  FMUL.FTZ R160, R17, R160 ;  /* 0x000000a011a07220 */ /* 0x000fe20000410000 */
[----:B------:R-:W-:Y:S01]  /*13cc0*/  F2FP.BF16.F32.PACK_AB R194, R195, R194 ;  /* 0x000000c2c3c2723e */ /* 0x000fe200000010ff */
[----:B------:R-:W-:Y:S01]  /*13cd0*/  FMUL.FTZ R17, R17, R161 ;  /* 0x000000a111117220 */ /* 0x000fe20000410000 */
[----:B-----5:R-:W-:Y:S01]  /*13ce0*/  @!P2 IMAD R31, R6, R7, RZ ;  /* 0x00000007061fa224 */ /* 0x020fe200078e02ff */
[----:B------:R-:W5:Y:S01]  /*13cf0*/  @P1 MUFU.LG2 R16, R16 ;  /* 0x0000001000101308 */ /* 0x000f620000000c00 */
[----:B------:R-:W-:Y:S01]  /*13d00*/  @!P2 MOV R20, 0x1 ;  /* 0x000000010014a802 */ /* 0x000fe20000000f00 */
[----:B------:R-:W5:Y:S01]  /*13d10*/  @P1 LDC R7, c[0x0][0x2e8] ;  /* 0x0000ba00ff071b82 */ /* 0x000f620000000800 */
[----:B--2---:R-:W-:Y:S01]  /*13d20*/  IMAD R8, R8, R31, RZ ;  /* 0x0000001f08087224 */ /* 0x004fe200078e02ff */
[----:B------:R-:W-:Y:S01]  /*13d30*/  F2FP.BF16.F32.PACK_AB R153, R153, R152 ;  /* 0x000000989999723e */ /* 0x000fe200000010ff */
[----:B------:R-:W-:Y:S01]  /*13d40*/  STS [R21+0x2000], R136 ;  /* 0x0020008815007388 */ /* 0x000fe20000000800 */
[----:B------:R-:W-:Y:S01]  /*13d50*/  F2FP.BF16.F32.PACK_AB R155, R155, R154 ;  /* 0x0000009a9b9b723e */ /* 0x000fe200000010ff */
[----:B------:R-:W-:Y:S01]  /*13d60*/  @P0 FMUL.FTZ R11, R11, 0.69314718246459960938 ;  /* 0x3f3172180b0b0820 */ /* 0x000fe20000410000 */
[----:B------:R-:W-:Y:S01]  /*13d70*/  F2FP.BF16.F32.PACK_AB R144, R145, R144 ;  /* 0x000000909190723e */ /* 0x000fe200000010ff */
[----:B------:R2:W-:Y:S01]  /*13d80*/  STS [R21+0x2400], R138 ;  /* 0x0024008a15007388 */ /* 0x0005e20000000800 */
[----:B------:R-:W-:Y:S01]  /*13d90*/  F2FP.BF16.F32.PACK_AB R146, R147, R146 ;  /* 0x000000929392723e */ /* 0x000fe200000010ff */
[----:B----4-:R-:W-:Y:S01]  /*13da0*/  @P4 FMUL.FTZ R10, R10, 0.69314718246459960938 ;  /* 0x3f3172180a0a4820 */ /* 0x010fe20000410000 */
[----:B------:R-:W-:Y:S01]  /*13db0*/  F2FP.BF16.F32.PACK_AB R180, R181, R180 ;  /* 0x000000b4b5b4723e */ /* 0x000fe200000010ff */
[----:B------:R-:W-:Y:S01]  /*13dc0*/  STS [R12], R173 ;  /* 0x000000ad0c007388 */ /* 0x000fe20000000800 */
[----:B------:R-:W-:Y:S01]  /*13dd0*/  F2FP.BF16.F32.PACK_AB R182, R183, R182 ;  /* 0x000000b6b7b6723e */ /* 0x000fe200000010ff */
[----:B------:R-:W-:Y:S01]  /*13de0*/  @P3 FMUL.FTZ R9, R9, 0.69314718246459960938 ;  /* 0x3f31721809093820 */ /* 0x000fe20000410000 */
[----:B------:R-:W-:Y:S01]  /*13df0*/  SEL R8, R8, RZ, !P6 ;  /* 0x000000ff08087207 */ /* 0x000fe20007000000 */
[----:B------:R-:W-:Y:S01]  /*13e00*/  STS [R12+0x400], R175 ;  /* 0x000400af0c007388 */ /* 0x000fe20000000800 */
[----:B-1----:R-:W-:Y:S01]  /*13e10*/  @P2 IMAD R24, R15, R14, RZ ;  /* 0x0000000e0f182224 */ /* 0x002fe200078e02ff */
[----:B------:R-:W-:Y:S01]  /*13e20*/  @!P2 MOV R24, R6 ;  /* 0x000000060018a202 */ /* 0x000fe20000000f00 */
[----:B------:R-:W1:Y:S01]  /*13e30*/  @P4 LDC R14, c[0x0][0x2e8] ;  /* 0x0000ba00ff0e4b82 */ /* 0x000e620000000800 */
[----:B---3--:R-:W3:Y:S01]  /*13e40*/  S2R R19, SR_CTAID.Z ;  /* 0x0000000000137919 */ /* 0x008ee20000002700 */
[----:B------:R-:W-:Y:S01]  /*13e50*/  IMAD R6, R20, UR5, RZ ;  /* 0x0000000514067c24 */ /* 0x000fe2000f8e02ff */
[----:B------:R-:W-:Y:S01]  /*13e60*/  F2FP.BF16.F32.PACK_AB R190, R191, R190 ;  /* 0x000000bebfbe723e */ /* 0x000fe200000010ff */
[----:B------:R-:W-:Y:S01]  /*13e70*/  STS [R27], R192 ;  /* 0x000000c01b007388 */ /* 0x000fe20000000800 */
[----:B------:R-:W-:-:S03]  /*13e80*/  F2FP.BF16.F32.PACK_AB R164, R165, R164 ;  /* 0x000000a4a5a4723e */ /* 0x000fc600000010ff */
[----:B------:R-:W4:Y:S01]  /*13e90*/  @P3 LDC R15, c[0x0][0x2e8] ;  /* 0x0000ba00ff0f3b82 */ /* 0x000f220000000800 */
[----:B------:R-:W-:Y:S01]  /*13ea0*/  STS [R27+0x400], R194 ;  /* 0x000400c21b007388 */ /* 0x000fe20000000800 */
[----:B------:R-:W-:Y:S02]  /*13eb0*/  F2FP.BF16.F32.PACK_AB R166, R167, R166 ;  /* 0x000000a6a7a6723e */ /* 0x000fe400000010ff */
[----:B------:R-:W-:Y:S01]  /*13ec0*/  F2FP.BF16.F32.PACK_AB R17, R17, R160 ;  /* 0x000000a01111723e */ /* 0x000fe200000010ff */
[----:B------:R-:W-:Y:S01]  /*13ed0*/  STS [R12+0x2000], R153 ;  /* 0x002000990c007388 */ /* 0x000fe20000000800 */
[C---:B--2---:R-:W-:Y:S02]  /*13ee0*/  IADD3 R21, R13.reuse, R12, RZ ;  /* 0x0000000c0d157210 */ /* 0x044fe40007ffe0ff */
[----:B------:R-:W-:Y:S01]  /*13ef0*/  IADD3 R13, R13, R27, RZ ;  /* 0x0000001b0d0d7210 */ /* 0x000fe20007ffe0ff */
[----:B------:R2:W-:Y:S01]  /*13f00*/  STS [R12+0x2400], R155 ;  /* 0x0024009b0c007388 */ /* 0x0005e20000000800 */
[----:B------:R-:W-:-:S02]  /*13f10*/  F2FP.BF16.F32.PACK_AB R162, R163, R162 ;  /* 0x000000a2a3a2723e */ /* 0x000fc400000010ff */
[----:B------:R-:W-:Y:S01]  /*13f20*/  SHF.L.U32 R6, R6, 0x7, RZ ;  /* 0x0000000706067819 */ /* 0x000fe200000006ff */
[----:B------:R-:W-:Y:S01]  /*13f30*/  STS [R27+0x2000], R144 ;  /* 0x002000901b007388 */ /* 0x000fe20000000800 */
[----:B------:R-:W-:Y:S01]  /*13f40*/  MOV R26, 0x7f800000 ;  /* 0x7f800000001a7802 */ /* 0x000fe20000000f00 */
[----:B-1----:R-:W-:Y:S02]  /*13f50*/  @P4 FFMA.FTZ R26, R3, R14, R10 ;  /* 0x0000000e031a4223 */ /* 0x002fe4000001000a */
[----:B------:R5:W-:Y:S04]  /*13f60*/  STS [R27+0x2400], R146 ;  /* 0x002400921b007388 */ /* 0x000be80000000800 */
[----:B------:R-:W-:Y:S04]  /*13f70*/  STS [R21], R180 ;  /* 0x000000b415007388 */ /* 0x000fe80000000800 */
[----:B------:R-:W-:Y:S04]  /*13f80*/  STS [R21+0x400], R182 ;  /* 0x000400b615007388 */ /* 0x000fe80000000800 */
[----:B------:R-:W-:Y:S04]  /*13f90*/  STS [R13], R188 ;  /* 0x000000bc0d007388 */ /* 0x000fe80000000800 */
[----:B------:R-:W-:Y:S01]  /*13fa0*/  STS [R25], R190 ;  /* 0x000000be19007388 */ /* 0x000fe20000000800 */
[----:B--2---:R-:W-:Y:S01]  /*13fb0*/  MOV R12, 0x7f800000 ;  /* 0x7f800000000c7802 */ /* 0x004fe20000000f00 */
[----:B------:R-:W-:Y:S01]  /*13fc0*/  @P0 FFMA.FTZ R12, R68, R29, R11 ;  /* 0x0000001d440c0223 */ /* 0x000fe2000001000b */
[----:B---3--:R-:W-:Y:S01]  /*13fd0*/  IMAD R11, R19, R24, R8 ;  /* 0x00000018130b7224 */ /* 0x008fe200078e0208 */
[----:B------:R-:W-:Y:S01]  /*13fe0*/  STS [R21+0x2000], R164 ;  /* 0x002000a415007388 */ /* 0x000fe20000000800 */
[----:B------:R-:W-:-:S03]  /*13ff0*/  MOV R24, 0x7f800000 ;  /* 0x7f80000000187802 */ /* 0x000fc60000000f00 */
[----:B------:R1:W-:Y:S01]  /*14000*/  STS [R21+0x2400], R166 ;  /* 0x002400a615007388 */ /* 0x0003e20000000800 */
[----:B-----5:R-:W-:-:S03]  /*14010*/  @P1 FMUL.FTZ R27, R16, 0.69314718246459960938 ;  /* 0x3f317218101b1820 */ /* 0x020fc60000410000 */
[----:B------:R2:W-:Y:S01]  /*14020*/  STS [R13+0x2000], R17 ;  /* 0x002000110d007388 */ /* 0x0005e20000000800 */
[----:B------:R-:W-:-:S03]  /*14030*/  @P1 FFMA.FTZ R24, R0, R7, R27 ;  /* 0x0000000700181223 */ /* 0x000fc6000001001b */
[----:B------:R3:W-:Y:S01]  /*14040*/  STS [R25+0x2000], R162 ;  /* 0x002000a219007388 */ /* 0x0007e20000000800 */
[----:B-1----:R-:W-:Y:S01]  /*14050*/  MOV R21, 0x7f800000 ;  /* 0x7f80000000157802 */ /* 0x002fe20000000f00 */
[----:B----4-:R-:W-:Y:S01]  /*14060*/  @P3 FFMA.FTZ R21, R2, R15, R9 ;  /* 0x0000000f02153223 */ /* 0x010fe20000010009 */
[----:B------:R-:W-:Y:S01]  /*14070*/  BAR.SYNC.DEFER_BLOCKING 0x0 ;  /* 0x0000000000007b1d */ /* 0x000fe20000010000 */
[--C-:B--2---:R-:W-:Y:S02]  /*14080*/  IADD3 R13, P2, P0, R6, R22, R11.reuse ;  /* 0x00000016060d7210 */ /* 0x104fe4000785e00b */
[----:B------:R-:W-:Y:S02]  /*14090*/  SHF.R.S32.HI R17, RZ, 0x1f, R6 ;  /* 0x0000001fff117819 */ /* 0x000fe40000011406 */
[----:B------:R-:W-:-:S04]  /*140a0*/  SHF.R.S32.HI R22, RZ, 0x1f, R11 ;  /* 0x0000001fff167819 */ /* 0x000fc8000001140b */
[----:B------:R-:W-:Y:S01]  /*140b0*/  IADD3.X R22, R17, R23, R22, P2, P0 ;  /* 0x0000001711167210 */ /* 0x000fe200017e0416 */
[----:B---3--:R-:W-:Y:S06]  /*140c0*/  @P5 BRA `(.L_x_524) ;  /* 0x0000000000c45947 */ /* 0x008fec0003800000 */
        /* <DEDUP_REMOVED lines=25> */
[-C--:B------:R-:W-:Y:S01]  /*14260*/  @!P6 IADD3 R0, P0, R16, R13.reuse, RZ ;  /* 0x0000000d1000e210 */ /* 0x080fe20007f1e0ff */
[----:B------:R-:W2:Y:S01]  /*14270*/  @!P5 LDC.64 R8, c[0x0][0x2b0] ;  /* 0x0000ac00ff08db82 */ /* 0x000ea20000000a00 */
[----:B------:R-:W-:Y:S01]  /*14280*/  @!P3 IMAD R23, R23, R20, RZ ;  /* 0x000000141717b224 */ /* 0x000fe200078e02ff */
[-C--:B------:R-:W-:Y:S02]  /*14290*/  @!P5 IADD3 R17, P2, R15, R13.reuse, RZ ;  /* 0x0000000d0f11d210 */ /* 0x080fe40007f5e0ff */
[----:B------:R-:W-:Y:S02]  /*142a0*/  @!P4 IADD3 R20, P1, R14, R13, RZ ;  /* 0x0000000d0e14c210 */ /* 0x000fe40007f3e0ff */
[----:B------:R-:W-:-:S02]  /*142b0*/  @!P6 LEA.HI.X.SX32 R16, R16, R22, 0x1, P0 ;  /* 0x000000161010e211 */ /* 0x000fc400000f0eff */
[----:B------:R-:W3:Y:S01]  /*142c0*/  @!P4 LDC.64 R6, c[0x0][0x2b0] ;  /* 0x0000ac00ff06cb82 */ /* 0x000ee20000000a00 */
[-C--:B------:R-:W-:Y:S02]  /*142d0*/  @!P4 LEA.HI.X.SX32 R14, R14, R22.reuse, 0x1, P1 ;  /* 0x000000160e0ec211 */ /* 0x080fe400008f0eff */
[----:B------:R-:W-:Y:S02]  /*142e0*/  @!P5 LEA.HI.X.SX32 R28, R15, R22, 0x1, P2 ;  /* 0x000000160f1cd211 */ /* 0x000fe400010f0eff */
[----:B------:R-:W-:-:S03]  /*142f0*/  @!P3 IADD3 R13, P0, R23, R13, RZ ;  /* 0x0000000d170db210 */ /* 0x000fc60007f1e0ff */
[----:B------:R-:W4:Y:S01]  /*14300*/  @!P3 LDC.64 R2, c[0x0][0x2b0] ;  /* 0x0000ac00ff02bb82 */ /* 0x000f220000000a00 */
[C---:B-1----:R-:W-:Y:S02]  /*14310*/  @!P6 LEA R10, P2, R0.reuse, R10, 0x2 ;  /* 0x0000000a000ae211 */ /* 0x042fe400078410ff */
        /* <DEDUP_REMOVED lines=12> */
.L_x_524:
[----:B------:R-:W-:Y:S05]  /*143e0*/  BSYNC B0 ;  /* 0x0000000000007941 */ /* 0x000fea0003800000 */
.L_x_523:
[----:B------:R-:W2:Y:S01]  /*143f0*/  LDL R22, [R1+0x48] ;  /* 0x0000480001167983 */ /* 0x000ea20000100800 */
[----:B------:R-:W-:Y:S01]  /*14400*/  SHF.R.S32.HI R4, RZ, 0x3, R4 ;  /* 0x00000003ff047819 */ /* 0x000fe20000011404 */
[----:B------:R-:W-:Y:S01]  /*14410*/  IMAD.SHL.U32 R5, R5, 0x8, RZ ;  /* 0x0000000805057824 */ /* 0x000fe200078e00ff */
[----:B------:R-:W-:Y:S01]  /*14420*/  UIMAD UR17, UR5, -0x80, UR17 ;  /* 0xffffff80051178a4 */ /* 0x000fe2000f8e0211 */
[----:B------:R-:W-:Y:S01]  /*14430*/  SHF.R.S32.HI R0, RZ, 0x3, R18 ;  /* 0x00000003ff007819 */ /* 0x000fe20000011412 */
[----:B------:R-:W-:Y:S01]  /*14440*/  IMAD.U32 R13, RZ, RZ, UR16 ;  /* 0x00000010ff0d7e24 */ /* 0x000fe2000f8e00ff */
[----:B------:R-:W-:Y:S01]  /*14450*/  ULDC UR5, c[0x0][0x2d0] ;  /* 0x0000b40000057ab9 */ /* 0x000fe20000000800 */
[C---:B-1----:R-:W-:Y:S01]  /*14460*/  VIADD R2, R4.reuse, 0x30 ;  /* 0x0000003004027836 */ /* 0x042fe20000000000 */
[C---:B------:R-:W-:Y:S01]  /*14470*/  ISETP.GE.AND P1, PT, R5.reuse, UR5, PT ;  /* 0x0000000505007c0c */ /* 0x040fe2000bf26270 */
[----:B------:R-:W-:Y:S01]  /*14480*/  VIADD R3, R4, 0x20 ;  /* 0x0000002004037836 */ /* 0x000fe20000000000 */
[----:B------:R-:W-:Y:S01]  /*14490*/  IADD3 R14, P3, R5, UR4, RZ ;  /* 0x00000004050e7c10 */ /* 0x000fe2000ff7e0ff */
[----:B------:R-:W-:Y:S01]  /*144a0*/  ULDC.64 UR4, c[0x0][0x2a0] ;  /* 0x0000a80000047ab9 */ /* 0x000fe20000000a00 */
[----:B------:R-:W-:Y:S01]  /*144b0*/  ISETP.GE.OR P5, PT, R2, UR14, P1 ;  /* 0x0000000e02007c0c */ /* 0x000fe20008fa6670 */
[----:B------:R-:W-:Y:S01]  /*144c0*/  BSSY B0, `(.L_x_525) ;  /* 0x0000021000007945 */ /* 0x000fe20003800000 */
[----:B------:R-:W-:Y:S01]  /*144d0*/  ISETP.GE.OR P2, PT, R0, UR17, P1 ;  /* 0x0000001100007c0c */ /* 0x000fe20008f46670 */
[C---:B------:R-:W-:Y:S01]  /*144e0*/  VIADD R0, R4.reuse, 0x40 ;  /* 0x0000004004007836 */ /* 0x040fe20000000000 */
[----:B------:R-:W-:Y:S01]  /*144f0*/  SHF.R.S32.HI R2, RZ, 0x1f, R5 ;  /* 0x0000001fff027819 */ /* 0x000fe20000011405 */
[----:B------:R-:W-:Y:S01]  /*14500*/  VIADD R5, R4, 0x50 ;  /* 0x0000005004057836 */ /* 0x000fe20000000000 */
[----:B------:R-:W-:-:S02]  /*14510*/  ISETP.GE.OR P6, PT, R3, UR14, P1 ;  /* 0x0000000e03007c0c */ /* 0x000fc40008fc6670 */
[----:B------:R-:W-:Y:S02]  /*14520*/  SHF.R.S32.HI R3, RZ, 0x1f, R19 ;  /* 0x0000001fff037819 */ /* 0x000fe40000011413 */
[----:B------:R-:W-:Y:S01]  /*14530*/  IADD3.X R15, R2, UR6, RZ, P3, !PT ;  /* 0x00000006020f7c10 */ /* 0x000fe20009ffe4ff */
[----:B------:R-:W-:Y:S01]  /*14540*/  VIADD R2, R4, 0x60 ;  /* 0x0000006004027836 */ /* 0x000fe20000000000 */
[----:B------:R-:W-:Y:S01]  /*14550*/  ISETP.GE.OR P4, PT, R0, UR14, P1 ;  /* 0x0000000e00007c0c */ /* 0x000fe20008f86670 */
[----:B------:R-:W-:Y:S01]  /*14560*/  IMAD R0, R3, UR4, RZ ;  /* 0x0000000403007c24 */ /* 0x000fe2000f8e02ff */
[----:B------:R-:W-:Y:S01]  /*14570*/  ISETP.GE.OR P3, PT, R5, UR14, P1 ;  /* 0x0000000e05007c0c */ /* 0x000fe20008f66670 */
[C---:B------:R-:W-:Y:S01]  /*14580*/  IMAD.WIDE.U32 R14, R19.reuse, UR4, R14 ;  /* 0x00000004130e7c25 */ /* 0x040fe2000f8e000e */
[----:B------:R-:W-:Y:S02]  /*14590*/  SHF.R.S32.HI R5, RZ, 0x1f, R4 ;  /* 0x0000001fff057819 */ /* 0x000fe40000011404 */
[----:B------:R-:W-:Y:S01]  /*145a0*/  LEA.HI.SX32 R18, R18, 0x10, 0x1d ;  /* 0x0000001012127811 */ /* 0x000fe200078feaff */
[----:B------:R-:W-:-:S02]  /*145b0*/  IMAD R17, R19, UR5, R0 ;  /* 0x0000000513117c24 */ /* 0x000fc4000f8e0200 */
[----:B------:R-:W-:Y:S01]  /*145c0*/  IMAD.WIDE R12, R13, 0x80, R4 ;  /* 0x000000800d0c7825 */ /* 0x000fe200078e0204 */
[----:B------:R-:W-:-:S03]  /*145d0*/  ISETP.GE.OR P0, PT, R18, UR17, P1 ;  /* 0x0000001112007c0c */ /* 0x000fc60008f06670 */
[----:B------:R-:W-:Y:S02]  /*145e0*/  VIADD R0, R4, 0x70 ;  /* 0x0000007004007836 */ /* 0x000fe40000000000 */
        /* <DEDUP_REMOVED lines=14> */
.L_x_526:
[----:B------:R-:W-:Y:S05]  /*146d0*/  BSYNC B0 ;  /* 0x0000000000007941 */ /* 0x000fea0003800000 */
.L_x_525:
        /* <DEDUP_REMOVED lines=18> */
.L_x_528:
[----:B------:R-:W-:Y:S05]  /*14800*/  BSYNC B0 ;  /* 0x0000000000007941 */ /* 0x000fea0003800000 */
.L_x_527:
        /* <DEDUP_REMOVED lines=16> */
.L_x_530:
[----:B------:R-:W-:Y:S05]  /*14910*/  BSYNC B0 ;  /* 0x0000000000007941 */ /* 0x000fea0003800000 */
.L_x_529:
        /* <DEDUP_REMOVED lines=16> */
.L_x_532:
[----:B------:R-:W-:Y:S05]  /*14a20*/  BSYNC B0 ;  /* 0x0000000000007941 */ /* 0x000fea0003800000 */
.L_x_531:
        /* <DEDUP_REMOVED lines=16> */
.L_x_534:
[----:B------:R-:W-:Y:S05]  /*14b30*/  BSYNC B0 ;  /* 0x0000000000007941 */ /* 0x000fea0003800000 */
.L_x_533:
        /* <DEDUP_REMOVED lines=16> */
.L_x_536:
[----:B------:R-:W-:Y:S05]  /*14c40*/  BSYNC B0 ;  /* 0x0000000000007941 */ /* 0x000fea0003800000 */
.L_x_535:
        /* <DEDUP_REMOVED lines=16> */
.L_x_538:
[----:B------:R-:W-:Y:S05]  /*14d50*/  BSYNC B0 ;  /* 0x0000000000007941 */ /* 0x000fea0003800000 */
.L_x_537:
        /* <DEDUP_REMOVED lines=15> */
.L_x_463:
        /* <DEDUP_REMOVED lines=89> */
.L_x_540:
[----:B------:R-:W-:Y:S05]  /*153e0*/  BSYNC B0 ;  /* 0x0000000000007941 */ /* 0x000fea0003800000 */
.L_x_539:
        /* <DEDUP_REMOVED lines=16> */
.L_x_542:
[----:B------:R-:W-:Y:S05]  /*154f0*/  BSYNC B0 ;  /* 0x0000000000007941 */ /* 0x000fea0003800000 */
.L_x_541:
        /* <DEDUP_REMOVED lines=16> */
.L_x_544:
[----:B------:R-:W-:Y:S05]  /*15600*/  BSYNC B0 ;  /* 0x0000000000007941 */ /* 0x000fea0003800000 */
.L_x_543:
        /* <DEDUP_REMOVED lines=16> */
.L_x_546:
[----:B------:R-:W-:Y:S05]  /*15710*/  BSYNC B0 ;  /* 0x0000000000007941 */ /* 0x000fea0003800000 */
.L_x_545:
        /* <DEDUP_REMOVED lines=16> */
.L_x_548:
[----:B------:R-:W-:Y:S05]  /*15820*/  BSYNC B0 ;  /* 0x0000000000007941 */ /* 0x000fea0003800000 */
.L_x_547:
        /* <DEDUP_REMOVED lines=25> */
.L_x_550:
[----:B------:R-:W-:Y:S05]  /*159c0*/  BSYNC B0 ;  /* 0x0000000000007941 */ /* 0x000fea0003800000 */
.L_x_549:
        /* <DEDUP_REMOVED lines=19> */
.L_x_552:
[----:B------:R-:W-:Y:S05]  /*15b00*/  BSYNC B0 ;  /* 0x0000000000007941 */ /* 0x000fea0003800000 */
.L_x_551:
        /* <DEDUP_REMOVED lines=17> */
.L_x_554:
[----:B------:R-:W-:Y:S05]  /*15c20*/  BSYNC B0 ;  /* 0x0000000000007941 */ /* 0x000fea0003800000 */
.L_x_553:
        /* <DEDUP_REMOVED lines=11> */
.L_x_556:
[----:B------:R-:W-:Y:S05]  /*15ce0*/  BSYNC B0 ;  /* 0x0000000000007941 */ /* 0x000fea0003800000 */
.L_x_555:
        /* <DEDUP_REMOVED lines=11> */
.L_x_558:
[----:B------:R-:W-:Y:S05]  /*15da0*/  BSYNC B0 ;  /* 0x0000000000007941 */ /* 0x000fea0003800000 */
.L_x_557:
        /* <DEDUP_REMOVED lines=10> */
.L_x_560:
[----:B------:R-:W-:Y:S05]  /*15e50*/  BSYNC B0 ;  /* 0x0000000000007941 */ /* 0x000fea0003800000 */
.L_x_559:
        /* <DEDUP_REMOVED lines=10> */
.L_x_562:
[----:B------:R-:W-:Y:S05]  /*15f00*/  BSYNC B0 ;  /* 0x0000000000007941 */ /* 0x000fea0003800000 */
.L_x_561:
        /* <DEDUP_REMOVED lines=10> */
.L_x_564:
[----:B------:R-:W-:Y:S05]  /*15fb0*/  BSYNC B0 ;  /* 0x0000000000007941 */ /* 0x000fea0003800000 */
.L_x_563:
        /* <DEDUP_REMOVED lines=10> */
.L_x_566:
[----:B------:R-:W-:Y:S05]  /*16060*/  BSYNC B0 ;  /* 0x0000000000007941 */ /* 0x000fea0003800000 */
.L_x_565:
        /* <DEDUP_REMOVED lines=10> */
.L_x_568:
[----:B------:R-:W-:Y:S05]  /*16110*/  BSYNC B0 ;  /* 0x0000000000007941 */ /* 0x000fea0003800000 */
.L_x_567:
        /* <DEDUP_REMOVED lines=10> */
.L_x_569:
        /* <DEDUP_REMOVED lines=12> */
.L_x_2577:


//--------------------- .text._ZN5flash16flash_fwd_kernelI23Flash_fwd_kernel_traitsILi64ELi128ELi128ELi4ELb0ELb0EN7cutlass10bfloat16_tE19Flash_kernel_traitsILi64ELi128ELi128ELi4ES3_EELb0ELb0ELb1ELb0ELb0ELb1ELb0ELb0EEEvNS_16Flash_fwd_paramsE --------------------------
	.section	.text._ZN5flash16flash_fwd_kernelI23Flash_fwd_kernel_traitsILi64ELi128ELi128ELi4ELb0ELb0EN7cutlass10bfloat16_tE19Flash_kernel_traitsILi64ELi128ELi128ELi4ES3_EELb0ELb0ELb1ELb0ELb0ELb1ELb0ELb0EEEvNS_16Flash_fwd_paramsE,"ax",@progbits
	.align	128
        .global         _ZN5flash16flash_fwd_kernelI23Flash_fwd_kernel_traitsILi64ELi128ELi128ELi4ELb0ELb0EN7cutlass10bfloat16_tE19Flash_kernel_traitsILi64ELi128ELi128ELi4ES3_EELb0ELb0ELb1ELb0ELb0ELb1ELb0ELb0EEEvNS_16Flash_fwd_paramsE
        .type           _ZN5flash16flash_fwd_kernelI23Flash_fwd_kernel_traitsILi64ELi128ELi128ELi4ELb0ELb0EN7cutlass10bfloat16_tE19Flash_kernel_traitsILi64ELi128ELi128ELi4ES3_EELb0ELb0ELb1ELb0ELb0ELb1ELb0ELb0EEEvNS_16Flash_fwd_paramsE,@function
        .size           _ZN5flash16flash_fwd_kernelI23Flash_fwd_kernel_traitsILi64ELi128ELi128ELi4ELb0ELb0EN7cutlass10bfloat16_tE19Flash_kernel_traitsILi64ELi128ELi128ELi4ES3_EELb0ELb0ELb1ELb0ELb0ELb1ELb0ELb0EEEvNS_16Flash_fwd_paramsE,(.L_x_2578 - _ZN5flash16flash_fwd_kernelI23Flash_fwd_kernel_traitsILi64ELi128ELi128ELi4ELb0ELb0EN7cutlass10bfloat16_tE19Flash_kernel_traitsILi64ELi128ELi128ELi4ES3_EELb0ELb0ELb1ELb0ELb0ELb1ELb0ELb0EEEvNS_16Flash_fwd_paramsE)
        .other          _ZN5flash16flash_fwd_kernelI23Flash_fwd_kernel_traitsILi64ELi128ELi128ELi4ELb0ELb0EN7cutlass10bfloat16_tE19Flash_kernel_traitsILi64ELi128ELi128ELi4ES3_EELb0ELb0ELb1ELb0ELb0ELb1ELb0ELb0EEEvNS_16Flash_fwd_paramsE,@"STO_CUDA_ENTRY STV_DEFAULT"
_ZN5flash16flash_fwd_kernelI23Flash_fwd_kernel_traitsILi64ELi128ELi128ELi4ELb0ELb0EN7cutlass10bfloat16_tE19Flash_kernel_traitsILi64ELi128ELi128ELi4ES3_EELb0ELb0ELb1ELb0ELb0ELb1ELb0ELb0EEEvNS_16Flash_fwd_paramsE:
.text._ZN5flash16flash_fwd_kernelI23Flash_fwd_kernel_traitsILi64ELi128ELi128ELi4ELb0ELb0EN7cutlass10bfloat16_tE19Flash_kernel_traitsILi64ELi128ELi128ELi4ES3_EELb0ELb0ELb1ELb0ELb0ELb1ELb0ELb0EEEvNS_16Flash_fwd_paramsE:
        /* <DEDUP_REMOVED lines=55> */
.L_x_570:
[----:B------:R-:W-:-:S05]  /*0370*/  ULDC UR5, c[0x0][0x2c8] ;  /* 0x0000b20000057ab9 */ /* 0x000fca0000000800 */
.L_x_571:
        /* <DEDUP_REMOVED lines=19> */
[----:B------:R-:W-:Y:S10]  /*04b0*/  @!P0 EXIT ;  /* 0x000000000000894d */ /* 0x000ff40003800000 */
[----:B------:R-:W-:Y:S01]  /*04c0*/  @!UP2 UIADD3 UR25, UR6, UR5, -UR19 ;  /* 0x000000050619a290 */ /* 0x000fe2000fffe813 */
[----:B------:R-:W1:Y:S01]  /*04d0*/  S2R R134, SR_TID.X ;  /* 0x0000000000867919 */ /* 0x000e620000002100 */
[----:B------:R-:W-:Y:S02]  /*04e0*/  UIADD3 UR6, -UR26, 0xff, UR24 ;  /* 0x000000ff1a067890 */ /* 0x000fe4000fffe118 */
[----:B------:R-:W-:Y:S01]  /*04f0*/  UIADD3 UR11, UR25, UR24, -UR26 ;  /* 0x00000018190b7290 */ /* 0x000fe2000fffe81a */
[----:B------:R-:W-:Y:S01]  /*0500*/  ULDC UR23, c[0x0][0x394] ;  /* 0x0000e50000177ab9 */ /* 0x000fe20000000800 */
[----:B------:R-:W-:Y:S01]  /*0510*/  ULDC UR22, c[0x0][0x398] ;  /* 0x0000e60000167ab9 */ /* 0x000fe20000000800 */
[----:B------:R-:W-:Y:S02]  /*0520*/  UIADD3 UR9, UR25, 0x7f, URZ ;  /* 0x0000007f19097890 */ /* 0x000fe4000fffe03f */
[----:B------:R-:W-:Y:S02]  /*0530*/  UIADD3 UR6, UR6, UR22, UR25 ;  /* 0x0000001606067290 */ /* 0x000fe4000fffe019 */
[----:B------:R-:W-:-:S02]  /*0540*/  UIADD3 UR11, UR11, -UR23, URZ ;  /* 0x800000170b0b7290 */ /* 0x000fc4000fffe03f */
[----:B------:R-:W-:Y:S02]  /*0550*/  USHF.R.S32.HI UR7, URZ, 0x1f, UR9 ;  /* 0x0000001f3f077899 */ /* 0x000fe40008011409 */
[----:B------:R-:W-:Y:S02]  /*0560*/  USHF.R.S32.HI UR5, URZ, 0x1f, UR6 ;  /* 0x0000001f3f057899 */ /* 0x000fe40008011406 */
[----:B------:R-:W-:Y:S02]  /*0570*/  USHF.R.S32.HI UR10, URZ, 0x1f, UR11 ;  /* 0x0000001f3f0a7899 */ /* 0x000fe4000801140b */
[----:B------:R-:W-:Y:S02]  /*0580*/  ULEA.HI UR7, UR7, UR9, URZ, 0x7 ;  /* 0x0000000907077291 */ /* 0x000fe4000f8f383f */
[----:B------:R-:W-:Y:S02]  /*0590*/  ULEA.HI UR5, UR5, UR6, URZ, 0x7 ;  /* 0x0000000605057291 */ /* 0x000fe4000f8f383f */
[----:B------:R-:W-:-:S02]  /*05a0*/  ULEA.HI UR10, UR10, UR11, URZ, 0x7 ;  /* 0x0000000b0a0a7291 */ /* 0x000fc4000f8f383f */
[----:B------:R-:W-:Y:S02]  /*05b0*/  USHF.R.S32.HI UR7, URZ, 0x7, UR7 ;  /* 0x000000073f077899 */ /* 0x000fe40008011407 */
[----:B------:R-:W-:Y:S02]  /*05c0*/  USHF.R.S32.HI UR5, URZ, 0x7, UR5 ;  /* 0x000000073f057899 */ /* 0x000fe40008011405 */
[----:B------:R-:W-:Y:S02]  /*05d0*/  USHF.R.S32.HI UR10, URZ, 0x7, UR10 ;  /* 0x000000073f0a7899 */ /* 0x000fe4000801140a */
[----:B------:R-:W-:Y:S02]  /*05e0*/  UISETP.LT.AND UP0, UPT, UR7, UR5, UPT ;  /* 0x000000050700728c */ /* 0x000fe4000bf01270 */
[----:B------:R-:W-:Y:S02]  /*05f0*/  UISETP.LT.AND UP1, UPT, URZ, UR10, UPT ;  /* 0x0000000a3f00728c */ /* 0x000fe4000bf21270 */
[----:B------:R-:W-:-:S02]  /*0600*/  USEL UR15, UR7, UR5, UP0 ;  /* 0x00000005070f7287 */ /* 0x000fc40008000000 */
[----:B------:R-:W-:-:S04]  /*0610*/  USEL UR12, URZ, UR10, !UP1 ;  /* 0x0000000a3f0c7287 */ /* 0x000fc8000c800000 */
[----:B------:R-:W-:-:S06]  /*0620*/  UISETP.GT.AND UP0, UPT, UR15, UR12, UPT ;  /* 0x0000000c0f00728c */ /* 0x000fcc000bf04270 */
[----:B------:R-:W-:-:S13]  /*0630*/  PLOP3.LUT P0, PT, PT, PT, UP0, 0x80, 0x0 ;  /* 0x000000000000781c */ /* 0x000fda0003f0f008 */
[----:B-1----:R-:W-:Y:S05]  /*0640*/  @P0 BRA `(.L_x_572) ;  /* 0x0000001000a00947 */ /* 0x002fea0003800000 */
[----:B------:R-:W-:Y:S01]  /*0650*/  UISETP.NE.AND UP1, UPT, UR13, -0x1, UPT ;  /* 0xffffffff0d00788c */ /* 0x000fe2000bf25270 */
[----:B------:R-:W-:Y:S01]  /*0660*/  SHF.R.S32.HI R4, RZ, 0x1f, R134 ;  /* 0x0000001fff047819 */ /* 0x000fe20000011486 */
[----:B------:R-:W-:Y:S01]  /*0670*/  ULDC.U8 UR5, c[0x0][0x3d9] ;  /* 0x0000f64000057ab9 */ /* 0x000fe20000000000 */
[----:B------:R-:W-:Y:S01]  /*0680*/  UIADD3 UR26, -UR24, UR26, URZ ;  /* 0x0000001a181a7290 */ /* 0x000fe2000fffe13f */
[----:B------:R-:W-:Y:S01]  /*0690*/  LOP3.LUT P1, RZ, R134, 0x7, RZ, 0xc0, !PT ;  /* 0x0000000786ff7812 */ /* 0x000fe2000782c0ff */
[----:B------:R-:W-:Y:S01]  /*06a0*/  UISETP.NE.AND UP2, UPT, UR5, URZ, UPT ;  /* 0x0000003f0500728c */ /* 0x000fe2000bf45270 */
[----:B------:R-:W-:Y:S01]  /*06b0*/  LEA.HI R4, R4, R134, RZ, 0x3 ;  /* 0x0000008604047211 */ /* 0x000fe200078f18ff */
[----:B------:R-:W-:Y:S01]  /*06c0*/  UMOV UR22, URZ ;  /* 0x0000003f00167c82 */ /* 0x000fe20008000000 */
[----:B------:R-:W-:Y:S01]  /*06d0*/  UMOV UR23, URZ ;  /* 0x0000003f00177c82 */ /* 0x000fe20008000000 */
[----:B------:R-:W-:Y:S01]  /*06e0*/  BSSY B0, `(.L_x_573) ;  /* 0x000004c000007945 */ /* 0x000fe20003800000 */
[----:B------:R-:W-:Y:S01]  /*06f0*/  LOP3.LUT R0, R4, 0x1ffffff8, RZ, 0xc0, !PT ;  /* 0x1ffffff804007812 */ /* 0x000fe200078ec0ff */
[----:B------:R-:W-:Y:S01]  /*0700*/  @UP1 ULDC.64 UR8, c[0x0][0x298] ;  /* 0x0000a60000081ab9 */ /* 0x000fe20000000a00 */
[----:B------:R-:W-:Y:S01]  /*0710*/  @!UP1 USHF.R.S32.HI UR12, URZ, 0x1f, UR18 ;  /* 0x0000001f3f0c9899 */ /* 0x000fe20008011412 */
[----:B------:R-:W-:Y:S01]  /*0720*/  SHF.R.S32.HI R4, RZ, 0x3, R4 ;  /* 0x00000003ff047819 */ /* 0x000fe20000011404 */
[----:B------:R-:W-:Y:S01]  /*0730*/  @UP1 UIMAD.WIDE.U32 UR10, UR13, UR8, URZ ;  /* 0x000000080d0a12a5 */ /* 0x000fe2000f8e003f */
[----:B------:R-:W-:Y:S01]  /*0740*/  IMAD.IADD R0, R134, 0x1, -R0 ;  /* 0x0000000186007824 */ /* 0x000fe200078e0a00 */
[----:B------:R-:W-:Y:S01]  /*0750*/  @!UP1 ULDC.64 UR6, c[0x0][0x290] ;  /* 0x0000a40000069ab9 */ /* 0x000fe20000000a00 */
[----:B------:R-:W-:Y:S01]  /*0760*/  ISETP.GE.AND P2, PT, R4, UR26, PT ;  /* 0x0000001a04007c0c */ /* 0x000fe2000bf46270 */
[----:B------:R-:W-:Y:S01]  /*0770*/  @UP1 UIMAD UR9, UR13, UR9, UR11 ;  /* 0x000000090d0912a4 */ /* 0x000fe2000f8e020b */
[----:B------:R-:W-:Y:S01]  /*0780*/  IMAD.SHL.U32 R0, R0, 0x8, RZ ;  /* 0x0000000800007824 */ /* 0x000fe200078e00ff */
[----:B------:R-:W-:Y:S01]  /*0790*/  @!UP1 UIMAD UR8, UR12, UR6, URZ ;  /* 0x000000060c0892a4 */ /* 0x000fe2000f8e023f */
[----:B------:R-:W-:Y:S01]  /*07a0*/  SHF.R.S32.HI R5, RZ, 0x1f, R4 ;  /* 0x0000001fff057819 */ /* 0x000fe20000011404 */
[----:B------:R-:W-:Y:S01]  /*07b0*/  ULDC.U8 UR11, c[0x0][0x3d8] ;  /* 0x0000f600000b7ab9 */ /* 0x000fe20000000000 */
[----:B------:R-:W-:Y:S01]  /*07c0*/  @!UP1 UIMAD.WIDE.U32 UR20, UR18, UR6, URZ ;  /* 0x00000006121492a5 */ /* 0x000fe2000f8e003f */
[C---:B------:R-:W-:Y:S01]  /*07d0*/  VIADD R14, R4.reuse, 0x10 ;  /* 0x00000010040e7836 */ /* 0x040fe20000000000 */
[----:B------:R-:W-:Y:S01]  /*07e0*/  UISETP.NE.AND UP3, UPT, UR11, URZ, UPT ;  /* 0x0000003f0b00728c */ /* 0x000fe2000bf65270 */
[C---:B------:R-:W-:Y:S01]  /*07f0*/  VIADD R15, R4.reuse, 0x20 ;  /* 0x00000020040f7836 */ /* 0x040fe20000000000 */
[----:B------:R-:W-:Y:S01]  /*0800*/  UISETP.NE.AND UP0, UPT, UR11, URZ, !UP2 ;  /* 0x0000003f0b00728c */ /* 0x000fe2000d705270 */
[C---:B------:R-:W-:Y:S01]  /*0810*/  VIADD R16, R4.reuse, 0x30 ;  /* 0x0000003004107836 */ /* 0x040fe20000000000 */
[----:B------:R-:W-:Y:S01]  /*0820*/  @!UP1 UIMAD UR8, UR18, UR7, UR8 ;  /* 0x00000007120892a4 */ /* 0x000fe2000f8e0208 */
[C---:B------:R-:W-:Y:S01]  /*0830*/  VIADD R18, R4.reuse, 0x40 ;  /* 0x0000004004127836 */ /* 0x040fe20000000000 */
[----:B------:R-:W-:Y:S01]  /*0840*/  UISETP.NE.OR UP3, UPT, UR5, URZ, !UP3 ;  /* 0x0000003f0500728c */ /* 0x000fe2000df65670 */
[----:B------:R-:W-:Y:S01]  /*0850*/  ISETP.GE.OR P5, PT, R4, UR26, P1 ;  /* 0x0000001a04007c0c */ /* 0x000fe20008fa6670 */
[----:B------:R-:W-:Y:S01]  /*0860*/  @!UP1 UIADD3 UR9, UR21, UR8, URZ ;  /* 0x0000000815099290 */ /* 0x000fe2000fffe03f */
[----:B------:R-:W-:Y:S01]  /*0870*/  ISETP.GE.AND P4, PT, R14, UR26, PT ;  /* 0x0000001a0e007c0c */ /* 0x000fe2000bf86270 */
[----:B------:R-:W-:Y:S01]  /*0880*/  @!UP1 UMOV UR10, UR20 ;  /* 0x00000014000a9c82 */ /* 0x000fe20008000000 */
[----:B------:R-:W-:Y:S01]  /*0890*/  @UP2 ULDC.64 UR6, c[0x0][0x2c0] ;  /* 0x0000b00000062ab9 */ /* 0x000fe20000000a00 */
[C---:B------:R-:W-:Y:S01]  /*08a0*/  IADD3 R2, P0, R0.reuse, UR10, RZ ;  /* 0x0000000a00027c10 */ /* 0x040fe2000ff1e0ff */
[----:B------:R-:W-:Y:S01]  /*08b0*/  USHF.R.S32.HI UR12, URZ, 0x1f, UR4 ;  /* 0x0000001f3f0c7899 */ /* 0x000fe20008011404 */
[----:B------:R-:W-:Y:S01]  /*08c0*/  ISETP.GE.AND P3, PT, R15, UR26, PT ;  /* 0x0000001a0f007c0c */ /* 0x000fe2000bf66270 */
[----:B------:R-:W-:Y:S01]  /*08d0*/  @UP2 UIMAD UR15, UR7, UR6, URZ ;  /* 0x00000006070f22a4 */ /* 0x000fe2000f8e023f */
[----:B------:R-:W-:Y:S01]  /*08e0*/  LEA.HI.X.SX32 R3, R0, UR9, 0x1, P0 ;  /* 0x0000000900037c11 */ /* 0x000fe200080f0eff */
[----:B------:R-:W-:Y:S01]  /*08f0*/  @!UP2 ULDC UR8, c[0x0][0x2c4] ;  /* 0x0000b1000008aab9 */ /* 0x000fe20000000800 */
[----:B------:R-:W-:Y:S01]  /*0900*/  ULDC.64 UR6, c[0x0][0x2a0] ;  /* 0x0000a80000067ab9 */ /* 0x000fe20000000a00 */
[----:B------:R-:W-:Y:S01]  /*0910*/  @!UP2 ULDC UR5, c[0x0][0x270] ;  /* 0x00009c000005aab9 */ /* 0x000fe20000000800 */
[----:B------:R-:W-:Y:S01]  /*0920*/  @UP0 ULDC UR8, c[0x0][0x2e4] ;  /* 0x0000b90000080ab9 */ /* 0x000fe20000000800 */
[----:B------:R-:W-:Y:S01]  /*0930*/  @UP2 UMOV UR9, 0x1 ;  /* 0x0000000100092882 */ /* 0x000fe20000000000 */
[----:B------:R-:W-:Y:S01]  /*0940*/  UIMAD UR12, UR12, UR6, URZ ;  /* 0x000000060c0c72a4 */ /* 0x000fe2000f8e023f */
[----:B------:R-:W-:Y:S01]  /*0950*/  IMAD.U32 R8, RZ, RZ, UR6 ;  /* 0x00000006ff087e24 */ /* 0x000fe2000f8e00ff */
[----:B------:R-:W-:Y:S01]  /*0960*/  @!UP2 UIMAD UR9, UR8, UR5, URZ ;  /* 0x000000050809a2a4 */ /* 0x000fe2000f8e023f */
[----:B------:R-:W-:Y:S01]  /*0970*/  ISETP.GE.AND P0, PT, R16, UR26, PT ;  /* 0x0000001a10007c0c */ /* 0x000fe2000bf06270 */
[----:B------:R-:W-:Y:S01]  /*0980*/  @!UP3 ULDC UR6, c[0x0][0x2c4] ;  /* 0x0000b1000006bab9 */ /* 0x000fe20000000800 */
[----:B------:R-:W-:Y:S01]  /*0990*/  @UP2 ULDC UR10, c[0x0][0x2c0] ;  /* 0x0000b000000a2ab9 */ /* 0x000fe20000000800 */
[----:B------:R-:W-:Y:S01]  /*09a0*/  @!UP3 UIMAD UR6, UR18, UR6, URZ ;  /* 0x000000061206b2a4 */ /* 0x000fe2000f8e023f */
[----:B------:R-:W-:Y:S01]  /*09b0*/  IMAD.WIDE.U32 R8, R8, UR4, R2 ;  /* 0x0000000408087c25 */ /* 0x000fe2000f8e0002 */
[----:B------:R-:W-:Y:S01]  /*09c0*/  UIMAD UR9, UR18, UR9, URZ ;  /* 0x00000009120972a4 */ /* 0x000fe2000f8e023f */
[----:B------:R-:W-:Y:S01]  /*09d0*/  ISETP.GE.AND P6, PT, R18, UR26, PT ;  /* 0x0000001a12007c0c */ /* 0x000fe2000bfc6270 */
[----:B------:R-:W-:Y:S01]  /*09e0*/  @!UP3 USEL UR6, UR6, UR13, !UP1 ;  /* 0x0000000d0606b287 */ /* 0x000fe2000c800000 */
[----:B------:R-:W-:Y:S01]  /*09f0*/  IMAD.U32 R2, RZ, RZ, UR14 ;  /* 0x0000000eff027e24 */ /* 0x000fe2000f8e00ff */
[----:B------:R-:W-:Y:S01]  /*0a00*/  USEL UR9, UR9, URZ, UP3 ;  /* 0x0000003f09097287 */ /* 0x000fe20009800000 */
[----:B------:R-:W-:Y:S01]  /*0a10*/  VIADD R20, R4, 0x50 ;  /* 0x0000005004147836 */ /* 0x000fe20000000000 */
[----:B------:R-:W-:Y:S01]  /*0a20*/  @!UP2 UMOV UR10, 0x1 ;  /* 0x00000001000aa882 */ /* 0x000fe20000000000 */
[----:B------:R-:W-:Y:S01]  /*0a30*/  @!UP2 UMOV UR15, UR8 ;  /* 0x00000008000fac82 */ /* 0x000fe20008000000 */
[----:B------:R-:W-:Y:S01]  /*0a40*/  UIMAD UR24, UR24, UR10, URZ ;  /* 0x0000000a181872a4 */ /* 0x000fe2000f8e023f */
[----:B------:R-:W-:Y:S01]  /*0a50*/  IMAD.WIDE R2, R2, 0x80, R4 ;  /* 0x0000008002027825 */ /* 0x000fe200078e0204 */
[----:B------:R-:W-:-:S02]  /*0a60*/  UIMAD UR15, UR4, UR15, UR9 ;  /* 0x0000000f040f72a4 */ /* 0x000fc4000f8e0209 */
[----:B------:R-:W-:Y:S01]  /*0a70*/  UIMAD UR7, UR4, UR7, UR12 ;  /* 0x00000007040772a4 */ /* 0x000fe2000f8e020c */
[----:B------:R-:W-:Y:S01]  /*0a80*/  @!UP3 UMOV UR22, UR6 ;  /* 0x000000060016bc82 */ /* 0x000fe20008000000 */
[----:B------:R-:W-:Y:S02]  /*0a90*/  @!UP3 USHF.R.S32.HI UR23, URZ, 0x1f, UR6 ;  /* 0x0000001f3f17b899 */ /* 0x000fe40008011406 */
[----:B------:R-:W-:Y:S02]  /*0aa0*/  USHF.R.S32.HI UR4, URZ, 0x1f, UR24 ;  /* 0x0000001f3f047899 */ /* 0x000fe40008011418 */
[----:B------:R-:W-:Y:S01]  /*0ab0*/  VIADD R7, R9, UR7 ;  /* 0x0000000709077c36 */ /* 0x000fe20008000000 */
[----:B------:R-:W-:Y:S02]  /*0ac0*/  USHF.R.S32.HI UR5, URZ, 0x1f, UR15 ;  /* 0x0000001f3f057899 */ /* 0x000fe4000801140f */
[----:B------:R-:W-:-:S04]  /*0ad0*/  UIADD3 UR6, UP1, UP0, UR24, UR22, UR15 ;  /* 0x0000001618067290 */ /* 0x000fc8000f83e00f */
[----:B------:R-:W-:Y:S01]  /*0ae0*/  UIADD3.X UR22, UR4, UR23, UR5, UP1, UP0 ;  /* 0x0000001704167290 */ /* 0x000fe20008fe0405 */
        /* <DEDUP_REMOVED lines=11> */
.L_x_574:
[----:B------:R-:W-:Y:S05]  /*0ba0*/  BSYNC B0 ;  /* 0x0000000000007941 */ /* 0x000fea0003800000 */
.L_x_573:
[----:B------:R-:W-:Y:S01]  /*0bb0*/  BSSY B0, `(.L_x_575) ;  /* 0x0000011000007945 */ /* 0x000fe20003800000 */
[----:B------:R-:W-:Y:S02]  /*0bc0*/  ISETP.GE.AND P2, PT, R20, UR26, PT ;  /* 0x0000001a14007c0c */ /* 0x000fe4000bf46270 */
        /* <DEDUP_REMOVED lines=15> */
.L_x_576:
[----:B------:R-:W-:Y:S05]  /*0cc0*/  BSYNC B0 ;  /* 0x0000000000007941 */ /* 0x000fea0003800000 */
.L_x_575:
        /* <DEDUP_REMOVED lines=17> */
.L_x_578:
[----:B------:R-:W-:Y:S05]  /*0de0*/  BSYNC B0 ;  /* 0x0000000000007941 */ /* 0x000fea0003800000 */
.L_x_577:
        /* <DEDUP_REMOVED lines=16> */
.L_x_580:
[----:B------:R-:W-:Y:S05]  /*0ef0*/  BSYNC B0 ;  /* 0x0000000000007941 */ /* 0x000fea0003800000 */
.L_x_579:
[----:B------:R-:W-:Y:S01]  /*0f00*/  BSSY B0, `(.L_x_581) ;  /* 0x0000010000007945 */ /* 0x000fe20003800000 */
[----:B------:R-:W-:-:S03]  /*0f10*/  ISETP.GE.OR P0, PT, R14, UR26, P1 ;  /* 0x0000001a0e007c0c */ /* 0x000fc60008f06670 */
        /* <DEDUP_REMOVED lines=14> */
.L_x_582:
[----:B------:R-:W-:Y:S05]  /*1000*/  BSYNC B0 ;  /* 0x0000000000007941 */ /* 0x000fea0003800000 */
.L_x_581:
        /* <DEDUP_REMOVED lines=16> */
.L_x_584:
[----:B------:R-:W-:Y:S05]  /*1110*/  BSYNC B0 ;  /* 0x0000000000007941 */ /* 0x000fea0003800000 */
.L_x_583:
        /* <DEDUP_REMOVED lines=15> */
.L_x_586:
[----:B------:R-:W-:Y:S05]  /*1210*/  BSYNC B0 ;  /* 0x0000000000007941 */ /* 0x000fea0003800000 */
.L_x_585:
[----:B------:R-:W-:Y:S04]  /*1220*/  BSSY B0, `(.L_x_587) ;  /* 0x000000e000007945 */ /* 0x000fe80003800000 */
        /* <DEDUP_REMOVED lines=13> */
.L_x_588:
[----:B------:R-:W-:Y:S05]  /*1300*/  BSYNC B0 ;  /* 0x0000000000007941 */ /* 0x000fea0003800000 */
.L_x_587:
[----:B------:R-:W-:Y:S04]  /*1310*/  BSSY B0, `(.L_x_589) ;  /* 0x000000a000007945 */ /* 0x000fe80003800000 */
        /* <DEDUP_REMOVED lines=9> */
.L_x_590:
[----:B------:R-:W-:Y:S05]  /*13b0*/  BSYNC B0 ;  /* 0x0000000000007941 */ /* 0x000fea0003800000 */
.L_x_589:
[----:B------:R-:W-:Y:S01]  /*13c0*/  BSSY B0, `(.L_x_591) ;  /* 0x000000f000007945 */ /* 0x000fe20003800000 */
[----:B------:R-:W-:Y:S02]  /*13d0*/  ISETP.GE.OR P5, PT, R16, UR26, P1 ;  /* 0x0000001a10007c0c */ /* 0x000fe40008fa6670 */
[----:B------:R-:W-:Y:S02]  /*13e0*/  ISETP.GE.OR P4, PT, R18, UR26, P1 ;  /* 0x0000001a12007c0c */ /* 0x000fe40008f86670 */
[----:B------:R-:W-:Y:S02]  /*13f0*/  ISETP.GE.OR P3, PT, R20, UR26, P1 ;  /* 0x0000001a14007c0c */ /* 0x000fe40008f66670 */
[----:B------:R-:W-:Y:S02]  /*1400*/  ISETP.GE.OR P2, PT, R19, UR26, P1 ;  /* 0x0000001a13007c0c */ /* 0x000fe40008f46670 */
[----:B------:R-:W-:Y:S01]  /*1410*/  ISETP.GE.OR P1, PT, R17, UR26, P1 ;  /* 0x0000001a11007c0c */ /* 0x000fe20008f26670 */
[----:B------:R-:W-:-:S12]  /*1420*/  @P0 BRA `(.L_x_592) ;  /* 0x0000000000200947 */ /* 0x000fd80003800000 */
        /* <DEDUP_REMOVED lines=8> */
.L_x_592:
[----:B------:R-:W-:Y:S05]  /*14b0*/  BSYNC B0 ;  /* 0x0000000000007941 */ /* 0x000fea0003800000 */
.L_x_591:
        /* <DEDUP_REMOVED lines=10> */
.L_x_594:
[----:B------:R-:W-:Y:S05]  /*1560*/  BSYNC B0 ;  /* 0x0000000000007941 */ /* 0x000fea0003800000 */
.L_x_593:
        /* <DEDUP_REMOVED lines=10> */
.L_x_596:
[----:B------:R-:W-:Y:S05]  /*1610*/  BSYNC B0 ;  /* 0x0000000000007941 */ /* 0x000fea0003800000 */
.L_x_595:
        /* <DEDUP_REMOVED lines=10> */
.L_x_598:
[----:B------:R-:W-:Y:S05]  /*16c0*/  BSYNC B0 ;  /* 0x0000000000007941 */ /* 0x000fea0003800000 */
.L_x_597:
        /* <DEDUP_REMOVED lines=10> */
.L_x_600:
[----:B------:R-:W-:Y:S05]  /*1770*/  BSYNC B0 ;  /* 0x0000000000007941 */ /* 0x000fea0003800000 */
.L_x_599:
        /* <DEDUP_REMOVED lines=10> */
.L_x_602:
[----:B------:R-:W-:Y:S05]  /*1820*/  BSYNC B0 ;  /* 0x0000000000007941 */ /* 0x000fea0003800000 */
.L_x_601:
        /* <DEDUP_REMOVED lines=10> */
.L_x_572:
[----:B------:R-:W1:Y:S01]  /*18d0*/  LDC R17, c[0x0][0x278] ;  /* 0x00009e00ff117b82 */ /* 0x000e620000000800 */
[----:B------:R-:W2:Y:S01]  /*18e0*/  S2R R11, SR_CTAID.Z ;  /* 0x00000000000b7919 */ /* 0x000ea20000002700 */
[----:B------:R-:W-:Y:S01]  /*18f0*/  SHF.R.S32.HI R50, RZ, 0x1f, R134 ;  /* 0x0000001fff327819 */ /* 0x000fe20000011486 */
[----:B------:R-:W-:Y:S02]  /*1900*/  UIADD3 UR5, -UR24, UR26, URZ ;  /* 0x0000001a18057290 */ /* 0x000fe4000fffe13f */
[----:B------:R-:W-:Y:S01]  /*1910*/  UISETP.NE.AND UP0, UPT, UR13, -0x1, UPT ;  /* 0xffffffff0d00788c */ /* 0x000fe2000bf05270 */
[CC--:B------:R-:W-:Y:S02]  /*1920*/  LEA.HI R4, R50.reuse, R134.reuse, RZ, 0x3 ;  /* 0x0000008632047211 */ /* 0x0c0fe400078f18ff */
[----:B------:R-:W-:Y:S02]  /*1930*/  LEA.HI R16, R50, R134, RZ, 0x6 ;  /* 0x0000008632107211 */ /* 0x000fe400078f30ff */
[----:B------:R-:W-:-:S03]  /*1940*/  SHF.R.S32.HI R12, RZ, 0x3, R4 ;  /* 0x00000003ff0c7819 */ /* 0x000fc60000011404 */
[----:B------:R-:W-:Y:S01]  /*1950*/  IMAD.SHL.U32 R16, R16, 0x8, RZ ;  /* 0x0000000810107824 */ /* 0x000fe200078e00ff */
[C---:B------:R-:W-:Y:S01]  /*1960*/  ISETP.GE.AND P3, PT, R12.reuse, UR5, PT ;  /* 0x000000050c007c0c */ /* 0x040fe2000bf66270 */
[C---:B------:R-:W-:Y:S01]  /*1970*/  VIADD R42, R12.reuse, 0x10 ;  /* 0x000000100c2a7836 */ /* 0x040fe20000000000 */
[----:B------:R-:W-:Y:S01]  /*1980*/  @UP0 ULDC.64 UR6, c[0x0][0x240] ;  /* 0x0000900000060ab9 */ /* 0x000fe20000000a00 */
[C---:B------:R-:W-:Y:S01]  /*1990*/  VIADD R41, R12.reuse, 0x20 ;  /* 0x000000200c297836 */ /* 0x040fe20000000000 */
[----:B------:R-:W-:Y:S01]  /*19a0*/  @UP0 UIMAD.WIDE.U32 UR20, UR13, UR6, URZ ;  /* 0x000000060d1402a5 */ /* 0x000fe2000f8e003f */
[----:B------:R-:W-:Y:S01]  /*19b0*/  VIADD R47, R12, 0x30 ;  /* 0x000000300c2f7836 */ /* 0x000fe20000000000 */
[----:B------:R-:W-:Y:S01]  /*19c0*/  ISETP.GE.AND P2, PT, R42, UR5, PT ;  /* 0x000000052a007c0c */ /* 0x000fe2000bf46270 */
[----:B------:R-:W-:Y:S01]  /*19d0*/  @!UP0 USHF.R.S32.HI UR10, URZ, 0x1f, UR18 ;  /* 0x0000001f3f0a8899 */ /* 0x000fe20008011412 */
[----:B------:R-:W-:Y:S01]  /*19e0*/  ISETP.GE.AND P1, PT, R41, UR5, PT ;  /* 0x0000000529007c0c */ /* 0x000fe2000bf26270 */
[----:B------:R-:W-:Y:S01]  /*19f0*/  @UP0 UIMAD UR9, UR13, UR7, UR21 ;  /* 0x000000070d0902a4 */ /* 0x000fe2000f8e0215 */
[----:B-1----:R-:W-:Y:S01]  /*1a00*/  IABS R0, R17 ;  /* 0x0000001100007213 */ /* 0x002fe20000000000 */
[C---:B------:R-:W-:Y:S01]  /*1a10*/  VIADD R48, R12.reuse, 0x40 ;  /* 0x000000400c307836 */ /* 0x040fe20000000000 */
[----:B------:R-:W-:Y:S01]  /*1a20*/  ISETP.GE.AND P0, PT, R47, UR5, PT ;  /* 0x000000052f007c0c */ /* 0x000fe2000bf06270 */
[----:B------:R-:W-:Y:S01]  /*1a30*/  @!UP0 ULDC.64 UR6, c[0x0][0x228] ;  /* 0x00008a0000068ab9 */ /* 0x000fe20000000a00 */
[----:B------:R-:W-:Y:S01]  /*1a40*/  SHF.R.S32.HI R13, RZ, 0x1f, R12 ;  /* 0x0000001fff0d7819 */ /* 0x000fe2000001140c */
[----:B------:R-:W-:Y:S01]  /*1a50*/  IMAD.MOV.U32 R14, RZ, RZ, R0 ;  /* 0x000000ffff0e7224 */ /* 0x000fe200078e0000 */
[----:B------:R-:W-:Y:S01]  /*1a60*/  @!UP0 UIMAD UR10, UR10, UR6, URZ ;  /* 0x000000060a0a82a4 */ /* 0x000fe2000f8e023f */
[----:B------:R-:W1:Y:S01]  /*1a70*/  @!P3 LDC.64 R20, c[0x0][0x210] ;  /* 0x00008400ff14bb82 */ /* 0x000e620000000a00 */
[----:B------:R-:W-:Y:S01]  /*1a80*/  @!UP0 UIMAD.WIDE.U32 UR28, UR18, UR6, URZ ;  /* 0x00000006121c82a5 */ /* 0x000fe2000f8e003f */
[----:B------:R-:W3:Y:S01]  /*1a90*/  I2F.RP R2, R14 ;  /* 0x0000000e00027306 */ /* 0x000ee20000209400 */
[----:B--2---:R-:W-:Y:S01]  /*1aa0*/  IABS R11, R11 ;  /* 0x0000000b000b7213 */ /* 0x004fe20000000000 */
[----:B------:R-:W2:Y:S01]  /*1ab0*/  @!P2 S2R R10, SR_CgaCtaId ;  /* 0x00000000000aa919 */ /* 0x000ea20000008800 */
[----:B------:R-:W-:Y:S01]  /*1ac0*/  @!UP0 UIMAD UR7, UR18, UR7, UR10 ;  /* 0x00000007120782a4 */ /* 0x000fe2000f8e020a */
[C---:B------:R-:W-:Y:S01]  /*1ad0*/  VIADD R44, R12.reuse, 0x50 ;  /* 0x000000500c2c7836 */ /* 0x040fe20000000000 */
[----:B------:R-:W-:Y:S01]  /*1ae0*/  UIADD3 UR21, UR15, -0x1, URZ ;  /* 0xffffffff0f157890 */ /* 0x000fe2000fffe03f */
[----:B------:R-:W4:Y:S01]  /*1af0*/  @!P1 S2R R8, SR_CgaCtaId ;  /* 0x0000000000089919 */ /* 0x000f220000008800 */
[----:B------:R-:W5:Y:S01]  /*1b00*/  @!P2 LDC.64 R18, c[0x0][0x240] ;  /* 0x00009000ff12ab82 */ /* 0x000f620000000a00 */
[----:B------:R-:W-:Y:S01]  /*1b10*/  @!UP0 UIADD3 UR9, UR29, UR7, URZ ;  /* 0x000000071d098290 */ /* 0x000fe2000fffe03f */
[C---:B------:R-:W-:Y:S01]  /*1b20*/  IADD3 R46, R12.reuse, 0x60, RZ ;  /* 0x000000600c2e7810 */ /* 0x040fe20007ffe0ff */
[----:B------:R-:W1:Y:S01]  /*1b30*/  @!P0 S2R R7, SR_CgaCtaId ;  /* 0x0000000000078919 */ /* 0x000e620000008800 */
[----:B------:R-:W-:Y:S01]  /*1b40*/  @!UP0 UMOV UR20, UR28 ;  /* 0x0000001c00148c82 */ /* 0x000fe20008000000 */
[----:B------:R-:W-:Y:S01]  /*1b50*/  ULDC.64 UR6, c[0x0][0x258] ;  /* 0x0000960000067ab9 */ /* 0x000fe20000000a00 */
[----:B------:R-:W-:Y:S01]  /*1b60*/  VIADD R43, R12, 0x70 ;  /* 0x000000700c2b7836 */ /* 0x000fe20000000000 */
[----:B------:R-:W-:Y:S01]  /*1b70*/  UISETP.NE.AND UP0, UPT, UR8, -0x1, UPT ;  /* 0xffffffff0800788c */ /* 0x000fe2000bf05270 */
[----:B---3--:R-:W3:Y:S01]  /*1b80*/  MUFU.RCP R2, R2 ;  /* 0x0000000200027308 */ /* 0x008ee20000001000 */
[----:B------:R-:W5:Y:S08]  /*1b90*/  S2UR UR10, SR_CgaCtaId ;  /* 0x00000000000a79c3 */ /* 0x000f700000008800 */
[----:B------:R-:W5:Y:S01]  /*1ba0*/  @!P2 LDC.64 R26, c[0x0][0x210] ;  /* 0x00008400ff1aab82 */ /* 0x000f620000000a00 */
[----:B---3--:R-:W-:-:S07]  /*1bb0*/  VIADD R2, R2, 0xffffffe ;  /* 0x0ffffffe02027836 */ /* 0x008fce0000000000 */
[----:B------:R-:W3:Y:S01]  /*1bc0*/  @!P1 LDC.64 R22, c[0x0][0x240] ;  /* 0x00009000ff169b82 */ /* 0x000ee20000000a00 */
[----:B------:R-:W2:Y:S07]  /*1bd0*/  F2I.FTZ.U32.TRUNC.NTZ R3, R2 ;  /* 0x0000000200037305 */ /* 0x000eae000021f000 */
[----:B------:R-:W3:Y:S08]  /*1be0*/  @!P1 LDC.64 R32, c[0x0][0x210] ;  /* 0x00008400ff209b82 */ /* 0x000ef00000000a00 */
[----:B------:R-:W3:Y:S01]  /*1bf0*/  @!P0 LDC.64 R24, c[0x0][0x240] ;  /* 0x00009000ff188b82 */ /* 0x000ee20000000a00 */
[----:B--2---:R-:W-:-:S02]  /*1c00*/  IMAD.MOV R0, RZ, RZ, -R3 ;  /* 0x000000ffff007224 */ /* 0x004fc400078e0a03 */
[----:B------:R-:W-:Y:S02]  /*1c10*/  IMAD.MOV.U32 R2, RZ, RZ, RZ ;  /* 0x000000ffff027224 */ /* 0x000fe400078e00ff */
[----:B------:R-:W-:-:S03]  /*1c20*/  IMAD R0, R0, R14, RZ ;  /* 0x0000000e00007224 */ /* 0x000fc600078e02ff */
[----:B------:R-:W2:Y:S01]  /*1c30*/  @!P0 LDC.64 R28, c[0x0][0x210] ;  /* 0x00008400ff1c8b82 */ /* 0x000ea20000000a00 */
[----:B------:R-:W-:Y:S01]  /*1c40*/  IMAD.HI.U32 R3, R3, R0, R2 ;  /* 0x0000000003037227 */ /* 0x000fe200078e0002 */
[----:B------:R-:W-:-:S03]  /*1c50*/  LOP3.LUT R2, R4, 0xfffffff8, RZ, 0xc0, !PT ;  /* 0xfffffff804027812 */ /* 0x000fc600078ec0ff */
[----:B------:R-:W-:Y:S02]  /*1c60*/  IMAD.SHL.U32 R0, R12, 0x40, RZ ;  /* 0x000000400c007824 */ /* 0x000fe400078e00ff */
[----:B------:R-:W-:Y:S02]  /*1c70*/  IMAD.IADD R49, R134, 0x1, -R2 ;  /* 0x0000000186317824 */ /* 0x000fe400078e0a02 */
[----:B------:R-:W-:Y:S01]  /*1c80*/  IMAD.HI.U32 R4, R3, R11, RZ ;  /* 0x0000000b03047227 */ /* 0x000fe200078e00ff */
[----:B------:R-:W-:-:S03]  /*1c90*/  LOP3.LUT R0, R0, 0x1c0, RZ, 0xc0, !PT ;  /* 0x000001c000007812 */ /* 0x000fc600078ec0ff */
[----:B------:R-:W-:Y:S01]  /*1ca0*/  IMAD.SHL.U32 R30, R49, 0x8, RZ ;  /* 0x00000008311e7824 */ /* 0x000fe200078e00ff */
[----:B------:R-:W-:Y:S01]  /*1cb0*/  SHF.R.U32.HI R5, RZ, 0x3, R0 ;  /* 0x00000003ff057819 */ /* 0x000fe20000011600 */
[----:B------:R-:W-:-:S03]  /*1cc0*/  IMAD.U32 R2, RZ, RZ, UR14 ;  /* 0x0000000eff027e24 */ /* 0x000fc6000f8e00ff */
[----:B------:R-:W-:Y:S01]  /*1cd0*/  LOP3.LUT R6, R0, 0x38, R30, 0xf8, !PT ;  /* 0x0000003800067812 */ /* 0x000fe200078ef81e */
[----:B------:R-:W-:Y:S01]  /*1ce0*/  IMAD.MOV R0, RZ, RZ, -R4 ;  /* 0x000000ffff007224 */ /* 0x000fe200078e0a04 */
[----:B------:R-:W-:Y:S01]  /*1cf0*/  SHF.R.S32.HI R31, RZ, 0x1f, R30 ;  /* 0x0000001fff1f7819 */ /* 0x000fe2000001141e */
[----:B------:R-:W-:Y:S01]  /*1d00*/  IMAD.WIDE R2, R2, 0x80, R12 ;  /* 0x0000008002027825 */ /* 0x000fe200078e020c */
[----:B------:R-:W-:Y:S02]  /*1d10*/  LOP3.LUT R9, R6, R5, RZ, 0x3c, !PT ;  /* 0x0000000506097212 */ /* 0x000fe400078e3cff */
[----:B------:R-:W-:Y:S01]  /*1d20*/  @!P2 MOV R5, 0x400 ;  /* 0x000004000005a802 */ /* 0x000fe20000000f00 */
[----:B------:R-:W-:Y:S01]  /*1d30*/  IMAD R0, R14, R0, R11 ;  /* 0x000000000e007224 */ /* 0x000fe200078e020b */
[----:B------:R-:W-:Y:S02]  /*1d40*/  @!P1 MOV R6, 0x400 ;  /* 0x0000040000069802 */ /* 0x000fe40000000f00 */
[----:B------:R-:W-:-:S02]  /*1d50*/  @!P2 LEA R35, R10, R5, 0x18 ;  /* 0x000000050a23a211 */ /* 0x000fc400078ec0ff */
[----:B------:R-:W-:Y:S01]  /*1d60*/  ISETP.GT.U32.AND P6, PT, R14, R0, PT ;  /* 0x000000000e00720c */ /* 0x000fe20003fc4070 */
[----:B------:R-:W3:Y:S01]  /*1d70*/  @!P3 LDC.64 R10, c[0x0][0x240] ;  /* 0x00009000ff0abb82 */ /* 0x000ee20000000a00 */
[----:B------:R-:W-:Y:S02]  /*1d80*/  @!P0 MOV R5, 0x400 ;  /* 0x0000040000058802 */ /* 0x000fe40000000f00 */
[----:B----4-:R-:W-:Y:S02]  /*1d90*/  @!P1 LEA R36, R8, R6, 0x18 ;  /* 0x0000000608249211 */ /* 0x010fe400078ec0ff */
[----:B------:R-:W-:Y:S01]  /*1da0*/  IADD3 R6, P5, R30, UR20, RZ ;  /* 0x000000141e067c10 */ /* 0x000fe2000ffbe0ff */
[----:B------:R-:W-:Y:S01]  /*1db0*/  UIMAD UR20, UR21, -0x80, UR25 ;  /* 0xffffff80151478a4 */ /* 0x000fe2000f8e0219 */
[----:B-1----:R-:W-:Y:S02]  /*1dc0*/  @!P0 LEA R37, R7, R5, 0x18 ;  /* 0x0000000507258211 */ /* 0x002fe400078ec0ff */
[----:B------:R-:W-:Y:S01]  /*1dd0*/  IADD3.X R7, R31, UR9, RZ, P5, !PT ;  /* 0x000000091f077c10 */ /* 0x000fe2000affe4ff */
[----:B------:R-:W-:Y:S01]  /*1de0*/  USHF.R.S32.HI UR9, URZ, 0x1f, UR4 ;  /* 0x0000001f3f097899 */ /* 0x000fe20008011404 */
[----:B------:R-:W-:Y:S01]  /*1df0*/  LOP3.LUT R5, R17, UR4, RZ, 0x3c, !PT ;  /* 0x0000000411057c12 */ /* 0x000fe2000f8e3cff */
[----:B------:R-:W-:Y:S01]  /*1e00*/  @!P6 IMAD.IADD R0, R0, 0x1, -R14 ;  /* 0x000000010000e824 */ /* 0x000fe200078e0a0e */
[----:B------:R-:W-:Y:S01]  /*1e10*/  LOP3.LUT R16, R9, 0xfffffe00, R16, 0xf8, !PT ;  /* 0xfffffe0009107812 */ /* 0x000fe200078ef810 */
[----:B------:R-:W-:Y:S01]  /*1e20*/  @!P6 VIADD R4, R4, 0x1 ;  /* 0x000000010404e836 */ /* 0x000fe20000000000 */
[----:B------:R-:W-:Y:S01]  /*1e30*/  UIMAD UR9, UR9, UR6, URZ ;  /* 0x00000006090972a4 */ /* 0x000fe2000f8e023f */
[----:B------:R-:W-:-:S02]  /*1e40*/  ISETP.GE.AND P5, PT, R5, RZ, PT ;  /* 0x000000ff0500720c */ /* 0x000fc40003fa6270 */
[----:B------:R-:W-:Y:S01]  /*1e50*/  ISETP.GE.U32.AND P4, PT, R0, R14, PT ;  /* 0x0000000e0000720c */ /* 0x000fe20003f86070 */
[----:B------:R-:W-:Y:S01]  /*1e60*/  IMAD.U32 R0, RZ, RZ, UR6 ;  /* 0x00000006ff007e24 */ /* 0x000fe2000f8e00ff */
[----:B------:R-:W-:Y:S01]  /*1e70*/  UIMAD UR7, UR4, UR7, UR9 ;  /* 0x00000007040772a4 */ /* 0x000fe2000f8e0209 */
[----:B------:R-:W-:Y:S01]  /*1e80*/  ISETP.NE.AND P6, PT, R17, RZ, PT ;  /* 0x000000ff1100720c */ /* 0x000fe20003fc5270 */
[----:B------:R-:W-:Y:S01]  /*1e90*/  @UP0 UIADD3 UR6, UR19, UR8, URZ ;  /* 0x0000000813060290 */ /* 0x000fe2000fffe03f */
[----:B------:R-:W-:Y:S01]  /*1ea0*/  IMAD.WIDE.U32 R6, R0, UR4, R6 ;  /* 0x0000000400067c25 */ /* 0x000fe2000f8e0006 */
[----:B------:R-:W-:Y:S02]  /*1eb0*/  UMOV UR4, 0x400 ;  /* 0x0000040000047882 */ /* 0x000fe40000000000 */
[----:B-----5:R-:W-:Y:S01]  /*1ec0*/  ULEA UR4, UR10, UR4, 0x18 ;  /* 0x000000040a047291 */ /* 0x020fe2000f8ec03f */
[----:B---3--:R-:W-:Y:S02]  /*1ed0*/  @!P3 IMAD R0, R3, R10, RZ ;  /* 0x0000000a0300b224 */ /* 0x008fe400078e02ff */
[----:B------:R-:W-:Y:S01]  /*1ee0*/  VIADD R5, R7, UR7 ;  /* 0x0000000707057c36 */ /* 0x000fe20008000000 */
[----:B------:R-:W-:Y:S01]  /*1ef0*/  @UP0 UIADD3 UR7, UR19, UR8, URZ ;  /* 0x0000000813070290 */ /* 0x000fe2000fffe03f */
[----:B------:R-:W-:Y:S01]  /*1f00*/  @P4 VIADD R4, R4, 0x1 ;  /* 0x0000000104044836 */ /* 0x000fe20000000000 */
[C---:B------:R-:W-:Y:S01]  /*1f10*/  @!P2 IADD3 R15, P4, R2.reuse, 0x10, RZ ;  /* 0x00000010020fa810 */ /* 0x040fe20007f9e0ff */
[----:B------:R-:W-:Y:S01]  /*1f20*/  @!P3 IMAD R0, R2, R11, R0 ;  /* 0x0000000b0200b224 */ /* 0x000fe200078e0200 */
[----:B------:R-:W-:Y:S01]  /*1f30*/  LEA R234, R16, UR4, 0x1 ;  /* 0x0000000410ea7c11 */ /* 0x000fe2000f8e08ff */
[----:B------:R-:W-:Y:S01]  /*1f40*/  IMAD.MOV.U32 R34, RZ, RZ, R4 ;  /* 0x000000ffff227224 */ /* 0x000fe200078e0004 */
[----:B------:R-:W-:Y:S01]  /*1f50*/  @UP0 ULDC.64 UR8, c[0x0][0x250] ;  /* 0x0000940000080ab9 */ /* 0x000fe20000000a00 */
[----:B------:R-:W-:Y:S01]  /*1f60*/  @!P2 IMAD.X R4, RZ, RZ, R3, P4 ;  /* 0x000000ffff04a224 */ /* 0x000fe200020e0603 */
[----:B------:R-:W-:Y:S01]  /*1f70*/  @UP0 ULDC.64 UR10, c[0x0][0x248] ;  /* 0x00009200000a0ab9 */ /* 0x000fe20000000a00 */
[----:B------:R-:W-:Y:S01]  /*1f80*/  @!P5 IMAD.MOV R34, RZ, RZ, -R34 ;  /* 0x000000ffff22d224 */ /* 0x000fe200078e0a22 */
[----:B------:R-:W-:Y:S01]  /*1f90*/  @!P6 LOP3.LUT R34, RZ, R17, RZ, 0x33, !PT ;  /* 0x00000011ff22e212 */ /* 0x000fe200078e33ff */
[----:B------:R-:W-:Y:S01]  /*1fa0*/  @!P2 IMAD R8, R4, R18, RZ ;  /* 0x000000120408a224 */ /* 0x000fe200078e02ff */
[----:B------:R-:W-:Y:S01]  /*1fb0*/  @!P1 IADD3 R17, P4, R2, 0x20, RZ ;  /* 0x0000002002119810 */ /* 0x000fe20007f9e0ff */
[----:B------:R-:W-:Y:S01]  /*1fc0*/  @!P3 IMAD.MOV.U32 R4, RZ, RZ, R6 ;  /* 0x000000ffff04b224 */ /* 0x000fe200078e0006 */
[----:B------:R-:W-:Y:S01]  /*1fd0*/  ISETP.GE.AND P6, PT, R42, UR20, PT ;  /* 0x000000142a007c0c */ /* 0x000fe2000bfc6270 */
[----:B------:R-:W-:Y:S01]  /*1fe0*/  @!P2 IMAD R19, R15, R19, R8 ;  /* 0x000000130f13a224 */ /* 0x000fe200078e0208 */
[----:B------:R-:W-:Y:S01]  /*1ff0*/  @UP0 UIMAD.WIDE.U32 UR28, UR7, UR8, URZ ;  /* 0x00000008071c02a5 */ /* 0x000fe2000f8e003f */
[----:B------:R-:W-:Y:S01]  /*2000*/  @!P3 IMAD.WIDE.U32 R10, R2, R10, R4 ;  /* 0x0000000a020ab225 */ /* 0x000fe200078e0004 */
[----:B------:R-:W-:-:S02]  /*2010*/  @UP0 UIMAD.WIDE.U32 UR30, UR6, UR10, URZ ;  /* 0x0000000a061e02a5 */ /* 0x000fc4000f8e003f */
[----:B------:R-:W-:Y:S01]  /*2020*/  @UP0 UIMAD UR7, UR7, UR9, URZ ;  /* 0x00000009070702a4 */ /* 0x000fe2000f8e023f */
[----:B------:R-:W-:Y:S01]  /*2030*/  @!P2 IMAD.MOV.U32 R8, RZ, RZ, R6 ;  /* 0x000000ffff08a224 */ /* 0x000fe200078e0006 */
[----:B------:R-:W-:Y:S01]  /*2040*/  @!P3 IADD3 R0, R11, R0, RZ ;  /* 0x000000000b00b210 */ /* 0x000fe20007ffe0ff */
[----:B------:R-:W-:Y:S01]  /*2050*/  @!P2 IMAD.MOV.U32 R9, RZ, RZ, R5 ;  /* 0x000000ffff09a224 */ /* 0x000fe200078e0005 */
[C---:B------:R-:W-:Y:S01]  /*2060*/  @!P3 LEA R14, P5, R10.reuse, R20, 0x1 ;  /* 0x000000140a0eb211 */ /* 0x040fe200078a08ff */
[----:B------:R-:W-:Y:S01]  /*2070*/  @UP0 UIMAD UR6, UR6, UR11, URZ ;  /* 0x0000000b060602a4 */ /* 0x000fe2000f8e023f */
[----:B------:R-:W-:Y:S02]  /*2080*/  @!P2 IMAD.WIDE.U32 R8, R15, R18, R8 ;  /* 0x000000120f08a225 */ /* 0x000fe400078e0008 */
[----:B------:R-:W-:Y:S01]  /*2090*/  @!P3 LEA.HI.X R15, R10, R21, R0, 0x1, P5 ;  /* 0x000000150a0fb211 */ /* 0x000fe200028f0c00 */
[----:B------:R-:W-:Y:S01]  /*20a0*/  @UP0 UIADD3 UR27, UR29, UR7, URZ ;  /* 0x000000071d1b0290 */ /* 0x000fe2000fffe03f */
[----:B------:R-:W-:Y:S01]  /*20b0*/  ISETP.GE.AND P5, PT, R48, UR5, PT ;  /* 0x0000000530007c0c */ /* 0x000fe2000bfa6270 */
[----:B------:R-:W-:Y:S01]  /*20c0*/  @!P1 IMAD.X R0, RZ, RZ, R3, P4 ;  /* 0x000000ffff009224 */ /* 0x000fe200020e0603 */
[----:B------:R-:W-:Y:S01]  /*20d0*/  @!P2 LEA R10, P4, R8, R26, 0x1 ;  /* 0x0000001a080aa211 */ /* 0x000fe200078808ff */
[----:B------:R-:W-:Y:S01]  /*20e0*/  @!P2 IMAD.IADD R9, R9, 0x1, R19 ;  /* 0x000000010909a824 */ /* 0x000fe200078e0213 */
[----:B------:R-:W-:Y:S01]  /*20f0*/  @!PT LDS RZ, [RZ] ;  /* 0x00000000fffff984 */ /* 0x000fe20000000800 */
[----:B------:R-:W-:Y:S01]  /*2100*/  @!PT LDS RZ, [RZ] ;  /* 0x00000000fffff984 */ /* 0x000fe20000000800 */
[----:B------:R-:W-:Y:S01]  /*2110*/  @!PT LDS RZ, [RZ] ;  /* 0x00000000fffff984 */ /* 0x000fe20000000800 */
[----:B------:R1:W-:Y:S01]  /*2120*/  @!P3 LDGSTS.E.BYPASS.LTC128B.128 [R234], desc[UR16][R14.64] ;  /* 0x000000000eeabfae */ /* 0x0003e2000b901d50 */
[----:B------:R-:W-:Y:S01]  /*2130*/  @!P1 IMAD R0, R0, R22, RZ ;  /* 0x0000001600009224 */ /* 0x000fe200078e02ff */
[----:B------:R-:W-:-:S02]  /*2140*/  @UP0 UIADD3 UR29, UR31, UR6, URZ ;  /* 0x000000061f1d0290 */ /* 0x000fc4000fffe03f */
[----:B------:R-:W-:Y:S01]  /*2150*/  @!P2 LEA.HI.X R11, R8, R27, R9, 0x1, P4 ;  /* 0x0000001b080ba211 */ /* 0x000fe200020f0c09 */
[----:B------:R-:W-:Y:S01]  /*2160*/  @!P1 IMAD.MOV.U32 R8, RZ, RZ, R6 ;  /* 0x000000ffff089224 */ /* 0x000fe200078e0006 */
[----:B------:R-:W-:Y:S01]  /*2170*/  ISETP.GE.AND P4, PT, R44, UR5, PT ;  /* 0x000000052c007c0c */ /* 0x000fe2000bf86270 */
[----:B------:R-:W-:Y:S02]  /*2180*/  @!P1 IMAD.MOV.U32 R9, RZ, RZ, R5 ;  /* 0x000000ffff099224 */ /* 0x000fe400078e0005 */
[----:B------:R-:W3:Y:S01]  /*2190*/  @!P5 LDC.64 R18, c[0x0][0x240] ;  /* 0x00009000ff12db82 */ /* 0x000ee20000000a00 */
[C---:B------:R-:W-:Y:S02]  /*21a0*/  @!P1 IMAD.WIDE.U32 R8, R17.reuse, R22, R8 ;  /* 0x0000001611089225 */ /* 0x040fe400078e0008 */
[----:B------:R-:W4:Y:S05]  /*21b0*/  @!P5 S2R R22, SR_CgaCtaId ;  /* 0x000000000016d919 */ /* 0x000f2a0000008800 */
[----:B------:R-:W5:Y:S02]  /*21c0*/  @!P5 LDC.64 R26, c[0x0][0x210] ;  /* 0x00008400ff1adb82 */ /* 0x000f640000000a00 */
[----:B------:R-:W4:Y:S01]  /*21d0*/  @!P4 S2R R21, SR_CgaCtaId ;  /* 0x000000000015c919 */ /* 0x000f220000008800 */
[----:B-1----:R-:W-:Y:S01]  /*21e0*/  @!P1 IMAD R14, R17, R23, R0 ;  /* 0x00000017110e9224 */ /* 0x002fe200078e0200 */
[----:B------:R-:W-:Y:S01]  /*21f0*/  @!P0 IADD3 R0, P3, R2, 0x30, RZ ;  /* 0x0000003002008810 */ /* 0x000fe20007f7e0ff */
[----:B------:R-:W-:-:S02]  /*2200*/  @!P2 IMAD R17, R16, 0x2, R35 ;  /* 0x000000021011a824 */ /* 0x000fc400078e0223 */
[----:B------:R-:W-:Y:S02]  /*2210*/  @!P1 IMAD.IADD R9, R9, 0x1, R14 ;  /* 0x0000000109099824 */ /* 0x000fe400078e020e */
[----:B------:R-:W-:Y:S01]  /*2220*/  @!P0 IMAD.X R15, RZ, RZ, R3, P3 ;  /* 0x000000ffff0f8224 */ /* 0x000fe200018e0603 */
[----:B------:R-:W-:Y:S01]  /*2230*/  @!P1 LEA R14, P3, R8, R32, 0x1 ;  /* 0x00000020080e9211 */ /* 0x000fe200078608ff */
[----:B------:R1:W-:Y:S01]  /*2240*/  @!P2 LDGSTS.E.BYPASS.LTC128B.128 [R17+0x800], desc[UR16][R10.64] ;  /* 0x008000000a11afae */ /* 0x0003e2000b901d50 */
[----:B------:R-:W-:Y:S01]  /*2250*/  ISETP.GE.AND P2, PT, R12, UR20, PT ;  /* 0x000000140c007c0c */ /* 0x000fe2000bf46270 */
[----:B------:R-:W-:Y:S01]  /*2260*/  @!P0 IMAD R20, R15, R24, RZ ;  /* 0x000000180f148224 */ /* 0x000fe200078e02ff */
[----:B------:R-:W-:Y:S01]  /*2270*/  @!P1 LEA.HI.X R15, R8, R33, R9, 0x1, P3 ;  /* 0x00000021080f9211 */ /* 0x000fe200018f0c09 */
[----:B------:R-:W-:Y:S01]  /*2280*/  @!P0 IMAD.MOV.U32 R8, RZ, RZ, R6 ;  /* 0x000000ffff088224 */ /* 0x000fe200078e0006 */
[----:B------:R-:W-:Y:S01]  /*2290*/  P2R R32, PR, RZ, 0x4 ;  /* 0x00000004ff207803 */ /* 0x000fe20000000000 */
[----:B------:R-:W-:-:S02]  /*22a0*/  @!P0 IMAD.MOV.U32 R9, RZ, RZ, R5 ;  /* 0x000000ffff098224 */ /* 0x000fc400078e0005 */
[----:B------:R-:W-:-:S04]  /*22b0*/  @!P0 IMAD.WIDE.U32 R8, R0, R24, R8 ;  /* 0x0000001800088225 */ /* 0x000fc800078e0008 */
[----:B-1----:R-:W-:Y:S01]  /*22c0*/  @!P0 IMAD R17, R0, R25, R20 ;  /* 0x0000001900118224 */ /* 0x002fe200078e0214 */
[----:B------:R-:W-:Y:S01]  /*22d0*/  @!P5 IADD3 R0, P2, R2, 0x40, RZ ;  /* 0x000000400200d810 */ /* 0x000fe20007f5e0ff */
[----:B------:R-:W-:Y:S01]  /*22e0*/  @!P1 IMAD R11, R16, 0x2, R36 ;  /* 0x00000002100b9824 */ /* 0x000fe200078e0224 */
[----:B--2---:R-:W-:Y:S01]  /*22f0*/  @!P0 LEA R10, P3, R8, R28, 0x1 ;  /* 0x0000001c080a8211 */ /* 0x004fe200078608ff */
[----:B------:R-:W-:Y:S01]  /*2300*/  @!P0 IMAD.IADD R17, R9, 0x1, R17 ;  /* 0x0000000109118824 */ /* 0x000fe200078e0211 */
[----:B------:R-:W1:Y:S01]  /*2310*/  @!P6 S2R R25, SR_CgaCtaId ;  /* 0x000000000019e919 */ /* 0x000e620000008800 */
[----:B------:R-:W-:Y:S01]  /*2320*/  @!P5 IMAD.X R9, RZ, RZ, R3, P2 ;  /* 0x000000ffff09d224 */ /* 0x000fe200010e0603 */
[----:B------:R-:W-:Y:S01]  /*2330*/  ISETP.GE.AND P2, PT, R43, UR5, PT ;  /* 0x000000052b007c0c */ /* 0x000fe2000bf46270 */
[----:B------:R2:W-:Y:S01]  /*2340*/  @!P1 LDGSTS.E.BYPASS.LTC128B.128 [R11+0x1000], desc[UR16][R14.64] ;  /* 0x010000000e0b9fae */ /* 0x0005e2000b901d50 */
[----:B------:R-:W-:-:S13]  /*2350*/  ISETP.NE.AND P1, PT, R32, RZ, PT ;  /* 0x000000ff2000720c */ /* 0x000fda0003f25270 */
[----:B------:R-:W4:Y:S01]  /*2360*/  @!P1 S2R R24, SR_CgaCtaId ;  /* 0x0000000000189919 */ /* 0x000f220000008800 */
[----:B--2---:R-:W-:Y:S01]  /*2370*/  @!P0 LEA.HI.X R11, R8, R29, R17, 0x1, P3 ;  /* 0x0000001d080b8211 */ /* 0x004fe200018f0c11 */
[----:B---3--:R-:W-:Y:S01]  /*2380*/  @!P5 IMAD R8, R9, R18, RZ ;  /* 0x000000120908d224 */ /* 0x008fe200078e02ff */
[----:B------:R-:W-:Y:S01]  /*2390*/  ISETP.GE.AND P3, PT, R46, UR5, PT ;  /* 0x000000052e007c0c */ /* 0x000fe2000bf66270 */
[----:B------:R-:W-:Y:S02]  /*23a0*/  @!P5 IMAD.MOV.U32 R9, RZ, RZ, R5 ;  /* 0x000000ffff09d224 */ /* 0x000fe400078e0005 */
[----:B------:R-:W-:Y:S02]  /*23b0*/  @!P5 IMAD R14, R0, R19, R8 ;  /* 0x00000013000ed224 */ /* 0x000fe400078e0208 */
[----:B------:R-:W-:-:S04]  /*23c0*/  @!P5 IMAD.MOV.U32 R8, RZ, RZ, R6 ;  /* 0x000000ffff08d224 */ /* 0x000fc800078e0006 */
[----:B------:R-:W-:Y:S02]  /*23d0*/  @!P5 IMAD.WIDE.U32 R8, R0, R18, R8 ;  /* 0x000000120008d225 */ /* 0x000fe400078e0008 */
[----:B------:R-:W2:Y:S02]  /*23e0*/  @!P4 LDC.64 R18, c[0x0][0x240] ;  /* 0x00009000ff12cb82 */ /* 0x000ea40000000a00 */
[----:B------:R-:W-:Y:S01]  /*23f0*/  @!P0 IMAD R0, R16, 0x2, R37 ;  /* 0x0000000210008824 */ /* 0x000fe200078e0225 */
[----:B------:R-:W3:Y:S04]  /*2400*/  @!P3 S2R R20, SR_CgaCtaId ;  /* 0x000000000014b919 */ /* 0x000ee80000008800 */
[----:B------:R5:W-:Y:S01]  /*2410*/  @!P0 LDGSTS.E.BYPASS.LTC128B.128 [R0+0x1800], desc[UR16][R10.64] ;  /* 0x018000000a008fae */ /* 0x000be2000b901d50 */
[----:B------:R-:W1:Y:S08]  /*2420*/  @!P4 LDC.64 R36, c[0x0][0x210] ;  /* 0x00008400ff24cb82 */ /* 0x000e700000000a00 */
[----:B------:R-:W1:Y:S01]  /*2430*/  @!P3 LDC.64 R28, c[0x0][0x240] ;  /* 0x00009000ff1cbb82 */ /* 0x000e620000000a00 */
[----:B-----5:R-:W-:Y:S01]  /*2440*/  @!P5 IMAD.IADD R0, R9, 0x1, R14 ;  /* 0x000000010900d824 */ /* 0x020fe200078e020e */
[----:B------:R-:W-:-:S02]  /*2450*/  @!P5 LEA R14, P0, R8, R26, 0x1 ;  /* 0x0000001a080ed211 */ /* 0x000fc400078008ff */
[----:B------:R-:W1:Y:S01]  /*2460*/  @!P2 S2R R26, SR_CgaCtaId ;  /* 0x00000000001aa919 */ /* 0x000e620000008800 */
[----:B------:R-:W-:Y:S02]  /*2470*/  @!P5 MOV R9, 0x400 ;  /* 0x000004000009d802 */ /* 0x000fe40000000f00 */
[----:B------:R-:W-:Y:S02]  /*2480*/  @!P5 LEA.HI.X R15, R8, R27, R0, 0x1, P0 ;  /* 0x0000001b080fd211 */ /* 0x000fe400000f0c00 */
[C---:B------:R-:W-:Y:S02]  /*2490*/  @!P4 IADD3 R17, P0, R2.reuse, 0x50, RZ ;  /* 0x000000500211c810 */ /* 0x040fe40007f1e0ff */
[----:B------:R-:W-:Y:S02]  /*24a0*/  @!P1 MOV R0, 0x400 ;  /* 0x0000040000009802 */ /* 0x000fe40000000f00 */
[----:B------:R-:W-:Y:S01]  /*24b0*/  @!P4 MOV R8, 0x400 ;  /* 0x000004000008c802 */ /* 0x000fe20000000f00 */
[----:B------:R-:W-:Y:S01]  /*24c0*/  @!P4 IMAD.X R11, RZ, RZ, R3, P0 ;  /* 0x000000ffff0bc224 */ /* 0x000fe200000e0603 */
[----:B------:R-:W-:-:S02]  /*24d0*/  @!P3 IADD3 R23, P0, R2, 0x60, RZ ;  /* 0x000000600217b810 */ /* 0x000fc40007f1e0ff */
[----:B----4-:R-:W-:Y:S02]  /*24e0*/  @!P1 LEA R45, R24, R0, 0x18 ;  /* 0x00000000182d9211 */ /* 0x010fe400078ec0ff */
[----:B------:R-:W-:Y:S01]  /*24f0*/  @!P3 MOV R0, 0x400 ;  /* 0x000004000000b802 */ /* 0x000fe20000000f00 */
[----:B------:R-:W-:Y:S01]  /*2500*/  @!P3 IMAD.X R27, RZ, RZ, R3, P0 ;  /* 0x000000ffff1bb224 */ /* 0x000fe200000e0603 */
[----:B------:R-:W-:Y:S02]  /*2510*/  PLOP3.LUT P0, PT, PT, PT, UP0, 0x80, 0x0 ;  /* 0x000000000000781c */ /* 0x000fe40003f0f008 */
[----:B------:R-:W-:Y:S02]  /*2520*/  @!P5 LEA R22, R22, R9, 0x18 ;  /* 0x000000091616d211 */ /* 0x000fe400078ec0ff */
[----:B------:R-:W-:Y:S02]  /*2530*/  @!P4 LEA R35, R21, R8, 0x18 ;  /* 0x000000081523c211 */ /* 0x000fe400078ec0ff */
[----:B---3--:R-:W-:-:S07]  /*2540*/  @!P3 LEA R39, R20, R0, 0x18 ;  /* 0x000000001427b211 */ /* 0x008fce00078ec0ff */
[----:B--2---:R-:W-:Y:S05]  /*2550*/  @P0 BRA `(.L_x_603) ;  /* 0x0000000000340947 */ /* 0x004fea0003800000 */
        /* <DEDUP_REMOVED lines=9> */
[----:B------:R-:W-:-:S03]  /*25f0*/  UMOV UR30, UR32 ;  /* 0x00000020001e7c82 */ /* 0x000fc60008000000 */
[----:B------:R-:W-:Y:S02]  /*2600*/  UIMAD UR7, UR18, UR7, UR29 ;  /* 0x00000007120772a4 */ /* 0x000fe4000f8e021d */
[----:B------:R-:W-:-:S04]  /*2610*/  UIMAD.WIDE.U32 UR30, UR18, UR6, UR30 ;  /* 0x00000006121e72a5 */ /* 0x000fc8000f8e001e */
[----:B------:R-:W-:Y:S02]  /*2620*/  UIADD3 UR29, UR31, UR7, URZ ;  /* 0x000000071f1d7290 */ /* 0x000fe4000fffe03f */
.L_x_603:
[----:B------:R-:W-:Y:S01]  /*2630*/  @!P2 IADD3 R33, P1, R2, 0x70, RZ ;  /* 0x000000700221a810 */ /* 0x000fe20007f3e0ff */
[----:B------:R-:W-:-:S12]  /*2640*/  @P0 BRA `(.L_x_604) ;  /* 0x0000000000340947 */ /* 0x000fd80003800000 */
        /* <DEDUP_REMOVED lines=8> */
[----:B------:R-:W-:-:S04]  /*26d0*/  UIMAD UR19, UR19, UR6, URZ ;  /* 0x00000006131372a4 */ /* 0x000fc8000f8e023f */
[----:B------:R-:W-:Y:S02]  /*26e0*/  UIMAD UR7, UR18, UR7, UR19 ;  /* 0x00000007120772a4 */ /* 0x000fe4000f8e0213 */
[----:B------:R-:W-:-:S04]  /*26f0*/  UIMAD.WIDE.U32 UR18, UR18, UR6, UR32 ;  /* 0x00000006121272a5 */ /* 0x000fc8000f8e0020 */
[----:B------:R-:W-:-:S03]  /*2700*/  UIADD3 UR27, UR19, UR7, URZ ;  /* 0x00000007131b7290 */ /* 0x000fc6000fffe03f */
[----:B------:R-:W-:-:S09]  /*2710*/  UMOV UR28, UR18 ;  /* 0x00000012001c7c82 */ /* 0x000fd20008000000 */
.L_x_604:
[----:B------:R-:W-:Y:S01]  /*2720*/  IMAD R0, R13, UR10, RZ ;  /* 0x0000000a0d007c24 */ /* 0x000fe2000f8e02ff */
[----:B------:R-:W2:Y:S01]  /*2730*/  @!P3 LDC.64 R20, c[0x0][0x210] ;  /* 0x00008400ff14bb82 */ /* 0x000ea20000000a00 */
[C---:B------:R-:W-:Y:S01]  /*2740*/  IMAD.WIDE.U32 R8, R12.reuse, UR10, R30 ;  /* 0x0000000a0c087c25 */ /* 0x040fe2000f8e001e */
[----:B------:R-:W-:Y:S01]  /*2750*/  @!P2 MOV R4, 0x400 ;  /* 0x000004000004a802 */ /* 0x000fe20000000f00 */
[----:B------:R-:W-:Y:S01]  /*2760*/  ULDC.64 UR6, c[0x0][0x260] ;  /* 0x0000980000067ab9 */ /* 0x000fe20000000a00 */
[----:B------:R-:W-:Y:S01]  /*2770*/  USHF.L.U32 UR31, UR10, 0x7, URZ ;  /* 0x000000070a1f7899 */ /* 0x000fe2000800063f */
[----:B------:R-:W-:Y:S01]  /*2780*/  IMAD R0, R12, UR11, R0 ;  /* 0x0000000b0c007c24 */ /* 0x000fe2000f8e0200 */
[----:B------:R-:W-:Y:S01]  /*2790*/  IADD3 R10, P0, R8, UR30, RZ ;  /* 0x0000001e080a7c10 */ /* 0x000fe2000ff1e0ff */
[----:B------:R-:W-:Y:S01]  /*27a0*/  @!P4 IMAD R2, R11, R18, RZ ;  /* 0x000000120b02c224 */ /* 0x000fe200078e02ff */
[----:B-1----:R-:W-:Y:S01]  /*27b0*/  @!P2 LEA R38, R26, R4, 0x18 ;  /* 0x000000041a26a211 */ /* 0x002fe200078ec0ff */
[----:B------:R-:W-:Y:S01]  /*27c0*/  @!P2 IMAD.X R7, RZ, RZ, R3, P1 ;  /* 0x000000ffff07a224 */ /* 0x000fe200008e0603 */
[----:B------:R-:W-:Y:S01]  /*27d0*/  IADD3.X R11, R9, UR29, R0, P0, !PT ;  /* 0x0000001d090b7c10 */ /* 0x000fe200087fe400 */
[----:B------:R-:W-:Y:S01]  /*27e0*/  @!P5 IMAD R0, R16, 0x2, R22 ;  /* 0x000000021000d824 */ /* 0x000fe200078e0216 */
[----:B------:R-:W-:Y:S01]  /*27f0*/  @!P6 MOV R3, 0x400 ;  /* 0x000004000003e802 */ /* 0x000fe20000000f00 */
[----:B------:R-:W-:Y:S01]  /*2800*/  @!P4 IMAD R4, R17, R19, R2 ;  /* 0x000000131104c224 */ /* 0x000fe200078e0202 */
[----:B------:R-:W-:Y:S01]  /*2810*/  USHF.L.U64.HI UR30, UR10, 0x7, UR11 ;  /* 0x000000070a1e7899 */ /* 0x000fe2000801020b */
[----:B------:R-:W-:Y:S01]  /*2820*/  @!P4 IMAD.MOV.U32 R2, RZ, RZ, R6 ;  /* 0x000000ffff02c224 */ /* 0x000fe200078e0006 */
[----:B------:R-:W-:Y:S01]  /*2830*/  @!P6 LEA R40, R25, R3, 0x18 ;  /* 0x000000031928e211 */ /* 0x000fe200078ec0ff */
[----:B------:R-:W-:Y:S01]  /*2840*/  @!PT LDS RZ, [RZ] ;  /* 0x00000000fffff984 */ /* 0x000fe20000000800 */
[----:B------:R-:W-:Y:S01]  /*2850*/  @!PT LDS RZ, [RZ] ;  /* 0x00000000fffff984 */ /* 0x000fe20000000800 */
[----:B------:R-:W-:Y:S01]  /*2860*/  @!PT LDS RZ, [RZ] ;  /* 0x00000000fffff984 */ /* 0x000fe20000000800 */
[----:B------:R1:W-:Y:S01]  /*2870*/  @!P5 LDGSTS.E.BYPASS.LTC128B.128 [R0+0x2000], desc[UR16][R14.64] ;  /* 0x020000000e00dfae */ /* 0x0003e2000b901d50 */
[----:B------:R-:W3:Y:S01]  /*2880*/  @!P2 LDC.64 R24, c[0x0][0x240] ;  /* 0x00009000ff18ab82 */ /* 0x000ee20000000a00 */
[----:B------:R-:W-:Y:S01]  /*2890*/  ISETP.NE.AND P5, PT, R32, RZ, PT ;  /* 0x000000ff2000720c */ /* 0x000fe20003fa5270 */
[--C-:B------:R-:W-:Y:S01]  /*28a0*/  @!P4 IMAD.MOV.U32 R3, RZ, RZ, R5.reuse ;  /* 0x000000ffff03c224 */ /* 0x100fe200078e0005 */
[----:B------:R-:W-:Y:S01]  /*28b0*/  SHF.R.S32.HI R32, RZ, 0x1f, R34 ;  /* 0x0000001fff207819 */ /* 0x000fe20000011422 */
[----:B------:R-:W-:Y:S01]  /*28c0*/  @!P2 IMAD.MOV.U32 R19, RZ, RZ, R5 ;  /* 0x000000ffff13a224 */ /* 0x000fe200078e0005 */
[----:B------:R-:W-:Y:S01]  /*28d0*/  USHF.R.S32.HI UR29, URZ, 0x1f, UR21 ;  /* 0x0000001f3f1d7899 */ /* 0x000fe20008011415 */
[----:B------:R-:W-:Y:S01]  /*28e0*/  @!P4 IMAD.WIDE.U32 R8, R17, R18, R2 ;  /* 0x000000121108c225 */ /* 0x000fe200078e0002 */
[----:B------:R-:W-:Y:S01]  /*28f0*/  UIMAD.WIDE.U32 UR18, UR10, 0x20, URZ ;  /* 0x000000200a1278a5 */ /* 0x000fe2000f8e003f */
[----:B------:R-:W-:Y:S01]  /*2900*/  LEA.HI R133, R50, R134, RZ, 0x5 ;  /* 0x0000008632857211 */ /* 0x000fe200078f28ff */
[----:B------:R-:W-:Y:S01]  /*2910*/  UIADD3 UR23, UR25, -UR23, -UR26 ;  /* 0x8000001719177290 */ /* 0x000fe2000fffe81a */
[----:B------:R-:W-:-:S02]  /*2920*/  @!P3 IMAD.MOV.U32 R2, RZ, RZ, R6 ;  /* 0x000000ffff02b224 */ /* 0x000fc400078e0006 */
[----:B------:R-:W-:Y:S01]  /*2930*/  @!P3 IMAD.MOV.U32 R3, RZ, RZ, R5 ;  /* 0x000000ffff03b224 */ /* 0x000fe200078e0005 */
[----:B------:R-:W-:Y:S01]  /*2940*/  SHF.R.S32.HI R132, RZ, 0x5, R133 ;  /* 0x00000005ff847819 */ /* 0x000fe20000011485 */
[----:B------:R-:W-:Y:S02]  /*2950*/  @!P4 IMAD.IADD R4, R9, 0x1, R4 ;  /* 0x000000010904c824 */ /* 0x000fe400078e0204 */
[----:B------:R-:W-:-:S04]  /*2960*/  @!P3 IMAD.WIDE.U32 R2, R23, R28, R2 ;  /* 0x0000001c1702b225 */ /* 0x000fc800078e0002 */
[----:B------:R-:W-:-:S04]  /*2970*/  IMAD.WIDE.U32 R54, R34, UR6, R10 ;  /* 0x0000000622367c25 */ /* 0x000fc8000f8e000a */
[----:B------:R-:W-:Y:S01]  /*2980*/  IMAD.MOV.U32 R52, RZ, RZ, R54 ;  /* 0x000000ffff347224 */ /* 0x000fe200078e0036 */
[----:B------:R-:W-:Y:S01]  /*2990*/  STL.64 [R1+0x118], R54 ;  /* 0x0001183601007387 */ /* 0x000fe20000100a00 */
[----:B-1----:R-:W-:Y:S01]  /*29a0*/  @!P3 IMAD R0, R27, R28, RZ ;  /* 0x0000001c1b00b224 */ /* 0x002fe200078e02ff */
[C---:B------:R-:W-:Y:S01]  /*29b0*/  @!P4 LEA R14, P0, R8.reuse, R36, 0x1 ;  /* 0x00000024080ec211 */ /* 0x040fe200078008ff */
[----:B------:R-:W1:Y:S01]  /*29c0*/  @!P5 LDC.64 R26, c[0x0][0x218] ;  /* 0x00008600ff1adb82 */ /* 0x000e620000000a00 */
[----:B------:R-:W-:Y:S02]  /*29d0*/  @!P2 IMAD.MOV.U32 R18, RZ, RZ, R6 ;  /* 0x000000ffff12a224 */ /* 0x000fe400078e0006 */
[----:B------:R-:W-:Y:S01]  /*29e0*/  @!P3 IMAD R5, R23, R29, R0 ;  /* 0x0000001d1705b224 */ /* 0x000fe200078e0200 */
[----:B------:R-:W-:Y:S01]  /*29f0*/  @!P4 LEA.HI.X R15, R8, R37, R4, 0x1, P0 ;  /* 0x00000025080fc211 */ /* 0x000fe200000f0c04 */
[----:B------:R-:W-:Y:S01]  /*2a00*/  IMAD R0, R32, UR6, RZ ;  /* 0x0000000620007c24 */ /* 0x000fe2000f8e02ff */
[----:B------:R-:W-:Y:S01]  /*2a10*/  UIMAD UR6, UR30, UR21, URZ ;  /* 0x000000151e0672a4 */ /* 0x000fe2000f8e023f */
[----:B------:R-:W-:Y:S01]  /*2a20*/  @!P3 IMAD.IADD R5, R3, 0x1, R5 ;  /* 0x000000010305b824 */ /* 0x000fe200078e0205 */
[----:B------:R-:W4:Y:S01]  /*2a30*/  @!P2 LDC.64 R22, c[0x0][0x210] ;  /* 0x00008400ff16ab82 */ /* 0x000f220000000a00 */
[----:B------:R-:W-:Y:S01]  /*2a40*/  IMAD R0, R34, UR7, R0 ;  /* 0x0000000722007c24 */ /* 0x000fe2000f8e0200 */
[C---:B--2---:R-:W-:Y:S01]  /*2a50*/  @!P3 LEA R8, P0, R2.reuse, R20, 0x1 ;  /* 0x000000140208b211 */ /* 0x044fe200078008ff */
[----:B------:R-:W-:Y:S01]  /*2a60*/  IMAD.U32 R3, RZ, RZ, UR21 ;  /* 0x00000015ff037e24 */ /* 0x000fe2000f8e00ff */
[----:B------:R-:W-:Y:S01]  /*2a70*/  UIMAD UR6, UR29, UR31, UR6 ;  /* 0x0000001f1d0672a4 */ /* 0x000fe2000f8e0206 */
[----:B------:R-:W-:Y:S01]  /*2a80*/  IMAD.IADD R53, R55, 0x1, R0 ;  /* 0x0000000137357824 */ /* 0x000fe200078e0200 */
[----:B------:R-:W-:Y:S01]  /*2a90*/  @!P3 LEA.HI.X R9, R2, R21, R5, 0x1, P0 ;  /* 0x000000150209b211 */ /* 0x000fe200000f0c05 */
[----:B------:R-:W-:Y:S01]  /*2aa0*/  IMAD.U32 R0, RZ, RZ, UR10 ;  /* 0x0000000aff007e24 */ /* 0x000fe2000f8e00ff */
[----:B------:R-:W-:Y:S01]  /*2ab0*/  ISETP.GE.AND P0, PT, R41, UR20, PT ;  /* 0x0000001429007c0c */ /* 0x000fe2000bf06270 */
[----:B------:R-:W-:Y:S01]  /*2ac0*/  IMAD.WIDE.U32 R2, R3, UR31, R52 ;  /* 0x0000001f03027c25 */ /* 0x000fe2000f8e0034 */
[----:B------:R-:W2:Y:S01]  /*2ad0*/  @!P6 LDC.64 R20, c[0x0][0x218] ;  /* 0x00008600ff14eb82 */ /* 0x000ea20000000a00 */
[----:B------:R-:W-:Y:S02]  /*2ae0*/  STL.64 [R1+0x110], R52 ;  /* 0x0001103401007387 */ /* 0x000fe40000100a00 */
[----:B---3--:R-:W-:Y:S01]  /*2af0*/  @!P2 IMAD R4, R7, R24, RZ ;  /* 0x000000180704a224 */ /* 0x008fe200078e02ff */
[----:B------:R-:W-:Y:S01]  /*2b00*/  @!P6 LEA R10, P1, R0, R2, 0x4 ;  /* 0x00000002000ae211 */ /* 0x000fe200078220ff */
[----:B------:R-:W-:-:S02]  /*2b10*/  IMAD.U32 R7, RZ, RZ, UR10 ;  /* 0x0000000aff077e24 */ /* 0x000fc4000f8e00ff */
[----:B------:R-:W-:Y:S02]  /*2b20*/  IMAD.U32 R6, RZ, RZ, UR11 ;  /* 0x0000000bff067e24 */ /* 0x000fe4000f8e00ff */
[----:B------:R-:W-:Y:S01]  /*2b30*/  VIADD R3, R3, UR6 ;  /* 0x0000000603037c36 */ /* 0x000fe20008000000 */
[----:B------:R-:W-:Y:S01]  /*2b40*/  USHF.L.U32 UR6, UR11, 0x5, URZ ;  /* 0x000000050b067899 */ /* 0x000fe2000800063f */
[----:B------:R-:W-:Y:S02]  /*2b50*/  @!P4 IMAD R0, R16, 0x2, R35 ;  /* 0x000000021000c824 */ /* 0x000fe400078e0223 */
[----:B------:R-:W-:Y:S01]  /*2b60*/  @!P2 IMAD R11, R33, R25, R4 ;  /* 0x00000019210ba224 */ /* 0x000fe200078e0204 */
[----:B------:R-:W-:Y:S01]  /*2b70*/  @!P6 LEA.HI.X R17, R7, R3, R6, 0x4, P1 ;  /* 0x000000030711e211 */ /* 0x000fe200008f2406 */
[----:B------:R-:W-:Y:S01]  /*2b80*/  @!P2 IMAD.WIDE.U32 R4, R33, R24, R18 ;  /* 0x000000182104a225 */ /* 0x000fe200078e0012 */
[----:B------:R3:W-:Y:S01]  /*2b90*/  @!P4 LDGSTS.E.BYPASS.LTC128B.128 [R0+0x2800], desc[UR16][R14.64] ;  /* 0x028000000e00cfae */ /* 0x0007e2000b901d50 */
[----:B------:R-:W-:-:S02]  /*2ba0*/  ISETP.GE.AND P4, PT, R44, UR20, PT ;  /* 0x000000142c007c0c */ /* 0x000fc4000bf86270 */
[----:B------:R-:W-:Y:S01]  /*2bb0*/  @!P3 IMAD R7, R16, 0x2, R39 ;  /* 0x000000021007b824 */ /* 0x000fe200078e0227 */
[----:B----4-:R-:W-:-:S04]  /*2bc0*/  @!P2 LEA R6, P1, R4, R22, 0x1 ;  /* 0x000000160406a211 */ /* 0x010fc800078208ff */
[----:B------:R1:W-:Y:S06]  /*2bd0*/  @!P3 LDGSTS.E.BYPASS.LTC128B.128 [R7+0x3000], desc[UR16][R8.64] ;  /* 0x030000000807bfae */ /* 0x0003ec000b901d50 */
[----:B------:R-:W4:Y:S01]  /*2be0*/  @!P4 S2R R19, SR_CgaCtaId ;  /* 0x000000000013c919 */ /* 0x000f220000008800 */
[----:B---3--:R-:W-:Y:S01]  /*2bf0*/  @!P2 IMAD.IADD R0, R5, 0x1, R11 ;  /* 0x000000010500a824 */ /* 0x008fe200078e020b */
[----:B------:R-:W3:Y:S01]  /*2c00*/  @!P0 S2R R14, SR_CgaCtaId ;  /* 0x00000000000e8919 */ /* 0x000ee20000008800 */
[----:B------:R-:W-:Y:S01]  /*2c10*/  @!P5 IMAD R5, R16, 0x2, R45 ;  /* 0x000000021005d824 */ /* 0x000fe200078e022d */
[----:B-1----:R-:W-:-:S02]  /*2c20*/  @!P5 LEA R8, P3, R2, R26, 0x1 ;  /* 0x0000001a0208d211 */ /* 0x002fc400078608ff */
[----:B------:R-:W-:Y:S01]  /*2c30*/  @!P2 LEA.HI.X R7, R4, R23, R0, 0x1, P1 ;  /* 0x000000170407a211 */ /* 0x000fe200008f0c00 */
[----:B------:R-:W-:Y:S01]  /*2c40*/  @!P2 IMAD R0, R16, 0x2, R38 ;  /* 0x000000021000a824 */ /* 0x000fe200078e0226 */
[----:B------:R-:W-:Y:S02]  /*2c50*/  @!P5 LEA.HI.X R9, R2, R27, R3, 0x1, P3 ;  /* 0x0000001b0209d211 */ /* 0x000fe400018f0c03 */
[----:B------:R-:W-:Y:S02]  /*2c60*/  ISETP.GE.AND P1, PT, R47, UR20, PT ;  /* 0x000000142f007c0c */ /* 0x000fe4000bf26270 */
[----:B------:R1:W-:Y:S01]  /*2c70*/  @!P2 LDGSTS.E.BYPASS.LTC128B.128 [R0+0x3800], desc[UR16][R6.64] ;  /* 0x038000000600afae */ /* 0x0003e2000b901d50 */
[----:B--2---:R-:W-:Y:S02]  /*2c80*/  @!P6 LEA R4, P2, R10, R20, 0x1 ;  /* 0x000000140a04e211 */ /* 0x004fe400078408ff */
[----:B------:R-:W-:Y:S01]  /*2c90*/  ISETP.GE.AND P3, PT, R46, UR20, PT ;  /* 0x000000142e007c0c */ /* 0x000fe2000bf66270 */
[----:B------:R2:W-:Y:S01]  /*2ca0*/  @!P5 LDGSTS.E.BYPASS.LTC128B.128 [R5+0x4000], desc[UR16][R8.64] ;  /* 0x040000000805dfae */ /* 0x0005e2000b901d50 */
[----:B------:R-:W-:-:S06]  /*2cb0*/  ISETP.GE.AND P5, PT, R48, UR20, PT ;  /* 0x0000001430007c0c */ /* 0x000fcc000bfa6270 */
[----:B------:R-:W-:-:S05]  /*2cc0*/  VOTEU.ALL UP0, P1 ;  /* 0x00000000003f7886 */ /* 0x000fca0000800000 */
[----:B------:R-:W5:Y:S02]  /*2cd0*/  @!P3 S2R R20, SR_CgaCtaId ;  /* 0x000000000014b919 */ /* 0x000f640000008800 */
[----:B------:R-:W4:Y:S01]  /*2ce0*/  @!P5 S2R R18, SR_CgaCtaId ;  /* 0x000000000012d919 */ /* 0x000f220000008800 */
[----:B-1----:R-:W-:Y:S01]  /*2cf0*/  @!P6 IMAD R0, R16, 0x2, R40 ;  /* 0x000000021000e824 */ /* 0x002fe200078e0228 */
[----:B--2---:R-:W1:Y:S01]  /*2d00*/  @!P0 LDC.64 R8, c[0x0][0x218] ;  /* 0x00008600ff088b82 */ /* 0x004e620000000a00 */
[----:B------:R-:W-:Y:S02]  /*2d10*/  @!P6 LEA.HI.X R5, R10, R21, R17, 0x1, P2 ;  /* 0x000000150a05e211 */ /* 0x000fe400010f0c11 */
[----:B------:R-:W2:Y:S01]  /*2d20*/  @!P1 S2R R17, SR_CgaCtaId ;  /* 0x0000000000119919 */ /* 0x000ea20000008800 */
[----:B------:R-:W-:Y:S02]  /*2d30*/  ISETP.GE.AND P2, PT, R43, UR20, PT ;  /* 0x000000142b007c0c */ /* 0x000fe4000bf46270 */
[----:B------:R3:W-:Y:S02]  /*2d40*/  @!P6 LDGSTS.E.BYPASS.LTC128B.128 [R0+0x4800], desc[UR16][R4.64] ;  /* 0x048000000400efae */ /* 0x0007e4000b901d50 */
[----:B------:R-:W5:Y:S09]  /*2d50*/  @!P1 LDC.64 R10, c[0x0][0x218] ;  /* 0x00008600ff0a9b82 */ /* 0x000f720000000a00 */
[----:B------:R-:W2:Y:S01]  /*2d60*/  @!P2 S2R R21, SR_CgaCtaId ;  /* 0x000000000015a919 */ /* 0x000ea20000008800 */
[----:B---3--:R-:W-:Y:S01]  /*2d70*/  @!P0 MOV R5, 0x400 ;  /* 0x0000040000058802 */ /* 0x008fe20000000f00 */
[----:B------:R-:W-:Y:S01]  /*2d80*/  IMAD.U32 R4, RZ, RZ, UR6 ;  /* 0x00000006ff047e24 */ /* 0x000fe2000f8e00ff */
[----:B------:R-:W-:Y:S01]  /*2d90*/  @!P0 IADD3 R0, P6, R2, UR18, RZ ;  /* 0x0000001202008c10 */ /* 0x000fe2000ffde0ff */
[----:B------:R-:W-:Y:S01]  /*2da0*/  @!UP0 UIMAD UR6, UR11, 0x30, URZ ;  /* 0x000000300b0688a4 */ /* 0x000fe2000f8e023f */
[----:B------:R-:W-:Y:S01]  /*2db0*/  @!P0 LEA R7, R14, R5, 0x18 ;  /* 0x000000050e078211 */ /* 0x000fe200078ec0ff */
[----:B------:R-:W-:Y:S01]  /*2dc0*/  IMAD.U32 R5, RZ, RZ, UR10 ;  /* 0x0000000aff057e24 */ /* 0x000fe2000f8e00ff */
[----:B------:R-:W-:Y:S01]  /*2dd0*/  @!P0 IADD3.X R6, R3, UR19, R4, P6, !PT ;  /* 0x0000001303068c10 */ /* 0x000fe2000b7fe404 */
[----:B------:R-:W3:Y:S01]  /*2de0*/  @!P5 LDC.64 R14, c[0x0][0x218] ;  /* 0x00008600ff0edb82 */ /* 0x000ee20000000a00 */
[C---:B-1----:R-:W-:Y:S01]  /*2df0*/  @!P0 LEA R8, P6, R0.reuse, R8, 0x1 ;  /* 0x0000000800088211 */ /* 0x042fe200078c08ff */
[----:B------:R-:W-:Y:S01]  /*2e00*/  @!P1 IMAD.WIDE.U32 R4, R5, 0x30, R2 ;  /* 0x0000003005049825 */ /* 0x000fe200078e0002 */
[----:B------:R-:W-:Y:S01]  /*2e10*/  VOTEU.ALL UP0, P4 ;  /* 0x00000000003f7886 */ /* 0x000fe20002000000 */
[----:B------:R-:W-:Y:S01]  /*2e20*/  USHF.L.U32 UR19, UR8, 0x7, URZ ;  /* 0x0000000708137899 */ /* 0x000fe2000800063f */
[----:B------:R-:W-:Y:S01]  /*2e30*/  @!P0 LEA.HI.X R9, R0, R9, R6, 0x1, P6 ;  /* 0x0000000900098211 */ /* 0x000fe200030f0c06 */
[----:B------:R-:W-:Y:S01]  /*2e40*/  @!P0 IMAD R0, R16, 0x2, R7 ;  /* 0x0000000210008824 */ /* 0x000fe200078e0207 */
[----:B-----5:R-:W-:Y:S01]  /*2e50*/  @!P1 LEA R6, P6, R4, R10, 0x1 ;  /* 0x0000000a04069211 */ /* 0x020fe200078c08ff */
[----:B------:R-:W-:Y:S01]  /*2e60*/  @!P1 VIADD R5, R5, UR6 ;  /* 0x0000000605059c36 */ /* 0x000fe20008000000 */
[----:B------:R-:W-:-:S02]  /*2e70*/  @!UP0 UIMAD UR6, UR11, 0x50, URZ ;  /* 0x000000500b0688a4 */ /* 0x000fc4000f8e023f */
[----:B------:R1:W-:Y:S01]  /*2e80*/  @!P0 LDGSTS.E.BYPASS.LTC128B.128 [R0+0x5000], desc[UR16][R8.64] ;  /* 0x0500000008008fae */ /* 0x0003e2000b901d50 */
[----:B------:R-:W-:Y:S01]  /*2e90*/  VOTEU.ALL UP0, P3 ;  /* 0x00000000003f7886 */ /* 0x000fe20001800000 */
[----:B------:R-:W-:Y:S02]  /*2ea0*/  @!P1 LEA.HI.X R7, R4, R11, R5, 0x1, P6 ;  /* 0x0000000b04079211 */ /* 0x000fe400030f0c05 */
[----:B------:R-:W-:Y:S02]  /*2eb0*/  @!P5 MOV R4, 0x400 ;  /* 0x000004000004d802 */ /* 0x000fe40000000f00 */
[----:B------:R-:W-:Y:S02]  /*2ec0*/  @!P4 MOV R5, 0x400 ;  /* 0x000004000005c802 */ /* 0x000fe40000000f00 */
[----:B----4-:R-:W-:Y:S02]  /*2ed0*/  @!P5 LEA R4, R18, R4, 0x18 ;  /* 0x000000041204d211 */ /* 0x010fe400078ec0ff */
[----:B------:R-:W-:-:S02]  /*2ee0*/  @!P4 LEA R5, R19, R5, 0x18 ;  /* 0x000000051305c211 */ /* 0x000fc400078ec0ff */
[----:B------:R-:W4:Y:S01]  /*2ef0*/  @!P4 LDC.64 R18, c[0x0][0x218] ;  /* 0x00008600ff12cb82 */ /* 0x000f220000000a00 */
[----:B------:R-:W-:Y:S01]  /*2f00*/  @!P5 IMAD R10, R16, 0x2, R4 ;  /* 0x00000002100ad824 */ /* 0x000fe200078e0204 */
[----:B------:R-:W-:Y:S01]  /*2f10*/  ISETP.GE.AND P0, PT, R42, UR20, PT ;  /* 0x000000142a007c0c */ /* 0x000fe2000bf06270 */
[----:B------:R-:W-:Y:S01]  /*2f20*/  IMAD.U32 R4, RZ, RZ, UR10 ;  /* 0x0000000aff047e24 */ /* 0x000fe2000f8e00ff */
[----:B------:R-:W-:Y:S01]  /*2f30*/  ISETP.GE.AND P6, PT, R41, UR20, PT ;  /* 0x0000001429007c0c */ /* 0x000fe2000bfc6270 */
[----:B------:R-:W-:Y:S02]  /*2f40*/  @!P4 IMAD R11, R16, 0x2, R5 ;  /* 0x00000002100bc824 */ /* 0x000fe400078e0205 */
[----:B------:R-:W-:Y:S01]  /*2f50*/  IMAD.U32 R5, RZ, RZ, UR10 ;  /* 0x0000000aff057e24 */ /* 0x000fe2000f8e00ff */
[----:B-1----:R-:W-:Y:S02]  /*2f60*/  @!P1 MOV R0, 0x400 ;  /* 0x0000040000009802 */ /* 0x002fe40000000f00 */
[----:B------:R-:W-:-:S02]  /*2f70*/  @!P3 MOV R8, 0x400 ;  /* 0x000004000008b802 */ /* 0x000fc40000000f00 */
[----:B--2---:R-:W-:Y:S02]  /*2f80*/  @!P1 LEA R0, R17, R0, 0x18 ;  /* 0x0000000011009211 */ /* 0x004fe400078ec0ff */
[----:B------:R-:W-:Y:S02]  /*2f90*/  @!P2 MOV R9, 0x400 ;  /* 0x000004000009a802 */ /* 0x000fe40000000f00 */
[----:B------:R-:W-:Y:S01]  /*2fa0*/  @!P3 LEA R8, R20, R8, 0x18 ;  /* 0x000000081408b211 */ /* 0x000fe200078ec0ff */
[----:B------:R-:W-:Y:S01]  /*2fb0*/  @!P1 IMAD R0, R16, 0x2, R0 ;  /* 0x0000000210009824 */ /* 0x000fe200078e0200 */
[----:B------:R-:W-:-:S03]  /*2fc0*/  @!P2 LEA R9, R21, R9, 0x18 ;  /* 0x000000091509a211 */ /* 0x000fc600078ec0ff */
[C---:B------:R-:W-:Y:S01]  /*2fd0*/  @!P3 IMAD R21, R16.reuse, 0x2, R8 ;  /* 0x000000021015b824 */ /* 0x040fe200078e0208 */
[----:B------:R1:W-:Y:S01]  /*2fe0*/  @!P1 LDGSTS.E.BYPASS.LTC128B.128 [R0+0x5800], desc[UR16][R6.64] ;  /* 0x0580000006009fae */ /* 0x0003e2000b901d50 */
[----:B------:R-:W-:Y:S02]  /*2ff0*/  @!P2 IMAD R20, R16, 0x2, R9 ;  /* 0x000000021014a824 */ /* 0x000fe400078e0209 */
[----:B------:R-:W2:Y:S01]  /*3000*/  @!P2 LDC.64 R16, c[0x0][0x218] ;  /* 0x00008600ff10ab82 */ /* 0x000ea20000000a00 */
[----:B-1----:R-:W-:Y:S01]  /*3010*/  IMAD.U32 R0, RZ, RZ, UR11 ;  /* 0x0000000bff007e24 */ /* 0x002fe2000f8e00ff */
[----:B------:R-:W-:-:S04]  /*3020*/  @!P5 LEA R6, P1, R4, R2, 0x6 ;  /* 0x000000020406d211 */ /* 0x000fc800078230ff */
[----:B------:R-:W-:Y:S01]  /*3030*/  @!P5 LEA.HI.X R0, R5, R3, R0, 0x6, P1 ;  /* 0x000000030500d211 */ /* 0x000fe200008f3400 */
[----:B------:R-:W-:Y:S01]  /*3040*/  @!P4 IMAD.WIDE.U32 R4, R4, 0x50, R2 ;  /* 0x000000500404c825 */ /* 0x000fe200078e0002 */
[----:B---3--:R-:W-:-:S04]  /*3050*/  @!P5 LEA R8, P1, R6, R14, 0x1 ;  /* 0x0000000e0608d211 */ /* 0x008fc800078208ff */
[----:B------:R-:W-:Y:S01]  /*3060*/  @!P5 LEA.HI.X R9, R6, R15, R0, 0x1, P1 ;  /* 0x0000000f0609d211 */ /* 0x000fe200008f0c00 */
[C---:B------:R-:W-:Y:S01]  /*3070*/  IMAD.WIDE.U32 R6, R12.reuse, UR8, R30 ;  /* 0x000000080c067c25 */ /* 0x040fe2000f8e001e */
[----:B------:R-:W1:Y:S03]  /*3080*/  @!P3 LDC.64 R14, c[0x0][0x218] ;  /* 0x00008600ff0ebb82 */ /* 0x000e660000000a00 */
[----:B------:R-:W-:Y:S01]  /*3090*/  IMAD R0, R13, UR8, RZ ;  /* 0x000000080d007c24 */ /* 0x000fe2000f8e02ff */
[----:B------:R3:W-:Y:S03]  /*30a0*/  @!P5 LDGSTS.E.BYPASS.LTC128B.128 [R10+0x6000], desc[UR16][R8.64] ;  /* 0x06000000080adfae */ /* 0x0007e6000b901d50 */
[----:B------:R-:W-:Y:S01]  /*30b0*/  IMAD R0, R12, UR9, R0 ;  /* 0x000000090c007c24 */ /* 0x000fe2000f8e0200 */
[----:B---3--:R-:W-:Y:S01]  /*30c0*/  IADD3 R8, P5, R6, UR28, RZ ;  /* 0x0000001c06087c10 */ /* 0x008fe2000ffbe0ff */
[----:B------:R-:W-:Y:S01]  /*30d0*/  @!P4 VIADD R10, R5, UR6 ;  /* 0x00000006050acc36 */ /* 0x000fe20008000000 */
[C---:B----4-:R-:W-:Y:S01]  /*30e0*/  @!P4 LEA R6, P1, R4.reuse, R18, 0x1 ;  /* 0x000000120406c211 */ /* 0x050fe200078208ff */
[----:B------:R-:W-:Y:S01]  /*30f0*/  IMAD.U32 R5, RZ, RZ, UR10 ;  /* 0x0000000aff057e24 */ /* 0x000fe2000f8e00ff */
[----:B------:R-:W-:Y:S01]  /*3100*/  @!UP0 UIMAD UR6, UR11, 0x60, URZ ;  /* 0x000000600b0688a4 */ /* 0x000fe2000f8e023f */
[----:B------:R-:W-:Y:S01]  /*3110*/  IADD3.X R9, R7, UR27, R0, P5, !PT ;  /* 0x0000001b07097c10 */ /* 0x000fe2000affe400 */
[----:B------:R-:W-:Y:S01]  /*3120*/  VOTEU.ALL UP0, P2 ;  /* 0x00000000003f7886 */ /* 0x000fe20001000000 */
[----:B------:R-:W-:Y:S01]  /*3130*/  @!P4 LEA.HI.X R7, R4, R19, R10, 0x1, P1 ;  /* 0x000000130407c211 */ /* 0x000fe200008f0c0a */
[----:B------:R-:W-:Y:S01]  /*3140*/  @!P3 IMAD.WIDE.U32 R4, R5, 0x60, R2 ;  /* 0x000000600504b825 */ /* 0x000fe200078e0002 */
[----:B------:R-:W-:-:S02]  /*3150*/  ISETP.GE.AND P1, PT, R12, UR20, PT ;  /* 0x000000140c007c0c */ /* 0x000fc4000bf26270 */
[----:B------:R-:W-:Y:S01]  /*3160*/  @!UP0 UIMAD UR18, UR11, 0x70, URZ ;  /* 0x000000700b1288a4 */ /* 0x000fe2000f8e023f */
[----:B------:R-:W-:Y:S01]  /*3170*/  IMAD.U32 R0, RZ, RZ, UR10 ;  /* 0x0000000aff007e24 */ /* 0x000fe2000f8e00ff */
[----:B------:R1:W-:Y:S01]  /*3180*/  @!P4 LDGSTS.E.BYPASS.LTC128B.128 [R11+0x6800], desc[UR16][R6.64] ;  /* 0x06800000060bcfae */ /* 0x0003e2000b901d50 */
[----:B------:R-:W-:Y:S01]  /*3190*/  @!P3 VIADD R5, R5, UR6 ;  /* 0x000000060505bc36 */ /* 0x000fe20008000000 */
[----:B------:R-:W-:Y:S01]  /*31a0*/  ULDC.64 UR6, c[0x0][0x268] ;  /* 0x00009a0000067ab9 */ /* 0x000fe20000000a00 */
[----:B------:R-:W-:-:S04]  /*31b0*/  @!P2 IMAD.WIDE.U32 R2, R0, 0x70, R2 ;  /* 0x000000700002a825 */ /* 0x000fc800078e0002 */
[----:B------:R-:W-:Y:S01]  /*31c0*/  @!P2 VIADD R3, R3, UR18 ;  /* 0x000000120303ac36 */ /* 0x000fe20008000000 */
[----:B------:R-:W-:Y:S01]  /*31d0*/  USHF.L.U64.HI UR18, UR8, 0x7, UR9 ;  /* 0x0000000708127899 */ /* 0x000fe20008010209 */
[----:B------:R-:W-:Y:S02]  /*31e0*/  IMAD R0, R32, UR6, RZ ;  /* 0x0000000620007c24 */ /* 0x000fe4000f8e02ff */
[----:B------:R-:W-:Y:S01]  /*31f0*/  IMAD.WIDE.U32 R36, R34, UR6, R8 ;  /* 0x0000000622247c25 */ /* 0x000fe2000f8e0008 */
[----:B------:R-:W-:Y:S01]  /*3200*/  UIMAD UR6, UR18, UR21, URZ ;  /* 0x00000015120672a4 */ /* 0x000fe2000f8e023f */
[----:B------:R-:W-:Y:S02]  /*3210*/  LEA.HI R8, R50, R134, RZ, 0x4 ;  /* 0x0000008632087211 */ /* 0x000fe400078f20ff */
[----:B------:R-:W-:Y:S01]  /*3220*/  IMAD R0, R34, UR7, R0 ;  /* 0x0000000722007c24 */ /* 0x000fe2000f8e0200 */
[----:B------:R-:W-:Y:S01]  /*3230*/  UIMAD UR6, UR29, UR19, UR6 ;  /* 0x000000131d0672a4 */ /* 0x000fe2000f8e0206 */
[----:B------:R-:W-:Y:S01]  /*3240*/  IMAD.MOV.U32 R28, RZ, RZ, R36 ;  /* 0x000000ffff1c7224 */ /* 0x000fe200078e0024 */
[----:B------:R-:W-:Y:S01]  /*3250*/  LOP3.LUT R13, R8, 0xfffffff0, RZ, 0xc0, !PT ;  /* 0xfffffff0080d7812 */ /* 0x000fe200078ec0ff */
[----:B------:R-:W-:Y:S01]  /*3260*/  IMAD.IADD R29, R37, 0x1, R0 ;  /* 0x00000001251d7824 */ /* 0x000fe200078e0200 */
[----:B------:R-:W-:Y:S01]  /*3270*/  UIMAD.WIDE.U32 UR28, UR8, 0x20, URZ ;  /* 0x00000020081c78a5 */ /* 0x000fe2000f8e003f */
[----:B------:R-:W-:Y:S01]  /*3280*/  IMAD.U32 R0, RZ, RZ, UR9 ;  /* 0x00000009ff007e24 */ /* 0x000fe2000f8e00ff */
[----:B------:R-:W-:Y:S01]  /*3290*/  STL.64 [R1+0xd0], R36 ;  /* 0x0000d02401007387 */ /* 0x000fe20000100a00 */
[----:B------:R-:W-:-:S03]  /*32a0*/  IMAD.SHL.U32 R12, R12, 0x8, RZ ;  /* 0x000000080c0c7824 */ /* 0x000fc600078e00ff */
[----:B------:R-:W-:Y:S01]  /*32b0*/  STL.64 [R1+0xb8], R28 ;  /* 0x0000b81c01007387 */ /* 0x000fe20000100a00 */
[C---:B-1----:R-:W-:Y:S01]  /*32c0*/  @!P3 LEA R6, P4, R4.reuse, R14, 0x1 ;  /* 0x0000000e0406b211 */ /* 0x042fe200078808ff */
[----:B------:R-:W1:Y:S03]  /*32d0*/  @!P0 LDC.64 R10, c[0x0][0x220] ;  /* 0x00008800ff0a8b82 */ /* 0x000e660000000a00 */
[----:B------:R-:W-:Y:S02]  /*32e0*/  @!P3 LEA.HI.X R7, R4, R15, R5, 0x1, P4 ;  /* 0x0000000f0407b211 */ /* 0x000fe400020f0c05 */
[----:B--2---:R-:W-:-:S03]  /*32f0*/  @!P2 LEA R4, P4, R2, R16, 0x1 ;  /* 0x000000100204a211 */ /* 0x004fc600078808ff */
[----:B------:R2:W-:Y:S01]  /*3300*/  @!P3 LDGSTS.E.BYPASS.LTC128B.128 [R21+0x7000], desc[UR16][R6.64] ;  /* 0x070000000615bfae */ /* 0x0005e2000b901d50 */
[----:B------:R-:W-:Y:S01]  /*3310*/  @!P2 LEA.HI.X R5, R2, R17, R3, 0x1, P4 ;  /* 0x000000110205a211 */ /* 0x000fe200020f0c03 */
[----:B------:R-:W3:Y:S01]  /*3320*/  @!P1 LDC.64 R14, c[0x0][0x220] ;  /* 0x00008800ff0e9b82 */ /* 0x000ee20000000a00 */
[----:B------:R-:W-:Y:S01]  /*3330*/  IMAD.U32 R2, RZ, RZ, UR21 ;  /* 0x00000015ff027e24 */ /* 0x000fe2000f8e00ff */
[----:B------:R-:W-:Y:S02]  /*3340*/  ISETP.GE.AND P4, PT, R47, UR20, PT ;  /* 0x000000142f007c0c */ /* 0x000fe4000bf86270 */
[----:B------:R4:W-:Y:S01]  /*3350*/  @!P2 LDGSTS.E.BYPASS.LTC128B.128 [R20+0x7800], desc[UR16][R4.64] ;  /* 0x078000000414afae */ /* 0x0009e2000b901d50 */
[----:B------:R-:W-:Y:S01]  /*3360*/  IMAD.WIDE.U32 R2, R2, UR19, R28 ;  /* 0x0000001302027c25 */ /* 0x000fe2000f8e001c */
[----:B------:R-:W-:Y:S02]  /*3370*/  ISETP.GE.AND P3, PT, R48, UR20, PT ;  /* 0x0000001430007c0c */ /* 0x000fe4000bf66270 */
[----:B------:R-:W0:Y:S01]  /*3380*/  LDGDEPBAR ;  /* 0x00000000000079af */ /* 0x000e220000000000 */
[----:B------:R-:W-:Y:S01]  /*3390*/  VIADD R3, R3, UR6 ;  /* 0x0000000603037c36 */ /* 0x000fe20008000000 */
[----:B------:R-:W-:-:S05]  /*33a0*/  USHF.L.U32 UR6, UR9, 0x5, URZ ;  /* 0x0000000509067899 */ /* 0x000fca000800063f */
[----:B------:R-:W-:Y:S01]  /*33b0*/  VOTEU.ALL UP0, P4 ;  /* 0x00000000003f7886 */ /* 0x000fe20002000000 */
[----:B--2---:R-:W-:Y:S02]  /*33c0*/  IMAD.U32 R6, RZ, RZ, UR8 ;  /* 0x00000008ff067e24 */ /* 0x004fe4000f8e00ff */
[----:B------:R-:W-:-:S03]  /*33d0*/  IMAD.U32 R7, RZ, RZ, UR8 ;  /* 0x00000008ff077e24 */ /* 0x000fc6000f8e00ff */
[----:B------:R-:W-:Y:S01]  /*33e0*/  @!P0 LEA R6, P5, R6, R2, 0x4 ;  /* 0x0000000206068211 */ /* 0x000fe200078a20ff */
[----:B----4-:R-:W2:Y:S01]  /*33f0*/  @!P3 LDC.64 R20, c[0x0][0x220] ;  /* 0x00008800ff14bb82 */ /* 0x010ea20000000a00 */
[----:B------:R-:W-:-:S07]  /*3400*/  DEPBAR.LE SB0, 0x0 ;  /* 0x000080000000791a */ /* 0x000fce0000000000 */
[----:B------:R-:W-:Y:S01]  /*3410*/  BAR.SYNC.DEFER_BLOCKING 0x0 ;  /* 0x0000000000007b1d */ /* 0x000fe20000010000 */
[----:B---3--:R-:W-:Y:S02]  /*3420*/  @!P1 LEA R4, P2, R2, R14, 0x1 ;  /* 0x0000000e02049211 */ /* 0x008fe400078408ff */
[----:B------:R-:W-:Y:S01]  /*3430*/  @!P0 LEA.HI.X R9, R7, R3, R0, 0x4, P5 ;  /* 0x0000000307098211 */ /* 0x000fe200028f2400 */
[----:B------:R-:W-:Y:S01]  /*3440*/  IMAD.IADD R0, R134, 0x1, -R13 ;  /* 0x0000000186007824 */ /* 0x000fe200078e0a0d */
[----:B------:R-:W-:Y:S01]  /*3450*/  @!P1 LEA.HI.X R5, R2, R15, R3, 0x1, P2 ;  /* 0x0000000f02059211 */ /* 0x000fe200010f0c03 */
[----:B------:R-:W-:Y:S01]  /*3460*/  IMAD.U32 R13, RZ, RZ, UR8 ;  /* 0x00000008ff0d7e24 */ /* 0x000fe2000f8e00ff */
[----:B------:R-:W-:Y:S01]  /*3470*/  SHF.R.S32.HI R7, RZ, 0x4, R8 ;  /* 0x00000004ff077819 */ /* 0x000fe20000011408 */
[----:B------:R-:W3:Y:S01]  /*3480*/  @!P6 LDC.64 R14, c[0x0][0x220] ;  /* 0x00008800ff0eeb82 */ /* 0x000ee20000000a00 */
[----:B------:R-:W-:Y:S02]  /*3490*/  ISETP.GE.AND P5, PT, R46, UR20, PT ;  /* 0x000000142e007c0c */ /* 0x000fe4000bfa6270 */
[----:B------:R-:W-:-:S11]  /*34a0*/  ISETP.GE.AND P2, PT, R44, UR20, PT ;  /* 0x000000142c007c0c */ /* 0x000fd6000bf46270 */
[----:B------:R-:W4:Y:S01]  /*34b0*/  @!P5 LDC.64 R16, c[0x0][0x220] ;  /* 0x00008800ff10db82 */ /* 0x000f220000000a00 */
[----:B------:R-:W-:Y:S01]  /*34c0*/  VOTEU.ALL UP1, P5 ;  /* 0x00000000003f7886 */ /* 0x000fe20002820000 */
[----:B------:R-:W-:Y:S01]  /*34d0*/  @P1 STS.128 [R234+0x8000], RZ ;  /* 0x008000ffea001388 */ /* 0x000fe20000000c00 */
[----:B------:R-:W-:-:S03]  /*34e0*/  VOTEU.ALL UP2, P2 ;  /* 0x00000000003f7886 */ /* 0x000fc60001040000 */
[----:B------:R-:W-:Y:S01]  /*34f0*/  @!PT LDS RZ, [RZ] ;  /* 0x00000000fffff984 */ /* 0x000fe20000000800 */
[----:B------:R-:W-:Y:S01]  /*3500*/  @!PT LDS RZ, [RZ] ;  /* 0x00000000fffff984 */ /* 0x000fe20000000800 */
[----:B------:R-:W-:Y:S01]  /*3510*/  @!PT LDS RZ, [RZ] ;  /* 0x00000000fffff984 */ /* 0x000fe20000000800 */
[----:B------:R5:W-:Y:S01]  /*3520*/  @!P1 LDGSTS.E.BYPASS.LTC128B.128 [R234+0x8000], desc[UR16][R4.64] ;  /* 0x0800000004ea9fae */ /* 0x000be2000b901d50 */
[----:B------:R-:W-:-:S03]  /*3530*/  @!UP1 UIMAD UR7, UR9, 0x60, URZ ;  /* 0x00000060090798a4 */ /* 0x000fc6000f8e023f */
[----:B------:R-:W-:Y:S01]  /*3540*/  @P0 STS.128 [R234+0x8800], RZ ;  /* 0x008800ffea000388 */ /* 0x000fe20000000c00 */
[----:B-----5:R-:W-:Y:S02]  /*3550*/  LEA.HI R5, R8, R7, RZ, 0x1 ;  /* 0x0000000708057211 */ /* 0x020fe400078f08ff */
[----:B------:R-:W-:Y:S02]  /*3560*/  SHF.R.S32.HI R8, RZ, 0x1f, R0 ;  /* 0x0000001fff087819 */ /* 0x000fe40000011400 */
[----:B-1----:R-:W-:Y:S02]  /*3570*/  @!P0 LEA R4, P1, R6, R10, 0x1 ;  /* 0x0000000a06048211 */ /* 0x002fe400078208ff */
[----:B------:R-:W-:Y:S02]  /*3580*/  LEA.HI R22, R8, R0, RZ, 0x3 ;  /* 0x0000000008167211 */ /* 0x000fe400078f18ff */
[----:B------:R-:W-:Y:S02]  /*3590*/  LOP3.LUT R8, R5, 0xfffffffe, RZ, 0xc0, !PT ;  /* 0xfffffffe05087812 */ /* 0x000fe400078ec0ff */
[----:B------:R-:W-:-:S02]  /*35a0*/  @!P0 LEA.HI.X R5, R6, R11, R9, 0x1, P1 ;  /* 0x0000000b06058211 */ /* 0x000fc400008f0c09 */
[----:B------:R-:W1:Y:S01]  /*35b0*/  @!P4 LDC.64 R10, c[0x0][0x220] ;  /* 0x00008800ff0acb82 */ /* 0x000e620000000a00 */
[----:B------:R-:W-:Y:S01]  /*35c0*/  LOP3.LUT R6, R22, 0xfffffff8, RZ, 0xc0, !PT ;  /* 0xfffffff816067812 */ /* 0x000fe200078ec0ff */
[----:B------:R-:W-:Y:S01]  /*35d0*/  IMAD.IADD R9, R7, 0x1, -R8 ;  /* 0x0000000107097824 */ /* 0x000fe200078e0a08 */
[----:B------:R-:W-:Y:S01]  /*35e0*/  @!PT LDS RZ, [RZ] ;  /* 0x00000000fffff984 */ /* 0x000fe20000000800 */
[----:B------:R-:W-:Y:S01]  /*35f0*/  @!PT LDS RZ, [RZ] ;  /* 0x00000000fffff984 */ /* 0x000fe20000000800 */
[----:B------:R-:W-:Y:S01]  /*3600*/  @!PT LDS RZ, [RZ] ;  /* 0x00000000fffff984 */ /* 0x000fe20000000800 */
[----:B------:R5:W-:Y:S01]  /*3610*/  @!P0 LDGSTS.E.BYPASS.LTC128B.128 [R234+0x8800], desc[UR16][R4.64] ;  /* 0x0880000004ea8fae */ /* 0x000be2000b901d50 */
[----:B------:R-:W-:Y:S01]  /*3620*/  ISETP.GE.AND P1, PT, R43, UR20, PT ;  /* 0x000000142b007c0c */ /* 0x000fe2000bf26270 */
[----:B------:R-:W-:Y:S01]  /*3630*/  @!UP2 UIMAD UR20, UR9, 0x50, URZ ;  /* 0x000000500914a8a4 */ /* 0x000fe2000f8e023f */
[----:B------:R-:W-:Y:S01]  /*3640*/  IMAD.IADD R23, R0, 0x1, -R6 ;  /* 0x0000000100177824 */ /* 0x000fe200078e0a06 */
[----:B------:R-:W-:Y:S01]  /*3650*/  @!P6 IADD3 R0, P0, R2, UR28, RZ ;  /* 0x0000001c0200ec10 */ /* 0x000fe2000ff1e0ff */
[----:B------:R-:W-:Y:S01]  /*3660*/  IMAD.SHL.U32 R6, R49, 0x40, RZ ;  /* 0x0000004031067824 */ /* 0x000fe200078e00ff */
[----:B------:R-:W-:Y:S01]  /*3670*/  @P6 STS.128 [R234+0x9000], RZ ;  /* 0x009000ffea006388 */ /* 0x000fe20000000c00 */
[----:B------:R-:W-:-:S03]  /*3680*/  IMAD.SHL.U32 R8, R9, 0x8, RZ ;  /* 0x0000000809087824 */ /* 0x000fc600078e00ff */
[----:B------:R-:W-:-:S04]  /*3690*/  LOP3.LUT R6, R6, 0x1c0, RZ, 0xc0, !PT ;  /* 0x000001c006067812 */ /* 0x000fc800078ec0ff */
[----:B------:R-:W-:Y:S02]  /*36a0*/  LOP3.LUT R12, R6, 0x8, R12, 0xf8, !PT ;  /* 0x00000008060c7812 */ /* 0x000fe400078ef80c */
[----:B------:R-:W-:-:S04]  /*36b0*/  SHF.R.U32.HI R6, RZ, 0x3, R6 ;  /* 0x00000003ff067819 */ /* 0x000fc80000011606 */
[----:B------:R-:W-:Y:S01]  /*36c0*/  LOP3.LUT R12, R12, R6, RZ, 0x3c, !PT ;  /* 0x000000060c0c7212 */ /* 0x000fe200078e3cff */
[----:B-----5:R-:W-:Y:S01]  /*36d0*/  IMAD.U32 R5, RZ, RZ, UR6 ;  /* 0x00000006ff057e24 */ /* 0x020fe2000f8e00ff */
[----:B------:R-:W-:Y:S01]  /*36e0*/  @!UP0 UIMAD UR6, UR9, 0x30, URZ ;  /* 0x00000030090688a4 */ /* 0x000fe2000f8e023f */
[----:B------:R-:W-:Y:S01]  /*36f0*/  IMAD.U32 R4, RZ, RZ, UR8 ;  /* 0x00000008ff047e24 */ /* 0x000fe2000f8e00ff */
[----:B------:R-:W-:Y:S02]  /*3700*/  VOTEU.ALL UP0, P1 ;  /* 0x00000000003f7886 */ /* 0x000fe40000800000 */
[----:B------:R-:W-:Y:S01]  /*3710*/  @!P6 IADD3.X R7, R3, UR29, R5, P0, !PT ;  /* 0x0000001d0307ec10 */ /* 0x000fe200087fe405 */
[----:B------:R-:W-:Y:S01]  /*3720*/  @!P4 IMAD.WIDE.U32 R4, R4, 0x30, R2 ;  /* 0x000000300404c825 */ /* 0x000fe200078e0002 */
[----:B---3--:R-:W-:-:S03]  /*3730*/  @!P6 LEA R14, P0, R0, R14, 0x1 ;  /* 0x0000000e000ee211 */ /* 0x008fc600078008ff */
[----:B------:R-:W-:Y:S01]  /*3740*/  @!P4 VIADD R5, R5, UR6 ;  /* 0x000000060505cc36 */ /* 0x000fe20008000000 */
[----:B------:R-:W-:Y:S01]  /*3750*/  @!P6 LEA.HI.X R15, R0, R15, R7, 0x1, P0 ;  /* 0x0000000f000fe211 */ /* 0x000fe200000f0c07 */
[----:B------:R-:W-:Y:S01]  /*3760*/  IMAD.SHL.U32 R0, R23, 0x40, RZ ;  /* 0x0000004017007824 */ /* 0x000fe200078e00ff */
[C---:B-1----:R-:W-:Y:S01]  /*3770*/  @!P4 LEA R10, P0, R4.reuse, R10, 0x1 ;  /* 0x0000000a040ac211 */ /* 0x042fe200078008ff */
[----:B------:R-:W-:Y:S01]  /*3780*/  IMAD.U32 R7, RZ, RZ, UR8 ;  /* 0x00000008ff077e24 */ /* 0x000fe2000f8e00ff */
[----:B------:R-:W-:Y:S01]  /*3790*/  @!UP0 UIMAD UR6, UR9, 0x70, URZ ;  /* 0x00000070090688a4 */ /* 0x000fe2000f8e023f */
[----:B------:R-:W-:Y:S01]  /*37a0*/  @!PT LDS RZ, [RZ] ;  /* 0x00000000fffff984 */ /* 0x000fe20000000800 */
[----:B------:R-:W-:Y:S01]  /*37b0*/  @!PT LDS RZ, [RZ] ;  /* 0x00000000fffff984 */ /* 0x000fe20000000800 */
[----:B------:R-:W-:Y:S01]  /*37c0*/  @!PT LDS RZ, [RZ] ;  /* 0x00000000fffff984 */ /* 0x000fe20000000800 */
[----:B------:R1:W-:Y:S01]  /*37d0*/  @!P6 LDGSTS.E.BYPASS.LTC128B.128 [R234+0x9000], desc[UR16][R14.64] ;  /* 0x090000000eeaefae */ /* 0x0003e2000b901d50 */
[----:B------:R-:W-:Y:S01]  /*37e0*/  @!P4 LEA.HI.X R11, R4, R11, R5, 0x1, P0 ;  /* 0x0000000b040bc211 */ /* 0x000fe200000f0c05 */
[----:B------:R-:W-:Y:S01]  /*37f0*/  IMAD.U32 R5, RZ, RZ, UR8 ;  /* 0x00000008ff057e24 */ /* 0x000fe2000f8e00ff */
[----:B------:R-:W-:Y:S01]  /*3800*/  LOP3.LUT R0, R0, 0x1c0, RZ, 0xc0, !PT ;  /* 0x000001c000007812 */ /* 0x000fe200078ec0ff */
[----:B------:R-:W-:Y:S01]  /*3810*/  IMAD.U32 R4, RZ, RZ, UR9 ;  /* 0x00000009ff047e24 */ /* 0x000fe2000f8e00ff */
[----:B------:R-:W-:Y:S01]  /*3820*/  @P4 STS.128 [R234+0x9800], RZ ;  /* 0x009800ffea004388 */ /* 0x000fe20000000c00 */
[----:B------:R-:W-:Y:S01]  /*3830*/  UISETP.GT.AND UP0, UPT, UR21, UR12, UPT ;  /* 0x0000000c1500728c */ /* 0x000fe2000bf04270 */
[----:B------:R-:W-:-:S02]  /*3840*/  LOP3.LUT R8, R0, 0x8, R8, 0xf8, !PT ;  /* 0x0000000800087812 */ /* 0x000fc400078ef808 */
[----:B------:R-:W-:Y:S01]  /*3850*/  SHF.R.U32.HI R6, RZ, 0x3, R0 ;  /* 0x00000003ff067819 */ /* 0x000fe20000011600 */
[----:B------:R-:W-:Y:S01]  /*3860*/  IMAD R0, R9, 0x200, R12 ;  /* 0x0000020009007824 */ /* 0x000fe200078e020c */
[----:B------:R-:W-:Y:S01]  /*3870*/  @!P3 LEA R18, P0, R5, R2, 0x6 ;  /* 0x000000020512b211 */ /* 0x000fe200078030ff */
[----:B------:R-:W-:Y:S01]  /*3880*/  IMAD.U32 R12, RZ, RZ, UR8 ;  /* 0x00000008ff0c7e24 */ /* 0x000fe2000f8e00ff */
[----:B------:R-:W-:Y:S01]  /*3890*/  LOP3.LUT R232, R8, R6, RZ, 0x3c, !PT ;  /* 0x0000000608e87212 */ /* 0x000fe200078e3cff */
[----:B------:R-:W-:Y:S01]  /*38a0*/  IMAD.U32 R6, RZ, RZ, UR8 ;  /* 0x00000008ff067e24 */ /* 0x000fe2000f8e00ff */
[----:B------:R-:W-:Y:S01]  /*38b0*/  @!P3 LEA.HI.X R19, R7, R3, R4, 0x6, P0 ;  /* 0x000000030713b211 */ /* 0x000fe200000f3404 */
[--C-:B------:R-:W-:Y:S01]  /*38c0*/  @!P5 IMAD.MOV.U32 R4, RZ, RZ, R2.reuse ;  /* 0x000000ffff04d224 */ /* 0x100fe200078e0002 */
[----:B------:R-:W-:Y:S01]  /*38d0*/  @!PT LDS RZ, [RZ] ;  /* 0x00000000fffff984 */ /* 0x000fe20000000800 */
[----:B------:R-:W-:Y:S01]  /*38e0*/  @!PT LDS RZ, [RZ] ;  /* 0x00000000fffff984 */ /* 0x000fe20000000800 */
[----:B------:R-:W-:Y:S01]  /*38f0*/  @!PT LDS RZ, [RZ] ;  /* 0x00000000fffff984 */ /* 0x000fe20000000800 */
[----:B------:R3:W-:Y:S01]  /*3900*/  @!P4 LDGSTS.E.BYPASS.LTC128B.128 [R234+0x9800], desc[UR16][R10.64] ;  /* 0x098000000aeacfae */ /* 0x0007e2000b901d50 */
[--C-:B------:R-:W-:Y:S01]  /*3910*/  @!P5 IMAD.MOV.U32 R5, RZ, RZ, R3.reuse ;  /* 0x000000ffff05d224 */ /* 0x100fe200078e0003 */
[----:B------:R-:W-:Y:S01]  /*3920*/  LEA R135, R0, UR4, 0x1 ;  /* 0x0000000400877c11 */ /* 0x000fe2000f8e08ff */
[----:B------:R-:W-:Y:S01]  /*3930*/  @!P1 IMAD.MOV.U32 R8, RZ, RZ, R2 ;  /* 0x000000ffff089224 */ /* 0x000fe200078e0002 */
[----:B------:R-:W-:Y:S01]  /*3940*/  @P3 STS.128 [R234+0xa000], RZ ;  /* 0x00a000ffea003388 */ /* 0x000fe20000000c00 */
[----:B------:R-:W-:-:S02]  /*3950*/  @!P1 IMAD.MOV.U32 R9, RZ, RZ, R3 ;  /* 0x000000ffff099224 */ /* 0x000fc400078e0003 */
[----:B------:R-:W-:Y:S01]  /*3960*/  @!P2 IMAD.WIDE.U32 R6, R6, 0x50, R2 ;  /* 0x000000500606a825 */ /* 0x000fe200078e0002 */
[----:B-1----:R-:W1:Y:S03]  /*3970*/  @!P1 LDC.64 R14, c[0x0][0x220] ;  /* 0x00008800ff0e9b82 */ /* 0x002e660000000a00 */
[----:B------:R-:W-:-:S04]  /*3980*/  @!P5 IMAD.WIDE.U32 R4, R12, 0x60, R4 ;  /* 0x000000600c04d825 */ /* 0x000fc800078e0004 */
[----:B------:R-:W-:Y:S01]  /*3990*/  @!P1 IMAD.WIDE.U32 R2, R13, 0x70, R8 ;  /* 0x000000700d029825 */ /* 0x000fe200078e0008 */
[C---:B--2---:R-:W-:Y:S01]  /*39a0*/  @!P3 LEA R8, P0, R18.reuse, R20, 0x1 ;  /* 0x000000141208b211 */ /* 0x044fe200078008ff */
[----:B------:R-:W2:Y:S02]  /*39b0*/  @!P2 LDC.64 R12, c[0x0][0x220] ;  /* 0x00008800ff0cab82 */ /* 0x000ea40000000a00 */
[----:B------:R-:W-:Y:S01]  /*39c0*/  @!P2 VIADD R7, R7, UR20 ;  /* 0x000000140707ac36 */ /* 0x000fe20008000000 */
[----:B------:R-:W-:Y:S01]  /*39d0*/  @!P3 LEA.HI.X R9, R18, R21, R19, 0x1, P0 ;  /* 0x000000151209b211 */ /* 0x000fe200000f0c13 */
[----:B------:R-:W-:Y:S02]  /*39e0*/  @!P5 VIADD R5, R5, UR7 ;  /* 0x000000070505dc36 */ /* 0x000fe40008000000 */
[----:B------:R-:W-:Y:S01]  /*39f0*/  @!P1 VIADD R3, R3, UR6 ;  /* 0x0000000603039c36 */ /* 0x000fe20008000000 */
[----:B------:R-:W-:Y:S01]  /*3a00*/  UIADD3 UR6, UR25, 0x1, -UR26 ;  /* 0x0000000119067890 */ /* 0x000fe2000fffe81a */
[----:B------:R-:W-:Y:S01]  /*3a10*/  @!PT LDS RZ, [RZ] ;  /* 0x00000000fffff984 */ /* 0x000fe20000000800 */
[----:B------:R-:W-:Y:S01]  /*3a20*/  @!PT LDS RZ, [RZ] ;  /* 0x00000000fffff984 */ /* 0x000fe20000000800 */
[----:B------:R-:W-:Y:S01]  /*3a30*/  @!PT LDS RZ, [RZ] ;  /* 0x00000000fffff984 */ /* 0x000fe20000000800 */
[----:B------:R-:W-:Y:S01]  /*3a40*/  @!P3 LDGSTS.E.BYPASS.LTC128B.128 [R234+0xa000], desc[UR16][R8.64] ;  /* 0x0a00000008eabfae */ /* 0x000fe2000b901d50 */
[----:B------:R-:W-:-:S02]  /*3a50*/  IMAD.MOV.U32 R0, RZ, RZ, 0x20 ;  /* 0x00000020ff007424 */ /* 0x000fc400078e00ff */
[----:B---3--:R-:W-:Y:S01]  /*3a60*/  IMAD.SHL.U32 R10, R22, 0x40, RZ ;  /* 0x00000040160a7824 */ /* 0x008fe200078e00ff */
[----:B------:R-:W-:Y:S01]  /*3a70*/  @P2 STS.128 [R234+0xa800], RZ ;  /* 0x00a800ffea002388 */ /* 0x000fe20000000c00 */
[----:B------:R-:W-:Y:S01]  /*3a80*/  VIADD R226, R135, 0x4040 ;  /* 0x0000404087e27836 */ /* 0x000fe20000000000 */
[----:B------:R-:W-:Y:S02]  /*3a90*/  UIADD3 UR6, UR6, UR22, URZ ;  /* 0x0000001606067290 */ /* 0x000fe4000fffe03f */
[----:B------:R-:W-:Y:S02]  /*3aa0*/  LOP3.LUT R227, R10, 0xfffffe00, RZ, 0xc0, !PT ;  /* 0xfffffe000ae37812 */ /* 0x000fe400078ec0ff */
[----:B--2---:R-:W-:Y:S02]  /*3ab0*/  @!P2 LEA R10, P4, R6, R12, 0x1 ;  /* 0x0000000c060aa211 */ /* 0x004fe400078808ff */
[----:B----4-:R-:W-:Y:S02]  /*3ac0*/  @!P5 LEA R12, P0, R4, R16, 0x1 ;  /* 0x00000010040cd211 */ /* 0x010fe400078008ff */
[----:B------:R-:W-:Y:S01]  /*3ad0*/  @!P2 LEA.HI.X R11, R6, R13, R7, 0x1, P4 ;  /* 0x0000000d060ba211 */ /* 0x000fe200020f0c07 */
[----:B------:R-:W-:Y:S01]  /*3ae0*/  IMAD R6, R132, 0x400, R227 ;  /* 0x0000040084067824 */ /* 0x000fe200078e02e3 */
[----:B------:R-:W-:-:S02]  /*3af0*/  @!P5 LEA.HI.X R13, R4, R17, R5, 0x1, P0 ;  /* 0x00000011040dd211 */ /* 0x000fc400000f0c05 */
[C---:B-1----:R-:W-:Y:S01]  /*3b00*/  @!P1 LEA R4, P0, R2.reuse, R14, 0x1 ;  /* 0x0000000e02049211 */ /* 0x042fe200078008ff */
[----:B------:R-:W-:Y:S01]  /*3b10*/  @!PT LDS RZ, [RZ] ;  /* 0x00000000fffff984 */ /* 0x000fe20000000800 */
[----:B------:R-:W-:Y:S01]  /*3b20*/  @!PT LDS RZ, [RZ] ;  /* 0x00000000fffff984 */ /* 0x000fe20000000800 */
[----:B------:R-:W-:Y:S01]  /*3b30*/  @!PT LDS RZ, [RZ] ;  /* 0x00000000fffff984 */ /* 0x000fe20000000800 */
[----:B------:R1:W-:Y:S03]  /*3b40*/  @!P2 LDGSTS.E.BYPASS.LTC128B.128 [R234+0xa800], desc[UR16][R10.64] ;  /* 0x0a8000000aeaafae */ /* 0x0003e6000b901d50 */
[----:B------:R-:W-:Y:S01]  /*3b50*/  @!P1 LEA.HI.X R5, R2, R15, R3, 0x1, P0 ;  /* 0x0000000f02059211 */ /* 0x000fe200000f0c03 */
[----:B------:R-:W-:Y:S01]  /*3b60*/  IMAD.IADD R2, R232, 0x1, R6 ;  /* 0x00000001e8027824 */ /* 0x000fe200078e0206 */
[----:B------:R-:W-:Y:S04]  /*3b70*/  @P5 STS.128 [R234+0xb000], RZ ;  /* 0x00b000ffea005388 */ /* 0x000fe80000000c00 */
[----:B------:R-:W-:Y:S01]  /*3b80*/  LEA R222, R2, UR4, 0x1 ;  /* 0x0000000402de7c11 */ /* 0x000fe2000f8e08ff */
[----:B------:R-:W-:Y:S01]  /*3b90*/  @!PT LDS RZ, [RZ] ;  /* 0x00000000fffff984 */ /* 0x000fe20000000800 */
[----:B------:R-:W-:Y:S01]  /*3ba0*/  @!PT LDS RZ, [RZ] ;  /* 0x00000000fffff984 */ /* 0x000fe20000000800 */
[----:B------:R-:W-:Y:S01]  /*3bb0*/  @!PT LDS RZ, [RZ] ;  /* 0x00000000fffff984 */ /* 0x000fe20000000800 */
[----:B------:R2:W-:Y:S01]  /*3bc0*/  @!P5 LDGSTS.E.BYPASS.LTC128B.128 [R234+0xb000], desc[UR16][R12.64] ;  /* 0x0b0000000ceadfae */ /* 0x0005e2000b901d50 */
[----:B------:R-:W-:-:S03]  /*3bd0*/  IMAD.MOV.U32 R2, RZ, RZ, 0x10 ;  /* 0x00000010ff027424 */ /* 0x000fc600078e00ff */
[----:B------:R-:W-:Y:S04]  /*3be0*/  @P1 STS.128 [R234+0xb800], RZ ;  /* 0x00b800ffea001388 */ /* 0x000fe80000000c00 */
[----:B------:R-:W-:Y:S01]  /*3bf0*/  @!PT LDS RZ, [RZ] ;  /* 0x00000000fffff984 */ /* 0x000fe20000000800 */
[----:B------:R-:W-:Y:S01]  /*3c00*/  @!PT LDS RZ, [RZ] ;  /* 0x00000000fffff984 */ /* 0x000fe20000000800 */
[----:B------:R-:W-:Y:S01]  /*3c10*/  @!PT LDS RZ, [RZ] ;  /* 0x00000000fffff984 */ /* 0x000fe20000000800 */
[----:B------:R3:W-:Y:S01]  /*3c20*/  @!P1 LDGSTS.E.BYPASS.LTC128B.128 [R234+0xb800], desc[UR16][R4.64] ;  /* 0x0b80000004ea9fae */ /* 0x0007e2000b901d50 */
[----:B------:R-:W-:-:S03]  /*3c30*/  R2P PR, R23, 0x6 ;  /* 0x0000000617007804 */ /* 0x000fc60000000000 */
[----:B------:R-:W-:Y:S02]  /*3c40*/  LDSM.16.M88.4 R64, [R135+0x4800] ;  /* 0x004800008740783b */ /* 0x000fe40000000200 */
[----:B------:R-:W-:Y:S02]  /*3c50*/  SEL R2, R2, 0xfffffff0, !P1 ;  /* 0xfffffff002027807 */ /* 0x000fe40004800000 */
[----:B------:R-:W-:Y:S01]  /*3c60*/  LDSM.16.M88.4 R40, [R135+0x7000] ;  /* 0x007000008728783b */ /* 0x000fe20000000200 */
[----:B------:R-:W-:Y:S02]  /*3c70*/  SEL R3, R0, 0xffffffe0, !P2 ;  /* 0xffffffe000037807 */ /* 0x000fe40005000000 */
[----:B------:R-:W-:Y:S01]  /*3c80*/  R2P PR, R49, 0x6 ;  /* 0x0000000631007804 */ /* 0x000fe20000000000 */
[----:B-1----:R-:W1:Y:S01]  /*3c90*/  LDSM.16.M88.4 R8, [R222+0x2000] ;  /* 0x00200000de08783b */ /* 0x002e620000000200 */
[--C-:B------:R-:W-:Y:S02]  /*3ca0*/  IMAD R225, R2, 0x2, R222.reuse ;  /* 0x0000000202e17824 */ /* 0x100fe400078e02de */
[----:B------:R-:W-:Y:S01]  /*3cb0*/  IMAD R223, R3, 0x2, R222 ;  /* 0x0000000203df7824 */ /* 0x000fe200078e02de */
[----:B------:R-:W-:Y:S01]  /*3cc0*/  LDSM.16.M88.4 R60, [R135+0x5000] ;  /* 0x00500000873c783b */ /* 0x000fe20000000200 */
[----:B------:R-:W-:-:S02]  /*3cd0*/  SEL R0, R0, 0xffffffe0, !P1 ;  /* 0xffffffe000007807 */ /* 0x000fc40004800000 */
[----:B------:R-:W-:Y:S01]  /*3ce0*/  IMAD R224, R2, 0x2, R223 ;  /* 0x0000000202e07824 */ /* 0x000fe200078e02df */
[----:B--2---:R-:W2:Y:S02]  /*3cf0*/  LDSM.16.M88.4 R12, [R222] ;  /* 0x00000000de0c783b */ /* 0x004ea40000000200 */
[----:B------:R-:W-:Y:S02]  /*3d00*/  IMAD.IADD R221, R135, 0x1, R0 ;  /* 0x0000000187dd7824 */ /* 0x000fe400078e0200 */
[----:B------:R-:W-:Y:S04]  /*3d10*/  LDSM.16.M88.4 R56, [R135+0x5800] ;  /* 0x005800008738783b */ /* 0x000fe80000000200 */
[----:B---3--:R-:W3:Y:S04]  /*3d20*/  LDSM.16.M88.4 R4, [R135+0x4000] ;  /* 0x004000008704783b */ /* 0x008ee80000000200 */
[----:B------:R-:W4:Y:S04]  /*3d30*/  LDSM.16.M88.4 R52, [R135+0x6000] ;  /* 0x006000008734783b */ /* 0x000f280000000200 */
[----:B------:R-:W5:Y:S04]  /*3d40*/  LDSM.16.M88.4 R44, [R135+0x6800] ;  /* 0x00680000872c783b */ /* 0x000f680000000200 */
[----:B------:R-:W5:Y:S04]  /*3d50*/  LDSM.16.M88.4 R36, [R135+0x7800] ;  /* 0x007800008724783b */ /* 0x000f680000000200 */
[----:B------:R-:W-:Y:S04]  /*3d60*/  LDSM.16.M88.4 R32, [R221+0x4000] ;  /* 0x00400000dd20783b */ /* 0x000fe80000000200 */
[----:B------:R-:W-:Y:S04]  /*3d70*/  LDSM.16.M88.4 R28, [R221+0x4800] ;  /* 0x00480000dd1c783b */ /* 0x000fe80000000200 */
[----:B------:R-:W-:Y:S01]  /*3d80*/  LDSM.16.M88.4 R48, [R221+0x6000] ;  /* 0x00600000dd30783b */ /* 0x000fe20000000200 */
[C---:B-1----:R-:W-:Y:S03]  /*3d90*/  HMMA.16816.F32.BF16 R112, R8.reuse, R64, RZ ;  /* 0x000000400870723c */ /* 0x042fe600000418ff */
[----:B------:R-:W-:Y:S03]  /*3da0*/  LDSM.16.M88.4 R68, [R221+0x6800] ;  /* 0x00680000dd44783b */ /* 0x000fe60000000200 */
[----:B------:R-:W-:Y:S01]  /*3db0*/  HMMA.16816.F32.BF16 R108, R8, R66, RZ ;  /* 0x00000042086c723c */ /* 0x000fe200000418ff */
[----:B------:R-:W-:Y:S04]  /*3dc0*/  LDSM.16.M88.4 R24, [R221+0x5000] ;  /* 0x00500000dd18783b */ /* 0x000fe80000000200 */
[----:B------:R-:W-:Y:S01]  /*3dd0*/  LDSM.16.M88.4 R20, [R221+0x5800] ;  /* 0x00580000dd14783b */ /* 0x000fe20000000200 */
[C---:B--2---:R-:W-:Y:S03]  /*3de0*/  HMMA.16816.F32.BF16 R188, R12.reuse, R42, RZ ;  /* 0x0000002a0cbc723c */ /* 0x044fe600000418ff */
[----:B------:R-:W-:Y:S03]  /*3df0*/  LDSM.16.M88.4 R116, [R221+0x7000] ;  /* 0x00700000dd74783b */ /* 0x000fe60000000200 */
[-C--:B---3--:R-:W-:Y:S01]  /*3e00*/  HMMA.16816.F32.BF16 R168, R12, R4.reuse, RZ ;  /* 0x000000040ca8723c */ /* 0x088fe200000418ff */
[----:B------:R-:W-:Y:S04]  /*3e10*/  LDSM.16.M88.4 R124, [R221+0x7800] ;  /* 0x00780000dd7c783b */ /* 0x000fe80000000200 */
[----:B------:R-:W-:Y:S01]  /*3e20*/  LDSM.16.M88.4 R16, [R225] ;  /* 0x00000000e110783b */ /* 0x000fe20000000200 */
[C---:B------:R-:W-:Y:S03]  /*3e30*/  HMMA.16816.F32.BF16 R128, R8.reuse, R4, RZ ;  /* 0x000000040880723c */ /* 0x040fe600000418ff */
[----:B------:R-:W0:Y:S03]  /*3e40*/  LDGDEPBAR ;  /* 0x00000000000079af */ /* 0x000e260000000000 */
[-C--:B------:R-:W-:Y:S06]  /*3e50*/  HMMA.16816.F32.BF16 R120, R8, R6.reuse, RZ ;  /* 0x000000060878723c */ /* 0x080fec00000418ff */
[----:B------:R-:W-:Y:S01]  /*3e60*/  HMMA.16816.F32.BF16 R164, R12, R6, RZ ;  /* 0x000000060ca4723c */ /* 0x000fe200000418ff */
[----:B------:R-:W1:Y:S05]  /*3e70*/  LDSM.16.M88.4 R4, [R225+0x2000] ;  /* 0x00200000e104783b */ /* 0x000e6a0000000200 */
[C---:B------:R-:W-:Y:S06]  /*3e80*/  HMMA.16816.F32.BF16 R104, R8.reuse, R60, RZ ;  /* 0x0000003c0868723c */ /* 0x040fec00000418ff */
[C---:B------:R-:W-:Y:S06]  /*3e90*/  HMMA.16816.F32.BF16 R100, R8.reuse, R62, RZ ;  /* 0x0000003e0864723c */ /* 0x040fec00000418ff */
[C---:B------:R-:W-:Y:S06]  /*3ea0*/  HMMA.16816.F32.BF16 R96, R8.reuse, R56, RZ ;  /* 0x000000380860723c */ /* 0x040fec00000418ff */
[C---:B------:R-:W-:Y:S06]  /*3eb0*/  HMMA.16816.F32.BF16 R92, R8.reuse, R58, RZ ;  /* 0x0000003a085c723c */ /* 0x040fec00000418ff */
[C---:B----4-:R-:W-:Y:S06]  /*3ec0*/  HMMA.16816.F32.BF16 R88, R8.reuse, R52, RZ ;  /* 0x000000340858723c */ /* 0x050fec00000418ff */
[C---:B------:R-:W-:Y:S06]  /*3ed0*/  HMMA.16816.F32.BF16 R84, R8.reuse, R54, RZ ;  /* 0x000000360854723c */ /* 0x040fec00000418ff */
[C---:B-----5:R-:W-:Y:S06]  /*3ee0*/  HMMA.16816.F32.BF16 R80, R8.reuse, R44, RZ ;  /* 0x0000002c0850723c */ /* 0x060fec00000418ff */
        /* <DEDUP_REMOVED lines=13> */
[----:B------:R-:W-:Y:S01]  /*3fc0*/  HMMA.16816.F32.BF16 R208, R12, R40, RZ ;  /* 0x000000280cd0723c */ /* 0x000fe200000418ff */
[----:B------:R-:W-:Y:S02]  /*3fd0*/  IMAD.MOV.U32 R47, RZ, RZ, R188 ;  /* 0x000000ffff2f7224 */ /* 0x000fe400078e00bc */
[----:B------:R-:W-:-:S03]  /*3fe0*/  IMAD.MOV.U32 R46, RZ, RZ, R189 ;  /* 0x000000ffff2e7224 */ /* 0x000fc600078e00bd */
[C---:B------:R-:W-:Y:S06]  /*3ff0*/  HMMA.16816.F32.BF16 R172, R12.reuse, R56, RZ ;  /* 0x000000380cac723c */ /* 0x040fec00000418ff */
[C---:B------:R-:W-:Y:S06]  /*4000*/  HMMA.16816.F32.BF16 R156, R12.reuse, R58, RZ ;  /* 0x0000003a0c9c723c */ /* 0x040fec00000418ff */
[C---:B------:R-:W-:Y:S06]  /*4010*/  HMMA.16816.F32.BF16 R152, R12.reuse, R52, RZ ;  /* 0x000000340c98723c */ /* 0x040fec00000418ff */
[C---:B------:R-:W-:Y:S06]  /*4020*/  HMMA.16816.F32.BF16 R148, R12.reuse, R54, RZ ;  /* 0x000000360c94723c */ /* 0x040fec00000418ff */
[----:B------:R-:W-:Y:S06]  /*4030*/  HMMA.16816.F32.BF16 R40, R12, R36, RZ ;  /* 0x000000240c28723c */ /* 0x000fec00000418ff */
[C---:B-1----:R-:W-:Y:S06]  /*4040*/  HMMA.16816.F32.BF16 R244, R4.reuse, R34, R120 ;  /* 0x0000002204f4723c */ /* 0x042fec0000041878 */
[----:B------:R-:W-:Y:S06]  /*4050*/  HMMA.16816.F32.BF16 R240, R4, R28, R112 ;  /* 0x0000001c04f0723c */ /* 0x000fec0000041870 */
[----:B------:R-:W-:Y:S01]  /*4060*/  HMMA.16816.F32.BF16 R248, R12, R38, RZ ;  /* 0x000000260cf8723c */ /* 0x000fe200000418ff */
[----:B------:R-:W-:Y:S05]  /*4070*/  LDSM.16.M88.4 R12, [R224+0x2000] ;  /* 0x00200000e00c783b */ /* 0x000fea0000000200 */
        /* <DEDUP_REMOVED lines=18> */
[----:B------:R-:W-:Y:S05]  /*41a0*/  LDSM.16.M88.4 R8, [R223] ;  /* 0x00000000df08783b */ /* 0x000fea0000000200 */
[----:B------:R-:W-:Y:S01]  /*41b0*/  HMMA.16816.F32.BF16 R56, R16, R28, R144 ;  /* 0x0000001c1038723c */ /* 0x000fe20000041890 */
[----:B------:R-:W-:-:S04]  /*41c0*/  VIADD R4, R135, 0x4000 ;  /* 0x0000400087047836 */ /* 0x000fc80000000000 */
[----:B------:R-:W-:Y:S01]  /*41d0*/  @P2 VIADD R226, R4, 0xffffffc0 ;  /* 0xffffffc004e22836 */ /* 0x000fe20000000000 */
[C---:B------:R-:W-:Y:S01]  /*41e0*/  HMMA.16816.F32.BF16 R52, R16.reuse, R30, R160 ;  /* 0x0000001e1034723c */ /* 0x040fe200000418a0 */
[----:B------:R-:W-:Y:S02]  /*41f0*/  LDSM.16.M88.4 R4, [R223+0x2000] ;  /* 0x00200000df04783b */ /* 0x000fe40000000200 */
[----:B------:R-:W-:Y:S02]  /*4200*/  IMAD.IADD R220, R0, 0x1, R226 ;  /* 0x0000000100dc7824 */ /* 0x000fe400078e02e2 */
[----:B------:R-:W1:Y:S01]  /*4210*/  LDSM.16.M88.4 R28, [R226] ;  /* 0x00000000e21c783b */ /* 0x000e620000000200 */
[C---:B------:R-:W-:Y:S03]  /*4220*/  HMMA.16816.F32.BF16 R44, R16.reuse, R24, R176 ;  /* 0x00000018102c723c */ /* 0x040fe600000418b0 */
[----:B------:R-:W-:Y:S03]  /*4230*/  LDSM.16.M88.4 R36, [R226+0x1000] ;  /* 0x00100000e224783b */ /* 0x000fe60000000200 */
[C---:B------:R-:W-:Y:S01]  /*4240*/  HMMA.16816.F32.BF16 R180, R16.reuse, R26, R180 ;  /* 0x0000001a10b4723c */ /* 0x040fe200000418b4 */
[----:B------:R-:W2:Y:S04]  /*4250*/  LDSM.16.M88.4 R24, [R226+0x800] ;  /* 0x00080000e218783b */ /* 0x000ea80000000200 */
[----:B------:R-:W3:Y:S01]  /*4260*/  LDSM.16.M88.4 R72, [R226+0x1800] ;  /* 0x00180000e248783b */ /* 0x000ee20000000200 */
[C---:B------:R-:W-:Y:S03]  /*4270*/  HMMA.16816.F32.BF16 R104, R16.reuse, R118, R104 ;  /* 0x000000761068723c */ /* 0x040fe60000041868 */
[----:B------:R-:W4:Y:S03]  /*4280*/  LDSM.16.M88.4 R92, [R226+0x2000] ;  /* 0x00200000e25c783b */ /* 0x000f260000000200 */
[C---:B------:R-:W-:Y:S01]  /*4290*/  HMMA.16816.F32.BF16 R60, R16.reuse, R32, R168 ;  /* 0x00000020103c723c */ /* 0x040fe200000418a8 */
[----:B------:R-:W5:Y:S04]  /*42a0*/  LDSM.16.M88.4 R100, [R226+0x2800] ;  /* 0x00280000e264783b */ /* 0x000f680000000200 */
[----:B------:R-:W5:Y:S01]  /*42b0*/  LDSM.16.M88.4 R108, [R226+0x3000] ;  /* 0x00300000e26c783b */ /* 0x000f620000000200 */
[C---:B------:R-:W-:Y:S03]  /*42c0*/  HMMA.16816.F32.BF16 R64, R16.reuse, R34, R164 ;  /* 0x000000221040723c */ /* 0x040fe600000418a4 */
[----:B------:R-:W5:Y:S03]  /*42d0*/  LDSM.16.M88.4 R128, [R226+0x3800] ;  /* 0x00380000e280783b */ /* 0x000f660000000200 */
[C---:B------:R-:W-:Y:S01]  /*42e0*/  HMMA.16816.F32.BF16 R172, R16.reuse, R20, R172 ;  /* 0x0000001410ac723c */ /* 0x040fe200000418ac */
[----:B------:R-:W-:Y:S05]  /*42f0*/  LDSM.16.M88.4 R32, [R220] ;  /* 0x00000000dc20783b */ /* 0x000fea0000000200 */
[----:B------:R-:W-:Y:S01]  /*4300*/  HMMA.16816.F32.BF16 R156, R16, R22, R156 ;  /* 0x00000016109c723c */ /* 0x000fe2000004189c */
[----:B------:R-:W5:Y:S01]  /*4310*/  LDSM.16.M88.4 R20, [R224] ;  /* 0x00000000e014783b */ /* 0x000f620000000200 */
[----:B------:R-:W-:-:S02]  /*4320*/  IMAD.MOV.U32 R252, RZ, RZ, R105 ;  /* 0x000000fffffc7224 */ /* 0x000fc400078e0069 */
[----:B------:R-:W-:Y:S02]  /*4330*/  IMAD.MOV.U32 R235, RZ, RZ, R106 ;  /* 0x000000ffffeb7224 */ /* 0x000fe400078e006a */
[----:B------:R-:W-:Y:S01]  /*4340*/  HMMA.16816.F32.BF16 R152, R16, R48, R152 ;  /* 0x000000301098723c */ /* 0x000fe20000041898 */
[----:B------:R-:W-:-:S05]  /*4350*/  IMAD.MOV.U32 R233, RZ, RZ, R107 ;  /* 0x000000ffffe97224 */ /* 0x000fca00078e006b */
[C---:B------:R-:W-:Y:S06]  /*4360*/  HMMA.16816.F32.BF16 R148, R16.reuse, R50, R148 ;  /* 0x000000321094723c */ /* 0x040fec0000041894 */
[C---:B------:R-:W-:Y:S06]  /*4370*/  HMMA.16816.F32.BF16 R184, R16.reuse, R68, R184 ;  /* 0x0000004410b8723c */ /* 0x040fec00000418b8 */
[C---:B------:R-:W-:Y:S06]  /*4380*/  HMMA.16816.F32.BF16 R192, R16.reuse, R70, R192 ;  /* 0x0000004610c0723c */ /* 0x040fec00000418c0 */
[C---:B------:R-:W-:Y:S06]  /*4390*/  HMMA.16816.F32.BF16 R208, R16.reuse, R116, R208 ;  /* 0x0000007410d0723c */ /* 0x040fec00000418d0 */
[C---:B------:R-:W-:Y:S06]  /*43a0*/  HMMA.16816.F32.BF16 R176, R16.reuse, R124, R40 ;  /* 0x0000007c10b0723c */ /* 0x040fec0000041828 */
[----:B------:R-:W-:Y:S01]  /*43b0*/  HMMA.16816.F32.BF16 R16, R16, R126, R248 ;  /* 0x0000007e1010723c */ /* 0x000fe200000418f8 */
[----:B------:R-:W-:-:S05]  /*43c0*/  IMAD.MOV.U32 R40, RZ, RZ, R104 ;  /* 0x000000ffff287224 */ /* 0x000fca00078e0068 */
[----:B-1----:R-:W-:Y:S01]  /*43d0*/  HMMA.16816.F32.BF16 R48, R4, R30, R244 ;  /* 0x0000001e0430723c */ /* 0x002fe200000418f4 */
[----:B------:R-:W-:-:S05]  /*43e0*/  IMAD.MOV.U32 R251, RZ, RZ, R40 ;  /* 0x000000fffffb7224 */ /* 0x000fca00078e0028 */
[C---:B------:R-:W-:Y:S06]  /*43f0*/  HMMA.16816.F32.BF16 R40, R4.reuse, R28, R204 ;  /* 0x0000001c0428723c */ /* 0x040fec00000418cc */
[----:B--2---:R-:W-:Y:S01]  /*4400*/  HMMA.16816.F32.BF16 R96, R4, R24, R240 ;  /* 0x000000180460723c */ /* 0x004fe200000418f0 */
[----:B------:R-:W-:-:S05]  /*4410*/  IMAD.MOV.U32 R206, RZ, RZ, R235 ;  /* 0x000000ffffce7224 */ /* 0x000fca00078e00eb */
[----:B------:R-:W-:Y:S01]  /*4420*/  IMAD.MOV.U32 R0, RZ, RZ, R16 ;  /* 0x000000ffff007224 */ /* 0x000fe200078e0010 */
[C---:B------:R-:W-:Y:S01]  /*4430*/  HMMA.16816.F32.BF16 R104, R4.reuse, R26, R236 ;  /* 0x0000001a0468723c */ /* 0x040fe200000418ec */
[----:B------:R-:W-:Y:S02]  /*4440*/  IMAD.MOV.U32 R250, RZ, RZ, R17 ;  /* 0x000000fffffa7224 */ /* 0x000fe400078e0011 */
[----:B------:R-:W-:Y:S02]  /*4450*/  IMAD.MOV.U32 R249, RZ, RZ, R18 ;  /* 0x000000fffff97224 */ /* 0x000fe400078e0012 */
[----:B------:R-:W-:Y:S01]  /*4460*/  IMAD.MOV.U32 R248, RZ, RZ, R19 ;  /* 0x000000fffff87224 */ /* 0x000fe200078e0013 */
[----:B------:R-:W-:Y:S01]  /*4470*/  HMMA.16816.F32.BF16 R116, R4, R36, R228 ;  /* 0x000000240474723c */ /* 0x000fe200000418e4 */
[----:B------:R-:W-:Y:S01]  /*4480*/  IMAD.MOV.U32 R207, RZ, RZ, R0 ;  /* 0x000000ffffcf7224 */ /* 0x000fe200078e0000 */
[----:B------:R-:W-:-:S04]  /*4490*/  LOP3.LUT R0, R133, 0xffffffe0, RZ, 0xc0, !PT ;  /* 0xffffffe085007812 */ /* 0x000fc800078ec0ff */
[----:B------:R-:W-:Y:S01]  /*44a0*/  HMMA.16816.F32.BF16 R16, R8, R28, R60 ;  /* 0x0000001c0810723c */ /* 0x000fe2000004183c */
[C---:B------:R-:W-:Y:S02]  /*44b0*/  IMAD.IADD R0, R134.reuse, 0x1, -R0 ;  /* 0x0000000186007824 */ /* 0x040fe400078e0a00 */
[----:B------:R-:W-:Y:S02]  /*44c0*/  IMAD.MOV.U32 R230, RZ, RZ, R249 ;  /* 0x000000ffffe67224 */ /* 0x000fe400078e00f9 */
[----:B------:R-:W-:Y:S01]  /*44d0*/  IMAD.SHL.U32 R134, R134, 0x2, RZ ;  /* 0x0000000286867824 */ /* 0x000fe200078e00ff */
[C---:B------:R-:W-:Y:S01]  /*44e0*/  HMMA.16816.F32.BF16 R124, R4.reuse, R38, R216 ;  /* 0x00000026047c723c */ /* 0x040fe200000418d8 */
[----:B------:R-:W-:Y:S02]  /*44f0*/  IMAD.MOV.U32 R228, RZ, RZ, R207 ;  /* 0x000000ffffe47224 */ /* 0x000fe400078e00cf */
[----:B------:R-:W-:Y:S01]  /*4500*/  IMAD.MOV.U32 R207, RZ, RZ, R233 ;  /* 0x000000ffffcf7224 */ /* 0x000fe200078e00e9 */
[----:B------:R-:W-:Y:S01]  /*4510*/  LOP3.LUT R205, R134, 0x6, RZ, 0xc0, !PT ;  /* 0x0000000686cd7812 */ /* 0x000fe200078ec0ff */
[----:B------:R-:W-:Y:S01]  /*4520*/  IMAD.MOV.U32 R229, RZ, RZ, R250 ;  /* 0x000000ffffe57224 */ /* 0x000fe200078e00fa */
[----:B---3--:R-:W-:Y:S01]  /*4530*/  HMMA.16816.F32.BF16 R136, R4, R72, R212 ;  /* 0x000000480488723c */ /* 0x008fe200000418d4 */
[----:B------:R-:W-:-:S05]  /*4540*/  IMAD.MOV.U32 R231, RZ, RZ, R248 ;  /* 0x000000ffffe77224 */ /* 0x000fca00078e00f8 */
[C---:B------:R-:W-:Y:S06]  /*4550*/  HMMA.16816.F32.BF16 R200, R4.reuse, R74, R200 ;  /* 0x0000004a04c8723c */ /* 0x040fec00000418c8 */
[C---:B----4-:R-:W-:Y:S06]  /*4560*/  HMMA.16816.F32.BF16 R196, R4.reuse, R92, R196 ;  /* 0x0000005c04c4723c */ /* 0x050fec00000418c4 */
[C---:B------:R-:W-:Y:S06]  /*4570*/  HMMA.16816.F32.BF16 R188, R4.reuse, R94, R188 ;  /* 0x0000005e04bc723c */ /* 0x040fec00000418bc */
[C---:B-----5:R-:W-:Y:S06]  /*4580*/  HMMA.16816.F32.BF16 R120, R4.reuse, R100, R120 ;  /* 0x000000640478723c */ /* 0x060fec0000041878 */
[C---:B------:R-:W-:Y:S06]  /*4590*/  HMMA.16816.F32.BF16 R140, R4.reuse, R102, R112 ;  /* 0x00000066048c723c */ /* 0x040fec0000041870 */
[C---:B------:R-:W-:Y:S06]  /*45a0*/  HMMA.16816.F32.BF16 R144, R4.reuse, R108, R88 ;  /* 0x0000006c0490723c */ /* 0x040fec0000041858 */
[C---:B------:R-:W-:Y:S06]  /*45b0*/  HMMA.16816.F32.BF16 R160, R4.reuse, R128, R80 ;  /* 0x0000008004a0723c */ /* 0x040fec0000041850 */
[C---:B------:R-:W-:Y:S06]  /*45c0*/  HMMA.16816.F32.BF16 R164, R4.reuse, R110, R84 ;  /* 0x0000006e04a4723c */ /* 0x040fec0000041854 */
[----:B------:R-:W-:Y:S06]  /*45d0*/  HMMA.16816.F32.BF16 R168, R4, R130, R76 ;  /* 0x0000008204a8723c */ /* 0x000fec000004184c */
[C---:B------:R-:W-:Y:S01]  /*45e0*/  HMMA.16816.F32.BF16 R56, R8.reuse, R24, R56 ;  /* 0x000000180838723c */ /* 0x040fe20000041838 */
[----:B------:R-:W-:Y:S01]  /*45f0*/  SHF.R.S32.HI R4, RZ, 0x1f, R0 ;  /* 0x0000001fff047819 */ /* 0x000fe20000011400 */
[----:B------:R-:W-:Y:S01]  /*4600*/  IMAD.U32 R6, RZ, RZ, UR6 ;  /* 0x00000006ff067e24 */ /* 0x000fe2000f8e00ff */
[----:B------:R-:W-:Y:S01]  /*4610*/  LEA R5, R132, UR24, 0x4 ;  /* 0x0000001884057c11 */ /* 0x000fe2000f8e20ff */
[----:B------:R-:W-:Y:S01]  /*4620*/  IMAD.U32 R7, RZ, RZ, UR6 ;  /* 0x00000006ff077e24 */ /* 0x000fe2000f8e00ff */
[----:B------:R-:W-:Y:S01]  /*4630*/  LEA.HI R4, R4, R0, RZ, 0x2 ;  /* 0x0000000004047211 */ /* 0x000fe200078f10ff */
[----:B------:R-:W-:Y:S01]  /*4640*/  HMMA.16816.F32.BF16 R60, R8, R26, R52 ;  /* 0x0000001a083c723c */ /* 0x000fe20000041834 */
[----:B------:R-:W-:-:S02]  /*4650*/  IMAD.U32 R0, RZ, RZ, UR21 ;  /* 0x00000015ff007e24 */ /* 0x000fc4000f8e00ff */
[----:B------:R-:W-:Y:S02]  /*4660*/  SHF.R.S32.HI R204, RZ, 0x2, R4 ;  /* 0x00000002ffcc7819 */ /* 0x000fe40000011404 */
[----:B------:R-:W-:Y:S01]  /*4670*/  IMAD R0, R0, 0x80, R205 ;  /* 0x0000008000007824 */ /* 0x000fe200078e02cd */
[----:B------:R-:W-:Y:S01]  /*4680*/  HMMA.16816.F32.BF16 R24, R20, R32, R16 ;  /* 0x000000201418723c */ /* 0x000fe20000041810 */
[----:B------:R-:W-:Y:S01]  /*4690*/  IMAD.MOV.U32 R205, RZ, RZ, R252 ;  /* 0x000000ffffcd7224 */ /* 0x000fe200078e00fc */
[----:B------:R1:W-:Y:S01]  /*46a0*/  STL [R1+0x100], R204 ;  /* 0x000100cc01007387 */ /* 0x0003e20000100800 */
[----:B------:R-:W-:Y:S02]  /*46b0*/  IMAD.IADD R5, R204, 0x1, R5 ;  /* 0x00000001cc057824 */ /* 0x000fe400078e0205 */
[----:B------:R-:W-:Y:S01]  /*46c0*/  VIADD R4, R0, 0x1 ;  /* 0x0000000100047836 */ /* 0x000fe20000000000 */
[----:B------:R-:W-:Y:S01]  /*46d0*/  HMMA.16816.F32.BF16 R64, R8, R30, R64 ;  /* 0x0000001e0840723c */ /* 0x000fe20000041840 */
[----:B------:R-:W-:Y:S01]  /*46e0*/  IMAD.U32 R16, RZ, RZ, UR6 ;  /* 0x00000006ff107e24 */ /* 0x000fe2000f8e00ff */
[--C-:B------:R-:W-:Y:S01]  /*46f0*/  IADD3 R18, R6, 0x48, R5.reuse ;  /* 0x0000004806127810 */ /* 0x100fe20007ffe005 */
[----:B------:R-:W-:Y:S01]  /*4700*/  IMAD.U32 R17, RZ, RZ, UR6 ;  /* 0x00000006ff117e24 */ /* 0x000fe2000f8e00ff */
[C---:B------:R-:W-:Y:S01]  /*4710*/  VIADDMNMX R241, R5.reuse, UR23, RZ, !PT ;  /* 0x0000001705f17c46 */ /* 0x040fe2000f8001ff */
[C---:B------:R-:W-:Y:S01]  /*4720*/  VIADD R6, R5.reuse, 0x8 ;  /* 0x0000000805067836 */ /* 0x040fe20000000000 */
[C---:B------:R-:W-:Y:S01]  /*4730*/  VIADDMNMX R249, R5.reuse, R16, UR25, PT ;  /* 0x0000001905f97e46 */ /* 0x040fe2000b800110 */
[----:B------:R-:W-:Y:S01]  /*4740*/  VIADD R16, R5, 0x40 ;  /* 0x0000004005107836 */ /* 0x000fe20000000000 */
[----:B------:R-:W-:Y:S01]  /*4750*/  IADD3 R17, R17, 0x8, R5 ;  /* 0x0000000811117810 */ /* 0x000fe20007ffe005 */
[----:B------:R-:W-:Y:S01]  /*4760*/  HMMA.16816.F32.BF16 R40, R12, R32, R40 ;  /* 0x000000200c28723c */ /* 0x000fe20000041828 */
[----:B------:R-:W-:-:S02]  /*4770*/  VIMNMX R243, R18, UR25, PT ;  /* 0x0000001912f37c48 */ /* 0x000fc4000bfe0100 */
[----:B------:R-:W-:Y:S02]  /*4780*/  VIMNMX R245, R17, UR25, PT ;  /* 0x0000001911f57c48 */ /* 0x000fe4000bfe0100 */
[----:B------:R-:W-:Y:S01]  /*4790*/  VIADDMNMX R237, R16, UR23, RZ, !PT ;  /* 0x0000001710ed7c46 */ /* 0x000fe2000f8001ff */
[----:B------:R-:W-:Y:S01]  /*47a0*/  HMMA.16816.F32.BF16 R28, R12, R34, R48 ;  /* 0x000000220c1c723c */ /* 0x000fe20000041830 */
[----:B------:R-:W2:Y:S01]  /*47b0*/  LDSM.16.M88.4 R16, [R220+0x800] ;  /* 0x00080000dc10783b */ /* 0x000ea20000000200 */
[-C--:B------:R-:W-:Y:S02]  /*47c0*/  ISETP.GE.AND P0, PT, R0, R249.reuse, PT ;  /* 0x000000f90000720c */ /* 0x080fe40003f06270 */
[----:B------:R-:W-:Y:S01]  /*47d0*/  IADD3 R7, R7, 0x40, R5 ;  /* 0x0000004007077810 */ /* 0x000fe20007ffe005 */
[----:B------:R-:W-:Y:S01]  /*47e0*/  VIADD R5, R5, 0x48 ;  /* 0x0000004805057836 */ /* 0x000fe20000000000 */
[----:B------:R-:W-:Y:S01]  /*47f0*/  VIADDMNMX R239, R6, UR23, RZ, !PT ;  /* 0x0000001706ef7c46 */ /* 0x000fe2000f8001ff */
[----:B------:R-:W-:Y:S01]  /*4800*/  HMMA.16816.F32.BF16 R68, R8, R36, R44 ;  /* 0x000000240844723c */ /* 0x000fe2000004182c */
[C---:B------:R-:W-:Y:S01]  /*4810*/  ISETP.GE.AND P6, PT, R4.reuse, R249, PT ;  /* 0x000000f90400720c */ /* 0x040fe20003fc6270 */
[----:B-1----:R-:W-:Y:S01]  /*4820*/  IMAD.MOV.U32 R204, RZ, RZ, R251 ;  /* 0x000000ffffcc7224 */ /* 0x002fe200078e00fb */
[-C--:B------:R-:W-:Y:S01]  /*4830*/  ISETP.GE.AND P4, PT, R4, R245.reuse, PT ;  /* 0x000000f50400720c */ /* 0x080fe20003f86270 */
[C---:B------:R-:W-:Y:S01]  /*4840*/  VIADD R6, R0.reuse, 0x50 ;  /* 0x0000005000067836 */ /* 0x040fe20000000000 */
[C---:B------:R-:W-:Y:S01]  /*4850*/  ISETP.GE.AND P5, PT, R0.reuse, R245, PT ;  /* 0x000000f50000720c */ /* 0x040fe20003fa6270 */
[----:B------:R-:W-:Y:S01]  /*4860*/  HMMA.16816.F32.BF16 R32, R20, R34, R64 ;  /* 0x000000221420723c */ /* 0x000fe20000041840 */
[----:B------:R-:W-:-:S02]  /*4870*/  ISETP.LT.OR P0, PT, R0, R241, P0 ;  /* 0x000000f10000720c */ /* 0x000fc40000701670 */
[----:B------:R-:W-:Y:S02]  /*4880*/  VIMNMX R247, R7, UR25, PT ;  /* 0x0000001907f77c48 */ /* 0x000fe4000bfe0100 */
[C---:B------:R-:W-:Y:S01]  /*4890*/  ISETP.LT.OR P6, PT, R4.reuse, R241, P6 ;  /* 0x000000f10400720c */ /* 0x040fe200037c1670 */
[C---:B------:R-:W-:Y:S01]  /*48a0*/  HMMA.16816.F32.BF16 R52, R8.reuse, R38, R180 ;  /* 0x000000260834723c */ /* 0x040fe200000418b4 */
[-C--:B------:R-:W-:Y:S02]  /*48b0*/  ISETP.LT.OR P4, PT, R4, R239.reuse, P4 ;  /* 0x000000ef0400720c */ /* 0x080fe40002781670 */
[----:B------:R-:W-:Y:S02]  /*48c0*/  ISETP.LT.OR P5, PT, R0, R239, P5 ;  /* 0x000000ef0000720c */ /* 0x000fe40002fa1670 */
[----:B------:R-:W-:Y:S01]  /*48d0*/  FSEL R80, R24, -INF , !P0 ;  /* 0xff80000018507808 */ /* 0x000fe20004000000 */
[----:B------:R-:W-:Y:S01]  /*48e0*/  HMMA.16816.F32.BF16 R48, R8, R72, R172 ;  /* 0x000000480830723c */ /* 0x000fe200000418ac */
[----:B------:R-:W-:Y:S01]  /*48f0*/  VIADDMNMX R235, R5, UR23, RZ, !PT ;  /* 0x0000001705eb7c46 */ /* 0x000fe2000f8001ff */
[----:B------:R-:W-:Y:S01]  /*4900*/  VIADD R5, R0, 0x9 ;  /* 0x0000000900057836 */ /* 0x000fe20000000000 */
[----:B------:R-:W-:-:S02]  /*4910*/  ISETP.GE.AND P3, PT, R4, R247, PT ;  /* 0x000000f70400720c */ /* 0x000fc40003f66270 */
[----:B------:R-:W-:Y:S01]  /*4920*/  ISETP.GE.AND P2, PT, R4, R243, PT ;  /* 0x000000f30400720c */ /* 0x000fe20003f46270 */
[----:B------:R-:W-:Y:S01]  /*4930*/  HMMA.16816.F32.BF16 R72, R8, R74, R156 ;  /* 0x0000004a0848723c */ /* 0x000fe2000004189c */
[C---:B------:R-:W-:Y:S02]  /*4940*/  ISETP.GE.AND P1, PT, R0.reuse, R247, PT ;  /* 0x000000f70000720c */ /* 0x040fe40003f26270 */
[----:B------:R-:W-:Y:S02]  /*4950*/  ISETP.GE.AND P0, PT, R0, R243, PT ;  /* 0x000000f30000720c */ /* 0x000fe40003f06270 */
[----:B------:R-:W-:Y:S02]  /*4960*/  FSEL R88, R26, -INF , !P5 ;  /* 0xff8000001a587808 */ /* 0x000fe40006800000 */
[----:B------:R-:W-:Y:S02]  /*4970*/  FSEL R77, R25, -INF , !P6 ;  /* 0xff800000194d7808 */ /* 0x000fe40007000000 */
[----:B------:R-:W-:Y:S01]  /*4980*/  FSEL R86, R27, -INF , !P4 ;  /* 0xff8000001b567808 */ /* 0x000fe20006000000 */
[----:B--2---:R-:W-:Y:S01]  /*4990*/  HMMA.16816.F32.BF16 R36, R12, R16, R96 ;  /* 0x000000100c24723c */ /* 0x004fe20000041860 */
[----:B------:R-:W1:Y:S01]  /*49a0*/  LDSM.16.M88.4 R24, [R220+0x1000] ;  /* 0x00100000dc18783b */ /* 0x000e620000000200 */
[----:B------:R-:W-:-:S02]  /*49b0*/  ISETP.LT.OR P3, PT, R4, R237, P3 ;  /* 0x000000ed0400720c */ /* 0x000fc40001f61670 */
[----:B------:R-:W-:Y:S01]  /*49c0*/  ISETP.LT.OR P2, PT, R4, R235, P2 ;  /* 0x000000eb0400720c */ /* 0x000fe20001741670 */
[C---:B------:R-:W-:Y:S01]  /*49d0*/  VIADD R4, R0.reuse, 0x8 ;  /* 0x0000000800047836 */ /* 0x040fe20000000000 */
[C---:B------:R-:W-:Y:S01]  /*49e0*/  ISETP.LT.OR P1, PT, R0.reuse, R237, P1 ;  /* 0x000000ed0000720c */ /* 0x040fe20000f21670 */
[----:B------:R-:W-:Y:S01]  /*49f0*/  HMMA.16816.F32.BF16 R44, R20, R18, R60 ;  /* 0x00000012142c723c */ /* 0x000fe2000004183c */
[----:B------:R-:W-:Y:S02]  /*4a00*/  ISETP.LT.OR P0, PT, R0, R235, P0 ;  /* 0x000000eb0000720c */ /* 0x000fe40000701670 */
[----:B------:R-:W-:Y:S02]  /*4a10*/  FSEL R90, R40, -INF , !P1 ;  /* 0xff800000285a7808 */ /* 0x000fe40004800000 */
[----:B------:R-:W-:Y:S01]  /*4a20*/  FSEL R113, R42, -INF , !P0 ;  /* 0xff8000002a717808 */ /* 0x000fe20004000000 */
[----:B------:R-:W-:Y:S01]  /*4a30*/  HMMA.16816.F32.BF16 R60, R8, R92, R152 ;  /* 0x0000005c083c723c */ /* 0x000fe20000041898 */
[----:B------:R-:W-:-:S02]  /*4a40*/  FSEL R89, R41, -INF , !P3 ;  /* 0xff80000029597808 */ /* 0x000fc40005800000 */
[----:B------:R-:W-:Y:S02]  /*4a50*/  FSEL R112, R43, -INF , !P2 ;  /* 0xff8000002b707808 */ /* 0x000fe40005000000 */
[C---:B------:R-:W-:Y:S01]  /*4a60*/  ISETP.GE.AND P5, PT, R4.reuse, R249, PT ;  /* 0x000000f90400720c */ /* 0x040fe20003fa6270 */
[----:B------:R-:W-:Y:S01]  /*4a70*/  HMMA.16816.F32.BF16 R40, R20, R16, R56 ;  /* 0x000000101428723c */ /* 0x000fe20000041838 */
[C---:B------:R-:W-:Y:S02]  /*4a80*/  ISETP.GE.AND P1, PT, R4.reuse, R245, PT ;  /* 0x000000f50400720c */ /* 0x040fe40003f26270 */
[C---:B------:R-:W-:Y:S02]  /*4a90*/  ISETP.GE.AND P0, PT, R4.reuse, R247, PT ;  /* 0x000000f70400720c */ /* 0x040fe40003f06270 */
[C---:B------:R-:W-:Y:S01]  /*4aa0*/  ISETP.GE.AND P3, PT, R4.reuse, R243, PT ;  /* 0x000000f30400720c */ /* 0x040fe20003f66270 */
[----:B------:R-:W-:Y:S01]  /*4ab0*/  HMMA.16816.F32.BF16 R56, R8, R102, R192 ;  /* 0x000000660838723c */ /* 0x000fe200000418c0 */
[----:B------:R-:W-:-:S02]  /*4ac0*/  ISETP.LT.OR P5, PT, R4, R241, P5 ;  /* 0x000000f10400720c */ /* 0x000fc40002fa1670 */
[C---:B------:R-:W-:Y:S02]  /*4ad0*/  ISETP.LT.OR P1, PT, R4.reuse, R239, P1 ;  /* 0x000000ef0400720c */ /* 0x040fe40000f21670 */
[C---:B------:R-:W-:Y:S02]  /*4ae0*/  ISETP.LT.OR P0, PT, R4.reuse, R237, P0 ;  /* 0x000000ed0400720c */ /* 0x040fe40000701670 */
[----:B------:R-:W-:Y:S01]  /*4af0*/  ISETP.LT.OR P3, PT, R4, R235, P3 ;  /* 0x000000eb0400720c */ /* 0x000fe20001f61670 */
[----:B------:R-:W-:Y:S01]  /*4b00*/  VIADD R4, R0, 0x10 ;  /* 0x0000001000047836 */ /* 0x000fe20000000000 */
[----:B------:R-:W-:Y:S02]  /*4b10*/  FSEL R83, R32, -INF , !P5 ;  /* 0xff80000020537808 */ /* 0x000fe40006800000 */
[----:B------:R-:W-:Y:S02]  /*4b20*/  FSEL R115, R34, -INF , !P1 ;  /* 0xff80000022737808 */ /* 0x000fe40004800000 */
[----:B------:R-:W-:-:S02]  /*4b30*/  ISETP.GE.AND P5, PT, R5, R247, PT ;  /* 0x000000f70500720c */ /* 0x000fc40003fa6270 */
[C---:B------:R-:W-:Y:S02]  /*4b40*/  ISETP.GE.AND P1, PT, R5.reuse, R243, PT ;  /* 0x000000f30500720c */ /* 0x040fe40003f26270 */
[C---:B------:R-:W-:Y:S02]  /*4b50*/  ISETP.GE.AND P6, PT, R5.reuse, R249, PT ;  /* 0x000000f90500720c */ /* 0x040fe40003fc6270 */
[C---:B------:R-:W-:Y:S02]  /*4b60*/  ISETP.GE.AND P4, PT, R5.reuse, R245, PT ;  /* 0x000000f50500720c */ /* 0x040fe40003f86270 */
[----:B------:R-:W-:Y:S02]  /*4b70*/  ISETP.GE.AND P2, PT, R4, R249, PT ;  /* 0x000000f90400720c */ /* 0x000fe40003f46270 */
[C---:B------:R-:W-:Y:S02]  /*4b80*/  ISETP.LT.OR P5, PT, R5.reuse, R237, P5 ;  /* 0x000000ed0500720c */ /* 0x040fe40002fa1670 */
[----:B------:R-:W-:-:S02]  /*4b90*/  ISETP.LT.OR P1, PT, R5, R235, P1 ;  /* 0x000000eb0500720c */ /* 0x000fc40000f21670 */
[C---:B------:R-:W-:Y:S02]  /*4ba0*/  ISETP.LT.OR P6, PT, R5.reuse, R241, P6 ;  /* 0x000000f10500720c */ /* 0x040fe400037c1670 */
[----:B------:R-:W-:Y:S01]  /*4bb0*/  ISETP.LT.OR P4, PT, R5, R239, P4 ;  /* 0x000000ef0500720c */ /* 0x000fe20002781670 */
[----:B------:R-:W-:Y:S01]  /*4bc0*/  VIADD R5, R0, 0x11 ;  /* 0x0000001100057836 */ /* 0x000fe20000000000 */
[----:B------:R-:W-:Y:S02]  /*4bd0*/  ISETP.LT.OR P2, PT, R4, R241, P2 ;  /* 0x000000f10400720c */ /* 0x000fe40001741670 */
[----:B------:R-:W-:Y:S02]  /*4be0*/  FSEL R85, R28, -INF , !P0 ;  /* 0xff8000001c557808 */ /* 0x000fe40004000000 */
[----:B------:R-:W-:Y:S02]  /*4bf0*/  FSEL R98, R30, -INF , !P3 ;  /* 0xff8000001e627808 */ /* 0x000fe40005800000 */
[----:B------:R-:W-:-:S02]  /*4c00*/  FSEL R84, R29, -INF , !P5 ;  /* 0xff8000001d547808 */ /* 0x000fc40006800000 */
[----:B------:R-:W-:Y:S02]  /*4c10*/  FSEL R97, R31, -INF , !P1 ;  /* 0xff8000001f617808 */ /* 0x000fe40004800000 */
[----:B------:R-:W-:Y:S01]  /*4c20*/  HMMA.16816.F32.BF16 R28, R12, R18, R104 ;  /* 0x000000120c1c723c */ /* 0x000fe20000041868 */
[----:B------:R-:W2:Y:S01]  /*4c30*/  LDSM.16.M88.4 R16, [R220+0x1800] ;  /* 0x00180000dc10783b */ /* 0x000ea20000000200 */
[----:B------:R-:W-:Y:S02]  /*4c40*/  FSEL R114, R35, -INF , !P4 ;  /* 0xff80000023727808 */ /* 0x000fe40006000000 */
[----:B------:R-:W-:Y:S02]  /*4c50*/  FSEL R67, R40, -INF , !P2 ;  /* 0xff80000028437808 */ /* 0x000fe40005000000 */
[C---:B------:R-:W-:Y:S02]  /*4c60*/  ISETP.GE.AND P3, PT, R4.reuse, R247, PT ;  /* 0x000000f70400720c */ /* 0x040fe40003f66270 */
[----:B------:R-:W-:-:S02]  /*4c70*/  ISETP.GE.AND P5, PT, R4, R243, PT ;  /* 0x000000f30400720c */ /* 0x000fc40003fa6270 */
[C---:B------:R-:W-:Y:S02]  /*4c80*/  ISETP.GE.AND P4, PT, R5.reuse, R247, PT ;  /* 0x000000f70500720c */ /* 0x040fe40003f86270 */
[C---:B------:R-:W-:Y:S02]  /*4c90*/  ISETP.GE.AND P2, PT, R5.reuse, R243, PT ;  /* 0x000000f30500720c */ /* 0x040fe40003f46270 */
[C---:B------:R-:W-:Y:S02]  /*4ca0*/  ISETP.GE.AND P0, PT, R4.reuse, R245, PT ;  /* 0x000000f50400720c */ /* 0x040fe40003f06270 */
[C---:B------:R-:W-:Y:S02]  /*4cb0*/  ISETP.LT.OR P3, PT, R4.reuse, R237, P3 ;  /* 0x000000ed0400720c */ /* 0x040fe40001f61670 */
[----:B------:R-:W-:Y:S02]  /*4cc0*/  ISETP.LT.OR P5, PT, R4, R235, P5 ;  /* 0x000000eb0400720c */ /* 0x000fe40002fa1670 */
[----:B------:R-:W-:-:S02]  /*4cd0*/  ISETP.LT.OR P4, PT, R5, R237, P4 ;  /* 0x000000ed0500720c */ /* 0x000fc40002781670 */
[----:B------:R-:W-:Y:S02]  /*4ce0*/  ISETP.LT.OR P2, PT, R5, R235, P2 ;  /* 0x000000eb0500720c */ /* 0x000fe40001741670 */
[----:B------:R-:W-:Y:S02]  /*4cf0*/  FSEL R76, R33, -INF , !P6 ;  /* 0xff800000214c7808 */ /* 0x000fe40007000000 */
[C---:B------:R-:W-:Y:S01]  /*4d00*/  ISETP.GE.AND P1, PT, R5.reuse, R249, PT ;  /* 0x000000f90500720c */ /* 0x040fe20003f26270 */
[----:B-1----:R-:W-:Y:S01]  /*4d10*/  HMMA.16816.F32.BF16 R32, R12, R24, R116 ;  /* 0x000000180c20723c */ /* 0x002fe20000041874 */
[----:B------:R-:W-:Y:S02]  /*4d20*/  ISETP.GE.AND P6, PT, R5, R245, PT ;  /* 0x000000f50500720c */ /* 0x000fe40003fc6270 */
[----:B------:R-:W-:Y:S01]  /*4d30*/  ISETP.LT.OR P0, PT, R4, R239, P0 ;  /* 0x000000ef0400720c */ /* 0x000fe20000701670 */
[----:B------:R-:W-:Y:S01]  /*4d40*/  VIADD R4, R0, 0x18 ;  /* 0x0000001800047836 */ /* 0x000fe20000000000 */
[----:B------:R-:W-:-:S02]  /*4d50*/  FSEL R79, R36, -INF , !P3 ;  /* 0xff800000244f7808 */ /* 0x000fc40005800000 */
[----:B------:R-:W-:Y:S02]  /*4d60*/  FSEL R96, R38, -INF , !P5 ;  /* 0xff80000026607808 */ /* 0x000fe40006800000 */
[----:B------:R-:W-:Y:S02]  /*4d70*/  FSEL R78, R37, -INF , !P4 ;  /* 0xff800000254e7808 */ /* 0x000fe40006000000 */
[----:B------:R-:W-:Y:S02]  /*4d80*/  FSEL R91, R39, -INF , !P2 ;  /* 0xff800000275b7808 */ /* 0x000fe40005000000 */
[----:B------:R-:W-:Y:S01]  /*4d90*/  HMMA.16816.F32.BF16 R36, R20, R24, R68 ;  /* 0x000000181424723c */ /* 0x000fe20000041844 */
[C---:B------:R-:W-:Y:S02]  /*4da0*/  ISETP.LT.OR P1, PT, R5.reuse, R241, P1 ;  /* 0x000000f10500720c */ /* 0x040fe40000f21670 */
[----:B------:R-:W-:Y:S01]  /*4db0*/  ISETP.LT.OR P6, PT, R5, R239, P6 ;  /* 0x000000ef0500720c */ /* 0x000fe200037c1670 */
[----:B------:R-:W-:Y:S01]  /*4dc0*/  VIADD R5, R0, 0x19 ;  /* 0x0000001900057836 */ /* 0x000fe20000000000 */
[----:B------:R-:W-:-:S02]  /*4dd0*/  FSEL R106, R42, -INF , !P0 ;  /* 0xff8000002a6a7808 */ /* 0x000fc40004000000 */
[C---:B------:R-:W-:Y:S02]  /*4de0*/  ISETP.GE.AND P0, PT, R4.reuse, R249, PT ;  /* 0x000000f90400720c */ /* 0x040fe40003f06270 */
[----:B------:R-:W-:Y:S02]  /*4df0*/  FSEL R66, R41, -INF , !P1 ;  /* 0xff80000029427808 */ /* 0x000fe40004800000 */
[C---:B------:R-:W-:Y:S02]  /*4e00*/  ISETP.GE.AND P3, PT, R4.reuse, R245, PT ;  /* 0x000000f50400720c */ /* 0x040fe40003f66270 */
[C---:B------:R-:W-:Y:S02]  /*4e10*/  ISETP.GE.AND P5, PT, R4.reuse, R247, PT ;  /* 0x000000f70400720c */ /* 0x040fe40003fa6270 */
[----:B------:R-:W-:Y:S02]  /*4e20*/  ISETP.GE.AND P1, PT, R4, R243, PT ;  /* 0x000000f30400720c */ /* 0x000fe40003f26270 */
[----:B------:R-:W-:-:S02]  /*4e30*/  FSEL R99, R43, -INF , !P6 ;  /* 0xff8000002b637808 */ /* 0x000fc40007000000 */
[C---:B------:R-:W-:Y:S01]  /*4e40*/  ISETP.GE.AND P6, PT, R5.reuse, R249, PT ;  /* 0x000000f90500720c */ /* 0x040fe20003fc6270 */
[----:B--2---:R-:W-:Y:S01]  /*4e50*/  HMMA.16816.F32.BF16 R40, R20, R16, R48 ;  /* 0x000000101428723c */ /* 0x004fe20000041830 */
[C---:B------:R-:W-:Y:S02]  /*4e60*/  ISETP.GE.AND P4, PT, R5.reuse, R245, PT ;  /* 0x000000f50500720c */ /* 0x040fe40003f86270 */
[C---:B------:R-:W-:Y:S02]  /*4e70*/  ISETP.LT.OR P0, PT, R4.reuse, R241, P0 ;  /* 0x000000f10400720c */ /* 0x040fe40000701670 */
[C---:B------:R-:W-:Y:S01]  /*4e80*/  ISETP.LT.OR P3, PT, R4.reuse, R239, P3 ;  /* 0x000000ef0400720c */ /* 0x040fe20001f61670 */
[----:B------:R-:W-:Y:S01]  /*4e90*/  HMMA.16816.F32.BF16 R48, R8, R100, R184 ;  /* 0x000000640830723c */ /* 0x000fe200000418b8 */
[C---:B------:R-:W-:Y:S02]  /*4ea0*/  ISETP.LT.OR P5, PT, R4.reuse, R237, P5 ;  /* 0x000000ed0400720c */ /* 0x040fe40002fa1670 */
[----:B------:R-:W-:Y:S01]  /*4eb0*/  ISETP.LT.OR P1, PT, R4, R235, P1 ;  /* 0x000000eb0400720c */ /* 0x000fe20000f21670 */
[----:B------:R-:W-:Y:S01]  /*4ec0*/  VIADD R4, R0, 0x20 ;  /* 0x0000002000047836 */ /* 0x000fe20000000000 */
[----:B------:R-:W-:-:S02]  /*4ed0*/  ISETP.LT.OR P6, PT, R5, R241, P6 ;  /* 0x000000f10500720c */ /* 0x000fc400037c1670 */
[C---:B------:R-:W-:Y:S02]  /*4ee0*/  ISETP.LT.OR P4, PT, R5.reuse, R239, P4 ;  /* 0x000000ef0500720c */ /* 0x040fe40002781670 */
[----:B------:R-:W-:Y:S02]  /*4ef0*/  FSEL R65, R44, -INF , !P0 ;  /* 0xff8000002c417808 */ /* 0x000fe40004000000 */
[C---:B------:R-:W-:Y:S02]  /*4f00*/  ISETP.GE.AND P2, PT, R5.reuse, R247, PT ;  /* 0x000000f70500720c */ /* 0x040fe40003f46270 */
[----:B------:R-:W-:Y:S02]  /*4f10*/  ISETP.GE.AND P0, PT, R5, R243, PT ;  /* 0x000000f30500720c */ /* 0x000fe40003f06270 */
[----:B------:R-:W-:Y:S02]  /*4f20*/  FSEL R105, R46, -INF , !P3 ;  /* 0xff8000002e697808 */ /* 0x000fe40005800000 */
[----:B------:R-:W-:-:S02]  /*4f30*/  FSEL R64, R45, -INF , !P6 ;  /* 0xff8000002d407808 */ /* 0x000fc40007000000 */
[----:B------:R-:W-:Y:S02]  /*4f40*/  FSEL R104, R47, -INF , !P4 ;  /* 0xff8000002f687808 */ /* 0x000fe40006000000 */
[----:B------:R-:W-:Y:S01]  /*4f50*/  ISETP.GE.AND P3, PT, R4, R249, PT ;  /* 0x000000f90400720c */ /* 0x000fe20003f66270 */
[----:B------:R-:W-:Y:S01]  /*4f60*/  HMMA.16816.F32.BF16 R44, R20, R26, R52 ;  /* 0x0000001a142c723c */ /* 0x000fe20000041834 */
[C---:B------:R-:W-:Y:S02]  /*4f70*/  ISETP.LT.OR P2, PT, R5.reuse, R237, P2 ;  /* 0x000000ed0500720c */ /* 0x040fe40001741670 */
[----:B------:R-:W-:Y:S01]  /*4f80*/  ISETP.LT.OR P0, PT, R5, R235, P0 ;  /* 0x000000eb0500720c */ /* 0x000fe20000701670 */
[----:B------:R-:W-:Y:S01]  /*4f90*/  VIADD R5, R0, 0x21 ;  /* 0x0000002100057836 */ /* 0x000fe20000000000 */
[----:B------:R-:W-:Y:S01]  /*4fa0*/  ISETP.LT.OR P3, PT, R4, R241, P3 ;  /* 0x000000f10400720c */ /* 0x000fe20001f61670 */
[----:B------:R-:W-:Y:S01]  /*4fb0*/  HMMA.16816.F32.BF16 R52, R8, R94, R148 ;  /* 0x0000005e0834723c */ /* 0x000fe20000041894 */
[----:B------:R-:W-:-:S02]  /*4fc0*/  FSEL R82, R28, -INF , !P5 ;  /* 0xff8000001c527808 */ /* 0x000fc40006800000 */
[----:B------:R-:W-:Y:S02]  /*4fd0*/  FSEL R87, R30, -INF , !P1 ;  /* 0xff8000001e577808 */ /* 0x000fe40004800000 */
[----:B------:R-:W-:Y:S02]  /*4fe0*/  FSEL R81, R29, -INF , !P2 ;  /* 0xff8000001d517808 */ /* 0x000fe40005000000 */
[----:B------:R-:W-:Y:S02]  /*4ff0*/  FSEL R92, R31, -INF , !P0 ;  /* 0xff8000001f5c7808 */ /* 0x000fe40004000000 */
[C---:B------:R-:W-:Y:S01]  /*5000*/  ISETP.GE.AND P5, PT, R4.reuse, R245, PT ;  /* 0x000000f50400720c */ /* 0x040fe20003fa6270 */
[----:B------:R-:W-:Y:S01]  /*5010*/  HMMA.16816.F32.BF16 R28, R12, R26, R124 ;  /* 0x0000001a0c1c723c */ /* 0x000fe2000004187c */
[C---:B------:R-:W-:Y:S01]  /*5020*/  ISETP.GE.AND P1, PT, R4.reuse, R247, PT ;  /* 0x000000f70400720c */ /* 0x040fe20003f26270 */
[----:B------:R-:W1:Y:S01]  /*5030*/  LDSM.16.M88.4 R24, [R220+0x2000] ;  /* 0x00200000dc18783b */ /* 0x000e620000000200 */
[----:B------:R-:W-:-:S02]  /*5040*/  ISETP.GE.AND P2, PT, R4, R243, PT ;  /* 0x000000f30400720c */ /* 0x000fc40003f46270 */
[----:B------:R-:W-:Y:S02]  /*5050*/  FSEL R154, R36, -INF , !P3 ;  /* 0xff800000249a7808 */ /* 0x000fe40005800000 */
[C---:B------:R-:W-:Y:S02]  /*5060*/  ISETP.GE.AND P0, PT, R5.reuse, R249, PT ;  /* 0x000000f90500720c */ /* 0x040fe40003f06270 */
[C---:B------:R-:W-:Y:S02]  /*5070*/  ISETP.GE.AND P6, PT, R5.reuse, R245, PT ;  /* 0x000000f50500720c */ /* 0x040fe40003fc6270 */
[C---:B------:R-:W-:Y:S02]  /*5080*/  ISETP.GE.AND P4, PT, R5.reuse, R247, PT ;  /* 0x000000f70500720c */ /* 0x040fe40003f86270 */
[----:B------:R-:W-:Y:S02]  /*5090*/  ISETP.GE.AND P3, PT, R5, R243, PT ;  /* 0x000000f30500720c */ /* 0x000fe40003f66270 */
[----:B------:R-:W-:-:S02]  /*50a0*/  ISETP.LT.OR P5, PT, R4, R239, P5 ;  /* 0x000000ef0400720c */ /* 0x000fc40002fa1670 */
[C---:B------:R-:W-:Y:S02]  /*50b0*/  ISETP.LT.OR P1, PT, R4.reuse, R237, P1 ;  /* 0x000000ed0400720c */ /* 0x040fe40000f21670 */
[----:B------:R-:W-:Y:S01]  /*50c0*/  ISETP.LT.OR P2, PT, R4, R235, P2 ;  /* 0x000000eb0400720c */ /* 0x000fe20001741670 */
[C---:B------:R-:W-:Y:S01]  /*50d0*/  VIADD R4, R0.reuse, 0x28 ;  /* 0x0000002800047836 */ /* 0x040fe20000000000 */
[C---:B------:R-:W-:Y:S02]  /*50e0*/  ISETP.LT.OR P0, PT, R5.reuse, R241, P0 ;  /* 0x000000f10500720c */ /* 0x040fe40000701670 */
[C---:B------:R-:W-:Y:S02]  /*50f0*/  ISETP.LT.OR P6, PT, R5.reuse, R239, P6 ;  /* 0x000000ef0500720c */ /* 0x040fe400037c1670 */
[C---:B------:R-:W-:Y:S02]  /*5100*/  ISETP.LT.OR P4, PT, R5.reuse, R237, P4 ;  /* 0x000000ed0500720c */ /* 0x040fe40002781670 */
[----:B------:R-:W-:Y:S01]  /*5110*/  ISETP.LT.OR P3, PT, R5, R235, P3 ;  /* 0x000000eb0500720c */ /* 0x000fe20001f61670 */
[----:B------:R-:W-:Y:S01]  /*5120*/  VIADD R5, R0, 0x29 ;  /* 0x0000002900057836 */ /* 0x000fe20000000000 */
[----:B------:R-:W-:-:S02]  /*5130*/  FSEL R152, R38, -INF , !P5 ;  /* 0xff80000026987808 */ /* 0x000fc40006800000 */
[----:B------:R-:W-:Y:S02]  /*5140*/  ISETP.GE.AND P5, PT, R4, R249, PT ;  /* 0x000000f90400720c */ /* 0x000fe40003fa6270 */
[----:B------:R-:W-:Y:S02]  /*5150*/  FSEL R153, R32, -INF , !P1 ;  /* 0xff80000020997808 */ /* 0x000fe40004800000 */
[----:B------:R-:W-:Y:S02]  /*5160*/  FSEL R155, R34, -INF , !P2 ;  /* 0xff800000229b7808 */ /* 0x000fe40005000000 */
[----:B------:R-:W-:Y:S02]  /*5170*/  FSEL R134, R37, -INF , !P0 ;  /* 0xff80000025867808 */ /* 0x000fe40004000000 */
[----:B------:R-:W-:Y:S02]  /*5180*/  FSEL R132, R39, -INF , !P6 ;  /* 0xff80000027847808 */ /* 0x000fe40007000000 */
[----:B------:R-:W-:Y:S01]  /*5190*/  FSEL R133, R33, -INF , !P4 ;  /* 0xff80000021857808 */ /* 0x000fe20006000000 */
[----:B------:R-:W-:Y:S01]  /*51a0*/  HMMA.16816.F32.BF16 R36, R12, R18, R200 ;  /* 0x000000120c24723c */ /* 0x000fe200000418c8 */
[----:B------:R-:W-:-:S02]  /*51b0*/  ISETP.GE.AND P1, PT, R4, R245, PT ;  /* 0x000000f50400720c */ /* 0x000fc40003f26270 */
[C---:B------:R-:W-:Y:S02]  /*51c0*/  ISETP.GE.AND P2, PT, R4.reuse, R247, PT ;  /* 0x000000f70400720c */ /* 0x040fe40003f46270 */
[C---:B------:R-:W-:Y:S02]  /*51d0*/  ISETP.GE.AND P0, PT, R4.reuse, R243, PT ;  /* 0x000000f30400720c */ /* 0x040fe40003f06270 */
[C---:B------:R-:W-:Y:S02]  /*51e0*/  ISETP.GE.AND P6, PT, R5.reuse, R249, PT ;  /* 0x000000f90500720c */ /* 0x040fe40003fc6270 */
[----:B------:R-:W-:Y:S02]  /*51f0*/  ISETP.GE.AND P4, PT, R5, R245, PT ;  /* 0x000000f50500720c */ /* 0x000fe40003f86270 */
[----:B------:R-:W-:Y:S02]  /*5200*/  ISETP.LT.OR P5, PT, R4, R241, P5 ;  /* 0x000000f10400720c */ /* 0x000fe40002fa1670 */
[----:B------:R-:W-:-:S02]  /*5210*/  FSEL R148, R35, -INF , !P3 ;  /* 0xff80000023947808 */ /* 0x000fc40005800000 */
[----:B------:R-:W-:Y:S01]  /*5220*/  HMMA.16816.F32.BF16 R32, R12, R16, R136 ;  /* 0x000000100c20723c */ /* 0x000fe20000041888 */
[C---:B------:R-:W-:Y:S02]  /*5230*/  ISETP.LT.OR P1, PT, R4.reuse, R239, P1 ;  /* 0x000000ef0400720c */ /* 0x040fe40000f21670 */
[C---:B------:R-:W-:Y:S02]  /*5240*/  ISETP.LT.OR P2, PT, R4.reuse, R237, P2 ;  /* 0x000000ed0400720c */ /* 0x040fe40001741670 */
[----:B------:R-:W-:Y:S01]  /*5250*/  ISETP.LT.OR P0, PT, R4, R235, P0 ;  /* 0x000000eb0400720c */ /* 0x000fe20000701670 */
[----:B------:R-:W-:Y:S01]  /*5260*/  VIADD R4, R0, 0x30 ;  /* 0x0000003000047836 */ /* 0x000fe20000000000 */
[C---:B------:R-:W-:Y:S02]  /*5270*/  ISETP.LT.OR P6, PT, R5.reuse, R241, P6 ;  /* 0x000000f10500720c */ /* 0x040fe400037c1670 */
[----:B------:R-:W-:Y:S02]  /*5280*/  ISETP.LT.OR P4, PT, R5, R239, P4 ;  /* 0x000000ef0500720c */ /* 0x000fe40002781670 */
[----:B------:R-:W-:-:S02]  /*5290*/  FSEL R126, R44, -INF , !P5 ;  /* 0xff8000002c7e7808 */ /* 0x000fc40006800000 */
[----:B------:R-:W-:Y:S02]  /*52a0*/  ISETP.GE.AND P5, PT, R5, R247, PT ;  /* 0x000000f70500720c */ /* 0x000fe40003fa6270 */
[----:B------:R-:W-:Y:S02]  /*52b0*/  FSEL R125, R46, -INF , !P1 ;  /* 0xff8000002e7d7808 */ /* 0x000fe40004800000 */
[----:B------:R-:W-:Y:S02]  /*52c0*/  FSEL R116, R45, -INF , !P6 ;  /* 0xff8000002d747808 */ /* 0x000fe40007000000 */
[----:B------:R-:W-:Y:S02]  /*52d0*/  FSEL R117, R47, -INF , !P4 ;  /* 0xff8000002f757808 */ /* 0x000fe40006000000 */
[C---:B------:R-:W-:Y:S01]  /*52e0*/  ISETP.GE.AND P1, PT, R5.reuse, R243, PT ;  /* 0x000000f30500720c */ /* 0x040fe20003f26270 */
[----:B------:R-:W-:Y:S01]  /*52f0*/  HMMA.16816.F32.BF16 R44, R20, R18, R72 ;  /* 0x00000012142c723c */ /* 0x000fe20000041848 */
[----:B------:R-:W-:Y:S01]  /*5300*/  ISETP.GE.AND P3, PT, R4, R249, PT ;  /* 0x000000f90400720c */ /* 0x000fe20003f66270 */
[----:B------:R-:W2:Y:S01]  /*5310*/  LDSM.16.M88.4 R16, [R220+0x2800] ;  /* 0x00280000dc10783b */ /* 0x000ea20000000200 */
[----:B------:R-:W-:-:S02]  /*5320*/  ISETP.LT.OR P5, PT, R5, R237, P5 ;  /* 0x000000ed0500720c */ /* 0x000fc40002fa1670 */
[----:B------:R-:W-:Y:S01]  /*5330*/  ISETP.LT.OR P1, PT, R5, R235, P1 ;  /* 0x000000eb0500720c */ /* 0x000fe20000f21670 */
[----:B------:R-:W-:Y:S01]  /*5340*/  VIADD R5, R0, 0x31 ;  /* 0x0000003100057836 */ /* 0x000fe20000000000 */
[----:B------:R-:W-:Y:S02]  /*5350*/  ISETP.LT.OR P3, PT, R4, R241, P3 ;  /* 0x000000f10400720c */ /* 0x000fe40001f61670 */
[----:B------:R-:W-:Y:S02]  /*5360*/  FSEL R118, R28, -INF , !P2 ;  /* 0xff8000001c767808 */ /* 0x000fe40005000000 */
[----:B------:R-:W-:Y:S02]  /*5370*/  FSEL R127, R30, -INF , !P0 ;  /* 0xff8000001e7f7808 */ /* 0x000fe40004000000 */
[----:B------:R-:W-:Y:S02]  /*5380*/  FSEL R124, R29, -INF , !P5 ;  /* 0xff8000001d7c7808 */ /* 0x000fe40006800000 */
[----:B------:R-:W-:-:S02]  /*5390*/  ISETP.GE.AND P2, PT, R4, R245, PT ;  /* 0x000000f50400720c */ /* 0x000fc40003f46270 */
[C---:B------:R-:W-:Y:S02]  /*53a0*/  ISETP.GE.AND P0, PT, R4.reuse, R247, PT ;  /* 0x000000f70400720c */ /* 0x040fe40003f06270 */
[----:B------:R-:W-:Y:S02]  /*53b0*/  ISETP.GE.AND P5, PT, R4, R243, PT ;  /* 0x000000f30400720c */ /* 0x000fe40003fa6270 */
[----:B------:R-:W-:Y:S02]  /*53c0*/  FSEL R180, R40, -INF , !P3 ;  /* 0xff80000028b47808 */ /* 0x000fe40005800000 */
[C---:B------:R-:W-:Y:S02]  /*53d0*/  ISETP.LT.OR P2, PT, R4.reuse, R239, P2 ;  /* 0x000000ef0400720c */ /* 0x040fe40001741670 */
[C---:B------:R-:W-:Y:S02]  /*53e0*/  ISETP.LT.OR P0, PT, R4.reuse, R237, P0 ;  /* 0x000000ed0400720c */ /* 0x040fe40000701670 */
[----:B------:R-:W-:Y:S01]  /*53f0*/  ISETP.LT.OR P5, PT, R4, R235, P5 ;  /* 0x000000eb0400720c */ /* 0x000fe20002fa1670 */
[----:B------:R-:W-:Y:S01]  /*5400*/  VIADD R4, R0, 0x38 ;  /* 0x0000003800047836 */ /* 0x000fe20000000000 */
[----:B------:R-:W-:-:S02]  /*5410*/  ISETP.GE.AND P4, PT, R5, R247, PT ;  /* 0x000000f70500720c */ /* 0x000fc40003f86270 */
[----:B------:R-:W-:Y:S02]  /*5420*/  ISETP.GE.AND P3, PT, R5, R243, PT ;  /* 0x000000f30500720c */ /* 0x000fe40003f66270 */
[----:B------:R-:W-:Y:S02]  /*5430*/  FSEL R119, R31, -INF , !P1 ;  /* 0xff8000001f777808 */ /* 0x000fe40004800000 */
[C---:B------:R-:W-:Y:S01]  /*5440*/  ISETP.LT.OR P4, PT, R5.reuse, R237, P4 ;  /* 0x000000ed0500720c */ /* 0x040fe20002781670 */
[----:B-1----:R-:W-:Y:S01]  /*5450*/  HMMA.16816.F32.BF16 R28, R12, R24, R196 ;  /* 0x000000180c1c723c */ /* 0x002fe200000418c4 */
[C---:B------:R-:W-:Y:S02]  /*5460*/  ISETP.LT.OR P3, PT, R5.reuse, R235, P3 ;  /* 0x000000eb0500720c */ /* 0x040fe40001f61670 */
[C---:B------:R-:W-:Y:S02]  /*5470*/  ISETP.GE.AND P1, PT, R5.reuse, R249, PT ;  /* 0x000000f90500720c */ /* 0x040fe40003f26270 */
[----:B------:R-:W-:-:S02]  /*5480*/  ISETP.GE.AND P6, PT, R5, R245, PT ;  /* 0x000000f50500720c */ /* 0x000fc40003fc6270 */
[----:B------:R-:W-:Y:S02]  /*5490*/  FSEL R174, R42, -INF , !P2 ;  /* 0xff8000002aae7808 */ /* 0x000fe40005000000 */
[----:B------:R-:W-:Y:S02]  /*54a0*/  ISETP.GE.AND P2, PT, R4, R249, PT ;  /* 0x000000f90400720c */ /* 0x000fe40003f46270 */
[----:B------:R-:W-:Y:S02]  /*54b0*/  FSEL R175, R32, -INF , !P0 ;  /* 0xff80000020af7808 */ /* 0x000fe40004000000 */
[----:B------:R-:W-:Y:S02]  /*54c0*/  FSEL R181, R34, -INF , !P5 ;  /* 0xff80000022b57808 */ /* 0x000fe40006800000 */
[----:B------:R-:W-:Y:S02]  /*54d0*/  FSEL R159, R33, -INF , !P4 ;  /* 0xff800000219f7808 */ /* 0x000fe40006000000 */
[----:B------:R-:W-:-:S02]  /*54e0*/  FSEL R173, R35, -INF , !P3 ;  /* 0xff80000023ad7808 */ /* 0x000fc40005800000 */
[C---:B------:R-:W-:Y:S01]  /*54f0*/  ISETP.LT.OR P1, PT, R5.reuse, R241, P1 ;  /* 0x000000f10500720c */ /* 0x040fe20000f21670 */
[----:B------:R-:W-:Y:S01]  /*5500*/  HMMA.16816.F32.BF16 R32, R20, R24, R60 ;  /* 0x000000181420723c */ /* 0x000fe2000004183c */
[----:B------:R-:W-:Y:S01]  /*5510*/  ISETP.LT.OR P6, PT, R5, R239, P6 ;  /* 0x000000ef0500720c */ /* 0x000fe200037c1670 */
[----:B------:R-:W-:Y:S01]  /*5520*/  VIADD R5, R0, 0x39 ;  /* 0x0000003900057836 */ /* 0x000fe20000000000 */
[C---:B------:R-:W-:Y:S02]  /*5530*/  ISETP.LT.OR P2, PT, R4.reuse, R241, P2 ;  /* 0x000000f10400720c */ /* 0x040fe40001741670 */
[----:B------:R-:W-:Y:S01]  /*5540*/  FSEL R172, R41, -INF , !P1 ;  /* 0xff80000029ac7808 */ /* 0x000fe20004800000 */
[----:B------:R-:W-:Y:S01]  /*5550*/  HMMA.16816.F32.BF16 R60, R8, R108, R208 ;  /* 0x0000006c083c723c */ /* 0x000fe200000418d0 */
[C---:B------:R-:W-:Y:S02]  /*5560*/  ISETP.GE.AND P0, PT, R4.reuse, R245, PT ;  /* 0x000000f50400720c */ /* 0x040fe40003f06270 */
[----:B------:R-:W-:-:S02]  /*5570*/  ISETP.GE.AND P5, PT, R4, R247, PT ;  /* 0x000000f70400720c */ /* 0x000fc40003fa6270 */
[----:B------:R-:W-:Y:S02]  /*5580*/  ISETP.GE.AND P1, PT, R4, R243, PT ;  /* 0x000000f30400720c */ /* 0x000fe40003f26270 */
[----:B------:R-:W-:Y:S02]  /*5590*/  FSEL R158, R43, -INF , !P6 ;  /* 0xff8000002b9e7808 */ /* 0x000fe40007000000 */
[----:B------:R-:W-:Y:S01]  /*55a0*/  FSEL R151, R44, -INF , !P2 ;  /* 0xff8000002c977808 */ /* 0x000fe20005000000 */
[----:B------:R-:W-:Y:S01]  /*55b0*/  HMMA.16816.F32.BF16 R40, R20, R26, R52 ;  /* 0x0000001a1428723c */ /* 0x000fe20000041834 */
[C---:B------:R-:W-:Y:S02]  /*55c0*/  ISETP.GE.AND P6, PT, R5.reuse, R249, PT ;  /* 0x000000f90500720c */ /* 0x040fe40003fc6270 */
[C---:B------:R-:W-:Y:S02]  /*55d0*/  ISETP.GE.AND P4, PT, R5.reuse, R245, PT ;  /* 0x000000f50500720c */ /* 0x040fe40003f86270 */
[C---:B------:R-:W-:Y:S01]  /*55e0*/  ISETP.GE.AND P3, PT, R5.reuse, R247, PT ;  /* 0x000000f70500720c */ /* 0x040fe20003f66270 */
[----:B------:R-:W-:Y:S01]  /*55f0*/  HMMA.16816.F32.BF16 R52, R8, R128, R176 ;  /* 0x000000800834723c */ /* 0x000fe200000418b0 */
[----:B------:R-:W-:-:S02]  /*5600*/  ISETP.GE.AND P2, PT, R5, R243, PT ;  /* 0x000000f30500720c */ /* 0x000fc40003f46270 */
[C---:B------:R-:W-:Y:S02]  /*5610*/  ISETP.LT.OR P0, PT, R4.reuse, R239, P0 ;  /* 0x000000ef0400720c */ /* 0x040fe40000701670 */
[C---:B------:R-:W-:Y:S02]  /*5620*/  ISETP.LT.OR P5, PT, R4.reuse, R237, P5 ;  /* 0x000000ed0400720c */ /* 0x040fe40002fa1670 */
[----:B------:R-:W-:Y:S01]  /*5630*/  ISETP.LT.OR P1, PT, R4, R235, P1 ;  /* 0x000000eb0400720c */ /* 0x000fe20000f21670 */
[----:B------:R-:W-:Y:S01]  /*5640*/  VIADD R4, R0, 0x40 ;  /* 0x0000004000047836 */ /* 0x000fe20000000000 */
[C---:B------:R-:W-:Y:S02]  /*5650*/  ISETP.LT.OR P6, PT, R5.reuse, R241, P6 ;  /* 0x000000f10500720c */ /* 0x040fe400037c1670 */
[C---:B------:R-:W-:Y:S02]  /*5660*/  ISETP.LT.OR P4, PT, R5.reuse, R239, P4 ;  /* 0x000000ef0500720c */ /* 0x040fe40002781670 */
[----:B------:R-:W-:-:S02]  /*5670*/  ISETP.LT.OR P3, PT, R5, R237, P3 ;  /* 0x000000ed0500720c */ /* 0x000fc40001f61670 */
[----:B------:R-:W-:Y:S01]  /*5680*/  ISETP.LT.OR P2, PT, R5, R235, P2 ;  /* 0x000000eb0500720c */ /* 0x000fe20001741670 */
[----:B------:R-:W-:Y:S01]  /*5690*/  VIADD R5, R0, 0x41 ;  /* 0x0000004100057836 */ /* 0x000fe20000000000 */
[----:B------:R-:W-:Y:S02]  /*56a0*/  FSEL R139, R46, -INF , !P0 ;  /* 0xff8000002e8b7808 */ /* 0x000fe40004000000 */
[----:B------:R-:W-:Y:S02]  /*56b0*/  FSEL R150, R36, -INF , !P5 ;  /* 0xff80000024967808 */ /* 0x000fe40006800000 */
[----:B------:R-:W-:Y:S02]  /*56c0*/  FSEL R157, R38, -INF , !P1 ;  /* 0xff800000269d7808 */ /* 0x000fe40004800000 */
[----:B------:R-:W-:Y:S02]  /*56d0*/  FSEL R156, R37, -INF , !P3 ;  /* 0xff800000259c7808 */ /* 0x000fe40005800000 */
[----:B------:R-:W-:-:S02]  /*56e0*/  ISETP.GE.AND P0, PT, R4, R249, PT ;  /* 0x000000f90400720c */ /* 0x000fc40003f06270 */
[C---:B------:R-:W-:Y:S02]  /*56f0*/  ISETP.GE.AND P5, PT, R4.reuse, R245, PT ;  /* 0x000000f50400720c */ /* 0x040fe40003fa6270 */
[C---:B------:R-:W-:Y:S02]  /*5700*/  ISETP.GE.AND P1, PT, R4.reuse, R247, PT ;  /* 0x000000f70400720c */ /* 0x040fe40003f26270 */
[----:B------:R-:W-:Y:S02]  /*5710*/  ISETP.GE.AND P3, PT, R4, R243, PT ;  /* 0x000000f30400720c */ /* 0x000fe40003f66270 */
[----:B------:R-:W-:Y:S02]  /*5720*/  FSEL R149, R39, -INF , !P2 ;  /* 0xff80000027957808 */ /* 0x000fe40005000000 */
[----:B------:R-:W-:Y:S01]  /*5730*/  ISETP.GE.AND P2, PT, R5, R249, PT ;  /* 0x000000f90500720c */ /* 0x000fe20003f46270 */
[----:B--2---:R-:W-:Y:S01]  /*5740*/  HMMA.16816.F32.BF16 R36, R20, R16, R48 ;  /* 0x000000101424723c */ /* 0x004fe20000041830 */
[----:B------:R-:W-:-:S02]  /*5750*/  FSEL R108, R45, -INF , !P6 ;  /* 0xff8000002d6c7808 */ /* 0x000fc40007000000 */
[----:B------:R-:W-:Y:S02]  /*5760*/  FSEL R109, R47, -INF , !P4 ;  /* 0xff8000002f6d7808 */ /* 0x000fe40006000000 */
[C---:B------:R-:W-:Y:S01]  /*5770*/  ISETP.LT.OR P0, PT, R4.reuse, R241, P0 ;  /* 0x000000f10400720c */ /* 0x040fe20000701670 */
[----:B------:R-:W-:Y:S01]  /*5780*/  HMMA.16816.F32.BF16 R44, R12, R26, R188 ;  /* 0x0000001a0c2c723c */ /* 0x000fe200000418bc */
[C---:B------:R-:W-:Y:S01]  /*5790*/  ISETP.LT.OR P5, PT, R4.reuse, R239, P5 ;  /* 0x000000ef0400720c */ /* 0x040fe20002fa1670 */
[----:B------:R-:W1:Y:S01]  /*57a0*/  LDSM.16.M88.4 R24, [R220+0x3000] ;  /* 0x00300000dc18783b */ /* 0x000e620000000200 */
        /* <DEDUP_REMOVED lines=9> */
[C---:B------:R-:W-:Y:S02]  /*5840*/  ISETP.GE.AND P5, PT, R4.reuse, R249, PT ;  /* 0x000000f90400720c */ /* 0x040fe40003fa6270 */
[C---:B------:R-:W-:Y:S02]  /*5850*/  ISETP.GE.AND P1, PT, R4.reuse, R245, PT ;  /* 0x000000f50400720c */ /* 0x040fe40003f26270 */
[----:B------:R-:W-:-:S02]  /*5860*/  ISETP.GE.AND P3, PT, R4, R247, PT ;  /* 0x000000f70400720c */ /* 0x000fc40003f66270 */
[C---:B------:R-:W-:Y:S02]  /*5870*/  ISETP.GE.AND P2, PT, R4.reuse, R243, PT ;  /* 0x000000f30400720c */ /* 0x040fe40003f46270 */
[C---:B------:R-:W-:Y:S02]  /*5880*/  ISETP.LT.OR P5, PT, R4.reuse, R241, P5 ;  /* 0x000000f10400720c */ /* 0x040fe40002fa1670 */
[C---:B------:R-:W-:Y:S02]  /*5890*/  ISETP.LT.OR P1, PT, R4.reuse, R239, P1 ;  /* 0x000000ef0400720c */ /* 0x040fe40000f21670 */
[C---:B------:R-:W-:Y:S02]  /*58a0*/  ISETP.LT.OR P3, PT, R4.reuse, R237, P3 ;  /* 0x000000ed0400720c */ /* 0x040fe40001f61670 */
[----:B------:R-:W-:Y:S01]  /*58b0*/  ISETP.LT.OR P2, PT, R4, R235, P2 ;  /* 0x000000eb0400720c */ /* 0x000fe20001741670 */
[----:B------:R-:W-:Y:S01]  /*58c0*/  VIADD R4, R0, 0x49 ;  /* 0x0000004900047836 */ /* 0x000fe20000000000 */
[----:B------:R-:W-:-:S02]  /*58d0*/  ISETP.GE.AND P6, PT, R5, R245, PT ;  /* 0x000000f50500720c */ /* 0x000fc40003fc6270 */
[----:B------:R-:W-:Y:S02]  /*58e0*/  FSEL R192, R32, -INF , !P0 ;  /* 0xff80000020c07808 */ /* 0x000fe40004000000 */
[C---:B------:R-:W-:Y:S02]  /*58f0*/  ISETP.GE.AND P0, PT, R5.reuse, R243, PT ;  /* 0x000000f30500720c */ /* 0x040fe40003f06270 */
[----:B------:R-:W-:Y:S02]  /*5900*/  FSEL R182, R40, -INF , !P5 ;  /* 0xff80000028b67808 */ /* 0x000fe40006800000 */
[----:B------:R-:W-:Y:S02]  /*5910*/  FSEL R179, R42, -INF , !P1 ;  /* 0xff8000002ab37808 */ /* 0x000fe40004800000 */
[----:B------:R-:W-:Y:S02]  /*5920*/  ISETP.LT.OR P6, PT, R5, R239, P6 ;  /* 0x000000ef0500720c */ /* 0x000fe400037c1670 */
[----:B------:R-:W-:-:S02]  /*5930*/  ISETP.GE.AND P5, PT, R4, R247, PT ;  /* 0x000000f70400720c */ /* 0x000fc40003fa6270 */
[C---:B------:R-:W-:Y:S02]  /*5940*/  ISETP.GE.AND P1, PT, R4.reuse, R243, PT ;  /* 0x000000f30400720c */ /* 0x040fe40003f26270 */
[----:B------:R-:W-:Y:S02]  /*5950*/  ISETP.LT.OR P0, PT, R5, R235, P0 ;  /* 0x000000eb0500720c */ /* 0x000fe40000701670 */
[----:B------:R-:W-:Y:S02]  /*5960*/  FSEL R184, R35, -INF , !P6 ;  /* 0xff80000023b87808 */ /* 0x000fe40007000000 */
[C---:B------:R-:W-:Y:S01]  /*5970*/  ISETP.LT.OR P5, PT, R4.reuse, R237, P5 ;  /* 0x000000ed0400720c */ /* 0x040fe20002fa1670 */
[----:B------:R-:W-:Y:S01]  /*5980*/  HMMA.16816.F32.BF16 R32, R12, R16, R120 ;  /* 0x000000100c20723c */ /* 0x000fe20000041878 */
[----:B------:R-:W-:Y:S02]  /*5990*/  ISETP.LT.OR P1, PT, R4, R235, P1 ;  /* 0x000000eb0400720c */ /* 0x000fe40000f21670 */
[----:B------:R-:W-:-:S02]  /*59a0*/  FSEL R187, R31, -INF , !P0 ;  /* 0xff8000001fbb7808 */ /* 0x000fc40004000000 */
[----:B------:R-:W-:Y:S02]  /*59b0*/  ISETP.GE.AND P4, PT, R5, R247, PT ;  /* 0x000000f70500720c */ /* 0x000fe40003f86270 */
[C---:B------:R-:W-:Y:S02]  /*59c0*/  ISETP.GE.AND P0, PT, R4.reuse, R249, PT ;  /* 0x000000f90400720c */ /* 0x040fe40003f06270 */
[----:B------:R-:W-:Y:S02]  /*59d0*/  ISETP.GE.AND P6, PT, R4, R245, PT ;  /* 0x000000f50400720c */ /* 0x000fe40003fc6270 */
[----:B------:R-:W-:Y:S02]  /*59e0*/  FSEL R178, R44, -INF , !P3 ;  /* 0xff8000002cb27808 */ /* 0x000fe40005800000 */
[----:B------:R-:W-:Y:S02]  /*59f0*/  FSEL R183, R46, -INF , !P2 ;  /* 0xff8000002eb77808 */ /* 0x000fe40005000000 */
[----:B------:R-:W-:-:S02]  /*5a00*/  FSEL R111, R45, -INF , !P5 ;  /* 0xff8000002d6f7808 */ /* 0x000fc40006800000 */
[----:B------:R-:W-:Y:S02]  /*5a10*/  FSEL R177, R47, -INF , !P1 ;  /* 0xff8000002fb17808 */ /* 0x000fe40004800000 */
[----:B------:R-:W-:Y:S01]  /*5a20*/  HMMA.16816.F32.BF16 R44, R20, R18, R56 ;  /* 0x00000012142c723c */ /* 0x000fe20000041838 */
[----:B------:R-:W-:Y:S01]  /*5a30*/  ISETP.LT.OR P4, PT, R5, R237, P4 ;  /* 0x000000ed0500720c */ /* 0x000fe20002781670 */
[----:B------:R-:W-:Y:S01]  /*5a40*/  VIADD R5, R0, 0x51 ;  /* 0x0000005100057836 */ /* 0x000fe20000000000 */
[C---:B------:R-:W-:Y:S02]  /*5a50*/  ISETP.LT.OR P0, PT, R4.reuse, R241, P0 ;  /* 0x000000f10400720c */ /* 0x040fe40000701670 */
[----:B------:R-:W-:Y:S01]  /*5a60*/  ISETP.LT.OR P6, PT, R4, R239, P6 ;  /* 0x000000ef0400720c */ /* 0x000fe200037c1670 */
[----:B------:R-:W-:Y:S01]  /*5a70*/  VIADD R4, R0, 0x58 ;  /* 0x0000005800047836 */ /* 0x000fe20000000000 */
[----:B------:R-:W-:Y:S01]  /*5a80*/  FSEL R185, R29, -INF , !P4 ;  /* 0xff8000001db97808 */ /* 0x000fe20006000000 */
[----:B------:R-:W-:Y:S01]  /*5a90*/  HMMA.16816.F32.BF16 R56, R8, R130, R228 ;  /* 0x000000820838723c */ /* 0x000fe200000418e4 */
[----:B------:R-:W-:Y:S01]  /*5aa0*/  FSEL R176, R41, -INF , !P0 ;  /* 0xff80000029b07808 */ /* 0x000fe20004000000 */
[----:B------:R-:W2:Y:S01]  /*5ab0*/  LDSM.16.M88.4 R28, [R220+0x3800] ;  /* 0x00380000dc1c783b */ /* 0x000ea20000000200 */
[----:B------:R-:W-:Y:S01]  /*5ac0*/  FSEL R110, R43, -INF , !P6 ;  /* 0xff8000002b6e7808 */ /* 0x000fe20007000000 */
[----:B------:R-:W-:-:S04]  /*5ad0*/  DEPBAR.LE SB0, 0x0 ;  /* 0x000080000000791a */ /* 0x000fc80000000000 */
[C---:B------:R-:W-:Y:S01]  /*5ae0*/  ISETP.GE.AND P4, PT, R6.reuse, R249, PT ;  /* 0x000000f90600720c */ /* 0x040fe20003f86270 */
[----:B------:R-:W-:Y:S01]  /*5af0*/  HMMA.16816.F32.BF16 R40, R12, R18, R140 ;  /* 0x000000120c28723c */ /* 0x000fe2000004188c */
[C---:B------:R-:W-:Y:S02]  /*5b00*/  ISETP.GE.AND P3, PT, R6.reuse, R245, PT ;  /* 0x000000f50600720c */ /* 0x040fe40003f66270 */
[C---:B------:R-:W-:Y:S02]  /*5b10*/  ISETP.LT.OR P4, PT, R6.reuse, R241, P4 ;  /* 0x000000f10600720c */ /* 0x040fe40002781670 */
[----:B------:R-:W-:Y:S01]  /*5b20*/  ISETP.GE.AND P5, PT, R5, R249, PT ;  /* 0x000000f90500720c */ /* 0x000fe20003fa6270 */
[----:B-1----:R-:W-:Y:S01]  /*5b30*/  HMMA.16816.F32.BF16 R16, R20, R24, R60 ;  /* 0x000000181410723c */ /* 0x002fe2000004183c */
[----:B------:R-:W-:Y:S01]  /*5b40*/  BAR.SYNC.DEFER_BLOCKING 0x0 ;  /* 0x0000000000007b1d */ /* 0x000fe20000010000 */
[C---:B------:R-:W-:Y:S02]  /*5b50*/  ISETP.LT.OR P3, PT, R6.reuse, R239, P3 ;  /* 0x000000ef0600720c */ /* 0x040fe40001f61670 */
[----:B------:R-:W-:-:S02]  /*5b60*/  ISETP.GE.AND P2, PT, R6, R247, PT ;  /* 0x000000f70600720c */ /* 0x000fc40003f46270 */
[----:B------:R-:W-:Y:S01]  /*5b70*/  ISETP.GE.AND P0, PT, R6, R243, PT ;  /* 0x000000f30600720c */ /* 0x000fe20003f06270 */
[----:B------:R-:W-:Y:S01]  /*5b80*/  HMMA.16816.F32.BF16 R8, R20, R26, R48 ;  /* 0x0000001a1408723c */ /* 0x000fe20000041830 */
[C---:B------:R-:W-:Y:S02]  /*5b90*/  ISETP.LT.OR P1, PT, R5.reuse, R241, P5 ;  /* 0x000000f10500720c */ /* 0x040fe40002f21670 */
[----:B------:R-:W-:Y:S02]  /*5ba0*/  FSEL R209, R36, -INF , !P4 ;  /* 0xff80000024d17808 */ /* 0x000fe40006000000 */
[C---:B------:R-:W-:Y:S02]  /*5bb0*/  ISETP.GE.AND P6, PT, R5.reuse, R245, PT ;  /* 0x000000f50500720c */ /* 0x040fe40003fc6270 */
[C---:B------:R-:W-:Y:S02]  /*5bc0*/  ISETP.GE.AND P5, PT, R5.reuse, R247, PT ;  /* 0x000000f70500720c */ /* 0x040fe40003fa6270 */
[----:B------:R-:W-:-:S02]  /*5bd0*/  ISETP.GE.AND P4, PT, R5, R243, PT ;  /* 0x000000f30500720c */ /* 0x000fc40003f86270 */
[----:B------:R-:W-:Y:S02]  /*5be0*/  FSEL R214, R38, -INF , !P3 ;  /* 0xff80000026d67808 */ /* 0x000fe40005800000 */
[C---:B------:R-:W-:Y:S02]  /*5bf0*/  ISETP.LT.OR P2, PT, R6.reuse, R237, P2 ;  /* 0x000000ed0600720c */ /* 0x040fe40001741670 */
[----:B------:R-:W-:Y:S02]  /*5c00*/  ISETP.LT.OR P0, PT, R6, R235, P0 ;  /* 0x000000eb0600720c */ /* 0x000fe40000701670 */
[----:B------:R-:W-:Y:S02]  /*5c10*/  ISETP.GE.AND P3, PT, R4, R249, PT ;  /* 0x000000f90400720c */ /* 0x000fe40003f66270 */
[C---:B------:R-:W-:Y:S02]  /*5c20*/  ISETP.LT.OR P6, PT, R5.reuse, R239, P6 ;  /* 0x000000ef0500720c */ /* 0x040fe400037c1670 */
[----:B------:R-:W-:-:S02]  /*5c30*/  ISETP.LT.OR P5, PT, R5, R237, P5 ;  /* 0x000000ed0500720c */ /* 0x000fc40002fa1670 */
[----:B------:R-:W-:Y:S01]  /*5c40*/  ISETP.LT.OR P4, PT, R5, R235, P4 ;  /* 0x000000eb0500720c */ /* 0x000fe20002781670 */
[----:B------:R-:W-:Y:S01]  /*5c50*/  VIADD R5, R0, 0x59 ;  /* 0x0000005900057836 */ /* 0x000fe20000000000 */
[----:B------:R-:W-:Y:S02]  /*5c60*/  FSEL R204, R32, -INF , !P2 ;  /* 0xff80000020cc7808 */ /* 0x000fe40005000000 */
[----:B------:R-:W-:Y:S02]  /*5c70*/  FSEL R205, R34, -INF , !P0 ;  /* 0xff80000022cd7808 */ /* 0x000fe40004000000 */
[----:B------:R-:W-:Y:S02]  /*5c80*/  FSEL R206, R37, -INF , !P1 ;  /* 0xff80000025ce7808 */ /* 0x000fe40004800000 */
[C---:B------:R-:W-:Y:S02]  /*5c90*/  ISETP.LT.OR P3, PT, R4.reuse, R241, P3 ;  /* 0x000000f10400720c */ /* 0x040fe40001f61670 */
[----:B------:R-:W-:-:S02]  /*5ca0*/  ISETP.GE.AND P2, PT, R4, R245, PT ;  /* 0x000000f50400720c */ /* 0x000fc40003f46270 */
[C---:B------:R-:W-:Y:S02]  /*5cb0*/  ISETP.GE.AND P0, PT, R4.reuse, R247, PT ;  /* 0x000000f70400720c */ /* 0x040fe40003f06270 */
[----:B------:R-:W-:Y:S02]  /*5cc0*/  ISETP.GE.AND P1, PT, R4, R243, PT ;  /* 0x000000f30400720c */ /* 0x000fe40003f26270 */
[----:B------:R-:W-:Y:S02]  /*5cd0*/  FSEL R211, R39, -INF , !P6 ;  /* 0xff80000027d37808 */ /* 0x000fe40007000000 */
[----:B------:R-:W-:Y:S01]  /*5ce0*/  FSEL R199, R33, -INF , !P5 ;  /* 0xff80000021c77808 */ /* 0x000fe20006800000 */
[----:B--2---:R-:W-:Y:S01]  /*5cf0*/  HMMA.16816.F32.BF16 R36, R20, R28, R52 ;  /* 0x0000001c1424723c */ /* 0x004fe20000041834 */
[----:B------:R-:W-:Y:S02]  /*5d00*/  FSEL R203, R35, -INF , !P4 ;  /* 0xff80000023cb7808 */ /* 0x000fe40006000000 */
[----:B------:R-:W-:-:S02]  /*5d10*/  FSEL R200, R44, -INF , !P3 ;  /* 0xff8000002cc87808 */ /* 0x000fc40005800000 */
[C---:B------:R-:W-:Y:S01]  /*5d20*/  ISETP.LT.OR P2, PT, R4.reuse, R239, P2 ;  /* 0x000000ef0400720c */ /* 0x040fe20001741670 */
[C---:B------:R-:W-:Y:S01]  /*5d30*/  HMMA.16816.F32.BF16 R32, R12.reuse, R24, R144 ;  /* 0x000000180c20723c */ /* 0x040fe20000041890 */
[C---:B------:R-:W-:Y:S02]  /*5d40*/  ISETP.LT.OR P0, PT, R4.reuse, R237, P0 ;  /* 0x000000ed0400720c */ /* 0x040fe40000701670 */
[----:B------:R-:W-:Y:S01]  /*5d50*/  ISETP.LT.OR P1, PT, R4, R235, P1 ;  /* 0x000000eb0400720c */ /* 0x000fe20000f21670 */
[----:B------:R-:W-:Y:S01]  /*5d60*/  VIADD R4, R0, 0x60 ;  /* 0x0000006000047836 */ /* 0x000fe20000000000 */
[C---:B------:R-:W-:Y:S01]  /*5d70*/  ISETP.GE.AND P5, PT, R5.reuse, R249, PT ;  /* 0x000000f90500720c */ /* 0x040fe20003fa6270 */
[----:B------:R-:W-:Y:S01]  /*5d80*/  HMMA.16816.F32.BF16 R52, R12, R28, R160 ;  /* 0x0000001c0c34723c */ /* 0x000fe200000418a0 */
[C---:B------:R-:W-:Y:S02]  /*5d90*/  ISETP.GE.AND P4, PT, R5.reuse, R245, PT ;  /* 0x000000f50500720c */ /* 0x040fe40003f86270 */
[----:B------:R-:W-:-:S02]  /*5da0*/  ISETP.GE.AND P6, PT, R5, R247, PT ;  /* 0x000000f70500720c */ /* 0x000fc40003fc6270 */
[C---:B------:R-:W-:Y:S01]  /*5db0*/  ISETP.GE.AND P3, PT, R5.reuse, R243, PT ;  /* 0x000000f30500720c */ /* 0x040fe20003f66270 */
[----:B------:R-:W-:Y:S01]  /*5dc0*/  HMMA.16816.F32.BF16 R24, R12, R26, R164 ;  /* 0x0000001a0c18723c */ /* 0x000fe200000418a4 */
[C---:B------:R-:W-:Y:S02]  /*5dd0*/  ISETP.LT.OR P5, PT, R5.reuse, R241, P5 ;  /* 0x000000f10500720c */ /* 0x040fe40002fa1670 */
[C---:B------:R-:W-:Y:S02]  /*5de0*/  ISETP.LT.OR P4, PT, R5.reuse, R239, P4 ;  /* 0x000000ef0500720c */ /* 0x040fe40002781670 */
[C---:B------:R-:W-:Y:S02]  /*5df0*/  ISETP.LT.OR P6, PT, R5.reuse, R237, P6 ;  /* 0x000000ed0500720c */ /* 0x040fe400037c1670 */
[----:B------:R-:W-:Y:S01]  /*5e00*/  ISETP.LT.OR P3, PT, R5, R235, P3 ;  /* 0x000000eb0500720c */ /* 0x000fe20001f61670 */
[----:B------:R-:W-:Y:S01]  /*5e10*/  VIADD R5, R0, 0x61 ;  /* 0x0000006100057836 */ /* 0x000fe20000000000 */
[----:B------:R-:W-:-:S02]  /*5e20*/  FMNMX.FTZ R6, R80, R77, !PT ;  /* 0x0000004d50067209 */ /* 0x000fc40007810000 */
[----:B------:R-:W-:Y:S02]  /*5e30*/  FSEL R207, R46, -INF , !P2 ;  /* 0xff8000002ecf7808 */ /* 0x000fe40005000000 */
[----:B------:R-:W-:Y:S02]  /*5e40*/  FSEL R196, R40, -INF , !P0 ;  /* 0xff80000028c47808 */ /* 0x000fe40004000000 */
[C---:B------:R-:W-:Y:S02]  /*5e50*/  ISETP.GE.AND P2, PT, R4.reuse, R249, PT ;  /* 0x000000f90400720c */ /* 0x040fe40003f46270 */
[----:B------:R-:W-:Y:S02]  /*5e60*/  ISETP.GE.AND P0, PT, R4, R245, PT ;  /* 0x000000f50400720c */ /* 0x000fe40003f06270 */
[----:B------:R-:W-:Y:S02]  /*5e70*/  FMNMX.FTZ R6, R83, R6, !PT ;  /* 0x0000000653067209 */ /* 0x000fe40007810000 */
[----:B------:R-:W-:-:S02]  /*5e80*/  FSEL R193, R45, -INF , !P5 ;  /* 0xff8000002dc17808 */ /* 0x000fc40006800000 */
[C---:B------:R-:W-:Y:S02]  /*5e90*/  ISETP.LT.OR P2, PT, R4.reuse, R241, P2 ;  /* 0x000000f10400720c */ /* 0x040fe40001741670 */
[----:B------:R-:W-:Y:S02]  /*5ea0*/  ISETP.LT.OR P0, PT, R4, R239, P0 ;  /* 0x000000ef0400720c */ /* 0x000fe40000701670 */
[----:B------:R-:W-:Y:S02]  /*5eb0*/  ISETP.GE.AND P5, PT, R5, R249, PT ;  /* 0x000000f90500720c */ /* 0x000fe40003fa6270 */
[----:B------:R-:W-:Y:S02]  /*5ec0*/  FMNMX.FTZ R6, R76, R6, !PT ;  /* 0x000000064c067209 */ /* 0x000fe40007810000 */
[----:B------:R-:W-:Y:S02]  /*5ed0*/  FSEL R202, R47, -INF , !P4 ;  /* 0xff8000002fca7808 */ /* 0x000fe40006000000 */
[----:B------:R-:W-:-:S02]  /*5ee0*/  ISETP.LT.OR P4, PT, R5, R241, P5 ;  /* 0x000000f10500720c */ /* 0x000fc40002f81670 */
[----:B------:R-:W-:Y:S02]  /*5ef0*/  FSEL R190, R16, -INF , !P2 ;  /* 0xff80000010be7808 */ /* 0x000fe40005000000 */
[----:B------:R-:W-:Y:S01]  /*5f00*/  FSEL R201, R18, -INF , !P0 ;  /* 0xff80000012c97808 */ /* 0x000fe20004000000 */
[----:B------:R-:W-:Y:S01]  /*5f10*/  VIADD R18, R0, 0x78 ;  /* 0x0000007800127836 */ /* 0x000fe20000000000 */
[C---:B------:R-:W-:Y:S02]  /*5f20*/  ISETP.GE.AND P5, PT, R5.reuse, R245, PT ;  /* 0x000000f50500720c */ /* 0x040fe40003fa6270 */
[C---:B------:R-:W-:Y:S02]  /*5f30*/  ISETP.GE.AND P2, PT, R5.reuse, R247, PT ;  /* 0x000000f70500720c */ /* 0x040fe40003f46270 */
[----:B------:R-:W-:Y:S02]  /*5f40*/  ISETP.GE.AND P0, PT, R5, R243, PT ;  /* 0x000000f30500720c */ /* 0x000fe40003f06270 */
[----:B------:R-:W-:-:S02]  /*5f50*/  FMNMX.FTZ R6, R67, R6, !PT ;  /* 0x0000000643067209 */ /* 0x000fc40007810000 */
[C---:B------:R-:W-:Y:S02]  /*5f60*/  ISETP.LT.OR P5, PT, R5.reuse, R239, P5 ;  /* 0x000000ef0500720c */ /* 0x040fe40002fa1670 */
[C---:B------:R-:W-:Y:S02]  /*5f70*/  ISETP.LT.OR P2, PT, R5.reuse, R237, P2 ;  /* 0x000000ed0500720c */ /* 0x040fe40001741670 */
[----:B------:R-:W-:Y:S02]  /*5f80*/  ISETP.LT.OR P0, PT, R5, R235, P0 ;  /* 0x000000eb0500720c */ /* 0x000fe40000701670 */
[----:B------:R-:W-:Y:S02]  /*5f90*/  FMNMX.FTZ R5, R66, R6, !PT ;  /* 0x0000000642057209 */ /* 0x000fe40007810000 */
[----:B------:R-:W-:Y:S02]  /*5fa0*/  FSEL R198, R42, -INF , !P1 ;  /* 0xff8000002ac67808 */ /* 0x000fe40004800000 */
[----:B------:R-:W-:-:S02]  /*5fb0*/  FSEL R194, R41, -INF , !P6 ;  /* 0xff80000029c27808 */ /* 0x000fc40007000000 */
[C---:B------:R-:W-:Y:S02]  /*5fc0*/  ISETP.GE.AND P1, PT, R4.reuse, R247, PT ;  /* 0x000000f70400720c */ /* 0x040fe40003f26270 */
[C---:B------:R-:W-:Y:S02]  /*5fd0*/  ISETP.GE.AND P6, PT, R4.reuse, R243, PT ;  /* 0x000000f30400720c */ /* 0x040fe40003fc6270 */
[----:B------:R-:W-:Y:S02]  /*5fe0*/  FMNMX.FTZ R5, R65, R5, !PT ;  /* 0x0000000541057209 */ /* 0x000fe40007810000 */
[C---:B------:R-:W-:Y:S02]  /*5ff0*/  ISETP.LT.OR P1, PT, R4.reuse, R237, P1 ;  /* 0x000000ed0400720c */ /* 0x040fe40000f21670 */
[----:B------:R-:W-:Y:S01]  /*6000*/  ISETP.LT.OR P6, PT, R4, R235, P6 ;  /* 0x000000eb0400720c */ /* 0x000fe200037c1670 */
[----:B------:R-:W-:Y:S01]  /*6010*/  VIADD R4, R0, 0x68 ;  /* 0x0000006800047836 */ /* 0x000fe20000000000 */
[----:B------:R-:W-:-:S02]  /*6020*/  FMNMX.FTZ R5, R64, R5, !PT ;  /* 0x0000000540057209 */ /* 0x000fc40007810000 */
[----:B------:R-:W-:Y:S02]  /*6030*/  FSEL R197, R43, -INF , !P3 ;  /* 0xff8000002bc57808 */ /* 0x000fe40005800000 */
[----:B------:R-:W-:Y:S02]  /*6040*/  FSEL R212, R32, -INF , !P1 ;  /* 0xff80000020d47808 */ /* 0x000fe40004800000 */
[----:B------:R-:W-:Y:S02]  /*6050*/  FSEL R213, R34, -INF , !P6 ;  /* 0xff80000022d57808 */ /* 0x000fe40007000000 */
[----:B------:R-:W-:Y:S02]  /*6060*/  FSEL R162, R17, -INF , !P4 ;  /* 0xff80000011a27808 */ /* 0x000fe40006000000 */
[C---:B------:R-:W-:Y:S02]  /*6070*/  ISETP.GE.AND P3, PT, R4.reuse, R249, PT ;  /* 0x000000f90400720c */ /* 0x040fe40003f66270 */
[----:B------:R-:W-:-:S02]  /*6080*/  ISETP.GE.AND P1, PT, R4, R245, PT ;  /* 0x000000f50400720c */ /* 0x000fc40003f26270 */
[C---:B------:R-:W-:Y:S02]  /*6090*/  ISETP.GE.AND P6, PT, R4.reuse, R247, PT ;  /* 0x000000f70400720c */ /* 0x040fe40003fc6270 */
[----:B------:R-:W-:Y:S02]  /*60a0*/  ISETP.GE.AND P4, PT, R4, R243, PT ;  /* 0x000000f30400720c */ /* 0x000fe40003f86270 */
[----:B------:R-:W-:Y:S02]  /*60b0*/  FMNMX.FTZ R5, R154, R5, !PT ;  /* 0x000000059a057209 */ /* 0x000fe40007810000 */
[C---:B------:R-:W-:Y:S02]  /*60c0*/  ISETP.LT.OR P3, PT, R4.reuse, R241, P3 ;  /* 0x000000f10400720c */ /* 0x040fe40001f61670 */
[C---:B------:R-:W-:Y:S02]  /*60d0*/  ISETP.LT.OR P1, PT, R4.reuse, R239, P1 ;  /* 0x000000ef0400720c */ /* 0x040fe40000f21670 */
[----:B------:R-:W-:-:S02]  /*60e0*/  ISETP.LT.OR P6, PT, R4, R237, P6 ;  /* 0x000000ed0400720c */ /* 0x000fc400037c1670 */
[----:B------:R-:W-:Y:S01]  /*60f0*/  ISETP.LT.OR P4, PT, R4, R235, P4 ;  /* 0x000000eb0400720c */ /* 0x000fe20002781670 */
[----:B------:R-:W-:Y:S01]  /*6100*/  VIADD R4, R0, 0x69 ;  /* 0x0000006900047836 */ /* 0x000fe20000000000 */
[----:B------:R-:W-:Y:S02]  /*6110*/  FMNMX.FTZ R5, R134, R5, !PT ;  /* 0x0000000586057209 */ /* 0x000fe40007810000 */
[----:B------:R-:W-:Y:S01]  /*6120*/  FSEL R195, R19, -INF , !P5 ;  /* 0xff80000013c37808 */ /* 0x000fe20006800000 */
[----:B------:R-:W-:Y:S01]  /*6130*/  VIADD R19, R0, 0x79 ;  /* 0x0000007900137836 */ /* 0x000fe20000000000 */
[----:B------:R-:W-:Y:S02]  /*6140*/  FMNMX.FTZ R5, R126, R5, !PT ;  /* 0x000000057e057209 */ /* 0x000fe40007810000 */
[----:B------:R-:W-:Y:S02]  /*6150*/  ISETP.GE.AND P5, PT, R4, R249, PT ;  /* 0x000000f90400720c */ /* 0x000fe40003fa6270 */
[----:B------:R-:W-:-:S02]  /*6160*/  FMNMX.FTZ R5, R116, R5, !PT ;  /* 0x0000000574057209 */ /* 0x000fc40007810000 */
[----:B------:R-:W-:Y:S02]  /*6170*/  FSEL R208, R33, -INF , !P2 ;  /* 0xff80000021d07808 */ /* 0x000fe40005000000 */
[----:B------:R-:W-:Y:S02]  /*6180*/  FSEL R210, R35, -INF , !P0 ;  /* 0xff80000023d27808 */ /* 0x000fe40004000000 */
[----:B------:R-:W-:Y:S01]  /*6190*/  ISETP.LT.OR P2, PT, R4, R241, P5 ;  /* 0x000000f10400720c */ /* 0x000fe20002f41670 */
[-C--:B------:R-:W-:Y:S01]  /*61a0*/  HMMA.16816.F32.BF16 R32, R12, R30.reuse, R168 ;  /* 0x0000001e0c20723c */ /* 0x080fe200000418a8 */
[----:B------:R-:W-:Y:S02]  /*61b0*/  FSEL R160, R8, -INF , !P3 ;  /* 0xff80000008a07808 */ /* 0x000fe40005800000 */
[C---:B------:R-:W-:Y:S02]  /*61c0*/  ISETP.GE.AND P0, PT, R4.reuse, R245, PT ;  /* 0x000000f50400720c */ /* 0x040fe40003f06270 */
[C---:B------:R-:W-:Y:S01]  /*61d0*/  ISETP.GE.AND P5, PT, R4.reuse, R247, PT ;  /* 0x000000f70400720c */ /* 0x040fe20003fa6270 */
[----:B------:R-:W-:Y:S01]  /*61e0*/  HMMA.16816.F32.BF16 R28, R20, R30, R56 ;  /* 0x0000001e141c723c */ /* 0x000fe20000041838 */
[----:B------:R-:W-:-:S02]  /*61f0*/  ISETP.GE.AND P3, PT, R4, R243, PT ;  /* 0x000000f30400720c */ /* 0x000fc40003f66270 */
[----:B------:R-:W-:Y:S02]  /*6200*/  FMNMX.FTZ R5, R180, R5, !PT ;  /* 0x00000005b4057209 */ /* 0x000fe40007810000 */
[C---:B------:R-:W-:Y:S02]  /*6210*/  ISETP.LT.OR P0, PT, R4.reuse, R239, P0 ;  /* 0x000000ef0400720c */ /* 0x040fe40000701670 */
[C---:B------:R-:W-:Y:S02]  /*6220*/  ISETP.LT.OR P5, PT, R4.reuse, R237, P5 ;  /* 0x000000ed0400720c */ /* 0x040fe40002fa1670 */
[----:B------:R-:W-:Y:S02]  /*6230*/  ISETP.LT.OR P3, PT, R4, R235, P3 ;  /* 0x000000eb0400720c */ /* 0x000fe40001f61670 */
[----:B------:R-:W-:Y:S01]  /*6240*/  FMNMX.FTZ R4, R172, R5, !PT ;  /* 0x00000005ac047209 */ /* 0x000fe20007810000 */
[----:B------:R-:W-:Y:S01]  /*6250*/  VIADD R5, R0, 0x70 ;  /* 0x0000007000057836 */ /* 0x000fe20000000000 */
[----:B------:R-:W-:-:S02]  /*6260*/  FSEL R146, R9, -INF , !P2 ;  /* 0xff80000009927808 */ /* 0x000fc40005000000 */
[----:B------:R-:W-:Y:S02]  /*6270*/  FMNMX.FTZ R4, R151, R4, !PT ;  /* 0x0000000497047209 */ /* 0x000fe40007810000 */
[----:B------:R-:W-:Y:S02]  /*6280*/  FSEL R163, R11, -INF , !P0 ;  /* 0xff8000000ba37808 */ /* 0x000fe40004000000 */
[----:B------:R-:W-:Y:S01]  /*6290*/  FMNMX.FTZ R6, R108, R4, !PT ;  /* 0x000000046c067209 */ /* 0x000fe20007810000 */
[----:B------:R-:W-:Y:S01]  /*62a0*/  VIADD R4, R0, 0x71 ;  /* 0x0000007100047836 */ /* 0x000fe20000000000 */
[-C--:B------:R-:W-:Y:S02]  /*62b0*/  ISETP.GE.AND P0, PT, R5, R249.reuse, PT ;  /* 0x000000f90500720c */ /* 0x080fe40003f06270 */
[----:B------:R-:W-:Y:S02]  /*62c0*/  FMNMX.FTZ R6, R192, R6, !PT ;  /* 0x00000006c0067209 */ /* 0x000fe40007810000 */
[----:B------:R-:W-:-:S02]  /*62d0*/  ISETP.GE.AND P2, PT, R4, R249, PT ;  /* 0x000000f90400720c */ /* 0x000fc40003f46270 */
[----:B------:R-:W-:Y:S02]  /*62e0*/  FMNMX.FTZ R6, R186, R6, !PT ;  /* 0x00000006ba067209 */ /* 0x000fe40007810000 */
[-C--:B------:R-:W-:Y:S02]  /*62f0*/  ISETP.LT.OR P0, PT, R5, R241.reuse, P0 ;  /* 0x000000f10500720c */ /* 0x080fe40000701670 */
[----:B------:R-:W-:Y:S02]  /*6300*/  FMNMX.FTZ R6, R182, R6, !PT ;  /* 0x00000006b6067209 */ /* 0x000fe40007810000 */
[----:B------:R-:W-:Y:S02]  /*6310*/  ISETP.LT.OR P2, PT, R4, R241, P2 ;  /* 0x000000f10400720c */ /* 0x000fe40001741670 */
[----:B------:R-:W-:Y:S02]  /*6320*/  FMNMX.FTZ R6, R176, R6, !PT ;  /* 0x00000006b0067209 */ /* 0x000fe40007810000 */
[----:B------:R-:W-:-:S02]  /*6330*/  FSEL R168, R10, -INF , !P1 ;  /* 0xff8000000aa87808 */ /* 0x000fc40004800000 */
[----:B------:R-:W-:Y:S02]  /*6340*/  FMNMX.FTZ R6, R209, R6, !PT ;  /* 0x00000006d1067209 */ /* 0x000fe40007810000 */
[----:B------:R-:W-:Y:S02]  /*6350*/  FSEL R145, R36, -INF , !P0 ;  /* 0xff80000024917808 */ /* 0x000fe40004000000 */
[----:B------:R-:W-:Y:S02]  /*6360*/  FSEL R143, R37, -INF , !P2 ;  /* 0xff800000258f7808 */ /* 0x000fe40005000000 */
[C---:B------:R-:W-:Y:S02]  /*6370*/  ISETP.GE.AND P1, PT, R5.reuse, R245, PT ;  /* 0x000000f50500720c */ /* 0x040fe40003f26270 */
[C---:B------:R-:W-:Y:S02]  /*6380*/  ISETP.GE.AND P0, PT, R5.reuse, R247, PT ;  /* 0x000000f70500720c */ /* 0x040fe40003f06270 */
[----:B------:R-:W-:-:S02]  /*6390*/  ISETP.GE.AND P2, PT, R5, R243, PT ;  /* 0x000000f30500720c */ /* 0x000fc40003f46270 */
[----:B------:R-:W-:Y:S02]  /*63a0*/  FMNMX.FTZ R6, R206, R6, !PT ;  /* 0x00000006ce067209 */ /* 0x000fe40007810000 */
[C---:B------:R-:W-:Y:S02]  /*63b0*/  ISETP.LT.OR P1, PT, R5.reuse, R239, P1 ;  /* 0x000000ef0500720c */ /* 0x040fe40000f21670 */
[C---:B------:R-:W-:Y:S02]  /*63c0*/  ISETP.LT.OR P0, PT, R5.reuse, R237, P0 ;  /* 0x000000ed0500720c */ /* 0x040fe40000701670 */
[----:B------:R-:W-:Y:S02]  /*63d0*/  ISETP.LT.OR P2, PT, R5, R235, P2 ;  /* 0x000000eb0500720c */ /* 0x000fe40001741670 */
[----:B------:R-:W-:Y:S02]  /*63e0*/  FMNMX.FTZ R5, R88, R86, !PT ;  /* 0x0000005658057209 */ /* 0x000fe40007810000 */
[----:B------:R-:W-:-:S02]  /*63f0*/  FMNMX.FTZ R6, R200, R6, !PT ;  /* 0x00000006c8067209 */ /* 0x000fc40007810000 */
[----:B------:R-:W-:Y:S02]  /*6400*/  FMNMX.FTZ R0, R115, R5, !PT ;  /* 0x0000000573007209 */ /* 0x000fe40007810000 */
[----:B------:R-:W-:Y:S02]  /*6410*/  FMNMX.FTZ R6, R193, R6, !PT ;  /* 0x00000006c1067209 */ /* 0x000fe40007810000 */
[----:B------:R-:W-:Y:S02]  /*6420*/  FSEL R161, R38, -INF , !P1 ;  /* 0xff80000026a17808 */ /* 0x000fe40004800000 */
[----:B------:R-:W-:Y:S02]  /*6430*/  ISETP.GE.AND P1, PT, R4, R245, PT ;  /* 0x000000f50400720c */ /* 0x000fe40003f26270 */
[----:B------:R-:W-:Y:S02]  /*6440*/  FMNMX.FTZ R5, R114, R0, !PT ;  /* 0x0000000072057209 */ /* 0x000fe40007810000 */
[----:B------:R-:W-:-:S02]  /*6450*/  FMNMX.FTZ R6, R190, R6, !PT ;  /* 0x00000006be067209 */ /* 0x000fc40007810000 */
[----:B------:R-:W-:Y:S02]  /*6460*/  ISETP.LT.OR P1, PT, R4, R239, P1 ;  /* 0x000000ef0400720c */ /* 0x000fe40000f21670 */
[----:B------:R-:W-:Y:S02]  /*6470*/  FMNMX.FTZ R0, R90, R89, !PT ;  /* 0x000000595a007209 */ /* 0x000fe40007810000 */
[----:B------:R-:W-:Y:S02]  /*6480*/  FMNMX.FTZ R5, R106, R5, !PT ;  /* 0x000000056a057209 */ /* 0x000fe40007810000 */
[----:B------:R-:W-:Y:S02]  /*6490*/  FMNMX.FTZ R6, R162, R6, !PT ;  /* 0x00000006a2067209 */ /* 0x000fe40007810000 */
[----:B------:R-:W-:Y:S02]  /*64a0*/  FSEL R147, R39, -INF , !P1 ;  /* 0xff80000027937808 */ /* 0x000fe40004800000 */
[----:B------:R-:W-:-:S02]  /*64b0*/  FMNMX.FTZ R0, R85, R0, !PT ;  /* 0x0000000055007209 */ /* 0x000fc40007810000 */
[----:B------:R-:W-:Y:S02]  /*64c0*/  ISETP.GE.AND P1, PT, R18, R249, PT ;  /* 0x000000f91200720c */ /* 0x000fe40003f26270 */
[----:B------:R-:W-:Y:S02]  /*64d0*/  FMNMX.FTZ R5, R99, R5, !PT ;  /* 0x0000000563057209 */ /* 0x000fe40007810000 */
[----:B------:R-:W-:Y:S02]  /*64e0*/  FMNMX.FTZ R7, R160, R6, !PT ;  /* 0x00000006a0077209 */ /* 0x000fe40007810000 */
[----:B------:R-:W-:Y:S02]  /*64f0*/  FMNMX.FTZ R0, R84, R0, !PT ;  /* 0x0000000054007209 */ /* 0x000fe40007810000 */
[----:B------:R-:W-:Y:S02]  /*6500*/  ISETP.LT.OR P1, PT, R18, R241, P1 ;  /* 0x000000f11200720c */ /* 0x000fe40000f21670 */
[----:B------:R-:W-:-:S02]  /*6510*/  FMNMX.FTZ R5, R105, R5, !PT ;  /* 0x0000000569057209 */ /* 0x000fc40007810000 */
[----:B------:R-:W-:Y:S02]  /*6520*/  FSEL R169, R52, -INF , !P0 ;  /* 0xff80000034a97808 */ /* 0x000fe40004000000 */
[----:B------:R-:W-:Y:S02]  /*6530*/  FMNMX.FTZ R7, R146, R7, !PT ;  /* 0x0000000792077209 */ /* 0x000fe40007810000 */
[----:B------:R-:W-:Y:S02]  /*6540*/  PLOP3.LUT P0, PT, PT, PT, UP0, 0x80, 0x0 ;  /* 0x000000000000781c */ /* 0x000fe40003f0f008 */
        /* <DEDUP_REMOVED lines=9> */
[----:B------:R-:W-:Y:S02]  /*65e0*/  FMNMX.FTZ R6, R82, R0, !PT ;  /* 0x0000000052067209 */ /* 0x000fe40007810000 */
[----:B------:R-:W-:Y:S02]  /*65f0*/  FMNMX.FTZ R0, R132, R5, !PT ;  /* 0x0000000584007209 */ /* 0x000fe40007810000 */
[----:B------:R-:W-:Y:S02]  /*6600*/  FSEL R140, R29, -INF , !P1 ;  /* 0xff8000001d8c7808 */ /* 0x000fe40004800000 */
[----:B------:R-:W-:Y:S02]  /*6610*/  FMNMX.FTZ R5, R141, R7, !PT ;  /* 0x000000078d057209 */ /* 0x000fe40007810000 */
[----:B------:R-:W-:Y:S02]  /*6620*/  FMNMX.FTZ R21, R81, R6, !PT ;  /* 0x0000000651157209 */ /* 0x000fe40007810000 */
[----:B------:R-:W-:-:S02]  /*6630*/  FMNMX.FTZ R22, R125, R0, !PT ;  /* 0x000000007d167209 */ /* 0x000fc40007810000 */
[----:B------:R-:W-:Y:S01]  /*6640*/  FMNMX.FTZ R20, R140, R5, !PT ;  /* 0x000000058c147209 */ /* 0x000fe20007810000 */
[----:B------:R-:W-:Y:S06]  /*6650*/  @!P0 BRA `(.L_x_605) ;  /* 0x00000000009c8947 */ /* 0x000fec0003800000 */
[----:B------:R-:W2:Y:S01]  /*6660*/  LDL.64 R250, [R1+0x110] ;  /* 0x0001100001fa7983 */ /* 0x000ea20000100a00 */
[----:B------:R-:W-:Y:S02]  /*6670*/  UIADD3 UR6, UR15, -0x2, URZ ;  /* 0xfffffffe0f067890 */ /* 0x000fe4000fffe03f */
[----:B------:R-:W-:Y:S02]  /*6680*/  USHF.L.U32 UR22, UR10, 0x5, URZ ;  /* 0x000000050a167899 */ /* 0x000fe4000800063f */
[----:B------:R-:W-:Y:S02]  /*6690*/  USHF.R.S32.HI UR20, URZ, 0x1f, UR6 ;  /* 0x0000001f3f147899 */ /* 0x000fe40008011406 */
[----:B------:R-:W-:Y:S01]  /*66a0*/  UIMAD UR30, UR30, UR6, URZ ;  /* 0x000000061e1e72a4 */ /* 0x000fe2000f8e023f */
[----:B------:R-:W-:Y:S02]  /*66b0*/  IMAD.U32 R0, RZ, RZ, UR6 ;  /* 0x00000006ff007e24 */ /* 0x000fe4000f8e00ff */
[----:B------:R-:W-:Y:S01]  /*66c0*/  ULDC.64 UR6, c[0x0][0x218] ;  /* 0x0000860000067ab9 */ /* 0x000fe20000000a00 */
[----:B------:R-:W-:Y:S01]  /*66d0*/  UIMAD UR20, UR20, UR31, UR30 ;  /* 0x0000001f141472a4 */ /* 0x000fe2000f8e021e */
[----:B--2---:R-:W-:-:S05]  /*66e0*/  IMAD.WIDE.U32 R6, R0, UR31, R250 ;  /* 0x0000001f00067c25 */ /* 0x004fca000f8e00fa */
[----:B------:R-:W-:Y:S01]  /*66f0*/  VIADD R0, R7, UR20 ;  /* 0x0000001407007c36 */ /* 0x000fe20008000000 */
[----:B------:R-:W-:Y:S01]  /*6700*/  LEA R8, P1, R6, UR6, 0x1 ;  /* 0x0000000606087c11 */ /* 0x000fe2000f8208ff */
[----:B------:R-:W-:-:S03]  /*6710*/  USHF.L.U64.HI UR6, UR10, 0x5, UR11 ;  /* 0x000000050a067899 */ /* 0x000fc6000801020b */
[----:B------:R-:W-:Y:S02]  /*6720*/  LEA.HI.X R9, R6, UR7, R0, 0x1, P1 ;  /* 0x0000000706097c11 */ /* 0x000fe400088f0c00 */
[----:B------:R-:W-:-:S03]  /*6730*/  IADD3 R6, P1, R8, UR22, RZ ;  /* 0x0000001608067c10 */ /* 0x000fc6000ff3e0ff */
[----:B------:R-:W-:Y:S01]  /*6740*/  @!PT LDS RZ, [RZ] ;  /* 0x00000000fffff984 */ /* 0x000fe20000000800 */
[----:B------:R-:W-:Y:S01]  /*6750*/  @!PT LDS RZ, [RZ] ;  /* 0x00000000fffff984 */ /* 0x000fe20000000800 */
[----:B------:R-:W-:Y:S01]  /*6760*/  @!PT LDS RZ, [RZ] ;  /* 0x00000000fffff984 */ /* 0x000fe20000000800 */
[----:B------:R-:W-:Y:S01]  /*6770*/  LDGSTS.E.BYPASS.LTC128B.128 [R234+0x4000], desc[UR16][R8.64] ;  /* 0x0400000008ea7fae */ /* 0x000fe2000b901d50 */
[----:B------:R-:W-:Y:S02]  /*6780*/  IADD3.X R7, R9, UR6, RZ, P1, !PT ;  /* 0x0000000609077c10 */ /* 0x000fe40008ffe4ff */
[----:B------:R-:W-:-:S03]  /*6790*/  IADD3 R16, P1, R6, UR22, RZ ;  /* 0x0000001606107c10 */ /* 0x000fc6000ff3e0ff */
[----:B------:R1:W-:Y:S01]  /*67a0*/  LDGSTS.E.BYPASS.LTC128B.128 [R234+0x4800], desc[UR16][R6.64] ;  /* 0x0480000006ea7fae */ /* 0x0003e2000b901d50 */
        /* <DEDUP_REMOVED lines=9> */
[----:B------:R-:W-:-:S05]  /*6840*/  IADD3.X R11, R13, UR6, RZ, P1, !PT ;  /* 0x000000060d0b7c10 */ /* 0x000fca0008ffe4ff */
[----:B------:R2:W-:Y:S01]  /*6850*/  LDGSTS.E.BYPASS.LTC128B.128 [R234+0x6800], desc[UR16][R10.64] ;  /* 0x068000000aea7fae */ /* 0x0005e2000b901d50 */
[----:B-1----:R-:W-:-:S04]  /*6860*/  IADD3 R6, P1, R10, UR22, RZ ;  /* 0x000000160a067c10 */ /* 0x002fc8000ff3e0ff */
[----:B------:R-:W-:Y:S02]  /*6870*/  IADD3.X R7, R11, UR6, RZ, P1, !PT ;  /* 0x000000060b077c10 */ /* 0x000fe40008ffe4ff */
[----:B------:R-:W-:-:S03]  /*6880*/  IADD3 R8, P1, R6, UR22, RZ ;  /* 0x0000001606087c10 */ /* 0x000fc6000ff3e0ff */
[----:B------:R2:W-:Y:S01]  /*6890*/  LDGSTS.E.BYPASS.LTC128B.128 [R234+0x7000], desc[UR16][R6.64] ;  /* 0x0700000006ea7fae */ /* 0x0005e2000b901d50 */
[----:B------:R-:W-:-:S05]  /*68a0*/  IADD3.X R9, R7, UR6, RZ, P1, !PT ;  /* 0x0000000607097c10 */ /* 0x000fca0008ffe4ff */
[----:B------:R2:W-:Y:S04]  /*68b0*/  LDGSTS.E.BYPASS.LTC128B.128 [R234+0x7800], desc[UR16][R8.64] ;  /* 0x0780000008ea7fae */ /* 0x0005e8000b901d50 */
[----:B------:R-:W0:Y:S02]  /*68c0*/  LDGDEPBAR ;  /* 0x00000000000079af */ /* 0x000e240000000000 */
.L_x_605:
[----:B------:R-:W-:Y:S01]  /*68d0*/  FMNMX.FTZ R0, R113, R112, !PT ;  /* 0x0000007071007209 */ /* 0x000fe20007810000 */
[----:B--2---:R-:W1:Y:S01]  /*68e0*/  SHFL.BFLY PT, R7, R20, 0x2, 0x1f ;  /* 0x0c401f0014077f89 */ /* 0x004e6200000e0000 */
[----:B------:R-:W-:Y:S01]  /*68f0*/  FMNMX.FTZ R5, R153, R21, !PT ;  /* 0x0000001599057209 */ /* 0x000fe20007810000 */
[----:B------:R-:W-:Y:S01]  /*6900*/  ULDC UR20, c[0x0][0x2ec] ;  /* 0x0000bb0000147ab9 */ /* 0x000fe20000000800 */
        /* <DEDUP_REMOVED lines=21> */
[----:B------:R-:W-:Y:S01]  /*6a60*/  FSEL R144, R24, -INF , !P6 ;  /* 0xff80000018907808 */ /* 0x000fe20007000000 */
[----:B------:R-:W-:Y:S01]  /*6a70*/  STL [R1+0x12c], R222 ;  /* 0x00012cde01007387 */ /* 0x000fe20000100800 */
[----:B------:R-:W-:-:S02]  /*6a80*/  ISETP.GE.AND P6, PT, R4, R247, PT ;  /* 0x000000f70400720c */ /* 0x000fc40003fc6270 */
[C---:B------:R-:W-:Y:S01]  /*6a90*/  ISETP.GE.AND P1, PT, R4.reuse, R243, PT ;  /* 0x000000f30400720c */ /* 0x040fe20003f26270 */
[----:B------:R-:W-:Y:S01]  /*6aa0*/  STL [R1+0x128], R221 ;  /* 0x000128dd01007387 */ /* 0x000fe20000100800 */
[----:B------:R-:W-:Y:S02]  /*6ab0*/  FMNMX.FTZ R6, R109, R6, !PT ;  /* 0x000000066d067209 */ /* 0x000fe40007810000 */
[----:B------:R-:W-:Y:S01]  /*6ac0*/  FMNMX.FTZ R5, R159, R5, !PT ;  /* 0x000000059f057209 */ /* 0x000fe20007810000 */
[----:B------:R-:W-:Y:S01]  /*6ad0*/  STL [R1+0x124], R220 ;  /* 0x000124dc01007387 */ /* 0x000fe20000100800 */
[----:B------:R-:W-:Y:S02]  /*6ae0*/  FMNMX.FTZ R0, R155, R0, !PT ;  /* 0x000000009b007209 */ /* 0x000fe40007810000 */
[----:B------:R-:W-:Y:S01]  /*6af0*/  ISETP.LT.OR P6, PT, R4, R237, P6 ;  /* 0x000000ed0400720c */ /* 0x000fe200037c1670 */
[----:B------:R-:W-:Y:S01]  /*6b00*/  STL [R1+0x120], R135 ;  /* 0x0001208701007387 */ /* 0x000fe20000100800 */
[----:B------:R-:W-:-:S02]  /*6b10*/  FMNMX.FTZ R6, R188, R6, !PT ;  /* 0x00000006bc067209 */ /* 0x000fc40007810000 */
[----:B------:R-:W-:Y:S01]  /*6b20*/  ISETP.LT.OR P1, PT, R4, R235, P1 ;  /* 0x000000eb0400720c */ /* 0x000fe20000f21670 */
        /* <DEDUP_REMOVED lines=31> */
[----:B------:R-:W-:Y:S02]  /*6d20*/  FSEL R142, R53, -INF , !P6 ;  /* 0xff800000358e7808 */ /* 0x000fe40007000000 */
[----:B------:R-:W-:Y:S02]  /*6d30*/  FMNMX.FTZ R0, R187, R0, !PT ;  /* 0x00000000bb007209 */ /* 0x000fe40007810000 */
[----:B------:R-:W-:Y:S02]  /*6d40*/  ISETP.GE.AND P6, PT, R18, R245, PT ;  /* 0x000000f51200720c */ /* 0x000fe40003fc6270 */
[----:B------:R-:W-:-:S02]  /*6d50*/  FMNMX.FTZ R5, R195, R5, !PT ;  /* 0x00000005c3057209 */ /* 0x000fc40007810000 */
[----:B------:R-:W-:Y:S02]  /*6d60*/  FMNMX.FTZ R4, R194, R4, !PT ;  /* 0x00000004c2047209 */ /* 0x000fe40007810000 */
[----:B------:R-:W-:Y:S02]  /*6d70*/  FMNMX.FTZ R0, R183, R0, !PT ;  /* 0x00000000b7007209 */ /* 0x000fe40007810000 */
[----:B------:R-:W-:Y:S02]  /*6d80*/  ISETP.LT.OR P6, PT, R18, R239, P6 ;  /* 0x000000ef1200720c */ /* 0x000fe400037c1670 */
[----:B------:R-:W-:Y:S02]  /*6d90*/  FMNMX.FTZ R5, R168, R5, !PT ;  /* 0x00000005a8057209 */ /* 0x000fe40007810000 */
[----:B------:R-:W-:Y:S02]  /*6da0*/  FMNMX.FTZ R4, R212, R4, !PT ;  /* 0x00000004d4047209 */ /* 0x000fe40007810000 */
[----:B------:R-:W-:-:S02]  /*6db0*/  FMNMX.FTZ R0, R177, R0, !PT ;  /* 0x00000000b1007209 */ /* 0x000fc40007810000 */
[----:B------:R-:W-:Y:S02]  /*6dc0*/  FSEL R120, R30, -INF , !P6 ;  /* 0xff8000001e787808 */ /* 0x000fe40007000000 */
[----:B------:R-:W-:Y:S02]  /*6dd0*/  ISETP.GE.AND P6, PT, R19, R245, PT ;  /* 0x000000f51300720c */ /* 0x000fe40003fc6270 */
[----:B------:R-:W-:Y:S02]  /*6de0*/  FMNMX.FTZ R5, R163, R5, !PT ;  /* 0x00000005a3057209 */ /* 0x000fe40007810000 */
[----:B------:R-:W-:Y:S02]  /*6df0*/  FMNMX.FTZ R4, R208, R4, !PT ;  /* 0x00000004d0047209 */ /* 0x000fe40007810000 */
[----:B------:R-:W-:Y:S02]  /*6e00*/  FMNMX.FTZ R0, R205, R0, !PT ;  /* 0x00000000cd007209 */ /* 0x000fe40007810000 */
[----:B------:R-:W-:-:S02]  /*6e10*/  ISETP.LT.OR P6, PT, R19, R239, P6 ;  /* 0x000000ef1300720c */ /* 0x000fc400037c1670 */
[----:B-1----:R-:W-:Y:S02]  /*6e20*/  FMNMX.FTZ R71, R6, R7, !PT ;  /* 0x0000000706477209 */ /* 0x002fe40007810000 */
[----:B------:R-:W-:Y:S02]  /*6e30*/  FMNMX.FTZ R5, R161, R5, !PT ;  /* 0x00000005a1057209 */ /* 0x000fe40007810000 */
[----:B------:R-:W-:Y:S01]  /*6e40*/  FSEL R138, R25, -INF , !P5 ;  /* 0xff800000198a7808 */ /* 0x000fe20006800000 */
[----:B------:R-:W-:Y:S01]  /*6e50*/  FMUL.FTZ R7, R71, UR20 ;  /* 0x0000001447077c20 */ /* 0x000fe20008410000 */
[----:B------:R-:W-:Y:S02]  /*6e60*/  FMNMX.FTZ R6, R144, R4, !PT ;  /* 0x0000000490067209 */ /* 0x000fe40007810000 */
[----:B------:R-:W-:Y:S02]  /*6e70*/  FMNMX.FTZ R0, R203, R0, !PT ;  /* 0x00000000cb007209 */ /* 0x000fe40007810000 */
[----:B------:R-:W-:-:S02]  /*6e80*/  FSEL R121, R31, -INF , !P6 ;  /* 0xff8000001f797808 */ /* 0x000fc40007000000 */
[----:B------:R-:W-:Y:S02]  /*6e90*/  FMNMX.FTZ R4, R147, R5, !PT ;  /* 0x0000000593047209 */ /* 0x000fe40007810000 */
[-C--:B------:R-:W-:Y:S02]  /*6ea0*/  ISETP.GE.AND P6, PT, R18, R247.reuse, PT ;  /* 0x000000f71200720c */ /* 0x080fe40003fc6270 */
[----:B------:R-:W-:Y:S02]  /*6eb0*/  FMNMX.FTZ R5, R138, R6, !PT ;  /* 0x000000068a057209 */ /* 0x000fe40007810000 */
[----:B------:R-:W-:Y:S02]  /*6ec0*/  FMNMX.FTZ R0, R198, R0, !PT ;  /* 0x00000000c6007209 */ /* 0x000fe40007810000 */
[----:B------:R-:W-:Y:S02]  /*6ed0*/  FMNMX.FTZ R6, R120, R4, !PT ;  /* 0x0000000478067209 */ /* 0x000fe40007810000 */
[----:B------:R-:W-:-:S02]  /*6ee0*/  ISETP.GE.AND P5, PT, R19, R247, PT ;  /* 0x000000f71300720c */ /* 0x000fc40003fa6270 */
[----:B------:R-:W-:Y:S02]  /*6ef0*/  ISETP.LT.OR P6, PT, R18, R237, P6 ;  /* 0x000000ed1200720c */ /* 0x000fe400037c1670 */
[----:B------:R-:W-:Y:S02]  /*6f00*/  FMNMX.FTZ R4, R169, R5, !PT ;  /* 0x00000005a9047209 */ /* 0x000fe40007810000 */
[----:B------:R-:W-:Y:S02]  /*6f10*/  FMNMX.FTZ R0, R197, R0, !PT ;  /* 0x00000000c5007209 */ /* 0x000fe40007810000 */
[----:B------:R-:W-:Y:S02]  /*6f20*/  FMNMX.FTZ R6, R121, R6, !PT ;  /* 0x0000000679067209 */ /* 0x000fe40007810000 */
[----:B------:R-:W-:Y:S02]  /*6f30*/  ISETP.LT.OR P5, PT, R19, R237, P5 ;  /* 0x000000ed1300720c */ /* 0x000fe40002fa1670 */
[----:B------:R-:W-:Y:S01]  /*6f40*/  FSEL R137, R32, -INF , !P6 ;  /* 0xff80000020897808 */ /* 0x000fe20007000000 */
[----:B------:R-:W1:Y:S01]  /*6f50*/  SHFL.BFLY PT, R70, R6, 0x2, 0x1f ;  /* 0x0c401f0006467f89 */ /* 0x000e6200000e0000 */
[----:B------:R-:W-:-:S02]  /*6f60*/  FMNMX.FTZ R4, R142, R4, !PT ;  /* 0x000000048e047209 */ /* 0x000fc40007810000 */
[----:B------:R-:W-:Y:S02]  /*6f70*/  FMNMX.FTZ R0, R213, R0, !PT ;  /* 0x00000000d5007209 */ /* 0x000fe40007810000 */
[----:B------:R-:W-:Y:S02]  /*6f80*/  FSEL R136, R33, -INF , !P5 ;  /* 0xff80000021887808 */ /* 0x000fe40006800000 */
[----:B------:R-:W-:Y:S02]  /*6f90*/  FMNMX.FTZ R69, R137, R4, !PT ;  /* 0x0000000489457209 */ /* 0x000fe40007810000 */
[----:B------:R-:W-:Y:S02]  /*6fa0*/  FSETP.NEU.FTZ.AND P5, PT, R71, -INF , PT ;  /* 0xff8000004700780b */ /* 0x000fe40003fbd000 */
[----:B------:R-:W-:Y:S02]  /*6fb0*/  FSEL R131, R26, -INF , !P4 ;  /* 0xff8000001a837808 */ /* 0x000fe40006000000 */
[----:B------:R-:W-:-:S02]  /*6fc0*/  FMNMX.FTZ R4, R210, R0, !PT ;  /* 0x00000000d2047209 */ /* 0x000fc40007810000 */
[----:B------:R-:W-:Y:S02]  /*6fd0*/  FSEL R7, R7, RZ, P5 ;  /* 0x000000ff07077208 */ /* 0x000fe40002800000 */
[----:B------:R-:W-:Y:S02]  /*6fe0*/  FSEL R130, R27, -INF , !P3 ;  /* 0xff8000001b827808 */ /* 0x000fe40005800000 */
[----:B------:R-:W-:Y:S01]  /*6ff0*/  FMNMX.FTZ R4, R131, R4, !PT ;  /* 0x0000000483047209 */ /* 0x000fe20007810000 */
[----:B------:R-:W-:Y:S01]  /*7000*/  FFMA.FTZ R0, R80, UR20, -R7 ;  /* 0x0000001450007c23 */ /* 0x000fe20008010807 */
[----:B------:R-:W-:Y:S02]  /*7010*/  FMNMX.FTZ R69, R136, R69, !PT ;  /* 0x0000004588457209 */ /* 0x000fe40007810000 */
[----:B------:R-:W-:Y:S01]  /*7020*/  ISETP.GE.AND P6, PT, R18, R243, PT ;  /* 0x000000f31200720c */ /* 0x000fe20003fc6270 */
[----:B------:R2:W-:Y:S01]  /*7030*/  MUFU.EX2 R248, R0 ;  /* 0x0000000000f87308 */ /* 0x0005e20000000800 */
[----:B------:R-:W-:Y:S01]  /*7040*/  FSEL R129, R54, -INF , !P2 ;  /* 0xff80000036817808 */ /* 0x000fe20005000000 */
[----:B------:R-:W3:Y:S01]  /*7050*/  SHFL.BFLY PT, R5, R69, 0x2, 0x1f ;  /* 0x0c401f0045057f89 */ /* 0x000ee200000e0000 */
[----:B------:R-:W-:-:S02]  /*7060*/  FMNMX.FTZ R4, R130, R4, !PT ;  /* 0x0000000482047209 */ /* 0x000fc40007810000 */
[----:B------:R-:W-:Y:S02]  /*7070*/  FSEL R128, R55, -INF , !P1 ;  /* 0xff80000037807808 */ /* 0x000fe40004800000 */
[----:B------:R-:W-:Y:S02]  /*7080*/  ISETP.LT.OR P6, PT, R18, R235, P6 ;  /* 0x000000eb1200720c */ /* 0x000fe400037c1670 */
[----:B------:R-:W-:Y:S02]  /*7090*/  ISETP.GE.AND P1, PT, R19, R243, PT ;  /* 0x000000f31300720c */ /* 0x000fe40003f26270 */
[----:B------:R-:W-:Y:S02]  /*70a0*/  FMNMX.FTZ R4, R129, R4, !PT ;  /* 0x0000000481047209 */ /* 0x000fe40007810000 */
[----:B------:R-:W-:Y:S02]  /*70b0*/  ISETP.LT.OR P1, PT, R19, R235, P1 ;  /* 0x000000eb1300720c */ /* 0x000fe40000f21670 */
[----:B------:R-:W-:Y:S01]  /*70c0*/  FSEL R123, R34, -INF , !P6 ;  /* 0xff800000227b7808 */ /* 0x000fe20007000000 */
[----:B--2---:R-:W-:Y:S01]  /*70d0*/  FFMA.FTZ R0, R77, UR20, -R7 ;  /* 0x000000144d007c23 */ /* 0x004fe20008010807 */
[----:B------:R-:W-:-:S02]  /*70e0*/  FMNMX.FTZ R4, R128, R4, !PT ;  /* 0x0000000480047209 */ /* 0x000fc40007810000 */
[----:B------:R-:W-:Y:S01]  /*70f0*/  FSEL R122, R35, -INF , !P1 ;  /* 0xff800000237a7808 */ /* 0x000fe20004800000 */
[----:B------:R2:W-:Y:S01]  /*7100*/  MUFU.EX2 R252, R0 ;  /* 0x0000000000fc7308 */ /* 0x0005e20000000800 */
[----:B------:R-:W-:Y:S02]  /*7110*/  FMNMX.FTZ R4, R123, R4, !PT ;  /* 0x000000047b047209 */ /* 0x000fe40007810000 */
[----:B-1----:R-:W-:Y:S02]  /*7120*/  FMNMX.FTZ R70, R6, R70, !PT ;  /* 0x0000004606467209 */ /* 0x002fe40007810000 */
[----:B---3--:R-:W-:-:S03]  /*7130*/  FMNMX.FTZ R69, R69, R5, !PT ;  /* 0x0000000545457209 */ /* 0x008fc60007810000 */
[----:B------:R-:W1:Y:S04]  /*7140*/  SHFL.BFLY PT, R6, R70, 0x1, 0x1f ;  /* 0x0c201f0046067f89 */ /* 0x000e6800000e0000 */
[----:B------:R-:W3:Y:S01]  /*7150*/  SHFL.BFLY PT, R5, R69, 0x1, 0x1f ;  /* 0x0c201f0045057f89 */ /* 0x000ee200000e0000 */
[----:B--2---:R-:W-:-:S04]  /*7160*/  FFMA.FTZ R0, R83, UR20, -R7 ;  /* 0x0000001453007c23 */ /* 0x004fc80008010807 */
[----:B------:R2:W-:Y:S01]  /*7170*/  MUFU.EX2 R233, R0 ;  /* 0x0000000000e97308 */ /* 0x0005e20000000800 */
[----:B-1----:R-:W-:-:S04]  /*7180*/  FMNMX.FTZ R70, R70, R6, !PT ;  /* 0x0000000646467209 */ /* 0x002fc80007810000 */
[C---:B------:R-:W-:Y:S01]  /*7190*/  FSETP.NEU.FTZ.AND P1, PT, R70.reuse, -INF , PT ;  /* 0xff8000004600780b */ /* 0x040fe20003f3d000 */
[----:B------:R-:W-:Y:S01]  /*71a0*/  FMUL.FTZ R6, R70, UR20 ;  /* 0x0000001446067c20 */ /* 0x000fe20008410000 */
[----:B--2---:R-:W-:Y:S01]  /*71b0*/  FMNMX.FTZ R0, R122, R4, !PT ;  /* 0x000000047a007209 */ /* 0x004fe20007810000 */
[----:B------:R-:W-:Y:S01]  /*71c0*/  FFMA.FTZ R4, R76, UR20, -R7 ;  /* 0x000000144c047c23 */ /* 0x000fe20008010807 */
[----:B---3--:R-:W-:Y:S02]  /*71d0*/  FMNMX.FTZ R69, R69, R5, !PT ;  /* 0x0000000545457209 */ /* 0x008fe40007810000 */
[----:B------:R-:W-:Y:S01]  /*71e0*/  FSEL R6, R6, RZ, P1 ;  /* 0x000000ff06067208 */ /* 0x000fe20000800000 */
[----:B------:R-:W1:Y:S01]  /*71f0*/  SHFL.BFLY PT, R8, R0, 0x2, 0x1f ;  /* 0x0c401f0000087f89 */ /* 0x000e6200000e0000 */
[----:B------:R2:W-:Y:S01]  /*7200*/  MUFU.EX2 R240, R4 ;  /* 0x0000000400f07308 */ /* 0x0005e20000000800 */
[C---:B------:R-:W-:Y:S01]  /*7210*/  FMUL.FTZ R5, R69.reuse, UR20 ;  /* 0x0000001445057c20 */ /* 0x040fe20008410000 */
[----:B------:R-:W-:Y:S01]  /*7220*/  FSETP.NEU.FTZ.AND P1, PT, R69, -INF , PT ;  /* 0xff8000004500780b */ /* 0x000fe20003f3d000 */
[--C-:B------:R-:W-:Y:S01]  /*7230*/  FFMA.FTZ R120, R120, UR20, -R6.reuse ;  /* 0x0000001478787c23 */ /* 0x100fe20008010806 */
[----:B------:R-:W-:-:S02]  /*7240*/  FFMA.FTZ R121, R121, UR20, -R6 ;  /* 0x0000001479797c23 */ /* 0x000fc40008010806 */
[----:B------:R-:W-:Y:S01]  /*7250*/  FSEL R5, R5, RZ, P1 ;  /* 0x000000ff05057208 */ /* 0x000fe20000800000 */
[----:B--2---:R-:W-:-:S04]  /*7260*/  FFMA.FTZ R4, R67, UR20, -R7 ;  /* 0x0000001443047c23 */ /* 0x004fc80008010807 */
[----:B------:R2:W-:Y:S01]  /*7270*/  MUFU.EX2 R234, R4 ;  /* 0x0000000400ea7308 */ /* 0x0005e20000000800 */
[----:B-1----:R-:W-:-:S05]  /*7280*/  FMNMX.FTZ R0, R0, R8, !PT ;  /* 0x0000000800007209 */ /* 0x002fca0007810000 */
[----:B------:R-:W1:Y:S01]  /*7290*/  SHFL.BFLY PT, R68, R0, 0x1, 0x1f ;  /* 0x0c201f0000447f89 */ /* 0x000e6200000e0000 */
[----:B--2---:R-:W-:-:S04]  /*72a0*/  FFMA.FTZ R4, R66, UR20, -R7 ;  /* 0x0000001442047c23 */ /* 0x004fc80008010807 */
[----:B------:R2:W-:Y:S01]  /*72b0*/  MUFU.EX2 R238, R4 ;  /* 0x0000000400ee7308 */ /* 0x0005e20000000800 */
[----:B-1----:R-:W-:Y:S01]  /*72c0*/  FMNMX.FTZ R68, R0, R68, !PT ;  /* 0x0000004400447209 */ /* 0x002fe20007810000 */
[----:B------:R-:W-:-:S03]  /*72d0*/  FFMA.FTZ R0, R84, UR20, -R5 ;  /* 0x0000001454007c23 */ /* 0x000fc60008010805 */
[----:B------:R-:W-:-:S03]  /*72e0*/  FSETP.NEU.FTZ.AND P1, PT, R68, -INF , PT ;  /* 0xff8000004400780b */ /* 0x000fc60003f3d000 */
[----:B------:R1:W-:Y:S01]  /*72f0*/  MUFU.EX2 R244, R0 ;  /* 0x0000000000f47308 */ /* 0x0003e20000000800 */
[----:B--2---:R-:W-:-:S07]  /*7300*/  FFMA.FTZ R4, R65, UR20, -R7 ;  /* 0x0000001441047c23 */ /* 0x004fce0008010807 */
[----:B------:R2:W-:Y:S01]  /*7310*/  MUFU.EX2 R221, R4 ;  /* 0x0000000400dd7308 */ /* 0x0005e20000000800 */
[----:B-1----:R-:W-:-:S07]  /*7320*/  FFMA.FTZ R0, R79, UR20, -R5 ;  /* 0x000000144f007c23 */ /* 0x002fce0008010805 */
[----:B------:R1:W-:Y:S01]  /*7330*/  MUFU.EX2 R229, R0 ;  /* 0x0000000000e57308 */ /* 0x0003e20000000800 */
[----:B--2---:R-:W-:-:S07]  /*7340*/  FFMA.FTZ R4, R64, UR20, -R7 ;  /* 0x0000001440047c23 */ /* 0x004fce0008010807 */
[----:B------:R2:W-:Y:S01]  /*7350*/  MUFU.EX2 R167, R4 ;  /* 0x0000000400a77308 */ /* 0x0005e20000000800 */
[----:B-1----:R-:W-:-:S07]  /*7360*/  FFMA.FTZ R0, R78, UR20, -R5 ;  /* 0x000000144e007c23 */ /* 0x002fce0008010805 */
[----:B------:R1:W-:Y:S01]  /*7370*/  MUFU.EX2 R250, R0 ;  /* 0x0000000000fa7308 */ /* 0x0003e20000000800 */
[----:B--2---:R-:W-:-:S07]  /*7380*/  FFMA.FTZ R4, R88, UR20, -R6 ;  /* 0x0000001458047c23 */ /* 0x004fce0008010806 */
[----:B------:R2:W-:Y:S01]  /*7390*/  MUFU.EX2 R236, R4 ;  /* 0x0000000400ec7308 */ /* 0x0005e20000000800 */
[----:B-1----:R-:W-:-:S04]  /*73a0*/  IADD3 R0, R227, R232, RZ ;  /* 0x000000e8e3007210 */ /* 0x002fc80007ffe0ff */
[----:B------:R-:W-:Y:S01]  /*73b0*/  LEA R216, R0, UR4, 0x1 ;  /* 0x0000000400d87c11 */ /* 0x000fe2000f8e08ff */
[----:B--2---:R-:W-:-:S03]  /*73c0*/  FFMA.FTZ R4, R86, UR20, -R6 ;  /* 0x0000001456047c23 */ /* 0x004fc60008010806 */
[----:B------:R-:W-:Y:S01]  /*73d0*/  LEA R217, R3, R216, 0x1 ;  /* 0x000000d803d97211 */ /* 0x000fe200078e08ff */
[C---:B------:R-:W-:Y:S01]  /*73e0*/  IMAD R219, R2.reuse, 0x2, R216 ;  /* 0x0000000202db7824 */ /* 0x040fe200078e02d8 */
[----:B------:R-:W1:Y:S01]  /*73f0*/  LDSM.16.MT88.4 R44, [R216+0x8000] ;  /* 0x00800000d82c783b */ /* 0x000e620000004200 */
[----:B------:R2:W-:Y:S02]  /*7400*/  MUFU.EX2 R231, R4 ;  /* 0x0000000400e77308 */ /* 0x0005e40000000800 */
[----:B------:R-:W-:Y:S01]  /*7410*/  IMAD R218, R2, 0x2, R217 ;  /* 0x0000000202da7824 */ /* 0x000fe200078e02d9 */
[----:B------:R-:W3:Y:S04]  /*7420*/  LDSM.16.MT88.4 R40, [R219+0x8000] ;  /* 0x00800000db28783b */ /* 0x000ee80000004200 */
[----:B------:R-:W-:Y:S04]  /*7430*/  LDSM.16.MT88.4 R32, [R218+0x8000] ;  /* 0x00800000da20783b */ /* 0x000fe80000004200 */
[----:B------:R-:W4:Y:S04]  /*7440*/  LDSM.16.MT88.4 R36, [R217+0x8000] ;  /* 0x00800000d924783b */ /* 0x000f280000004200 */
[----:B------:R-:W-:Y:S01]  /*7450*/  LDSM.16.MT88.4 R16, [R218+0x8800] ;  /* 0x00880000da10783b */ /* 0x000fe20000004200 */
[----:B--2---:R-:W-:-:S03]  /*7460*/  FFMA.FTZ R4, R90, UR20, -R5 ;  /* 0x000000145a047c23 */ /* 0x004fc60008010805 */
[----:B------:R-:W2:Y:S01]  /*7470*/  LDSM.16.MT88.4 R28, [R216+0x8800] ;  /* 0x00880000d81c783b */ /* 0x000ea20000004200 */
[----:B------:R1:W-:Y:S03]  /*7480*/  MUFU.EX2 R215, R4 ;  /* 0x0000000400d77308 */ /* 0x0003e60000000800 */
[----:B------:R-:W-:Y:S04]  /*7490*/  LDSM.16.MT88.4 R24, [R219+0x8800] ;  /* 0x00880000db18783b */ /* 0x000fe80000004200 */
[----:B------:R-:W2:Y:S01]  /*74a0*/  LDSM.16.MT88.4 R20, [R217+0x8800] ;  /* 0x00880000d914783b */ /* 0x000ea20000004200 */
[----:B-1----:R-:W-:-:S04]  /*74b0*/  FFMA.FTZ R4, R89, UR20, -R5 ;  /* 0x0000001459047c23 */ /* 0x002fc80008010805 */
[----:B------:R1:W3:Y:S02]  /*74c0*/  MUFU.EX2 R9, R4 ;  /* 0x0000000400097308 */ /* 0x0002e40000000800 */
[----:B-1----:R-:W-:Y:S01]  /*74d0*/  FFMA.FTZ R4, R85, UR20, -R5 ;  /* 0x0000001455047c23 */ /* 0x002fe20008010805 */
[----:B---3--:R-:W-:-:S05]  /*74e0*/  MOV R2, R9 ;  /* 0x0000000900027202 */ /* 0x008fca0000000f00 */
[----:B------:R1:W3:Y:S01]  /*74f0*/  MUFU.EX2 R226, R4 ;  /* 0x0000000400e27308 */ /* 0x0002e20000000800 */
[----:B------:R-:W-:Y:S01]  /*7500*/  F2FP.BF16.F32.PACK_AB R12, R2, R215 ;  /* 0x000000d7020c723e */ /* 0x000fe200000010ff */
[----:B-1----:R-:W-:Y:S01]  /*7510*/  FMUL.FTZ R4, R68, UR20 ;  /* 0x0000001444047c20 */ /* 0x002fe20008410000 */
[----:B---3--:R-:W-:-:S04]  /*7520*/  F2FP.BF16.F32.PACK_AB R14, R244, R226 ;  /* 0x000000e2f40e723e */ /* 0x008fc800000010ff */
[----:B------:R-:W-:-:S05]  /*7530*/  FSEL R4, R4, RZ, P1 ;  /* 0x000000ff04047208 */ /* 0x000fca0000800000 */
[--C-:B------:R-:W-:Y:S01]  /*7540*/  FFMA.FTZ R0, R112, UR20, -R4.reuse ;  /* 0x0000001470007c23 */ /* 0x100fe20008010804 */
[----:B------:R-:W-:-:S03]  /*7550*/  FFMA.FTZ R8, R113, UR20, -R4 ;  /* 0x0000001471087c23 */ /* 0x000fc60008010804 */
[----:B------:R1:W-:Y:S08]  /*7560*/  MUFU.EX2 R171, R0 ;  /* 0x0000000000ab7308 */ /* 0x0003f00000000800 */
[----:B------:R-:W3:Y:S01]  /*7570*/  MUFU.EX2 R245, R8 ;  /* 0x0000000800f57308 */ /* 0x000ee20000000800 */
[----:B-1----:R-:W-:-:S07]  /*7580*/  FFMA.FTZ R0, R98, UR20, -R4 ;  /* 0x0000001462007c23 */ /* 0x002fce0008010804 */
[----:B------:R1:W-:Y:S01]  /*7590*/  MUFU.EX2 R249, R0 ;  /* 0x0000000000f97308 */ /* 0x0003e20000000800 */
[----:B---3--:R-:W-:Y:S02]  /*75a0*/  F2FP.BF16.F32.PACK_AB R13, R171, R245 ;  /* 0x000000f5ab0d723e */ /* 0x008fe400000010ff */
[----:B------:R-:W-:Y:S01]  /*75b0*/  F2FP.BF16.F32.PACK_AB R8, R250, R229 ;  /* 0x000000e5fa08723e */ /* 0x000fe200000010ff */
[----:B-1----:R-:W-:-:S04]  /*75c0*/  FFMA.FTZ R0, R97, UR20, -R4 ;  /* 0x0000001461007c23 */ /* 0x002fc80008010804 */
[----:B------:R1:W3:Y:S02]  /*75d0*/  MUFU.EX2 R242, R0 ;  /* 0x0000000000f27308 */ /* 0x0002e40000000800 */
[----:B-1----:R-:W-:Y:S01]  /*75e0*/  FFMA.FTZ R0, R82, UR20, -R5 ;  /* 0x0000001452007c23 */ /* 0x002fe20008010805 */
[----:B---3--:R-:W-:-:S05]  /*75f0*/  F2FP.BF16.F32.PACK_AB R15, R242, R249 ;  /* 0x000000f9f20f723e */ /* 0x008fca00000010ff */
[----:B------:R1:W-:Y:S02]  /*7600*/  MUFU.EX2 R228, R0 ;  /* 0x0000000000e47308 */ /* 0x0003e40000000800 */
[C---:B------:R-:W-:Y:S06]  /*7610*/  HMMA.16816.F32.BF16 R56, R12.reuse, R44, RZ ;  /* 0x0000002c0c38723c */ /* 0x040fec00000418ff */
[C---:B------:R-:W-:Y:S06]  /*7620*/  HMMA.16816.F32.BF16 R52, R12.reuse, R40, RZ ;  /* 0x000000280c34723c */ /* 0x040fec00000418ff */
[----:B----4-:R-:W-:Y:S01]  /*7630*/  HMMA.16816.F32.BF16 R48, R12, R36, RZ ;  /* 0x000000240c30723c */ /* 0x010fe200000418ff */
[----:B-1----:R-:W-:-:S04]  /*7640*/  FFMA.FTZ R0, R81, UR20, -R5 ;  /* 0x0000001451007c23 */ /* 0x002fc80008010805 */
[----:B------:R1:W3:Y:S01]  /*7650*/  MUFU.EX2 R247, R0 ;  /* 0x0000000000f77308 */ /* 0x0002e20000000800 */
[C---:B------:R-:W-:Y:S06]  /*7660*/  HMMA.16816.F32.BF16 R80, R12.reuse, R32, RZ ;  /* 0x000000200c50723c */ /* 0x040fec00000418ff */
[C---:B------:R-:W-:Y:S06]  /*7670*/  HMMA.16816.F32.BF16 R76, R12.reuse, R46, RZ ;  /* 0x0000002e0c4c723c */ /* 0x040fec00000418ff */
[----:B------:R-:W-:Y:S01]  /*7680*/  HMMA.16816.F32.BF16 R72, R12, R42, RZ ;  /* 0x0000002a0c48723c */ /* 0x000fe200000418ff */
[----:B-1----:R-:W-:Y:S01]  /*7690*/  FFMA.FTZ R0, R96, UR20, -R4 ;  /* 0x0000001460007c23 */ /* 0x002fe20008010804 */
[----:B---3--:R-:W-:-:S04]  /*76a0*/  F2FP.BF16.F32.PACK_AB R10, R247, R228 ;  /* 0x000000e4f70a723e */ /* 0x008fc800000010ff */
[C---:B------:R-:W-:Y:S01]  /*76b0*/  HMMA.16816.F32.BF16 R64, R12.reuse, R38, RZ ;  /* 0x000000260c40723c */ /* 0x040fe200000418ff */
[----:B------:R1:W-:Y:S05]  /*76c0*/  MUFU.EX2 R223, R0 ;  /* 0x0000000000df7308 */ /* 0x0003ea0000000800 */
[----:B------:R-:W-:Y:S07]  /*76d0*/  HMMA.16816.F32.BF16 R60, R12, R34, RZ ;  /* 0x000000220c3c723c */ /* 0x000fee00000418ff */
[----:B------:R-:W-:-:S02]  /*76e0*/  F2FP.BF16.F32.PACK_AB R12, R252, R248 ;  /* 0x000000f8fc0c723e */ /* 0x000fc400000010ff */
[----:B------:R-:W-:Y:S02]  /*76f0*/  F2FP.BF16.F32.PACK_AB R14, R240, R233 ;  /* 0x000000e9f00e723e */ /* 0x000fe400000010ff */
[----:B------:R-:W-:Y:S01]  /*7700*/  F2FP.BF16.F32.PACK_AB R13, R231, R236 ;  /* 0x000000ece70d723e */ /* 0x000fe200000010ff */
[----:B-1----:R-:W-:-:S04]  /*7710*/  FFMA.FTZ R0, R91, UR20, -R4 ;  /* 0x000000145b007c23 */ /* 0x002fc80008010804 */
[----:B------:R1:W3:Y:S02]  /*7720*/  MUFU.EX2 R222, R0 ;  /* 0x0000000000de7308 */ /* 0x0002e40000000800 */
[----:B-1----:R-:W-:Y:S01]  /*7730*/  FFMA.FTZ R0, R87, UR20, -R4 ;  /* 0x0000001457007c23 */ /* 0x002fe20008010804 */
[----:B---3--:R-:W-:-:S05]  /*7740*/  F2FP.BF16.F32.PACK_AB R9, R222, R223 ;  /* 0x000000dfde09723e */ /* 0x008fca00000010ff */
[----:B------:R1:W-:Y:S02]  /*7750*/  MUFU.EX2 R135, R0 ;  /* 0x0000000000877308 */ /* 0x0003e40000000800 */
[----:B-1----:R-:W-:-:S06]  /*7760*/  FFMA.FTZ R0, R92, UR20, -R4 ;  /* 0x000000145c007c23 */ /* 0x002fcc0008010804 */
[----:B------:R1:W3:Y:S02]  /*7770*/  MUFU.EX2 R239, R0 ;  /* 0x0000000000ef7308 */ /* 0x0002e40000000800 */
[----:B-1----:R-:W-:Y:S01]  /*7780*/  FFMA.FTZ R0, R115, UR20, -R6 ;  /* 0x0000001473007c23 */ /* 0x002fe20008010806 */
[----:B---3--:R-:W-:-:S05]  /*7790*/  F2FP.BF16.F32.PACK_AB R11, R239, R135 ;  /* 0x00000087ef0b723e */ /* 0x008fca00000010ff */
[----:B------:R1:W-:Y:S02]  /*77a0*/  MUFU.EX2 R170, R0 ;  /* 0x0000000000aa7308 */ /* 0x0003e40000000800 */
[C---:B--2---:R-:W-:Y:S06]  /*77b0*/  HMMA.16816.F32.BF16 R88, R8.reuse, R28, R56 ;  /* 0x0000001c0858723c */ /* 0x044fec0000041838 */
[C---:B------:R-:W-:Y:S06]  /*77c0*/  HMMA.16816.F32.BF16 R92, R8.reuse, R20, R48 ;  /* 0x00000014085c723c */ /* 0x040fec0000041830 */
[----:B------:R-:W-:Y:S01]  /*77d0*/  HMMA.16816.F32.BF16 R84, R8, R26, R72 ;  /* 0x0000001a0854723c */ /* 0x000fe20000041848 */
[----:B-1----:R-:W-:-:S04]  /*77e0*/  FFMA.FTZ R0, R114, UR20, -R6 ;  /* 0x0000001472007c23 */ /* 0x002fc80008010806 */
[----:B------:R1:W2:Y:S01]  /*77f0*/  MUFU.EX2 R227, R0 ;  /* 0x0000000000e37308 */ /* 0x0002a20000000800 */
[C---:B------:R-:W-:Y:S06]  /*7800*/  HMMA.16816.F32.BF16 R112, R8.reuse, R16, R80 ;  /* 0x000000100870723c */ /* 0x040fec0000041850 */
[C---:B------:R-:W-:Y:S06]  /*7810*/  HMMA.16816.F32.BF16 R80, R8.reuse, R30, R76 ;  /* 0x0000001e0850723c */ /* 0x040fec000004184c */
[----:B------:R-:W-:Y:S01]  /*7820*/  HMMA.16816.F32.BF16 R100, R8, R22, R64 ;  /* 0x000000160864723c */ /* 0x000fe20000041840 */
[----:B-1----:R-:W-:Y:S01]  /*7830*/  FFMA.FTZ R0, R106, UR20, -R6 ;  /* 0x000000146a007c23 */ /* 0x002fe20008010806 */
[----:B--2---:R-:W-:-:S03]  /*7840*/  F2FP.BF16.F32.PACK_AB R15, R227, R170 ;  /* 0x000000aae30f723e */ /* 0x004fc600000010ff */
[----:B------:R1:W-:Y:S04]  /*7850*/  MUFU.EX2 R225, R0 ;  /* 0x0000000000e17308 */ /* 0x0003e80000000800 */
[C---:B------:R-:W-:Y:S06]  /*7860*/  HMMA.16816.F32.BF16 R48, R12.reuse, R44, RZ ;  /* 0x0000002c0c30723c */ /* 0x040fec00000418ff */
[C---:B------:R-:W-:Y:S06]  /*7870*/  HMMA.16816.F32.BF16 R56, R12.reuse, R46, RZ ;  /* 0x0000002e0c38723c */ /* 0x040fec00000418ff */
[----:B------:R-:W-:Y:S01]  /*7880*/  HMMA.16816.F32.BF16 R44, R12, R36, RZ ;  /* 0x000000240c2c723c */ /* 0x000fe200000418ff */
[----:B-1----:R-:W-:-:S04]  /*7890*/  FFMA.FTZ R0, R99, UR20, -R6 ;  /* 0x0000001463007c23 */ /* 0x002fc80008010806 */
[----:B------:R1:W2:Y:S01]  /*78a0*/  MUFU.EX2 R251, R0 ;  /* 0x0000000000fb7308 */ /* 0x0002a20000000800 */
[----:B------:R-:W-:Y:S06]  /*78b0*/  HMMA.16816.F32.BF16 R96, R8, R24, R52 ;  /* 0x000000180860723c */ /* 0x000fec0000041834 */
[----:B------:R-:W-:Y:S01]  /*78c0*/  HMMA.16816.F32.BF16 R52, R12, R40, RZ ;  /* 0x000000280c34723c */ /* 0x000fe200000418ff */
[----:B-1----:R-:W-:-:S04]  /*78d0*/  FFMA.FTZ R0, R105, UR20, -R6 ;  /* 0x0000001469007c23 */ /* 0x002fc80008010806 */
[----:B------:R1:W-:Y:S02]  /*78e0*/  MUFU.EX2 R220, R0 ;  /* 0x0000000000dc7308 */ /* 0x0003e40000000800 */
[----:B-1----:R-:W-:Y:S02]  /*78f0*/  FFMA.FTZ R0, R104, UR20, -R6 ;  /* 0x0000001468007c23 */ /* 0x002fe40008010806 */
[----:B------:R-:W-:Y:S04]  /*7900*/  HMMA.16816.F32.BF16 R104, R8, R18, R60 ;  /* 0x000000120868723c */ /* 0x000fe8000004183c */
[----:B------:R1:W3:Y:S03]  /*7910*/  MUFU.EX2 R237, R0 ;  /* 0x0000000000ed7308 */ /* 0x0002e60000000800 */
[----:B------:R-:W-:-:S02]  /*7920*/  F2FP.BF16.F32.PACK_AB R10, R167, R221 ;  /* 0x000000dda70a723e */ /* 0x000fc400000010ff */
[----:B------:R-:W-:Y:S02]  /*7930*/  F2FP.BF16.F32.PACK_AB R8, R238, R234 ;  /* 0x000000eaee08723e */ /* 0x000fe400000010ff */
[----:B--2---:R-:W-:Y:S01]  /*7940*/  F2FP.BF16.F32.PACK_AB R9, R251, R225 ;  /* 0x000000e1fb09723e */ /* 0x004fe200000010ff */
[----:B-1----:R-:W-:Y:S01]  /*7950*/  FFMA.FTZ R0, R154, UR20, -R7 ;  /* 0x000000149a007c23 */ /* 0x002fe20008010807 */
[----:B---3--:R-:W-:-:S03]  /*7960*/  F2FP.BF16.F32.PACK_AB R11, R237, R220 ;  /* 0x000000dced0b723e */ /* 0x008fc600000010ff */
[----:B------:R1:W2:Y:S04]  /*7970*/  MUFU.EX2 R3, R0 ;  /* 0x0000000000037308 */ /* 0x0002a80000000800 */
[----:B------:R-:W-:Y:S06]  /*7980*/  HMMA.16816.F32.BF16 R64, R8, R28, R48 ;  /* 0x0000001c0840723c */ /* 0x000fec0000041830 */
[C---:B------:R-:W-:Y:S06]  /*7990*/  HMMA.16816.F32.BF16 R48, R12.reuse, R42, RZ ;  /* 0x0000002a0c30723c */ /* 0x040fec00000418ff */
[----:B------:R-:W-:Y:S01]  /*79a0*/  HMMA.16816.F32.BF16 R40, R12, R38, RZ ;  /* 0x000000260c28723c */ /* 0x000fe200000418ff */
[----:B-1----:R-:W-:Y:S01]  /*79b0*/  FFMA.FTZ R0, R134, UR20, -R7 ;  /* 0x0000001486007c23 */ /* 0x002fe20008010807 */
[----:B------:R-:W-:-:S03]  /*79c0*/  IMAD.MOV.U32 R134, RZ, RZ, R229 ;  /* 0x000000ffff867224 */ /* 0x000fc600078e00e5 */
[----:B------:R1:W3:Y:S01]  /*79d0*/  MUFU.EX2 R166, R0 ;  /* 0x0000000000a67308 */ /* 0x0002e20000000800 */
[C---:B------:R-:W-:Y:S06]  /*79e0*/  HMMA.16816.F32.BF16 R36, R12.reuse, R32, RZ ;  /* 0x000000200c24723c */ /* 0x040fec00000418ff */
[----:B------:R-:W-:Y:S06]  /*79f0*/  HMMA.16816.F32.BF16 R12, R12, R34, RZ ;  /* 0x000000220c0c723c */ /* 0x000fec00000418ff */
[----:B------:R-:W-:Y:S01]  /*7a00*/  HMMA.16816.F32.BF16 R72, R8, R24, R52 ;  /* 0x000000180848723c */ /* 0x000fe20000041834 */
[----:B-1----:R-:W-:-:S05]  /*7a10*/  FFMA.FTZ R0, R126, UR20, -R7 ;  /* 0x000000147e007c23 */ /* 0x002fca0008010807 */
[C---:B------:R-:W-:Y:S01]  /*7a20*/  HMMA.16816.F32.BF16 R56, R8.reuse, R30, R56 ;  /* 0x0000001e0838723c */ /* 0x040fe20000041838 */
[----:B------:R-:W1:Y:S01]  /*7a30*/  LDSM.16.MT88.4 R28, [R216+0x9000] ;  /* 0x00900000d81c783b */ /* 0x000e620000004200 */
[----:B------:R4:W-:Y:S04]  /*7a40*/  MUFU.EX2 R241, R0 ;  /* 0x0000000000f17308 */ /* 0x0009e80000000800 */
[C---:B------:R-:W-:Y:S01]  /*7a50*/  HMMA.16816.F32.BF16 R48, R8.reuse, R26, R48 ;  /* 0x0000001a0830723c */ /* 0x040fe20000041830 */
[----:B------:R-:W-:Y:S05]  /*7a60*/  LDSM.16.MT88.4 R24, [R219+0x9000] ;  /* 0x00900000db18783b */ /* 0x000fea0000004200 */
[C---:B------:R-:W-:Y:S06]  /*7a70*/  HMMA.16816.F32.BF16 R60, R8.reuse, R20, R44 ;  /* 0x00000014083c723c */ /* 0x040fec000004182c */
[C---:B------:R-:W-:Y:S01]  /*7a80*/  HMMA.16816.F32.BF16 R40, R8.reuse, R22, R40 ;  /* 0x000000160828723c */ /* 0x040fe20000041828 */
[----:B----4-:R-:W-:Y:S01]  /*7a90*/  FFMA.FTZ R0, R116, UR20, -R7 ;  /* 0x0000001474007c23 */ /* 0x010fe20008010807 */
[----:B--2---:R-:W-:Y:S01]  /*7aa0*/  IMAD.MOV.U32 R116, RZ, RZ, R3 ;  /* 0x000000ffff747224 */ /* 0x004fe200078e0003 */
[----:B------:R-:W2:Y:S02]  /*7ab0*/  LDSM.16.MT88.4 R20, [R217+0x9000] ;  /* 0x00900000d914783b */ /* 0x000ea40000004200 */
[----:B------:R4:W-:Y:S01]  /*7ac0*/  MUFU.EX2 R3, R0 ;  /* 0x0000000000037308 */ /* 0x0009e20000000800 */
[C---:B------:R-:W-:Y:S06]  /*7ad0*/  HMMA.16816.F32.BF16 R36, R8.reuse, R16, R36 ;  /* 0x000000100824723c */ /* 0x040fec0000041824 */
[----:B------:R-:W-:Y:S01]  /*7ae0*/  HMMA.16816.F32.BF16 R32, R8, R18, R12 ;  /* 0x000000120820723c */ /* 0x000fe2000004180c */
[----:B------:R-:W2:Y:S06]  /*7af0*/  LDSM.16.MT88.4 R16, [R218+0x9000] ;  /* 0x00900000da10783b */ /* 0x000eac0000004200 */
[----:B---3--:R-:W-:Y:S01]  /*7b00*/  F2FP.BF16.F32.PACK_AB R12, R166, R116 ;  /* 0x00000074a60c723e */ /* 0x008fe200000010ff */
[----:B----4-:R-:W-:Y:S01]  /*7b10*/  FFMA.FTZ R0, R152, UR20, -R6 ;  /* 0x0000001498007c23 */ /* 0x010fe20008010806 */
[----:B------:R-:W-:-:S03]  /*7b20*/  MOV R152, R167 ;  /* 0x000000a700987202 */ /* 0x000fc60000000f00 */
[----:B------:R3:W-:Y:S02]  /*7b30*/  MUFU.EX2 R246, R0 ;  /* 0x0000000000f67308 */ /* 0x0007e40000000800 */
[----:B---3--:R-:W-:-:S06]  /*7b40*/  FFMA.FTZ R0, R132, UR20, -R6 ;  /* 0x0000001484007c23 */ /* 0x008fcc0008010806 */
[----:B------:R3:W4:Y:S02]  /*7b50*/  MUFU.EX2 R165, R0 ;  /* 0x0000000000a57308 */ /* 0x0007240000000800 */
[----:B---3--:R-:W-:Y:S01]  /*7b60*/  FFMA.FTZ R0, R125, UR20, -R6 ;  /* 0x000000147d007c23 */ /* 0x008fe20008010806 */
[----:B----4-:R-:W-:-:S05]  /*7b70*/  F2FP.BF16.F32.PACK_AB R13, R165, R246 ;  /* 0x000000f6a50d723e */ /* 0x010fca00000010ff */
[----:B------:R3:W-:Y:S02]  /*7b80*/  MUFU.EX2 R232, R0 ;  /* 0x0000000000e87308 */ /* 0x0007e40000000800 */
[----:B---3--:R-:W-:-:S06]  /*7b90*/  FFMA.FTZ R0, R117, UR20, -R6 ;  /* 0x0000001475007c23 */ /* 0x008fcc0008010806 */
[----:B------:R3:W4:Y:S02]  /*7ba0*/  MUFU.EX2 R154, R0 ;  /* 0x00000000009a7308 */ /* 0x0007240000000800 */
[----:B---3--:R-:W-:Y:S01]  /*7bb0*/  FFMA.FTZ R0, R153, UR20, -R5 ;  /* 0x0000001499007c23 */ /* 0x008fe20008010805 */
[----:B----4-:R-:W-:-:S05]  /*7bc0*/  F2FP.BF16.F32.PACK_AB R15, R154, R232 ;  /* 0x000000e89a0f723e */ /* 0x010fca00000010ff */
[----:B------:R3:W-:Y:S02]  /*7bd0*/  MUFU.EX2 R164, R0 ;  /* 0x0000000000a47308 */ /* 0x0007e40000000800 */
[----:B---3--:R-:W-:Y:S01]  /*7be0*/  FFMA.FTZ R0, R133, UR20, -R5 ;  /* 0x0000001485007c23 */ /* 0x008fe20008010805 */
[----:B------:R-:W-:-:S05]  /*7bf0*/  MOV R133, R3 ;  /* 0x0000000300857202 */ /* 0x000fca0000000f00 */
[----:B------:R3:W4:Y:S01]  /*7c00*/  MUFU.EX2 R224, R0 ;  /* 0x0000000000e07308 */ /* 0x0007220000000800 */
[----:B------:R-:W-:-:S07]  /*7c10*/  F2FP.BF16.F32.PACK_AB R14, R133, R241 ;  /* 0x000000f1850e723e */ /* 0x000fce00000010ff */
[C---:B-1----:R-:W-:Y:S06]  /*7c20*/  HMMA.16816.F32.BF16 R44, R12.reuse, R28, R64 ;  /* 0x0000001c0c2c723c */ /* 0x042fec0000041840 */
[----:B--2---:R-:W-:Y:S01]  /*7c30*/  HMMA.16816.F32.BF16 R40, R12, R22, R40 ;  /* 0x000000160c28723c */ /* 0x004fe20000041828 */
[----:B---3--:R-:W-:Y:S01]  /*7c40*/  FFMA.FTZ R0, R118, UR20, -R5 ;  /* 0x0000001476007c23 */ /* 0x008fe20008010805 */
[----:B----4-:R-:W-:-:S04]  /*7c50*/  F2FP.BF16.F32.PACK_AB R8, R224, R164 ;  /* 0x000000a4e008723e */ /* 0x010fc800000010ff */
[C---:B------:R-:W-:Y:S01]  /*7c60*/  HMMA.16816.F32.BF16 R36, R12.reuse, R16, R36 ;  /* 0x000000100c24723c */ /* 0x040fe20000041824 */
[----:B------:R1:W-:Y:S05]  /*7c70*/  MUFU.EX2 R132, R0 ;  /* 0x0000000000847308 */ /* 0x0003ea0000000800 */
[----:B------:R-:W-:Y:S01]  /*7c80*/  HMMA.16816.F32.BF16 R32, R12, R18, R32 ;  /* 0x000000120c20723c */ /* 0x000fe20000041820 */
[----:B-1----:R-:W-:Y:S01]  /*7c90*/  FFMA.FTZ R0, R124, UR20, -R5 ;  /* 0x000000147c007c23 */ /* 0x002fe20008010805 */
[----:B------:R-:W-:-:S03]  /*7ca0*/  MOV R124, R152 ;  /* 0x00000098007c7202 */ /* 0x000fc60000000f00 */
[----:B------:R1:W2:Y:S02]  /*7cb0*/  MUFU.EX2 R153, R0 ;  /* 0x0000000000997308 */ /* 0x0002a40000000800 */
[----:B-1----:R-:W-:Y:S01]  /*7cc0*/  FFMA.FTZ R0, R155, UR20, -R4 ;  /* 0x000000149b007c23 */ /* 0x002fe20008010804 */
[----:B--2---:R-:W-:-:S05]  /*7cd0*/  F2FP.BF16.F32.PACK_AB R10, R153, R132 ;  /* 0x00000084990a723e */ /* 0x004fca00000010ff */
[----:B------:R1:W-:Y:S02]  /*7ce0*/  MUFU.EX2 R167, R0 ;  /* 0x0000000000a77308 */ /* 0x0003e40000000800 */
[----:B-1----:R-:W-:-:S06]  /*7cf0*/  FFMA.FTZ R0, R148, UR20, -R4 ;  /* 0x0000001494007c23 */ /* 0x002fcc0008010804 */
[----:B------:R1:W2:Y:S02]  /*7d00*/  MUFU.EX2 R148, R0 ;  /* 0x0000000000947308 */ /* 0x0002a40000000800 */
[----:B-1----:R-:W-:Y:S01]  /*7d10*/  FFMA.FTZ R0, R127, UR20, -R4 ;  /* 0x000000147f007c23 */ /* 0x002fe20008010804 */
[----:B--2---:R-:W-:Y:S02]  /*7d20*/  F2FP.BF16.F32.PACK_AB R9, R148, R167 ;  /* 0x000000a79409723e */ /* 0x004fe400000010ff */
[----:B------:R-:W-:-:S03]  /*7d30*/  MOV R127, R227 ;  /* 0x000000e3007f7202 */ /* 0x000fc60000000f00 */
[----:B------:R1:W-:Y:S02]  /*7d40*/  MUFU.EX2 R126, R0 ;  /* 0x00000000007e7308 */ /* 0x0003e40000000800 */
[----:B-1----:R-:W-:Y:S01]  /*7d50*/  FFMA.FTZ R0, R119, UR20, -R4 ;  /* 0x0000001477007c23 */ /* 0x002fe20008010804 */
[----:B------:R-:W-:-:S05]  /*7d60*/  MOV R119, R233 ;  /* 0x000000e900777202 */ /* 0x000fca0000000f00 */
[----:B------:R1:W2:Y:S02]  /*7d70*/  MUFU.EX2 R155, R0 ;  /* 0x00000000009b7308 */ /* 0x0002a40000000800 */
[----:B-1----:R-:W-:Y:S01]  /*7d80*/  FFMA.FTZ R0, R180, UR20, -R7 ;  /* 0x00000014b4007c23 */ /* 0x002fe20008010807 */
[----:B--2---:R-:W-:-:S05]  /*7d90*/  F2FP.BF16.F32.PACK_AB R11, R155, R126 ;  /* 0x0000007e9b0b723e */ /* 0x004fca00000010ff */
[----:B------:R1:W-:Y:S02]  /*7da0*/  MUFU.EX2 R117, R0 ;  /* 0x0000000000757308 */ /* 0x0003e40000000800 */
[C---:B------:R-:W-:Y:S06]  /*7db0*/  HMMA.16816.F32.BF16 R52, R8.reuse, R28, R88 ;  /* 0x0000001c0834723c */ /* 0x040fec0000041858 */
[C---:B------:R-:W-:Y:S06]  /*7dc0*/  HMMA.16816.F32.BF16 R76, R8.reuse, R24, R96 ;  /* 0x00000018084c723c */ /* 0x040fec0000041860 */
[----:B------:R-:W-:Y:S01]  /*7dd0*/  HMMA.16816.F32.BF16 R64, R8, R30, R80 ;  /* 0x0000001e0840723c */ /* 0x000fe20000041850 */
[----:B-1----:R-:W-:-:S04]  /*7de0*/  FFMA.FTZ R0, R172, UR20, -R7 ;  /* 0x00000014ac007c23 */ /* 0x002fc80008010807 */
[----:B------:R1:W-:Y:S01]  /*7df0*/  MUFU.EX2 R118, R0 ;  /* 0x0000000000767308 */ /* 0x0003e20000000800 */
[C---:B------:R-:W-:Y:S01]  /*7e00*/  HMMA.16816.F32.BF16 R96, R12.reuse, R30, R56 ;  /* 0x0000001e0c60723c */ /* 0x040fe20000041838 */
[----:B------:R-:W2:Y:S05]  /*7e10*/  LDSM.16.MT88.4 R28, [R216+0x9800] ;  /* 0x00980000d81c783b */ /* 0x000eaa0000004200 */
[----:B------:R-:W-:Y:S06]  /*7e20*/  HMMA.16816.F32.BF16 R88, R12, R24, R72 ;  /* 0x000000180c58723c */ /* 0x000fec0000041848 */
[----:B------:R-:W-:Y:S01]  /*7e30*/  HMMA.16816.F32.BF16 R92, R8, R20, R92 ;  /* 0x00000014085c723c */ /* 0x000fe2000004185c */
[----:B-1----:R-:W-:-:S05]  /*7e40*/  FFMA.FTZ R0, R151, UR20, -R7 ;  /* 0x0000001497007c23 */ /* 0x002fca0008010807 */
[----:B------:R-:W-:Y:S01]  /*7e50*/  HMMA.16816.F32.BF16 R100, R8, R22, R100 ;  /* 0x000000160864723c */ /* 0x000fe20000041864 */
[----:B------:R1:W-:Y:S05]  /*7e60*/  MUFU.EX2 R180, R0 ;  /* 0x0000000000b47308 */ /* 0x0003ea0000000800 */
[----:B------:R-:W-:Y:S01]  /*7e70*/  HMMA.16816.F32.BF16 R72, R12, R20, R60 ;  /* 0x000000140c48723c */ /* 0x000fe2000004183c */
[----:B------:R-:W-:Y:S05]  /*7e80*/  LDSM.16.MT88.4 R20, [R217+0x9800] ;  /* 0x00980000d914783b */ /* 0x000fea0000004200 */
[C---:B------:R-:W-:Y:S06]  /*7e90*/  HMMA.16816.F32.BF16 R112, R8.reuse, R16, R112 ;  /* 0x000000100870723c */ /* 0x040fec0000041870 */
[C---:B------:R-:W-:Y:S01]  /*7ea0*/  HMMA.16816.F32.BF16 R104, R8.reuse, R18, R104 ;  /* 0x000000120868723c */ /* 0x040fe20000041868 */
[----:B-1----:R-:W-:Y:S01]  /*7eb0*/  FFMA.FTZ R0, R108, UR20, -R7 ;  /* 0x000000146c007c23 */ /* 0x002fe20008010807 */
[----:B------:R-:W1:Y:S03]  /*7ec0*/  LDSM.16.MT88.4 R16, [R218+0x9800] ;  /* 0x00980000da10783b */ /* 0x000e660000004200 */
[----:B------:R3:W4:Y:S01]  /*7ed0*/  MUFU.EX2 R229, R0 ;  /* 0x0000000000e57308 */ /* 0x0007220000000800 */
[-C--:B------:R-:W-:Y:S06]  /*7ee0*/  HMMA.16816.F32.BF16 R84, R8, R26.reuse, R84 ;  /* 0x0000001a0854723c */ /* 0x080fec0000041854 */
[----:B------:R-:W-:Y:S01]  /*7ef0*/  HMMA.16816.F32.BF16 R80, R12, R26, R48 ;  /* 0x0000001a0c50723c */ /* 0x000fe20000041830 */
[----:B------:R-:W1:Y:S01]  /*7f00*/  LDSM.16.MT88.4 R24, [R219+0x9800] ;  /* 0x00980000db18783b */ /* 0x000e620000004200 */
[----:B---3--:R-:W-:-:S05]  /*7f10*/  FFMA.FTZ R0, R174, UR20, -R6 ;  /* 0x00000014ae007c23 */ /* 0x008fca0008010806 */
[----:B----4-:R-:W-:Y:S01]  /*7f20*/  F2FP.BF16.F32.PACK_AB R14, R229, R180 ;  /* 0x000000b4e50e723e */ /* 0x010fe200000010ff */
[----:B------:R-:W-:Y:S01]  /*7f30*/  IMAD.MOV.U32 R174, RZ, RZ, R232 ;  /* 0x000000ffffae7224 */ /* 0x000fe200078e00e8 */
[----:B------:R3:W-:Y:S02]  /*7f40*/  MUFU.EX2 R230, R0 ;  /* 0x0000000000e67308 */ /* 0x0007e40000000800 */
[----:B---3--:R-:W-:-:S06]  /*7f50*/  FFMA.FTZ R0, R158, UR20, -R6 ;  /* 0x000000149e007c23 */ /* 0x008fcc0008010806 */
[----:B------:R3:W4:Y:S02]  /*7f60*/  MUFU.EX2 R3, R0 ;  /* 0x0000000000037308 */ /* 0x0007240000000800 */
[----:B---3--:R-:W-:Y:S01]  /*7f70*/  FFMA.FTZ R0, R139, UR20, -R6 ;  /* 0x000000148b007c23 */ /* 0x008fe20008010806 */
[----:B----4-:R-:W-:-:S05]  /*7f80*/  IMAD.MOV.U32 R139, RZ, RZ, R3 ;  /* 0x000000ffff8b7224 */ /* 0x010fca00078e0003 */
[----:B------:R3:W-:Y:S02]  /*7f90*/  MUFU.EX2 R108, R0 ;  /* 0x00000000006c7308 */ /* 0x0007e40000000800 */
[----:B---3--:R-:W-:-:S06]  /*7fa0*/  FFMA.FTZ R0, R109, UR20, -R6 ;  /* 0x000000146d007c23 */ /* 0x008fcc0008010806 */
[----:B------:R3:W4:Y:S02]  /*7fb0*/  MUFU.EX2 R125, R0 ;  /* 0x00000000007d7308 */ /* 0x0007240000000800 */
[----:B---3--:R-:W-:Y:S01]  /*7fc0*/  FFMA.FTZ R0, R175, UR20, -R5 ;  /* 0x00000014af007c23 */ /* 0x008fe20008010805 */
[----:B------:R-:W-:Y:S02]  /*7fd0*/  MOV R175, R242 ;  /* 0x000000f200af7202 */ /* 0x000fe40000000f00 */
[----:B----4-:R-:W-:-:S03]  /*7fe0*/  F2FP.BF16.F32.PACK_AB R15, R125, R108 ;  /* 0x0000006c7d0f723e */ /* 0x010fc600000010ff */
[----:B------:R3:W4:Y:S02]  /*7ff0*/  MUFU.EX2 R3, R0 ;  /* 0x0000000000037308 */ /* 0x0007240000000800 */
[----:B---3--:R-:W-:Y:S01]  /*8000*/  FFMA.FTZ R0, R159, UR20, -R5 ;  /* 0x000000149f007c23 */ /* 0x008fe20008010805 */
[----:B------:R-:W-:Y:S01]  /*8010*/  MOV R159, R118 ;  /* 0x00000076009f7202 */ /* 0x000fe20000000f00 */
[----:B------:R-:W-:-:S04]  /*8020*/  IMAD.MOV.U32 R118, RZ, RZ, R231 ;  /* 0x000000ffff767224 */ /* 0x000fc800078e00e7 */
[----:B------:R3:W2:Y:S02]  /*8030*/  MUFU.EX2 R158, R0 ;  /* 0x00000000009e7308 */ /* 0x0006a40000000800 */
[----:B---3--:R-:W-:-:S06]  /*8040*/  FFMA.FTZ R0, R150, UR20, -R5 ;  /* 0x0000001496007c23 */ /* 0x008fcc0008010805 */
[----:B------:R3:W-:Y:S02]  /*8050*/  MUFU.EX2 R109, R0 ;  /* 0x00000000006d7308 */ /* 0x0007e40000000800 */
[----:B---3--:R-:W-:Y:S01]  /*8060*/  FFMA.FTZ R0, R156, UR20, -R5 ;  /* 0x000000149c007c23 */ /* 0x008fe20008010805 */
[----:B----4-:R-:W-:-:S05]  /*8070*/  MOV R156, R3 ;  /* 0x00000003009c7202 */ /* 0x010fca0000000f00 */
[----:B------:R3:W4:Y:S01]  /*8080*/  MUFU.EX2 R3, R0 ;  /* 0x0000000000037308 */ /* 0x0007220000000800 */
[----:B--2---:R-:W-:Y:S01]  /*8090*/  F2FP.BF16.F32.PACK_AB R8, R158, R156 ;  /* 0x0000009c9e08723e */ /* 0x004fe200000010ff */
[----:B---3--:R-:W-:Y:S01]  /*80a0*/  FFMA.FTZ R0, R181, UR20, -R4 ;  /* 0x00000014b5007c23 */ /* 0x008fe20008010804 */
[----:B----4-:R-:W-:-:S05]  /*80b0*/  F2FP.BF16.F32.PACK_AB R10, R3, R109 ;  /* 0x0000006d030a723e */ /* 0x010fca00000010ff */
[----:B------:R2:W-:Y:S02]  /*80c0*/  MUFU.EX2 R150, R0 ;  /* 0x0000000000967308 */ /* 0x0005e40000000800 */
[----:B--2---:R-:W-:-:S06]  /*80d0*/  FFMA.FTZ R0, R173, UR20, -R4 ;  /* 0x00000014ad007c23 */ /* 0x004fcc0008010804 */
[----:B------:R2:W3:Y:S02]  /*80e0*/  MUFU.EX2 R151, R0 ;  /* 0x0000000000977308 */ /* 0x0004e40000000800 */
[----:B--2---:R-:W-:Y:S01]  /*80f0*/  FFMA.FTZ R0, R157, UR20, -R4 ;  /* 0x000000149d007c23 */ /* 0x004fe20008010804 */
[----:B------:R-:W-:Y:S01]  /*8100*/  IMAD.MOV.U32 R157, RZ, RZ, R230 ;  /* 0x000000ffff9d7224 */ /* 0x000fe200078e00e6 */
[----:B---3--:R-:W-:-:S04]  /*8110*/  F2FP.BF16.F32.PACK_AB R9, R151, R150 ;  /* 0x000000969709723e */ /* 0x008fc800000010ff */
[----:B------:R2:W-:Y:S01]  /*8120*/  MUFU.EX2 R230, R0 ;  /* 0x0000000000e67308 */ /* 0x0005e20000000800 */
[----:B------:R-:W-:Y:S01]  /*8130*/  F2FP.BF16.F32.PACK_AB R13, R139, R157 ;  /* 0x0000009d8b0d723e */ /* 0x000fe200000010ff */
[----:B--2---:R-:W-:Y:S01]  /*8140*/  FFMA.FTZ R0, R149, UR20, -R4 ;  /* 0x0000001495007c23 */ /* 0x004fe20008010804 */
[----:B------:R-:W-:Y:S01]  /*8150*/  MOV R149, R117 ;  /* 0x0000007500957202 */ /* 0x000fe20000000f00 */
[----:B------:R-:W-:Y:S01]  /*8160*/  IMAD.MOV.U32 R117, RZ, RZ, R134 ;  /* 0x000000ffff757224 */ /* 0x000fe200078e0086 */
[----:B------:R-:W-:-:S03]  /*8170*/  MOV R134, R252 ;  /* 0x000000fc00867202 */ /* 0x000fc60000000f00 */
[----:B------:R2:W3:Y:S01]  /*8180*/  MUFU.EX2 R181, R0 ;  /* 0x0000000000b57308 */ /* 0x0004e20000000800 */
[----:B------:R-:W-:-:S07]  /*8190*/  F2FP.BF16.F32.PACK_AB R12, R159, R149 ;  /* 0x000000959f0c723e */ /* 0x000fce00000010ff */
[C---:B------:R-:W-:Y:S06]  /*81a0*/  HMMA.16816.F32.BF16 R44, R12.reuse, R28, R44 ;  /* 0x0000001c0c2c723c */ /* 0x040fec000004182c */
[C---:B-1----:R-:W-:Y:S01]  /*81b0*/  HMMA.16816.F32.BF16 R36, R12.reuse, R16, R36 ;  /* 0x000000100c24723c */ /* 0x042fe20000041824 */
[--C-:B--2---:R-:W-:Y:S01]  /*81c0*/  FFMA.FTZ R0, R192, UR20, -R7.reuse ;  /* 0x00000014c0007c23 */ /* 0x104fe20008010807 */
[----:B---3--:R-:W-:Y:S02]  /*81d0*/  F2FP.BF16.F32.PACK_AB R11, R181, R230 ;  /* 0x000000e6b50b723e */ /* 0x008fe400000010ff */
[----:B------:R-:W-:Y:S01]  /*81e0*/  MOV R192, R244 ;  /* 0x000000f400c07202 */ /* 0x000fe20000000f00 */
[----:B------:R1:W-:Y:S01]  /*81f0*/  MUFU.EX2 R252, R0 ;  /* 0x0000000000fc7308 */ /* 0x0003e20000000800 */
[----:B------:R-:W-:Y:S06]  /*8200*/  HMMA.16816.F32.BF16 R32, R12, R18, R32 ;  /* 0x000000120c20723c */ /* 0x000fec0000041820 */
[C---:B------:R-:W-:Y:S06]  /*8210*/  HMMA.16816.F32.BF16 R48, R8.reuse, R28, R52 ;  /* 0x0000001c0830723c */ /* 0x040fec0000041834 */
[----:B------:R-:W-:Y:S01]  /*8220*/  HMMA.16816.F32.BF16 R52, R8, R20, R92 ;  /* 0x000000140834723c */ /* 0x000fe2000004185c */
[----:B-1----:R-:W-:Y:S01]  /*8230*/  FFMA.FTZ R0, R186, UR20, -R7 ;  /* 0x00000014ba007c23 */ /* 0x002fe20008010807 */
[----:B------:R-:W-:-:S04]  /*8240*/  MOV R186, R109 ;  /* 0x0000006d00ba7202 */ /* 0x000fc80000000f00 */
[-C--:B------:R-:W-:Y:S01]  /*8250*/  HMMA.16816.F32.BF16 R64, R8, R30.reuse, R64 ;  /* 0x0000001e0840723c */ /* 0x080fe20000041840 */
[----:B------:R1:W2:Y:S05]  /*8260*/  MUFU.EX2 R173, R0 ;  /* 0x0000000000ad7308 */ /* 0x0002aa0000000800 */
[----:B------:R-:W-:Y:S01]  /*8270*/  HMMA.16816.F32.BF16 R92, R12, R30, R96 ;  /* 0x0000001e0c5c723c */ /* 0x000fe20000041860 */
[----:B------:R-:W-:Y:S05]  /*8280*/  LDSM.16.MT88.4 R28, [R216+0xa000] ;  /* 0x00a00000d81c783b */ /* 0x000fea0000004200 */
[C---:B------:R-:W-:Y:S06]  /*8290*/  HMMA.16816.F32.BF16 R112, R8.reuse, R16, R112 ;  /* 0x000000100870723c */ /* 0x040fec0000041870 */
[----:B------:R-:W-:Y:S01]  /*82a0*/  HMMA.16816.F32.BF16 R104, R8, R18, R104 ;  /* 0x000000120868723c */ /* 0x000fe20000041868 */
[----:B-1----:R-:W-:Y:S01]  /*82b0*/  FFMA.FTZ R0, R182, UR20, -R7 ;  /* 0x00000014b6007c23 */ /* 0x002fe20008010807 */
[----:B------:R-:W-:Y:S01]  /*82c0*/  LDSM.16.MT88.4 R16, [R218+0xa000] ;  /* 0x00a00000da10783b */ /* 0x000fe20000004200 */
[----:B------:R-:W-:-:S02]  /*82d0*/  IMAD.MOV.U32 R182, RZ, RZ, R108 ;  /* 0x000000ffffb67224 */ /* 0x000fc400078e006c */
[----:B------:R1:W-:Y:S01]  /*82e0*/  MUFU.EX2 R172, R0 ;  /* 0x0000000000ac7308 */ /* 0x0003e20000000800 */
[C---:B------:R-:W-:Y:S06]  /*82f0*/  HMMA.16816.F32.BF16 R60, R8.reuse, R24, R76 ;  /* 0x00000018083c723c */ /* 0x040fec000004184c */
[----:B------:R-:W-:Y:S06]  /*8300*/  HMMA.16816.F32.BF16 R56, R8, R26, R84 ;  /* 0x0000001a0838723c */ /* 0x000fec0000041854 */
[----:B------:R-:W-:Y:S01]  /*8310*/  HMMA.16816.F32.BF16 R88, R12, R24, R88 ;  /* 0x000000180c58723c */ /* 0x000fe20000041858 */
[----:B-1----:R-:W-:Y:S01]  /*8320*/  FFMA.FTZ R0, R176, UR20, -R7 ;  /* 0x00000014b0007c23 */ /* 0x002fe20008010807 */
[----:B------:R-:W-:-:S04]  /*8330*/  MOV R176, R116 ;  /* 0x0000007400b07202 */ /* 0x000fc80000000f00 */
[----:B------:R-:W-:Y:S01]  /*8340*/  HMMA.16816.F32.BF16 R80, R12, R26, R80 ;  /* 0x0000001a0c50723c */ /* 0x000fe20000041850 */
[----:B------:R-:W-:Y:S01]  /*8350*/  MOV R116, R248 ;  /* 0x000000f800747202 */ /* 0x000fe20000000f00 */
[----:B------:R1:W3:Y:S01]  /*8360*/  MUFU.EX2 R152, R0 ;  /* 0x0000000000987308 */ /* 0x0002e20000000800 */
[----:B------:R-:W4:Y:S03]  /*8370*/  LDSM.16.MT88.4 R24, [R219+0xa000] ;  /* 0x00a00000db18783b */ /* 0x000f260000004200 */
[----:B------:R-:W-:Y:S06]  /*8380*/  HMMA.16816.F32.BF16 R76, R8, R22, R100 ;  /* 0x00000016084c723c */ /* 0x000fec0000041864 */
[C---:B------:R-:W-:Y:S06]  /*8390*/  HMMA.16816.F32.BF16 R72, R12.reuse, R20, R72 ;  /* 0x000000140c48723c */ /* 0x040fec0000041848 */
[----:B------:R-:W-:Y:S01]  /*83a0*/  HMMA.16816.F32.BF16 R40, R12, R22, R40 ;  /* 0x000000160c28723c */ /* 0x000fe20000041828 */
[----:B-1----:R-:W-:Y:S01]  /*83b0*/  FFMA.FTZ R0, R188, UR20, -R6 ;  /* 0x00000014bc007c23 */ /* 0x002fe20008010806 */
[----:B------:R-:W-:Y:S01]  /*83c0*/  MOV R188, R246 ;  /* 0x000000f600bc7202 */ /* 0x000fe20000000f00 */
[----:B------:R-:W1:Y:S02]  /*83d0*/  LDSM.16.MT88.4 R20, [R217+0xa000] ;  /* 0x00a00000d914783b */ /* 0x000e640000004200 */
[----:B------:R4:W-:Y:S02]  /*83e0*/  MUFU.EX2 R246, R0 ;  /* 0x0000000000f67308 */ /* 0x0009e40000000800 */
[----:B--2---:R-:W-:-:S02]  /*83f0*/  F2FP.BF16.F32.PACK_AB R12, R173, R252 ;  /* 0x000000fcad0c723e */ /* 0x004fc400000010ff */
[----:B---3--:R-:W-:Y:S01]  /*8400*/  F2FP.BF16.F32.PACK_AB R14, R152, R172 ;  /* 0x000000ac980e723e */ /* 0x008fe200000010ff */
[----:B----4-:R-:W-:Y:S01]  /*8410*/  FFMA.FTZ R0, R184, UR20, -R6 ;  /* 0x00000014b8007c23 */ /* 0x010fe20008010806 */
[----:B------:R-:W-:-:S03]  /*8420*/  IMAD.MOV.U32 R184, RZ, RZ, R251 ;  /* 0x000000ffffb87224 */ /* 0x000fc600078e00fb */
[----:B------:R2:W3:Y:S02]  /*8430*/  MUFU.EX2 R248, R0 ;  /* 0x0000000000f87308 */ /* 0x0004e40000000800 */
[----:B--2---:R-:W-:Y:S01]  /*8440*/  FFMA.FTZ R0, R179, UR20, -R6 ;  /* 0x00000014b3007c23 */ /* 0x004fe20008010806 */
[----:B------:R-:W-:Y:S02]  /*8450*/  MOV R179, R250 ;  /* 0x000000fa00b37202 */ /* 0x000fe40000000f00 */
[----:B---3--:R-:W-:-:S03]  /*8460*/  F2FP.BF16.F32.PACK_AB R13, R248, R246 ;  /* 0x000000f6f80d723e */ /* 0x008fc600000010ff */
[----:B------:R2:W-:Y:S02]  /*8470*/  MUFU.EX2 R250, R0 ;  /* 0x0000000000fa7308 */ /* 0x0005e40000000800 */
[----:B--2---:R-:W-:-:S06]  /*8480*/  FFMA.FTZ R0, R110, UR20, -R6 ;  /* 0x000000146e007c23 */ /* 0x004fcc0008010806 */
[----:B------:R2:W3:Y:S02]  /*8490*/  MUFU.EX2 R251, R0 ;  /* 0x0000000000fb7308 */ /* 0x0004e40000000800 */
[----:B--2---:R-:W-:Y:S01]  /*84a0*/  FFMA.FTZ R0, R189, UR20, -R5 ;  /* 0x00000014bd007c23 */ /* 0x004fe20008010805 */
[----:B------:R-:W-:Y:S01]  /*84b0*/  IMAD.MOV.U32 R189, RZ, RZ, R238 ;  /* 0x000000ffffbd7224 */ /* 0x000fe200078e00ee */
[----:B---3--:R-:W-:-:S04]  /*84c0*/  F2FP.BF16.F32.PACK_AB R15, R251, R250 ;  /* 0x000000fafb0f723e */ /* 0x008fc800000010ff */
[----:B------:R2:W-:Y:S03]  /*84d0*/  MUFU.EX2 R238, R0 ;  /* 0x0000000000ee7308 */ /* 0x0005e60000000800 */
[C---:B------:R-:W-:Y:S06]  /*84e0*/  HMMA.16816.F32.BF16 R88, R12.reuse, R24, R88 ;  /* 0x000000180c58723c */ /* 0x040fec0000041858 */
[----:B------:R-:W-:Y:S01]  /*84f0*/  HMMA.16816.F32.BF16 R80, R12, R26, R80 ;  /* 0x0000001a0c50723c */ /* 0x000fe20000041850 */
[----:B--2---:R-:W-:Y:S01]  /*8500*/  FFMA.FTZ R0, R185, UR20, -R5 ;  /* 0x00000014b9007c23 */ /* 0x004fe20008010805 */
[----:B------:R-:W-:-:S02]  /*8510*/  MOV R185, R117 ;  /* 0x0000007500b97202 */ /* 0x000fc40000000f00 */
[----:B------:R-:W-:Y:S02]  /*8520*/  MOV R117, R240 ;  /* 0x000000f000757202 */ /* 0x000fe40000000f00 */
[----:B------:R2:W3:Y:S02]  /*8530*/  MUFU.EX2 R240, R0 ;  /* 0x0000000000f07308 */ /* 0x0004e40000000800 */
[----:B--2---:R-:W-:Y:S01]  /*8540*/  FFMA.FTZ R0, R178, UR20, -R5 ;  /* 0x00000014b2007c23 */ /* 0x004fe20008010805 */
[----:B------:R-:W-:Y:S01]  /*8550*/  IMAD.MOV.U32 R178, RZ, RZ, R133 ;  /* 0x000000ffffb27224 */ /* 0x000fe200078e0085 */
[----:B------:R-:W-:-:S04]  /*8560*/  MOV R133, R236 ;  /* 0x000000ec00857202 */ /* 0x000fc80000000f00 */
[----:B------:R2:W-:Y:S01]  /*8570*/  MUFU.EX2 R242, R0 ;  /* 0x0000000000f27308 */ /* 0x0005e20000000800 */
[----:B---3--:R-:W-:Y:S01]  /*8580*/  F2FP.BF16.F32.PACK_AB R8, R240, R238 ;  /* 0x000000eef008723e */ /* 0x008fe200000010ff */
[----:B--2---:R-:W-:-:S06]  /*8590*/  FFMA.FTZ R0, R111, UR20, -R5 ;  /* 0x000000146f007c23 */ /* 0x004fcc0008010805 */
[----:B------:R2:W3:Y:S02]  /*85a0*/  MUFU.EX2 R244, R0 ;  /* 0x0000000000f47308 */ /* 0x0004e40000000800 */
[----:B--2---:R-:W-:Y:S01]  /*85b0*/  FFMA.FTZ R0, R191, UR20, -R4 ;  /* 0x00000014bf007c23 */ /* 0x004fe20008010804 */
[----:B---3--:R-:W-:Y:S02]  /*85c0*/  F2FP.BF16.F32.PACK_AB R10, R244, R242 ;  /* 0x000000f2f40a723e */ /* 0x008fe400000010ff */
[----:B------:R-:W-:-:S03]  /*85d0*/  MOV R191, R167 ;  /* 0x000000a700bf7202 */ /* 0x000fc60000000f00 */
[----:B------:R2:W-:Y:S02]  /*85e0*/  MUFU.EX2 R231, R0 ;  /* 0x0000000000e77308 */ /* 0x0005e40000000800 */
[----:B--2---:R-:W-:Y:S01]  /*85f0*/  FFMA.FTZ R0, R187, UR20, -R4 ;  /* 0x00000014bb007c23 */ /* 0x004fe20008010804 */
[----:B------:R-:W-:-:S05]  /*8600*/  IMAD.MOV.U32 R187, RZ, RZ, R166 ;  /* 0x000000ffffbb7224 */ /* 0x000fca00078e00a6 */
[----:B------:R2:W3:Y:S02]  /*8610*/  MUFU.EX2 R232, R0 ;  /* 0x0000000000e87308 */ /* 0x0004e40000000800 */
[----:B--2---:R-:W-:Y:S01]  /*8620*/  FFMA.FTZ R0, R183, UR20, -R4 ;  /* 0x00000014b7007c23 */ /* 0x004fe20008010804 */
[----:B---3--:R-:W-:Y:S02]  /*8630*/  F2FP.BF16.F32.PACK_AB R9, R232, R231 ;  /* 0x000000e7e809723e */ /* 0x008fe400000010ff */
[----:B------:R-:W-:-:S03]  /*8640*/  MOV R183, R165 ;  /* 0x000000a500b77202 */ /* 0x000fc60000000f00 */
[----:B------:R2:W-:Y:S02]  /*8650*/  MUFU.EX2 R233, R0 ;  /* 0x0000000000e97308 */ /* 0x0005e40000000800 */
[----:B--2---:R-:W-:Y:S01]  /*8660*/  FFMA.FTZ R0, R177, UR20, -R4 ;  /* 0x00000014b1007c23 */ /* 0x004fe20008010804 */
[----:B------:R-:W-:Y:S02]  /*8670*/  MOV R177, R164 ;  /* 0x000000a400b17202 */ /* 0x000fe40000000f00 */
[----:B------:R-:W-:Y:S03]  /*8680*/  HMMA.16816.F32.BF16 R164, R12, R28, R44 ;  /* 0x0000001c0ca4723c */ /* 0x000fe6000004182c */
[----:B------:R2:W3:Y:S02]  /*8690*/  MUFU.EX2 R236, R0 ;  /* 0x0000000000ec7308 */ /* 0x0004e40000000800 */
[----:B--2---:R-:W-:Y:S01]  /*86a0*/  FFMA.FTZ R0, R204, UR20, -R5 ;  /* 0x00000014cc007c23 */ /* 0x004fe20008010805 */
[----:B---3--:R-:W-:-:S05]  /*86b0*/  F2FP.BF16.F32.PACK_AB R11, R236, R233 ;  /* 0x000000e9ec0b723e */ /* 0x008fca00000010ff */
[----:B------:R2:W-:Y:S02]  /*86c0*/  MUFU.EX2 R227, R0 ;  /* 0x0000000000e37308 */ /* 0x0005e40000000800 */
[C---:B------:R-:W-:Y:S06]  /*86d0*/  HMMA.16816.F32.BF16 R108, R8.reuse, R28, R48 ;  /* 0x0000001c086c723c */ /* 0x040fec0000041830 */
[----:B------:R-:W-:Y:S01]  /*86e0*/  HMMA.16816.F32.BF16 R48, R8, R16, R112 ;  /* 0x000000100830723c */ /* 0x000fe20000041870 */
[--C-:B------:R-:W-:Y:S01]  /*86f0*/  FFMA.FTZ R29, R200, UR20, -R7.reuse ;  /* 0x00000014c81d7c23 */ /* 0x100fe20008010807 */
[----:B------:R-:W-:-:S04]  /*8700*/  FFMA.FTZ R28, R193, UR20, -R7 ;  /* 0x00000014c11c7c23 */ /* 0x000fc80008010807 */
[C---:B------:R-:W-:Y:S01]  /*8710*/  HMMA.16816.F32.BF16 R100, R8.reuse, R30, R64 ;  /* 0x0000001e0864723c */ /* 0x040fe20000041840 */
[----:B--2---:R-:W-:Y:S01]  /*8720*/  FFMA.FTZ R0, R199, UR20, -R5 ;  /* 0x00000014c7007c23 */ /* 0x004fe20008010805 */
[----:B------:R-:W-:Y:S01]  /*8730*/  IMAD.MOV.U32 R199, RZ, RZ, R228 ;  /* 0x000000ffffc77224 */ /* 0x000fe200078e00e4 */
[----:B------:R-:W-:Y:S01]  /*8740*/  MOV R114, R191 ;  /* 0x000000bf00727202 */ /* 0x000fe20000000f00 */
[----:B------:R-:W-:Y:S01]  /*8750*/  IMAD.MOV.U32 R115, RZ, RZ, R187 ;  /* 0x000000ffff737224 */ /* 0x000fe200078e00bb */
[----:B------:R2:W3:Y:S01]  /*8760*/  MUFU.EX2 R228, R0 ;  /* 0x0000000000e47308 */ /* 0x0004e20000000800 */
[----:B------:R-:W-:Y:S01]  /*8770*/  MOV R187, R189 ;  /* 0x000000bd00bb7202 */ /* 0x000fe20000000f00 */
[----:B------:R-:W-:Y:S01]  /*8780*/  HMMA.16816.F32.BF16 R84, R8, R26, R56 ;  /* 0x0000001a0854723c */ /* 0x000fe20000041838 */
[----:B------:R-:W-:Y:S01]  /*8790*/  MOV R113, R178 ;  /* 0x000000b200717202 */ /* 0x000fe20000000f00 */
[----:B------:R-:W-:Y:S01]  /*87a0*/  IMAD.MOV.U32 R178, RZ, RZ, R184 ;  /* 0x000000ffffb27224 */ /* 0x000fe200078e00b8 */
[----:B------:R-:W-:Y:S01]  /*87b0*/  MOV R189, R176 ;  /* 0x000000b000bd7202 */ /* 0x000fe20000000f00 */
[----:B------:R-:W-:Y:S01]  /*87c0*/  IMAD.MOV.U32 R176, RZ, RZ, R229 ;  /* 0x000000ffffb07224 */ /* 0x000fe200078e00e5 */
[----:B------:R-:W-:Y:S01]  /*87d0*/  MOV R191, R179 ;  /* 0x000000b300bf7202 */ /* 0x000fe20000000f00 */
[----:B------:R-:W-:Y:S01]  /*87e0*/  HMMA.16816.F32.BF16 R64, R12, R16, R36 ;  /* 0x000000100c40723c */ /* 0x000fe20000041824 */
[----:B------:R-:W-:Y:S01]  /*87f0*/  IMAD.MOV.U32 R179, RZ, RZ, R182 ;  /* 0x000000ffffb37224 */ /* 0x000fe200078e00b6 */
[----:B------:R-:W-:-:S02]  /*8800*/  MOV R184, R186 ;  /* 0x000000ba00b87202 */ /* 0x000fc40000000f00 */
[----:B------:R-:W-:Y:S01]  /*8810*/  MOV R182, R125 ;  /* 0x0000007d00b67202 */ /* 0x000fe20000000f00 */
[----:B------:R-:W-:Y:S01]  /*8820*/  IMAD.MOV.U32 R125, RZ, RZ, R215 ;  /* 0x000000ffff7d7224 */ /* 0x000fe200078e00d7 */
[C---:B-1----:R-:W-:Y:S01]  /*8830*/  HMMA.16816.F32.BF16 R56, R8.reuse, R20, R52 ;  /* 0x000000140838723c */ /* 0x042fe20000041834 */
[----:B------:R-:W-:Y:S01]  /*8840*/  FFMA.FTZ R38, R140, UR20, -R7 ;  /* 0x000000148c267c23 */ /* 0x000fe20008010807 */
[----:B------:R-:W-:Y:S01]  /*8850*/  MOV R186, R3 ;  /* 0x0000000300ba7202 */ /* 0x000fe20000000f00 */
[----:B--2---:R-:W-:Y:S01]  /*8860*/  FFMA.FTZ R0, R196, UR20, -R5 ;  /* 0x00000014c4007c23 */ /* 0x004fe20008010805 */
[----:B------:R-:W-:Y:S01]  /*8870*/  MOV R196, R177 ;  /* 0x000000b100c47202 */ /* 0x000fe20000000f00 */
[----:B------:R-:W-:Y:S01]  /*8880*/  FFMA.FTZ R3, R190, UR20, -R7 ;  /* 0x00000014be037c23 */ /* 0x000fe20008010807 */
[----:B------:R-:W-:Y:S01]  /*8890*/  MOV R177, R183 ;  /* 0x000000b700b17202 */ /* 0x000fe20000000f00 */
[----:B------:R-:W-:Y:S01]  /*88a0*/  IMAD.MOV.U32 R183, RZ, RZ, R185 ;  /* 0x000000ffffb77224 */ /* 0x000fe200078e00b9 */
[----:B------:R-:W-:Y:S01]  /*88b0*/  MOV R185, R188 ;  /* 0x000000bc00b97202 */ /* 0x000fe20000000f00 */
[----:B------:R1:W-:Y:S01]  /*88c0*/  MUFU.EX2 R229, R0 ;  /* 0x0000000000e57308 */ /* 0x0003e20000000800 */
[C---:B------:R-:W-:Y:S01]  /*88d0*/  HMMA.16816.F32.BF16 R52, R8.reuse, R22, R76 ;  /* 0x000000160834723c */ /* 0x040fe2000004184c */
[----:B------:R-:W-:Y:S01]  /*88e0*/  MOV R188, R230 ;  /* 0x000000e600bc7202 */ /* 0x000fe20000000f00 */
[----:B------:R-:W-:Y:S01]  /*88f0*/  FFMA.FTZ R37, R162, UR20, -R7 ;  /* 0x00000014a2257c23 */ /* 0x000fe20008010807 */
[----:B------:R-:W-:Y:S01]  /*8900*/  MOV R140, R183 ;  /* 0x000000b7008c7202 */ /* 0x000fe20000000f00 */
[----:B------:R-:W-:Y:S01]  /*8910*/  IMAD.MOV.U32 R183, RZ, RZ, R187 ;  /* 0x000000ffffb77224 */ /* 0x000fe200078e00bb */
[----:B------:R-:W-:Y:S01]  /*8920*/  MOV R187, R191 ;  /* 0x000000bf00bb7202 */ /* 0x000fe20000000f00 */
[C---:B------:R-:W-:Y:S01]  /*8930*/  HMMA.16816.F32.BF16 R96, R8.reuse, R24, R60 ;  /* 0x000000180860723c */ /* 0x040fe2000004183c */
[----:B------:R-:W-:Y:S01]  /*8940*/  MOV R191, R178 ;  /* 0x000000b200bf7202 */ /* 0x000fe20000000f00 */
[----:B------:R-:W2:Y:S01]  /*8950*/  LDSM.16.MT88.4 R24, [R216+0xa800] ;  /* 0x00a80000d818783b */ /* 0x000ea20000004200 */
[----:B------:R-:W-:Y:S01]  /*8960*/  IMAD.MOV.U32 R178, RZ, RZ, R185 ;  /* 0x000000ffffb27224 */ /* 0x000fe200078e00b9 */
[----:B------:R-:W-:Y:S01]  /*8970*/  MOV R185, R189 ;  /* 0x000000bd00b97202 */ /* 0x000fe20000000f00 */
[----:B------:R-:W-:Y:S01]  /*8980*/  FFMA.FTZ R36, R160, UR20, -R7 ;  /* 0x00000014a0247c23 */ /* 0x000fe20008010807 */
[----:B------:R-:W-:Y:S01]  /*8990*/  HMMA.16816.F32.BF16 R44, R8, R18, R104 ;  /* 0x00000012082c723c */ /* 0x000fe20000041868 */
[----:B------:R-:W-:Y:S01]  /*89a0*/  MOV R189, R179 ;  /* 0x000000b300bd7202 */ /* 0x000fe20000000f00 */
[----:B------:R-:W-:Y:S01]  /*89b0*/  IMAD.MOV.U32 R179, RZ, RZ, R184 ;  /* 0x000000ffffb37224 */ /* 0x000fe200078e00b8 */
[----:B------:R-:W-:Y:S01]  /*89c0*/  MOV R184, R188 ;  /* 0x000000bc00b87202 */ /* 0x000fe20000000f00 */
[----:B-1----:R-:W-:Y:S01]  /*89d0*/  FFMA.FTZ R0, R194, UR20, -R5 ;  /* 0x00000014c2007c23 */ /* 0x002fe20008010805 */
[----:B------:R-:W-:Y:S01]  /*89e0*/  MOV R188, R176 ;  /* 0x000000b000bc7202 */ /* 0x000fe20000000f00 */
[C---:B------:R-:W-:Y:S01]  /*89f0*/  HMMA.16816.F32.BF16 R76, R12.reuse, R20, R72 ;  /* 0x000000140c4c723c */ /* 0x040fe20000041848 */
[----:B------:R-:W-:Y:S01]  /*8a00*/  IMAD.MOV.U32 R176, RZ, RZ, R182 ;  /* 0x000000ffffb07224 */ /* 0x000fe200078e00b6 */
[----:B------:R1:W4:Y:S01]  /*8a10*/  MUFU.EX2 R230, R0 ;  /* 0x0000000000e67308 */ /* 0x0003220000000800 */
[----:B------:R-:W-:Y:S01]  /*8a20*/  MOV R182, R186 ;  /* 0x000000ba00b67202 */ /* 0x000fe20000000f00 */
[----:B------:R-:W-:Y:S01]  /*8a30*/  FFMA.FTZ R39, R141, UR20, -R7 ;  /* 0x000000148d277c23 */ /* 0x000fe20008010807 */
[----:B------:R-:W-:Y:S01]  /*8a40*/  MOV R186, R192 ;  /* 0x000000c000ba7202 */ /* 0x000fe20000000f00 */
[C---:B------:R-:W-:Y:S01]  /*8a50*/  HMMA.16816.F32.BF16 R104, R12.reuse, R30, R92 ;  /* 0x0000001e0c68723c */ /* 0x040fe2000004185c */
[----:B------:R-:W-:Y:S01]  /*8a60*/  IMAD.MOV.U32 R192, RZ, RZ, R119 ;  /* 0x000000ffffc07224 */ /* 0x000fe200078e0077 */
[----:B------:R-:W-:Y:S01]  /*8a70*/  MOV R119, R2 ;  /* 0x0000000200777202 */ /* 0x000fe20000000f00 */
[----:B------:R-:W-:Y:S01]  /*8a80*/  FFMA.FTZ R2, R197, UR20, -R4 ;  /* 0x00000014c5027c23 */ /* 0x000fe20008010804 */
[----:B---3--:R-:W-:Y:S01]  /*8a90*/  F2FP.BF16.F32.PACK_AB R8, R228, R227 ;  /* 0x000000e3e408723e */ /* 0x008fe200000010ff */
[----:B------:R-:W-:Y:S01]  /*8aa0*/  IMAD.MOV.U32 R197, RZ, RZ, R187 ;  /* 0x000000ffffc57224 */ /* 0x000fe200078e00bb */
[C---:B------:R-:W-:Y:S01]  /*8ab0*/  HMMA.16816.F32.BF16 R72, R12.reuse, R22, R40 ;  /* 0x000000160c48723c */ /* 0x040fe20000041828 */
[----:B------:R-:W3:Y:S01]  /*8ac0*/  LDSM.16.MT88.4 R20, [R219+0xa800] ;  /* 0x00a80000db14783b */ /* 0x000ee20000004200 */
[--C-:B------:R-:W-:Y:S01]  /*8ad0*/  FFMA.FTZ R31, R206, UR20, -R7.reuse ;  /* 0x00000014ce1f7c23 */ /* 0x100fe20008010807 */
[----:B------:R-:W-:Y:S01]  /*8ae0*/  FFMA.FTZ R92, R163, UR20, -R6 ;  /* 0x00000014a35c7c23 */ /* 0x000fe20008010806 */
[----:B------:R2:W-:Y:S01]  /*8af0*/  MUFU.EX2 R206, R2 ;  /* 0x0000000200ce7308 */ /* 0x0005e20000000800 */
[----:B------:R-:W-:Y:S01]  /*8b00*/  MOV R163, R118 ;  /* 0x0000007600a37202 */ /* 0x000fe20000000f00 */
[----:B------:R-:W-:Y:S01]  /*8b10*/  HMMA.16816.F32.BF16 R60, R12, R18, R32 ;  /* 0x000000120c3c723c */ /* 0x000fe20000041820 */
[----:B------:R-:W3:Y:S01]  /*8b20*/  LDSM.16.MT88.4 R16, [R217+0xa800] ;  /* 0x00a80000d910783b */ /* 0x000ee20000004200 */
[----:B-1----:R-:W-:Y:S01]  /*8b30*/  FFMA.FTZ R0, R205, UR20, -R4 ;  /* 0x00000014cd007c23 */ /* 0x002fe20008010804 */
[----:B----4-:R-:W-:Y:S01]  /*8b40*/  F2FP.BF16.F32.PACK_AB R10, R230, R229 ;  /* 0x000000e5e60a723e */ /* 0x010fe200000010ff */
[--C-:B------:R-:W-:Y:S01]  /*8b50*/  FFMA.FTZ R42, R146, UR20, -R7.reuse ;  /* 0x00000014922a7c23 */ /* 0x100fe20008010807 */
[----:B------:R-:W1:Y:S01]  /*8b60*/  LDSM.16.MT88.4 R12, [R218+0xa800] ;  /* 0x00a80000da0c783b */ /* 0x000e620000004200 */
[----:B------:R4:W-:Y:S01]  /*8b70*/  MUFU.EX2 R215, R0 ;  /* 0x0000000000d77308 */ /* 0x0009e20000000800 */
[--C-:B------:R-:W-:Y:S01]  /*8b80*/  FFMA.FTZ R32, R209, UR20, -R7.reuse ;  /* 0x00000014d1207c23 */ /* 0x100fe20008010807 */
[--C-:B------:R-:W-:Y:S01]  /*8b90*/  FFMA.FTZ R33, R168, UR20, -R6.reuse ;  /* 0x00000014a8217c23 */ /* 0x100fe20008010806 */
[--C-:B------:R-:W-:Y:S01]  /*8ba0*/  FFMA.FTZ R41, R145, UR20, -R7.reuse ;  /* 0x0000001491297c23 */ /* 0x100fe20008010807 */
[----:B------:R-:W-:Y:S01]  /*8bb0*/  FFMA.FTZ R40, R143, UR20, -R7 ;  /* 0x000000148f287c23 */ /* 0x000fe20008010807 */
[----:B------:R-:W-:Y:S01]  /*8bc0*/  MOV R168, R119 ;  /* 0x0000007700a87202 */ /* 0x000fe20000000f00 */
[--C-:B------:R-:W-:Y:S01]  /*8bd0*/  FFMA.FTZ R7, R207, UR20, -R6.reuse ;  /* 0x00000014cf077c23 */ /* 0x100fe20008010806 */
[--C-:B------:R-:W-:Y:S01]  /*8be0*/  FFMA.FTZ R30, R202, UR20, -R6.reuse ;  /* 0x00000014ca1e7c23 */ /* 0x100fe20008010806 */
[--C-:B------:R-:W-:Y:S01]  /*8bf0*/  FFMA.FTZ R35, R201, UR20, -R6.reuse ;  /* 0x00000014c9237c23 */ /* 0x100fe20008010806 */
[--C-:B--2---:R-:W-:Y:S01]  /*8c00*/  FFMA.FTZ R2, R214, UR20, -R6.reuse ;  /* 0x00000014d6027c23 */ /* 0x104fe20008010806 */
[--C-:B------:R-:W-:Y:S01]  /*8c10*/  FFMA.FTZ R34, R195, UR20, -R6.reuse ;  /* 0x00000014c3227c23 */ /* 0x100fe20008010806 */
[--C-:B------:R-:W-:Y:S01]  /*8c20*/  FFMA.FTZ R118, R161, UR20, -R6.reuse ;  /* 0x00000014a1767c23 */ /* 0x100fe20008010806 */
[----:B------:R-:W-:Y:S01]  /*8c30*/  FFMA.FTZ R119, R147, UR20, -R6 ;  /* 0x0000001493777c23 */ /* 0x000fe20008010806 */
[----:B------:R-:W-:Y:S01]  /*8c40*/  MOV R214, R183 ;  /* 0x000000b700d67202 */ /* 0x000fe20000000f00 */
[----:B------:R-:W-:Y:S01]  /*8c50*/  IMAD.MOV.U32 R147, RZ, RZ, R116 ;  /* 0x000000ffff937224 */ /* 0x000fe200078e0074 */
[----:B------:R-:W-:Y:S01]  /*8c60*/  MOV R141, R177 ;  /* 0x000000b1008d7202 */ /* 0x000fe20000000f00 */
[----:B------:R-:W-:-:S02]  /*8c70*/  IMAD.MOV.U32 R143, RZ, RZ, R115 ;  /* 0x000000ffff8f7224 */ /* 0x000fc400078e0073 */
[----:B----4-:R-:W-:Y:S01]  /*8c80*/  FFMA.FTZ R0, R203, UR20, -R4 ;  /* 0x00000014cb007c23 */ /* 0x010fe20008010804 */
        /* <DEDUP_REMOVED lines=11> */
[----:B------:R3:W-:Y:S01]  /*8d40*/  MUFU.EX2 R201, R31 ;  /* 0x0000001f00c97308 */ /* 0x0007e20000000800 */
[----:B------:R-:W-:Y:S01]  /*8d50*/  MOV R43, R132 ;  /* 0x00000084002b7202 */ /* 0x000fe20000000f00 */
[--C-:B------:R-:W-:Y:S01]  /*8d60*/  FFMA.FTZ R93, R128, UR20, -R4.reuse ;  /* 0x00000014805d7c23 */ /* 0x100fe20008010804 */
[----:B------:R-:W-:Y:S01]  /*8d70*/  MOV R95, R125 ;  /* 0x0000007d005f7202 */ /* 0x000fe20000000f00 */
[--C-:B------:R-:W-:Y:S01]  /*8d80*/  FFMA.FTZ R94, R123, UR20, -R4.reuse ;  /* 0x000000147b5e7c23 */ /* 0x100fe20008010804 */
[----:B------:R-:W-:-:S03]  /*8d90*/  FFMA.FTZ R116, R122, UR20, -R4 ;  /* 0x000000147a747c23 */ /* 0x000fc60008010804 */
[----:B------:R1:W-:Y:S01]  /*8da0*/  MUFU.EX2 R202, R29 ;  /* 0x0000001d00ca7308 */ /* 0x0003e20000000800 */
[----:B--2---:R-:W-:Y:S01]  /*8db0*/  FFMA.FTZ R0, R198, UR20, -R4 ;  /* 0x00000014c6007c23 */ /* 0x004fe20008010804 */
[----:B----4-:R-:W-:Y:S02]  /*8dc0*/  F2FP.BF16.F32.PACK_AB R9, R209, R215 ;  /* 0x000000d7d109723e */ /* 0x010fe400000010ff */
[----:B------:R-:W-:-:S04]  /*8dd0*/  MOV R198, R191 ;  /* 0x000000bf00c67202 */ /* 0x000fc80000000f00 */
[----:B------:R-:W2:Y:S01]  /*8de0*/  MUFU.EX2 R205, R0 ;  /* 0x0000000000cd7308 */ /* 0x000ea20000000800 */
[----:B---3--:R-:W-:-:S07]  /*8df0*/  FFMA.FTZ R31, R142, UR20, -R5 ;  /* 0x000000148e1f7c23 */ /* 0x008fce0008010805 */
[----:B------:R3:W-:Y:S01]  /*8e00*/  MUFU.EX2 R204, R3 ;  /* 0x0000000300cc7308 */ /* 0x0007e20000000800 */
[----:B-1----:R-:W-:-:S07]  /*8e10*/  FFMA.FTZ R29, R169, UR20, -R5 ;  /* 0x00000014a91d7c23 */ /* 0x002fce0008010805 */
[----:B------:R1:W-:Y:S01]  /*8e20*/  MUFU.EX2 R132, R2 ;  /* 0x0000000200847308 */ /* 0x0003e20000000800 */
[----:B--2---:R-:W-:Y:S01]  /*8e30*/  F2FP.BF16.F32.PACK_AB R11, R206, R205 ;  /* 0x000000cdce0b723e */ /* 0x004fe200000010ff */
[----:B------:R-:W-:Y:S01]  /*8e40*/  FFMA.FTZ R0, R211, UR20, -R6 ;  /* 0x00000014d3007c23 */ /* 0x000fe20008010806 */
[----:B------:R-:W-:Y:S02]  /*8e50*/  MOV R6, R134 ;  /* 0x0000008600067202 */ /* 0x000fe40000000f00 */
[----:B------:R-:W-:-:S03]  /*8e60*/  MOV R211, R186 ;  /* 0x000000ba00d37202 */ /* 0x000fc60000000f00 */
[----:B------:R-:W-:Y:S01]  /*8e70*/  HMMA.16816.F32.BF16 R108, R8, R24, R108 ;  /* 0x00000018086c723c */ /* 0x000fe2000004186c */
[----:B------:R2:W-:Y:S01]  /*8e80*/  MUFU.EX2 R134, R0 ;  /* 0x0000000000867308 */ /* 0x0005e20000000800 */
[----:B---3--:R-:W-:-:S04]  /*8e90*/  FFMA.FTZ R3, R208, UR20, -R5 ;  /* 0x00000014d0037c23 */ /* 0x008fc80008010805 */
[C---:B------:R-:W-:Y:S01]  /*8ea0*/  HMMA.16816.F32.BF16 R100, R8.reuse, R26, R100 ;  /* 0x0000001a0864723c */ /* 0x040fe20000041864 */
[--C-:B-1----:R-:W-:Y:S02]  /*8eb0*/  FFMA.FTZ R2, R144, UR20, -R5.reuse ;  /* 0x0000001490027c23 */ /* 0x102fe40008010805 */
[----:B------:R-:W-:Y:S03]  /*8ec0*/  MUFU.EX2 R200, R32 ;  /* 0x0000002000c87308 */ /* 0x000fe60000000800 */
[C---:B------:R-:W-:Y:S06]  /*8ed0*/  HMMA.16816.F32.BF16 R96, R8.reuse, R20, R96 ;  /* 0x000000140860723c */ /* 0x040fec0000041860 */
[C---:B------:R-:W-:Y:S01]  /*8ee0*/  HMMA.16816.F32.BF16 R84, R8.reuse, R22, R84 ;  /* 0x000000160854723c */ /* 0x040fe20000041854 */
[----:B--2---:R-:W-:Y:S01]  /*8ef0*/  FFMA.FTZ R0, R138, UR20, -R5 ;  /* 0x000000148a007c23 */ /* 0x004fe20008010805 */
[----:B------:R1:W-:Y:S04]  /*8f00*/  MUFU.EX2 R203, R28 ;  /* 0x0000001c00cb7308 */ /* 0x0003e80000000800 */
[C---:B------:R-:W-:Y:S04]  /*8f10*/  HMMA.16816.F32.BF16 R184, R8.reuse, R16, R56 ;  /* 0x0000001008b8723c */ /* 0x040fe80000041838 */
[----:B------:R-:W-:Y:S02]  /*8f20*/  MUFU.EX2 R133, R7 ;  /* 0x0000000700857308 */ /* 0x000fe40000000800 */
[C---:B------:R-:W-:Y:S01]  /*8f30*/  HMMA.16816.F32.BF16 R188, R8.reuse, R18, R52 ;  /* 0x0000001208bc723c */ /* 0x040fe20000041834 */
[----:B------:R-:W-:Y:S01]  /*8f40*/  MOV R59, R161 ;  /* 0x000000a1003b7202 */ /* 0x000fe20000000f00 */
[----:B------:R-:W-:Y:S01]  /*8f50*/  IMAD.MOV.U32 R58, RZ, RZ, R163 ;  /* 0x000000ffff3a7224 */ /* 0x000fe200078e00a3 */
[----:B------:R-:W-:Y:S01]  /*8f60*/  MOV R163, R143 ;  /* 0x0000008f00a37202 */ /* 0x000fe20000000f00 */
[----:B------:R-:W-:Y:S01]  /*8f70*/  IMAD.MOV.U32 R161, RZ, RZ, R211 ;  /* 0x000000ffffa17224 */ /* 0x000fe200078e00d3 */
[----:B------:R-:W-:Y:S01]  /*8f80*/  MOV R211, R214 ;  /* 0x000000d600d37202 */ /* 0x000fe20000000f00 */
[C---:B------:R-:W-:Y:S01]  /*8f90*/  HMMA.16816.F32.BF16 R192, R8.reuse, R12, R48 ;  /* 0x0000000c08c0723c */ /* 0x040fe20000041830 */
[--C-:B------:R-:W-:Y:S01]  /*8fa0*/  FFMA.FTZ R52, R137, UR20, -R5.reuse ;  /* 0x0000001489347c23 */ /* 0x100fe20008010805 */
[----:B------:R-:W-:Y:S01]  /*8fb0*/  FFMA.FTZ R53, R136, UR20, -R5 ;  /* 0x0000001488357c23 */ /* 0x000fe20008010805 */
[----:B------:R-:W-:Y:S01]  /*8fc0*/  MOV R214, R145 ;  /* 0x0000009100d67202 */ /* 0x000fe20000000f00 */
[----:B------:R-:W-:Y:S01]  /*8fd0*/  IMAD.MOV.U32 R145, RZ, RZ, R124 ;  /* 0x000000ffff917224 */ /* 0x000fe200078e007c */
[----:B------:R-:W-:Y:S01]  /*8fe0*/  MOV R143, R199 ;  /* 0x000000c7008f7202 */ /* 0x000fe20000000f00 */
[----:B------:R-:W-:Y:S01]  /*8ff0*/  HMMA.16816.F32.BF16 R112, R8, R14, R44 ;  /* 0x0000000e0870723c */ /* 0x000fe2000004182c */
[----:B------:R-:W-:Y:S01]  /*9000*/  IMAD.MOV.U32 R138, RZ, RZ, R226 ;  /* 0x000000ffff8a7224 */ /* 0x000fe200078e00e2 */
[----:B------:R2:W3:Y:S01]  /*9010*/  MUFU.EX2 R125, R30 ;  /* 0x0000001e007d7308 */ /* 0x0004e20000000800 */
[--C-:B-1----:R-:W-:Y:S01]  /*9020*/  FFMA.FTZ R28, R210, UR20, -R4.reuse ;  /* 0x00000014d21c7c23 */ /* 0x102fe20008010804 */
[----:B------:R-:W-:-:S03]  /*9030*/  FFMA.FTZ R55, R129, UR20, -R4 ;  /* 0x0000001481377c23 */ /* 0x000fc60008010804 */
[----:B------:R-:W-:Y:S01]  /*9040*/  FFMA.FTZ R8, R212, UR20, -R5 ;  /* 0x00000014d4087c23 */ /* 0x000fe20008010805 */
[----:B------:R-:W-:Y:S01]  /*9050*/  FADD.FTZ R5, R147, R6 ;  /* 0x0000000693057221 */ /* 0x000fe20000010000 */
[----:B------:R-:W-:Y:S01]  /*9060*/  MOV R6, R168 ;  /* 0x000000a800067202 */ /* 0x000fe20000000f00 */
[----:B------:R-:W-:Y:S01]  /*9070*/  IMAD.MOV.U32 R168, RZ, RZ, R141 ;  /* 0x000000ffffa87224 */ /* 0x000fe200078e008d */
[----:B------:R-:W-:Y:S01]  /*9080*/  MOV R147, R207 ;  /* 0x000000cf00937202 */ /* 0x000fe20000000f00 */
[----:B------:R-:W-:Y:S01]  /*9090*/  IMAD.MOV.U32 R199, RZ, RZ, R239 ;  /* 0x000000ffffc77224 */ /* 0x000fe200078e00ef */
[----:B------:R-:W-:Y:S01]  /*90a0*/  MOV R207, R140 ;  /* 0x0000008c00cf7202 */ /* 0x000fe20000000f00 */
[----:B------:R-:W-:Y:S02]  /*90b0*/  IMAD.MOV.U32 R140, RZ, RZ, R146 ;  /* 0x000000ffff8c7224 */ /* 0x000fe400078e0092 */
[----:B------:R-:W-:Y:S01]  /*90c0*/  FADD.FTZ R95, R95, R6 ;  /* 0x000000065f5f7221 */ /* 0x000fe20000010000 */
        /* <DEDUP_REMOVED lines=9> */
[----:B------:R1:W5:Y:S01]  /*9160*/  LDL.LU R237, [R1+0x158] ;  /* 0x0001580001ed7983 */ /* 0x0003620000300800 */
[----:B------:R-:W-:Y:S01]  /*9170*/  MOV R214, R140 ;  /* 0x0000008c00d67202 */ /* 0x000fe20000000f00 */
[----:B------:R-:W-:Y:S01]  /*9180*/  IMAD.MOV.U32 R140, RZ, RZ, R141 ;  /* 0x000000ffff8c7224 */ /* 0x000fe200078e008d */
[----:B------:R-:W-:-:S02]  /*9190*/  MOV R196, R247 ;  /* 0x000000f700c47202 */ /* 0x000fc40000000f00 */
[----:B------:R-:W-:Y:S01]  /*91a0*/  MOV R141, R143 ;  /* 0x0000008f008d7202 */ /* 0x000fe20000000f00 */
[----:B------:R1:W5:Y:S01]  /*91b0*/  LDL.LU R247, [R1+0x154] ;  /* 0x0001540001f77983 */ /* 0x0003620000300800 */
        /* <DEDUP_REMOVED lines=9> */
[----:B------:R-:W-:-:S02]  /*9250*/  IMAD.MOV.U32 R127, RZ, RZ, R117 ;  /* 0x000000ffff7f7224 */ /* 0x000fc400078e0075 */
[----:B------:R-:W-:Y:S01]  /*9260*/  FADD.FTZ R117, R245, R171 ;  /* 0x000000abf5757221 */ /* 0x000fe20000010000 */
[----:B------:R-:W-:Y:S01]  /*9270*/  MUFU.EX2 R124, R37 ;  /* 0x00000025007c7308 */ /* 0x000fe20000000800 */
[----:B------:R1:W5:Y:S01]  /*9280*/  LDL.LU R245, [R1+0x14c] ;  /* 0x00014c0001f57983 */ /* 0x0003620000300800 */
[----:B------:R-:W-:Y:S01]  /*9290*/  FADD.FTZ R54, R6, R5 ;  /* 0x0000000506367221 */ /* 0x000fe20000010000 */
[----:B--2---:R-:W-:Y:S01]  /*92a0*/  FADD.FTZ R30, R170, R4 ;  /* 0x00000004aa1e7221 */ /* 0x004fe20000010000 */
[----:B---3--:R-:W-:Y:S01]  /*92b0*/  F2FP.BF16.F32.PACK_AB R7, R125, R133 ;  /* 0x000000857d07723e */ /* 0x008fe200000010ff */
[----:B------:R-:W2:Y:S01]  /*92c0*/  LDL.LU R226, [R1+0x148] ;  /* 0x0001480001e27983 */ /* 0x000ea20000300800 */
[----:B------:R-:W-:Y:S01]  /*92d0*/  F2FP.BF16.F32.PACK_AB R4, R201, R200 ;  /* 0x000000c8c904723e */ /* 0x000fe200000010ff */
[----:B------:R-:W-:Y:S01]  /*92e0*/  IMAD.MOV.U32 R208, RZ, RZ, R180 ;  /* 0x000000ffffd07224 */ /* 0x000fe200078e00b4 */
[----:B------:R-:W-:Y:S02]  /*92f0*/  F2FP.BF16.F32.PACK_AB R5, R134, R132 ;  /* 0x000000848605723e */ /* 0x000fe400000010ff */
[----:B------:R-:W-:-:S02]  /*9300*/  F2FP.BF16.F32.PACK_AB R6, R203, R202 ;  /* 0x000000cacb06723e */ /* 0x000fc400000010ff */
[----:B------:R-:W-:Y:S02]  /*9310*/  MOV R212, R147 ;  /* 0x0000009300d47202 */ /* 0x000fe40000000f00 */
[----:B------:R-:W-:Y:S01]  /*9320*/  MOV R147, R161 ;  /* 0x000000a100937202 */ /* 0x000fe20000000f00 */
[----:B------:R-:W-:Y:S01]  /*9330*/  IMAD.MOV.U32 R161, RZ, RZ, R163 ;  /* 0x000000ffffa17224 */ /* 0x000fe200078e00a3 */
[----:B------:R-:W-:Y:S01]  /*9340*/  MOV R163, R214 ;  /* 0x000000d600a37202 */ /* 0x000fe20000000f00 */
[C---:B------:R-:W-:Y:S01]  /*9350*/  HMMA.16816.F32.BF16 R164, R4.reuse, R24, R164 ;  /* 0x0000001804a4723c */ /* 0x040fe200000418a4 */
[----:B------:R-:W-:Y:S01]  /*9360*/  MOV R214, R140 ;  /* 0x0000008c00d67202 */ /* 0x000fe20000000f00 */
[----:B------:R-:W-:Y:S01]  /*9370*/  IMAD.MOV.U32 R140, RZ, RZ, R141 ;  /* 0x000000ffff8c7224 */ /* 0x000fe200078e008d */
[----:B------:R-:W-:Y:S02]  /*9380*/  MOV R141, R143 ;  /* 0x0000008f008d7202 */ /* 0x000fe40000000f00 */
[----:B------:R-:W-:Y:S01]  /*9390*/  MOV R143, R145 ;  /* 0x00000091008f7202 */ /* 0x000fe20000000f00 */
[C---:B------:R-:W-:Y:S01]  /*93a0*/  HMMA.16816.F32.BF16 R104, R4.reuse, R26, R104 ;  /* 0x0000001a0468723c */ /* 0x040fe20000041868 */
[----:B------:R-:W3:Y:S01]  /*93b0*/  LDSM.16.MT88.4 R24, [R216+0xb000] ;  /* 0x00b00000d818783b */ /* 0x000ee20000004200 */
[----:B------:R-:W-:Y:S01]  /*93c0*/  IMAD.MOV.U32 R145, RZ, RZ, R146 ;  /* 0x000000ffff917224 */ /* 0x000fe200078e0092 */
[----:B------:R-:W-:Y:S01]  /*93d0*/  MOV R146, R196 ;  /* 0x000000c400927202 */ /* 0x000fe20000000f00 */
[----:B------:R-:W-:Y:S01]  /*93e0*/  MUFU.EX2 R128, R36 ;  /* 0x0000002400807308 */ /* 0x000fe20000000800 */
[----:B------:R-:W-:Y:S01]  /*93f0*/  MOV R144, R127 ;  /* 0x0000007f00907202 */ /* 0x000fe20000000f00 */
[----:B------:R-:W-:Y:S01]  /*9400*/  HMMA.16816.F32.BF16 R56, R4, R20, R88 ;  /* 0x000000140438723c */ /* 0x000fe20000041858 */
[----:B------:R-:W-:-:S02]  /*9410*/  MOV R180, R126 ;  /* 0x0000007e00b47202 */ /* 0x000fc40000000f00 */
[----:B------:R-:W-:-:S03]  /*9420*/  MOV R196, R43 ;  /* 0x0000002b00c47202 */ /* 0x000fc60000000f00 */
[----:B------:R-:W-:Y:S01]  /*9430*/  MUFU.EX2 R123, R42 ;  /* 0x0000002a007b7308 */ /* 0x000fe20000000800 */
[C---:B------:R-:W-:Y:S06]  /*9440*/  HMMA.16816.F32.BF16 R48, R4.reuse, R12, R64 ;  /* 0x0000000c0430723c */ /* 0x040fec0000041840 */
[C---:B------:R-:W-:Y:S01]  /*9450*/  HMMA.16816.F32.BF16 R44, R4.reuse, R14, R60 ;  /* 0x0000000e042c723c */ /* 0x040fe2000004183c */
[----:B------:R-:W-:Y:S01]  /*9460*/  MUFU.EX2 R127, R41 ;  /* 0x00000029007f7308 */ /* 0x000fe20000000800 */
[----:B------:R-:W-:Y:S07]  /*9470*/  LDSM.16.MT88.4 R12, [R217+0xb000] ;  /* 0x00b00000d90c783b */ /* 0x000fee0000004200 */
[----:B------:R4:W-:Y:S08]  /*9480*/  MUFU.EX2 R122, R40 ;  /* 0x00000028007a7308 */ /* 0x0009f00000000800 */
[----:B------:R-:W-:Y:S08]  /*9490*/  MUFU.EX2 R126, R39 ;  /* 0x00000027007e7308 */ /* 0x000ff00000000800 */
[----:B------:R1:W-:Y:S01]  /*94a0*/  MUFU.EX2 R129, R38 ;  /* 0x0000002600817308 */ /* 0x0003e20000000800 */
[C---:B----4-:R-:W-:Y:S01]  /*94b0*/  HMMA.16816.F32.BF16 R40, R4.reuse, R22, R80 ;  /* 0x000000160428723c */ /* 0x050fe20000041850 */
[----:B------:R-:W-:Y:S06]  /*94c0*/  LDSM.16.MT88.4 R20, [R218+0xb000] ;  /* 0x00b00000da14783b */ /* 0x000fec0000004200 */
[----:B------:R-:W-:Y:S08]  /*94d0*/  MUFU.EX2 R88, R35 ;  /* 0x0000002300587308 */ /* 0x000ff00000000800 */
[----:B------:R-:W-:Y:S01]  /*94e0*/  MUFU.EX2 R89, R34 ;  /* 0x0000002200597308 */ /* 0x000fe20000000800 */
[C---:B-1----:R-:W-:Y:S07]  /*94f0*/  HMMA.16816.F32.BF16 R36, R4.reuse, R16, R76 ;  /* 0x000000100424723c */ /* 0x042fee000004184c */
[----:B------:R1:W-:Y:S02]  /*9500*/  MUFU.EX2 R90, R33 ;  /* 0x00000021005a7308 */ /* 0x0003e40000000800 */
[----:B-1----:R-:W-:Y:S01]  /*9510*/  HMMA.16816.F32.BF16 R32, R4, R18, R72 ;  /* 0x000000120420723c */ /* 0x002fe20000041848 */
[----:B------:R-:W1:Y:S05]  /*9520*/  LDSM.16.MT88.4 R16, [R219+0xb000] ;  /* 0x00b00000db10783b */ /* 0x000e6a0000004200 */
[----:B------:R-:W-:Y:S08]  /*9530*/  MUFU.EX2 R80, R8 ;  /* 0x0000000800507308 */ /* 0x000ff00000000800 */
[----:B------:R4:W-:Y:S08]  /*9540*/  MUFU.EX2 R81, R3 ;  /* 0x0000000300517308 */ /* 0x0009f00000000800 */
[----:B------:R3:W-:Y:S08]  /*9550*/  MUFU.EX2 R76, R2 ;  /* 0x00000002004c7308 */ /* 0x0007f00000000800 */
[----:B------:R1:W-:Y:S08]  /*9560*/  MUFU.EX2 R66, R0 ;  /* 0x0000000000427308 */ /* 0x0003f00000000800 */
[----:B------:R-:W-:Y:S08]  /*9570*/  MUFU.EX2 R67, R9 ;  /* 0x0000000900437308 */ /* 0x000ff00000000800 */
[----:B------:R-:W1:Y:S08]  /*9580*/  MUFU.EX2 R73, R28 ;  /* 0x0000001c00497308 */ /* 0x000e700000000800 */
[----:B------:R-:W-:Y:S08]  /*9590*/  MUFU.EX2 R64, R11 ;  /* 0x0000000b00407308 */ /* 0x000ff00000000800 */
[----:B------:R-:W1:Y:S01]  /*95a0*/  MUFU.EX2 R65, R10 ;  /* 0x0000000a00417308 */ /* 0x000e620000000800 */
[----:B------:R-:W-:Y:S01]  /*95b0*/  FADD.FTZ R4, R138, R95 ;  /* 0x0000005f8a047221 */ /* 0x000fe20000010000 */
[----:B------:R-:W-:-:S02]  /*95c0*/  MOV R138, R144 ;  /* 0x00000090008a7202 */ /* 0x000fc40000000f00 */
[----:B------:R-:W-:Y:S01]  /*95d0*/  MOV R144, R208 ;  /* 0x000000d000907202 */ /* 0x000fe20000000f00 */
[----:B------:R-:W-:Y:S01]  /*95e0*/  IMAD.MOV.U32 R208, RZ, RZ, R212 ;  /* 0x000000ffffd07224 */ /* 0x000fe200078e00d4 */
[----:B------:R-:W-:Y:S01]  /*95f0*/  MOV R212, R175 ;  /* 0x000000af00d47202 */ /* 0x000fe20000000f00 */
[----:B----4-:R-:W-:Y:S01]  /*9600*/  FADD.FTZ R3, R249, R117 ;  /* 0x00000075f9037221 */ /* 0x010fe20000010000 */
[----:B---3--:R-:W-:Y:S01]  /*9610*/  FADD.FTZ R2, R138, R54 ;  /* 0x000000368a027221 */ /* 0x008fe20000010000 */
[----:B------:R-:W-:Y:S01]  /*9620*/  FADD.FTZ R8, R208, R4 ;  /* 0x00000004d0087221 */ /* 0x000fe20000010000 */
[----:B-1----:R-:W-:Y:S01]  /*9630*/  FADD.FTZ R0, R144, R30 ;  /* 0x0000001e90007221 */ /* 0x002fe20000010000 */
[----:B------:R-:W-:Y:S01]  /*9640*/  FADD.FTZ R3, R212, R3 ;  /* 0x00000003d4037221 */ /* 0x000fe20000010000 */
[----:B------:R-:W-:Y:S02]  /*9650*/  MOV R82, R207 ;  /* 0x000000cf00527202 */ /* 0x000fe40000000f00 */
[----:B------:R-:W-:-:S02]  /*9660*/  F2FP.BF16.F32.PACK_AB R5, R73, R67 ;  /* 0x000000434905723e */ /* 0x000fc400000010ff */
[----:B------:R-:W-:Y:S02]  /*9670*/  F2FP.BF16.F32.PACK_AB R6, R66, R76 ;  /* 0x0000004c4206723e */ /* 0x000fe400000010ff */
[----:B------:R-:W-:Y:S01]  /*9680*/  F2FP.BF16.F32.PACK_AB R7, R65, R64 ;  /* 0x000000404107723e */ /* 0x000fe200000010ff */
[----:B------:R-:W-:Y:S01]  /*9690*/  IMAD.MOV.U32 R83, RZ, RZ, R211 ;  /* 0x000000ffff537224 */ /* 0x000fe200078e00d3 */
[----:B------:R-:W-:Y:S01]  /*96a0*/  F2FP.BF16.F32.PACK_AB R4, R81, R80 ;  /* 0x000000505104723e */ /* 0x000fe200000010ff */
[----:B------:R-:W-:Y:S01]  /*96b0*/  FADD.FTZ R2, R234, R2 ;  /* 0x00000002ea027221 */ /* 0x000fe20000010000 */
[----:B------:R-:W-:Y:S01]  /*96c0*/  MOV R175, R174 ;  /* 0x000000ae00af7202 */ /* 0x000fe20000000f00 */
[----:B------:R-:W-:Y:S01]  /*96d0*/  IMAD.MOV.U32 R174, RZ, RZ, R241 ;  /* 0x000000ffffae7224 */ /* 0x000fe200078e00f1 */
        /* <DEDUP_REMOVED lines=9> */
[----:B------:R-:W-:Y:S01]  /*9770*/  MOV R211, R172 ;  /* 0x000000ac00d37202 */ /* 0x000fe20000000f00 */
[----:B------:R1:W-:Y:S01]  /*9780*/  MUFU.EX2 R72, R29 ;  /* 0x0000001d00487308 */ /* 0x0003e20000000800 */
[C---:B------:R-:W-:Y:S01]  /*9790*/  HMMA.16816.F32.BF16 R172, R4.reuse, R24, R108 ;  /* 0x0000001804ac723c */ /* 0x040fe2000004186c */
[----:B------:R-:W-:Y:S01]  /*97a0*/  FADD.FTZ R0, R91, R0 ;  /* 0x000000005b007221 */ /* 0x000fe20000010000 */
        /* <DEDUP_REMOVED lines=12> */
[----:B------:R-:W-:Y:S01]  /*9870*/  MUFU.EX2 R62, R52 ;  /* 0x00000034003e7308 */ /* 0x000fe20000000800 */
[----:B------:R-:W-:Y:S01]  /*9880*/  MOV R213, R176 ;  /* 0x000000b000d57202 */ /* 0x000fe20000000f00 */
[----:B-1----:R-:W-:Y:S01]  /*9890*/  FADD.FTZ R29, R130, R8 ;  /* 0x00000008821d7221 */ /* 0x002fe20000010000 */
[----:B------:R-:W-:Y:S01]  /*98a0*/  MOV R208, R182 ;  /* 0x000000b600d07202 */ /* 0x000fe20000000f00 */
[----:B------:R-:W-:Y:S01]  /*98b0*/  FADD.FTZ R0, R220, R0 ;  /* 0x00000000dc007221 */ /* 0x000fe20000010000 */
[----:B------:R-:W-:Y:S01]  /*98c0*/  MOV R142, R180 ;  /* 0x000000b4008e7202 */ /* 0x000fe20000000f00 */
[----:B------:R-:W-:Y:S01]  /*98d0*/  IMAD.MOV.U32 R95, RZ, RZ, R143 ;  /* 0x000000ffff5f7224 */ /* 0x000fe200078e008f */
[----:B------:R-:W-:Y:S01]  /*98e0*/  MOV R74, R145 ;  /* 0x00000091004a7202 */ /* 0x000fe20000000f00 */
[----:B------:R-:W-:Y:S01]  /*98f0*/  MUFU.EX2 R61, R53 ;  /* 0x00000035003d7308 */ /* 0x000fe20000000800 */
[----:B------:R-:W-:Y:S01]  /*9900*/  FADD.FTZ R2, R135, R28 ;  /* 0x0000001c87027221 */ /* 0x000fe20000010000 */
[----:B------:R-:W-:Y:S01]  /*9910*/  HMMA.16816.F32.BF16 R168, R4, R26, R100 ;  /* 0x0000001a04a8723c */ /* 0x000fe20000041864 */
[----:B------:R-:W-:Y:S01]  /*9920*/  MOV R82, R161 ;  /* 0x000000a100527202 */ /* 0x000fe20000000f00 */
[----:B------:R-:W-:Y:S01]  /*9930*/  FADD.FTZ R3, R111, R29 ;  /* 0x0000001d6f037221 */ /* 0x000fe20000010000 */
[----:B------:R-:W-:-:S03]  /*9940*/  IMAD.MOV.U32 R83, RZ, RZ, R147 ;  /* 0x000000ffff537224 */ /* 0x000fc600078e0093 */
[----:B------:R1:W-:Y:S01]  /*9950*/  MUFU.EX2 R60, R55 ;  /* 0x00000037003c7308 */ /* 0x0003e20000000800 */
[----:B------:R-:W-:Y:S01]  /*9960*/  HMMA.16816.F32.BF16 R180, R4, R16, R96 ;  /* 0x0000001004b4723c */ /* 0x000fe20000041860 */
[----:B------:R-:W-:Y:S01]  /*9970*/  IMAD.MOV.U32 R79, RZ, RZ, R214 ;  /* 0x000000ffff4f7224 */ /* 0x000fe200078e00d6 */
[----:B------:R-:W-:Y:S01]  /*9980*/  MOV R78, R162 ;  /* 0x000000a2004e7202 */ /* 0x000fe20000000f00 */
[----:B------:R-:W-:-:S04]  /*9990*/  IMAD.MOV.U32 R77, RZ, RZ, R160 ;  /* 0x000000ffff4d7224 */ /* 0x000fc800078e00a0 */
[----:B------:R-:W3:Y:S01]  /*99a0*/  MUFU.EX2 R92, R92 ;  /* 0x0000005c005c7308 */ /* 0x000ee20000000800 */
[C---:B------:R-:W-:Y:S01]  /*99b0*/  HMMA.16816.F32.BF16 R176, R4.reuse, R18, R84 ;  /* 0x0000001204b0723c */ /* 0x040fe20000041854 */
[----:B------:R-:W-:Y:S01]  /*99c0*/  MOV R91, R144 ;  /* 0x00000090005b7202 */ /* 0x000fe20000000f00 */
[----:B------:R-:W-:Y:S01]  /*99d0*/  FADD.FTZ R0, R95, R0 ;  /* 0x000000005f007221 */ /* 0x000fe20000010000 */
[----:B------:R-:W-:Y:S01]  /*99e0*/  F2FP.BF16.F32.PACK_AB R9, R89, R88 ;  /* 0x000000585909723e */ /* 0x000fe200000010ff */
[----:B------:R4:W5:Y:S02]  /*99f0*/  LDL.LU R249, [R1+0x144] ;  /* 0x0001440001f97983 */ /* 0x0009640000300800 */
[----:B------:R-:W-:Y:S01]  /*9a00*/  HMMA.16816.F32.BF16 R184, R4, R12, R184 ;  /* 0x0000000c04b8723c */ /* 0x000fe200000418b8 */
[----:B------:R-:W-:Y:S01]  /*9a10*/  MOV R130, R138 ;  /* 0x0000008a00827202 */ /* 0x000fe20000000f00 */
[----:B------:R-:W-:-:S04]  /*9a20*/  FADD.FTZ R3, R74, R3 ;  /* 0x000000034a037221 */ /* 0x000fc80000010000 */
[----:B------:R-:W-:Y:S01]  /*9a30*/  HMMA.16816.F32.BF16 R188, R4, R14, R188 ;  /* 0x0000000e04bc723c */ /* 0x000fe200000418bc */
[----:B------:R-:W-:-:S05]  /*9a40*/  IMAD.MOV.U32 R74, RZ, RZ, R79 ;  /* 0x000000ffff4a7224 */ /* 0x000fca00078e004f */
[C---:B------:R-:W-:Y:S06]  /*9a50*/  HMMA.16816.F32.BF16 R192, R4.reuse, R20, R192 ;  /* 0x0000001404c0723c */ /* 0x040fec00000418c0 */
[----:B-1----:R-:W-:Y:S01]  /*9a60*/  HMMA.16816.F32.BF16 R52, R4, R22, R112 ;  /* 0x000000160434723c */ /* 0x002fe20000041870 */
[----:B------:R-:W-:Y:S01]  /*9a70*/  IMAD.MOV.U32 R141, RZ, RZ, R153 ;  /* 0x000000ffff8d7224 */ /* 0x000fe200078e0099 */
[----:B------:R-:W-:Y:S01]  /*9a80*/  MOV R214, R154 ;  /* 0x0000009a00d67202 */ /* 0x000fe20000000f00 */
[----:B------:R-:W-:Y:S01]  /*9a90*/  IMAD.MOV.U32 R103, RZ, RZ, R142 ;  /* 0x000000ffff677224 */ /* 0x000fe200078e008e */
[----:B------:R-:W-:Y:S01]  /*9aa0*/  MOV R143, R155 ;  /* 0x0000009b008f7202 */ /* 0x000fe20000000f00 */
[----:B------:R-:W1:Y:S01]  /*9ab0*/  MUFU.EX2 R118, R118 ;  /* 0x0000007600767308 */ /* 0x000e620000000800 */
[----:B------:R-:W-:Y:S01]  /*9ac0*/  MOV R95, R157 ;  /* 0x0000009d005f7202 */ /* 0x000fe20000000f00 */
[----:B------:R-:W-:Y:S01]  /*9ad0*/  FADD.FTZ R4, R117, R30 ;  /* 0x0000001e75047221 */ /* 0x000fe20000010000 */
[----:B------:R-:W-:Y:S01]  /*9ae0*/  FADD.FTZ R6, R75, R2 ;  /* 0x000000024b067221 */ /* 0x000fe20000010000 */
[----:B------:R-:W-:Y:S01]  /*9af0*/  MOV R75, R82 ;  /* 0x00000052004b7202 */ /* 0x000fe20000000f00 */
[----:B------:R-:W-:Y:S01]  /*9b00*/  LDSM.16.MT88.4 R144, [R217+0xb800] ;  /* 0x00b80000d990783b */ /* 0x000fe20000004200 */
[----:B------:R-:W-:Y:S01]  /*9b10*/  FADD.FTZ R4, R77, R4 ;  /* 0x000000044d047221 */ /* 0x000fe20000010000 */
[----:B------:R-:W-:Y:S01]  /*9b20*/  MOV R82, R131 ;  /* 0x0000008300527202 */ /* 0x000fe20000000f00 */
[----:B------:R-:W-:Y:S01]  /*9b30*/  FADD.FTZ R5, R78, R0 ;  /* 0x000000004e057221 */ /* 0x000fe20000010000 */
[----:B------:R-:W-:Y:S01]  /*9b40*/  MOV R77, R83 ;  /* 0x00000053004d7202 */ /* 0x000fe20000000f00 */
[----:B------:R-:W4:Y:S01]  /*9b50*/  MUFU.EX2 R119, R119 ;  /* 0x0000007700777308 */ /* 0x000f220000000800 */
[----:B------:R-:W-:Y:S01]  /*9b60*/  MOV R131, R137 ;  /* 0x0000008900837202 */ /* 0x000fe20000000f00 */
[----:B------:R-:W-:Y:S01]  /*9b70*/  IMAD.MOV.U32 R137, RZ, RZ, R199 ;  /* 0x000000ffff897224 */ /* 0x000fe200078e00c7 */
        /* <DEDUP_REMOVED lines=88> */
[----:B---3--:R-:W-:Y:S01]  /*a100*/  F2FP.BF16.F32.PACK_AB R11, R92, R90 ;  /* 0x0000005a5c0b723e */ /* 0x008fe200000010ff */
[----:B------:R-:W-:Y:S01]  /*a110*/  FADD.FTZ R3, R88, R3 ;  /* 0x0000000358037221 */ /* 0x000fe20000010000 */
[----:B------:R-:W-:Y:S01]  /*a120*/  FADD.FTZ R2, R80, R2 ;  /* 0x0000000250027221 */ /* 0x000fe20000010000 */
[----:B------:R-:W-:Y:S01]  /*a130*/  FADD.FTZ R0, R67, R0 ;  /* 0x0000000043007221 */ /* 0x000fe20000010000 */
[----:B------:R-:W-:Y:S01]  /*a140*/  FADD.FTZ R4, R124, R4 ;  /* 0x000000047c047221 */ /* 0x000fe20000010000 */
[----:B------:R-:W3:Y:S01]  /*a150*/  MUFU.EX2 R63, R31 ;  /* 0x0000001f003f7308 */ /* 0x000ee20000000800 */
[----:B------:R-:W-:Y:S01]  /*a160*/  FADD.FTZ R3, R89, R3 ;  /* 0x0000000359037221 */ /* 0x000fe20000010000 */
[C---:B------:R-:W-:Y:S01]  /*a170*/  HMMA.16816.F32.BF16 R164, R8.reuse, R24, R164 ;  /* 0x0000001808a4723c */ /* 0x040fe200000418a4 */
[----:B------:R-:W-:Y:S01]  /*a180*/  FADD.FTZ R2, R81, R2 ;  /* 0x0000000251027221 */ /* 0x000fe20000010000 */
[----:B------:R-:W-:Y:S01]  /*a190*/  FADD.FTZ R0, R73, R0 ;  /* 0x0000000049007221 */ /* 0x000fe20000010000 */
[----:B------:R-:W-:Y:S01]  /*a1a0*/  FADD.FTZ R4, R128, R4 ;  /* 0x0000000480047221 */ /* 0x000fe20000010000 */
[----:B------:R-:W2:Y:S02]  /*a1b0*/  LDSM.16.MT88.4 R160, [R216+0xb800] ;  /* 0x00b80000d8a0783b */ /* 0x000ea40000004200 */
[----:B------:R-:W3:Y:S01]  /*a1c0*/  MUFU.EX2 R31, R93 ;  /* 0x0000005d001f7308 */ /* 0x000ee20000000800 */
[C---:B------:R-:W-:Y:S01]  /*a1d0*/  HMMA.16816.F32.BF16 R24, R8.reuse, R26, R104 ;  /* 0x0000001a0818723c */ /* 0x040fe20000041868 */
[----:B------:R-:W-:Y:S01]  /*a1e0*/  FADD.FTZ R3, R90, R3 ;  /* 0x000000035a037221 */ /* 0x000fe20000010000 */
[----:B------:R-:W-:Y:S01]  /*a1f0*/  FADD.FTZ R2, R76, R2 ;  /* 0x000000024c027221 */ /* 0x000fe20000010000 */
[----:B------:R-:W2:Y:S03]  /*a200*/  LDSM.16.MT88.4 R152, [R219+0xb800] ;  /* 0x00b80000db98783b */ /* 0x000ea60000004200 */
[C---:B------:R-:W-:Y:S01]  /*a210*/  HMMA.16816.F32.BF16 R56, R8.reuse, R16, R56 ;  /* 0x000000100838723c */ /* 0x040fe20000041838 */
[----:B------:R-:W-:Y:S01]  /*a220*/  MUFU.EX2 R17, R94 ;  /* 0x0000005e00117308 */ /* 0x000fe20000000800 */
[----:B------:R-:W-:Y:S01]  /*a230*/  FADD.FTZ R0, R64, R0 ;  /* 0x0000000040007221 */ /* 0x000fe20000010000 */
[----:B------:R1:W5:Y:S03]  /*a240*/  LDL.LU R241, [R1+0x140] ;  /* 0x0001400001f17983 */ /* 0x0003660000300800 */
[----:B------:R-:W-:Y:S01]  /*a250*/  HMMA.16816.F32.BF16 R40, R8, R18, R40 ;  /* 0x000000120828723c */ /* 0x000fe20000041828 */
[----:B------:R-:W-:-:S05]  /*a260*/  FADD.FTZ R4, R123, R4 ;  /* 0x000000047b047221 */ /* 0x000fca0000010000 */
[C---:B------:R-:W-:Y:S01]  /*a270*/  HMMA.16816.F32.BF16 R36, R8.reuse, R12, R36 ;  /* 0x0000000c0824723c */ /* 0x040fe20000041824 */
[----:B------:R-:W-:Y:S05]  /*a280*/  MUFU.EX2 R7, R121 ;  /* 0x0000007900077308 */ /* 0x000fea0000000800 */
[C---:B------:R-:W-:Y:S01]  /*a290*/  HMMA.16816.F32.BF16 R32, R8.reuse, R14, R32 ;  /* 0x0000000e0820723c */ /* 0x040fe20000041820 */
[----:B------:R-:W2:Y:S05]  /*a2a0*/  LDSM.16.MT88.4 R12, [R218+0xb800] ;  /* 0x00b80000da0c783b */ /* 0x000eaa0000004200 */
[C---:B------:R-:W-:Y:S06]  /*a2b0*/  HMMA.16816.F32.BF16 R48, R8.reuse, R20, R48 ;  /* 0x000000140830723c */ /* 0x040fec0000041830 */
[----:B------:R-:W-:Y:S01]  /*a2c0*/  HMMA.16816.F32.BF16 R44, R8, R22, R44 ;  /* 0x00000016082c723c */ /* 0x000fe2000004182c */
[----:B------:R-:W3:Y:S01]  /*a2d0*/  MUFU.EX2 R8, R120 ;  /* 0x0000007800087308 */ /* 0x000ee20000000800 */
[----:B------:R-:W-:Y:S01]  /*a2e0*/  FADD.FTZ R3, R92, R3 ;  /* 0x000000035c037221 */ /* 0x000fe20000010000 */
[----:B------:R-:W-:Y:S01]  /*a2f0*/  FADD.FTZ R2, R66, R2 ;  /* 0x0000000242027221 */ /* 0x000fe20000010000 */
[----:B------:R-:W-:Y:S01]  /*a300*/  FADD.FTZ R0, R65, R0 ;  /* 0x0000000041007221 */ /* 0x000fe20000010000 */
[----:B------:R-:W-:Y:S01]  /*a310*/  FADD.FTZ R4, R127, R4 ;  /* 0x000000047f047221 */ /* 0x000fe20000010000 */
[----:B-1----:R-:W-:-:S03]  /*a320*/  FADD.FTZ R3, R118, R3 ;  /* 0x0000000376037221 */ /* 0x002fc60000010000 */
[----:B------:R-:W1:Y:S01]  /*a330*/  MUFU.EX2 R16, R116 ;  /* 0x0000007400107308 */ /* 0x000e620000000800 */
[----:B------:R-:W-:Y:S01]  /*a340*/  FADD.FTZ R2, R72, R2 ;  /* 0x0000000248027221 */ /* 0x000fe20000010000 */
[----:B------:R-:W-:Y:S01]  /*a350*/  FADD.FTZ R0, R60, R0 ;  /* 0x000000003c007221 */ /* 0x000fe20000010000 */
[----:B------:R-:W-:Y:S01]  /*a360*/  FADD.FTZ R4, R122, R4 ;  /* 0x000000047a047221 */ /* 0x000fe20000010000 */
[----:B----4-:R-:W-:Y:S01]  /*a370*/  FADD.FTZ R3, R119, R3 ;  /* 0x0000000377037221 */ /* 0x010fe20000010000 */
[----:B---3--:R-:W-:Y:S01]  /*a380*/  FADD.FTZ R2, R63, R2 ;  /* 0x000000023f027221 */ /* 0x008fe20000010000 */
        /* <DEDUP_REMOVED lines=12> */
[----:B-1----:R-:W-:-:S03]  /*a450*/  FADD.FTZ R0, R16, R0 ;  /* 0x0000000010007221 */ /* 0x002fc60000010000 */
        /* <DEDUP_REMOVED lines=16> */
[----:B--2---:R-:W-:Y:S01]  /*a560*/  HMMA.16816.F32.BF16 R172, R196, R160, R172 ;  /* 0x000000a0c4ac723c */ /* 0x004fe200000418ac */
        /* <DEDUP_REMOVED lines=23> */
[----:B---3--:R-:W-:-:S15]  /*a6e0*/  @!P0 BRA `(.L_x_606) ;  /* 0x0000008800008947 */ /* 0x008fde0003800000 */
[----:B------:R-:W2:Y:S01]  /*a6f0*/  LDL.64 R212, [R1+0xb8] ;  /* 0x0000b80001d47983 */ /* 0x000ea20000100a00 */
[----:B------:R-:W-:Y:S01]  /*a700*/  UIADD3 UR21, UR15, -0x2, URZ ;  /* 0xfffffffe0f157890 */ /* 0x000fe2000fffe03f */
[----:B------:R-:W-:-:S04]  /*a710*/  DEPBAR.LE SB0, 0x0 ;  /* 0x000080000000791a */ /* 0x000fc80000000000 */
[----:B------:R-:W-:Y:S01]  /*a720*/  USHF.R.S32.HI UR4, URZ, 0x1f, UR21 ;  /* 0x0000001f3f047899 */ /* 0x000fe20008011415 */
[----:B------:R-:W-:Y:S01]  /*a730*/  IMAD.U32 R2, RZ, RZ, UR21 ;  /* 0x00000015ff027e24 */ /* 0x000fe2000f8e00ff */
[----:B------:R-:W-:Y:S01]  /*a740*/  UIMAD UR6, UR18, UR21, URZ ;  /* 0x00000015120672a4 */ /* 0x000fe2000f8e023f */
[----:B------:R-:W-:Y:S01]  /*a750*/  STL.64 [R1+0x140], R142 ;  /* 0x0001408e01007387 */ /* 0x000fe20000100a00 */
[----:B------:R-:W-:Y:S02]  /*a760*/  USHF.L.U32 UR22, UR8, 0x5, URZ ;  /* 0x0000000508167899 */ /* 0x000fe4000800063f */
[----:B------:R-:W-:Y:S01]  /*a770*/  UIMAD UR4, UR4, UR19, UR6 ;  /* 0x00000013040472a4 */ /* 0x000fe2000f8e0206 */
[----:B------:R-:W-:Y:S02]  /*a780*/  STL.64 [R1+0x138], R140 ;  /* 0x0001388c01007387 */ /* 0x000fe40000100a00 */
[----:B------:R-:W-:Y:S02]  /*a790*/  ULDC.64 UR6, c[0x0][0x220] ;  /* 0x0000880000067ab9 */ /* 0x000fe40000000a00 */
[----:B------:R-:W-:Y:S04]  /*a7a0*/  STL.64 [R1+0x130], R138 ;  /* 0x0001308a01007387 */ /* 0x000fe80000100a00 */
[----:B------:R-:W-:Y:S04]  /*a7b0*/  STL.64 [R1+0x128], R136 ;  /* 0x0001288801007387 */ /* 0x000fe80000100a00 */
[----:B------:R-:W-:Y:S04]  /*a7c0*/  STL [R1+0x124], R69 ;  /* 0x0001244501007387 */ /* 0x000fe80000100800 */
[----:B------:R-:W-:Y:S01]  /*a7d0*/  STL [R1+0x120], R68 ;  /* 0x0001204401007387 */ /* 0x000fe20000100800 */
[----:B------:R-:W-:Y:S01]  /*a7e0*/  BAR.SYNC.DEFER_BLOCKING 0x0 ;  /* 0x0000000000007b1d */ /* 0x000fe20000010000 */
[----:B--2---:R-:W-:-:S04]  /*a7f0*/  IMAD.WIDE.U32 R2, R2, UR19, R212 ;  /* 0x0000001302027c25 */ /* 0x004fc8000f8e00d4 */
        /* <DEDUP_REMOVED lines=8> */
[----:B-----5:R-:W-:Y:S01]  /*a880*/  LDGSTS.E.BYPASS.LTC128B.128 [R234+0x8000], desc[UR16][R4.64] ;  /* 0x0800000004ea7fae */ /* 0x020fe2000b901d50 */
[----:B------:R-:W-:Y:S02]  /*a890*/  IADD3.X R3, R5, UR4, RZ, P0, !PT ;  /* 0x0000000405037c10 */ /* 0x000fe400087fe4ff */
[----:B------:R-:W-:-:S03]  /*a8a0*/  IADD3 R12, P0, R2, UR22, RZ ;  /* 0x00000016020c7c10 */ /* 0x000fc6000ff1e0ff */
[----:B------:R1:W-:Y:S01]  /*a8b0*/  LDGSTS.E.BYPASS.LTC128B.128 [R234+0x8800], desc[UR16][R2.64] ;  /* 0x0880000002ea7fae */ /* 0x0003e2000b901d50 */
[----:B------:R-:W-:Y:S02]  /*a8c0*/  IADD3.X R13, R3, UR4, RZ, P0, !PT ;  /* 0x00000004030d7c10 */ /* 0x000fe400087fe4ff */
[----:B------:R-:W-:-:S03]  /*a8d0*/  IADD3 R10, P0, R12, UR22, RZ ;  /* 0x000000160c0a7c10 */ /* 0x000fc6000ff1e0ff */
[----:B------:R-:W-:Y:S01]  /*a8e0*/  LDGSTS.E.BYPASS.LTC128B.128 [R234+0x9000], desc[UR16][R12.64] ;  /* 0x090000000cea7fae */ /* 0x000fe2000b901d50 */
[----:B------:R-:W-:Y:S02]  /*a8f0*/  IADD3.X R11, R13, UR4, RZ, P0, !PT ;  /* 0x000000040d0b7c10 */ /* 0x000fe400087fe4ff */
[----:B------:R-:W-:-:S03]  /*a900*/  IADD3 R8, P0, R10, UR22, RZ ;  /* 0x000000160a087c10 */ /* 0x000fc6000ff1e0ff */
[----:B------:R-:W-:Y:S01]  /*a910*/  LDGSTS.E.BYPASS.LTC128B.128 [R234+0x9800], desc[UR16][R10.64] ;  /* 0x098000000aea7fae */ /* 0x000fe2000b901d50 */
[----:B------:R-:W-:Y:S02]  /*a920*/  IADD3.X R9, R11, UR4, RZ, P0, !PT ;  /* 0x000000040b097c10 */ /* 0x000fe400087fe4ff */
[----:B------:R-:W-:-:S03]  /*a930*/  IADD3 R6, P0, R8, UR22, RZ ;  /* 0x0000001608067c10 */ /* 0x000fc6000ff1e0ff */
[----:B------:R2:W-:Y:S01]  /*a940*/  LDGSTS.E.BYPASS.LTC128B.128 [R234+0xa000], desc[UR16][R8.64] ;  /* 0x0a00000008ea7fae */ /* 0x0005e2000b901d50 */
[----:B------:R-:W-:-:S05]  /*a950*/  IADD3.X R7, R9, UR4, RZ, P0, !PT ;  /* 0x0000000409077c10 */ /* 0x000fca00087fe4ff */
[----:B------:R-:W-:Y:S01]  /*a960*/  LDGSTS.E.BYPASS.LTC128B.128 [R234+0xa800], desc[UR16][R6.64] ;  /* 0x0a80000006ea7fae */ /* 0x000fe2000b901d50 */
[----:B-1----:R-:W-:-:S04]  /*a970*/  IADD3 R2, P0, R6, UR22, RZ ;  /* 0x0000001606027c10 */ /* 0x002fc8000ff1e0ff */
[----:B------:R-:W-:Y:S02]  /*a980*/  IADD3.X R3, R7, UR4, RZ, P0, !PT ;  /* 0x0000000407037c10 */ /* 0x000fe400087fe4ff */
[----:B------:R-:W-:-:S03]  /*a990*/  IADD3 R4, P0, R2, UR22, RZ ;  /* 0x0000001602047c10 */ /* 0x000fc6000ff1e0ff */
[----:B------:R-:W-:Y:S01]  /*a9a0*/  LDGSTS.E.BYPASS.LTC128B.128 [R234+0xb000], desc[UR16][R2.64] ;  /* 0x0b00000002ea7fae */ /* 0x000fe2000b901d50 */
[----:B------:R-:W-:-:S05]  /*a9b0*/  IADD3.X R5, R3, UR4, RZ, P0, !PT ;  /* 0x0000000403057c10 */ /* 0x000fca00087fe4ff */
[----:B------:R1:W-:Y:S04]  /*a9c0*/  LDGSTS.E.BYPASS.LTC128B.128 [R234+0xb800], desc[UR16][R4.64] ;  /* 0x0b80000004ea7fae */ /* 0x0003e8000b901d50 */
[----:B------:R-:W-:Y:S04]  /*a9d0*/  LDSM.16.M88.4 R16, [R222] ;  /* 0x00000000de10783b */ /* 0x000fe80000000200 */
[----:B------:R-:W3:Y:S04]  /*a9e0*/  LDSM.16.M88.4 R24, [R135+0x4000] ;  /* 0x004000008718783b */ /* 0x000ee80000000200 */
[----:B--2---:R-:W-:Y:S04]  /*a9f0*/  LDSM.16.M88.4 R8, [R225] ;  /* 0x00000000e108783b */ /* 0x004fe80000000200 */
[----:B------:R-:W-:Y:S04]  /*aa00*/  LDSM.16.M88.4 R52, [R221+0x4000] ;  /* 0x00400000dd34783b */ /* 0x000fe80000000200 */
[----:B------:R-:W2:Y:S04]  /*aa10*/  LDSM.16.M88.4 R84, [R135+0x4800] ;  /* 0x004800008754783b */ /* 0x000ea80000000200 */
[----:B------:R-:W4:Y:S04]  /*aa20*/  LDSM.16.M88.4 R12, [R222+0x2000] ;  /* 0x00200000de0c783b */ /* 0x000f280000000200 */
[----:B------:R-:W4:Y:S04]  /*aa30*/  LDSM.16.M88.4 R72, [R135+0x6000] ;  /* 0x006000008748783b */ /* 0x000f280000000200 */
[----:B------:R-:W4:Y:S04]  /*aa40*/  LDSM.16.M88.4 R64, [R135+0x6800] ;  /* 0x006800008740783b */ /* 0x000f280000000200 */
[----:B------:R-:W4:Y:S04]  /*aa50*/  LDSM.16.M88.4 R60, [R135+0x7000] ;  /* 0x00700000873c783b */ /* 0x000f280000000200 */
[----:B------:R-:W4:Y:S04]  /*aa60*/  LDSM.16.M88.4 R56, [R135+0x7800] ;  /* 0x007800008738783b */ /* 0x000f280000000200 */
[----:B------:R-:W4:Y:S01]  /*aa70*/  LDSM.16.M88.4 R76, [R135+0x5800] ;  /* 0x00580000874c783b */ /* 0x000f220000000200 */
[C---:B---3--:R-:W-:Y:S03]  /*aa80*/  HMMA.16816.F32.BF16 R136, R16.reuse, R24, RZ ;  /* 0x000000181088723c */ /* 0x048fe600000418ff */
[----:B------:R-:W3:Y:S04]  /*aa90*/  LDSM.16.M88.4 R48, [R221+0x4800] ;  /* 0x00480000dd30783b */ /* 0x000ee80000000200 */
[----:B-1----:R-:W-:Y:S04]  /*aaa0*/  LDSM.16.M88.4 R4, [R225+0x2000] ;  /* 0x00200000e104783b */ /* 0x002fe80000000200 */
[----:B------:R-:W1:Y:S01]  /*aab0*/  LDSM.16.M88.4 R36, [R221+0x6000] ;  /* 0x00600000dd24783b */ /* 0x000e620000000200 */
[----:B--2---:R-:W-:Y:S03]  /*aac0*/  HMMA.16816.F32.BF16 R208, R16, R84, RZ ;  /* 0x0000005410d0723c */ /* 0x004fe600000418ff */
[----:B------:R-:W2:Y:S04]  /*aad0*/  LDSM.16.M88.4 R32, [R221+0x6800] ;  /* 0x00680000dd20783b */ /* 0x000ea80000000200 */
[----:B------:R-:W2:Y:S01]  /*aae0*/  LDSM.16.M88.4 R28, [R221+0x7000] ;  /* 0x00700000dd1c783b */ /* 0x000ea20000000200 */
[----:B----4-:R-:W-:Y:S03]  /*aaf0*/  HMMA.16816.F32.BF16 R212, R12, R24, RZ ;  /* 0x000000180cd4723c */ /* 0x010fe600000418ff */
[----:B------:R-:W4:Y:S03]  /*ab00*/  LDSM.16.M88.4 R20, [R221+0x7800] ;  /* 0x00780000dd14783b */ /* 0x000f260000000200 */
[----:B------:R-:W-:Y:S01]  /*ab10*/  HMMA.16816.F32.BF16 R136, R8, R52, R136 ;  /* 0x000000340888723c */ /* 0x000fe20000041888 */
[----:B------:R-:W4:Y:S04]  /*ab20*/  LDSM.16.M88.4 R40, [R221+0x5800] ;  /* 0x00580000dd28783b */ /* 0x000f280000000200 */
[----:B------:R-:W4:Y:S01]  /*ab30*/  LDSM.16.M88.4 R80, [R135+0x5000] ;  /* 0x005000008750783b */ /* 0x000f220000000200 */
[----:B------:R-:W-:Y:S03]  /*ab40*/  HMMA.16816.F32.BF16 R112, R12, R72, RZ ;  /* 0x000000480c70723c */ /* 0x000fe600000418ff */
[----:B------:R-:W4:Y:S03]  /*ab50*/  LDSM.16.M88.4 R44, [R221+0x5000] ;  /* 0x00500000dd2c783b */ /* 0x000f260000000200 */
[-C--:B------:R-:W-:Y:S01]  /*ab60*/  HMMA.16816.F32.BF16 R108, R16, R64.reuse, RZ ;  /* 0x00000040106c723c */ /* 0x080fe200000418ff */
[----:B------:R-:W0:Y:S05]  /*ab70*/  LDGDEPBAR ;  /* 0x00000000000079af */ /* 0x000e2a0000000000 */
[----:B------:R-:W-:Y:S06]  /*ab80*/  HMMA.16816.F32.BF16 R104, R12, R64, RZ ;  /* 0x000000400c68723c */ /* 0x000fec00000418ff */
[----:B------:R-:W-:Y:S01]  /*ab90*/  HMMA.16816.F32.BF16 R100, R16, R60, RZ ;  /* 0x0000003c1064723c */ /* 0x000fe200000418ff */
[----:B------:R-:W-:-:S02]  /*aba0*/  IMAD.MOV.U32 R65, RZ, RZ, R136 ;  /* 0x000000ffff417224 */ /* 0x000fc400078e0088 */
[----:B------:R-:W-:-:S03]  /*abb0*/  IMAD.MOV.U32 R64, RZ, RZ, R137 ;  /* 0x000000ffff407224 */ /* 0x000fc600078e0089 */
[----:B------:R-:W-:Y:S06]  /*abc0*/  HMMA.16816.F32.BF16 R96, R12, R60, RZ ;  /* 0x0000003c0c60723c */ /* 0x000fec00000418ff */
[----:B------:R-:W-:Y:S01]  /*abd0*/  HMMA.16816.F32.BF16 R92, R16, R56, RZ ;  /* 0x00000038105c723c */ /* 0x000fe200000418ff */
[----:B------:R-:W-:Y:S02]  /*abe0*/  IMAD.MOV.U32 R61, RZ, RZ, R138 ;  /* 0x000000ffff3d7224 */ /* 0x000fe400078e008a */
[----:B------:R-:W-:-:S03]  /*abf0*/  IMAD.MOV.U32 R60, RZ, RZ, R139 ;  /* 0x000000ffff3c7224 */ /* 0x000fc600078e008b */
[----:B------:R-:W-:Y:S06]  /*ac00*/  HMMA.16816.F32.BF16 R204, R12, R84, RZ ;  /* 0x000000540ccc723c */ /* 0x000fec00000418ff */
[-C--:B------:R-:W-:Y:S06]  /*ac10*/  HMMA.16816.F32.BF16 R124, R16, R76.reuse, RZ ;  /* 0x0000004c107c723c */ /* 0x080fec00000418ff */
[----:B------:R-:W-:Y:S06]  /*ac20*/  HMMA.16816.F32.BF16 R120, R12, R76, RZ ;  /* 0x0000004c0c78723c */ /* 0x000fec00000418ff */
[----:B------:R-:W-:Y:S06]  /*ac30*/  HMMA.16816.F32.BF16 R116, R16, R72, RZ ;  /* 0x000000481074723c */ /* 0x000fec00000418ff */
[----:B---3--:R-:W-:Y:S06]  /*ac40*/  HMMA.16816.F32.BF16 R136, R8, R48, R208 ;  /* 0x000000300888723c */ /* 0x008fec00000418d0 */
[----:B------:R-:W-:Y:S06]  /*ac50*/  HMMA.16816.F32.BF16 R88, R12, R56, RZ ;  /* 0x000000380c58723c */ /* 0x000fec00000418ff */
[----:B-1----:R-:W-:Y:S06]  /*ac60*/  HMMA.16816.F32.BF16 R112, R4, R36, R112 ;  /* 0x000000240470723c */ /* 0x002fec0000041870 */
[-C--:B--2---:R-:W-:Y:S06]  /*ac70*/  HMMA.16816.F32.BF16 R108, R8, R32.reuse, R108 ;  /* 0x00000020086c723c */ /* 0x084fec000004186c */
[----:B------:R-:W-:Y:S01]  /*ac80*/  HMMA.16816.F32.BF16 R104, R4, R32, R104 ;  /* 0x000000200468723c */ /* 0x000fe20000041868 */
[----:B------:R-:W-:-:S02]  /*ac90*/  IMAD.MOV.U32 R25, RZ, RZ, R138 ;  /* 0x000000ffff197224 */ /* 0x000fc400078e008a */
[----:B------:R-:W-:-:S03]  /*aca0*/  IMAD.MOV.U32 R24, RZ, RZ, R139 ;  /* 0x000000ffff187224 */ /* 0x000fc600078e008b */
[-C--:B------:R-:W-:Y:S06]  /*acb0*/  HMMA.16816.F32.BF16 R100, R8, R28.reuse, R100 ;  /* 0x0000001c0864723c */ /* 0x080fec0000041864 */
[----:B------:R-:W-:Y:S01]  /*acc0*/  HMMA.16816.F32.BF16 R96, R4, R28, R96 ;  /* 0x0000001c0460723c */ /* 0x000fe20000041860 */
[----:B------:R-:W-:Y:S02]  /*acd0*/  IMAD.MOV.U32 R57, RZ, RZ, R114 ;  /* 0x000000ffff397224 */ /* 0x000fe400078e0072 */
[----:B------:R-:W-:-:S03]  /*ace0*/  IMAD.MOV.U32 R56, RZ, RZ, R115 ;  /* 0x000000ffff387224 */ /* 0x000fc600078e0073 */
[----:B----4-:R-:W-:Y:S01]  /*acf0*/  HMMA.16816.F32.BF16 R92, R8, R20, R92 ;  /* 0x00000014085c723c */ /* 0x010fe2000004185c */
[----:B------:R-:W-:Y:S02]  /*ad00*/  IMAD.MOV.U32 R238, RZ, RZ, R108 ;  /* 0x000000ffffee7224 */ /* 0x000fe400078e006c */
[----:B------:R-:W-:-:S03]  /*ad10*/  IMAD.MOV.U32 R236, RZ, RZ, R109 ;  /* 0x000000ffffec7224 */ /* 0x000fc600078e006d */
[----:B------:R-:W-:Y:S01]  /*ad20*/  HMMA.16816.F32.BF16 R212, R4, R52, R212 ;  /* 0x0000003404d4723c */ /* 0x000fe200000418d4 */
[----:B------:R-:W-:Y:S02]  /*ad30*/  IMAD.MOV.U32 R33, RZ, RZ, R106 ;  /* 0x000000ffff217224 */ /* 0x000fe400078e006a */
[----:B------:R-:W-:-:S03]  /*ad40*/  IMAD.MOV.U32 R32, RZ, RZ, R107 ;  /* 0x000000ffff207224 */ /* 0x000fc600078e006b */
[----:B------:R-:W-:Y:S01]  /*ad50*/  HMMA.16816.F32.BF16 R208, R4, R48, R204 ;  /* 0x0000003004d0723c */ /* 0x000fe200000418cc */
[----:B------:R-:W-:Y:S02]  /*ad60*/  IMAD.MOV.U32 R53, RZ, RZ, R136 ;  /* 0x000000ffff357224 */ /* 0x000fe400078e0088 */
[----:B------:R-:W-:Y:S02]  /*ad70*/  IMAD.MOV.U32 R52, RZ, RZ, R137 ;  /* 0x000000ffff347224 */ /* 0x000fe400078e0089 */
[----:B------:R-:W-:Y:S01]  /*ad80*/  IMAD.MOV.U32 R250, RZ, RZ, R100 ;  /* 0x000000fffffa7224 */ /* 0x000fe200078e0064 */
[-C--:B------:R-:W-:Y:S01]  /*ad90*/  HMMA.16816.F32.BF16 R124, R8, R40.reuse, R124 ;  /* 0x00000028087c723c */ /* 0x080fe2000004187c */
[----:B------:R-:W-:Y:S02]  /*ada0*/  IMAD.MOV.U32 R49, RZ, RZ, R113 ;  /* 0x000000ffff317224 */ /* 0x000fe400078e0071 */
[----:B------:R-:W-:Y:S02]  /*adb0*/  IMAD.MOV.U32 R48, RZ, RZ, R112 ;  /* 0x000000ffff307224 */ /* 0x000fe400078e0070 */
[----:B------:R-:W-:Y:S01]  /*adc0*/  IMAD.MOV.U32 R248, RZ, RZ, R101 ;  /* 0x000000fffff87224 */ /* 0x000fe200078e0065 */
[----:B------:R-:W-:Y:S01]  /*add0*/  HMMA.16816.F32.BF16 R120, R4, R40, R120 ;  /* 0x000000280478723c */ /* 0x000fe20000041878 */
[----:B------:R-:W-:-:S02]  /*ade0*/  IMAD.MOV.U32 R246, RZ, RZ, R102 ;  /* 0x000000fffff67224 */ /* 0x000fc400078e0066 */
[----:B------:R-:W-:Y:S02]  /*adf0*/  IMAD.MOV.U32 R244, RZ, RZ, R103 ;  /* 0x000000fffff47224 */ /* 0x000fe400078e0067 */
[----:B------:R-:W-:Y:S01]  /*ae00*/  IMAD.MOV.U32 R252, RZ, RZ, R96 ;  /* 0x000000fffffc7224 */ /* 0x000fe200078e0060 */
[----:B------:R-:W-:Y:S01]  /*ae10*/  HMMA.16816.F32.BF16 R116, R8, R36, R116 ;  /* 0x000000240874723c */ /* 0x000fe20000041874 */
[----:B------:R-:W-:Y:S02]  /*ae20*/  IMAD.MOV.U32 R41, RZ, RZ, R110 ;  /* 0x000000ffff297224 */ /* 0x000fe400078e006e */
[----:B------:R-:W-:Y:S02]  /*ae30*/  IMAD.MOV.U32 R40, RZ, RZ, R111 ;  /* 0x000000ffff287224 */ /* 0x000fe400078e006f */
[----:B------:R-:W-:Y:S01]  /*ae40*/  IMAD.MOV.U32 R251, RZ, RZ, R97 ;  /* 0x000000fffffb7224 */ /* 0x000fe200078e0061 */
[----:B------:R-:W-:Y:S01]  /*ae50*/  HMMA.16816.F32.BF16 R136, R4, R20, R88 ;  /* 0x000000140488723c */ /* 0x000fe20000041858 */
        /* <DEDUP_REMOVED lines=18> */
[C---:B------:R-:W-:Y:S06]  /*af80*/  HMMA.16816.F32.BF16 R100, R12.reuse, R78, RZ ;  /* 0x0000004e0c64723c */ /* 0x040fec00000418ff */
[C---:B------:R-:W-:Y:S06]  /*af90*/  HMMA.16816.F32.BF16 R96, R12.reuse, R74, RZ ;  /* 0x0000004a0c60723c */ /* 0x040fec00000418ff */
[C---:B------:R-:W-:Y:S06]  /*afa0*/  HMMA.16816.F32.BF16 R92, R12.reuse, R66, RZ ;  /* 0x000000420c5c723c */ /* 0x040fec00000418ff */
[C---:B------:R-:W-:Y:S06]  /*afb0*/  HMMA.16816.F32.BF16 R88, R12.reuse, R62, RZ ;  /* 0x0000003e0c58723c */ /* 0x040fec00000418ff */
[----:B------:R-:W-:Y:S06]  /*afc0*/  HMMA.16816.F32.BF16 R12, R12, R58, RZ ;  /* 0x0000003a0c0c723c */ /* 0x000fec00000418ff */
[----:B------:R-:W-:Y:S06]  /*afd0*/  HMMA.16816.F32.BF16 R84, R16, R86, RZ ;  /* 0x000000561054723c */ /* 0x000fec00000418ff */
[----:B------:R-:W-:Y:S06]  /*afe0*/  HMMA.16816.F32.BF16 R112, R4, R54, R112 ;  /* 0x000000360470723c */ /* 0x000fec0000041870 */
[----:B------:R-:W-:Y:S06]  /*aff0*/  HMMA.16816.F32.BF16 R200, R16, R80, RZ ;  /* 0x0000005010c8723c */ /* 0x000fec00000418ff */
[C---:B------:R-:W-:Y:S06]  /*b000*/  HMMA.16816.F32.BF16 R12, R4.reuse, R22, R12 ;  /* 0x00000016040c723c */ /* 0x040fec000004180c */
[----:B------:R-:W-:Y:S06]  /*b010*/  HMMA.16816.F32.BF16 R108, R4, R50, R108 ;  /* 0x00000032046c723c */ /* 0x000fec000004186c */
[C---:B------:R-:W-:Y:S06]  /*b020*/  HMMA.16816.F32.BF16 R72, R16.reuse, R74, RZ ;  /* 0x0000004a1048723c */ /* 0x040fec00000418ff */
[C---:B------:R-:W-:Y:S06]  /*b030*/  HMMA.16816.F32.BF16 R80, R16.reuse, R82, RZ ;  /* 0x000000521050723c */ /* 0x040fec00000418ff */
        /* <DEDUP_REMOVED lines=10> */
[----:B------:R-:W-:-:S05]  /*b0e0*/  IMAD.MOV.U32 R13, RZ, RZ, R52 ;  /* 0x000000ffff0d7224 */ /* 0x000fca00078e0034 */
[-C--:B------:R-:W-:Y:S06]  /*b0f0*/  HMMA.16816.F32.BF16 R200, R8, R44.reuse, R200 ;  /* 0x0000002c08c8723c */ /* 0x080fec00000418c8 */
[C---:B------:R-:W-:Y:S06]  /*b100*/  HMMA.16816.F32.BF16 R128, R4.reuse, R44, R128 ;  /* 0x0000002c0480723c */ /* 0x040fec0000041880 */
[----:B------:R-:W-:Y:S01]  /*b110*/  HMMA.16816.F32.BF16 R204, R4, R34, R92 ;  /* 0x0000002204cc723c */ /* 0x000fe2000004185c */
[----:B------:R-:W-:-:S02]  /*b120*/  IMAD.MOV.U32 R45, RZ, RZ, R118 ;  /* 0x000000ffff2d7224 */ /* 0x000fc400078e0076 */
[----:B------:R-:W-:-:S03]  /*b130*/  IMAD.MOV.U32 R44, RZ, RZ, R119 ;  /* 0x000000ffff2c7224 */ /* 0x000fc600078e0077 */
[C---:B------:R-:W-:Y:S06]  /*b140*/  HMMA.16816.F32.BF16 R52, R8.reuse, R54, R24 ;  /* 0x000000360834723c */ /* 0x040fec0000041818 */
[C---:B------:R-:W-:Y:S06]  /*b150*/  HMMA.16816.F32.BF16 R24, R8.reuse, R50, R84 ;  /* 0x000000320818723c */ /* 0x040fec0000041854 */
[----:B------:R-:W-:Y:S01]  /*b160*/  HMMA.16816.F32.BF16 R92, R8, R38, R72 ;  /* 0x00000026085c723c */ /* 0x000fe20000041848 */
[----:B------:R-:W-:-:S02]  /*b170*/  IMAD.MOV.U32 R50, RZ, RZ, R61 ;  /* 0x000000ffff327224 */ /* 0x000fc400078e003d */
[----:B------:R-:W-:-:S03]  /*b180*/  IMAD.MOV.U32 R51, RZ, RZ, R60 ;  /* 0x000000ffff337224 */ /* 0x000fc600078e003c */
[C---:B------:R-:W-:Y:S06]  /*b190*/  HMMA.16816.F32.BF16 R60, R16.reuse, R62, RZ ;  /* 0x0000003e103c723c */ /* 0x040fec00000418ff */
[----:B------:R-:W-:Y:S06]  /*b1a0*/  HMMA.16816.F32.BF16 R16, R16, R58, RZ ;  /* 0x0000003a1010723c */ /* 0x000fec00000418ff */
[C---:B------:R-:W-:Y:S06]  /*b1b0*/  HMMA.16816.F32.BF16 R116, R4.reuse, R38, R96 ;  /* 0x000000260474723c */ /* 0x040fec0000041860 */
[----:B------:R-:W-:Y:S06]  /*b1c0*/  HMMA.16816.F32.BF16 R140, R4, R30, R88 ;  /* 0x0000001e048c723c */ /* 0x000fec0000041858 */
[C---:B------:R-:W-:Y:S06]  /*b1d0*/  HMMA.16816.F32.BF16 R72, R8.reuse, R34, R64 ;  /* 0x000000220848723c */ /* 0x040fec0000041840 */
[----:B------:R-:W-:Y:S01]  /*b1e0*/  HMMA.16816.F32.BF16 R88, R8, R46, R80 ;  /* 0x0000002e0858723c */ /* 0x000fe20000041850 */
[----:B------:R-:W-:-:S02]  /*b1f0*/  IMAD.MOV.U32 R64, RZ, RZ, R12 ;  /* 0x000000ffff407224 */ /* 0x000fc400078e000c */
[----:B------:R-:W-:Y:S02]  /*b200*/  IMAD.MOV.U32 R65, RZ, RZ, R13 ;  /* 0x000000ffff417224 */ /* 0x000fe400078e000d */
[----:B------:R-:W-:Y:S01]  /*b210*/  IMAD.MOV.U32 R66, RZ, RZ, R14 ;  /* 0x000000ffff427224 */ /* 0x000fe200078e000e */
[C---:B------:R-:W-:Y:S01]  /*b220*/  HMMA.16816.F32.BF16 R96, R8.reuse, R42, R76 ;  /* 0x0000002a0860723c */ /* 0x040fe2000004184c */
[----:B------:R-:W-:Y:S02]  /*b230*/  IMAD.MOV.U32 R67, RZ, RZ, R15 ;  /* 0x000000ffff437224 */ /* 0x000fe400078e000f */
[----:B------:R-:W-:Y:S03]  /*b240*/  LDSM.16.M88.4 R12, [R226] ;  /* 0x00000000e20c783b */ /* 0x000fe60000000200 */
[C---:B------:R-:W-:Y:S06]  /*b250*/  HMMA.16816.F32.BF16 R60, R8.reuse, R30, R60 ;  /* 0x0000001e083c723c */ /* 0x040fec000004183c */
[----:B------:R-:W-:Y:S01]  /*b260*/  HMMA.16816.F32.BF16 R16, R8, R22, R16 ;  /* 0x000000160810723c */ /* 0x000fe20000041810 */
[----:B------:R-:W1:Y:S05]  /*b270*/  LDSM.16.M88.4 R8, [R223] ;  /* 0x00000000df08783b */ /* 0x000e6a0000000200 */
[C---:B------:R-:W-:Y:S06]  /*b280*/  HMMA.16816.F32.BF16 R104, R4.reuse, R46, R104 ;  /* 0x0000002e0468723c */ /* 0x040fec0000041868 */
[----:B------:R-:W-:Y:S01]  /*b290*/  HMMA.16816.F32.BF16 R100, R4, R42, R100 ;  /* 0x0000002a0464723c */ /* 0x000fe20000041864 */
[----:B------:R-:W2:Y:S05]  /*b2a0*/  LDSM.16.M88.4 R4, [R223+0x2000] ;  /* 0x00200000df04783b */ /* 0x000eaa0000000200 */
[C---:B-1----:R-:W-:Y:S06]  /*b2b0*/  HMMA.16816.F32.BF16 R80, R8.reuse, R12, R48 ;  /* 0x0000000c0850723c */ /* 0x042fec0000041830 */
[----:B------:R-:W-:Y:S06]  /*b2c0*/  HMMA.16816.F32.BF16 R48, R8, R14, R52 ;  /* 0x0000000e0830723c */ /* 0x000fec0000041834 */
[C---:B--2---:R-:W-:Y:S06]  /*b2d0*/  HMMA.16816.F32.BF16 R84, R4.reuse, R12, R212 ;  /* 0x0000000c0454723c */ /* 0x044fec00000418d4 */
[----:B------:R-:W-:Y:S01]  /*b2e0*/  HMMA.16816.F32.BF16 R76, R4, R14, R112 ;  /* 0x0000000e044c723c */ /* 0x000fe20000041870 */
[----:B------:R-:W1:Y:S01]  /*b2f0*/  LDSM.16.M88.4 R12, [R233] ;  /* 0x00000000e90c783b */ /* 0x000e620000000200 */
        /* <DEDUP_REMOVED lines=8> */
[-C--:B-1----:R-:W-:Y:S06]  /*b380*/  HMMA.16816.F32.BF16 R64, R8, R12.reuse, R64 ;  /* 0x0000000c0840723c */ /* 0x082fec0000041840 */
[C---:B------:R-:W-:Y:S06]  /*b390*/  HMMA.16816.F32.BF16 R56, R4.reuse, R12, R208 ;  /* 0x0000000c0438723c */ /* 0x040fec00000418d0 */
[----:B------:R-:W-:Y:S01]  /*b3a0*/  HMMA.16816.F32.BF16 R52, R4, R14, R108 ;  /* 0x0000000e0434723c */ /* 0x000fe2000004186c */
[----:B------:R-:W-:-:S02]  /*b3b0*/  IMAD.MOV.U32 R210, RZ, RZ, R29 ;  /* 0x000000ffffd27224 */ /* 0x000fc400078e001d */
[----:B------:R-:W-:Y:S02]  /*b3c0*/  IMAD.MOV.U32 R211, RZ, RZ, R28 ;  /* 0x000000ffffd37224 */ /* 0x000fe400078e001c */
[----:B------:R-:W-:Y:S01]  /*b3d0*/  IMAD.MOV.U32 R208, RZ, RZ, R252 ;  /* 0x000000ffffd07224 */ /* 0x000fe200078e00fc */
[----:B------:R-:W-:Y:S01]  /*b3e0*/  HMMA.16816.F32.BF16 R24, R8, R14, R24 ;  /* 0x0000000e0818723c */ /* 0x000fe20000041818 */
[----:B------:R-:W1:Y:S01]  /*b3f0*/  LDSM.16.M88.4 R12, [R232] ;  /* 0x00000000e80c783b */ /* 0x000e620000000200 */
[----:B------:R-:W-:Y:S02]  /*b400*/  IMAD.MOV.U32 R110, RZ, RZ, R45 ;  /* 0x000000ffff6e7224 */ /* 0x000fe400078e002d */
[----:B------:R-:W-:Y:S02]  /*b410*/  IMAD.MOV.U32 R111, RZ, RZ, R44 ;  /* 0x000000ffff6f7224 */ /* 0x000fe400078e002c */
[----:B------:R-:W-:Y:S02]  /*b420*/  IMAD.MOV.U32 R108, RZ, RZ, R242 ;  /* 0x000000ffff6c7224 */ /* 0x000fe400078e00f2 */
[----:B------:R-:W-:-:S02]  /*b430*/  IMAD.MOV.U32 R109, RZ, RZ, R240 ;  /* 0x000000ffff6d7224 */ /* 0x000fc400078e00f0 */
[----:B------:R-:W-:Y:S01]  /*b440*/  IMAD.MOV.U32 R209, RZ, RZ, R251 ;  /* 0x000000ffffd17224 */ /* 0x000fe200078e00fb */
[C---:B-1----:R-:W-:Y:S06]  /*b450*/  HMMA.16816.F32.BF16 R44, R8.reuse, R12, R200 ;  /* 0x0000000c082c723c */ /* 0x042fec00000418c8 */
[----:B------:R-:W-:Y:S01]  /*b460*/  HMMA.16816.F32.BF16 R20, R8, R14, R88 ;  /* 0x0000000e0814723c */ /* 0x000fe20000041858 */
[----:B------:R-:W-:Y:S02]  /*b470*/  IMAD.MOV.U32 R200, RZ, RZ, R37 ;  /* 0x000000ffffc87224 */ /* 0x000fe400078e0025 */
[----:B------:R-:W-:-:S02]  /*b480*/  IMAD.MOV.U32 R201, RZ, RZ, R36 ;  /* 0x000000ffffc97224 */ /* 0x000fc400078e0024 */
[----:B------:R-:W-:Y:S01]  /*b490*/  IMAD.MOV.U32 R202, RZ, RZ, R33 ;  /* 0x000000ffffca7224 */ /* 0x000fe200078e0021 */
[----:B------:R-:W-:Y:S01]  /*b4a0*/  HMMA.16816.F32.BF16 R36, R4, R12, R128 ;  /* 0x0000000c0424723c */ /* 0x000fe20000041880 */
[----:B------:R-:W-:-:S05]  /*b4b0*/  IMAD.MOV.U32 R203, RZ, RZ, R32 ;  /* 0x000000ffffcb7224 */ /* 0x000fca00078e0020 */
[----:B------:R-:W-:Y:S01]  /*b4c0*/  HMMA.16816.F32.BF16 R32, R4, R14, R104 ;  /* 0x0000000e0420723c */ /* 0x000fe20000041868 */
[----:B------:R-:W1:Y:S01]  /*b4d0*/  LDSM.16.M88.4 R12, [R231] ;  /* 0x00000000e70c783b */ /* 0x000e620000000200 */
[----:B------:R-:W-:Y:S02]  /*b4e0*/  IMAD.MOV.U32 R130, RZ, RZ, R41 ;  /* 0x000000ffff827224 */ /* 0x000fe400078e0029 */
[----:B------:R-:W-:Y:S02]  /*b4f0*/  IMAD.MOV.U32 R131, RZ, RZ, R40 ;  /* 0x000000ffff837224 */ /* 0x000fe400078e0028 */
[----:B------:R-:W-:Y:S02]  /*b500*/  IMAD.MOV.U32 R128, RZ, RZ, R238 ;  /* 0x000000ffff807224 */ /* 0x000fe400078e00ee */
[----:B------:R-:W-:Y:S01]  /*b510*/  IMAD.MOV.U32 R129, RZ, RZ, R236 ;  /* 0x000000ffff817224 */ /* 0x000fe200078e00ec */
[-C--:B-1----:R-:W-:Y:S06]  /*b520*/  HMMA.16816.F32.BF16 R40, R8, R12.reuse, R124 ;  /* 0x0000000c0828723c */ /* 0x082fec000004187c */
[C---:B------:R-:W-:Y:S06]  /*b530*/  HMMA.16816.F32.BF16 R28, R4.reuse, R12, R120 ;  /* 0x0000000c041c723c */ /* 0x040fec0000041878 */
[-C--:B------:R-:W-:Y:S06]  /*b540*/  HMMA.16816.F32.BF16 R88, R4, R14.reuse, R100 ;  /* 0x0000000e0458723c */ /* 0x080fec0000041864 */
[C---:B------:R-:W-:Y:S01]  /*b550*/  HMMA.16816.F32.BF16 R96, R8.reuse, R14, R96 ;  /* 0x0000000e0860723c */ /* 0x040fe20000041860 */
[----:B------:R-:W1:Y:S05]  /*b560*/  LDSM.16.M88.4 R12, [R230] ;  /* 0x00000000e60c783b */ /* 0x000e6a0000000200 */
[-C--:B-1----:R-:W-:Y:S06]  /*b570*/  HMMA.16816.F32.BF16 R100, R8, R12.reuse, R108 ;  /* 0x0000000c0864723c */ /* 0x082fec000004186c */
[C---:B------:R-:W-:Y:S06]  /*b580*/  HMMA.16816.F32.BF16 R104, R4.reuse, R12, R112 ;  /* 0x0000000c0468723c */ /* 0x040fec0000041870 */
[-C--:B------:R-:W-:Y:S06]  /*b590*/  HMMA.16816.F32.BF16 R112, R4, R14.reuse, R116 ;  /* 0x0000000e0470723c */ /* 0x080fec0000041874 */
        /* <DEDUP_REMOVED lines=11> */
[----:B------:R-:W-:Y:S06]  /*b650*/  HMMA.16816.F32.BF16 R120, R8, R12, R128 ;  /* 0x0000000c0878723c */ /* 0x000fec0000041880 */
[-C--:B------:R-:W-:Y:S06]  /*b660*/  HMMA.16816.F32.BF16 R204, R4, R14.reuse, R204 ;  /* 0x0000000e04cc723c */ /* 0x080fec00000418cc */
[C---:B------:R-:W-:Y:S01]  /*b670*/  HMMA.16816.F32.BF16 R200, R8.reuse, R14, R72 ;  /* 0x0000000e08c8723c */ /* 0x040fe20000041848 */
[----:B------:R-:W1:Y:S05]  /*b680*/  LDSM.16.M88.4 R12, [R228] ;  /* 0x00000000e40c783b */ /* 0x000e6a0000000200 */
[-C--:B-1----:R-:W-:Y:S06]  /*b690*/  HMMA.16816.F32.BF16 R128, R8, R12.reuse, R212 ;  /* 0x0000000c0880723c */ /* 0x082fec00000418d4 */
[C---:B------:R-:W-:Y:S06]  /*b6a0*/  HMMA.16816.F32.BF16 R72, R4.reuse, R12, R208 ;  /* 0x0000000c0448723c */ /* 0x040fec00000418d0 */
[-C--:B------:R-:W-:Y:S06]  /*b6b0*/  HMMA.16816.F32.BF16 R140, R4, R14.reuse, R140 ;  /* 0x0000000e048c723c */ /* 0x080fec000004188c */
[----:B------:R-:W-:Y:S06]  /*b6c0*/  HMMA.16816.F32.BF16 R12, R8, R14, R60 ;  /* 0x0000000e080c723c */ /* 0x000fec000004183c */
[----:B------:R-:W-:-:S02]  /*b6d0*/  IMAD.MOV.U32 R215, RZ, RZ, R129 ;  /* 0x000000ffffd77224 */ /* 0x000fc400078e0081 */
[----:B------:R-:W-:Y:S02]  /*b6e0*/  IMAD.MOV.U32 R212, RZ, RZ, R128 ;  /* 0x000000ffffd47224 */ /* 0x000fe400078e0080 */
[----:B------:R-:W-:Y:S02]  /*b6f0*/  IMAD.MOV.U32 R214, RZ, RZ, R130 ;  /* 0x000000ffffd67224 */ /* 0x000fe400078e0082 */
[----:B------:R-:W-:Y:S02]  /*b700*/  IMAD.MOV.U32 R129, RZ, RZ, R74 ;  /* 0x000000ffff817224 */ /* 0x000fe400078e004a */
        /* <DEDUP_REMOVED lines=9> */
[----:B------:R-:W1:Y:S01]  /*b7a0*/  LDSM.16.M88.4 R12, [R227] ;  /* 0x00000000e30c783b */ /* 0x000e620000000200 */
[----:B------:R-:W-:Y:S02]  /*b7b0*/  IMAD.MOV.U32 R208, RZ, RZ, R142 ;  /* 0x000000ffffd07224 */ /* 0x000fe400078e008e */
[----:B------:R-:W-:Y:S02]  /*b7c0*/  IMAD.MOV.U32 R131, RZ, RZ, R143 ;  /* 0x000000ffff837224 */ /* 0x000fe400078e008f */
[----:B------:R2:W5:Y:S04]  /*b7d0*/  LDL.LU.64 R142, [R1+0x140] ;  /* 0x00014000018e7983 */ /* 0x0005680000300a00 */
[----:B------:R2:W5:Y:S01]  /*b7e0*/  LDL.LU.64 R140, [R1+0x138] ;  /* 0x00013800018c7983 */ /* 0x0005620000300a00 */
[C---:B-1----:R-:W-:Y:S06]  /*b7f0*/  HMMA.16816.F32.BF16 R136, R4.reuse, R12, R136 ;  /* 0x0000000c0488723c */ /* 0x042fec0000041888 */
[----:B------:R-:W-:-:S15]  /*b800*/  HMMA.16816.F32.BF16 R4, R4, R14, R116 ;  /* 0x0000000e0404723c */ /* 0x000fde0000041874 */
[----:B------:R-:W-:-:S03]  /*b810*/  NOP ;  /* 0x0000000000007918 */ /* 0x000fc60000000000 */
[----:B------:R-:W-:Y:S02]  /*b820*/  IMAD.MOV.U32 R63, RZ, RZ, R136 ;  /* 0x000000ffff3f7224 */ /* 0x000fe400078e0088 */
[----:B------:R-:W-:Y:S02]  /*b830*/  IMAD.MOV.U32 R62, RZ, RZ, R137 ;  /* 0x000000ffff3e7224 */ /* 0x000fe400078e0089 */
[----:B------:R-:W-:Y:S02]  /*b840*/  IMAD.MOV.U32 R61, RZ, RZ, R138 ;  /* 0x000000ffff3d7224 */ /* 0x000fe400078e008a */
[----:B------:R-:W-:Y:S02]  /*b850*/  IMAD.MOV.U32 R119, RZ, RZ, R4 ;  /* 0x000000ffff777224 */ /* 0x000fe400078e0004 */
[----:B------:R-:W-:Y:S02]  /*b860*/  IMAD.MOV.U32 R118, RZ, RZ, R5 ;  /* 0x000000ffff767224 */ /* 0x000fe400078e0005 */
[----:B------:R-:W-:-:S02]  /*b870*/  IMAD.MOV.U32 R117, RZ, RZ, R6 ;  /* 0x000000ffff757224 */ /* 0x000fc400078e0006 */
[----:B------:R-:W-:Y:S02]  /*b880*/  IMAD.MOV.U32 R116, RZ, RZ, R7 ;  /* 0x000000ffff747224 */ /* 0x000fe400078e0007 */
[----:B------:R-:W-:Y:S01]  /*b890*/  HMMA.16816.F32.BF16 R4, R8, R12, R92 ;  /* 0x0000000c0804723c */ /* 0x000fe2000004185c */
[----:B------:R-:W-:Y:S02]  /*b8a0*/  IMAD.MOV.U32 R60, RZ, RZ, R139 ;  /* 0x000000ffff3c7224 */ /* 0x000fe400078e008b */
[----:B------:R2:W5:Y:S04]  /*b8b0*/  LDL.LU.64 R138, [R1+0x130] ;  /* 0x00013000018a7983 */ /* 0x0005680000300a00 */
[----:B------:R2:W5:-:S15]  /*b8c0*/  LDL.LU.64 R136, [R1+0x128] ;  /* 0x0001280001887983 */ /* 0x00055e0000300a00 */
[----:B------:R-:W-:-:S02]  /*b8d0*/  NOP ;  /* 0x0000000000007918 */ /* 0x000fc40000000000 */
[----:B------:R-:W-:Y:S02]  /*b8e0*/  IMAD.MOV.U32 R95, RZ, RZ, R5 ;  /* 0x000000ffff5f7224 */ /* 0x000fe400078e0005 */
[----:B------:R-:W-:Y:S02]  /*b8f0*/  IMAD.MOV.U32 R94, RZ, RZ, R6 ;  /* 0x000000ffff5e7224 */ /* 0x000fe400078e0006 */
[----:B------:R-:W-:Y:S02]  /*b900*/  IMAD.MOV.U32 R93, RZ, RZ, R7 ;  /* 0x000000ffff5d7224 */ /* 0x000fe400078e0007 */
[----:B------:R-:W-:Y:S02]  /*b910*/  IMAD.MOV.U32 R92, RZ, RZ, R4 ;  /* 0x000000ffff5c7224 */ /* 0x000fe400078e0004 */
[----:B------:R-:W-:Y:S01]  /*b920*/  HMMA.16816.F32.BF16 R4, R8, R14, R16 ;  /* 0x0000000e0804723c */ /* 0x000fe20000041810 */
[----:B------:R-:W-:Y:S04]  /*b930*/  LDSM.16.M88.4 R12, [R220] ;  /* 0x00000000dc0c783b */ /* 0x000fe80000000200 */
[----:B------:R-:W1:Y:S02]  /*b940*/  LDSM.16.M88.4 R8, [R224] ;  /* 0x00000000e008783b */ /* 0x000e640000000200 */
[----:B------:R-:W-:-:S02]  /*b950*/  IMAD.MOV.U32 R19, RZ, RZ, R3 ;  /* 0x000000ffff137224 */ /* 0x000fc400078e0003 */
[----:B------:R-:W-:-:S15]  /*b960*/  IMAD.MOV.U32 R18, RZ, RZ, R69 ;  /* 0x000000ffff127224 */ /* 0x000fde00078e0045 */
[----:B------:R-:W-:Y:S02]  /*b970*/  IMAD.MOV.U32 R17, RZ, RZ, R5 ;  /* 0x000000ffff117224 */ /* 0x000fe400078e0005 */
[----:B------:R-:W-:Y:S02]  /*b980*/  IMAD.MOV.U32 R16, RZ, RZ, R4 ;  /* 0x000000ffff107224 */ /* 0x000fe400078e0004 */
[----:B------:R-:W-:Y:S02]  /*b990*/  IMAD.MOV.U32 R75, RZ, RZ, R6 ;  /* 0x000000ffff4b7224 */ /* 0x000fe400078e0006 */
[----:B------:R-:W-:Y:S02]  /*b9a0*/  IMAD.MOV.U32 R74, RZ, RZ, R7 ;  /* 0x000000ffff4a7224 */ /* 0x000fe400078e0007 */
[----:B------:R-:W3:Y:S01]  /*b9b0*/  LDSM.16.M88.4 R4, [R224+0x2000] ;  /* 0x00200000e004783b */ /* 0x000ee20000000200 */
[----:B-1----:R-:W-:-:S15]  /*b9c0*/  HMMA.16816.F32.BF16 R80, R8, R12, R80 ;  /* 0x0000000c0850723c */ /* 0x002fde0000041850 */
[----:B------:R-:W-:-:S09]  /*b9d0*/  NOP ;  /* 0x0000000000007918 */ /* 0x000fd20000000000 */
[----:B------:R-:W-:Y:S02]  /*b9e0*/  IMAD.MOV.U32 R69, RZ, RZ, R82 ;  /* 0x000000ffff457224 */ /* 0x000fe400078e0052 */
[----:B------:R-:W-:Y:S01]  /*b9f0*/  IMAD.MOV.U32 R252, RZ, RZ, R81 ;  /* 0x000000fffffc7224 */ /* 0x000fe200078e0051 */
[----:B---3--:R-:W-:Y:S01]  /*ba00*/  HMMA.16816.F32.BF16 R84, R4, R12, R84 ;  /* 0x0000000c0454723c */ /* 0x008fe20000041854 */
[----:B------:R-:W-:-:S05]  /*ba10*/  IMAD.MOV.U32 R251, RZ, RZ, R83 ;  /* 0x000000fffffb7224 */ /* 0x000fca00078e0053 */
[-C--:B------:R-:W-:Y:S06]  /*ba20*/  HMMA.16816.F32.BF16 R76, R4, R14.reuse, R76 ;  /* 0x0000000e044c723c */ /* 0x080fec000004184c */
[----:B------:R-:W-:-:S12]  /*ba30*/  HMMA.16816.F32.BF16 R12, R8, R14, R48 ;  /* 0x0000000e080c723c */ /* 0x000fd80000041830 */
        /* <DEDUP_REMOVED lines=10> */
[----:B------:R-:W1:Y:S01]  /*bae0*/  LDSM.16.M88.4 R12, [R220+0x800] ;  /* 0x00080000dc0c783b */ /* 0x000e620000000200 */
[----:B------:R-:W-:Y:S02]  /*baf0*/  IMAD.MOV.U32 R68, RZ, RZ, R84 ;  /* 0x000000ffff447224 */ /* 0x000fe400078e0054 */
[----:B------:R-:W-:-:S02]  /*bb00*/  IMAD.MOV.U32 R0, RZ, RZ, R85 ;  /* 0x000000ffff007224 */ /* 0x000fc400078e0055 */
[----:B------:R-:W-:Y:S02]  /*bb10*/  IMAD.MOV.U32 R246, RZ, RZ, R76 ;  /* 0x000000fffff67224 */ /* 0x000fe400078e004c */
[----:B------:R-:W-:Y:S02]  /*bb20*/  IMAD.MOV.U32 R244, RZ, RZ, R78 ;  /* 0x000000fffff47224 */ /* 0x000fe400078e004e */
[----:B------:R-:W-:Y:S02]  /*bb30*/  IMAD.MOV.U32 R242, RZ, RZ, R77 ;  /* 0x000000fffff27224 */ /* 0x000fe400078e004d */
[----:B------:R-:W-:Y:S01]  /*bb40*/  IMAD.MOV.U32 R240, RZ, RZ, R79 ;  /* 0x000000fffff07224 */ /* 0x000fe200078e004f */
[----:B-1----:R-:W-:Y:S07]  /*bb50*/  HMMA.16816.F32.BF16 R48, R8, R12, R64 ;  /* 0x0000000c0830723c */ /* 0x002fee0000041840 */
[----:B------:R-:W-:-:S02]  /*bb60*/  IMAD.MOV.U32 R64, RZ, RZ, R210 ;  /* 0x000000ffff407224 */ /* 0x000fc400078e00d2 */
[----:B------:R-:W-:Y:S02]  /*bb70*/  IMAD.MOV.U32 R65, RZ, RZ, R209 ;  /* 0x000000ffff417224 */ /* 0x000fe400078e00d1 */
[----:B------:R-:W-:Y:S02]  /*bb80*/  IMAD.MOV.U32 R66, RZ, RZ, R208 ;  /* 0x000000ffff427224 */ /* 0x000fe400078e00d0 */
[----:B------:R-:W-:-:S11]  /*bb90*/  IMAD.MOV.U32 R67, RZ, RZ, R131 ;  /* 0x000000ffff437224 */ /* 0x000fd600078e0083 */
        /* <DEDUP_REMOVED lines=8> */
[----:B------:R-:W-:Y:S07]  /*bc20*/  HMMA.16816.F32.BF16 R212, R4, R12, R56 ;  /* 0x0000000c04d4723c */ /* 0x000fee0000041838 */
[----:B------:R-:W-:-:S02]  /*bc30*/  IMAD.MOV.U32 R59, RZ, RZ, R16 ;  /* 0x000000ffff3b7224 */ /* 0x000fc400078e0010 */
[----:B------:R-:W-:Y:S02]  /*bc40*/  IMAD.MOV.U32 R16, RZ, RZ, R211 ;  /* 0x000000ffff107224 */ /* 0x000fe400078e00d3 */
[----:B------:R-:W-:Y:S01]  /*bc50*/  IMAD.MOV.U32 R56, RZ, RZ, R130 ;  /* 0x000000ffff387224 */ /* 0x000fe200078e0082 */
[----:B------:R-:W-:Y:S01]  /*bc60*/  HMMA.16816.F32.BF16 R208, R4, R14, R52 ;  /* 0x0000000e04d0723c */ /* 0x000fe20000041834 */
[----:B------:R-:W-:Y:S02]  /*bc70*/  IMAD.MOV.U32 R57, RZ, RZ, R129 ;  /* 0x000000ffff397224 */ /* 0x000fe400078e0081 */
[----:B------:R-:W-:-:S03]  /*bc80*/  IMAD.MOV.U32 R58, RZ, RZ, R128 ;  /* 0x000000ffff3a7224 */ /* 0x000fc600078e0080 */
[----:B------:R-:W-:Y:S01]  /*bc90*/  HMMA.16816.F32.BF16 R128, R8, R14, R24 ;  /* 0x0000000e0880723c */ /* 0x000fe20000041818 */
[----:B------:R-:W1:Y:S01]  /*bca0*/  LDSM.16.M88.4 R12, [R220+0x1000] ;  /* 0x00100000dc0c783b */ /* 0x000e620000000200 */
[----:B------:R-:W-:Y:S02]  /*bcb0*/  IMAD.MOV.U32 R52, RZ, RZ, R119 ;  /* 0x000000ffff347224 */ /* 0x000fe400078e0077 */
[----:B------:R-:W-:Y:S02]  /*bcc0*/  IMAD.MOV.U32 R53, RZ, RZ, R118 ;  /* 0x000000ffff357224 */ /* 0x000fe400078e0076 */
[----:B------:R-:W-:Y:S02]  /*bcd0*/  IMAD.MOV.U32 R54, RZ, RZ, R117 ;  /* 0x000000ffff367224 */ /* 0x000fe400078e0075 */
[----:B------:R-:W-:Y:S02]  /*bce0*/  IMAD.MOV.U32 R25, RZ, RZ, R95 ;  /* 0x000000ffff197224 */ /* 0x000fe400078e005f */
[----:B------:R-:W-:-:S02]  /*bcf0*/  IMAD.MOV.U32 R26, RZ, RZ, R94 ;  /* 0x000000ffff1a7224 */ /* 0x000fc400078e005e */
[----:B------:R-:W-:Y:S02]  /*bd00*/  IMAD.MOV.U32 R27, RZ, RZ, R93 ;  /* 0x000000ffff1b7224 */ /* 0x000fe400078e005d */
[----:B------:R-:W-:Y:S02]  /*bd10*/  IMAD.MOV.U32 R24, RZ, RZ, R92 ;  /* 0x000000ffff187224 */ /* 0x000fe400078e005c */
[----:B------:R-:W-:Y:S01]  /*bd20*/  IMAD.MOV.U32 R55, RZ, RZ, R116 ;  /* 0x000000ffff377224 */ /* 0x000fe200078e0074 */
[-C--:B-1----:R-:W-:Y:S06]  /*bd30*/  HMMA.16816.F32.BF16 R92, R4, R12.reuse, R36 ;  /* 0x0000000c045c723c */ /* 0x082fec0000041824 */
[----:B------:R-:W-:Y:S01]  /*bd40*/  HMMA.16816.F32.BF16 R116, R8, R12, R44 ;  /* 0x0000000c0874723c */ /* 0x000fe2000004182c */
[----:B------:R-:W-:-:S02]  /*bd50*/  IMAD.MOV.U32 R36, RZ, RZ, R86 ;  /* 0x000000ffff247224 */ /* 0x000fc400078e0056 */
[----:B------:R-:W-:Y:S02]  /*bd60*/  IMAD.MOV.U32 R37, RZ, RZ, R87 ;  /* 0x000000ffff257224 */ /* 0x000fe400078e0057 */
[----:B------:R-:W-:Y:S01]  /*bd70*/  IMAD.MOV.U32 R38, RZ, RZ, R75 ;  /* 0x000000ffff267224 */ /* 0x000fe200078e004b */
[----:B------:R-:W-:Y:S01]  /*bd80*/  HMMA.16816.F32.BF16 R84, R4, R14, R32 ;  /* 0x0000000e0454723c */ /* 0x000fe20000041820 */
[----:B------:R-:W-:-:S05]  /*bd90*/  IMAD.MOV.U32 R39, RZ, RZ, R74 ;  /* 0x000000ffff277224 */ /* 0x000fca00078e004a */
[----:B------:R-:W-:Y:S01]  /*bda0*/  HMMA.16816.F32.BF16 R80, R8, R14, R20 ;  /* 0x0000000e0850723c */ /* 0x000fe20000041814 */
[----:B------:R-:W1:Y:S01]  /*bdb0*/  LDSM.16.M88.4 R12, [R220+0x1800] ;  /* 0x00180000dc0c783b */ /* 0x000e620000000200 */
[----:B------:R-:W-:Y:S02]  /*bdc0*/  IMAD.MOV.U32 R34, RZ, RZ, R73 ;  /* 0x000000ffff227224 */ /* 0x000fe400078e0049 */
[----:B------:R-:W-:Y:S02]  /*bdd0*/  IMAD.MOV.U32 R35, RZ, RZ, R72 ;  /* 0x000000ffff237224 */ /* 0x000fe400078e0048 */
[----:B------:R-:W-:Y:S02]  /*bde0*/  IMAD.MOV.U32 R33, RZ, RZ, R56 ;  /* 0x000000ffff217224 */ /* 0x000fe400078e0038 */
[----:B------:R-:W-:Y:S02]  /*bdf0*/  IMAD.MOV.U32 R32, RZ, RZ, R35 ;  /* 0x000000ffff207224 */ /* 0x000fe400078e0023 */
[----:B------:R-:W-:Y:S01]  /*be00*/  IMAD.MOV.U32 R35, RZ, RZ, R58 ;  /* 0x000000ffff237224 */ /* 0x000fe200078e003a */
[-C--:B-1----:R-:W-:Y:S06]  /*be10*/  HMMA.16816.F32.BF16 R44, R4, R12.reuse, R28 ;  /* 0x0000000c042c723c */ /* 0x082fec000004181c */
[----:B------:R-:W-:Y:S06]  /*be20*/  HMMA.16816.F32.BF16 R76, R8, R12, R40 ;  /* 0x0000000c084c723c */ /* 0x000fec0000041828 */
[-C--:B------:R-:W-:Y:S06]  /*be30*/  HMMA.16816.F32.BF16 R72, R4, R14.reuse, R88 ;  /* 0x0000000e0448723c */ /* 0x080fec0000041858 */
[----:B------:R-:W-:Y:S01]  /*be40*/  HMMA.16816.F32.BF16 R28, R8, R14, R96 ;  /* 0x0000000e081c723c */ /* 0x000fe20000041860 */
[----:B------:R-:W1:Y:S01]  /*be50*/  LDSM.16.M88.4 R12, [R220+0x2000] ;  /* 0x00200000dc0c783b */ /* 0x000e620000000200 */
[----:B------:R-:W-:-:S02]  /*be60*/  IMAD.MOV.U32 R91, RZ, RZ, R34 ;  /* 0x000000ffff5b7224 */ /* 0x000fc400078e0022 */
[----:B------:R-:W-:Y:S02]  /*be70*/  IMAD.MOV.U32 R34, RZ, RZ, R57 ;  /* 0x000000ffff227224 */ /* 0x000fe400078e0039 */
[----:B------:R-:W-:Y:S02]  /*be80*/  IMAD.MOV.U32 R90, RZ, RZ, R59 ;  /* 0x000000ffff5a7224 */ /* 0x000fe400078e003b */
[----:B------:R-:W-:Y:S02]  /*be90*/  IMAD.MOV.U32 R88, RZ, RZ, R91 ;  /* 0x000000ffff587224 */ /* 0x000fe400078e005b */
[----:B------:R-:W3:Y:S01]  /*bea0*/  S2R R91, SR_TID.X ;  /* 0x00000000005b7919 */ /* 0x000ee20000002100 */
[----:B------:R-:W-:Y:S02]  /*beb0*/  IMAD.MOV.U32 R98, RZ, RZ, R90 ;  /* 0x000000ffff627224 */ /* 0x000fe400078e005a */
[----:B------:R-:W-:Y:S02]  /*bec0*/  IMAD.MOV.U32 R90, RZ, RZ, R0 ;  /* 0x000000ffff5a7224 */ /* 0x000fe400078e0000 */
[----:B------:R-:W-:-:S02]  /*bed0*/  IMAD.U32 R0, RZ, RZ, UR21 ;  /* 0x00000015ff007e24 */ /* 0x000fc4000f8e00ff */
[----:B------:R-:W-:Y:S02]  /*bee0*/  IMAD.MOV.U32 R99, RZ, RZ, R69 ;  /* 0x000000ffff637224 */ /* 0x000fe400078e0045 */
[----:B------:R-:W-:Y:S01]  /*bef0*/  IMAD.MOV.U32 R89, RZ, RZ, R68 ;  /* 0x000000ffff597224 */ /* 0x000fe200078e0044 */
[----:B-1----:R-:W-:Y:S01]  /*bf00*/  HMMA.16816.F32.BF16 R40, R4, R12, R104 ;  /* 0x0000000c0428723c */ /* 0x002fe20000041868 */
[----:B---3--:R-:W-:-:S05]  /*bf10*/  IMAD.SHL.U32 R91, R91, 0x2, RZ ;  /* 0x000000025b5b7824 */ /* 0x008fca00078e00ff */
[----:B------:R-:W-:Y:S01]  /*bf20*/  HMMA.16816.F32.BF16 R56, R8, R12, R100 ;  /* 0x0000000c0838723c */ /* 0x000fe20000041864 */
[----:B------:R-:W-:Y:S01]  /*bf30*/  IMAD.MOV.U32 R104, RZ, RZ, R64 ;  /* 0x000000ffff687224 */ /* 0x000fe200078e0040 */
[----:B------:R-:W-:Y:S01]  /*bf40*/  LOP3.LUT R91, R91, 0x6, RZ, 0xc0, !PT ;  /* 0x000000065b5b7812 */ /* 0x000fe200078ec0ff */
[----:B------:R-:W-:Y:S02]  /*bf50*/  IMAD.MOV.U32 R105, RZ, RZ, R65 ;  /* 0x000000ffff697224 */ /* 0x000fe400078e0041 */
[----:B------:R-:W-:Y:S02]  /*bf60*/  IMAD.MOV.U32 R106, RZ, RZ, R66 ;  /* 0x000000ffff6a7224 */ /* 0x000fe400078e0042 */
[----:B------:R-:W-:Y:S02]  /*bf70*/  IMAD.MOV.U32 R107, RZ, RZ, R67 ;  /* 0x000000ffff6b7224 */ /* 0x000fe400078e0043 */
[----:B------:R-:W-:Y:S01]  /*bf80*/  HMMA.16816.F32.BF16 R64, R4, R14, R112 ;  /* 0x0000000e0440723c */ /* 0x000fe20000041870 */
[----:B------:R-:W-:-:S02]  /*bf90*/  IMAD.MOV.U32 R100, RZ, RZ, R36 ;  /* 0x000000ffff647224 */ /* 0x000fc400078e0024 */
[----:B------:R-:W-:Y:S02]  /*bfa0*/  IMAD.MOV.U32 R101, RZ, RZ, R37 ;  /* 0x000000ffff657224 */ /* 0x000fe400078e0025 */
[----:B------:R-:W-:Y:S02]  /*bfb0*/  IMAD.MOV.U32 R102, RZ, RZ, R38 ;  /* 0x000000ffff667224 */ /* 0x000fe400078e0026 */
[----:B------:R-:W-:Y:S02]  /*bfc0*/  IMAD.MOV.U32 R112, RZ, RZ, R24 ;  /* 0x000000ffff707224 */ /* 0x000fe400078e0018 */
[----:B------:R-:W-:Y:S02]  /*bfd0*/  IMAD.MOV.U32 R113, RZ, RZ, R25 ;  /* 0x000000ffff717224 */ /* 0x000fe400078e0019 */
[----:B------:R-:W-:Y:S02]  /*bfe0*/  IMAD.MOV.U32 R114, RZ, RZ, R26 ;  /* 0x000000ffff727224 */ /* 0x000fe400078e001a */
[----:B------:R-:W-:-:S02]  /*bff0*/  IMAD.MOV.U32 R115, RZ, RZ, R27 ;  /* 0x000000ffff737224 */ /* 0x000fc400078e001b */
[----:B------:R-:W-:Y:S01]  /*c000*/  HMMA.16816.F32.BF16 R24, R8, R14, R108 ;  /* 0x0000000e0818723c */ /* 0x000fe2000004186c */
[----:B------:R-:W1:Y:S01]  /*c010*/  LDSM.16.M88.4 R12, [R220+0x2800] ;  /* 0x00280000dc0c783b */ /* 0x000e620000000200 */
[----:B------:R-:W-:Y:S02]  /*c020*/  IMAD.MOV.U32 R103, RZ, RZ, R39 ;  /* 0x000000ffff677224 */ /* 0x000fe400078e0027 */
[----:B------:R-:W-:Y:S02]  /*c030*/  IMAD R0, R0, 0x80, R91 ;  /* 0x0000008000007824 */ /* 0x000fe400078e025b */
[----:B------:R-:W-:Y:S02]  /*c040*/  IMAD.MOV.U32 R91, RZ, RZ, R2 ;  /* 0x000000ffff5b7224 */ /* 0x000fe400078e0002 */
[----:B------:R-:W-:Y:S01]  /*c050*/  IMAD.MOV.U32 R108, RZ, RZ, R52 ;  /* 0x000000ffff6c7224 */ /* 0x000fe200078e0034 */
[C---:B------:R-:W-:Y:S01]  /*c060*/  ISETP.GE.AND P4, PT, R0.reuse, R249, PT ;  /* 0x000000f90000720c */ /* 0x040fe20003f86270 */
[----:B------:R-:W-:Y:S01]  /*c070*/  IMAD.MOV.U32 R109, RZ, RZ, R53 ;  /* 0x000000ffff6d7224 */ /* 0x000fe200078e0035 */
[C---:B------:R-:W-:Y:S01]  /*c080*/  ISETP.GE.AND P2, PT, R0.reuse, R245, PT ;  /* 0x000000f50000720c */ /* 0x040fe20003f46270 */
[----:B------:R-:W-:Y:S01]  /*c090*/  IMAD.MOV.U32 R110, RZ, RZ, R54 ;  /* 0x000000ffff6e7224 */ /* 0x000fe200078e0036 */
[C---:B------:R-:W-:Y:S01]  /*c0a0*/  ISETP.LT.OR P4, PT, R0.reuse, R241, P4 ;  /* 0x000000f10000720c */ /* 0x040fe20002781670 */
[----:B------:R-:W-:Y:S01]  /*c0b0*/  IMAD.MOV.U32 R111, RZ, RZ, R55 ;  /* 0x000000ffff6f7224 */ /* 0x000fe200078e0037 */
[C---:B------:R-:W-:Y:S01]  /*c0c0*/  ISETP.GE.AND P0, PT, R0.reuse, R247, PT ;  /* 0x000000f70000720c */ /* 0x040fe20003f06270 */
[C---:B------:R-:W-:Y:S01]  /*c0d0*/  VIADD R2, R0.reuse, 0x1 ;  /* 0x0000000100027836 */ /* 0x040fe20000000000 */
[----:B------:R-:W-:-:S02]  /*c0e0*/  ISETP.LT.OR P2, PT, R0, R239, P2 ;  /* 0x000000ef0000720c */ /* 0x000fc40001741670 */
[----:B------:R-:W-:Y:S02]  /*c0f0*/  ISETP.LT.OR P0, PT, R0, R237, P0 ;  /* 0x000000ed0000720c */ /* 0x000fe40000701670 */
[C---:B------:R-:W-:Y:S02]  /*c100*/  ISETP.GE.AND P6, PT, R2.reuse, R249, PT ;  /* 0x000000f90200720c */ /* 0x040fe40003fc6270 */
[C---:B------:R-:W-:Y:S02]  /*c110*/  ISETP.GE.AND P5, PT, R2.reuse, R245, PT ;  /* 0x000000f50200720c */ /* 0x040fe40003fa6270 */
[C---:B------:R-:W-:Y:S02]  /*c120*/  ISETP.GE.AND P3, PT, R2.reuse, R247, PT ;  /* 0x000000f70200720c */ /* 0x040fe40003f66270 */
[C---:B------:R-:W-:Y:S02]  /*c130*/  ISETP.GE.AND P1, PT, R2.reuse, R243, PT ;  /* 0x000000f30200720c */ /* 0x040fe40003f26270 */
[----:B------:R-:W-:-:S02]  /*c140*/  ISETP.LT.OR P6, PT, R2, R241, P6 ;  /* 0x000000f10200720c */ /* 0x000fc400037c1670 */
[C---:B------:R-:W-:Y:S02]  /*c150*/  ISETP.LT.OR P5, PT, R2.reuse, R239, P5 ;  /* 0x000000ef0200720c */ /* 0x040fe40002fa1670 */
[C---:B------:R-:W-:Y:S02]  /*c160*/  ISETP.LT.OR P3, PT, R2.reuse, R237, P3 ;  /* 0x000000ed0200720c */ /* 0x040fe40001f61670 */
[----:B------:R-:W-:Y:S01]  /*c170*/  ISETP.LT.OR P1, PT, R2, R235, P1 ;  /* 0x000000eb0200720c */ /* 0x000fe20000f21670 */
[----:B------:R-:W-:Y:S01]  /*c180*/  VIADD R2, R0, 0x8 ;  /* 0x0000000800027836 */ /* 0x000fe20000000000 */
[----:B------:R-:W-:Y:S01]  /*c190*/  FSEL R89, R89, -INF , !P0 ;  /* 0xff80000059597808 */ /* 0x000fe20004000000 */
[----:B-1----:R-:W-:Y:S03]  /*c1a0*/  HMMA.16816.F32.BF16 R52, R8, R12, R120 ;  /* 0x0000000c0834723c */ /* 0x002fe60000041878 */
[----:B------:R-:W-:-:S04]  /*c1b0*/  ISETP.GE.AND P0, PT, R2, R245, PT ;  /* 0x000000f50200720c */ /* 0x000fc80003f06270 */
[----:B------:R-:W-:Y:S01]  /*c1c0*/  ISETP.LT.OR P0, PT, R2, R239, P0 ;  /* 0x000000ef0200720c */ /* 0x000fe20000701670 */
[----:B------:R-:W-:Y:S01]  /*c1d0*/  HMMA.16816.F32.BF16 R36, R4, R12, R124 ;  /* 0x0000000c0424723c */ /* 0x000fe2000004187c */
[----:B------:R-:W-:Y:S02]  /*c1e0*/  IMAD.MOV.U32 R120, RZ, RZ, R63 ;  /* 0x000000ffff787224 */ /* 0x000fe400078e003f */
[----:B------:R-:W-:Y:S02]  /*c1f0*/  IMAD.MOV.U32 R121, RZ, RZ, R62 ;  /* 0x000000ffff797224 */ /* 0x000fe400078e003e */
[----:B------:R-:W-:Y:S01]  /*c200*/  IMAD.MOV.U32 R122, RZ, RZ, R61 ;  /* 0x000000ffff7a7224 */ /* 0x000fe200078e003d */
[----:B------:R-:W-:Y:S01]  /*c210*/  HMMA.16816.F32.BF16 R20, R8, R14, R200 ;  /* 0x0000000e0814723c */ /* 0x000fe200000418c8 */
[----:B------:R-:W-:-:S05]  /*c220*/  IMAD.MOV.U32 R123, RZ, RZ, R60 ;  /* 0x000000ffff7b7224 */ /* 0x000fca00078e003c */
[----:B------:R-:W-:Y:S01]  /*c230*/  HMMA.16816.F32.BF16 R60, R4, R14, R204 ;  /* 0x0000000e043c723c */ /* 0x000fe200000418cc */
[----:B------:R-:W1:Y:S05]  /*c240*/  LDSM.16.M88.4 R12, [R220+0x3000] ;  /* 0x00300000dc0c783b */ /* 0x000e6a0000000200 */
[-C--:B-1----:R-:W-:Y:S06]  /*c250*/  HMMA.16816.F32.BF16 R48, R8, R12.reuse, R48 ;  /* 0x0000000c0830723c */ /* 0x082fec0000041830 */
[C---:B------:R-:W-:Y:S06]  /*c260*/  HMMA.16816.F32.BF16 R32, R4.reuse, R12, R32 ;  /* 0x0000000c0420723c */ /* 0x040fec0000041820 */
[-C--:B------:R-:W-:Y:S06]  /*c270*/  HMMA.16816.F32.BF16 R104, R4, R14.reuse, R104 ;  /* 0x0000000e0468723c */ /* 0x080fec0000041868 */
[----:B------:R-:W-:Y:S01]  /*c280*/  HMMA.16816.F32.BF16 R16, R8, R14, R16 ;  /* 0x0000000e0810723c */ /* 0x000fe20000041810 */
[----:B------:R-:W1:Y:S01]  /*c290*/  LDSM.16.M88.4 R12, [R220+0x3800] ;  /* 0x00380000dc0c783b */ /* 0x000e620000000200 */
[----:B------:R-:W-:Y:S01]  /*c2a0*/  UISETP.GT.AND UP0, UPT, UR21, UR12, UPT ;  /* 0x0000000c1500728c */ /* 0x000fe2000bf04270 */
[----:B------:R-:W-:-:S04]  /*c2b0*/  DEPBAR.LE SB0, 0x0 ;  /* 0x000080000000791a */ /* 0x000fc80000000000 */
[C---:B-1----:R-:W-:Y:S06]  /*c2c0*/  HMMA.16816.F32.BF16 R120, R4.reuse, R12, R120 ;  /* 0x0000000c0478723c */ /* 0x042fec0000041878 */
[----:B------:R-:W-:-:S15]  /*c2d0*/  HMMA.16816.F32.BF16 R4, R4, R14, R108 ;  /* 0x0000000e0404723c */ /* 0x000fde000004186c */
[----:B------:R-:W-:-:S02]  /*c2e0*/  NOP ;  /* 0x0000000000007918 */ /* 0x000fc40000000000 */
[----:B------:R-:W-:Y:S01]  /*c2f0*/  STL.64 [R1+0x18], R122 ;  /* 0x0000187a01007387 */ /* 0x000fe20000100a00 */
[----:B------:R-:W-:Y:S02]  /*c300*/  IMAD.MOV.U32 R69, RZ, RZ, R120 ;  /* 0x000000ffff457224 */ /* 0x000fe400078e0078 */
[----:B------:R-:W-:-:S03]  /*c310*/  IMAD.MOV.U32 R68, RZ, RZ, R121 ;  /* 0x000000ffff447224 */ /* 0x000fc600078e0079 */
[----:B------:R-:W-:Y:S04]  /*c320*/  STL.64 [R1+0x70], R4 ;  /* 0x0000700401007387 */ /* 0x000fe80000100a00 */
[----:B------:R1:W-:Y:S02]  /*c330*/  STL.64 [R1+0x78], R6 ;  /* 0x0000780601007387 */ /* 0x0003e40000100a00 */
[C---:B-1----:R-:W-:Y:S06]  /*c340*/  HMMA.16816.F32.BF16 R4, R8.reuse, R12, R112 ;  /* 0x0000000c0804723c */ /* 0x042fec0000041870 */
[----:B------:R-:W-:Y:S01]  /*c350*/  HMMA.16816.F32.BF16 R8, R8, R14, R100 ;  /* 0x0000000e0808723c */ /* 0x000fe20000041864 */
[----:B------:R-:W-:Y:S01]  /*c360*/  FSEL R12, R98, -INF , !P4 ;  /* 0xff800000620c7808 */ /* 0x000fe20006000000 */
[----:B------:R-:W-:Y:S01]  /*c370*/  BAR.SYNC.DEFER_BLOCKING 0x0 ;  /* 0x0000000000007b1d */ /* 0x000fe20000010000 */
[----:B------:R-:W-:-:S02]  /*c380*/  ISETP.GE.AND P4, PT, R0, R243, PT ;  /* 0x000000f30000720c */ /* 0x000fc40003f86270 */
[----:B------:R-:W-:Y:S02]  /*c390*/  FSEL R13, R99, -INF , !P2 ;  /* 0xff800000630d7808 */ /* 0x000fe40005000000 */
[----:B------:R-:W-:Y:S02]  /*c3a0*/  ISETP.LT.OR P4, PT, R0, R235, P4 ;  /* 0x000000eb0000720c */ /* 0x000fe40002781670 */
[----:B------:R-:W-:Y:S02]  /*c3b0*/  FSEL R99, R90, -INF , !P3 ;  /* 0xff8000005a637808 */ /* 0x000fe40005800000 */
[----:B------:R-:W-:Y:S02]  /*c3c0*/  FSEL R97, R88, -INF , !P4 ;  /* 0xff80000058617808 */ /* 0x000fe40006000000 */
[C---:B------:R-:W-:Y:S02]  /*c3d0*/  ISETP.GE.AND P2, PT, R2.reuse, R249, PT ;  /* 0x000000f90200720c */ /* 0x040fe40003f46270 */
[----:B------:R-:W-:-:S02]  /*c3e0*/  ISETP.GE.AND P4, PT, R2, R247, PT ;  /* 0x000000f70200720c */ /* 0x000fc40003f86270 */
[C---:B------:R-:W-:Y:S02]  /*c3f0*/  ISETP.GE.AND P3, PT, R2.reuse, R243, PT ;  /* 0x000000f30200720c */ /* 0x040fe40003f66270 */
[C---:B------:R-:W-:Y:S02]  /*c400*/  ISETP.LT.OR P2, PT, R2.reuse, R241, P2 ;  /* 0x000000f10200720c */ /* 0x040fe40001741670 */
[C---:B------:R-:W-:Y:S02]  /*c410*/  ISETP.LT.OR P4, PT, R2.reuse, R237, P4 ;  /* 0x000000ed0200720c */ /* 0x040fe40002781670 */
[----:B------:R-:W-:Y:S01]  /*c420*/  ISETP.LT.OR P3, PT, R2, R235, P3 ;  /* 0x000000eb0200720c */ /* 0x000fe20001f61670 */
[----:B------:R-:W-:Y:S01]  /*c430*/  VIADD R2, R0, 0x9 ;  /* 0x0000000900027836 */ /* 0x000fe20000000000 */
[----:B------:R-:W-:Y:S02]  /*c440*/  FSEL R101, R91, -INF , !P1 ;  /* 0xff8000005b657808 */ /* 0x000fe40004800000 */
[----:B------:R-:W-:-:S02]  /*c450*/  FSEL R14, R252, -INF , !P6 ;  /* 0xff800000fc0e7808 */ /* 0x000fc40007000000 */
[----:B------:R-:W-:Y:S02]  /*c460*/  FSEL R90, R251, -INF , !P5 ;  /* 0xff800000fb5a7808 */ /* 0x000fe40006800000 */
[----:B------:R-:W-:Y:S02]  /*c470*/  FSEL R88, R250, -INF , !P2 ;  /* 0xff800000fa587808 */ /* 0x000fe40005000000 */
[C---:B------:R-:W-:Y:S02]  /*c480*/  ISETP.GE.AND P6, PT, R2.reuse, R249, PT ;  /* 0x000000f90200720c */ /* 0x040fe40003fc6270 */
[C---:B------:R-:W-:Y:S02]  /*c490*/  ISETP.GE.AND P5, PT, R2.reuse, R245, PT ;  /* 0x000000f50200720c */ /* 0x040fe40003fa6270 */
[C---:B------:R-:W-:Y:S02]  /*c4a0*/  ISETP.GE.AND P1, PT, R2.reuse, R247, PT ;  /* 0x000000f70200720c */ /* 0x040fe40003f26270 */
[----:B------:R-:W-:-:S02]  /*c4b0*/  ISETP.GE.AND P2, PT, R2, R243, PT ;  /* 0x000000f30200720c */ /* 0x000fc40003f46270 */
[C---:B------:R-:W-:Y:S02]  /*c4c0*/  ISETP.LT.OR P6, PT, R2.reuse, R241, P6 ;  /* 0x000000f10200720c */ /* 0x040fe400037c1670 */
[C---:B------:R-:W-:Y:S02]  /*c4d0*/  ISETP.LT.OR P5, PT, R2.reuse, R239, P5 ;  /* 0x000000ef0200720c */ /* 0x040fe40002fa1670 */
[C---:B------:R-:W-:Y:S02]  /*c4e0*/  ISETP.LT.OR P1, PT, R2.reuse, R237, P1 ;  /* 0x000000ed0200720c */ /* 0x040fe40000f21670 */
[----:B------:R-:W-:Y:S01]  /*c4f0*/  ISETP.LT.OR P2, PT, R2, R235, P2 ;  /* 0x000000eb0200720c */ /* 0x000fe20001741670 */
[----:B------:R-:W-:Y:S01]  /*c500*/  VIADD R2, R0, 0x10 ;  /* 0x0000001000027836 */ /* 0x000fe20000000000 */
[----:B------:R-:W-:Y:S02]  /*c510*/  FSEL R91, R248, -INF , !P0 ;  /* 0xff800000f85b7808 */ /* 0x000fe40004000000 */
[----:B------:R-:W-:-:S02]  /*c520*/  FSEL R98, R246, -INF , !P4 ;  /* 0xff800000f6627808 */ /* 0x000fc40006000000 */
[C---:B------:R-:W-:Y:S02]  /*c530*/  ISETP.GE.AND P0, PT, R2.reuse, R249, PT ;  /* 0x000000f90200720c */ /* 0x040fe40003f06270 */
[C---:B------:R-:W-:Y:S02]  /*c540*/  ISETP.GE.AND P4, PT, R2.reuse, R245, PT ;  /* 0x000000f50200720c */ /* 0x040fe40003f86270 */
[----:B------:R-:W-:Y:S02]  /*c550*/  ISETP.LT.OR P0, PT, R2, R241, P0 ;  /* 0x000000f10200720c */ /* 0x000fe40000701670 */
[----:B------:R-:W-:Y:S02]  /*c560*/  FSEL R102, R244, -INF , !P3 ;  /* 0xff800000f4667808 */ /* 0x000fe40005800000 */
[----:B------:R-:W-:Y:S02]  /*c570*/  FSEL R100, R242, -INF , !P1 ;  /* 0xff800000f2647808 */ /* 0x000fe40004800000 */
[----:B------:R-:W-:-:S02]  /*c580*/  ISETP.GE.AND P3, PT, R2, R247, PT ;  /* 0x000000f70200720c */ /* 0x000fc40003f66270 */
[----:B------:R-:W-:Y:S02]  /*c590*/  ISETP.GE.AND P1, PT, R2, R243, PT ;  /* 0x000000f30200720c */ /* 0x000fe40003f26270 */
[----:B------:R-:W-:Y:S02]  /*c5a0*/  FSEL R108, R134, -INF , !P0 ;  /* 0xff800000866c7808 */ /* 0x000fe40004000000 */
[C---:B------:R-:W-:Y:S02]  /*c5b0*/  ISETP.LT.OR P4, PT, R2.reuse, R239, P4 ;  /* 0x000000ef0200720c */ /* 0x040fe40002781670 */
[C---:B------:R-:W-:Y:S01]  /*c5c0*/  ISETP.LT.OR P3, PT, R2.reuse, R237, P3 ;  /* 0x000000ed0200720c */ /* 0x040fe20001f61670 */
[----:B------:R1:W-:Y:S01]  /*c5d0*/  STL [R1+0x8], R108 ;  /* 0x0000086c01007387 */ /* 0x0003e20000100800 */
[----:B------:R-:W-:Y:S01]  /*c5e0*/  ISETP.LT.OR P1, PT, R2, R235, P1 ;  /* 0x000000eb0200720c */ /* 0x000fe20000f21670 */
[----:B------:R-:W-:Y:S01]  /*c5f0*/  VIADD R2, R0, 0x11 ;  /* 0x0000001100027836 */ /* 0x000fe20000000000 */
        /* <DEDUP_REMOVED lines=12> */
[----:B-1----:R-:W-:Y:S02]  /*c6c0*/  FSEL R108, R133, -INF , !P4 ;  /* 0xff800000856c7808 */ /* 0x002fe40006000000 */
[----:B------:R-:W-:-:S02]  /*c6d0*/  FSEL R115, R212, -INF , !P3 ;  /* 0xff800000d4737808 */ /* 0x000fc40005800000 */
[C---:B------:R-:W-:Y:S01]  /*c6e0*/  ISETP.GE.AND P4, PT, R2.reuse, R249, PT ;  /* 0x000000f90200720c */ /* 0x040fe20003f86270 */
[----:B------:R1:W-:Y:S01]  /*c6f0*/  STL [R1+0x24], R108 ;  /* 0x0000246c01007387 */ /* 0x0003e20000100800 */
[C---:B------:R-:W-:Y:S02]  /*c700*/  ISETP.GE.AND P3, PT, R2.reuse, R245, PT ;  /* 0x000000f50200720c */ /* 0x040fe40003f66270 */
[----:B------:R-:W-:Y:S02]  /*c710*/  FSEL R3, R3, -INF , !P6 ;  /* 0xff80000003037808 */ /* 0x000fe40007000000 */
[C---:B------:R-:W-:Y:S02]  /*c720*/  ISETP.LT.OR P4, PT, R2.reuse, R241, P4 ;  /* 0x000000f10200720c */ /* 0x040fe40002781670 */
[----:B------:R-:W-:Y:S02]  /*c730*/  ISETP.LT.OR P3, PT, R2, R239, P3 ;  /* 0x000000ef0200720c */ /* 0x000fe40001f61670 */
[----:B------:R-:W-:-:S02]  /*c740*/  FSEL R109, R213, -INF , !P5 ;  /* 0xff800000d56d7808 */ /* 0x000fc40006800000 */
[----:B------:R-:W-:Y:S02]  /*c750*/  FSEL R246, R128, -INF , !P4 ;  /* 0xff80000080f67808 */ /* 0x000fe40006000000 */
[----:B------:R-:W-:Y:S02]  /*c760*/  FSEL R120, R130, -INF , !P3 ;  /* 0xff80000082787808 */ /* 0x000fe40005800000 */
[----:B-1----:R-:W-:Y:S02]  /*c770*/  FSEL R108, R214, -INF , !P1 ;  /* 0xff800000d66c7808 */ /* 0x002fe40004800000 */
[----:B------:R-:W-:-:S03]  /*c780*/  ISETP.GE.AND P1, PT, R2, R247, PT ;  /* 0x000000f70200720c */ /* 0x000fc60003f26270 */
[----:B------:R1:W-:Y:S01]  /*c790*/  STL [R1+0x4c], R108 ;  /* 0x00004c6c01007387 */ /* 0x0003e20000100800 */
[----:B------:R-:W-:Y:S02]  /*c7a0*/  ISETP.LT.OR P1, PT, R2, R237, P1 ;  /* 0x000000ed0200720c */ /* 0x000fe40000f21670 */
[----:B-1----:R-:W-:Y:S02]  /*c7b0*/  FSEL R108, R132, -INF , !P2 ;  /* 0xff800000846c7808 */ /* 0x002fe40005000000 */
[----:B------:R-:W-:-:S03]  /*c7c0*/  ISETP.GE.AND P2, PT, R2, R243, PT ;  /* 0x000000f30200720c */ /* 0x000fc60003f46270 */
[----:B------:R-:W-:Y:S01]  /*c7d0*/  STL [R1], R108 ;  /* 0x0000006c01007387 */ /* 0x000fe20000100800 */
[----:B------:R-:W-:Y:S01]  /*c7e0*/  ISETP.LT.OR P2, PT, R2, R235, P2 ;  /* 0x000000eb0200720c */ /* 0x000fe20001741670 */
[----:B------:R-:W-:Y:S02]  /*c7f0*/  VIADD R2, R0, 0x19 ;  /* 0x0000001900027836 */ /* 0x000fe40000000000 */
[----:B------:R1:W-:Y:S01]  /*c800*/  STL [R1+0x20], R3 ;  /* 0x0000200301007387 */ /* 0x0003e20000100800 */
[----:B------:R-:W-:Y:S02]  /*c810*/  FSEL R242, R210, -INF , !P2 ;  /* 0xff800000d2f27808 */ /* 0x000fe40005000000 */
[C---:B------:R-:W-:Y:S02]  /*c820*/  ISETP.GE.AND P6, PT, R2.reuse, R249, PT ;  /* 0x000000f90200720c */ /* 0x040fe40003fc6270 */
[C---:B------:R-:W-:Y:S02]  /*c830*/  ISETP.GE.AND P5, PT, R2.reuse, R245, PT ;  /* 0x000000f50200720c */ /* 0x040fe40003fa6270 */
[----:B------:R-:W-:-:S02]  /*c840*/  ISETP.GE.AND P4, PT, R2, R243, PT ;  /* 0x000000f30200720c */ /* 0x000fc40003f86270 */
[C---:B------:R-:W-:Y:S02]  /*c850*/  ISETP.LT.OR P6, PT, R2.reuse, R241, P6 ;  /* 0x000000f10200720c */ /* 0x040fe400037c1670 */
[C---:B------:R-:W-:Y:S02]  /*c860*/  ISETP.LT.OR P5, PT, R2.reuse, R239, P5 ;  /* 0x000000ef0200720c */ /* 0x040fe40002fa1670 */
[----:B------:R-:W-:Y:S02]  /*c870*/  ISETP.LT.OR P4, PT, R2, R235, P4 ;  /* 0x000000eb0200720c */ /* 0x000fe40002781670 */
[----:B------:R-:W-:Y:S02]  /*c880*/  FSEL R238, R129, -INF , !P6 ;  /* 0xff80000081ee7808 */ /* 0x000fe40007000000 */
[----:B------:R-:W-:Y:S02]  /*c890*/  FSEL R110, R211, -INF , !P4 ;  /* 0xff800000d36e7808 */ /* 0x000fe40006000000 */
[----:B------:R-:W-:-:S02]  /*c8a0*/  FSEL R250, R131, -INF , !P5 ;  /* 0xff80000083fa7808 */ /* 0x000fc40006800000 */
[----:B-1----:R-:W-:Y:S02]  /*c8b0*/  FSEL R3, R215, -INF , !P0 ;  /* 0xff800000d7037808 */ /* 0x002fe40004000000 */
[----:B------:R-:W-:-:S03]  /*c8c0*/  ISETP.GE.AND P0, PT, R2, R247, PT ;  /* 0x000000f70200720c */ /* 0x000fc60003f06270 */
[----:B------:R1:W-:Y:S01]  /*c8d0*/  STL [R1+0x48], R3 ;  /* 0x0000480301007387 */ /* 0x0003e20000100800 */
[----:B------:R-:W-:Y:S01]  /*c8e0*/  ISETP.LT.OR P0, PT, R2, R237, P0 ;  /* 0x000000ed0200720c */ /* 0x000fe20000701670 */
[----:B------:R-:W-:-:S05]  /*c8f0*/  VIADD R2, R0, 0x20 ;  /* 0x0000002000027836 */ /* 0x000fca0000000000 */
[C---:B------:R-:W-:Y:S02]  /*c900*/  ISETP.GE.AND P3, PT, R2.reuse, R249, PT ;  /* 0x000000f90200720c */ /* 0x040fe40003f66270 */
[C---:B------:R-:W-:Y:S02]  /*c910*/  ISETP.GE.AND P2, PT, R2.reuse, R247, PT ;  /* 0x000000f70200720c */ /* 0x040fe40003f46270 */
[C---:B------:R-:W-:Y:S02]  /*c920*/  ISETP.LT.OR P3, PT, R2.reuse, R241, P3 ;  /* 0x000000f10200720c */ /* 0x040fe40001f61670 */
[----:B------:R-:W-:Y:S02]  /*c930*/  ISETP.LT.OR P2, PT, R2, R237, P2 ;  /* 0x000000ed0200720c */ /* 0x000fe40001741670 */
[----:B------:R-:W-:Y:S02]  /*c940*/  FSEL R236, R116, -INF , !P3 ;  /* 0xff80000074ec7808 */ /* 0x000fe40005800000 */
[----:B-1----:R-:W-:-:S02]  /*c950*/  FSEL R3, R208, -INF , !P1 ;  /* 0xff800000d0037808 */ /* 0x002fc40004800000 */
[----:B------:R-:W-:-:S03]  /*c960*/  ISETP.GE.AND P1, PT, R2, R245, PT ;  /* 0x000000f50200720c */ /* 0x000fc60003f26270 */
[----:B------:R1:W-:Y:S01]  /*c970*/  STL [R1+0x44], R3 ;  /* 0x0000440301007387 */ /* 0x0003e20000100800 */
[----:B------:R-:W-:-:S04]  /*c980*/  ISETP.LT.OR P1, PT, R2, R239, P1 ;  /* 0x000000ef0200720c */ /* 0x000fc80000f21670 */
[----:B------:R-:W-:Y:S02]  /*c990*/  FSEL R118, R118, -INF , !P1 ;  /* 0xff80000076767808 */ /* 0x000fe40004800000 */
[----:B-1----:R-:W-:Y:S02]  /*c9a0*/  FSEL R3, R209, -INF , !P0 ;  /* 0xff800000d1037808 */ /* 0x002fe40004000000 */
[----:B------:R-:W-:-:S03]  /*c9b0*/  ISETP.GE.AND P0, PT, R2, R243, PT ;  /* 0x000000f30200720c */ /* 0x000fc60003f06270 */
[----:B------:R1:W-:Y:S01]  /*c9c0*/  STL [R1+0x40], R3 ;  /* 0x0000400301007387 */ /* 0x0003e20000100800 */
[----:B------:R-:W-:Y:S01]  /*c9d0*/  ISETP.LT.OR P0, PT, R2, R235, P0 ;  /* 0x000000eb0200720c */ /* 0x000fe20000701670 */
[----:B------:R-:W-:-:S03]  /*c9e0*/  VIADD R2, R0, 0x21 ;  /* 0x0000002100027836 */ /* 0x000fc60000000000 */
[----:B------:R-:W-:Y:S02]  /*c9f0*/  FSEL R116, R94, -INF , !P0 ;  /* 0xff8000005e747808 */ /* 0x000fe40004000000 */
        /* <DEDUP_REMOVED lines=9> */
[----:B------:R-:W-:Y:S02]  /*ca90*/  FSEL R215, R117, -INF , !P4 ;  /* 0xff80000075d77808 */ /* 0x000fe40006000000 */
[----:B-1----:R-:W-:Y:S02]  /*caa0*/  FSEL R3, R92, -INF , !P2 ;  /* 0xff8000005c037808 */ /* 0x002fe40005000000 */
[----:B------:R-:W-:-:S02]  /*cab0*/  ISETP.GE.AND P1, PT, R2, R249, PT ;  /* 0x000000f90200720c */ /* 0x000fc40003f26270 */
[C---:B------:R-:W-:Y:S01]  /*cac0*/  ISETP.GE.AND P2, PT, R2.reuse, R245, PT ;  /* 0x000000f50200720c */ /* 0x040fe20003f46270 */
[----:B------:R1:W-:Y:S01]  /*cad0*/  STL [R1+0x38], R3 ;  /* 0x0000380301007387 */ /* 0x0003e20000100800 */
[C---:B------:R-:W-:Y:S02]  /*cae0*/  ISETP.GE.AND P0, PT, R2.reuse, R247, PT ;  /* 0x000000f70200720c */ /* 0x040fe40003f06270 */
[C---:B------:R-:W-:Y:S02]  /*caf0*/  ISETP.GE.AND P4, PT, R2.reuse, R243, PT ;  /* 0x000000f30200720c */ /* 0x040fe40003f86270 */
        /* <DEDUP_REMOVED lines=8> */
[C---:B------:R-:W-:Y:S02]  /*cb80*/  ISETP.GE.AND P6, PT, R2.reuse, R249, PT ;  /* 0x000000f90200720c */ /* 0x040fe40003fc6270 */
[----:B------:R-:W-:-:S02]  /*cb90*/  ISETP.GE.AND P3, PT, R2, R247, PT ;  /* 0x000000f70200720c */ /* 0x000fc40003f66270 */
[C---:B------:R-:W-:Y:S02]  /*cba0*/  ISETP.GE.AND P1, PT, R2.reuse, R243, PT ;  /* 0x000000f30200720c */ /* 0x040fe40003f26270 */
[----:B-1----:R-:W-:Y:S02]  /*cbb0*/  FSEL R3, R93, -INF , !P5 ;  /* 0xff8000005d037808 */ /* 0x002fe40006800000 */
[C---:B------:R-:W-:Y:S02]  /*cbc0*/  ISETP.GE.AND P5, PT, R2.reuse, R245, PT ;  /* 0x000000f50200720c */ /* 0x040fe40003fa6270 */
[C---:B------:R-:W-:Y:S01]  /*cbd0*/  ISETP.LT.OR P6, PT, R2.reuse, R241, P6 ;  /* 0x000000f10200720c */ /* 0x040fe200037c1670 */
[----:B------:R1:W-:Y:S01]  /*cbe0*/  STL [R1+0x30], R3 ;  /* 0x0000300301007387 */ /* 0x0003e20000100800 */
        /* <DEDUP_REMOVED lines=10> */
[C---:B------:R-:W-:Y:S02]  /*cc90*/  ISETP.LT.OR P2, PT, R2.reuse, R241, P2 ;  /* 0x000000f10200720c */ /* 0x040fe40001741670 */
[C---:B------:R-:W-:Y:S02]  /*cca0*/  ISETP.LT.OR P0, PT, R2.reuse, R239, P0 ;  /* 0x000000ef0200720c */ /* 0x040fe40000701670 */
[C---:B------:R-:W-:Y:S02]  /*ccb0*/  ISETP.LT.OR P4, PT, R2.reuse, R237, P4 ;  /* 0x000000ed0200720c */ /* 0x040fe40002781670 */
[----:B-1----:R-:W-:Y:S02]  /*ccc0*/  FSEL R3, R85, -INF , !P3 ;  /* 0xff80000055037808 */ /* 0x002fe40005800000 */
[----:B------:R-:W-:-:S02]  /*ccd0*/  ISETP.GE.AND P3, PT, R2, R243, PT ;  /* 0x000000f30200720c */ /* 0x000fc40003f66270 */
[----:B------:R-:W-:Y:S01]  /*cce0*/  FSEL R87, R87, -INF , !P1 ;  /* 0xff80000057577808 */ /* 0x000fe20004800000 */
[----:B------:R1:W-:Y:S01]  /*ccf0*/  STL [R1+0x2c], R3 ;  /* 0x00002c0301007387 */ /* 0x0003e20000100800 */
[----:B------:R-:W-:Y:S01]  /*cd00*/  ISETP.LT.OR P3, PT, R2, R235, P3 ;  /* 0x000000eb0200720c */ /* 0x000fe20001f61670 */
[----:B------:R-:W-:Y:S01]  /*cd10*/  VIADD R2, R0, 0x31 ;  /* 0x0000003100027836 */ /* 0x000fe20000000000 */
[----:B------:R-:W-:Y:S02]  /*cd20*/  FSEL R207, R81, -INF , !P6 ;  /* 0xff80000051cf7808 */ /* 0x000fe40007000000 */
[----:B------:R-:W-:Y:S02]  /*cd30*/  FSEL R214, R83, -INF , !P5 ;  /* 0xff80000053d67808 */ /* 0x000fe40006800000 */
[----:B------:R-:W-:Y:S02]  /*cd40*/  FSEL R206, R76, -INF , !P2 ;  /* 0xff8000004cce7808 */ /* 0x000fe40005000000 */
[----:B------:R-:W-:-:S02]  /*cd50*/  ISETP.GE.AND P1, PT, R2, R249, PT ;  /* 0x000000f90200720c */ /* 0x000fc40003f26270 */
[C---:B------:R-:W-:Y:S02]  /*cd60*/  ISETP.GE.AND P6, PT, R2.reuse, R245, PT ;  /* 0x000000f50200720c */ /* 0x040fe40003fc6270 */
        /* <DEDUP_REMOVED lines=9> */
[----:B-1----:R-:W-:Y:S02]  /*ce00*/  FSEL R3, R46, -INF , !P3 ;  /* 0xff8000002e037808 */ /* 0x002fe40005800000 */
[----:B------:R-:W-:Y:S01]  /*ce10*/  FSEL R204, R77, -INF , !P1 ;  /* 0xff8000004dcc7808 */ /* 0x000fe20004800000 */
[----:B------:R1:W-:Y:S01]  /*ce20*/  STL [R1+0x28], R44 ;  /* 0x0000282c01007387 */ /* 0x0003e20000100800 */
        /* <DEDUP_REMOVED lines=13> */
[----:B------:R-:W-:Y:S02]  /*cf00*/  ISETP.GE.AND P6, PT, R2, R249, PT ;  /* 0x000000f90200720c */ /* 0x000fe40003fc6270 */
[----:B-1----:R-:W-:-:S02]  /*cf10*/  FSEL R44, R45, -INF , !P5 ;  /* 0xff8000002d2c7808 */ /* 0x002fc40006800000 */
        /* <DEDUP_REMOVED lines=21> */
[----:B---3--:R-:W-:Y:S02]  /*d070*/  FSEL R3, R75, -INF , !P0 ;  /* 0xff8000004b037808 */ /* 0x008fe40004000000 */
[----:B------:R-:W-:Y:S02]  /*d080*/  FSEL R134, R29, -INF , !P6 ;  /* 0xff8000001d867808 */ /* 0x000fe40007000000 */
[----:B------:R-:W-:Y:S01]  /*d090*/  FSEL R202, R31, -INF , !P5 ;  /* 0xff8000001fca7808 */ /* 0x000fe20006800000 */
[----:B------:R1:W-:Y:S01]  /*d0a0*/  STL [R1+0x94], R3 ;  /* 0x0000940301007387 */ /* 0x0003e20000100800 */
        /* <DEDUP_REMOVED lines=91> */
[----:B------:R-:W-:Y:S02]  /*d660*/  FSEL R127, R61, -INF , !P1 ;  /* 0xff8000003d7f7808 */ /* 0x000fe40004800000 */
[C---:B------:R-:W-:Y:S01]  /*d670*/  ISETP.GE.AND P0, PT, R2.reuse, R249, PT ;  /* 0x000000f90200720c */ /* 0x040fe20003f06270 */
[----:B------:R1:W-:Y:S01]  /*d680*/  STL [R1+0x6c], R3 ;  /* 0x00006c0301007387 */ /* 0x0003e20000100800 */
[----:B------:R-:W-:-:S02]  /*d690*/  ISETP.GE.AND P4, PT, R2, R245, PT ;  /* 0x000000f50200720c */ /* 0x000fc40003f86270 */
[C---:B------:R-:W-:Y:S02]  /*d6a0*/  ISETP.GE.AND P3, PT, R2.reuse, R247, PT ;  /* 0x000000f70200720c */ /* 0x040fe40003f66270 */
[C---:B------:R-:W-:Y:S02]  /*d6b0*/  ISETP.GE.AND P1, PT, R2.reuse, R243, PT ;  /* 0x000000f30200720c */ /* 0x040fe40003f26270 */
[C---:B------:R-:W-:Y:S02]  /*d6c0*/  ISETP.LT.OR P0, PT, R2.reuse, R241, P0 ;  /* 0x000000f10200720c */ /* 0x040fe40000701670 */
[C---:B------:R-:W-:Y:S02]  /*d6d0*/  ISETP.LT.OR P4, PT, R2.reuse, R239, P4 ;  /* 0x000000ef0200720c */ /* 0x040fe40002781670 */
[C---:B------:R-:W-:Y:S02]  /*d6e0*/  ISETP.LT.OR P3, PT, R2.reuse, R237, P3 ;  /* 0x000000ed0200720c */ /* 0x040fe40001f61670 */
[----:B------:R-:W-:Y:S01]  /*d6f0*/  ISETP.LT.OR P1, PT, R2, R235, P1 ;  /* 0x000000eb0200720c */ /* 0x000fe20000f21670 */
[----:B------:R-:W-:Y:S01]  /*d700*/  VIADD R2, R0, 0x61 ;  /* 0x0000006100027836 */ /* 0x000fe20000000000 */
[----:B------:R-:W-:-:S02]  /*d710*/  FSEL R79, R21, -INF , !P6 ;  /* 0xff800000154f7808 */ /* 0x000fc40007000000 */
[----:B------:R-:W-:Y:S02]  /*d720*/  FSEL R83, R23, -INF , !P5 ;  /* 0xff80000017537808 */ /* 0x000fe40006800000 */
[----:B------:R-:W-:Y:S02]  /*d730*/  FSEL R77, R48, -INF , !P0 ;  /* 0xff800000304d7808 */ /* 0x000fe40004000000 */
[C---:B------:R-:W-:Y:S02]  /*d740*/  ISETP.GE.AND P6, PT, R2.reuse, R245, PT ;  /* 0x000000f50200720c */ /* 0x040fe40003fc6270 */
[C---:B------:R-:W-:Y:S02]  /*d750*/  ISETP.GE.AND P5, PT, R2.reuse, R247, PT ;  /* 0x000000f70200720c */ /* 0x040fe40003fa6270 */
[----:B-1----:R-:W-:Y:S02]  /*d760*/  FSEL R3, R63, -INF , !P2 ;  /* 0xff8000003f037808 */ /* 0x002fe40005000000 */
[----:B------:R-:W-:-:S02]  /*d770*/  ISETP.GE.AND P2, PT, R2, R249, PT ;  /* 0x000000f90200720c */ /* 0x000fc40003f46270 */
[C---:B------:R-:W-:Y:S01]  /*d780*/  ISETP.GE.AND P0, PT, R2.reuse, R243, PT ;  /* 0x000000f30200720c */ /* 0x040fe20003f06270 */
[----:B------:R1:W-:Y:S01]  /*d790*/  STL [R1+0x68], R3 ;  /* 0x0000680301007387 */ /* 0x0003e20000100800 */
        /* <DEDUP_REMOVED lines=13> */
[----:B------:R-:W-:Y:S01]  /*d870*/  ISETP.LT.OR P4, PT, R2, R241, P4 ;  /* 0x000000f10200720c */ /* 0x000fe20002781670 */
[----:B-1----:R-:W-:Y:S01]  /*d880*/  VIADD R3, R0, 0x70 ;  /* 0x0000007000037836 */ /* 0x002fe20000000000 */
[C---:B------:R-:W-:Y:S02]  /*d890*/  ISETP.LT.OR P3, PT, R2.reuse, R239, P3 ;  /* 0x000000ef0200720c */ /* 0x040fe40001f61670 */
[C---:B------:R-:W-:Y:S02]  /*d8a0*/  ISETP.LT.OR P1, PT, R2.reuse, R237, P1 ;  /* 0x000000ed0200720c */ /* 0x040fe40000f21670 */
[----:B------:R-:W-:Y:S01]  /*d8b0*/  ISETP.LT.OR P2, PT, R2, R235, P2 ;  /* 0x000000eb0200720c */ /* 0x000fe20001741670 */
[----:B------:R-:W-:Y:S01]  /*d8c0*/  VIADD R2, R0, 0x69 ;  /* 0x0000006900027836 */ /* 0x000fe20000000000 */
[----:B------:R-:W-:-:S02]  /*d8d0*/  FSEL R31, R35, -INF , !P0 ;  /* 0xff800000231f7808 */ /* 0x000fc40004000000 */
[----:B------:R-:W-:Y:S02]  /*d8e0*/  FSEL R78, R51, -INF , !P6 ;  /* 0xff800000334e7808 */ /* 0x000fe40007000000 */
[C---:B------:R-:W-:Y:S02]  /*d8f0*/  ISETP.GE.AND P0, PT, R2.reuse, R245, PT ;  /* 0x000000f50200720c */ /* 0x040fe40003f06270 */
[----:B------:R-:W-:Y:S02]  /*d900*/  FSEL R121, R33, -INF , !P5 ;  /* 0xff80000021797808 */ /* 0x000fe40006800000 */
[----:B------:R-:W-:Y:S02]  /*d910*/  ISETP.LT.OR P0, PT, R2, R239, P0 ;  /* 0x000000ef0200720c */ /* 0x000fe40000701670 */
[----:B------:R-:W-:Y:S02]  /*d920*/  FSEL R30, R16, -INF , !P4 ;  /* 0xff800000101e7808 */ /* 0x000fe40006000000 */
[----:B------:R-:W-:-:S02]  /*d930*/  ISETP.GE.AND P6, PT, R2, R249, PT ;  /* 0x000000f90200720c */ /* 0x000fc40003fc6270 */
[C---:B------:R-:W-:Y:S02]  /*d940*/  ISETP.GE.AND P5, PT, R2.reuse, R247, PT ;  /* 0x000000f70200720c */ /* 0x040fe40003fa6270 */
[C---:B------:R-:W-:Y:S02]  /*d950*/  ISETP.GE.AND P4, PT, R2.reuse, R243, PT ;  /* 0x000000f30200720c */ /* 0x040fe40003f86270 */
[----:B------:R-:W-:Y:S02]  /*d960*/  FSEL R65, R19, -INF , !P0 ;  /* 0xff80000013417808 */ /* 0x000fe40004000000 */
[----:B------:R-:W-:Y:S02]  /*d970*/  ISETP.GE.AND P0, PT, R3, R245, PT ;  /* 0x000000f50300720c */ /* 0x000fe40003f06270 */
[C---:B------:R-:W-:Y:S02]  /*d980*/  ISETP.LT.OR P6, PT, R2.reuse, R241, P6 ;  /* 0x000000f10200720c */ /* 0x040fe400037c1670 */
[----:B------:R-:W-:-:S02]  /*d990*/  ISETP.LT.OR P5, PT, R2, R237, P5 ;  /* 0x000000ed0200720c */ /* 0x000fc40002fa1670 */
[----:B------:R-:W-:Y:S01]  /*d9a0*/  ISETP.LT.OR P4, PT, R2, R235, P4 ;  /* 0x000000eb0200720c */ /* 0x000fe20002781670 */
[----:B------:R-:W-:Y:S01]  /*d9b0*/  VIADD R2, R0, 0x71 ;  /* 0x0000007100027836 */ /* 0x000fe20000000000 */
[C---:B------:R-:W-:Y:S02]  /*d9c0*/  ISETP.LT.OR P0, PT, R3.reuse, R239, P0 ;  /* 0x000000ef0300720c */ /* 0x040fe40000701670 */
[----:B------:R-:W-:Y:S02]  /*d9d0*/  FSEL R119, R104, -INF , !P1 ;  /* 0xff80000068777808 */ /* 0x000fe40004800000 */
[-C--:B------:R-:W-:Y:S02]  /*d9e0*/  ISETP.GE.AND P1, PT, R3, R247.reuse, PT ;  /* 0x000000f70300720c */ /* 0x080fe40003f26270 */
[----:B------:R-:W-:Y:S02]  /*d9f0*/  FSEL R64, R6, -INF , !P0 ;  /* 0xff80000006407808 */ /* 0x000fe40004000000 */
[----:B------:R-:W-:-:S02]  /*da00*/  ISETP.GE.AND P0, PT, R2, R247, PT ;  /* 0x000000f70200720c */ /* 0x000fc40003f06270 */
[-C--:B------:R-:W-:Y:S02]  /*da10*/  ISETP.LT.OR P1, PT, R3, R237.reuse, P1 ;  /* 0x000000ed0300720c */ /* 0x080fe40000f21670 */
[----:B------:R-:W-:Y:S02]  /*da20*/  ISETP.LT.OR P0, PT, R2, R237, P0 ;  /* 0x000000ed0200720c */ /* 0x000fe40000701670 */
[----:B------:R-:W-:Y:S02]  /*da30*/  FSEL R80, R69, -INF , !P1 ;  /* 0xff80000045507808 */ /* 0x000fe40004800000 */
[----:B------:R2:W5:Y:S01]  /*da40*/  LDL.LU R69, [R1+0x124] ;  /* 0x0001240001457983 */ /* 0x0005620000300800 */
[----:B------:R-:W-:Y:S02]  /*da50*/  FSEL R76, R68, -INF , !P0 ;  /* 0xff800000444c7808 */ /* 0x000fe40004000000 */
[----:B------:R-:W-:Y:S01]  /*da60*/  FSEL R29, R17, -INF , !P6 ;  /* 0xff800000111d7808 */ /* 0x000fe20007000000 */
[----:B------:R2:W5:Y:S01]  /*da70*/  LDL.LU R68, [R1+0x120] ;  /* 0x0001200001447983 */ /* 0x0005620000300800 */
[----:B------:R-:W-:-:S02]  /*da80*/  FSEL R36, R106, -INF , !P2 ;  /* 0xff8000006a247808 */ /* 0x000fc40005000000 */
[CC--:B------:R-:W-:Y:S02]  /*da90*/  ISETP.GE.AND P6, PT, R3.reuse, R249.reuse, PT ;  /* 0x000000f90300720c */ /* 0x0c0fe40003fc6270 */
[C---:B------:R-:W-:Y:S02]  /*daa0*/  ISETP.GE.AND P2, PT, R2.reuse, R249, PT ;  /* 0x000000f90200720c */ /* 0x040fe40003f46270 */
[-C--:B------:R-:W-:Y:S02]  /*dab0*/  ISETP.LT.OR P6, PT, R3, R241.reuse, P6 ;  /* 0x000000f10300720c */ /* 0x080fe400037c1670 */
[----:B------:R-:W-:Y:S02]  /*dac0*/  ISETP.LT.OR P2, PT, R2, R241, P2 ;  /* 0x000000f10200720c */ /* 0x000fe40001741670 */
[----:B------:R-:W-:Y:S02]  /*dad0*/  FSEL R27, R4, -INF , !P6 ;  /* 0xff800000041b7808 */ /* 0x000fe40007000000 */
[----:B------:R-:W-:-:S02]  /*dae0*/  FSEL R25, R5, -INF , !P2 ;  /* 0xff80000005197808 */ /* 0x000fc40005000000 */
[C---:B------:R-:W-:Y:S02]  /*daf0*/  ISETP.GE.AND P6, PT, R2.reuse, R245, PT ;  /* 0x000000f50200720c */ /* 0x040fe40003fc6270 */
[C---:B------:R-:W-:Y:S02]  /*db00*/  ISETP.GE.AND P2, PT, R2.reuse, R243, PT ;  /* 0x000000f30200720c */ /* 0x040fe40003f46270 */
[C---:B------:R-:W-:Y:S02]  /*db10*/  ISETP.LT.OR P6, PT, R2.reuse, R239, P6 ;  /* 0x000000ef0200720c */ /* 0x040fe400037c1670 */
[----:B------:R-:W-:Y:S01]  /*db20*/  ISETP.LT.OR P2, PT, R2, R235, P2 ;  /* 0x000000eb0200720c */ /* 0x000fe20001741670 */
[C---:B------:R-:W-:Y:S01]  /*db30*/  VIADD R2, R0.reuse, 0x78 ;  /* 0x0000007800027836 */ /* 0x040fe20000000000 */
[----:B------:R-:W-:Y:S01]  /*db40*/  FSEL R28, R7, -INF , !P6 ;  /* 0xff800000071c7808 */ /* 0x000fe20007000000 */
[----:B------:R-:W-:Y:S01]  /*db50*/  VIADD R0, R0, 0x79 ;  /* 0x0000007900007836 */ /* 0x000fe20000000000 */
[----:B------:R-:W-:-:S02]  /*db60*/  FSEL R81, R105, -INF , !P5 ;  /* 0xff80000069517808 */ /* 0x000fc40006800000 */
[C---:B------:R-:W-:Y:S02]  /*db70*/  ISETP.GE.AND P5, PT, R2.reuse, R249, PT ;  /* 0x000000f90200720c */ /* 0x040fe40003fa6270 */
[----:B------:R-:W-:Y:S02]  /*db80*/  ISETP.GE.AND P6, PT, R2, R245, PT ;  /* 0x000000f50200720c */ /* 0x000fe40003fc6270 */
[----:B------:R-:W-:Y:S02]  /*db90*/  ISETP.GE.AND P1, PT, R0, R249, PT ;  /* 0x000000f90000720c */ /* 0x000fe40003f26270 */
[----:B------:R-:W-:Y:S02]  /*dba0*/  PLOP3.LUT P0, PT, PT, PT, UP0, 0x80, 0x0 ;  /* 0x000000000000781c */ /* 0x000fe40003f0f008 */
[C---:B------:R-:W-:Y:S02]  /*dbb0*/  ISETP.LT.OR P5, PT, R2.reuse, R241, P5 ;  /* 0x000000f10200720c */ /* 0x040fe40002fa1670 */
[----:B------:R-:W-:-:S02]  /*dbc0*/  ISETP.LT.OR P6, PT, R2, R239, P6 ;  /* 0x000000ef0200720c */ /* 0x000fc400037c1670 */
[----:B------:R-:W-:Y:S02]  /*dbd0*/  ISETP.LT.OR P1, PT, R0, R241, P1 ;  /* 0x000000f10000720c */ /* 0x000fe40000f21670 */
[----:B------:R-:W-:Y:S02]  /*dbe0*/  FSEL R23, R8, -INF , !P5 ;  /* 0xff80000008177808 */ /* 0x000fe40006800000 */
[----:B------:R-:W-:Y:S02]  /*dbf0*/  FSEL R26, R10, -INF , !P6 ;  /* 0xff8000000a1a7808 */ /* 0x000fe40007000000 */
[----:B------:R-:W-:Y:S02]  /*dc00*/  FSEL R22, R9, -INF , !P1 ;  /* 0xff80000009167808 */ /* 0x000fe40004800000 */
[----:B------:R-:W-:Y:S02]  /*dc10*/  ISETP.GE.AND P5, PT, R0, R245, PT ;  /* 0x000000f50000720c */ /* 0x000fe40003fa6270 */
[----:B------:R-:W-:-:S02]  /*dc20*/  ISETP.GE.AND P6, PT, R2, R247, PT ;  /* 0x000000f70200720c */ /* 0x000fc40003fc6270 */
[----:B------:R-:W-:Y:S02]  /*dc30*/  ISETP.GE.AND P1, PT, R2, R243, PT ;  /* 0x000000f30200720c */ /* 0x000fe40003f26270 */
[----:B------:R-:W-:Y:S02]  /*dc40*/  FSEL R67, R18, -INF , !P3 ;  /* 0xff80000012437808 */ /* 0x000fe40005800000 */
[----:B------:R-:W-:Y:S02]  /*dc50*/  ISETP.LT.OR P5, PT, R0, R239, P5 ;  /* 0x000000ef0000720c */ /* 0x000fe40002fa1670 */
[C---:B------:R-:W-:Y:S02]  /*dc60*/  ISETP.LT.OR P6, PT, R2.reuse, R237, P6 ;  /* 0x000000ed0200720c */ /* 0x040fe400037c1670 */
[----:B------:R-:W-:Y:S02]  /*dc70*/  ISETP.LT.OR P1, PT, R2, R235, P1 ;  /* 0x000000eb0200720c */ /* 0x000fe40000f21670 */
[----:B------:R-:W-:-:S02]  /*dc80*/  ISETP.GE.AND P3, PT, R3, R243, PT ;  /* 0x000000f30300720c */ /* 0x000fc40003f66270 */
[----:B------:R-:W-:Y:S02]  /*dc90*/  FMNMX.FTZ R2, R71, R12, !PT ;  /* 0x0000000c47027209 */ /* 0x000fe40007810000 */
[----:B------:R-:W-:Y:S02]  /*dca0*/  FSEL R24, R11, -INF , !P5 ;  /* 0xff8000000b187808 */ /* 0x000fe40006800000 */
[----:B------:R-:W-:Y:S02]  /*dcb0*/  ISETP.LT.OR P3, PT, R3, R235, P3 ;  /* 0x000000eb0300720c */ /* 0x000fe40001f61670 */
[----:B------:R-:W-:Y:S02]  /*dcc0*/  ISETP.GE.AND P5, PT, R0, R247, PT ;  /* 0x000000f70000720c */ /* 0x000fe40003fa6270 */
[----:B------:R-:W-:Y:S01]  /*dcd0*/  FMNMX.FTZ R5, R14, R2, !PT ;  /* 0x000000020e057209 */ /* 0x000fe20007810000 */
[----:B--2---:R-:W-:Y:S10]  /*dce0*/  @!P0 BRA `(.L_x_607) ;  /* 0x0000000000b08947 */ /* 0x004ff40003800000 */
[----:B------:R-:W2:Y:S04]  /*dcf0*/  LDL.64 R56, [R1+0x118] ;  /* 0x0001180001387983 */ /* 0x000ea80000100a00 */
[----:B------:R-:W3:Y:S01]  /*dd00*/  LDL.64 R46, [R1+0x110] ;  /* 0x00011000012e7983 */ /* 0x000ee20000100a00 */
[----:B------:R-:W-:-:S04]  /*dd10*/  UIADD3 UR15, UR15, -0x3, URZ ;  /* 0xfffffffd0f0f7890 */ /* 0x000fc8000fffe03f */
[----:B------:R-:W-:Y:S02]  /*dd20*/  USHF.R.S32.HI UR4, URZ, 0x1f, UR15 ;  /* 0x0000001f3f047899 */ /* 0x000fe4000801140f */
[----:B------:R-:W-:Y:S02]  /*dd30*/  UIMAD.WIDE.U32 UR6, UR15, UR10, URZ ;  /* 0x0000000a0f0672a5 */ /* 0x000fe4000f8e003f */
[----:B------:R-:W-:-:S04]  /*dd40*/  UIMAD UR4, UR4, UR10, URZ ;  /* 0x0000000a040472a4 */ /* 0x000fc8000f8e023f */
[----:B------:R-:W-:Y:S01]  /*dd50*/  UIMAD UR4, UR15, UR11, UR4 ;  /* 0x0000000b0f0472a4 */ /* 0x000fe2000f8e0204 */
[----:B------:R-:W-:Y:S02]  /*dd60*/  IMAD.U32 R3, RZ, RZ, UR6 ;  /* 0x00000006ff037e24 */ /* 0x000fe4000f8e00ff */
[----:B------:R-:W-:Y:S01]  /*dd70*/  IMAD.U32 R4, RZ, RZ, UR6 ;  /* 0x00000006ff047e24 */ /* 0x000fe2000f8e00ff */
[----:B------:R-:W-:-:S03]  /*dd80*/  UIADD3 UR4, UR7, UR4, URZ ;  /* 0x0000000407047290 */ /* 0x000fc6000fffe03f */
[----:B------:R-:W-:-:S03]  /*dd90*/  ULDC.64 UR6, c[0x0][0x218] ;  /* 0x0000860000067ab9 */ /* 0x000fc60000000a00 */
[----:B------:R-:W-:Y:S01]  /*dda0*/  IMAD.U32 R2, RZ, RZ, UR4 ;  /* 0x00000004ff027e24 */ /* 0x000fe2000f8e00ff */
[----:B------:R-:W-:Y:S01]  /*ddb0*/  USHF.L.U32 UR4, UR10, 0x5, URZ ;  /* 0x000000050a047899 */ /* 0x000fe2000800063f */
[----:B--2---:R-:W-:-:S04]  /*ddc0*/  LEA R3, P0, R3, R56, 0x7 ;  /* 0x0000003803037211 */ /* 0x004fc800078038ff */
[----:B---3--:R-:W-:Y:S02]  /*ddd0*/  LEA.HI.X R4, R4, R47, R2, 0x7, P0 ;  /* 0x0000002f04047211 */ /* 0x008fe400000f3c02 */
[----:B------:R-:W-:Y:S01]  /*dde0*/  LEA R2, P0, R3, UR6, 0x1 ;  /* 0x0000000603027c11 */ /* 0x000fe2000f8008ff */
[----:B------:R-:W-:-:S03]  /*ddf0*/  USHF.L.U64.HI UR6, UR10, 0x5, UR11 ;  /* 0x000000050a067899 */ /* 0x000fc6000801020b */
[----:B------:R-:W-:-:S05]  /*de00*/  LEA.HI.X R3, R3, UR7, R4, 0x1, P0 ;  /* 0x0000000703037c11 */ /* 0x000fca00080f0c04 */
[----:B------:R-:W-:Y:S01]  /*de10*/  @!PT LDS RZ, [RZ] ;  /* 0x00000000fffff984 */ /* 0x000fe20000000800 */
[----:B------:R-:W-:Y:S01]  /*de20*/  @!PT LDS RZ, [RZ] ;  /* 0x00000000fffff984 */ /* 0x000fe20000000800 */
[----:B------:R-:W-:Y:S01]  /*de30*/  @!PT LDS RZ, [RZ] ;  /* 0x00000000fffff984 */ /* 0x000fe20000000800 */
[----:B------:R1:W-:Y:S02]  /*de40*/  LDGSTS.E.BYPASS.LTC128B.128 [R234+0x4000], desc[UR16][R2.64] ;  /* 0x0400000002ea7fae */ /* 0x0003e4000b901d50 */
[----:B-1----:R-:W-:-:S04]  /*de50*/  IADD3 R2, P0, R2, UR4, RZ ;  /* 0x0000000402027c10 */ /* 0x002fc8000ff1e0ff */
[----:B------:R-:W-:-:S05]  /*de60*/  IADD3.X R3, R3, UR6, RZ, P0, !PT ;  /* 0x0000000603037c10 */ /* 0x000fca00087fe4ff */
        /* <DEDUP_REMOVED lines=18> */
[----:B------:R1:W-:Y:S04]  /*df90*/  LDGSTS.E.BYPASS.LTC128B.128 [R234+0x7800], desc[UR16][R2.64] ;  /* 0x0780000002ea7fae */ /* 0x0003e8000b901d50 */
[----:B------:R-:W0:Y:S02]  /*dfa0*/  LDGDEPBAR ;  /* 0x00000000000079af */ /* 0x000e240000000000 */
.L_x_607:
[----:B------:R-:W2:Y:S04]  /*dfb0*/  LDL.LU R4, [R1+0x20] ;  /* 0x0000200001047983 */ /* 0x000ea80000300800 */
[----:B-1----:R-:W3:Y:S04]  /*dfc0*/  LDL.LU R3, [R1+0x44] ;  /* 0x0000440001037983 */ /* 0x002ee80000300800 */
[----:B------:R-:W4:Y:S04]  /*dfd0*/  LDL.LU R2, [R1+0x40] ;  /* 0x0000400001027983 */ /* 0x000f280000300800 */
[----:B------:R-:W4:Y:S04]  /*dfe0*/  LDL.LU R33, [R1] ;  /* 0x0000000001217983 */ /* 0x000f280000300800 */
[----:B------:R-:W4:Y:S04]  /*dff0*/  LDL.LU R34, [R1+0x24] ;  /* 0x0000240001227983 */ /* 0x000f280000300800 */
[----:B------:R1:W-:Y:S04]  /*e000*/  STL [R1+0x170], R249 ;  /* 0x000170f901007387 */ /* 0x0003e80000100800 */
[----:B-1----:R-:W4:Y:S01]  /*e010*/  LDL.LU R249, [R1+0x8] ;  /* 0x0000080001f97983 */ /* 0x002f220000300800 */
[----:B------:R-:W-:Y:S01]  /*e020*/  MOV R61, R120 ;  /* 0x00000078003d7202 */ /* 0x000fe20000000f00 */
[----:B------:R-:W-:Y:S01]  /*e030*/  IMAD.MOV.U32 R37, RZ, RZ, R118 ;  /* 0x000000ffff257224 */ /* 0x000fe200078e0076 */
[----:B------:R-:W-:Y:S01]  /*e040*/  MOV R40, R115 ;  /* 0x0000007300287202 */ /* 0x000fe20000000f00 */
[----:B------:R-:W-:Y:S01]  /*e050*/  STL [R1+0x16c], R247 ;  /* 0x00016cf701007387 */ /* 0x000fe20000100800 */
[----:B------:R-:W-:Y:S01]  /*e060*/  MOV R60, R109 ;  /* 0x0000006d003c7202 */ /* 0x000fe20000000f00 */
[----:B------:R-:W-:Y:S01]  /*e070*/  IMAD.MOV.U32 R46, RZ, RZ, R110 ;  /* 0x000000ffff2e7224 */ /* 0x000fe200078e006e */
[----:B------:R-:W-:Y:S01]  /*e080*/  MOV R35, R242 ;  /* 0x000000f200237202 */ /* 0x000fe20000000f00 */
[----:B------:R-:W-:Y:S04]  /*e090*/  STL [R1+0x168], R245 ;  /* 0x000168f501007387 */ /* 0x000fe80000100800 */
        /* <DEDUP_REMOVED lines=15> */
[----:B------:R1:W-:Y:S04]  /*e190*/  STL [R1+0x128], R221 ;  /* 0x000128dd01007387 */ /* 0x0003e80000100800 */
[----:B------:R1:W-:Y:S04]  /*e1a0*/  STL [R1+0x124], R220 ;  /* 0x000124dc01007387 */ /* 0x0003e80000100800 */
[----:B------:R1:W-:Y:S04]  /*e1b0*/  STL [R1+0x120], R135 ;  /* 0x0001208701007387 */ /* 0x0003e80000100800 */
[----:B------:R-:W4:Y:S04]  /*e1c0*/  LDL.LU R17, [R1+0x70] ;  /* 0x0000700001117983 */ /* 0x000f280000300800 */
[----:B------:R-:W4:Y:S04]  /*e1d0*/  LDL.LU R16, [R1+0x74] ;  /* 0x0000740001107983 */ /* 0x000f280000300800 */
[----:B------:R-:W4:Y:S04]  /*e1e0*/  LDL.LU R11, [R1+0x18] ;  /* 0x00001800010b7983 */ /* 0x000f280000300800 */
[----:B------:R-:W4:Y:S01]  /*e1f0*/  LDL.LU R10, [R1+0x1c] ;  /* 0x00001c00010a7983 */ /* 0x000f220000300800 */
[----:B------:R-:W-:Y:S01]  /*e200*/  ISETP.GE.AND P0, PT, R0, R243, PT ;  /* 0x000000f30000720c */ /* 0x000fe20003f06270 */
[----:B-1----:R-:W-:-:S02]  /*e210*/  IMAD.MOV.U32 R221, RZ, RZ, R20 ;  /* 0x000000ffffdd7224 */ /* 0x002fc400078e0014 */
[----:B------:R-:W4:Y:S01]  /*e220*/  LDL.LU R9, [R1+0x78] ;  /* 0x0000780001097983 */ /* 0x000f220000300800 */
[----:B------:R-:W-:Y:S02]  /*e230*/  ISETP.LT.OR P5, PT, R0, R237, P5 ;  /* 0x000000ed0000720c */ /* 0x000fe40002fa1670 */
[----:B------:R-:W-:Y:S01]  /*e240*/  MOV R220, R116 ;  /* 0x0000007400dc7202 */ /* 0x000fe20000000f00 */
[----:B------:R-:W4:Y:S01]  /*e250*/  LDL.LU R8, [R1+0x7c] ;  /* 0x00007c0001087983 */ /* 0x000f220000300800 */
[----:B------:R-:W-:-:S03]  /*e260*/  MOV R135, R31 ;  /* 0x0000001f00877202 */ /* 0x000fc60000000f00 */
[----:B------:R-:W4:Y:S04]  /*e270*/  LDL.LU R247, [R1+0x68] ;  /* 0x0000680001f77983 */ /* 0x000f280000300800 */
        /* <DEDUP_REMOVED lines=8> */
[----:B------:R-:W4:Y:S01]  /*e300*/  LDL.LU R226, [R1+0x28] ;  /* 0x0000280001e27983 */ /* 0x000f220000300800 */
[----:B------:R-:W-:-:S02]  /*e310*/  ISETP.LT.OR P0, PT, R0, R235, P0 ;  /* 0x000000eb0000720c */ /* 0x000fc40000701670 */
[----:B------:R-:W-:Y:S01]  /*e320*/  FMNMX.FTZ R0, R70, R13, !PT ;  /* 0x0000000d46007209 */ /* 0x000fe20007810000 */
[----:B------:R-:W4:Y:S03]  /*e330*/  LDL.LU R52, [R1+0xf0] ;  /* 0x0000f00001347983 */ /* 0x000f260000300800 */
[----:B------:R-:W-:Y:S01]  /*e340*/  FMNMX.FTZ R0, R90, R0, !PT ;  /* 0x000000005a007209 */ /* 0x000fe20007810000 */
[----:B------:R-:W4:Y:S03]  /*e350*/  LDL.LU R51, [R1+0xf4] ;  /* 0x0000f40001337983 */ /* 0x000f260000300800 */
[----:B------:R-:W-:-:S04]  /*e360*/  FMNMX.FTZ R0, R91, R0, !PT ;  /* 0x000000005b007209 */ /* 0x000fc80007810000 */
[----:B------:R-:W-:Y:S01]  /*e370*/  FMNMX.FTZ R0, R96, R0, !PT ;  /* 0x0000000060007209 */ /* 0x000fe20007810000 */
[----:B--2---:R-:W-:Y:S01]  /*e380*/  IMAD.MOV.U32 R41, RZ, RZ, R4 ;  /* 0x000000ffff297224 */ /* 0x004fe200078e0004 */
[----:B---3--:R-:W-:Y:S01]  /*e390*/  MOV R31, R3 ;  /* 0x00000003001f7202 */ /* 0x008fe20000000f00 */
[----:B----4-:R-:W-:Y:S01]  /*e3a0*/  IMAD.MOV.U32 R32, RZ, RZ, R2 ;  /* 0x000000ffff207224 */ /* 0x010fe200078e0002 */
[----:B------:R-:W-:-:S04]  /*e3b0*/  FMNMX.FTZ R2, R88, R5, !PT ;  /* 0x0000000558027209 */ /* 0x000fc80007810000 */
[----:B------:R-:W-:Y:S02]  /*e3c0*/  FMNMX.FTZ R2, R15, R2, !PT ;  /* 0x000000020f027209 */ /* 0x000fe40007810000 */
[----:B------:R-:W-:-:S04]  /*e3d0*/  FMNMX.FTZ R0, R34, R0, !PT ;  /* 0x0000000022007209 */ /* 0x000fc80007810000 */
[----:B------:R-:W-:-:S04]  /*e3e0*/  FMNMX.FTZ R0, R41, R0, !PT ;  /* 0x0000000029007209 */ /* 0x000fc80007810000 */
[----:B------:R-:W-:Y:S02]  /*e3f0*/  FMNMX.FTZ R0, R61, R0, !PT ;  /* 0x000000003d007209 */ /* 0x000fe40007810000 */
[----:B------:R-:W-:-:S04]  /*e400*/  FMNMX.FTZ R2, R249, R2, !PT ;  /* 0x00000002f9027209 */ /* 0x000fc80007810000 */
[----:B------:R-:W-:-:S04]  /*e410*/  FMNMX.FTZ R2, R33, R2, !PT ;  /* 0x0000000221027209 */ /* 0x000fc80007810000 */
[----:B------:R-:W-:-:S04]  /*e420*/  FMNMX.FTZ R2, R246, R2, !PT ;  /* 0x00000002f6027209 */ /* 0x000fc80007810000 */
[----:B------:R-:W-:-:S04]  /*e430*/  FMNMX.FTZ R2, R238, R2, !PT ;  /* 0x00000002ee027209 */ /* 0x000fc80007810000 */
[----:B------:R-:W-:-:S04]  /*e440*/  FMNMX.FTZ R2, R236, R2, !PT ;  /* 0x00000002ec027209 */ /* 0x000fc80007810000 */
[----:B------:R-:W-:Y:S02]  /*e450*/  FMNMX.FTZ R2, R215, R2, !PT ;  /* 0x00000002d7027209 */ /* 0x000fe40007810000 */
[----:B------:R-:W-:Y:S02]  /*e460*/  FMNMX.FTZ R0, R250, R0, !PT ;  /* 0x00000000fa007209 */ /* 0x000fe40007810000 */
[----:B------:R-:W-:Y:S02]  /*e470*/  FMNMX.FTZ R2, R211, R2, !PT ;  /* 0x00000002d3027209 */ /* 0x000fe40007810000 */
[----:B------:R-:W-:Y:S02]  /*e480*/  FMNMX.FTZ R0, R37, R0, !PT ;  /* 0x0000000025007209 */ /* 0x000fe40007810000 */
[----:B------:R-:W-:-:S04]  /*e490*/  FMNMX.FTZ R2, R207, R2, !PT ;  /* 0x00000002cf027209 */ /* 0x000fc80007810000 */
[----:B------:R-:W-:Y:S02]  /*e4a0*/  FMNMX.FTZ R3, R206, R2, !PT ;  /* 0x00000002ce037209 */ /* 0x000fe40007810000 */
[----:B------:R-:W-:Y:S02]  /*e4b0*/  FMNMX.FTZ R2, R252, R0, !PT ;  /* 0x00000000fc027209 */ /* 0x000fe40007810000 */
[----:B-----5:R-:W-:Y:S02]  /*e4c0*/  FMNMX.FTZ R0, R69, R89, !PT ;  /* 0x0000005945007209 */ /* 0x020fe40007810000 */
        /* <DEDUP_REMOVED lines=34> */
[----:B------:R-:W-:-:S04]  /*e6f0*/  FMNMX.FTZ R2, R231, R2, !PT ;  /* 0x00000002e7027209 */ /* 0x000fc80007810000 */
        /* <DEDUP_REMOVED lines=44> */
[----:B------:R-:W-:-:S04]  /*e9c0*/  FMNMX.FTZ R4, R131, R3, !PT ;  /* 0x0000000383047209 */ /* 0x000fc80007810000 */
        /* <DEDUP_REMOVED lines=17> */
[----:B------:R-:W-:Y:S01]  /*eae0*/  FMNMX.FTZ R3, R247, R3, !PT ;  /* 0x00000003f7037209 */ /* 0x000fe20007810000 */
[----:B------:R-:W2:Y:S01]  /*eaf0*/  SHFL.BFLY PT, R6, R2, 0x2, 0x1f ;  /* 0x0c401f0002067f89 */ /* 0x000ea200000e0000 */
[----:B------:R-:W-:-:S02]  /*eb00*/  FSEL R20, R16, -INF , !P5 ;  /* 0xff80000010147808 */ /* 0x000fc40006800000 */
[----:B------:R-:W-:Y:S01]  /*eb10*/  FMNMX.FTZ R4, R21, R4, !PT ;  /* 0x0000000415047209 */ /* 0x000fe20007810000 */
[----:B------:R-:W-:Y:S01]  /*eb20*/  LDSM.16.MT88.4 R16, [R216+0x8000] ;  /* 0x00800000d810783b */ /* 0x000fe20000004200 */
[----:B------:R-:W-:Y:S02]  /*eb30*/  FMNMX.FTZ R3, R221, R3, !PT ;  /* 0x00000003dd037209 */ /* 0x000fe40007810000 */
[----:B------:R-:W-:Y:S02]  /*eb40*/  FMNMX.FTZ R7, R20, R4, !PT ;  /* 0x0000000414077209 */ /* 0x000fe40007810000 */
[----:B------:R-:W-:Y:S02]  /*eb50*/  FMNMX.FTZ R3, R135, R3, !PT ;  /* 0x0000000387037209 */ /* 0x000fe40007810000 */
[----:B-1----:R-:W-:Y:S02]  /*eb60*/  FMNMX.FTZ R50, R0, R5, !PT ;  /* 0x0000000500327209 */ /* 0x002fe40007810000 */
[----:B------:R-:W-:Y:S01]  /*eb70*/  FSEL R120, R107, -INF , !P4 ;  /* 0xff8000006b787808 */ /* 0x000fe20006000000 */
[----:B------:R-:W1:Y:S01]  /*eb80*/  SHFL.BFLY PT, R5, R7, 0x2, 0x1f ;  /* 0x0c401f0007057f89 */ /* 0x000e6200000e0000 */
[----:B------:R-:W-:-:S02]  /*eb90*/  FMNMX.FTZ R3, R36, R3, !PT ;  /* 0x0000000324037209 */ /* 0x000fc40007810000 */
[----:B------:R-:W-:Y:S02]  /*eba0*/  FSEL R118, R11, -INF , !P3 ;  /* 0xff8000000b767808 */ /* 0x000fe40005800000 */
[----:B------:R-:W-:Y:S02]  /*ebb0*/  FMNMX.FTZ R3, R120, R3, !PT ;  /* 0x0000000378037209 */ /* 0x000fe40007810000 */
[----:B------:R-:W-:Y:S02]  /*ebc0*/  FSEL R117, R10, -INF , !P2 ;  /* 0xff8000000a757808 */ /* 0x000fe40005000000 */
[----:B------:R-:W-:Y:S02]  /*ebd0*/  FMNMX.FTZ R4, R118, R3, !PT ;  /* 0x0000000376047209 */ /* 0x000fe40007810000 */
[----:B------:R-:W-:Y:S02]  /*ebe0*/  FSEL R116, R9, -INF , !P1 ;  /* 0xff80000009747808 */ /* 0x000fe40004800000 */
[----:B------:R-:W-:-:S02]  /*ebf0*/  FMNMX.FTZ R4, R117, R4, !PT ;  /* 0x0000000475047209 */ /* 0x000fc40007810000 */
[----:B--2---:R-:W-:Y:S02]  /*ec00*/  FMNMX.FTZ R2, R2, R6, !PT ;  /* 0x0000000602027209 */ /* 0x004fe40007810000 */
[----:B------:R-:W-:Y:S02]  /*ec10*/  FSEL R115, R8, -INF , !P0 ;  /* 0xff80000008737808 */ /* 0x000fe40004000000 */
[----:B------:R-:W-:Y:S01]  /*ec20*/  FMNMX.FTZ R4, R116, R4, !PT ;  /* 0x0000000474047209 */ /* 0x000fe20007810000 */
[----:B------:R-:W2:Y:S03]  /*ec30*/  SHFL.BFLY PT, R6, R2, 0x1, 0x1f ;  /* 0x0c201f0002067f89 */ /* 0x000ea600000e0000 */
[----:B------:R-:W-:Y:S02]  /*ec40*/  FMNMX.FTZ R4, R115, R4, !PT ;  /* 0x0000000473047209 */ /* 0x000fe40007810000 */
[----:B-1----:R-:W-:-:S03]  /*ec50*/  FMNMX.FTZ R5, R7, R5, !PT ;  /* 0x0000000507057209 */ /* 0x002fc60007810000 */
[----:B------:R-:W1:Y:S01]  /*ec60*/  SHFL.BFLY PT, R7, R4, 0x2, 0x1f ;  /* 0x0c401f0004077f89 */ /* 0x000e6200000e0000 */
[C---:B------:R-:W-:Y:S01]  /*ec70*/  FMUL.FTZ R3, R50.reuse, UR20 ;  /* 0x0000001432037c20 */ /* 0x040fe20008410000 */
[----:B------:R-:W-:-:S04]  /*ec80*/  FSETP.NEU.FTZ.AND P1, PT, R50, -INF , PT ;  /* 0xff8000003200780b */ /* 0x000fc80003f3d000 */
[----:B------:R-:W-:Y:S01]  /*ec90*/  FSEL R3, R3, RZ, P1 ;  /* 0x000000ff03037208 */ /* 0x000fe20000800000 */
[----:B------:R-:W3:Y:S04]  /*eca0*/  SHFL.BFLY PT, R8, R5, 0x1, 0x1f ;  /* 0x0c201f0005087f89 */ /* 0x000ee800000e0000 */
[----:B------:R-:W-:-:S04]  /*ecb0*/  FFMA.FTZ R0, R12, UR20, -R3 ;  /* 0x000000140c007c23 */ /* 0x000fc80008010803 */
[----:B------:R4:W-:Y:S01]  /*ecc0*/  MUFU.EX2 R12, R0 ;  /* 0x00000000000c7308 */ /* 0x0009e20000000800 */
[----:B--2---:R-:W-:-:S04]  /*ecd0*/  FMNMX.FTZ R47, R2, R6, !PT ;  /* 0x00000006022f7209 */ /* 0x004fc80007810000 */
[C---:B------:R-:W-:Y:S01]  /*ece0*/  FSETP.NEU.FTZ.AND P3, PT, R47.reuse, -INF , PT ;  /* 0xff8000002f00780b */ /* 0x040fe20003f7d000 */
[----:B------:R-:W-:Y:S01]  /*ecf0*/  FMUL.FTZ R2, R47, UR20 ;  /* 0x000000142f027c20 */ /* 0x000fe20008410000 */
[----:B-1----:R-:W-:Y:S01]  /*ed00*/  FMNMX.FTZ R4, R4, R7, !PT ;  /* 0x0000000704047209 */ /* 0x002fe20007810000 */
[----:B----4-:R-:W-:-:S04]  /*ed10*/  FFMA.FTZ R0, R14, UR20, -R3 ;  /* 0x000000140e007c23 */ /* 0x010fc80008010803 */
[----:B------:R1:W2:Y:S01]  /*ed20*/  MUFU.EX2 R9, R0 ;  /* 0x0000000000097308 */ /* 0x0002a20000000800 */
[----:B------:R-:W-:Y:S01]  /*ed30*/  FSEL R2, R2, RZ, P3 ;  /* 0x000000ff02027208 */ /* 0x000fe20001800000 */
[----:B------:R-:W4:Y:S01]  /*ed40*/  SHFL.BFLY PT, R6, R4, 0x1, 0x1f ;  /* 0x0c201f0004067f89 */ /* 0x000f2200000e0000 */
[----:B-1----:R-:W-:-:S05]  /*ed50*/  FFMA.FTZ R0, R88, UR20, -R3 ;  /* 0x0000001458007c23 */ /* 0x002fca0008010803 */
[----:B------:R1:W-:Y:S01]  /*ed60*/  MUFU.EX2 R63, R0 ;  /* 0x00000000003f7308 */ /* 0x0003e20000000800 */
[----:B---3--:R-:W-:Y:S01]  /*ed70*/  FMNMX.FTZ R10, R5, R8, !PT ;  /* 0x00000008050a7209 */ /* 0x008fe20007810000 */
[----:B-1----:R-:W-:-:S06]  /*ed80*/  FFMA.FTZ R0, R15, UR20, -R3 ;  /* 0x000000140f007c23 */ /* 0x002fcc0008010803 */
[----:B------:R1:W-:Y:S01]  /*ed90*/  MUFU.EX2 R225, R0 ;  /* 0x0000000000e17308 */ /* 0x0003e20000000800 */
[C---:B------:R-:W-:Y:S01]  /*eda0*/  FMUL.FTZ R5, R10.reuse, UR20 ;  /* 0x000000140a057c20 */ /* 0x040fe20008410000 */
[----:B------:R-:W-:Y:S01]  /*edb0*/  FSETP.NEU.FTZ.AND P2, PT, R10, -INF , PT ;  /* 0xff8000000a00780b */ /* 0x000fe20003f5d000 */
[----:B-1----:R-:W-:-:S05]  /*edc0*/  FFMA.FTZ R0, R13, UR20, -R2 ;  /* 0x000000140d007c23 */ /* 0x002fca0008010802 */
[----:B------:R1:W-:Y:S01]  /*edd0*/  MUFU.EX2 R13, R0 ;  /* 0x00000000000d7308 */ /* 0x0003e20000000800 */
[----:B----4-:R-:W-:Y:S01]  /*ede0*/  FMNMX.FTZ R242, R4, R6, !PT ;  /* 0x0000000604f27209 */ /* 0x010fe20007810000 */
[----:B-1----:R-:W-:-:S06]  /*edf0*/  FFMA.FTZ R0, R90, UR20, -R2 ;  /* 0x000000145a007c23 */ /* 0x002fcc0008010802 */
[----:B------:R1:W-:Y:S01]  /*ee00*/  MUFU.EX2 R241, R0 ;  /* 0x0000000000f17308 */ /* 0x0003e20000000800 */
[----:B--2---:R-:W-:Y:S02]  /*ee10*/  IMAD.MOV.U32 R88, RZ, RZ, R9 ;  /* 0x000000ffff587224 */ /* 0x004fe400078e0009 */
[----:B------:R-:W-:Y:S01]  /*ee20*/  FMUL.FTZ R8, R242, UR20 ;  /* 0x00000014f2087c20 */ /* 0x000fe20008410000 */
[----:B-1----:R-:W-:-:S04]  /*ee30*/  FFMA.FTZ R0, R91, UR20, -R2 ;  /* 0x000000145b007c23 */ /* 0x002fc80008010802 */
[----:B------:R1:W-:Y:S01]  /*ee40*/  MUFU.EX2 R48, R0 ;  /* 0x0000000000307308 */ /* 0x0003e20000000800 */
[----:B------:R-:W-:Y:S02]  /*ee50*/  FSETP.NEU.FTZ.AND P0, PT, R242, -INF , PT ;  /* 0xff800000f200780b */ /* 0x000fe40003f1d000 */
[----:B-1----:R-:W-:-:S05]  /*ee60*/  FSEL R0, R5, RZ, P2 ;  /* 0x000000ff05007208 */ /* 0x002fca0001000000 */
[----:B------:R-:W-:-:S04]  /*ee70*/  FFMA.FTZ R4, R99, UR20, -R0 ;  /* 0x0000001463047c23 */ /* 0x000fc80008010800 */
[----:B------:R1:W2:Y:S01]  /*ee80*/  MUFU.EX2 R9, R4 ;  /* 0x0000000400097308 */ /* 0x0002a20000000800 */
[----:B------:R-:W-:Y:S01]  /*ee90*/  FSEL R8, R8, RZ, P0 ;  /* 0x000000ff08087208 */ /* 0x000fe20000000000 */
[----:B------:R-:W-:Y:S01]  /*eea0*/  FFMA.FTZ R5, R96, UR20, -R2 ;  /* 0x0000001460057c23 */ /* 0x000fe20008010802 */
[----:B-1----:R-:W-:-:S05]  /*eeb0*/  FFMA.FTZ R4, R98, UR20, -R0 ;  /* 0x0000001462047c23 */ /* 0x002fca0008010800 */
[----:B------:R1:W-:Y:S08]  /*eec0*/  MUFU.EX2 R91, R4 ;  /* 0x00000004005b7308 */ /* 0x0003f00000000800 */
[----:B------:R3:W-:Y:S01]  /*eed0*/  MUFU.EX2 R224, R5 ;  /* 0x0000000500e07308 */ /* 0x0007e20000000800 */
[----:B-1----:R-:W-:-:S07]  /*eee0*/  FFMA.FTZ R4, R100, UR20, -R0 ;  /* 0x0000001464047c23 */ /* 0x002fce0008010800 */
[----:B------:R1:W-:Y:S01]  /*eef0*/  MUFU.EX2 R223, R4 ;  /* 0x0000000400df7308 */ /* 0x0003e20000000800 */
[----:B---3--:R-:W-:-:S07]  /*ef00*/  FFMA.FTZ R5, R89, UR20, -R0 ;  /* 0x0000001459057c23 */ /* 0x008fce0008010800 */
[----:B------:R3:W-:Y:S01]  /*ef10*/  MUFU.EX2 R110, R5 ;  /* 0x00000005006e7308 */ /* 0x0007e20000000800 */
[----:B-1----:R-:W-:-:S07]  /*ef20*/  FFMA.FTZ R4, R97, UR20, -R8 ;  /* 0x0000001461047c23 */ /* 0x002fce0008010808 */
[----:B------:R1:W-:Y:S01]  /*ef30*/  MUFU.EX2 R109, R4 ;  /* 0x00000004006d7308 */ /* 0x0003e20000000800 */
[----:B---3--:R-:W-:Y:S02]  /*ef40*/  FSEL R5, R50, RZ, P1 ;  /* 0x000000ff32057208 */ /* 0x008fe40000800000 */
[----:B------:R-:W-:-:S03]  /*ef50*/  MOV R89, R10 ;  /* 0x0000000a00597202 */ /* 0x000fc60000000f00 */
[----:B------:R-:W-:Y:S01]  /*ef60*/  FADD.FTZ R5, R71, -R5 ;  /* 0x8000000547057221 */ /* 0x000fe20000010000 */
[----:B-1----:R-:W-:-:S04]  /*ef70*/  FFMA.FTZ R4, R101, UR20, -R8 ;  /* 0x0000001465047c23 */ /* 0x002fc80008010808 */
[----:B------:R1:W-:Y:S01]  /*ef80*/  MUFU.EX2 R62, R4 ;  /* 0x00000004003e7308 */ /* 0x0003e20000000800 */
[----:B------:R-:W-:Y:S01]  /*ef90*/  FSEL R6, R47, RZ, P3 ;  /* 0x000000ff2f067208 */ /* 0x000fe20001800000 */
[----:B-1----:R-:W-:-:S06]  /*efa0*/  FFMA.FTZ R4, R102, UR20, -R8 ;  /* 0x0000001466047c23 */ /* 0x002fcc0008010808 */
[----:B------:R1:W-:Y:S01]  /*efb0*/  MUFU.EX2 R49, R4 ;  /* 0x0000000400317308 */ /* 0x0003e20000000800 */
[----:B------:R-:W-:-:S04]  /*efc0*/  FADD.FTZ R6, R70, -R6 ;  /* 0x8000000646067221 */ /* 0x000fc80000010000 */
[----:B------:R-:W-:Y:S01]  /*efd0*/  FMUL.FTZ R6, R6, UR20 ;  /* 0x0000001406067c20 */ /* 0x000fe20008410000 */
[----:B-1----:R-:W-:Y:S01]  /*efe0*/  FMUL.FTZ R4, R5, UR20 ;  /* 0x0000001405047c20 */ /* 0x002fe20008410000 */
[----:B------:R-:W-:-:S05]  /*eff0*/  FSEL R5, R89, RZ, P2 ;  /* 0x000000ff59057208 */ /* 0x000fca0001000000 */
[----:B------:R-:W-:Y:S01]  /*f000*/  FADD.FTZ R7, R69, -R5 ;  /* 0x8000000545077221 */ /* 0x000fe20000010000 */
[----:B------:R-:W-:Y:S01]  /*f010*/  FSEL R5, R242, RZ, P0 ;  /* 0x000000fff2057208 */ /* 0x000fe20000000000 */
[----:B------:R1:W-:Y:S04]  /*f020*/  MUFU.EX2 R11, R6 ;  /* 0x00000006000b7308 */ /* 0x0003e80000000800 */
[----:B------:R-:W-:Y:S01]  /*f030*/  FADD.FTZ R5, R68, -R5 ;  /* 0x8000000544057221 */ /* 0x000fe20000010000 */
[----:B------:R-:W-:-:S03]  /*f040*/  FMUL.FTZ R7, R7, UR20 ;  /* 0x0000001407077c20 */ /* 0x000fc60008410000 */
[----:B------:R-:W-:Y:S01]  /*f050*/  FMUL.FTZ R5, R5, UR20 ;  /* 0x0000001405057c20 */ /* 0x000fe20008410000 */
[----:B------:R-:W3:Y:S01]  /*f060*/  MUFU.EX2 R4, R4 ;  /* 0x0000000400047308 */ /* 0x000ee20000000800 */
[----:B-1----:R-:W-:Y:S01]  /*f070*/  FFMA.FTZ R6, R103, UR20, -R8 ;  /* 0x0000001467067c23 */ /* 0x002fe20008010808 */
[----:B--2---:R-:W-:-:S06]  /*f080*/  MOV R103, R9 ;  /* 0x0000000900677202 */ /* 0x004fcc0000000f00 */
[----:B------:R-:W1:Y:S08]  /*f090*/  MUFU.EX2 R10, R7 ;  /* 0x00000007000a7308 */ /* 0x000e700000000800 */
[----:B------:R-:W2:Y:S08]  /*f0a0*/  MUFU.EX2 R9, R5 ;  /* 0x0000000500097308 */ /* 0x000eb00000000800 */
[----:B------:R4:W4:Y:S01]  /*f0b0*/  MUFU.EX2 R222, R6 ;  /* 0x0000000600de7308 */ /* 0x0009220000000800 */
[-C--:B---3--:R-:W-:Y:S01]  /*f0c0*/  FFMA.FTZ R234, R52, R4.reuse, R12 ;  /* 0x0000000434ea7223 */ /* 0x088fe2000001000c */
[-C--:B------:R-:W-:Y:S01]  /*f0d0*/  FMUL.FTZ R164, R164, R4.reuse ;  /* 0x00000004a4a47220 */ /* 0x080fe20000410000 */
        /* <DEDUP_REMOVED lines=14> */
[----:B------:R-:W-:Y:S01]  /*f1c0*/  FMUL.FTZ R137, R137, R4 ;  /* 0x0000000489897220 */ /* 0x000fe20000410000 */
[-C--:B------:R-:W-:Y:S01]  /*f1d0*/  FFMA.FTZ R232, R51, R11.reuse, R13 ;  /* 0x0000000b33e87223 */ /* 0x080fe2000001000d */
[----:B------:R-:W-:Y:S01]  /*f1e0*/  F2FP.BF16.F32.PACK_AB R12, R88, R12 ;  /* 0x0000000c580c723e */ /* 0x000fe200000010ff */
[----:B------:R-:W-:Y:S01]  /*f1f0*/  FMUL.FTZ R166, R166, R11 ;  /* 0x0000000ba6a67220 */ /* 0x000fe20000410000 */
[----:B------:R-:W-:Y:S01]  /*f200*/  F2FP.BF16.F32.PACK_AB R13, R241, R13 ;  /* 0x0000000df10d723e */ /* 0x000fe200000010ff */
[----:B------:R-:W-:Y:S01]  /*f210*/  FMUL.FTZ R167, R167, R11 ;  /* 0x0000000ba7a77220 */ /* 0x000fe20000410000 */
[----:B------:R-:W-:Y:S01]  /*f220*/  F2FP.BF16.F32.PACK_AB R14, R225, R63 ;  /* 0x0000003fe10e723e */ /* 0x000fe200000010ff */
[----:B-1----:R-:W-:Y:S01]  /*f230*/  FMUL.FTZ R172, R172, R10 ;  /* 0x0000000aacac7220 */ /* 0x002fe20000410000 */
[----:B------:R-:W-:Y:S01]  /*f240*/  F2FP.BF16.F32.PACK_AB R15, R224, R48 ;  /* 0x00000030e00f723e */ /* 0x000fe200000010ff */
[----:B------:R-:W-:Y:S01]  /*f250*/  FMUL.FTZ R173, R173, R10 ;  /* 0x0000000aadad7220 */ /* 0x000fe20000410000 */
[-C--:B--2---:R-:W-:Y:S01]  /*f260*/  FMUL.FTZ R174, R174, R9.reuse ;  /* 0x00000009aeae7220 */ /* 0x084fe20000410000 */
[----:B------:R-:W-:Y:S01]  /*f270*/  FMUL.FTZ R175, R175, R9 ;  /* 0x00000009afaf7220 */ /* 0x000fe20000410000 */
[----:B------:R-:W-:Y:S01]  /*f280*/  F2FP.BF16.F32.PACK_AB R4, R103, R110 ;  /* 0x0000006e6704723e */ /* 0x000fe200000010ff */
[----:B------:R-:W-:Y:S01]  /*f290*/  FMUL.FTZ R162, R162, R11 ;  /* 0x0000000ba2a27220 */ /* 0x000fe20000410000 */
[----:B------:R-:W-:Y:S01]  /*f2a0*/  F2FP.BF16.F32.PACK_AB R5, R62, R109 ;  /* 0x0000006d3e05723e */ /* 0x000fe200000010ff */
[-C--:B------:R-:W-:Y:S01]  /*f2b0*/  FMUL.FTZ R168, R168, R10.reuse ;  /* 0x0000000aa8a87220 */ /* 0x080fe20000410000 */
[----:B----4-:R-:W-:Y:S01]  /*f2c0*/  F2FP.BF16.F32.PACK_AB R6, R223, R91 ;  /* 0x0000005bdf06723e */ /* 0x010fe200000010ff */
[-C--:B------:R-:W-:Y:S01]  /*f2d0*/  FMUL.FTZ R169, R169, R10.reuse ;  /* 0x0000000aa9a97220 */ /* 0x080fe20000410000 */
[----:B------:R-:W-:Y:S01]  /*f2e0*/  F2FP.BF16.F32.PACK_AB R7, R222, R49 ;  /* 0x00000031de07723e */ /* 0x000fe200000010ff */
[-C--:B------:R-:W-:Y:S01]  /*f2f0*/  FMUL.FTZ R170, R170, R9.reuse ;  /* 0x00000009aaaa7220 */ /* 0x080fe20000410000 */
[----:B------:R-:W-:Y:S01]  /*f300*/  FMUL.FTZ R171, R171, R9 ;  /* 0x00000009abab7220 */ /* 0x000fe20000410000 */
[----:B------:R-:W-:Y:S01]  /*f310*/  FMUL.FTZ R163, R163, R11 ;  /* 0x0000000ba3a37220 */ /* 0x000fe20000410000 */
[-C--:B------:R-:W-:Y:S06]  /*f320*/  HMMA.16816.F32.BF16 R104, R12, R16.reuse, R164 ;  /* 0x000000100c68723c */ /* 0x080fec00000418a4 */
[C---:B------:R-:W-:Y:S06]  /*f330*/  HMMA.16816.F32.BF16 R56, R4.reuse, R16, R172 ;  /* 0x000000100438723c */ /* 0x040fec00000418ac */
[-C--:B------:R-:W-:Y:S06]  /*f340*/  HMMA.16816.F32.BF16 R52, R4, R18.reuse, R168 ;  /* 0x000000120434723c */ /* 0x080fec00000418a8 */
[----:B------:R-:W-:Y:S01]  /*f350*/  HMMA.16816.F32.BF16 R96, R12, R18, R160 ;  /* 0x000000120c60723c */ /* 0x000fe200000418a0 */
[----:B------:R-:W1:Y:S01]  /*f360*/  LDSM.16.MT88.4 R16, [R219+0x8000] ;  /* 0x00800000db10783b */ /* 0x000e620000004200 */
[-C--:B------:R-:W-:Y:S01]  /*f370*/  FMUL.FTZ R176, R176, R10.reuse ;  /* 0x0000000ab0b07220 */ /* 0x080fe20000410000 */
[----:B------:R-:W-:Y:S01]  /*f380*/  FMUL.FTZ R177, R177, R10 ;  /* 0x0000000ab1b17220 */ /* 0x000fe20000410000 */
[-C--:B------:R-:W-:Y:S01]  /*f390*/  FMUL.FTZ R178, R178, R9.reuse ;  /* 0x00000009b2b27220 */ /* 0x080fe20000410000 */
[----:B------:R-:W-:Y:S01]  /*f3a0*/  FMUL.FTZ R179, R179, R9 ;  /* 0x00000009b3b37220 */ /* 0x000fe20000410000 */
[----:B------:R-:W-:Y:S01]  /*f3b0*/  MOV R167, R47 ;  /* 0x0000002f00a77202 */ /* 0x000fe20000000f00 */
[----:B------:R-:W-:Y:S01]  /*f3c0*/  IMAD.MOV.U32 R160, RZ, RZ, R44 ;  /* 0x000000ffffa07224 */ /* 0x000fe200078e002c */
[----:B------:R-:W-:-:S02]  /*f3d0*/  MOV R163, R46 ;  /* 0x0000002e00a37202 */ /* 0x000fc40000000f00 */
[----:B------:R-:W-:Y:S02]  /*f3e0*/  MOV R166, R45 ;  /* 0x0000002d00a67202 */ /* 0x000fe40000000f00 */
[----:B-1----:R-:W-:Y:S01]  /*f3f0*/  HMMA.16816.F32.BF16 R44, R4, R18, R176 ;  /* 0x00000012042c723c */ /* 0x002fe200000418b0 */
[----:B------:R-:W2:Y:S01]  /*f400*/  LDL.LU R177, [R1+0xf8] ;  /* 0x0000f80001b17983 */ /* 0x000ea20000300800 */
[-C--:B------:R-:W-:Y:S01]  /*f410*/  FMUL.FTZ R158, R158, R11.reuse ;  /* 0x0000000b9e9e7220 */ /* 0x080fe20000410000 */
[----:B------:R-:W-:Y:S01]  /*f420*/  FMUL.FTZ R159, R159, R11 ;  /* 0x0000000b9f9f7220 */ /* 0x000fe20000410000 */
[-C--:B------:R-:W-:Y:S01]  /*f430*/  FMUL.FTZ R180, R180, R10.reuse ;  /* 0x0000000ab4b47220 */ /* 0x080fe20000410000 */
[----:B------:R-:W-:Y:S01]  /*f440*/  FMUL.FTZ R181, R181, R10 ;  /* 0x0000000ab5b57220 */ /* 0x000fe20000410000 */
[-C--:B------:R-:W-:Y:S01]  /*f450*/  FMUL.FTZ R182, R182, R9.reuse ;  /* 0x00000009b6b67220 */ /* 0x080fe20000410000 */
[----:B------:R-:W-:Y:S01]  /*f460*/  FMUL.FTZ R183, R183, R9 ;  /* 0x00000009b7b77220 */ /* 0x000fe20000410000 */
[-C--:B------:R-:W-:Y:S01]  /*f470*/  FMUL.FTZ R154, R154, R11.reuse ;  /* 0x0000000b9a9a7220 */ /* 0x080fe20000410000 */
[----:B------:R-:W-:Y:S01]  /*f480*/  FMUL.FTZ R155, R155, R11 ;  /* 0x0000000b9b9b7220 */ /* 0x000fe20000410000 */
[----:B------:R-:W-:Y:S01]  /*f490*/  MOV R174, R74 ;  /* 0x0000004a00ae7202 */ /* 0x000fe20000000f00 */
[----:B------:R-:W-:Y:S01]  /*f4a0*/  IMAD.MOV.U32 R170, RZ, RZ, R50 ;  /* 0x000000ffffaa7224 */ /* 0x000fe200078e0032 */
[----:B------:R-:W-:Y:S01]  /*f4b0*/  MOV R169, R49 ;  /* 0x0000003100a97202 */ /* 0x000fe20000000f00 */
[----:B------:R-:W-:Y:S01]  /*f4c0*/  HMMA.16816.F32.BF16 R68, R12, R16, R156 ;  /* 0x000000100c44723c */ /* 0x000fe2000004189c */
[----:B------:R-:W-:-:S02]  /*f4d0*/  MOV R168, R48 ;  /* 0x0000003000a87202 */ /* 0x000fc40000000f00 */
[----:B------:R-:W-:-:S03]  /*f4e0*/  MOV R100, R72 ;  /* 0x0000004800647202 */ /* 0x000fc60000000f00 */
[----:B------:R-:W-:Y:S06]  /*f4f0*/  HMMA.16816.F32.BF16 R48, R4, R16, R180 ;  /* 0x000000100430723c */ /* 0x000fec00000418b4 */
[----:B------:R-:W-:Y:S01]  /*f500*/  HMMA.16816.F32.BF16 R72, R12, R18, R152 ;  /* 0x000000120c48723c */ /* 0x000fe20000041898 */
[----:B------:R-:W1:Y:S01]  /*f510*/  LDSM.16.MT88.4 R16, [R217+0x8000] ;  /* 0x00800000d910783b */ /* 0x000e620000004200 */
[-C--:B------:R-:W-:Y:S01]  /*f520*/  FMUL.FTZ R150, R150, R11.reuse ;  /* 0x0000000b96967220 */ /* 0x080fe20000410000 */
[----:B------:R-:W-:Y:S01]  /*f530*/  FMUL.FTZ R151, R151, R11 ;  /* 0x0000000b97977220 */ /* 0x000fe20000410000 */
[-C--:B------:R-:W-:Y:S01]  /*f540*/  FMUL.FTZ R184, R184, R10.reuse ;  /* 0x0000000ab8b87220 */ /* 0x080fe20000410000 */
[-C--:B------:R-:W-:Y:S01]  /*f550*/  FMUL.FTZ R185, R185, R10.reuse ;  /* 0x0000000ab9b97220 */ /* 0x080fe20000410000 */
[-C--:B------:R-:W-:Y:S01]  /*f560*/  FMUL.FTZ R186, R186, R9.reuse ;  /* 0x00000009baba7220 */ /* 0x080fe20000410000 */
[----:B------:R-:W-:Y:S01]  /*f570*/  FMUL.FTZ R187, R187, R9 ;  /* 0x00000009bbbb7220 */ /* 0x000fe20000410000 */
[----:B------:R-:W-:Y:S01]  /*f580*/  FMUL.FTZ R146, R146, R11 ;  /* 0x0000000b92927220 */ /* 0x000fe20000410000 */
[-C--:B------:R-:W-:Y:S01]  /*f590*/  FMUL.FTZ R188, R188, R10.reuse ;  /* 0x0000000abcbc7220 */ /* 0x080fe20000410000 */
[----:B------:R-:W-:Y:S01]  /*f5a0*/  FMUL.FTZ R189, R189, R10 ;  /* 0x0000000abdbd7220 */ /* 0x000fe20000410000 */
[-C--:B------:R-:W-:Y:S01]  /*f5b0*/  FMUL.FTZ R190, R190, R9.reuse ;  /* 0x00000009bebe7220 */ /* 0x080fe20000410000 */
[----:B------:R-:W-:Y:S01]  /*f5c0*/  FMUL.FTZ R191, R191, R9 ;  /* 0x00000009bfbf7220 */ /* 0x000fe20000410000 */
[----:B------:R-:W-:Y:S01]  /*f5d0*/  FMUL.FTZ R147, R147, R11 ;  /* 0x0000000b93937220 */ /* 0x000fe20000410000 */
        /* <DEDUP_REMOVED lines=9> */
[----:B--2---:R-:W-:-:S02]  /*f670*/  FFMA.FTZ R110, R177, R10, R110 ;  /* 0x0000000ab16e7223 */ /* 0x004fc4000001006e */
[----:B------:R-:W2:Y:S01]  /*f680*/  LDL.LU R177, [R1+0xfc] ;  /* 0x0000fc0001b17983 */ /* 0x000ea20000300800 */
[----:B------:R-:W-:Y:S01]  /*f690*/  MOV R162, R42 ;  /* 0x0000002a00a27202 */ /* 0x000fe20000000f00 */
[C---:B-1----:R-:W-:Y:S01]  /*f6a0*/  HMMA.16816.F32.BF16 R92, R12.reuse, R18, R144 ;  /* 0x000000120c5c723c */ /* 0x042fe20000041890 */
[----:B------:R-:W-:Y:S02]  /*f6b0*/  MOV R172, R39 ;  /* 0x0000002700ac7202 */ /* 0x000fe40000000f00 */
[----:B------:R-:W-:Y:S02]  /*f6c0*/  MOV R171, R84 ;  /* 0x0000005400ab7202 */ /* 0x000fe40000000f00 */
[----:B------:R-:W-:Y:S01]  /*f6d0*/  MOV R101, R38 ;  /* 0x0000002600657202 */ /* 0x000fe20000000f00 */
[-C--:B------:R-:W-:Y:S06]  /*f6e0*/  HMMA.16816.F32.BF16 R84, R12, R16.reuse, R148 ;  /* 0x000000100c54723c */ /* 0x080fec0000041894 */
[C---:B------:R-:W-:Y:S06]  /*f6f0*/  HMMA.16816.F32.BF16 R40, R4.reuse, R16, R184 ;  /* 0x000000100428723c */ /* 0x040fec00000418b8 */
[----:B------:R-:W-:Y:S01]  /*f700*/  HMMA.16816.F32.BF16 R36, R4, R18, R188 ;  /* 0x000000120424723c */ /* 0x000fe200000418bc */
[----:B------:R-:W1:Y:S01]  /*f710*/  LDSM.16.MT88.4 R16, [R218+0x8000] ;  /* 0x00800000da10783b */ /* 0x000e620000004200 */
[-C--:B------:R-:W-:Y:S01]  /*f720*/  FMUL.FTZ R192, R192, R10.reuse ;  /* 0x0000000ac0c07220 */ /* 0x080fe20000410000 */
[-C--:B------:R-:W-:Y:S01]  /*f730*/  FMUL.FTZ R193, R193, R10.reuse ;  /* 0x0000000ac1c17220 */ /* 0x080fe20000410000 */
[-C--:B------:R-:W-:Y:S01]  /*f740*/  FMUL.FTZ R196, R196, R10.reuse ;  /* 0x0000000ac4c47220 */ /* 0x080fe20000410000 */
[----:B------:R-:W-:Y:S01]  /*f750*/  FMUL.FTZ R197, R197, R10 ;  /* 0x0000000ac5c57220 */ /* 0x000fe20000410000 */
[-C--:B------:R-:W-:Y:S01]  /*f760*/  FMUL.FTZ R194, R194, R9.reuse ;  /* 0x00000009c2c27220 */ /* 0x080fe20000410000 */
[-C--:B------:R-:W-:Y:S01]  /*f770*/  FMUL.FTZ R195, R195, R9.reuse ;  /* 0x00000009c3c37220 */ /* 0x080fe20000410000 */
[-C--:B------:R-:W-:Y:S01]  /*f780*/  FMUL.FTZ R198, R198, R9.reuse ;  /* 0x00000009c6c67220 */ /* 0x080fe20000410000 */
[----:B------:R-:W-:Y:S01]  /*f790*/  FMUL.FTZ R199, R199, R9 ;  /* 0x00000009c7c77220 */ /* 0x000fe20000410000 */
[----:B------:R-:W-:Y:S01]  /*f7a0*/  IMAD.MOV.U32 R178, RZ, RZ, R33 ;  /* 0x000000ffffb27224 */ /* 0x000fe200078e0021 */
[----:B------:R-:W-:Y:S01]  /*f7b0*/  MOV R182, R62 ;  /* 0x0000003e00b67202 */ /* 0x000fe20000000f00 */
[----:B------:R-:W-:Y:S01]  /*f7c0*/  IMAD.MOV.U32 R183, RZ, RZ, R63 ;  /* 0x000000ffffb77224 */ /* 0x000fe200078e003f */
[----:B------:R-:W-:Y:S01]  /*f7d0*/  MOV R181, R61 ;  /* 0x0000003d00b57202 */ /* 0x000fe20000000f00 */
[----:B------:R-:W-:Y:S01]  /*f7e0*/  IMAD.MOV.U32 R157, RZ, RZ, R60 ;  /* 0x000000ffff9d7224 */ /* 0x000fe200078e003c */
[----:B------:R-:W-:Y:S01]  /*f7f0*/  MOV R159, R35 ;  /* 0x00000023009f7202 */ /* 0x000fe20000000f00 */
[----:B------:R-:W-:Y:S01]  /*f800*/  IMAD.MOV.U32 R179, RZ, RZ, R34 ;  /* 0x000000ffffb37224 */ /* 0x000fe200078e0022 */
[----:B------:R-:W-:-:S02]  /*f810*/  MOV R173, R32 ;  /* 0x0000002000ad7202 */ /* 0x000fc40000000f00 */
[----:B------:R-:W-:Y:S02]  /*f820*/  MOV R176, R178 ;  /* 0x000000b200b07202 */ /* 0x000fe40000000f00 */
[----:B------:R-:W-:Y:S01]  /*f830*/  MOV R178, R180 ;  /* 0x000000b400b27202 */ /* 0x000fe20000000f00 */
[C---:B-1----:R-:W-:Y:S06]  /*f840*/  HMMA.16816.F32.BF16 R60, R4.reuse, R16, R192 ;  /* 0x00000010043c723c */ /* 0x042fec00000418c0 */
[----:B------:R-:W-:Y:S07]  /*f850*/  HMMA.16816.F32.BF16 R32, R4, R18, R196 ;  /* 0x000000120420723c */ /* 0x000fee00000418c4 */
[--C-:B------:R-:W-:Y:S01]  /*f860*/  FFMA.FTZ R4, R249, UR20, -R3.reuse ;  /* 0x00000014f9047c23 */ /* 0x100fe20008010803 */
[----:B------:R-:W-:Y:S01]  /*f870*/  MOV R194, R157 ;  /* 0x0000009d00c27202 */ /* 0x000fe20000000f00 */
[--C-:B------:R-:W-:Y:S01]  /*f880*/  FFMA.FTZ R206, R206, UR20, -R3.reuse ;  /* 0x00000014cece7c23 */ /* 0x100fe20008010803 */
[--C-:B------:R-:W-:Y:S01]  /*f890*/  FFMA.FTZ R204, R204, UR20, -R3.reuse ;  /* 0x00000014cccc7c23 */ /* 0x100fe20008010803 */
[----:B------:R1:W-:Y:S01]  /*f8a0*/  MUFU.EX2 R180, R4 ;  /* 0x0000000400b47308 */ /* 0x0003e20000000800 */
[--C-:B------:R-:W-:Y:S01]  /*f8b0*/  FFMA.FTZ R203, R203, UR20, -R3.reuse ;  /* 0x00000014cbcb7c23 */ /* 0x100fe20008010803 */
[--C-:B------:R-:W-:Y:S01]  /*f8c0*/  FFMA.FTZ R147, R23, UR20, -R3.reuse ;  /* 0x0000001417937c23 */ /* 0x100fe20008010803 */
[--C-:B------:R-:W-:Y:S01]  /*f8d0*/  FFMA.FTZ R146, R22, UR20, -R3.reuse ;  /* 0x0000001416927c23 */ /* 0x100fe20008010803 */
[-C--:B------:R-:W-:Y:S01]  /*f8e0*/  FMUL.FTZ R142, R142, R11.reuse ;  /* 0x0000000b8e8e7220 */ /* 0x080fe20000410000 */
[-C--:B------:R-:W-:Y:S01]  /*f8f0*/  FMUL.FTZ R143, R143, R11.reuse ;  /* 0x0000000b8f8f7220 */ /* 0x080fe20000410000 */
[-C--:B------:R-:W-:Y:S01]  /*f900*/  FMUL.FTZ R138, R138, R11.reuse ;  /* 0x0000000b8a8a7220 */ /* 0x080fe20000410000 */
[----:B------:R-:W-:Y:S01]  /*f910*/  FMUL.FTZ R139, R139, R11 ;  /* 0x0000000b8b8b7220 */ /* 0x000fe20000410000 */
[--C-:B------:R-:W-:Y:S01]  /*f920*/  FFMA.FTZ R202, R202, UR20, -R2.reuse ;  /* 0x00000014caca7c23 */ /* 0x100fe20008010802 */
[--C-:B------:R-:W-:Y:S01]  /*f930*/  FFMA.FTZ R200, R200, UR20, -R2.reuse ;  /* 0x00000014c8c87c23 */ /* 0x100fe20008010802 */
[--C-:B------:R-:W-:Y:S01]  /*f940*/  FFMA.FTZ R133, R133, UR20, -R2.reuse ;  /* 0x0000001485857c23 */ /* 0x100fe20008010802 */
[----:B------:R-:W-:Y:S01]  /*f950*/  FFMA.FTZ R130, R130, UR20, -R2 ;  /* 0x0000001482827c23 */ /* 0x000fe20008010802 */
[--C-:B------:R-:W-:Y:S01]  /*f960*/  FFMA.FTZ R201, R201, UR20, -R0.reuse ;  /* 0x00000014c9c97c23 */ /* 0x100fe20008010800 */
[----:B------:R-:W-:Y:S01]  /*f970*/  FFMA.FTZ R131, R131, UR20, -R0 ;  /* 0x0000001483837c23 */ /* 0x000fe20008010800 */
[--C-:B------:R-:W-:Y:S01]  /*f980*/  FFMA.FTZ R120, R120, UR20, -R8.reuse ;  /* 0x0000001478787c23 */ /* 0x100fe20008010808 */
[--C-:B------:R-:W-:Y:S01]  /*f990*/  FFMA.FTZ R118, R118, UR20, -R8.reuse ;  /* 0x0000001476767c23 */ /* 0x100fe20008010808 */
[--C-:B------:R-:W-:Y:S01]  /*f9a0*/  FFMA.FTZ R117, R117, UR20, -R8.reuse ;  /* 0x0000001475757c23 */ /* 0x100fe20008010808 */
[----:B-1----:R-:W-:Y:S01]  /*f9b0*/  FFMA.FTZ R4, R176, UR20, -R3 ;  /* 0x00000014b0047c23 */ /* 0x002fe20008010803 */
[--C-:B------:R-:W-:Y:S01]  /*f9c0*/  FFMA.FTZ R116, R116, UR20, -R8.reuse ;  /* 0x0000001474747c23 */ /* 0x100fe20008010808 */
[----:B------:R-:W-:Y:S01]  /*f9d0*/  FFMA.FTZ R115, R115, UR20, -R8 ;  /* 0x0000001473737c23 */ /* 0x000fe20008010808 */
[----:B------:R1:W5:Y:S01]  /*f9e0*/  LDL.LU R249, [R1+0x170] ;  /* 0x0001700001f97983 */ /* 0x0003620000300800 */
[----:B------:R3:W-:Y:S01]  /*f9f0*/  MUFU.EX2 R185, R4 ;  /* 0x0000000400b97308 */ /* 0x0007e20000000800 */
[----:B------:R-:W-:-:S05]  /*fa00*/  MOV R176, R178 ;  /* 0x000000b200b07202 */ /* 0x000fca0000000f00 */
[----:B------:R-:W-:Y:S02]  /*fa10*/  IMAD.MOV.U32 R151, RZ, RZ, R176 ;  /* 0x000000ffff977224 */ /* 0x000fe400078e00b0 */
[--C-:B---3--:R-:W-:Y:S01]  /*fa20*/  FFMA.FTZ R4, R246, UR20, -R3.reuse ;  /* 0x00000014f6047c23 */ /* 0x108fe20008010803 */
[----:B------:R-:W-:Y:S01]  /*fa30*/  FFMA.FTZ R157, R113, UR20, -R3 ;  /* 0x00000014719d7c23 */ /* 0x000fe20008010803 */
[----:B------:R-:W-:Y:S01]  /*fa40*/  IMAD.MOV.U32 R197, RZ, RZ, R194 ;  /* 0x000000ffffc57224 */ /* 0x000fe200078e00c2 */
[C---:B------:R-:W-:Y:S06]  /*fa50*/  HMMA.16816.F32.BF16 R140, R12.reuse, R16, R140 ;  /* 0x000000100c8c723c */ /* 0x040fec000004188c */
[----:B------:R-:W-:Y:S01]  /*fa60*/  HMMA.16816.F32.BF16 R136, R12, R18, R136 ;  /* 0x000000120c88723c */ /* 0x000fe20000041888 */
[----:B------:R-:W-:Y:S01]  /*fa70*/  FFMA.FTZ R113, R226, UR20, -R0 ;  /* 0x00000014e2717c23 */ /* 0x000fe20008010800 */
[----:B--2---:R-:W-:Y:S01]  /*fa80*/  FFMA.FTZ R109, R177, R9, R109 ;  /* 0x00000009b16d7223 */ /* 0x004fe2000001006d */
[----:B------:R-:W-:Y:S01]  /*fa90*/  IMAD.MOV.U32 R177, RZ, RZ, R179 ;  /* 0x000000ffffb17224 */ /* 0x000fe200078e00b3 */
[----:B------:R-:W-:Y:S01]  /*faa0*/  MOV R179, R181 ;  /* 0x000000b500b37202 */ /* 0x000fe20000000f00 */
[----:B------:R-:W-:Y:S01]  /*fab0*/  IMAD.MOV.U32 R181, RZ, RZ, R182 ;  /* 0x000000ffffb57224 */ /* 0x000fe200078e00b6 */
[----:B------:R-:W-:-:S02]  /*fac0*/  MOV R182, R183 ;  /* 0x000000b700b67202 */ /* 0x000fc40000000f00 */
[----:B------:R-:W-:Y:S01]  /*fad0*/  MOV R183, R168 ;  /* 0x000000a800b77202 */ /* 0x000fe20000000f00 */
[----:B------:R-:W-:Y:S01]  /*fae0*/  IMAD.MOV.U32 R168, RZ, RZ, R169 ;  /* 0x000000ffffa87224 */ /* 0x000fe200078e00a9 */
[----:B------:R-:W-:Y:S01]  /*faf0*/  MOV R155, R177 ;  /* 0x000000b1009b7202 */ /* 0x000fe20000000f00 */
[----:B------:R-:W-:Y:S01]  /*fb00*/  IMAD.MOV.U32 R177, RZ, RZ, R179 ;  /* 0x000000ffffb17224 */ /* 0x000fe200078e00b3 */
[----:B------:R-:W-:Y:S02]  /*fb10*/  MOV R169, R170 ;  /* 0x000000aa00a97202 */ /* 0x000fe40000000f00 */
[----:B------:R-:W-:Y:S02]  /*fb20*/  MOV R170, R174 ;  /* 0x000000ae00aa7202 */ /* 0x000fe40000000f00 */
[----:B------:R-:W-:Y:S02]  /*fb30*/  MOV R179, R182 ;  /* 0x000000b600b37202 */ /* 0x000fe40000000f00 */
[----:B------:R-:W-:Y:S01]  /*fb40*/  MOV R178, R181 ;  /* 0x000000b500b27202 */ /* 0x000fe20000000f00 */
[----:B------:R2:W-:Y:S01]  /*fb50*/  MUFU.EX2 R182, R4 ;  /* 0x0000000400b67308 */ /* 0x0005e20000000800 */
        /* <DEDUP_REMOVED lines=8> */
[----:B--2---:R-:W-:-:S04]  /*fbe0*/  FFMA.FTZ R4, R238, UR20, -R3 ;  /* 0x00000014ee047c23 */ /* 0x004fc80008010803 */
[----:B------:R2:W3:Y:S01]  /*fbf0*/  MUFU.EX2 R9, R4 ;  /* 0x0000000400097308 */ /* 0x0004e20000000800 */
[----:B------:R-:W-:Y:S02]  /*fc00*/  MOV R177, R178 ;  /* 0x000000b200b17202 */ /* 0x000fe40000000f00 */
[----:B------:R-:W-:Y:S02]  /*fc10*/  MOV R176, R170 ;  /* 0x000000aa00b07202 */ /* 0x000fe40000000f00 */
[----:B------:R-:W-:Y:S01]  /*fc20*/  MOV R186, R152 ;  /* 0x0000009800ba7202 */ /* 0x000fe20000000f00 */
[----:B------:R-:W-:Y:S01]  /*fc30*/  IMAD.MOV.U32 R148, RZ, RZ, R154 ;  /* 0x000000ffff947224 */ /* 0x000fe200078e009a */
[----:B------:R-:W-:Y:S02]  /*fc40*/  MOV R152, R156 ;  /* 0x0000009c00987202 */ /* 0x000fe40000000f00 */
[----:B------:R-:W-:Y:S02]  /*fc50*/  MOV R187, R153 ;  /* 0x0000009900bb7202 */ /* 0x000fe40000000f00 */
[----:B------:R-:W-:Y:S01]  /*fc60*/  MOV R154, R160 ;  /* 0x000000a0009a7202 */ /* 0x000fe20000000f00 */
[----:B--2---:R-:W-:Y:S01]  /*fc70*/  FFMA.FTZ R4, R155, UR20, -R2 ;  /* 0x000000149b047c23 */ /* 0x004fe20008010802 */
[----:B------:R-:W-:Y:S01]  /*fc80*/  MOV R155, R183 ;  /* 0x000000b7009b7202 */ /* 0x000fe20000000f00 */
[----:B------:R-:W-:-:S02]  /*fc90*/  IMAD.MOV.U32 R183, RZ, RZ, R31 ;  /* 0x000000ffffb77224 */ /* 0x000fc400078e001f */
[----:B------:R2:W-:Y:S01]  /*fca0*/  MUFU.EX2 R178, R4 ;  /* 0x0000000400b27308 */ /* 0x0005e20000000800 */
[----:B------:R-:W-:Y:S02]  /*fcb0*/  MOV R149, R155 ;  /* 0x0000009b00957202 */ /* 0x000fe40000000f00 */
[----:B------:R-:W-:Y:S02]  /*fcc0*/  MOV R156, R241 ;  /* 0x000000f1009c7202 */ /* 0x000fe40000000f00 */
[----:B------:R-:W-:Y:S02]  /*fcd0*/  MOV R150, R176 ;  /* 0x000000b000967202 */ /* 0x000fe40000000f00 */
[----:B------:R-:W-:Y:S02]  /*fce0*/  MOV R153, R158 ;  /* 0x0000009e00997202 */ /* 0x000fe40000000f00 */
[----:B------:R-:W-:Y:S02]  /*fcf0*/  MOV R155, R161 ;  /* 0x000000a1009b7202 */ /* 0x000fe40000000f00 */
[----:B------:R-:W-:Y:S01]  /*fd00*/  MOV R192, R152 ;  /* 0x0000009800c07202 */ /* 0x000fe20000000f00 */
[----:B------:R-:W-:-:S02]  /*fd10*/  IMAD.MOV.U32 R181, RZ, RZ, R168 ;  /* 0x000000ffffb57224 */ /* 0x000fc400078e00a8 */
[----:B--2---:R-:W-:Y:S01]  /*fd20*/  FFMA.FTZ R4, R151, UR20, -R2 ;  /* 0x0000001497047c23 */ /* 0x004fe20008010802 */
[----:B------:R-:W-:Y:S01]  /*fd30*/  IMAD.MOV.U32 R151, RZ, RZ, R183 ;  /* 0x000000ffff977224 */ /* 0x000fe200078e00b7 */
[----:B------:R-:W-:Y:S02]  /*fd40*/  MOV R179, R169 ;  /* 0x000000a900b37202 */ /* 0x000fe40000000f00 */
[----:B------:R2:W-:Y:S01]  /*fd50*/  MUFU.EX2 R184, R4 ;  /* 0x0000000400b87308 */ /* 0x0005e20000000800 */
        /* <DEDUP_REMOVED lines=11> */
[----:B------:R-:W-:-:S02]  /*fe10*/  IMAD.MOV.U32 R187, RZ, RZ, R154 ;  /* 0x000000ffffbb7224 */ /* 0x000fc400078e009a */
[--C-:B------:R-:W-:Y:S01]  /*fe20*/  FFMA.FTZ R102, R236, UR20, -R3.reuse ;  /* 0x00000014ec667c23 */ /* 0x100fe20008010803 */
[----:B------:R-:W-:Y:S02]  /*fe30*/  IMAD.MOV.U32 R190, RZ, RZ, R156 ;  /* 0x000000ffffbe7224 */ /* 0x000fe400078e009c */
[--C-:B------:R-:W-:Y:S01]  /*fe40*/  FFMA.FTZ R101, R215, UR20, -R3.reuse ;  /* 0x00000014d7657c23 */ /* 0x100fe20008010803 */
[----:B--2---:R-:W-:Y:S01]  /*fe50*/  FFMA.FTZ R4, R186, UR20, -R2 ;  /* 0x00000014ba047c23 */ /* 0x004fe20008010802 */
[----:B------:R-:W-:Y:S01]  /*fe60*/  MOV R186, R155 ;  /* 0x0000009b00ba7202 */ /* 0x000fe20000000f00 */
[--C-:B------:R-:W-:Y:S01]  /*fe70*/  FFMA.FTZ R100, R211, UR20, -R3.reuse ;  /* 0x00000014d3647c23 */ /* 0x100fe20008010803 */
        /* <DEDUP_REMOVED lines=14> */
[----:B------:R-:W-:Y:S01]  /*ff60*/  FFMA.FTZ R148, R25, UR20, -R3 ;  /* 0x0000001419947c23 */ /* 0x000fe20008010803 */
[----:B------:R-:W-:Y:S01]  /*ff70*/  FFMA.FTZ R3, R192, UR20, -R0 ;  /* 0x00000014c0037c23 */ /* 0x000fe20008010800 */
[----:B------:R-:W-:-:S02]  /*ff80*/  MOV R198, R195 ;  /* 0x000000c300c67202 */ /* 0x000fc40000000f00 */
[----:B------:R-:W-:Y:S02]  /*ff90*/  MOV R199, R144 ;  /* 0x0000009000c77202 */ /* 0x000fe40000000f00 */
[----:B------:R-:W-:Y:S02]  /*ffa0*/  MOV R194, R177 ;  /* 0x000000b100c27202 */ /* 0x000fe40000000f00 */
[----:B------:R-:W-:Y:S01]  /*ffb0*/  MOV R192, R189 ;  /* 0x000000bd00c07202 */ /* 0x000fe20000000f00 */
[----:B------:R2:W-:Y:S01]  /*ffc0*/  MUFU.EX2 R177, R3 ;  /* 0x0000000300b17308 */ /* 0x0005e20000000800 */
[----:B------:R-:W-:Y:S01]  /*ffd0*/  IMAD.MOV.U32 R195, RZ, RZ, R103 ;  /* 0x000000ffffc37224 */ /* 0x000fe200078e0067 */
[----:B------:R-:W-:Y:S02]  /*ffe0*/  MOV R189, R239 ;  /* 0x000000ef00bd7202 */ /* 0x000fe40000000f00 */
[----:B------:R-:W-:Y:S02]  /*fff0*/  MOV R191, R183 ;  /* 0x000000b700bf7202 */ /* 0x000fe40000000f00 */
[----:B------:R-:W-:Y:S01]  /*10000*/  MOV R183, R88 ;  /* 0x0000005800b77202 */ /* 0x000fe20000000f00 */
[----:B--2---:R-:W-:Y:S01]  /*10010*/  FFMA.FTZ R3, R197, UR20, -R0 ;  /* 0x00000014c5037c23 */ /* 0x004fe20008010800 */
        /* <DEDUP_REMOVED lines=9> */
[----:B------:R2:W-:Y:S01]  /*100b0*/  MUFU.EX2 R238, R3 ;  /* 0x0000000300ee7308 */ /* 0x0005e20000000800 */
        /* <DEDUP_REMOVED lines=9> */
[----:B------:R-:W-:Y:S01]  /*10150*/  FFMA.FTZ R30, R193, UR20, -R2 ;  /* 0x00000014c11e7c23 */ /* 0x000fe20008010802 */
[----:B------:R-:W-:Y:S01]  /*10160*/  MOV R19, R5 ;  /* 0x0000000500137202 */ /* 0x000fe20000000f00 */
[----:B--2---:R-:W-:Y:S01]  /*10170*/  FFMA.FTZ R3, R197, UR20, -R0 ;  /* 0x00000014c5037c23 */ /* 0x004fe20008010800 */
[----:B------:R-:W-:Y:S01]  /*10180*/  IMAD.MOV.U32 R186, RZ, RZ, R183 ;  /* 0x000000ffffba7224 */ /* 0x000fe200078e00b7 */
[----:B------:R-:W-:Y:S01]  /*10190*/  MOV R183, R175 ;  /* 0x000000af00b77202 */ /* 0x000fe20000000f00 */
[----:B------:R-:W-:Y:S01]  /*101a0*/  IMAD.MOV.U32 R193, RZ, RZ, R145 ;  /* 0x000000ffffc17224 */ /* 0x000fe200078e0091 */
[----:B------:R2:W-:Y:S01]  /*101b0*/  MUFU.EX2 R236, R3 ;  /* 0x0000000300ec7308 */ /* 0x0005e20000000800 */
[----:B------:R-:W-:Y:S01]  /*101c0*/  MOV R11, R6 ;  /* 0x00000006000b7202 */ /* 0x000fe20000000f00 */
[--C-:B------:R-:W-:Y:S01]  /*101d0*/  FFMA.FTZ R103, R214, UR20, -R2.reuse ;  /* 0x00000014d6677c23 */ /* 0x100fe20008010802 */
[--C-:B------:R-:W-:Y:S01]  /*101e0*/  FFMA.FTZ R145, R212, UR20, -R2.reuse ;  /* 0x00000014d4917c23 */ /* 0x100fe20008010802 */
[----:B------:R-:W-:Y:S01]  /*101f0*/  FFMA.FTZ R144, R209, UR20, -R2 ;  /* 0x00000014d1907c23 */ /* 0x000fe20008010802 */
        /* <DEDUP_REMOVED lines=8> */
[----:B------:R-:W-:Y:S01]  /*10280*/  MOV R5, R194 ;  /* 0x000000c200057202 */ /* 0x000fe20000000f00 */
[--C-:B------:R-:W-:Y:S01]  /*10290*/  FFMA.FTZ R134, R205, UR20, -R2.reuse ;  /* 0x00000014cd867c23 */ /* 0x100fe20008010802 */
[----:B------:R-:W-:Y:S01]  /*102a0*/  FFMA.FTZ R132, R125, UR20, -R2 ;  /* 0x000000147d847c23 */ /* 0x000fe20008010802 */
        /* <DEDUP_REMOVED lines=8> */
[--C-:B----4-:R-:W-:Y:S01]  /*10330*/  FFMA.FTZ R4, R250, UR20, -R2.reuse ;  /* 0x00000014fa047c23 */ /* 0x110fe20008010802 */
[--C-:B------:R-:W-:Y:S01]  /*10340*/  FFMA.FTZ R194, R67, UR20, -R2.reuse ;  /* 0x0000001443c27c23 */ /* 0x100fe20008010802 */
[--C-:B------:R-:W-:Y:S01]  /*10350*/  FFMA.FTZ R198, R65, UR20, -R2.reuse ;  /* 0x0000001441c67c23 */ /* 0x100fe20008010802 */
[--C-:B------:R-:W-:Y:S01]  /*10360*/  FFMA.FTZ R209, R64, UR20, -R2.reuse ;  /* 0x0000001440d17c23 */ /* 0x100fe20008010802 */
[--C-:B------:R-:W-:Y:S01]  /*10370*/  FFMA.FTZ R211, R28, UR20, -R2.reuse ;  /* 0x000000141cd37c23 */ /* 0x100fe20008010802 */
[--C-:B------:R-:W-:Y:S01]  /*10380*/  FFMA.FTZ R212, R26, UR20, -R2.reuse ;  /* 0x000000141ad47c23 */ /* 0x100fe20008010802 */
[----:B------:R-:W-:Y:S01]  /*10390*/  FFMA.FTZ R214, R24, UR20, -R2 ;  /* 0x0000001418d67c23 */ /* 0x000fe20008010802 */
[----:B------:R-:W-:Y:S01]  /*103a0*/  FFMA.FTZ R2, R19, UR20, -R8 ;  /* 0x0000001413027c23 */ /* 0x000fe20008010808 */
[----:B------:R-:W-:Y:S01]  /*103b0*/  IMAD.MOV.U32 R16, RZ, RZ, R7 ;  /* 0x000000ffff107224 */ /* 0x000fe200078e0007 */
[----:B------:R-:W-:-:S02]  /*103c0*/  MOV R19, R11 ;  /* 0x0000000b00137202 */ /* 0x000fc40000000f00 */
[----:B------:R-:W-:Y:S01]  /*103d0*/  MOV R13, R17 ;  /* 0x00000011000d7202 */ /* 0x000fe20000000f00 */
[----:B------:R-:W-:Y:S01]  /*103e0*/  IMAD.MOV.U32 R14, RZ, RZ, R5 ;  /* 0x000000ffff0e7224 */ /* 0x000fe200078e0005 */
[----:B------:R-:W-:Y:S01]  /*103f0*/  MOV R7, R232 ;  /* 0x000000e800077202 */ /* 0x000fe20000000f00 */
[----:B------:R-:W-:Y:S01]  /*10400*/  IMAD.MOV.U32 R10, RZ, RZ, R19 ;  /* 0x000000ffff0a7224 */ /* 0x000fe200078e0013 */
[----:B------:R-:W-:Y:S01]  /*10410*/  MOV R12, R16 ;  /* 0x00000010000c7202 */ /* 0x000fe20000000f00 */
[----:B------:R-:W-:Y:S01]  /*10420*/  IMAD.MOV.U32 R6, RZ, RZ, R233 ;  /* 0x000000ffff067224 */ /* 0x000fe200078e00e9 */
[----:B------:R-:W2:Y:S01]  /*10430*/  LDSM.16.MT88.4 R16, [R216+0x8800] ;  /* 0x00880000d810783b */ /* 0x000ea20000004200 */
[----:B------:R-:W-:Y:S01]  /*10440*/  MOV R5, R7 ;  /* 0x0000000700057202 */ /* 0x000fe20000000f00 */
[----:B------:R-:W-:Y:S01]  /*10450*/  MUFU.EX2 R88, R4 ;  /* 0x0000000400587308 */ /* 0x000fe20000000800 */
[----:B------:R-:W-:Y:S01]  /*10460*/  MOV R7, R197 ;  /* 0x000000c500077202 */ /* 0x000fe20000000f00 */
[----:B------:R-:W-:Y:S01]  /*10470*/  IMAD.MOV.U32 R197, RZ, RZ, R193 ;  /* 0x000000ffffc57224 */ /* 0x000fe200078e00c1 */
[----:B------:R-:W-:Y:S01]  /*10480*/  MOV R193, R179 ;  /* 0x000000b300c17202 */ /* 0x000fe20000000f00 */
[----:B---3--:R-:W-:Y:S01]  /*10490*/  IMAD.MOV.U32 R250, RZ, RZ, R9 ;  /* 0x000000fffffa7224 */ /* 0x008fe200078e0009 */
[----:B------:R-:W-:Y:S01]  /*104a0*/  MOV R15, R6 ;  /* 0x00000006000f7202 */ /* 0x000fe20000000f00 */
[----:B------:R-:W-:Y:S02]  /*104b0*/  LDSM.16.MT88.4 R24, [R219+0x8800] ;  /* 0x00880000db18783b */ /* 0x000fe40000004200 */
[----:B------:R3:W-:Y:S01]  /*104c0*/  MUFU.EX2 R4, R3 ;  /* 0x0000000300047308 */ /* 0x0007e20000000800 */
[----:B------:R-:W-:Y:S01]  /*104d0*/  IMAD.MOV.U32 R6, RZ, RZ, R196 ;  /* 0x000000ffff067224 */ /* 0x000fe200078e00c4 */
[----:B------:R-:W-:-:S02]  /*104e0*/  MOV R196, R199 ;  /* 0x000000c700c47202 */ /* 0x000fc40000000f00 */
[----:B------:R-:W-:-:S04]  /*104f0*/  MOV R199, R188 ;  /* 0x000000bc00c77202 */ /* 0x000fc80000000f00 */
[----:B------:R4:W-:Y:S01]  /*10500*/  MUFU.EX2 R179, R2 ;  /* 0x0000000200b37308 */ /* 0x0009e20000000800 */
[----:B------:R-:W-:Y:S01]  /*10510*/  MOV R207, R5 ;  /* 0x0000000500cf7202 */ /* 0x000fe20000000f00 */
[----:B---3--:R-:W-:-:S06]  /*10520*/  FFMA.FTZ R3, R229, UR20, -R8 ;  /* 0x00000014e5037c23 */ /* 0x008fcc0008010808 */
[----:B------:R-:W-:Y:S01]  /*10530*/  MUFU.EX2 R215, R3 ;  /* 0x0000000300d77308 */ /* 0x000fe20000000800 */
[----:B----4-:R-:W-:Y:S01]  /*10540*/  FFMA.FTZ R2, R13, UR20, -R8 ;  /* 0x000000140d027c23 */ /* 0x010fe20008010808 */
[----:B------:R-:W-:-:S06]  /*10550*/  MOV R5, R199 ;  /* 0x000000c700057202 */ /* 0x000fcc0000000f00 */
[----:B------:R3:W4:Y:S01]  /*10560*/  MUFU.EX2 R3, R2 ;  /* 0x0000000200037308 */ /* 0x0007220000000800 */
[----:B------:R-:W-:Y:S01]  /*10570*/  IMAD.MOV.U32 R199, RZ, RZ, R186 ;  /* 0x000000ffffc77224 */ /* 0x000fe200078e00ba */
[----:B------:R-:W-:Y:S01]  /*10580*/  MOV R122, R15 ;  /* 0x0000000f007a7202 */ /* 0x000fe20000000f00 */
[----:B------:R-:W-:Y:S02]  /*10590*/  IMAD.MOV.U32 R188, RZ, RZ, R228 ;  /* 0x000000ffffbc7224 */ /* 0x000fe400078e00e4 */
[----:B---3--:R-:W-:-:S04]  /*105a0*/  FFMA.FTZ R2, R14, UR20, -R8 ;  /* 0x000000140e027c23 */ /* 0x008fc80008010808 */
[----:B------:R3:W1:Y:S01]  /*105b0*/  MUFU.EX2 R186, R2 ;  /* 0x0000000200ba7308 */ /* 0x0006620000000800 */
[----:B------:R-:W-:Y:S02]  /*105c0*/  IMAD.MOV.U32 R15, RZ, RZ, R197 ;  /* 0x000000ffff0f7224 */ /* 0x000fe400078e00c5 */
[----:B------:R-:W-:Y:S01]  /*105d0*/  FFMA.FTZ R112, R12, UR20, -R0 ;  /* 0x000000140c707c23 */ /* 0x000fe20008010800 */
[----:B------:R-:W-:Y:S01]  /*105e0*/  MOV R13, R7 ;  /* 0x00000007000d7202 */ /* 0x000fe20000000f00 */
[----:B------:R-:W-:Y:S01]  /*105f0*/  IMAD.MOV.U32 R12, RZ, RZ, R6 ;  /* 0x000000ffff0c7224 */ /* 0x000fe200078e0006 */
[----:B------:R-:W-:Y:S01]  /*10600*/  MOV R197, R190 ;  /* 0x000000be00c57202 */ /* 0x000fe20000000f00 */
[----:B------:R-:W-:Y:S02]  /*10610*/  IMAD.MOV.U32 R7, RZ, RZ, R188 ;  /* 0x000000ffff077224 */ /* 0x000fe400078e00bc */
[----:B------:R-:W-:Y:S01]  /*10620*/  FFMA.FTZ R190, R121, UR20, -R0 ;  /* 0x0000001479be7c23 */ /* 0x000fe20008010800 */
[----:B------:R-:W-:Y:S01]  /*10630*/  MOV R14, R196 ;  /* 0x000000c4000e7202 */ /* 0x000fe20000000f00 */
[----:B----4-:R-:W-:Y:S01]  /*10640*/  IMAD.MOV.U32 R121, RZ, RZ, R3 ;  /* 0x000000ffff797224 */ /* 0x010fe200078e0003 */
[----:B------:R-:W-:Y:S01]  /*10650*/  MOV R6, R193 ;  /* 0x000000c100067202 */ /* 0x000fe20000000f00 */
[----:B------:R-:W-:Y:S01]  /*10660*/  IMAD.MOV.U32 R83, RZ, RZ, R13 ;  /* 0x000000ffff537224 */ /* 0x000fe200078e000d */
[----:B------:R-:W-:Y:S01]  /*10670*/  MOV R77, R12 ;  /* 0x0000000c004d7202 */ /* 0x000fe20000000f00 */
[----:B------:R-:W-:Y:S01]  /*10680*/  IMAD.MOV.U32 R252, RZ, RZ, R5 ;  /* 0x000000fffffc7224 */ /* 0x000fe200078e0005 */
[----:B------:R-:W-:-:S02]  /*10690*/  MOV R82, R14 ;  /* 0x0000000e00527202 */ /* 0x000fc40000000f00 */
[----:B---3--:R-:W-:Y:S02]  /*106a0*/  MOV R2, R4 ;  /* 0x0000000400027202 */ /* 0x008fe40000000f00 */
[----:B------:R-:W-:Y:S02]  /*106b0*/  MOV R78, R15 ;  /* 0x0000000f004e7202 */ /* 0x000fe40000000f00 */
[----:B------:R-:W-:Y:S02]  /*106c0*/  MOV R67, R6 ;  /* 0x0000000600437202 */ /* 0x000fe40000000f00 */
[----:B------:R-:W-:Y:S02]  /*106d0*/  MOV R205, R7 ;  /* 0x0000000700cd7202 */ /* 0x000fe40000000f00 */
[----:B------:R-:W-:Y:S02]  /*106e0*/  F2FP.BF16.F32.PACK_AB R12, R185, R180 ;  /* 0x000000b4b90c723e */ /* 0x000fe400000010ff */
[----:B------:R-:W-:-:S02]  /*106f0*/  F2FP.BF16.F32.PACK_AB R13, R184, R178 ;  /* 0x000000b2b80d723e */ /* 0x000fc400000010ff */
[----:B------:R-:W-:Y:S02]  /*10700*/  F2FP.BF16.F32.PACK_AB R14, R250, R182 ;  /* 0x000000b6fa0e723e */ /* 0x000fe400000010ff */
[----:B------:R-:W-:Y:S02]  /*10710*/  F2FP.BF16.F32.PACK_AB R15, R88, R246 ;  /* 0x000000f6580f723e */ /* 0x000fe400000010ff */
[----:B------:R-:W-:Y:S02]  /*10720*/  F2FP.BF16.F32.PACK_AB R4, R238, R177 ;  /* 0x000000b1ee04723e */ /* 0x000fe400000010ff */
[----:B------:R-:W-:Y:S02]  /*10730*/  F2FP.BF16.F32.PACK_AB R5, R215, R179 ;  /* 0x000000b3d705723e */ /* 0x000fe400000010ff */
[----:B------:R-:W-:Y:S02]  /*10740*/  F2FP.BF16.F32.PACK_AB R6, R2, R236 ;  /* 0x000000ec0206723e */ /* 0x000fe400000010ff */
[----:B-1----:R-:W-:-:S02]  /*10750*/  F2FP.BF16.F32.PACK_AB R7, R186, R121 ;  /* 0x00000079ba07723e */ /* 0x002fc400000010ff */
[----:B------:R-:W-:Y:S02]  /*10760*/  MOV R79, R207 ;  /* 0x000000cf004f7202 */ /* 0x000fe40000000f00 */
[----:B------:R-:W-:Y:S01]  /*10770*/  MOV R66, R197 ;  /* 0x000000c500427202 */ /* 0x000fe20000000f00 */
[--C-:B------:R-:W-:Y:S01]  /*10780*/  FFMA.FTZ R197, R21, UR20, -R0.reuse ;  /* 0x0000001415c57c23 */ /* 0x100fe20008010800 */
[----:B------:R-:W-:Y:S01]  /*10790*/  MOV R207, R199 ;  /* 0x000000c700cf7202 */ /* 0x000fe20000000f00 */
[----:B------:R-:W-:Y:S01]  /*107a0*/  FFMA.FTZ R199, R20, UR20, -R0 ;  /* 0x0000001414c77c23 */ /* 0x000fe20008010800 */
[-C--:B--2---:R-:W-:Y:S01]  /*107b0*/  HMMA.16816.F32.BF16 R104, R12, R16.reuse, R104 ;  /* 0x000000100c68723c */ /* 0x084fe20000041868 */
[----:B------:R-:W1:Y:S05]  /*107c0*/  LDSM.16.MT88.4 R20, [R217+0x8800] ;  /* 0x00880000d914783b */ /* 0x000e6a0000004200 */
[C---:B------:R-:W-:Y:S06]  /*107d0*/  HMMA.16816.F32.BF16 R56, R4.reuse, R16, R56 ;  /* 0x000000100438723c */ /* 0x040fec0000041838 */
[-C--:B------:R-:W-:Y:S06]  /*107e0*/  HMMA.16816.F32.BF16 R52, R4, R18.reuse, R52 ;  /* 0x000000120434723c */ /* 0x080fec0000041834 */
[----:B------:R-:W-:Y:S01]  /*107f0*/  HMMA.16816.F32.BF16 R96, R12, R18, R96 ;  /* 0x000000120c60723c */ /* 0x000fe20000041860 */
[----:B------:R-:W2:Y:S01]  /*10800*/  LDSM.16.MT88.4 R16, [R218+0x8800] ;  /* 0x00880000da10783b */ /* 0x000ea20000004200 */
[----:B------:R-:W-:-:S02]  /*10810*/  MOV R196, R189 ;  /* 0x000000bd00c47202 */ /* 0x000fc40000000f00 */
[----:B------:R-:W-:Y:S01]  /*10820*/  MOV R193, R166 ;  /* 0x000000a600c17202 */ /* 0x000fe20000000f00 */
[----:B------:R-:W-:Y:S01]  /*10830*/  FFMA.FTZ R111, R251, UR20, -R0 ;  /* 0x00000014fb6f7c23 */ /* 0x000fe20008010800 */
[----:B------:R-:W-:Y:S01]  /*10840*/  IMAD.MOV.U32 R251, RZ, RZ, R220 ;  /* 0x000000fffffb7224 */ /* 0x000fe200078e00dc */
[----:B------:R-:W-:Y:S01]  /*10850*/  MOV R64, R195 ;  /* 0x000000c300407202 */ /* 0x000fe20000000f00 */
[----:B------:R-:W-:Y:S01]  /*10860*/  IMAD.MOV.U32 R244, RZ, RZ, R196 ;  /* 0x000000fffff47224 */ /* 0x000fe200078e00c4 */
[----:B------:R-:W-:Y:S01]  /*10870*/  MOV R3, R191 ;  /* 0x000000bf00037202 */ /* 0x000fe20000000f00 */
[----:B------:R-:W-:Y:S02]  /*10880*/  IMAD.MOV.U32 R65, RZ, RZ, R193 ;  /* 0x000000ffff417224 */ /* 0x000fe400078e00c1 */
        /* <DEDUP_REMOVED lines=16> */
[----:B------:R-:W-:-:S04]  /*10990*/  FFMA.FTZ R0, R251, UR20, -R8 ;  /* 0x00000014fb007c23 */ /* 0x000fc80008010808 */
[----:B------:R3:W-:Y:S01]  /*109a0*/  MUFU.EX2 R251, R0 ;  /* 0x0000000000fb7308 */ /* 0x0007e20000000800 */
[----:B-1----:R-:W-:Y:S01]  /*109b0*/  HMMA.16816.F32.BF16 R40, R4, R20, R40 ;  /* 0x000000140428723c */ /* 0x002fe20000041828 */
[----:B------:R-:W-:Y:S01]  /*109c0*/  MOV R173, R245 ;  /* 0x000000f500ad7202 */ /* 0x000fe20000000f00 */
[----:B---3--:R-:W-:-:S05]  /*109d0*/  FFMA.FTZ R0, R183, UR20, -R8 ;  /* 0x00000014b7007c23 */ /* 0x008fca0008010808 */
[----:B------:R1:W-:Y:S01]  /*109e0*/  MUFU.EX2 R183, R0 ;  /* 0x0000000000b77308 */ /* 0x0003e20000000800 */
[----:B------:R-:W-:Y:S01]  /*109f0*/  HMMA.16816.F32.BF16 R36, R4, R22, R36 ;  /* 0x000000160424723c */ /* 0x000fe20000041824 */
[----:B------:R-:W-:-:S05]  /*10a00*/  IMAD.MOV.U32 R174, RZ, RZ, R247 ;  /* 0x000000ffffae7224 */ /* 0x000fca00078e00f7 */
[C---:B------:R-:W-:Y:S06]  /*10a10*/  HMMA.16816.F32.BF16 R84, R12.reuse, R20, R84 ;  /* 0x000000140c54723c */ /* 0x040fec0000041854 */
[----:B------:R-:W-:Y:S01]  /*10a20*/  HMMA.16816.F32.BF16 R92, R12, R22, R92 ;  /* 0x000000160c5c723c */ /* 0x000fe2000004185c */
[----:B------:R-:W3:Y:S01]  /*10a30*/  LDSM.16.MT88.4 R20, [R216+0x9000] ;  /* 0x00900000d814783b */ /* 0x000ee20000004200 */
[----:B-1----:R-:W-:Y:S01]  /*10a40*/  FFMA.FTZ R0, R3, UR20, -R8 ;  /* 0x0000001403007c23 */ /* 0x002fe20008010808 */
[----:B------:R-:W-:-:S03]  /*10a50*/  MOV R3, R64 ;  /* 0x0000004000037202 */ /* 0x000fc60000000f00 */
[----:B--2---:R-:W-:Y:S01]  /*10a60*/  HMMA.16816.F32.BF16 R60, R4, R16, R60 ;  /* 0x00000010043c723c */ /* 0x004fe2000004183c */
[----:B------:R-:W-:Y:S01]  /*10a70*/  MOV R64, R65 ;  /* 0x0000004100407202 */ /* 0x000fe20000000f00 */
[----:B------:R-:W-:Y:S01]  /*10a80*/  IMAD.MOV.U32 R65, RZ, RZ, R78 ;  /* 0x000000ffff417224 */ /* 0x000fe200078e004e */
[----:B------:R-:W-:-:S03]  /*10a90*/  MOV R78, R82 ;  /* 0x00000052004e7202 */ /* 0x000fc60000000f00 */
[----:B------:R-:W-:Y:S01]  /*10aa0*/  HMMA.16816.F32.BF16 R32, R4, R18, R32 ;  /* 0x000000120420723c */ /* 0x000fe20000041820 */
        /* <DEDUP_REMOVED lines=9> */
[----:B------:R-:W-:-:S04]  /*10b40*/  IMAD.MOV.U32 R170, RZ, RZ, R171 ;  /* 0x000000ffffaa7224 */ /* 0x000fc800078e00ab */
[----:B------:R-:W-:Y:S01]  /*10b50*/  HMMA.16816.F32.BF16 R140, R12, R16, R140 ;  /* 0x000000100c8c723c */ /* 0x000fe2000004188c */
[----:B------:R-:W-:-:S05]  /*10b60*/  MOV R171, R172 ;  /* 0x000000ac00ab7202 */ /* 0x000fca0000000f00 */
[----:B------:R-:W-:Y:S01]  /*10b70*/  HMMA.16816.F32.BF16 R136, R12, R18, R136 ;  /* 0x000000120c88723c */ /* 0x000fe20000041888 */
[----:B------:R-:W-:Y:S04]  /*10b80*/  LDSM.16.MT88.4 R16, [R219+0x9000] ;  /* 0x00900000db10783b */ /* 0x000fe80000004200 */
[----:B------:R-:W1:Y:S01]  /*10b90*/  LDSM.16.MT88.4 R12, [R217+0x9000] ;  /* 0x00900000d90c783b */ /* 0x000e620000004200 */
[----:B------:R-:W-:Y:S01]  /*10ba0*/  MOV R172, R173 ;  /* 0x000000ad00ac7202 */ /* 0x000fe20000000f00 */
[----:B------:R-:W-:Y:S01]  /*10bb0*/  IMAD.MOV.U32 R173, RZ, RZ, R174 ;  /* 0x000000ffffad7224 */ /* 0x000fe200078e00ae */
[----:B------:R-:W-:Y:S01]  /*10bc0*/  MOV R174, R175 ;  /* 0x000000af00ae7202 */ /* 0x000fe20000000f00 */
[----:B------:R-:W-:Y:S01]  /*10bd0*/  IMAD.MOV.U32 R240, RZ, RZ, R135 ;  /* 0x000000fffff07224 */ /* 0x000fe200078e0087 */
[----:B------:R-:W-:Y:S01]  /*10be0*/  MOV R175, R89 ;  /* 0x0000005900af7202 */ /* 0x000fe20000000f00 */
[----:B------:R-:W-:Y:S01]  /*10bf0*/  IMAD.MOV.U32 R89, RZ, RZ, R221 ;  /* 0x000000ffff597224 */ /* 0x000fe200078e00dd */
[----:B------:R-:W-:Y:S01]  /*10c00*/  MUFU.EX2 R208, R28 ;  /* 0x0000001c00d07308 */ /* 0x000fe20000000800 */
[----:B------:R-:W-:Y:S01]  /*10c10*/  HMMA.16816.F32.BF16 R48, R4, R24, R48 ;  /* 0x000000180430723c */ /* 0x000fe20000041830 */
[----:B------:R2:W5:Y:S06]  /*10c20*/  LDL.LU R247, [R1+0x16c] ;  /* 0x00016c0001f77983 */ /* 0x00056c0000300800 */
[----:B------:R4:W-:Y:S08]  /*10c30*/  MUFU.EX2 R221, R0 ;  /* 0x0000000000dd7308 */ /* 0x0009f00000000800 */
[----:B------:R-:W3:Y:S08]  /*10c40*/  MUFU.EX2 R11, R11 ;  /* 0x0000000b000b7308 */ /* 0x000ef00000000800 */
[----:B------:R-:W-:Y:S01]  /*10c50*/  MUFU.EX2 R10, R10 ;  /* 0x0000000a000a7308 */ /* 0x000fe20000000800 */
[----:B----4-:R-:W-:-:S07]  /*10c60*/  FFMA.FTZ R0, R3, UR20, -R8 ;  /* 0x0000001403007c23 */ /* 0x010fce0008010808 */
[----:B------:R-:W4:Y:S01]  /*10c70*/  MUFU.EX2 R220, R9 ;  /* 0x0000000900dc7308 */ /* 0x000f220000000800 */
[----:B------:R-:W-:Y:S01]  /*10c80*/  HMMA.16816.F32.BF16 R44, R4, R26, R44 ;  /* 0x0000001a042c723c */ /* 0x000fe2000004182c */
[----:B------:R-:W-:Y:S01]  /*10c90*/  IMAD.MOV.U32 R24, RZ, RZ, R77 ;  /* 0x000000ffff187224 */ /* 0x000fe200078e004d */
[----:B------:R-:W-:Y:S01]  /*10ca0*/  MOV R25, R122 ;  /* 0x0000007a00197202 */ /* 0x000fe20000000f00 */
[----:B------:R-:W-:Y:S01]  /*10cb0*/  IMAD.MOV.U32 R128, RZ, RZ, R174 ;  /* 0x000000ffff807224 */ /* 0x000fe200078e00ae */
[----:B------:R-:W-:Y:S02]  /*10cc0*/  MOV R127, R173 ;  /* 0x000000ad007f7202 */ /* 0x000fe40000000f00 */
[----:B------:R-:W-:Y:S01]  /*10cd0*/  MOV R248, R175 ;  /* 0x000000af00f87202 */ /* 0x000fe20000000f00 */
[----:B------:R-:W2:Y:S01]  /*10ce0*/  MUFU.EX2 R135, R0 ;  /* 0x0000000000877308 */ /* 0x000ea20000000800 */
[----:B---3--:R-:W-:Y:S01]  /*10cf0*/  F2FP.BF16.F32.PACK_AB R4, R11, R208 ;  /* 0x000000d00b04723e */ /* 0x008fe200000010ff */
[----:B------:R-:W-:Y:S01]  /*10d00*/  IMAD.MOV.U32 R28, RZ, RZ, R78 ;  /* 0x000000ffff1c7224 */ /* 0x000fe200078e004e */
[----:B------:R-:W-:Y:S01]  /*10d10*/  F2FP.BF16.F32.PACK_AB R5, R183, R251 ;  /* 0x000000fbb705723e */ /* 0x000fe200000010ff */
[----:B------:R-:W-:Y:S01]  /*10d20*/  IMAD.MOV.U32 R119, RZ, RZ, R168 ;  /* 0x000000ffff777224 */ /* 0x000fe200078e00a8 */
[----:B------:R-:W-:Y:S01]  /*10d30*/  MOV R213, R64 ;  /* 0x0000004000d57202 */ /* 0x000fe20000000f00 */
[----:B------:R-:W-:Y:S01]  /*10d40*/  IMAD.MOV.U32 R123, RZ, RZ, R171 ;  /* 0x000000ffff7b7224 */ /* 0x000fe200078e00ab */
[----:B------:R-:W-:Y:S01]  /*10d50*/  MOV R210, R89 ;  /* 0x0000005900d27202 */ /* 0x000fe20000000f00 */
[----:B------:R-:W-:Y:S01]  /*10d60*/  MUFU.EX2 R114, R114 ;  /* 0x0000007200727308 */ /* 0x000fe20000000800 */
[----:B----4-:R-:W-:Y:S01]  /*10d70*/  F2FP.BF16.F32.PACK_AB R6, R220, R10 ;  /* 0x0000000adc06723e */ /* 0x010fe200000010ff */
[----:B------:R3:W5:Y:S01]  /*10d80*/  LDL.LU R245, [R1+0x168] ;  /* 0x0001680001f57983 */ /* 0x0007620000300800 */
[----:B------:R-:W-:-:S02]  /*10d90*/  MOV R26, R82 ;  /* 0x00000052001a7202 */ /* 0x000fc40000000f00 */
[----:B--2---:R-:W-:-:S03]  /*10da0*/  F2FP.BF16.F32.PACK_AB R7, R135, R221 ;  /* 0x000000dd8707723e */ /* 0x004fc600000010ff */
[----:B------:R-:W-:Y:S01]  /*10db0*/  MUFU.EX2 R206, R206 ;  /* 0x000000ce00ce7308 */ /* 0x000fe20000000800 */
[----:B------:R-:W-:Y:S01]  /*10dc0*/  MOV R27, R83 ;  /* 0x00000053001b7202 */ /* 0x000fe20000000f00 */
[----:B------:R3:W5:Y:S01]  /*10dd0*/  LDL.LU R241, [R1+0x164] ;  /* 0x0001640001f17983 */ /* 0x0007620000300800 */
[----:B------:R-:W-:Y:S02]  /*10de0*/  MOV R122, R172 ;  /* 0x000000ac007a7202 */ /* 0x000fe40000000f00 */
[----:B------:R-:W-:Y:S01]  /*10df0*/  MOV R9, R65 ;  /* 0x0000004100097202 */ /* 0x000fe20000000f00 */
[C---:B------:R-:W-:Y:S01]  /*10e00*/  HMMA.16816.F32.BF16 R172, R4.reuse, R20, R56 ;  /* 0x0000001404ac723c */ /* 0x040fe20000041838 */
[----:B------:R-:W-:Y:S01]  /*10e10*/  MOV R3, R79 ;  /* 0x0000004f00037202 */ /* 0x000fe20000000f00 */
[----:B------:R-:W-:Y:S01]  /*10e20*/  MUFU.EX2 R204, R204 ;  /* 0x000000cc00cc7308 */ /* 0x000fe20000000800 */
[----:B------:R-:W-:Y:S01]  /*10e30*/  MOV R65, R169 ;  /* 0x000000a900417202 */ /* 0x000fe20000000f00 */
[----:B------:R3:W5:Y:S01]  /*10e40*/  LDL.LU R239, [R1+0x160] ;  /* 0x0001600001ef7983 */ /* 0x0007620000300800 */
[----:B------:R-:W-:Y:S01]  /*10e50*/  MOV R64, R170 ;  /* 0x000000aa00407202 */ /* 0x000fe20000000f00 */
[----:B-1----:R-:W-:Y:S01]  /*10e60*/  HMMA.16816.F32.BF16 R76, R4, R12, R40 ;  /* 0x0000000c044c723c */ /* 0x002fe20000041828 */
[----:B------:R-:W-:Y:S01]  /*10e70*/  MOV R0, R91 ;  /* 0x0000005b00007202 */ /* 0x000fe20000000f00 */
[----:B------:R-:W-:Y:S01]  /*10e80*/  IMAD.MOV.U32 R59, RZ, RZ, R88 ;  /* 0x000000ffff3b7224 */ /* 0x000fe200078e0058 */
[----:B------:R-:W-:Y:S01]  /*10e90*/  MOV R58, R90 ;  /* 0x0000005a003a7202 */ /* 0x000fe20000000f00 */
[----:B------:R-:W-:-:S02]  /*10ea0*/  FFMA.FTZ R3, R3, UR20, -R8 ;  /* 0x0000001403037c23 */ /* 0x000fc40008010808 */
[C---:B------:R-:W-:Y:S01]  /*10eb0*/  HMMA.16816.F32.BF16 R80, R4.reuse, R18, R44 ;  /* 0x000000120450723c */ /* 0x040fe2000004182c */
[----:B------:R-:W-:Y:S02]  /*10ec0*/  IMAD.MOV.U32 R43, RZ, RZ, R25 ;  /* 0x000000ffff2b7224 */ /* 0x000fe400078e0019 */
[----:B------:R-:W-:Y:S01]  /*10ed0*/  FFMA.FTZ R122, R122, UR20, -R8 ;  /* 0x000000147a7a7c23 */ /* 0x000fe20008010808 */
[----:B------:R-:W-:Y:S01]  /*10ee0*/  MUFU.EX2 R203, R203 ;  /* 0x000000cb00cb7308 */ /* 0x000fe20000000800 */
[----:B------:R3:W5:Y:S01]  /*10ef0*/  LDL.LU R234, [R1+0x15c] ;  /* 0x00015c0001ea7983 */ /* 0x0007620000300800 */
[C---:B------:R-:W-:Y:S06]  /*10f00*/  HMMA.16816.F32.BF16 R168, R4.reuse, R22, R52 ;  /* 0x0000001604a8723c */ /* 0x040fec0000041834 */
[----:B------:R-:W-:Y:S01]  /*10f10*/  HMMA.16816.F32.BF16 R88, R4, R16, R48 ;  /* 0x000000100458723c */ /* 0x000fe20000041830 */
[----:B------:R-:W-:Y:S01]  /*10f20*/  IMAD.MOV.U32 R53, RZ, RZ, R26 ;  /* 0x000000ffff357224 */ /* 0x000fe200078e001a */
[----:B------:R-:W-:-:S02]  /*10f30*/  MOV R52, R27 ;  /* 0x0000001b00347202 */ /* 0x000fc40000000f00 */
[----:B------:R-:W-:Y:S02]  /*10f40*/  MOV R57, R59 ;  /* 0x0000003b00397202 */ /* 0x000fe40000000f00 */
[----:B------:R-:W-:Y:S01]  /*10f50*/  MOV R42, R58 ;  /* 0x0000003a002a7202 */ /* 0x000fe20000000f00 */
[----:B------:R-:W-:Y:S01]  /*10f60*/  IMAD.MOV.U32 R40, RZ, RZ, R205 ;  /* 0x000000ffff287224 */ /* 0x000fe200078e00cd */
[----:B------:R-:W-:Y:S02]  /*10f70*/  MOV R50, R24 ;  /* 0x0000001800327202 */ /* 0x000fe40000000f00 */
[----:B------:R-:W-:Y:S01]  /*10f80*/  MOV R41, R244 ;  /* 0x000000f400297202 */ /* 0x000fe20000000f00 */
[----:B------:R-:W1:Y:S01]  /*10f90*/  LDSM.16.MT88.4 R24, [R218+0x9000] ;  /* 0x00900000da18783b */ /* 0x000e620000004200 */
[----:B------:R-:W-:Y:S02]  /*10fa0*/  MOV R59, R121 ;  /* 0x00000079003b7202 */ /* 0x000fe40000000f00 */
[----:B------:R-:W-:Y:S01]  /*10fb0*/  MOV R58, R119 ;  /* 0x00000077003a7202 */ /* 0x000fe20000000f00 */
[----:B------:R-:W-:Y:S01]  /*10fc0*/  IMAD.MOV.U32 R56, RZ, RZ, R0 ;  /* 0x000000ffff387224 */ /* 0x000fe200078e0000 */
[----:B------:R-:W-:Y:S01]  /*10fd0*/  MOV R121, R127 ;  /* 0x0000007f00797202 */ /* 0x000fe20000000f00 */
[----:B------:R-:W-:Y:S01]  /*10fe0*/  MUFU.EX2 R134, R134 ;  /* 0x0000008600867308 */ /* 0x000fe20000000800 */
[----:B------:R-:W-:Y:S01]  /*10ff0*/  MOV R55, R9 ;  /* 0x0000000900377202 */ /* 0x000fe20000000f00 */
[----:B------:R-:W-:Y:S01]  /*11000*/  IMAD.MOV.U32 R9, RZ, RZ, R2 ;  /* 0x000000ffff097224 */ /* 0x000fe200078e0002 */
[----:B------:R-:W-:Y:S01]  /*11010*/  MOV R127, R240 ;  /* 0x000000f0007f7202 */ /* 0x000fe20000000f00 */
[----:B------:R3:W5:Y:S04]  /*11020*/  LDL.LU R233, [R1+0x158] ;  /* 0x0001580001e97983 */ /* 0x0007680000300800 */
[----:B------:R2:W-:Y:S01]  /*11030*/  MUFU.EX2 R240, R101 ;  /* 0x0000006500f07308 */ /* 0x0005e20000000800 */
[----:B------:R-:W-:Y:S01]  /*11040*/  MOV R119, R123 ;  /* 0x0000007b00777202 */ /* 0x000fe20000000f00 */
[----:B------:R-:W-:Y:S01]  /*11050*/  IMAD.MOV.U32 R49, RZ, RZ, R207 ;  /* 0x000000ffff317224 */ /* 0x000fe200078e00cf */
[----:B------:R-:W-:-:S02]  /*11060*/  MOV R123, R210 ;  /* 0x000000d2007b7202 */ /* 0x000fc40000000f00 */
[----:B------:R-:W-:-:S03]  /*11070*/  MOV R48, R187 ;  /* 0x000000bb00307202 */ /* 0x000fc60000000f00 */
[----:B------:R-:W-:Y:S01]  /*11080*/  MUFU.EX2 R205, R102 ;  /* 0x0000006600cd7308 */ /* 0x000fe20000000800 */
[----:B------:R-:W-:Y:S01]  /*11090*/  MOV R54, R28 ;  /* 0x0000001c00367202 */ /* 0x000fe20000000f00 */
[----:B------:R-:W-:Y:S01]  /*110a0*/  IMAD.MOV.U32 R2, RZ, RZ, R64 ;  /* 0x000000ffff027224 */ /* 0x000fe200078e0040 */
[----:B------:R-:W-:-:S05]  /*110b0*/  MOV R0, R67 ;  /* 0x0000004300007202 */ /* 0x000fca0000000f00 */
[----:B------:R-:W-:Y:S01]  /*110c0*/  MUFU.EX2 R244, R100 ;  /* 0x0000006400f47308 */ /* 0x000fe20000000800 */
[--C-:B--2---:R-:W-:Y:S01]  /*110d0*/  FFMA.FTZ R101, R213, UR20, -R8.reuse ;  /* 0x00000014d5657c23 */ /* 0x104fe20008010808 */
[----:B------:R-:W-:Y:S01]  /*110e0*/  MOV R51, R66 ;  /* 0x0000004200337202 */ /* 0x000fe20000000f00 */
[--C-:B------:R-:W-:Y:S01]  /*110f0*/  FFMA.FTZ R121, R121, UR20, -R8.reuse ;  /* 0x0000001479797c23 */ /* 0x100fe20008010808 */
[----:B------:R-:W-:Y:S01]  /*11100*/  FFMA.FTZ R127, R127, UR20, -R8 ;  /* 0x000000147f7f7c23 */ /* 0x000fe20008010808 */
[----:B------:R-:W-:Y:S01]  /*11110*/  FADD.FTZ R109, R53, R109 ;  /* 0x0000006d356d7221 */ /* 0x000fe20000010000 */
[----:B------:R3:W5:Y:S02]  /*11120*/  LDL.LU R232, [R1+0x154] ;  /* 0x0001540001e87983 */ /* 0x0007640000300800 */
[----:B------:R2:W-:Y:S01]  /*11130*/  MUFU.EX2 R213, R108 ;  /* 0x0000006c00d57308 */ /* 0x0005e20000000800 */
[----:B------:R-:W-:Y:S01]  /*11140*/  IMAD.MOV.U32 R28, RZ, RZ, R128 ;  /* 0x000000ffff1c7224 */ /* 0x000fe200078e0080 */
[----:B------:R-:W-:-:S06]  /*11150*/  MOV R128, R65 ;  /* 0x0000004100807202 */ /* 0x000fcc0000000f00 */
[----:B------:R-:W-:Y:S08]  /*11160*/  MUFU.EX2 R187, R31 ;  /* 0x0000001f00bb7308 */ /* 0x000ff00000000800 */
[----:B------:R-:W-:Y:S01]  /*11170*/  MUFU.EX2 R207, R30 ;  /* 0x0000001e00cf7308 */ /* 0x000fe20000000800 */
[----:B--2---:R-:W-:Y:S01]  /*11180*/  FFMA.FTZ R108, R58, UR20, -R8 ;  /* 0x000000143a6c7c23 */ /* 0x004fe20008010808 */
[----:B------:R-:W-:Y:S01]  /*11190*/  MOV R58, R59 ;  /* 0x0000003b003a7202 */ /* 0x000fe20000000f00 */
[----:B------:R-:W-:-:S05]  /*111a0*/  IMAD.MOV.U32 R59, RZ, RZ, R9 ;  /* 0x000000ffff3b7224 */ /* 0x000fca00078e0009 */
[----:B------:R-:W-:Y:S01]  /*111b0*/  MUFU.EX2 R210, R29 ;  /* 0x0000001d00d27308 */ /* 0x000fe20000000800 */
[C---:B-1----:R-:W-:Y:S01]  /*111c0*/  HMMA.16816.F32.BF16 R44, R4.reuse, R26, R32 ;  /* 0x0000001a042c723c */ /* 0x042fe20000041820 */
[--C-:B------:R-:W-:Y:S01]  /*111d0*/  FFMA.FTZ R2, R2, UR20, -R8.reuse ;  /* 0x0000001402027c23 */ /* 0x100fe20008010808 */
[--C-:B------:R-:W-:Y:S01]  /*111e0*/  FFMA.FTZ R0, R0, UR20, -R8.reuse ;  /* 0x0000001400007c23 */ /* 0x100fe20008010808 */
[--C-:B------:R-:W-:Y:S01]  /*111f0*/  FFMA.FTZ R100, R42, UR20, -R8.reuse ;  /* 0x000000142a647c23 */ /* 0x100fe20008010808 */
[--C-:B------:R-:W-:Y:S01]  /*11200*/  FFMA.FTZ R102, R43, UR20, -R8.reuse ;  /* 0x000000142b667c23 */ /* 0x100fe20008010808 */
[--C-:B------:R-:W-:Y:S01]  /*11210*/  FFMA.FTZ R119, R119, UR20, -R8.reuse ;  /* 0x0000001477777c23 */ /* 0x100fe20008010808 */
[--C-:B------:R-:W-:Y:S01]  /*11220*/  FFMA.FTZ R123, R123, UR20, -R8.reuse ;  /* 0x000000147b7b7c23 */ /* 0x100fe20008010808 */
[----:B------:R-:W1:Y:S01]  /*11230*/  MUFU.EX2 R9, R103 ;  /* 0x0000006700097308 */ /* 0x000e620000000800 */
[--C-:B------:R-:W-:Y:S01]  /*11240*/  FFMA.FTZ R32, R40, UR20, -R8.reuse ;  /* 0x0000001428207c23 */ /* 0x100fe20008010808 */
[--C-:B------:R-:W-:Y:S01]  /*11250*/  FFMA.FTZ R33, R41, UR20, -R8.reuse ;  /* 0x0000001429217c23 */ /* 0x100fe20008010808 */
[----:B------:R-:W-:Y:S01]  /*11260*/  FFMA.FTZ R128, R128, UR20, -R8 ;  /* 0x0000001480807c23 */ /* 0x000fe20008010808 */
[C---:B------:R-:W-:Y:S01]  /*11270*/  HMMA.16816.F32.BF16 R64, R4.reuse, R14, R36 ;  /* 0x0000000e0440723c */ /* 0x040fe20000041824 */
[----:B------:R3:W5:Y:S03]  /*11280*/  LDL.LU R231, [R1+0x150] ;  /* 0x0001500001e77983 */ /* 0x0007660000300800 */
[----:B------:R-:W2:Y:S01]  /*11290*/  MUFU.EX2 R8, R112 ;  /* 0x0000007000087308 */ /* 0x000ea20000000800 */
[----:B------:R3:W5:Y:S01]  /*112a0*/  LDL.LU R230, [R1+0x14c] ;  /* 0x00014c0001e67983 */ /* 0x0007620000300800 */
[----:B------:R-:W-:Y:S03]  /*112b0*/  HMMA.16816.F32.BF16 R60, R4, R24, R60 ;  /* 0x00000018043c723c */ /* 0x000fe6000004183c */
[----:B------:R3:W5:Y:S04]  /*112c0*/  LDL.LU R229, [R1+0x148] ;  /* 0x0001480001e57983 */ /* 0x0007680000300800 */
[----:B------:R-:W-:Y:S01]  /*112d0*/  FADD.FTZ R6, R49, R48 ;  /* 0x0000003031067221 */ /* 0x000fe20000010000 */
[----:B------:R-:W-:Y:S01]  /*112e0*/  FADD.FTZ R5, R51, R50 ;  /* 0x0000003233057221 */ /* 0x000fe20000010000 */
[----:B------:R-:W-:Y:S01]  /*112f0*/  FADD.FTZ R4, R52, R110 ;  /* 0x0000006e34047221 */ /* 0x000fe20000010000 */
[----:B-1----:R-:W-:Y:S01]  /*11300*/  F2FP.BF16.F32.PACK_AB R7, R9, R213 ;  /* 0x000000d50907723e */ /* 0x002fe200000010ff */
[----:B------:R-:W-:Y:S01]  /*11310*/  FADD.FTZ R103, R54, R6 ;  /* 0x0000000636677221 */ /* 0x000fe20000010000 */
[----:B------:R-:W-:Y:S01]  /*11320*/  FADD.FTZ R35, R55, R5 ;  /* 0x0000000537237221 */ /* 0x000fe20000010000 */
[----:B------:R-:W-:Y:S01]  /*11330*/  FADD.FTZ R34, R56, R4 ;  /* 0x0000000438227221 */ /* 0x000fe20000010000 */
[----:B------:R-:W-:Y:S01]  /*11340*/  F2FP.BF16.F32.PACK_AB R4, R240, R205 ;  /* 0x000000cdf004723e */ /* 0x000fe200000010ff */
[----:B------:R-:W-:Y:S01]  /*11350*/  MUFU.EX2 R32, R32 ;  /* 0x0000002000207308 */ /* 0x000fe20000000800 */
[----:B------:R-:W-:Y:S01]  /*11360*/  F2FP.BF16.F32.PACK_AB R5, R210, R207 ;  /* 0x000000cfd205723e */ /* 0x000fe200000010ff */
[----:B------:R3:W5:Y:S01]  /*11370*/  LDL.LU R228, [R1+0x144] ;  /* 0x0001440001e47983 */ /* 0x0007620000300800 */
[----:B------:R-:W-:-:S02]  /*11380*/  F2FP.BF16.F32.PACK_AB R6, R187, R244 ;  /* 0x000000f4bb06723e */ /* 0x000fc400000010ff */
[----:B------:R-:W-:Y:S01]  /*11390*/  MOV R110, R57 ;  /* 0x00000039006e7202 */ /* 0x000fe20000000f00 */
[----:B------:R3:W5:Y:S04]  /*113a0*/  LDL.LU R227, [R1+0x140] ;  /* 0x0001400001e37983 */ /* 0x0007680000300800 */
[C---:B------:R-:W-:Y:S01]  /*113b0*/  HMMA.16816.F32.BF16 R36, R4.reuse, R18, R72 ;  /* 0x000000120424723c */ /* 0x040fe20000041848 */
[----:B------:R1:W4:Y:S01]  /*113c0*/  MUFU.EX2 R75, R113 ;  /* 0x00000071004b7308 */ /* 0x0003220000000800 */
[----:B------:R3:W5:Y:S04]  /*113d0*/  LDL.LU R226, [R1+0x13c] ;  /* 0x00013c0001e27983 */ /* 0x0007680000300800 */
[C---:B------:R-:W-:Y:S06]  /*113e0*/  HMMA.16816.F32.BF16 R52, R4.reuse, R20, R104 ;  /* 0x000000140434723c */ /* 0x040fec0000041868 */
[----:B------:R-:W-:Y:S01]  /*113f0*/  HMMA.16816.F32.BF16 R48, R4, R22, R96 ;  /* 0x000000160430723c */ /* 0x000fe20000041860 */
[----:B------:R-:W-:Y:S01]  /*11400*/  MOV R107, R58 ;  /* 0x0000003a006b7202 */ /* 0x000fe20000000f00 */
[----:B------:R-:W-:Y:S01]  /*11410*/  IMAD.MOV.U32 R104, RZ, RZ, R59 ;  /* 0x000000ffff687224 */ /* 0x000fe200078e003b */
[----:B------:R-:W-:-:S02]  /*11420*/  MOV R105, R9 ;  /* 0x0000000900697202 */ /* 0x000fc40000000f00 */
[----:B-1----:R-:W-:Y:S02]  /*11430*/  MOV R113, R181 ;  /* 0x000000b500717202 */ /* 0x002fe40000000f00 */
[----:B------:R-:W-:Y:S01]  /*11440*/  IMAD.MOV.U32 R96, RZ, RZ, R28 ;  /* 0x000000ffff607224 */ /* 0x000fe200078e001c */
[----:B------:R2:W-:Y:S01]  /*11450*/  MUFU.EX2 R181, R111 ;  /* 0x0000006f00b57308 */ /* 0x0005e20000000800 */
[----:B------:R-:W-:Y:S01]  /*11460*/  MOV R106, R11 ;  /* 0x0000000b006a7202 */ /* 0x000fe20000000f00 */
[C---:B------:R-:W-:Y:S01]  /*11470*/  HMMA.16816.F32.BF16 R40, R4.reuse, R16, R68 ;  /* 0x000000100428723c */ /* 0x040fe20000041844 */
[----:B------:R-:W-:Y:S01]  /*11480*/  MOV R98, R10 ;  /* 0x0000000a00627202 */ /* 0x000fe20000000f00 */
[----:B------:R-:W1:Y:S04]  /*11490*/  LDSM.16.MT88.4 R16, [R216+0x9800] ;  /* 0x00980000d810783b */ /* 0x000e680000004200 */
[C---:B------:R-:W-:Y:S01]  /*114a0*/  HMMA.16816.F32.BF16 R20, R4.reuse, R12, R84 ;  /* 0x0000000c0414723c */ /* 0x040fe20000041854 */
[----:B------:R-:W-:Y:S05]  /*114b0*/  LDSM.16.MT88.4 R28, [R218+0x9800] ;  /* 0x00980000da1c783b */ /* 0x000fea0000004200 */
[----:B------:R-:W-:Y:S01]  /*114c0*/  HMMA.16816.F32.BF16 R56, R4, R14, R92 ;  /* 0x0000000e0438723c */ /* 0x000fe2000004185c */
[----:B------:R-:W3:Y:S01]  /*114d0*/  LDSM.16.MT88.4 R12, [R219+0x9800] ;  /* 0x00980000db0c783b */ /* 0x000ee20000004200 */
[----:B--2---:R-:W-:-:S03]  /*114e0*/  MOV R111, R8 ;  /* 0x00000008006f7202 */ /* 0x004fc60000000f00 */
[----:B------:R-:W2:Y:S01]  /*114f0*/  LDSM.16.MT88.4 R8, [R217+0x9800] ;  /* 0x00980000d908783b */ /* 0x000ea20000004200 */
[----:B------:R-:W-:Y:S01]  /*11500*/  MOV R97, R248 ;  /* 0x000000f800617202 */ /* 0x000fe20000000f00 */
[----:B------:R-:W-:Y:S01]  /*11510*/  IMAD.MOV.U32 R99, RZ, RZ, R186 ;  /* 0x000000ffff637224 */ /* 0x000fe200078e00ba */
[----:B------:R-:W-:Y:S08]  /*11520*/  MUFU.EX2 R248, R3 ;  /* 0x0000000300f87308 */ /* 0x000ff00000000800 */
[----:B------:R-:W1:Y:S08]  /*11530*/  MUFU.EX2 R186, R2 ;  /* 0x0000000200ba7308 */ /* 0x000e700000000800 */
[----:B------:R-:W3:Y:S01]  /*11540*/  MUFU.EX2 R112, R0 ;  /* 0x0000000000707308 */ /* 0x000ee20000000800 */
[----:B------:R-:W-:Y:S07]  /*11550*/  HMMA.16816.F32.BF16 R68, R4, R24, R140 ;  /* 0x000000180444723c */ /* 0x000fee000004188c */
[----:B----4-:R-:W-:-:S02]  /*11560*/  IMAD.MOV.U32 R142, RZ, RZ, R75 ;  /* 0x000000ffff8e7224 */ /* 0x010fc400078e004b */
[----:B------:R-:W-:Y:S01]  /*11570*/  HMMA.16816.F32.BF16 R72, R4, R26, R136 ;  /* 0x0000001a0448723c */ /* 0x000fe20000041888 */
[----:B------:R-:W-:Y:S06]  /*11580*/  MUFU.EX2 R202, R202 ;  /* 0x000000ca00ca7308 */ /* 0x000fec0000000800 */
[----:B------:R-:W-:Y:S01]  /*11590*/  MOV R137, R111 ;  /* 0x0000006f00897202 */ /* 0x000fe20000000f00 */
[----:B------:R-:W-:Y:S01]  /*115a0*/  IMAD.MOV.U32 R139, RZ, RZ, R32 ;  /* 0x000000ffff8b7224 */ /* 0x000fe200078e0020 */
[----:B------:R-:W-:Y:S01]  /*115b0*/  MOV R111, R113 ;  /* 0x00000071006f7202 */ /* 0x000fe20000000f00 */
[----:B------:R-:W-:Y:S01]  /*115c0*/  IMAD.MOV.U32 R27, RZ, RZ, R104 ;  /* 0x000000ffff1b7224 */ /* 0x000fe200078e0068 */
[----:B------:R-:W-:Y:S01]  /*115d0*/  MOV R26, R105 ;  /* 0x00000069001a7202 */ /* 0x000fe20000000f00 */
[----:B------:R-:W-:Y:S01]  /*115e0*/  MUFU.EX2 R113, R162 ;  /* 0x000000a200717308 */ /* 0x000fe20000000800 */
[----:B------:R-:W-:-:S02]  /*115f0*/  MOV R138, R114 ;  /* 0x00000072008a7202 */ /* 0x000fc40000000f00 */
[----:B------:R-:W-:-:S05]  /*11600*/  F2FP.BF16.F32.PACK_AB R4, R137, R142 ;  /* 0x0000008e8904723e */ /* 0x000fca00000010ff */
[----:B------:R-:W-:Y:S01]  /*11610*/  MUFU.EX2 R104, R145 ;  /* 0x0000009100687308 */ /* 0x000fe20000000800 */
[----:B-1----:R-:W-:Y:S02]  /*11620*/  F2FP.BF16.F32.PACK_AB R5, R186, R248 ;  /* 0x000000f8ba05723e */ /* 0x002fe400000010ff */
[----:B------:R-:W-:-:S05]  /*11630*/  F2FP.BF16.F32.PACK_AB R6, R138, R181 ;  /* 0x000000b58a06723e */ /* 0x000fca00000010ff */
[----:B------:R-:W1:Y:S01]  /*11640*/  MUFU.EX2 R105, R144 ;  /* 0x0000009000697308 */ /* 0x000e620000000800 */
[----:B---3--:R-:W-:Y:S02]  /*11650*/  F2FP.BF16.F32.PACK_AB R7, R139, R112 ;  /* 0x000000708b07723e */ /* 0x008fe400000010ff */
[----:B------:R-:W-:Y:S01]  /*11660*/  MOV R3, R252 ;  /* 0x000000fc00037202 */ /* 0x000fe20000000f00 */
[----:B------:R-:W-:Y:S01]  /*11670*/  IMAD.MOV.U32 R143, RZ, RZ, R97 ;  /* 0x000000ffff8f7224 */ /* 0x000fe200078e0061 */
[----:B------:R-:W-:Y:S02]  /*11680*/  MOV R32, R96 ;  /* 0x0000006000207202 */ /* 0x000fe40000000f00 */
[----:B------:R-:W-:Y:S01]  /*11690*/  MOV R140, R98 ;  /* 0x00000062008c7202 */ /* 0x000fe20000000f00 */
[----:B------:R-:W-:Y:S01]  /*116a0*/  HMMA.16816.F32.BF16 R172, R4, R16, R172 ;  /* 0x0000001004ac723c */ /* 0x000fe200000418ac */
[----:B------:R-:W-:-:S05]  /*116b0*/  MOV R24, R99 ;  /* 0x0000006300187202 */ /* 0x000fca0000000f00 */
[C---:B------:R-:W-:Y:S06]  /*116c0*/  HMMA.16816.F32.BF16 R168, R4.reuse, R18, R168 ;  /* 0x0000001204a8723c */ /* 0x040fec00000418a8 */
[C---:B------:R-:W-:Y:S06]  /*116d0*/  HMMA.16816.F32.BF16 R88, R4.reuse, R12, R88 ;  /* 0x0000000c0458723c */ /* 0x040fec0000041858 */
[C---:B------:R-:W-:Y:S06]  /*116e0*/  HMMA.16816.F32.BF16 R80, R4.reuse, R14, R80 ;  /* 0x0000000e0450723c */ /* 0x040fec0000041850 */
[C---:B--2---:R-:W-:Y:S06]  /*116f0*/  HMMA.16816.F32.BF16 R76, R4.reuse, R8, R76 ;  /* 0x00000008044c723c */ /* 0x044fec000004184c */
[C---:B------:R-:W-:Y:S06]  /*11700*/  HMMA.16816.F32.BF16 R92, R4.reuse, R10, R64 ;  /* 0x0000000a045c723c */ /* 0x040fec0000041840 */
[C---:B------:R-:W-:Y:S06]  /*11710*/  HMMA.16816.F32.BF16 R96, R4.reuse, R28, R60 ;  /* 0x0000001c0460723c */ /* 0x040fec000004183c */
[----:B------:R-:W-:Y:S01]  /*11720*/  HMMA.16816.F32.BF16 R84, R4, R30, R44 ;  /* 0x0000001e0454723c */ /* 0x000fe2000004182c */
[----:B------:R-:W-:-:S06]  /*11730*/  IMAD.MOV.U32 R66, RZ, RZ, R107 ;  /* 0x000000ffff427224 */ /* 0x000fcc00078e006b */
[----:B------:R-:W-:Y:S01]  /*11740*/  FADD.FTZ R4, R3, R109 ;  /* 0x0000006d03047221 */ /* 0x000fe20000010000 */
[----:B-1----:R-:W-:Y:S02]  /*11750*/  F2FP.BF16.F32.PACK_AB R5, R105, R104 ;  /* 0x000000686905723e */ /* 0x002fe400000010ff */
[----:B------:R-:W-:Y:S01]  /*11760*/  F2FP.BF16.F32.PACK_AB R6, R113, R203 ;  /* 0x000000cb7106723e */ /* 0x000fe200000010ff */
[----:B------:R-:W-:Y:S01]  /*11770*/  FADD.FTZ R64, R222, R4 ;  /* 0x00000004de407221 */ /* 0x000fe20000010000 */
[----:B------:R-:W-:Y:S02]  /*11780*/  F2FP.BF16.F32.PACK_AB R4, R204, R206 ;  /* 0x000000cecc04723e */ /* 0x000fe400000010ff */
[----:B------:R-:W-:Y:S02]  /*11790*/  F2FP.BF16.F32.PACK_AB R7, R202, R134 ;  /* 0x00000086ca07723e */ /* 0x000fe400000010ff */
[----:B------:R-:W-:Y:S01]  /*117a0*/  MOV R67, R106 ;  /* 0x0000006a00437202 */ /* 0x000fe20000000f00 */
[----:B------:R-:W-:Y:S01]  /*117b0*/  IMAD.MOV.U32 R65, RZ, RZ, R66 ;  /* 0x000000ffff417224 */ /* 0x000fe200078e0042 */
[----:B------:R-:W-:Y:S01]  /*117c0*/  MOV R25, R250 ;  /* 0x000000fa00197202 */ /* 0x000fe20000000f00 */
[----:B------:R1:W-:Y:S01]  /*117d0*/  MUFU.EX2 R114, R161 ;  /* 0x000000a100727308 */ /* 0x0003e20000000800 */
[----:B------:R-:W-:Y:S01]  /*117e0*/  MOV R66, R67 ;  /* 0x0000004300427202 */ /* 0x000fe20000000f00 */
[----:B------:R-:W-:Y:S01]  /*117f0*/  IMAD.MOV.U32 R162, RZ, RZ, R142 ;  /* 0x000000ffffa27224 */ /* 0x000fe200078e008e */
[----:B------:R-:W-:Y:S01]  /*11800*/  MOV R67, R140 ;  /* 0x0000008c00437202 */ /* 0x000fe20000000f00 */
[C---:B------:R-:W-:Y:S01]  /*11810*/  HMMA.16816.F32.BF16 R60, R4.reuse, R16, R52 ;  /* 0x00000010043c723c */ /* 0x040fe20000041834 */
[----:B------:R-:W-:Y:S01]  /*11820*/  MOV R140, R143 ;  /* 0x0000008f008c7202 */ /* 0x000fe20000000f00 */
[----:B------:R-:W-:Y:S01]  /*11830*/  FADD.FTZ R2, R224, R35 ;  /* 0x00000023e0027221 */ /* 0x000fe20000010000 */
[----:B------:R-:W-:Y:S01]  /*11840*/  FADD.FTZ R0, R223, R34 ;  /* 0x00000022df007221 */ /* 0x000fe20000010000 */
[----:B------:R-:W2:Y:S01]  /*11850*/  MUFU.EX2 R106, R150 ;  /* 0x00000096006a7308 */ /* 0x000ea20000000800 */
[----:B------:R-:W-:Y:S01]  /*11860*/  MOV R142, R32 ;  /* 0x00000020008e7202 */ /* 0x000fe20000000f00 */
[----:B------:R-:W-:Y:S01]  /*11870*/  IMAD.MOV.U32 R143, RZ, RZ, R111 ;  /* 0x000000ffff8f7224 */ /* 0x000fe200078e006f */
[----:B------:R-:W-:Y:S01]  /*11880*/  HMMA.16816.F32.BF16 R52, R4, R18, R48 ;  /* 0x000000120434723c */ /* 0x000fe20000041830 */
[----:B------:R-:W3:Y:S01]  /*11890*/  LDSM.16.MT88.4 R16, [R217+0xa000] ;  /* 0x00a00000d910783b */ /* 0x000ee20000004200 */
[----:B-1----:R-:W-:-:S03]  /*118a0*/  MOV R161, R112 ;  /* 0x0000007000a17202 */ /* 0x002fc60000000f00 */
[----:B------:R1:W4:Y:S01]  /*118b0*/  MUFU.EX2 R250, R160 ;  /* 0x000000a000fa7308 */ /* 0x0003220000000800 */
[----:B------:R-:W-:Y:S07]  /*118c0*/  HMMA.16816.F32.BF16 R48, R4, R14, R36 ;  /* 0x0000000e0430723c */ /* 0x000fee0000041824 */
[----:B------:R2:W-:Y:S08]  /*118d0*/  MUFU.EX2 R112, R33 ;  /* 0x0000002100707308 */ /* 0x0005f00000000800 */
[----:B------:R4:W-:Y:S01]  /*118e0*/  MUFU.EX2 R252, R159 ;  /* 0x0000009f00fc7308 */ /* 0x0009e20000000800 */
[----:B-1----:R-:W-:-:S07]  /*118f0*/  MOV R160, R26 ;  /* 0x0000001a00a07202 */ /* 0x002fce0000000f00 */
[----:B------:R1:W3:Y:S01]  /*11900*/  MUFU.EX2 R136, R158 ;  /* 0x0000009e00887308 */ /* 0x0002e20000000800 */
[----:B--2---:R-:W-:Y:S01]  /*11910*/  HMMA.16816.F32.BF16 R32, R4, R12, R40 ;  /* 0x0000000c0420723c */ /* 0x004fe20000041828 */
[----:B------:R-:W2:Y:S06]  /*11920*/  LDSM.16.MT88.4 R12, [R218+0xa000] ;  /* 0x00a00000da0c783b */ /* 0x000eac0000004200 */
[----:B------:R3:W-:Y:S01]  /*11930*/  MUFU.EX2 R111, R100 ;  /* 0x00000064006f7308 */ /* 0x0007e20000000800 */
[----:B----4-:R-:W-:Y:S01]  /*11940*/  MOV R159, R24 ;  /* 0x00000018009f7202 */ /* 0x010fe20000000f00 */
[----:B-1----:R-:W-:Y:S01]  /*11950*/  IMAD.MOV.U32 R158, RZ, RZ, R27 ;  /* 0x000000ffff9e7224 */ /* 0x002fe200078e001b */
[----:B---3--:R-:W-:-:S02]  /*11960*/  MOV R100, R25 ;  /* 0x0000001900647202 */ /* 0x008fc40000000f00 */
[----:B------:R-:W1:Y:S01]  /*11970*/  LDSM.16.MT88.4 R24, [R216+0xa000] ;  /* 0x00a00000d818783b */ /* 0x000e620000004200 */
[----:B------:R-:W-:Y:S01]  /*11980*/  HMMA.16816.F32.BF16 R44, R4, R8, R20 ;  /* 0x00000008042c723c */ /* 0x000fe20000041814 */
[----:B------:R-:W-:Y:S01]  /*11990*/  IMAD.MOV.U32 R145, RZ, RZ, R106 ;  /* 0x000000ffff917224 */ /* 0x000fe200078e006a */
[----:B------:R-:W-:Y:S01]  /*119a0*/  MUFU.EX2 R124, R124 ;  /* 0x0000007c007c7308 */ /* 0x000fe20000000800 */
[----:B------:R-:W3:Y:S04]  /*119b0*/  LDSM.16.MT88.4 R20, [R219+0xa000] ;  /* 0x00a00000db14783b */ /* 0x000ee80000004200 */
[----:B------:R-:W-:-:S03]  /*119c0*/  IMAD.MOV.U32 R9, RZ, RZ, R110 ;  /* 0x000000ffff097224 */ /* 0x000fc600078e006e */
[----:B------:R-:W4:Y:S01]  /*119d0*/  MUFU.EX2 R126, R126 ;  /* 0x0000007e007e7308 */ /* 0x000f220000000800 */
[----:B------:R-:W-:-:S07]  /*119e0*/  FADD.FTZ R3, R225, R103 ;  /* 0x00000067e1037221 */ /* 0x000fce0000010000 */
[----:B------:R-:W-:Y:S08]  /*119f0*/  MUFU.EX2 R125, R125 ;  /* 0x0000007d007d7308 */ /* 0x000ff00000000800 */
[----:B------:R-:W2:Y:S08]  /*11a00*/  MUFU.EX2 R129, R129 ;  /* 0x0000008100817308 */ /* 0x000eb00000000800 */
[----:B------:R-:W-:Y:S08]  /*11a10*/  MUFU.EX2 R110, R101 ;  /* 0x00000065006e7308 */ /* 0x000ff00000000800 */
[----:B------:R-:W1:Y:S08]  /*11a20*/  MUFU.EX2 R106, R102 ;  /* 0x00000066006a7308 */ /* 0x000e700000000800 */
[----:B------:R-:W-:Y:S08]  /*11a30*/  MUFU.EX2 R200, R200 ;  /* 0x000000c800c87308 */ /* 0x000ff00000000800 */
[----:B------:R-:W-:Y:S08]  /*11a40*/  MUFU.EX2 R133, R133 ;  /* 0x0000008500857308 */ /* 0x000ff00000000800 */
[----:B------:R-:W-:Y:S08]  /*11a50*/  MUFU.EX2 R130, R130 ;  /* 0x0000008200827308 */ /* 0x000ff00000000800 */
[----:B------:R-:W3:Y:S01]  /*11a60*/  MUFU.EX2 R132, R132 ;  /* 0x0000008400847308 */ /* 0x000ee20000000800 */
[----:B------:R-:W-:Y:S01]  /*11a70*/  FADD.FTZ R3, R180, R3 ;  /* 0x00000003b4037221 */ /* 0x000fe20000010000 */
[----:B------:R-:W-:Y:S01]  /*11a80*/  HMMA.16816.F32.BF16 R36, R4, R10, R56 ;  /* 0x0000000a0424723c */ /* 0x000fe20000041838 */
[----:B------:R-:W-:Y:S01]  /*11a90*/  FADD.FTZ R8, R179, R64 ;  /* 0x00000040b3087221 */ /* 0x000fe20000010000 */
[----:B------:R-:W-:Y:S01]  /*11aa0*/  FADD.FTZ R2, R178, R2 ;  /* 0x00000002b2027221 */ /* 0x000fe20000010000 */
[----:B------:R-:W-:-:S03]  /*11ab0*/  FADD.FTZ R3, R185, R3 ;  /* 0x00000003b9037221 */ /* 0x000fc60000010000 */
[C---:B------:R-:W-:Y:S01]  /*11ac0*/  HMMA.16816.F32.BF16 R40, R4.reuse, R30, R72 ;  /* 0x0000001e0428723c */ /* 0x040fe20000041848 */
[----:B------:R-:W-:Y:S01]  /*11ad0*/  MOV R10, R182 ;  /* 0x000000b6000a7202 */ /* 0x000fe20000000f00 */
[----:B------:R3:W3:Y:S01]  /*11ae0*/  MUFU.EX2 R107, R155 ;  /* 0x0000009b006b7308 */ /* 0x0006e20000000800 */
[----:B------:R-:W-:Y:S01]  /*11af0*/  MOV R11, R158 ;  /* 0x0000009e000b7202 */ /* 0x000fe20000000f00 */
[----:B------:R-:W-:Y:S01]  /*11b00*/  FADD.FTZ R64, R215, R8 ;  /* 0x00000008d7407221 */ /* 0x000fe20000010000 */
[----:B------:R-:W-:Y:S01]  /*11b10*/  MOV R144, R159 ;  /* 0x0000009f00907202 */ /* 0x000fe20000000f00 */
[----:B------:R-:W-:Y:S01]  /*11b20*/  HMMA.16816.F32.BF16 R56, R4, R28, R68 ;  /* 0x0000001c0438723c */ /* 0x000fe20000041844 */
[----:B------:R-:W-:Y:S01]  /*11b30*/  FADD.FTZ R3, R10, R3 ;  /* 0x000000030a037221 */ /* 0x000fe20000010000 */
[----:B------:R-:W-:Y:S02]  /*11b40*/  F2FP.BF16.F32.PACK_AB R8, R250, R114 ;  /* 0x00000072fa08723e */ /* 0x000fe400000010ff */
[----:B------:R-:W-:Y:S01]  /*11b50*/  MUFU.EX2 R141, R154 ;  /* 0x0000009a008d7308 */ /* 0x000fe20000000800 */
[----:B------:R-:W-:Y:S01]  /*11b60*/  F2FP.BF16.F32.PACK_AB R10, R136, R252 ;  /* 0x000000fc880a723e */ /* 0x000fe200000010ff */
[----:B------:R-:W-:Y:S01]  /*11b70*/  FADD.FTZ R2, R184, R2 ;  /* 0x00000002b8027221 */ /* 0x000fe20000010000 */
[----:B----4-:R-:W-:Y:S01]  /*11b80*/  F2FP.BF16.F32.PACK_AB R4, R126, R124 ;  /* 0x0000007c7e04723e */ /* 0x010fe200000010ff */
[----:B------:R-:W-:Y:S01]  /*11b90*/  LDSM.16.MT88.4 R28, [R217+0xa800] ;  /* 0x00a80000d91c783b */ /* 0x000fe20000004200 */
[----:B------:R-:W-:-:S02]  /*11ba0*/  F2FP.BF16.F32.PACK_AB R5, R111, R112 ;  /* 0x000000706f05723e */ /* 0x000fc400000010ff */
[----:B--2---:R-:W-:Y:S01]  /*11bb0*/  F2FP.BF16.F32.PACK_AB R6, R129, R125 ;  /* 0x0000007d8106723e */ /* 0x004fe200000010ff */
[----:B------:R2:W-:Y:S01]  /*11bc0*/  MUFU.EX2 R101, R164 ;  /* 0x000000a400657308 */ /* 0x0005e20000000800 */
[----:B-1----:R-:W-:-:S07]  /*11bd0*/  F2FP.BF16.F32.PACK_AB R7, R106, R110 ;  /* 0x0000006e6a07723e */ /* 0x002fce00000010ff */
[----:B------:R-:W-:Y:S01]  /*11be0*/  MUFU.EX2 R201, R201 ;  /* 0x000000c900c97308 */ /* 0x000fe20000000800 */
[----:B---3--:R-:W-:-:S07]  /*11bf0*/  MOV R155, R187 ;  /* 0x000000bb009b7202 */ /* 0x008fce0000000f00 */
[----:B------:R-:W1:Y:S01]  /*11c00*/  MUFU.EX2 R131, R131 ;  /* 0x0000008300837308 */ /* 0x000e620000000800 */
[----:B--2---:R-:W-:-:S07]  /*11c10*/  MOV R164, R11 ;  /* 0x0000000b00a47202 */ /* 0x004fce0000000f00 */
[----:B------:R-:W-:Y:S01]  /*11c20*/  MUFU.EX2 R108, R108 ;  /* 0x0000006c006c7308 */ /* 0x000fe20000000800 */
[----:B------:R-:W-:-:S07]  /*11c30*/  F2FP.BF16.F32.PACK_AB R11, R132, R130 ;  /* 0x00000082840b723e */ /* 0x000fce00000010ff */
[----:B------:R-:W2:Y:S01]  /*11c40*/  MUFU.EX2 R119, R119 ;  /* 0x0000007700777308 */ /* 0x000ea20000000800 */
[----:B------:R-:W-:-:S07]  /*11c50*/  MOV R158, R186 ;  /* 0x000000ba009e7202 */ /* 0x000fce0000000f00 */
[----:B------:R-:W-:Y:S01]  /*11c60*/  MUFU.EX2 R122, R122 ;  /* 0x0000007a007a7308 */ /* 0x000fe20000000800 */
[C---:B------:R-:W-:Y:S07]  /*11c70*/  HMMA.16816.F32.BF16 R184, R4.reuse, R16, R76 ;  /* 0x0000001004b8723c */ /* 0x040fee000004184c */
[----:B------:R-:W-:Y:S08]  /*11c80*/  MUFU.EX2 R121, R121 ;  /* 0x0000007900797308 */ /* 0x000ff00000000800 */
[----:B------:R-:W-:Y:S08]  /*11c90*/  MUFU.EX2 R157, R157 ;  /* 0x0000009d009d7308 */ /* 0x000ff00000000800 */
[----:B------:R-:W-:Y:S01]  /*11ca0*/  MUFU.EX2 R156, R156 ;  /* 0x0000009c009c7308 */ /* 0x000fe20000000800 */
[----:B------:R-:W-:Y:S01]  /*11cb0*/  FADD.FTZ R0, R177, R0 ;  /* 0x00000000b1007221 */ /* 0x000fe20000010000 */
[----:B------:R3:W5:Y:S06]  /*11cc0*/  LDL.LU R225, [R1+0x138] ;  /* 0x0001380001e17983 */ /* 0x00076c0000300800 */
[----:B------:R4:W-:Y:S01]  /*11cd0*/  MUFU.EX2 R103, R165 ;  /* 0x000000a500677308 */ /* 0x0009e20000000800 */
[C---:B------:R-:W-:Y:S06]  /*11ce0*/  HMMA.16816.F32.BF16 R76, R4.reuse, R14, R84 ;  /* 0x0000000e044c723c */ /* 0x040fec0000041854 */
[C---:B------:R-:W-:Y:S06]  /*11cf0*/  HMMA.16816.F32.BF16 R172, R4.reuse, R24, R172 ;  /* 0x0000001804ac723c */ /* 0x040fec00000418ac */
[C---:B------:R-:W-:Y:S01]  /*11d00*/  HMMA.16816.F32.BF16 R168, R4.reuse, R26, R168 ;  /* 0x0000001a04a8723c */ /* 0x040fe200000418a8 */
[----:B------:R-:W-:Y:S01]  /*11d10*/  IMAD.MOV.U32 R154, RZ, RZ, R66 ;  /* 0x000000ffff9a7224 */ /* 0x000fe200078e0042 */
[----:B------:R-:W-:Y:S01]  /*11d20*/  MOV R150, R107 ;  /* 0x0000006b00967202 */ /* 0x000fe20000000f00 */
[----:B------:R-:W-:Y:S01]  /*11d30*/  IMAD.MOV.U32 R159, RZ, RZ, R183 ;  /* 0x000000ffff9f7224 */ /* 0x000fe200078e00b7 */
[----:B------:R-:W-:Y:S01]  /*11d40*/  MUFU.EX2 R102, R176 ;  /* 0x000000b000667308 */ /* 0x000fe20000000800 */
[----:B----4-:R-:W-:Y:S01]  /*11d50*/  IMAD.MOV.U32 R165, RZ, RZ, R9 ;  /* 0x000000ffffa57224 */ /* 0x010fe200078e0009 */
[----:B------:R-:W-:Y:S01]  /*11d60*/  F2FP.BF16.F32.PACK_AB R9, R133, R200 ;  /* 0x000000c88509723e */ /* 0x000fe200000010ff */
[----:B------:R-:W-:Y:S05]  /*11d70*/  HMMA.16816.F32.BF16 R72, R4, R18, R92 ;  /* 0x000000120448723c */ /* 0x000fea000004185c */
[----:B------:R-:W-:Y:S01]  /*11d80*/  MUFU.EX2 R153, R153 ;  /* 0x0000009900997308 */ /* 0x000fe20000000800 */
[C---:B------:R-:W-:Y:S07]  /*11d90*/  HMMA.16816.F32.BF16 R68, R8.reuse, R24, R60 ;  /* 0x000000180844723c */ /* 0x040fee000004183c */
[----:B------:R-:W-:Y:S01]  /*11da0*/  MUFU.EX2 R152, R152 ;  /* 0x0000009800987308 */ /* 0x000fe20000000800 */
[----:B------:R-:W-:Y:S01]  /*11db0*/  HMMA.16816.F32.BF16 R84, R8, R26, R52 ;  /* 0x0000001a0854723c */ /* 0x000fe20000041834 */
[----:B------:R-:W4:Y:S01]  /*11dc0*/  LDSM.16.MT88.4 R24, [R216+0xa800] ;  /* 0x00a80000d818783b */ /* 0x000f220000004200 */
[----:B------:R-:W-:Y:S01]  /*11dd0*/  MOV R66, R181 ;  /* 0x000000b500427202 */ /* 0x000fe20000000f00 */
[----:B------:R-:W-:-:S02]  /*11de0*/  FADD.FTZ R0, R238, R0 ;  /* 0x00000000ee007221 */ /* 0x000fc40000010000 */
[----:B------:R3:W5:Y:S01]  /*11df0*/  LDL.LU R224, [R1+0x134] ;  /* 0x0001340001e07983 */ /* 0x0007620000300800 */
[C---:B------:R-:W-:Y:S01]  /*11e00*/  HMMA.16816.F32.BF16 R180, R4.reuse, R20, R88 ;  /* 0x0000001404b4723c */ /* 0x040fe20000041858 */
[----:B------:R1:W-:Y:S02]  /*11e10*/  MUFU.EX2 R107, R163 ;  /* 0x000000a3006b7308 */ /* 0x0003e40000000800 */
[----:B------:R3:W5:Y:S03]  /*11e20*/  LDL.LU R223, [R1+0x130] ;  /* 0x0001300001df7983 */ /* 0x0007660000300800 */
[----:B------:R-:W-:Y:S01]  /*11e30*/  HMMA.16816.F32.BF16 R88, R4, R12, R96 ;  /* 0x0000000c0458723c */ /* 0x000fe20000041860 */
[----:B------:R3:W5:Y:S02]  /*11e40*/  LDL.LU R222, [R1+0x12c] ;  /* 0x00012c0001de7983 */ /* 0x0007640000300800 */
[----:B------:R-:W-:Y:S03]  /*11e50*/  MUFU.EX2 R97, R188 ;  /* 0x000000bc00617308 */ /* 0x000fe60000000800 */
[----:B------:R-:W-:Y:S01]  /*11e60*/  HMMA.16816.F32.BF16 R52, R8, R16, R44 ;  /* 0x000000100834723c */ /* 0x000fe2000004182c */
[----:B-1----:R-:W-:-:S04]  /*11e70*/  MOV R163, R100 ;  /* 0x0000006400a37202 */ /* 0x002fc80000000f00 */
[----:B------:R-:W1:Y:S01]  /*11e80*/  MUFU.EX2 R100, R166 ;  /* 0x000000a600647308 */ /* 0x000e620000000800 */
[C---:B------:R-:W-:Y:S01]  /*11e90*/  HMMA.16816.F32.BF16 R60, R8.reuse, R20, R32 ;  /* 0x00000014083c723c */ /* 0x040fe20000041820 */
[----:B------:R-:W3:Y:S05]  /*11ea0*/  LDSM.16.MT88.4 R32, [R219+0xa800] ;  /* 0x00a80000db20783b */ /* 0x000eea0000004200 */
[----:B------:R-:W-:Y:S01]  /*11eb0*/  HMMA.16816.F32.BF16 R44, R8, R18, R36 ;  /* 0x00000012082c723c */ /* 0x000fe20000041824 */
[----:B------:R-:W3:Y:S05]  /*11ec0*/  LDSM.16.MT88.4 R36, [R218+0xa800] ;  /* 0x00a80000da24783b */ /* 0x000eea0000004200 */
[----:B------:R-:W-:Y:S06]  /*11ed0*/  HMMA.16816.F32.BF16 R176, R4, R22, R80 ;  /* 0x0000001604b0723c */ /* 0x000fec0000041850 */
[C---:B------:R-:W-:Y:S01]  /*11ee0*/  HMMA.16816.F32.BF16 R40, R8.reuse, R14, R40 ;  /* 0x0000000e0828723c */ /* 0x040fe20000041828 */
[----:B------:R-:W-:Y:S01]  /*11ef0*/  MUFU.EX2 R93, R189 ;  /* 0x000000bd005d7308 */ /* 0x000fe20000000800 */
[----:B------:R-:W-:Y:S04]  /*11f00*/  LDSM.16.MT88.4 R16, [R219+0xb000] ;  /* 0x00b00000db10783b */ /* 0x000fe80000004200 */
[C---:B------:R-:W-:Y:S01]  /*11f10*/  HMMA.16816.F32.BF16 R80, R8.reuse, R22, R48 ;  /* 0x000000160850723c */ /* 0x040fe20000041830 */
[----:B------:R-:W-:Y:S01]  /*11f20*/  F2FP.BF16.F32.PACK_AB R4, R131, R201 ;  /* 0x000000c98304723e */ /* 0x000fe200000010ff */
[----:B------:R-:W3:Y:S04]  /*11f30*/  LDSM.16.MT88.4 R20, [R216+0xb000] ;  /* 0x00b00000d814783b */ /* 0x000ee80000004200 */
[----:B------:R-:W-:Y:S01]  /*11f40*/  HMMA.16816.F32.BF16 R48, R8, R12, R56 ;  /* 0x0000000c0830723c */ /* 0x000fe20000041838 */
[----:B--2---:R-:W-:Y:S01]  /*11f50*/  F2FP.BF16.F32.PACK_AB R5, R119, R108 ;  /* 0x0000006c7705723e */ /* 0x004fe200000010ff */
[----:B------:R-:W2:Y:S01]  /*11f60*/  MUFU.EX2 R94, R190 ;  /* 0x000000be005e7308 */ /* 0x000ea20000000800 */
[----:B-1----:R-:W-:Y:S01]  /*11f70*/  F2FP.BF16.F32.PACK_AB R6, R97, R100 ;  /* 0x000000646106723e */ /* 0x002fe200000010ff */
[----:B------:R-:W1:Y:S03]  /*11f80*/  LDSM.16.MT88.4 R12, [R217+0xb000] ;  /* 0x00b00000d90c783b */ /* 0x000e660000004200 */
[----:B------:R-:W-:Y:S01]  /*11f90*/  FADD.FTZ R8, R163, R3 ;  /* 0x00000003a3087221 */ /* 0x000fe20000010000 */
[----:B------:R-:W-:-:S02]  /*11fa0*/  F2FP.BF16.F32.PACK_AB R7, R121, R122 ;  /* 0x0000007a7907723e */ /* 0x000fc400000010ff */
[----:B------:R-:W-:Y:S01]  /*11fb0*/  F2FP.BF16.F32.PACK_AB R9, R102, R101 ;  /* 0x000000656609723e */ /* 0x000fe200000010ff */
[----:B------:R-:W-:Y:S01]  /*11fc0*/  FADD.FTZ R56, R205, R8 ;  /* 0x00000008cd387221 */ /* 0x000fe20000010000 */
[----:B------:R-:W-:Y:S02]  /*11fd0*/  F2FP.BF16.F32.PACK_AB R8, R156, R157 ;  /* 0x0000009d9c08723e */ /* 0x000fe400000010ff */
[----:B------:R-:W-:Y:S02]  /*11fe0*/  F2FP.BF16.F32.PACK_AB R10, R141, R150 ;  /* 0x000000968d0a723e */ /* 0x000fe400000010ff */
[----:B------:R-:W-:Y:S01]  /*11ff0*/  F2FP.BF16.F32.PACK_AB R11, R107, R103 ;  /* 0x000000676b0b723e */ /* 0x000fe200000010ff */
[----:B------:R2:W-:Y:S01]  /*12000*/  MUFU.EX2 R92, R191 ;  /* 0x000000bf005c7308 */ /* 0x0005e20000000800 */
[C---:B----4-:R-:W-:Y:S06]  /*12010*/  HMMA.16816.F32.BF16 R172, R4.reuse, R24, R172 ;  /* 0x0000001804ac723c */ /* 0x050fec00000418ac */
[C---:B------:R-:W-:Y:S06]  /*12020*/  HMMA.16816.F32.BF16 R168, R4.reuse, R26, R168 ;  /* 0x0000001a04a8723c */ /* 0x040fec00000418a8 */
[----:B--2---:R-:W-:Y:S06]  /*12030*/  HMMA.16816.F32.BF16 R188, R4, R30, R72 ;  /* 0x0000001e04bc723c */ /* 0x004fec0000041848 */
[C---:B------:R-:W-:Y:S06]  /*12040*/  HMMA.16816.F32.BF16 R72, R8.reuse, R24, R68 ;  /* 0x000000180848723c */ /* 0x040fec0000041844 */
[----:B------:R-:W-:Y:S01]  /*12050*/  HMMA.16816.F32.BF16 R68, R8, R26, R84 ;  /* 0x0000001a0844723c */ /* 0x000fe20000041854 */
[----:B------:R-:W2:Y:S01]  /*12060*/  LDSM.16.MT88.4 R24, [R218+0xb000] ;  /* 0x00b00000da18783b */ /* 0x000ea20000004200 */
[----:B------:R-:W-:Y:S04]  /*12070*/  MUFU.EX2 R59, R193 ;  /* 0x000000c1003b7308 */ /* 0x000fe80000000800 */
[C---:B---3--:R-:W-:Y:S04]  /*12080*/  HMMA.16816.F32.BF16 R180, R4.reuse, R32, R180 ;  /* 0x0000002004b4723c */ /* 0x048fe800000418b4 */
[----:B------:R-:W-:Y:S02]  /*12090*/  MUFU.EX2 R123, R123 ;  /* 0x0000007b007b7308 */ /* 0x000fe40000000800 */
[C---:B------:R-:W-:Y:S06]  /*120a0*/  HMMA.16816.F32.BF16 R176, R4.reuse, R34, R176 ;  /* 0x0000002204b0723c */ /* 0x040fec00000418b0 */
[C---:B------:R-:W-:Y:S01]  /*120b0*/  HMMA.16816.F32.BF16 R184, R4.reuse, R28, R184 ;  /* 0x0000001c04b8723c */ /* 0x040fe200000418b8 */
[----:B------:R-:W3:Y:S05]  /*120c0*/  MUFU.EX2 R127, R127 ;  /* 0x0000007f007f7308 */ /* 0x000eea0000000800 */
[C---:B------:R-:W-:Y:S03]  /*120d0*/  HMMA.16816.F32.BF16 R88, R4.reuse, R36, R88 ;  /* 0x000000240458723c */ /* 0x040fe60000041858 */
[----:B------:R-:W-:Y:S03]  /*120e0*/  MUFU.EX2 R128, R128 ;  /* 0x0000008000807308 */ /* 0x000fe60000000800 */
[----:B------:R-:W-:Y:S05]  /*120f0*/  HMMA.16816.F32.BF16 R76, R4, R38, R76 ;  /* 0x00000026044c723c */ /* 0x000fea000004184c */
[----:B------:R-:W4:Y:S08]  /*12100*/  MUFU.EX2 R57, R120 ;  /* 0x0000007800397308 */ /* 0x000f300000000800 */
[----:B------:R1:W-:Y:S08]  /*12110*/  MUFU.EX2 R109, R167 ;  /* 0x000000a7006d7308 */ /* 0x0003f00000000800 */
[----:B------:R-:W2:Y:S01]  /*12120*/  MUFU.EX2 R148, R148 ;  /* 0x0000009400947308 */ /* 0x000ea20000000800 */
[----:B-1----:R-:W-:Y:S01]  /*12130*/  MOV R167, R65 ;  /* 0x0000004100a77202 */ /* 0x002fe20000000f00 */
[----:B------:R-:W-:Y:S01]  /*12140*/  FADD.FTZ R65, R246, R2 ;  /* 0x00000002f6417221 */ /* 0x000fe20000010000 */
[----:B------:R-:W-:-:S05]  /*12150*/  FADD.FTZ R2, R236, R0 ;  /* 0x00000000ec027221 */ /* 0x000fca0000010000 */
[----:B------:R-:W1:Y:S01]  /*12160*/  MUFU.EX2 R149, R149 ;  /* 0x0000009500957308 */ /* 0x000e620000000800 */
[----:B------:R-:W-:Y:S01]  /*12170*/  FADD.FTZ R0, R167, R64 ;  /* 0x00000040a7007221 */ /* 0x000fe20000010000 */
[----:B------:R-:W-:Y:S01]  /*12180*/  FADD.FTZ R3, R165, R65 ;  /* 0x00000041a5037221 */ /* 0x000fe20000010000 */
[----:B------:R-:W-:Y:S01]  /*12190*/  FADD.FTZ R2, R164, R2 ;  /* 0x00000002a4027221 */ /* 0x000fe20000010000 */
[----:B------:R-:W-:Y:S01]  /*121a0*/  MOV R87, R152 ;  /* 0x0000009800577202 */ /* 0x000fe20000000f00 */
[----:B------:R-:W-:Y:S01]  /*121b0*/  FADD.FTZ R0, R144, R0 ;  /* 0x0000000090007221 */ /* 0x000fe20000010000 */
[----:B------:R-:W-:Y:S02]  /*121c0*/  IMAD.MOV.U32 R86, RZ, RZ, R153 ;  /* 0x000000ffff567224 */ /* 0x000fe400078e0099 */
[----:B------:R-:W1:Y:S01]  /*121d0*/  MUFU.EX2 R151, R151 ;  /* 0x0000009700977308 */ /* 0x000e620000000800 */
[----:B------:R-:W-:Y:S01]  /*121e0*/  MOV R152, R154 ;  /* 0x0000009a00987202 */ /* 0x000fe20000000f00 */
[----:B------:R-:W-:Y:S01]  /*121f0*/  FADD.FTZ R3, R207, R3 ;  /* 0x00000003cf037221 */ /* 0x000fe20000010000 */
[----:B------:R-:W-:Y:S01]  /*12200*/  MOV R153, R159 ;  /* 0x0000009f00997202 */ /* 0x000fe20000000f00 */
[----:B------:R-:W-:Y:S01]  /*12210*/  IMAD.MOV.U32 R159, RZ, RZ, R66 ;  /* 0x000000ffff9f7224 */ /* 0x000fe200078e0042 */
[----:B------:R-:W-:Y:S01]  /*12220*/  MOV R154, R67 ;  /* 0x00000043009a7202 */ /* 0x000fe20000000f00 */
[----:B------:R-:W-:Y:S01]  /*12230*/  FADD.FTZ R2, R208, R2 ;  /* 0x00000002d0027221 */ /* 0x000fe20000010000 */
[----:B------:R-:W-:Y:S01]  /*12240*/  HMMA.16816.F32.BF16 R60, R8, R32, R60 ;  /* 0x00000020083c723c */ /* 0x000fe2000004183c */
[----:B------:R-:W-:Y:S01]  /*12250*/  FADD.FTZ R0, R251, R0 ;  /* 0x00000000fb007221 */ /* 0x000fe20000010000 */
[----:B------:R-:W-:Y:S01]  /*12260*/  F2FP.BF16.F32.PACK_AB R4, R94, R93 ;  /* 0x0000005d5e04723e */ /* 0x000fe200000010ff */
[----:B------:R-:W-:Y:S01]  /*12270*/  FADD.FTZ R3, R210, R3 ;  /* 0x00000003d2037221 */ /* 0x000fe20000010000 */
[----:B---3--:R-:W-:-:S02]  /*12280*/  F2FP.BF16.F32.PACK_AB R5, R127, R123 ;  /* 0x0000007b7f05723e */ /* 0x008fc400000010ff */
[----:B------:R-:W-:Y:S01]  /*12290*/  HMMA.16816.F32.BF16 R64, R8, R34, R80 ;  /* 0x000000220840723c */ /* 0x000fe20000041850 */
[----:B------:R-:W-:Y:S02]  /*122a0*/  F2FP.BF16.F32.PACK_AB R6, R59, R92 ;  /* 0x0000005c3b06723e */ /* 0x000fe400000010ff */
[----:B----4-:R-:W-:-:S03]  /*122b0*/  F2FP.BF16.F32.PACK_AB R7, R57, R128 ;  /* 0x000000803907723e */ /* 0x010fc600000010ff */
[----:B------:R-:W-:Y:S01]  /*122c0*/  HMMA.16816.F32.BF16 R52, R8, R28, R52 ;  /* 0x0000001c0834723c */ /* 0x000fe20000041834 */
[----:B------:R-:W-:Y:S01]  /*122d0*/  FADD.FTZ R2, R152, R2 ;  /* 0x0000000298027221 */ /* 0x000fe20000010000 */
[----:B------:R-:W-:-:S04]  /*122e0*/  FADD.FTZ R0, R153, R0 ;  /* 0x0000000099007221 */ /* 0x000fc80000010000 */
[----:B------:R-:W-:Y:S01]  /*122f0*/  HMMA.16816.F32.BF16 R44, R8, R30, R44 ;  /* 0x0000001e082c723c */ /* 0x000fe2000004182c */
[----:B--2---:R-:W-:-:S05]  /*12300*/  MOV R98, R148 ;  /* 0x0000009400627202 */ /* 0x004fca0000000f00 */
[----:B------:R-:W-:Y:S01]  /*12310*/  HMMA.16816.F32.BF16 R32, R8, R36, R48 ;  /* 0x000000240820723c */ /* 0x000fe20000041830 */
[----:B------:R-:W-:-:S05]  /*12320*/  IMAD.MOV.U32 R164, RZ, RZ, R155 ;  /* 0x000000ffffa47224 */ /* 0x000fca00078e009b */
[----:B------:R-:W-:Y:S01]  /*12330*/  HMMA.16816.F32.BF16 R40, R8, R38, R40 ;  /* 0x000000260828723c */ /* 0x000fe20000041828 */
[----:B------:R-:W-:Y:S01]  /*12340*/  MOV R148, R160 ;  /* 0x000000a000947202 */ /* 0x000fe20000000f00 */
[----:B------:R-:W-:-:S05]  /*12350*/  FADD.FTZ R3, R213, R3 ;  /* 0x00000003d5037221 */ /* 0x000fca0000010000 */
[----:B------:R-:W-:Y:S01]  /*12360*/  FADD.FTZ R8, R240, R56 ;  /* 0x00000038f0087221 */ /* 0x000fe20000010000 */
[----:B------:R-:W2:Y:S01]  /*12370*/  MUFU.EX2 R95, R192 ;  /* 0x000000c0005f7308 */ /* 0x000ea20000000800 */
[----:B------:R-:W-:Y:S02]  /*12380*/  FADD.FTZ R2, R154, R2 ;  /* 0x000000029a027221 */ /* 0x000fe40000010000 */
[----:B------:R-:W-:Y:S01]  /*12390*/  FADD.FTZ R28, R244, R8 ;  /* 0x00000008f41c7221 */ /* 0x000fe20000010000 */
[----:B------:R-:W-:Y:S01]  /*123a0*/  HMMA.16816.F32.BF16 R172, R4, R20, R172 ;  /* 0x0000001404ac723c */ /* 0x000fe200000418ac */
[----:B------:R-:W-:-:S03]  /*123b0*/  FADD.FTZ R0, R221, R0 ;  /* 0x00000000dd007221 */ /* 0x000fc60000010000 */
[----:B------:R-:W-:Y:S02]  /*123c0*/  MUFU.EX2 R96, R194 ;  /* 0x000000c200607308 */ /* 0x000fe40000000800 */
[----:B------:R-:W-:Y:S01]  /*123d0*/  HMMA.16816.F32.BF16 R168, R4, R22, R168 ;  /* 0x0000001604a8723c */ /* 0x000fe200000418a8 */
[----:B-1----:R-:W-:Y:S01]  /*123e0*/  MOV R205, R149 ;  /* 0x0000009500cd7202 */ /* 0x002fe20000000f00 */
[----:B------:R-:W-:-:S04]  /*123f0*/  IMAD.MOV.U32 R149, RZ, RZ, R162 ;  /* 0x000000ffff957224 */ /* 0x000fc800078e00a2 */
[----:B------:R1:W-:Y:S01]  /*12400*/  MUFU.EX2 R48, R195 ;  /* 0x000000c300307308 */ /* 0x0003e20000000800 */
[----:B------:R-:W-:Y:S01]  /*12410*/  HMMA.16816.F32.BF16 R180, R4, R16, R180 ;  /* 0x0000001004b4723c */ /* 0x000fe200000418b4 */
[----:B------:R-:W-:-:S05]  /*12420*/  FADD.FTZ R0, R135, R0 ;  /* 0x0000000087007221 */ /* 0x000fca0000010000 */
[C---:B------:R-:W-:Y:S06]  /*12430*/  HMMA.16816.F32.BF16 R176, R4.reuse, R18, R176 ;  /* 0x0000001204b0723c */ /* 0x040fec00000418b0 */
[C---:B------:R-:W-:Y:S06]  /*12440*/  HMMA.16816.F32.BF16 R184, R4.reuse, R12, R184 ;  /* 0x0000000c04b8723c */ /* 0x040fec00000418b8 */
[C---:B------:R-:W-:Y:S06]  /*12450*/  HMMA.16816.F32.BF16 R188, R4.reuse, R14, R188 ;  /* 0x0000000e04bc723c */ /* 0x040fec00000418bc */
[----:B------:R-:W-:Y:S01]  /*12460*/  HMMA.16816.F32.BF16 R76, R4, R26, R76 ;  /* 0x0000001a044c723c */ /* 0x000fe2000004184c */
[----:B------:R-:W-:Y:S01]  /*12470*/  MOV R208, R151 ;  /* 0x0000009700d07202 */ /* 0x000fe20000000f00 */
[----:B------:R-:W-:-:S02]  /*12480*/  IMAD.MOV.U32 R49, RZ, RZ, R158 ;  /* 0x000000ffff317224 */ /* 0x000fc400078e009e */
[----:B------:R-:W-:Y:S01]  /*12490*/  IMAD.MOV.U32 R50, RZ, RZ, R159 ;  /* 0x000000ffff327224 */ /* 0x000fe200078e009f */
[----:B------:R-:W-:Y:S01]  /*124a0*/  MOV R120, R138 ;  /* 0x0000008a00787202 */ /* 0x000fe20000000f00 */
[----:B-1----:R-:W-:Y:S01]  /*124b0*/  HMMA.16816.F32.BF16 R192, R4, R24, R88 ;  /* 0x0000001804c0723c */ /* 0x002fe20000041858 */
[----:B------:R-:W-:Y:S01]  /*124c0*/  MOV R151, R161 ;  /* 0x000000a100977202 */ /* 0x000fe20000000f00 */
[----:B------:R-:W-:Y:S01]  /*124d0*/  FADD.FTZ R0, R248, R0 ;  /* 0x00000000f8007221 */ /* 0x000fe20000010000 */
[----:B------:R-:W-:Y:S01]  /*124e0*/  IMAD.MOV.U32 R80, RZ, RZ, R139 ;  /* 0x000000ffff507224 */ /* 0x000fe200078e008b */
[----:B------:R-:W1:Y:S01]  /*124f0*/  MUFU.EX2 R58, R198 ;  /* 0x000000c6003a7308 */ /* 0x000e620000000800 */
[----:B------:R-:W-:Y:S01]  /*12500*/  MOV R81, R136 ;  /* 0x0000008800517202 */ /* 0x000fe20000000f00 */
[----:B------:R-:W-:Y:S02]  /*12510*/  IMAD.MOV.U32 R207, RZ, RZ, R145 ;  /* 0x000000ffffcf7224 */ /* 0x000fe400078e0091 */
[----:B------:R-:W-:Y:S01]  /*12520*/  FADD.FTZ R5, R164, R28 ;  /* 0x0000001ca4057221 */ /* 0x000fe20000010000 */
[----:B------:R-:W-:Y:S01]  /*12530*/  FADD.FTZ R4, R148, R3 ;  /* 0x0000000394047221 */ /* 0x000fe20000010000 */
[----:B------:R-:W-:Y:S01]  /*12540*/  FADD.FTZ R3, R220, R2 ;  /* 0x00000002dc037221 */ /* 0x000fe20000010000 */
[----:B------:R-:W-:Y:S01]  /*12550*/  MOV R82, R157 ;  /* 0x0000009d00527202 */ /* 0x000fe20000000f00 */
[----:B------:R-:W-:Y:S01]  /*12560*/  FADD.FTZ R2, R206, R5 ;  /* 0x00000005ce027221 */ /* 0x000fe20000010000 */
[----:B------:R-:W-:Y:S01]  /*12570*/  FADD.FTZ R4, R104, R4 ;  /* 0x0000000468047221 */ /* 0x000fe20000010000 */
[----:B------:R-:W-:Y:S01]  /*12580*/  FADD.FTZ R3, R149, R3 ;  /* 0x0000000395037221 */ /* 0x000fe20000010000 */
[----:B------:R-:W-:Y:S01]  /*12590*/  MUFU.EX2 R147, R147 ;  /* 0x0000009300937308 */ /* 0x000fe20000000800 */
        /* <DEDUP_REMOVED lines=23> */
[----:B------:R-:W3:Y:S01]  /*12710*/  MUFU.EX2 R146, R146 ;  /* 0x0000009200927308 */ /* 0x000ee20000000800 */
        /* <DEDUP_REMOVED lines=12> */
[----:B------:R-:W-:Y:S01]  /*127e0*/  FADD.FTZ R4, R83, R4 ;  /* 0x0000000453047221 */ /* 0x000fe20000010000 */
[----:B------:R-:W-:Y:S01]  /*127f0*/  F2FP.BF16.F32.PACK_AB R8, R87, R86 ;  /* 0x000000565708723e */ /* 0x000fe200000010ff */
[----:B------:R-:W-:Y:S01]  /*12800*/  FADD.FTZ R3, R102, R3 ;  /* 0x0000000366037221 */ /* 0x000fe20000010000 */
[----:B--2---:R-:W-:Y:S01]  /*12810*/  F2FP.BF16.F32.PACK_AB R9, R95, R109 ;  /* 0x0000006d5f09723e */ /* 0x004fe200000010ff */
[----:B------:R-:W-:Y:S01]  /*12820*/  FADD.FTZ R2, R131, R2 ;  /* 0x0000000283027221 */ /* 0x000fe20000010000 */
[----:B------:R-:W-:Y:S01]  /*12830*/  F2FP.BF16.F32.PACK_AB R10, R207, R208 ;  /* 0x000000d0cf0a723e */ /* 0x000fe200000010ff */
[----:B------:R-:W2:Y:S01]  /*12840*/  LDSM.16.MT88.4 R160, [R216+0xb800] ;  /* 0x00b80000d8a0783b */ /* 0x000ea20000004200 */
[----:B-1----:R-:W-:Y:S01]  /*12850*/  F2FP.BF16.F32.PACK_AB R11, R58, R96 ;  /* 0x000000603a0b723e */ /* 0x002fe200000010ff */
[----:B------:R-:W-:Y:S01]  /*12860*/  FADD.FTZ R0, R119, R0 ;  /* 0x0000000077007221 */ /* 0x000fe20000010000 */
[----:B------:R-:W-:Y:S01]  /*12870*/  MOV R85, R141 ;  /* 0x0000008d00557202 */ /* 0x000fe20000000f00 */
[----:B------:R-:W-:Y:S01]  /*12880*/  FADD.FTZ R4, R84, R4 ;  /* 0x0000000454047221 */ /* 0x000fe20000010000 */
[----:B------:R-:W-:Y:S01]  /*12890*/  FADD.FTZ R3, R103, R3 ;  /* 0x0000000367037221 */ /* 0x000fe20000010000 */
[----:B------:R-:W-:Y:S01]  /*128a0*/  FADD.FTZ R2, R100, R2 ;  /* 0x0000000264027221 */ /* 0x000fe20000010000 */
[----:B---3--:R-:W-:Y:S01]  /*128b0*/  MOV R236, R146 ;  /* 0x0000009200ec7202 */ /* 0x008fe20000000f00 */
[----:B------:R-:W-:-:S02]  /*128c0*/  IMAD.MOV.U32 R99, RZ, RZ, R147 ;  /* 0x000000ffff637224 */ /* 0x000fc400078e0093 */
[----:B------:R-:W-:Y:S01]  /*128d0*/  FADD.FTZ R0, R122, R0 ;  /* 0x000000007a007221 */ /* 0x000fe20000010000 */
[----:B------:R-:W1:Y:S01]  /*128e0*/  LDSM.16.MT88.4 R152, [R219+0xb800] ;  /* 0x00b80000db98783b */ /* 0x000e620000004200 */
[C---:B------:R-:W-:Y:S01]  /*128f0*/  HMMA.16816.F32.BF16 R52, R8.reuse, R12, R52 ;  /* 0x0000000c0834723c */ /* 0x040fe20000041834 */
[----:B------:R-:W-:Y:S01]  /*12900*/  FADD.FTZ R4, R85, R4 ;  /* 0x0000000455047221 */ /* 0x000fe20000010000 */
[----:B------:R-:W-:Y:S01]  /*12910*/  FADD.FTZ R3, R107, R3 ;  /* 0x000000036b037221 */ /* 0x000fe20000010000 */
[----:B------:R-:W3:Y:S01]  /*12920*/  LDSM.16.MT88.4 R144, [R217+0xb800] ;  /* 0x00b80000d990783b */ /* 0x000ee20000004200 */
[----:B------:R-:W-:Y:S02]  /*12930*/  FADD.FTZ R2, R97, R2 ;  /* 0x0000000261027221 */ /* 0x000fe40000010000 */
[C---:B------:R-:W-:Y:S01]  /*12940*/  HMMA.16816.F32.BF16 R44, R8.reuse, R14, R44 ;  /* 0x0000000e082c723c */ /* 0x040fe2000004182c */
[----:B------:R-:W4:Y:S01]  /*12950*/  LDSM.16.MT88.4 R12, [R218+0xb800] ;  /* 0x00b80000da0c783b */ /* 0x000f220000004200 */
[----:B------:R-:W-:Y:S01]  /*12960*/  FADD.FTZ R0, R121, R0 ;  /* 0x0000000079007221 */ /* 0x000fe20000010000 */
[----:B------:R-:W-:Y:S01]  /*12970*/  FADD.FTZ R4, R86, R4 ;  /* 0x0000000456047221 */ /* 0x000fe20000010000 */
[----:B------:R-:W-:Y:S01]  /*12980*/  FADD.FTZ R3, R109, R3 ;  /* 0x000000036d037221 */ /* 0x000fe20000010000 */
[----:B------:R-:W-:Y:S01]  /*12990*/  MUFU.EX2 R30, R118 ;  /* 0x00000076001e7308 */ /* 0x000fe20000000800 */
[C---:B------:R-:W-:Y:S01]  /*129a0*/  HMMA.16816.F32.BF16 R60, R8.reuse, R16, R60 ;  /* 0x00000010083c723c */ /* 0x040fe2000004183c */
[----:B------:R-:W-:Y:S01]  /*129b0*/  FADD.FTZ R2, R93, R2 ;  /* 0x000000025d027221 */ /* 0x000fe20000010000 */
[----:B------:R-:W-:Y:S01]  /*129c0*/  FADD.FTZ R0, R123, R0 ;  /* 0x000000007b007221 */ /* 0x000fe20000010000 */
[----:B------:R-:W-:Y:S01]  /*129d0*/  FADD.FTZ R4, R87, R4 ;  /* 0x0000000457047221 */ /* 0x000fe20000010000 */
[----:B------:R1:W5:Y:S03]  /*129e0*/  LDL.LU R221, [R1+0x128] ;  /* 0x0001280001dd7983 */ /* 0x0003660000300800 */
[----:B------:R-:W2:Y:S01]  /*129f0*/  MUFU.EX2 R17, R209 ;  /* 0x000000d100117308 */ /* 0x000ea20000000800 */
[----:B------:R-:W-:Y:S01]  /*12a00*/  FADD.FTZ R3, R95, R3 ;  /* 0x000000035f037221 */ /* 0x000fe20000010000 */
[----:B------:R-:W-:Y:S01]  /*12a10*/  FADD.FTZ R2, R94, R2 ;  /* 0x000000025e027221 */ /* 0x000fe20000010000 */
[----:B------:R-:W-:Y:S01]  /*12a20*/  HMMA.16816.F32.BF16 R72, R8, R20, R72 ;  /* 0x000000140848723c */ /* 0x000fe20000041848 */
[----:B------:R-:W-:-:S04]  /*12a30*/  FADD.FTZ R0, R127, R0 ;  /* 0x000000007f007221 */ /* 0x000fc80000010000 */
[----:B------:R-:W1:Y:S01]  /*12a40*/  MUFU.EX2 R16, R211 ;  /* 0x000000d300107308 */ /* 0x000e620000000800 */
[----:B------:R-:W-:Y:S01]  /*12a50*/  HMMA.16816.F32.BF16 R68, R8, R22, R68 ;  /* 0x000000160844723c */ /* 0x000fe20000041844 */
[----:B------:R-:W-:Y:S01]  /*12a60*/  FADD.FTZ R4, R208, R4 ;  /* 0x00000004d0047221 */ /* 0x000fe20000010000 */
[----:B------:R-:W-:-:S05]  /*12a70*/  FADD.FTZ R3, R96, R3 ;  /* 0x0000000360037221 */ /* 0x000fca0000010000 */
[----:B------:R-:W3:Y:S01]  /*12a80*/  MUFU.EX2 R37, R196 ;  /* 0x000000c400257308 */ /* 0x000ee20000000800 */
[----:B------:R-:W-:Y:S01]  /*12a90*/  HMMA.16816.F32.BF16 R64, R8, R18, R64 ;  /* 0x000000120840723c */ /* 0x000fe20000041840 */
[----:B------:R-:W-:Y:S01]  /*12aa0*/  FADD.FTZ R2, R92, R2 ;  /* 0x000000025c027221 */ /* 0x000fe20000010000 */
[----:B------:R-:W-:-:S04]  /*12ab0*/  FADD.FTZ R0, R128, R0 ;  /* 0x0000000080007221 */ /* 0x000fc80000010000 */
[C---:B------:R-:W-:Y:S01]  /*12ac0*/  HMMA.16816.F32.BF16 R32, R8.reuse, R24, R32 ;  /* 0x000000180820723c */ /* 0x040fe20000041820 */
[----:B------:R-:W4:Y:S05]  /*12ad0*/  MUFU.EX2 R29, R117 ;  /* 0x00000075001d7308 */ /* 0x000f2a0000000800 */
[----:B------:R-:W-:Y:S03]  /*12ae0*/  HMMA.16816.F32.BF16 R40, R8, R26, R40 ;  /* 0x0000001a0828723c */ /* 0x000fe60000041828 */
[----:B------:R-:W-:Y:S01]  /*12af0*/  MUFU.EX2 R36, R197 ;  /* 0x000000c500247308 */ /* 0x000fe20000000800 */
[----:B------:R-:W-:Y:S01]  /*12b00*/  FADD.FTZ R4, R207, R4 ;  /* 0x00000004cf047221 */ /* 0x000fe20000010000 */
[----:B------:R-:W-:-:S06]  /*12b10*/  FADD.FTZ R3, R58, R3 ;  /* 0x000000033a037221 */ /* 0x000fcc0000010000 */
[----:B------:R-:W-:Y:S01]  /*12b20*/  MUFU.EX2 R31, R199 ;  /* 0x000000c7001f7308 */ /* 0x000fe20000000800 */
[----:B------:R-:W-:-:S07]  /*12b30*/  FADD.FTZ R2, R59, R2 ;  /* 0x000000023b027221 */ /* 0x000fce0000010000 */
[----:B------:R-:W-:Y:S01]  /*12b40*/  MUFU.EX2 R7, R115 ;  /* 0x0000007300077308 */ /* 0x000fe20000000800 */
[----:B------:R-:W-:Y:S01]  /*12b50*/  FADD.FTZ R0, R57, R0 ;  /* 0x0000000039007221 */ /* 0x000fe20000010000 */
[----:B------:R-:W-:Y:S01]  /*12b60*/  F2FP.BF16.F32.PACK_AB R136, R98, R205 ;  /* 0x000000cd6288723e */ /* 0x000fe200000010ff */
[----:B------:R1:W5:Y:S05]  /*12b70*/  LDL.LU R220, [R1+0x124] ;  /* 0x0001240001dc7983 */ /* 0x00036a0000300800 */
[----:B------:R-:W4:Y:S01]  /*12b80*/  MUFU.EX2 R9, R212 ;  /* 0x000000d400097308 */ /* 0x000f220000000800 */
[----:B------:R-:W-:-:S07]  /*12b90*/  FADD.FTZ R4, R205, R4 ;  /* 0x00000004cd047221 */ /* 0x000fce0000010000 */
[----:B------:R-:W4:Y:S01]  /*12ba0*/  MUFU.EX2 R20, R116 ;  /* 0x0000007400147308 */ /* 0x000f220000000800 */
[----:B--2---:R-:W-:Y:S01]  /*12bb0*/  FADD.FTZ R3, R17, R3 ;  /* 0x0000000311037221 */ /* 0x004fe20000010000 */
[----:B------:R-:W-:-:S06]  /*12bc0*/  FADD.FTZ R2, R48, R2 ;  /* 0x0000000230027221 */ /* 0x000fcc0000010000 */
[----:B------:R-:W2:Y:S01]  /*12bd0*/  MUFU.EX2 R8, R214 ;  /* 0x000000d600087308 */ /* 0x000ea20000000800 */
[----:B------:R-:W-:Y:S01]  /*12be0*/  FADD.FTZ R0, R30, R0 ;  /* 0x000000001e007221 */ /* 0x000fe20000010000 */
[----:B------:R-:W-:Y:S01]  /*12bf0*/  FADD.FTZ R4, R98, R4 ;  /* 0x0000000462047221 */ /* 0x000fe20000010000 */
[----:B-1----:R-:W-:Y:S01]  /*12c00*/  FADD.FTZ R3, R16, R3 ;  /* 0x0000000310037221 */ /* 0x002fe20000010000 */
[----:B---3--:R-:W-:Y:S01]  /*12c10*/  FADD.FTZ R2, R37, R2 ;  /* 0x0000000225027221 */ /* 0x008fe20000010000 */
[----:B----4-:R-:W-:Y:S01]  /*12c20*/  FADD.FTZ R0, R29, R0 ;  /* 0x000000001d007221 */ /* 0x010fe20000010000 */
        /* <DEDUP_REMOVED lines=8> */
[----:B------:R1:W5:Y:S01]  /*12cb0*/  LDL.LU R135, [R1+0x120] ;  /* 0x0001200001877983 */ /* 0x0003620000300800 */
[----:B------:R-:W-:-:S02]  /*12cc0*/  F2FP.BF16.F32.PACK_AB R198, R31, R36 ;  /* 0x000000241fc6723e */ /* 0x000fc400000010ff */
[C---:B------:R-:W-:Y:S01]  /*12cd0*/  F2FP.BF16.F32.PACK_AB R199, R7.reuse, R20 ;  /* 0x0000001407c7723e */ /* 0x040fe200000010ff */
[----:B--2---:R-:W-:Y:S01]  /*12ce0*/  FADD.FTZ R3, R8, R3 ;  /* 0x0000000308037221 */ /* 0x004fe20000010000 */
[----:B------:R-:W-:Y:S02]  /*12cf0*/  F2FP.BF16.F32.PACK_AB R137, R16, R17 ;  /* 0x000000111089723e */ /* 0x000fe400000010ff */
[----:B------:R-:W-:Y:S02]  /*12d00*/  F2FP.BF16.F32.PACK_AB R138, R236, R99 ;  /* 0x00000063ec8a723e */ /* 0x000fe400000010ff */
[----:B------:R-:W-:Y:S01]  /*12d10*/  F2FP.BF16.F32.PACK_AB R139, R8, R9 ;  /* 0x00000009088b723e */ /* 0x000fe200000010ff */
[----:B------:R-:W-:Y:S01]  /*12d20*/  FADD.FTZ R0, R7, R0 ;  /* 0x0000000007007221 */ /* 0x000fe20000010000 */
[----:B------:R1:W-:Y:S01]  /*12d30*/  STL [R1+0xf0], R4 ;  /* 0x0000f00401007387 */ /* 0x0003e20000100800 */
[----:B------:R-:W-:Y:S01]  /*12d40*/  HMMA.16816.F32.BF16 R172, R196, R160, R172 ;  /* 0x000000a0c4ac723c */ /* 0x000fe200000418ac */
[----:B------:R-:W-:-:S02]  /*12d50*/  MOV R238, R140 ;  /* 0x0000008c00ee7202 */ /* 0x000fc40000000f00 */
[----:B------:R1:W-:Y:S01]  /*12d60*/  STL [R1+0xf4], R3 ;  /* 0x0000f40301007387 */ /* 0x0003e20000100800 */
[----:B------:R-:W-:Y:S01]  /*12d70*/  IMAD.MOV.U32 R246, RZ, RZ, R142 ;  /* 0x000000fffff67224 */ /* 0x000fe200078e008e */
[----:B------:R-:W-:Y:S01]  /*12d80*/  MOV R215, R143 ;  /* 0x0000008f00d77202 */ /* 0x000fe20000000f00 */
[C---:B------:R-:W-:Y:S01]  /*12d90*/  HMMA.16816.F32.BF16 R168, R196.reuse, R162, R168 ;  /* 0x000000a2c4a8723c */ /* 0x040fe200000418a8 */
[----:B------:R1:W-:Y:S04]  /*12da0*/  STL [R1+0xf8], R2 ;  /* 0x0000f80201007387 */ /* 0x0003e80000100800 */
[----:B------:R1:W-:Y:S01]  /*12db0*/  STL [R1+0xfc], R0 ;  /* 0x0000fc0001007387 */ /* 0x0003e20000100800 */
        /* <DEDUP_REMOVED lines=14> */
[----:B------:R-:W-:Y:S01]  /*12ea0*/  MOV R70, R246 ;  /* 0x000000f600467202 */ /* 0x000fe20000000f00 */
[----:B------:R-:W-:Y:S01]  /*12eb0*/  IMAD.MOV.U32 R71, RZ, RZ, R215 ;  /* 0x000000ffff477224 */ /* 0x000fe200078e00d7 */
[----:B------:R-:W-:-:S02]  /*12ec0*/  MOV R68, R242 ;  /* 0x000000f200447202 */ /* 0x000fc40000000f00 */
[----:B-1----:R-:W-:-:S15]  /*12ed0*/  MOV R69, R238 ;  /* 0x000000ee00457202 */ /* 0x002fde0000000f00 */
[----:B------:R-:W-:-:S04]  /*12ee0*/  NOP ;  /* 0x0000000000007918 */ /* 0x000fc80000000000 */
.L_x_606:
[----:B------:R-:W-:-:S06]  /*12ef0*/  UISETP.GT.AND UP0, UPT, UR21, UR12, UPT ;  /* 0x0000000c1500728c */ /* 0x000fcc000bf04270 */
[----:B------:R-:W-:-:S13]  /*12f00*/  PLOP3.LUT P0, PT, PT, PT, UP0, 0x80, 0x0 ;  /* 0x000000000000781c */ /* 0x000fda0003f0f008 */
[----:B------:R-:W-:Y:S05]  /*12f10*/  @!P0 BRA `(.L_x_608) ;  /* 0x0000008800248947 */ /* 0x000fea0003800000 */
[----:B------:R-:W2:Y:S01]  /*12f20*/  LDL.LU.64 R6, [R1+0xb8] ;  /* 0x0000b80001067983 */ /* 0x000ea20000300a00 */
[----:B------:R-:W-:Y:S01]  /*12f30*/  MOV R132, R70 ;  /* 0x0000004600847202 */ /* 0x000fe20000000f00 */
[----:B------:R-:W-:Y:S01]  /*12f40*/  IMAD.MOV.U32 R134, RZ, RZ, R68 ;  /* 0x000000ffff867224 */ /* 0x000fe200078e0044 */
[----:B------:R-:W-:Y:S01]  /*12f50*/  MOV R3, R71 ;  /* 0x0000004700037202 */ /* 0x000fe20000000f00 */
[----:B------:R-:W2:Y:S01]  /*12f60*/  LDL.LU.64 R4, [R1+0xd0] ;  /* 0x0000d00001047983 */ /* 0x000ea20000300a00 */
[----:B------:R-:W-:Y:S01]  /*12f70*/  MOV R133, R69 ;  /* 0x0000004500857202 */ /* 0x000fe20000000f00 */
[----:B------:R-:W-:Y:S02]  /*12f80*/  USHF.L.U64.HI UR15, UR8, 0x5, UR9 ;  /* 0x00000005080f7899 */ /* 0x000fe40008010209 */
[----:B------:R-:W-:Y:S02]  /*12f90*/  USHF.L.U32 UR20, UR8, 0x5, URZ ;  /* 0x0000000508147899 */ /* 0x000fe4000800063f */
[----:B------:R-:W-:-:S02]  /*12fa0*/  USHF.L.U64.HI UR22, UR10, 0x5, UR11 ;  /* 0x000000050a167899 */ /* 0x000fc4000801020b */
[----:B------:R-:W-:Y:S01]  /*12fb0*/  USHF.L.U32 UR23, UR10, 0x5, URZ ;  /* 0x000000050a177899 */ /* 0x000fe2000800063f */
[----:B------:R-:W-:Y:S01]  /*12fc0*/  ULDC UR4, c[0x0][0x2ec] ;  /* 0x0000bb0000047ab9 */ /* 0x000fe20000000800 */
[----:B------:R-:W-:Y:S01]  /*12fd0*/  ULDC.64 UR6, c[0x0][0x218] ;  /* 0x0000860000067ab9 */ /* 0x000fe20000000a00 */
[----:B------:R-:W-:Y:S01]  /*12fe0*/  ULDC.64 UR10, c[0x0][0x220] ;  /* 0x00008800000a7ab9 */ /* 0x000fe20000000a00 */
[----:B------:R-:W-:Y:S01]  /*12ff0*/  ULDC.64 UR8, c[0x0][0x248] ;  /* 0x0000920000087ab9 */ /* 0x000fe20000000a00 */
[----:B--2---:R-:W-:-:S05]  /*13000*/  IMAD.MOV.U32 R5, RZ, RZ, R7 ;  /* 0x000000ffff057224 */ /* 0x004fca00078e0007 */
[----:B------:R1:W-:Y:S01]  /*13010*/  STL.64 [R1+0x108], R4 ;  /* 0x0001080401007387 */ /* 0x0003e20000100a00 */
[----:B------:R-:W-:Y:S05]  /*13020*/  BRA `(.L_x_609) ;  /* 0x0000000000a87947 */ /* 0x000fea0003800000 */
.L_x_611:
[----:B------:R-:W2:Y:S01]  /*13030*/  LDL.64 R12, [R1+0x118] ;  /* 0x00011800010c7983 */ /* 0x000ea20000100a00 */
[----:B------:R-:W-:Y:S03]  /*13040*/  UIADD3 UR25, UR21, -0x2, URZ ;  /* 0xfffffffe15197890 */ /* 0x000fe6000fffe03f */
[----:B------:R-:W3:Y:S01]  /*13050*/  LDL.64 R10, [R1+0x110] ;  /* 0x00011000010a7983 */ /* 0x000ee20000100a00 */
[----:B------:R-:W-:Y:S02]  /*13060*/  USHF.R.S32.HI UR21, URZ, 0x1f, UR25 ;  /* 0x0000001f3f157899 */ /* 0x000fe40008011419 */
[----:B------:R-:W-:Y:S02]  /*13070*/  UIMAD.WIDE.U32 UR26, UR25, UR8, URZ ;  /* 0x00000008191a72a5 */ /* 0x000fe4000f8e003f */
[----:B------:R-:W-:Y:S04]  /*13080*/  UIMAD UR21, UR21, UR8, URZ ;  /* 0x00000008151572a4 */ /* 0x000fe8000f8e023f */
[----:B------:R-:W-:Y:S01]  /*13090*/  UIMAD UR21, UR25, UR9, UR21 ;  /* 0x00000009191572a4 */ /* 0x000fe2000f8e0215 */
[----:B------:R-:W-:Y:S02]  /*130a0*/  IMAD.U32 R5, RZ, RZ, UR26 ;  /* 0x0000001aff057e24 */ /* 0x000fe4000f8e00ff */
[----:B------:R-:W-:Y:S01]  /*130b0*/  IMAD.U32 R7, RZ, RZ, UR26 ;  /* 0x0000001aff077e24 */ /* 0x000fe2000f8e00ff */
[----:B------:R-:W-:Y:S06]  /*130c0*/  UIADD3 UR21, UR27, UR21, URZ ;  /* 0x000000151b157290 */ /* 0x000fec000fffe03f */
[----:B------:R-:W-:Y:S01]  /*130d0*/  IMAD.U32 R6, RZ, RZ, UR21 ;  /* 0x00000015ff067e24 */ /* 0x000fe2000f8e00ff */
[----:B--2---:R-:W-:Y:S04]  /*130e0*/  LEA R5, P0, R5, R12, 0x7 ;  /* 0x0000000c05057211 */ /* 0x004fe800078038ff */
[----:B---3--:R-:W-:Y:S02]  /*130f0*/  LEA.HI.X R6, R7, R11, R6, 0x7, P0 ;  /* 0x0000000b07067211 */ /* 0x008fe400000f3c06 */
[C---:B------:R-:W-:Y:S04]  /*13100*/  LEA R8, P0, R5.reuse, UR6, 0x1 ;  /* 0x0000000605087c11 */ /* 0x040fe8000f8008ff */
[----:B------:R-:W-:Y:S02]  /*13110*/  LEA.HI.X R9, R5, UR7, R6, 0x1, P0 ;  /* 0x0000000705097c11 */ /* 0x000fe400080f0c06 */
[----:B------:R-:W-:Y:S03]  /*13120*/  IADD3 R6, P0, R8, UR23, RZ ;  /* 0x0000001708067c10 */ /* 0x000fe6000ff1e0ff */
[----:B------:R-:W-:Y:S01]  /*13130*/  @!PT LDS RZ, [RZ] ;  /* 0x00000000fffff984 */ /* 0x000fe20000000800 */
[----:B------:R-:W-:Y:S01]  /*13140*/  @!PT LDS RZ, [RZ] ;  /* 0x00000000fffff984 */ /* 0x000fe20000000800 */
[----:B------:R-:W-:Y:S01]  /*13150*/  @!PT LDS RZ, [RZ] ;  /* 0x00000000fffff984 */ /* 0x000fe20000000800 */
[----:B------:R1:W-:Y:S01]  /*13160*/  LDGSTS.E.BYPASS.LTC128B.128 [R234+0x4000], desc[UR16][R8.64] ;  /* 0x0400000008ea7fae */ /* 0x0003e2000b901d50 */
[----:B------:R-:W-:Y:S02]  /*13170*/  IADD3.X R7, R9, UR22, RZ, P0, !PT ;  /* 0x0000001609077c10 */ /* 0x000fe400087fe4ff */
[----:B------:R-:W-:Y:S03]  /*13180*/  IADD3 R12, P0, R6, UR23, RZ ;  /* 0x00000017060c7c10 */ /* 0x000fe6000ff1e0ff */
[----:B------:R2:W-:Y:S01]  /*13190*/  LDGSTS.E.BYPASS.LTC128B.128 [R234+0x4800], desc[UR16][R6.64] ;  /* 0x0480000006ea7fae */ /* 0x0005e2000b901d50 */
[----:B------:R-:W-:Y:S02]  /*131a0*/  IADD3.X R13, R7, UR22, RZ, P0, !PT ;  /* 0x00000016070d7c10 */ /* 0x000fe400087fe4ff */
[----:B------:R-:W-:Y:S03]  /*131b0*/  IADD3 R14, P0, R12, UR23, RZ ;  /* 0x000000170c0e7c10 */ /* 0x000fe6000ff1e0ff */
[----:B------:R3:W-:Y:S01]  /*131c0*/  LDGSTS.E.BYPASS.LTC128B.128 [R234+0x5000], desc[UR16][R12.64] ;  /* 0x050000000cea7fae */ /* 0x0007e2000b901d50 */
[----:B------:R-:W-:Y:S02]  /*131d0*/  IADD3.X R15, R13, UR22, RZ, P0, !PT ;  /* 0x000000160d0f7c10 */ /* 0x000fe400087fe4ff */
[----:B------:R-:W-:Y:S03]  /*131e0*/  IADD3 R10, P0, R14, UR23, RZ ;  /* 0x000000170e0a7c10 */ /* 0x000fe6000ff1e0ff */
[----:B------:R4:W-:Y:S01]  /*131f0*/  LDGSTS.E.BYPASS.LTC128B.128 [R234+0x5800], desc[UR16][R14.64] ;  /* 0x058000000eea7fae */ /* 0x0009e2000b901d50 */
[----:B------:R-:W-:Y:S05]  /*13200*/  IADD3.X R11, R15, UR22, RZ, P0, !PT ;  /* 0x000000160f0b7c10 */ /* 0x000fea00087fe4ff */
[----:B------:R4:W-:Y:S01]  /*13210*/  LDGSTS.E.BYPASS.LTC128B.128 [R234+0x6000], desc[UR16][R10.64] ;  /* 0x060000000aea7fae */ /* 0x0009e2000b901d50 */
[----:B-1----:R-:W-:Y:S04]  /*13220*/  IADD3 R8, P0, R10, UR23, RZ ;  /* 0x000000170a087c10 */ /* 0x002fe8000ff1e0ff */
[----:B------:R-:W-:Y:S02]  /*13230*/  IADD3.X R9, R11, UR22, RZ, P0, !PT ;  /* 0x000000160b097c10 */ /* 0x000fe400087fe4ff */
[----:B--2---:R-:W-:Y:S03]  /*13240*/  IADD3 R6, P0, R8, UR23, RZ ;  /* 0x0000001708067c10 */ /* 0x004fe6000ff1e0ff */
[----:B------:R4:W-:Y:S01]  /*13250*/  LDGSTS.E.BYPASS.LTC128B.128 [R234+0x6800], desc[UR16][R8.64] ;  /* 0x0680000008ea7fae */ /* 0x0009e2000b901d50 */
[----:B------:R-:W-:Y:S02]  /*13260*/  IADD3.X R7, R9, UR22, RZ, P0, !PT ;  /* 0x0000001609077c10 */ /* 0x000fe400087fe4ff */
[----:B---3--:R-:W-:Y:S03]  /*13270*/  IADD3 R12, P0, R6, UR23, RZ ;  /* 0x00000017060c7c10 */ /* 0x008fe6000ff1e0ff */
[----:B------:R4:W-:Y:S01]  /*13280*/  LDGSTS.E.BYPASS.LTC128B.128 [R234+0x7000], desc[UR16][R6.64] ;  /* 0x0700000006ea7fae */ /* 0x0009e2000b901d50 */
[----:B------:R-:W-:Y:S05]  /*13290*/  IADD3.X R13, R7, UR22, RZ, P0, !PT ;  /* 0x00000016070d7c10 */ /* 0x000fea00087fe4ff */
[----:B------:R4:W-:Y:S04]  /*132a0*/  LDGSTS.E.BYPASS.LTC128B.128 [R234+0x7800], desc[UR16][R12.64] ;  /* 0x078000000cea7fae */ /* 0x0009e8000b901d50 */
[----:B------:R-:W0:Y:S01]  /*132b0*/  LDGDEPBAR ;  /* 0x00000000000079af */ /* 0x000e220000000000 */
[----:B------:R-:W-:Y:S05]  /*132c0*/  BRA `(.L_x_610) ;  /* 0x00000030009c7947 */ /* 0x000fea0003800000 */
.L_x_609:
[----:B--2---:R-:W2:Y:S01]  /*132d0*/  LDL.64 R6, [R1+0x108] ;  /* 0x0001080001067983 */ /* 0x004ea20000100a00 */
[----:B------:R-:W-:Y:S04]  /*132e0*/  DEPBAR.LE SB0, 0x0 ;  /* 0x000080000000791a */ /* 0x000fe80000000000 */
[----:B------:R-:W-:Y:S01]  /*132f0*/  UIADD3 UR24, UR21, -0x1, URZ ;  /* 0xffffffff15187890 */ /* 0x000fe2000fffe03f */
[----:B------:R-:W-:Y:S03]  /*13300*/  BAR.SYNC.DEFER_BLOCKING 0x0 ;  /* 0x0000000000007b1d */ /* 0x000fe60000010000 */
[----:B------:R-:W-:Y:S02]  /*13310*/  USHF.R.S32.HI UR26, URZ, 0x1f, UR24 ;  /* 0x0000001f3f1a7899 */ /* 0x000fe40008011418 */
[----:B------:R-:W-:Y:S01]  /*13320*/  UIMAD UR25, UR18, UR24, URZ ;  /* 0x00000018121972a4 */ /* 0x000fe2000f8e023f */
[----:B-1----:R-:W-:Y:S01]  /*13330*/  IMAD.U32 R4, RZ, RZ, UR24 ;  /* 0x00000018ff047e24 */ /* 0x002fe2000f8e00ff */
[----:B------:R-:W-:Y:S01]  /*13340*/  UISETP.GT.AND UP0, UPT, UR24, UR12, UPT ;  /* 0x0000000c1800728c */ /* 0x000fe2000bf04270 */
[----:B------:R-:W-:Y:S01]  /*13350*/  STL [R1+0x13c], R143 ;  /* 0x00013c8f01007387 */ /* 0x000fe20000100800 */
[----:B------:R-:W-:Y:S01]  /*13360*/  UIMAD UR25, UR26, UR19, UR25 ;  /* 0x000000131a1972a4 */ /* 0x000fe2000f8e0219 */
[----:B------:R-:W1:Y:S02]  /*13370*/  S2R R2, SR_TID.X ;  /* 0x0000000000027919 */ /* 0x000e640000002100 */
[----:B------:R-:W-:Y:S04]  /*13380*/  STL [R1+0x138], R142 ;  /* 0x0001388e01007387 */ /* 0x000fe80000100800 */
[----:B------:R-:W-:Y:S04]  /*13390*/  STL [R1+0x134], R141 ;  /* 0x0001348d01007387 */ /* 0x000fe80000100800 */
[----:B------:R-:W-:Y:S04]  /*133a0*/  STL [R1+0x130], R140 ;  /* 0x0001308c01007387 */ /* 0x000fe80000100800 */
[----:B------:R-:W-:Y:S04]  /*133b0*/  STL [R1+0x12c], R139 ;  /* 0x00012c8b01007387 */ /* 0x000fe80000100800 */
[----:B------:R-:W-:Y:S04]  /*133c0*/  STL [R1+0x128], R138 ;  /* 0x0001288a01007387 */ /* 0x000fe80000100800 */
[----:B------:R-:W-:Y:S04]  /*133d0*/  STL [R1+0x124], R137 ;  /* 0x0001248901007387 */ /* 0x000fe80000100800 */
[----:B------:R-:W-:Y:S01]  /*133e0*/  STL [R1+0x120], R136 ;  /* 0x0001208801007387 */ /* 0x000fe20000100800 */
[----:B--2---:R-:W-:Y:S04]  /*133f0*/  IMAD.WIDE.U32 R4, R4, UR19, R6 ;  /* 0x0000001304047c25 */ /* 0x004fe8000f8e0006 */
[----:B------:R-:W-:Y:S01]  /*13400*/  VIADD R0, R5, UR25 ;  /* 0x0000001905007c36 */ /* 0x000fe20008000000 */
[----:B------:R-:W-:Y:S01]  /*13410*/  LEA R6, P0, R4, UR10, 0x1 ;  /* 0x0000000a04067c11 */ /* 0x000fe2000f8008ff */
[----:B-1----:R-:W-:Y:S03]  /*13420*/  IMAD.SHL.U32 R2, R2, 0x2, RZ ;  /* 0x0000000202027824 */ /* 0x002fe600078e00ff */
[----:B------:R-:W-:Y:S01]  /*13430*/  LEA.HI.X R7, R4, UR11, R0, 0x1, P0 ;  /* 0x0000000b04077c11 */ /* 0x000fe200080f0c00 */
[----:B------:R-:W-:Y:S01]  /*13440*/  IMAD.U32 R0, RZ, RZ, UR24 ;  /* 0x00000018ff007e24 */ /* 0x000fe2000f8e00ff */
[----:B------:R-:W-:Y:S02]  /*13450*/  LOP3.LUT R2, R2, 0x6, RZ, 0xc0, !PT ;  /* 0x0000000602027812 */ /* 0x000fe400078ec0ff */
[----:B------:R-:W-:Y:S01]  /*13460*/  IADD3 R4, P0, R6, UR20, RZ ;  /* 0x0000001406047c10 */ /* 0x000fe2000ff1e0ff */
[----:B------:R-:W-:Y:S01]  /*13470*/  @!PT LDS RZ, [RZ] ;  /* 0x00000000fffff984 */ /* 0x000fe20000000800 */
[----:B------:R-:W-:Y:S01]  /*13480*/  @!PT LDS RZ, [RZ] ;  /* 0x00000000fffff984 */ /* 0x000fe20000000800 */
[----:B------:R-:W-:Y:S01]  /*13490*/  @!PT LDS RZ, [RZ] ;  /* 0x00000000fffff984 */ /* 0x000fe20000000800 */
[----:B-----5:R-:W-:Y:S02]  /*134a0*/  LDGSTS.E.BYPASS.LTC128B.128 [R234+0x8000], desc[UR16][R6.64] ;  /* 0x0800000006ea7fae */ /* 0x020fe4000b901d50 */
[----:B------:R-:W-:Y:S01]  /*134b0*/  IMAD R0, R0, 0x80, R2 ;  /* 0x0000008000007824 */ /* 0x000fe200078e0202 */
[----:B------:R-:W-:Y:S02]  /*134c0*/  IADD3.X R5, R7, UR15, RZ, P0, !PT ;  /* 0x0000000f07057c10 */ /* 0x000fe400087fe4ff */
[----:B------:R-:W-:Y:S01]  /*134d0*/  IADD3 R14, P0, R4, UR20, RZ ;  /* 0x00000014040e7c10 */ /* 0x000fe2000ff1e0ff */
[C---:B------:R-:W-:Y:S01]  /*134e0*/  VIADD R2, R0.reuse, 0x1 ;  /* 0x0000000100027836 */ /* 0x040fe20000000000 */
[-C--:B------:R-:W-:Y:S01]  /*134f0*/  ISETP.GE.AND P4, PT, R0, R241.reuse, PT ;  /* 0x000000f10000720c */ /* 0x080fe20003f86270 */
[----:B------:R1:W-:Y:S01]  /*13500*/  LDGSTS.E.BYPASS.LTC128B.128 [R234+0x8800], desc[UR16][R4.64] ;  /* 0x0880000004ea7fae */ /* 0x0003e2000b901d50 */
[----:B------:R-:W-:Y:S02]  /*13510*/  IADD3.X R15, R5, UR15, RZ, P0, !PT ;  /* 0x0000000f050f7c10 */ /* 0x000fe400087fe4ff */
[----:B------:R-:W-:Y:S02]  /*13520*/  ISETP.GE.AND P3, PT, R2, R241, PT ;  /* 0x000000f10200720c */ /* 0x000fe40003f66270 */
[----:B------:R-:W-:Y:S02]  /*13530*/  IADD3 R12, P0, R14, UR20, RZ ;  /* 0x000000140e0c7c10 */ /* 0x000fe4000ff1e0ff */
[-C--:B------:R-:W-:Y:S01]  /*13540*/  ISETP.GE.AND P1, PT, R0, R239.reuse, PT ;  /* 0x000000ef0000720c */ /* 0x080fe20003f26270 */
[----:B------:R-:W-:Y:S01]  /*13550*/  LDGSTS.E.BYPASS.LTC128B.128 [R234+0x9000], desc[UR16][R14.64] ;  /* 0x090000000eea7fae */ /* 0x000fe2000b901d50 */
[----:B------:R-:W-:Y:S02]  /*13560*/  IADD3.X R13, R15, UR15, RZ, P0, !PT ;  /* 0x0000000f0f0d7c10 */ /* 0x000fe400087fe4ff */
[----:B------:R-:W-:Y:S02]  /*13570*/  ISETP.GE.AND P2, PT, R2, R239, PT ;  /* 0x000000ef0200720c */ /* 0x000fe40003f46270 */
[----:B------:R-:W-:Y:S02]  /*13580*/  IADD3 R10, P0, R12, UR20, RZ ;  /* 0x000000140c0a7c10 */ /* 0x000fe4000ff1e0ff */
[-C--:B------:R-:W-:Y:S01]  /*13590*/  ISETP.GE.OR P3, PT, R2, R249.reuse, !P3 ;  /* 0x000000f90200720c */ /* 0x080fe20005f66670 */
[----:B------:R-:W-:Y:S01]  /*135a0*/  LDGSTS.E.BYPASS.LTC128B.128 [R234+0x9800], desc[UR16][R12.64] ;  /* 0x098000000cea7fae */ /* 0x000fe2000b901d50 */
[----:B------:R-:W-:Y:S02]  /*135b0*/  IADD3.X R11, R13, UR15, RZ, P0, !PT ;  /* 0x0000000f0d0b7c10 */ /* 0x000fe400087fe4ff */
[----:B------:R-:W-:Y:S02]  /*135c0*/  ISETP.GE.OR P4, PT, R0, R249, !P4 ;  /* 0x000000f90000720c */ /* 0x000fe40006786670 */
[----:B------:R-:W-:Y:S02]  /*135d0*/  IADD3 R8, P0, R10, UR20, RZ ;  /* 0x000000140a087c10 */ /* 0x000fe4000ff1e0ff */
[-C--:B------:R-:W-:Y:S01]  /*135e0*/  ISETP.GE.OR P2, PT, R2, R245.reuse, !P2 ;  /* 0x000000f50200720c */ /* 0x080fe20005746670 */
[----:B------:R-:W-:Y:S01]  /*135f0*/  LDGSTS.E.BYPASS.LTC128B.128 [R234+0xa000], desc[UR16][R10.64] ;  /* 0x0a0000000aea7fae */ /* 0x000fe2000b901d50 */
[----:B------:R-:W-:Y:S02]  /*13600*/  IADD3.X R9, R11, UR15, RZ, P0, !PT ;  /* 0x0000000f0b097c10 */ /* 0x000fe400087fe4ff */
[----:B------:R-:W-:Y:S02]  /*13610*/  ISETP.GE.OR P1, PT, R0, R245, !P1 ;  /* 0x000000f50000720c */ /* 0x000fe40004f26670 */
[----:B-1----:R-:W-:Y:S02]  /*13620*/  IADD3 R4, P0, R8, UR20, RZ ;  /* 0x0000001408047c10 */ /* 0x002fe4000ff1e0ff */
[C---:B------:R-:W-:Y:S01]  /*13630*/  ISETP.GE.AND P6, PT, R2.reuse, R237, PT ;  /* 0x000000ed0200720c */ /* 0x040fe20003fc6270 */
[----:B------:R-:W-:Y:S01]  /*13640*/  LDGSTS.E.BYPASS.LTC128B.128 [R234+0xa800], desc[UR16][R8.64] ;  /* 0x0a80000008ea7fae */ /* 0x000fe2000b901d50 */
[----:B------:R-:W-:Y:S02]  /*13650*/  IADD3.X R5, R9, UR15, RZ, P0, !PT ;  /* 0x0000000f09057c10 */ /* 0x000fe400087fe4ff */
[----:B------:R-:W-:Y:S02]  /*13660*/  ISETP.GE.OR P6, PT, R2, R247, !P6 ;  /* 0x000000f70200720c */ /* 0x000fe400077c6670 */
[----:B------:R-:W-:Y:S03]  /*13670*/  IADD3 R6, P0, R4, UR20, RZ ;  /* 0x0000001404067c10 */ /* 0x000fe6000ff1e0ff */
[----:B------:R-:W-:Y:S01]  /*13680*/  LDGSTS.E.BYPASS.LTC128B.128 [R234+0xb000], desc[UR16][R4.64] ;  /* 0x0b00000004ea7fae */ /* 0x000fe2000b901d50 */
[----:B------:R-:W-:Y:S02]  /*13690*/  IADD3.X R7, R5, UR15, RZ, P0, !PT ;  /* 0x0000000f05077c10 */ /* 0x000fe400087fe4ff */
[C---:B------:R-:W-:Y:S04]  /*136a0*/  ISETP.GE.AND P0, PT, R2.reuse, R235, PT ;  /* 0x000000eb0200720c */ /* 0x040fe80003f06270 */
[----:B------:R-:W-:Y:S01]  /*136b0*/  ISETP.GE.OR P0, PT, R2, R243, !P0 ;  /* 0x000000f30200720c */ /* 0x000fe20004706670 */
[----:B------:R1:W-:Y:S01]  /*136c0*/  LDGSTS.E.BYPASS.LTC128B.128 [R234+0xb800], desc[UR16][R6.64] ;  /* 0x0b80000006ea7fae */ /* 0x0003e2000b901d50 */
[----:B------:R-:W-:Y:S05]  /*136d0*/  VIADD R2, R0, 0x8 ;  /* 0x0000000800027836 */ /* 0x000fea0000000000 */
[C---:B------:R-:W-:Y:S02]  /*136e0*/  ISETP.GE.AND P5, PT, R2.reuse, R241, PT ;  /* 0x000000f10200720c */ /* 0x040fe40003fa6270 */
[----:B------:R-:W-:Y:S02]  /*136f0*/  LDSM.16.M88.4 R128, [R222] ;  /* 0x00000000de80783b */ /* 0x000fe40000000200 */
[----:B------:R-:W-:Y:S06]  /*13700*/  ISETP.GE.OR P5, PT, R2, R249, !P5 ;  /* 0x000000f90200720c */ /* 0x000fec0006fa6670 */
[----:B------:R-:W1:Y:S08]  /*13710*/  LDSM.16.M88.4 R16, [R135+0x4000] ;  /* 0x004000008710783b */ /* 0x000e700000000200 */
[----:B------:R-:W2:Y:S08]  /*13720*/  LDSM.16.M88.4 R124, [R222+0x2000] ;  /* 0x00200000de7c783b */ /* 0x000eb00000000200 */
[----:B------:R-:W3:Y:S08]  /*13730*/  LDSM.16.M88.4 R32, [R135+0x4800] ;  /* 0x004800008720783b */ /* 0x000ef00000000200 */
[----:B------:R-:W4:Y:S08]  /*13740*/  LDSM.16.M88.4 R48, [R135+0x5000] ;  /* 0x005000008730783b */ /* 0x000f300000000200 */
[----:B------:R-:W4:Y:S01]  /*13750*/  LDSM.16.M88.4 R64, [R135+0x5800] ;  /* 0x005800008740783b */ /* 0x000f220000000200 */
        /* <DEDUP_REMOVED lines=12> */
[----:B------:R-:W3:Y:S03]  /*13820*/  LDSM.16.M88.4 R208, [R221+0x4000] ;  /* 0x00400000ddd0783b */ /* 0x000ee60000000200 */
[C---:B------:R-:W-:Y:S05]  /*13830*/  HMMA.16816.F32.BF16 R32, R128.reuse, R34, RZ ;  /* 0x000000228020723c */ /* 0x040fea00000418ff */
[----:B------:R-:W3:Y:S01]  /*13840*/  LDSM.16.M88.4 R212, [R225+0x2000] ;  /* 0x00200000e1d4783b */ /* 0x000ee20000000200 */
[-C--:B----4-:R-:W-:Y:S06]  /*13850*/  HMMA.16816.F32.BF16 R36, R128, R48.reuse, RZ ;  /* 0x000000308024723c */ /* 0x090fec00000418ff */
[C---:B------:R-:W-:Y:S01]  /*13860*/  HMMA.16816.F32.BF16 R40, R124.reuse, R48, RZ ;  /* 0x000000307c28723c */ /* 0x040fe200000418ff */
[----:B------:R-:W0:Y:S05]  /*13870*/  LDGDEPBAR ;  /* 0x00000000000079af */ /* 0x000e2a0000000000 */
[-C--:B------:R-:W-:Y:S06]  /*13880*/  HMMA.16816.F32.BF16 R44, R124, R50.reuse, RZ ;  /* 0x000000327c2c723c */ /* 0x080fec00000418ff */
[C---:B------:R-:W-:Y:S06]  /*13890*/  HMMA.16816.F32.BF16 R48, R128.reuse, R50, RZ ;  /* 0x000000328030723c */ /* 0x040fec00000418ff */
[-C--:B------:R-:W-:Y:S06]  /*138a0*/  HMMA.16816.F32.BF16 R52, R128, R64.reuse, RZ ;  /* 0x000000408034723c */ /* 0x080fec00000418ff */
        /* <DEDUP_REMOVED lines=109> */
[----:B------:R-:W-:Y:S01]  /*13f80*/  FSEL R246, R5, -INF , !P3 ;  /* 0xff80000005f67808 */ /* 0x000fe20005800000 */
[-C--:B---3--:R-:W-:Y:S03]  /*13f90*/  HMMA.16816.F32.BF16 R20, R200, R208.reuse, R20 ;  /* 0x000000d0c814723c */ /* 0x088fe60000041814 */
[----:B------:R-:W-:Y:S02]  /*13fa0*/  ISETP.GE.AND P3, PT, R0, R237, PT ;  /* 0x000000ed0000720c */ /* 0x000fe40003f66270 */
[----:B------:R-:W-:Y:S01]  /*13fb0*/  FSEL R236, R4, -INF , !P4 ;  /* 0xff80000004ec7808 */ /* 0x000fe20006000000 */
[C---:B------:R-:W-:Y:S04]  /*13fc0*/  HMMA.16816.F32.BF16 R24, R204.reuse, R208, R24 ;  /* 0x000000d0cc18723c */ /* 0x040fe80000041818 */
[----:B------:R-:W-:Y:S02]  /*13fd0*/  ISETP.GE.OR P3, PT, R0, R247, !P3 ;  /* 0x000000f70000720c */ /* 0x000fe40005f66670 */
[----:B------:R-:W-:Y:S01]  /*13fe0*/  FSEL R244, R7, -INF , !P2 ;  /* 0xff80000007f47808 */ /* 0x000fe20005000000 */
[-C--:B------:R-:W-:Y:S03]  /*13ff0*/  HMMA.16816.F32.BF16 R28, R204, R210.reuse, R28 ;  /* 0x000000d2cc1c723c */ /* 0x080fe6000004181c */
[-C--:B------:R-:W-:Y:S02]  /*14000*/  ISETP.GE.AND P2, PT, R2, R235.reuse, PT ;  /* 0x000000eb0200720c */ /* 0x080fe40003f46270 */
[----:B------:R-:W-:Y:S01]  /*14010*/  ISETP.GE.AND P4, PT, R0, R235, PT ;  /* 0x000000eb0000720c */ /* 0x000fe20003f86270 */
[C---:B------:R-:W-:Y:S04]  /*14020*/  HMMA.16816.F32.BF16 R32, R200.reuse, R210, R32 ;  /* 0x000000d2c820723c */ /* 0x040fe80000041820 */
[-C--:B------:R-:W-:Y:S02]  /*14030*/  ISETP.GE.OR P2, PT, R2, R243.reuse, !P2 ;  /* 0x000000f30200720c */ /* 0x080fe40005746670 */
[----:B------:R-:W-:Y:S02]  /*14040*/  ISETP.GE.OR P4, PT, R0, R243, !P4 ;  /* 0x000000f30000720c */ /* 0x000fe40006786670 */
[----:B------:R-:W-:Y:S02]  /*14050*/  FSEL R211, R6, -INF , !P1 ;  /* 0xff80000006d37808 */ /* 0x000fe40004800000 */
[C---:B------:R-:W-:Y:S01]  /*14060*/  ISETP.GE.AND P1, PT, R2.reuse, R237, PT ;  /* 0x000000ed0200720c */ /* 0x040fe20003f26270 */
[----:B------:R-:W2:Y:S01]  /*14070*/  LDSM.16.M88.4 R4, [R220+0x1800] ;  /* 0x00180000dc04783b */ /* 0x000ea20000000200 */
[----:B------:R-:W-:Y:S02]  /*14080*/  FSEL R242, R9, -INF , !P6 ;  /* 0xff80000009f27808 */ /* 0x000fe40007000000 */
[----:B------:R-:W-:Y:S02]  /*14090*/  ISETP.GE.OR P1, PT, R2, R247, !P1 ;  /* 0x000000f70200720c */ /* 0x000fe40004f26670 */
[----:B------:R-:W-:Y:S01]  /*140a0*/  FSEL R248, R11, -INF , !P0 ;  /* 0xff8000000bf87808 */ /* 0x000fe20004000000 */
[-C--:B-1----:R-:W-:Y:S03]  /*140b0*/  HMMA.16816.F32.BF16 R36, R200, R212.reuse, R36 ;  /* 0x000000d4c824723c */ /* 0x082fe60000041824 */
[----:B------:R-:W-:Y:S02]  /*140c0*/  FSEL R238, R14, -INF , !P2 ;  /* 0xff8000000eee7808 */ /* 0x000fe40005000000 */
[----:B------:R-:W-:Y:S01]  /*140d0*/  FSEL R208, R16, -INF , !P5 ;  /* 0xff80000010d07808 */ /* 0x000fe20006800000 */
[C---:B------:R-:W-:Y:S06]  /*140e0*/  HMMA.16816.F32.BF16 R40, R204.reuse, R212, R40 ;  /* 0x000000d4cc28723c */ /* 0x040fec0000041828 */
[-C--:B------:R-:W-:Y:S05]  /*140f0*/  HMMA.16816.F32.BF16 R44, R204, R214.reuse, R44 ;  /* 0x000000d6cc2c723c */ /* 0x080fea000004182c */
[----:B------:R-:W-:Y:S01]  /*14100*/  FSEL R213, R8, -INF , !P3 ;  /* 0xff80000008d57808 */ /* 0x000fe20005800000 */
[C---:B------:R-:W-:Y:S04]  /*14110*/  HMMA.16816.F32.BF16 R48, R200.reuse, R214, R48 ;  /* 0x000000d6c830723c */ /* 0x040fe80000041830 */
[----:B------:R-:W-:Y:S02]  /*14120*/  ISETP.GE.AND P3, PT, R2, R239, PT ;  /* 0x000000ef0200720c */ /* 0x000fe40003f66270 */
[----:B------:R-:W-:Y:S02]  /*14130*/  FSEL R212, R10, -INF , !P4 ;  /* 0xff8000000ad47808 */ /* 0x000fe40006000000 */
[----:B------:R-:W-:Y:S03]  /*14140*/  ISETP.GE.OR P3, PT, R2, R245, !P3 ;  /* 0x000000f50200720c */ /* 0x000fe60005f66670 */
[----:B------:R-:W-:Y:S01]  /*14150*/  FSEL R215, R12, -INF , !P1 ;  /* 0xff8000000cd77808 */ /* 0x000fe20004800000 */
[----:B------:R-:W-:Y:S01]  /*14160*/  VIADD R2, R0, 0x9 ;  /* 0x0000000900027836 */ /* 0x000fe20000000000 */
[----:B------:R-:W-:Y:S01]  /*14170*/  FSEL R210, R18, -INF , !P3 ;  /* 0xff80000012d27808 */ /* 0x000fe20005800000 */
[-C--:B--2---:R-:W-:Y:S03]  /*14180*/  HMMA.16816.F32.BF16 R52, R200, R4.reuse, R52 ;  /* 0x00000004c834723c */ /* 0x084fe60000041834 */
[C---:B------:R-:W-:Y:S02]  /*14190*/  ISETP.GE.AND P4, PT, R2.reuse, R237, PT ;  /* 0x000000ed0200720c */ /* 0x040fe40003f86270 */
[C---:B------:R-:W-:Y:S01]  /*141a0*/  ISETP.GE.AND P0, PT, R2.reuse, R235, PT ;  /* 0x000000eb0200720c */ /* 0x040fe20003f06270 */
[C---:B------:R-:W-:Y:S04]  /*141b0*/  HMMA.16816.F32.BF16 R56, R204.reuse, R4, R56 ;  /* 0x00000004cc38723c */ /* 0x040fe80000041838 */
[C---:B------:R-:W-:Y:S02]  /*141c0*/  ISETP.GE.AND P6, PT, R2.reuse, R241, PT ;  /* 0x000000f10200720c */ /* 0x040fe40003fc6270 */
[C---:B------:R-:W-:Y:S01]  /*141d0*/  ISETP.GE.AND P1, PT, R2.reuse, R239, PT ;  /* 0x000000ef0200720c */ /* 0x040fe20003f26270 */
[-C--:B------:R-:W-:Y:S03]  /*141e0*/  HMMA.16816.F32.BF16 R60, R204, R6.reuse, R60 ;  /* 0x00000006cc3c723c */ /* 0x080fe6000004183c */
[C---:B------:R-:W-:Y:S02]  /*141f0*/  ISETP.GE.OR P4, PT, R2.reuse, R247, !P4 ;  /* 0x000000f70200720c */ /* 0x040fe40006786670 */
[C---:B------:R-:W-:Y:S01]  /*14200*/  ISETP.GE.OR P0, PT, R2.reuse, R243, !P0 ;  /* 0x000000f30200720c */ /* 0x040fe20004706670 */
[C---:B------:R-:W-:Y:S01]  /*14210*/  HMMA.16816.F32.BF16 R64, R200.reuse, R6, R64 ;  /* 0x00000006c840723c */ /* 0x040fe20000041840 */
[----:B------:R-:W1:Y:S03]  /*14220*/  LDSM.16.M88.4 R4, [R220+0x2000] ;  /* 0x00200000dc04783b */ /* 0x000e660000000200 */
[C---:B------:R-:W-:Y:S02]  /*14230*/  ISETP.GE.OR P6, PT, R2.reuse, R249, !P6 ;  /* 0x000000f90200720c */ /* 0x040fe400077c6670 */
[----:B------:R-:W-:Y:S01]  /*14240*/  ISETP.GE.OR P1, PT, R2, R245, !P1 ;  /* 0x000000f50200720c */ /* 0x000fe20004f26670 */
[----:B------:R-:W-:Y:S01]  /*14250*/  VIADD R2, R0, 0x10 ;  /* 0x0000001000027836 */ /* 0x000fe20000000000 */
[----:B------:R-:W-:Y:S03]  /*14260*/  FSEL R214, R13, -INF , !P4 ;  /* 0xff8000000dd67808 */ /* 0x000fe60006000000 */
[----:B------:R-:W-:Y:S02]  /*14270*/  FSEL R240, R15, -INF , !P0 ;  /* 0xff8000000ff07808 */ /* 0x000fe40004000000 */
[C---:B------:R-:W-:Y:S02]  /*14280*/  ISETP.GE.AND P0, PT, R2.reuse, R241, PT ;  /* 0x000000f10200720c */ /* 0x040fe40003f06270 */
[C---:B------:R-:W-:Y:S02]  /*14290*/  ISETP.GE.AND P2, PT, R2.reuse, R239, PT ;  /* 0x000000ef0200720c */ /* 0x040fe40003f46270 */
[C---:B------:R-:W-:Y:S02]  /*142a0*/  ISETP.GE.AND P4, PT, R2.reuse, R237, PT ;  /* 0x000000ed0200720c */ /* 0x040fe40003f86270 */
[C---:B------:R-:W-:Y:S02]  /*142b0*/  ISETP.GE.AND P5, PT, R2.reuse, R235, PT ;  /* 0x000000eb0200720c */ /* 0x040fe40003fa6270 */
[C---:B------:R-:W-:Y:S02]  /*142c0*/  ISETP.GE.OR P0, PT, R2.reuse, R249, !P0 ;  /* 0x000000f90200720c */ /* 0x040fe40004706670 */
[C---:B------:R-:W-:Y:S02]  /*142d0*/  ISETP.GE.OR P2, PT, R2.reuse, R245, !P2 ;  /* 0x000000f50200720c */ /* 0x040fe40005746670 */
[C---:B------:R-:W-:Y:S02]  /*142e0*/  ISETP.GE.OR P4, PT, R2.reuse, R247, !P4 ;  /* 0x000000f70200720c */ /* 0x040fe40006786670 */
[----:B------:R-:W-:Y:S01]  /*142f0*/  ISETP.GE.OR P5, PT, R2, R243, !P5 ;  /* 0x000000f30200720c */ /* 0x000fe20006fa6670 */
[----:B------:R-:W-:Y:S01]  /*14300*/  VIADD R2, R0, 0x11 ;  /* 0x0000001100027836 */ /* 0x000fe20000000000 */
[----:B------:R-:W-:Y:S02]  /*14310*/  FSEL R209, R17, -INF , !P6 ;  /* 0xff80000011d17808 */ /* 0x000fe40007000000 */
[----:B------:R-:W-:Y:S02]  /*14320*/  FSEL R19, R19, -INF , !P1 ;  /* 0xff80000013137808 */ /* 0x000fe40004800000 */
[----:B------:R-:W-:Y:S02]  /*14330*/  FSEL R143, R20, -INF , !P0 ;  /* 0xff800000148f7808 */ /* 0x000fe40004000000 */
[C---:B------:R-:W-:Y:S02]  /*14340*/  ISETP.GE.AND P3, PT, R2.reuse, R241, PT ;  /* 0x000000f10200720c */ /* 0x040fe40003f66270 */
[C---:B------:R-:W-:Y:S01]  /*14350*/  ISETP.GE.AND P1, PT, R2.reuse, R239, PT ;  /* 0x000000ef0200720c */ /* 0x040fe20003f26270 */
[----:B------:R-:W-:Y:S01]  /*14360*/  STL [R1+0x10], R143 ;  /* 0x0000108f01007387 */ /* 0x000fe20000100800 */
[C---:B------:R-:W-:Y:S02]  /*14370*/  ISETP.GE.AND P6, PT, R2.reuse, R237, PT ;  /* 0x000000ed0200720c */ /* 0x040fe40003fc6270 */
[C---:B------:R-:W-:Y:S01]  /*14380*/  ISETP.GE.AND P0, PT, R2.reuse, R235, PT ;  /* 0x000000eb0200720c */ /* 0x040fe20003f06270 */
[-C--:B-1----:R-:W-:Y:S03]  /*14390*/  HMMA.16816.F32.BF16 R68, R200, R4.reuse, R68 ;  /* 0x00000004c844723c */ /* 0x082fe60000041844 */
[C---:B------:R-:W-:Y:S02]  /*143a0*/  ISETP.GE.OR P3, PT, R2.reuse, R249, !P3 ;  /* 0x000000f90200720c */ /* 0x040fe40005f66670 */
[C---:B------:R-:W-:Y:S01]  /*143b0*/  ISETP.GE.OR P1, PT, R2.reuse, R245, !P1 ;  /* 0x000000f50200720c */ /* 0x040fe20004f26670 */
[C---:B------:R-:W-:Y:S04]  /*143c0*/  HMMA.16816.F32.BF16 R72, R204.reuse, R4, R72 ;  /* 0x00000004cc48723c */ /* 0x040fe80000041848 */
[C---:B------:R-:W-:Y:S02]  /*143d0*/  ISETP.GE.OR P6, PT, R2.reuse, R247, !P6 ;  /* 0x000000f70200720c */ /* 0x040fe400077c6670 */
[----:B------:R-:W-:Y:S01]  /*143e0*/  ISETP.GE.OR P0, PT, R2, R243, !P0 ;  /* 0x000000f30200720c */ /* 0x000fe20004706670 */
[----:B------:R-:W-:Y:S01]  /*143f0*/  VIADD R2, R0, 0x18 ;  /* 0x0000001800027836 */ /* 0x000fe20000000000 */
[----:B------:R-:W-:Y:S01]  /*14400*/  FSEL R142, R21, -INF , !P3 ;  /* 0xff800000158e7808 */ /* 0x000fe20005800000 */
[-C--:B------:R-:W-:Y:S03]  /*14410*/  HMMA.16816.F32.BF16 R76, R204, R6.reuse, R76 ;  /* 0x00000006cc4c723c */ /* 0x080fe6000004184c */
[----:B------:R-:W-:Y:S01]  /*14420*/  FSEL R140, R22, -INF , !P2 ;  /* 0xff800000168c7808 */ /* 0x000fe20005000000 */
[----:B------:R-:W-:Y:S01]  /*14430*/  STL [R1+0x8], R142 ;  /* 0x0000088e01007387 */ /* 0x000fe20000100800 */
[----:B------:R-:W-:Y:S01]  /*14440*/  FSEL R138, R23, -INF , !P1 ;  /* 0xff800000178a7808 */ /* 0x000fe20004800000 */
[C---:B------:R-:W-:Y:S02]  /*14450*/  HMMA.16816.F32.BF16 R80, R200.reuse, R6, R80 ;  /* 0x00000006c850723c */ /* 0x040fe40000041850 */
[----:B------:R-:W-:Y:S02]  /*14460*/  STL [R1+0x4], R140 ;  /* 0x0000048c01007387 */ /* 0x000fe40000100800 */
[----:B------:R-:W-:Y:S02]  /*14470*/  ISETP.GE.AND P1, PT, R2, R237, PT ;  /* 0x000000ed0200720c */ /* 0x000fe40003f26270 */
[----:B------:R-:W-:Y:S01]  /*14480*/  FSEL R24, R24, -INF , !P4 ;  /* 0xff80000018187808 */ /* 0x000fe20006000000 */
[----:B------:R-:W-:Y:S01]  /*14490*/  STL [R1+0x1c], R138 ;  /* 0x00001c8a01007387 */ /* 0x000fe20000100800 */
        /* <DEDUP_REMOVED lines=36> */
[----:B------:R-:W-:Y:S01]  /*146e0*/  FSEL R251, R35, -INF , !P1 ;  /* 0xff80000023fb7808 */ /* 0x000fe20004800000 */
[----:B------:R-:W-:Y:S01]  /*146f0*/  STL [R1], R141 ;  /* 0x0000008d01007387 */ /* 0x000fe20000100800 */
[----:B------:R-:W-:Y:S02]  /*14700*/  FSEL R139, R36, -INF , !P0 ;  /* 0xff800000248b7808 */ /* 0x000fe40004000000 */
[C---:B------:R-:W-:Y:S02]  /*14710*/  ISETP.GE.AND P4, PT, R2.reuse, R241, PT ;  /* 0x000000f10200720c */ /* 0x040fe40003f86270 */
[C---:B------:R-:W-:Y:S01]  /*14720*/  ISETP.GE.AND P1, PT, R2.reuse, R239, PT ;  /* 0x000000ef0200720c */ /* 0x040fe20003f26270 */
[----:B------:R-:W-:Y:S01]  /*14730*/  STL [R1+0x78], R139 ;  /* 0x0000788b01007387 */ /* 0x000fe20000100800 */
        /* <DEDUP_REMOVED lines=10> */
[----:B------:R-:W-:Y:S01]  /*147e0*/  STL [R1+0x70], R137 ;  /* 0x0000708901007387 */ /* 0x000fe20000100800 */
        /* <DEDUP_REMOVED lines=11> */
[----:B------:R-:W-:Y:S01]  /*148a0*/  FSEL R17, R43, -INF , !P0 ;  /* 0xff8000002b117808 */ /* 0x000fe20004000000 */
[----:B------:R-:W-:Y:S01]  /*148b0*/  IMAD.MOV.U32 R43, RZ, RZ, R28 ;  /* 0x000000ffff2b7224 */ /* 0x000fe200078e001c */
[C---:B------:R-:W-:Y:S01]  /*148c0*/  ISETP.GE.AND P3, PT, R2.reuse, R237, PT ;  /* 0x000000ed0200720c */ /* 0x040fe20003f66270 */
[----:B------:R-:W-:Y:S01]  /*148d0*/  IMAD.MOV.U32 R28, RZ, RZ, R27 ;  /* 0x000000ffff1c7224 */ /* 0x000fe200078e001b */
[----:B------:R-:W-:Y:S02]  /*148e0*/  ISETP.GE.AND P0, PT, R2, R235, PT ;  /* 0x000000eb0200720c */ /* 0x000fe40003f06270 */
[----:B------:R-:W-:Y:S01]  /*148f0*/  FSEL R33, R44, -INF , !P1 ;  /* 0xff8000002c217808 */ /* 0x000fe20004800000 */
[----:B------:R-:W-:Y:S01]  /*14900*/  IMAD.MOV.U32 R44, RZ, RZ, R29 ;  /* 0x000000ffff2c7224 */ /* 0x000fe200078e001d */
[C---:B------:R-:W-:Y:S02]  /*14910*/  ISETP.GE.OR P3, PT, R2.reuse, R247, !P3 ;  /* 0x000000f70200720c */ /* 0x040fe40005f66670 */
[----:B------:R-:W-:Y:S01]  /*14920*/  ISETP.GE.OR P0, PT, R2, R243, !P0 ;  /* 0x000000f30200720c */ /* 0x000fe20004706670 */
[----:B------:R-:W-:Y:S01]  /*14930*/  STL [R1+0x84], R33 ;  /* 0x0000842101007387 */ /* 0x000fe20000100800 */
[----:B------:R-:W-:Y:S01]  /*14940*/  FSEL R26, R45, -INF , !P3 ;  /* 0xff8000002d1a7808 */ /* 0x000fe20005800000 */
[----:B------:R-:W-:Y:S01]  /*14950*/  IMAD.MOV.U32 R45, RZ, RZ, R18 ;  /* 0x000000ffff2d7224 */ /* 0x000fe200078e0012 */
[----:B------:R-:W-:Y:S02]  /*14960*/  FSEL R14, R47, -INF , !P0 ;  /* 0xff8000002f0e7808 */ /* 0x000fe40004000000 */
[----:B------:R-:W-:Y:S01]  /*14970*/  FSEL R4, R48, -INF , !P4 ;  /* 0xff80000030047808 */ /* 0x000fe20006000000 */
[----:B------:R-:W-:Y:S01]  /*14980*/  STL [R1+0x88], R26 ;  /* 0x0000881a01007387 */ /* 0x000fe20000100800 */
[----:B------:R-:W-:Y:S01]  /*14990*/  FSEL R10, R41, -INF , !P6 ;  /* 0xff800000290a7808 */ /* 0x000fe20007000000 */
[----:B------:R-:W-:Y:S01]  /*149a0*/  IMAD.MOV.U32 R41, RZ, RZ, R23 ;  /* 0x000000ffff297224 */ /* 0x000fe200078e0017 */
[C---:B------:R-:W-:Y:S01]  /*149b0*/  ISETP.GE.AND P6, PT, R2.reuse, R241, PT ;  /* 0x000000f10200720c */ /* 0x040fe20003fc6270 */
[----:B------:R-:W-:Y:S01]  /*149c0*/  STL [R1+0x90], R14 ;  /* 0x0000900e01007387 */ /* 0x000fe20000100800 */
[C---:B------:R-:W-:Y:S02]  /*149d0*/  ISETP.GE.AND P1, PT, R2.reuse, R239, PT ;  /* 0x000000ef0200720c */ /* 0x040fe40003f26270 */
[C---:B------:R-:W-:Y:S01]  /*149e0*/  ISETP.GE.OR P6, PT, R2.reuse, R249, !P6 ;  /* 0x000000f90200720c */ /* 0x040fe200077c6670 */
[----:B------:R1:W-:Y:S01]  /*149f0*/  STL [R1+0x44], R4 ;  /* 0x0000440401007387 */ /* 0x0003e20000100800 */
[----:B------:R-:W-:Y:S01]  /*14a00*/  ISETP.GE.OR P1, PT, R2, R245, !P1 ;  /* 0x000000f50200720c */ /* 0x000fe20004f26670 */
[----:B------:R-:W-:Y:S01]  /*14a10*/  VIADD R2, R0, 0x30 ;  /* 0x0000003000027836 */ /* 0x000fe20000000000 */
[----:B------:R-:W-:Y:S01]  /*14a20*/  FSEL R42, R46, -INF , !P2 ;  /* 0xff8000002e2a7808 */ /* 0x000fe20005000000 */
[----:B------:R-:W-:Y:S01]  /*14a30*/  IMAD.MOV.U32 R46, RZ, RZ, R10 ;  /* 0x000000ffff2e7224 */ /* 0x000fe200078e000a */
[----:B------:R-:W-:Y:S01]  /*14a40*/  FSEL R15, R50, -INF , !P5 ;  /* 0xff800000320f7808 */ /* 0x000fe20006800000 */
[----:B------:R-:W-:Y:S01]  /*14a50*/  IMAD.MOV.U32 R50, RZ, RZ, R45 ;  /* 0x000000ffff327224 */ /* 0x000fe200078e002d */
        /* <DEDUP_REMOVED lines=10> */
[----:B-1----:R-:W-:Y:S02]  /*14b00*/  FSEL R4, R49, -INF , !P6 ;  /* 0xff80000031047808 */ /* 0x002fe40007000000 */
[----:B------:R-:W-:Y:S01]  /*14b10*/  FSEL R8, R52, -INF , !P0 ;  /* 0xff80000034087808 */ /* 0x000fe20004000000 */
[----:B------:R-:W-:Y:S01]  /*14b20*/  IMAD.MOV.U32 R52, RZ, RZ, R46 ;  /* 0x000000ffff347224 */ /* 0x000fe200078e002e */
[C---:B------:R-:W-:Y:S01]  /*14b30*/  ISETP.GE.AND P5, PT, R2.reuse, R241, PT ;  /* 0x000000f10200720c */ /* 0x040fe20003fa6270 */
[----:B------:R-:W-:Y:S01]  /*14b40*/  STL [R1+0x34], R4 ;  /* 0x0000340401007387 */ /* 0x000fe20000100800 */
[C---:B------:R-:W-:Y:S01]  /*14b50*/  ISETP.GE.AND P1, PT, R2.reuse, R239, PT ;  /* 0x000000ef0200720c */ /* 0x040fe20003f26270 */
[----:B------:R-:W-:Y:S01]  /*14b60*/  IMAD.MOV.U32 R46, RZ, RZ, R44 ;  /* 0x000000ffff2e7224 */ /* 0x000fe200078e002c */
[C---:B------:R-:W-:Y:S01]  /*14b70*/  ISETP.GE.AND P6, PT, R2.reuse, R237, PT ;  /* 0x000000ed0200720c */ /* 0x040fe20003fc6270 */
[----:B------:R-:W1:Y:S01]  /*14b80*/  LDSM.16.M88.4 R4, [R220+0x2800] ;  /* 0x00280000dc04783b */ /* 0x000e620000000200 */
[C---:B------:R-:W-:Y:S01]  /*14b90*/  ISETP.GE.AND P0, PT, R2.reuse, R235, PT ;  /* 0x000000eb0200720c */ /* 0x040fe20003f06270 */
[----:B------:R-:W-:Y:S01]  /*14ba0*/  IMAD.MOV.U32 R44, RZ, RZ, R17 ;  /* 0x000000ffff2c7224 */ /* 0x000fe200078e0011 */
[C---:B------:R-:W-:Y:S02]  /*14bb0*/  ISETP.GE.OR P5, PT, R2.reuse, R249, !P5 ;  /* 0x000000f90200720c */ /* 0x040fe40006fa6670 */
[C---:B------:R-:W-:Y:S02]  /*14bc0*/  ISETP.GE.OR P1, PT, R2.reuse, R245, !P1 ;  /* 0x000000f50200720c */ /* 0x040fe40004f26670 */
[C---:B------:R-:W-:Y:S01]  /*14bd0*/  ISETP.GE.OR P6, PT, R2.reuse, R247, !P6 ;  /* 0x000000f70200720c */ /* 0x040fe200077c6670 */
[----:B------:R-:W-:Y:S01]  /*14be0*/  STL [R1+0x64], R8 ;  /* 0x0000640801007387 */ /* 0x000fe20000100800 */
[----:B------:R-:W-:Y:S01]  /*14bf0*/  ISETP.GE.OR P0, PT, R2, R243, !P0 ;  /* 0x000000f30200720c */ /* 0x000fe20004706670 */
[----:B------:R-:W-:Y:S01]  /*14c00*/  VIADD R2, R0, 0x38 ;  /* 0x0000003800027836 */ /* 0x000fe20000000000 */
[----:B------:R-:W-:Y:S01]  /*14c10*/  FSEL R136, R53, -INF , !P5 ;  /* 0xff80000035887808 */ /* 0x000fe20006800000 */
[----:B------:R-:W-:Y:S01]  /*14c20*/  IMAD.MOV.U32 R53, RZ, RZ, R43 ;  /* 0x000000ffff357224 */ /* 0x000fe200078e002b */
[----:B------:R-:W-:Y:S01]  /*14c30*/  FSEL R54, R54, -INF , !P2 ;  /* 0xff80000036367808 */ /* 0x000fe20005000000 */
[----:B------:R-:W-:Y:S01]  /*14c40*/  IMAD.MOV.U32 R43, RZ, RZ, R21 ;  /* 0x000000ffff2b7224 */ /* 0x000fe200078e0015 */
[----:B------:R-:W-:Y:S01]  /*14c50*/  FSEL R48, R55, -INF , !P1 ;  /* 0xff80000037307808 */ /* 0x000fe20004800000 */
[----:B------:R-:W-:Y:S01]  /*14c60*/  STL [R1+0x60], R136 ;  /* 0x0000608801007387 */ /* 0x000fe20000100800 */
[----:B------:R-:W-:Y:S01]  /*14c70*/  FSEL R49, R56, -INF , !P3 ;  /* 0xff80000038317808 */ /* 0x000fe20005800000 */
[----:B------:R-:W-:Y:S01]  /*14c80*/  IMAD.MOV.U32 R55, RZ, RZ, R28 ;  /* 0x000000ffff377224 */ /* 0x000fe200078e001c */
[C---:B------:R-:W-:Y:S01]  /*14c90*/  ISETP.GE.AND P1, PT, R2.reuse, R237, PT ;  /* 0x000000ed0200720c */ /* 0x040fe20003f26270 */
[----:B------:R-:W-:Y:S01]  /*14ca0*/  STL [R1+0x58], R54 ;  /* 0x0000583601007387 */ /* 0x000fe20000100800 */
[C---:B------:R-:W-:Y:S01]  /*14cb0*/  ISETP.GE.AND P2, PT, R2.reuse, R235, PT ;  /* 0x000000eb0200720c */ /* 0x040fe20003f46270 */
[----:B------:R-:W-:Y:S01]  /*14cc0*/  IMAD.MOV.U32 R28, RZ, RZ, R22 ;  /* 0x000000ffff1c7224 */ /* 0x000fe200078e0016 */
[C---:B------:R-:W-:Y:S01]  /*14cd0*/  ISETP.GE.AND P5, PT, R2.reuse, R241, PT ;  /* 0x000000f10200720c */ /* 0x040fe20003fa6270 */
[----:B------:R-:W-:Y:S01]  /*14ce0*/  STL [R1+0x68], R48 ;  /* 0x0000683001007387 */ /* 0x000fe20000100800 */
[C---:B------:R-:W-:Y:S02]  /*14cf0*/  ISETP.GE.AND P3, PT, R2.reuse, R239, PT ;  /* 0x000000ef0200720c */ /* 0x040fe40003f66270 */
[C---:B------:R-:W-:Y:S02]  /*14d00*/  ISETP.GE.OR P1, PT, R2.reuse, R247, !P1 ;  /* 0x000000f70200720c */ /* 0x040fe40004f26670 */
[C---:B------:R-:W-:Y:S02]  /*14d10*/  ISETP.GE.OR P2, PT, R2.reuse, R243, !P2 ;  /* 0x000000f30200720c */ /* 0x040fe40005746670 */
[C---:B------:R-:W-:Y:S02]  /*14d20*/  ISETP.GE.OR P5, PT, R2.reuse, R249, !P5 ;  /* 0x000000f90200720c */ /* 0x040fe40006fa6670 */
[----:B------:R-:W-:Y:S01]  /*14d30*/  ISETP.GE.OR P3, PT, R2, R245, !P3 ;  /* 0x000000f50200720c */ /* 0x000fe20005f66670 */
[----:B------:R-:W-:Y:S01]  /*14d40*/  VIADD R2, R0, 0x39 ;  /* 0x0000003900027836 */ /* 0x000fe20000000000 */
[----:B------:R-:W-:Y:S01]  /*14d50*/  FSEL R30, R58, -INF , !P4 ;  /* 0xff8000003a1e7808 */ /* 0x000fe20006000000 */
[----:B------:R-:W-:Y:S01]  /*14d60*/  IMAD.MOV.U32 R58, RZ, RZ, R15 ;  /* 0x000000ffff3a7224 */ /* 0x000fe200078e000f */
[----:B------:R-:W-:Y:S01]  /*14d70*/  FSEL R34, R59, -INF , !P0 ;  /* 0xff8000003b227808 */ /* 0x000fe20004000000 */
[----:B------:R-:W-:Y:S01]  /*14d80*/  IMAD.MOV.U32 R59, RZ, RZ, R11 ;  /* 0x000000ffff3b7224 */ /* 0x000fe200078e000b */
[C---:B------:R-:W-:Y:S01]  /*14d90*/  ISETP.GE.AND P4, PT, R2.reuse, R237, PT ;  /* 0x000000ed0200720c */ /* 0x040fe20003f86270 */
[-C--:B-1----:R-:W-:Y:S03]  /*14da0*/  HMMA.16816.F32.BF16 R84, R200, R4.reuse, R84 ;  /* 0x00000004c854723c */ /* 0x082fe60000041854 */
[----:B------:R-:W-:Y:S02]  /*14db0*/  FSEL R16, R57, -INF , !P6 ;  /* 0xff80000039107808 */ /* 0x000fe40007000000 */
[C---:B------:R-:W-:Y:S01]  /*14dc0*/  ISETP.GE.AND P0, PT, R2.reuse, R235, PT ;  /* 0x000000eb0200720c */ /* 0x040fe20003f06270 */
[C---:B------:R-:W-:Y:S02]  /*14dd0*/  HMMA.16816.F32.BF16 R88, R204.reuse, R4, R88 ;  /* 0x00000004cc58723c */ /* 0x040fe40000041858 */
[----:B------:R-:W-:Y:S02]  /*14de0*/  STL [R1+0x98], R16 ;  /* 0x0000981001007387 */ /* 0x000fe40000100800 */
[C---:B------:R-:W-:Y:S02]  /*14df0*/  ISETP.GE.OR P4, PT, R2.reuse, R247, !P4 ;  /* 0x000000f70200720c */ /* 0x040fe40006786670 */
[C---:B------:R-:W-:Y:S01]  /*14e00*/  ISETP.GE.OR P0, PT, R2.reuse, R243, !P0 ;  /* 0x000000f30200720c */ /* 0x040fe20004706670 */
[-C--:B------:R-:W-:Y:S03]  /*14e10*/  HMMA.16816.F32.BF16 R92, R204, R6.reuse, R92 ;  /* 0x00000006cc5c723c */ /* 0x080fe6000004185c */
[C---:B------:R-:W-:Y:S02]  /*14e20*/  ISETP.GE.AND P6, PT, R2.reuse, R241, PT ;  /* 0x000000f10200720c */ /* 0x040fe40003fc6270 */
[----:B------:R-:W-:Y:S01]  /*14e30*/  FSEL R13, R61, -INF , !P4 ;  /* 0xff8000003d0d7808 */ /* 0x000fe20006000000 */
[C---:B------:R-:W-:Y:S04]  /*14e40*/  HMMA.16816.F32.BF16 R96, R200.reuse, R6, R96 ;  /* 0x00000006c860723c */ /* 0x040fe80000041860 */
[----:B------:R-:W-:Y:S01]  /*14e50*/  ISETP.GE.OR P6, PT, R2, R249, !P6 ;  /* 0x000000f90200720c */ /* 0x000fe200077c6670 */
[----:B------:R-:W-:Y:S01]  /*14e60*/  STL [R1+0x8c], R13 ;  /* 0x00008c0d01007387 */ /* 0x000fe20000100800 */
[----:B------:R-:W-:Y:S02]  /*14e70*/  FSEL R9, R63, -INF , !P0 ;  /* 0xff8000003f097808 */ /* 0x000fe40004000000 */
[----:B------:R-:W-:Y:S02]  /*14e80*/  FSEL R60, R60, -INF , !P1 ;  /* 0xff8000003c3c7808 */ /* 0x000fe40004800000 */
[----:B------:R-:W-:Y:S01]  /*14e90*/  ISETP.GE.AND P1, PT, R2, R239, PT ;  /* 0x000000ef0200720c */ /* 0x000fe20003f26270 */
[----:B------:R-:W-:Y:S01]  /*14ea0*/  STL [R1+0xac], R9 ;  /* 0x0000ac0901007387 */ /* 0x000fe20000100800 */
[----:B------:R-:W-:Y:S02]  /*14eb0*/  FSEL R64, R64, -INF , !P5 ;  /* 0xff80000040407808 */ /* 0x000fe40006800000 */
[----:B------:R-:W-:Y:S01]  /*14ec0*/  ISETP.GE.OR P1, PT, R2, R245, !P1 ;  /* 0x000000f50200720c */ /* 0x000fe20004f26670 */
[----:B------:R-:W-:Y:S01]  /*14ed0*/  VIADD R2, R0, 0x40 ;  /* 0x0000004000027836 */ /* 0x000fe20000000000 */
[----:B------:R-:W-:Y:S01]  /*14ee0*/  FSEL R65, R65, -INF , !P6 ;  /* 0xff80000041417808 */ /* 0x000fe20007000000 */
[----:B------:R-:W-:Y:S01]  /*14ef0*/  STL [R1+0x54], R64 ;  /* 0x0000544001007387 */ /* 0x000fe20000100800 */
[----:B------:R-:W-:Y:S02]  /*14f00*/  FSEL R38, R66, -INF , !P3 ;  /* 0xff80000042267808 */ /* 0x000fe40005800000 */
[C---:B------:R-:W-:Y:S01]  /*14f10*/  ISETP.GE.AND P0, PT, R2.reuse, R241, PT ;  /* 0x000000f10200720c */ /* 0x040fe20003f06270 */
[----:B------:R-:W-:Y:S01]  /*14f20*/  STL [R1+0x50], R65 ;  /* 0x0000504101007387 */ /* 0x000fe20000100800 */
[----:B------:R-:W-:Y:S02]  /*14f30*/  FSEL R36, R67, -INF , !P1 ;  /* 0xff80000043247808 */ /* 0x000fe40004800000 */
[----:B------:R-:W-:Y:S01]  /*14f40*/  ISETP.GE.OR P0, PT, R2, R249, !P0 ;  /* 0x000000f90200720c */ /* 0x000fe20004706670 */
[----:B------:R-:W-:Y:S01]  /*14f50*/  STL [R1+0x80], R38 ;  /* 0x0000802601007387 */ /* 0x000fe20000100800 */
[----:B------:R-:W-:Y:S02]  /*14f60*/  FSEL R32, R62, -INF , !P2 ;  /* 0xff8000003e207808 */ /* 0x000fe40005000000 */
[----:B------:R-:W-:Y:S01]  /*14f70*/  FSEL R4, R68, -INF , !P0 ;  /* 0xff80000044047808 */ /* 0x000fe20004000000 */
[----:B------:R-:W-:Y:S01]  /*14f80*/  STL [R1+0x7c], R36 ;  /* 0x00007c2401007387 */ /* 0x000fe20000100800 */
[C---:B------:R-:W-:Y:S02]  /*14f90*/  ISETP.GE.AND P2, PT, R2.reuse, R239, PT ;  /* 0x000000ef0200720c */ /* 0x040fe40003f46270 */
[C---:B------:R-:W-:Y:S01]  /*14fa0*/  ISETP.GE.AND P4, PT, R2.reuse, R237, PT ;  /* 0x000000ed0200720c */ /* 0x040fe20003f86270 */
[----:B------:R1:W-:Y:S01]  /*14fb0*/  STL [R1+0x74], R4 ;  /* 0x0000740401007387 */ /* 0x0003e20000100800 */
[C---:B------:R-:W-:Y:S02]  /*14fc0*/  ISETP.GE.AND P5, PT, R2.reuse, R235, PT ;  /* 0x000000eb0200720c */ /* 0x040fe40003fa6270 */
[C---:B------:R-:W-:Y:S02]  /*14fd0*/  ISETP.GE.OR P2, PT, R2.reuse, R245, !P2 ;  /* 0x000000f50200720c */ /* 0x040fe40005746670 */
[C---:B------:R-:W-:Y:S02]  /*14fe0*/  ISETP.GE.OR P4, PT, R2.reuse, R247, !P4 ;  /* 0x000000f70200720c */ /* 0x040fe40006786670 */
[----:B------:R-:W-:Y:S01]  /*14ff0*/  ISETP.GE.OR P5, PT, R2, R243, !P5 ;  /* 0x000000f30200720c */ /* 0x000fe20006fa6670 */
[----:B------:R-:W-:Y:S01]  /*15000*/  VIADD R2, R0, 0x41 ;  /* 0x0000004100027836 */ /* 0x000fe20000000000 */
[----:B------:R-:W-:Y:S02]  /*15010*/  FSEL R35, R70, -INF , !P2 ;  /* 0xff80000046237808 */ /* 0x000fe40005000000 */
[----:B------:R-:W-:Y:S02]  /*15020*/  FSEL R12, R72, -INF , !P4 ;  /* 0xff800000480c7808 */ /* 0x000fe40006000000 */
[C---:B------:R-:W-:Y:S02]  /*15030*/  ISETP.GE.AND P3, PT, R2.reuse, R241, PT ;  /* 0x000000f10200720c */ /* 0x040fe40003f66270 */
[C---:B------:R-:W-:Y:S02]  /*15040*/  ISETP.GE.AND P0, PT, R2.reuse, R235, PT ;  /* 0x000000eb0200720c */ /* 0x040fe40003f06270 */
[C---:B------:R-:W-:Y:S02]  /*15050*/  ISETP.GE.OR P3, PT, R2.reuse, R249, !P3 ;  /* 0x000000f90200720c */ /* 0x040fe40005f66670 */
[C---:B------:R-:W-:Y:S02]  /*15060*/  ISETP.GE.OR P0, PT, R2.reuse, R243, !P0 ;  /* 0x000000f30200720c */ /* 0x040fe40004706670 */
[C---:B------:R-:W-:Y:S02]  /*15070*/  ISETP.GE.AND P1, PT, R2.reuse, R239, PT ;  /* 0x000000ef0200720c */ /* 0x040fe40003f26270 */
[C---:B------:R-:W-:Y:S02]  /*15080*/  ISETP.GE.AND P6, PT, R2.reuse, R237, PT ;  /* 0x000000ed0200720c */ /* 0x040fe40003fc6270 */
[----:B-1----:R-:W-:Y:S02]  /*15090*/  FSEL R4, R69, -INF , !P3 ;  /* 0xff80000045047808 */ /* 0x002fe40005800000 */
[----:B------:R-:W-:Y:S02]  /*150a0*/  FSEL R37, R75, -INF , !P0 ;  /* 0xff8000004b257808 */ /* 0x000fe40004000000 */
[C---:B------:R-:W-:Y:S01]  /*150b0*/  ISETP.GE.OR P1, PT, R2.reuse, R245, !P1 ;  /* 0x000000f50200720c */ /* 0x040fe20004f26670 */
[----:B------:R-:W-:Y:S01]  /*150c0*/  STL [R1+0x5c], R4 ;  /* 0x00005c0401007387 */ /* 0x000fe20000100800 */
[----:B------:R-:W-:Y:S01]  /*150d0*/  ISETP.GE.OR P6, PT, R2, R247, !P6 ;  /* 0x000000f70200720c */ /* 0x000fe200077c6670 */
[----:B------:R-:W-:Y:S01]  /*150e0*/  VIADD R2, R0, 0x48 ;  /* 0x0000004800027836 */ /* 0x000fe20000000000 */
[----:B------:R-:W-:Y:S01]  /*150f0*/  FSEL R51, R71, -INF , !P1 ;  /* 0xff80000047337808 */ /* 0x000fe20004800000 */
[----:B------:R-:W-:Y:S01]  /*15100*/  STL [R1+0xa0], R35 ;  /* 0x0000a02301007387 */ /* 0x000fe20000100800 */
[----:B------:R-:W-:Y:S02]  /*15110*/  FSEL R31, R73, -INF , !P6 ;  /* 0xff800000491f7808 */ /* 0x000fe40007000000 */
[C---:B------:R-:W-:Y:S01]  /*15120*/  ISETP.GE.AND P1, PT, R2.reuse, R237, PT ;  /* 0x000000ed0200720c */ /* 0x040fe20003f26270 */
[----:B------:R-:W-:Y:S01]  /*15130*/  STL [R1+0xb0], R12 ;  /* 0x0000b00c01007387 */ /* 0x000fe20000100800 */
[C---:B------:R-:W-:Y:S02]  /*15140*/  ISETP.GE.AND P2, PT, R2.reuse, R235, PT ;  /* 0x000000eb0200720c */ /* 0x040fe40003f46270 */
[C---:B------:R-:W-:Y:S01]  /*15150*/  ISETP.GE.AND P3, PT, R2.reuse, R241, PT ;  /* 0x000000f10200720c */ /* 0x040fe20003f66270 */
[----:B------:R1:W-:Y:S01]  /*15160*/  STL [R1+0xd4], R37 ;  /* 0x0000d42501007387 */ /* 0x0003e20000100800 */
[C---:B------:R-:W-:Y:S02]  /*15170*/  ISETP.GE.AND P4, PT, R2.reuse, R239, PT ;  /* 0x000000ef0200720c */ /* 0x040fe40003f86270 */
[C---:B------:R-:W-:Y:S01]  /*15180*/  ISETP.GE.OR P1, PT, R2.reuse, R247, !P1 ;  /* 0x000000f70200720c */ /* 0x040fe20004f26670 */
[----:B------:R-:W2:Y:S01]  /*15190*/  LDSM.16.M88.4 R4, [R220+0x3000] ;  /* 0x00300000dc04783b */ /* 0x000ea20000000200 */
[C---:B------:R-:W-:Y:S02]  /*151a0*/  ISETP.GE.OR P2, PT, R2.reuse, R243, !P2 ;  /* 0x000000f30200720c */ /* 0x040fe40005746670 */
[C---:B------:R-:W-:Y:S02]  /*151b0*/  ISETP.GE.OR P3, PT, R2.reuse, R249, !P3 ;  /* 0x000000f90200720c */ /* 0x040fe40005f66670 */
[----:B------:R-:W-:Y:S01]  /*151c0*/  ISETP.GE.OR P4, PT, R2, R245, !P4 ;  /* 0x000000f50200720c */ /* 0x000fe20006786670 */
[----:B------:R-:W-:Y:S01]  /*151d0*/  VIADD R2, R0, 0x49 ;  /* 0x0000004900027836 */ /* 0x000fe20000000000 */
[----:B------:R-:W-:Y:S02]  /*151e0*/  FSEL R10, R76, -INF , !P1 ;  /* 0xff8000004c0a7808 */ /* 0x000fe40004800000 */
[----:B------:R-:W-:Y:S02]  /*151f0*/  FSEL R56, R74, -INF , !P5 ;  /* 0xff8000004a387808 */ /* 0x000fe40006800000 */
[C---:B------:R-:W-:Y:S01]  /*15200*/  ISETP.GE.AND P0, PT, R2.reuse, R235, PT ;  /* 0x000000eb0200720c */ /* 0x040fe20003f06270 */
[----:B------:R-:W-:Y:S01]  /*15210*/  STL [R1+0xc4], R10 ;  /* 0x0000c40a01007387 */ /* 0x000fe20000100800 */
[C---:B------:R-:W-:Y:S02]  /*15220*/  ISETP.GE.AND P6, PT, R2.reuse, R241, PT ;  /* 0x000000f10200720c */ /* 0x040fe40003fc6270 */
[C---:B------:R-:W-:Y:S02]  /*15230*/  ISETP.GE.OR P0, PT, R2.reuse, R243, !P0 ;  /* 0x000000f30200720c */ /* 0x040fe40004706670 */
[----:B------:R-:W-:Y:S02]  /*15240*/  ISETP.GE.OR P6, PT, R2, R249, !P6 ;  /* 0x000000f90200720c */ /* 0x000fe400077c6670 */
[----:B------:R-:W-:Y:S02]  /*15250*/  FSEL R23, R79, -INF , !P0 ;  /* 0xff8000004f177808 */ /* 0x000fe40004000000 */
[----:B-1----:R-:W-:Y:S02]  /*15260*/  FSEL R37, R80, -INF , !P3 ;  /* 0xff80000050257808 */ /* 0x002fe40005800000 */
[----:B------:R-:W-:Y:S01]  /*15270*/  FSEL R47, R81, -INF , !P6 ;  /* 0xff800000512f7808 */ /* 0x000fe20007000000 */
[----:B------:R1:W-:Y:S01]  /*15280*/  STL [R1+0xc8], R23 ;  /* 0x0000c81701007387 */ /* 0x0003e20000100800 */
[C---:B------:R-:W-:Y:S01]  /*15290*/  ISETP.GE.AND P5, PT, R2.reuse, R237, PT ;  /* 0x000000ed0200720c */ /* 0x040fe20003fa6270 */
[----:B------:R-:W-:Y:S01]  /*152a0*/  IMAD.MOV.U32 R81, RZ, RZ, R32 ;  /* 0x000000ffff517224 */ /* 0x000fe200078e0020 */
[C---:B------:R-:W-:Y:S01]  /*152b0*/  ISETP.GE.AND P1, PT, R2.reuse, R239, PT ;  /* 0x000000ef0200720c */ /* 0x040fe20003f26270 */
[----:B------:R-:W-:Y:S01]  /*152c0*/  STL [R1+0x3c], R37 ;  /* 0x00003c2501007387 */ /* 0x000fe20000100800 */
[C---:B------:R-:W-:Y:S02]  /*152d0*/  ISETP.GE.OR P5, PT, R2.reuse, R247, !P5 ;  /* 0x000000f70200720c */ /* 0x040fe40006fa6670 */
[----:B------:R-:W-:Y:S01]  /*152e0*/  ISETP.GE.OR P1, PT, R2, R245, !P1 ;  /* 0x000000f50200720c */ /* 0x000fe20004f26670 */
[----:B------:R3:W-:Y:S01]  /*152f0*/  STL [R1+0x38], R47 ;  /* 0x0000382f01007387 */ /* 0x0007e20000100800 */
[----:B------:R-:W-:Y:S01]  /*15300*/  FSEL R18, R77, -INF , !P5 ;  /* 0xff8000004d127808 */ /* 0x000fe20006800000 */
[----:B------:R-:W-:Y:S01]  /*15310*/  VIADD R2, R0, 0x50 ;  /* 0x0000005000027836 */ /* 0x000fe20000000000 */
[----:B------:R-:W-:Y:S01]  /*15320*/  FSEL R29, R78, -INF , !P2 ;  /* 0xff8000004e1d7808 */ /* 0x000fe20005000000 */
[----:B------:R-:W-:Y:S01]  /*15330*/  IMAD.MOV.U32 R78, RZ, RZ, R51 ;  /* 0x000000ffff4e7224 */ /* 0x000fe200078e0033 */
[----:B------:R-:W-:Y:S01]  /*15340*/  FSEL R27, R82, -INF , !P4 ;  /* 0xff800000521b7808 */ /* 0x000fe20006000000 */
[----:B------:R-:W-:Y:S01]  /*15350*/  IMAD.MOV.U32 R82, RZ, RZ, R18 ;  /* 0x000000ffff527224 */ /* 0x000fe200078e0012 */
[C---:B------:R-:W-:Y:S01]  /*15360*/  ISETP.GE.AND P0, PT, R2.reuse, R241, PT ;  /* 0x000000f10200720c */ /* 0x040fe20003f06270 */
[-C--:B--2---:R-:W-:Y:S02]  /*15370*/  HMMA.16816.F32.BF16 R100, R200, R4.reuse, R100 ;  /* 0x00000004c864723c */ /* 0x084fe40000041864 */
[----:B------:R-:W-:Y:S01]  /*15380*/  STL [R1+0xa4], R27 ;  /* 0x0000a41b01007387 */ /* 0x000fe20000100800 */
[C---:B------:R-:W-:Y:S02]  /*15390*/  ISETP.GE.AND P2, PT, R2.reuse, R239, PT ;  /* 0x000000ef0200720c */ /* 0x040fe40003f46270 */
[C---:B------:R-:W-:Y:S01]  /*153a0*/  ISETP.GE.AND P5, PT, R2.reuse, R237, PT ;  /* 0x000000ed0200720c */ /* 0x040fe20003fa6270 */
[C---:B------:R-:W-:Y:S04]  /*153b0*/  HMMA.16816.F32.BF16 R104, R204.reuse, R4, R104 ;  /* 0x00000004cc68723c */ /* 0x040fe80000041868 */
[C---:B------:R-:W-:Y:S02]  /*153c0*/  ISETP.GE.AND P3, PT, R2.reuse, R235, PT ;  /* 0x000000eb0200720c */ /* 0x040fe40003f66270 */
[C---:B------:R-:W-:Y:S01]  /*153d0*/  ISETP.GE.OR P0, PT, R2.reuse, R249, !P0 ;  /* 0x000000f90200720c */ /* 0x040fe20004706670 */
[-C--:B------:R-:W-:Y:S03]  /*153e0*/  HMMA.16816.F32.BF16 R108, R204, R6.reuse, R108 ;  /* 0x00000006cc6c723c */ /* 0x080fe6000004186c */
[C---:B------:R-:W-:Y:S02]  /*153f0*/  ISETP.GE.OR P2, PT, R2.reuse, R245, !P2 ;  /* 0x000000f50200720c */ /* 0x040fe40005746670 */
[C---:B------:R-:W-:Y:S01]  /*15400*/  ISETP.GE.OR P5, PT, R2.reuse, R247, !P5 ;  /* 0x000000f70200720c */ /* 0x040fe20006fa6670 */
[C---:B------:R-:W-:Y:S04]  /*15410*/  HMMA.16816.F32.BF16 R112, R200.reuse, R6, R112 ;  /* 0x00000006c870723c */ /* 0x040fe80000041870 */
[----:B------:R-:W-:Y:S01]  /*15420*/  ISETP.GE.OR P3, PT, R2, R243, !P3 ;  /* 0x000000f30200720c */ /* 0x000fe20005f66670 */
[----:B------:R-:W-:Y:S01]  /*15430*/  VIADD R2, R0, 0x51 ;  /* 0x0000005100027836 */ /* 0x000fe20000000000 */
[----:B-1----:R-:W-:Y:S01]  /*15440*/  FSEL R23, R83, -INF , !P1 ;  /* 0xff80000053177808 */ /* 0x002fe20004800000 */
[----:B------:R-:W-:Y:S01]  /*15450*/  IMAD.MOV.U32 R83, RZ, RZ, R34 ;  /* 0x000000ffff537224 */ /* 0x000fe200078e0022 */
[----:B---3--:R-:W-:Y:S02]  /*15460*/  FSEL R47, R84, -INF , !P0 ;  /* 0xff800000542f7808 */ /* 0x008fe40004000000 */
[C---:B------:R-:W-:Y:S01]  /*15470*/  ISETP.GE.AND P1, PT, R2.reuse, R239, PT ;  /* 0x000000ef0200720c */ /* 0x040fe20003f26270 */
[----:B------:R-:W-:Y:S01]  /*15480*/  STL [R1+0xa8], R23 ;  /* 0x0000a81701007387 */ /* 0x000fe20000100800 */
[C---:B------:R-:W-:Y:S01]  /*15490*/  ISETP.GE.AND P4, PT, R2.reuse, R241, PT ;  /* 0x000000f10200720c */ /* 0x040fe20003f86270 */
[----:B------:R-:W-:Y:S01]  /*154a0*/  IMAD.MOV.U32 R84, RZ, RZ, R55 ;  /* 0x000000ffff547224 */ /* 0x000fe200078e0037 */
[C---:B------:R-:W-:Y:S01]  /*154b0*/  ISETP.GE.AND P6, PT, R2.reuse, R237, PT ;  /* 0x000000ed0200720c */ /* 0x040fe20003fc6270 */
[----:B------:R1:W-:Y:S01]  /*154c0*/  STL [R1+0x30], R47 ;  /* 0x0000302f01007387 */ /* 0x0003e20000100800 */
[C---:B------:R-:W-:Y:S02]  /*154d0*/  ISETP.GE.OR P4, PT, R2.reuse, R249, !P4 ;  /* 0x000000f90200720c */ /* 0x040fe40006786670 */
[C---:B------:R-:W-:Y:S02]  /*154e0*/  ISETP.GE.OR P1, PT, R2.reuse, R245, !P1 ;  /* 0x000000f50200720c */ /* 0x040fe40004f26670 */
[----:B------:R-:W-:Y:S02]  /*154f0*/  FSEL R45, R85, -INF , !P4 ;  /* 0xff800000552d7808 */ /* 0x000fe40006000000 */
[C---:B------:R-:W-:Y:S02]  /*15500*/  ISETP.GE.OR P6, PT, R2.reuse, R247, !P6 ;  /* 0x000000f70200720c */ /* 0x040fe400077c6670 */
[----:B------:R-:W-:Y:S01]  /*15510*/  ISETP.GE.AND P0, PT, R2, R235, PT ;  /* 0x000000eb0200720c */ /* 0x000fe20003f06270 */
[----:B------:R2:W-:Y:S01]  /*15520*/  STL [R1+0x20], R45 ;  /* 0x0000202d01007387 */ /* 0x0005e20000100800 */
[----:B------:R-:W-:Y:S02]  /*15530*/  FSEL R17, R86, -INF , !P2 ;  /* 0xff80000056117808 */ /* 0x000fe40005000000 */
        /* <DEDUP_REMOVED lines=9> */
[----:B------:R-:W-:Y:S01]  /*155d0*/  ISETP.GE.OR P4, PT, R2, R249, !P4 ;  /* 0x000000f90200720c */ /* 0x000fe20006786670 */
[----:B------:R-:W-:Y:S01]  /*155e0*/  STL [R1+0xe0], R4 ;  /* 0x0000e00401007387 */ /* 0x000fe20000100800 */
[----:B-1----:R-:W-:Y:S02]  /*155f0*/  FSEL R47, R87, -INF , !P1 ;  /* 0xff800000572f7808 */ /* 0x002fe40004800000 */
[----:B------:R-:W-:Y:S01]  /*15600*/  FSEL R57, R96, -INF , !P4 ;  /* 0xff80000060397808 */ /* 0x000fe20006000000 */
[----:B------:R-:W1:Y:S01]  /*15610*/  LDSM.16.M88.4 R4, [R220+0x3800] ;  /* 0x00380000dc04783b */ /* 0x000e620000000200 */
[----:B------:R-:W-:Y:S01]  /*15620*/  ISETP.GE.AND P1, PT, R2, R237, PT ;  /* 0x000000ed0200720c */ /* 0x000fe20003f26270 */
[----:B------:R-:W-:Y:S04]  /*15630*/  DEPBAR.LE SB0, 0x0 ;  /* 0x000080000000791a */ /* 0x000fe80000000000 */
[----:B--2---:R-:W-:Y:S01]  /*15640*/  FSEL R45, R88, -INF , !P5 ;  /* 0xff800000582d7808 */ /* 0x004fe20006800000 */
[----:B------:R-:W-:Y:S01]  /*15650*/  BAR.SYNC.DEFER_BLOCKING 0x0 ;  /* 0x0000000000007b1d */ /* 0x000fe20000010000 */
[C---:B------:R-:W-:Y:S02]  /*15660*/  ISETP.GE.AND P5, PT, R2.reuse, R239, PT ;  /* 0x000000ef0200720c */ /* 0x040fe40003fa6270 */
[C---:B------:R-:W-:Y:S02]  /*15670*/  ISETP.GE.OR P1, PT, R2.reuse, R247, !P1 ;  /* 0x000000f70200720c */ /* 0x040fe40004f26670 */
[C---:B------:R-:W-:Y:S02]  /*15680*/  ISETP.GE.OR P2, PT, R2.reuse, R243, !P2 ;  /* 0x000000f30200720c */ /* 0x040fe40005746670 */
[----:B------:R-:W-:Y:S01]  /*15690*/  ISETP.GE.OR P5, PT, R2, R245, !P5 ;  /* 0x000000f50200720c */ /* 0x000fe20006fa6670 */
[----:B------:R2:W-:Y:S01]  /*156a0*/  STL [R1+0x14], R57 ;  /* 0x0000143901007387 */ /* 0x0005e20000100800 */
[----:B------:R-:W-:Y:S01]  /*156b0*/  FSEL R85, R92, -INF , !P1 ;  /* 0xff8000005c557808 */ /* 0x000fe20004800000 */
[----:B------:R-:W-:Y:S01]  /*156c0*/  VIADD R2, R0, 0x59 ;  /* 0x0000005900027836 */ /* 0x000fe20000000000 */
[----:B------:R-:W-:Y:S02]  /*156d0*/  FSEL R21, R94, -INF , !P2 ;  /* 0xff8000005e157808 */ /* 0x000fe40005000000 */
[----:B------:R-:W-:Y:S02]  /*156e0*/  FSEL R15, R98, -INF , !P5 ;  /* 0xff800000620f7808 */ /* 0x000fe40006800000 */
[C---:B------:R-:W-:Y:S02]  /*156f0*/  ISETP.GE.AND P6, PT, R2.reuse, R241, PT ;  /* 0x000000f10200720c */ /* 0x040fe40003fc6270 */
[C---:B------:R-:W-:Y:S02]  /*15700*/  ISETP.GE.AND P3, PT, R2.reuse, R237, PT ;  /* 0x000000ed0200720c */ /* 0x040fe40003f66270 */
[C---:B------:R-:W-:Y:S02]  /*15710*/  ISETP.GE.OR P6, PT, R2.reuse, R249, !P6 ;  /* 0x000000f90200720c */ /* 0x040fe400077c6670 */
[C---:B------:R-:W-:Y:S02]  /*15720*/  ISETP.GE.AND P0, PT, R2.reuse, R235, PT ;  /* 0x000000eb0200720c */ /* 0x040fe40003f06270 */
[C---:B------:R-:W-:Y:S02]  /*15730*/  ISETP.GE.AND P1, PT, R2.reuse, R239, PT ;  /* 0x000000ef0200720c */ /* 0x040fe40003f26270 */
[C---:B------:R-:W-:Y:S02]  /*15740*/  ISETP.GE.OR P3, PT, R2.reuse, R247, !P3 ;  /* 0x000000f70200720c */ /* 0x040fe40005f66670 */
[C---:B------:R-:W-:Y:S02]  /*15750*/  ISETP.GE.OR P0, PT, R2.reuse, R243, !P0 ;  /* 0x000000f30200720c */ /* 0x040fe40004706670 */
[----:B------:R-:W-:Y:S01]  /*15760*/  ISETP.GE.OR P1, PT, R2, R245, !P1 ;  /* 0x000000f50200720c */ /* 0x000fe20004f26670 */
[----:B------:R-:W-:Y:S01]  /*15770*/  VIADD R2, R0, 0x60 ;  /* 0x0000006000027836 */ /* 0x000fe20000000000 */
[----:B------:R-:W-:Y:S01]  /*15780*/  FSEL R87, R93, -INF , !P3 ;  /* 0xff8000005d577808 */ /* 0x000fe20005800000 */
[-C--:B-1----:R-:W-:Y:S05]  /*15790*/  HMMA.16816.F32.BF16 R116, R200, R4.reuse, R116 ;  /* 0x00000004c874723c */ /* 0x082fea0000041874 */
[----:B--2---:R-:W-:Y:S01]  /*157a0*/  FSEL R57, R97, -INF , !P6 ;  /* 0xff80000061397808 */ /* 0x004fe20007000000 */
[C---:B------:R-:W-:Y:S04]  /*157b0*/  HMMA.16816.F32.BF16 R120, R204.reuse, R4, R120 ;  /* 0x00000004cc78723c */ /* 0x040fe80000041878 */
[C---:B------:R-:W-:Y:S01]  /*157c0*/  ISETP.GE.AND P2, PT, R2.reuse, R239, PT ;  /* 0x000000ef0200720c */ /* 0x040fe20003f46270 */
[----:B------:R1:W-:Y:S01]  /*157d0*/  STL [R1+0xc], R57 ;  /* 0x00000c3901007387 */ /* 0x0003e20000100800 */
[----:B------:R-:W-:Y:S01]  /*157e0*/  FSEL R22, R95, -INF , !P0 ;  /* 0xff8000005f167808 */ /* 0x000fe20004000000 */
[-C--:B------:R-:W-:Y:S02]  /*157f0*/  HMMA.16816.F32.BF16 R124, R204, R6.reuse, R124 ;  /* 0x00000006cc7c723c */ /* 0x080fe4000004187c */
[----:B------:R-:W-:Y:S01]  /*15800*/  STL [R1+0xc0], R15 ;  /* 0x0000c00f01007387 */ /* 0x000fe20000100800 */
[----:B------:R-:W-:Y:S01]  /*15810*/  ISETP.GE.AND P0, PT, R2, R241, PT ;  /* 0x000000f10200720c */ /* 0x000fe20003f06270 */
[----:B------:R-:W-:Y:S01]  /*15820*/  VIADD R5, R0, 0x70 ;  /* 0x0000007000057836 */ /* 0x000fe20000000000 */
[C---:B------:R-:W-:Y:S01]  /*15830*/  ISETP.GE.AND P3, PT, R2.reuse, R237, PT ;  /* 0x000000ed0200720c */ /* 0x040fe20003f66270 */
[----:B------:R-:W-:Y:S04]  /*15840*/  HMMA.16816.F32.BF16 R128, R200, R6, R128 ;  /* 0x00000006c880723c */ /* 0x000fe80000041880 */
[----:B------:R-:W-:Y:S01]  /*15850*/  ISETP.GE.AND P4, PT, R2, R235, PT ;  /* 0x000000eb0200720c */ /* 0x000fe20003f86270 */
[----:B------:R-:W-:Y:S01]  /*15860*/  VIADD R4, R0, 0x71 ;  /* 0x0000007100047836 */ /* 0x000fe20000000000 */
[C---:B------:R-:W-:Y:S02]  /*15870*/  ISETP.GE.OR P0, PT, R2.reuse, R249, !P0 ;  /* 0x000000f90200720c */ /* 0x040fe40004706670 */
[C---:B------:R-:W-:Y:S02]  /*15880*/  ISETP.GE.OR P2, PT, R2.reuse, R245, !P2 ;  /* 0x000000f50200720c */ /* 0x040fe40005746670 */
[C---:B------:R-:W-:Y:S02]  /*15890*/  ISETP.GE.OR P3, PT, R2.reuse, R247, !P3 ;  /* 0x000000f70200720c */ /* 0x040fe40005f66670 */
[----:B------:R-:W-:Y:S01]  /*158a0*/  ISETP.GE.OR P4, PT, R2, R243, !P4 ;  /* 0x000000f30200720c */ /* 0x000fe20006786670 */
[----:B------:R-:W-:Y:S01]  /*158b0*/  VIADD R2, R0, 0x61 ;  /* 0x0000006100027836 */ /* 0x000fe20000000000 */
[----:B------:R-:W-:Y:S02]  /*158c0*/  FSEL R61, R102, -INF , !P2 ;  /* 0xff800000663d7808 */ /* 0x000fe40005000000 */
[----:B------:R-:W-:Y:S01]  /*158d0*/  FSEL R91, R100, -INF , !P0 ;  /* 0xff800000645b7808 */ /* 0x000fe20004000000 */
[----:B-1----:R-:W-:Y:S01]  /*158e0*/  IMAD.MOV.U32 R57, RZ, RZ, R53 ;  /* 0x000000ffff397224 */ /* 0x002fe200078e0035 */
[C---:B------:R-:W-:Y:S01]  /*158f0*/  ISETP.GE.AND P5, PT, R2.reuse, R237, PT ;  /* 0x000000ed0200720c */ /* 0x040fe20003fa6270 */
[----:B------:R-:W-:Y:S01]  /*15900*/  IMAD.MOV.U32 R53, RZ, RZ, R52 ;  /* 0x000000ffff357224 */ /* 0x000fe200078e0034 */
[C---:B------:R-:W-:Y:S01]  /*15910*/  ISETP.GE.AND P0, PT, R2.reuse, R235, PT ;  /* 0x000000eb0200720c */ /* 0x040fe20003f06270 */
[----:B------:R-:W-:Y:S01]  /*15920*/  IMAD.MOV.U32 R52, RZ, RZ, R50 ;  /* 0x000000ffff347224 */ /* 0x000fe200078e0032 */
[C---:B------:R-:W-:Y:S01]  /*15930*/  ISETP.GE.OR P5, PT, R2.reuse, R247, !P5 ;  /* 0x000000f70200720c */ /* 0x040fe20006fa6670 */
[----:B------:R-:W-:Y:S01]  /*15940*/  IMAD.MOV.U32 R50, RZ, RZ, R41 ;  /* 0x000000ffff327224 */ /* 0x000fe200078e0029 */
[----:B------:R-:W-:Y:S01]  /*15950*/  FSEL R41, R99, -INF , !P1 ;  /* 0xff80000063297808 */ /* 0x000fe20004800000 */
[----:B------:R-:W-:Y:S01]  /*15960*/  IMAD.MOV.U32 R80, RZ, RZ, R57 ;  /* 0x000000ffff507224 */ /* 0x000fe200078e0039 */
[C---:B------:R-:W-:Y:S01]  /*15970*/  ISETP.GE.AND P1, PT, R2.reuse, R239, PT ;  /* 0x000000ef0200720c */ /* 0x040fe20003f26270 */
[----:B------:R-:W-:Y:S01]  /*15980*/  IMAD.MOV.U32 R57, RZ, RZ, R50 ;  /* 0x000000ffff397224 */ /* 0x000fe200078e0032 */
[----:B------:R-:W-:Y:S01]  /*15990*/  FSEL R62, R105, -INF , !P5 ;  /* 0xff800000693e7808 */ /* 0x000fe20006800000 */
[----:B------:R-:W-:Y:S01]  /*159a0*/  IMAD.MOV.U32 R105, RZ, RZ, R61 ;  /* 0x000000ffff697224 */ /* 0x000fe200078e003d */
[C---:B------:R-:W-:Y:S01]  /*159b0*/  ISETP.GE.OR P1, PT, R2.reuse, R245, !P1 ;  /* 0x000000f50200720c */ /* 0x040fe20004f26670 */
[----:B------:R-:W-:Y:S01]  /*159c0*/  IMAD.MOV.U32 R61, RZ, RZ, R59 ;  /* 0x000000ffff3d7224 */ /* 0x000fe200078e003b */
[----:B------:R-:W-:Y:S01]  /*159d0*/  ISETP.GE.OR P0, PT, R2, R243, !P0 ;  /* 0x000000f30200720c */ /* 0x000fe20004706670 */
[----:B------:R-:W-:Y:S01]  /*159e0*/  IMAD.MOV.U32 R59, RZ, RZ, R52 ;  /* 0x000000ffff3b7224 */ /* 0x000fe200078e0034 */
[----:B------:R-:W-:Y:S02]  /*159f0*/  FSEL R11, R103, -INF , !P1 ;  /* 0xff800000670b7808 */ /* 0x000fe40004800000 */
[----:B------:R-:W-:Y:S02]  /*15a00*/  FSEL R63, R106, -INF , !P4 ;  /* 0xff8000006a3f7808 */ /* 0x000fe40006000000 */
[----:B------:R-:W-:Y:S01]  /*15a10*/  FMNMX.FTZ R7, R236, R3, !PT ;  /* 0x00000003ec077209 */ /* 0x000fe20007810000 */
[----:B------:R-:W-:Y:S01]  /*15a20*/  STL [R1+0xb4], R11 ;  /* 0x0000b40b01007387 */ /* 0x000fe20000100800 */
[----:B------:R-:W-:Y:S02]  /*15a30*/  FMNMX.FTZ R6, R211, R132, !PT ;  /* 0x00000084d3067209 */ /* 0x000fe40007810000 */
[----:B------:R-:W-:Y:S01]  /*15a40*/  FMNMX.FTZ R7, R246, R7, !PT ;  /* 0x00000007f6077209 */ /* 0x000fe20007810000 */
[----:B------:R-:W2:Y:S01]  /*15a50*/  LDL R93, [R1+0x74] ;  /* 0x00007400015d7983 */ /* 0x000ea20000100800 */
[----:B------:R-:W-:Y:S02]  /*15a60*/  FMNMX.FTZ R6, R244, R6, !PT ;  /* 0x00000006f4067209 */ /* 0x000fe40007810000 */
[----:B------:R-:W-:Y:S01]  /*15a70*/  FMNMX.FTZ R7, R208, R7, !PT ;  /* 0x00000007d0077209 */ /* 0x000fe20007810000 */
[----:B------:R1:W-:Y:S01]  /*15a80*/  STL [R1+0xe4], R62 ;  /* 0x0000e43e01007387 */ /* 0x0003e20000100800 */
[----:B------:R-:W-:Y:S02]  /*15a90*/  FMNMX.FTZ R6, R210, R6, !PT ;  /* 0x00000006d2067209 */ /* 0x000fe40007810000 */
[----:B------:R-:W-:Y:S01]  /*15aa0*/  FMNMX.FTZ R7, R209, R7, !PT ;  /* 0x00000007d1077209 */ /* 0x000fe20007810000 */
[----:B------:R-:W3:Y:S01]  /*15ab0*/  LDL R92, [R1+0x5c] ;  /* 0x00005c00015c7983 */ /* 0x000ee20000100800 */
[----:B------:R-:W-:Y:S02]  /*15ac0*/  FMNMX.FTZ R6, R19, R6, !PT ;  /* 0x0000000613067209 */ /* 0x000fe40007810000 */
[----:B------:R-:W-:Y:S01]  /*15ad0*/  FMNMX.FTZ R7, R143, R7, !PT ;  /* 0x000000078f077209 */ /* 0x000fe20007810000 */
[----:B------:R-:W4:Y:S01]  /*15ae0*/  LDL R95, [R1+0x38] ;  /* 0x00003800015f7983 */ /* 0x000f220000100800 */
[----:B------:R-:W-:Y:S02]  /*15af0*/  FMNMX.FTZ R6, R140, R6, !PT ;  /* 0x000000068c067209 */ /* 0x000fe40007810000 */
[----:B------:R-:W-:Y:S01]  /*15b00*/  FMNMX.FTZ R7, R142, R7, !PT ;  /* 0x000000078e077209 */ /* 0x000fe20007810000 */
[----:B------:R-:W4:Y:S01]  /*15b10*/  LDL R97, [R1+0x30] ;  /* 0x0000300001617983 */ /* 0x000f220000100800 */
[----:B------:R-:W-:Y:S02]  /*15b20*/  FMNMX.FTZ R6, R138, R6, !PT ;  /* 0x000000068a067209 */ /* 0x000fe40007810000 */
[----:B------:R-:W-:Y:S01]  /*15b30*/  FMNMX.FTZ R7, R250, R7, !PT ;  /* 0x00000007fa077209 */ /* 0x000fe20007810000 */
[----:B------:R-:W4:Y:S01]  /*15b40*/  LDL R99, [R1+0x20] ;  /* 0x0000200001637983 */ /* 0x000f220000100800 */
[C---:B------:R-:W-:Y:S02]  /*15b50*/  ISETP.GE.AND P6, PT, R2.reuse, R241, PT ;  /* 0x000000f10200720c */ /* 0x040fe40003fc6270 */
[----:B------:R-:W-:Y:S01]  /*15b60*/  FMNMX.FTZ R7, R141, R7, !PT ;  /* 0x000000078d077209 */ /* 0x000fe20007810000 */
[----:B------:R-:W4:Y:S01]  /*15b70*/  LDL R102, [R1+0x14] ;  /* 0x0000140001667983 */ /* 0x000f220000100800 */
[----:B------:R-:W-:Y:S01]  /*15b80*/  ISETP.GE.OR P6, PT, R2, R249, !P6 ;  /* 0x000000f90200720c */ /* 0x000fe200077c6670 */
[----:B------:R-:W-:Y:S01]  /*15b90*/  VIADD R2, R0, 0x68 ;  /* 0x0000006800027836 */ /* 0x000fe20000000000 */
[----:B------:R-:W-:Y:S01]  /*15ba0*/  FMNMX.FTZ R7, R139, R7, !PT ;  /* 0x000000078b077209 */ /* 0x000fe20007810000 */
[----:B------:R-:W4:Y:S01]  /*15bb0*/  LDL R103, [R1+0xc] ;  /* 0x00000c0001677983 */ /* 0x000f220000100800 */
[----:B-1----:R-:W-:Y:S02]  /*15bc0*/  FSEL R62, R107, -INF , !P0 ;  /* 0xff8000006b3e7808 */ /* 0x002fe40004000000 */
[----:B------:R-:W-:Y:S01]  /*15bd0*/  FMNMX.FTZ R7, R137, R7, !PT ;  /* 0x0000000789077209 */ /* 0x000fe20007810000 */
[----:B------:R1:W-:Y:S01]  /*15be0*/  STL [R1+0xe8], R63 ;  /* 0x0000e83f01007387 */ /* 0x0003e20000100800 */
[----:B------:R-:W-:Y:S02]  /*15bf0*/  FSEL R90, R101, -INF , !P6 ;  /* 0xff800000655a7808 */ /* 0x000fe40007000000 */
[----:B------:R-:W-:Y:S01]  /*15c00*/  FSEL R79, R104, -INF , !P3 ;  /* 0xff800000684f7808 */ /* 0x000fe20005800000 */
[----:B------:R1:W-:Y:S01]  /*15c10*/  STL [R1+0xec], R62 ;  /* 0x0000ec3e01007387 */ /* 0x0003e20000100800 */
[C---:B------:R-:W-:Y:S02]  /*15c20*/  ISETP.GE.AND P2, PT, R2.reuse, R241, PT ;  /* 0x000000f10200720c */ /* 0x040fe40003f46270 */
[C---:B------:R-:W-:Y:S01]  /*15c30*/  ISETP.GE.AND P1, PT, R2.reuse, R239, PT ;  /* 0x000000ef0200720c */ /* 0x040fe20003f26270 */
[----:B------:R-:W2:Y:S01]  /*15c40*/  LDL R89, [R1+0x44] ;  /* 0x0000440001597983 */ /* 0x000ea20000100800 */
[C---:B------:R-:W-:Y:S02]  /*15c50*/  ISETP.GE.AND P6, PT, R2.reuse, R237, PT ;  /* 0x000000ed0200720c */ /* 0x040fe40003fc6270 */
[C---:B------:R-:W-:Y:S01]  /*15c60*/  ISETP.GE.AND P3, PT, R2.reuse, R235, PT ;  /* 0x000000eb0200720c */ /* 0x040fe20003f66270 */
[----:B------:R-:W3:Y:S01]  /*15c70*/  LDL R88, [R1+0x34] ;  /* 0x0000340001587983 */ /* 0x000ee20000100800 */
[C---:B------:R-:W-:Y:S02]  /*15c80*/  ISETP.GE.OR P2, PT, R2.reuse, R249, !P2 ;  /* 0x000000f90200720c */ /* 0x040fe40005746670 */
[C---:B------:R-:W-:Y:S01]  /*15c90*/  ISETP.GE.OR P1, PT, R2.reuse, R245, !P1 ;  /* 0x000000f50200720c */ /* 0x040fe20004f26670 */
[----:B------:R2:W5:Y:S01]  /*15ca0*/  LDL.LU R143, [R1+0x13c] ;  /* 0x00013c00018f7983 */ /* 0x0005620000300800 */
[C---:B------:R-:W-:Y:S02]  /*15cb0*/  ISETP.GE.OR P6, PT, R2.reuse, R247, !P6 ;  /* 0x000000f70200720c */ /* 0x040fe400077c6670 */
[----:B------:R-:W-:Y:S01]  /*15cc0*/  ISETP.GE.OR P3, PT, R2, R243, !P3 ;  /* 0x000000f30200720c */ /* 0x000fe20005f66670 */
[----:B------:R2:W5:Y:S01]  /*15cd0*/  LDL.LU R142, [R1+0x138] ;  /* 0x00013800018e7983 */ /* 0x0005620000300800 */
[----:B------:R-:W-:Y:S01]  /*15ce0*/  FSEL R112, R112, -INF , !P2 ;  /* 0xff80000070707808 */ /* 0x000fe20005000000 */
[----:B------:R-:W-:Y:S01]  /*15cf0*/  VIADD R2, R0, 0x69 ;  /* 0x0000006900027836 */ /* 0x000fe20000000000 */
[----:B------:R-:W-:Y:S01]  /*15d00*/  FSEL R107, R114, -INF , !P1 ;  /* 0xff800000726b7808 */ /* 0x000fe20004800000 */
[----:B------:R2:W5:Y:S01]  /*15d10*/  LDL.LU R141, [R1+0x134] ;  /* 0x00013400018d7983 */ /* 0x0005620000300800 */
[----:B------:R-:W-:Y:S01]  /*15d20*/  ISETP.GE.AND P1, PT, R5, R239, PT ;  /* 0x000000ef0500720c */ /* 0x000fe20003f26270 */
[----:B-1----:R-:W-:Y:S01]  /*15d30*/  IMAD.MOV.U32 R63, RZ, RZ, R58 ;  /* 0x000000ffff3f7224 */ /* 0x002fe200078e003a */
[C---:B------:R-:W-:Y:S01]  /*15d40*/  ISETP.GE.AND P4, PT, R2.reuse, R241, PT ;  /* 0x000000f10200720c */ /* 0x040fe20003f86270 */
[----:B------:R1:W5:Y:S01]  /*15d50*/  LDL.LU R140, [R1+0x130] ;  /* 0x00013000018c7983 */ /* 0x0003620000300800 */
[C---:B------:R-:W-:Y:S01]  /*15d60*/  ISETP.GE.AND P0, PT, R2.reuse, R239, PT ;  /* 0x000000ef0200720c */ /* 0x040fe20003f06270 */
[----:B------:R-:W-:Y:S01]  /*15d70*/  IMAD.MOV.U32 R58, RZ, RZ, R53 ;  /* 0x000000ffff3a7224 */ /* 0x000fe200078e0035 */
[C---:B------:R-:W-:Y:S01]  /*15d80*/  ISETP.GE.OR P4, PT, R2.reuse, R249, !P4 ;  /* 0x000000f90200720c */ /* 0x040fe20006786670 */
[----:B------:R1:W5:Y:S01]  /*15d90*/  LDL.LU R139, [R1+0x12c] ;  /* 0x00012c00018b7983 */ /* 0x0003620000300800 */
[C---:B------:R-:W-:Y:S01]  /*15da0*/  ISETP.GE.AND P5, PT, R2.reuse, R237, PT ;  /* 0x000000ed0200720c */ /* 0x040fe20003fa6270 */
[----:B------:R-:W-:Y:S01]  /*15db0*/  IMAD.MOV.U32 R62, RZ, RZ, R49 ;  /* 0x000000ffff3e7224 */ /* 0x000fe200078e0031 */
[----:B------:R-:W-:Y:S01]  /*15dc0*/  ISETP.GE.AND P2, PT, R2, R235, PT ;  /* 0x000000eb0200720c */ /* 0x000fe20003f46270 */
[----:B------:R1:W5:Y:S01]  /*15dd0*/  LDL.LU R138, [R1+0x128] ;  /* 0x00012800018a7983 */ /* 0x0003620000300800 */
[----:B------:R-:W-:Y:S02]  /*15de0*/  FSEL R113, R113, -INF , !P4 ;  /* 0xff80000071717808 */ /* 0x000fe40006000000 */
[----:B------:R-:W-:Y:S01]  /*15df0*/  ISETP.GE.AND P4, PT, R4, R241, PT ;  /* 0x000000f10400720c */ /* 0x000fe20003f86270 */
[----:B------:R1:W5:Y:S01]  /*15e00*/  LDL.LU R137, [R1+0x124] ;  /* 0x0001240001897983 */ /* 0x0003620000300800 */
[C---:B------:R-:W-:Y:S02]  /*15e10*/  ISETP.GE.OR P0, PT, R2.reuse, R245, !P0 ;  /* 0x000000f50200720c */ /* 0x040fe40004706670 */
[C---:B------:R-:W-:Y:S02]  /*15e20*/  ISETP.GE.OR P5, PT, R2.reuse, R247, !P5 ;  /* 0x000000f70200720c */ /* 0x040fe40006fa6670 */
[----:B------:R-:W-:Y:S01]  /*15e30*/  ISETP.GE.OR P2, PT, R2, R243, !P2 ;  /* 0x000000f30200720c */ /* 0x000fe20005746670 */
[----:B------:R-:W-:Y:S01]  /*15e40*/  VIADD R2, R0, 0x78 ;  /* 0x0000007800027836 */ /* 0x000fe20000000000 */
[----:B------:R-:W-:Y:S01]  /*15e50*/  ISETP.GE.OR P4, PT, R4, R249, !P4 ;  /* 0x000000f90400720c */ /* 0x000fe20006786670 */
[----:B------:R-:W-:Y:S01]  /*15e60*/  VIADD R0, R0, 0x79 ;  /* 0x0000007900007836 */ /* 0x000fe20000000000 */
[----:B------:R-:W-:Y:S02]  /*15e70*/  ISETP.GE.OR P1, PT, R5, R245, !P1 ;  /* 0x000000f50500720c */ /* 0x000fe40004f26670 */
[----:B------:R-:W-:Y:S02]  /*15e80*/  FSEL R117, R117, -INF , !P4 ;  /* 0xff80000075757808 */ /* 0x000fe40006000000 */
[----:B------:R-:W-:Y:S02]  /*15e90*/  FSEL R118, R118, -INF , !P1 ;  /* 0xff80000076767808 */ /* 0x000fe40004800000 */
[-C--:B------:R-:W-:Y:S02]  /*15ea0*/  ISETP.GE.AND P4, PT, R2, R241.reuse, PT ;  /* 0x000000f10200720c */ /* 0x080fe40003f86270 */
[----:B------:R-:W-:Y:S02]  /*15eb0*/  ISETP.GE.AND P1, PT, R0, R241, PT ;  /* 0x000000f10000720c */ /* 0x000fe40003f26270 */
[-C--:B------:R-:W-:Y:S02]  /*15ec0*/  ISETP.GE.OR P4, PT, R2, R249.reuse, !P4 ;  /* 0x000000f90200720c */ /* 0x080fe40006786670 */
[----:B------:R-:W-:Y:S02]  /*15ed0*/  ISETP.GE.OR P1, PT, R0, R249, !P1 ;  /* 0x000000f90000720c */ /* 0x000fe40004f26670 */
[----:B------:R-:W-:Y:S02]  /*15ee0*/  FMNMX.FTZ R6, R252, R6, !PT ;  /* 0x00000006fc067209 */ /* 0x000fe40007810000 */
[----:B------:R-:W-:Y:S02]  /*15ef0*/  FSEL R104, R115, -INF , !P0 ;  /* 0xff80000073687808 */ /* 0x000fe40004000000 */
[----:B------:R-:W-:Y:S02]  /*15f00*/  FSEL R128, R128, -INF , !P4 ;  /* 0xff80000080807808 */ /* 0x000fe40006000000 */
[----:B------:R-:W-:Y:S02]  /*15f10*/  FSEL R129, R129, -INF , !P1 ;  /* 0xff80000081817808 */ /* 0x000fe40004800000 */
[C---:B------:R-:W-:Y:S02]  /*15f20*/  ISETP.GE.AND P0, PT, R5.reuse, R241, PT ;  /* 0x000000f10500720c */ /* 0x040fe40003f06270 */
[C---:B------:R-:W-:Y:S02]  /*15f30*/  ISETP.GE.AND P4, PT, R5.reuse, R237, PT ;  /* 0x000000ed0500720c */ /* 0x040fe40003f86270 */
[----:B------:R-:W-:Y:S02]  /*15f40*/  ISETP.GE.AND P1, PT, R5, R235, PT ;  /* 0x000000eb0500720c */ /* 0x000fe40003f26270 */
[----:B------:R-:W-:Y:S02]  /*15f50*/  FMNMX.FTZ R6, R251, R6, !PT ;  /* 0x00000006fb067209 */ /* 0x000fe40007810000 */
[C---:B------:R-:W-:Y:S02]  /*15f60*/  ISETP.GE.OR P0, PT, R5.reuse, R249, !P0 ;  /* 0x000000f90500720c */ /* 0x040fe40004706670 */
[C---:B------:R-:W-:Y:S02]  /*15f70*/  ISETP.GE.OR P4, PT, R5.reuse, R247, !P4 ;  /* 0x000000f70500720c */ /* 0x040fe40006786670 */
[----:B------:R-:W-:Y:S02]  /*15f80*/  ISETP.GE.OR P1, PT, R5, R243, !P1 ;  /* 0x000000f30500720c */ /* 0x000fe40004f26670 */
[----:B------:R-:W-:Y:S02]  /*15f90*/  FMNMX.FTZ R5, R213, R133, !PT ;  /* 0x00000085d5057209 */ /* 0x000fe40007810000 */
[----:B------:R-:W-:Y:S02]  /*15fa0*/  FMNMX.FTZ R6, R43, R6, !PT ;  /* 0x000000062b067209 */ /* 0x000fe40007810000 */
[----:B------:R-:W-:Y:S02]  /*15fb0*/  FMNMX.FTZ R5, R242, R5, !PT ;  /* 0x00000005f2057209 */ /* 0x000fe40007810000 */
[----:B------:R-:W-:Y:S02]  /*15fc0*/  FSEL R116, R116, -INF , !P0 ;  /* 0xff80000074747808 */ /* 0x000fe40004000000 */
[----:B------:R-:W-:Y:S02]  /*15fd0*/  FMNMX.FTZ R5, R215, R5, !PT ;  /* 0x00000005d7057209 */ /* 0x000fe40007810000 */
[C---:B------:R-:W-:Y:S04]  /*15fe0*/  ISETP.GE.AND P0, PT, R4.reuse, R239, PT ;  /* 0x000000ef0400720c */ /* 0x040fe80003f06270 */
[----:B------:R-:W-:Y:S04]  /*15ff0*/  ISETP.GE.OR P0, PT, R4, R245, !P0 ;  /* 0x000000f50400720c */ /* 0x000fe80004706670 */
[----:B------:R-:W-:Y:S02]  /*16000*/  FSEL R119, R119, -INF , !P0 ;  /* 0xff80000077777808 */ /* 0x000fe40004000000 */
[C---:B------:R-:W-:Y:S04]  /*16010*/  ISETP.GE.AND P0, PT, R2.reuse, R239, PT ;  /* 0x000000ef0200720c */ /* 0x040fe80003f06270 */
[----:B------:R-:W-:Y:S04]  /*16020*/  ISETP.GE.OR P0, PT, R2, R245, !P0 ;  /* 0x000000f50200720c */ /* 0x000fe80004706670 */
[----:B------:R-:W-:Y:S02]  /*16030*/  FSEL R130, R130, -INF , !P0 ;  /* 0xff80000082827808 */ /* 0x000fe40004000000 */
[C---:B------:R-:W-:Y:S04]  /*16040*/  ISETP.GE.AND P0, PT, R0.reuse, R239, PT ;  /* 0x000000ef0000720c */ /* 0x040fe80003f06270 */
[----:B------:R-:W-:Y:S04]  /*16050*/  ISETP.GE.OR P0, PT, R0, R245, !P0 ;  /* 0x000000f50000720c */ /* 0x000fe80004706670 */
[----:B------:R-:W-:Y:S02]  /*16060*/  FSEL R131, R131, -INF , !P0 ;  /* 0xff80000083837808 */ /* 0x000fe40004000000 */
[----:B------:R-:W-:Y:S02]  /*16070*/  PLOP3.LUT P0, PT, PT, PT, UP0, 0x80, 0x0 ;  /* 0x000000000000781c */ /* 0x000fe40003f0f008 */
[----:B--2---:R-:W-:Y:S04]  /*16080*/  FMNMX.FTZ R7, R89, R7, !PT ;  /* 0x0000000759077209 */ /* 0x004fe80007810000 */
[----:B---3--:R-:W-:Y:S04]  /*16090*/  FMNMX.FTZ R7, R88, R7, !PT ;  /* 0x0000000758077209 */ /* 0x008fe80007810000 */
[----:B------:R-:W-:Y:S02]  /*160a0*/  FMNMX.FTZ R8, R8, R7, !PT ;  /* 0x0000000708087209 */ /* 0x000fe40007810000 */
[----:B------:R-:W-:Y:S02]  /*160b0*/  FMNMX.FTZ R7, R39, R6, !PT ;  /* 0x0000000627077209 */ /* 0x000fe40007810000 */
[----:B------:R-:W-:Y:S02]  /*160c0*/  FMNMX.FTZ R8, R136, R8, !PT ;  /* 0x0000000888087209 */ /* 0x000fe40007810000 */
[----:B------:R-:W-:Y:S01]  /*160d0*/  FMNMX.FTZ R7, R63, R7, !PT ;  /* 0x000000073f077209 */ /* 0x000fe20007810000 */
[----:B------:R1:W5:Y:S01]  /*160e0*/  LDL.LU R136, [R1+0x120] ;  /* 0x0001200001887983 */ /* 0x0003620000300800 */
        /* <DEDUP_REMOVED lines=19> */
[----:B----4-:R-:W-:Y:S02]  /*16220*/  FMNMX.FTZ R71, R95, R71, !PT ;  /* 0x000000475f477209 */ /* 0x010fe40007810000 */
        /* <DEDUP_REMOVED lines=48> */
[----:B-1----:R-:W-:Y:S06]  /*16530*/  @P0 BRA `(.L_x_611) ;  /* 0xffffffc800bc0947 */ /* 0x002fec000383ffff */
.L_x_610:
[----:B------:R1:W-:Y:S01]  /*16540*/  STL [R1+0x138], R225 ;  /* 0x000138e101007387 */ /* 0x0003e20000100800 */
[----:B------:R-:W-:Y:S01]  /*16550*/  FMNMX.FTZ R5, R56, R17, !PT ;  /* 0x0000001138057209 */ /* 0x000fe20007810000 */
[----:B----4-:R-:W-:Y:S01]  /*16560*/  IMAD.MOV.U32 R12, RZ, RZ, R20 ;  /* 0x000000ffff0c7224 */ /* 0x010fe200078e0014 */
[----:B------:R-:W-:Y:S01]  /*16570*/  FSEL R115, R108, -INF , !P6 ;  /* 0xff8000006c737808 */ /* 0x000fe20007000000 */
[----:B------:R-:W2:Y:S01]  /*16580*/  SHFL.BFLY PT, R8, R71, 0x2, 0x1f ;  /* 0x0c401f0047087f89 */ /* 0x000ea200000e0000 */
[C---:B------:R-:W-:Y:S01]  /*16590*/  ISETP.GE.AND P0, PT, R4.reuse, R237, PT ;  /* 0x000000ed0400720c */ /* 0x040fe20003f06270 */
[----:B------:R-:W-:Y:S01]  /*165a0*/  IMAD.MOV.U32 R9, RZ, RZ, R39 ;  /* 0x000000ffff097224 */ /* 0x000fe200078e0027 */
[C---:B------:R-:W-:Y:S01]  /*165b0*/  ISETP.GE.AND P6, PT, R4.reuse, R235, PT ;  /* 0x000000eb0400720c */ /* 0x040fe20003fc6270 */
[----:B------:R-:W-:Y:S01]  /*165c0*/  UISETP.GT.AND UP0, UPT, UR24, UR12, UPT ;  /* 0x0000000c1800728c */ /* 0x000fe2000bf04270 */
[C---:B------:R-:W-:Y:S01]  /*165d0*/  ISETP.GE.OR P0, PT, R4.reuse, R247, !P0 ;  /* 0x000000f70400720c */ /* 0x040fe20004706670 */
[----:B------:R-:W-:Y:S01]  /*165e0*/  UMOV UR21, UR24 ;  /* 0x0000001800157c82 */ /* 0x000fe20008000000 */
[----:B------:R-:W-:Y:S02]  /*165f0*/  ISETP.GE.OR P6, PT, R4, R243, !P6 ;  /* 0x000000f30400720c */ /* 0x000fe400077c6670 */
[----:B------:R-:W-:Y:S02]  /*16600*/  FMNMX.FTZ R6, R118, R16, !PT ;  /* 0x0000001076067209 */ /* 0x000fe40007810000 */
[----:B------:R-:W-:Y:S02]  /*16610*/  FMNMX.FTZ R7, R45, R18, !PT ;  /* 0x000000122d077209 */ /* 0x000fe40007810000 */
[----:B------:R-:W-:Y:S02]  /*16620*/  FSEL R201, R111, -INF , !P2 ;  /* 0xff8000006fc97808 */ /* 0x000fe40005000000 */
[----:B------:R-:W-:Y:S02]  /*16630*/  MOV R111, R21 ;  /* 0x00000015006f7202 */ /* 0x000fe40000000f00 */
[----:B------:R-:W-:Y:S02]  /*16640*/  FMNMX.FTZ R70, R119, R6, !PT ;  /* 0x0000000677467209 */ /* 0x000fe40007810000 */
[----:B------:R-:W-:Y:S01]  /*16650*/  FMNMX.FTZ R6, R86, R7, !PT ;  /* 0x0000000756067209 */ /* 0x000fe20007810000 */
[----:B-1----:R-:W3:Y:S01]  /*16660*/  LDL.LU R225, [R1+0xc8] ;  /* 0x0000c80001e17983 */ /* 0x002ee20000300800 */
[----:B------:R-:W-:Y:S02]  /*16670*/  FSEL R200, R110, -INF , !P3 ;  /* 0xff8000006ec87808 */ /* 0x000fe40005800000 */
[----:B------:R-:W-:Y:S01]  /*16680*/  MOV R110, R22 ;  /* 0x00000016006e7202 */ /* 0x000fe20000000f00 */
[----:B------:R1:W-:Y:S01]  /*16690*/  STL [R1+0x134], R224 ;  /* 0x000134e001007387 */ /* 0x0003e20000100800 */
[----:B------:R-:W-:Y:S02]  /*166a0*/  FMNMX.FTZ R6, R85, R6, !PT ;  /* 0x0000000655067209 */ /* 0x000fe40007810000 */
[----:B------:R-:W-:Y:S02]  /*166b0*/  FMNMX.FTZ R70, R130, R70, !PT ;  /* 0x0000004682467209 */ /* 0x000fe40007810000 */
[----:B------:R-:W-:Y:S02]  /*166c0*/  FMNMX.FTZ R6, R87, R6, !PT ;  /* 0x0000000657067209 */ /* 0x000fe40007810000 */
[----:B------:R-:W-:Y:S02]  /*166d0*/  FMNMX.FTZ R70, R131, R70, !PT ;  /* 0x0000004683467209 */ /* 0x000fe40007810000 */
[----:B------:R-:W-:Y:S02]  /*166e0*/  FSEL R121, R121, -INF , !P0 ;  /* 0xff80000079797808 */ /* 0x000fe40004000000 */
[C---:B------:R-:W-:Y:S01]  /*166f0*/  ISETP.GE.AND P0, PT, R2.reuse, R235, PT ;  /* 0x000000eb0200720c */ /* 0x040fe20003f06270 */
[----:B------:R-:W4:Y:S01]  /*16700*/  SHFL.BFLY PT, R7, R70, 0x2, 0x1f ;  /* 0x0c401f0046077f89 */ /* 0x000f2200000e0000 */
[C---:B------:R-:W-:Y:S02]  /*16710*/  ISETP.GE.AND P3, PT, R2.reuse, R237, PT ;  /* 0x000000ed0200720c */ /* 0x040fe40003f66270 */
[----:B------:R-:W-:Y:S02]  /*16720*/  FSEL R114, R109, -INF , !P5 ;  /* 0xff8000006d727808 */ /* 0x000fe40006800000 */
[C---:B------:R-:W-:Y:S02]  /*16730*/  ISETP.GE.OR P0, PT, R2.reuse, R243, !P0 ;  /* 0x000000f30200720c */ /* 0x040fe40004706670 */
[----:B------:R-:W-:Y:S02]  /*16740*/  ISETP.GE.OR P3, PT, R2, R247, !P3 ;  /* 0x000000f70200720c */ /* 0x000fe40005f66670 */
[----:B------:R-:W-:Y:S02]  /*16750*/  FSEL R203, R122, -INF , !P1 ;  /* 0xff8000007acb7808 */ /* 0x000fe40004800000 */
[----:B------:R-:W-:Y:S01]  /*16760*/  FSEL R120, R120, -INF , !P4 ;  /* 0xff80000078787808 */ /* 0x000fe20006000000 */
[----:B-1----:R-:W3:Y:S01]  /*16770*/  LDL.LU R224, [R1+0xe8] ;  /* 0x0000e80001e07983 */ /* 0x002ee20000300800 */
[C---:B------:R-:W-:Y:S02]  /*16780*/  ISETP.GE.AND P1, PT, R0.reuse, R235, PT ;  /* 0x000000eb0000720c */ /* 0x040fe40003f26270 */
[C---:B------:R-:W-:Y:S01]  /*16790*/  ISETP.GE.AND P2, PT, R0.reuse, R237, PT ;  /* 0x000000ed0000720c */ /* 0x040fe20003f46270 */
[----:B------:R1:W-:Y:S01]  /*167a0*/  STL [R1+0x130], R223 ;  /* 0x000130df01007387 */ /* 0x0003e20000100800 */
[----:B------:R-:W-:Y:S01]  /*167b0*/  FSEL R202, R123, -INF , !P6 ;  /* 0xff8000007bca7808 */ /* 0x000fe20007000000 */
[----:B------:R-:W-:Y:S01]  /*167c0*/  IMAD.MOV.U32 R123, RZ, RZ, R29 ;  /* 0x000000ffff7b7224 */ /* 0x000fe200078e001d */
[C---:B------:R-:W-:Y:S02]  /*167d0*/  ISETP.GE.OR P1, PT, R0.reuse, R243, !P1 ;  /* 0x000000f30000720c */ /* 0x040fe40004f26670 */
[----:B------:R-:W-:Y:S02]  /*167e0*/  ISETP.GE.OR P2, PT, R0, R247, !P2 ;  /* 0x000000f70000720c */ /* 0x000fe40005746670 */
[----:B------:R-:W-:Y:S02]  /*167f0*/  FSEL R126, R126, -INF , !P0 ;  /* 0xff8000007e7e7808 */ /* 0x000fe40004000000 */
[----:B------:R-:W-:Y:S02]  /*16800*/  FSEL R124, R124, -INF , !P3 ;  /* 0xff8000007c7c7808 */ /* 0x000fe40005800000 */
[----:B------:R-:W-:Y:S02]  /*16810*/  FSEL R72, R127, -INF , !P1 ;  /* 0xff8000007f487808 */ /* 0x000fe40004800000 */
[----:B------:R-:W-:Y:S02]  /*16820*/  FSEL R125, R125, -INF , !P2 ;  /* 0xff8000007d7d7808 */ /* 0x000fe40005000000 */
[----:B------:R-:W-:Y:S02]  /*16830*/  MOV R11, R25 ;  /* 0x00000019000b7202 */ /* 0x000fe40000000f00 */
[----:B------:R-:W-:Y:S02]  /*16840*/  MOV R10, R24 ;  /* 0x00000018000a7202 */ /* 0x000fe40000000f00 */
[----:B------:R-:W-:Y:S01]  /*16850*/  MOV R127, R80 ;  /* 0x00000050007f7202 */ /* 0x000fe20000000f00 */
[----:B------:R-:W-:Y:S01]  /*16860*/  LDSM.16.MT88.4 R24, [R216+0x8000] ;  /* 0x00800000d818783b */ /* 0x000fe20000004200 */
[----:B------:R-:W-:Y:S02]  /*16870*/  MOV R109, R30 ;  /* 0x0000001e006d7202 */ /* 0x000fe40000000f00 */
[----:B------:R-:W-:Y:S05]  /*16880*/  MOV R122, R78 ;  /* 0x0000004e007a7202 */ /* 0x000fea0000000f00 */
[----:B-1----:R-:W3:Y:S04]  /*16890*/  LDL.LU R223, [R1+0xe0] ;  /* 0x0000e00001df7983 */ /* 0x002ee80000300800 */
[----:B------:R1:W-:Y:S04]  /*168a0*/  STL [R1+0x12c], R222 ;  /* 0x00012cde01007387 */ /* 0x0003e80000100800 */
[----:B-1----:R-:W3:Y:S04]  /*168b0*/  LDL.LU R222, [R1+0xec] ;  /* 0x0000ec0001de7983 */ /* 0x002ee80000300800 */
[----:B------:R1:W-:Y:S04]  /*168c0*/  STL [R1+0x128], R221 ;  /* 0x000128dd01007387 */ /* 0x0003e80000100800 */
[----:B-1----:R-:W3:Y:S04]  /*168d0*/  LDL.LU R221, [R1+0xe4] ;  /* 0x0000e40001dd7983 */ /* 0x002ee80000300800 */
[----:B------:R1:W-:Y:S04]  /*168e0*/  STL [R1+0x124], R220 ;  /* 0x000124dc01007387 */ /* 0x0003e80000100800 */
[----:B-1----:R-:W3:Y:S04]  /*168f0*/  LDL.LU R220, [R1+0xd4] ;  /* 0x0000d40001dc7983 */ /* 0x002ee80000300800 */
[----:B------:R1:W-:Y:S04]  /*16900*/  STL [R1+0x120], R135 ;  /* 0x0001208701007387 */ /* 0x0003e80000100800 */
[----:B-1----:R-:W3:Y:S04]  /*16910*/  LDL.LU R135, [R1+0xdc] ;  /* 0x0000dc0001877983 */ /* 0x002ee80000300800 */
[----:B------:R-:W3:Y:S04]  /*16920*/  LDL.LU R18, [R1+0xf0] ;  /* 0x0000f00001127983 */ /* 0x000ee80000300800 */
[----:B------:R-:W3:Y:S01]  /*16930*/  LDL.LU R13, [R1+0xf4] ;  /* 0x0000f400010d7983 */ /* 0x000ee20000300800 */
[----:B--2---:R-:W-:Y:S02]  /*16940*/  FMNMX.FTZ R71, R71, R8, !PT ;  /* 0x0000000847477209 */ /* 0x004fe40007810000 */
[----:B----4-:R-:W-:Y:S02]  /*16950*/  FMNMX.FTZ R70, R70, R7, !PT ;  /* 0x0000000746467209 */ /* 0x010fe40007810000 */
[----:B---3--:R-:W-:Y:S04]  /*16960*/  FMNMX.FTZ R5, R220, R5, !PT ;  /* 0x00000005dc057209 */ /* 0x008fe80007810000 */
[----:B------:R-:W-:Y:S04]  /*16970*/  FMNMX.FTZ R5, R29, R5, !PT ;  /* 0x000000051d057209 */ /* 0x000fe80007810000 */
[----:B------:R-:W-:Y:S04]  /*16980*/  FMNMX.FTZ R5, R225, R5, !PT ;  /* 0x00000005e1057209 */ /* 0x000fe80007810000 */
        /* <DEDUP_REMOVED lines=9> */
[----:B------:R-:W-:Y:S01]  /*16a20*/  FMNMX.FTZ R4, R224, R4, !PT ;  /* 0x00000004e0047209 */ /* 0x000fe20007810000 */
[----:B------:R-:W2:Y:S01]  /*16a30*/  SHFL.BFLY PT, R5, R70, 0x1, 0x1f ;  /* 0x0c201f0046057f89 */ /* 0x000ea200000e0000 */
        /* <DEDUP_REMOVED lines=8> */
[----:B-1----:R-:W-:Y:S01]  /*16ac0*/  FMNMX.FTZ R71, R71, R6, !PT ;  /* 0x0000000647477209 */ /* 0x002fe20007810000 */
[----:B------:R-:W1:Y:S01]  /*16ad0*/  SHFL.BFLY PT, R4, R69, 0x2, 0x1f ;  /* 0x0c401f0045047f89 */ /* 0x000e6200000e0000 */
[----:B------:R-:W-:Y:S02]  /*16ae0*/  FMNMX.FTZ R0, R202, R2, !PT ;  /* 0x00000002ca007209 */ /* 0x000fe40007810000 */
[C---:B------:R-:W-:Y:S01]  /*16af0*/  FSETP.NEU.FTZ.AND P3, PT, R71.reuse, -INF , PT ;  /* 0xff8000004700780b */ /* 0x040fe20003f7d000 */
[----:B------:R-:W-:Y:S01]  /*16b00*/  FMUL.FTZ R73, R71, UR4 ;  /* 0x0000000447497c20 */ /* 0x000fe20008410000 */
[----:B------:R-:W-:Y:S02]  /*16b10*/  FMNMX.FTZ R0, R126, R0, !PT ;  /* 0x000000007e007209 */ /* 0x000fe40007810000 */
[----:B--2---:R-:W-:Y:S02]  /*16b20*/  FMNMX.FTZ R70, R70, R5, !PT ;  /* 0x0000000546467209 */ /* 0x004fe40007810000 */
[----:B------:R-:W-:Y:S02]  /*16b30*/  FMNMX.FTZ R0, R72, R0, !PT ;  /* 0x0000000048007209 */ /* 0x000fe40007810000 */
[----:B------:R-:W-:Y:S01]  /*16b40*/  FSEL R73, R73, RZ, P3 ;  /* 0x000000ff49497208 */ /* 0x000fe20001800000 */
[C---:B------:R-:W-:Y:S01]  /*16b50*/  FMUL.FTZ R74, R70.reuse, UR4 ;  /* 0x00000004464a7c20 */ /* 0x040fe20008410000 */
[----:B------:R-:W-:Y:S01]  /*16b60*/  FSETP.NEU.FTZ.AND P2, PT, R70, -INF , PT ;  /* 0xff8000004600780b */ /* 0x000fe20003f5d000 */
[----:B------:R-:W2:Y:S02]  /*16b70*/  SHFL.BFLY PT, R2, R0, 0x2, 0x1f ;  /* 0x0c401f0000027f89 */ /* 0x000ea400000e0000 */
[--C-:B------:R-:W-:Y:S01]  /*16b80*/  FFMA.FTZ R89, R89, UR4, -R73.reuse ;  /* 0x0000000459597c23 */ /* 0x100fe20008010849 */
[----:B------:R-:W-:Y:S01]  /*16b90*/  FSEL R74, R74, RZ, P2 ;  /* 0x000000ff4a4a7208 */ /* 0x000fe20001000000 */
[--C-:B------:R-:W-:Y:S01]  /*16ba0*/  FFMA.FTZ R88, R88, UR4, -R73.reuse ;  /* 0x0000000458587c23 */ /* 0x100fe20008010849 */
[--C-:B------:R-:W-:Y:S01]  /*16bb0*/  FFMA.FTZ R95, R95, UR4, -R73.reuse ;  /* 0x000000045f5f7c23 */ /* 0x100fe20008010849 */
[--C-:B------:R-:W-:Y:S01]  /*16bc0*/  FFMA.FTZ R92, R92, UR4, -R73.reuse ;  /* 0x000000045c5c7c23 */ /* 0x100fe20008010849 */
[--C-:B------:R-:W-:Y:S01]  /*16bd0*/  FFMA.FTZ R93, R93, UR4, -R73.reuse ;  /* 0x000000045d5d7c23 */ /* 0x100fe20008010849 */
[--C-:B------:R-:W-:Y:S01]  /*16be0*/  FFMA.FTZ R97, R97, UR4, -R73.reuse ;  /* 0x0000000461617c23 */ /* 0x100fe20008010849 */
[--C-:B------:R-:W-:Y:S01]  /*16bf0*/  FFMA.FTZ R99, R99, UR4, -R73.reuse ;  /* 0x0000000463637c23 */ /* 0x100fe20008010849 */
[----:B-1----:R-:W-:Y:S01]  /*16c00*/  FMNMX.FTZ R69, R69, R4, !PT ;  /* 0x0000000445457209 */ /* 0x002fe20007810000 */
[--C-:B------:R-:W-:Y:S01]  /*16c10*/  FFMA.FTZ R4, R236, UR4, -R73.reuse ;  /* 0x00000004ec047c23 */ /* 0x100fe20008010849 */
[--C-:B------:R-:W-:Y:S01]  /*16c20*/  FFMA.FTZ R103, R103, UR4, -R73.reuse ;  /* 0x0000000467677c23 */ /* 0x100fe20008010849 */
[--C-:B------:R-:W-:Y:S01]  /*16c30*/  FFMA.FTZ R102, R102, UR4, -R73.reuse ;  /* 0x0000000466667c23 */ /* 0x100fe20008010849 */
[--C-:B------:R-:W-:Y:S01]  /*16c40*/  FFMA.FTZ R128, R128, UR4, -R73.reuse ;  /* 0x0000000480807c23 */ /* 0x100fe20008010849 */
[----:B------:R1:W-:Y:S01]  /*16c50*/  MUFU.EX2 R76, R4 ;  /* 0x00000004004c7308 */ /* 0x0003e20000000800 */
[----:B------:R-:W3:Y:S01]  /*16c60*/  SHFL.BFLY PT, R5, R69, 0x1, 0x1f ;  /* 0x0c201f0045057f89 */ /* 0x000ee200000e0000 */
[--C-:B------:R-:W-:Y:S08]  /*16c70*/  FFMA.FTZ R107, R107, UR4, -R74.reuse ;  /* 0x000000046b6b7c23 */ /* 0x100ff0000801084a */
[----:B------:R-:W-:Y:S01]  /*16c80*/  MUFU.EX2 R128, R128 ;  /* 0x0000008000807308 */ /* 0x000fe20000000800 */
[----:B--2---:R-:W-:Y:S01]  /*16c90*/  FMNMX.FTZ R0, R0, R2, !PT ;  /* 0x0000000200007209 */ /* 0x004fe20007810000 */
[--C-:B------:R-:W-:Y:S08]  /*16ca0*/  FFMA.FTZ R2, R208, UR4, -R73.reuse ;  /* 0x00000004d0027c23 */ /* 0x100ff00008010849 */
[----:B------:R2:W-:Y:S01]  /*16cb0*/  MUFU.EX2 R205, R2 ;  /* 0x0000000200cd7308 */ /* 0x0005e20000000800 */
[--C-:B-1----:R-:W-:Y:S01]  /*16cc0*/  FFMA.FTZ R4, R211, UR4, -R74.reuse ;  /* 0x00000004d3047c23 */ /* 0x102fe2000801084a */
[----:B------:R-:W-:Y:S08]  /*16cd0*/  MOV R211, R28 ;  /* 0x0000001c00d37202 */ /* 0x000ff00000000f00 */
[----:B------:R1:W-:Y:S01]  /*16ce0*/  MUFU.EX2 R77, R4 ;  /* 0x00000004004d7308 */ /* 0x0003e20000000800 */
[----:B---3--:R-:W-:Y:S04]  /*16cf0*/  FMNMX.FTZ R69, R69, R5, !PT ;  /* 0x0000000545457209 */ /* 0x008fe80007810000 */
[C---:B------:R-:W-:Y:S01]  /*16d00*/  FSETP.NEU.FTZ.AND P1, PT, R69.reuse, -INF , PT ;  /* 0xff8000004500780b */ /* 0x040fe20003f3d000 */
[----:B------:R-:W-:Y:S01]  /*16d10*/  FMUL.FTZ R75, R69, UR4 ;  /* 0x00000004454b7c20 */ /* 0x000fe20008410000 */
[----:B--2---:R-:W2:Y:S04]  /*16d20*/  SHFL.BFLY PT, R2, R0, 0x1, 0x1f ;  /* 0x0c201f0000027f89 */ /* 0x004ea800000e0000 */
[----:B------:R-:W-:Y:S01]  /*16d30*/  FSEL R75, R75, RZ, P1 ;  /* 0x000000ff4b4b7208 */ /* 0x000fe20000800000 */
[----:B-1----:R-:W-:Y:S01]  /*16d40*/  FFMA.FTZ R4, R246, UR4, -R73 ;  /* 0x00000004f6047c23 */ /* 0x002fe20008010849 */
[----:B------:R-:W-:Y:S03]  /*16d50*/  MOV R246, R12 ;  /* 0x0000000c00f67202 */ /* 0x000fe60000000f00 */
[----:B------:R1:W-:Y:S01]  /*16d60*/  MUFU.EX2 R98, R4 ;  /* 0x0000000400627308 */ /* 0x0003e20000000800 */
[----:B--2---:R-:W-:Y:S01]  /*16d70*/  FMNMX.FTZ R68, R0, R2, !PT ;  /* 0x0000000200447209 */ /* 0x004fe20007810000 */
[--C-:B------:R-:W-:Y:S01]  /*16d80*/  FFMA.FTZ R0, R242, UR4, -R75.reuse ;  /* 0x00000004f2007c23 */ /* 0x100fe2000801084b */
[----:B------:R-:W-:Y:S02]  /*16d90*/  MOV R242, R83 ;  /* 0x0000005300f27202 */ /* 0x000fe40000000f00 */
[C---:B------:R-:W-:Y:S05]  /*16da0*/  FSETP.NEU.FTZ.AND P0, PT, R68.reuse, -INF , PT ;  /* 0xff8000004400780b */ /* 0x040fea0003f1d000 */
[----:B------:R2:W-:Y:S01]  /*16db0*/  MUFU.EX2 R106, R0 ;  /* 0x00000000006a7308 */ /* 0x0005e20000000800 */
[----:B------:R-:W-:Y:S01]  /*16dc0*/  FMUL.FTZ R100, R68, UR4 ;  /* 0x0000000444647c20 */ /* 0x000fe20008410000 */
[----:B-1----:R-:W-:Y:S01]  /*16dd0*/  FFMA.FTZ R4, R244, UR4, -R74 ;  /* 0x00000004f4047c23 */ /* 0x002fe2000801084a */
[----:B------:R-:W-:Y:S03]  /*16de0*/  MOV R244, R81 ;  /* 0x0000005100f47202 */ /* 0x000fe60000000f00 */
[----:B------:R-:W-:Y:S04]  /*16df0*/  FSEL R100, R100, RZ, P0 ;  /* 0x000000ff64647208 */ /* 0x000fe80000000000 */
[----:B------:R1:W-:Y:S01]  /*16e00*/  MUFU.EX2 R108, R4 ;  /* 0x00000004006c7308 */ /* 0x0003e20000000800 */
[----:B------:R-:W-:Y:S01]  /*16e10*/  FFMA.FTZ R2, R248, UR4, -R100 ;  /* 0x00000004f8027c23 */ /* 0x000fe20008010864 */
[----:B------:R-:W-:Y:S01]  /*16e20*/  MOV R248, R41 ;  /* 0x0000002900f87202 */ /* 0x000fe20000000f00 */
[----:B--2---:R-:W-:Y:S01]  /*16e30*/  FFMA.FTZ R0, R215, UR4, -R75 ;  /* 0x00000004d7007c23 */ /* 0x004fe2000801084b */
[----:B------:R-:W-:Y:S06]  /*16e40*/  IMAD.MOV.U32 R215, RZ, RZ, R43 ;  /* 0x000000ffffd77224 */ /* 0x000fec00078e002b */
[----:B------:R2:W-:Y:S01]  /*16e50*/  MUFU.EX2 R206, R0 ;  /* 0x0000000000ce7308 */ /* 0x0005e20000000800 */
[----:B-1----:R-:W-:Y:S01]  /*16e60*/  FFMA.FTZ R4, R209, UR4, -R73 ;  /* 0x00000004d1047c23 */ /* 0x002fe20008010849 */
[----:B------:R-:W-:Y:S08]  /*16e70*/  MOV R209, R40 ;  /* 0x0000002800d17202 */ /* 0x000ff00000000f00 */
[----:B------:R1:W3:Y:S01]  /*16e80*/  MUFU.EX2 R208, R4 ;  /* 0x0000000400d07308 */ /* 0x0002e20000000800 */
[----:B--2---:R-:W-:Y:S01]  /*16e90*/  FFMA.FTZ R0, R214, UR4, -R75 ;  /* 0x00000004d6007c23 */ /* 0x004fe2000801084b */
[----:B------:R-:W-:Y:S08]  /*16ea0*/  MOV R214, R56 ;  /* 0x0000003800d67202 */ /* 0x000ff00000000f00 */
[----:B------:R2:W-:Y:S01]  /*16eb0*/  MUFU.EX2 R236, R0 ;  /* 0x0000000000ec7308 */ /* 0x0005e20000000800 */
[----:B-1----:R-:W-:Y:S01]  /*16ec0*/  FFMA.FTZ R4, R210, UR4, -R74 ;  /* 0x00000004d2047c23 */ /* 0x002fe2000801084a */
[----:B---3--:R-:W-:Y:S01]  /*16ed0*/  F2FP.BF16.F32.PACK_AB R78, R208, R205 ;  /* 0x000000cdd04e723e */ /* 0x008fe200000010ff */
[----:B------:R-:W-:Y:S07]  /*16ee0*/  IMAD.MOV.U32 R210, RZ, RZ, R31 ;  /* 0x000000ffffd27224 */ /* 0x000fee00078e001f */
[----:B------:R1:W-:Y:S01]  /*16ef0*/  MUFU.EX2 R204, R4 ;  /* 0x0000000400cc7308 */ /* 0x0003e20000000800 */
[----:B--2---:R-:W-:Y:S09]  /*16f00*/  FFMA.FTZ R0, R212, UR4, -R100 ;  /* 0x00000004d4007c23 */ /* 0x004ff20008010864 */
[----:B------:R2:W-:Y:S01]  /*16f10*/  MUFU.EX2 R212, R2 ;  /* 0x0000000200d47308 */ /* 0x0005e20000000800 */
[----:B-1----:R-:W-:Y:S09]  /*16f20*/  FFMA.FTZ R4, R19, UR4, -R74 ;  /* 0x0000000413047c23 */ /* 0x002ff2000801084a */
[----:B------:R1:W-:Y:S10]  /*16f30*/  MUFU.EX2 R22, R0 ;  /* 0x0000000000167308 */ /* 0x0003f40000000800 */
[----:B------:R3:W4:Y:S01]  /*16f40*/  MUFU.EX2 R207, R4 ;  /* 0x0000000400cf7308 */ /* 0x0007220000000800 */
[--C-:B--2---:R-:W-:Y:S01]  /*16f50*/  FFMA.FTZ R2, R238, UR4, -R100.reuse ;  /* 0x00000004ee027c23 */ /* 0x104fe20008010864 */
[----:B------:R-:W-:Y:S02]  /*16f60*/  MOV R238, R42 ;  /* 0x0000002a00ee7202 */ /* 0x000fe40000000f00 */
[----:B------:R-:W2:Y:S06]  /*16f70*/  LDSM.16.MT88.4 R40, [R219+0x8000] ;  /* 0x00800000db28783b */ /* 0x000eac0000004200 */
[----:B------:R-:W-:Y:S01]  /*16f80*/  MUFU.EX2 R14, R2 ;  /* 0x00000002000e7308 */ /* 0x000fe20000000800 */
[----:B-1----:R-:W-:Y:S05]  /*16f90*/  FSEL R0, R71, RZ, P3 ;  /* 0x000000ff47007208 */ /* 0x002fea0001800000 */
[----:B------:R-:W-:Y:S01]  /*16fa0*/  FADD.FTZ R0, -R0, R3 ;  /* 0x0000000300007221 */ /* 0x000fe20000010100 */
[----:B------:R-:W-:Y:S01]  /*16fb0*/  FFMA.FTZ R3, R240, UR4, -R100 ;  /* 0x00000004f0037c23 */ /* 0x000fe20008010864 */
[----:B------:R-:W-:Y:S02]  /*16fc0*/  IMAD.MOV.U32 R240, RZ, RZ, R79 ;  /* 0x000000fffff07224 */ /* 0x000fe400078e004f */
[----:B---3--:R-:W-:Y:S01]  /*16fd0*/  FFMA.FTZ R4, R213, UR4, -R75 ;  /* 0x00000004d5047c23 */ /* 0x008fe2000801084b */
[----:B------:R-:W-:Y:S01]  /*16fe0*/  FMUL.FTZ R0, R0, UR4 ;  /* 0x0000000400007c20 */ /* 0x000fe20008410000 */
[----:B------:R1:W-:Y:S01]  /*16ff0*/  MUFU.EX2 R15, R3 ;  /* 0x00000003000f7308 */ /* 0x0003e20000000800 */
[----:B----4-:R-:W-:Y:S01]  /*17000*/  F2FP.BF16.F32.PACK_AB R79, R207, R204 ;  /* 0x000000cccf4f723e */ /* 0x010fe200000010ff */
[----:B------:R-:W-:Y:S01]  /*17010*/  IMAD.MOV.U32 R213, RZ, RZ, R82 ;  /* 0x000000ffffd57224 */ /* 0x000fe200078e0052 */
[----:B------:R-:W-:Y:S07]  /*17020*/  F2FP.BF16.F32.PACK_AB R82, R236, R206 ;  /* 0x000000ceec52723e */ /* 0x000fee00000010ff */
[----:B------:R3:W4:Y:S10]  /*17030*/  MUFU.EX2 R2, R0 ;  /* 0x0000000000027308 */ /* 0x0007340000000800 */
[----:B------:R2:W-:Y:S01]  /*17040*/  MUFU.EX2 R94, R4 ;  /* 0x00000004005e7308 */ /* 0x0005e20000000800 */
[----:B-1----:R-:W-:Y:S05]  /*17050*/  FSEL R3, R69, RZ, P1 ;  /* 0x000000ff45037208 */ /* 0x002fea0000800000 */
[----:B------:R-:W-:Y:S01]  /*17060*/  FADD.FTZ R3, -R3, R133 ;  /* 0x0000008503037221 */ /* 0x000fe20000010100 */
[----:B------:R-:W-:Y:S02]  /*17070*/  MOV R133, R11 ;  /* 0x0000000b00857202 */ /* 0x000fe40000000f00 */
[----:B---3--:R-:W-:Y:S01]  /*17080*/  FSEL R0, R70, RZ, P2 ;  /* 0x000000ff46007208 */ /* 0x008fe20001000000 */
[C---:B----4-:R-:W-:Y:S01]  /*17090*/  FMUL.FTZ R21, R2.reuse, R157 ;  /* 0x0000009d02157220 */ /* 0x050fe20000410000 */
[C---:B------:R-:W-:Y:S01]  /*170a0*/  FMUL.FTZ R20, R2.reuse, R156 ;  /* 0x0000009c02147220 */ /* 0x040fe20000410000 */
[C---:B------:R-:W-:Y:S01]  /*170b0*/  FMUL.FTZ R37, R2.reuse, R149 ;  /* 0x0000009502257220 */ /* 0x040fe20000410000 */
[----:B------:R-:W-:Y:S01]  /*170c0*/  FMUL.FTZ R5, R2, R165 ;  /* 0x000000a502057220 */ /* 0x000fe20000410000 */
[----:B------:R-:W-:Y:S01]  /*170d0*/  FADD.FTZ R0, -R0, R132 ;  /* 0x0000008400007221 */ /* 0x000fe20000010100 */
[----:B------:R-:W-:Y:S01]  /*170e0*/  FMUL.FTZ R16, R2, R160 ;  /* 0x000000a002107220 */ /* 0x000fe20000410000 */
[----:B------:R-:W3:Y:S01]  /*170f0*/  LDL.LU R132, [R1+0x10] ;  /* 0x0000100001847983 */ /* 0x000ee20000300800 */
[----:B--2---:R-:W-:Y:S01]  /*17100*/  FSEL R4, R68, RZ, P0 ;  /* 0x000000ff44047208 */ /* 0x004fe20000000000 */
[----:B------:R-:W-:Y:S01]  /*17110*/  FMUL.FTZ R0, R0, UR4 ;  /* 0x0000000400007c20 */ /* 0x000fe20008410000 */
[----:B------:R-:W-:Y:S01]  /*17120*/  IMAD.MOV.U32 R160, RZ, RZ, R58 ;  /* 0x000000ffffa07224 */ /* 0x000fe200078e003a */
[----:B------:R-:W2:Y:S01]  /*17130*/  LDL.LU R157, [R1+0x8] ;  /* 0x00000800019d7983 */ /* 0x000ea20000300800 */
[----:B------:R-:W-:Y:S01]  /*17140*/  MOV R165, R59 ;  /* 0x0000003b00a57202 */ /* 0x000fe20000000f00 */
[----:B------:R-:W1:Y:S01]  /*17150*/  MUFU.EX2 R8, R0 ;  /* 0x0000000000087308 */ /* 0x000e620000000800 */
[C---:B------:R-:W-:Y:S01]  /*17160*/  FMUL.FTZ R17, R2.reuse, R161 ;  /* 0x000000a102117220 */ /* 0x040fe20000410000 */
[----:B------:R-:W4:Y:S01]  /*17170*/  LDL.LU R156, [R1+0x4] ;  /* 0x00000400019c7983 */ /* 0x000f220000300800 */
[C---:B------:R-:W-:Y:S01]  /*17180*/  FMUL.FTZ R49, R2.reuse, R145 ;  /* 0x0000009102317220 */ /* 0x040fe20000410000 */
[C---:B------:R-:W-:Y:S01]  /*17190*/  FMUL.FTZ R32, R2.reuse, R152 ;  /* 0x0000009802207220 */ /* 0x040fe20000410000 */
[C---:B------:R-:W-:Y:S01]  /*171a0*/  FMUL.FTZ R33, R2.reuse, R153 ;  /* 0x0000009902217220 */ /* 0x040fe20000410000 */
[----:B------:R-:W4:Y:S01]  /*171b0*/  LDL.LU R149, [R1+0x1c] ;  /* 0x00001c0001957983 */ /* 0x000f220000300800 */
[C---:B------:R-:W-:Y:S01]  /*171c0*/  FMUL.FTZ R36, R2.reuse, R148 ;  /* 0x0000009402247220 */ /* 0x040fe20000410000 */
[C---:B------:R-:W-:Y:S01]  /*171d0*/  FMUL.FTZ R48, R2.reuse, R144 ;  /* 0x0000009002307220 */ /* 0x040fe20000410000 */
[C---:B-----5:R-:W-:Y:S01]  /*171e0*/  FMUL.FTZ R52, R2.reuse, R140 ;  /* 0x0000008c02347220 */ /* 0x060fe20000410000 */
[C---:B------:R-:W-:Y:S01]  /*171f0*/  FMUL.FTZ R53, R2.reuse, R141 ;  /* 0x0000008d02357220 */ /* 0x040fe20000410000 */
[C---:B------:R-:W-:Y:S01]  /*17200*/  FMUL.FTZ R64, R2.reuse, R136 ;  /* 0x0000008802407220 */ /* 0x040fe20000410000 */
[C---:B------:R-:W-:Y:S01]  /*17210*/  FMUL.FTZ R65, R2.reuse, R137 ;  /* 0x0000008902417220 */ /* 0x040fe20000410000 */
[----:B------:R-:W-:Y:S01]  /*17220*/  FFMA.FTZ R101, R2, R18, R76 ;  /* 0x0000001202657223 */ /* 0x000fe2000001004c */
[----:B------:R-:W-:Y:S01]  /*17230*/  MOV R161, R57 ;  /* 0x0000003900a17202 */ /* 0x000fe20000000f00 */
[----:B------:R-:W-:Y:S01]  /*17240*/  IMAD.MOV.U32 R152, RZ, RZ, R160 ;  /* 0x000000ffff987224 */ /* 0x000fe200078e00a0 */
[----:B------:R-:W-:Y:S01]  /*17250*/  MOV R160, R246 ;  /* 0x000000f600a07202 */ /* 0x000fe20000000f00 */
[----:B-1----:R-:W-:Y:S01]  /*17260*/  FMUL.FTZ R6, R8, R166 ;  /* 0x000000a608067220 */ /* 0x002fe20000410000 */
[----:B------:R-:W-:Y:S01]  /*17270*/  FADD.FTZ R0, -R4, R134 ;  /* 0x0000008604007221 */ /* 0x000fe20000010100 */
[----:B------:R-:W4:Y:S01]  /*17280*/  LDL.LU R166, [R1] ;  /* 0x0000000001a67983 */ /* 0x000f220000300800 */
[----:B------:R-:W-:Y:S01]  /*17290*/  FMUL.FTZ R4, R2, R164 ;  /* 0x000000a402047220 */ /* 0x000fe20000410000 */
[C---:B------:R-:W-:Y:S01]  /*172a0*/  FMUL.FTZ R50, R8.reuse, R146 ;  /* 0x0000009208327220 */ /* 0x040fe20000410000 */
[----:B------:R-:W-:Y:S02]  /*172b0*/  IMAD.MOV.U32 R134, RZ, RZ, R10 ;  /* 0x000000ffff867224 */ /* 0x000fe400078e000a */
[C---:B------:R-:W-:Y:S01]  /*172c0*/  FMUL.FTZ R7, R8.reuse, R167 ;  /* 0x000000a708077220 */ /* 0x040fe20000410000 */
[----:B------:R-:W-:Y:S02]  /*172d0*/  IMAD.MOV.U32 R144, RZ, RZ, R160 ;  /* 0x000000ffff907224 */ /* 0x000fe400078e00a0 */
[C---:B------:R-:W-:Y:S01]  /*172e0*/  FMUL.FTZ R66, R8.reuse, R138 ;  /* 0x0000008a08427220 */ /* 0x040fe20000410000 */
[----:B------:R-:W-:Y:S02]  /*172f0*/  IMAD.MOV.U32 R148, RZ, RZ, R134 ;  /* 0x000000ffff947224 */ /* 0x000fe400078e0086 */
        /* <DEDUP_REMOVED lines=14> */
[----:B------:R-:W-:Y:S01]  /*173e0*/  FMUL.FTZ R22, R8, R158 ;  /* 0x0000009e08167220 */ /* 0x000fe20000410000 */
[----:B------:R-:W-:Y:S01]  /*173f0*/  MOV R165, R46 ;  /* 0x0000002e00a57202 */ /* 0x000fe20000000f00 */
[----:B------:R-:W-:Y:S02]  /*17400*/  IMAD.MOV.U32 R134, RZ, RZ, R44 ;  /* 0x000000ffff867224 */ /* 0x000fe400078e002c */
[----:B------:R-:W-:Y:S01]  /*17410*/  FMUL.FTZ R3, R3, UR4 ;  /* 0x0000000403037c20 */ /* 0x000fe20008410000 */
[----:B------:R-:W1:Y:S01]  /*17420*/  LDSM.16.MT88.4 R56, [R217+0x8000] ;  /* 0x00800000d938783b */ /* 0x000e620000004200 */
[----:B------:R-:W-:Y:S01]  /*17430*/  MOV R160, R165 ;  /* 0x000000a500a07202 */ /* 0x000fe20000000f00 */
[----:B------:R-:W-:Y:S01]  /*17440*/  IMAD.MOV.U32 R165, RZ, RZ, R85 ;  /* 0x000000ffffa57224 */ /* 0x000fe200078e0055 */
[----:B------:R-:W-:Y:S01]  /*17450*/  F2FP.BF16.F32.PACK_AB R80, R106, R94 ;  /* 0x0000005e6a50723e */ /* 0x000fe200000010ff */
[C---:B------:R-:W-:Y:S01]  /*17460*/  FMUL.FTZ R18, R8.reuse, R162 ;  /* 0x000000a208127220 */ /* 0x040fe20000410000 */
[----:B------:R-:W1:Y:S01]  /*17470*/  MUFU.EX2 R3, R3 ;  /* 0x0000000300037308 */ /* 0x000e620000000800 */
[C---:B------:R-:W-:Y:S01]  /*17480*/  FMUL.FTZ R38, R8.reuse, R150 ;  /* 0x0000009608267220 */ /* 0x040fe20000410000 */
[C---:B------:R-:W-:Y:S01]  /*17490*/  FMUL.FTZ R54, R8.reuse, R142 ;  /* 0x0000008e08367220 */ /* 0x040fe20000410000 */
[C---:B------:R-:W-:Y:S01]  /*174a0*/  FMUL.FTZ R67, R8.reuse, R139 ;  /* 0x0000008b08437220 */ /* 0x040fe20000410000 */
[----:B------:R-:W-:Y:S01]  /*174b0*/  FFMA.FTZ R96, R8, R13, R77 ;  /* 0x0000000d08607223 */ /* 0x000fe2000001004d */
[----:B------:R-:W-:Y:S01]  /*174c0*/  FMUL.FTZ R0, R0, UR4 ;  /* 0x0000000400007c20 */ /* 0x000fe20008410000 */
[----:B------:R-:W-:Y:S01]  /*174d0*/  F2FP.BF16.F32.PACK_AB R81, R212, R140 ;  /* 0x0000008cd451723e */ /* 0x000fe200000010ff */
[----:B------:R-:W-:Y:S01]  /*174e0*/  IMAD.MOV.U32 R142, RZ, RZ, R14 ;  /* 0x000000ffff8e7224 */ /* 0x000fe200078e000e */
[----:B------:R-:W-:Y:S01]  /*174f0*/  F2FP.BF16.F32.PACK_AB R76, R98, R76 ;  /* 0x0000004c624c723e */ /* 0x000fe200000010ff */
[C---:B------:R-:W-:Y:S01]  /*17500*/  FADD.FTZ R96, R108.reuse, R96 ;  /* 0x000000606c607221 */ /* 0x040fe20000010000 */
[----:B------:R-:W-:Y:S01]  /*17510*/  F2FP.BF16.F32.PACK_AB R77, R108, R77 ;  /* 0x0000004d6c4d723e */ /* 0x000fe200000010ff */
[----:B------:R-:W1:Y:S01]  /*17520*/  MUFU.EX2 R0, R0 ;  /* 0x0000000000007308 */ /* 0x000e620000000800 */
[----:B------:R-:W-:Y:S01]  /*17530*/  MOV R150, R15 ;  /* 0x0000000f00967202 */ /* 0x000fe20000000f00 */
[----:B------:R-:W-:Y:S01]  /*17540*/  FFMA.FTZ R108, R104, UR4, -R74 ;  /* 0x00000004686c7c23 */ /* 0x000fe2000801084a */
[----:B------:R-:W-:Y:S01]  /*17550*/  MOV R246, R45 ;  /* 0x0000002d00f67202 */ /* 0x000fe20000000f00 */
[----:B------:R-:W-:Y:S01]  /*17560*/  FADD.FTZ R101, R98, R101 ;  /* 0x0000006562657221 */ /* 0x000fe20000010000 */
[----:B------:R-:W-:Y:S01]  /*17570*/  F2FP.BF16.F32.PACK_AB R83, R150, R142 ;  /* 0x0000008e9653723e */ /* 0x000fe200000010ff */
[C---:B-1----:R-:W-:Y:S01]  /*17580*/  FMUL.FTZ R8, R3.reuse, R172 ;  /* 0x000000ac03087220 */ /* 0x042fe20000410000 */
[C---:B------:R-:W-:Y:S01]  /*17590*/  FMUL.FTZ R9, R3.reuse, R173 ;  /* 0x000000ad03097220 */ /* 0x040fe20000410000 */
[C---:B------:R-:W-:Y:S01]  /*175a0*/  FMUL.FTZ R12, R3.reuse, R168 ;  /* 0x000000a8030c7220 */ /* 0x040fe20000410000 */
[C---:B------:R-:W-:Y:S01]  /*175b0*/  FMUL.FTZ R13, R3.reuse, R169 ;  /* 0x000000a9030d7220 */ /* 0x040fe20000410000 */
[-C--:B------:R-:W-:Y:S01]  /*175c0*/  HMMA.16816.F32.BF16 R4, R76, R24.reuse, R4 ;  /* 0x000000184c04723c */ /* 0x080fe20000041804 */
[----:B------:R-:W-:Y:S04]  /*175d0*/  PLOP3.LUT P0, PT, PT, PT, UP0, 0x80, 0x0 ;  /* 0x000000000000781c */ /* 0x000fe80003f0f008 */
[C---:B------:R-:W-:Y:S01]  /*175e0*/  FMUL.FTZ R28, R3.reuse, R176 ;  /* 0x000000b0031c7220 */ /* 0x040fe20000410000 */
[C---:B------:R-:W-:Y:S01]  /*175f0*/  FMUL.FTZ R29, R3.reuse, R177 ;  /* 0x000000b1031d7220 */ /* 0x040fe20000410000 */
[C---:B------:R-:W-:Y:S01]  /*17600*/  FMUL.FTZ R10, R0.reuse, R174 ;  /* 0x000000ae000a7220 */ /* 0x040fe20000410000 */
[C---:B------:R-:W-:Y:S03]  /*17610*/  FMUL.FTZ R11, R0.reuse, R175 ;  /* 0x000000af000b7220 */ /* 0x040fe60000410000 */
[C---:B------:R-:W-:Y:S01]  /*17620*/  FMUL.FTZ R14, R0.reuse, R170 ;  /* 0x000000aa000e7220 */ /* 0x040fe20000410000 */
[C---:B------:R-:W-:Y:S01]  /*17630*/  FMUL.FTZ R15, R0.reuse, R171 ;  /* 0x000000ab000f7220 */ /* 0x040fe20000410000 */
[C---:B------:R-:W-:Y:S01]  /*17640*/  FMUL.FTZ R30, R0.reuse, R178 ;  /* 0x000000b2001e7220 */ /* 0x040fe20000410000 */
[C---:B------:R-:W-:Y:S01]  /*17650*/  FMUL.FTZ R31, R0.reuse, R179 ;  /* 0x000000b3001f7220 */ /* 0x040fe20000410000 */
[C---:B------:R-:W-:Y:S04]  /*17660*/  HMMA.16816.F32.BF16 R8, R80.reuse, R24, R8 ;  /* 0x000000185008723c */ /* 0x040fe80000041808 */
[C---:B------:R-:W-:Y:S01]  /*17670*/  FMUL.FTZ R44, R3.reuse, R188 ;  /* 0x000000bc032c7220 */ /* 0x040fe20000410000 */
[C---:B------:R-:W-:Y:S01]  /*17680*/  FMUL.FTZ R45, R3.reuse, R189 ;  /* 0x000000bd032d7220 */ /* 0x040fe20000410000 */
[-C--:B------:R-:W-:Y:S05]  /*17690*/  HMMA.16816.F32.BF16 R12, R80, R26.reuse, R12 ;  /* 0x0000001a500c723c */ /* 0x080fea000004180c */
[C---:B------:R-:W-:Y:S01]  /*176a0*/  FMUL.FTZ R24, R3.reuse, R180 ;  /* 0x000000b403187220 */ /* 0x040fe20000410000 */
[C---:B------:R-:W-:Y:S05]  /*176b0*/  HMMA.16816.F32.BF16 R16, R76.reuse, R26, R16 ;  /* 0x0000001a4c10723c */ /* 0x040fea0000041810 */
[C---:B------:R-:W-:Y:S01]  /*176c0*/  FMUL.FTZ R25, R3.reuse, R181 ;  /* 0x000000b503197220 */ /* 0x040fe20000410000 */
[-C--:B------:R-:W-:Y:S05]  /*176d0*/  HMMA.16816.F32.BF16 R20, R76, R40.reuse, R20 ;  /* 0x000000284c14723c */ /* 0x080fea0000041814 */
[C---:B------:R-:W-:Y:S01]  /*176e0*/  FMUL.FTZ R26, R0.reuse, R182 ;  /* 0x000000b6001a7220 */ /* 0x040fe20000410000 */
[C---:B------:R-:W-:Y:S01]  /*176f0*/  FMUL.FTZ R27, R0.reuse, R183 ;  /* 0x000000b7001b7220 */ /* 0x040fe20000410000 */
[C---:B------:R-:W-:Y:S06]  /*17700*/  FMUL.FTZ R46, R0.reuse, R190 ;  /* 0x000000be002e7220 */ /* 0x040fec0000410000 */
[C---:B------:R-:W-:Y:S06]  /*17710*/  HMMA.16816.F32.BF16 R24, R80.reuse, R40, R24 ;  /* 0x000000285018723c */ /* 0x040fec0000041818 */
[-C--:B------:R-:W-:Y:S05]  /*17720*/  HMMA.16816.F32.BF16 R28, R80, R42.reuse, R28 ;  /* 0x0000002a501c723c */ /* 0x080fea000004181c */
[C---:B------:R-:W-:Y:S01]  /*17730*/  FMUL.FTZ R40, R3.reuse, R184 ;  /* 0x000000b803287220 */ /* 0x040fe20000410000 */
[C---:B------:R-:W-:Y:S05]  /*17740*/  HMMA.16816.F32.BF16 R32, R76.reuse, R42, R32 ;  /* 0x0000002a4c20723c */ /* 0x040fea0000041820 */
[C---:B------:R-:W-:Y:S01]  /*17750*/  FMUL.FTZ R41, R3.reuse, R185 ;  /* 0x000000b903297220 */ /* 0x040fe20000410000 */
[-C--:B------:R-:W-:Y:S05]  /*17760*/  HMMA.16816.F32.BF16 R36, R76, R56.reuse, R36 ;  /* 0x000000384c24723c */ /* 0x080fea0000041824 */
[C---:B------:R-:W-:Y:S01]  /*17770*/  FMUL.FTZ R42, R0.reuse, R186 ;  /* 0x000000ba002a7220 */ /* 0x040fe20000410000 */
[----:B------:R-:W-:Y:S01]  /*17780*/  FMUL.FTZ R43, R0, R187 ;  /* 0x000000bb002b7220 */ /* 0x000fe20000410000 */
[----:B------:R-:W-:Y:S04]  /*17790*/  IMAD.MOV.U32 R185, RZ, RZ, R122 ;  /* 0x000000ffffb97224 */ /* 0x000fe800078e007a */
[--C-:B------:R-:W-:Y:S02]  /*177a0*/  FFMA.FTZ R122, R116, UR4, -R73.reuse ;  /* 0x00000004747a7c23 */ /* 0x100fe40008010849 */
[C---:B------:R-:W-:Y:S04]  /*177b0*/  HMMA.16816.F32.BF16 R40, R80.reuse, R56, R40 ;  /* 0x000000385028723c */ /* 0x040fe80000041828 */
[----:B------:R-:W-:Y:S03]  /*177c0*/  MUFU.EX2 R122, R122 ;  /* 0x0000007a007a7308 */ /* 0x000fe60000000800 */
[--C-:B------:R-:W-:Y:S01]  /*177d0*/  FFMA.FTZ R56, R252, UR4, -R74.reuse ;  /* 0x00000004fc387c23 */ /* 0x100fe2000801084a */
[C---:B------:R-:W-:Y:S06]  /*177e0*/  FMUL.FTZ R57, R3.reuse, R193 ;  /* 0x000000c103397220 */ /* 0x040fec0000410000 */
[----:B------:R1:W-:Y:S02]  /*177f0*/  MUFU.EX2 R139, R56 ;  /* 0x00000038008b7308 */ /* 0x0003e40000000800 */
[----:B-1----:R-:W-:Y:S01]  /*17800*/  FMUL.FTZ R56, R3, R192 ;  /* 0x000000c003387220 */ /* 0x002fe20000410000 */
[--C-:B---3--:R-:W-:Y:S07]  /*17810*/  FFMA.FTZ R2, R132, UR4, -R73.reuse ;  /* 0x0000000484027c23 */ /* 0x108fee0008010849 */
[----:B------:R2:W-:Y:S02]  /*17820*/  MUFU.EX2 R132, R2 ;  /* 0x0000000200847308 */ /* 0x0005e40000000800 */
[----:B--2---:R-:W-:Y:S01]  /*17830*/  FFMA.FTZ R2, R157, UR4, -R73 ;  /* 0x000000049d027c23 */ /* 0x004fe20008010849 */
[----:B------:R-:W-:Y:S02]  /*17840*/  MOV R157, R161 ;  /* 0x000000a1009d7202 */ /* 0x000fe40000000f00 */
[----:B------:R-:W-:Y:S05]  /*17850*/  MOV R161, R133 ;  /* 0x0000008500a17202 */ /* 0x000fea0000000f00 */
[----:B------:R4:W-:Y:S01]  /*17860*/  MUFU.EX2 R136, R2 ;  /* 0x0000000200887308 */ /* 0x0009e20000000800 */
[----:B------:R-:W-:Y:S02]  /*17870*/  MOV R141, R161 ;  /* 0x000000a1008d7202 */ /* 0x000fe40000000f00 */
[----:B------:R-:W-:Y:S02]  /*17880*/  MOV R161, R209 ;  /* 0x000000d100a17202 */ /* 0x000fe40000000f00 */
[----:B------:R-:W-:Y:S01]  /*17890*/  MOV R209, R86 ;  /* 0x0000005600d17202 */ /* 0x000fe20000000f00 */
[--C-:B----4-:R-:W-:Y:S01]  /*178a0*/  FFMA.FTZ R2, R156, UR4, -R74.reuse ;  /* 0x000000049c027c23 */ /* 0x110fe2000801084a */
[----:B------:R-:W-:Y:S01]  /*178b0*/  MOV R156, R164 ;  /* 0x000000a4009c7202 */ /* 0x000fe20000000f00 */
[----:B------:R-:W-:Y:S02]  /*178c0*/  IMAD.MOV.U32 R164, RZ, RZ, R47 ;  /* 0x000000ffffa47224 */ /* 0x000fe400078e002f */
[C---:B------:R-:W-:Y:S01]  /*178d0*/  FMUL.FTZ R47, R0.reuse, R191 ;  /* 0x000000bf002f7220 */ /* 0x040fe20000410000 */
[----:B------:R1:W-:Y:S06]  /*178e0*/  MUFU.EX2 R133, R2 ;  /* 0x0000000200857308 */ /* 0x0003ec0000000800 */
[-C--:B------:R-:W-:Y:S06]  /*178f0*/  HMMA.16816.F32.BF16 R44, R80, R58.reuse, R44 ;  /* 0x0000003a502c723c */ /* 0x080fec000004182c */
[C---:B------:R-:W-:Y:S05]  /*17900*/  HMMA.16816.F32.BF16 R48, R76.reuse, R58, R48 ;  /* 0x0000003a4c30723c */ /* 0x040fea0000041830 */
[--C-:B-1----:R-:W-:Y:S01]  /*17910*/  FFMA.FTZ R2, R149, UR4, -R74.reuse ;  /* 0x0000000495027c23 */ /* 0x102fe2000801084a */
[----:B------:R-:W-:Y:S01]  /*17920*/  IMAD.MOV.U32 R149, RZ, RZ, R211 ;  /* 0x000000ffff957224 */ /* 0x000fe200078e00d3 */
[----:B------:R-:W-:Y:S01]  /*17930*/  MOV R211, R87 ;  /* 0x0000005700d37202 */ /* 0x000fe20000000f00 */
[----:B------:R-:W-:Y:S01]  /*17940*/  FFMA.FTZ R58, R251, UR4, -R74 ;  /* 0x00000004fb3a7c23 */ /* 0x000fe2000801084a */
[----:B------:R1:W-:Y:S01]  /*17950*/  MUFU.EX2 R146, R2 ;  /* 0x0000000200927308 */ /* 0x0003e20000000800 */
[----:B------:R-:W2:Y:S01]  /*17960*/  LDSM.16.MT88.4 R84, [R218+0x8000] ;  /* 0x00800000da54783b */ /* 0x000ea20000004200 */
[----:B------:R-:W-:Y:S08]  /*17970*/  FMUL.FTZ R59, R0, R195 ;  /* 0x000000c3003b7220 */ /* 0x000ff00000410000 */
[----:B------:R3:W-:Y:S01]  /*17980*/  MUFU.EX2 R162, R58 ;  /* 0x0000003a00a27308 */ /* 0x0007e20000000800 */
[--C-:B-1----:R-:W-:Y:S09]  /*17990*/  FFMA.FTZ R2, R250, UR4, -R73.reuse ;  /* 0x00000004fa027c23 */ /* 0x102ff20008010849 */
[----:B------:R1:W-:Y:S01]  /*179a0*/  MUFU.EX2 R145, R2 ;  /* 0x0000000200917308 */ /* 0x0003e20000000800 */
[----:B---3--:R-:W-:Y:S01]  /*179b0*/  FMUL.FTZ R58, R0, R194 ;  /* 0x000000c2003a7220 */ /* 0x008fe20000410000 */
[----:B-1----:R-:W-:Y:S01]  /*179c0*/  FFMA.FTZ R2, R166, UR4, -R73 ;  /* 0x00000004a6027c23 */ /* 0x002fe20008010849 */
[----:B------:R-:W-:Y:S01]  /*179d0*/  IMAD.MOV.U32 R166, RZ, RZ, R141 ;  /* 0x000000ffffa67224 */ /* 0x000fe200078e008d */
[----:B------:R-:W-:Y:S01]  /*179e0*/  MOV R141, R149 ;  /* 0x00000095008d7202 */ /* 0x000fe20000000f00 */
[-C--:B--2---:R-:W-:Y:S05]  /*179f0*/  HMMA.16816.F32.BF16 R52, R76, R84.reuse, R52 ;  /* 0x000000544c34723c */ /* 0x084fea0000041834 */
[----:B------:R1:W-:Y:S01]  /*17a00*/  MUFU.EX2 R144, R2 ;  /* 0x0000000200907308 */ /* 0x0003e20000000800 */
[----:B------:R-:W-:Y:S01]  /*17a10*/  IMAD.MOV.U32 R149, RZ, RZ, R148 ;  /* 0x000000ffff957224 */ /* 0x000fe200078e0094 */
[----:B------:R-:W-:Y:S04]  /*17a20*/  MOV R148, R153 ;  /* 0x0000009900947202 */ /* 0x000fe80000000f00 */
[----:B------:R-:W-:Y:S01]  /*17a30*/  MOV R153, R152 ;  /* 0x0000009800997202 */ /* 0x000fe20000000f00 */
[----:B------:R-:W-:Y:S01]  /*17a40*/  IMAD.MOV.U32 R152, RZ, RZ, R157 ;  /* 0x000000ffff987224 */ /* 0x000fe200078e009d */
[----:B------:R-:W-:Y:S01]  /*17a50*/  MOV R157, R215 ;  /* 0x000000d7009d7202 */ /* 0x000fe20000000f00 */
[C---:B------:R-:W-:Y:S01]  /*17a60*/  HMMA.16816.F32.BF16 R56, R80.reuse, R84, R56 ;  /* 0x000000545038723c */ /* 0x040fe20000041838 */
[----:B------:R-:W2:Y:S03]  /*17a70*/  LDL.LU R215, [R1+0xa4] ;  /* 0x0000a40001d77983 */ /* 0x000ea60000300800 */
[----:B------:R-:W-:Y:S02]  /*17a80*/  MOV R159, R141 ;  /* 0x0000008d009f7202 */ /* 0x000fe40000000f00 */
[----:B------:R-:W-:Y:S01]  /*17a90*/  MOV R158, R149 ;  /* 0x00000095009e7202 */ /* 0x000fe20000000f00 */
[----:B------:R-:W-:Y:S01]  /*17aa0*/  IMAD.MOV.U32 R149, RZ, RZ, R157 ;  /* 0x000000ffff957224 */ /* 0x000fe200078e009d */
[----:B------:R-:W-:Y:S03]  /*17ab0*/  MOV R141, R152 ;  /* 0x00000098008d7202 */ /* 0x000fe60000000f00 */
[--C-:B-1----:R-:W-:Y:S01]  /*17ac0*/  FFMA.FTZ R2, R167, UR4, -R75.reuse ;  /* 0x00000004a7027c23 */ /* 0x102fe2000801084b */
[----:B------:R-:W-:Y:S01]  /*17ad0*/  MOV R167, R127 ;  /* 0x0000007f00a77202 */ /* 0x000fe20000000f00 */
[----:B------:R-:W-:Y:S02]  /*17ae0*/  IMAD.MOV.U32 R152, RZ, RZ, R62 ;  /* 0x000000ffff987224 */ /* 0x000fe400078e003e */
[----:B------:R-:W-:Y:S01]  /*17af0*/  FMUL.FTZ R62, R0, R198 ;  /* 0x000000c6003e7220 */ /* 0x000fe20000410000 */
[----:B------:R1:W-:Y:S01]  /*17b00*/  MUFU.EX2 R127, R2 ;  /* 0x00000002007f7308 */ /* 0x0003e20000000800 */
[----:B------:R-:W-:Y:S01]  /*17b10*/  MOV R157, R61 ;  /* 0x0000003d009d7202 */ /* 0x000fe20000000f00 */
[----:B------:R-:W-:Y:S08]  /*17b20*/  FMUL.FTZ R61, R3, R197 ;  /* 0x000000c5033d7220 */ /* 0x000ff00000410000 */
[----:B------:R-:W-:Y:S01]  /*17b30*/  MUFU.EX2 R198, R88 ;  /* 0x0000005800c67308 */ /* 0x000fe20000000800 */
[----:B-1----:R-:W-:Y:S01]  /*17b40*/  FFMA.FTZ R2, R166, UR4, -R75 ;  /* 0x00000004a6027c23 */ /* 0x002fe2000801084b */
[----:B------:R-:W-:Y:S08]  /*17b50*/  IMAD.MOV.U32 R166, RZ, RZ, R137 ;  /* 0x000000ffffa67224 */ /* 0x000ff000078e0089 */
[----:B------:R1:W3:Y:S02]  /*17b60*/  MUFU.EX2 R137, R2 ;  /* 0x0000000200897308 */ /* 0x0002e40000000800 */
[--C-:B-1----:R-:W-:Y:S01]  /*17b70*/  FFMA.FTZ R2, R167, UR4, -R75.reuse ;  /* 0x00000004a7027c23 */ /* 0x102fe2000801084b */
[----:B---3--:R-:W-:Y:S01]  /*17b80*/  F2FP.BF16.F32.PACK_AB R84, R137, R127 ;  /* 0x0000007f8954723e */ /* 0x008fe200000010ff */
[----:B------:R-:W-:Y:S01]  /*17b90*/  IMAD.MOV.U32 R167, RZ, RZ, R148 ;  /* 0x000000ffffa77224 */ /* 0x000fe200078e0094 */
[----:B------:R-:W-:Y:S05]  /*17ba0*/  MOV R148, R156 ;  /* 0x0000009c00947202 */ /* 0x000fea0000000f00 */
[----:B------:R1:W-:Y:S01]  /*17bb0*/  MUFU.EX2 R138, R2 ;  /* 0x00000002008a7308 */ /* 0x0003e20000000800 */
[----:B------:R-:W-:Y:S01]  /*17bc0*/  MOV R156, R60 ;  /* 0x0000003c009c7202 */ /* 0x000fe20000000f00 */
[----:B------:R-:W-:Y:S08]  /*17bd0*/  FMUL.FTZ R60, R3, R196 ;  /* 0x000000c4033c7220 */ /* 0x000ff00000410000 */
[----:B------:R-:W-:Y:S01]  /*17be0*/  MUFU.EX2 R196, R89 ;  /* 0x0000005900c47308 */ /* 0x000fe20000000800 */
[----:B-1----:R-:W-:Y:S01]  /*17bf0*/  FFMA.FTZ R2, R166, UR4, -R75 ;  /* 0x00000004a6027c23 */ /* 0x002fe2000801084b */
[----:B------:R-:W-:Y:S02]  /*17c00*/  MOV R166, R153 ;  /* 0x0000009900a67202 */ /* 0x000fe40000000f00 */
[----:B------:R-:W-:Y:S06]  /*17c10*/  MOV R153, R63 ;  /* 0x0000003f00997202 */ /* 0x000fec0000000f00 */
[----:B------:R1:W3:Y:S01]  /*17c20*/  MUFU.EX2 R163, R2 ;  /* 0x0000000200a37308 */ /* 0x0002e20000000800 */
[----:B------:R-:W-:Y:S07]  /*17c30*/  FMUL.FTZ R63, R0, R199 ;  /* 0x000000c7003f7220 */ /* 0x000fee0000410000 */
[-C--:B------:R-:W-:Y:S01]  /*17c40*/  HMMA.16816.F32.BF16 R60, R80, R86.reuse, R60 ;  /* 0x00000056503c723c */ /* 0x080fe2000004183c */
[----:B------:R-:W4:Y:S05]  /*17c50*/  LDSM.16.MT88.4 R80, [R216+0x8800] ;  /* 0x00880000d850783b */ /* 0x000f2a0000004200 */
[----:B------:R-:W-:Y:S05]  /*17c60*/  HMMA.16816.F32.BF16 R64, R76, R86, R64 ;  /* 0x000000564c40723c */ /* 0x000fea0000041840 */
[----:B-1----:R-:W-:Y:S01]  /*17c70*/  FFMA.FTZ R2, R159, UR4, -R100 ;  /* 0x000000049f027c23 */ /* 0x002fe20008010864 */
[----:B------:R-:W-:Y:S01]  /*17c80*/  IMAD.MOV.U32 R159, RZ, RZ, R158 ;  /* 0x000000ffff9f7224 */ /* 0x000fe200078e009e */
[----:B------:R-:W-:Y:S02]  /*17c90*/  MOV R158, R167 ;  /* 0x000000a7009e7202 */ /* 0x000fe40000000f00 */
[----:B------:R1:W-:Y:S02]  /*17ca0*/  MUFU.EX2 R154, R2 ;  /* 0x00000002009a7308 */ /* 0x0003e40000000800 */
        /* <DEDUP_REMOVED lines=8> */
[----:B------:R-:W-:Y:S01]  /*17d30*/  MOV R155, R158 ;  /* 0x0000009e009b7202 */ /* 0x000fe20000000f00 */
[----:B------:R-:W2:Y:S01]  /*17d40*/  LDL.LU R160, [R1+0x88] ;  /* 0x0000880001a07983 */ /* 0x000ea20000300800 */
[----:B------:R-:W-:Y:S01]  /*17d50*/  IMAD.MOV.U32 R158, RZ, RZ, R141 ;  /* 0x000000ffff9e7224 */ /* 0x000fe200078e008d */
[----:B------:R-:W-:Y:S01]  /*17d60*/  MOV R141, R148 ;  /* 0x00000094008d7202 */ /* 0x000fe20000000f00 */
[----:B------:R-:W-:Y:S02]  /*17d70*/  IMAD.MOV.U32 R148, RZ, RZ, R153 ;  /* 0x000000ffff947224 */ /* 0x000fe400078e0099 */
[----:B-1----:R-:W-:Y:S01]  /*17d80*/  FFMA.FTZ R2, R159, UR4, -R100 ;  /* 0x000000049f027c23 */ /* 0x002fe20008010864 */
[----:B------:R-:W-:Y:S01]  /*17d90*/  IMAD.MOV.U32 R153, RZ, RZ, R156 ;  /* 0x000000ffff997224 */ /* 0x000fe200078e009c */
[----:B------:R-:W-:Y:S02]  /*17da0*/  MOV R159, R167 ;  /* 0x000000a7009f7202 */ /* 0x000fe40000000f00 */
[----:B------:R-:W-:Y:S02]  /*17db0*/  MOV R167, R149 ;  /* 0x0000009500a77202 */ /* 0x000fe40000000f00 */
[----:B------:R-:W-:Y:S02]  /*17dc0*/  MOV R149, R152 ;  /* 0x0000009800957202 */ /* 0x000fe40000000f00 */
[----:B------:R-:W-:Y:S02]  /*17dd0*/  MOV R152, R157 ;  /* 0x0000009d00987202 */ /* 0x000fe40000000f00 */
[----:B------:R1:W4:Y:S01]  /*17de0*/  MUFU.EX2 R157, R2 ;  /* 0x00000002009d7308 */ /* 0x0003220000000800 */
[----:B------:R-:W-:Y:S02]  /*17df0*/  MOV R151, R159 ;  /* 0x0000009f00977202 */ /* 0x000fe40000000f00 */
[----:B------:R-:W-:Y:S01]  /*17e00*/  MOV R159, R167 ;  /* 0x000000a7009f7202 */ /* 0x000fe20000000f00 */
[----:B------:R-:W-:Y:S01]  /*17e10*/  IMAD.MOV.U32 R167, RZ, RZ, R149 ;  /* 0x000000ffffa77224 */ /* 0x000fe200078e0095 */
[----:B------:R-:W-:Y:S02]  /*17e20*/  F2FP.BF16.F32.PACK_AB R77, R146, R133 ;  /* 0x00000085924d723e */ /* 0x000fe400000010ff */
[----:B------:R-:W-:Y:S02]  /*17e30*/  F2FP.BF16.F32.PACK_AB R78, R144, R145 ;  /* 0x00000091904e723e */ /* 0x000fe400000010ff */
[----:B------:R-:W-:Y:S02]  /*17e40*/  F2FP.BF16.F32.PACK_AB R79, R162, R139 ;  /* 0x0000008ba24f723e */ /* 0x000fe400000010ff */
[----:B------:R-:W-:Y:S02]  /*17e50*/  F2FP.BF16.F32.PACK_AB R76, R136, R132 ;  /* 0x00000084884c723e */ /* 0x000fe400000010ff */
[----:B---3--:R-:W-:Y:S01]  /*17e60*/  F2FP.BF16.F32.PACK_AB R86, R163, R138 ;  /* 0x0000008aa356723e */ /* 0x008fe200000010ff */
[----:B-1----:R-:W-:Y:S01]  /*17e70*/  FFMA.FTZ R2, R155, UR4, -R100 ;  /* 0x000000049b027c23 */ /* 0x002fe20008010864 */
[----:B------:R-:W-:Y:S01]  /*17e80*/  IMAD.MOV.U32 R155, RZ, RZ, R158 ;  /* 0x000000ffff9b7224 */ /* 0x000fe200078e009e */
[----:B------:R-:W-:Y:S02]  /*17e90*/  MOV R158, R141 ;  /* 0x0000008d009e7202 */ /* 0x000fe40000000f00 */
[-C--:B----4-:R-:W-:Y:S03]  /*17ea0*/  HMMA.16816.F32.BF16 R4, R76, R80.reuse, R4 ;  /* 0x000000504c04723c */ /* 0x090fe60000041804 */
[----:B------:R-:W-:Y:S02]  /*17eb0*/  F2FP.BF16.F32.PACK_AB R85, R157, R154 ;  /* 0x0000009a9d55723e */ /* 0x000fe400000010ff */
[----:B--2---:R-:W-:Y:S02]  /*17ec0*/  MOV R156, R160 ;  /* 0x000000a0009c7202 */ /* 0x004fe40000000f00 */
[----:B------:R-:W-:Y:S01]  /*17ed0*/  MOV R160, R165 ;  /* 0x000000a500a07202 */ /* 0x000fe20000000f00 */
[----:B------:R-:W-:Y:S03]  /*17ee0*/  IMAD.MOV.U32 R165, RZ, RZ, R209 ;  /* 0x000000ffffa57224 */ /* 0x000fe600078e00d1 */
[----:B------:R-:W-:Y:S02]  /*17ef0*/  MOV R209, R211 ;  /* 0x000000d300d17202 */ /* 0x000fe40000000f00 */
[----:B------:R-:W2:Y:S01]  /*17f00*/  LDL.LU R211, [R1+0x84] ;  /* 0x0000840001d37983 */ /* 0x000ea20000300800 */
[----:B------:R-:W-:Y:S02]  /*17f10*/  MOV R149, R156 ;  /* 0x0000009c00957202 */ /* 0x000fe40000000f00 */
[----:B------:R-:W-:Y:S02]  /*17f20*/  MOV R156, R160 ;  /* 0x000000a0009c7202 */ /* 0x000fe40000000f00 */
[----:B------:R1:W-:Y:S02]  /*17f30*/  MUFU.EX2 R160, R2 ;  /* 0x0000000200a07308 */ /* 0x0003e40000000800 */
[----:B-1----:R-:W-:Y:S01]  /*17f40*/  FFMA.FTZ R2, R151, UR4, -R100 ;  /* 0x0000000497027c23 */ /* 0x002fe20008010864 */
[----:B------:R-:W-:Y:S01]  /*17f50*/  MOV R151, R155 ;  /* 0x0000009b00977202 */ /* 0x000fe20000000f00 */
[----:B------:R-:W-:Y:S01]  /*17f60*/  IMAD.MOV.U32 R155, RZ, RZ, R159 ;  /* 0x000000ffff9b7224 */ /* 0x000fe200078e009f */
[----:B------:R-:W-:Y:S02]  /*17f70*/  MOV R159, R158 ;  /* 0x0000009e009f7202 */ /* 0x000fe40000000f00 */
[----:B------:R-:W-:Y:S01]  /*17f80*/  MOV R158, R167 ;  /* 0x000000a7009e7202 */ /* 0x000fe20000000f00 */
[----:B------:R-:W-:Y:S02]  /*17f90*/  IMAD.MOV.U32 R167, RZ, RZ, R161 ;  /* 0x000000ffffa77224 */ /* 0x000fe400078e00a1 */
[----:B------:R-:W1:Y:S02]  /*17fa0*/  MUFU.EX2 R161, R2 ;  /* 0x0000000200a17308 */ /* 0x000e640000000800 */
[----:B-1----:R-:W-:Y:S07]  /*17fb0*/  F2FP.BF16.F32.PACK_AB R87, R161, R160 ;  /* 0x000000a0a157723e */ /* 0x002fee00000010ff */
        /* <DEDUP_REMOVED lines=12> */
[C---:B------:R-:W-:Y:S05]  /*18080*/  HMMA.16816.F32.BF16 R48, R76.reuse, R82, R48 ;  /* 0x000000524c30723c */ /* 0x040fea0000041830 */
[----:B--2---:R-:W-:Y:S01]  /*18090*/  IMAD.MOV.U32 R141, RZ, RZ, R211 ;  /* 0x000000ffff8d7224 */ /* 0x004fe200078e00d3 */
[----:B------:R-:W-:Y:S02]  /*180a0*/  MOV R211, R225 ;  /* 0x000000e100d37202 */ /* 0x000fe40000000f00 */
[----:B------:R2:W5:Y:S04]  /*180b0*/  LDL.LU R225, [R1+0x138] ;  /* 0x0001380001e17983 */ /* 0x0005680000300800 */
[----:B------:R-:W3:Y:S04]  /*180c0*/  LDL.LU R147, [R1+0x78] ;  /* 0x0000780001937983 */ /* 0x000ee80000300800 */
[----:B------:R-:W4:Y:S01]  /*180d0*/  LDL.LU R143, [R1+0x70] ;  /* 0x00007000018f7983 */ /* 0x000f220000300800 */
[----:B---3--:R-:W-:Y:S01]  /*180e0*/  FFMA.FTZ R2, R147, UR4, -R73 ;  /* 0x0000000493027c23 */ /* 0x008fe20008010849 */
[----:B------:R-:W-:Y:S02]  /*180f0*/  MOV R147, R151 ;  /* 0x0000009700937202 */ /* 0x000fe40000000f00 */
[----:B------:R-:W-:Y:S02]  /*18100*/  MOV R151, R155 ;  /* 0x0000009b00977202 */ /* 0x000fe40000000f00 */
[----:B------:R4:W-:Y:S01]  /*18110*/  MUFU.EX2 R155, R2 ;  /* 0x00000002009b7308 */ /* 0x0009e20000000800 */
[----:B------:R-:W-:Y:S01]  /*18120*/  IMAD.MOV.U32 R172, RZ, RZ, R147 ;  /* 0x000000ffffac7224 */ /* 0x000fe200078e0093 */
[----:B------:R-:W-:Y:S01]  /*18130*/  MOV R147, R159 ;  /* 0x0000009f00937202 */ /* 0x000fe20000000f00 */
[----:B----4-:R-:W-:Y:S01]  /*18140*/  FFMA.FTZ R2, R143, UR4, -R73 ;  /* 0x000000048f027c23 */ /* 0x010fe20008010849 */
[----:B------:R-:W-:Y:S01]  /*18150*/  MOV R143, R151 ;  /* 0x00000097008f7202 */ /* 0x000fe20000000f00 */
[----:B------:R-:W-:Y:S01]  /*18160*/  IMAD.MOV.U32 R151, RZ, RZ, R158 ;  /* 0x000000ffff977224 */ /* 0x000fe200078e009e */
[----:B------:R-:W-:Y:S04]  /*18170*/  MOV R158, R167 ;  /* 0x000000a7009e7202 */ /* 0x000fe80000000f00 */
[----:B------:R1:W-:Y:S01]  /*18180*/  MUFU.EX2 R159, R2 ;  /* 0x00000002009f7308 */ /* 0x0003e20000000800 */
        /* <DEDUP_REMOVED lines=9> */
[----:B------:R-:W3:Y:S01]  /*18220*/  LDL.LU R248, [R1+0x90] ;  /* 0x0000900001f87983 */ /* 0x000ee20000300800 */
[----:B------:R-:W-:Y:S01]  /*18230*/  IMAD.MOV.U32 R143, RZ, RZ, R151 ;  /* 0x000000ffff8f7224 */ /* 0x000fe200078e0097 */
[----:B------:R-:W-:Y:S02]  /*18240*/  MOV R151, R167 ;  /* 0x000000a700977202 */ /* 0x000fe40000000f00 */
[----:B------:R-:W-:Y:S01]  /*18250*/  MOV R167, R141 ;  /* 0x0000008d00a77202 */ /* 0x000fe20000000f00 */
[----:B-1----:R-:W-:Y:S01]  /*18260*/  FFMA.FTZ R2, R172, UR4, -R74 ;  /* 0x00000004ac027c23 */ /* 0x002fe2000801084a */
[----:B------:R-:W-:Y:S01]  /*18270*/  MOV R172, R147 ;  /* 0x0000009300ac7202 */ /* 0x000fe20000000f00 */
[----:B------:R-:W-:Y:S01]  /*18280*/  IMAD.MOV.U32 R141, RZ, RZ, R153 ;  /* 0x000000ffff8d7224 */ /* 0x000fe200078e0099 */
[----:B------:R-:W-:Y:S01]  /*18290*/  MOV R147, R158 ;  /* 0x0000009e00937202 */ /* 0x000fe20000000f00 */
[----:B------:R1:W-:Y:S01]  /*182a0*/  MUFU.EX2 R153, R2 ;  /* 0x0000000200997308 */ /* 0x0003e20000000800 */
[----:B------:R-:W-:Y:S01]  /*182b0*/  IMAD.MOV.U32 R158, RZ, RZ, R166 ;  /* 0x000000ffff9e7224 */ /* 0x000fe200078e00a6 */
[----:B------:R-:W-:Y:S02]  /*182c0*/  MOV R166, R149 ;  /* 0x0000009500a67202 */ /* 0x000fe40000000f00 */
[----:B------:R-:W-:Y:S02]  /*182d0*/  MOV R149, R240 ;  /* 0x000000f000957202 */ /* 0x000fe40000000f00 */
[----:B------:R-:W-:Y:S01]  /*182e0*/  MOV R240, R238 ;  /* 0x000000ee00f07202 */ /* 0x000fe20000000f00 */
[----:B-1----:R-:W-:Y:S01]  /*182f0*/  FFMA.FTZ R2, R173, UR4, -R74 ;  /* 0x00000004ad027c23 */ /* 0x002fe2000801084a */
[----:B------:R-:W-:Y:S02]  /*18300*/  MOV R173, R172 ;  /* 0x000000ac00ad7202 */ /* 0x000fe40000000f00 */
[----:B------:R-:W-:Y:S01]  /*18310*/  MOV R172, R143 ;  /* 0x0000008f00ac7202 */ /* 0x000fe20000000f00 */
[----:B------:R-:W-:Y:S01]  /*18320*/  IMAD.MOV.U32 R143, RZ, RZ, R147 ;  /* 0x000000ffff8f7224 */ /* 0x000fe200078e0093 */
[----:B------:R-:W-:Y:S01]  /*18330*/  MOV R147, R151 ;  /* 0x0000009700937202 */ /* 0x000fe20000000f00 */
[----:B------:R-:W-:Y:S01]  /*18340*/  IMAD.MOV.U32 R174, RZ, RZ, R173 ;  /* 0x000000ffffae7224 */ /* 0x000fe200078e00ad */
[----:B------:R-:W-:Y:S02]  /*18350*/  MOV R151, R158 ;  /* 0x0000009e00977202 */ /* 0x000fe40000000f00 */
[----:B------:R1:W-:Y:S01]  /*18360*/  MUFU.EX2 R158, R2 ;  /* 0x00000002009e7308 */ /* 0x0003e20000000800 */
        /* <DEDUP_REMOVED lines=8> */
[----:B-1----:R-:W-:Y:S01]  /*183f0*/  FFMA.FTZ R2, R174, UR4, -R74 ;  /* 0x00000004ae027c23 */ /* 0x002fe2000801084a */
[----:B------:R-:W-:Y:S01]  /*18400*/  IMAD.MOV.U32 R174, RZ, RZ, R173 ;  /* 0x000000ffffae7224 */ /* 0x000fe200078e00ad */
[----:B------:R-:W-:Y:S02]  /*18410*/  MOV R173, R172 ;  /* 0x000000ac00ad7202 */ /* 0x000fe40000000f00 */
[----:B------:R1:W-:Y:S01]  /*18420*/  MUFU.EX2 R175, R2 ;  /* 0x0000000200af7308 */ /* 0x0003e20000000800 */
[----:B------:R-:W-:Y:S01]  /*18430*/  MOV R172, R143 ;  /* 0x0000008f00ac7202 */ /* 0x000fe20000000f00 */
[----:B------:R-:W-:Y:S01]  /*18440*/  IMAD.MOV.U32 R143, RZ, RZ, R147 ;  /* 0x000000ffff8f7224 */ /* 0x000fe200078e0093 */
[----:B------:R-:W-:Y:S02]  /*18450*/  MOV R147, R151 ;  /* 0x0000009700937202 */ /* 0x000fe40000000f00 */
[----:B------:R-:W-:Y:S01]  /*18460*/  MOV R151, R167 ;  /* 0x000000a700977202 */ /* 0x000fe20000000f00 */
[----:B------:R-:W-:Y:S01]  /*18470*/  IMAD.MOV.U32 R167, RZ, RZ, R166 ;  /* 0x000000ffffa77224 */ /* 0x000fe200078e00a6 */
[----:B------:R-:W-:Y:S01]  /*18480*/  MOV R166, R141 ;  /* 0x0000008d00a67202 */ /* 0x000fe20000000f00 */
[----:B-1----:R-:W-:Y:S01]  /*18490*/  FFMA.FTZ R2, R174, UR4, -R74 ;  /* 0x00000004ae027c23 */ /* 0x002fe2000801084a */
[----:B------:R-:W-:Y:S02]  /*184a0*/  MOV R174, R173 ;  /* 0x000000ad00ae7202 */ /* 0x000fe40000000f00 */
[----:B------:R-:W-:Y:S01]  /*184b0*/  MOV R173, R172 ;  /* 0x000000ac00ad7202 */ /* 0x000fe20000000f00 */
[----:B------:R1:W-:Y:S01]  /*184c0*/  MUFU.EX2 R197, R2 ;  /* 0x0000000200c57308 */ /* 0x0003e20000000800 */
[----:B------:R-:W-:Y:S01]  /*184d0*/  IMAD.MOV.U32 R172, RZ, RZ, R143 ;  /* 0x000000ffffac7224 */ /* 0x000fe200078e008f */
[----:B------:R-:W-:Y:S02]  /*184e0*/  MOV R143, R147 ;  /* 0x00000093008f7202 */ /* 0x000fe40000000f00 */
[----:B------:R-:W-:Y:S01]  /*184f0*/  MOV R147, R151 ;  /* 0x0000009700937202 */ /* 0x000fe20000000f00 */
[----:B------:R-:W-:Y:S01]  /*18500*/  IMAD.MOV.U32 R151, RZ, RZ, R167 ;  /* 0x000000ffff977224 */ /* 0x000fe200078e00a7 */
[----:B------:R-:W-:Y:S02]  /*18510*/  MOV R167, R166 ;  /* 0x000000a600a77202 */ /* 0x000fe40000000f00 */
[----:B------:R-:W-:Y:S02]  /*18520*/  MOV R168, R173 ;  /* 0x000000ad00a87202 */ /* 0x000fe40000000f00 */
[----:B------:R-:W-:Y:S01]  /*18530*/  MOV R173, R143 ;  /* 0x0000008f00ad7202 */ /* 0x000fe20000000f00 */
[----:B------:R-:W-:Y:S02]  /*18540*/  IMAD.MOV.U32 R143, RZ, RZ, R151 ;  /* 0x000000ffff8f7224 */ /* 0x000fe400078e0097 */
[----:B-1----:R-:W-:Y:S01]  /*18550*/  FFMA.FTZ R2, R174, UR4, -R75 ;  /* 0x00000004ae027c23 */ /* 0x002fe2000801084b */
[----:B------:R-:W-:Y:S01]  /*18560*/  IMAD.MOV.U32 R174, RZ, RZ, R172 ;  /* 0x000000ffffae7224 */ /* 0x000fe200078e00ac */
[----:B------:R-:W-:Y:S02]  /*18570*/  MOV R172, R147 ;  /* 0x0000009300ac7202 */ /* 0x000fe40000000f00 */
[----:B------:R-:W-:Y:S01]  /*18580*/  MOV R147, R167 ;  /* 0x000000a700937202 */ /* 0x000fe20000000f00 */
[----:B---3--:R-:W-:Y:S02]  /*18590*/  IMAD.MOV.U32 R238, RZ, RZ, R248 ;  /* 0x000000ffffee7224 */ /* 0x008fe400078e00f8 */
[----:B------:R-:W3:Y:S02]  /*185a0*/  LDL.LU R248, [R1+0x68] ;  /* 0x0000680001f87983 */ /* 0x000ee40000300800 */
[----:B------:R-:W-:Y:S05]  /*185b0*/  IMAD.MOV.U32 R149, RZ, RZ, R238 ;  /* 0x000000ffff957224 */ /* 0x000fea00078e00ee */
[----:B------:R-:W-:Y:S04]  /*185c0*/  MOV R141, R149 ;  /* 0x00000095008d7202 */ /* 0x000fe80000000f00 */
[----:B------:R-:W-:Y:S04]  /*185d0*/  MOV R166, R141 ;  /* 0x0000008d00a67202 */ /* 0x000fe80000000f00 */
[----:B------:R-:W-:Y:S02]  /*185e0*/  MOV R151, R166 ;  /* 0x000000a600977202 */ /* 0x000fe40000000f00 */
[----:B---3--:R-:W-:Y:S02]  /*185f0*/  MOV R238, R248 ;  /* 0x000000f800ee7202 */ /* 0x008fe40000000f00 */
[----:B------:R-:W-:Y:S02]  /*18600*/  MOV R248, R242 ;  /* 0x000000f200f87202 */ /* 0x000fe40000000f00 */
[----:B------:R-:W3:Y:S01]  /*18610*/  LDL.LU R242, [R1+0xa8] ;  /* 0x0000a80001f27983 */ /* 0x000ee20000300800 */
[----:B------:R-:W-:Y:S01]  /*18620*/  IMAD.MOV.U32 R149, RZ, RZ, R238 ;  /* 0x000000ffff957224 */ /* 0x000fe200078e00ee */
[----:B------:R-:W-:Y:S03]  /*18630*/  MOV R238, R248 ;  /* 0x000000f800ee7202 */ /* 0x000fe60000000f00 */
[----:B------:R-:W-:Y:S01]  /*18640*/  IMAD.MOV.U32 R141, RZ, RZ, R149 ;  /* 0x000000ffff8d7224 */ /* 0x000fe200078e0095 */
[----:B------:R-:W-:Y:S03]  /*18650*/  MOV R149, R148 ;  /* 0x0000009400957202 */ /* 0x000fe60000000f00 */
[----:B------:R-:W-:Y:S01]  /*18660*/  IMAD.MOV.U32 R167, RZ, RZ, R141 ;  /* 0x000000ffffa77224 */ /* 0x000fe200078e008d */
[----:B------:R-:W-:Y:S01]  /*18670*/  MOV R166, R149 ;  /* 0x0000009500a67202 */ /* 0x000fe20000000f00 */
[----:B------:R-:W-:Y:S02]  /*18680*/  IMAD.MOV.U32 R149, RZ, RZ, R152 ;  /* 0x000000ffff957224 */ /* 0x000fe400078e0098 */
[----:B------:R1:W-:Y:S02]  /*18690*/  MUFU.EX2 R152, R2 ;  /* 0x0000000200987308 */ /* 0x0003e40000000800 */
[----:B-1----:R-:W-:Y:S01]  /*186a0*/  FFMA.FTZ R2, R168, UR4, -R75 ;  /* 0x00000004a8027c23 */ /* 0x002fe2000801084b */
[----:B------:R-:W-:Y:S02]  /*186b0*/  MOV R168, R174 ;  /* 0x000000ae00a87202 */ /* 0x000fe40000000f00 */
[----:B------:R-:W-:Y:S05]  /*186c0*/  MOV R174, R173 ;  /* 0x000000ad00ae7202 */ /* 0x000fea0000000f00 */
[----:B------:R1:W4:Y:S01]  /*186d0*/  MUFU.EX2 R169, R2 ;  /* 0x0000000200a97308 */ /* 0x0003220000000800 */
[----:B------:R-:W-:Y:S01]  /*186e0*/  IMAD.MOV.U32 R173, RZ, RZ, R172 ;  /* 0x000000ffffad7224 */ /* 0x000fe200078e00ac */
        /* <DEDUP_REMOVED lines=8> */
[----:B------:R-:W-:Y:S01]  /*18770*/  FFMA.FTZ R89, R170, UR4, -R75 ;  /* 0x00000004aa597c23 */ /* 0x000fe2000801084b */
        /* <DEDUP_REMOVED lines=8> */
[----:B------:R-:W-:Y:S01]  /*18800*/  MOV R143, R147 ;  /* 0x00000093008f7202 */ /* 0x000fe20000000f00 */
[----:B------:R-:W-:Y:S01]  /*18810*/  IMAD.MOV.U32 R171, RZ, RZ, R168 ;  /* 0x000000ffffab7224 */ /* 0x000fe200078e00a8 */
[----:B------:R-:W-:Y:S02]  /*18820*/  MOV R168, R172 ;  /* 0x000000ac00a87202 */ /* 0x000fe40000000f00 */
[----:B------:R-:W-:Y:S01]  /*18830*/  MOV R147, R151 ;  /* 0x0000009700937202 */ /* 0x000fe20000000f00 */
[----:B------:R-:W-:Y:S03]  /*18840*/  FFMA.FTZ R88, R171, UR4, -R100 ;  /* 0x00000004ab587c23 */ /* 0x000fe60008010864 */
[----:B------:R-:W-:Y:S01]  /*18850*/  MUFU.EX2 R172, R89 ;  /* 0x0000005900ac7308 */ /* 0x000fe20000000800 */
[----:B------:R-:W-:Y:S01]  /*18860*/  IMAD.MOV.U32 R171, RZ, RZ, R168 ;  /* 0x000000ffffab7224 */ /* 0x000fe200078e00a8 */
[----:B------:R-:W-:Y:S02]  /*18870*/  MOV R168, R143 ;  /* 0x0000008f00a87202 */ /* 0x000fe40000000f00 */
[----:B------:R-:W-:Y:S02]  /*18880*/  MOV R180, R170 ;  /* 0x000000aa00b47202 */ /* 0x000fe40000000f00 */
[----:B------:R-:W-:Y:S01]  /*18890*/  MOV R170, R174 ;  /* 0x000000ae00aa7202 */ /* 0x000fe20000000f00 */
[----:B------:R-:W-:Y:S01]  /*188a0*/  IMAD.MOV.U32 R174, RZ, RZ, R147 ;  /* 0x000000ffffae7224 */ /* 0x000fe200078e0093 */
[----:B------:R-:W-:Y:S02]  /*188b0*/  MOV R181, R171 ;  /* 0x000000ab00b57202 */ /* 0x000fe40000000f00 */
[----:B------:R-:W-:Y:S01]  /*188c0*/  MUFU.EX2 R147, R88 ;  /* 0x0000005800937308 */ /* 0x000fe20000000800 */
[----:B-1----:R-:W-:Y:S01]  /*188d0*/  FFMA.FTZ R2, R180, UR4, -R100 ;  /* 0x00000004b4027c23 */ /* 0x002fe20008010864 */
[----:B------:R-:W-:Y:S01]  /*188e0*/  MOV R180, R170 ;  /* 0x000000aa00b47202 */ /* 0x000fe20000000f00 */
[----:B------:R-:W-:Y:S01]  /*188f0*/  IMAD.MOV.U32 R171, RZ, RZ, R168 ;  /* 0x000000ffffab7224 */ /* 0x000fe200078e00a8 */
[----:B------:R-:W-:Y:S02]  /*18900*/  MOV R170, R174 ;  /* 0x000000ae00aa7202 */ /* 0x000fe40000000f00 */
[----:B------:R-:W-:Y:S03]  /*18910*/  MOV R182, R180 ;  /* 0x000000b400b67202 */ /* 0x000fe60000000f00 */
[----:B------:R-:W-:Y:S01]  /*18920*/  IMAD.MOV.U32 R180, RZ, RZ, R170 ;  /* 0x000000ffffb47224 */ /* 0x000fe200078e00aa */
[----:B---3--:R-:W-:Y:S01]  /*18930*/  MOV R248, R242 ;  /* 0x000000f200f87202 */ /* 0x008fe20000000f00 */
[----:B------:R-:W-:Y:S02]  /*18940*/  IMAD.MOV.U32 R242, RZ, RZ, R244 ;  /* 0x000000fffff27224 */ /* 0x000fe400078e00f4 */
[----:B------:R-:W3:Y:S04]  /*18950*/  LDL.LU R244, [R1+0xb0] ;  /* 0x0000b00001f47983 */ /* 0x000ee80000300800 */
[----:B------:R-:W2:Y:S02]  /*18960*/  LDL.LU R148, [R1+0x98] ;  /* 0x0000980001947983 */ /* 0x000ea40000300800 */
[----:B--2---:R-:W-:Y:S02]  /*18970*/  MOV R141, R148 ;  /* 0x00000094008d7202 */ /* 0x004fe40000000f00 */
[----:B------:R-:W2:Y:S03]  /*18980*/  LDL.LU R148, [R1+0x8c] ;  /* 0x00008c0001947983 */ /* 0x000ea60000300800 */
[----:B------:R-:W-:Y:S01]  /*18990*/  IMAD.MOV.U32 R166, RZ, RZ, R141 ;  /* 0x000000ffffa67224 */ /* 0x000fe200078e008d */
[----:B------:R-:W-:Y:S04]  /*189a0*/  MOV R141, R149 ;  /* 0x00000095008d7202 */ /* 0x000fe80000000f00 */
[----:B------:R-:W-:Y:S01]  /*189b0*/  MOV R167, R166 ;  /* 0x000000a600a77202 */ /* 0x000fe20000000f00 */
[----:B------:R-:W-:Y:S04]  /*189c0*/  IMAD.MOV.U32 R166, RZ, RZ, R141 ;  /* 0x000000ffffa67224 */ /* 0x000fe800078e008d */
[----:B------:R-:W-:Y:S01]  /*189d0*/  IMAD.MOV.U32 R151, RZ, RZ, R167 ;  /* 0x000000ffff977224 */ /* 0x000fe200078e00a7 */
[----:B------:R-:W-:Y:S04]  /*189e0*/  MOV R167, R166 ;  /* 0x000000a600a77202 */ /* 0x000fe80000000f00 */
[----:B------:R-:W-:Y:S02]  /*189f0*/  MOV R143, R151 ;  /* 0x00000097008f7202 */ /* 0x000fe40000000f00 */
[----:B------:R-:W-:Y:S02]  /*18a00*/  MOV R151, R167 ;  /* 0x000000a700977202 */ /* 0x000fe40000000f00 */
[----:B------:R-:W-:Y:S03]  /*18a10*/  MOV R168, R143 ;  /* 0x0000008f00a87202 */ /* 0x000fe60000000f00 */
[----:B------:R-:W-:Y:S05]  /*18a20*/  IMAD.MOV.U32 R174, RZ, RZ, R151 ;  /* 0x000000ffffae7224 */ /* 0x000fea00078e0097 */
[----:B------:R-:W-:Y:S02]  /*18a30*/  MOV R170, R174 ;  /* 0x000000ae00aa7202 */ /* 0x000fe40000000f00 */
[----:B--2---:R-:W-:Y:S01]  /*18a40*/  MOV R149, R148 ;  /* 0x0000009400957202 */ /* 0x004fe20000000f00 */
[----:B------:R-:W-:Y:S02]  /*18a50*/  IMAD.MOV.U32 R148, RZ, RZ, R109 ;  /* 0x000000ffff947224 */ /* 0x000fe400078e006d */
[----:B------:R-:W2:Y:S01]  /*18a60*/  LDL.LU R109, [R1+0xb4] ;  /* 0x0000b400016d7983 */ /* 0x000ea20000300800 */
[----:B------:R-:W-:Y:S02]  /*18a70*/  MOV R141, R149 ;  /* 0x00000095008d7202 */ /* 0x000fe40000000f00 */
[----:B------:R-:W-:Y:S02]  /*18a80*/  MOV R149, R148 ;  /* 0x0000009400957202 */ /* 0x000fe40000000f00 */
[----:B------:R-:W4:Y:S01]  /*18a90*/  LDL.LU R148, [R1+0xd8] ;  /* 0x0000d80001947983 */ /* 0x000f220000300800 */
[----:B------:R-:W-:Y:S02]  /*18aa0*/  MOV R166, R141 ;  /* 0x0000008d00a67202 */ /* 0x000fe40000000f00 */
[----:B------:R-:W-:Y:S03]  /*18ab0*/  IMAD.MOV.U32 R141, RZ, RZ, R149 ;  /* 0x000000ffff8d7224 */ /* 0x000fe600078e0095 */
[----:B------:R-:W-:Y:S02]  /*18ac0*/  IMAD.MOV.U32 R167, RZ, RZ, R166 ;  /* 0x000000ffffa77224 */ /* 0x000fe400078e00a6 */
[----:B------:R-:W-:Y:S03]  /*18ad0*/  MOV R166, R141 ;  /* 0x0000008d00a67202 */ /* 0x000fe60000000f00 */
[----:B------:R-:W-:Y:S02]  /*18ae0*/  MOV R143, R167 ;  /* 0x000000a7008f7202 */ /* 0x000fe40000000f00 */
[----:B------:R-:W-:Y:S04]  /*18af0*/  MOV R151, R166 ;  /* 0x000000a600977202 */ /* 0x000fe80000000f00 */
[----:B------:R-:W-:Y:S02]  /*18b00*/  MOV R174, R151 ;  /* 0x0000009700ae7202 */ /* 0x000fe40000000f00 */
[----:B----4-:R-:W-:Y:S02]  /*18b10*/  MOV R149, R148 ;  /* 0x0000009400957202 */ /* 0x010fe40000000f00 */
[----:B------:R-:W-:Y:S01]  /*18b20*/  MOV R148, R156 ;  /* 0x0000009c00947202 */ /* 0x000fe20000000f00 */
[----:B------:R-:W-:Y:S01]  /*18b30*/  IMAD.MOV.U32 R156, RZ, RZ, R165 ;  /* 0x000000ffff9c7224 */ /* 0x000fe200078e00a5 */
[----:B------:R-:W-:Y:S02]  /*18b40*/  MOV R165, R209 ;  /* 0x000000d100a57202 */ /* 0x000fe40000000f00 */
[----:B------:R-:W-:Y:S01]  /*18b50*/  MOV R141, R148 ;  /* 0x00000094008d7202 */ /* 0x000fe20000000f00 */
[----:B------:R-:W-:Y:S01]  /*18b60*/  IMAD.MOV.U32 R148, RZ, RZ, R156 ;  /* 0x000000ffff947224 */ /* 0x000fe200078e009c */
[----:B------:R-:W-:Y:S01]  /*18b70*/  MOV R156, R165 ;  /* 0x000000a5009c7202 */ /* 0x000fe20000000f00 */
[----:B------:R-:W4:Y:S01]  /*18b80*/  LDL.LU R209, [R1+0xac] ;  /* 0x0000ac0001d17983 */ /* 0x000f220000300800 */
[----:B------:R-:W-:Y:S01]  /*18b90*/  MOV R165, R164 ;  /* 0x000000a400a57202 */ /* 0x000fe20000000f00 */
[----:B------:R-:W-:Y:S01]  /*18ba0*/  IMAD.MOV.U32 R164, RZ, RZ, R224 ;  /* 0x000000ffffa47224 */ /* 0x000fe200078e00e0 */
[----:B------:R-:W-:Y:S01]  /*18bb0*/  MOV R166, R148 ;  /* 0x0000009400a67202 */ /* 0x000fe20000000f00 */
[----:B------:R-:W-:Y:S01]  /*18bc0*/  IMAD.MOV.U32 R167, RZ, RZ, R141 ;  /* 0x000000ffffa77224 */ /* 0x000fe200078e008d */
[----:B------:R-:W-:Y:S01]  /*18bd0*/  MOV R141, R156 ;  /* 0x0000009c008d7202 */ /* 0x000fe20000000f00 */
[----:B------:R-:W-:Y:S01]  /*18be0*/  IMAD.MOV.U32 R148, RZ, RZ, R165 ;  /* 0x000000ffff947224 */ /* 0x000fe200078e00a5 */
[----:B------:R-:W-:Y:S01]  /*18bf0*/  MOV R156, R164 ;  /* 0x000000a4009c7202 */ /* 0x000fe20000000f00 */
[----:B------:R1:W3:Y:S01]  /*18c00*/  MUFU.EX2 R165, R2 ;  /* 0x0000000200a57308 */ /* 0x0002e20000000800 */
[----:B------:R2:W5:Y:S01]  /*18c10*/  LDL.LU R224, [R1+0x134] ;  /* 0x0001340001e07983 */ /* 0x0005620000300800 */
[----:B------:R-:W-:Y:S01]  /*18c20*/  MOV R164, R246 ;  /* 0x000000f600a47202 */ /* 0x000fe20000000f00 */
[----:B------:R-:W-:Y:S01]  /*18c30*/  IMAD.MOV.U32 R246, RZ, RZ, R223 ;  /* 0x000000fffff67224 */ /* 0x000fe200078e00df */
[----:B------:R-:W-:Y:S01]  /*18c40*/  MOV R151, R167 ;  /* 0x000000a700977202 */ /* 0x000fe20000000f00 */
[----:B------:R2:W5:Y:S01]  /*18c50*/  LDL.LU R223, [R1+0x130] ;  /* 0x0001300001df7983 */ /* 0x0005620000300800 */
[----:B------:R-:W-:Y:S02]  /*18c60*/  MOV R167, R141 ;  /* 0x0000008d00a77202 */ /* 0x000fe40000000f00 */
[----:B------:R-:W-:Y:S01]  /*18c70*/  MOV R141, R148 ;  /* 0x00000094008d7202 */ /* 0x000fe20000000f00 */
[----:B------:R-:W-:Y:S01]  /*18c80*/  IMAD.MOV.U32 R148, RZ, RZ, R156 ;  /* 0x000000ffff947224 */ /* 0x000fe200078e009c */
[----:B------:R-:W-:Y:S02]  /*18c90*/  MOV R156, R164 ;  /* 0x000000a4009c7202 */ /* 0x000fe40000000f00 */
[----:B------:R-:W-:Y:S02]  /*18ca0*/  MOV R164, R134 ;  /* 0x0000008600a47202 */ /* 0x000fe40000000f00 */
[----:B------:R-:W2:Y:S01]  /*18cb0*/  LDL.LU R134, [R1+0xc0] ;  /* 0x0000c00001867983 */ /* 0x000ea20000300800 */
[----:B-1----:R-:W-:Y:S03]  /*18cc0*/  FFMA.FTZ R2, R181, UR4, -R100 ;  /* 0x00000004b5027c23 */ /* 0x002fe60008010864 */
[----:B------:R-:W3:Y:S01]  /*18cd0*/  LDL.LU R183, [R1+0x64] ;  /* 0x0000640001b77983 */ /* 0x000ee20000300800 */
[----:B------:R-:W-:Y:S02]  /*18ce0*/  MOV R181, R171 ;  /* 0x000000ab00b57202 */ /* 0x000fe40000000f00 */
[----:B------:R-:W-:Y:S01]  /*18cf0*/  MOV R171, R168 ;  /* 0x000000a800ab7202 */ /* 0x000fe20000000f00 */
[----:B------:R-:W4:Y:S01]  /*18d00*/  LDL.LU R176, [R1+0x60] ;  /* 0x0000600001b07983 */ /* 0x000f220000300800 */
[----:B------:R-:W-:Y:S02]  /*18d10*/  IMAD.MOV.U32 R168, RZ, RZ, R143 ;  /* 0x000000ffffa87224 */ /* 0x000fe400078e008f */
[----:B------:R-:W-:Y:S01]  /*18d20*/  IMAD.MOV.U32 R143, RZ, RZ, R166 ;  /* 0x000000ffff8f7224 */ /* 0x000fe200078e00a6 */
[----:B------:R-:W2:Y:S01]  /*18d30*/  LDL.LU R177, [R1+0x58] ;  /* 0x0000580001b17983 */ /* 0x000ea20000300800 */
[----:B------:R1:W-:Y:S03]  /*18d40*/  MUFU.EX2 R166, R2 ;  /* 0x0000000200a67308 */ /* 0x0003e60000000800 */
[----:B------:R-:W2:Y:S01]  /*18d50*/  LDL.LU R178, [R1+0x54] ;  /* 0x0000540001b27983 */ /* 0x000ea20000300800 */
[----:B-1----:R-:W-:Y:S01]  /*18d60*/  FFMA.FTZ R2, R182, UR4, -R100 ;  /* 0x00000004b6027c23 */ /* 0x002fe20008010864 */
[----:B------:R-:W-:Y:S01]  /*18d70*/  IMAD.MOV.U32 R182, RZ, RZ, R181 ;  /* 0x000000ffffb67224 */ /* 0x000fe200078e00b5 */
[----:B------:R-:W-:Y:S02]  /*18d80*/  MOV R181, R180 ;  /* 0x000000b400b57202 */ /* 0x000fe40000000f00 */
[----:B------:R-:W-:Y:S01]  /*18d90*/  MOV R180, R171 ;  /* 0x000000ab00b47202 */ /* 0x000fe20000000f00 */
[----:B------:R-:W-:Y:S01]  /*18da0*/  IMAD.MOV.U32 R171, RZ, RZ, R170 ;  /* 0x000000ffffab7224 */ /* 0x000fe200078e00aa */
[----:B------:R-:W-:Y:S02]  /*18db0*/  MOV R170, R168 ;  /* 0x000000a800aa7202 */ /* 0x000fe40000000f00 */
[----:B------:R-:W-:Y:S01]  /*18dc0*/  MOV R168, R174 ;  /* 0x000000ae00a87202 */ /* 0x000fe20000000f00 */
[----:B------:R-:W-:Y:S02]  /*18dd0*/  IMAD.MOV.U32 R174, RZ, RZ, R167 ;  /* 0x000000ffffae7224 */ /* 0x000fe400078e00a7 */
[----:B------:R3:W1:Y:S02]  /*18de0*/  MUFU.EX2 R167, R2 ;  /* 0x0000000200a77308 */ /* 0x0006640000000800 */
[--C-:B---3--:R-:W-:Y:S01]  /*18df0*/  FFMA.FTZ R2, R183, UR4, -R73.reuse ;  /* 0x00000004b7027c23 */ /* 0x108fe20008010849 */
[----:B------:R-:W-:Y:S02]  /*18e00*/  MOV R183, R182 ;  /* 0x000000b600b77202 */ /* 0x000fe40000000f00 */
[----:B------:R-:W-:Y:S01]  /*18e10*/  MOV R182, R181 ;  /* 0x000000b500b67202 */ /* 0x000fe20000000f00 */
[----:B------:R-:W-:Y:S01]  /*18e20*/  IMAD.MOV.U32 R181, RZ, RZ, R180 ;  /* 0x000000ffffb57224 */ /* 0x000fe200078e00b4 */
[----:B------:R-:W-:Y:S01]  /*18e30*/  MOV R180, R171 ;  /* 0x000000ab00b47202 */ /* 0x000fe20000000f00 */
[----:B----4-:R-:W-:Y:S01]  /*18e40*/  FFMA.FTZ R89, R176, UR4, -R73 ;  /* 0x00000004b0597c23 */ /* 0x010fe20008010849 */
[----:B------:R-:W-:Y:S01]  /*18e50*/  MOV R171, R170 ;  /* 0x000000aa00ab7202 */ /* 0x000fe20000000f00 */
[----:B--2---:R-:W-:Y:S01]  /*18e60*/  FFMA.FTZ R88, R177, UR4, -R74 ;  /* 0x00000004b1587c23 */ /* 0x004fe2000801084a */
[----:B------:R2:W-:Y:S01]  /*18e70*/  MUFU.EX2 R170, R2 ;  /* 0x0000000200aa7308 */ /* 0x0005e20000000800 */
        /* <DEDUP_REMOVED lines=8> */
[----:B------:R-:W-:Y:S01]  /*18f00*/  MUFU.EX2 R174, R89 ;  /* 0x0000005900ae7308 */ /* 0x000fe20000000800 */
[----:B------:R-:W-:Y:S01]  /*18f10*/  MOV R176, R183 ;  /* 0x000000b700b07202 */ /* 0x000fe20000000f00 */
[----:B------:R-:W-:Y:S01]  /*18f20*/  IMAD.MOV.U32 R183, RZ, RZ, R182 ;  /* 0x000000ffffb77224 */ /* 0x000fe200078e00b6 */
[----:B------:R-:W-:Y:S02]  /*18f30*/  MOV R182, R181 ;  /* 0x000000b500b67202 */ /* 0x000fe40000000f00 */
[----:B------:R-:W-:Y:S01]  /*18f40*/  MOV R181, R180 ;  /* 0x000000b400b57202 */ /* 0x000fe20000000f00 */
[----:B--2---:R-:W-:Y:S01]  /*18f50*/  FFMA.FTZ R2, R177, UR4, -R74 ;  /* 0x00000004b1027c23 */ /* 0x004fe2000801084a */
[----:B------:R-:W-:Y:S01]  /*18f60*/  IMAD.MOV.U32 R180, RZ, RZ, R171 ;  /* 0x000000ffffb47224 */ /* 0x000fe200078e00ab */
[----:B------:R-:W-:Y:S02]  /*18f70*/  MOV R177, R176 ;  /* 0x000000b000b17202 */ /* 0x000fe40000000f00 */
[----:B------:R-:W-:Y:S01]  /*18f80*/  MUFU.EX2 R171, R88 ;  /* 0x0000005800ab7308 */ /* 0x000fe20000000800 */
[----:B------:R-:W-:Y:S01]  /*18f90*/  MOV R176, R183 ;  /* 0x000000b700b07202 */ /* 0x000fe20000000f00 */
[----:B------:R-:W-:Y:S01]  /*18fa0*/  IMAD.MOV.U32 R183, RZ, RZ, R182 ;  /* 0x000000ffffb77224 */ /* 0x000fe200078e00b6 */
[----:B------:R-:W-:Y:S02]  /*18fb0*/  MOV R182, R181 ;  /* 0x000000b500b67202 */ /* 0x000fe40000000f00 */
[----:B------:R-:W-:Y:S01]  /*18fc0*/  MOV R181, R180 ;  /* 0x000000b400b57202 */ /* 0x000fe20000000f00 */
[----:B------:R-:W-:Y:S04]  /*18fd0*/  IMAD.MOV.U32 R180, RZ, RZ, R168 ;  /* 0x000000ffffb47224 */ /* 0x000fe800078e00a8 */
[----:B------:R2:W-:Y:S02]  /*18fe0*/  MUFU.EX2 R168, R2 ;  /* 0x0000000200a87308 */ /* 0x0005e40000000800 */
[--C-:B--2---:R-:W-:Y:S02]  /*18ff0*/  FFMA.FTZ R2, R178, UR4, -R73.reuse ;  /* 0x00000004b2027c23 */ /* 0x104fe40008010849 */
[----:B------:R-:W2:Y:S06]  /*19000*/  LDL.LU R178, [R1+0x50] ;  /* 0x0000500001b27983 */ /* 0x000eac0000300800 */
[----:B------:R2:W-:Y:S01]  /*19010*/  MUFU.EX2 R199, R2 ;  /* 0x0000000200c77308 */ /* 0x0005e20000000800 */
[----:B------:R-:W3:Y:S01]  /*19020*/  LDL.LU R80, [R1+0xf8] ;  /* 0x0000f80001507983 */ /* 0x000ee20000300800 */
[----:B--2---:R-:W-:Y:S03]  /*19030*/  FFMA.FTZ R2, R178, UR4, -R73 ;  /* 0x00000004b2027c23 */ /* 0x004fe60008010849 */
[----:B------:R-:W2:Y:S01]  /*19040*/  LDL.LU R178, [R1+0x80] ;  /* 0x0000800001b27983 */ /* 0x000ea20000300800 */
[----:B---3--:R-:W-:Y:S04]  /*19050*/  FFMA.FTZ R94, R3, R80, R94 ;  /* 0x00000050035e7223 */ /* 0x008fe8000001005e */
[----:B------:R3:W-:Y:S01]  /*19060*/  MUFU.EX2 R252, R2 ;  /* 0x0000000200fc7308 */ /* 0x0007e20000000800 */
[----:B------:R-:W4:Y:S01]  /*19070*/  LDSM.16.MT88.4 R80, [R218+0x8800] ;  /* 0x00880000da50783b */ /* 0x000f220000004200 */
[----:B------:R-:W-:Y:S01]  /*19080*/  FADD.FTZ R98, R106, R94 ;  /* 0x0000005e6a627221 */ /* 0x000fe20000010000 */
[-C--:B----4-:R-:W-:Y:S06]  /*19090*/  HMMA.16816.F32.BF16 R52, R76, R80.reuse, R52 ;  /* 0x000000504c34723c */ /* 0x090fec0000041834 */
[C---:B------:R-:W-:Y:S06]  /*190a0*/  HMMA.16816.F32.BF16 R56, R84.reuse, R80, R56 ;  /* 0x000000505438723c */ /* 0x040fec0000041838 */
[-C--:B------:R-:W-:Y:S01]  /*190b0*/  HMMA.16816.F32.BF16 R60, R84, R82.reuse, R60 ;  /* 0x00000052543c723c */ /* 0x080fe2000004183c */
[----:B------:R-:W-:Y:S04]  /*190c0*/  LDSM.16.MT88.4 R84, [R219+0x9000] ;  /* 0x00900000db54783b */ /* 0x000fe80000004200 */
[----:B------:R-:W-:Y:S01]  /*190d0*/  F2FP.BF16.F32.PACK_AB R80, R169, R152 ;  /* 0x00000098a950723e */ /* 0x000fe200000010ff */
[----:B------:R-:W-:Y:S05]  /*190e0*/  HMMA.16816.F32.BF16 R64, R76, R82, R64 ;  /* 0x000000524c40723c */ /* 0x000fea0000041840 */
[----:B------:R-:W-:Y:S02]  /*190f0*/  F2FP.BF16.F32.PACK_AB R81, R165, R147 ;  /* 0x00000093a551723e */ /* 0x000fe400000010ff */
[----:B------:R-:W-:Y:S04]  /*19100*/  F2FP.BF16.F32.PACK_AB R76, R159, R155 ;  /* 0x0000009b9f4c723e */ /* 0x000fe800000010ff */
[----:B------:R-:W-:Y:S02]  /*19110*/  F2FP.BF16.F32.PACK_AB R77, R158, R153 ;  /* 0x000000999e4d723e */ /* 0x000fe400000010ff */
[----:B------:R-:W-:Y:S02]  /*19120*/  F2FP.BF16.F32.PACK_AB R78, R198, R196 ;  /* 0x000000c4c64e723e */ /* 0x000fe400000010ff */
[----:B------:R-:W-:Y:S02]  /*19130*/  F2FP.BF16.F32.PACK_AB R79, R197, R175 ;  /* 0x000000afc54f723e */ /* 0x000fe400000010ff */
[----:B------:R-:W-:Y:S02]  /*19140*/  F2FP.BF16.F32.PACK_AB R82, R172, R173 ;  /* 0x000000adac52723e */ /* 0x000fe400000010ff */
[----:B-1----:R-:W-:Y:S01]  /*19150*/  F2FP.BF16.F32.PACK_AB R83, R167, R166 ;  /* 0x000000a6a753723e */ /* 0x002fe200000010ff */
[--C-:B--2---:R-:W-:Y:S02]  /*19160*/  FFMA.FTZ R3, R178, UR4, -R74.reuse ;  /* 0x00000004b2037c23 */ /* 0x104fe4000801084a */
[----:B------:R-:W3:Y:S02]  /*19170*/  LDL.LU R178, [R1+0x7c] ;  /* 0x00007c0001b27983 */ /* 0x000ee40000300800 */
[----:B------:R-:W-:Y:S01]  /*19180*/  MUFU.EX2 R250, R3 ;  /* 0x0000000300fa7308 */ /* 0x000fe20000000800 */
[----:B---3--:R-:W-:Y:S01]  /*19190*/  FFMA.FTZ R2, R178, UR4, -R74 ;  /* 0x00000004b2027c23 */ /* 0x008fe2000801084a */
[----:B------:R-:W-:Y:S02]  /*191a0*/  MOV R178, R177 ;  /* 0x000000b100b27202 */ /* 0x000fe40000000f00 */
[----:B------:R-:W-:Y:S06]  /*191b0*/  MOV R177, R176 ;  /* 0x000000b000b17202 */ /* 0x000fec0000000f00 */
        /* <DEDUP_REMOVED lines=9> */
[----:B------:R-:W-:Y:S02]  /*19250*/  MOV R164, R134 ;  /* 0x0000008600a47202 */ /* 0x000fe40000000f00 */
[----:B------:R-:W-:Y:S01]  /*19260*/  MOV R134, R240 ;  /* 0x000000f000867202 */ /* 0x000fe20000000f00 */
[----:B------:R-:W-:Y:S01]  /*19270*/  IMAD.MOV.U32 R240, RZ, RZ, R238 ;  /* 0x000000fffff07224 */ /* 0x000fe200078e00ee */
[----:B------:R-:W-:Y:S01]  /*19280*/  MOV R238, R248 ;  /* 0x000000f800ee7202 */ /* 0x000fe20000000f00 */
[----:B-1----:R-:W-:Y:S01]  /*19290*/  FFMA.FTZ R2, R178, UR4, -R75 ;  /* 0x00000004b2027c23 */ /* 0x002fe2000801084b */
[----:B------:R-:W-:Y:S01]  /*192a0*/  MOV R178, R177 ;  /* 0x000000b100b27202 */ /* 0x000fe20000000f00 */
[----:B------:R-:W-:Y:S01]  /*192b0*/  IMAD.MOV.U32 R177, RZ, RZ, R176 ;  /* 0x000000ffffb17224 */ /* 0x000fe200078e00b0 */
[----:B------:R-:W-:Y:S02]  /*192c0*/  MOV R176, R183 ;  /* 0x000000b700b07202 */ /* 0x000fe40000000f00 */
[----:B------:R-:W-:Y:S02]  /*192d0*/  MOV R183, R182 ;  /* 0x000000b600b77202 */ /* 0x000fe40000000f00 */
[----:B------:R-:W-:Y:S01]  /*192e0*/  MOV R182, R142 ;  /* 0x0000008e00b67202 */ /* 0x000fe20000000f00 */
[----:B------:R-:W-:Y:S01]  /*192f0*/  IMAD.MOV.U32 R142, RZ, RZ, R141 ;  /* 0x000000ffff8e7224 */ /* 0x000fe200078e008d */
[----:B------:R-:W-:Y:S02]  /*19300*/  MOV R141, R156 ;  /* 0x0000009c008d7202 */ /* 0x000fe40000000f00 */
[----:B------:R-:W-:Y:S02]  /*19310*/  MOV R156, R164 ;  /* 0x000000a4009c7202 */ /* 0x000fe40000000f00 */
[----:B------:R1:W-:Y:S01]  /*19320*/  MUFU.EX2 R164, R2 ;  /* 0x0000000200a47308 */ /* 0x0003e20000000800 */
[----:B------:R-:W-:Y:S02]  /*19330*/  MOV R248, R215 ;  /* 0x000000d700f87202 */ /* 0x000fe40000000f00 */
[----:B------:R-:W-:Y:S01]  /*19340*/  MOV R215, R242 ;  /* 0x000000f200d77202 */ /* 0x000fe20000000f00 */
[----:B------:R-:W-:Y:S01]  /*19350*/  IMAD.MOV.U32 R242, RZ, RZ, R210 ;  /* 0x000000fffff27224 */ /* 0x000fe200078e00d2 */
[----:B------:R-:W-:Y:S02]  /*19360*/  MOV R210, R209 ;  /* 0x000000d100d27202 */ /* 0x000fe40000000f00 */
[----:B------:R-:W-:Y:S02]  /*19370*/  MOV R209, R222 ;  /* 0x000000de00d17202 */ /* 0x000fe40000000f00 */
[----:B------:R2:W5:Y:S01]  /*19380*/  LDL.LU R222, [R1+0x12c] ;  /* 0x00012c0001de7983 */ /* 0x0005620000300800 */
[----:B------:R-:W-:Y:S02]  /*19390*/  MOV R179, R177 ;  /* 0x000000b100b37202 */ /* 0x000fe40000000f00 */
[----:B------:R-:W-:Y:S02]  /*193a0*/  MOV R177, R183 ;  /* 0x000000b700b17202 */ /* 0x000fe40000000f00 */
[----:B------:R-:W-:Y:S01]  /*193b0*/  MOV R183, R142 ;  /* 0x0000008e00b77202 */ /* 0x000fe20000000f00 */
[----:B------:R-:W-:Y:S01]  /*193c0*/  IMAD.MOV.U32 R142, RZ, RZ, R141 ;  /* 0x000000ffff8e7224 */ /* 0x000fe200078e008d */
[----:B------:R-:W-:Y:S01]  /*193d0*/  MOV R141, R134 ;  /* 0x00000086008d7202 */ /* 0x000fe20000000f00 */
[--C-:B-1----:R-:W-:Y:S01]  /*193e0*/  FFMA.FTZ R2, R178, UR4, -R75.reuse ;  /* 0x00000004b2027c23 */ /* 0x102fe2000801084b */
[----:B------:R-:W-:Y:S01]  /*193f0*/  IMAD.MOV.U32 R178, RZ, RZ, R176 ;  /* 0x000000ffffb27224 */ /* 0x000fe200078e00b0 */
[----:B------:R-:W-:Y:S01]  /*19400*/  MOV R176, R150 ;  /* 0x0000009600b07202 */ /* 0x000fe20000000f00 */
[----:B------:R-:W-:Y:S01]  /*19410*/  FFMA.FTZ R88, R177, UR4, -R100 ;  /* 0x00000004b1587c23 */ /* 0x000fe20008010864 */
[----:B------:R-:W-:Y:S01]  /*19420*/  MOV R150, R156 ;  /* 0x0000009c00967202 */ /* 0x000fe20000000f00 */
[----:B------:R-:W-:Y:S01]  /*19430*/  FFMA.FTZ R3, R179, UR4, -R75 ;  /* 0x00000004b3037c23 */ /* 0x000fe2000801084b */
[----:B------:R-:W-:Y:S01]  /*19440*/  MOV R156, R240 ;  /* 0x000000f0009c7202 */ /* 0x000fe20000000f00 */
[----:B------:R-:W-:Y:S01]  /*19450*/  IMAD.MOV.U32 R240, RZ, RZ, R238 ;  /* 0x000000fffff07224 */ /* 0x000fe200078e00ee */
[----:B------:R-:W-:Y:S02]  /*19460*/  MOV R238, R215 ;  /* 0x000000d700ee7202 */ /* 0x000fe40000000f00 */
[----:B------:R-:W-:Y:S01]  /*19470*/  MOV R215, R210 ;  /* 0x000000d200d77202 */ /* 0x000fe20000000f00 */
[----:B------:R-:W-:Y:S01]  /*19480*/  IMAD.MOV.U32 R210, RZ, RZ, R244 ;  /* 0x000000ffffd27224 */ /* 0x000fe200078e00f4 */
[----:B------:R-:W-:Y:S02]  /*19490*/  MOV R244, R246 ;  /* 0x000000f600f47202 */ /* 0x000fe40000000f00 */
[----:B------:R-:W3:Y:S01]  /*194a0*/  LDL.LU R246, [R1+0xa0] ;  /* 0x0000a00001f67983 */ /* 0x000ee20000300800 */
[----:B------:R-:W-:Y:S02]  /*194b0*/  MOV R134, R248 ;  /* 0x000000f800867202 */ /* 0x000fe40000000f00 */
[----:B------:R1:W4:Y:S01]  /*194c0*/  MUFU.EX2 R248, R2 ;  /* 0x0000000200f87308 */ /* 0x0003220000000800 */
        /* <DEDUP_REMOVED lines=8> */
[----:B------:R-:W-:Y:S01]  /*19550*/  IMAD.MOV.U32 R189, RZ, RZ, R141 ;  /* 0x000000ffffbd7224 */ /* 0x000fe200078e008d */
[----:B------:R-:W-:Y:S02]  /*19560*/  MOV R215, R210 ;  /* 0x000000d200d77202 */ /* 0x000fe40000000f00 */
[----:B------:R-:W-:Y:S01]  /*19570*/  MOV R210, R244 ;  /* 0x000000f400d27202 */ /* 0x000fe20000000f00 */
[----:B-1----:R-:W-:Y:S01]  /*19580*/  FFMA.FTZ R2, R178, UR4, -R75 ;  /* 0x00000004b2027c23 */ /* 0x002fe2000801084b */
[----:B------:R-:W-:Y:S01]  /*19590*/  MOV R187, R238 ;  /* 0x000000ee00bb7202 */ /* 0x000fe20000000f00 */
[----:B------:R-:W2:Y:S01]  /*195a0*/  LDL.LU R178, [R1+0x3c] ;  /* 0x00003c0001b27983 */ /* 0x000ea20000300800 */
[----:B------:R-:W-:Y:S01]  /*195b0*/  MOV R179, R142 ;  /* 0x0000008e00b37202 */ /* 0x000fe20000000f00 */
[----:B------:R-:W-:Y:S01]  /*195c0*/  IMAD.MOV.U32 R238, RZ, RZ, R215 ;  /* 0x000000ffffee7224 */ /* 0x000fe200078e00d7 */
[----:B------:R-:W-:Y:S02]  /*195d0*/  MOV R188, R134 ;  /* 0x0000008600bc7202 */ /* 0x000fe40000000f00 */
[----:B------:R-:W-:Y:S02]  /*195e0*/  MOV R184, R150 ;  /* 0x0000009600b87202 */ /* 0x000fe40000000f00 */
[----:B------:R-:W-:Y:S02]  /*195f0*/  MOV R190, R188 ;  /* 0x000000bc00be7202 */ /* 0x000fe40000000f00 */
[----:B------:R-:W-:Y:S02]  /*19600*/  MOV R150, R156 ;  /* 0x0000009c00967202 */ /* 0x000fe40000000f00 */
[----:B------:R-:W-:Y:S01]  /*19610*/  MOV R215, R111 ;  /* 0x0000006f00d77202 */ /* 0x000fe20000000f00 */
[--C-:B------:R-:W-:Y:S01]  /*19620*/  FFMA.FTZ R111, R113, UR4, -R73.reuse ;  /* 0x00000004716f7c23 */ /* 0x100fe20008010849 */
[----:B------:R-:W-:Y:S01]  /*19630*/  MOV R134, R110 ;  /* 0x0000006e00867202 */ /* 0x000fe20000000f00 */
[--C-:B------:R-:W-:Y:S01]  /*19640*/  FFMA.FTZ R110, R112, UR4, -R73.reuse ;  /* 0x00000004706e7c23 */ /* 0x100fe20008010849 */
[----:B------:R-:W-:Y:S01]  /*19650*/  MOV R141, R109 ;  /* 0x0000006d008d7202 */ /* 0x000fe20000000f00 */
[----:B------:R-:W-:Y:S01]  /*19660*/  MUFU.EX2 R156, R88 ;  /* 0x00000058009c7308 */ /* 0x000fe20000000800 */
[--C-:B------:R-:W-:Y:S01]  /*19670*/  FFMA.FTZ R109, R90, UR4, -R73.reuse ;  /* 0x000000045a6d7c23 */ /* 0x100fe20008010849 */
[----:B------:R-:W-:Y:S02]  /*19680*/  MOV R142, R210 ;  /* 0x000000d2008e7202 */ /* 0x000fe40000000f00 */
[----:B------:R-:W-:Y:S01]  /*19690*/  MOV R210, R123 ;  /* 0x0000007b00d27202 */ /* 0x000fe20000000f00 */
[--C-:B------:R-:W-:Y:S06]  /*196a0*/  FFMA.FTZ R123, R117, UR4, -R73.reuse ;  /* 0x00000004757b7c23 */ /* 0x100fec0008010849 */
[----:B------:R-:W-:Y:S01]  /*196b0*/  MUFU.EX2 R123, R123 ;  /* 0x0000007b007b7308 */ /* 0x000fe20000000800 */
[----:B---3--:R-:W-:Y:S09]  /*196c0*/  IMAD.MOV.U32 R244, RZ, RZ, R246 ;  /* 0x000000fffff47224 */ /* 0x008ff200078e00f6 */
[----:B------:R2:W-:Y:S01]  /*196d0*/  MUFU.EX2 R246, R3 ;  /* 0x0000000300f67308 */ /* 0x0005e20000000800 */
[----:B------:R-:W-:Y:S04]  /*196e0*/  MOV R186, R244 ;  /* 0x000000f400ba7202 */ /* 0x000fe80000000f00 */
[----:B------:R-:W-:Y:S05]  /*196f0*/  MOV R188, R186 ;  /* 0x000000ba00bc7202 */ /* 0x000fea0000000f00 */
[----:B------:R1:W3:Y:S01]  /*19700*/  MUFU.EX2 R244, R2 ;  /* 0x0000000200f47308 */ /* 0x0002e20000000800 */
[----:B------:R-:W-:Y:S01]  /*19710*/  MOV R186, R184 ;  /* 0x000000b800ba7202 */ /* 0x000fe20000000f00 */
[----:B--2---:R-:W-:Y:S01]  /*19720*/  FFMA.FTZ R3, R178, UR4, -R73 ;  /* 0x00000004b2037c23 */ /* 0x004fe20008010849 */
[----:B------:R-:W-:Y:S01]  /*19730*/  MOV R178, R176 ;  /* 0x000000b000b27202 */ /* 0x000fe20000000f00 */
[----:B------:R-:W-:Y:S02]  /*19740*/  IMAD.MOV.U32 R176, RZ, RZ, R105 ;  /* 0x000000ffffb07224 */ /* 0x000fe400078e0069 */
[--C-:B------:R-:W-:Y:S01]  /*19750*/  FFMA.FTZ R105, R91, UR4, -R73.reuse ;  /* 0x000000045b697c23 */ /* 0x100fe20008010849 */
[----:B------:R-:W-:Y:S01]  /*19760*/  FFMA.FTZ R73, R129, UR4, -R73 ;  /* 0x0000000481497c23 */ /* 0x000fe20008010849 */
[----:B-1----:R-:W-:Y:S01]  /*19770*/  FFMA.FTZ R2, R189, UR4, -R100 ;  /* 0x00000004bd027c23 */ /* 0x002fe20008010864 */
[----:B------:R-:W-:Y:S01]  /*19780*/  MOV R189, R187 ;  /* 0x000000bb00bd7202 */ /* 0x000fe20000000f00 */
[----:B------:R-:W-:Y:S01]  /*19790*/  IMAD.MOV.U32 R187, RZ, RZ, R185 ;  /* 0x000000ffffbb7224 */ /* 0x000fe200078e00b9 */
[----:B------:R-:W-:Y:S01]  /*197a0*/  MOV R185, R179 ;  /* 0x000000b300b97202 */ /* 0x000fe20000000f00 */
[----:B------:R-:W-:Y:S01]  /*197b0*/  IMAD.MOV.U32 R179, RZ, RZ, R177 ;  /* 0x000000ffffb37224 */ /* 0x000fe200078e00b1 */
[----:B------:R-:W-:Y:S01]  /*197c0*/  MOV R177, R182 ;  /* 0x000000b600b17202 */ /* 0x000fe20000000f00 */
[----:B------:R-:W1:Y:S01]  /*197d0*/  LDSM.16.MT88.4 R88, [R216+0x9000] ;  /* 0x00900000d858783b */ /* 0x000e620000004200 */
        /* <DEDUP_REMOVED lines=11> */
[----:B------:R-:W-:Y:S01]  /*19890*/  MOV R178, R183 ;  /* 0x000000b700b27202 */ /* 0x000fe20000000f00 */
[----:B------:R-:W-:Y:S02]  /*198a0*/  IMAD.MOV.U32 R183, RZ, RZ, R180 ;  /* 0x000000ffffb77224 */ /* 0x000fe400078e00b4 */
[--C-:B--2---:R-:W-:Y:S01]  /*198b0*/  FFMA.FTZ R2, R190, UR4, -R100.reuse ;  /* 0x00000004be027c23 */ /* 0x104fe20008010864 */
[----:B------:R-:W-:Y:S01]  /*198c0*/  MOV R190, R188 ;  /* 0x000000bc00be7202 */ /* 0x000fe20000000f00 */
[----:B------:R-:W-:Y:S01]  /*198d0*/  IMAD.MOV.U32 R193, RZ, RZ, R189 ;  /* 0x000000ffffc17224 */ /* 0x000fe200078e00bd */
[----:B------:R-:W-:Y:S01]  /*198e0*/  MOV R143, R151 ;  /* 0x00000097008f7202 */ /* 0x000fe20000000f00 */
[----:B------:R2:W-:Y:S01]  /*198f0*/  MUFU.EX2 R180, R2 ;  /* 0x0000000200b47308 */ /* 0x0005e20000000800 */
[----:B------:R-:W-:Y:S01]  /*19900*/  MOV R188, R185 ;  /* 0x000000b900bc7202 */ /* 0x000fe20000000f00 */
[----:B------:R-:W-:Y:S01]  /*19910*/  IMAD.MOV.U32 R195, RZ, RZ, R193 ;  /* 0x000000ffffc37224 */ /* 0x000fe200078e00c1 */
[----:B------:R-:W-:Y:S02]  /*19920*/  MOV R185, R179 ;  /* 0x000000b300b97202 */ /* 0x000fe40000000f00 */
[----:B------:R-:W-:Y:S02]  /*19930*/  MOV R179, R177 ;  /* 0x000000b100b37202 */ /* 0x000fe40000000f00 */
        /* <DEDUP_REMOVED lines=8> */
[----:B--2---:R-:W-:Y:S01]  /*199c0*/  FFMA.FTZ R2, R191, UR4, -R100 ;  /* 0x00000004bf027c23 */ /* 0x004fe20008010864 */
[-C--:B-1----:R-:W-:Y:S01]  /*199d0*/  HMMA.16816.F32.BF16 R4, R76, R88.reuse, R4 ;  /* 0x000000584c04723c */ /* 0x082fe20000041804 */
[----:B------:R2:W5:Y:S02]  /*199e0*/  LDL.LU R221, [R1+0x128] ;  /* 0x0001280001dd7983 */ /* 0x0005640000300800 */
[----:B------:R1:W2:Y:S01]  /*199f0*/  MUFU.EX2 R181, R2 ;  /* 0x0000000200b57308 */ /* 0x0002a20000000800 */
[----:B------:R-:W-:Y:S02]  /*19a00*/  MOV R143, R151 ;  /* 0x00000097008f7202 */ /* 0x000fe40000000f00 */
[C---:B------:R-:W-:Y:S05]  /*19a10*/  HMMA.16816.F32.BF16 R8, R80.reuse, R88, R8 ;  /* 0x000000585008723c */ /* 0x040fea0000041808 */
[----:B------:R-:W-:Y:S01]  /*19a20*/  MOV R151, R150 ;  /* 0x0000009600977202 */ /* 0x000fe20000000f00 */
[-C--:B------:R-:W-:Y:S05]  /*19a30*/  HMMA.16816.F32.BF16 R12, R80, R90.reuse, R12 ;  /* 0x0000005a500c723c */ /* 0x080fea000004180c */
[----:B------:R-:W-:Y:S01]  /*19a40*/  IMAD.MOV.U32 R150, RZ, RZ, R240 ;  /* 0x000000ffff967224 */ /* 0x000fe200078e00f0 */
[C---:B------:R-:W-:Y:S01]  /*19a50*/  HMMA.16816.F32.BF16 R16, R76.reuse, R90, R16 ;  /* 0x0000005a4c10723c */ /* 0x040fe20000041810 */
[----:B------:R-:W4:Y:S04]  /*19a60*/  LDSM.16.MT88.4 R88, [R217+0x9000] ;  /* 0x00900000d958783b */ /* 0x000f280000004200 */
[----:B------:R-:W-:Y:S01]  /*19a70*/  MOV R240, R214 ;  /* 0x000000d600f07202 */ /* 0x000fe20000000f00 */
[-C--:B------:R-:W-:Y:S05]  /*19a80*/  HMMA.16816.F32.BF16 R20, R76, R84.reuse, R20 ;  /* 0x000000544c14723c */ /* 0x080fea0000041814 */
[----:B------:R-:W-:Y:S01]  /*19a90*/  MOV R214, R220 ;  /* 0x000000dc00d67202 */ /* 0x000fe20000000f00 */
[C---:B------:R-:W-:Y:S01]  /*19aa0*/  HMMA.16816.F32.BF16 R24, R80.reuse, R84, R24 ;  /* 0x000000545018723c */ /* 0x040fe20000041818 */
[----:B------:R2:W5:Y:S04]  /*19ab0*/  LDL.LU R220, [R1+0x124] ;  /* 0x0001240001dc7983 */ /* 0x0005680000300800 */
[----:B------:R-:W-:Y:S01]  /*19ac0*/  MOV R190, R184 ;  /* 0x000000b800be7202 */ /* 0x000fe20000000f00 */
[-C--:B------:R-:W-:Y:S05]  /*19ad0*/  HMMA.16816.F32.BF16 R28, R80, R86.reuse, R28 ;  /* 0x00000056501c723c */ /* 0x080fea000004181c */
[----:B------:R-:W-:Y:S01]  /*19ae0*/  MOV R184, R178 ;  /* 0x000000b200b87202 */ /* 0x000fe20000000f00 */
[C---:B------:R-:W-:Y:S01]  /*19af0*/  HMMA.16816.F32.BF16 R32, R76.reuse, R86, R32 ;  /* 0x000000564c20723c */ /* 0x040fe20000041820 */
[----:B------:R-:W3:Y:S04]  /*19b00*/  LDSM.16.MT88.4 R84, [R218+0x9000] ;  /* 0x00900000da54783b */ /* 0x000ee80000004200 */
[----:B------:R-:W-:Y:S01]  /*19b10*/  MOV R178, R143 ;  /* 0x0000008f00b27202 */ /* 0x000fe20000000f00 */
[----:B-1----:R-:W-:Y:S01]  /*19b20*/  FFMA.FTZ R2, R194, UR4, -R74 ;  /* 0x00000004c2027c23 */ /* 0x002fe2000801084a */
[----:B------:R-:W-:Y:S02]  /*19b30*/  MOV R143, R135 ;  /* 0x00000087008f7202 */ /* 0x000fe40000000f00 */
[----:B------:R1:W5:Y:S02]  /*19b40*/  LDL.LU R135, [R1+0x120] ;  /* 0x0001200001877983 */ /* 0x0003640000300800 */
[----:B------:R-:W-:Y:S01]  /*19b50*/  MOV R194, R178 ;  /* 0x000000b200c27202 */ /* 0x000fe20000000f00 */
[----:B------:R-:W-:Y:S01]  /*19b60*/  IMAD.MOV.U32 R178, RZ, RZ, R238 ;  /* 0x000000ffffb27224 */ /* 0x000fe200078e00ee */
[----:B------:R-:W-:Y:S01]  /*19b70*/  MOV R191, R185 ;  /* 0x000000b900bf7202 */ /* 0x000fe20000000f00 */
[----:B------:R-:W2:Y:S01]  /*19b80*/  LDL.LU R238, [R1+0xc4] ;  /* 0x0000c40001ee7983 */ /* 0x000ea20000300800 */
[----:B------:R-:W-:Y:S01]  /*19b90*/  MOV R189, R177 ;  /* 0x000000b100bd7202 */ /* 0x000fe20000000f00 */
[-C--:B----4-:R-:W-:Y:S03]  /*19ba0*/  HMMA.16816.F32.BF16 R36, R76, R88.reuse, R36 ;  /* 0x000000584c24723c */ /* 0x090fe60000041824 */
[----:B------:R-:W-:Y:S02]  /*19bb0*/  MOV R177, R151 ;  /* 0x0000009700b17202 */ /* 0x000fe40000000f00 */
[----:B------:R-:W-:Y:S01]  /*19bc0*/  MOV R193, R191 ;  /* 0x000000bf00c17202 */ /* 0x000fe20000000f00 */
[C---:B------:R-:W-:Y:S05]  /*19bd0*/  HMMA.16816.F32.BF16 R40, R80.reuse, R88, R40 ;  /* 0x000000585028723c */ /* 0x040fea0000041828 */
[----:B------:R-:W-:Y:S01]  /*19be0*/  MOV R185, R183 ;  /* 0x000000b700b97202 */ /* 0x000fe20000000f00 */
[-C--:B------:R-:W-:Y:S05]  /*19bf0*/  HMMA.16816.F32.BF16 R44, R80, R90.reuse, R44 ;  /* 0x0000005a502c723c */ /* 0x080fea000004182c */
[----:B------:R-:W-:Y:S01]  /*19c00*/  MOV R183, R150 ;  /* 0x0000009600b77202 */ /* 0x000fe20000000f00 */
[C---:B------:R-:W-:Y:S01]  /*19c10*/  HMMA.16816.F32.BF16 R48, R76.reuse, R90, R48 ;  /* 0x0000005a4c30723c */ /* 0x040fe20000041830 */
[----:B------:R-:W4:Y:S04]  /*19c20*/  LDSM.16.MT88.4 R88, [R216+0x9800] ;  /* 0x00980000d858783b */ /* 0x000f280000004200 */
[----:B------:R-:W-:Y:S01]  /*19c30*/  MOV R191, R190 ;  /* 0x000000be00bf7202 */ /* 0x000fe20000000f00 */
[-C--:B---3--:R-:W-:Y:S05]  /*19c40*/  HMMA.16816.F32.BF16 R52, R76, R84.reuse, R52 ;  /* 0x000000544c34723c */ /* 0x088fea0000041834 */
[----:B------:R-:W-:Y:S01]  /*19c50*/  MOV R190, R189 ;  /* 0x000000bd00be7202 */ /* 0x000fe20000000f00 */
[C---:B------:R-:W-:Y:S05]  /*19c60*/  HMMA.16816.F32.BF16 R56, R80.reuse, R84, R56 ;  /* 0x000000545038723c */ /* 0x040fea0000041838 */
[----:B------:R-:W-:Y:S01]  /*19c70*/  IMAD.MOV.U32 R189, RZ, RZ, R179 ;  /* 0x000000ffffbd7224 */ /* 0x000fe200078e00b3 */
[-C--:B------:R-:W-:Y:S05]  /*19c80*/  HMMA.16816.F32.BF16 R60, R80, R86.reuse, R60 ;  /* 0x00000056503c723c */ /* 0x080fea000004183c */
[----:B------:R-:W-:Y:S01]  /*19c90*/  MOV R179, R177 ;  /* 0x000000b100b37202 */ /* 0x000fe20000000f00 */
[----:B------:R-:W-:Y:S01]  /*19ca0*/  IMAD.MOV.U32 R150, RZ, RZ, R240 ;  /* 0x000000ffff967224 */ /* 0x000fe200078e00f0 */
[----:B------:R-:W-:Y:S01]  /*19cb0*/  MOV R177, R183 ;  /* 0x000000b700b17202 */ /* 0x000fe20000000f00 */
[----:B------:R-:W-:Y:S01]  /*19cc0*/  MUFU.EX2 R240, R93 ;  /* 0x0000005d00f07308 */ /* 0x000fe20000000800 */
[----:B------:R-:W-:Y:S04]  /*19cd0*/  HMMA.16816.F32.BF16 R64, R76, R86, R64 ;  /* 0x000000564c40723c */ /* 0x000fe80000041840 */
[----:B------:R-:W-:Y:S01]  /*19ce0*/  MOV R151, R214 ;  /* 0x000000d600977202 */ /* 0x000fe20000000f00 */
[--C-:B------:R-:W-:Y:S01]  /*19cf0*/  FFMA.FTZ R84, R186, UR4, -R74.reuse ;  /* 0x00000004ba547c23 */ /* 0x100fe2000801084a */
[----:B------:R-:W-:Y:S03]  /*19d00*/  F2FP.BF16.F32.PACK_AB R80, R248, R164 ;  /* 0x000000a4f850723e */ /* 0x000fe600000010ff */
[----:B------:R3:W-:Y:S02]  /*19d10*/  MUFU.EX2 R183, R2 ;  /* 0x0000000200b77308 */ /* 0x0007e40000000800 */
[----:B------:R-:W-:Y:S02]  /*19d20*/  MOV R113, R179 ;  /* 0x000000b300717202 */ /* 0x000fe40000000f00 */
[----:B------:R-:W-:Y:S02]  /*19d30*/  MOV R112, R178 ;  /* 0x000000b200707202 */ /* 0x000fe40000000f00 */
[----:B------:R-:W-:Y:S04]  /*19d40*/  MOV R214, R242 ;  /* 0x000000f200d67202 */ /* 0x000fe80000000f00 */
[----:B------:R-:W-:Y:S01]  /*19d50*/  MUFU.EX2 R242, R92 ;  /* 0x0000005c00f27308 */ /* 0x000fe20000000800 */
[----:B------:R-:W-:Y:S02]  /*19d60*/  F2FP.BF16.F32.PACK_AB R76, R174, R170 ;  /* 0x000000aaae4c723e */ /* 0x000fe400000010ff */
[----:B------:R-:W-:Y:S02]  /*19d70*/  F2FP.BF16.F32.PACK_AB R77, R168, R171 ;  /* 0x000000aba84d723e */ /* 0x000fe400000010ff */
[----:B------:R-:W-:Y:S02]  /*19d80*/  F2FP.BF16.F32.PACK_AB R79, R251, R250 ;  /* 0x000000fafb4f723e */ /* 0x000fe400000010ff */
[----:B------:R-:W-:Y:S03]  /*19d90*/  F2FP.BF16.F32.PACK_AB R82, R244, R246 ;  /* 0x000000f6f452723e */ /* 0x000fe600000010ff */
[----:B------:R-:W-:Y:S01]  /*19da0*/  MUFU.EX2 R186, R84 ;  /* 0x0000005400ba7308 */ /* 0x000fe20000000800 */
[--C-:B---3--:R-:W-:Y:S01]  /*19db0*/  FFMA.FTZ R2, R195, UR4, -R74.reuse ;  /* 0x00000004c3027c23 */ /* 0x108fe2000801084a */
[----:B------:R-:W-:Y:S02]  /*19dc0*/  F2FP.BF16.F32.PACK_AB R81, R182, R156 ;  /* 0x0000009cb651723e */ /* 0x000fe400000010ff */
[----:B--2---:R-:W-:Y:S06]  /*19dd0*/  F2FP.BF16.F32.PACK_AB R83, R181, R180 ;  /* 0x000000b4b553723e */ /* 0x004fec00000010ff */
[----:B------:R2:W-:Y:S10]  /*19de0*/  MUFU.EX2 R179, R2 ;  /* 0x0000000200b37308 */ /* 0x0005f40000000800 */
[----:B------:R3:W-:Y:S01]  /*19df0*/  MUFU.EX2 R178, R3 ;  /* 0x0000000300b27308 */ /* 0x0007e20000000800 */
[----:B--2---:R-:W-:Y:S01]  /*19e00*/  FFMA.FTZ R2, R113, UR4, -R74 ;  /* 0x0000000471027c23 */ /* 0x004fe2000801084a */
[----:B------:R-:W-:Y:S02]  /*19e10*/  IMAD.MOV.U32 R113, RZ, RZ, R112 ;  /* 0x000000ffff717224 */ /* 0x000fe400078e0070 */
[----:B---3--:R-:W-:Y:S06]  /*19e20*/  FFMA.FTZ R3, R213, UR4, -R75 ;  /* 0x00000004d5037c23 */ /* 0x008fec000801084b */
[----:B------:R2:W-:Y:S02]  /*19e30*/  MUFU.EX2 R213, R3 ;  /* 0x0000000300d57308 */ /* 0x0005e40000000800 */
[----:B--2---:R-:W-:Y:S01]  /*19e40*/  FADD.FTZ R3, R205, R101 ;  /* 0x00000065cd037221 */ /* 0x004fe20000010000 */
[----:B------:R-:W-:Y:S07]  /*19e50*/  MOV R195, R238 ;  /* 0x000000ee00c37202 */ /* 0x000fee0000000f00 */
[----:B------:R-:W-:Y:S01]  /*19e60*/  MUFU.EX2 R238, R95 ;  /* 0x0000005f00ee7308 */ /* 0x000fe20000000800 */
        /* <DEDUP_REMOVED lines=8> */
[----:B------:R-:W-:Y:S02]  /*19ef0*/  MOV R141, R215 ;  /* 0x000000d7008d7202 */ /* 0x000fe40000000f00 */
[----:B------:R2:W-:Y:S02]  /*19f00*/  MUFU.EX2 R215, R2 ;  /* 0x0000000200d77308 */ /* 0x0005e40000000800 */
[----:B--2---:R-:W-:Y:S01]  /*19f10*/  FFMA.FTZ R2, R177, UR4, -R74 ;  /* 0x00000004b1027c23 */ /* 0x004fe2000801084a */
[----:B------:R-:W-:Y:S07]  /*19f20*/  MOV R177, R214 ;  /* 0x000000d600b17202 */ /* 0x000fee0000000f00 */
[----:B------:R2:W-:Y:S01]  /*19f30*/  MUFU.EX2 R214, R2 ;  /* 0x0000000200d67308 */ /* 0x0005e20000000800 */
[--C-:B------:R-:W-:Y:S09]  /*19f40*/  FFMA.FTZ R93, R177, UR4, -R75.reuse ;  /* 0x00000004b15d7c23 */ /* 0x100ff2000801084b */
[----:B------:R-:W-:Y:S01]  /*19f50*/  MUFU.EX2 R177, R93 ;  /* 0x0000005d00b17308 */ /* 0x000fe20000000800 */
[----:B--2---:R-:W-:Y:S01]  /*19f60*/  FFMA.FTZ R2, R113, UR4, -R75 ;  /* 0x0000000471027c23 */ /* 0x004fe2000801084b */
[----:B------:R-:W-:Y:S01]  /*19f70*/  MOV R113, R112 ;  /* 0x0000007000717202 */ /* 0x000fe20000000f00 */
[----:B------:R-:W-:Y:S01]  /*19f80*/  IMAD.MOV.U32 R112, RZ, RZ, R195 ;  /* 0x000000ffff707224 */ /* 0x000fe200078e00c3 */
[----:B------:R-:W-:Y:S02]  /*19f90*/  MOV R195, R193 ;  /* 0x000000c100c37202 */ /* 0x000fe40000000f00 */
[----:B------:R-:W-:Y:S01]  /*19fa0*/  MOV R193, R192 ;  /* 0x000000c000c17202 */ /* 0x000fe20000000f00 */
[----:B------:R-:W-:Y:S01]  /*19fb0*/  FFMA.FTZ R92, R113, UR4, -R75 ;  /* 0x00000004715c7c23 */ /* 0x000fe2000801084b */
[----:B------:R-:W-:Y:S01]  /*19fc0*/  MOV R192, R188 ;  /* 0x000000bc00c07202 */ /* 0x000fe20000000f00 */
[----:B------:R-:W-:Y:S01]  /*19fd0*/  IMAD.MOV.U32 R188, RZ, RZ, R187 ;  /* 0x000000ffffbc7224 */ /* 0x000fe200078e00bb */
[----:B------:R-:W-:Y:S02]  /*19fe0*/  MOV R187, R176 ;  /* 0x000000b000bb7202 */ /* 0x000fe40000000f00 */
[----:B------:R2:W3:Y:S01]  /*19ff0*/  MUFU.EX2 R176, R2 ;  /* 0x0000000200b07308 */ /* 0x0004e20000000800 */
[----:B------:R-:W-:Y:S02]  /*1a000*/  MOV R113, R112 ;  /* 0x0000007000717202 */ /* 0x000fe40000000f00 */
[----:B------:R-:W-:Y:S01]  /*1a010*/  MOV R112, R199 ;  /* 0x000000c700707202 */ /* 0x000fe20000000f00 */
[----:B------:R-:W-:Y:S01]  /*1a020*/  IMAD.MOV.U32 R199, RZ, RZ, R193 ;  /* 0x000000ffffc77224 */ /* 0x000fe200078e00c1 */
[----:B------:R-:W-:Y:S02]  /*1a030*/  MOV R193, R192 ;  /* 0x000000c000c17202 */ /* 0x000fe40000000f00 */
[----:B------:R-:W-:Y:S02]  /*1a040*/  MOV R192, R188 ;  /* 0x000000bc00c07202 */ /* 0x000fe40000000f00 */
[----:B------:R-:W-:Y:S02]  /*1a050*/  MOV R116, R199 ;  /* 0x000000c700747202 */ /* 0x000fe40000000f00 */
[----:B------:R-:W-:Y:S01]  /*1a060*/  MOV R188, R187 ;  /* 0x000000bb00bc7202 */ /* 0x000fe20000000f00 */
[----:B------:R-:W-:Y:S01]  /*1a070*/  IMAD.MOV.U32 R187, RZ, RZ, R212 ;  /* 0x000000ffffbb7224 */ /* 0x000fe200078e00d4 */
[----:B------:R-:W-:Y:S01]  /*1a080*/  MOV R117, R112 ;  /* 0x0000007000757202 */ /* 0x000fe20000000f00 */
[----:B------:R-:W-:Y:S01]  /*1a090*/  FFMA.FTZ R84, R116, UR4, -R74 ;  /* 0x0000000474547c23 */ /* 0x000fe2000801084a */
[----:B------:R-:W-:Y:S01]  /*1a0a0*/  MOV R116, R190 ;  /* 0x000000be00747202 */ /* 0x000fe20000000f00 */
[----:B------:R1:W3:Y:S01]  /*1a0b0*/  MUFU.EX2 R212, R92 ;  /* 0x0000005c00d47308 */ /* 0x0002e20000000800 */
[----:B--2---:R-:W-:Y:S01]  /*1a0c0*/  FFMA.FTZ R2, R150, UR4, -R100 ;  /* 0x0000000496027c23 */ /* 0x004fe20008010864 */
[----:B------:R-:W-:Y:S01]  /*1a0d0*/  MOV R205, R117 ;  /* 0x0000007500cd7202 */ /* 0x000fe20000000f00 */
[----:B------:R-:W-:Y:S01]  /*1a0e0*/  IMAD.MOV.U32 R112, RZ, RZ, R192 ;  /* 0x000000ffff707224 */ /* 0x000fe200078e00c0 */
[----:B------:R-:W-:Y:S01]  /*1a0f0*/  MOV R199, R188 ;  /* 0x000000bc00c77202 */ /* 0x000fe20000000f00 */
[--C-:B------:R-:W-:Y:S01]  /*1a100*/  FFMA.FTZ R117, R118, UR4, -R74.reuse ;  /* 0x0000000476757c23 */ /* 0x100fe2000801084a */
[----:B------:R-:W-:Y:S01]  /*1a110*/  F2FP.BF16.F32.PACK_AB R78, R252, R205 ;  /* 0x000000cdfc4e723e */ /* 0x000fe200000010ff */
[--C-:B------:R-:W-:Y:S03]  /*1a120*/  FFMA.FTZ R118, R119, UR4, -R74.reuse ;  /* 0x0000000477767c23 */ /* 0x100fe6000801084a */
[----:B------:R2:W-:Y:S01]  /*1a130*/  MUFU.EX2 R150, R2 ;  /* 0x0000000200967308 */ /* 0x0005e20000000800 */
[--C-:B------:R-:W-:Y:S01]  /*1a140*/  FFMA.FTZ R106, R199, UR4, -R74.reuse ;  /* 0x00000004c76a7c23 */ /* 0x100fe2000801084a */
[----:B------:R-:W-:Y:S01]  /*1a150*/  MOV R199, R194 ;  /* 0x000000c200c77202 */ /* 0x000fe20000000f00 */
[----:B------:R-:W-:Y:S01]  /*1a160*/  FFMA.FTZ R119, R130, UR4, -R74 ;  /* 0x0000000482777c23 */ /* 0x000fe2000801084a */
[----:B------:R-:W-:Y:S01]  /*1a170*/  MOV R188, R187 ;  /* 0x000000bb00bc7202 */ /* 0x000fe20000000f00 */
[-C--:B----4-:R-:W-:Y:S05]  /*1a180*/  HMMA.16816.F32.BF16 R4, R76, R88.reuse, R4 ;  /* 0x000000584c04723c */ /* 0x090fea0000041804 */
[----:B------:R4:W-:Y:S01]  /*1a190*/  MUFU.EX2 R190, R84 ;  /* 0x0000005400be7308 */ /* 0x0009e20000000800 */
[----:B-1----:R-:W1:Y:S01]  /*1a1a0*/  LDSM.16.MT88.4 R92, [R219+0x9800] ;  /* 0x00980000db5c783b */ /* 0x002e620000004200 */
[----:B------:R-:W-:Y:S01]  /*1a1b0*/  MOV R192, R209 ;  /* 0x000000d100c07202 */ /* 0x000fe20000000f00 */
[C---:B------:R-:W-:Y:S07]  /*1a1c0*/  HMMA.16816.F32.BF16 R8, R80.reuse, R88, R8 ;  /* 0x000000585008723c */ /* 0x040fee0000041808 */
[----:B------:R3:W-:Y:S01]  /*1a1d0*/  MUFU.EX2 R209, R97 ;  /* 0x0000006100d17308 */ /* 0x0007e20000000800 */
[-C--:B------:R-:W-:Y:S03]  /*1a1e0*/  HMMA.16816.F32.BF16 R12, R80, R90.reuse, R12 ;  /* 0x0000005a500c723c */ /* 0x080fe6000004180c */
[----:B--2---:R-:W-:Y:S03]  /*1a1f0*/  FFMA.FTZ R2, R151, UR4, -R100 ;  /* 0x0000000497027c23 */ /* 0x004fe60008010864 */
[C---:B------:R-:W-:Y:S01]  /*1a200*/  HMMA.16816.F32.BF16 R16, R76.reuse, R90, R16 ;  /* 0x0000005a4c10723c */ /* 0x040fe20000041810 */
[----:B------:R-:W-:Y:S02]  /*1a210*/  LDSM.16.MT88.4 R88, [R218+0x9800] ;  /* 0x00980000da58783b */ /* 0x000fe40000004200 */
[----:B------:R2:W-:Y:S02]  /*1a220*/  MUFU.EX2 R187, R99 ;  /* 0x0000006300bb7308 */ /* 0x0005e40000000800 */
[----:B------:R-:W-:Y:S04]  /*1a230*/  IMAD.MOV.U32 R129, RZ, RZ, R192 ;  /* 0x000000ffff817224 */ /* 0x000fe800078e00c0 */
[----:B----4-:R-:W4:Y:S04]  /*1a240*/  LDSM.16.MT88.4 R84, [R217+0x9800] ;  /* 0x00980000d954783b */ /* 0x010f280000004200 */
[----:B------:R1:W4:Y:S01]  /*1a250*/  MUFU.EX2 R151, R2 ;  /* 0x0000000200977308 */ /* 0x0003220000000800 */
[----:B---3--:R-:W-:Y:S01]  /*1a260*/  FADD.FTZ R97, R206, R98 ;  /* 0x00000062ce617221 */ /* 0x008fe20000010000 */
[----:B------:R-:W-:Y:S01]  /*1a270*/  FADD.FTZ R98, R208, R3 ;  /* 0x00000003d0627221 */ /* 0x000fe20000010000 */
[----:B------:R-:W-:Y:S01]  /*1a280*/  FFMA.FTZ R3, R189, UR4, -R75 ;  /* 0x00000004bd037c23 */ /* 0x000fe2000801084b */
[----:B------:R-:W-:Y:S06]  /*1a290*/  MOV R208, R129 ;  /* 0x0000008100d07202 */ /* 0x000fec0000000f00 */
[----:B------:R3:W-:Y:S01]  /*1a2a0*/  MUFU.EX2 R189, R3 ;  /* 0x0000000300bd7308 */ /* 0x0007e20000000800 */
[----:B--2---:R-:W-:Y:S01]  /*1a2b0*/  FFMA.FTZ R99, R112, UR4, -R74 ;  /* 0x0000000470637c23 */ /* 0x004fe2000801084a */
[----:B------:R-:W-:Y:S01]  /*1a2c0*/  IMAD.MOV.U32 R112, RZ, RZ, R191 ;  /* 0x000000ffff707224 */ /* 0x000fe200078e00bf */
[-C--:B-1----:R-:W-:Y:S07]  /*1a2d0*/  HMMA.16816.F32.BF16 R20, R76, R92.reuse, R20 ;  /* 0x0000005c4c14723c */ /* 0x082fee0000041814 */
[----:B------:R1:W-:Y:S01]  /*1a2e0*/  MUFU.EX2 R191, R103 ;  /* 0x0000006700bf7308 */ /* 0x0003e20000000800 */
[----:B------:R-:W-:Y:S01]  /*1a2f0*/  FFMA.FTZ R2, R210, UR4, -R100 ;  /* 0x00000004d2027c23 */ /* 0x000fe20008010864 */
[C---:B------:R-:W-:Y:S08]  /*1a300*/  HMMA.16816.F32.BF16 R24, R80.reuse, R92, R24 ;  /* 0x0000005c5018723c */ /* 0x040ff00000041818 */
[----:B------:R2:W-:Y:S03]  /*1a310*/  MUFU.EX2 R210, R2 ;  /* 0x0000000200d27308 */ /* 0x0005e60000000800 */
[----:B---3--:R-:W-:Y:S01]  /*1a320*/  FADD.FTZ R3, R132, R98 ;  /* 0x0000006284037221 */ /* 0x008fe20000010000 */
[-C--:B------:R-:W-:Y:S06]  /*1a330*/  HMMA.16816.F32.BF16 R28, R80, R94.reuse, R28 ;  /* 0x0000005e501c723c */ /* 0x080fec000004181c */
[----:B------:R3:W-:Y:S01]  /*1a340*/  MUFU.EX2 R130, R108 ;  /* 0x0000006c00827308 */ /* 0x0007e20000000800 */
[C---:B------:R-:W-:Y:S01]  /*1a350*/  HMMA.16816.F32.BF16 R32, R76.reuse, R94, R32 ;  /* 0x0000005e4c20723c */ /* 0x040fe20000041820 */
[----:B------:R-:W-:Y:S03]  /*1a360*/  LDSM.16.MT88.4 R92, [R219+0xa000] ;  /* 0x00a00000db5c783b */ /* 0x000fe60000004200 */
[----:B-1----:R-:W-:Y:S02]  /*1a370*/  FFMA.FTZ R103, R115, UR4, -R75 ;  /* 0x0000000473677c23 */ /* 0x002fe4000801084b */
[-C--:B----4-:R-:W-:Y:S03]  /*1a380*/  HMMA.16816.F32.BF16 R36, R76, R84.reuse, R36 ;  /* 0x000000544c24723c */ /* 0x090fe60000041824 */
[----:B------:R-:W-:Y:S02]  /*1a390*/  MUFU.EX2 R132, R111 ;  /* 0x0000006f00847308 */ /* 0x000fe40000000800 */
[--C-:B--2---:R-:W-:Y:S01]  /*1a3a0*/  FFMA.FTZ R2, R113, UR4, -R100.reuse ;  /* 0x0000000471027c23 */ /* 0x104fe20008010864 */
[C---:B------:R-:W-:Y:S07]  /*1a3b0*/  HMMA.16816.F32.BF16 R40, R80.reuse, R84, R40 ;  /* 0x000000545028723c */ /* 0x040fee0000041828 */
[----:B------:R-:W-:Y:S01]  /*1a3c0*/  MUFU.EX2 R119, R119 ;  /* 0x0000007700777308 */ /* 0x000fe20000000800 */
[----:B------:R-:W-:Y:S01]  /*1a3d0*/  MOV R113, R193 ;  /* 0x000000c100717202 */ /* 0x000fe20000000f00 */
[-C--:B------:R-:W-:Y:S03]  /*1a3e0*/  HMMA.16816.F32.BF16 R44, R80, R86.reuse, R44 ;  /* 0x00000056502c723c */ /* 0x080fe6000004182c */
[----:B------:R-:W-:Y:S03]  /*1a3f0*/  IMAD.MOV.U32 R193, RZ, RZ, R211 ;  /* 0x000000ffffc17224 */ /* 0x000fe600078e00d3 */
[C---:B------:R-:W-:Y:S02]  /*1a400*/  HMMA.16816.F32.BF16 R48, R76.reuse, R86, R48 ;  /* 0x000000564c30723c */ /* 0x040fe40000041830 */
[----:B------:R1:W2:Y:S01]  /*1a410*/  MUFU.EX2 R211, R2 ;  /* 0x0000000200d37308 */ /* 0x0002a20000000800 */
[----:B------:R-:W4:Y:S02]  /*1a420*/  LDSM.16.MT88.4 R84, [R216+0xa000] ;  /* 0x00a00000d854783b */ /* 0x000f240000004200 */
[----:B---3--:R-:W-:Y:S01]  /*1a430*/  FFMA.FTZ R108, R72, UR4, -R100 ;  /* 0x00000004486c7c23 */ /* 0x008fe20008010864 */
[-C--:B------:R-:W-:Y:S05]  /*1a440*/  HMMA.16816.F32.BF16 R52, R76, R88.reuse, R52 ;  /* 0x000000584c34723c */ /* 0x080fea0000041834 */
[----:B------:R-:W-:Y:S01]  /*1a450*/  FADD.FTZ R3, R136, R3 ;  /* 0x0000000388037221 */ /* 0x000fe20000010000 */
[C---:B------:R-:W-:Y:S05]  /*1a460*/  HMMA.16816.F32.BF16 R56, R80.reuse, R88, R56 ;  /* 0x000000585038723c */ /* 0x040fea0000041838 */
[----:B------:R-:W-:Y:S01]  /*1a470*/  FADD.FTZ R3, R145, R3 ;  /* 0x0000000391037221 */ /* 0x000fe20000010000 */
[-C--:B------:R-:W-:Y:S05]  /*1a480*/  HMMA.16816.F32.BF16 R60, R80, R90.reuse, R60 ;  /* 0x0000005a503c723c */ /* 0x080fea000004183c */
[----:B-1----:R-:W-:Y:S01]  /*1a490*/  FFMA.FTZ R2, R149, UR4, -R74 ;  /* 0x0000000495027c23 */ /* 0x002fe2000801084a */
[----:B------:R-:W-:Y:S01]  /*1a4a0*/  HMMA.16816.F32.BF16 R64, R76, R90, R64 ;  /* 0x0000005a4c40723c */ /* 0x000fe20000041840 */
[----:B------:R-:W-:Y:S02]  /*1a4b0*/  LDSM.16.MT88.4 R88, [R218+0xa000] ;  /* 0x00a00000da58783b */ /* 0x000fe40000004200 */
[----:B------:R1:W-:Y:S02]  /*1a4c0*/  MUFU.EX2 R149, R2 ;  /* 0x0000000200957308 */ /* 0x0003e40000000800 */
[----:B------:R-:W-:Y:S01]  /*1a4d0*/  F2FP.BF16.F32.PACK_AB R80, R177, R176 ;  /* 0x000000b0b150723e */ /* 0x000fe200000010ff */
[----:B------:R-:W-:Y:S01]  /*1a4e0*/  FADD.FTZ R3, R144, R3 ;  /* 0x0000000390037221 */ /* 0x000fe20000010000 */
[----:B------:R-:W-:Y:S01]  /*1a4f0*/  F2FP.BF16.F32.PACK_AB R76, R242, R240 ;  /* 0x000000f0f24c723e */ /* 0x000fe200000010ff */
[----:B------:R-:W-:Y:S03]  /*1a500*/  FFMA.FTZ R115, R124, UR4, -R75 ;  /* 0x000000047c737c23 */ /* 0x000fe6000801084b */
[----:B------:R-:W-:Y:S01]  /*1a510*/  F2FP.BF16.F32.PACK_AB R77, R179, R183 ;  /* 0x000000b7b34d723e */ /* 0x000fe200000010ff */
[----:B------:R-:W-:Y:S01]  /*1a520*/  FADD.FTZ R3, R155, R3 ;  /* 0x000000039b037221 */ /* 0x000fe20000010000 */
[----:B------:R-:W-:Y:S02]  /*1a530*/  F2FP.BF16.F32.PACK_AB R78, R238, R178 ;  /* 0x000000b2ee4e723e */ /* 0x000fe400000010ff */
[----:B------:R-:W-:Y:S02]  /*1a540*/  F2FP.BF16.F32.PACK_AB R79, R214, R215 ;  /* 0x000000d7d64f723e */ /* 0x000fe400000010ff */
[----:B------:R-:W-:Y:S02]  /*1a550*/  F2FP.BF16.F32.PACK_AB R82, R213, R212 ;  /* 0x000000d4d552723e */ /* 0x000fe400000010ff */
[----:B------:R-:W-:Y:S01]  /*1a560*/  F2FP.BF16.F32.PACK_AB R81, R151, R150 ;  /* 0x000000969751723e */ /* 0x000fe200000010ff */
[----:B-1----:R-:W-:Y:S01]  /*1a570*/  FADD.FTZ R2, R204, R96 ;  /* 0x00000060cc027221 */ /* 0x002fe20000010000 */
[----:B------:R-:W-:Y:S01]  /*1a580*/  MOV R204, R193 ;  /* 0x000000c100cc7202 */ /* 0x000fe20000000f00 */
[-C--:B----4-:R-:W-:Y:S03]  /*1a590*/  HMMA.16816.F32.BF16 R4, R76, R84.reuse, R4 ;  /* 0x000000544c04723c */ /* 0x090fe60000041804 */
[----:B------:R-:W-:Y:S01]  /*1a5a0*/  FADD.FTZ R104, R207, R2 ;  /* 0x00000002cf687221 */ /* 0x000fe20000010000 */
[--C-:B------:R-:W-:Y:S01]  /*1a5b0*/  FFMA.FTZ R2, R148, UR4, -R75.reuse ;  /* 0x0000000494027c23 */ /* 0x100fe2000801084b */
[----:B------:R-:W-:Y:S01]  /*1a5c0*/  FFMA.FTZ R96, R113, UR4, -R74 ;  /* 0x0000000471607c23 */ /* 0x000fe2000801084a */
[----:B------:R-:W-:Y:S01]  /*1a5d0*/  MOV R113, R195 ;  /* 0x000000c300717202 */ /* 0x000fe20000000f00 */
[----:B------:R-:W-:Y:S01]  /*1a5e0*/  FADD.FTZ R104, R133, R104 ;  /* 0x0000006885687221 */ /* 0x000fe20000010000 */
[----:B------:R1:W-:Y:S03]  /*1a5f0*/  MUFU.EX2 R148, R2 ;  /* 0x0000000200947308 */ /* 0x0003e60000000800 */
[----:B------:R-:W-:Y:S01]  /*1a600*/  MOV R101, R113 ;  /* 0x0000007100657202 */ /* 0x000fe20000000f00 */
[----:B------:R-:W-:Y:S01]  /*1a610*/  FFMA.FTZ R74, R131, UR4, -R74 ;  /* 0x00000004834a7c23 */ /* 0x000fe2000801084a */
[----:B------:R-:W-:Y:S02]  /*1a620*/  MOV R113, R184 ;  /* 0x000000b800717202 */ /* 0x000fe40000000f00 */
[----:B--2---:R-:W-:Y:S03]  /*1a630*/  F2FP.BF16.F32.PACK_AB R83, R211, R210 ;  /* 0x000000d2d353723e */ /* 0x004fe600000010ff */
[----:B------:R-:W-:Y:S01]  /*1a640*/  MUFU.EX2 R194, R96 ;  /* 0x0000006000c27308 */ /* 0x000fe20000000800 */
[--C-:B------:R-:W-:Y:S01]  /*1a650*/  FFMA.FTZ R101, R101, UR4, -R75.reuse ;  /* 0x0000000465657c23 */ /* 0x100fe2000801084b */
[----:B------:R-:W-:Y:S02]  /*1a660*/  MOV R207, R112 ;  /* 0x0000007000cf7202 */ /* 0x000fe40000000f00 */
[----:B------:R-:W-:Y:S01]  /*1a670*/  F2FP.BF16.F32.PACK_AB R136, R123, R122 ;  /* 0x0000007a7b88723e */ /* 0x000fe200000010ff */
[C---:B------:R-:W-:Y:S05]  /*1a680*/  HMMA.16816.F32.BF16 R8, R80.reuse, R84, R8 ;  /* 0x000000545008723c */ /* 0x040fea0000041808 */
[----:B------:R-:W-:Y:S01]  /*1a690*/  MUFU.EX2 R112, R103 ;  /* 0x0000006700707308 */ /* 0x000fe20000000800 */
[--C-:B-1----:R-:W-:Y:S01]  /*1a6a0*/  FFMA.FTZ R2, R185, UR4, -R75.reuse ;  /* 0x00000004b9027c23 */ /* 0x102fe2000801084b */
[-C--:B------:R-:W-:Y:S08]  /*1a6b0*/  HMMA.16816.F32.BF16 R12, R80, R86.reuse, R12 ;  /* 0x00000056500c723c */ /* 0x080ff0000004180c */
[----:B------:R1:W-:Y:S01]  /*1a6c0*/  MUFU.EX2 R185, R2 ;  /* 0x0000000200b97308 */ /* 0x0003e20000000800 */
[C---:B------:R-:W-:Y:S01]  /*1a6d0*/  HMMA.16816.F32.BF16 R16, R76.reuse, R86, R16 ;  /* 0x000000564c10723c */ /* 0x040fe20000041810 */
[----:B------:R-:W-:Y:S05]  /*1a6e0*/  LDSM.16.MT88.4 R84, [R216+0xa800] ;  /* 0x00a80000d854783b */ /* 0x000fea0000004200 */
[-C--:B------:R-:W-:Y:S03]  /*1a6f0*/  HMMA.16816.F32.BF16 R20, R76, R92.reuse, R20 ;  /* 0x0000005c4c14723c */ /* 0x080fe60000041814 */
[----:B------:R-:W-:Y:S03]  /*1a700*/  MUFU.EX2 R129, R101 ;  /* 0x0000006500817308 */ /* 0x000fe60000000800 */
[C---:B------:R-:W-:Y:S07]  /*1a710*/  HMMA.16816.F32.BF16 R24, R80.reuse, R92, R24 ;  /* 0x0000005c5018723c */ /* 0x040fee0000041818 */
[----:B------:R2:W-:Y:S01]  /*1a720*/  MUFU.EX2 R195, R102 ;  /* 0x0000006600c37308 */ /* 0x0005e20000000800 */
[--C-:B-1----:R-:W-:Y:S01]  /*1a730*/  FFMA.FTZ R2, R116, UR4, -R75.reuse ;  /* 0x0000000474027c23 */ /* 0x102fe2000801084b */
[-C--:B------:R-:W-:Y:S08]  /*1a740*/  HMMA.16816.F32.BF16 R28, R80, R94.reuse, R28 ;  /* 0x0000005e501c723c */ /* 0x080ff0000004181c */
[----:B------:R1:W-:Y:S01]  /*1a750*/  MUFU.EX2 R193, R2 ;  /* 0x0000000200c17308 */ /* 0x0003e20000000800 */
[C---:B------:R-:W-:Y:S01]  /*1a760*/  HMMA.16816.F32.BF16 R32, R76.reuse, R94, R32 ;  /* 0x0000005e4c20723c */ /* 0x040fe20000041820 */
[----:B------:R-:W-:Y:S03]  /*1a770*/  LDSM.16.MT88.4 R92, [R219+0xa800] ;  /* 0x00a80000db5c783b */ /* 0x000fe60000004200 */
[----:B------:R-:W-:Y:S05]  /*1a780*/  MOV R116, R188 ;  /* 0x000000bc00747202 */ /* 0x000fea0000000f00 */
[----:B------:R-:W3:Y:S02]  /*1a790*/  MUFU.EX2 R133, R110 ;  /* 0x0000006e00857308 */ /* 0x000ee40000000800 */
[--C-:B--2---:R-:W-:Y:S01]  /*1a7a0*/  FFMA.FTZ R102, R204, UR4, -R75.reuse ;  /* 0x00000004cc667c23 */ /* 0x104fe2000801084b */
[----:B------:R-:W-:Y:S02]  /*1a7b0*/  IMAD.MOV.U32 R206, RZ, RZ, R116 ;  /* 0x000000ffffce7224 */ /* 0x000fe400078e0074 */
[--C-:B------:R-:W-:Y:S01]  /*1a7c0*/  FFMA.FTZ R116, R125, UR4, -R75.reuse ;  /* 0x000000047d747c23 */ /* 0x100fe2000801084b */
[----:B------:R-:W-:Y:S01]  /*1a7d0*/  MOV R204, R113 ;  /* 0x0000007100cc7202 */ /* 0x000fe20000000f00 */
[--C-:B------:R-:W-:Y:S03]  /*1a7e0*/  FFMA.FTZ R113, R120, UR4, -R75.reuse ;  /* 0x0000000478717c23 */ /* 0x100fe6000801084b */
[----:B------:R-:W-:Y:S01]  /*1a7f0*/  MUFU.EX2 R131, R107 ;  /* 0x0000006b00837308 */ /* 0x000fe20000000800 */
[--C-:B-1----:R-:W-:Y:S09]  /*1a800*/  FFMA.FTZ R2, R143, UR4, -R100.reuse ;  /* 0x000000048f027c23 */ /* 0x102ff20008010864 */
[----:B------:R1:W-:Y:S10]  /*1a810*/  MUFU.EX2 R184, R2 ;  /* 0x0000000200b87308 */ /* 0x0003f40000000800 */
[----:B------:R-:W-:Y:S10]  /*1a820*/  MUFU.EX2 R120, R118 ;  /* 0x0000007600787308 */ /* 0x000ff40000000800 */
[----:B------:R-:W-:Y:S01]  /*1a830*/  MUFU.EX2 R118, R73 ;  /* 0x0000004900767308 */ /* 0x000fe20000000800 */
[--C-:B-1----:R-:W-:Y:S09]  /*1a840*/  FFMA.FTZ R2, R142, UR4, -R100.reuse ;  /* 0x000000048e027c23 */ /* 0x102ff20008010864 */
[----:B------:R1:W-:Y:S10]  /*1a850*/  MUFU.EX2 R142, R109 ;  /* 0x0000006d008e7308 */ /* 0x0003f40000000800 */
[----:B------:R2:W-:Y:S10]  /*1a860*/  MUFU.EX2 R143, R2 ;  /* 0x00000002008f7308 */ /* 0x0005f40000000800 */
[----:B------:R-:W-:Y:S01]  /*1a870*/  MUFU.EX2 R107, R113 ;  /* 0x00000071006b7308 */ /* 0x000fe20000000800 */
[----:B-1----:R-:W4:Y:S01]  /*1a880*/  LDL.LU R109, [R1+0xfc] ;  /* 0x0000fc00016d7983 */ /* 0x002f220000300800 */
[--C-:B--2---:R-:W-:Y:S08]  /*1a890*/  FFMA.FTZ R2, R141, UR4, -R100.reuse ;  /* 0x000000048d027c23 */ /* 0x104ff00008010864 */
[----:B------:R1:W-:Y:S10]  /*1a8a0*/  MUFU.EX2 R141, R105 ;  /* 0x00000069008d7308 */ /* 0x0003f40000000800 */
[----:B------:R2:W-:Y:S01]  /*1a8b0*/  MUFU.EX2 R188, R2 ;  /* 0x0000000200bc7308 */ /* 0x0005e20000000800 */
[--C-:B-1----:R-:W-:Y:S01]  /*1a8c0*/  FFMA.FTZ R105, R114, UR4, -R75.reuse ;  /* 0x0000000472697c23 */ /* 0x102fe2000801084b */
[----:B------:R-:W-:Y:S08]  /*1a8d0*/  FFMA.FTZ R114, R121, UR4, -R75 ;  /* 0x0000000479727c23 */ /* 0x000ff0000801084b */
[----:B------:R-:W1:Y:S01]  /*1a8e0*/  MUFU.EX2 R121, R117 ;  /* 0x0000007500797308 */ /* 0x000e620000000800 */
[----:B--2---:R-:W-:Y:S09]  /*1a8f0*/  FFMA.FTZ R2, R134, UR4, -R100 ;  /* 0x0000000486027c23 */ /* 0x004ff20008010864 */
[----:B------:R-:W-:Y:S10]  /*1a900*/  MUFU.EX2 R134, R99 ;  /* 0x0000006300867308 */ /* 0x000ff40000000800 */
[----:B------:R2:W-:Y:S10]  /*1a910*/  MUFU.EX2 R192, R2 ;  /* 0x0000000200c07308 */ /* 0x0005f40000000800 */
[----:B------:R3:W-:Y:S10]  /*1a920*/  MUFU.EX2 R117, R74 ;  /* 0x0000004a00757308 */ /* 0x0007f40000000800 */
[----:B------:R1:W-:Y:S01]  /*1a930*/  MUFU.EX2 R111, R105 ;  /* 0x00000069006f7308 */ /* 0x0003e20000000800 */
[----:B--2---:R-:W-:Y:S01]  /*1a940*/  FADD.FTZ R2, R236, R97 ;  /* 0x00000061ec027221 */ /* 0x004fe20000010000 */
[----:B------:R-:W-:Y:S01]  /*1a950*/  MOV R236, R140 ;  /* 0x0000008c00ec7202 */ /* 0x000fe20000000f00 */
[----:B------:R-:W2:Y:S02]  /*1a960*/  LDSM.16.MT88.4 R96, [R217+0xa000] ;  /* 0x00a00000d960783b */ /* 0x000ea40000004200 */
[----:B------:R-:W-:Y:S05]  /*1a970*/  FADD.FTZ R2, R127, R2 ;  /* 0x000000027f027221 */ /* 0x000fea0000010000 */
[----:B------:R1:W-:Y:S01]  /*1a980*/  MUFU.EX2 R127, R102 ;  /* 0x00000066007f7308 */ /* 0x0003e20000000800 */
[----:B------:R-:W-:Y:S01]  /*1a990*/  FADD.FTZ R2, R137, R2 ;  /* 0x0000000289027221 */ /* 0x000fe20000010000 */
[----:B---3--:R-:W-:Y:S02]  /*1a9a0*/  F2FP.BF16.F32.PACK_AB R74, R132, R133 ;  /* 0x00000085844a723e */ /* 0x008fe400000010ff */
[----:B-1----:R-:W-:Y:S06]  /*1a9b0*/  F2FP.BF16.F32.PACK_AB R137, R120, R121 ;  /* 0x000000797889723e */ /* 0x002fec00000010ff */
[----:B------:R1:W3:Y:S01]  /*1a9c0*/  MUFU.EX2 R140, R106 ;  /* 0x0000006a008c7308 */ /* 0x0002e20000000800 */
[----:B------:R-:W-:Y:S01]  /*1a9d0*/  FFMA.FTZ R105, R202, UR4, -R100 ;  /* 0x00000004ca697c23 */ /* 0x000fe20008010864 */
[----:B------:R-:W-:Y:S01]  /*1a9e0*/  FADD.FTZ R102, R138, R2 ;  /* 0x000000028a667221 */ /* 0x000fe20000010000 */
[----:B------:R-:W-:Y:S03]  /*1a9f0*/  F2FP.BF16.F32.PACK_AB R138, R118, R128 ;  /* 0x00000080768a723e */ /* 0x000fe600000010ff */
[----:B------:R-:W-:Y:S01]  /*1aa00*/  FADD.FTZ R72, R163, R102 ;  /* 0x00000066a3487221 */ /* 0x000fe20000010000 */
[----:B-1----:R-:W-:Y:S01]  /*1aa10*/  FFMA.FTZ R106, R126, UR4, -R100 ;  /* 0x000000047e6a7c23 */ /* 0x002fe20008010864 */
[----:B---3--:R-:W-:Y:S01]  /*1aa20*/  F2FP.BF16.F32.PACK_AB R73, R140, R134 ;  /* 0x000000868c49723e */ /* 0x008fe200000010ff */
[-C--:B--2---:R-:W-:Y:S06]  /*1aa30*/  HMMA.16816.F32.BF16 R36, R76, R96.reuse, R36 ;  /* 0x000000604c24723c */ /* 0x084fec0000041824 */
[C---:B------:R-:W-:Y:S06]  /*1aa40*/  HMMA.16816.F32.BF16 R40, R80.reuse, R96, R40 ;  /* 0x000000605028723c */ /* 0x040fec0000041828 */
[-C--:B------:R-:W-:Y:S06]  /*1aa50*/  HMMA.16816.F32.BF16 R44, R80, R98.reuse, R44 ;  /* 0x00000062502c723c */ /* 0x080fec000004182c */
[C---:B------:R-:W-:Y:S01]  /*1aa60*/  HMMA.16816.F32.BF16 R48, R76.reuse, R98, R48 ;  /* 0x000000624c30723c */ /* 0x040fe20000041830 */
[----:B------:R-:W1:Y:S05]  /*1aa70*/  LDSM.16.MT88.4 R96, [R217+0xa800] ;  /* 0x00a80000d960783b */ /* 0x000e6a0000004200 */
[-C--:B------:R-:W-:Y:S06]  /*1aa80*/  HMMA.16816.F32.BF16 R52, R76, R88.reuse, R52 ;  /* 0x000000584c34723c */ /* 0x080fec0000041834 */
[C---:B------:R-:W-:Y:S06]  /*1aa90*/  HMMA.16816.F32.BF16 R56, R80.reuse, R88, R56 ;  /* 0x000000585038723c */ /* 0x040fec0000041838 */
[-C--:B------:R-:W-:Y:S06]  /*1aaa0*/  HMMA.16816.F32.BF16 R60, R80, R90.reuse, R60 ;  /* 0x0000005a503c723c */ /* 0x080fec000004183c */
[----:B------:R-:W-:Y:S01]  /*1aab0*/  HMMA.16816.F32.BF16 R64, R76, R90, R64 ;  /* 0x0000005a4c40723c */ /* 0x000fe20000041840 */
[----:B------:R-:W2:Y:S04]  /*1aac0*/  LDSM.16.MT88.4 R88, [R218+0xa800] ;  /* 0x00a80000da58783b */ /* 0x000ea80000004200 */
[----:B------:R-:W-:Y:S02]  /*1aad0*/  F2FP.BF16.F32.PACK_AB R80, R187, R209 ;  /* 0x000000d1bb50723e */ /* 0x000fe400000010ff */
[----:B------:R-:W-:Y:S04]  /*1aae0*/  F2FP.BF16.F32.PACK_AB R81, R186, R149 ;  /* 0x00000095ba51723e */ /* 0x000fe800000010ff */
[----:B------:R-:W-:Y:S02]  /*1aaf0*/  F2FP.BF16.F32.PACK_AB R82, R191, R195 ;  /* 0x000000c3bf52723e */ /* 0x000fe400000010ff */
[----:B------:R-:W-:Y:S02]  /*1ab00*/  F2FP.BF16.F32.PACK_AB R83, R194, R190 ;  /* 0x000000bec253723e */ /* 0x000fe400000010ff */
[----:B------:R-:W-:Y:S02]  /*1ab10*/  F2FP.BF16.F32.PACK_AB R76, R185, R148 ;  /* 0x00000094b94c723e */ /* 0x000fe400000010ff */
[----:B------:R-:W-:Y:S02]  /*1ab20*/  F2FP.BF16.F32.PACK_AB R78, R193, R189 ;  /* 0x000000bdc14e723e */ /* 0x000fe400000010ff */
[----:B------:R-:W-:Y:S01]  /*1ab30*/  F2FP.BF16.F32.PACK_AB R77, R143, R184 ;  /* 0x000000b88f4d723e */ /* 0x000fe200000010ff */
[-C--:B------:R-:W-:Y:S05]  /*1ab40*/  HMMA.16816.F32.BF16 R4, R80, R84.reuse, R4 ;  /* 0x000000545004723c */ /* 0x080fea0000041804 */
[----:B------:R-:W-:Y:S07]  /*1ab50*/  F2FP.BF16.F32.PACK_AB R79, R192, R188 ;  /* 0x000000bcc04f723e */ /* 0x000fee00000010ff */
        /* <DEDUP_REMOVED lines=18> */
[----:B------:R-:W-:Y:S01]  /*1ac80*/  HMMA.16816.F32.BF16 R64, R80, R90, R64 ;  /* 0x0000005a5040723c */ /* 0x000fe20000041840 */
[----:B------:R-:W-:Y:S04]  /*1ac90*/  MUFU.EX2 R83, R108 ;  /* 0x0000006c00537308 */ /* 0x000fe80000000800 */
[----:B------:R-:W-:Y:S01]  /*1aca0*/  F2FP.BF16.F32.PACK_AB R72, R142, R141 ;  /* 0x0000008d8e48723e */ /* 0x000fe200000010ff */
[----:B------:R-:W-:Y:S01]  /*1acb0*/  FADD.FTZ R89, R159, R3 ;  /* 0x000000039f597221 */ /* 0x000fe20000010000 */
[----:B------:R-:W-:Y:S04]  /*1acc0*/  F2FP.BF16.F32.PACK_AB R76, R127, R129 ;  /* 0x000000817f4c723e */ /* 0x000fe800000010ff */
[----:B------:R-:W-:Y:S01]  /*1acd0*/  MUFU.EX2 R90, R115 ;  /* 0x00000073005a7308 */ /* 0x000fe20000000800 */
[----:B------:R-:W-:Y:S01]  /*1ace0*/  F2FP.BF16.F32.PACK_AB R78, R111, R112 ;  /* 0x000000706f4e723e */ /* 0x000fe200000010ff */
[----:B------:R-:W-:Y:S04]  /*1acf0*/  FADD.FTZ R80, R196, R89 ;  /* 0x00000059c4507221 */ /* 0x000fe80000010000 */
[----:B------:R-:W-:Y:S04]  /*1ad00*/  FADD.FTZ R81, R198, R80 ;  /* 0x00000050c6517221 */ /* 0x000fe80000010000 */
[----:B------:R-:W2:Y:S02]  /*1ad10*/  MUFU.EX2 R91, R114 ;  /* 0x00000072005b7308 */ /* 0x000ea40000000800 */
[----:B--2---:R-:W-:Y:S01]  /*1ad20*/  F2FP.BF16.F32.PACK_AB R196, R91, R107 ;  /* 0x0000006b5bc4723e */ /* 0x004fe200000010ff */
[----:B----4-:R-:W-:Y:S01]  /*1ad30*/  FFMA.FTZ R75, R0, R109, R236 ;  /* 0x0000006d004b7223 */ /* 0x010fe200000100ec */
[----:B------:R-:W-:Y:S01]  /*1ad40*/  FADD.FTZ R0, R146, R104 ;  /* 0x0000006892007221 */ /* 0x000fe20000010000 */
[----:B------:R-:W-:Y:S03]  /*1ad50*/  FFMA.FTZ R104, R203, UR4, -R100 ;  /* 0x00000004cb687c23 */ /* 0x000fe60008010864 */
[----:B------:R-:W-:Y:S01]  /*1ad60*/  FADD.FTZ R101, R139, R0 ;  /* 0x000000008b657221 */ /* 0x000fe20000010000 */
[----:B------:R-:W-:Y:S01]  /*1ad70*/  FFMA.FTZ R0, R207, UR4, -R100 ;  /* 0x00000004cf007c23 */ /* 0x000fe20008010864 */
[----:B------:R-:W-:Y:S02]  /*1ad80*/  F2FP.BF16.F32.PACK_AB R139, R117, R119 ;  /* 0x00000077758b723e */ /* 0x000fe400000010ff */
[----:B------:R-:W-:Y:S01]  /*1ad90*/  FADD.FTZ R2, R162, R101 ;  /* 0x00000065a2027221 */ /* 0x000fe20000010000 */
[----:B------:R2:W-:Y:S03]  /*1ada0*/  MUFU.EX2 R125, R0 ;  /* 0x00000000007d7308 */ /* 0x0005e60000000800 */
[----:B------:R-:W-:Y:S04]  /*1adb0*/  FADD.FTZ R2, R153, R2 ;  /* 0x0000000299027221 */ /* 0x000fe80000010000 */
[----:B------:R-:W-:Y:S01]  /*1adc0*/  FADD.FTZ R3, R158, R2 ;  /* 0x000000029e037221 */ /* 0x000fe20000010000 */
[----:B------:R-:W-:Y:S03]  /*1add0*/  FADD.FTZ R2, R169, R88 ;  /* 0x00000058a9027221 */ /* 0x000fe60000010000 */
[----:B------:R-:W-:Y:S01]  /*1ade0*/  FADD.FTZ R3, R175, R3 ;  /* 0x00000003af037221 */ /* 0x000fe20000010000 */
[----:B------:R-:W-:Y:S03]  /*1adf0*/  FADD.FTZ R2, R173, R2 ;  /* 0x00000002ad027221 */ /* 0x000fe60000010000 */
[----:B------:R-:W-:Y:S01]  /*1ae00*/  FADD.FTZ R82, R197, R3 ;  /* 0x00000003c5527221 */ /* 0x000fe20000010000 */
[----:B------:R-:W-:Y:S01]  /*1ae10*/  FADD.FTZ R80, R172, R2 ;  /* 0x00000002ac507221 */ /* 0x000fe20000010000 */
[----:B--2---:R-:W-:Y:S01]  /*1ae20*/  FFMA.FTZ R0, R208, UR4, -R100 ;  /* 0x00000004d0007c23 */ /* 0x004fe20008010864 */
[----:B------:R-:W-:Y:S02]  /*1ae30*/  FADD.FTZ R3, R170, R81 ;  /* 0x00000051aa037221 */ /* 0x000fe40000010000 */
[----:B------:R-:W-:Y:S01]  /*1ae40*/  FADD.FTZ R80, R164, R80 ;  /* 0x00000050a4507221 */ /* 0x000fe20000010000 */
[----:B------:R2:W4:Y:S01]  /*1ae50*/  MUFU.EX2 R124, R0 ;  /* 0x00000000007c7308 */ /* 0x0005220000000800 */
[----:B------:R-:W-:Y:S04]  /*1ae60*/  FADD.FTZ R3, R174, R3 ;  /* 0x00000003ae037221 */ /* 0x000fe80000010000 */
[----:B------:R-:W-:Y:S01]  /*1ae70*/  FADD.FTZ R3, R205, R3 ;  /* 0x00000003cd037221 */ /* 0x000fe20000010000 */
[--C-:B--2---:R-:W-:Y:S01]  /*1ae80*/  FFMA.FTZ R0, R200, UR4, -R100.reuse ;  /* 0x00000004c8007c23 */ /* 0x104fe20008010864 */
[----:B----4-:R-:W-:Y:S03]  /*1ae90*/  F2FP.BF16.F32.PACK_AB R77, R124, R125 ;  /* 0x0000007d7c4d723e */ /* 0x010fe600000010ff */
[----:B------:R2:W-:Y:S02]  /*1aea0*/  MUFU.EX2 R109, R0 ;  /* 0x00000000006d7308 */ /* 0x0005e40000000800 */
[----:B--2---:R-:W-:Y:S02]  /*1aeb0*/  FFMA.FTZ R0, R201, UR4, -R100 ;  /* 0x00000004c9007c23 */ /* 0x004fe40008010864 */
[----:B------:R-:W2:Y:S06]  /*1aec0*/  LDSM.16.MT88.4 R100, [R218+0xb000] ;  /* 0x00b00000da64783b */ /* 0x000eac0000004200 */
[----:B------:R4:W3:Y:S02]  /*1aed0*/  MUFU.EX2 R110, R0 ;  /* 0x00000000006e7308 */ /* 0x0008e40000000800 */
[----:B----4-:R-:W-:Y:S01]  /*1aee0*/  FADD.FTZ R0, R206, R75 ;  /* 0x0000004bce007221 */ /* 0x010fe20000010000 */
[----:B------:R-:W-:Y:S02]  /*1aef0*/  F2FP.BF16.F32.PACK_AB R75, R130, R131 ;  /* 0x00000083824b723e */ /* 0x000fe400000010ff */
[----:B---3--:R-:W-:Y:S01]  /*1af00*/  F2FP.BF16.F32.PACK_AB R79, R110, R109 ;  /* 0x0000006d6e4f723e */ /* 0x008fe200000010ff */
[----:B------:R-:W-:Y:S04]  /*1af10*/  FADD.FTZ R0, R204, R0 ;  /* 0x00000000cc007221 */ /* 0x000fe80000010000 */
[-C--:B------:R-:W-:Y:S05]  /*1af20*/  HMMA.16816.F32.BF16 R4, R72, R84.reuse, R4 ;  /* 0x000000544804723c */ /* 0x080fea0000041804 */
[----:B------:R-:W-:Y:S01]  /*1af30*/  FADD.FTZ R0, R199, R0 ;  /* 0x00000000c7007221 */ /* 0x000fe20000010000 */
[C---:B------:R-:W-:Y:S01]  /*1af40*/  HMMA.16816.F32.BF16 R8, R76.reuse, R84, R8 ;  /* 0x000000544c08723c */ /* 0x040fe20000041808 */
[----:B------:R-:W-:Y:S04]  /*1af50*/  MUFU.EX2 R84, R106 ;  /* 0x0000006a00547308 */ /* 0x000fe80000000800 */
[----:B------:R-:W-:Y:S01]  /*1af60*/  FADD.FTZ R0, R154, R0 ;  /* 0x000000009a007221 */ /* 0x000fe20000010000 */
[-C--:B------:R-:W-:Y:S01]  /*1af70*/  HMMA.16816.F32.BF16 R12, R76, R86.reuse, R12 ;  /* 0x000000564c0c723c */ /* 0x080fe2000004180c */
[----:B------:R-:W-:Y:S04]  /*1af80*/  LDSM.16.MT88.4 R152, [R219+0xb800] ;  /* 0x00b80000db98783b */ /* 0x000fe80000004200 */
[----:B------:R-:W-:Y:S01]  /*1af90*/  MUFU.EX2 R85, R104 ;  /* 0x0000006800557308 */ /* 0x000fe20000000800 */
[----:B------:R-:W-:Y:S01]  /*1afa0*/  FADD.FTZ R0, R157, R0 ;  /* 0x000000009d007221 */ /* 0x000fe20000010000 */
[C---:B------:R-:W-:Y:S04]  /*1afb0*/  HMMA.16816.F32.BF16 R16, R72.reuse, R86, R16 ;  /* 0x000000564810723c */ /* 0x040fe80000041810 */
[----:B------:R-:W-:Y:S02]  /*1afc0*/  FADD.FTZ R0, R160, R0 ;  /* 0x00000000a0007221 */ /* 0x000fe40000010000 */
[-C--:B------:R-:W-:Y:S02]  /*1afd0*/  HMMA.16816.F32.BF16 R20, R72, R92.reuse, R20 ;  /* 0x0000005c4814723c */ /* 0x080fe40000041814 */
[----:B------:R-:W3:Y:S03]  /*1afe0*/  MUFU.EX2 R87, R116 ;  /* 0x0000007400577308 */ /* 0x000ee60000000800 */
[----:B------:R-:W-:Y:S01]  /*1aff0*/  FADD.FTZ R0, R161, R0 ;  /* 0x00000000a1007221 */ /* 0x000fe20000010000 */
[C---:B------:R-:W-:Y:S01]  /*1b000*/  HMMA.16816.F32.BF16 R24, R76.reuse, R92, R24 ;  /* 0x0000005c4c18723c */ /* 0x040fe20000041818 */
[----:B------:R-:W4:Y:S05]  /*1b010*/  LDSM.16.MT88.4 R160, [R216+0xb800] ;  /* 0x00b80000d8a0783b */ /* 0x000f2a0000004200 */
[----:B------:R-:W2:Y:S01]  /*1b020*/  MUFU.EX2 R86, R105 ;  /* 0x0000006900567308 */ /* 0x000ea20000000800 */
[----:B------:R-:W-:Y:S01]  /*1b030*/  FADD.FTZ R0, R147, R0 ;  /* 0x0000000093007221 */ /* 0x000fe20000010000 */
[-C--:B------:R-:W-:Y:S01]  /*1b040*/  HMMA.16816.F32.BF16 R28, R76, R94.reuse, R28 ;  /* 0x0000005e4c1c723c */ /* 0x080fe2000004181c */
[----:B------:R-:W4:Y:S02]  /*1b050*/  LDSM.16.MT88.4 R144, [R217+0xb800] ;  /* 0x00b80000d990783b */ /* 0x000f240000004200 */
[----:B------:R-:W-:Y:S03]  /*1b060*/  FADD.FTZ R0, R165, R0 ;  /* 0x00000000a5007221 */ /* 0x000fe60000010000 */
[C---:B------:R-:W-:Y:S05]  /*1b070*/  HMMA.16816.F32.BF16 R32, R72.reuse, R94, R32 ;  /* 0x0000005e4820723c */ /* 0x040fea0000041820 */
[----:B------:R-:W-:Y:S01]  /*1b080*/  FADD.FTZ R0, R166, R0 ;  /* 0x00000000a6007221 */ /* 0x000fe20000010000 */
[-C--:B-1----:R-:W-:Y:S05]  /*1b090*/  HMMA.16816.F32.BF16 R36, R72, R96.reuse, R36 ;  /* 0x000000604824723c */ /* 0x082fea0000041824 */
[----:B------:R-:W-:Y:S01]  /*1b0a0*/  FADD.FTZ R2, R167, R0 ;  /* 0x00000000a7027221 */ /* 0x000fe20000010000 */
[C---:B------:R-:W-:Y:S05]  /*1b0b0*/  HMMA.16816.F32.BF16 R40, R76.reuse, R96, R40 ;  /* 0x000000604c28723c */ /* 0x040fea0000041828 */
[----:B---3--:R-:W-:Y:S01]  /*1b0c0*/  F2FP.BF16.F32.PACK_AB R198, R87, R90 ;  /* 0x0000005a57c6723e */ /* 0x008fe200000010ff */
[-C--:B------:R-:W-:Y:S05]  /*1b0d0*/  HMMA.16816.F32.BF16 R44, R76, R98.reuse, R44 ;  /* 0x000000624c2c723c */ /* 0x080fea000004182c */
[----:B--2---:R-:W-:Y:S01]  /*1b0e0*/  F2FP.BF16.F32.PACK_AB R197, R86, R85 ;  /* 0x0000005556c5723e */ /* 0x004fe200000010ff */
        /* <DEDUP_REMOVED lines=20> */
[----:B------:R-:W-:Y:S01]  /*1b230*/  FADD.FTZ R0, R180, R2 ;  /* 0x00000002b4007221 */ /* 0x000fe20000010000 */
[----:B------:R-:W-:Y:S04]  /*1b240*/  FADD.FTZ R2, R252, R3 ;  /* 0x00000003fc027221 */ /* 0x000fe80000010000 */
[----:B------:R-:W-:Y:S01]  /*1b250*/  FADD.FTZ R3, R181, R0 ;  /* 0x00000000b5037221 */ /* 0x000fe20000010000 */
[----:B------:R-:W-:Y:S01]  /*1b260*/  FADD.FTZ R0, R240, R2 ;  /* 0x00000002f0007221 */ /* 0x000fe20000010000 */
[----:B------:R-:W-:Y:S01]  /*1b270*/  FADD.FTZ R2, R183, R4 ;  /* 0x00000004b7027221 */ /* 0x000fe20000010000 */
[----:B------:R-:W-:Y:S01]  /*1b280*/  FADD.FTZ R8, R176, R5 ;  /* 0x00000005b0087221 */ /* 0x000fe20000010000 */
[C---:B------:R-:W-:Y:S01]  /*1b290*/  HMMA.16816.F32.BF16 R180, R196.reuse, R152, R24 ;  /* 0x00000098c4b4723c */ /* 0x040fe20000041818 */
[----:B------:R-:W1:Y:S03]  /*1b2a0*/  LDSM.16.MT88.4 R4, [R218+0xb800] ;  /* 0x00b80000da04783b */ /* 0x000e660000004200 */
[----:B------:R-:W-:Y:S01]  /*1b2b0*/  FADD.FTZ R3, R150, R3 ;  /* 0x0000000396037221 */ /* 0x000fe20000010000 */
        /* <DEDUP_REMOVED lines=40> */
[-C--:B-1----:R-:W-:Y:S03]  /*1b540*/  HMMA.16816.F32.BF16 R140, R136, R4.reuse, R52 ;  /* 0x00000004888c723c */ /* 0x082fe60000041834 */
[----:B------:R-:W-:Y:S01]  /*1b550*/  FADD.FTZ R2, R125, R3 ;  /* 0x000000037d027221 */ /* 0x000fe20000010000 */
[----:B------:R-:W-:Y:S01]  /*1b560*/  FADD.FTZ R3, R127, R0 ;  /* 0x000000007f037221 */ /* 0x000fe20000010000 */
[----:B------:R-:W-:Y:S01]  /*1b570*/  IMAD.MOV.U32 R134, RZ, RZ, R68 ;  /* 0x000000ffff867224 */ /* 0x000fe200078e0044 */
[C---:B------:R-:W-:Y:S05]  /*1b580*/  HMMA.16816.F32.BF16 R192, R196.reuse, R4, R56 ;  /* 0x00000004c4c0723c */ /* 0x040fea0000041838 */
[----:B------:R-:W-:Y:S01]  /*1b590*/  FADD.FTZ R0, R124, R2 ;  /* 0x000000027c007221 */ /* 0x000fe20000010000 */
[----:B------:R-:W-:Y:S01]  /*1b5a0*/  FADD.FTZ R2, R131, R8 ;  /* 0x0000000883027221 */ /* 0x000fe20000010000 */
[----:B------:R-:W-:Y:S01]  /*1b5b0*/  FADD.FTZ R8, R112, R3 ;  /* 0x0000000370087221 */ /* 0x000fe20000010000 */
[----:B------:R-:W-:Y:S01]  /*1b5c0*/  MOV R133, R69 ;  /* 0x0000004500857202 */ /* 0x000fe20000000f00 */
[-C--:B------:R-:W-:Y:S03]  /*1b5d0*/  HMMA.16816.F32.BF16 R196, R196, R6.reuse, R60 ;  /* 0x00000006c4c4723c */ /* 0x080fe6000004183c */
        /* <DEDUP_REMOVED lines=21> */
[----:B------:R-:W-:Y:S01]  /*1b730*/  FADD.FTZ R3, R117, R3 ;  /* 0x0000000375037221 */ /* 0x000fe20000010000 */
[----:B------:R-:W-:Y:S01]  /*1b740*/  FADD.FTZ R2, R87, R2 ;  /* 0x0000000257027221 */ /* 0x000fe20000010000 */
[----:B------:R-:W-:Y:S03]  /*1b750*/  FADD.FTZ R0, R83, R0 ;  /* 0x0000000053007221 */ /* 0x000fe60000010000 */
[----:B------:R1:W-:Y:S04]  /*1b760*/  STL [R1+0xf4], R3 ;  /* 0x0000f40301007387 */ /* 0x0003e80000100800 */
[----:B------:R2:W-:Y:S04]  /*1b770*/  STL [R1+0xf8], R2 ;  /* 0x0000f80201007387 */ /* 0x0005e80000100800 */
[----:B------:R2:W-:Y:S01]  /*1b780*/  STL [R1+0xfc], R0 ;  /* 0x0000fc0001007387 */ /* 0x0005e20000100800 */
[----:B-1----:R-:W-:Y:S01]  /*1b790*/  MOV R3, R71 ;  /* 0x0000004700037202 */ /* 0x002fe20000000f00 */
[----:B------:R-:W-:Y:S06]  /*1b7a0*/  @P0 BRA `(.L_x_609) ;  /* 0xffffff7800c80947 */ /* 0x000fec000383ffff */
.L_x_608:
[----:B------:R-:W3:Y:S04]  /*1b7b0*/  LDL.LU R8, [R1+0xf0] ;  /* 0x0000f00001087983 */ /* 0x000ee80000300800 */
[----:B------:R-:W2:Y:S04]  /*1b7c0*/  LDL.LU R7, [R1+0xf4] ;  /* 0x0000f40001077983 */ /* 0x000ea80000300800 */
[----:B------:R-:W4:Y:S04]  /*1b7d0*/  LDL.LU R6, [R1+0xf8] ;  /* 0x0000f80001067983 */ /* 0x000f280000300800 */
[----:B------:R-:W4:Y:S01]  /*1b7e0*/  LDL.LU R5, [R1+0xfc] ;  /* 0x0000fc0001057983 */ /* 0x000f220000300800 */
[----:B------:R-:W1:Y:S01]  /*1b7f0*/  S2UR UR8, SR_CgaCtaId ;  /* 0x00000000000879c3 */ /* 0x000e620000008800 */
[----:B------:R-:W-:Y:S01]  /*1b800*/  UISETP.NE.AND UP0, UPT, UR13, -0x1, UPT ;  /* 0xffffffff0d00788c */ /* 0x000fe2000bf05270 */
[----:B------:R-:W-:Y:S01]  /*1b810*/  PLOP3.LUT P3, PT, PT, PT, PT, 0x8, 0x0 ;  /* 0x000000000000781c */ /* 0x000fe20003f6e170 */
[----:B------:R-:W1:Y:S01]  /*1b820*/  S2R R47, SR_TID.X ;  /* 0x00000000002f7919 */ /* 0x000e620000002100 */
[----:B------:R-:W-:-:S08]  /*1b830*/  IMAD.MOV.U32 R37, RZ, RZ, 0x20 ;  /* 0x00000020ff257424 */ /* 0x000fd000078e00ff */
[----:B------:R-:W-:Y:S02]  /*1b840*/  @UP0 ULDC.64 UR6, c[0x0][0x298] ;  /* 0x0000a60000060ab9 */ /* 0x000fe40000000a00 */
[----:B------:R-:W-:-:S03]  /*1b850*/  @UP0 UIMAD.WIDE.U32 UR10, UR13, UR6, URZ ;  /* 0x000000060d0a02a5 */ /* 0x000fc6000f8e003f */
[----:B------:R-:W-:Y:S01]  /*1b860*/  UMOV UR6, 0x400 ;  /* 0x0000040000067882 */ /* 0x000fe20000000000 */
[----:B------:R-:W-:Y:S02]  /*1b870*/  @UP0 UIMAD UR4, UR13, UR7, UR11 ;  /* 0x000000070d0402a4 */ /* 0x000fe4000f8e020b */
[----:B-1----:R-:W-:Y:S01]  /*1b880*/  ULEA UR8, UR8, UR6, 0x18 ;  /* 0x0000000608087291 */ /* 0x002fe2000f8ec03f */
[----:B------:R-:W-:-:S04]  /*1b890*/  SHF.R.S32.HI R12, RZ, 0x1f, R47 ;  /* 0x0000001fff0c7819 */ /* 0x000fc8000001142f */
[----:B------:R-:W-:-:S04]  /*1b8a0*/  LEA.HI R10, R12, R47, RZ, 0x2 ;  /* 0x0000002f0c0a7211 */ /* 0x000fc800078f10ff */
[----:B------:R-:W-:Y:S01]  /*1b8b0*/  SHF.R.S32.HI R11, RZ, 0x2, R10 ;  /* 0x00000002ff0b7819 */ /* 0x000fe2000001140a */
[----:B---3--:R-:W1:Y:S04]  /*1b8c0*/  SHFL.BFLY PT, R3, R8, 0x2, 0x1f ;  /* 0x0c401f0008037f89 */ /* 0x008e6800000e0000 */
[----:B--2---:R-:W2:Y:S04]  /*1b8d0*/  SHFL.BFLY PT, R2, R7, 0x2, 0x1f ;  /* 0x0c401f0007027f89 */ /* 0x004ea800000e0000 */
[----:B----4-:R-:W3:Y:S04]  /*1b8e0*/  SHFL.BFLY PT, R0, R6, 0x2, 0x1f ;  /* 0x0c401f0006007f89 */ /* 0x010ee800000e0000 */
[----:B------:R-:W4:Y:S01]  /*1b8f0*/  SHFL.BFLY PT, R4, R5, 0x2, 0x1f ;  /* 0x0c401f0005047f89 */ /* 0x000f2200000e0000 */
[----:B-1----:R-:W-:Y:S01]  /*1b900*/  FADD.FTZ R3, R3, R8 ;  /* 0x0000000803037221 */ /* 0x002fe20000010000 */
[----:B--2---:R-:W-:-:S04]  /*1b910*/  FADD.FTZ R2, R2, R7 ;  /* 0x0000000702027221 */ /* 0x004fc80000010000 */
[----:B------:R-:W1:Y:S01]  /*1b920*/  SHFL.BFLY PT, R7, R3, 0x1, 0x1f ;  /* 0x0c201f0003077f89 */ /* 0x000e6200000e0000 */
[----:B---3--:R-:W-:-:S03]  /*1b930*/  FADD.FTZ R0, R0, R6 ;  /* 0x0000000600007221 */ /* 0x008fc60000010000 */
[----:B------:R-:W2:Y:S01]  /*1b940*/  SHFL.BFLY PT, R6, R2, 0x1, 0x1f ;  /* 0x0c201f0002067f89 */ /* 0x000ea200000e0000 */
[----:B----4-:R-:W-:Y:S01]  /*1b950*/  FADD.FTZ R4, R4, R5 ;  /* 0x0000000504047221 */ /* 0x010fe20000010000 */
[----:B------:R-:W-:Y:S02]  /*1b960*/  SHF.R.S32.HI R5, RZ, 0x1f, R10 ;  /* 0x0000001fff057819 */ /* 0x000fe4000001140a */
[----:B------:R-:W3:Y:S02]  /*1b970*/  SHFL.BFLY PT, R8, R0, 0x1, 0x1f ;  /* 0x0c201f0000087f89 */ /* 0x000ee400000e0000 */
[----:B------:R-:W-:Y:S02]  /*1b980*/  LEA.HI R5, R5, R11, RZ, 0x3 ;  /* 0x0000000b05057211 */ /* 0x000fe400078f18ff */
[----:B------:R-:W4:Y:S01]  /*1b990*/  SHFL.BFLY PT, R9, R4, 0x1, 0x1f ;  /* 0x0c201f0004097f89 */ /* 0x000f2200000e0000 */
[----:B-1----:R-:W-:Y:S01]  /*1b9a0*/  FADD.FTZ R42, R3, R7 ;  /* 0x00000007032a7221 */ /* 0x002fe20000010000 */
[----:B------:R-:W-:Y:S01]  /*1b9b0*/  LOP3.LUT R3, R10, 0x3ffffffc, RZ, 0xc0, !PT ;  /* 0x3ffffffc0a037812 */ /* 0x000fe200078ec0ff */
[----:B--2---:R-:W-:Y:S01]  /*1b9c0*/  FADD.FTZ R43, R2, R6 ;  /* 0x00000006022b7221 */ /* 0x004fe20000010000 */
[----:B------:R-:W-:-:S02]  /*1b9d0*/  LOP3.LUT R2, R5, 0xfffffff8, RZ, 0xc0, !PT ;  /* 0xfffffff805027812 */ /* 0x000fc400078ec0ff */
[-C--:B------:R-:W-:Y:S01]  /*1b9e0*/  LEA.HI R5, R12, R47.reuse, RZ, 0x5 ;  /* 0x0000002f0c057211 */ /* 0x080fe200078f28ff */
[----:B---3--:R-:W-:Y:S01]  /*1b9f0*/  FADD.FTZ R45, R0, R8 ;  /* 0x00000008002d7221 */ /* 0x008fe20000010000 */
[----:B------:R-:W-:Y:S01]  /*1ba00*/  FSETP.NE.FTZ.AND P0, PT, R42, RZ, PT ;  /* 0x000000ff2a00720b */ /* 0x000fe20003f15000 */
[----:B------:R-:W-:Y:S01]  /*1ba10*/  IMAD.IADD R2, R11, 0x1, -R2 ;  /* 0x000000010b027824 */ /* 0x000fe200078e0a02 */
[----:B------:R-:W-:Y:S01]  /*1ba20*/  SHF.R.S32.HI R39, RZ, 0x5, R5 ;  /* 0x00000005ff277819 */ /* 0x000fe20000011405 */
[----:B------:R-:W-:Y:S01]  /*1ba30*/  IMAD.MOV.U32 R0, RZ, RZ, 0x3f800000 ;  /* 0x3f800000ff007424 */ /* 0x000fe200078e00ff */
[----:B------:R-:W-:Y:S01]  /*1ba40*/  IADD3 R3, -R3, R47, RZ ;  /* 0x0000002f03037210 */ /* 0x000fe20007ffe1ff */
[----:B------:R-:W-:Y:S01]  /*1ba50*/  IMAD.SHL.U32 R19, R2, 0x40, RZ ;  /* 0x0000004002137824 */ /* 0x000fe200078e00ff */
[----:B------:R-:W-:Y:S01]  /*1ba60*/  FSETP.NE.FTZ.AND P6, PT, R43, RZ, PT ;  /* 0x000000ff2b00720b */ /* 0x000fe20003fd5000 */
[----:B----4-:R-:W-:Y:S01]  /*1ba70*/  FADD.FTZ R44, R4, R9 ;  /* 0x00000009042c7221 */ /* 0x010fe20000010000 */
[----:B------:R-:W-:Y:S01]  /*1ba80*/  LOP3.LUT R5, R5, 0xffffffe0, RZ, 0xc0, !PT ;  /* 0xffffffe005057812 */ /* 0x000fe200078ec0ff */
[----:B------:R-:W-:Y:S01]  /*1ba90*/  IMAD R3, R39, 0x200, R3 ;  /* 0x0000020027037824 */ /* 0x000fe200078e0203 */
[----:B------:R-:W-:-:S02]  /*1baa0*/  LOP3.LUT R19, R19, 0x1c0, RZ, 0xc0, !PT ;  /* 0x000001c013137812 */ /* 0x000fc400078ec0ff */
[----:B------:R-:W-:Y:S01]  /*1bab0*/  R2P PR, R2, 0x6 ;  /* 0x0000000602007804 */ /* 0x000fe20000000000 */
[----:B------:R-:W1:Y:S01]  /*1bac0*/  @P0 MUFU.RCP R0, R42 ;  /* 0x0000002a00000308 */ /* 0x000e620000001000 */
[----:B------:R-:W-:Y:S01]  /*1bad0*/  LEA.HI R19, R19, R19, RZ, 0x1d ;  /* 0x0000001313137211 */ /* 0x000fe200078fe8ff */
[----:B------:R-:W-:Y:S01]  /*1bae0*/  IMAD.IADD R47, R47, 0x1, -R5 ;  /* 0x000000012f2f7824 */ /* 0x000fe200078e0a05 */
[----:B------:R-:W-:Y:S02]  /*1baf0*/  PLOP3.LUT P4, PT, PT, PT, UP0, 0x80, 0x0 ;  /* 0x000000000000781c */ /* 0x000fe40003f8f008 */
[----:B------:R-:W-:Y:S01]  /*1bb00*/  LEA R19, R3, R19, 0x1 ;  /* 0x0000001303137211 */ /* 0x000fe200078e08ff */
[----:B------:R-:W-:Y:S01]  /*1bb10*/  IMAD.MOV.U32 R3, RZ, RZ, 0x3f800000 ;  /* 0x3f800000ff037424 */ /* 0x000fe200078e00ff */
[----:B------:R-:W-:Y:S02]  /*1bb20*/  P2R R46, PR, RZ, 0x1 ;  /* 0x00000001ff2e7803 */ /* 0x000fe40000000000 */
[----:B------:R-:W-:-:S02]  /*1bb30*/  LEA R19, R19, UR8, 0x1 ;  /* 0x0000000813137c11 */ /* 0x000fc4000f8e08ff */
[----:B------:R-:W-:Y:S01]  /*1bb40*/  FSETP.NE.FTZ.AND P0, PT, R45, RZ, PT ;  /* 0x000000ff2d00720b */ /* 0x000fe20003f15000 */
[----:B------:R2:W3:Y:S01]  /*1bb50*/  @P6 MUFU.RCP R3, R43 ;  /* 0x0000002b00036308 */ /* 0x0004e20000001000 */
[C---:B------:R-:W-:Y:S01]  /*1bb60*/  IADD3 R20, R19.reuse, 0x40, RZ ;  /* 0x0000004013147810 */ /* 0x040fe20007ffe0ff */
[----:B------:R-:W-:Y:S01]  /*1bb70*/  @P2 VIADD R20, R19, 0xffffffc0 ;  /* 0xffffffc013142836 */ /* 0x000fe20000000000 */
[----:B------:R-:W-:Y:S01]  /*1bb80*/  SEL R37, R37, 0xffffffe0, !P1 ;  /* 0xffffffe025257807 */ /* 0x000fe20004800000 */
[C---:B-1----:R-:W-:Y:S01]  /*1bb90*/  FMUL.FTZ R164, R0.reuse, R164 ;  /* 0x000000a400a47220 */ /* 0x042fe20000410000 */
[C---:B------:R-:W-:Y:S01]  /*1bba0*/  FMUL.FTZ R6, R0.reuse, R165 ;  /* 0x000000a500067220 */ /* 0x040fe20000410000 */
[C---:B------:R-:W-:Y:S01]  /*1bbb0*/  FMUL.FTZ R160, R0.reuse, R160 ;  /* 0x000000a000a07220 */ /* 0x040fe20000410000 */
[C---:B------:R-:W-:Y:S01]  /*1bbc0*/  FMUL.FTZ R161, R0.reuse, R161 ;  /* 0x000000a100a17220 */ /* 0x040fe20000410000 */
[----:B------:R-:W-:Y:S01]  /*1bbd0*/  FMUL.FTZ R156, R0, R156 ;  /* 0x0000009c009c7220 */ /* 0x000fe20000410000 */
[----:B------:R-:W-:Y:S06]  /*1bbe0*/  @P4 BRA `(.L_x_612) ;  /* 0x00000000001c4947 */ /* 0x000fec0003800000 */
[----:B------:R-:W1:Y:S01]  /*1bbf0*/  S2UR UR8, SR_CTAID.Y ;  /* 0x00000000000879c3 */ /* 0x000e620000002600 */
[----:B------:R-:W-:Y:S01]  /*1bc00*/  ULDC.64 UR6, c[0x0][0x290] ;  /* 0x0000a40000067ab9 */ /* 0x000fe20000000a00 */
[----:B-1----:R-:W-:Y:S02]  /*1bc10*/  USHF.R.S32.HI UR4, URZ, 0x1f, UR8 ;  /* 0x0000001f3f047899 */ /* 0x002fe40008011408 */
[----:B------:R-:W-:Y:S02]  /*1bc20*/  UIMAD.WIDE.U32 UR10, UR8, UR6, URZ ;  /* 0x00000006080a72a5 */ /* 0x000fe4000f8e003f */
[----:B------:R-:W-:-:S04]  /*1bc30*/  UIMAD UR4, UR4, UR6, URZ ;  /* 0x00000006040472a4 */ /* 0x000fc8000f8e023f */
[----:B------:R-:W-:-:S04]  /*1bc40*/  UIMAD UR4, UR8, UR7, UR4 ;  /* 0x00000007080472a4 */ /* 0x000fc8000f8e0204 */
[----:B------:R-:W-:-:S12]  /*1bc50*/  UIADD3 UR4, UR11, UR4, URZ ;  /* 0x000000040b047290 */ /* 0x000fd8000fffe03f */
.L_x_612:
        /* <DEDUP_REMOVED lines=19> */
[----:B-1----:R-:W-:-:S04]  /*1bd90*/  @!UP0 UIMAD UR13, UR7, UR6, URZ ;  /* 0x00000006070d82a4 */ /* 0x002fc8000f8e023f */
[----:B------:R-:W-:Y:S02]  /*1bda0*/  USHF.R.S32.HI UR6, URZ, 0x1f, UR13 ;  /* 0x0000001f3f067899 */ /* 0x000fe4000801140d */
[----:B------:R-:W-:-:S04]  /*1bdb0*/  IMAD.U32 R40, RZ, RZ, UR13 ;  /* 0x0000000dff287e24 */ /* 0x000fc8000f8e00ff */
[----:B------:R-:W-:-:S07]  /*1bdc0*/  MOV R41, UR6 ;  /* 0x0000000600297c02 */ /* 0x000fce0008000f00 */
.L_x_613:
[----:B------:R-:W-:Y:S01]  /*1bdd0*/  FSETP.NE.FTZ.AND P5, PT, R44, RZ, PT ;  /* 0x000000ff2c00720b */ /* 0x000fe20003fb5000 */
[----:B------:R-:W-:Y:S01]  /*1bde0*/  FMUL.FTZ R30, R0, R137 ;  /* 0x00000089001e7220 */ /* 0x000fe20000410000 */
[----:B------:R-:W-:Y:S01]  /*1bdf0*/  LOP3.LUT R2, R2, 0x1, RZ, 0xc0, !PT ;  /* 0x0000000102027812 */ /* 0x000fe200078ec0ff */
[C---:B---3--:R-:W-:Y:S01]  /*1be00*/  FMUL.FTZ R166, R3.reuse, R166 ;  /* 0x000000a603a67220 */ /* 0x048fe20000410000 */
[----:B------:R-:W-:Y:S01]  /*1be10*/  MOV R0, 0x3f800000 ;  /* 0x3f80000000007802 */ /* 0x000fe20000000f00 */
[C---:B------:R-:W-:Y:S01]  /*1be20*/  FMUL.FTZ R5, R3.reuse, R167 ;  /* 0x000000a703057220 */ /* 0x040fe20000410000 */
[----:B------:R-:W-:Y:S01]  /*1be30*/  ISETP.NE.U32.AND P1, PT, R2, 0x1, PT ;  /* 0x000000010200780c */ /* 0x000fe20003f25070 */
[----:B------:R-:W-:Y:S01]  /*1be40*/  IMAD.MOV.U32 R2, RZ, RZ, 0x3f800000 ;  /* 0x3f800000ff027424 */ /* 0x000fe200078e00ff */
[----:B------:R-:W-:Y:S01]  /*1be50*/  ISETP.NE.AND P2, PT, RZ, UR8, PT ;  /* 0x00000008ff007c0c */ /* 0x000fe2000bf45270 */
[C---:B------:R-:W-:Y:S01]  /*1be60*/  FMUL.FTZ R162, R3.reuse, R162 ;  /* 0x000000a203a27220 */ /* 0x040fe20000410000 */
[----:B------:R-:W-:Y:S01]  /*1be70*/  MOV R38, 0x10 ;  /* 0x0000001000267802 */ /* 0x000fe20000000f00 */
[C---:B------:R-:W-:Y:S01]  /*1be80*/  FMUL.FTZ R163, R3.reuse, R163 ;  /* 0x000000a303a37220 */ /* 0x040fe20000410000 */
[C---:B------:R-:W-:Y:S01]  /*1be90*/  FMUL.FTZ R158, R3.reuse, R158 ;  /* 0x0000009e039e7220 */ /* 0x040fe20000410000 */
[----:B------:R-:W1:Y:S01]  /*1bea0*/  @P0 MUFU.RCP R2, R45 ;  /* 0x0000002d00020308 */ /* 0x000e620000001000 */
[----:B------:R-:W-:Y:S01]  /*1beb0*/  SEL R38, R38, 0xfffffff0, P1 ;  /* 0xfffffff026267807 */ /* 0x000fe20000800000 */
[C---:B------:R-:W-:Y:S01]  /*1bec0*/  FMUL.FTZ R12, R3.reuse, R159 ;  /* 0x0000009f030c7220 */ /* 0x040fe20000410000 */
[C---:B------:R-:W-:Y:S01]  /*1bed0*/  FMUL.FTZ R154, R3.reuse, R154 ;  /* 0x0000009a039a7220 */ /* 0x040fe20000410000 */
[C---:B------:R-:W-:Y:S01]  /*1bee0*/  FMUL.FTZ R8, R3.reuse, R155 ;  /* 0x0000009b03087220 */ /* 0x040fe20000410000 */
[C---:B------:R-:W-:Y:S01]  /*1bef0*/  FMUL.FTZ R150, R3.reuse, R150 ;  /* 0x0000009603967220 */ /* 0x040fe20000410000 */
[C---:B------:R-:W-:Y:S01]  /*1bf00*/  FMUL.FTZ R25, R3.reuse, R151 ;  /* 0x0000009703197220 */ /* 0x040fe20000410000 */
[C---:B------:R-:W-:Y:S01]  /*1bf10*/  FMUL.FTZ R146, R3.reuse, R146 ;  /* 0x0000009203927220 */ /* 0x040fe20000410000 */
[----:B------:R-:W3:Y:S01]  /*1bf20*/  @P5 MUFU.RCP R0, R44 ;  /* 0x0000002c00005308 */ /* 0x000ee20000001000 */
[----:B------:R-:W4:Y:S01]  /*1bf30*/  @!P2 LDC R18, c[0x0][0x2c4] ;  /* 0x0000b100ff12ab82 */ /* 0x000f220000000800 */
[C---:B------:R-:W-:Y:S01]  /*1bf40*/  FMUL.FTZ R21, R3.reuse, R147 ;  /* 0x0000009303157220 */ /* 0x040fe20000410000 */
[C---:B------:R-:W-:Y:S01]  /*1bf50*/  FMUL.FTZ R142, R3.reuse, R142 ;  /* 0x0000008e038e7220 */ /* 0x040fe20000410000 */
[C---:B------:R-:W-:Y:S01]  /*1bf60*/  FMUL.FTZ R33, R3.reuse, R143 ;  /* 0x0000008f03217220 */ /* 0x040fe20000410000 */
[C---:B------:R-:W-:Y:S01]  /*1bf70*/  FMUL.FTZ R138, R3.reuse, R138 ;  /* 0x0000008a038a7220 */ /* 0x040fe20000410000 */
[----:B------:R-:W-:Y:S01]  /*1bf80*/  FMUL.FTZ R29, R3, R139 ;  /* 0x0000008b031d7220 */ /* 0x000fe20000410000 */
[----:B------:R-:W-:Y:S01]  /*1bf90*/  F2FP.BF16.F32.PACK_AB R6, R6, R164 ;  /* 0x000000a40606723e */ /* 0x000fe200000010ff */
[----:B------:R-:W2:Y:S01]  /*1bfa0*/  S2R R48, SR_TID.X ;  /* 0x0000000000307919 */ /* 0x000ea20000002100 */
[C---:B-1----:R-:W-:Y:S01]  /*1bfb0*/  FMUL.FTZ R172, R2.reuse, R172 ;  /* 0x000000ac02ac7220 */ /* 0x042fe20000410000 */
[C---:B------:R-:W-:Y:S01]  /*1bfc0*/  FMUL.FTZ R4, R2.reuse, R173 ;  /* 0x000000ad02047220 */ /* 0x040fe20000410000 */
[----:B------:R-:W-:Y:S01]  /*1bfd0*/  F2FP.BF16.F32.PACK_AB R5, R5, R166 ;  /* 0x000000a60505723e */ /* 0x000fe200000010ff */
        /* <DEDUP_REMOVED lines=31> */
[----:B------:R-:W-:Y:S01]  /*1c1d0*/  IMAD.IADD R0, R19, 0x1, R38 ;  /* 0x0000000113007824 */ /* 0x000fe200078e0226 */
[----:B------:R-:W-:Y:S01]  /*1c1e0*/  F2FP.BF16.F32.PACK_AB R2, R163, R162 ;  /* 0x000000a2a302723e */ /* 0x000fe200000010ff */
[----:B------:R1:W-:Y:S01]  /*1c1f0*/  STS [R19], R6 ;  /* 0x0000000613007388 */ /* 0x0003e20000000800 */
[----:B------:R-:W-:Y:S01]  /*1c200*/  PLOP3.LUT P1, PT, PT, PT, PT, 0x8, 0x0 ;  /* 0x000000000000781c */ /* 0x000fe20003f2e170 */
[----:B------:R-:W3:Y:S01]  /*1c210*/  S2UR UR6, SR_CTAID.X ;  /* 0x00000000000679c3 */ /* 0x000ee20000002500 */
[----:B------:R-:W-:Y:S01]  /*1c220*/  F2FP.BF16.F32.PACK_AB R4, R4, R172 ;  /* 0x000000ac0404723e */ /* 0x000fe200000010ff */
[----:B------:R-:W-:Y:S01]  /*1c230*/  STS [R19+0x400], R5 ;  /* 0x0004000513007388 */ /* 0x000fe20000000800 */
[----:B------:R-:W-:Y:S01]  /*1c240*/  F2FP.BF16.F32.PACK_AB R7, R175, R7 ;  /* 0x00000007af07723e */ /* 0x000fe200000010ff */
[----:B------:R-:W-:Y:S01]  /*1c250*/  BSSY B0, `(.L_x_614) ;  /* 0x00000af000007945 */ /* 0x000fe20003800000 */
[----:B------:R-:W-:Y:S01]  /*1c260*/  @!P2 PLOP3.LUT P1, PT, P4, PT, PT, 0x80, 0x0 ;  /* 0x000000000000a81c */ /* 0x000fe2000272f070 */
[----:B------:R2:W-:Y:S01]  /*1c270*/  STS [R0], R3 ;  /* 0x0000000300007388 */ /* 0x0005e20000000800 */
[----:B------:R-:W-:-:S02]  /*1c280*/  F2FP.BF16.F32.PACK_AB R15, R15, R168 ;  /* 0x000000a80f0f723e */ /* 0x000fc400000010ff */
[----:B------:R-:W-:Y:S01]  /*1c290*/  F2FP.BF16.F32.PACK_AB R14, R171, R14 ;  /* 0x0000000eab0e723e */ /* 0x000fe200000010ff */
[----:B------:R3:W-:Y:S01]  /*1c2a0*/  STS [R0+0x400], R2 ;  /* 0x0004000200007388 */ /* 0x0007e20000000800 */
[----:B------:R-:W-:Y:S02]  /*1c2b0*/  F2FP.BF16.F32.PACK_AB R13, R13, R156 ;  /* 0x0000009c0d0d723e */ /* 0x000fe400000010ff */
[----:B------:R-:W-:Y:S01]  /*1c2c0*/  F2FP.BF16.F32.PACK_AB R12, R12, R158 ;  /* 0x0000009e0c0c723e */ /* 0x000fe200000010ff */
[----:B------:R-:W-:Y:S01]  /*1c2d0*/  STS [R19+0x2000], R4 ;  /* 0x0020000413007388 */ /* 0x000fe20000000800 */
[----:B------:R-:W-:Y:S02]  /*1c2e0*/  F2FP.BF16.F32.PACK_AB R9, R9, R152 ;  /* 0x000000980909723e */ /* 0x000fe400000010ff */
[----:B------:R-:W-:Y:S01]  /*1c2f0*/  F2FP.BF16.F32.PACK_AB R8, R8, R154 ;  /* 0x0000009a0808723e */ /* 0x000fe200000010ff */
[----:B------:R3:W-:Y:S01]  /*1c300*/  STS [R19+0x2400], R7 ;  /* 0x0024000713007388 */ /* 0x0007e20000000800 */
[----:B------:R-:W-:Y:S01]  /*1c310*/  F2FP.BF16.F32.PACK_AB R10, R183, R10 ;  /* 0x0000000ab70a723e */ /* 0x000fe200000010ff */
[----:B----4-:R-:W4:Y:S01]  /*1c320*/  @P1 LDC R18, c[0x0][0x2e4] ;  /* 0x0000b900ff121b82 */ /* 0x010f220000000800 */
[----:B------:R-:W-:Y:S01]  /*1c330*/  F2FP.BF16.F32.PACK_AB R11, R11, R180 ;  /* 0x000000b40b0b723e */ /* 0x000fe200000010ff */
[----:B------:R-:W-:Y:S01]  /*1c340*/  STS [R0+0x2000], R15 ;  /* 0x0020000f00007388 */ /* 0x000fe20000000800 */
[----:B------:R-:W-:-:S02]  /*1c350*/  F2FP.BF16.F32.PACK_AB R17, R17, R176 ;  /* 0x000000b01111723e */ /* 0x000fc400000010ff */
[----:B------:R-:W-:Y:S01]  /*1c360*/  F2FP.BF16.F32.PACK_AB R16, R179, R16 ;  /* 0x00000010b310723e */ /* 0x000fe200000010ff */
[----:B------:R3:W-:Y:S01]  /*1c370*/  STS [R0+0x2400], R14 ;  /* 0x0024000e00007388 */ /* 0x0007e20000000800 */
[----:B------:R-:W-:Y:S01]  /*1c380*/  F2FP.BF16.F32.PACK_AB R26, R26, R148 ;  /* 0x000000941a1a723e */ /* 0x000fe200000010ff */
[----:B-1----:R-:W1:Y:S01]  /*1c390*/  @P2 LDC R6, c[0x0][0x2c0] ;  /* 0x0000b000ff062b82 */ /* 0x002e620000000800 */
[----:B------:R-:W-:Y:S02]  /*1c3a0*/  F2FP.BF16.F32.PACK_AB R25, R25, R150 ;  /* 0x000000961919723e */ /* 0x000fe400000010ff */
[----:B--2---:R-:W-:Y:S02]  /*1c3b0*/  IADD3 R3, R19, R37, RZ ;  /* 0x0000002513037210 */ /* 0x004fe40007ffe0ff */
[----:B------:R-:W-:Y:S01]  /*1c3c0*/  F2FP.BF16.F32.PACK_AB R22, R22, R144 ;  /* 0x000000901616723e */ /* 0x000fe200000010ff */
[----:B---3--:R-:W-:Y:S02]  /*1c3d0*/  IMAD.IADD R2, R0, 0x1, R37 ;  /* 0x0000000100027824 */ /* 0x008fe400078e0225 */
[----:B------:R-:W-:Y:S01]  /*1c3e0*/  STS [R3], R13 ;  /* 0x0000000d03007388 */ /* 0x000fe20000000800 */
[----:B------:R-:W-:-:S02]  /*1c3f0*/  F2FP.BF16.F32.PACK_AB R21, R21, R146 ;  /* 0x000000921515723e */ /* 0x000fc400000010ff */
[----:B------:R-:W-:Y:S01]  /*1c400*/  F2FP.BF16.F32.PACK_AB R24, R24, R184 ;  /* 0x000000b81818723e */ /* 0x000fe200000010ff */
[----:B------:R2:W-:Y:S01]  /*1c410*/  STS [R3+0x400], R12 ;  /* 0x0004000c03007388 */ /* 0x0005e20000000800 */
[----:B------:R-:W-:Y:S01]  /*1c420*/  F2FP.BF16.F32.PACK_AB R23, R187, R23 ;  /* 0x00000017bb17723e */ /* 0x000fe200000010ff */
[----:B------:R-:W4:Y:S02]  /*1c430*/  @!P2 LDC R7, c[0x0][0x270] ;  /* 0x00009c00ff07ab82 */ /* 0x000f240000000800 */
[----:B------:R-:W-:Y:S01]  /*1c440*/  STS [R2], R9 ;  /* 0x0000000902007388 */ /* 0x000fe20000000800 */
[----:B------:R-:W-:Y:S01]  /*1c450*/  F2FP.BF16.F32.PACK_AB R27, R27, R188 ;  /* 0x000000bc1b1b723e */ /* 0x000fe200000010ff */
[----:B------:R-:W-:Y:S01]  /*1c460*/  IMAD.MOV.U32 R19, RZ, RZ, 0x7f800000 ;  /* 0x7f800000ff137424 */ /* 0x000fe200078e00ff */
[----:B------:R-:W-:Y:S01]  /*1c470*/  F2FP.BF16.F32.PACK_AB R28, R191, R28 ;  /* 0x0000001cbf1c723e */ /* 0x000fe200000010ff */
[----:B------:R3:W-:Y:S01]  /*1c480*/  STS [R2+0x400], R8 ;  /* 0x0004000802007388 */ /* 0x0007e20000000800 */
[----:B------:R-:W-:-:S02]  /*1c490*/  F2FP.BF16.F32.PACK_AB R34, R34, R140 ;  /* 0x0000008c2222723e */ /* 0x000fc400000010ff */
[--C-:B------:R-:W-:Y:S01]  /*1c4a0*/  IADD3 R0, R37, 0x400, R20.reuse ;  /* 0x0000040025007810 */ /* 0x100fe20007ffe014 */
[----:B------:R1:W-:Y:S01]  /*1c4b0*/  STS [R3+0x2400], R10 ;  /* 0x0024000a03007388 */ /* 0x0003e20000000800 */
[----:B------:R-:W-:Y:S01]  /*1c4c0*/  F2FP.BF16.F32.PACK_AB R33, R33, R142 ;  /* 0x0000008e2121723e */ /* 0x000fe200000010ff */
[----:B------:R-:W-:Y:S01]  /*1c4d0*/  @!P2 IMAD.MOV.U32 R6, RZ, RZ, 0x1 ;  /* 0x00000001ff06a424 */ /* 0x000fe200078e00ff */
[C---:B------:R-:W-:Y:S01]  /*1c4e0*/  IADD3 R5, R38.reuse, R0, RZ ;  /* 0x0000000026057210 */ /* 0x040fe20007ffe0ff */
[----:B------:R-:W-:Y:S01]  /*1c4f0*/  IMAD.IADD R0, R38, 0x1, R20 ;  /* 0x0000000126007824 */ /* 0x000fe200078e0214 */
[----:B------:R4:W-:Y:S01]  /*1c500*/  STS [R3+0x2000], R11 ;  /* 0x0020000b03007388 */ /* 0x0009e20000000800 */
[----:B------:R-:W-:Y:S01]  /*1c510*/  F2FP.BF16.F32.PACK_AB R30, R30, R136 ;  /* 0x000000881e1e723e */ /* 0x000fe200000010ff */
[----:B------:R-:W4:Y:S01]  /*1c520*/  @P0 LDC R15, c[0x0][0x2e8] ;  /* 0x0000ba00ff0f0b82 */ /* 0x000f220000000800 */
[----:B------:R-:W-:Y:S01]  /*1c530*/  IMAD.IADD R4, R37, 0x1, R0 ;  /* 0x0000000125047824 */ /* 0x000fe200078e0200 */
[----:B------:R4:W-:Y:S01]  /*1c540*/  STS [R2+0x2000], R17 ;  /* 0x0020001102007388 */ /* 0x0009e20000000800 */
[----:B------:R-:W-:Y:S01]  /*1c550*/  F2FP.BF16.F32.PACK_AB R29, R29, R138 ;  /* 0x0000008a1d1d723e */ /* 0x000fe200000010ff */
[----:B------:R-:W-:Y:S01]  /*1c560*/  @P5 MUFU.LG2 R14, R44 ;  /* 0x0000002c000e5308 */ /* 0x000fe20000000c00 */
[----:B------:R-:W-:Y:S01]  /*1c570*/  F2FP.BF16.F32.PACK_AB R32, R32, R192 ;  /* 0x000000c02020723e */ /* 0x000fe200000010ff */
[----:B------:R4:W-:Y:S01]  /*1c580*/  STS [R2+0x2400], R16 ;  /* 0x0024001002007388 */ /* 0x0009e20000000800 */
[----:B------:R-:W-:Y:S01]  /*1c590*/  F2FP.BF16.F32.PACK_AB R31, R195, R31 ;  /* 0x0000001fc31f723e */ /* 0x000fe200000010ff */
[----:B--2---:R-:W2:Y:S01]  /*1c5a0*/  @P6 LDC R12, c[0x0][0x2e8] ;  /* 0x0000ba00ff0c6b82 */ /* 0x004ea20000000800 */
[----:B------:R-:W-:Y:S01]  /*1c5b0*/  F2FP.BF16.F32.PACK_AB R35, R35, R196 ;  /* 0x000000c42323723e */ /* 0x000fe200000010ff */
[----:B------:R-:W2:Y:S01]  /*1c5c0*/  S2R R38, SR_CTAID.Z ;  /* 0x0000000000267919 */ /* 0x000ea20000002700 */
[----:B------:R-:W-:-:S02]  /*1c5d0*/  F2FP.BF16.F32.PACK_AB R36, R199, R36 ;  /* 0x00000024c724723e */ /* 0x000fc400000010ff */
[----:B------:R-:W-:Y:S01]  /*1c5e0*/  ISETP.NE.AND P4, PT, R46, RZ, PT ;  /* 0x000000ff2e00720c */ /* 0x000fe20003f85270 */
[----:B------:R-:W-:Y:S02]  /*1c5f0*/  STS [R20], R26 ;  /* 0x0000001a14007388 */ /* 0x000fe40000000800 */
[----:B---3--:R-:W3:Y:S01]  /*1c600*/  @P2 LDC.64 R8, c[0x0][0x2c0] ;  /* 0x0000b000ff082b82 */ /* 0x008ee20000000a00 */
[----:B-1----:R-:W1:Y:S01]  /*1c610*/  S2R R10, SR_CTAID.Y ;  /* 0x00000000000a7919 */ /* 0x002e620000002600 */
[----:B------:R-:W-:Y:S01]  /*1c620*/  STS [R20+0x400], R25 ;  /* 0x0004001914007388 */ /* 0x000fe20000000800 */
[----:B----4-:R-:W-:Y:S01]  /*1c630*/  @P2 MOV R3, 0x1 ;  /* 0x0000000100032802 */ /* 0x010fe20000000f00 */
[----:B------:R-:W-:Y:S01]  /*1c640*/  @!P2 IMAD R3, R18, R7, RZ ;  /* 0x000000071203a224 */ /* 0x000fe200078e02ff */
[----:B------:R-:W-:Y:S01]  /*1c650*/  SHF.R.S32.HI R11, RZ, 0x1f, R48 ;  /* 0x0000001fff0b7819 */ /* 0x000fe20000011430 */
[----:B------:R4:W-:Y:S04]  /*1c660*/  STS [R0], R22 ;  /* 0x0000001600007388 */ /* 0x0009e80000000800 */
[----:B------:R-:W2:Y:S01]  /*1c670*/  @P4 LDC R13, c[0x0][0x2e8] ;  /* 0x0000ba00ff0d4b82 */ /* 0x000ea20000000800 */
[----:B------:R-:W-:Y:S01]  /*1c680*/  MOV R17, 0x7f800000 ;  /* 0x7f80000000117802 */ /* 0x000fe20000000f00 */
[----:B------:R1:W-:Y:S01]  /*1c690*/  STS [R0+0x400], R21 ;  /* 0x0004001500007388 */ /* 0x0003e20000000800 */
[----:B------:R-:W-:-:S02]  /*1c6a0*/  IADD3 R2, R37, R20, RZ ;  /* 0x0000001425027210 */ /* 0x000fc40007ffe0ff */
[----:B------:R-:W-:Y:S01]  /*1c6b0*/  LEA.HI R11, R11, R48, RZ, 0x3 ;  /* 0x000000300b0b7211 */ /* 0x000fe200078f18ff */
[----:B------:R-:W-:Y:S04]  /*1c6c0*/  STS [R20+0x2000], R24 ;  /* 0x0020001814007388 */ /* 0x000fe80000000800 */
[----:B------:R-:W-:Y:S04]  /*1c6d0*/  STS [R20+0x2400], R23 ;  /* 0x0024001714007388 */ /* 0x000fe80000000800 */
[----:B------:R-:W-:Y:S04]  /*1c6e0*/  STS [R0+0x2000], R27 ;  /* 0x0020001b00007388 */ /* 0x000fe80000000800 */
[----:B------:R3:W-:Y:S04]  /*1c6f0*/  STS [R0+0x2400], R28 ;  /* 0x0024001c00007388 */ /* 0x0007e80000000800 */
[----:B------:R-:W-:Y:S01]  /*1c700*/  STS [R2], R34 ;  /* 0x0000002202007388 */ /* 0x000fe20000000800 */
[----:B----4-:R-:W-:-:S03]  /*1c710*/  IMAD.MOV.U32 R22, RZ, RZ, 0x7f800000 ;  /* 0x7f800000ff167424 */ /* 0x010fc600078e00ff */
[----:B------:R-:W-:Y:S01]  /*1c720*/  STS [R2+0x400], R33 ;  /* 0x0004002102007388 */ /* 0x000fe20000000800 */
[----:B-1----:R-:W-:-:S03]  /*1c730*/  MOV R21, 0x7f800000 ;  /* 0x7f80000000157802 */ /* 0x002fc60000000f00 */
[----:B------:R-:W-:Y:S04]  /*1c740*/  STS [R4], R30 ;  /* 0x0000001e04007388 */ /* 0x000fe80000000800 */
[----:B------:R-:W-:Y:S04]  /*1c750*/  STS [R5], R29 ;  /* 0x0000001d05007388 */ /* 0x000fe80000000800 */
[----:B------:R-:W-:Y:S04]  /*1c760*/  STS [R2+0x2000], R32 ;  /* 0x0020002002007388 */ /* 0x000fe80000000800 */
[----:B------:R1:W-:Y:S01]  /*1c770*/  STS [R2+0x2400], R31 ;  /* 0x0024001f02007388 */ /* 0x0003e20000000800 */
[----:B---3--:R-:W-:Y:S01]  /*1c780*/  @P2 IMAD R0, R9, R8, RZ ;  /* 0x0000000809002224 */ /* 0x008fe200078e02ff */
[----:B------:R-:W-:Y:S01]  /*1c790*/  @!P2 MOV R0, R18 ;  /* 0x000000120000a202 */ /* 0x000fe20000000f00 */
[----:B------:R-:W3:Y:S01]  /*1c7a0*/  @P6 MUFU.LG2 R9, R43 ;  /* 0x0000002b00096308 */ /* 0x000ee20000000c00 */
[----:B------:R4:W-:Y:S01]  /*1c7b0*/  STS [R4+0x2000], R35 ;  /* 0x0020002304007388 */ /* 0x0009e20000000800 */
[----:B------:R-:W3:Y:S03]  /*1c7c0*/  @P5 LDC R18, c[0x0][0x2e8] ;  /* 0x0000ba00ff125b82 */ /* 0x000ee60000000800 */
[----:B------:R2:W-:Y:S05]  /*1c7d0*/  STS [R5+0x2000], R36 ;  /* 0x0020002405007388 */ /* 0x0005ea0000000800 */
[----:B------:R-:W-:Y:S01]  /*1c7e0*/  BAR.SYNC.DEFER_BLOCKING 0x0 ;  /* 0x0000000000007b1d */ /* 0x000fe20000010000 */
[----:B-1----:R-:W-:Y:S01]  /*1c7f0*/  IMAD R2, R10, R3, RZ ;  /* 0x000000030a027224 */ /* 0x002fe200078e02ff */
[----:B------:R-:W-:Y:S01]  /*1c800*/  SHF.R.S32.HI R10, RZ, 0x3, R11 ;  /* 0x00000003ff0a7819 */ /* 0x000fe2000001140b */
[----:B------:R-:W-:-:S03]  /*1c810*/  IMAD R3, R6, UR6, RZ ;  /* 0x0000000606037c24 */ /* 0x000fc6000f8e02ff */
[----:B----4-:R-:W1:Y:S01]  /*1c820*/  @P4 MUFU.LG2 R4, R42 ;  /* 0x0000002a00044308 */ /* 0x010e620000000c00 */
[----:B------:R-:W-:Y:S01]  /*1c830*/  SEL R2, R2, RZ, !P3 ;  /* 0x000000ff02027207 */ /* 0x000fe20005800000 */
[----:B------:R-:W-:-:S04]  /*1c840*/  IMAD.SHL.U32 R3, R3, 0x80, RZ ;  /* 0x0000008003037824 */ /* 0x000fc800078e00ff */
[----:B--2---:R-:W-:Y:S01]  /*1c850*/  IMAD R0, R38, R0, R2 ;  /* 0x0000000026007224 */ /* 0x004fe200078e0202 */
[----:B-----5:R2:W4:Y:S01]  /*1c860*/  LDS.128 R28, [R234+0x3800] ;  /* 0x00380000ea1c7984 */ /* 0x0205220000000c00 */
[----:B------:R-:W-:Y:S01]  /*1c870*/  SHF.R.S32.HI R8, RZ, 0x1f, R3 ;  /* 0x0000001fff087819 */ /* 0x000fe20000011403 */
[----:B------:R-:W2:Y:S02]  /*1c880*/  @P0 MUFU.LG2 R5, R45 ;  /* 0x0000002d00050308 */ /* 0x000ea40000000c00 */
[--C-:B------:R-:W-:Y:S01]  /*1c890*/  IADD3 R7, P2, P1, R3, R40, R0.reuse ;  /* 0x0000002803077210 */ /* 0x100fe2000795e000 */
[----:B---3--:R-:W-:Y:S01]  /*1c8a0*/  @P6 FMUL.FTZ R3, R9, 0.69314718246459960938 ;  /* 0x3f31721809036820 */ /* 0x008fe20000410000 */
[----:B------:R-:W-:Y:S02]  /*1c8b0*/  SHF.R.S32.HI R2, RZ, 0x1f, R0 ;  /* 0x0000001fff027819 */ /* 0x000fe40000011400 */
[----:B------:R-:W-:Y:S01]  /*1c8c0*/  IADD3 R0, R10, 0x10, RZ ;  /* 0x000000100a007810 */ /* 0x000fe20007ffe0ff */
[----:B------:R-:W-:Y:S01]  /*1c8d0*/  @P6 FFMA.FTZ R22, R70, R12, R3 ;  /* 0x0000000c46166223 */ /* 0x000fe20000010003 */
[----:B------:R-:W-:-:S02]  /*1c8e0*/  IADD3.X R8, R8, R41, R2, P2, P1 ;  /* 0x0000002908087210 */ /* 0x000fc400017e2402 */
[----:B------:R-:W-:Y:S02]  /*1c8f0*/  ISETP.NE.AND P1, PT, R46, RZ, PT ;  /* 0x000000ff2e00720c */ /* 0x000fe40003f25270 */
[----:B------:R-:W-:Y:S02]  /*1c900*/  ISETP.GE.AND P4, PT, R0, UR5, PT ;  /* 0x0000000500007c0c */ /* 0x000fe4000bf86270 */
[C---:B------:R-:W-:Y:S02]  /*1c910*/  IADD3 R0, R10.reuse, 0x30, RZ ;  /* 0x000000300a007810 */ /* 0x040fe40007ffe0ff */
[----:B------:R-:W-:Y:S02]  /*1c920*/  LOP3.LUT P6, RZ, R47, 0x3, RZ, 0xc0, !PT ;  /* 0x000000032fff7812 */ /* 0x000fe400078cc0ff */
[----:B------:R-:W-:Y:S02]  /*1c930*/  IADD3 R2, R10, 0x20, RZ ;  /* 0x000000200a027810 */ /* 0x000fe40007ffe0ff */
[----:B------:R-:W-:-:S02]  /*1c940*/  ISETP.GE.AND P2, PT, R0, UR5, PT ;  /* 0x0000000500007c0c */ /* 0x000fc4000bf46270 */
[----:B------:R-:W-:Y:S01]  /*1c950*/  ISETP.GE.AND P3, PT, R2, UR5, PT ;  /* 0x0000000502007c0c */ /* 0x000fe2000bf66270 */
[----:B-1----:R-:W-:Y:S01]  /*1c960*/  @P1 FMUL.FTZ R4, R4, 0.69314718246459960938 ;  /* 0x3f31721804041820 */ /* 0x002fe20000410000 */
[C---:B------:R-:W-:Y:S02]  /*1c970*/  IADD3 R0, R10.reuse, 0x50, RZ ;  /* 0x000000500a007810 */ /* 0x040fe40007ffe0ff */
[----:B------:R-:W-:Y:S01]  /*1c980*/  LOP3.LUT R3, R11, 0xfffffff8, RZ, 0xc0, !PT ;  /* 0xfffffff80b037812 */ /* 0x000fe200078ec0ff */
[----:B------:R-:W-:Y:S01]  /*1c990*/  @P1 FFMA.FTZ R21, R71, R13, R4 ;  /* 0x0000000d47151223 */ /* 0x000fe20000010004 */
[----:B--2---:R-:W-:Y:S01]  /*1c9a0*/  @P0 FMUL.FTZ R4, R5, 0.69314718246459960938 ;  /* 0x3f31721805040820 */ /* 0x004fe20000410000 */
[----:B------:R-:W-:-:S03]  /*1c9b0*/  IADD3 R2, R10, 0x40, RZ ;  /* 0x000000400a027810 */ /* 0x000fc60007ffe0ff */
[----:B------:R-:W-:Y:S01]  /*1c9c0*/  @P0 FFMA.FTZ R19, R69, R15, R4 ;  /* 0x0000000f45130223 */ /* 0x000fe20000010004 */
[----:B------:R-:W-:Y:S01]  /*1c9d0*/  ISETP.GE.AND P0, PT, R0, UR5, PT ;  /* 0x0000000500007c0c */ /* 0x000fe2000bf06270 */
[----:B------:R-:W-:Y:S01]  /*1c9e0*/  IMAD.IADD R0, R48, 0x1, -R3 ;  /* 0x0000000130007824 */ /* 0x000fe200078e0a03 */
[----:B------:R-:W-:Y:S01]  /*1c9f0*/  ISETP.GE.AND P1, PT, R2, UR5, PT ;  /* 0x0000000502007c0c */ /* 0x000fe2000bf26270 */
[----:B------:R-:W-:-:S03]  /*1ca00*/  @P5 FMUL.FTZ R2, R14, 0.69314718246459960938 ;  /* 0x3f3172180e025820 */ /* 0x000fc60000410000 */
[----:B------:R-:W-:Y:S01]  /*1ca10*/  SHF.L.U32 R16, R0, 0x3, RZ ;  /* 0x0000000300107819 */ /* 0x000fe200000006ff */
[----:B------:R-:W-:Y:S01]  /*1ca20*/  @P5 FFMA.FTZ R17, R68, R18, R2 ;  /* 0x0000001244115223 */ /* 0x000fe20000010002 */
[----:B----4-:R-:W-:Y:S07]  /*1ca30*/  @P6 BRA `(.L_x_615) ;  /* 0x0000000000c06947 */ /* 0x010fee0003800000 */
[----:B------:R-:W2:Y:S01]  /*1ca40*/  LDL.LU R49, [R1+0x100] ;  /* 0x0001000001317983 */ /* 0x000ea20000300800 */
[----:B------:R-:W-:Y:S02]  /*1ca50*/  SHF.R.S32.HI R0, RZ, 0x1f, R39 ;  /* 0x0000001fff007819 */ /* 0x000fe40000011427 */
[----:B------:R-:W-:Y:S02]  /*1ca60*/  P2R R24, PR, RZ, 0x2 ;  /* 0x00000002ff187803 */ /* 0x000fe40000000000 */
[----:B------:R-:W-:Y:S02]  /*1ca70*/  LEA.HI R0, R0, R39, RZ, 0x2 ;  /* 0x0000002700007211 */ /* 0x000fe400078f10ff */
[----:B------:R-:W-:Y:S02]  /*1ca80*/  P2R R23, PR, RZ, 0x1 ;  /* 0x00000001ff177803 */ /* 0x000fe40000000000 */
[----:B------:R-:W-:Y:S02]  /*1ca90*/  LOP3.LUT R0, R0, 0xffffffc, RZ, 0xc0, !PT ;  /* 0x0ffffffc00007812 */ /* 0x000fe400078ec0ff */
[----:B------:R-:W-:-:S03]  /*1caa0*/  P2R R20, PR, RZ, 0x4 ;  /* 0x00000004ff147803 */ /* 0x000fc60000000000 */
[----:B------:R-:W-:-:S04]  /*1cab0*/  IMAD.IADD R0, R39, 0x1, -R0 ;  /* 0x0000000127007824 */ /* 0x000fc800078e0a00 */
[----:B--2---:R-:W-:-:S04]  /*1cac0*/  IMAD R2, R0, 0x10, R49 ;  /* 0x0000001000027824 */ /* 0x004fc800078e0231 */
[C---:B------:R-:W-:Y:S01]  /*1cad0*/  VIADD R0, R2.reuse, 0x8 ;  /* 0x0000000802007836 */ /* 0x040fe20000000000 */
[C---:B------:R-:W-:Y:S01]  /*1cae0*/  ISETP.GE.AND P1, PT, R2.reuse, UR5, PT ;  /* 0x0000000502007c0c */ /* 0x040fe2000bf26270 */
[----:B------:R-:W-:-:S03]  /*1caf0*/  VIADD R12, R2, 0x40 ;  /* 0x00000040020c7836 */ /* 0x000fc60000000000 */
[----:B------:R-:W-:Y:S02]  /*1cb00*/  ISETP.GE.AND P0, PT, R0, UR5, PT ;  /* 0x0000000500007c0c */ /* 0x000fe4000bf06270 */
[----:B------:R-:W-:-:S07]  /*1cb10*/  ISETP.GE.AND P2, PT, R12, UR5, PT ;  /* 0x000000050c007c0c */ /* 0x000fce000bf46270 */
[----:B------:R-:W-:-:S04]  /*1cb20*/  @!P1 IMAD R3, R2, R6, RZ ;  /* 0x0000000602039224 */ /* 0x000fc800078e02ff */
[----:B------:R-:W-:Y:S01]  /*1cb30*/  @!P0 IMAD R0, R0, R6, RZ ;  /* 0x0000000600008224 */ /* 0x000fe200078e02ff */
[----:B------:R-:W-:-:S04]  /*1cb40*/  @!P1 IADD3 R4, P5, R3, R7, RZ ;  /* 0x0000000703049210 */ /* 0x000fc80007fbe0ff */
[----:B------:R-:W-:Y:S02]  /*1cb50*/  @!P1 LEA.HI.X.SX32 R9, R3, R8, 0x1, P5 ;  /* 0x0000000803099211 */ /* 0x000fe400028f0eff */
[----:B------:R-:W-:-:S04]  /*1cb60*/  @!P0 IADD3 R5, P5, R0, R7, RZ ;  /* 0x0000000700058210 */ /* 0x000fc80007fbe0ff */
[----:B------:R-:W-:Y:S01]  /*1cb70*/  @!P0 LEA.HI.X.SX32 R15, R0, R8, 0x1, P5 ;  /* 0x00000008000f8211 */ /* 0x000fe200028f0eff */
[----:B------:R-:W-:-:S05]  /*1cb80*/  @!P2 IMAD R0, R12, R6, RZ ;  /* 0x000000060c00a224 */ /* 0x000fca00078e02ff */
[----:B------:R-:W-:-:S04]  /*1cb90*/  @!P2 IADD3 R14, P5, R0, R7, RZ ;  /* 0x00000007000ea210 */ /* 0x000fc80007fbe0ff */
[----:B------:R-:W-:Y:S01]  /*1cba0*/  @!P2 LEA.HI.X.SX32 R18, R0, R8, 0x1, P5 ;  /* 0x000000080012a211 */ /* 0x000fe200028f0eff */
[----:B------:R-:W-:Y:S02]  /*1cbb0*/  VIADD R0, R2, 0x48 ;  /* 0x0000004802007836 */ /* 0x000fe40000000000 */
[----:B------:R-:W1:Y:S03]  /*1cbc0*/  @!P1 LDC.64 R2, c[0x0][0x2b0] ;  /* 0x0000ac00ff029b82 */ /* 0x000e660000000a00 */
[----:B------:R-:W-:-:S13]  /*1cbd0*/  ISETP.GE.AND P6, PT, R0, UR5, PT ;  /* 0x0000000500007c0c */ /* 0x000fda000bfc6270 */
[----:B------:R-:W-:-:S05]  /*1cbe0*/  @!P6 IMAD R0, R0, R6, RZ ;  /* 0x000000060000e224 */ /* 0x000fca00078e02ff */
[----:B------:R-:W-:-:S04]  /*1cbf0*/  @!P6 IADD3 R13, P5, R0, R7, RZ ;  /* 0x00000007000de210 */ /* 0x000fc80007fbe0ff */
[----:B------:R-:W-:Y:S02]  /*1cc00*/  @!P6 LEA.HI.X.SX32 R0, R0, R8, 0x1, P5 ;  /* 0x000000080000e211 */ /* 0x000fe400028f0eff */
[----:B-1----:R-:W-:-:S04]  /*1cc10*/  @!P1 LEA R8, P5, R4, R2, 0x2 ;  /* 0x0000000204089211 */ /* 0x002fc800078a10ff */
[----:B------:R-:W-:Y:S02]  /*1cc20*/  @!P1 LEA.HI.X R9, R4, R3, R9, 0x2, P5 ;  /* 0x0000000304099211 */ /* 0x000fe400028f1409 */
[----:B------:R-:W1:Y:S03]  /*1cc30*/  @!P0 LDC.64 R2, c[0x0][0x2b0] ;  /* 0x0000ac00ff028b82 */ /* 0x000e660000000a00 */
[----:B------:R2:W-:Y:S01]  /*1cc40*/  @!P1 STG.E desc[UR16][R8.64], R21 ;  /* 0x0000001508009986 */ /* 0x0005e2000c101910 */
[----:B------:R-:W-:Y:S02]  /*1cc50*/  ISETP.NE.AND P1, PT, R24, RZ, PT ;  /* 0x000000ff1800720c */ /* 0x000fe40003f25270 */
[----:B-1----:R-:W-:-:S04]  /*1cc60*/  @!P0 LEA R6, P5, R5, R2, 0x2 ;  /* 0x0000000205068211 */ /* 0x002fc800078a10ff */
[----:B------:R-:W-:Y:S02]  /*1cc70*/  @!P0 LEA.HI.X R7, R5, R3, R15, 0x2, P5 ;  /* 0x0000000305078211 */ /* 0x000fe400028f140f */
[----:B------:R-:W1:Y:S03]  /*1cc80*/  @!P2 LDC.64 R2, c[0x0][0x2b0] ;  /* 0x0000ac00ff02ab82 */ /* 0x000e660000000a00 */
[----:B------:R2:W-:Y:S01]  /*1cc90*/  @!P0 STG.E desc[UR16][R6.64], R22 ;  /* 0x0000001606008986 */ /* 0x0005e2000c101910 */
[----:B------:R-:W-:Y:S02]  /*1cca0*/  ISETP.NE.AND P0, PT, R23, RZ, PT ;  /* 0x000000ff1700720c */ /* 0x000fe40003f05270 */
[----:B-1----:R-:W-:-:S04]  /*1ccb0*/  @!P2 LEA R4, P5, R14, R2, 0x2 ;  /* 0x000000020e04a211 */ /* 0x002fc800078a10ff */
[----:B------:R-:W-:Y:S02]  /*1ccc0*/  @!P2 LEA.HI.X R5, R14, R3, R18, 0x2, P5 ;  /* 0x000000030e05a211 */ /* 0x000fe400028f1412 */
[----:B------:R-:W1:Y:S01]  /*1ccd0*/  @!P6 LDC.64 R2, c[0x0][0x2b0] ;  /* 0x0000ac00ff02eb82 */ /* 0x000e620000000a00 */
[----:B------:R-:W-:Y:S02]  /*1cce0*/  ISETP.NE.AND P2, PT, R20, RZ, PT ;  /* 0x000000ff1400720c */ /* 0x000fe40003f45270 */
[----:B-1----:R-:W-:-:S04]  /*1ccf0*/  @!P6 LEA R2, P5, R13, R2, 0x2 ;  /* 0x000000020d02e211 */ /* 0x002fc800078a10ff */
[----:B------:R-:W-:Y:S02]  /*1cd00*/  @!P6 LEA.HI.X R3, R13, R3, R0, 0x2, P5 ;  /* 0x000000030d03e211 */ /* 0x000fe400028f1400 */
[----:B------:R-:W-:-:S13]  /*1cd10*/  ISETP.GE.AND P5, PT, R12, UR5, PT ;  /* 0x000000050c007c0c */ /* 0x000fda000bfa6270 */
[----:B------:R2:W-:Y:S04]  /*1cd20*/  @!P5 STG.E desc[UR16][R4.64], R19 ;  /* 0x000000130400d986 */ /* 0x0005e8000c101910 */
[----:B------:R2:W-:Y:S02]  /*1cd30*/  @!P6 STG.E desc[UR16][R2.64], R17 ;  /* 0x000000110200e986 */ /* 0x0005e4000c101910 */
.L_x_615:
[----:B------:R-:W-:Y:S05]  /*1cd40*/  BSYNC B0 ;  /* 0x0000000000007941 */ /* 0x000fea0003800000 */
.L_x_614:
[----:B--2---:R-:W-:Y:S01]  /*1cd50*/  SHF.R.S32.HI R3, RZ, 0x1f, R16 ;  /* 0x0000001fff037819 */ /* 0x004fe20000011410 */
[----:B------:R-:W-:Y:S01]  /*1cd60*/  VIADD R0, R10, 0x60 ;  /* 0x000000600a007836 */ /* 0x000fe20000000000 */
[----:B------:R-:W-:Y:S01]  /*1cd70*/  IADD3 R2, P5, R16, UR10, RZ ;  /* 0x0000000a10027c10 */ /* 0x000fe2000ffbe0ff */
[----:B------:R-:W-:Y:S01]  /*1cd80*/  ULDC.64 UR6, c[0x0][0x2a0] ;  /* 0x0000a80000067ab9 */ /* 0x000fe20000000a00 */
[----:B------:R1:W2:Y:S01]  /*1cd90*/  LDS.128 R16, [R234] ;  /* 0x00000000ea107984 */ /* 0x0002a20000000c00 */
[----:B------:R-:W-:Y:S01]  /*1cda0*/  SHF.R.S32.HI R4, RZ, 0x1f, R38 ;  /* 0x0000001fff047819 */ /* 0x000fe20000011426 */
[----:B------:R-:W-:Y:S01]  /*1cdb0*/  IMAD.U32 R6, RZ, RZ, UR14 ;  /* 0x0000000eff067e24 */ /* 0x000fe2000f8e00ff */
[----:B------:R-:W-:Y:S01]  /*1cdc0*/  IADD3.X R3, R3, UR4, RZ, P5, !PT ;  /* 0x0000000403037c10 */ /* 0x000fe2000affe4ff */
[----:B------:R-:W-:Y:S01]  /*1cdd0*/  BSSY B0, `(.L_x_616) ;  /* 0x0000015000007945 */ /* 0x000fe20003800000 */
[----:B------:R-:W-:Y:S02]  /*1cde0*/  ISETP.GE.AND P5, PT, R10, UR5, PT ;  /* 0x000000050a007c0c */ /* 0x000fe4000bfa6270 */
[----:B------:R-:W-:Y:S01]  /*1cdf0*/  ISETP.GE.AND P6, PT, R0, UR5, PT ;  /* 0x0000000500007c0c */ /* 0x000fe2000bfc6270 */
[----:B------:R-:W-:Y:S01]  /*1ce00*/  IMAD R0, R4, UR6, RZ ;  /* 0x0000000604007c24 */ /* 0x000fe2000f8e02ff */
[----:B------:R-:W-:Y:S01]  /*1ce10*/  SHF.R.S32.HI R11, RZ, 0x1f, R10 ;  /* 0x0000001fff0b7819 */ /* 0x000fe2000001140a */
[----:B------:R-:W-:-:S04]  /*1ce20*/  IMAD.WIDE.U32 R12, R38, UR6, R2 ;  /* 0x00000006260c7c25 */ /* 0x000fc8000f8e0002 */
[----:B------:R-:W-:Y:S02]  /*1ce30*/  IMAD R0, R38, UR7, R0 ;  /* 0x0000000726007c24 */ /* 0x000fe4000f8e0200 */
[----:B------:R-:W-:Y:S01]  /*1ce40*/  IMAD.WIDE R6, R6, 0x80, R10 ;  /* 0x0000008006067825 */ /* 0x000fe200078e020a */
[----:B------:R-:W-:-:S03]  /*1ce50*/  IADD3 R10, R10, 0x70, RZ ;  /* 0x000000700a0a7810 */ /* 0x000fc60007ffe0ff */
[----:B------:R-:W-:Y:S01]  /*1ce60*/  IMAD.IADD R9, R0, 0x1, R13 ;  /* 0x0000000100097824 */ /* 0x000fe200078e020d */
[----:B------:R-:W-:Y:S06]  /*1ce70*/  @P5 BRA `(.L_x_617) ;  /* 0x0000000000285947 */ /* 0x000fec0003800000 */
        /* <DEDUP_REMOVED lines=9> */
[----:B--2---:R3:W-:Y:S02]  /*1cf10*/  STG.E.128 desc[UR16][R4.64], R16 ;  /* 0x0000001004007986 */ /* 0x0047e4000c101d10 */
.L_x_617:
[----:B------:R-:W-:Y:S05]  /*1cf20*/  BSYNC B0 ;  /* 0x0000000000007941 */ /* 0x000fea0003800000 */
.L_x_616:
[----:B--23--:R2:W3:Y:S01]  /*1cf30*/  LDS.128 R16, [R234+0x800] ;  /* 0x00080000ea107984 */ /* 0x00c4e20000000c00 */
[----:B------:R-:W-:Y:S01]  /*1cf40*/  BSSY B0, `(.L_x_618) ;  /* 0x0000010000007945 */ /* 0x000fe20003800000 */
[----:B------:R-:W-:-:S03]  /*1cf50*/  ISETP.GE.AND P5, PT, R10, UR5, PT ;  /* 0x000000050a007c0c */ /* 0x000fc6000bfa6270 */
[----:B------:R-:W-:Y:S10]  /*1cf60*/  @P4 BRA `(.L_x_619) ;  /* 0x0000000000344947 */ /* 0x000ff40003800000 */
        /* <DEDUP_REMOVED lines=13> */
.L_x_619:
[----:B------:R-:W-:Y:S05]  /*1d040*/  BSYNC B0 ;  /* 0x0000000000007941 */ /* 0x000fea0003800000 */
.L_x_618:
        /* <DEDUP_REMOVED lines=16> */
.L_x_621:
[----:B------:R-:W-:Y:S05]  /*1d150*/  BSYNC B0 ;  /* 0x0000000000007941 */ /* 0x000fea0003800000 */
.L_x_620:
        /* <DEDUP_REMOVED lines=16> */
.L_x_623:
[----:B------:R-:W-:Y:S05]  /*1d260*/  BSYNC B0 ;  /* 0x0000000000007941 */ /* 0x000fea0003800000 */
.L_x_622:
        /* <DEDUP_REMOVED lines=16> */
.L_x_625:
[----:B------:R-:W-:Y:S05]  /*1d370*/  BSYNC B0 ;  /* 0x0000000000007941 */ /* 0x000fea0003800000 */
.L_x_624:
        /* <DEDUP_REMOVED lines=16> */
.L_x_627:
[----:B------:R-:W-:Y:S05]  /*1d480*/  BSYNC B0 ;  /* 0x0000000000007941 */ /* 0x000fea0003800000 */
.L_x_626:
        /* <DEDUP_REMOVED lines=16> */
.L_x_629:
[----:B------:R-:W-:Y:S05]  /*1d590*/  BSYNC B0 ;  /* 0x0000000000007941 */ /* 0x000fea0003800000 */
.L_x_628:
[----:B------:R-:W-:Y:S05]  /*1d5a0*/  @P5 EXIT ;  /* 0x000000000000594d */ /* 0x000fea0003800000 */
[----:B------:R-:W-:Y:S01]  /*1d5b0*/  IADD3 R6, P0, R6, 0x70, RZ ;  /* 0x0000007006067810 */ /* 0x000fe20007f1e0ff */
        /* <DEDUP_REMOVED lines=13> */
.L_x_630:
        /* <DEDUP_REMOVED lines=15> */
.L_x_2578:


//--------------------- .text._ZN5flash16flash_fwd_kernelI23Flash_fwd_kernel_traitsILi64ELi128ELi128ELi4ELb0ELb0EN7cutlass10bfloat16_tE19Flash_kernel_traitsILi64ELi128ELi128ELi4ES3_EELb0ELb0ELb1ELb0ELb0ELb1ELb1ELb0EEEvNS_16Flash_fwd_paramsE --------------------------
	.section	.text._ZN5flash16flash_fwd_kernelI23Flash_fwd_kernel_traitsILi64ELi128ELi128ELi4ELb0ELb0EN7cutlass10bfloat16_tE19Flash_kernel_traitsILi64ELi128ELi128ELi4ES3_EELb0ELb0ELb1ELb0ELb0ELb1ELb1ELb0EEEvNS_16Flash_fwd_paramsE,"ax",@progbits
	.align	128
        .global         _ZN5flash16flash_fwd_kernelI23Flash_fwd_kernel_traitsILi64ELi128ELi128ELi4ELb0ELb0EN7cutlass10bfloat16_tE19Flash_kernel_traitsILi64ELi128ELi128ELi4ES3_EELb0ELb0ELb1ELb0ELb0ELb1ELb1ELb0EEEvNS_16Flash_fwd_paramsE
        .type           _ZN5flash16flash_fwd_kernelI23Flash_fwd_kernel_traitsILi64ELi128ELi128ELi4ELb0ELb0EN7cutlass10bfloat16_tE19Flash_kernel_traitsILi64ELi128ELi128ELi4ES3_EELb0ELb0ELb1ELb0ELb0ELb1ELb1ELb0EEEvNS_16Flash_fwd_paramsE,@function
        .size           _ZN5flash16flash_fwd_kernelI23Flash_fwd_kernel_traitsILi64ELi128ELi128ELi4ELb0ELb0EN7cutlass10bfloat16_tE19Flash_kernel_traitsILi64ELi128ELi128ELi4ES3_EELb0ELb0ELb1ELb0ELb0ELb1ELb1ELb0EEEvNS_16Flash_fwd_paramsE,(.L_x_2579 - _ZN5flash16flash_fwd_kernelI23Flash_fwd_kernel_traitsILi64ELi128ELi128ELi4ELb0ELb0EN7cutlass10bfloat16_tE19Flash_kernel_traitsILi64ELi128ELi128ELi4ES3_EELb0ELb0ELb1ELb0ELb0ELb1ELb1ELb0EEEvNS_16Flash_fwd_paramsE)
        .other          _ZN5flash16flash_fwd_kernelI23Flash_fwd_kernel_traitsILi64ELi128ELi128ELi4ELb0ELb0EN7cutlass10bfloat16_tE19Flash_kernel_traitsILi64ELi128ELi128ELi4ES3_EELb0ELb0ELb1ELb0ELb0ELb1ELb1ELb0EEEvNS_16Flash_fwd_paramsE,@"STO_CUDA_ENTRY STV_DEFAULT"
_ZN5flash16flash_fwd_kernelI23Flash_fwd_kernel_traitsILi64ELi128ELi128ELi4ELb0ELb0EN7cutlass10bfloat16_tE19Flash_kernel_traitsILi64ELi128ELi128ELi4ES3_EELb0ELb0ELb1ELb0ELb0ELb1ELb1ELb0EEEvNS_16Flash_fwd_paramsE:
.text._ZN5flash16flash_fwd_kernelI23Flash_fwd_kernel_traitsILi64ELi128ELi128ELi4ELb0ELb0EN7cutlass10bfloat16_tE19Flash_kernel_traitsILi64ELi128ELi128ELi4ES3_EELb0ELb0ELb1ELb0ELb0ELb1ELb1ELb0EEEvNS_16Flash_fwd_paramsE:
        /* <DEDUP_REMOVED lines=55> */
.L_x_631:
[----:B------:R-:W-:-:S05]  /*0370*/  ULDC UR5, c[0x0][0x2c8] ;  /* 0x0000b20000057ab9 */ /* 0x000fca0000000800 */
.L_x_632:
        /* <DEDUP_REMOVED lines=130> */
.L_x_635:
[----:B------:R-:W-:Y:S05]  /*0ba0*/  BSYNC B0 ;  /* 0x0000000000007941 */ /* 0x000fea0003800000 */
.L_x_634:
        /* <DEDUP_REMOVED lines=17> */
.L_x_637:
[----:B------:R-:W-:Y:S05]  /*0cc0*/  BSYNC B0 ;  /* 0x0000000000007941 */ /* 0x000fea0003800000 */
.L_x_636:
        /* <DEDUP_REMOVED lines=17> */
.L_x_639:
[----:B------:R-:W-:Y:S05]  /*0de0*/  BSYNC B0 ;  /* 0x0000000000007941 */ /* 0x000fea0003800000 */
.L_x_638:
        /* <DEDUP_REMOVED lines=16> */
.L_x_641:
[----:B------:R-:W-:Y:S05]  /*0ef0*/  BSYNC B0 ;  /* 0x0000000000007941 */ /* 0x000fea0003800000 */
.L_x_640:
        /* <DEDUP_REMOVED lines=16> */
.L_x_643:
[----:B------:R-:W-:Y:S05]  /*1000*/  BSYNC B0 ;  /* 0x0000000000007941 */ /* 0x000fea0003800000 */
.L_x_642:
        /* <DEDUP_REMOVED lines=16> */
.L_x_645:
[----:B------:R-:W-:Y:S05]  /*1110*/  BSYNC B0 ;  /* 0x0000000000007941 */ /* 0x000fea0003800000 */
.L_x_644:
        /* <DEDUP_REMOVED lines=15> */
.L_x_647:
[----:B------:R-:W-:Y:S05]  /*1210*/  BSYNC B0 ;  /* 0x0000000000007941 */ /* 0x000fea0003800000 */
.L_x_646:
        /* <DEDUP_REMOVED lines=14> */
.L_x_649:
[----:B------:R-:W-:Y:S05]  /*1300*/  BSYNC B0 ;  /* 0x0000000000007941 */ /* 0x000fea0003800000 */
.L_x_648:
        /* <DEDUP_REMOVED lines=10> */
.L_x_651:
[----:B------:R-:W-:Y:S05]  /*13b0*/  BSYNC B0 ;  /* 0x0000000000007941 */ /* 0x000fea0003800000 */
.L_x_650:
        /* <DEDUP_REMOVED lines=15> */
.L_x_653:
[----:B------:R-:W-:Y:S05]  /*14b0*/  BSYNC B0 ;  /* 0x0000000000007941 */ /* 0x000fea0003800000 */
.L_x_652:
        /* <DEDUP_REMOVED lines=10> */
.L_x_655:
[----:B------:R-:W-:Y:S05]  /*1560*/  BSYNC B0 ;  /* 0x0000000000007941 */ /* 0x000fea0003800000 */
.L_x_654:
        /* <DEDUP_REMOVED lines=10> */
.L_x_657:
[----:B------:R-:W-:Y:S05]  /*1610*/  BSYNC B0 ;  /* 0x0000000000007941 */ /* 0x000fea0003800000 */
.L_x_656:
        /* <DEDUP_REMOVED lines=10> */
.L_x_659:
[----:B------:R-:W-:Y:S05]  /*16c0*/  BSYNC B0 ;  /* 0x0000000000007941 */ /* 0x000fea0003800000 */
.L_x_658:
        /* <DEDUP_REMOVED lines=10> */
.L_x_661:
[----:B------:R-:W-:Y:S05]  /*1770*/  BSYNC B0 ;  /* 0x0000000000007941 */ /* 0x000fea0003800000 */
.L_x_660:
        /* <DEDUP_REMOVED lines=10> */
.L_x_663:
[----:B------:R-:W-:Y:S05]  /*1820*/  BSYNC B0 ;  /* 0x0000000000007941 */ /* 0x000fea0003800000 */
.L_x_662:
        /* <DEDUP_REMOVED lines=10> */
.L_x_633:
        /* <DEDUP_REMOVED lines=214> */
.L_x_664:
        /* <DEDUP_REMOVED lines=15> */
.L_x_665:
[----:B------:R-:W-:Y:S01]  /*2720*/  IMAD R0, R13, UR10, RZ ;  /* 0x0000000a0d007c24 */ /* 0x000fe2000f8e02ff */
[----:B------:R-:W2:Y:S01]  /*2730*/  @!P3 LDC.64 R20, c[0x0][0x210] ;  /* 0x00008400ff14bb82 */ /* 0x000ea20000000a00 */
[C---:B------:R-:W-:Y:S01]  /*2740*/  IMAD.WIDE.U32 R8, R12.reuse, UR10, R30 ;  /* 0x0000000a0c087c25 */ /* 0x040fe2000f8e001e */
[----:B------:R-:W-:Y:S01]  /*2750*/  @!P2 MOV R4, 0x400 ;  /* 0x000004000004a802 */ /* 0x000fe20000000f00 */
[----:B------:R-:W-:Y:S01]  /*2760*/  ULDC.64 UR6, c[0x0][0x260] ;  /* 0x0000980000067ab9 */ /* 0x000fe20000000a00 */
[----:B------:R-:W-:Y:S01]  /*2770*/  USHF.R.S32.HI UR31, URZ, 0x1f, UR21 ;  /* 0x0000001f3f1f7899 */ /* 0x000fe20008011415 */
        /* <DEDUP_REMOVED lines=21> */
[----:B------:R-:W-:Y:S01]  /*28d0*/  USHF.L.U32 UR30, UR10, 0x7, URZ ;  /* 0x000000070a1e7899 */ /* 0x000fe2000800063f */
[----:B------:R-:W-:Y:S01]  /*28e0*/  @!P4 IMAD.WIDE.U32 R8, R17, R18, R2 ;  /* 0x000000121108c225 */ /* 0x000fe200078e0002 */
[----:B------:R-:W-:Y:S01]  /*28f0*/  UIMAD.WIDE.U32 UR18, UR10, 0x20, URZ ;  /* 0x000000200a1278a5 */ /* 0x000fe2000f8e003f */
[----:B------:R-:W-:Y:S01]  /*2900*/  LEA.HI R233, R50, R234, RZ, 0x5 ;  /* 0x000000ea32e97211 */ /* 0x000fe200078f28ff */
[----:B------:R-:W-:Y:S01]  /*2910*/  UIMAD.WIDE.U32 UR32, UR8, 0x20, URZ ;  /* 0x00000020082078a5 */ /* 0x000fe2000f8e003f */
[----:B------:R-:W-:Y:S01]  /*2920*/  @!P3 IMAD.MOV.U32 R2, RZ, RZ, R6 ;  /* 0x000000ffff02b224 */ /* 0x000fe200078e0006 */
[----:B------:R-:W-:Y:S01]  /*2930*/  UIADD3 UR23, UR25, -UR23, -UR26 ;  /* 0x8000001719177290 */ /* 0x000fe2000fffe81a */
[----:B------:R-:W-:Y:S01]  /*2940*/  @!P3 IMAD.MOV.U32 R3, RZ, RZ, R5 ;  /* 0x000000ffff03b224 */ /* 0x000fe200078e0005 */
[----:B------:R-:W-:Y:S01]  /*2950*/  SHF.R.S32.HI R132, RZ, 0x5, R233 ;  /* 0x00000005ff847819 */ /* 0x000fe200000114e9 */
[----:B------:R-:W-:-:S02]  /*2960*/  @!P4 IMAD.IADD R4, R9, 0x1, R4 ;  /* 0x000000010904c824 */ /* 0x000fc400078e0204 */
        /* <DEDUP_REMOVED lines=145> */
[----:B------:R-:W-:Y:S01]  /*3280*/  STL.64 [R1+0xa8], R36 ;  /* 0x0000a82401007387 */ /* 0x000fe20000100a00 */
[----:B------:R-:W-:-:S02]  /*3290*/  IMAD.U32 R0, RZ, RZ, UR9 ;  /* 0x00000009ff007e24 */ /* 0x000fc4000f8e00ff */
[----:B------:R-:W-:Y:S01]  /*32a0*/  IMAD.SHL.U32 R12, R12, 0x8, RZ ;  /* 0x000000080c0c7824 */ /* 0x000fe200078e00ff */
        /* <DEDUP_REMOVED lines=115> */
[----:B------:R-:W-:Y:S01]  /*39e0*/  @!P5 VIADD R5, R5, UR7 ;  /* 0x000000070505dc36 */ /* 0x000fe20008000000 */
[----:B------:R-:W-:Y:S01]  /*39f0*/  ULDC UR20, c[0x0][0x39c] ;  /* 0x0000e70000147ab9 */ /* 0x000fe20000000800 */
        /* <DEDUP_REMOVED lines=37> */
[----:B------:R-:W-:Y:S02]  /*3c50*/  LDSM.16.M88.4 R16, [R222] ;  /* 0x00000000de10783b */ /* 0x000fe40000000200 */
[----:B------:R-:W-:Y:S02]  /*3c60*/  SEL R2, R2, 0xfffffff0, !P1 ;  /* 0xfffffff002027807 */ /* 0x000fe40004800000 */
[----:B------:R-:W4:Y:S01]  /*3c70*/  LDSM.16.M88.4 R20, [R135+0x4000] ;  /* 0x004000008714783b */ /* 0x000f220000000200 */
[----:B------:R-:W-:Y:S02]  /*3c80*/  SEL R3, R0, 0xffffffe0, !P2 ;  /* 0xffffffe000037807 */ /* 0x000fe40005000000 */
[----:B------:R-:W-:Y:S01]  /*3c90*/  R2P PR, R49, 0x6 ;  /* 0x0000000631007804 */ /* 0x000fe20000000000 */
[--C-:B------:R-:W-:Y:S01]  /*3ca0*/  IMAD R225, R2, 0x2, R222.reuse ;  /* 0x0000000202e17824 */ /* 0x100fe200078e02de */
[----:B------:R-:W5:Y:S01]  /*3cb0*/  LDSM.16.M88.4 R60, [R135+0x4800] ;  /* 0x00480000873c783b */ /* 0x000f620000000200 */
[----:B------:R-:W-:-:S02]  /*3cc0*/  IMAD R223, R3, 0x2, R222 ;  /* 0x0000000203df7824 */ /* 0x000fc400078e02de */
[----:B------:R-:W-:Y:S01]  /*3cd0*/  SEL R0, R0, 0xffffffe0, !P1 ;  /* 0xffffffe000007807 */ /* 0x000fe20004800000 */
[----:B-1----:R-:W-:Y:S01]  /*3ce0*/  LDSM.16.M88.4 R8, [R225+0x2000] ;  /* 0x00200000e108783b */ /* 0x002fe20000000200 */
[----:B------:R-:W-:-:S03]  /*3cf0*/  IMAD R224, R2, 0x2, R223 ;  /* 0x0000000202e07824 */ /* 0x000fc600078e02df */
[C---:B------:R-:W-:Y:S01]  /*3d00*/  IMAD.IADD R221, R135.reuse, 0x1, R0 ;  /* 0x0000000187dd7824 */ /* 0x040fe200078e0200 */
[----:B--2---:R-:W-:Y:S04]  /*3d10*/  LDSM.16.M88.4 R12, [R225] ;  /* 0x00000000e10c783b */ /* 0x004fe80000000200 */
[----:B------:R-:W-:Y:S04]  /*3d20*/  LDSM.16.M88.4 R32, [R221+0x4000] ;  /* 0x00400000dd20783b */ /* 0x000fe80000000200 */
[----:B---3--:R-:W1:Y:S04]  /*3d30*/  LDSM.16.M88.4 R4, [R222+0x2000] ;  /* 0x00200000de04783b */ /* 0x008e680000000200 */
[----:B------:R-:W-:Y:S04]  /*3d40*/  LDSM.16.M88.4 R24, [R223+0x2000] ;  /* 0x00200000df18783b */ /* 0x000fe80000000200 */
[----:B------:R-:W-:Y:S04]  /*3d50*/  LDSM.16.M88.4 R28, [R223] ;  /* 0x00000000df1c783b */ /* 0x000fe80000000200 */
[----:B------:R-:W2:Y:S04]  /*3d60*/  LDSM.16.M88.4 R64, [R135+0x5000] ;  /* 0x005000008740783b */ /* 0x000ea80000000200 */
[----:B------:R-:W-:Y:S01]  /*3d70*/  LDSM.16.M88.4 R56, [R135+0x5800] ;  /* 0x005800008738783b */ /* 0x000fe20000000200 */
[C---:B----4-:R-:W-:Y:S03]  /*3d80*/  HMMA.16816.F32.BF16 R40, R16.reuse, R20, RZ ;  /* 0x000000141028723c */ /* 0x050fe600000418ff */
[----:B------:R-:W-:Y:S03]  /*3d90*/  LDSM.16.M88.4 R52, [R135+0x6000] ;  /* 0x006000008734783b */ /* 0x000fe60000000200 */
[C---:B------:R-:W-:Y:S01]  /*3da0*/  HMMA.16816.F32.BF16 R76, R16.reuse, R22, RZ ;  /* 0x00000016104c723c */ /* 0x040fe200000418ff */
[----:B------:R-:W-:Y:S04]  /*3db0*/  LDSM.16.M88.4 R48, [R135+0x6800] ;  /* 0x006800008730783b */ /* 0x000fe80000000200 */
[----:B------:R-:W0:Y:S01]  /*3dc0*/  LDGDEPBAR ;  /* 0x00000000000079af */ /* 0x000e220000000000 */
[----:B-----5:R-:W-:Y:S06]  /*3dd0*/  HMMA.16816.F32.BF16 R148, R16, R62, RZ ;  /* 0x0000003e1094723c */ /* 0x020fec00000418ff */
[C---:B-1----:R-:W-:Y:S06]  /*3de0*/  HMMA.16816.F32.BF16 R36, R4.reuse, R20, RZ ;  /* 0x000000140424723c */ /* 0x042fec00000418ff */
[----:B------:R-:W-:Y:S01]  /*3df0*/  HMMA.16816.F32.BF16 R44, R4, R22, RZ ;  /* 0x00000016042c723c */ /* 0x000fe200000418ff */
[----:B------:R-:W-:-:S04]  /*3e00*/  VIADD R20, R135, 0x4000 ;  /* 0x0000400087147836 */ /* 0x000fc80000000000 */
[----:B------:R-:W-:Y:S01]  /*3e10*/  @P2 VIADD R226, R20, 0xffffffc0 ;  /* 0xffffffc014e22836 */ /* 0x000fe20000000000 */
[----:B------:R-:W-:Y:S03]  /*3e20*/  HMMA.16816.F32.BF16 R72, R12, R32, R40 ;  /* 0x000000200c48723c */ /* 0x000fe60000041828 */
[----:B------:R-:W-:Y:S01]  /*3e30*/  IMAD.IADD R220, R0, 0x1, R226 ;  /* 0x0000000100dc7824 */ /* 0x000fe200078e02e2 */
[----:B------:R-:W1:Y:S02]  /*3e40*/  LDSM.16.M88.4 R20, [R226] ;  /* 0x00000000e214783b */ /* 0x000e640000000200 */
[----:B------:R-:W-:Y:S06]  /*3e50*/  HMMA.16816.F32.BF16 R80, R4, R60, RZ ;  /* 0x0000003c0450723c */ /* 0x000fec00000418ff */
[C---:B------:R-:W-:Y:S01]  /*3e60*/  HMMA.16816.F32.BF16 R68, R8.reuse, R32, R36 ;  /* 0x000000200844723c */ /* 0x040fe20000041824 */
[----:B------:R-:W-:Y:S05]  /*3e70*/  LDSM.16.M88.4 R36, [R135+0x7800] ;  /* 0x007800008724783b */ /* 0x000fea0000000200 */
[-C--:B------:R-:W-:Y:S01]  /*3e80*/  HMMA.16816.F32.BF16 R40, R8, R34.reuse, R44 ;  /* 0x000000220828723c */ /* 0x080fe2000004182c */
[----:B------:R-:W3:Y:S05]  /*3e90*/  LDSM.16.M88.4 R44, [R135+0x7000] ;  /* 0x00700000872c783b */ /* 0x000eea0000000200 */
[----:B------:R-:W-:Y:S01]  /*3ea0*/  HMMA.16816.F32.BF16 R32, R12, R34, R76 ;  /* 0x000000220c20723c */ /* 0x000fe2000004184c */
[----:B------:R-:W-:Y:S05]  /*3eb0*/  LDSM.16.M88.4 R76, [R221+0x5800] ;  /* 0x00580000dd4c783b */ /* 0x000fea0000000200 */
[C---:B------:R-:W-:Y:S06]  /*3ec0*/  HMMA.16816.F32.BF16 R104, R4.reuse, R62, RZ ;  /* 0x0000003e0468723c */ /* 0x040fec00000418ff */
[C---:B--2---:R-:W-:Y:S06]  /*3ed0*/  HMMA.16816.F32.BF16 R100, R4.reuse, R64, RZ ;  /* 0x000000400464723c */ /* 0x044fec00000418ff */
[----:B------:R-:W-:Y:S06]  /*3ee0*/  HMMA.16816.F32.BF16 R96, R4, R66, RZ ;  /* 0x000000420460723c */ /* 0x000fec00000418ff */
[-C--:B-1----:R-:W-:Y:S06]  /*3ef0*/  HMMA.16816.F32.BF16 R108, R24, R20.reuse, R68 ;  /* 0x00000014186c723c */ /* 0x082fec0000041844 */
[----:B------:R-:W-:Y:S01]  /*3f00*/  HMMA.16816.F32.BF16 R84, R28, R20, R72 ;  /* 0x000000141c54723c */ /* 0x000fe20000041848 */
[----:B------:R-:W-:Y:S05]  /*3f10*/  LDSM.16.M88.4 R72, [R221+0x6000] ;  /* 0x00600000dd48783b */ /* 0x000fea0000000200 */
[-C--:B------:R-:W-:Y:S01]  /*3f20*/  HMMA.16816.F32.BF16 R92, R24, R22.reuse, R40 ;  /* 0x00000016185c723c */ /* 0x080fe20000041828 */
[----:B------:R-:W-:Y:S05]  /*3f30*/  LDSM.16.M88.4 R40, [R221+0x4800] ;  /* 0x00480000dd28783b */ /* 0x000fea0000000200 */
[----:B------:R-:W-:Y:S01]  /*3f40*/  HMMA.16816.F32.BF16 R88, R28, R22, R32 ;  /* 0x000000161c58723c */ /* 0x000fe20000041820 */
[----:B------:R-:W-:Y:S04]  /*3f50*/  LDSM.16.M88.4 R32, [R220] ;  /* 0x00000000dc20783b */ /* 0x000fe80000000200 */
[----:B------:R-:W1:Y:S01]  /*3f60*/  LDSM.16.M88.4 R20, [R224] ;  /* 0x00000000e014783b */ /* 0x000e620000000200 */
[C---:B------:R-:W-:Y:S06]  /*3f70*/  HMMA.16816.F32.BF16 R112, R4.reuse, R56, RZ ;  /* 0x000000380470723c */ /* 0x040fec00000418ff */
[C---:B------:R-:W-:Y:S06]  /*3f80*/  HMMA.16816.F32.BF16 R116, R4.reuse, R58, RZ ;  /* 0x0000003a0474723c */ /* 0x040fec00000418ff */
[C---:B------:R-:W-:Y:S06]  /*3f90*/  HMMA.16816.F32.BF16 R120, R4.reuse, R52, RZ ;  /* 0x000000340478723c */ /* 0x040fec00000418ff */
[C---:B------:R-:W-:Y:S06]  /*3fa0*/  HMMA.16816.F32.BF16 R124, R4.reuse, R54, RZ ;  /* 0x00000036047c723c */ /* 0x040fec00000418ff */
[C---:B------:R-:W-:Y:S06]  /*3fb0*/  HMMA.16816.F32.BF16 R128, R4.reuse, R48, RZ ;  /* 0x000000300480723c */ /* 0x040fec00000418ff */
[C---:B------:R-:W-:Y:S06]  /*3fc0*/  HMMA.16816.F32.BF16 R136, R4.reuse, R50, RZ ;  /* 0x000000320488723c */ /* 0x040fec00000418ff */
[C---:B---3--:R-:W-:Y:S06]  /*3fd0*/  HMMA.16816.F32.BF16 R140, R4.reuse, R44, RZ ;  /* 0x0000002c048c723c */ /* 0x048fec00000418ff */
[C---:B------:R-:W-:Y:S06]  /*3fe0*/  HMMA.16816.F32.BF16 R144, R4.reuse, R36, RZ ;  /* 0x000000240490723c */ /* 0x040fec00000418ff */
[C---:B------:R-:W-:Y:S06]  /*3ff0*/  HMMA.16816.F32.BF16 R152, R4.reuse, R46, RZ ;  /* 0x0000002e0498723c */ /* 0x040fec00000418ff */
[----:B------:R-:W-:Y:S01]  /*4000*/  HMMA.16816.F32.BF16 R156, R4, R38, RZ ;  /* 0x00000026049c723c */ /* 0x000fe200000418ff */
[----:B------:R-:W2:Y:S05]  /*4010*/  LDSM.16.M88.4 R4, [R224+0x2000] ;  /* 0x00200000e004783b */ /* 0x000eaa0000000200 */
[C---:B------:R-:W-:Y:S06]  /*4020*/  HMMA.16816.F32.BF16 R192, R16.reuse, R36, RZ ;  /* 0x0000002410c0723c */ /* 0x040fec00000418ff */
[----:B------:R-:W-:Y:S06]  /*4030*/  HMMA.16816.F32.BF16 R200, R16, R38, RZ ;  /* 0x0000002610c8723c */ /* 0x000fec00000418ff */
[----:B-1----:R-:W-:Y:S06]  /*4040*/  HMMA.16816.F32.BF16 R36, R20, R32, R84 ;  /* 0x000000201424723c */ /* 0x002fec0000041854 */
[C---:B------:R-:W-:Y:S06]  /*4050*/  HMMA.16816.F32.BF16 R168, R16.reuse, R56, RZ ;  /* 0x0000003810a8723c */ /* 0x040fec00000418ff */
[C---:B------:R-:W-:Y:S01]  /*4060*/  HMMA.16816.F32.BF16 R172, R16.reuse, R58, RZ ;  /* 0x0000003a10ac723c */ /* 0x040fe200000418ff */
[----:B------:R-:W1:Y:S05]  /*4070*/  LDSM.16.M88.4 R56, [R221+0x6800] ;  /* 0x00680000dd38783b */ /* 0x000e6a0000000200 */
[C---:B------:R-:W-:Y:S01]  /*4080*/  HMMA.16816.F32.BF16 R68, R16.reuse, R60, RZ ;  /* 0x0000003c1044723c */ /* 0x040fe200000418ff */
[----:B------:R-:W3:Y:S05]  /*4090*/  LDSM.16.M88.4 R60, [R221+0x5000] ;  /* 0x00500000dd3c783b */ /* 0x000eea0000000200 */
[----:B------:R-:W-:Y:S01]  /*40a0*/  HMMA.16816.F32.BF16 R160, R16, R64, RZ ;  /* 0x0000004010a0723c */ /* 0x000fe200000418ff */
[----:B------:R-:W-:-:S04]  /*40b0*/  FMUL.FTZ R0, R36, UR20 ;  /* 0x0000001424007c20 */ /* 0x000fc80008410000 */
[----:B------:R4:W-:Y:S01]  /*40c0*/  MUFU.TANH R232, R0 ;  /* 0x0000000000e87308 */ /* 0x0009e20000002400 */
[C---:B------:R-:W-:Y:S06]  /*40d0*/  HMMA.16816.F32.BF16 R164, R16.reuse, R66, RZ ;  /* 0x0000004210a4723c */ /* 0x040fec00000418ff */
[C---:B------:R-:W-:Y:S06]  /*40e0*/  HMMA.16816.F32.BF16 R176, R16.reuse, R52, RZ ;  /* 0x0000003410b0723c */ /* 0x040fec00000418ff */
[----:B------:R-:W-:Y:S01]  /*40f0*/  HMMA.16816.F32.BF16 R180, R16, R54, RZ ;  /* 0x0000003610b4723c */ /* 0x000fe200000418ff */
[----:B----4-:R-:W-:-:S05]  /*4100*/  FMUL.FTZ R0, R37, UR20 ;  /* 0x0000001425007c20 */ /* 0x010fca0008410000 */
[C---:B------:R-:W-:Y:S01]  /*4110*/  HMMA.16816.F32.BF16 R184, R16.reuse, R48, RZ ;  /* 0x0000003010b8723c */ /* 0x040fe200000418ff */
[----:B------:R4:W-:Y:S05]  /*4120*/  MUFU.TANH R227, R0 ;  /* 0x0000000000e37308 */ /* 0x0009ea0000002400 */
[C---:B------:R-:W-:Y:S06]  /*4130*/  HMMA.16816.F32.BF16 R188, R16.reuse, R50, RZ ;  /* 0x0000003210bc723c */ /* 0x040fec00000418ff */
[C---:B------:R-:W-:Y:S06]  /*4140*/  HMMA.16816.F32.BF16 R196, R16.reuse, R44, RZ ;  /* 0x0000002c10c4723c */ /* 0x040fec00000418ff */
[----:B------:R-:W-:Y:S01]  /*4150*/  HMMA.16816.F32.BF16 R204, R16, R46, RZ ;  /* 0x0000002e10cc723c */ /* 0x000fe200000418ff */
[----:B------:R-:W-:Y:S01]  /*4160*/  LDSM.16.M88.4 R16, [R226+0x800] ;  /* 0x00080000e210783b */ /* 0x000fe20000000200 */
[----:B----4-:R-:W-:-:S04]  /*4170*/  FMUL.FTZ R0, R38, UR20 ;  /* 0x0000001426007c20 */ /* 0x010fc80008410000 */
[----:B--2---:R-:W-:Y:S01]  /*4180*/  HMMA.16816.F32.BF16 R44, R4, R32, R108 ;  /* 0x00000020042c723c */ /* 0x004fe2000004186c */
[----:B------:R2:W4:Y:S05]  /*4190*/  MUFU.TANH R110, R0 ;  /* 0x00000000006e7308 */ /* 0x00052a0000002400 */
[-C--:B------:R-:W-:Y:S01]  /*41a0*/  HMMA.16816.F32.BF16 R48, R12, R40.reuse, R68 ;  /* 0x000000280c30723c */ /* 0x080fe20000041844 */
[----:B------:R-:W5:Y:S05]  /*41b0*/  LDSM.16.M88.4 R68, [R221+0x7000] ;  /* 0x00700000dd44783b */ /* 0x000f6a0000000200 */
[----:B------:R-:W-:Y:S01]  /*41c0*/  HMMA.16816.F32.BF16 R64, R8, R40, R80 ;  /* 0x000000280840723c */ /* 0x000fe20000041850 */
[----:B------:R-:W4:Y:S01]  /*41d0*/  LDSM.16.M88.4 R80, [R221+0x7800] ;  /* 0x00780000dd50783b */ /* 0x000f220000000200 */
[----:B--2---:R-:W-:-:S04]  /*41e0*/  FMUL.FTZ R0, R39, UR20 ;  /* 0x0000001427007c20 */ /* 0x004fc80008410000 */
[----:B------:R-:W-:Y:S01]  /*41f0*/  HMMA.16816.F32.BF16 R208, R8, R74, R124 ;  /* 0x0000004a08d0723c */ /* 0x000fe2000004187c */
[----:B------:R-:W2:Y:S01]  /*4200*/  LDSM.16.M88.4 R36, [R220+0x800] ;  /* 0x00080000dc24783b */ /* 0x000ea20000000200 */
[----:B------:R3:W-:Y:S04]  /*4210*/  MUFU.TANH R126, R0 ;  /* 0x00000000007e7308 */ /* 0x0007e80000002400 */
[----:B------:R-:W-:Y:S06]  /*4220*/  HMMA.16816.F32.BF16 R52, R20, R34, R88 ;  /* 0x000000221434723c */ /* 0x000fec0000041858 */
[----:B-1----:R-:W-:Y:S06]  /*4230*/  HMMA.16816.F32.BF16 R212, R8, R56, R128 ;  /* 0x0000003808d4723c */ /* 0x002fec0000041880 */
[----:B------:R-:W-:Y:S01]  /*4240*/  HMMA.16816.F32.BF16 R84, R4, R34, R92 ;  /* 0x000000220454723c */ /* 0x000fe2000004185c */
[----:B---3--:R-:W-:-:S04]  /*4250*/  FMUL.FTZ R0, R44, UR20 ;  /* 0x000000142c007c20 */ /* 0x008fc80008410000 */
[----:B------:R1:W3:Y:S01]  /*4260*/  MUFU.TANH R129, R0 ;  /* 0x0000000000817308 */ /* 0x0002e20000002400 */
[-C--:B------:R-:W-:Y:S06]  /*4270*/  HMMA.16816.F32.BF16 R32, R12, R42.reuse, R148 ;  /* 0x0000002a0c20723c */ /* 0x080fec0000041894 */
[C---:B------:R-:W-:Y:S06]  /*4280*/  HMMA.16816.F32.BF16 R104, R8.reuse, R42, R104 ;  /* 0x0000002a0868723c */ /* 0x040fec0000041868 */
[----:B------:R-:W-:Y:S01]  /*4290*/  HMMA.16816.F32.BF16 R100, R8, R60, R100 ;  /* 0x0000003c0864723c */ /* 0x000fe20000041864 */
[----:B-1----:R-:W-:-:S05]  /*42a0*/  FMUL.FTZ R0, R45, UR20 ;  /* 0x000000142d007c20 */ /* 0x002fca0008410000 */
[C---:B------:R-:W-:Y:S01]  /*42b0*/  HMMA.16816.F32.BF16 R96, R8.reuse, R62, R96 ;  /* 0x0000003e0860723c */ /* 0x040fe20000041860 */
[----:B------:R1:W3:Y:S05]  /*42c0*/  MUFU.TANH R125, R0 ;  /* 0x00000000007d7308 */ /* 0x0002ea0000002400 */
[C---:B------:R-:W-:Y:S06]  /*42d0*/  HMMA.16816.F32.BF16 R112, R8.reuse, R76, R112 ;  /* 0x0000004c0870723c */ /* 0x040fec0000041870 */
[C---:B------:R-:W-:Y:S06]  /*42e0*/  HMMA.16816.F32.BF16 R116, R8.reuse, R78, R116 ;  /* 0x0000004e0874723c */ /* 0x040fec0000041874 */
[----:B------:R-:W-:Y:S01]  /*42f0*/  HMMA.16816.F32.BF16 R120, R8, R72, R120 ;  /* 0x000000480878723c */ /* 0x000fe20000041878 */
[----:B-1----:R-:W-:-:S04]  /*4300*/  FMUL.FTZ R0, R46, UR20 ;  /* 0x000000142e007c20 */ /* 0x002fc80008410000 */
[----:B------:R1:W-:Y:S01]  /*4310*/  MUFU.TANH R133, R0 ;  /* 0x0000000000857308 */ /* 0x0003e20000002400 */
[C---:B------:R-:W-:Y:S06]  /*4320*/  HMMA.16816.F32.BF16 R216, R8.reuse, R58, R136 ;  /* 0x0000003a08d8723c */ /* 0x040fec0000041888 */
[C---:B-----5:R-:W-:Y:S06]  /*4330*/  HMMA.16816.F32.BF16 R244, R8.reuse, R68, R140 ;  /* 0x0000004408f4723c */ /* 0x060fec000004188c */
[----:B----4-:R-:W-:Y:S01]  /*4340*/  HMMA.16816.F32.BF16 R228, R8, R80, R144 ;  /* 0x0000005008e4723c */ /* 0x010fe20000041890 */
[----:B-1----:R-:W-:-:S05]  /*4350*/  FMUL.FTZ R0, R47, UR20 ;  /* 0x000000142f007c20 */ /* 0x002fca0008410000 */
[----:B------:R-:W-:Y:S01]  /*4360*/  HMMA.16816.F32.BF16 R44, R28, R16, R48 ;  /* 0x000000101c2c723c */ /* 0x000fe20000041830 */
[----:B------:R1:W4:Y:S05]  /*4370*/  MUFU.TANH R130, R0 ;  /* 0x0000000000827308 */ /* 0x00032a0000002400 */
[C---:B------:R-:W-:Y:S06]  /*4380*/  HMMA.16816.F32.BF16 R152, R8.reuse, R70, R152 ;  /* 0x000000460898723c */ /* 0x040fec0000041898 */
[----:B------:R-:W-:Y:S06]  /*4390*/  HMMA.16816.F32.BF16 R156, R8, R82, R156 ;  /* 0x00000052089c723c */ /* 0x000fec000004189c */
[----:B------:R-:W-:Y:S01]  /*43a0*/  HMMA.16816.F32.BF16 R8, R24, R16, R64 ;  /* 0x000000101808723c */ /* 0x000fe20000041840 */
[----:B-1----:R-:W-:-:S04]  /*43b0*/  FMUL.FTZ R0, R52, UR20 ;  /* 0x0000001434007c20 */ /* 0x002fc80008410000 */
[----:B------:R1:W5:Y:S01]  /*43c0*/  MUFU.TANH R88, R0 ;  /* 0x0000000000587308 */ /* 0x0003620000002400 */
[----:B--2---:R-:W-:Y:S06]  /*43d0*/  HMMA.16816.F32.BF16 R40, R20, R36, R44 ;  /* 0x000000241428723c */ /* 0x004fec000004182c */
[-C--:B------:R-:W-:Y:S06]  /*43e0*/  HMMA.16816.F32.BF16 R32, R28, R18.reuse, R32 ;  /* 0x000000121c20723c */ /* 0x080fec0000041820 */
[----:B------:R-:W-:Y:S01]  /*43f0*/  HMMA.16816.F32.BF16 R16, R24, R18, R104 ;  /* 0x000000121810723c */ /* 0x000fe20000041868 */
[----:B-1----:R-:W-:-:S05]  /*4400*/  FMUL.FTZ R0, R53, UR20 ;  /* 0x0000001435007c20 */ /* 0x002fca0008410000 */
[----:B------:R-:W-:Y:S01]  /*4410*/  HMMA.16816.F32.BF16 R48, R4, R36, R8 ;  /* 0x000000240430723c */ /* 0x000fe20000041808 */
[----:B------:R-:W1:Y:S01]  /*4420*/  LDSM.16.M88.4 R8, [R226+0x1000] ;  /* 0x00100000e208783b */ /* 0x000e620000000200 */
[----:B------:R2:W-:Y:S04]  /*4430*/  MUFU.TANH R95, R0 ;  /* 0x00000000005f7308 */ /* 0x0005e80000002400 */
[----:B------:R-:W-:Y:S06]  /*4440*/  HMMA.16816.F32.BF16 R64, R12, R62, R164 ;  /* 0x0000003e0c40723c */ /* 0x000fec00000418a4 */
[-C--:B------:R-:W-:Y:S01]  /*4450*/  HMMA.16816.F32.BF16 R44, R20, R38.reuse, R32 ;  /* 0x00000026142c723c */ /* 0x080fe20000041820 */
[----:B------:R-:W3:Y:S05]  /*4460*/  LDSM.16.M88.4 R32, [R220+0x1000] ;  /* 0x00100000dc20783b */ /* 0x000eea0000000200 */
[----:B------:R-:W-:Y:S01]  /*4470*/  HMMA.16816.F32.BF16 R36, R4, R38, R16 ;  /* 0x000000260424723c */ /* 0x000fe20000041810 */
[----:B--2---:R-:W-:-:S04]  /*4480*/  FMUL.FTZ R0, R54, UR20 ;  /* 0x0000001436007c20 */ /* 0x004fc80008410000 */
[----:B------:R2:W5:Y:S01]  /*4490*/  MUFU.TANH R144, R0 ;  /* 0x0000000000907308 */ /* 0x0005620000002400 */
[C---:B------:R-:W-:Y:S06]  /*44a0*/  HMMA.16816.F32.BF16 R184, R12.reuse, R56, R184 ;  /* 0x000000380cb8723c */ /* 0x040fec00000418b8 */
[C---:B------:R-:W-:Y:S06]  /*44b0*/  HMMA.16816.F32.BF16 R188, R12.reuse, R58, R188 ;  /* 0x0000003a0cbc723c */ /* 0x040fec00000418bc */
[----:B------:R-:W-:Y:S01]  /*44c0*/  HMMA.16816.F32.BF16 R196, R12, R68, R196 ;  /* 0x000000440cc4723c */ /* 0x000fe200000418c4 */
[----:B--2---:R-:W-:-:S05]  /*44d0*/  FMUL.FTZ R0, R55, UR20 ;  /* 0x0000001437007c20 */ /* 0x004fca0008410000 */
[C---:B------:R-:W-:Y:S01]  /*44e0*/  HMMA.16816.F32.BF16 R52, R12.reuse, R60, R160 ;  /* 0x0000003c0c34723c */ /* 0x040fe200000418a0 */
[----:B------:R2:W-:Y:S05]  /*44f0*/  MUFU.TANH R146, R0 ;  /* 0x0000000000927308 */ /* 0x0005ea0000002400 */
[C---:B------:R-:W-:Y:S06]  /*4500*/  HMMA.16816.F32.BF16 R60, R12.reuse, R76, R168 ;  /* 0x0000004c0c3c723c */ /* 0x040fec00000418a8 */
[C---:B------:R-:W-:Y:S06]  /*4510*/  HMMA.16816.F32.BF16 R76, R12.reuse, R78, R172 ;  /* 0x0000004e0c4c723c */ /* 0x040fec00000418ac */
[----:B------:R-:W-:Y:S01]  /*4520*/  HMMA.16816.F32.BF16 R192, R12, R80, R192 ;  /* 0x000000500cc0723c */ /* 0x000fe200000418c0 */
[----:B--2---:R-:W-:-:S04]  /*4530*/  FMUL.FTZ R0, R84, UR20 ;  /* 0x0000001454007c20 */ /* 0x004fc80008410000 */
[----:B------:R2:W-:Y:S01]  /*4540*/  MUFU.TANH R127, R0 ;  /* 0x00000000007f7308 */ /* 0x0005e20000002400 */
[----:B-1----:R-:W-:Y:S06]  /*4550*/  HMMA.16816.F32.BF16 R16, R28, R8, R52 ;  /* 0x000000081c10723c */ /* 0x002fec0000041834 */
[C---:B------:R-:W-:Y:S06]  /*4560*/  HMMA.16816.F32.BF16 R204, R12.reuse, R70, R204 ;  /* 0x000000460ccc723c */ /* 0x040fec00000418cc */
[----:B------:R-:W-:Y:S01]  /*4570*/  HMMA.16816.F32.BF16 R200, R12, R82, R200 ;  /* 0x000000520cc8723c */ /* 0x000fe200000418c8 */
[----:B--2---:R-:W-:-:S04]  /*4580*/  FMUL.FTZ R0, R85, UR20 ;  /* 0x0000001455007c20 */ /* 0x004fc80008410000 */
[----:B------:R1:W-:Y:S02]  /*4590*/  MUFU.TANH R124, R0 ;  /* 0x00000000007c7308 */ /* 0x0003e40000002400 */
[----:B-1----:R-:W-:-:S06]  /*45a0*/  FMUL.FTZ R0, R86, UR20 ;  /* 0x0000001456007c20 */ /* 0x002fcc0008410000 */
[----:B------:R1:W2:Y:S02]  /*45b0*/  MUFU.TANH R138, R0 ;  /* 0x00000000008a7308 */ /* 0x0002a40000002400 */
[----:B-1----:R-:W-:Y:S02]  /*45c0*/  FMUL.FTZ R0, R87, UR20 ;  /* 0x0000001457007c20 */ /* 0x002fe40008410000 */
[C---:B------:R-:W-:Y:S04]  /*45d0*/  HMMA.16816.F32.BF16 R84, R12.reuse, R72, R176 ;  /* 0x000000480c54723c */ /* 0x040fe800000418b0 */
[----:B------:R1:W2:Y:S02]  /*45e0*/  MUFU.TANH R136, R0 ;  /* 0x0000000000887308 */ /* 0x0002a40000002400 */
[----:B------:R-:W-:Y:S01]  /*45f0*/  HMMA.16816.F32.BF16 R72, R12, R74, R180 ;  /* 0x0000004a0c48723c */ /* 0x000fe200000418b4 */
[----:B-1----:R-:W-:-:S05]  /*4600*/  FMUL.FTZ R0, R40, UR20 ;  /* 0x0000001428007c20 */ /* 0x002fca0008410000 */
[----:B------:R1:W2:Y:S02]  /*4610*/  MUFU.TANH R108, R0 ;  /* 0x00000000006c7308 */ /* 0x0002a40000002400 */
[----:B-1----:R-:W-:-:S06]  /*4620*/  FMUL.FTZ R0, R41, UR20 ;  /* 0x0000001429007c20 */ /* 0x002fcc0008410000 */
[----:B------:R1:W-:Y:S02]  /*4630*/  MUFU.TANH R162, R0 ;  /* 0x0000000000a27308 */ /* 0x0003e40000002400 */
[----:B-1----:R-:W-:-:S06]  /*4640*/  FMUL.FTZ R0, R42, UR20 ;  /* 0x000000142a007c20 */ /* 0x002fcc0008410000 */
[----:B------:R1:W2:Y:S02]  /*4650*/  MUFU.TANH R143, R0 ;  /* 0x00000000008f7308 */ /* 0x0002a40000002400 */
[----:B-1----:R-:W-:Y:S02]  /*4660*/  FMUL.FTZ R0, R43, UR20 ;  /* 0x000000142b007c20 */ /* 0x002fe40008410000 */
[----:B------:R-:W-:Y:S04]  /*4670*/  HMMA.16816.F32.BF16 R40, R24, R8, R100 ;  /* 0x000000081828723c */ /* 0x000fe80000041864 */
[----:B------:R1:W-:Y:S02]  /*4680*/  MUFU.TANH R145, R0 ;  /* 0x0000000000917308 */ /* 0x0003e40000002400 */
[----:B-1----:R-:W-:-:S06]  /*4690*/  FMUL.FTZ R0, R48, UR20 ;  /* 0x0000001430007c20 */ /* 0x002fcc0008410000 */
[----:B------:R1:W-:Y:S02]  /*46a0*/  MUFU.TANH R94, R0 ;  /* 0x00000000005e7308 */ /* 0x0003e40000002400 */
[----:B-1----:R-:W-:-:S06]  /*46b0*/  FMUL.FTZ R0, R49, UR20 ;  /* 0x0000001431007c20 */ /* 0x002fcc0008410000 */
[----:B------:R1:W-:Y:S02]  /*46c0*/  MUFU.TANH R106, R0 ;  /* 0x00000000006a7308 */ /* 0x0003e40000002400 */
[----:B-1----:R-:W-:-:S06]  /*46d0*/  FMUL.FTZ R0, R50, UR20 ;  /* 0x0000001432007c20 */ /* 0x002fcc0008410000 */
[----:B------:R1:W2:Y:S02]  /*46e0*/  MUFU.TANH R134, R0 ;  /* 0x0000000000867308 */ /* 0x0002a40000002400 */
[----:B-1----:R-:W-:Y:S02]  /*46f0*/  FMUL.FTZ R0, R51, UR20 ;  /* 0x0000001433007c20 */ /* 0x002fe40008410000 */
[----:B---3--:R-:W-:Y:S01]  /*4700*/  HMMA.16816.F32.BF16 R48, R20, R32, R16 ;  /* 0x000000201430723c */ /* 0x008fe20000041810 */
[----:B------:R-:W1:Y:S03]  /*4710*/  LDSM.16.M88.4 R16, [R226+0x1800] ;  /* 0x00180000e210783b */ /* 0x000e660000000200 */
[----:B------:R3:W-:Y:S02]  /*4720*/  MUFU.TANH R105, R0 ;  /* 0x0000000000697308 */ /* 0x0007e40000002400 */
[----:B---3--:R-:W-:-:S06]  /*4730*/  FMUL.FTZ R0, R44, UR20 ;  /* 0x000000142c007c20 */ /* 0x008fcc0008410000 */
[----:B------:R3:W-:Y:S02]  /*4740*/  MUFU.TANH R111, R0 ;  /* 0x00000000006f7308 */ /* 0x0007e40000002400 */
[----:B---3--:R-:W-:Y:S01]  /*4750*/  FMUL.FTZ R0, R45, UR20 ;  /* 0x000000142d007c20 */ /* 0x008fe20008410000 */
[----:B-1----:R-:W-:Y:S05]  /*4760*/  HMMA.16816.F32.BF16 R52, R24, R16, R112 ;  /* 0x000000101834723c */ /* 0x002fea0000041870 */
[----:B------:R1:W-:Y:S02]  /*4770*/  MUFU.TANH R109, R0 ;  /* 0x00000000006d7308 */ /* 0x0003e40000002400 */
[----:B-1----:R-:W-:-:S06]  /*4780*/  FMUL.FTZ R0, R46, UR20 ;  /* 0x000000142e007c20 */ /* 0x002fcc0008410000 */
[----:B------:R1:W-:Y:S02]  /*4790*/  MUFU.TANH R141, R0 ;  /* 0x00000000008d7308 */ /* 0x0003e40000002400 */
[----:B-1----:R-:W-:Y:S02]  /*47a0*/  FMUL.FTZ R0, R47, UR20 ;  /* 0x000000142f007c20 */ /* 0x002fe40008410000 */
[----:B------:R-:W-:Y:S04]  /*47b0*/  HMMA.16816.F32.BF16 R44, R4, R32, R40 ;  /* 0x00000020042c723c */ /* 0x000fe80000041828 */
[----:B------:R1:W-:Y:S02]  /*47c0*/  MUFU.TANH R142, R0 ;  /* 0x00000000008e7308 */ /* 0x0003e40000002400 */
[----:B------:R-:W-:Y:S01]  /*47d0*/  HMMA.16816.F32.BF16 R40, R24, R10, R96 ;  /* 0x0000000a1828723c */ /* 0x000fe20000041860 */
[----:B-1----:R-:W-:-:S05]  /*47e0*/  FMUL.FTZ R0, R36, UR20 ;  /* 0x0000001424007c20 */ /* 0x002fca0008410000 */
[----:B------:R1:W3:-:S12]  /*47f0*/  MUFU.TANH R90, R0 ;  /* 0x00000000005a7308 */ /* 0x0002d80000002400 */
[----:B------:R-:W-:-:S06]  /*4800*/  FMUL.FTZ R8, R46, UR20 ;  /* 0x000000142e087c20 */ /* 0x000fcc0008410000 */
[----:B------:R-:W-:Y:S01]  /*4810*/  HMMA.16816.F32.BF16 R40, R4, R34, R40 ;  /* 0x000000220428723c */ /* 0x000fe20000041828 */
[----:B------:R4:W-:Y:S01]  /*4820*/  MUFU.TANH R99, R8 ;  /* 0x0000000800637308 */ /* 0x0009e20000002400 */
[----:B-1----:R-:W-:-:S07]  /*4830*/  FMUL.FTZ R0, R37, UR20 ;  /* 0x0000001425007c20 */ /* 0x002fce0008410000 */
[----:B------:R1:W-:Y:S01]  /*4840*/  MUFU.TANH R91, R0 ;  /* 0x00000000005b7308 */ /* 0x0003e20000002400 */
[----:B----4-:R-:W-:-:S07]  /*4850*/  FMUL.FTZ R8, R47, UR20 ;  /* 0x000000142f087c20 */ /* 0x010fce0008410000 */
[----:B------:R-:W-:Y:S01]  /*4860*/  MUFU.TANH R98, R8 ;  /* 0x0000000800627308 */ /* 0x000fe20000002400 */
[----:B-1----:R-:W-:-:S07]  /*4870*/  FMUL.FTZ R0, R38, UR20 ;  /* 0x0000001426007c20 */ /* 0x002fce0008410000 */
[----:B------:R1:W4:Y:S02]  /*4880*/  MUFU.TANH R131, R0 ;  /* 0x0000000000837308 */ /* 0x0003240000002400 */
[----:B-1----:R-:W-:Y:S02]  /*4890*/  FMUL.FTZ R0, R39, UR20 ;  /* 0x0000001427007c20 */ /* 0x002fe40008410000 */
[----:B------:R-:W-:Y:S04]  /*48a0*/  HMMA.16816.F32.BF16 R36, R28, R10, R64 ;  /* 0x0000000a1c24723c */ /* 0x000fe80000041840 */
[----:B------:R1:W4:Y:S03]  /*48b0*/  MUFU.TANH R137, R0 ;  /* 0x0000000000897308 */ /* 0x0003260000002400 */
[----:B------:R-:W-:-:S02]  /*48c0*/  IMAD.U32 R11, RZ, RZ, UR6 ;  /* 0x00000006ff0b7e24 */ /* 0x000fc4000f8e00ff */
[----:B-1----:R-:W-:-:S04]  /*48d0*/  FMUL.FTZ R0, R48, UR20 ;  /* 0x0000001430007c20 */ /* 0x002fc80008410000 */
[----:B------:R1:W-:Y:S11]  /*48e0*/  MUFU.TANH R161, R0 ;  /* 0x0000000000a17308 */ /* 0x0003f60000002400 */
[----:B------:R-:W-:Y:S01]  /*48f0*/  HMMA.16816.F32.BF16 R12, R20, R34, R36 ;  /* 0x00000022140c723c */ /* 0x000fe20000041824 */
[----:B------:R-:W5:Y:S01]  /*4900*/  LDSM.16.M88.4 R36, [R220+0x1800] ;  /* 0x00180000dc24783b */ /* 0x000f620000000200 */
[----:B-1----:R-:W-:-:S04]  /*4910*/  FMUL.FTZ R0, R49, UR20 ;  /* 0x0000001431007c20 */ /* 0x002fc80008410000 */
[----:B------:R1:W-:-:S15]  /*4920*/  MUFU.TANH R164, R0 ;  /* 0x0000000000a47308 */ /* 0x0003de0000002400 */
[----:B------:R-:W-:-:S03]  /*4930*/  NOP ;  /* 0x0000000000007918 */ /* 0x000fc60000000000 */
[----:B------:R-:W-:Y:S01]  /*4940*/  FMUL.FTZ R8, R12, UR20 ;  /* 0x000000140c087c20 */ /* 0x000fe20008410000 */
[----:B------:R-:W-:Y:S01]  /*4950*/  FMUL.FTZ R10, R14, UR20 ;  /* 0x000000140e0a7c20 */ /* 0x000fe20008410000 */
[----:B------:R-:W-:Y:S02]  /*4960*/  IMAD.U32 R12, RZ, RZ, UR6 ;  /* 0x00000006ff0c7e24 */ /* 0x000fe4000f8e00ff */
[----:B------:R-:W-:Y:S01]  /*4970*/  FMUL.FTZ R15, R15, UR20 ;  /* 0x000000140f0f7c20 */ /* 0x000fe20008410000 */
[----:B------:R2:W-:Y:S08]  /*4980*/  MUFU.TANH R93, R8 ;  /* 0x00000008005d7308 */ /* 0x0005f00000002400 */
[----:B------:R3:W-:Y:S01]  /*4990*/  MUFU.TANH R151, R10 ;  /* 0x0000000a00977308 */ /* 0x0007e20000002400 */
[----:B-1----:R-:W-:-:S07]  /*49a0*/  FMUL.FTZ R0, R50, UR20 ;  /* 0x0000001432007c20 */ /* 0x002fce0008410000 */
[----:B------:R1:W4:Y:S01]  /*49b0*/  MUFU.TANH R103, R0 ;  /* 0x0000000000677308 */ /* 0x0003220000002400 */
[----:B--2---:R-:W-:-:S07]  /*49c0*/  FMUL.FTZ R8, R13, UR20 ;  /* 0x000000140d087c20 */ /* 0x004fce0008410000 */
[----:B------:R2:W-:Y:S01]  /*49d0*/  MUFU.TANH R148, R8 ;  /* 0x0000000800947308 */ /* 0x0005e20000002400 */
[----:B---3--:R-:W-:-:S07]  /*49e0*/  IMAD.U32 R10, RZ, RZ, UR6 ;  /* 0x00000006ff0a7e24 */ /* 0x008fce000f8e00ff */
[----:B------:R3:W-:Y:S01]  /*49f0*/  MUFU.TANH R149, R15 ;  /* 0x0000000f00957308 */ /* 0x0007e20000002400 */
[----:B-1----:R-:W-:Y:S02]  /*4a00*/  FMUL.FTZ R0, R51, UR20 ;  /* 0x0000001433007c20 */ /* 0x002fe40008410000 */
[----:B------:R-:W-:Y:S05]  /*4a10*/  HMMA.16816.F32.BF16 R48, R28, R16, R60 ;  /* 0x000000101c30723c */ /* 0x000fea000004183c */
[----:B------:R1:W4:Y:S01]  /*4a20*/  MUFU.TANH R163, R0 ;  /* 0x0000000000a37308 */ /* 0x0003220000002400 */
[----:B--2---:R-:W-:Y:S01]  /*4a30*/  LEA R8, R132, UR24, 0x4 ;  /* 0x0000001884087c11 */ /* 0x004fe2000f8e20ff */
[----:B------:R-:W-:Y:S01]  /*4a40*/  HMMA.16816.F32.BF16 R60, R24, R18, R116 ;  /* 0x00000012183c723c */ /* 0x000fe20000041874 */
[----:B---3--:R-:W-:-:S05]  /*4a50*/  FMUL.FTZ R15, R40, UR20 ;  /* 0x00000014280f7c20 */ /* 0x008fca0008410000 */
[----:B------:R-:W-:Y:S01]  /*4a60*/  MUFU.TANH R101, R15 ;  /* 0x0000000f00657308 */ /* 0x000fe20000002400 */
[----:B-1----:R-:W-:-:S10]  /*4a70*/  FMUL.FTZ R0, R44, UR20 ;  /* 0x000000142c007c20 */ /* 0x002fd40008410000 */
[----:B-----5:R-:W-:Y:S01]  /*4a80*/  HMMA.16816.F32.BF16 R32, R20, R36, R48 ;  /* 0x000000241420723c */ /* 0x020fe20000041830 */
[----:B------:R1:W2:Y:S02]  /*4a90*/  MUFU.TANH R160, R0 ;  /* 0x0000000000a07308 */ /* 0x0002a40000002400 */
[----:B-1----:R-:W-:-:S03]  /*4aa0*/  FMUL.FTZ R0, R45, UR20 ;  /* 0x000000142d007c20 */ /* 0x002fc60008410000 */
[----:B------:R-:W-:Y:S03]  /*4ab0*/  HMMA.16816.F32.BF16 R44, R28, R18, R76 ;  /* 0x000000121c2c723c */ /* 0x000fe6000004184c */
[----:B------:R1:W3:-:S15]  /*4ac0*/  MUFU.TANH R150, R0 ;  /* 0x0000000000967308 */ /* 0x0002de0000002400 */
[----:B------:R-:W-:Y:S01]  /*4ad0*/  FMUL.FTZ R15, R32, UR20 ;  /* 0x00000014200f7c20 */ /* 0x000fe20008410000 */
[----:B------:R-:W-:Y:S01]  /*4ae0*/  FMUL.FTZ R34, R34, UR20 ;  /* 0x0000001422227c20 */ /* 0x000fe20008410000 */
[----:B------:R-:W-:Y:S01]  /*4af0*/  FMUL.FTZ R35, R35, UR20 ;  /* 0x0000001423237c20 */ /* 0x000fe20008410000 */
[----:B------:R-:W-:Y:S01]  /*4b00*/  HMMA.16816.F32.BF16 R16, R4, R36, R52 ;  /* 0x000000240410723c */ /* 0x000fe20000041834 */
[----:B------:R-:W-:Y:S08]  /*4b10*/  MUFU.TANH R92, R15 ;  /* 0x0000000f005c7308 */ /* 0x000ff00000002400 */
[----:B------:R-:W-:Y:S01]  /*4b20*/  MUFU.TANH R139, R34 ;  /* 0x00000022008b7308 */ /* 0x000fe20000002400 */
[----:B-1----:R-:W-:-:S05]  /*4b30*/  LOP3.LUT R0, R233, 0xffffffe0, RZ, 0xc0, !PT ;  /* 0xffffffe0e9007812 */ /* 0x002fca00078ec0ff */
[C---:B------:R-:W-:Y:S02]  /*4b40*/  IMAD.IADD R0, R234.reuse, 0x1, -R0 ;  /* 0x00000001ea007824 */ /* 0x040fe400078e0a00 */
[----:B------:R-:W-:Y:S01]  /*4b50*/  IMAD.SHL.U32 R234, R234, 0x2, RZ ;  /* 0x00000002eaea7824 */ /* 0x000fe200078e00ff */
[----:B------:R1:W-:Y:S02]  /*4b60*/  MUFU.TANH R114, R35 ;  /* 0x0000002300727308 */ /* 0x0003e40000002400 */
[----:B------:R-:W-:Y:S02]  /*4b70*/  SHF.R.S32.HI R9, RZ, 0x1f, R0 ;  /* 0x0000001fff097819 */ /* 0x000fe40000011400 */
[----:B------:R-:W-:Y:S02]  /*4b80*/  LOP3.LUT R236, R234, 0x6, RZ, 0xc0, !PT ;  /* 0x00000006eaec7812 */ /* 0x000fe400078ec0ff */
[----:B------:R-:W-:Y:S01]  /*4b90*/  LEA.HI R9, R9, R0, RZ, 0x2 ;  /* 0x0000000009097211 */ /* 0x000fe200078f10ff */
[----:B------:R-:W-:-:S03]  /*4ba0*/  IMAD.U32 R0, RZ, RZ, UR21 ;  /* 0x00000015ff007e24 */ /* 0x000fc6000f8e00ff */
[----:B------:R-:W-:Y:S01]  /*4bb0*/  SHF.R.S32.HI R235, RZ, 0x2, R9 ;  /* 0x00000002ffeb7819 */ /* 0x000fe20000011409 */
[----:B------:R-:W-:Y:S02]  /*4bc0*/  IMAD.U32 R9, RZ, RZ, UR6 ;  /* 0x00000006ff097e24 */ /* 0x000fe4000f8e00ff */
[----:B------:R-:W-:Y:S02]  /*4bd0*/  IMAD R0, R0, 0x80, R236 ;  /* 0x0000008000007824 */ /* 0x000fe400078e02ec */
[----:B------:R-:W-:Y:S01]  /*4be0*/  IMAD.IADD R8, R235, 0x1, R8 ;  /* 0x00000001eb087824 */ /* 0x000fe200078e0208 */
[----:B------:R5:W-:Y:S01]  /*4bf0*/  STL [R1+0xd0], R235 ;  /* 0x0000d0eb01007387 */ /* 0x000be20000100800 */
[----:B------:R-:W-:-:S03]  /*4c00*/  VIADD R13, R0, 0x1 ;  /* 0x00000001000d7836 */ /* 0x000fc60000000000 */
[----:B------:R-:W-:Y:S02]  /*4c10*/  VIADDMNMX R241, R8, R11, UR25, PT ;  /* 0x0000001908f17e46 */ /* 0x000fe4000b80010b */
[--C-:B------:R-:W-:Y:S01]  /*4c20*/  IADD3 R11, R12, 0x8, R8.reuse ;  /* 0x000000080c0b7810 */ /* 0x100fe20007ffe008 */
[C---:B------:R-:W-:Y:S01]  /*4c30*/  VIADD R12, R8.reuse, 0x40 ;  /* 0x00000040080c7836 */ /* 0x040fe20000000000 */
[--C-:B------:R-:W-:Y:S01]  /*4c40*/  IADD3 R14, R9, 0x48, R8.reuse ;  /* 0x00000048090e7810 */ /* 0x100fe20007ffe008 */
[----:B------:R-:W-:Y:S01]  /*4c50*/  VIADD R9, R8, 0x8 ;  /* 0x0000000808097836 */ /* 0x000fe20000000000 */
[----:B------:R-:W-:Y:S02]  /*4c60*/  IADD3 R10, R10, 0x40, R8 ;  /* 0x000000400a0a7810 */ /* 0x000fe40007ffe008 */
[C---:B------:R-:W-:Y:S01]  /*4c70*/  VIADDMNMX R236, R8.reuse, UR23, RZ, !PT ;  /* 0x0000001708ec7c46 */ /* 0x040fe2000f8001ff */
[----:B------:R-:W-:Y:S01]  /*4c80*/  VIADD R8, R8, 0x48 ;  /* 0x0000004808087836 */ /* 0x000fe20000000000 */
[----:B------:R-:W-:-:S02]  /*4c90*/  VIMNMX R239, R11, UR25, PT ;  /* 0x000000190bef7c48 */ /* 0x000fc4000bfe0100 */
[----:B------:R-:W-:Y:S02]  /*4ca0*/  VIMNMX R240, R10, UR25, PT ;  /* 0x000000190af07c48 */ /* 0x000fe4000bfe0100 */
[----:B------:R-:W-:Y:S02]  /*4cb0*/  VIADDMNMX R234, R8, UR23, RZ, !PT ;  /* 0x0000001708ea7c46 */ /* 0x000fe4000f8001ff */
[----:B------:R-:W-:Y:S01]  /*4cc0*/  VIMNMX R238, R14, UR25, PT ;  /* 0x000000190eee7c48 */ /* 0x000fe2000bfe0100 */
[----:B------:R-:W-:Y:S01]  /*4cd0*/  FMUL.FTZ R14, R33, UR20 ;  /* 0x00000014210e7c20 */ /* 0x000fe20008410000 */
[----:B------:R-:W-:Y:S01]  /*4ce0*/  VIADDMNMX R237, R12, UR23, RZ, !PT ;  /* 0x000000170ced7c46 */ /* 0x000fe2000f8001ff */
[----:B------:R-:W-:Y:S01]  /*4cf0*/  FMUL.FTZ R12, R41, UR20 ;  /* 0x00000014290c7c20 */ /* 0x000fe20008410000 */
[----:B------:R-:W-:Y:S01]  /*4d00*/  ISETP.GE.AND P2, PT, R13, R241, PT ;  /* 0x000000f10d00720c */ /* 0x000fe20003f46270 */
[----:B------:R-:W-:Y:S01]  /*4d10*/  MUFU.TANH R140, R14 ;  /* 0x0000000e008c7308 */ /* 0x000fe20000002400 */
[----:B-----5:R-:W-:Y:S01]  /*4d20*/  VIADDMNMX R235, R9, UR23, RZ, !PT ;  /* 0x0000001709eb7c46 */ /* 0x020fe2000f8001ff */
[----:B-1----:R-:W-:Y:S01]  /*4d30*/  HMMA.16816.F32.BF16 R32, R20, R38, R44 ;  /* 0x000000261420723c */ /* 0x002fe2000004182c */
[----:B------:R-:W1:Y:S01]  /*4d40*/  LDSM.16.M88.4 R8, [R226+0x2000] ;  /* 0x00200000e208783b */ /* 0x000e620000000200 */
[----:B------:R-:W-:-:S02]  /*4d50*/  ISETP.GE.AND P3, PT, R13, R239, PT ;  /* 0x000000ef0d00720c */ /* 0x000fc40003f66270 */
[C---:B------:R-:W-:Y:S01]  /*4d60*/  ISETP.GE.AND P6, PT, R13.reuse, R240, PT ;  /* 0x000000f00d00720c */ /* 0x040fe20003fc6270 */
[----:B------:R-:W5:Y:S01]  /*4d70*/  LDSM.16.M88.4 R44, [R226+0x3000] ;  /* 0x00300000e22c783b */ /* 0x000f620000000200 */
[C---:B------:R-:W-:Y:S01]  /*4d80*/  ISETP.GE.AND P0, PT, R13.reuse, R238, PT ;  /* 0x000000ee0d00720c */ /* 0x040fe20003f06270 */
[----:B------:R4:W-:Y:S01]  /*4d90*/  MUFU.TANH R147, R12 ;  /* 0x0000000c00937308 */ /* 0x0009e20000002400 */
[----:B------:R-:W-:Y:S02]  /*4da0*/  ISETP.GE.AND P1, PT, R0, R239, PT ;  /* 0x000000ef0000720c */ /* 0x000fe40003f26270 */
[C---:B------:R-:W-:Y:S02]  /*4db0*/  ISETP.LT.OR P2, PT, R13.reuse, R236, P2 ;  /* 0x000000ec0d00720c */ /* 0x040fe40001741670 */
[C---:B------:R-:W-:Y:S02]  /*4dc0*/  ISETP.LT.OR P3, PT, R13.reuse, R235, P3 ;  /* 0x000000eb0d00720c */ /* 0x040fe40001f61670 */
[----:B------:R-:W-:-:S02]  /*4dd0*/  ISETP.LT.OR P6, PT, R13, R237, P6 ;  /* 0x000000ed0d00720c */ /* 0x000fc400037c1670 */
[----:B------:R-:W-:Y:S01]  /*4de0*/  ISETP.LT.OR P0, PT, R13, R234, P0 ;  /* 0x000000ea0d00720c */ /* 0x000fe20000701670 */
[C---:B------:R-:W-:Y:S01]  /*4df0*/  VIADD R13, R0.reuse, 0x8 ;  /* 0x00000008000d7836 */ /* 0x040fe20000000000 */
[C---:B------:R-:W-:Y:S02]  /*4e00*/  ISETP.LT.OR P1, PT, R0.reuse, R235, P1 ;  /* 0x000000eb0000720c */ /* 0x040fe40000f21670 */
[-C--:B------:R-:W-:Y:S02]  /*4e10*/  ISETP.GE.AND P5, PT, R0, R241.reuse, PT ;  /* 0x000000f10000720c */ /* 0x080fe40003fa6270 */
[----:B------:R-:W-:Y:S01]  /*4e20*/  FSEL R128, R110, -INF , !P1 ;  /* 0xff8000006e807808 */ /* 0x000fe20004800000 */
[----:B----4-:R-:W-:Y:S01]  /*4e30*/  FMUL.FTZ R12, R42, UR20 ;  /* 0x000000142a0c7c20 */ /* 0x010fe20008410000 */
[C---:B------:R-:W-:Y:S02]  /*4e40*/  ISETP.LT.OR P5, PT, R0.reuse, R236, P5 ;  /* 0x000000ec0000720c */ /* 0x040fe40002fa1670 */
[----:B------:R-:W-:Y:S01]  /*4e50*/  ISETP.GE.AND P4, PT, R0, R240, PT ;  /* 0x000000f00000720c */ /* 0x000fe20003f86270 */
[----:B------:R4:W3:Y:S01]  /*4e60*/  MUFU.TANH R89, R12 ;  /* 0x0000000c00597308 */ /* 0x0008e20000002400 */
[----:B------:R-:W-:-:S02]  /*4e70*/  ISETP.GE.AND P1, PT, R13, R241, PT ;  /* 0x000000f10d00720c */ /* 0x000fc40003f26270 */
[----:B------:R-:W-:Y:S02]  /*4e80*/  FSEL R117, R232, -INF , !P5 ;  /* 0xff800000e8757808 */ /* 0x000fe40006800000 */
[C---:B------:R-:W-:Y:S02]  /*4e90*/  ISETP.LT.OR P4, PT, R0.reuse, R237, P4 ;  /* 0x000000ed0000720c */ /* 0x040fe40002781670 */
[----:B------:R-:W-:Y:S02]  /*4ea0*/  ISETP.LT.OR P1, PT, R13, R236, P1 ;  /* 0x000000ec0d00720c */ /* 0x000fe40000f21670 */
[----:B------:R-:W-:Y:S02]  /*4eb0*/  ISETP.GE.AND P5, PT, R0, R238, PT ;  /* 0x000000ee0000720c */ /* 0x000fe40003fa6270 */
[----:B------:R-:W-:Y:S01]  /*4ec0*/  FSEL R129, R129, -INF , !P4 ;  /* 0xff80000081817808 */ /* 0x000fe20006000000 */
[----:B-1----:R-:W-:Y:S01]  /*4ed0*/  HMMA.16816.F32.BF16 R56, R24, R8, R120 ;  /* 0x000000081838723c */ /* 0x002fe20000041878 */
[----:B------:R-:W-:-:S02]  /*4ee0*/  FSEL R125, R125, -INF , !P6 ;  /* 0xff8000007d7d7808 */ /* 0x000fc40007000000 */
[----:B------:R-:W-:Y:S01]  /*4ef0*/  FSEL R130, R130, -INF , !P0 ;  /* 0xff80000082827808 */ /* 0x000fe20004000000 */
[----:B----4-:R-:W-:Y:S01]  /*4f00*/  FMUL.FTZ R12, R43, UR20 ;  /* 0x000000142b0c7c20 */ /* 0x010fe20008410000 */
[----:B------:R-:W-:Y:S01]  /*4f10*/  ISETP.LT.OR P5, PT, R0, R234, P5 ;  /* 0x000000ea0000720c */ /* 0x000fe20002fa1670 */
[----:B------:R-:W-:Y:S01]  /*4f20*/  HMMA.16816.F32.BF16 R52, R28, R8, R84 ;  /* 0x000000081c34723c */ /* 0x000fe20000041854 */
[----:B------:R-:W-:Y:S01]  /*4f30*/  FSEL R122, R88, -INF , !P1 ;  /* 0xff800000587a7808 */ /* 0x000fe20004800000 */
[----:B------:R1:W4:Y:S01]  /*4f40*/  MUFU.TANH R113, R12 ;  /* 0x0000000c00717308 */ /* 0x0003220000002400 */
[----:B------:R-:W-:Y:S02]  /*4f50*/  FSEL R133, R133, -INF , !P5 ;  /* 0xff80000085857808 */ /* 0x000fe40006800000 */
[----:B------:R-:W-:Y:S01]  /*4f60*/  FSEL R119, R227, -INF , !P2 ;  /* 0xff800000e3777808 */ /* 0x000fe20005000000 */
[----:B------:R-:W-:Y:S01]  /*4f70*/  HMMA.16816.F32.BF16 R40, R4, R38, R60 ;  /* 0x000000260428723c */ /* 0x000fe2000004183c */
[----:B------:R-:W-:Y:S01]  /*4f80*/  FSEL R126, R126, -INF , !P3 ;  /* 0xff8000007e7e7808 */ /* 0x000fe20005800000 */
[----:B------:R-:W-:Y:S01]  /*4f90*/  FMUL.FTZ R8, R16, UR20 ;  /* 0x0000001410087c20 */ /* 0x000fe20008410000 */
[C---:B------:R-:W-:Y:S01]  /*4fa0*/  ISETP.GE.AND P5, PT, R13.reuse, R239, PT ;  /* 0x000000ef0d00720c */ /* 0x040fe20003fa6270 */
[----:B------:R-:W-:Y:S01]  /*4fb0*/  VIADD R9, R0, 0x11 ;  /* 0x0000001100097836 */ /* 0x000fe20000000000 */
[C---:B------:R-:W-:Y:S01]  /*4fc0*/  ISETP.GE.AND P2, PT, R13.reuse, R240, PT ;  /* 0x000000f00d00720c */ /* 0x040fe20003f46270 */
[----:B------:R2:W-:Y:S01]  /*4fd0*/  MUFU.TANH R96, R8 ;  /* 0x0000000800607308 */ /* 0x0005e20000002400 */
[C---:B------:R-:W-:Y:S01]  /*4fe0*/  ISETP.GE.AND P3, PT, R13.reuse, R238, PT ;  /* 0x000000ee0d00720c */ /* 0x040fe20003f66270 */
[----:B------:R-:W-:Y:S01]  /*4ff0*/  HMMA.16816.F32.BF16 R60, R24, R10, R208 ;  /* 0x0000000a183c723c */ /* 0x000fe200000418d0 */
[----:B------:R-:W-:-:S02]  /*5000*/  ISETP.LT.OR P5, PT, R13, R235, P5 ;  /* 0x000000eb0d00720c */ /* 0x000fc40002fa1670 */
[C---:B------:R-:W-:Y:S01]  /*5010*/  ISETP.LT.OR P2, PT, R13.reuse, R237, P2 ;  /* 0x000000ed0d00720c */ /* 0x040fe20001741670 */
[----:B-1----:R-:W-:Y:S01]  /*5020*/  VIADD R12, R0, 0x9 ;  /* 0x00000009000c7836 */ /* 0x002fe20000000000 */
[----:B------:R-:W-:Y:S01]  /*5030*/  ISETP.LT.OR P3, PT, R13, R234, P3 ;  /* 0x000000ea0d00720c */ /* 0x000fe20001f61670 */
[----:B------:R-:W-:Y:S01]  /*5040*/  FMUL.FTZ R13, R18, UR20 ;  /* 0x00000014120d7c20 */ /* 0x000fe20008410000 */
[----:B------:R-:W-:Y:S01]  /*5050*/  FSEL R144, R144, -INF , !P5 ;  /* 0xff80000090907808 */ /* 0x000fe20006800000 */
[----:B------:R-:W-:Y:S01]  /*5060*/  HMMA.16816.F32.BF16 R48, R28, R10, R72 ;  /* 0x0000000a1c30723c */ /* 0x000fe20000041848 */
[C---:B------:R-:W-:Y:S01]  /*5070*/  ISETP.GE.AND P4, PT, R12.reuse, R241, PT ;  /* 0x000000f10c00720c */ /* 0x040fe20003f86270 */
[----:B------:R-:W1:Y:S01]  /*5080*/  MUFU.TANH R88, R13 ;  /* 0x0000000d00587308 */ /* 0x000e620000002400 */
[C---:B------:R-:W-:Y:S02]  /*5090*/  ISETP.GE.AND P6, PT, R12.reuse, R239, PT ;  /* 0x000000ef0c00720c */ /* 0x040fe40003fc6270 */
[----:B------:R-:W-:Y:S01]  /*50a0*/  ISETP.GE.AND P0, PT, R12, R240, PT ;  /* 0x000000f00c00720c */ /* 0x000fe20003f06270 */
[----:B--2---:R-:W-:Y:S01]  /*50b0*/  VIADD R8, R0, 0x10 ;  /* 0x0000001000087836 */ /* 0x004fe20000000000 */
[----:B------:R-:W-:Y:S01]  /*50c0*/  ISETP.GE.AND P1, PT, R12, R238, PT ;  /* 0x000000ee0c00720c */ /* 0x000fe20003f26270 */
[----:B------:R-:W-:Y:S01]  /*50d0*/  FMUL.FTZ R10, R34, UR20 ;  /* 0x00000014220a7c20 */ /* 0x000fe20008410000 */
[C---:B------:R-:W-:Y:S01]  /*50e0*/  ISETP.LT.OR P4, PT, R12.reuse, R236, P4 ;  /* 0x000000ec0c00720c */ /* 0x040fe20002781670 */
[----:B-----5:R-:W-:Y:S01]  /*50f0*/  HMMA.16816.F32.BF16 R68, R24, R44, R244 ;  /* 0x0000002c1844723c */ /* 0x020fe200000418f4 */
[C---:B------:R-:W-:Y:S01]  /*5100*/  ISETP.LT.OR P6, PT, R12.reuse, R235, P6 ;  /* 0x000000eb0c00720c */ /* 0x040fe200037c1670 */
[----:B------:R2:W-:Y:S01]  /*5110*/  MUFU.TANH R85, R10 ;  /* 0x0000000a00557308 */ /* 0x0005e20000002400 */
[----:B------:R-:W-:-:S02]  /*5120*/  ISETP.LT.OR P0, PT, R12, R237, P0 ;  /* 0x000000ed0c00720c */ /* 0x000fc40000701670 */
[----:B------:R-:W-:Y:S01]  /*5130*/  ISETP.LT.OR P1, PT, R12, R234, P1 ;  /* 0x000000ea0c00720c */ /* 0x000fe20000f21670 */
[----:B------:R-:W-:Y:S01]  /*5140*/  FMUL.FTZ R12, R17, UR20 ;  /* 0x00000014110c7c20 */ /* 0x000fe20008410000 */
[----:B------:R-:W-:Y:S01]  /*5150*/  ISETP.GE.AND P5, PT, R8, R241, PT ;  /* 0x000000f10800720c */ /* 0x000fe20003fa6270 */
[----:B------:R-:W-:Y:S01]  /*5160*/  HMMA.16816.F32.BF16 R80, R24, R46, R152 ;  /* 0x0000002e1850723c */ /* 0x000fe20000041898 */
[----:B------:R-:W-:Y:S01]  /*5170*/  FSEL R138, R138, -INF , !P3 ;  /* 0xff8000008a8a7808 */ /* 0x000fe20005800000 */
[----:B------:R5:W1:Y:S01]  /*5180*/  MUFU.TANH R110, R12 ;  /* 0x0000000c006e7308 */ /* 0x000a620000002400 */
[----:B------:R-:W-:Y:S02]  /*5190*/  FSEL R118, R95, -INF , !P4 ;  /* 0xff8000005f767808 */ /* 0x000fe40006000000 */
[----:B------:R-:W-:Y:S02]  /*51a0*/  FSEL R146, R146, -INF , !P6 ;  /* 0xff80000092927808 */ /* 0x000fe40007000000 */
[----:B------:R-:W-:-:S02]  /*51b0*/  ISETP.GE.AND P3, PT, R8, R239, PT ;  /* 0x000000ef0800720c */ /* 0x000fc40003f66270 */
[C---:B------:R-:W-:Y:S02]  /*51c0*/  ISETP.GE.AND P4, PT, R8.reuse, R240, PT ;  /* 0x000000f00800720c */ /* 0x040fe40003f86270 */
[C---:B------:R-:W-:Y:S01]  /*51d0*/  ISETP.GE.AND P6, PT, R8.reuse, R238, PT ;  /* 0x000000ee0800720c */ /* 0x040fe20003fc6270 */
[----:B--2---:R-:W-:Y:S01]  /*51e0*/  FMUL.FTZ R10, R35, UR20 ;  /* 0x00000014230a7c20 */ /* 0x004fe20008410000 */
[C---:B------:R-:W-:Y:S02]  /*51f0*/  ISETP.LT.OR P5, PT, R8.reuse, R236, P5 ;  /* 0x000000ec0800720c */ /* 0x040fe40002fa1670 */
[C---:B------:R-:W-:Y:S01]  /*5200*/  ISETP.LT.OR P3, PT, R8.reuse, R235, P3 ;  /* 0x000000eb0800720c */ /* 0x040fe20001f61670 */
[----:B------:R2:W-:Y:S01]  /*5210*/  MUFU.TANH R104, R10 ;  /* 0x0000000a00687308 */ /* 0x0005e20000002400 */
[C---:B------:R-:W-:Y:S01]  /*5220*/  ISETP.LT.OR P4, PT, R8.reuse, R237, P4 ;  /* 0x000000ed0800720c */ /* 0x040fe20002781670 */
[----:B-----5:R-:W-:Y:S01]  /*5230*/  FMUL.FTZ R12, R19, UR20 ;  /* 0x00000014130c7c20 */ /* 0x020fe20008410000 */
[----:B------:R-:W-:Y:S01]  /*5240*/  ISETP.LT.OR P6, PT, R8, R234, P6 ;  /* 0x000000ea0800720c */ /* 0x000fe200037c1670 */
[----:B------:R-:W-:Y:S01]  /*5250*/  FMUL.FTZ R8, R32, UR20 ;  /* 0x0000001420087c20 */ /* 0x000fe20008410000 */
[----:B------:R-:W-:-:S03]  /*5260*/  FSEL R127, R127, -INF , !P2 ;  /* 0xff8000007f7f7808 */ /* 0x000fc60005000000 */
[----:B------:R5:W1:Y:S01]  /*5270*/  MUFU.TANH R107, R12 ;  /* 0x0000000c006b7308 */ /* 0x000a620000002400 */
[----:B------:R-:W-:Y:S02]  /*5280*/  FSEL R124, R124, -INF , !P0 ;  /* 0xff8000007c7c7808 */ /* 0x000fe40004000000 */
[----:B------:R-:W-:Y:S02]  /*5290*/  FSEL R136, R136, -INF , !P1 ;  /* 0xff80000088887808 */ /* 0x000fe40004800000 */
[----:B------:R-:W-:Y:S02]  /*52a0*/  FSEL R115, R108, -INF , !P5 ;  /* 0xff8000006c737808 */ /* 0x000fe40006800000 */
[C---:B------:R-:W-:Y:S01]  /*52b0*/  ISETP.GE.AND P2, PT, R9.reuse, R241, PT ;  /* 0x000000f10900720c */ /* 0x040fe20003f46270 */
[----:B------:R3:W1:Y:S01]  /*52c0*/  MUFU.TANH R95, R8 ;  /* 0x00000008005f7308 */ /* 0x0006620000002400 */
[C---:B------:R-:W-:Y:S01]  /*52d0*/  ISETP.GE.AND P0, PT, R9.reuse, R239, PT ;  /* 0x000000ef0900720c */ /* 0x040fe20003f06270 */
[----:B--2---:R-:W-:Y:S01]  /*52e0*/  FMUL.FTZ R10, R40, UR20 ;  /* 0x00000014280a7c20 */ /* 0x004fe20008410000 */
[----:B------:R-:W-:-:S02]  /*52f0*/  ISETP.GE.AND P1, PT, R9, R240, PT ;  /* 0x000000f00900720c */ /* 0x000fc40003f26270 */
[C---:B------:R-:W-:Y:S02]  /*5300*/  ISETP.GE.AND P5, PT, R9.reuse, R238, PT ;  /* 0x000000ee0900720c */ /* 0x040fe40003fa6270 */
[C---:B------:R-:W-:Y:S01]  /*5310*/  ISETP.LT.OR P2, PT, R9.reuse, R236, P2 ;  /* 0x000000ec0900720c */ /* 0x040fe20001741670 */
[----:B------:R2:W1:Y:S01]  /*5320*/  MUFU.TANH R97, R10 ;  /* 0x0000000a00617308 */ /* 0x0004620000002400 */
[----:B-----5:R-:W5:Y:S01]  /*5330*/  LDSM.16.M88.4 R12, [R220+0x2000] ;  /* 0x00200000dc0c783b */ /* 0x020f620000000200 */
[C---:B------:R-:W-:Y:S02]  /*5340*/  ISETP.LT.OR P0, PT, R9.reuse, R235, P0 ;  /* 0x000000eb0900720c */ /* 0x040fe40000701670 */
[C---:B------:R-:W-:Y:S02]  /*5350*/  ISETP.LT.OR P1, PT, R9.reuse, R237, P1 ;  /* 0x000000ed0900720c */ /* 0x040fe40000f21670 */
[----:B------:R-:W-:Y:S01]  /*5360*/  ISETP.LT.OR P5, PT, R9, R234, P5 ;  /* 0x000000ea0900720c */ /* 0x000fe20002fa1670 */
[----:B------:R-:W-:Y:S01]  /*5370*/  VIADD R9, R0, 0x18 ;  /* 0x0000001800097836 */ /* 0x000fe20000000000 */
[----:B------:R-:W-:Y:S01]  /*5380*/  FSEL R143, R143, -INF , !P3 ;  /* 0xff8000008f8f7808 */ /* 0x000fe20005800000 */
[----:B---3--:R-:W-:Y:S01]  /*5390*/  FMUL.FTZ R8, R33, UR20 ;  /* 0x0000001421087c20 */ /* 0x008fe20008410000 */
[----:B------:R-:W-:Y:S01]  /*53a0*/  FSEL R134, R134, -INF , !P6 ;  /* 0xff80000086867808 */ /* 0x000fe20007000000 */
[----:B------:R-:W3:Y:S01]  /*53b0*/  LDSM.16.M88.4 R32, [R226+0x2800] ;  /* 0x00280000e220783b */ /* 0x000ee20000000200 */
[----:B------:R-:W-:Y:S01]  /*53c0*/  FSEL R112, R162, -INF , !P2 ;  /* 0xff800000a2707808 */ /* 0x000fe20005000000 */
[----:B------:R4:W-:Y:S01]  /*53d0*/  MUFU.TANH R108, R8 ;  /* 0x00000008006c7308 */ /* 0x0009e20000002400 */
[----:B------:R-:W-:-:S02]  /*53e0*/  FSEL R145, R145, -INF , !P0 ;  /* 0xff80000091917808 */ /* 0x000fc40004000000 */
[----:B------:R-:W-:Y:S01]  /*53f0*/  ISETP.GE.AND P3, PT, R9, R241, PT ;  /* 0x000000f10900720c */ /* 0x000fe20003f66270 */
[----:B--2---:R-:W-:Y:S01]  /*5400*/  FMUL.FTZ R10, R43, UR20 ;  /* 0x000000142b0a7c20 */ /* 0x004fe20008410000 */
[C---:B------:R-:W-:Y:S02]  /*5410*/  ISETP.GE.AND P6, PT, R9.reuse, R239, PT ;  /* 0x000000ef0900720c */ /* 0x040fe40003fc6270 */
[C---:B------:R-:W-:Y:S01]  /*5420*/  ISETP.GE.AND P2, PT, R9.reuse, R240, PT ;  /* 0x000000f00900720c */ /* 0x040fe20003f46270 */
[----:B------:R-:W-:Y:S01]  /*5430*/  MUFU.TANH R100, R10 ;  /* 0x0000000a00647308 */ /* 0x000fe20000002400 */
[C---:B------:R-:W-:Y:S02]  /*5440*/  ISETP.GE.AND P0, PT, R9.reuse, R238, PT ;  /* 0x000000ee0900720c */ /* 0x040fe40003f06270 */
[C---:B------:R-:W-:Y:S02]  /*5450*/  ISETP.LT.OR P3, PT, R9.reuse, R236, P3 ;  /* 0x000000ec0900720c */ /* 0x040fe40001f61670 */
[----:B------:R-:W-:-:S02]  /*5460*/  ISETP.LT.OR P6, PT, R9, R235, P6 ;  /* 0x000000eb0900720c */ /* 0x000fc400037c1670 */
[C---:B------:R-:W-:Y:S02]  /*5470*/  ISETP.LT.OR P2, PT, R9.reuse, R237, P2 ;  /* 0x000000ed0900720c */ /* 0x040fe40001741670 */
[----:B------:R-:W-:Y:S01]  /*5480*/  ISETP.LT.OR P0, PT, R9, R234, P0 ;  /* 0x000000ea0900720c */ /* 0x000fe20000701670 */
[----:B------:R-:W-:Y:S01]  /*5490*/  FMUL.FTZ R9, R41, UR20 ;  /* 0x0000001429097c20 */ /* 0x000fe20008410000 */
[----:B----4-:R-:W-:Y:S01]  /*54a0*/  VIADD R8, R0, 0x19 ;  /* 0x0000001900087836 */ /* 0x010fe20000000000 */
[----:B------:R-:W-:Y:S02]  /*54b0*/  FSEL R121, R94, -INF , !P4 ;  /* 0xff8000005e797808 */ /* 0x000fe40006000000 */
[----:B------:R2:W-:Y:S01]  /*54c0*/  MUFU.TANH R102, R9 ;  /* 0x0000000900667308 */ /* 0x0005e20000002400 */
[----:B------:R-:W-:Y:S02]  /*54d0*/  FSEL R116, R106, -INF , !P1 ;  /* 0xff8000006a747808 */ /* 0x000fe40004800000 */
[----:B------:R-:W-:-:S02]  /*54e0*/  ISETP.GE.AND P4, PT, R8, R241, PT ;  /* 0x000000f10800720c */ /* 0x000fc40003f86270 */
[C---:B------:R-:W-:Y:S01]  /*54f0*/  ISETP.GE.AND P1, PT, R8.reuse, R239, PT ;  /* 0x000000ef0800720c */ /* 0x040fe20003f26270 */
[-C--:B-----5:R-:W-:Y:S01]  /*5500*/  HMMA.16816.F32.BF16 R16, R20, R12.reuse, R52 ;  /* 0x0000000c1410723c */ /* 0x0a0fe20000041834 */
[----:B------:R-:W4:Y:S01]  /*5510*/  LDSM.16.M88.4 R52, [R226+0x3800] ;  /* 0x00380000e234783b */ /* 0x000f220000000200 */
[C---:B------:R-:W-:Y:S02]  /*5520*/  ISETP.LT.OR P4, PT, R8.reuse, R236, P4 ;  /* 0x000000ec0800720c */ /* 0x040fe40002781670 */
[----:B------:R-:W-:Y:S02]  /*5530*/  ISETP.LT.OR P1, PT, R8, R235, P1 ;  /* 0x000000eb0800720c */ /* 0x000fe40000f21670 */
[----:B------:R-:W-:Y:S01]  /*5540*/  HMMA.16816.F32.BF16 R36, R4, R12, R56 ;  /* 0x0000000c0424723c */ /* 0x000fe20000041838 */
[----:B------:R-:W-:Y:S02]  /*5550*/  FSEL R123, R90, -INF , !P2 ;  /* 0xff8000005a7b7808 */ /* 0x000fe40005000000 */
[----:B------:R-:W-:Y:S01]  /*5560*/  FSEL R141, R141, -INF , !P6 ;  /* 0xff8000008d8d7808 */ /* 0x000fe20007000000 */
[----:B--2---:R-:W-:Y:S01]  /*5570*/  FMUL.FTZ R9, R42, UR20 ;  /* 0x000000142a097c20 */ /* 0x004fe20008410000 */
[----:B------:R-:W-:Y:S01]  /*5580*/  FSEL R131, R131, -INF , !P0 ;  /* 0xff80000083837808 */ /* 0x000fe20004000000 */
[----:B---3--:R-:W-:Y:S01]  /*5590*/  HMMA.16816.F32.BF16 R56, R24, R32, R212 ;  /* 0x000000201838723c */ /* 0x008fe200000418d4 */
[----:B------:R-:W-:Y:S01]  /*55a0*/  FSEL R109, R109, -INF , !P4 ;  /* 0xff8000006d6d7808 */ /* 0x000fe20006000000 */
[----:B------:R2:W3:Y:S01]  /*55b0*/  MUFU.TANH R84, R9 ;  /* 0x0000000900547308 */ /* 0x0004e20000002400 */
[----:B------:R-:W-:-:S02]  /*55c0*/  FSEL R142, R142, -INF , !P1 ;  /* 0xff8000008e8e7808 */ /* 0x000fc40004800000 */
[----:B------:R-:W-:Y:S01]  /*55d0*/  FSEL R132, R105, -INF , !P5 ;  /* 0xff80000069847808 */ /* 0x000fe20006800000 */
[----:B------:R-:W-:Y:S01]  /*55e0*/  HMMA.16816.F32.BF16 R64, R24, R34, R216 ;  /* 0x000000221840723c */ /* 0x000fe200000418d8 */
[----:B------:R-:W-:Y:S02]  /*55f0*/  FSEL R111, R111, -INF , !P3 ;  /* 0xff8000006f6f7808 */ /* 0x000fe40005800000 */
[----:B------:R-:W-:-:S03]  /*5600*/  ISETP.GE.AND P5, PT, R8, R240, PT ;  /* 0x000000f00800720c */ /* 0x000fc60003fa6270 */
[----:B------:R-:W-:Y:S01]  /*5610*/  FMUL.FTZ R10, R16, UR20 ;  /* 0x00000014100a7c20 */ /* 0x000fe20008410000 */
[C---:B------:R-:W-:Y:S01]  /*5620*/  ISETP.GE.AND P3, PT, R8.reuse, R238, PT ;  /* 0x000000ee0800720c */ /* 0x040fe20003f66270 */
[----:B------:R-:W-:Y:S01]  /*5630*/  HMMA.16816.F32.BF16 R40, R28, R32, R184 ;  /* 0x000000201c28723c */ /* 0x000fe200000418b8 */
[C---:B------:R-:W-:Y:S01]  /*5640*/  ISETP.LT.OR P5, PT, R8.reuse, R237, P5 ;  /* 0x000000ed0800720c */ /* 0x040fe20002fa1670 */
[----:B------:R5:W3:Y:S01]  /*5650*/  MUFU.TANH R90, R10 ;  /* 0x0000000a005a7308 */ /* 0x000ae20000002400 */
[----:B------:R-:W-:Y:S01]  /*5660*/  ISETP.LT.OR P3, PT, R8, R234, P3 ;  /* 0x000000ea0800720c */ /* 0x000fe20001f61670 */
[C---:B------:R-:W-:Y:S01]  /*5670*/  VIADD R8, R0.reuse, 0x21 ;  /* 0x0000002100087836 */ /* 0x040fe20000000000 */
[----:B------:R-:W-:Y:S01]  /*5680*/  FSEL R120, R91, -INF , !P5 ;  /* 0xff8000005b787808 */ /* 0x000fe20006800000 */
[----:B--2---:R-:W-:Y:S01]  /*5690*/  VIADD R9, R0, 0x20 ;  /* 0x0000002000097836 */ /* 0x004fe20000000000 */
[----:B------:R-:W-:Y:S02]  /*56a0*/  FSEL R137, R137, -INF , !P3 ;  /* 0xff80000089897808 */ /* 0x000fe40005800000 */
[----:B------:R-:W-:-:S02]  /*56b0*/  ISETP.GE.AND P2, PT, R8, R241, PT ;  /* 0x000000f10800720c */ /* 0x000fc40003f46270 */
[C---:B------:R-:W-:Y:S02]  /*56c0*/  ISETP.GE.AND P6, PT, R9.reuse, R241, PT ;  /* 0x000000f10900720c */ /* 0x040fe40003fc6270 */
[C---:B------:R-:W-:Y:S02]  /*56d0*/  ISETP.GE.AND P0, PT, R9.reuse, R239, PT ;  /* 0x000000ef0900720c */ /* 0x040fe40003f06270 */
[C---:B------:R-:W-:Y:S01]  /*56e0*/  ISETP.GE.AND P4, PT, R9.reuse, R240, PT ;  /* 0x000000f00900720c */ /* 0x040fe20003f86270 */
[C---:B----4-:R-:W-:Y:S01]  /*56f0*/  HMMA.16816.F32.BF16 R72, R24.reuse, R52, R228 ;  /* 0x000000341848723c */ /* 0x050fe200000418e4 */
[----:B------:R-:W-:Y:S01]  /*5700*/  ISETP.GE.AND P1, PT, R9, R238, PT ;  /* 0x000000ee0900720c */ /* 0x000fe20003f26270 */
[----:B-----5:R-:W-:Y:S01]  /*5710*/  FMUL.FTZ R10, R17, UR20 ;  /* 0x00000014110a7c20 */ /* 0x020fe20008410000 */
[C---:B------:R-:W-:Y:S02]  /*5720*/  ISETP.LT.OR P6, PT, R9.reuse, R236, P6 ;  /* 0x000000ec0900720c */ /* 0x040fe400037c1670 */
[C---:B------:R-:W-:Y:S01]  /*5730*/  ISETP.LT.OR P0, PT, R9.reuse, R235, P0 ;  /* 0x000000eb0900720c */ /* 0x040fe20000701670 */
[----:B------:R2:W-:Y:S01]  /*5740*/  MUFU.TANH R105, R10 ;  /* 0x0000000a00697308 */ /* 0x0005e20000002400 */
[C---:B------:R-:W-:Y:S01]  /*5750*/  ISETP.LT.OR P4, PT, R9.reuse, R237, P4 ;  /* 0x000000ed0900720c */ /* 0x040fe20002781670 */
[----:B------:R-:W-:Y:S01]  /*5760*/  HMMA.16816.F32.BF16 R76, R24, R54, R156 ;  /* 0x00000036184c723c */ /* 0x000fe2000004189c */
[----:B------:R-:W-:Y:S01]  /*5770*/  ISETP.LT.OR P1, PT, R9, R234, P1 ;  /* 0x000000ea0900720c */ /* 0x000fe20000f21670 */
[----:B------:R-:W-:Y:S01]  /*5780*/  FMUL.FTZ R9, R19, UR20 ;  /* 0x0000001413097c20 */ /* 0x000fe20008410000 */
[----:B------:R-:W-:-:S02]  /*5790*/  ISETP.GE.AND P5, PT, R8, R239, PT ;  /* 0x000000ef0800720c */ /* 0x000fc40003fa6270 */
[C---:B------:R-:W-:Y:S01]  /*57a0*/  ISETP.LT.OR P2, PT, R8.reuse, R236, P2 ;  /* 0x000000ec0800720c */ /* 0x040fe20001741670 */
[----:B------:R-:W-:Y:S01]  /*57b0*/  HMMA.16816.F32.BF16 R24, R20, R14, R48 ;  /* 0x0000000e1418723c */ /* 0x000fe20000041830 */
[----:B------:R4:W-:Y:S01]  /*57c0*/  MUFU.TANH R106, R9 ;  /* 0x00000009006a7308 */ /* 0x0009e20000002400 */
[----:B------:R-:W-:Y:S02]  /*57d0*/  ISETP.LT.OR P5, PT, R8, R235, P5 ;  /* 0x000000eb0800720c */ /* 0x000fe40002fa1670 */
[----:B------:R-:W-:Y:S02]  /*57e0*/  FSEL R159, R103, -INF , !P0 ;  /* 0xff800000679f7808 */ /* 0x000fe40004000000 */
[----:B------:R-:W-:Y:S01]  /*57f0*/  FSEL R162, R99, -INF , !P1 ;  /* 0xff80000063a27808 */ /* 0x000fe20004800000 */
[----:B------:R-:W-:Y:S01]  /*5800*/  HMMA.16816.F32.BF16 R48, R28, R52, R192 ;  /* 0x000000341c30723c */ /* 0x000fe200000418c0 */
[----:B------:R-:W-:Y:S01]  /*5810*/  FSEL R156, R164, -INF , !P2 ;  /* 0xff800000a49c7808 */ /* 0x000fe20005000000 */
[----:B--2---:R-:W-:Y:S01]  /*5820*/  FMUL.FTZ R10, R18, UR20 ;  /* 0x00000014120a7c20 */ /* 0x004fe20008410000 */
[----:B------:R-:W-:Y:S01]  /*5830*/  FSEL R157, R163, -INF , !P5 ;  /* 0xff800000a39d7808 */ /* 0x000fe20006800000 */
[----:B------:R-:W2:Y:S01]  /*5840*/  LDSM.16.M88.4 R16, [R220+0x2800] ;  /* 0x00280000dc10783b */ /* 0x000ea20000000200 */
[----:B------:R-:W-:Y:S01]  /*5850*/  FSEL R161, R161, -INF , !P6 ;  /* 0xff800000a1a17808 */ /* 0x000fe20007000000 */
[----:B------:R5:W3:Y:S01]  /*5860*/  MUFU.TANH R94, R10 ;  /* 0x0000000a005e7308 */ /* 0x000ae20000002400 */
[----:B------:R-:W-:-:S02]  /*5870*/  ISETP.GE.AND P3, PT, R8, R240, PT ;  /* 0x000000f00800720c */ /* 0x000fc40003f66270 */
[----:B------:R-:W-:Y:S01]  /*5880*/  ISETP.GE.AND P6, PT, R8, R238, PT ;  /* 0x000000ee0800720c */ /* 0x000fe20003fc6270 */
[----:B----4-:R-:W-:Y:S01]  /*5890*/  VIADD R9, R0, 0x28 ;  /* 0x0000002800097836 */ /* 0x010fe20000000000 */
[C---:B------:R-:W-:Y:S02]  /*58a0*/  ISETP.LT.OR P3, PT, R8.reuse, R237, P3 ;  /* 0x000000ed0800720c */ /* 0x040fe40001f61670 */
[----:B------:R-:W-:Y:S01]  /*58b0*/  ISETP.LT.OR P6, PT, R8, R234, P6 ;  /* 0x000000ea0800720c */ /* 0x000fe200037c1670 */
[----:B------:R-:W-:Y:S01]  /*58c0*/  VIADD R8, R0, 0x29 ;  /* 0x0000002900087836 */ /* 0x000fe20000000000 */
[----:B------:R-:W-:Y:S02]  /*58d0*/  ISETP.GE.AND P0, PT, R9, R241, PT ;  /* 0x000000f10900720c */ /* 0x000fe40003f06270 */
[----:B------:R-:W-:Y:S01]  /*58e0*/  FMUL.FTZ R12, R27, UR20 ;  /* 0x000000141b0c7c20 */ /* 0x000fe20008410000 */
[----:B------:R-:W-:Y:S01]  /*58f0*/  ISETP.GE.AND P1, PT, R9, R239, PT ;  /* 0x000000ef0900720c */ /* 0x000fe20003f26270 */
[----:B------:R-:W-:Y:S01]  /*5900*/  FMUL.FTZ R11, R25, UR20 ;  /* 0x00000014190b7c20 */ /* 0x000fe20008410000 */
[----:B------:R-:W-:-:S02]  /*5910*/  ISETP.GE.AND P2, PT, R9, R240, PT ;  /* 0x000000f00900720c */ /* 0x000fc40003f46270 */
[C---:B------:R-:W-:Y:S01]  /*5920*/  ISETP.GE.AND P5, PT, R9.reuse, R238, PT ;  /* 0x000000ee0900720c */ /* 0x040fe20003fa6270 */
[----:B-----5:R-:W-:Y:S01]  /*5930*/  FMUL.FTZ R10, R36, UR20 ;  /* 0x00000014240a7c20 */ /* 0x020fe20008410000 */
[C---:B------:R-:W-:Y:S02]  /*5940*/  ISETP.LT.OR P0, PT, R9.reuse, R236, P0 ;  /* 0x000000ec0900720c */ /* 0x040fe40000701670 */
[C---:B------:R-:W-:Y:S01]  /*5950*/  ISETP.LT.OR P1, PT, R9.reuse, R235, P1 ;  /* 0x000000eb0900720c */ /* 0x040fe20000f21670 */
[----:B------:R4:W5:Y:S01]  /*5960*/  MUFU.TANH R91, R10 ;  /* 0x0000000a005b7308 */ /* 0x0009620000002400 */
[C---:B------:R-:W-:Y:S02]  /*5970*/  ISETP.LT.OR P2, PT, R9.reuse, R237, P2 ;  /* 0x000000ed0900720c */ /* 0x040fe40001741670 */
[----:B------:R-:W-:Y:S01]  /*5980*/  ISETP.LT.OR P5, PT, R9, R234, P5 ;  /* 0x000000ea0900720c */ /* 0x000fe20002fa1670 */
[----:B------:R-:W-:Y:S01]  /*5990*/  FMUL.FTZ R9, R39, UR20 ;  /* 0x0000001427097c20 */ /* 0x000fe20008410000 */
[----:B------:R-:W-:-:S02]  /*59a0*/  FSEL R160, R160, -INF , !P4 ;  /* 0xff800000a0a07808 */ /* 0x000fc40006000000 */
[----:B------:R-:W-:Y:S01]  /*59b0*/  FSEL R155, R150, -INF , !P3 ;  /* 0xff800000969b7808 */ /* 0x000fe20005800000 */
[----:B------:R1:W-:Y:S01]  /*59c0*/  MUFU.TANH R99, R9 ;  /* 0x0000000900637308 */ /* 0x0003e20000002400 */
[C---:B------:R-:W-:Y:S02]  /*59d0*/  ISETP.GE.AND P4, PT, R8.reuse, R241, PT ;  /* 0x000000f10800720c */ /* 0x040fe40003f86270 */
[----:B------:R-:W-:Y:S02]  /*59e0*/  ISETP.GE.AND P3, PT, R8, R239, PT ;  /* 0x000000ef0800720c */ /* 0x000fe40003f66270 */
[----:B------:R-:W-:Y:S02]  /*59f0*/  FSEL R158, R98, -INF , !P6 ;  /* 0xff800000629e7808 */ /* 0x000fe40007000000 */
[----:B------:R-:W-:Y:S01]  /*5a00*/  FSEL R152, R101, -INF , !P2 ;  /* 0xff80000065987808 */ /* 0x000fe20005000000 */
[----:B----4-:R-:W-:Y:S01]  /*5a10*/  FMUL.FTZ R10, R37, UR20 ;  /* 0x00000014250a7c20 */ /* 0x010fe20008410000 */
[----:B------:R-:W-:Y:S01]  /*5a20*/  ISETP.LT.OR P4, PT, R8, R236, P4 ;  /* 0x000000ec0800720c */ /* 0x000fe20002781670 */
[----:B------:R-:W-:Y:S01]  /*5a30*/  MUFU.TANH R101, R12 ;  /* 0x0000000c00657308 */ /* 0x000fe20000002400 */
[----:B------:R-:W-:-:S02]  /*5a40*/  FSEL R154, R93, -INF , !P0 ;  /* 0xff8000005d9a7808 */ /* 0x000fc40004000000 */
[C---:B------:R-:W-:Y:S02]  /*5a50*/  ISETP.LT.OR P3, PT, R8.reuse, R235, P3 ;  /* 0x000000eb0800720c */ /* 0x040fe40001f61670 */
[----:B------:R-:W-:Y:S01]  /*5a60*/  ISETP.GE.AND P6, PT, R8, R240, PT ;  /* 0x000000f00800720c */ /* 0x000fe20003fc6270 */
[----:B-1----:R-:W-:Y:S01]  /*5a70*/  FMUL.FTZ R9, R24, UR20 ;  /* 0x0000001418097c20 */ /* 0x002fe20008410000 */
[----:B------:R-:W-:Y:S01]  /*5a80*/  ISETP.GE.AND P0, PT, R8, R238, PT ;  /* 0x000000ee0800720c */ /* 0x000fe20003f06270 */
[----:B------:R1:W-:Y:S01]  /*5a90*/  MUFU.TANH R103, R10 ;  /* 0x0000000a00677308 */ /* 0x0003e20000002400 */
[----:B------:R-:W-:Y:S02]  /*5aa0*/  FSEL R151, R151, -INF , !P1 ;  /* 0xff80000097977808 */ /* 0x000fe40004800000 */
[----:B------:R-:W-:Y:S02]  /*5ab0*/  FSEL R153, R89, -INF , !P5 ;  /* 0xff80000059997808 */ /* 0x000fe40006800000 */
[----:B------:R-:W-:-:S02]  /*5ac0*/  FSEL R148, R148, -INF , !P4 ;  /* 0xff80000094947808 */ /* 0x000fc40006000000 */
[----:B------:R-:W-:Y:S01]  /*5ad0*/  FSEL R149, R149, -INF , !P3 ;  /* 0xff80000095957808 */ /* 0x000fe20005800000 */
[----:B------:R4:W-:Y:S01]  /*5ae0*/  MUFU.TANH R98, R9 ;  /* 0x0000000900627308 */ /* 0x0009e20000002400 */
[C---:B------:R-:W-:Y:S02]  /*5af0*/  ISETP.LT.OR P6, PT, R8.reuse, R237, P6 ;  /* 0x000000ed0800720c */ /* 0x040fe400037c1670 */
[----:B------:R-:W-:Y:S01]  /*5b00*/  ISETP.LT.OR P0, PT, R8, R234, P0 ;  /* 0x000000ea0800720c */ /* 0x000fe20000701670 */
[----:B------:R-:W-:Y:S01]  /*5b10*/  VIADD R8, R0, 0x31 ;  /* 0x0000003100087836 */ /* 0x000fe20000000000 */
[----:B------:R-:W-:Y:S02]  /*5b20*/  FSEL R147, R147, -INF , !P6 ;  /* 0xff80000093937808 */ /* 0x000fe40007000000 */
[----:B------:R-:W-:Y:S01]  /*5b30*/  FSEL R150, R113, -INF , !P0 ;  /* 0xff80000071967808 */ /* 0x000fe20004000000 */
[----:B------:R3:W-:Y:S01]  /*5b40*/  MUFU.TANH R93, R11 ;  /* 0x0000000b005d7308 */ /* 0x0007e20000002400 */
[----:B-1----:R-:W-:Y:S01]  /*5b50*/  FMUL.FTZ R10, R38, UR20 ;  /* 0x00000014260a7c20 */ /* 0x002fe20008410000 */
[C---:B------:R-:W-:Y:S01]  /*5b60*/  ISETP.GE.AND P2, PT, R8.reuse, R241, PT ;  /* 0x000000f10800720c */ /* 0x040fe20003f46270 */
[----:B------:R-:W-:Y:S01]  /*5b70*/  HMMA.16816.F32.BF16 R36, R4, R14, R60 ;  /* 0x0000000e0424723c */ /* 0x000fe2000004183c */
[----:B------:R-:W-:-:S02]  /*5b80*/  ISETP.GE.AND P6, PT, R8, R239, PT ;  /* 0x000000ef0800720c */ /* 0x000fc40003fc6270 */
[C---:B------:R-:W-:Y:S02]  /*5b90*/  ISETP.LT.OR P2, PT, R8.reuse, R236, P2 ;  /* 0x000000ec0800720c */ /* 0x040fe40001741670 */
[----:B------:R-:W-:Y:S01]  /*5ba0*/  ISETP.GE.AND P0, PT, R8, R240, PT ;  /* 0x000000f00800720c */ /* 0x000fe20003f06270 */
[----:B----4-:R-:W-:Y:S01]  /*5bb0*/  VIADD R9, R0, 0x30 ;  /* 0x0000003000097836 */ /* 0x010fe20000000000 */
[----:B--2---:R-:W-:Y:S01]  /*5bc0*/  HMMA.16816.F32.BF16 R12, R20, R16, R40 ;  /* 0x00000010140c723c */ /* 0x004fe20000041828 */
[C---:B------:R-:W-:Y:S01]  /*5bd0*/  ISETP.LT.OR P6, PT, R8.reuse, R235, P6 ;  /* 0x000000eb0800720c */ /* 0x040fe200037c1670 */
[----:B------:R1:W2:Y:S01]  /*5be0*/  MUFU.TANH R86, R10 ;  /* 0x0000000a00567308 */ /* 0x0002a20000002400 */
[----:B------:R-:W-:Y:S02]  /*5bf0*/  ISETP.LT.OR P0, PT, R8, R237, P0 ;  /* 0x000000ed0800720c */ /* 0x000fe40000701670 */
[C---:B------:R-:W-:Y:S01]  /*5c00*/  ISETP.GE.AND P1, PT, R9.reuse, R241, PT ;  /* 0x000000f10900720c */ /* 0x040fe20003f26270 */
[----:B------:R-:W-:Y:S01]  /*5c10*/  HMMA.16816.F32.BF16 R40, R28, R46, R204 ;  /* 0x0000002e1c28723c */ /* 0x000fe200000418cc */
[----:B------:R-:W-:-:S02]  /*5c20*/  ISETP.GE.AND P5, PT, R9, R239, PT ;  /* 0x000000ef0900720c */ /* 0x000fc40003fa6270 */
[C---:B------:R-:W-:Y:S02]  /*5c30*/  ISETP.GE.AND P4, PT, R9.reuse, R240, PT ;  /* 0x000000f00900720c */ /* 0x040fe40003f86270 */
[C---:B------:R-:W-:Y:S02]  /*5c40*/  ISETP.GE.AND P3, PT, R9.reuse, R238, PT ;  /* 0x000000ee0900720c */ /* 0x040fe40003f66270 */
[C---:B------:R-:W-:Y:S02]  /*5c50*/  ISETP.LT.OR P1, PT, R9.reuse, R236, P1 ;  /* 0x000000ec0900720c */ /* 0x040fe40000f21670 */
[C---:B------:R-:W-:Y:S02]  /*5c60*/  ISETP.LT.OR P5, PT, R9.reuse, R235, P5 ;  /* 0x000000eb0900720c */ /* 0x040fe40002fa1670 */
[C---:B------:R-:W-:Y:S01]  /*5c70*/  ISETP.LT.OR P4, PT, R9.reuse, R237, P4 ;  /* 0x000000ed0900720c */ /* 0x040fe20002781670 */
[----:B---3--:R-:W-:Y:S01]  /*5c80*/  FMUL.FTZ R11, R38, UR20 ;  /* 0x00000014260b7c20 */ /* 0x008fe20008410000 */
[----:B------:R-:W-:Y:S01]  /*5c90*/  ISETP.LT.OR P3, PT, R9, R234, P3 ;  /* 0x000000ea0900720c */ /* 0x000fe20001f61670 */
[----:B------:R-:W-:Y:S01]  /*5ca0*/  FMUL.FTZ R9, R36, UR20 ;  /* 0x0000001424097c20 */ /* 0x000fe20008410000 */
[----:B------:R-:W-:Y:S01]  /*5cb0*/  FSEL R183, R92, -INF , !P1 ;  /* 0xff8000005cb77808 */ /* 0x000fe20004800000 */
[----:B-1----:R-:W-:Y:S01]  /*5cc0*/  FMUL.FTZ R10, R26, UR20 ;  /* 0x000000141a0a7c20 */ /* 0x002fe20008410000 */
[----:B------:R-:W-:Y:S01]  /*5cd0*/  ISETP.GE.AND P1, PT, R8, R238, PT ;  /* 0x000000ee0800720c */ /* 0x000fe20003f26270 */
[----:B------:R1:W-:Y:S01]  /*5ce0*/  MUFU.TANH R87, R9 ;  /* 0x0000000900577308 */ /* 0x0003e20000002400 */
[----:B------:R-:W-:Y:S01]  /*5cf0*/  HMMA.16816.F32.BF16 R24, R28, R34, R188 ;  /* 0x000000221c18723c */ /* 0x000fe200000418bc */
[----:B------:R-:W-:-:S02]  /*5d00*/  FSEL R180, R139, -INF , !P5 ;  /* 0xff8000008bb47808 */ /* 0x000fc40006800000 */
[----:B------:R-:W-:Y:S01]  /*5d10*/  ISETP.LT.OR P1, PT, R8, R234, P1 ;  /* 0x000000ea0800720c */ /* 0x000fe20000f21670 */
[----:B------:R-:W-:Y:S01]  /*5d20*/  FMUL.FTZ R8, R37, UR20 ;  /* 0x0000001425087c20 */ /* 0x000fe20008410000 */
[----:B------:R-:W-:Y:S01]  /*5d30*/  FSEL R185, R88, -INF , !P3 ;  /* 0xff80000058b97808 */ /* 0x000fe20005800000 */
[----:B------:R-:W-:Y:S01]  /*5d40*/  HMMA.16816.F32.BF16 R32, R4, R16, R56 ;  /* 0x000000100420723c */ /* 0x000fe20000041838 */
[----:B------:R-:W-:Y:S01]  /*5d50*/  FSEL R174, R140, -INF , !P2 ;  /* 0xff8000008cae7808 */ /* 0x000fe20005000000 */
[----:B------:R3:W-:Y:S01]  /*5d60*/  MUFU.TANH R92, R8 ;  /* 0x00000008005c7308 */ /* 0x0007e20000002400 */
[----:B------:R-:W-:Y:S02]  /*5d70*/  FSEL R175, R114, -INF , !P6 ;  /* 0xff80000072af7808 */ /* 0x000fe40007000000 */
[----:B------:R-:W-:Y:S02]  /*5d80*/  FSEL R182, R96, -INF , !P4 ;  /* 0xff80000060b67808 */ /* 0x000fe40006000000 */
[----:B------:R-:W-:Y:S01]  /*5d90*/  FSEL R171, R110, -INF , !P0 ;  /* 0xff8000006eab7808 */ /* 0x000fe20004000000 */
[C---:B------:R-:W-:Y:S01]  /*5da0*/  VIADD R17, R0.reuse, 0x49 ;  /* 0x0000004900117836 */ /* 0x040fe20000000000 */
[----:B------:R-:W-:Y:S01]  /*5db0*/  FSEL R177, R107, -INF , !P1 ;  /* 0xff8000006bb17808 */ /* 0x000fe20004800000 */
[C---:B-1----:R-:W-:Y:S01]  /*5dc0*/  VIADD R9, R0.reuse, 0x38 ;  /* 0x0000003800097836 */ /* 0x042fe20000000000 */
[----:B------:R1:W-:Y:S01]  /*5dd0*/  MUFU.TANH R89, R10 ;  /* 0x0000000a00597308 */ /* 0x0003e20000002400 */
[----:B------:R-:W-:-:S03]  /*5de0*/  VIADD R16, R0, 0x50 ;  /* 0x0000005000107836 */ /* 0x000fc60000000000 */
[C---:B------:R-:W-:Y:S02]  /*5df0*/  ISETP.GE.AND P5, PT, R9.reuse, R241, PT ;  /* 0x000000f10900720c */ /* 0x040fe40003fa6270 */
[C---:B------:R-:W-:Y:S01]  /*5e00*/  ISETP.GE.AND P3, PT, R9.reuse, R239, PT ;  /* 0x000000ef0900720c */ /* 0x040fe20003f66270 */
[----:B------:R-:W-:Y:S01]  /*5e10*/  HMMA.16816.F32.BF16 R24, R20, R18, R24 ;  /* 0x000000121418723c */ /* 0x000fe20000041818 */
[C---:B------:R-:W-:Y:S01]  /*5e20*/  ISETP.GE.AND P2, PT, R9.reuse, R240, PT ;  /* 0x000000f00900720c */ /* 0x040fe20003f46270 */
[----:B---3--:R-:W-:Y:S01]  /*5e30*/  VIADD R8, R0, 0x39 ;  /* 0x0000003900087836 */ /* 0x008fe20000000000 */
[C---:B------:R-:W-:Y:S01]  /*5e40*/  ISETP.GE.AND P6, PT, R9.reuse, R238, PT ;  /* 0x000000ee0900720c */ /* 0x040fe20003fc6270 */
[----:B------:R3:W4:Y:S01]  /*5e50*/  MUFU.TANH R62, R11 ;  /* 0x0000000b003e7308 */ /* 0x0007220000002400 */
[C---:B------:R-:W-:Y:S02]  /*5e60*/  ISETP.LT.OR P5, PT, R9.reuse, R236, P5 ;  /* 0x000000ec0900720c */ /* 0x040fe40002fa1670 */
[----:B------:R-:W-:-:S02]  /*5e70*/  ISETP.LT.OR P3, PT, R9, R235, P3 ;  /* 0x000000eb0900720c */ /* 0x000fc40001f61670 */
[----:B------:R-:W-:Y:S01]  /*5e80*/  ISETP.LT.OR P2, PT, R9, R237, P2 ;  /* 0x000000ed0900720c */ /* 0x000fe20001741670 */
[----:B-1----:R-:W-:Y:S01]  /*5e90*/  FMUL.FTZ R10, R39, UR20 ;  /* 0x00000014270a7c20 */ /* 0x002fe20008410000 */
[----:B------:R-:W-:Y:S01]  /*5ea0*/  ISETP.LT.OR P6, PT, R9, R234, P6 ;  /* 0x000000ea0900720c */ /* 0x000fe200037c1670 */
[----:B------:R-:W-:Y:S01]  /*5eb0*/  FMUL.FTZ R9, R12, UR20 ;  /* 0x000000140c097c20 */ /* 0x000fe20008410000 */
[----:B------:R-:W-:Y:S01]  /*5ec0*/  ISETP.GE.AND P4, PT, R8, R241, PT ;  /* 0x000000f10800720c */ /* 0x000fe20003f86270 */
[----:B------:R1:W-:Y:S01]  /*5ed0*/  MUFU.TANH R96, R10 ;  /* 0x0000000a00607308 */ /* 0x0003e20000002400 */
[----:B------:R-:W-:Y:S01]  /*5ee0*/  FSEL R166, R95, -INF , !P5 ;  /* 0xff8000005fa67808 */ /* 0x000fe20006800000 */
[----:B------:R-:W-:Y:S01]  /*5ef0*/  VIADD R12, R0, 0x48 ;  /* 0x00000048000c7836 */ /* 0x000fe20000000000 */
[C---:B------:R-:W-:Y:S01]  /*5f00*/  ISETP.LT.OR P4, PT, R8.reuse, R236, P4 ;  /* 0x000000ec0800720c */ /* 0x040fe20002781670 */
[----:B------:R-:W-:Y:S01]  /*5f10*/  HMMA.16816.F32.BF16 R36, R28, R44, R196 ;  /* 0x0000002c1c24723c */ /* 0x000fe200000418c4 */
[----:B------:R-:W-:-:S02]  /*5f20*/  ISETP.GE.AND P0, PT, R8, R239, PT ;  /* 0x000000ef0800720c */ /* 0x000fc40003f06270 */
[C---:B------:R-:W-:Y:S01]  /*5f30*/  ISETP.GE.AND P1, PT, R8.reuse, R240, PT ;  /* 0x000000f00800720c */ /* 0x040fe20003f26270 */
[----:B------:R5:W-:Y:S01]  /*5f40*/  MUFU.TANH R88, R9 ;  /* 0x0000000900587308 */ /* 0x000be20000002400 */
[----:B------:R-:W-:Y:S01]  /*5f50*/  ISETP.GE.AND P5, PT, R8, R238, PT ;  /* 0x000000ee0800720c */ /* 0x000fe20003fa6270 */
[----:B---3--:R-:W-:Y:S01]  /*5f60*/  FMUL.FTZ R11, R14, UR20 ;  /* 0x000000140e0b7c20 */ /* 0x008fe20008410000 */
[----:B------:R-:W-:Y:S01]  /*5f70*/  FSEL R165, R85, -INF , !P3 ;  /* 0xff80000055a57808 */ /* 0x000fe20005800000 */
[----:B------:R-:W-:Y:S01]  /*5f80*/  HMMA.16816.F32.BF16 R28, R28, R54, R200 ;  /* 0x000000361c1c723c */ /* 0x000fe200000418c8 */
[C---:B------:R-:W-:Y:S02]  /*5f90*/  ISETP.LT.OR P0, PT, R8.reuse, R235, P0 ;  /* 0x000000eb0800720c */ /* 0x040fe40000701670 */
[C---:B------:R-:W-:Y:S01]  /*5fa0*/  ISETP.LT.OR P1, PT, R8.reuse, R237, P1 ;  /* 0x000000ed0800720c */ /* 0x040fe20000f21670 */
[----:B------:R-:W-:Y:S01]  /*5fb0*/  MUFU.TANH R85, R11 ;  /* 0x0000000b00557308 */ /* 0x000fe20000002400 */
[----:B------:R-:W-:Y:S01]  /*5fc0*/  ISETP.LT.OR P5, PT, R8, R234, P5 ;  /* 0x000000ea0800720c */ /* 0x000fe20002fa1670 */
[----:B------:R-:W-:Y:S01]  /*5fd0*/  VIADD R8, R0, 0x41 ;  /* 0x0000004100087836 */ /* 0x000fe20000000000 */
[----:B------:R-:W-:Y:S01]  /*5fe0*/  FSEL R164, R97, -INF , !P2 ;  /* 0xff80000061a47808 */ /* 0x000fe20005000000 */
[----:B-1----:R-:W-:Y:S01]  /*5ff0*/  FMUL.FTZ R10, R13, UR20 ;  /* 0x000000140d0a7c20 */ /* 0x002fe20008410000 */
[----:B------:R-:W-:Y:S01]  /*6000*/  FSEL R167, R84, -INF , !P6 ;  /* 0xff80000054a77808 */ /* 0x000fe20007000000 */
[----:B------:R-:W-:Y:S01]  /*6010*/  FMUL.FTZ R13, R35, UR20 ;  /* 0x00000014230d7c20 */ /* 0x000fe20008410000 */
[----:B------:R-:W-:Y:S01]  /*6020*/  FSEL R139, R108, -INF , !P4 ;  /* 0xff8000006c8b7808 */ /* 0x000fe20006000000 */
[----:B------:R1:W-:Y:S01]  /*6030*/  MUFU.TANH R95, R10 ;  /* 0x0000000a005f7308 */ /* 0x0003e20000002400 */
[----:B-----5:R-:W-:Y:S01]  /*6040*/  VIADD R9, R0, 0x40 ;  /* 0x0000004000097836 */ /* 0x020fe20000000000 */
[----:B------:R-:W-:-:S02]  /*6050*/  FSEL R140, R104, -INF , !P0 ;  /* 0xff800000688c7808 */ /* 0x000fc40004000000 */
[----:B------:R-:W-:Y:S02]  /*6060*/  FSEL R110, R102, -INF , !P1 ;  /* 0xff800000666e7808 */ /* 0x000fe40004800000 */
[C---:B------:R-:W-:Y:S02]  /*6070*/  ISETP.GE.AND P3, PT, R9.reuse, R241, PT ;  /* 0x000000f10900720c */ /* 0x040fe40003f66270 */
[C---:B------:R-:W-:Y:S01]  /*6080*/  ISETP.GE.AND P2, PT, R9.reuse, R239, PT ;  /* 0x000000ef0900720c */ /* 0x040fe20003f46270 */
[----:B------:R3:W-:Y:S01]  /*6090*/  MUFU.TANH R63, R13 ;  /* 0x0000000d003f7308 */ /* 0x0007e20000002400 */
[C---:B------:R-:W-:Y:S02]  /*60a0*/  ISETP.LT.OR P3, PT, R9.reuse, R236, P3 ;  /* 0x000000ec0900720c */ /* 0x040fe40001f61670 */
[C---:B------:R-:W-:Y:S02]  /*60b0*/  ISETP.GE.AND P6, PT, R9.reuse, R240, PT ;  /* 0x000000f00900720c */ /* 0x040fe40003fc6270 */
[----:B------:R-:W-:-:S02]  /*60c0*/  ISETP.GE.AND P4, PT, R9, R238, PT ;  /* 0x000000ee0900720c */ /* 0x000fc40003f86270 */
[----:B------:R-:W-:Y:S01]  /*60d0*/  ISETP.LT.OR P2, PT, R9, R235, P2 ;  /* 0x000000eb0900720c */ /* 0x000fe20001741670 */
[----:B-1----:R-:W-:Y:S01]  /*60e0*/  FMUL.FTZ R10, R15, UR20 ;  /* 0x000000140f0a7c20 */ /* 0x002fe20008410000 */
[C---:B------:R-:W-:Y:S02]  /*60f0*/  ISETP.LT.OR P6, PT, R9.reuse, R237, P6 ;  /* 0x000000ed0900720c */ /* 0x040fe400037c1670 */
[----:B------:R-:W-:Y:S01]  /*6100*/  ISETP.LT.OR P4, PT, R9, R234, P4 ;  /* 0x000000ea0900720c */ /* 0x000fe20002781670 */
[----:B------:R-:W-:Y:S01]  /*6110*/  FMUL.FTZ R9, R32, UR20 ;  /* 0x0000001420097c20 */ /* 0x000fe20008410000 */
[----:B------:R-:W-:Y:S01]  /*6120*/  FSEL R108, R100, -INF , !P5 ;  /* 0xff800000646c7808 */ /* 0x000fe20006800000 */
[----:B------:R-:W-:Y:S01]  /*6130*/  MUFU.TANH R97, R10 ;  /* 0x0000000a00617308 */ /* 0x000fe20000002400 */
[----:B------:R-:W-:Y:S02]  /*6140*/  FSEL R209, R90, -INF , !P3 ;  /* 0xff8000005ad17808 */ /* 0x000fe40005800000 */
[----:B------:R-:W-:Y:S01]  /*6150*/  ISETP.GE.AND P0, PT, R8, R241, PT ;  /* 0x000000f10800720c */ /* 0x000fe20003f06270 */
[----:B---3--:R-:W-:Y:S01]  /*6160*/  FMUL.FTZ R13, R24, UR20 ;  /* 0x00000014180d7c20 */ /* 0x008fe20008410000 */
[----:B------:R-:W-:-:S02]  /*6170*/  ISETP.GE.AND P1, PT, R8, R239, PT ;  /* 0x000000ef0800720c */ /* 0x000fc40003f26270 */
[C---:B------:R-:W-:Y:S01]  /*6180*/  ISETP.GE.AND P5, PT, R8.reuse, R240, PT ;  /* 0x000000f00800720c */ /* 0x040fe20003fa6270 */
[----:B------:R1:W3:Y:S01]  /*6190*/  MUFU.TANH R84, R9 ;  /* 0x0000000900547308 */ /* 0x0002e20000002400 */
[C---:B------:R-:W-:Y:S02]  /*61a0*/  ISETP.GE.AND P3, PT, R8.reuse, R238, PT ;  /* 0x000000ee0800720c */ /* 0x040fe40003f66270 */
[C---:B------:R-:W-:Y:S02]  /*61b0*/  ISETP.LT.OR P0, PT, R8.reuse, R236, P0 ;  /* 0x000000ec0800720c */ /* 0x040fe40000701670 */
[C---:B------:R-:W-:Y:S02]  /*61c0*/  ISETP.LT.OR P1, PT, R8.reuse, R235, P1 ;  /* 0x000000eb0800720c */ /* 0x040fe40000f21670 */
[C---:B------:R-:W-:Y:S01]  /*61d0*/  ISETP.LT.OR P5, PT, R8.reuse, R237, P5 ;  /* 0x000000ed0800720c */ /* 0x040fe20002fa1670 */
[----:B------:R-:W-:Y:S01]  /*61e0*/  MUFU.TANH R60, R13 ;  /* 0x0000000d003c7308 */ /* 0x000fe20000002400 */
[----:B------:R-:W-:Y:S01]  /*61f0*/  ISETP.LT.OR P3, PT, R8, R234, P3 ;  /* 0x000000ea0800720c */ /* 0x000fe20001f61670 */
[----:B------:R-:W-:Y:S01]  /*6200*/  FMUL.FTZ R8, R34, UR20 ;  /* 0x0000001422087c20 */ /* 0x000fe20008410000 */
[----:B------:R-:W-:-:S02]  /*6210*/  FSEL R208, R94, -INF , !P2 ;  /* 0xff8000005ed07808 */ /* 0x000fc40005000000 */
[----:B------:R-:W-:Y:S02]  /*6220*/  FSEL R198, R91, -INF , !P6 ;  /* 0xff8000005bc67808 */ /* 0x000fe40007000000 */
[----:B--2---:R-:W-:Y:S01]  /*6230*/  FSEL R204, R86, -INF , !P4 ;  /* 0xff80000056cc7808 */ /* 0x004fe20006000000 */
[----:B------:R-:W-:Y:S01]  /*6240*/  MUFU.TANH R47, R8 ;  /* 0x00000008002f7308 */ /* 0x000fe20000002400 */
[----:B-1----:R-:W-:Y:S01]  /*6250*/  FMUL.FTZ R9, R33, UR20 ;  /* 0x0000001421097c20 */ /* 0x002fe20008410000 */
[----:B------:R-:W-:Y:S01]  /*6260*/  FSEL R196, R105, -INF , !P0 ;  /* 0xff80000069c47808 */ /* 0x000fe20004000000 */
[----:B------:R-:W-:Y:S01]  /*6270*/  HMMA.16816.F32.BF16 R32, R4, R18, R64 ;  /* 0x000000120420723c */ /* 0x000fe20000041840 */
[C---:B------:R-:W-:Y:S02]  /*6280*/  ISETP.GE.AND P2, PT, R12.reuse, R241, PT ;  /* 0x000000f10c00720c */ /* 0x040fe40003f46270 */
[C---:B------:R-:W-:Y:S02]  /*6290*/  ISETP.GE.AND P6, PT, R12.reuse, R239, PT ;  /* 0x000000ef0c00720c */ /* 0x040fe40003fc6270 */
[----:B------:R1:W-:Y:S01]  /*62a0*/  MUFU.TANH R90, R9 ;  /* 0x00000009005a7308 */ /* 0x0003e20000002400 */
[----:B------:R-:W-:Y:S01]  /*62b0*/  ISETP.GE.AND P4, PT, R12, R240, PT ;  /* 0x000000f00c00720c */ /* 0x000fe20003f86270 */
[----:B------:R-:W-:Y:S01]  /*62c0*/  FMUL.FTZ R18, R26, UR20 ;  /* 0x000000141a127c20 */ /* 0x000fe20008410000 */
[C---:B------:R-:W-:Y:S01]  /*62d0*/  ISETP.GE.AND P0, PT, R12.reuse, R238, PT ;  /* 0x000000ee0c00720c */ /* 0x040fe20003f06270 */
[----:B------:R-:W-:Y:S01]  /*62e0*/  FMUL.FTZ R19, R27, UR20 ;  /* 0x000000141b137c20 */ /* 0x000fe20008410000 */
[----:B------:R-:W-:-:S02]  /*62f0*/  ISETP.LT.OR P2, PT, R12, R236, P2 ;  /* 0x000000ec0c00720c */ /* 0x000fc40001741670 */
[C---:B------:R-:W-:Y:S01]  /*6300*/  ISETP.LT.OR P6, PT, R12.reuse, R235, P6 ;  /* 0x000000eb0c00720c */ /* 0x040fe200037c1670 */
[----:B------:R-:W2:Y:S01]  /*6310*/  MUFU.TANH R61, R18 ;  /* 0x00000012003d7308 */ /* 0x000ea20000002400 */
[C---:B------:R-:W-:Y:S02]  /*6320*/  ISETP.LT.OR P4, PT, R12.reuse, R237, P4 ;  /* 0x000000ed0c00720c */ /* 0x040fe40002781670 */
[----:B------:R-:W-:Y:S01]  /*6330*/  ISETP.LT.OR P0, PT, R12, R234, P0 ;  /* 0x000000ea0c00720c */ /* 0x000fe20000701670 */
[----:B------:R-:W-:Y:S01]  /*6340*/  FMUL.FTZ R12, R25, UR20 ;  /* 0x00000014190c7c20 */ /* 0x000fe20008410000 */
[----:B------:R-:W-:Y:S02]  /*6350*/  FSEL R191, R106, -INF , !P1 ;  /* 0xff8000006abf7808 */ /* 0x000fe40004800000 */
[----:B------:R-:W-:Y:S01]  /*6360*/  ISETP.GE.AND P1, PT, R17, R241, PT ;  /* 0x000000f11100720c */ /* 0x000fe20003f26270 */
[----:B------:R5:W-:Y:S01]  /*6370*/  MUFU.TANH R46, R12 ;  /* 0x0000000c002e7308 */ /* 0x000be20000002400 */
[----:B-1----:R-:W1:Y:S01]  /*6380*/  LDSM.16.M88.4 R8, [R220+0x3000] ;  /* 0x00300000dc08783b */ /* 0x002e620000000200 */
[----:B----4-:R-:W-:-:S02]  /*6390*/  FSEL R188, R62, -INF , !P0 ;  /* 0xff8000003ebc7808 */ /* 0x010fc40004000000 */
[----:B------:R-:W-:Y:S02]  /*63a0*/  ISETP.GE.AND P0, PT, R16, R240, PT ;  /* 0x000000f01000720c */ /* 0x000fe40003f06270 */
[----:B------:R-:W-:Y:S02]  /*63b0*/  ISETP.LT.OR P1, PT, R17, R236, P1 ;  /* 0x000000ec1100720c */ /* 0x000fe40000f21670 */
[----:B------:R-:W-:Y:S01]  /*63c0*/  FSEL R192, R103, -INF , !P5 ;  /* 0xff80000067c07808 */ /* 0x000fe20006800000 */
[----:B------:R-:W-:Y:S01]  /*63d0*/  MUFU.TANH R45, R19 ;  /* 0x00000013002d7308 */ /* 0x000fe20000002400 */
[----:B------:R-:W-:Y:S02]  /*63e0*/  FSEL R189, R98, -INF , !P2 ;  /* 0xff80000062bd7808 */ /* 0x000fe40005000000 */
[----:B------:R-:W-:Y:S02]  /*63f0*/  FSEL R190, R89, -INF , !P6 ;  /* 0xff80000059be7808 */ /* 0x000fe40007000000 */
[----:B------:R-:W-:-:S02]  /*6400*/  FSEL R184, R87, -INF , !P4 ;  /* 0xff80000057b87808 */ /* 0x000fc40006000000 */
[C---:B------:R-:W-:Y:S01]  /*6410*/  ISETP.LT.OR P0, PT, R16.reuse, R237, P0 ;  /* 0x000000ed1000720c */ /* 0x040fe20000701670 */
[----:B-----5:R-:W4:Y:S01]  /*6420*/  LDSM.16.M88.4 R12, [R220+0x3800] ;  /* 0x00380000dc0c783b */ /* 0x020f220000000200 */
[----:B------:R-:W-:Y:S01]  /*6430*/  ISETP.GE.AND P5, PT, R16, R241, PT ;  /* 0x000000f11000720c */ /* 0x000fe20003fa6270 */
[----:B------:R-:W-:-:S04]  /*6440*/  DEPBAR.LE SB0, 0x0 ;  /* 0x000080000000791a */ /* 0x000fc80000000000 */
[C---:B------:R-:W-:Y:S02]  /*6450*/  ISETP.GE.AND P2, PT, R17.reuse, R240, PT ;  /* 0x000000f01100720c */ /* 0x040fe40003f46270 */
[-C--:B------:R-:W-:Y:S02]  /*6460*/  ISETP.GE.AND P6, PT, R17, R238.reuse, PT ;  /* 0x000000ee1100720c */ /* 0x080fe40003fc6270 */
[C---:B------:R-:W-:Y:S02]  /*6470*/  ISETP.GE.AND P4, PT, R16.reuse, R239, PT ;  /* 0x000000ef1000720c */ /* 0x040fe40003f86270 */
[----:B------:R-:W-:Y:S02]  /*6480*/  FSEL R179, R93, -INF , !P1 ;  /* 0xff8000005db37808 */ /* 0x000fe40004800000 */
[----:B------:R-:W-:Y:S02]  /*6490*/  FSEL R195, R99, -INF , !P3 ;  /* 0xff80000063c37808 */ /* 0x000fe40005800000 */
[----:B------:R-:W-:-:S02]  /*64a0*/  ISETP.GE.AND P1, PT, R16, R238, PT ;  /* 0x000000ee1000720c */ /* 0x000fc40003f26270 */
[C---:B------:R-:W-:Y:S02]  /*64b0*/  ISETP.GE.AND P3, PT, R17.reuse, R239, PT ;  /* 0x000000ef1100720c */ /* 0x040fe40003f66270 */
[----:B---3--:R-:W-:Y:S02]  /*64c0*/  FSEL R202, R84, -INF , !P0 ;  /* 0xff80000054ca7808 */ /* 0x008fe40004000000 */
[C---:B------:R-:W-:Y:S01]  /*64d0*/  ISETP.LT.OR P2, PT, R17.reuse, R237, P2 ;  /* 0x000000ed1100720c */ /* 0x040fe20001741670 */
[-C--:B-1----:R-:W-:Y:S01]  /*64e0*/  HMMA.16816.F32.BF16 R24, R20, R8.reuse, R36 ;  /* 0x000000081418723c */ /* 0x082fe20000041824 */
[----:B------:R-:W-:Y:S02]  /*64f0*/  ISETP.LT.OR P6, PT, R17, R234, P6 ;  /* 0x000000ea1100720c */ /* 0x000fe400037c1670 */
[C---:B------:R-:W-:Y:S02]  /*6500*/  ISETP.LT.OR P5, PT, R16.reuse, R236, P5 ;  /* 0x000000ec1000720c */ /* 0x040fe40002fa1670 */
[CC--:B------:R-:W-:Y:S01]  /*6510*/  ISETP.LT.OR P4, PT, R16.reuse, R235.reuse, P4 ;  /* 0x000000eb1000720c */ /* 0x0c0fe20002781670 */
[C---:B------:R-:W-:Y:S01]  /*6520*/  HMMA.16816.F32.BF16 R36, R4.reuse, R8, R68 ;  /* 0x000000080424723c */ /* 0x040fe20000041844 */
[----:B------:R-:W-:Y:S01]  /*6530*/  ISETP.LT.OR P1, PT, R16, R234, P1 ;  /* 0x000000ea1000720c */ /* 0x000fe20000f21670 */
[----:B------:R-:W-:Y:S01]  /*6540*/  FMUL.FTZ R16, R33, UR20 ;  /* 0x0000001421107c20 */ /* 0x000fe20008410000 */
[----:B------:R-:W-:Y:S01]  /*6550*/  ISETP.LT.OR P3, PT, R17, R235, P3 ;  /* 0x000000eb1100720c */ /* 0x000fe20001f61670 */
[----:B------:R-:W-:Y:S01]  /*6560*/  FMUL.FTZ R17, R32, UR20 ;  /* 0x0000001420117c20 */ /* 0x000fe20008410000 */
[----:B------:R-:W-:Y:S01]  /*6570*/  FSEL R173, R92, -INF , !P2 ;  /* 0xff8000005cad7808 */ /* 0x000fe20005000000 */
[C---:B------:R-:W-:Y:S01]  /*6580*/  HMMA.16816.F32.BF16 R52, R4.reuse, R10, R80 ;  /* 0x0000000a0434723c */ /* 0x040fe20000041850 */
[----:B------:R-:W-:Y:S01]  /*6590*/  VIADD R8, R0, 0x58 ;  /* 0x0000005800087836 */ /* 0x000fe20000000000 */
[----:B------:R-:W-:Y:S01]  /*65a0*/  FSEL R172, R96, -INF , !P6 ;  /* 0xff80000060ac7808 */ /* 0x000fe20007000000 */
[----:B------:R-:W-:Y:S01]  /*65b0*/  VIADD R9, R0, 0x51 ;  /* 0x0000005100097836 */ /* 0x000fe20000000000 */
[----:B------:R-:W-:Y:S01]  /*65c0*/  FSEL R207, R88, -INF , !P5 ;  /* 0xff80000058cf7808 */ /* 0x000fe20006800000 */
[----:B------:R1:W-:Y:S01]  /*65d0*/  MUFU.TANH R44, R16 ;  /* 0x00000010002c7308 */ /* 0x0003e20000002400 */
[----:B----4-:R-:W-:Y:S01]  /*65e0*/  HMMA.16816.F32.BF16 R56, R4, R12, R72 ;  /* 0x0000000c0438723c */ /* 0x010fe20000041848 */
[----:B------:R-:W-:-:S02]  /*65f0*/  ISETP.GE.AND P0, PT, R8, R239, PT ;  /* 0x000000ef0800720c */ /* 0x000fc40003f06270 */
[----:B------:R-:W-:Y:S02]  /*6600*/  FSEL R211, R85, -INF , !P4 ;  /* 0xff80000055d37808 */ /* 0x000fe40006000000 */
[C---:B------:R-:W-:Y:S01]  /*6610*/  ISETP.LT.OR P0, PT, R8.reuse, R235, P0 ;  /* 0x000000eb0800720c */ /* 0x040fe20000701670 */
[----:B------:R-:W-:Y:S01]  /*6620*/  HMMA.16816.F32.BF16 R76, R4, R14, R76 ;  /* 0x0000000e044c723c */ /* 0x000fe2000004184c */
[----:B------:R-:W-:Y:S01]  /*6630*/  ISETP.GE.AND P2, PT, R8, R241, PT ;  /* 0x000000f10800720c */ /* 0x000fe20003f46270 */
[----:B------:R3:W4:Y:S01]  /*6640*/  MUFU.TANH R18, R17 ;  /* 0x0000001100127308 */ /* 0x0007220000002400 */
[C---:B------:R-:W-:Y:S02]  /*6650*/  ISETP.GE.AND P6, PT, R9.reuse, R239, PT ;  /* 0x000000ef0900720c */ /* 0x040fe40003fc6270 */
[----:B------:R-:W-:Y:S01]  /*6660*/  ISETP.GE.AND P5, PT, R9, R240, PT ;  /* 0x000000f00900720c */ /* 0x000fe20003fa6270 */
[C---:B------:R-:W-:Y:S01]  /*6670*/  HMMA.16816.F32.BF16 R48, R20.reuse, R12, R48 ;  /* 0x0000000c1430723c */ /* 0x040fe20000041830 */
[----:B------:R-:W-:Y:S01]  /*6680*/  FMUL.FTZ R4, R24, UR20 ;  /* 0x0000001418047c20 */ /* 0x000fe20008410000 */
[----:B------:R-:W-:Y:S01]  /*6690*/  FMUL.FTZ R5, R27, UR20 ;  /* 0x000000141b057c20 */ /* 0x000fe20008410000 */
[----:B------:R-:W-:Y:S01]  /*66a0*/  ISETP.GE.AND P4, PT, R9, R238, PT ;  /* 0x000000ee0900720c */ /* 0x000fe20003f86270 */
[----:B-1----:R-:W-:Y:S01]  /*66b0*/  FMUL.FTZ R16, R35, UR20 ;  /* 0x0000001423107c20 */ /* 0x002fe20008410000 */
[----:B------:R1:W1:Y:S01]  /*66c0*/  MUFU.TANH R33, R4 ;  /* 0x0000000400217308 */ /* 0x0002620000002400 */
[----:B------:R-:W-:Y:S01]  /*66d0*/  FMUL.FTZ R6, R26, UR20 ;  /* 0x000000141a067c20 */ /* 0x000fe20008410000 */
[----:B--2---:R-:W-:Y:S01]  /*66e0*/  FSEL R206, R61, -INF , !P0 ;  /* 0xff8000003dce7808 */ /* 0x004fe20004000000 */
[----:B------:R-:W-:Y:S01]  /*66f0*/  HMMA.16816.F32.BF16 R40, R20, R10, R40 ;  /* 0x0000000a1428723c */ /* 0x000fe20000041828 */
[----:B------:R-:W-:-:S02]  /*6700*/  ISETP.LT.OR P6, PT, R9, R235, P6 ;  /* 0x000000eb0900720c */ /* 0x000fc400037c1670 */
[C---:B------:R-:W-:Y:S02]  /*6710*/  ISETP.LT.OR P5, PT, R9.reuse, R237, P5 ;  /* 0x000000ed0900720c */ /* 0x040fe40002fa1670 */
[----:B------:R2:W2:Y:S01]  /*6720*/  MUFU.TANH R27, R5 ;  /* 0x00000005001b7308 */ /* 0x0004a20000002400 */
[----:B---3--:R-:W-:Y:S01]  /*6730*/  FMUL.FTZ R17, R34, UR20 ;  /* 0x0000001422117c20 */ /* 0x008fe20008410000 */
[----:B------:R-:W-:Y:S01]  /*6740*/  ISETP.LT.OR P4, PT, R9, R234, P4 ;  /* 0x000000ea0900720c */ /* 0x000fe20002781670 */
[----:B------:R-:W-:Y:S01]  /*6750*/  HMMA.16816.F32.BF16 R28, R20, R14, R28 ;  /* 0x0000000e141c723c */ /* 0x000fe2000004181c */
[----:B------:R-:W-:Y:S02]  /*6760*/  ISETP.LT.OR P2, PT, R8, R236, P2 ;  /* 0x000000ec0800720c */ /* 0x000fe40001741670 */
[----:B------:R-:W-:Y:S02]  /*6770*/  PLOP3.LUT P0, PT, PT, PT, UP0, 0x80, 0x0 ;  /* 0x000000000000781c */ /* 0x000fe40003f0f008 */
[----:B------:R-:W-:Y:S01]  /*6780*/  FSEL R170, R101, -INF , !P3 ;  /* 0xff80000065aa7808 */ /* 0x000fe20005800000 */
[----:B-1----:R-:W-:Y:S01]  /*6790*/  FMUL.FTZ R4, R25, UR20 ;  /* 0x0000001419047c20 */ /* 0x002fe20008410000 */
[----:B------:R-:W-:Y:S01]  /*67a0*/  ISETP.GE.AND P3, PT, R9, R241, PT ;  /* 0x000000f10900720c */ /* 0x000fe20003f66270 */
[----:B------:R-:W1:Y:S01]  /*67b0*/  MUFU.TANH R32, R17 ;  /* 0x0000001100207308 */ /* 0x000e620000002400 */
[----:B------:R-:W-:-:S02]  /*67c0*/  FSEL R210, R97, -INF , !P6 ;  /* 0xff80000061d27808 */ /* 0x000fc40007000000 */
[----:B------:R-:W-:Y:S02]  /*67d0*/  FSEL R197, R90, -INF , !P5 ;  /* 0xff8000005ac57808 */ /* 0x000fe40006800000 */
[----:B------:R-:W-:Y:S01]  /*67e0*/  FSEL R200, R63, -INF , !P4 ;  /* 0xff8000003fc87808 */ /* 0x000fe20006000000 */
[----:B--2---:R-:W-:Y:S01]  /*67f0*/  FMUL.FTZ R5, R36, UR20 ;  /* 0x0000001424057c20 */ /* 0x004fe20008410000 */
[----:B------:R-:W-:Y:S01]  /*6800*/  FSEL R199, R60, -INF , !P2 ;  /* 0xff8000003cc77808 */ /* 0x000fe20005000000 */
[----:B------:R2:W3:Y:S01]  /*6810*/  MUFU.TANH R35, R4 ;  /* 0x0000000400237308 */ /* 0x0004e20000002400 */
[----:B------:R-:W-:Y:S01]  /*6820*/  BAR.SYNC.DEFER_BLOCKING 0x0 ;  /* 0x0000000000007b1d */ /* 0x000fe20000010000 */
[----:B------:R-:W-:Y:S02]  /*6830*/  ISETP.LT.OR P3, PT, R9, R236, P3 ;  /* 0x000000ec0900720c */ /* 0x000fe40001f61670 */
[----:B------:R-:W-:Y:S02]  /*6840*/  FSEL R203, R47, -INF , !P1 ;  /* 0xff8000002fcb7808 */ /* 0x000fe40004800000 */
[----:B------:R-:W-:-:S02]  /*6850*/  ISETP.GE.AND P1, PT, R8, R240, PT ;  /* 0x000000f00800720c */ /* 0x000fc40003f26270 */
[----:B------:R1:W1:Y:S01]  /*6860*/  MUFU.TANH R34, R16 ;  /* 0x0000001000227308 */ /* 0x0002620000002400 */
[----:B------:R-:W-:Y:S02]  /*6870*/  FSEL R205, R95, -INF , !P3 ;  /* 0xff8000005fcd7808 */ /* 0x000fe40005800000 */
[C---:B------:R-:W-:Y:S02]  /*6880*/  ISETP.GE.AND P3, PT, R8.reuse, R238, PT ;  /* 0x000000ee0800720c */ /* 0x040fe40003f66270 */
[C---:B------:R-:W-:Y:S02]  /*6890*/  ISETP.LT.OR P1, PT, R8.reuse, R237, P1 ;  /* 0x000000ed0800720c */ /* 0x040fe40000f21670 */
[----:B------:R-:W-:Y:S01]  /*68a0*/  ISETP.LT.OR P3, PT, R8, R234, P3 ;  /* 0x000000ea0800720c */ /* 0x000fe20001f61670 */
[----:B------:R1:W1:Y:S01]  /*68b0*/  MUFU.TANH R26, R6 ;  /* 0x00000006001a7308 */ /* 0x0002620000002400 */
[----:B--2---:R-:W-:Y:S01]  /*68c0*/  VIADD R4, R0, 0x59 ;  /* 0x0000005900047836 */ /* 0x004fe20000000000 */
[----:B----4-:R-:W-:-:S04]  /*68d0*/  FSEL R193, R18, -INF , !P1 ;  /* 0xff80000012c17808 */ /* 0x010fc80004800000 */
[C---:B------:R-:W-:Y:S02]  /*68e0*/  ISETP.GE.AND P6, PT, R4.reuse, R241, PT ;  /* 0x000000f10400720c */ /* 0x040fe40003fc6270 */
[----:B------:R2:W4:Y:S01]  /*68f0*/  MUFU.TANH R25, R5 ;  /* 0x0000000500197308 */ /* 0x0005220000002400 */
[C---:B------:R-:W-:Y:S02]  /*6900*/  ISETP.GE.AND P5, PT, R4.reuse, R239, PT ;  /* 0x000000ef0400720c */ /* 0x040fe40003fa6270 */
[C---:B------:R-:W-:Y:S02]  /*6910*/  ISETP.GE.AND P4, PT, R4.reuse, R240, PT ;  /* 0x000000f00400720c */ /* 0x040fe40003f86270 */
[C---:B------:R-:W-:Y:S02]  /*6920*/  ISETP.GE.AND P2, PT, R4.reuse, R238, PT ;  /* 0x000000ee0400720c */ /* 0x040fe40003f46270 */
[C---:B------:R-:W-:Y:S02]  /*6930*/  ISETP.LT.OR P6, PT, R4.reuse, R236, P6 ;  /* 0x000000ec0400720c */ /* 0x040fe400037c1670 */
[----:B------:R-:W-:-:S02]  /*6940*/  ISETP.LT.OR P5, PT, R4, R235, P5 ;  /* 0x000000eb0400720c */ /* 0x000fc40002fa1670 */
[C---:B------:R-:W-:Y:S02]  /*6950*/  ISETP.LT.OR P4, PT, R4.reuse, R237, P4 ;  /* 0x000000ed0400720c */ /* 0x040fe40002781670 */
[----:B------:R-:W-:Y:S01]  /*6960*/  ISETP.LT.OR P2, PT, R4, R234, P2 ;  /* 0x000000ea0400720c */ /* 0x000fe20001741670 */
[----:B------:R-:W-:Y:S01]  /*6970*/  VIADD R4, R0, 0x60 ;  /* 0x0000006000047836 */ /* 0x000fe20000000000 */
[----:B------:R-:W-:-:S04]  /*6980*/  P2R R24, PR, RZ, 0x40 ;  /* 0x00000040ff187803 */ /* 0x000fc80000000000 */
[----:B------:R-:W-:Y:S01]  /*6990*/  ISETP.GE.AND P6, PT, R4, R241, PT ;  /* 0x000000f10400720c */ /* 0x000fe20003fc6270 */
[----:B-1234-:R-:W-:-:S12]  /*69a0*/  @!P0 BRA `(.L_x_666) ;  /* 0x00000000009c8947 */ /* 0x01efd80003800000 */
[----:B------:R-:W2:Y:S01]  /*69b0*/  LDL.64 R168, [R1+0xc0] ;  /* 0x0000c00001a87983 */ /* 0x000ea20000100a00 */
[----:B------:R-:W-:-:S04]  /*69c0*/  UIADD3 UR6, UR15, -0x2, URZ ;  /* 0xfffffffe0f067890 */ /* 0x000fc8000fffe03f */
        /* <DEDUP_REMOVED lines=9> */
[----:B------:R-:W-:Y:S01]  /*6a60*/  LEA.HI.X R19, R6, UR7, R5, 0x1, P1 ;  /* 0x0000000706137c11 */ /* 0x000fe200088f0c05 */
[----:B------:R-:W-:-:S04]  /*6a70*/  USHF.L.U32 UR7, UR10, 0x5, URZ ;  /* 0x000000050a077899 */ /* 0x000fc8000800063f */
[----:B------:R-:W-:Y:S01]  /*6a80*/  @!PT LDS RZ, [RZ] ;  /* 0x00000000fffff984 */ /* 0x000fe20000000800 */
[----:B------:R-:W-:Y:S01]  /*6a90*/  @!PT LDS RZ, [RZ] ;  /* 0x00000000fffff984 */ /* 0x000fe20000000800 */
[----:B------:R-:W-:Y:S01]  /*6aa0*/  @!PT LDS RZ, [RZ] ;  /* 0x00000000fffff984 */ /* 0x000fe20000000800 */
[----:B------:R1:W-:Y:S02]  /*6ab0*/  LDGSTS.E.BYPASS.LTC128B.128 [R242+0x4000], desc[UR16][R18.64] ;  /* 0x0400000012f27fae */ /* 0x0003e4000b901d50 */
[----:B------:R-:W-:-:S04]  /*6ac0*/  IADD3 R16, P1, R18, UR7, RZ ;  /* 0x0000000712107c10 */ /* 0x000fc8000ff3e0ff */
        /* <DEDUP_REMOVED lines=19> */
[----:B------:R1:W-:Y:S04]  /*6c00*/  LDGSTS.E.BYPASS.LTC128B.128 [R242+0x7800], desc[UR16][R20.64] ;  /* 0x0780000014f27fae */ /* 0x0003e8000b901d50 */
[----:B------:R-:W0:Y:S02]  /*6c10*/  LDGDEPBAR ;  /* 0x00000000000079af */ /* 0x000e240000000000 */
.L_x_666:
[----:B------:R-:W-:Y:S01]  /*6c20*/  FMNMX.FTZ R5, R117, R119, !PT ;  /* 0x0000007775057209 */ /* 0x000fe20007810000 */
[----:B-1----:R-:W-:Y:S01]  /*6c30*/  FMUL.FTZ R6, R37, UR20 ;  /* 0x0000001425067c20 */ /* 0x002fe20008410000 */
[----:B------:R-:W-:Y:S01]  /*6c40*/  FSEL R186, R32, -INF , !P3 ;  /* 0xff80000020ba7808 */ /* 0x000fe20005800000 */
[----:B------:R-:W-:Y:S01]  /*6c50*/  VIADD R7, R0, 0x61 ;  /* 0x0000006100077836 */ /* 0x000fe20000000000 */
[----:B------:R-:W-:Y:S01]  /*6c60*/  FMNMX.FTZ R5, R122, R5, !PT ;  /* 0x000000057a057209 */ /* 0x000fe20007810000 */
[----:B------:R1:W-:Y:S01]  /*6c70*/  MUFU.TANH R21, R6 ;  /* 0x0000000600157308 */ /* 0x0003e20000002400 */
[----:B------:R-:W-:Y:S01]  /*6c80*/  ISETP.NE.AND P3, PT, R24, RZ, PT ;  /* 0x000000ff1800720c */ /* 0x000fe20003f65270 */
[----:B------:R-:W-:Y:S01]  /*6c90*/  VIADD R8, R0, 0x68 ;  /* 0x0000006800087836 */ /* 0x000fe20000000000 */
[----:B------:R-:W-:Y:S01]  /*6ca0*/  FMNMX.FTZ R5, R118, R5, !PT ;  /* 0x0000000576057209 */ /* 0x000fe20007810000 */
[----:B------:R-:W-:Y:S01]  /*6cb0*/  VIADD R20, R0, 0x79 ;  /* 0x0000007900147836 */ /* 0x000fe20000000000 */
[----:B------:R-:W-:Y:S01]  /*6cc0*/  FSEL R181, R46, -INF , !P3 ;  /* 0xff8000002eb57808 */ /* 0x000fe20005800000 */
[----:B------:R-:W-:Y:S01]  /*6cd0*/  FMUL.FTZ R10, R43, UR20 ;  /* 0x000000142b0a7c20 */ /* 0x000fe20008410000 */
[----:B------:R-:W-:Y:S01]  /*6ce0*/  FMNMX.FTZ R5, R115, R5, !PT ;  /* 0x0000000573057209 */ /* 0x000fe20007810000 */
[----:B------:R-:W-:Y:S01]  /*6cf0*/  ULDC UR22, c[0x0][0x2ec] ;  /* 0x0000bb0000167ab9 */ /* 0x000fe20000000800 */
[----:B------:R-:W-:Y:S01]  /*6d00*/  FSEL R194, R45, -INF , !P5 ;  /* 0xff8000002dc27808 */ /* 0x000fe20006800000 */
[----:B------:R-:W-:Y:S01]  /*6d10*/  STL [R1+0xf4], R226 ;  /* 0x0000f4e201007387 */ /* 0x000fe20000100800 */
[----:B------:R-:W-:-:S02]  /*6d20*/  ISETP.GE.AND P1, PT, R4, R239, PT ;  /* 0x000000ef0400720c */ /* 0x000fc40003f26270 */
[C---:B------:R-:W-:Y:S01]  /*6d30*/  ISETP.GE.AND P3, PT, R4.reuse, R240, PT ;  /* 0x000000f00400720c */ /* 0x040fe20003f66270 */
[----:B------:R-:W-:Y:S01]  /*6d40*/  STL [R1+0xf0], R242 ;  /* 0x0000f0f201007387 */ /* 0x000fe20000100800 */
[----:B------:R-:W-:Y:S02]  /*6d50*/  ISETP.GE.AND P5, PT, R4, R238, PT ;  /* 0x000000ee0400720c */ /* 0x000fe40003fa6270 */
[----:B------:R-:W-:Y:S01]  /*6d60*/  FMNMX.FTZ R5, R112, R5, !PT ;  /* 0x0000000570057209 */ /* 0x000fe20007810000 */
[----:B-1----:R-:W-:Y:S01]  /*6d70*/  FMUL.FTZ R6, R38, UR20 ;  /* 0x0000001426067c20 */ /* 0x002fe20008410000 */
[C---:B------:R-:W-:Y:S01]  /*6d80*/  ISETP.LT.OR P6, PT, R4.reuse, R236, P6 ;  /* 0x000000ec0400720c */ /* 0x040fe200037c1670 */
[----:B------:R-:W-:Y:S01]  /*6d90*/  STL [R1+0xec], R225 ;  /* 0x0000ece101007387 */ /* 0x000fe20000100800 */
[C---:B------:R-:W-:Y:S01]  /*6da0*/  ISETP.LT.OR P1, PT, R4.reuse, R235, P1 ;  /* 0x000000eb0400720c */ /* 0x040fe20000f21670 */
[----:B------:R1:W2:Y:S01]  /*6db0*/  MUFU.TANH R9, R6 ;  /* 0x0000000600097308 */ /* 0x0002a20000002400 */
[C---:B------:R-:W-:Y:S01]  /*6dc0*/  ISETP.LT.OR P3, PT, R4.reuse, R237, P3 ;  /* 0x000000ed0400720c */ /* 0x040fe20001f61670 */
[----:B------:R-:W-:Y:S01]  /*6dd0*/  STL [R1+0xe8], R224 ;  /* 0x0000e8e001007387 */ /* 0x000fe20000100800 */
[----:B------:R-:W-:-:S02]  /*6de0*/  ISETP.LT.OR P5, PT, R4, R234, P5 ;  /* 0x000000ea0400720c */ /* 0x000fc40002fa1670 */
[----:B------:R-:W-:Y:S01]  /*6df0*/  FMNMX.FTZ R4, R111, R5, !PT ;  /* 0x000000056f047209 */ /* 0x000fe20007810000 */
[----:B------:R-:W-:Y:S01]  /*6e00*/  FMUL.FTZ R5, R48, UR20 ;  /* 0x0000001430057c20 */ /* 0x000fe20008410000 */
[----:B------:R-:W-:Y:S01]  /*6e10*/  FSEL R168, R44, -INF , !P4 ;  /* 0xff8000002ca87808 */ /* 0x000fe20006000000 */
[----:B------:R-:W-:Y:S01]  /*6e20*/  STL [R1+0xe4], R223 ;  /* 0x0000e4df01007387 */ /* 0x000fe20000100800 */
[----:B------:R-:W-:Y:S01]  /*6e30*/  FMNMX.FTZ R4, R109, R4, !PT ;  /* 0x000000046d047209 */ /* 0x000fe20007810000 */
[----:B------:R3:W-:Y:S01]  /*6e40*/  MUFU.TANH R17, R5 ;  /* 0x0000000500117308 */ /* 0x0007e20000002400 */
[----:B------:R-:W-:Y:S01]  /*6e50*/  FSEL R169, R33, -INF , !P6 ;  /* 0xff80000021a97808 */ /* 0x000fe20007000000 */
[----:B------:R-:W-:Y:S01]  /*6e60*/  STL [R1+0xe0], R222 ;  /* 0x0000e0de01007387 */ /* 0x000fe20000100800 */
[----:B------:R-:W-:Y:S02]  /*6e70*/  FMNMX.FTZ R4, R161, R4, !PT ;  /* 0x00000004a1047209 */ /* 0x000fe40007810000 */
[----:B------:R-:W-:Y:S01]  /*6e80*/  ISETP.GE.AND P4, PT, R7, R241, PT ;  /* 0x000000f10700720c */ /* 0x000fe20003f86270 */
[----:B------:R-:W-:Y:S01]  /*6e90*/  STL [R1+0xdc], R221 ;  /* 0x0000dcdd01007387 */ /* 0x000fe20000100800 */
[----:B------:R-:W-:Y:S01]  /*6ea0*/  FMNMX.FTZ R4, R156, R4, !PT ;  /* 0x000000049c047209 */ /* 0x000fe20007810000 */
[----:B-1----:R-:W-:Y:S01]  /*6eb0*/  FMUL.FTZ R6, R39, UR20 ;  /* 0x0000001427067c20 */ /* 0x002fe20008410000 */
[C---:B------:R-:W-:Y:S01]  /*6ec0*/  ISETP.GE.AND P6, PT, R7.reuse, R239, PT ;  /* 0x000000ef0700720c */ /* 0x040fe20003fc6270 */
[----:B------:R-:W-:Y:S01]  /*6ed0*/  STL [R1+0xd8], R220 ;  /* 0x0000d8dc01007387 */ /* 0x000fe20000100800 */
[----:B------:R-:W-:Y:S01]  /*6ee0*/  FMNMX.FTZ R4, R154, R4, !PT ;  /* 0x000000049a047209 */ /* 0x000fe20007810000 */
[----:B------:R1:W4:Y:S01]  /*6ef0*/  MUFU.TANH R16, R6 ;  /* 0x0000000600107308 */ /* 0x0003220000002400 */
[----:B------:R-:W-:Y:S01]  /*6f00*/  ISETP.LT.OR P4, PT, R7, R236, P4 ;  /* 0x000000ec0700720c */ /* 0x000fe20002781670 */
[----:B------:R-:W-:Y:S01]  /*6f10*/  STL [R1+0xd4], R135 ;  /* 0x0000d48701007387 */ /* 0x000fe20000100800 */
[----:B------:R-:W-:Y:S01]  /*6f20*/  FMNMX.FTZ R4, R148, R4, !PT ;  /* 0x0000000494047209 */ /* 0x000fe20007810000 */
[----:B---3--:R-:W-:Y:S01]  /*6f30*/  FMUL.FTZ R5, R49, UR20 ;  /* 0x0000001431057c20 */ /* 0x008fe20008410000 */
[----:B------:R-:W-:-:S02]  /*6f40*/  ISETP.LT.OR P6, PT, R7, R235, P6 ;  /* 0x000000eb0700720c */ /* 0x000fc400037c1670 */
[----:B------:R-:W-:Y:S01]  /*6f50*/  FMNMX.FTZ R4, R183, R4, !PT ;  /* 0x00000004b7047209 */ /* 0x000fe20007810000 */
[----:B------:R3:W-:Y:S01]  /*6f60*/  MUFU.TANH R15, R5 ;  /* 0x00000005000f7308 */ /* 0x0007e20000002400 */
[----:B------:R-:W-:Y:S02]  /*6f70*/  FSEL R176, R34, -INF , !P2 ;  /* 0xff80000022b07808 */ /* 0x000fe40005000000 */
[----:B------:R-:W-:Y:S02]  /*6f80*/  FMNMX.FTZ R4, R174, R4, !PT ;  /* 0x00000004ae047209 */ /* 0x000fe40007810000 */
[----:B------:R-:W-:Y:S02]  /*6f90*/  FSEL R187, R26, -INF , !P1 ;  /* 0xff8000001abb7808 */ /* 0x000fe40004800000 */
[----:B------:R-:W-:Y:S01]  /*6fa0*/  FMNMX.FTZ R4, R166, R4, !PT ;  /* 0x00000004a6047209 */ /* 0x000fe20007810000 */
[----:B-1----:R-:W-:Y:S01]  /*6fb0*/  FMUL.FTZ R6, R42, UR20 ;  /* 0x000000142a067c20 */ /* 0x002fe20008410000 */
[----:B------:R-:W-:-:S02]  /*6fc0*/  FSEL R201, R25, -INF , !P3 ;  /* 0xff80000019c97808 */ /* 0x000fc40005800000 */
[----:B------:R-:W-:Y:S01]  /*6fd0*/  FMNMX.FTZ R4, R139, R4, !PT ;  /* 0x000000048b047209 */ /* 0x000fe20007810000 */
[----:B------:R-:W-:Y:S01]  /*6fe0*/  MUFU.TANH R13, R6 ;  /* 0x00000006000d7308 */ /* 0x000fe20000002400 */
[----:B--2---:R-:W-:Y:S01]  /*6ff0*/  FSEL R63, R9, -INF , !P5 ;  /* 0xff800000093f7808 */ /* 0x004fe20006800000 */
[----:B------:R-:W-:Y:S01]  /*7000*/  VIADD R9, R0, 0x71 ;  /* 0x0000007100097836 */ /* 0x000fe20000000000 */
[----:B------:R-:W-:Y:S01]  /*7010*/  FMNMX.FTZ R4, R209, R4, !PT ;  /* 0x00000004d1047209 */ /* 0x000fe20007810000 */
[----:B---3--:R-:W-:Y:S01]  /*7020*/  FMUL.FTZ R5, R50, UR20 ;  /* 0x0000001432057c20 */ /* 0x008fe20008410000 */
[----:B------:R-:W-:Y:S02]  /*7030*/  FSEL R163, R35, -INF , !P4 ;  /* 0xff80000023a37808 */ /* 0x000fe40006000000 */
[----:B------:R-:W-:Y:S01]  /*7040*/  FMNMX.FTZ R4, R196, R4, !PT ;  /* 0x00000004c4047209 */ /* 0x000fe20007810000 */
[----:B------:R1:W-:Y:S01]  /*7050*/  MUFU.TANH R18, R5 ;  /* 0x0000000500127308 */ /* 0x0003e20000002400 */
[----:B------:R-:W-:-:S02]  /*7060*/  FSEL R178, R27, -INF , !P6 ;  /* 0xff8000001bb27808 */ /* 0x000fc40007000000 */
[----:B------:R-:W-:Y:S02]  /*7070*/  FMNMX.FTZ R4, R189, R4, !PT ;  /* 0x00000004bd047209 */ /* 0x000fe40007810000 */
[C---:B------:R-:W-:Y:S02]  /*7080*/  ISETP.GE.AND P2, PT, R8.reuse, R241, PT ;  /* 0x000000f10800720c */ /* 0x040fe40003f46270 */
[----:B------:R-:W-:Y:S02]  /*7090*/  FMNMX.FTZ R4, R179, R4, !PT ;  /* 0x00000004b3047209 */ /* 0x000fe40007810000 */
[C---:B------:R-:W-:Y:S02]  /*70a0*/  ISETP.GE.AND P1, PT, R7.reuse, R240, PT ;  /* 0x000000f00700720c */ /* 0x040fe40003f26270 */
[----:B------:R-:W-:Y:S02]  /*70b0*/  ISETP.GE.AND P3, PT, R7, R238, PT ;  /* 0x000000ee0700720c */ /* 0x000fe40003f66270 */
[----:B------:R-:W-:-:S02]  /*70c0*/  ISETP.GE.AND P5, PT, R8, R239, PT ;  /* 0x000000ef0800720c */ /* 0x000fc40003fa6270 */
[----:B------:R-:W-:Y:S01]  /*70d0*/  ISETP.GE.AND P4, PT, R8, R240, PT ;  /* 0x000000f00800720c */ /* 0x000fe20003f86270 */
[----:B-1----:R-:W-:Y:S01]  /*70e0*/  FMUL.FTZ R5, R52, UR20 ;  /* 0x0000001434057c20 */ /* 0x002fe20008410000 */
[----:B------:R-:W-:Y:S02]  /*70f0*/  ISETP.GE.AND P6, PT, R8, R238, PT ;  /* 0x000000ee0800720c */ /* 0x000fe40003fc6270 */
[----:B------:R-:W-:Y:S01]  /*7100*/  FMNMX.FTZ R4, R207, R4, !PT ;  /* 0x00000004cf047209 */ /* 0x000fe20007810000 */
[----:B------:R1:W2:Y:S01]  /*7110*/  MUFU.TANH R14, R5 ;  /* 0x00000005000e7308 */ /* 0x0002a20000002400 */
[C---:B------:R-:W-:Y:S02]  /*7120*/  ISETP.LT.OR P1, PT, R7.reuse, R237, P1 ;  /* 0x000000ed0700720c */ /* 0x040fe40000f21670 */
[----:B------:R-:W-:Y:S01]  /*7130*/  ISETP.LT.OR P3, PT, R7, R234, P3 ;  /* 0x000000ea0700720c */ /* 0x000fe20001f61670 */
[----:B------:R-:W-:Y:S01]  /*7140*/  VIADD R7, R0, 0x70 ;  /* 0x0000007000077836 */ /* 0x000fe20000000000 */
[----:B------:R-:W-:-:S02]  /*7150*/  ISETP.LT.OR P2, PT, R8, R236, P2 ;  /* 0x000000ec0800720c */ /* 0x000fc40001741670 */
[C---:B------:R-:W-:Y:S02]  /*7160*/  ISETP.LT.OR P5, PT, R8.reuse, R235, P5 ;  /* 0x000000eb0800720c */ /* 0x040fe40002fa1670 */
[C---:B------:R-:W-:Y:S02]  /*7170*/  ISETP.LT.OR P4, PT, R8.reuse, R237, P4 ;  /* 0x000000ed0800720c */ /* 0x040fe40002781670 */
[----:B------:R-:W-:Y:S02]  /*7180*/  ISETP.LT.OR P6, PT, R8, R234, P6 ;  /* 0x000000ea0800720c */ /* 0x000fe400037c1670 */
[C---:B------:R-:W-:Y:S02]  /*7190*/  IADD3 R8, R0.reuse, 0x69, RZ ;  /* 0x0000006900087810 */ /* 0x040fe40007ffe0ff */
[----:B------:R-:W-:Y:S01]  /*71a0*/  IADD3 R19, R0, 0x78, RZ ;  /* 0x0000007800137810 */ /* 0x000fe20007ffe0ff */
[----:B-1----:R-:W-:Y:S01]  /*71b0*/  FMUL.FTZ R5, R40, UR20 ;  /* 0x0000001428057c20 */ /* 0x002fe20008410000 */
[----:B------:R-:W-:Y:S01]  /*71c0*/  FMNMX.FTZ R0, R205, R4, !PT ;  /* 0x00000004cd007209 */ /* 0x000fe20007810000 */
[----:B------:R-:W-:Y:S01]  /*71d0*/  FMUL.FTZ R4, R28, UR20 ;  /* 0x000000141c047c20 */ /* 0x000fe20008410000 */
[----:B------:R-:W-:Y:S01]  /*71e0*/  FSEL R23, R21, -INF , !P1 ;  /* 0xff80000015177808 */ /* 0x000fe20004800000 */
[----:B------:R1:W3:Y:S01]  /*71f0*/  MUFU.TANH R12, R5 ;  /* 0x00000005000c7308 */ /* 0x0002e20000002400 */
[----:B------:R-:W-:-:S02]  /*7200*/  FMNMX.FTZ R0, R199, R0, !PT ;  /* 0x00000000c7007209 */ /* 0x000fc40007810000 */
[-C--:B------:R-:W-:Y:S02]  /*7210*/  ISETP.GE.AND P1, PT, R8, R241.reuse, PT ;  /* 0x000000f10800720c */ /* 0x080fe40003f26270 */
[----:B------:R-:W-:Y:S02]  /*7220*/  FMNMX.FTZ R0, R181, R0, !PT ;  /* 0x00000000b5007209 */ /* 0x000fe40007810000 */
[----:B----4-:R-:W-:Y:S01]  /*7230*/  FSEL R36, R16, -INF , !P3 ;  /* 0xff80000010247808 */ /* 0x010fe20005800000 */
[----:B------:R4:W-:Y:S01]  /*7240*/  MUFU.TANH R6, R4 ;  /* 0x0000000400067308 */ /* 0x0009e20000002400 */
[----:B------:R-:W-:Y:S01]  /*7250*/  ISETP.GE.AND P3, PT, R7, R241, PT ;  /* 0x000000f10700720c */ /* 0x000fe20003f66270 */
[----:B------:R-:W-:Y:S01]  /*7260*/  FMUL.FTZ R16, R55, UR20 ;  /* 0x0000001437107c20 */ /* 0x000fe20008410000 */
[-C--:B------:R-:W-:Y:S01]  /*7270*/  ISETP.LT.OR P1, PT, R8, R236.reuse, P1 ;  /* 0x000000ec0800720c */ /* 0x080fe20000f21670 */
[----:B------:R-:W-:Y:S01]  /*7280*/  STL [R1+0x10], R36 ;  /* 0x0000102401007387 */ /* 0x000fe20000100800 */
[----:B------:R-:W-:-:S02]  /*7290*/  ISETP.LT.OR P3, PT, R7, R236, P3 ;  /* 0x000000ec0700720c */ /* 0x000fc40001f61670 */
[----:B--2---:R-:W-:Y:S01]  /*72a0*/  FSEL R60, R14, -INF , !P4 ;  /* 0xff8000000e3c7808 */ /* 0x004fe20006000000 */
[----:B------:R-:W-:Y:S01]  /*72b0*/  STL [R1+0xf8], R241 ;  /* 0x0000f8f101007387 */ /* 0x000fe20000100800 */
[----:B-1----:R-:W-:Y:S01]  /*72c0*/  FMUL.FTZ R5, R41, UR20 ;  /* 0x0000001429057c20 */ /* 0x002fe20008410000 */
[----:B---3--:R-:W-:Y:S01]  /*72d0*/  FSEL R246, R12, -INF , !P2 ;  /* 0xff8000000cf67808 */ /* 0x008fe20005000000 */
[----:B------:R-:W-:Y:S01]  /*72e0*/  FMUL.FTZ R12, R76, UR20 ;  /* 0x000000144c0c7c20 */ /* 0x000fe20008410000 */
[-C--:B------:R-:W-:Y:S01]  /*72f0*/  ISETP.GE.AND P2, PT, R9, R241.reuse, PT ;  /* 0x000000f10900720c */ /* 0x080fe20003f46270 */
[----:B------:R-:W1:Y:S01]  /*7300*/  MUFU.TANH R11, R5 ;  /* 0x00000005000b7308 */ /* 0x000e620000002400 */
[----:B------:R-:W-:Y:S01]  /*7310*/  FSEL R244, R17, -INF , !P3 ;  /* 0xff80000011f47808 */ /* 0x000fe20005800000 */
[----:B------:R-:W-:Y:S01]  /*7320*/  FMUL.FTZ R17, R78, UR20 ;  /* 0x000000144e117c20 */ /* 0x000fe20008410000 */
[----:B------:R-:W-:Y:S01]  /*7330*/  ISETP.LT.OR P2, PT, R9, R236, P2 ;  /* 0x000000ec0900720c */ /* 0x000fe20001741670 */
[----:B------:R-:W-:Y:S01]  /*7340*/  STL [R1+0xfc], R236 ;  /* 0x0000fcec01007387 */ /* 0x000fe20000100800 */
[----:B----4-:R-:W-:Y:S01]  /*7350*/  FMNMX.FTZ R4, R169, R0, !PT ;  /* 0x00000000a9047209 */ /* 0x010fe20007810000 */
[----:B------:R-:W-:Y:S01]  /*7360*/  FMUL.FTZ R0, R29, UR20 ;  /* 0x000000141d007c20 */ /* 0x000fe20008410000 */
[----:B------:R-:W-:Y:S01]  /*7370*/  ISETP.GE.AND P3, PT, R20, R241, PT ;  /* 0x000000f11400720c */ /* 0x000fe20003f66270 */
[----:B------:R-:W-:Y:S01]  /*7380*/  MUFU.TANH R12, R12 ;  /* 0x0000000c000c7308 */ /* 0x000fe20000002400 */
[----:B------:R-:W-:Y:S01]  /*7390*/  FMNMX.FTZ R4, R163, R4, !PT ;  /* 0x00000004a3047209 */ /* 0x000fe20007810000 */
[----:B------:R-:W-:Y:S01]  /*73a0*/  STL [R1+0x100], R239 ;  /* 0x000100ef01007387 */ /* 0x000fe20000100800 */
[----:B------:R-:W-:-:S02]  /*73b0*/  FSEL R243, R15, -INF , !P2 ;  /* 0xff8000000ff37808 */ /* 0x000fc40005000000 */
[-C--:B------:R-:W-:Y:S01]  /*73c0*/  ISETP.LT.OR P2, PT, R20, R236.reuse, P3 ;  /* 0x000000ec1400720c */ /* 0x080fe20001f41670 */
[----:B------:R-:W-:Y:S01]  /*73d0*/  STL [R1+0x104], R235 ;  /* 0x000104eb01007387 */ /* 0x000fe20000100800 */
[C---:B------:R-:W-:Y:S01]  /*73e0*/  ISETP.GE.AND P3, PT, R8.reuse, R239, PT ;  /* 0x000000ef0800720c */ /* 0x040fe20003f66270 */
[----:B------:R2:W3:Y:S01]  /*73f0*/  MUFU.TANH R5, R0 ;  /* 0x0000000000057308 */ /* 0x0004e20000002400 */
[----:B-1----:R-:W-:Y:S01]  /*7400*/  FSEL R245, R11, -INF , !P1 ;  /* 0xff8000000bf57808 */ /* 0x002fe20004800000 */
[----:B------:R-:W-:Y:S01]  /*7410*/  STL [R1+0x108], R240 ;  /* 0x000108f001007387 */ /* 0x000fe20000100800 */
[C---:B------:R-:W-:Y:S02]  /*7420*/  ISETP.GE.AND P1, PT, R19.reuse, R241, PT ;  /* 0x000000f11300720c */ /* 0x040fe40003f26270 */
[----:B------:R-:W-:Y:S01]  /*7430*/  ISETP.LT.OR P3, PT, R8, R235, P3 ;  /* 0x000000eb0800720c */ /* 0x000fe20001f61670 */
[----:B------:R-:W-:Y:S01]  /*7440*/  STL [R1+0x10c], R237 ;  /* 0x00010ced01007387 */ /* 0x000fe20000100800 */
[----:B------:R-:W-:Y:S01]  /*7450*/  ISETP.LT.OR P1, PT, R19, R236, P1 ;  /* 0x000000ec1300720c */ /* 0x000fe20000f21670 */
[----:B------:R-:W1:Y:S01]  /*7460*/  MUFU.TANH R11, R10 ;  /* 0x0000000a000b7308 */ /* 0x000e620000002400 */
[----:B------:R-:W-:-:S02]  /*7470*/  ISETP.GE.AND P4, PT, R7, R240, PT ;  /* 0x000000f00700720c */ /* 0x000fc40003f86270 */
[----:B------:R-:W-:Y:S02]  /*7480*/  FSEL R233, R6, -INF , !P1 ;  /* 0xff80000006e97808 */ /* 0x000fe40004800000 */
[----:B------:R-:W-:Y:S02]  /*7490*/  ISETP.GE.AND P1, PT, R8, R238, PT ;  /* 0x000000ee0800720c */ /* 0x000fe40003f26270 */
[----:B------:R-:W-:Y:S02]  /*74a0*/  ISETP.LT.OR P4, PT, R7, R237, P4 ;  /* 0x000000ed0700720c */ /* 0x000fe40002781670 */
[----:B--2---:R-:W-:Y:S01]  /*74b0*/  FMNMX.FTZ R0, R246, R4, !PT ;  /* 0x00000004f6007209 */ /* 0x004fe20007810000 */
[----:B------:R-:W-:Y:S01]  /*74c0*/  FMUL.FTZ R4, R53, UR20 ;  /* 0x0000001435047c20 */ /* 0x000fe20008410000 */
[----:B---3--:R-:W-:Y:S02]  /*74d0*/  FSEL R232, R5, -INF , !P2 ;  /* 0xff80000005e87808 */ /* 0x008fe40005000000 */
[----:B------:R-:W-:Y:S01]  /*74e0*/  FMNMX.FTZ R0, R245, R0, !PT ;  /* 0x00000000f5007209 */ /* 0x000fe20007810000 */
[----:B------:R2:W3:Y:S01]  /*74f0*/  MUFU.TANH R10, R4 ;  /* 0x00000004000a7308 */ /* 0x0004e20000002400 */
[----:B------:R-:W-:-:S02]  /*7500*/  ISETP.GE.AND P2, PT, R8, R240, PT ;  /* 0x000000f00800720c */ /* 0x000fc40003f46270 */
[----:B------:R-:W-:Y:S02]  /*7510*/  FMNMX.FTZ R0, R244, R0, !PT ;  /* 0x00000000f4007209 */ /* 0x000fe40007810000 */
[C---:B------:R-:W-:Y:S02]  /*7520*/  ISETP.LT.OR P2, PT, R8.reuse, R237, P2 ;  /* 0x000000ed0800720c */ /* 0x040fe40001741670 */
[----:B------:R-:W-:Y:S02]  /*7530*/  FMNMX.FTZ R0, R243, R0, !PT ;  /* 0x00000000f3007209 */ /* 0x000fe40007810000 */
[----:B------:R-:W-:Y:S02]  /*7540*/  ISETP.LT.OR P1, PT, R8, R234, P1 ;  /* 0x000000ea0800720c */ /* 0x000fe40000f21670 */
[----:B------:R-:W-:Y:S02]  /*7550*/  FMNMX.FTZ R0, R233, R0, !PT ;  /* 0x00000000e9007209 */ /* 0x000fe40007810000 */
[----:B------:R-:W-:Y:S01]  /*7560*/  FSEL R252, R13, -INF , !P5 ;  /* 0xff8000000dfc7808 */ /* 0x000fe20006800000 */
[----:B------:R-:W-:Y:S01]  /*7570*/  FMUL.FTZ R13, R77, UR20 ;  /* 0x000000144d0d7c20 */ /* 0x000fe20008410000 */
[----:B------:R-:W-:Y:S01]  /*7580*/  FMNMX.FTZ R0, R232, R0, !PT ;  /* 0x00000000e8007209 */ /* 0x000fe20007810000 */
[----:B--2---:R-:W-:Y:S01]  /*7590*/  FMUL.FTZ R4, R56, UR20 ;  /* 0x0000001438047c20 */ /* 0x004fe20008410000 */
[----:B-1----:R-:W-:Y:S01]  /*75a0*/  FSEL R251, R11, -INF , !P3 ;  /* 0xff8000000bfb7808 */ /* 0x002fe20005800000 */
[----:B------:R-:W-:-:S02]  /*75b0*/  FMUL.FTZ R11, R54, UR20 ;  /* 0x00000014360b7c20 */ /* 0x000fc40008410000 */
[----:B------:R-:W1:Y:S01]  /*75c0*/  SHFL.BFLY PT, R5, R0, 0x2, 0x1f ;  /* 0x0c401f0000057f89 */ /* 0x000e6200000e0000 */
[----:B------:R2:W4:Y:S01]  /*75d0*/  MUFU.TANH R6, R4 ;  /* 0x0000000400067308 */ /* 0x0005220000002400 */
[C---:B------:R-:W-:Y:S02]  /*75e0*/  ISETP.GE.AND P5, PT, R7.reuse, R239, PT ;  /* 0x000000ef0700720c */ /* 0x040fe40003fa6270 */
[C---:B------:R-:W-:Y:S02]  /*75f0*/  ISETP.GE.AND P3, PT, R7.reuse, R238, PT ;  /* 0x000000ee0700720c */ /* 0x040fe40003f66270 */
[C---:B------:R-:W-:Y:S02]  /*7600*/  ISETP.LT.OR P5, PT, R7.reuse, R235, P5 ;  /* 0x000000eb0700720c */ /* 0x040fe40002fa1670 */
[----:B------:R-:W-:Y:S01]  /*7610*/  ISETP.LT.OR P3, PT, R7, R234, P3 ;  /* 0x000000ea0700720c */ /* 0x000fe20001f61670 */
[----:B------:R-:W-:Y:S01]  /*7620*/  FMUL.FTZ R7, R57, UR20 ;  /* 0x0000001439077c20 */ /* 0x000fe20008410000 */
[----:B---3--:R-:W-:Y:S01]  /*7630*/  FSEL R62, R10, -INF , !P2 ;  /* 0xff8000000a3e7808 */ /* 0x008fe20005000000 */
[----:B------:R-:W-:Y:S01]  /*7640*/  FMUL.FTZ R10, R59, UR20 ;  /* 0x000000143b0a7c20 */ /* 0x000fe20008410000 */
[----:B------:R-:W-:Y:S01]  /*7650*/  ISETP.GE.AND P2, PT, R9, R239, PT ;  /* 0x000000ef0900720c */ /* 0x000fe20003f46270 */
[----:B------:R3:W-:Y:S01]  /*7660*/  MUFU.TANH R15, R7 ;  /* 0x00000007000f7308 */ /* 0x0007e20000002400 */
[----:B------:R-:W-:Y:S01]  /*7670*/  FSEL R249, R18, -INF , !P5 ;  /* 0xff80000012f97808 */ /* 0x000fe20006800000 */
[----:B------:R-:W-:Y:S01]  /*7680*/  FMUL.FTZ R18, R79, UR20 ;  /* 0x000000144f127c20 */ /* 0x000fe20008410000 */
[----:B------:R-:W-:-:S02]  /*7690*/  ISETP.LT.OR P2, PT, R9, R235, P2 ;  /* 0x000000eb0900720c */ /* 0x000fc40001741670 */
[----:B--2---:R-:W-:Y:S02]  /*76a0*/  FMNMX.FTZ R4, R128, R126, !PT ;  /* 0x0000007e80047209 */ /* 0x004fe40007810000 */
[----:B----4-:R-:W-:Y:S01]  /*76b0*/  FSEL R61, R6, -INF , !P4 ;  /* 0xff800000063d7808 */ /* 0x010fe20006000000 */
[----:B------:R-:W-:Y:S01]  /*76c0*/  FMUL.FTZ R6, R51, UR20 ;  /* 0x0000001433067c20 */ /* 0x000fe20008410000 */
[----:B------:R-:W-:Y:S01]  /*76d0*/  FMNMX.FTZ R4, R144, R4, !PT ;  /* 0x0000000490047209 */ /* 0x000fe20007810000 */
[----:B------:R-:W-:Y:S01]  /*76e0*/  MUFU.TANH R11, R11 ;  /* 0x0000000b000b7308 */ /* 0x000fe20000002400 */
[----:B-1----:R-:W-:Y:S02]  /*76f0*/  FMNMX.FTZ R0, R0, R5, !PT ;  /* 0x0000000500007209 */ /* 0x002fe40007810000 */
[----:B------:R-:W-:Y:S02]  /*7700*/  FMNMX.FTZ R4, R146, R4, !PT ;  /* 0x0000000492047209 */ /* 0x000fe40007810000 */
[----:B------:R-:W-:Y:S01]  /*7710*/  ISETP.GE.AND P5, PT, R9, R240, PT ;  /* 0x000000f00900720c */ /* 0x000fe20003fa6270 */
[----:B------:R-:W1:Y:S01]  /*7720*/  SHFL.BFLY PT, R8, R0, 0x1, 0x1f ;  /* 0x0c201f0000087f89 */ /* 0x000e6200000e0000 */
[----:B------:R-:W-:Y:S01]  /*7730*/  FMNMX.FTZ R4, R143, R4, !PT ;  /* 0x000000048f047209 */ /* 0x000fe20007810000 */
[----:B------:R2:W4:Y:S01]  /*7740*/  MUFU.TANH R14, R6 ;  /* 0x00000006000e7308 */ /* 0x0005220000002400 */
[----:B---3--:R-:W-:Y:S01]  /*7750*/  FMUL.FTZ R7, R31, UR20 ;  /* 0x000000141f077c20 */ /* 0x008fe20008410000 */
[----:B------:R-:W-:-:S02]  /*7760*/  ISETP.GE.AND P4, PT, R9, R238, PT ;  /* 0x000000ee0900720c */ /* 0x000fc40003f86270 */
[----:B------:R-:W-:Y:S02]  /*7770*/  FMNMX.FTZ R5, R145, R4, !PT ;  /* 0x0000000491057209 */ /* 0x000fe40007810000 */
[----:B------:R-:W-:Y:S02]  /*7780*/  FMNMX.FTZ R4, R129, R125, !PT ;  /* 0x0000007d81047209 */ /* 0x000fe40007810000 */
[----:B------:R-:W-:Y:S01]  /*7790*/  FMNMX.FTZ R5, R141, R5, !PT ;  /* 0x000000058d057209 */ /* 0x000fe20007810000 */
[----:B------:R-:W-:Y:S01]  /*77a0*/  MUFU.TANH R7, R7 ;  /* 0x0000000700077308 */ /* 0x000fe20000002400 */
[----:B------:R-:W-:Y:S02]  /*77b0*/  FMNMX.FTZ R4, R127, R4, !PT ;  /* 0x000000047f047209 */ /* 0x000fe40007810000 */
[----:B------:R-:W-:Y:S02]  /*77c0*/  FMNMX.FTZ R5, R142, R5, !PT ;  /* 0x000000058e057209 */ /* 0x000fe40007810000 */
[----:B------:R-:W-:-:S02]  /*77d0*/  FMNMX.FTZ R4, R124, R4, !PT ;  /* 0x000000047c047209 */ /* 0x000fc40007810000 */
[----:B------:R-:W-:Y:S01]  /*77e0*/  FMNMX.FTZ R5, R159, R5, !PT ;  /* 0x000000059f057209 */ /* 0x000fe20007810000 */
[----:B--2---:R-:W-:Y:S01]  /*77f0*/  FMUL.FTZ R6, R30, UR20 ;  /* 0x000000141e067c20 */ /* 0x004fe20008410000 */
[----:B------:R-:W-:Y:S01]  /*7800*/  FMNMX.FTZ R4, R121, R4, !PT ;  /* 0x0000000479047209 */ /* 0x000fe20007810000 */
[----:B------:R-:W-:Y:S01]  /*7810*/  MUFU.TANH R21, R10 ;  /* 0x0000000a00157308 */ /* 0x000fe20000002400 */
[----:B------:R-:W-:Y:S02]  /*7820*/  FMNMX.FTZ R5, R157, R5, !PT ;  /* 0x000000059d057209 */ /* 0x000fe40007810000 */
[----:B------:R-:W-:Y:S02]  /*7830*/  FMNMX.FTZ R4, R116, R4, !PT ;  /* 0x0000000474047209 */ /* 0x000fe40007810000 */
[----:B-1----:R-:W-:Y:S02]  /*7840*/  FMNMX.FTZ R71, R0, R8, !PT ;  /* 0x0000000800477209 */ /* 0x002fe40007810000 */
[----:B------:R-:W-:Y:S01]  /*7850*/  FMNMX.FTZ R4, R123, R4, !PT ;  /* 0x000000047b047209 */ /* 0x000fe20007810000 */
[----:B------:R-:W1:Y:S01]  /*7860*/  MUFU.TANH R6, R6 ;  /* 0x0000000600067308 */ /* 0x000e620000002400 */
[----:B------:R-:W-:Y:S01]  /*7870*/  FMNMX.FTZ R0, R133, R130, !PT ;  /* 0x0000008285007209 */ /* 0x000fe20007810000 */
[----:B------:R-:W-:Y:S01]  /*7880*/  STL [R1+0x110], R71 ;  /* 0x0001104701007387 */ /* 0x000fe20000100800 */
[----:B------:R-:W-:-:S02]  /*7890*/  FMNMX.FTZ R4, R120, R4, !PT ;  /* 0x0000000478047209 */ /* 0x000fc40007810000 */
[----:B------:R-:W-:Y:S01]  /*78a0*/  FMNMX.FTZ R0, R138, R0, !PT ;  /* 0x000000008a007209 */ /* 0x000fe20007810000 */
[----:B------:R-:W-:Y:S01]  /*78b0*/  STL [R1+0x114], R238 ;  /* 0x000114ee01007387 */ /* 0x000fe20000100800 */
[----:B------:R-:W-:Y:S01]  /*78c0*/  FMNMX.FTZ R5, R151, R5, !PT ;  /* 0x0000000597057209 */ /* 0x000fe20007810000 */
[----:B------:R-:W-:Y:S01]  /*78d0*/  MUFU.TANH R10, R16 ;  /* 0x00000010000a7308 */ /* 0x000fe20000002400 */
[----:B------:R-:W-:Y:S01]  /*78e0*/  FMNMX.FTZ R4, R160, R4, !PT ;  /* 0x00000004a0047209 */ /* 0x000fe20007810000 */
[----:B------:R-:W-:Y:S01]  /*78f0*/  STL [R1+0x118], R234 ;  /* 0x000118ea01007387 */ /* 0x000fe20000100800 */
[----:B------:R-:W-:Y:S02]  /*7900*/  FMNMX.FTZ R0, R136, R0, !PT ;  /* 0x0000000088007209 */ /* 0x000fe40007810000 */
[----:B------:R-:W-:Y:S02]  /*7910*/  FMNMX.FTZ R5, R149, R5, !PT ;  /* 0x0000000595057209 */ /* 0x000fe40007810000 */
[----:B------:R-:W-:Y:S01]  /*7920*/  FMNMX.FTZ R4, R155, R4, !PT ;  /* 0x000000049b047209 */ /* 0x000fe20007810000 */
[----:B------:R-:W-:Y:S01]  /*7930*/  MUFU.TANH R8, R18 ;  /* 0x0000001200087308 */ /* 0x000fe20000002400 */
        /* <DEDUP_REMOVED lines=40> */
[----:B----4-:R-:W-:Y:S02]  /*7bc0*/  FSEL R231, R14, -INF , !P2 ;  /* 0xff8000000ee77808 */ /* 0x010fe40005000000 */
[----:B------:R-:W-:Y:S02]  /*7bd0*/  FMNMX.FTZ R70, R178, R70, !PT ;  /* 0x00000046b2467209 */ /* 0x000fe40007810000 */
[----:B------:R-:W-:-:S02]  /*7be0*/  ISETP.GE.AND P2, PT, R19, R239, PT ;  /* 0x000000ef1300720c */ /* 0x000fc40003f46270 */
[----:B------:R-:W-:Y:S02]  /*7bf0*/  FMNMX.FTZ R4, R168, R4, !PT ;  /* 0x00000004a8047209 */ /* 0x000fe40007810000 */
[----:B------:R-:W-:Y:S02]  /*7c00*/  FMNMX.FTZ R0, R188, R0, !PT ;  /* 0x00000000bc007209 */ /* 0x000fe40007810000 */
[----:B------:R-:W-:Y:S02]  /*7c10*/  FMNMX.FTZ R70, R252, R70, !PT ;  /* 0x00000046fc467209 */ /* 0x000fe40007810000 */
[----:B------:R-:W-:Y:S02]  /*7c20*/  ISETP.LT.OR P2, PT, R19, R235, P2 ;  /* 0x000000eb1300720c */ /* 0x000fe40001741670 */
[----:B------:R-:W-:Y:S02]  /*7c30*/  FMNMX.FTZ R69, R201, R4, !PT ;  /* 0x00000004c9457209 */ /* 0x000fe40007810000 */
[----:B------:R-:W-:-:S02]  /*7c40*/  FMNMX.FTZ R0, R172, R0, !PT ;  /* 0x00000000ac007209 */ /* 0x000fc40007810000 */
[----:B------:R-:W-:Y:S02]  /*7c50*/  FMNMX.FTZ R70, R251, R70, !PT ;  /* 0x00000046fb467209 */ /* 0x000fe40007810000 */
[----:B-1----:R-:W-:Y:S02]  /*7c60*/  FSEL R213, R6, -INF , !P2 ;  /* 0xff80000006d57808 */ /* 0x002fe40005000000 */
[----:B------:R-:W-:Y:S01]  /*7c70*/  ISETP.GE.AND P2, PT, R20, R239, PT ;  /* 0x000000ef1400720c */ /* 0x000fe20003f46270 */
[----:B------:R-:W1:Y:S01]  /*7c80*/  MUFU.TANH R6, R13 ;  /* 0x0000000d00067308 */ /* 0x000e620000002400 */
[----:B------:R-:W-:Y:S02]  /*7c90*/  FMNMX.FTZ R69, R23, R69, !PT ;  /* 0x0000004517457209 */ /* 0x000fe40007810000 */
[----:B------:R-:W-:Y:S02]  /*7ca0*/  FMNMX.FTZ R0, R203, R0, !PT ;  /* 0x00000000cb007209 */ /* 0x000fe40007810000 */
[----:B------:R-:W-:-:S02]  /*7cb0*/  FMNMX.FTZ R70, R249, R70, !PT ;  /* 0x00000046f9467209 */ /* 0x000fc40007810000 */
[----:B------:R-:W-:Y:S02]  /*7cc0*/  ISETP.LT.OR P5, PT, R9, R237, P5 ;  /* 0x000000ed0900720c */ /* 0x000fe40002fa1670 */
[----:B------:R-:W-:Y:S02]  /*7cd0*/  ISETP.LT.OR P2, PT, R20, R235, P2 ;  /* 0x000000eb1400720c */ /* 0x000fe40001741670 */
[----:B------:R-:W-:Y:S02]  /*7ce0*/  FMNMX.FTZ R69, R60, R69, !PT ;  /* 0x000000453c457209 */ /* 0x000fe40007810000 */
[----:B------:R-:W-:Y:S02]  /*7cf0*/  FMNMX.FTZ R0, R200, R0, !PT ;  /* 0x00000000c8007209 */ /* 0x000fe40007810000 */
[----:B------:R-:W-:Y:S02]  /*7d00*/  FMNMX.FTZ R70, R231, R70, !PT ;  /* 0x00000046e7467209 */ /* 0x000fe40007810000 */
[----:B------:R-:W-:Y:S01]  /*7d10*/  ISETP.LT.OR P4, PT, R9, R234, P4 ;  /* 0x000000ea0900720c */ /* 0x000fe20002781670 */
[----:B------:R-:W-:Y:S01]  /*7d20*/  FMUL.FTZ R9, R58, UR20 ;  /* 0x000000143a097c20 */ /* 0x000fe20008410000 */
[----:B------:R-:W-:-:S02]  /*7d30*/  FSEL R247, R15, -INF , !P5 ;  /* 0xff8000000ff77808 */ /* 0x000fc40006800000 */
[-C--:B------:R-:W-:Y:S01]  /*7d40*/  ISETP.GE.AND P5, PT, R19, R240.reuse, PT ;  /* 0x000000f01300720c */ /* 0x080fe20003fa6270 */
[----:B------:R-:W2:Y:S01]  /*7d50*/  MUFU.TANH R22, R9 ;  /* 0x0000000900167308 */ /* 0x000ea20000002400 */
[----:B------:R-:W-:Y:S01]  /*7d60*/  FSEL R212, R7, -INF , !P2 ;  /* 0xff80000007d47808 */ /* 0x000fe20005000000 */
[----:B------:R-:W-:Y:S01]  /*7d70*/  FMUL.FTZ R7, R71, UR22 ;  /* 0x0000001647077c20 */ /* 0x000fe20008410000 */
[----:B------:R-:W-:Y:S02]  /*7d80*/  FMNMX.FTZ R69, R62, R69, !PT ;  /* 0x000000453e457209 */ /* 0x000fe40007810000 */
[----:B------:R-:W-:Y:S02]  /*7d90*/  ISETP.GE.AND P2, PT, R20, R240, PT ;  /* 0x000000f01400720c */ /* 0x000fe40003f46270 */
[----:B------:R-:W-:Y:S01]  /*7da0*/  FMNMX.FTZ R0, R186, R0, !PT ;  /* 0x00000000ba007209 */ /* 0x000fe20007810000 */
[----:B------:R-:W3:Y:S01]  /*7db0*/  MUFU.TANH R9, R17 ;  /* 0x0000001100097308 */ /* 0x000ee20000002400 */
[----:B------:R-:W-:-:S02]  /*7dc0*/  FMNMX.FTZ R70, R213, R70, !PT ;  /* 0x00000046d5467209 */ /* 0x000fc40007810000 */
[----:B------:R-:W-:Y:S02]  /*7dd0*/  ISETP.LT.OR P5, PT, R19, R237, P5 ;  /* 0x000000ed1300720c */ /* 0x000fe40002fa1670 */
[----:B------:R-:W-:Y:S02]  /*7de0*/  FMNMX.FTZ R69, R61, R69, !PT ;  /* 0x000000453d457209 */ /* 0x000fe40007810000 */
[----:B------:R-:W-:Y:S02]  /*7df0*/  ISETP.LT.OR P2, PT, R20, R237, P2 ;  /* 0x000000ed1400720c */ /* 0x000fe40001741670 */
[----:B------:R-:W-:Y:S02]  /*7e00*/  FMNMX.FTZ R0, R176, R0, !PT ;  /* 0x00000000b0007209 */ /* 0x000fe40007810000 */
[----:B------:R-:W-:Y:S02]  /*7e10*/  FMNMX.FTZ R70, R212, R70, !PT ;  /* 0x00000046d4467209 */ /* 0x000fe40007810000 */
[----:B------:R-:W-:-:S02]  /*7e20*/  FSEL R230, R12, -INF , !P5 ;  /* 0xff8000000ce67808 */ /* 0x000fc40006800000 */
[----:B------:R-:W-:Y:S01]  /*7e30*/  FMNMX.FTZ R69, R247, R69, !PT ;  /* 0x00000045f7457209 */ /* 0x000fe20007810000 */
[----:B------:R-:W4:Y:S01]  /*7e40*/  SHFL.BFLY PT, R5, R70, 0x2, 0x1f ;  /* 0x0c401f0046057f89 */ /* 0x000f2200000e0000 */
[----:B-1----:R-:W-:Y:S02]  /*7e50*/  FSEL R229, R6, -INF , !P2 ;  /* 0xff80000006e57808 */ /* 0x002fe40005000000 */
[----:B------:R-:W-:Y:S02]  /*7e60*/  FMNMX.FTZ R0, R63, R0, !PT ;  /* 0x000000003f007209 */ /* 0x000fe40007810000 */
[----:B------:R-:W-:Y:S02]  /*7e70*/  FSETP.NEU.FTZ.AND P2, PT, R71, -INF , PT ;  /* 0xff8000004700780b */ /* 0x000fe40003f5d000 */
[----:B------:R-:W-:Y:S02]  /*7e80*/  FMNMX.FTZ R69, R230, R69, !PT ;  /* 0x00000045e6457209 */ /* 0x000fe40007810000 */
[----:B------:R-:W-:-:S02]  /*7e90*/  FSEL R228, R11, -INF , !P6 ;  /* 0xff8000000be47808 */ /* 0x000fc40007000000 */
[----:B------:R-:W-:Y:S02]  /*7ea0*/  FMNMX.FTZ R0, R36, R0, !PT ;  /* 0x0000000024007209 */ /* 0x000fe40007810000 */
[----:B------:R-:W-:Y:S02]  /*7eb0*/  FSEL R7, R7, RZ, P2 ;  /* 0x000000ff07077208 */ /* 0x000fe40001000000 */
[----:B------:R-:W-:Y:S02]  /*7ec0*/  FMNMX.FTZ R69, R229, R69, !PT ;  /* 0x00000045e5457209 */ /* 0x000fe40007810000 */
[----:B------:R-:W-:Y:S01]  /*7ed0*/  FSEL R227, R10, -INF , !P1 ;  /* 0xff8000000ae37808 */ /* 0x000fe20004800000 */
[----:B------:R-:W-:Y:S01]  /*7ee0*/  FFMA.FTZ R4, R117, UR22, -R7 ;  /* 0x0000001675047c23 */ /* 0x000fe20008010807 */
[----:B------:R-:W-:Y:S01]  /*7ef0*/  FMNMX.FTZ R0, R228, R0, !PT ;  /* 0x00000000e4007209 */ /* 0x000fe20007810000 */
[----:B------:R-:W1:Y:S01]  /*7f00*/  SHFL.BFLY PT, R6, R69, 0x2, 0x1f ;  /* 0x0c401f0045067f89 */ /* 0x000e6200000e0000 */
[----:B--2---:R-:W-:Y:S01]  /*7f10*/  FSEL R215, R22, -INF , !P3 ;  /* 0xff80000016d77808 */ /* 0x004fe20005800000 */
[----:B------:R2:W-:Y:S01]  /*7f20*/  MUFU.EX2 R14, R4 ;  /* 0x00000004000e7308 */ /* 0x0005e20000000800 */
[----:B------:R-:W-:-:S02]  /*7f30*/  FMNMX.FTZ R0, R227, R0, !PT ;  /* 0x00000000e3007209 */ /* 0x000fc40007810000 */
[----:B------:R-:W-:Y:S02]  /*7f40*/  FSEL R214, R21, -INF , !P4 ;  /* 0xff80000015d67808 */ /* 0x000fe40006000000 */
[----:B------:R-:W-:Y:S02]  /*7f50*/  FMNMX.FTZ R0, R215, R0, !PT ;  /* 0x00000000d7007209 */ /* 0x000fe40007810000 */
[C---:B------:R-:W-:Y:S02]  /*7f60*/  ISETP.GE.AND P5, PT, R19.reuse, R238, PT ;  /* 0x000000ee1300720c */ /* 0x040fe40003fa6270 */
[----:B----4-:R-:W-:Y:S02]  /*7f70*/  FMNMX.FTZ R70, R70, R5, !PT ;  /* 0x0000000546467209 */ /* 0x010fe40007810000 */
[----:B------:R-:W-:Y:S02]  /*7f80*/  ISETP.LT.OR P5, PT, R19, R234, P5 ;  /* 0x000000ea1300720c */ /* 0x000fe40002fa1670 */
[----:B------:R-:W-:Y:S01]  /*7f90*/  ISETP.GE.AND P1, PT, R20, R238, PT ;  /* 0x000000ee1400720c */ /* 0x000fe20003f26270 */
[----:B------:R-:W4:Y:S01]  /*7fa0*/  SHFL.BFLY PT, R5, R70, 0x1, 0x1f ;  /* 0x0c201f0046057f89 */ /* 0x000f2200000e0000 */
[----:B--2---:R-:W-:Y:S01]  /*7fb0*/  FFMA.FTZ R4, R119, UR22, -R7 ;  /* 0x0000001677047c23 */ /* 0x004fe20008010807 */
[----:B---3--:R-:W-:-:S02]  /*7fc0*/  FSEL R119, R9, -INF , !P5 ;  /* 0xff80000009777808 */ /* 0x008fc40006800000 */
[----:B------:R-:W-:Y:S01]  /*7fd0*/  ISETP.LT.OR P1, PT, R20, R234, P1 ;  /* 0x000000ea1400720c */ /* 0x000fe20000f21670 */
[----:B------:R2:W-:Y:S01]  /*7fe0*/  MUFU.EX2 R11, R4 ;  /* 0x00000004000b7308 */ /* 0x0005e20000000800 */
[----:B-1----:R-:W-:Y:S02]  /*7ff0*/  FMNMX.FTZ R69, R69, R6, !PT ;  /* 0x0000000645457209 */ /* 0x002fe40007810000 */
[----:B------:R-:W-:Y:S02]  /*8000*/  FSEL R117, R8, -INF , !P1 ;  /* 0xff80000008757808 */ /* 0x000fe40004800000 */
[----:B--2---:R-:W-:Y:S01]  /*8010*/  FMNMX.FTZ R4, R214, R0, !PT ;  /* 0x00000000d6047209 */ /* 0x004fe20007810000 */
[----:B------:R-:W-:Y:S01]  /*8020*/  FFMA.FTZ R0, R122, UR22, -R7 ;  /* 0x000000167a007c23 */ /* 0x000fe20008010807 */
[----:B----4-:R-:W-:Y:S02]  /*8030*/  FMNMX.FTZ R70, R70, R5, !PT ;  /* 0x0000000546467209 */ /* 0x010fe40007810000 */
[----:B------:R-:W-:-:S02]  /*8040*/  FMNMX.FTZ R4, R119, R4, !PT ;  /* 0x0000000477047209 */ /* 0x000fc40007810000 */
[C---:B------:R-:W-:Y:S01]  /*8050*/  FSETP.NEU.FTZ.AND P1, PT, R70.reuse, -INF , PT ;  /* 0xff8000004600780b */ /* 0x040fe20003f3d000 */
[----:B------:R-:W1:Y:S01]  /*8060*/  MUFU.EX2 R0, R0 ;  /* 0x0000000000007308 */ /* 0x000e620000000800 */
[----:B------:R-:W-:Y:S01]  /*8070*/  FMNMX.FTZ R68, R117, R4, !PT ;  /* 0x0000000475447209 */ /* 0x000fe20007810000 */
[----:B------:R-:W-:Y:S01]  /*8080*/  FMUL.FTZ R6, R70, UR22 ;  /* 0x0000001646067c20 */ /* 0x000fe20008410000 */
[----:B------:R-:W2:Y:S04]  /*8090*/  SHFL.BFLY PT, R4, R69, 0x1, 0x1f ;  /* 0x0c201f0045047f89 */ /* 0x000ea800000e0000 */
[----:B------:R-:W3:Y:S01]  /*80a0*/  SHFL.BFLY PT, R8, R68, 0x2, 0x1f ;  /* 0x0c401f0044087f89 */ /* 0x000ee200000e0000 */
[----:B------:R-:W-:-:S03]  /*80b0*/  FSEL R6, R6, RZ, P1 ;  /* 0x000000ff06067208 */ /* 0x000fc60000800000 */
[----:B-1----:R1:W-:Y:S04]  /*80c0*/  STL [R1+0x70], R0 ;  /* 0x0000700001007387 */ /* 0x0023e80000100800 */
[----:B------:R-:W-:Y:S01]  /*80d0*/  STL [R1+0x11c], R70 ;  /* 0x00011c4601007387 */ /* 0x000fe20000100800 */
[----:B--2---:R-:W-:-:S04]  /*80e0*/  FMNMX.FTZ R69, R69, R4, !PT ;  /* 0x0000000445457209 */ /* 0x004fc80007810000 */
[C---:B------:R-:W-:Y:S01]  /*80f0*/  FSETP.NEU.FTZ.AND P1, PT, R69.reuse, -INF , PT ;  /* 0xff8000004500780b */ /* 0x040fe20003f3d000 */
[----:B------:R-:W-:Y:S01]  /*8100*/  FMUL.FTZ R5, R69, UR22 ;  /* 0x0000001645057c20 */ /* 0x000fe20008410000 */
[----:B---3--:R-:W-:Y:S01]  /*8110*/  FMNMX.FTZ R68, R68, R8, !PT ;  /* 0x0000000844447209 */ /* 0x008fe20007810000 */
[----:B------:R-:W-:Y:S03]  /*8120*/  STL [R1+0x120], R69 ;  /* 0x0001204501007387 */ /* 0x000fe60000100800 */
[----:B------:R-:W-:Y:S01]  /*8130*/  FSEL R5, R5, RZ, P1 ;  /* 0x000000ff05057208 */ /* 0x000fe20000800000 */
[----:B------:R-:W2:Y:S01]  /*8140*/  SHFL.BFLY PT, R4, R68, 0x1, 0x1f ;  /* 0x0c201f0044047f89 */ /* 0x000ea200000e0000 */
[----:B-1----:R-:W-:-:S04]  /*8150*/  FFMA.FTZ R0, R118, UR22, -R7 ;  /* 0x0000001676007c23 */ /* 0x002fc80008010807 */
[----:B------:R1:W-:Y:S01]  /*8160*/  MUFU.EX2 R234, R0 ;  /* 0x0000000000ea7308 */ /* 0x0003e20000000800 */
[----:B--2---:R-:W-:Y:S01]  /*8170*/  FMNMX.FTZ R68, R68, R4, !PT ;  /* 0x0000000444447209 */ /* 0x004fe20007810000 */
[----:B-1----:R-:W-:-:S03]  /*8180*/  FFMA.FTZ R0, R115, UR22, -R7 ;  /* 0x0000001673007c23 */ /* 0x002fc60008010807 */
[----:B------:R-:W-:-:S03]  /*8190*/  FSETP.NEU.FTZ.AND P1, PT, R68, -INF , PT ;  /* 0xff8000004400780b */ /* 0x000fc60003f3d000 */
[----:B------:R1:W-:Y:S01]  /*81a0*/  MUFU.EX2 R237, R0 ;  /* 0x0000000000ed7308 */ /* 0x0003e20000000800 */
[----:B------:R-:W-:Y:S01]  /*81b0*/  FMUL.FTZ R4, R68, UR22 ;  /* 0x0000001644047c20 */ /* 0x000fe20008410000 */
        /* <DEDUP_REMOVED lines=12> */
[--C-:B-1----:R-:W-:Y:S01]  /*8280*/  FFMA.FTZ R0, R125, UR22, -R5.reuse ;  /* 0x000000167d007c23 */ /* 0x102fe20008010805 */
[----:B--2---:R-:W-:Y:S05]  /*8290*/  STL [R1+0x5c], R8 ;  /* 0x00005c0801007387 */ /* 0x004fea0000100800 */
[----:B------:R1:W2:Y:S02]  /*82a0*/  MUFU.EX2 R12, R0 ;  /* 0x00000000000c7308 */ /* 0x0002a40000000800 */
[--C-:B-1----:R-:W-:Y:S01]  /*82b0*/  FFMA.FTZ R0, R127, UR22, -R5.reuse ;  /* 0x000000167f007c23 */ /* 0x102fe20008010805 */
[----:B--2---:R-:W-:Y:S05]  /*82c0*/  STL [R1+0x54], R12 ;  /* 0x0000540c01007387 */ /* 0x004fea0000100800 */
[----:B------:R1:W-:Y:S01]  /*82d0*/  MUFU.EX2 R69, R0 ;  /* 0x0000000000457308 */ /* 0x0003e20000000800 */
[----:B------:R2:W-:Y:S01]  /*82e0*/  STL [R1+0x124], R68 ;  /* 0x0001244401007387 */ /* 0x0005e20000100800 */
[----:B-1----:R-:W-:-:S06]  /*82f0*/  FFMA.FTZ R0, R124, UR22, -R5 ;  /* 0x000000167c007c23 */ /* 0x002fcc0008010805 */
[----:B------:R1:W3:Y:S01]  /*8300*/  MUFU.EX2 R238, R0 ;  /* 0x0000000000ee7308 */ /* 0x0002e20000000800 */
[----:B--2---:R-:W2:Y:S01]  /*8310*/  LDL.LU R68, [R1+0x70] ;  /* 0x0000700001447983 */ /* 0x004ea20000300800 */
[----:B-1----:R-:W-:-:S06]  /*8320*/  FFMA.FTZ R0, R121, UR22, -R5 ;  /* 0x0000001679007c23 */ /* 0x002fcc0008010805 */
[----:B------:R1:W-:Y:S02]  /*8330*/  MUFU.EX2 R240, R0 ;  /* 0x0000000000f07308 */ /* 0x0003e40000000800 */
[----:B-1----:R-:W-:Y:S02]  /*8340*/  FFMA.FTZ R0, R116, UR22, -R5 ;  /* 0x0000001674007c23 */ /* 0x002fe40008010805 */
[----:B------:R-:W4:Y:S04]  /*8350*/  LDL.LU R116, [R1+0x5c] ;  /* 0x00005c0001747983 */ /* 0x000f280000300800 */
[----:B------:R1:W-:Y:S01]  /*8360*/  MUFU.EX2 R236, R0 ;  /* 0x0000000000ec7308 */ /* 0x0003e20000000800 */
[----:B------:R-:W-:Y:S01]  /*8370*/  FSEL R4, R4, RZ, P1 ;  /* 0x000000ff04047208 */ /* 0x000fe20000800000 */
[----:B-1----:R-:W-:-:S05]  /*8380*/  IMAD.IADD R0, R248, 0x1, R250 ;  /* 0x00000001f8007824 */ /* 0x002fca00078e02fa */
[----:B------:R-:W-:Y:S01]  /*8390*/  LEA R216, R0, UR4, 0x1 ;  /* 0x0000000400d87c11 */ /* 0x000fe2000f8e08ff */
[----:B------:R-:W-:-:S04]  /*83a0*/  FFMA.FTZ R0, R130, UR22, -R4 ;  /* 0x0000001682007c23 */ /* 0x000fc80008010804 */
[----:B------:R1:W-:Y:S01]  /*83b0*/  MUFU.EX2 R124, R0 ;  /* 0x00000000007c7308 */ /* 0x0003e20000000800 */
[----:B------:R-:W-:Y:S02]  /*83c0*/  IMAD R217, R3, 0x2, R216 ;  /* 0x0000000203d97824 */ /* 0x000fe400078e02d8 */
[--C-:B------:R-:W-:Y:S01]  /*83d0*/  FFMA.FTZ R8, R133, UR22, -R4.reuse ;  /* 0x0000001685087c23 */ /* 0x100fe20008010804 */
[----:B------:R-:W-:Y:S04]  /*83e0*/  LDSM.16.MT88.4 R44, [R216+0x8000] ;  /* 0x00800000d82c783b */ /* 0x000fe80000004200 */
[----:B------:R-:W4:Y:S01]  /*83f0*/  LDSM.16.MT88.4 R36, [R217+0x8000] ;  /* 0x00800000d924783b */ /* 0x000f220000004200 */
[----:B------:R-:W-:Y:S01]  /*8400*/  MOV R122, R23 ;  /* 0x00000017007a7202 */ /* 0x000fe20000000f00 */
[----:B------:R-:W-:Y:S01]  /*8410*/  IMAD.MOV.U32 R126, RZ, RZ, R13 ;  /* 0x000000ffff7e7224 */ /* 0x000fe200078e000d */
[----:B------:R-:W-:Y:S01]  /*8420*/  MOV R121, R14 ;  /* 0x0000000e00797202 */ /* 0x000fe20000000f00 */
[----:B------:R-:W-:Y:S01]  /*8430*/  LDSM.16.MT88.4 R28, [R216+0x8800] ;  /* 0x00880000d81c783b */ /* 0x000fe20000004200 */
[----:B-1----:R-:W-:Y:S01]  /*8440*/  FFMA.FTZ R0, R138, UR22, -R4 ;  /* 0x000000168a007c23 */ /* 0x002fe20008010804 */
[C---:B------:R-:W-:Y:S01]  /*8450*/  IMAD R218, R2.reuse, 0x2, R217 ;  /* 0x0000000202da7824 */ /* 0x040fe200078e02d9 */
[----:B------:R-:W-:Y:S01]  /*8460*/  LEA R219, R2, R216, 0x1 ;  /* 0x000000d802db7211 */ /* 0x000fe200078e08ff */
[----:B------:R-:W1:Y:S01]  /*8470*/  MUFU.EX2 R125, R8 ;  /* 0x00000008007d7308 */ /* 0x000e620000000800 */
[----:B------:R-:W-:Y:S04]  /*8480*/  LDSM.16.MT88.4 R20, [R217+0x8800] ;  /* 0x00880000d914783b */ /* 0x000fe80000004200 */
[----:B------:R-:W1:Y:S03]  /*8490*/  LDSM.16.MT88.4 R32, [R218+0x8000] ;  /* 0x00800000da20783b */ /* 0x000e660000004200 */
[----:B------:R3:W-:Y:S01]  /*84a0*/  MUFU.EX2 R70, R0 ;  /* 0x0000000000467308 */ /* 0x0007e20000000800 */
[----:B------:R-:W1:Y:S01]  /*84b0*/  LDSM.16.MT88.4 R40, [R219+0x8000] ;  /* 0x00800000db28783b */ /* 0x000e620000004200 */
[----:B---3--:R-:W-:-:S03]  /*84c0*/  F2FP.BF16.F32.PACK_AB R14, R238, R69 ;  /* 0x00000045ee0e723e */ /* 0x008fc600000010ff */
[----:B------:R-:W3:Y:S04]  /*84d0*/  LDSM.16.MT88.4 R16, [R218+0x8800] ;  /* 0x00880000da10783b */ /* 0x000ee80000004200 */
[----:B------:R-:W3:Y:S01]  /*84e0*/  LDSM.16.MT88.4 R24, [R219+0x8800] ;  /* 0x00880000db18783b */ /* 0x000ee20000004200 */
[----:B------:R-:W-:-:S04]  /*84f0*/  FFMA.FTZ R0, R136, UR22, -R4 ;  /* 0x0000001688007c23 */ /* 0x000fc80008010804 */
[----:B------:R1:W3:Y:S02]  /*8500*/  MUFU.EX2 R71, R0 ;  /* 0x0000000000477308 */ /* 0x0002e40000000800 */
        /* <DEDUP_REMOVED lines=42> */
[----:B----4-:R-:W-:Y:S02]  /*87b0*/  F2FP.BF16.F32.PACK_AB R12, R12, R116 ;  /* 0x000000740c0c723e */ /* 0x010fe400000010ff */
[----:B------:R-:W-:Y:S01]  /*87c0*/  F2FP.BF16.F32.PACK_AB R13, R124, R125 ;  /* 0x0000007d7c0d723e */ /* 0x000fe200000010ff */
[----:B-1----:R-:W-:-:S04]  /*87d0*/  FFMA.FTZ R0, R155, UR22, -R5 ;  /* 0x000000169b007c23 */ /* 0x002fc80008010805 */
[----:B------:R1:W-:Y:S01]  /*87e0*/  MUFU.EX2 R148, R0 ;  /* 0x0000000000947308 */ /* 0x0003e20000000800 */
[----:B---3--:R-:W-:Y:S01]  /*87f0*/  F2FP.BF16.F32.PACK_AB R15, R71, R70 ;  /* 0x00000046470f723e */ /* 0x008fe200000010ff */
[----:B-1----:R-:W-:-:S06]  /*8800*/  FFMA.FTZ R0, R152, UR22, -R5 ;  /* 0x0000001698007c23 */ /* 0x002fcc0008010805 */
[----:B------:R1:W-:Y:S01]  /*8810*/  MUFU.EX2 R161, R0 ;  /* 0x0000000000a17308 */ /* 0x0003e20000000800 */
[----:B------:R-:W-:Y:S01]  /*8820*/  HMMA.16816.F32.BF16 R48, R12, R36, RZ ;  /* 0x000000240c30723c */ /* 0x000fe200000418ff */
[----:B-1----:R-:W-:-:S06]  /*8830*/  FFMA.FTZ R0, R147, UR22, -R5 ;  /* 0x0000001693007c23 */ /* 0x002fcc0008010805 */
[----:B------:R1:W-:Y:S02]  /*8840*/  MUFU.EX2 R222, R0 ;  /* 0x0000000000de7308 */ /* 0x0003e40000000800 */
[----:B-1----:R-:W-:-:S06]  /*8850*/  FFMA.FTZ R0, R162, UR22, -R4 ;  /* 0x00000016a2007c23 */ /* 0x002fcc0008010804 */
[----:B------:R1:W-:Y:S01]  /*8860*/  MUFU.EX2 R138, R0 ;  /* 0x00000000008a7308 */ /* 0x0003e20000000800 */
[----:B------:R-:W-:Y:S01]  /*8870*/  IMAD.MOV.U32 R129, RZ, RZ, R11 ;  /* 0x000000ffff817224 */ /* 0x000fe200078e000b */
[----:B------:R-:W-:Y:S01]  /*8880*/  MOV R133, R10 ;  /* 0x0000000a00857202 */ /* 0x000fe20000000f00 */
[----:B-1----:R-:W-:-:S05]  /*8890*/  FFMA.FTZ R0, R158, UR22, -R4 ;  /* 0x000000169e007c23 */ /* 0x002fca0008010804 */
[----:B------:R1:W-:Y:S01]  /*88a0*/  MUFU.EX2 R141, R0 ;  /* 0x00000000008d7308 */ /* 0x0003e20000000800 */
[----:B------:R-:W-:Y:S01]  /*88b0*/  IMAD.MOV.U32 R131, RZ, RZ, R9 ;  /* 0x000000ffff837224 */ /* 0x000fe200078e0009 */
[----:B------:R-:W-:Y:S01]  /*88c0*/  MOV R109, R62 ;  /* 0x0000003e006d7202 */ /* 0x000fe20000000f00 */
[----:B------:R-:W-:Y:S01]  /*88d0*/  IMAD.MOV.U32 R127, RZ, RZ, R63 ;  /* 0x000000ffff7f7224 */ /* 0x000fe200078e003f */
[----:B------:R-:W-:Y:S01]  /*88e0*/  HMMA.16816.F32.BF16 R80, R12, R32, RZ ;  /* 0x000000200c50723c */ /* 0x000fe200000418ff */
[----:B------:R-:W-:Y:S02]  /*88f0*/  IMAD.MOV.U32 R111, RZ, RZ, R61 ;  /* 0x000000ffff6f7224 */ /* 0x000fe400078e003d */
[----:B-1----:R-:W-:-:S04]  /*8900*/  FFMA.FTZ R0, R153, UR22, -R4 ;  /* 0x0000001699007c23 */ /* 0x002fc80008010804 */
[----:B------:R1:W-:Y:S01]  /*8910*/  MUFU.EX2 R225, R0 ;  /* 0x0000000000e17308 */ /* 0x0003e20000000800 */
[----:B------:R-:W-:Y:S01]  /*8920*/  IMAD.MOV.U32 R118, RZ, RZ, R60 ;  /* 0x000000ffff767224 */ /* 0x000fe200078e003c */
[C---:B------:R-:W-:Y:S01]  /*8930*/  HMMA.16816.F32.BF16 R56, R12.reuse, R44, RZ ;  /* 0x0000002c0c38723c */ /* 0x040fe200000418ff */
[----:B------:R-:W-:Y:S02]  /*8940*/  F2FP.BF16.F32.PACK_AB R8, R236, R240 ;  /* 0x000000f0ec08723e */ /* 0x000fe400000010ff */
[----:B--2---:R-:W-:Y:S02]  /*8950*/  F2FP.BF16.F32.PACK_AB R9, R241, R235 ;  /* 0x000000ebf109723e */ /* 0x004fe400000010ff */
[----:B------:R-:W-:Y:S01]  /*8960*/  F2FP.BF16.F32.PACK_AB R10, R130, R250 ;  /* 0x000000fa820a723e */ /* 0x000fe200000010ff */
[----:B------:R-:W-:Y:S01]  /*8970*/  HMMA.16816.F32.BF16 R52, R12, R40, RZ ;  /* 0x000000280c34723c */ /* 0x000fe200000418ff */
[----:B------:R-:W-:Y:S01]  /*8980*/  F2FP.BF16.F32.PACK_AB R11, R242, R132 ;  /* 0x00000084f20b723e */ /* 0x000fe200000010ff */
[----:B-1----:R-:W-:-:S04]  /*8990*/  FFMA.FTZ R0, R150, UR22, -R4 ;  /* 0x0000001696007c23 */ /* 0x002fc80008010804 */
[C---:B------:R-:W-:Y:S01]  /*89a0*/  HMMA.16816.F32.BF16 R76, R12.reuse, R46, RZ ;  /* 0x0000002e0c4c723c */ /* 0x040fe200000418ff */
[----:B------:R1:W-:Y:S05]  /*89b0*/  MUFU.EX2 R221, R0 ;  /* 0x0000000000dd7308 */ /* 0x0003ea0000000800 */
[C---:B------:R-:W-:Y:S06]  /*89c0*/  HMMA.16816.F32.BF16 R72, R12.reuse, R42, RZ ;  /* 0x0000002a0c48723c */ /* 0x040fec00000418ff */
[C---:B------:R-:W-:Y:S06]  /*89d0*/  HMMA.16816.F32.BF16 R64, R12.reuse, R38, RZ ;  /* 0x000000260c40723c */ /* 0x040fec00000418ff */
[----:B------:R-:W-:Y:S01]  /*89e0*/  HMMA.16816.F32.BF16 R60, R12, R34, RZ ;  /* 0x000000220c3c723c */ /* 0x000fe200000418ff */
[----:B-1----:R-:W-:-:S04]  /*89f0*/  FFMA.FTZ R0, R183, UR22, -R7 ;  /* 0x00000016b7007c23 */ /* 0x002fc80008010807 */
[----:B------:R1:W-:Y:S02]  /*8a00*/  MUFU.EX2 R220, R0 ;  /* 0x0000000000dc7308 */ /* 0x0003e40000000800 */
[----:B------:R-:W-:Y:S02]  /*8a10*/  F2FP.BF16.F32.PACK_AB R12, R129, R121 ;  /* 0x00000079810c723e */ /* 0x000fe400000010ff */
[----:B------:R-:W-:Y:S02]  /*8a20*/  F2FP.BF16.F32.PACK_AB R14, R234, R68 ;  /* 0x00000044ea0e723e */ /* 0x000fe400000010ff */
[----:B------:R-:W-:Y:S02]  /*8a30*/  F2FP.BF16.F32.PACK_AB R13, R133, R126 ;  /* 0x0000007e850d723e */ /* 0x000fe400000010ff */
[----:B------:R-:W-:Y:S01]  /*8a40*/  F2FP.BF16.F32.PACK_AB R15, R144, R120 ;  /* 0x00000078900f723e */ /* 0x000fe200000010ff */
[----:B------:R-:W-:Y:S01]  /*8a50*/  HMMA.16816.F32.BF16 R92, R8, R20, R48 ;  /* 0x00000014085c723c */ /* 0x000fe20000041830 */
[----:B-1----:R-:W-:-:S05]  /*8a60*/  FFMA.FTZ R0, R174, UR22, -R7 ;  /* 0x00000016ae007c23 */ /* 0x002fca0008010807 */
[----:B------:R-:W-:Y:S01]  /*8a70*/  HMMA.16816.F32.BF16 R48, R12, R44, RZ ;  /* 0x0000002c0c30723c */ /* 0x000fe200000418ff */
[----:B------:R1:W-:Y:S02]  /*8a80*/  MUFU.EX2 R160, R0 ;  /* 0x0000000000a07308 */ /* 0x0003e40000000800 */
[----:B-1----:R-:W-:-:S06]  /*8a90*/  FFMA.FTZ R0, R166, UR22, -R7 ;  /* 0x00000016a6007c23 */ /* 0x002fcc0008010807 */
[----:B------:R1:W-:Y:S01]  /*8aa0*/  MUFU.EX2 R2, R0 ;  /* 0x0000000000027308 */ /* 0x0003e20000000800 */
[----:B------:R-:W-:Y:S01]  /*8ab0*/  HMMA.16816.F32.BF16 R112, R8, R16, R80 ;  /* 0x000000100870723c */ /* 0x000fe20000041850 */
[----:B-1----:R-:W-:-:S06]  /*8ac0*/  FFMA.FTZ R0, R139, UR22, -R7 ;  /* 0x000000168b007c23 */ /* 0x002fcc0008010807 */
[----:B------:R1:W-:Y:S01]  /*8ad0*/  MUFU.EX2 R158, R0 ;  /* 0x00000000009e7308 */ /* 0x0003e20000000800 */
[C---:B------:R-:W-:Y:S06]  /*8ae0*/  HMMA.16816.F32.BF16 R88, R8.reuse, R28, R56 ;  /* 0x0000001c0858723c */ /* 0x040fec0000041838 */
[----:B------:R-:W-:Y:S01]  /*8af0*/  HMMA.16816.F32.BF16 R96, R8, R24, R52 ;  /* 0x000000180860723c */ /* 0x000fe20000041834 */
[----:B-1----:R-:W-:-:S05]  /*8b00*/  FFMA.FTZ R0, R180, UR22, -R6 ;  /* 0x00000016b4007c23 */ /* 0x002fca0008010806 */
[C---:B------:R-:W-:Y:S01]  /*8b10*/  HMMA.16816.F32.BF16 R80, R8.reuse, R30, R76 ;  /* 0x0000001e0850723c */ /* 0x040fe2000004184c */
[----:B------:R1:W-:Y:S05]  /*8b20*/  MUFU.EX2 R135, R0 ;  /* 0x0000000000877308 */ /* 0x0003ea0000000800 */
[C---:B------:R-:W-:Y:S06]  /*8b30*/  HMMA.16816.F32.BF16 R84, R8.reuse, R26, R72 ;  /* 0x0000001a0854723c */ /* 0x040fec0000041848 */
[C---:B------:R-:W-:Y:S06]  /*8b40*/  HMMA.16816.F32.BF16 R100, R8.reuse, R22, R64 ;  /* 0x000000160864723c */ /* 0x040fec0000041840 */
[----:B------:R-:W-:Y:S01]  /*8b50*/  HMMA.16816.F32.BF16 R104, R8, R18, R60 ;  /* 0x000000120868723c */ /* 0x000fe2000004183c */
[----:B-1----:R-:W-:-:S06]  /*8b60*/  FFMA.FTZ R0, R175, UR22, -R6 ;  /* 0x00000016af007c23 */ /* 0x002fcc0008010806 */
[----:B------:R-:W-:Y:S02]  /*8b70*/  F2FP.BF16.F32.PACK_AB R8, R239, R237 ;  /* 0x000000edef08723e */ /* 0x000fe400000010ff */
[----:B------:R-:W-:Y:S02]  /*8b80*/  F2FP.BF16.F32.PACK_AB R9, R145, R143 ;  /* 0x0000008f9109723e */ /* 0x000fe400000010ff */
[----:B------:R-:W-:Y:S02]  /*8b90*/  F2FP.BF16.F32.PACK_AB R10, R131, R226 ;  /* 0x000000e2830a723e */ /* 0x000fe400000010ff */
[----:B------:R-:W-:Y:S01]  /*8ba0*/  F2FP.BF16.F32.PACK_AB R11, R134, R146 ;  /* 0x00000092860b723e */ /* 0x000fe200000010ff */
[----:B------:R1:W-:Y:S01]  /*8bb0*/  MUFU.EX2 R162, R0 ;  /* 0x0000000000a27308 */ /* 0x0003e20000000800 */
[----:B------:R-:W-:Y:S06]  /*8bc0*/  HMMA.16816.F32.BF16 R56, R12, R46, RZ ;  /* 0x0000002e0c38723c */ /* 0x000fec00000418ff */
[----:B------:R-:W-:Y:S01]  /*8bd0*/  HMMA.16816.F32.BF16 R64, R8, R28, R48 ;  /* 0x0000001c0840723c */ /* 0x000fe20000041830 */
[----:B-1----:R-:W-:-:S05]  /*8be0*/  FFMA.FTZ R0, R165, UR22, -R6 ;  /* 0x00000016a5007c23 */ /* 0x002fca0008010806 */
[C---:B------:R-:W-:Y:S01]  /*8bf0*/  HMMA.16816.F32.BF16 R52, R12.reuse, R40, RZ ;  /* 0x000000280c34723c */ /* 0x040fe200000418ff */
[----:B------:R1:W2:Y:S05]  /*8c00*/  MUFU.EX2 R123, R0 ;  /* 0x00000000007b7308 */ /* 0x0002aa0000000800 */
[C---:B------:R-:W-:Y:S06]  /*8c10*/  HMMA.16816.F32.BF16 R48, R12.reuse, R42, RZ ;  /* 0x0000002a0c30723c */ /* 0x040fec00000418ff */
[C---:B------:R-:W-:Y:S06]  /*8c20*/  HMMA.16816.F32.BF16 R44, R12.reuse, R36, RZ ;  /* 0x000000240c2c723c */ /* 0x040fec00000418ff */
[----:B------:R-:W-:Y:S01]  /*8c30*/  HMMA.16816.F32.BF16 R40, R12, R38, RZ ;  /* 0x000000260c28723c */ /* 0x000fe200000418ff */
[----:B-1----:R-:W-:-:S05]  /*8c40*/  FFMA.FTZ R0, R140, UR22, -R6 ;  /* 0x000000168c007c23 */ /* 0x002fca0008010806 */
[C---:B------:R-:W-:Y:S01]  /*8c50*/  HMMA.16816.F32.BF16 R36, R12.reuse, R32, RZ ;  /* 0x000000200c24723c */ /* 0x040fe200000418ff */
[----:B------:R1:W-:Y:S05]  /*8c60*/  MUFU.EX2 R149, R0 ;  /* 0x0000000000957308 */ /* 0x0003ea0000000800 */
[----:B------:R-:W-:Y:S01]  /*8c70*/  HMMA.16816.F32.BF16 R12, R12, R34, RZ ;  /* 0x000000220c0c723c */ /* 0x000fe200000418ff */
[----:B--2---:R-:W-:Y:S02]  /*8c80*/  IMAD.MOV.U32 R140, RZ, RZ, R123 ;  /* 0x000000ffff8c7224 */ /* 0x004fe400078e007b */
[----:B-1----:R-:W-:-:S04]  /*8c90*/  FFMA.FTZ R0, R182, UR22, -R5 ;  /* 0x00000016b6007c23 */ /* 0x002fc80008010805 */
[----:B------:R1:W-:Y:S01]  /*8ca0*/  MUFU.EX2 R154, R0 ;  /* 0x00000000009a7308 */ /* 0x0003e20000000800 */
[----:B------:R-:W-:Y:S01]  /*8cb0*/  HMMA.16816.F32.BF16 R72, R8, R24, R52 ;  /* 0x000000180848723c */ /* 0x000fe20000041834 */
[----:B-1----:R-:W-:-:S06]  /*8cc0*/  FFMA.FTZ R0, R171, UR22, -R5 ;  /* 0x00000016ab007c23 */ /* 0x002fcc0008010805 */
[----:B------:R1:W2:Y:S01]  /*8cd0*/  MUFU.EX2 R123, R0 ;  /* 0x00000000007b7308 */ /* 0x0002a20000000800 */
[C---:B------:R-:W-:Y:S01]  /*8ce0*/  HMMA.16816.F32.BF16 R56, R8.reuse, R30, R56 ;  /* 0x0000001e0838723c */ /* 0x040fe20000041838 */
[----:B------:R-:W3:Y:S05]  /*8cf0*/  LDSM.16.MT88.4 R28, [R216+0x9000] ;  /* 0x00900000d81c783b */ /* 0x000eea0000004200 */
[----:B------:R-:W-:Y:S01]  /*8d00*/  HMMA.16816.F32.BF16 R48, R8, R26, R48 ;  /* 0x0000001a0830723c */ /* 0x000fe20000041830 */
[----:B------:R-:W4:Y:S01]  /*8d10*/  LDSM.16.MT88.4 R24, [R219+0x9000] ;  /* 0x00900000db18783b */ /* 0x000f220000004200 */
[----:B-1----:R-:W-:-:S04]  /*8d20*/  FFMA.FTZ R0, R164, UR22, -R5 ;  /* 0x00000016a4007c23 */ /* 0x002fc80008010805 */
[----:B------:R1:W-:Y:S01]  /*8d30*/  MUFU.EX2 R139, R0 ;  /* 0x00000000008b7308 */ /* 0x0003e20000000800 */
        /* <DEDUP_REMOVED lines=8> */
[----:B------:R-:W-:Y:S01]  /*8dc0*/  MOV R248, R127 ;  /* 0x0000007f00f87202 */ /* 0x000fe20000000f00 */
[----:B-1----:R-:W-:-:S04]  /*8dd0*/  FFMA.FTZ R0, R185, UR22, -R4 ;  /* 0x00000016b9007c23 */ /* 0x002fc80008010804 */
[----:B------:R1:W-:Y:S02]  /*8de0*/  MUFU.EX2 R155, R0 ;  /* 0x00000000009b7308 */ /* 0x0003e40000000800 */
[----:B-1----:R-:W-:-:S06]  /*8df0*/  FFMA.FTZ R0, R177, UR22, -R4 ;  /* 0x00000016b1007c23 */ /* 0x002fcc0008010804 */
[----:B------:R1:W2:Y:S02]  /*8e00*/  MUFU.EX2 R127, R0 ;  /* 0x00000000007f7308 */ /* 0x0002a40000000800 */
[----:B-1----:R-:W-:-:S06]  /*8e10*/  FFMA.FTZ R0, R167, UR22, -R4 ;  /* 0x00000016a7007c23 */ /* 0x002fcc0008010804 */
[----:B------:R1:W-:Y:S01]  /*8e20*/  MUFU.EX2 R150, R0 ;  /* 0x0000000000967308 */ /* 0x0003e20000000800 */
[----:B------:R-:W-:Y:S01]  /*8e30*/  IMAD.MOV.U32 R177, RZ, RZ, R2 ;  /* 0x000000ffffb17224 */ /* 0x000fe200078e0002 */
[----:B------:R-:W-:Y:S01]  /*8e40*/  F2FP.BF16.F32.PACK_AB R12, R128, R137 ;  /* 0x00000089800c723e */ /* 0x000fe200000010ff */
[----:B-1----:R-:W-:-:S05]  /*8e50*/  FFMA.FTZ R0, R108, UR22, -R4 ;  /* 0x000000166c007c23 */ /* 0x002fca0008010804 */
[----:B------:R1:W2:Y:S01]  /*8e60*/  MUFU.EX2 R159, R0 ;  /* 0x00000000009f7308 */ /* 0x0002a20000000800 */
[----:B------:R-:W-:Y:S02]  /*8e70*/  F2FP.BF16.F32.PACK_AB R13, R156, R136 ;  /* 0x000000889c0d723e */ /* 0x000fe400000010ff */
[----:B------:R-:W-:Y:S02]  /*8e80*/  F2FP.BF16.F32.PACK_AB R14, R224, R3 ;  /* 0x00000003e00e723e */ /* 0x000fe400000010ff */
[----:B------:R-:W-:Y:S02]  /*8e90*/  F2FP.BF16.F32.PACK_AB R15, R223, R151 ;  /* 0x00000097df0f723e */ /* 0x000fe400000010ff */
[----:B------:R-:W-:Y:S01]  /*8ea0*/  F2FP.BF16.F32.PACK_AB R8, R148, R142 ;  /* 0x0000008e9408723e */ /* 0x000fe200000010ff */
[----:B-1----:R-:W-:-:S04]  /*8eb0*/  FFMA.FTZ R0, R209, UR22, -R7 ;  /* 0x00000016d1007c23 */ /* 0x002fc80008010807 */
[----:B------:R1:W-:Y:S01]  /*8ec0*/  MUFU.EX2 R153, R0 ;  /* 0x0000000000997308 */ /* 0x0003e20000000800 */
[----:B------:R-:W-:Y:S02]  /*8ed0*/  F2FP.BF16.F32.PACK_AB R9, R141, R138 ;  /* 0x0000008a8d09723e */ /* 0x000fe400000010ff */
[----:B------:R-:W-:Y:S02]  /*8ee0*/  F2FP.BF16.F32.PACK_AB R10, R222, R161 ;  /* 0x000000a1de0a723e */ /* 0x000fe400000010ff */
[----:B------:R-:W-:Y:S01]  /*8ef0*/  F2FP.BF16.F32.PACK_AB R11, R221, R225 ;  /* 0x000000e1dd0b723e */ /* 0x000fe200000010ff */
[----:B-1----:R-:W-:-:S04]  /*8f00*/  FFMA.FTZ R0, R196, UR22, -R7 ;  /* 0x00000016c4007c23 */ /* 0x002fc80008010807 */
[----:B------:R1:W2:Y:S01]  /*8f10*/  MUFU.EX2 R2, R0 ;  /* 0x0000000000027308 */ /* 0x0002a20000000800 */
[-C--:B---3--:R-:W-:Y:S06]  /*8f20*/  HMMA.16816.F32.BF16 R44, R12, R28.reuse, R64 ;  /* 0x0000001c0c2c723c */ /* 0x088fec0000041840 */
[----:B------:R-:W-:Y:S01]  /*8f30*/  HMMA.16816.F32.BF16 R52, R8, R28, R88 ;  /* 0x0000001c0834723c */ /* 0x000fe20000041858 */
[----:B-1----:R-:W-:-:S05]  /*8f40*/  FFMA.FTZ R0, R189, UR22, -R7 ;  /* 0x00000016bd007c23 */ /* 0x002fca0008010807 */
[C---:B----4-:R-:W-:Y:S01]  /*8f50*/  HMMA.16816.F32.BF16 R76, R8.reuse, R24, R96 ;  /* 0x00000018084c723c */ /* 0x050fe20000041860 */
[----:B------:R1:W3:Y:S05]  /*8f60*/  MUFU.EX2 R110, R0 ;  /* 0x00000000006e7308 */ /* 0x0002ea0000000800 */
[-C--:B------:R-:W-:Y:S06]  /*8f70*/  HMMA.16816.F32.BF16 R64, R8, R30.reuse, R80 ;  /* 0x0000001e0840723c */ /* 0x080fec0000041850 */
[----:B------:R-:W-:Y:S01]  /*8f80*/  HMMA.16816.F32.BF16 R96, R12, R30, R56 ;  /* 0x0000001e0c60723c */ /* 0x000fe20000041838 */
[----:B------:R-:W4:Y:S01]  /*8f90*/  LDSM.16.MT88.4 R28, [R216+0x9800] ;  /* 0x00980000d81c783b */ /* 0x000f220000004200 */
[----:B-1----:R-:W-:-:S04]  /*8fa0*/  FFMA.FTZ R0, R179, UR22, -R7 ;  /* 0x00000016b3007c23 */ /* 0x002fc80008010807 */
[----:B------:R-:W-:Y:S01]  /*8fb0*/  HMMA.16816.F32.BF16 R88, R12, R24, R72 ;  /* 0x000000180c58723c */ /* 0x000fe20000041848 */
[----:B------:R1:W-:Y:S05]  /*8fc0*/  MUFU.EX2 R183, R0 ;  /* 0x0000000000b77308 */ /* 0x0003ea0000000800 */
[C---:B--2---:R-:W-:Y:S06]  /*8fd0*/  HMMA.16816.F32.BF16 R92, R8.reuse, R20, R92 ;  /* 0x00000014085c723c */ /* 0x044fec000004185c */
[----:B------:R-:W-:Y:S06]  /*8fe0*/  HMMA.16816.F32.BF16 R100, R8, R22, R100 ;  /* 0x000000160864723c */ /* 0x000fec0000041864 */
[----:B------:R-:W-:Y:S01]  /*8ff0*/  HMMA.16816.F32.BF16 R72, R12, R20, R60 ;  /* 0x000000140c48723c */ /* 0x000fe2000004183c */
[----:B-1----:R-:W-:-:S05]  /*9000*/  FFMA.FTZ R0, R208, UR22, -R6 ;  /* 0x00000016d0007c23 */ /* 0x002fca0008010806 */
[----:B------:R-:W-:Y:S01]  /*9010*/  HMMA.16816.F32.BF16 R40, R12, R22, R40 ;  /* 0x000000160c28723c */ /* 0x000fe20000041828 */
[----:B------:R-:W1:Y:S01]  /*9020*/  LDSM.16.MT88.4 R20, [R217+0x9800] ;  /* 0x00980000d914783b */ /* 0x000e620000004200 */
[----:B------:R2:W-:Y:S04]  /*9030*/  MUFU.EX2 R152, R0 ;  /* 0x0000000000987308 */ /* 0x0005e80000000800 */
[C---:B------:R-:W-:Y:S06]  /*9040*/  HMMA.16816.F32.BF16 R112, R8.reuse, R16, R112 ;  /* 0x000000100870723c */ /* 0x040fec0000041870 */
[----:B------:R-:W-:Y:S06]  /*9050*/  HMMA.16816.F32.BF16 R104, R8, R18, R104 ;  /* 0x000000120868723c */ /* 0x000fec0000041868 */
[----:B------:R-:W-:Y:S01]  /*9060*/  HMMA.16816.F32.BF16 R36, R12, R16, R36 ;  /* 0x000000100c24723c */ /* 0x000fe20000041824 */
[----:B--2---:R-:W-:-:S05]  /*9070*/  FFMA.FTZ R0, R191, UR22, -R6 ;  /* 0x00000016bf007c23 */ /* 0x004fca0008010806 */
[----:B------:R-:W-:Y:S01]  /*9080*/  HMMA.16816.F32.BF16 R32, R12, R18, R32 ;  /* 0x000000120c20723c */ /* 0x000fe20000041820 */
[----:B------:R-:W2:Y:S01]  /*9090*/  LDSM.16.MT88.4 R16, [R218+0x9800] ;  /* 0x00980000da10783b */ /* 0x000ea20000004200 */
[----:B------:R3:W2:Y:S04]  /*90a0*/  MUFU.EX2 R191, R0 ;  /* 0x0000000000bf7308 */ /* 0x0006a80000000800 */
[-C--:B------:R-:W-:Y:S06]  /*90b0*/  HMMA.16816.F32.BF16 R84, R8, R26.reuse, R84 ;  /* 0x0000001a0854723c */ /* 0x080fec0000041854 */
[----:B------:R-:W-:Y:S01]  /*90c0*/  HMMA.16816.F32.BF16 R80, R12, R26, R48 ;  /* 0x0000001a0c50723c */ /* 0x000fe20000041830 */
[----:B------:R-:W2:Y:S01]  /*90d0*/  LDSM.16.MT88.4 R24, [R219+0x9800] ;  /* 0x00980000db18783b */ /* 0x000ea20000004200 */
[----:B---3--:R-:W-:-:S04]  /*90e0*/  FFMA.FTZ R0, R190, UR22, -R6 ;  /* 0x00000016be007c23 */ /* 0x008fc80008010806 */
[----:B------:R3:W-:Y:S02]  /*90f0*/  MUFU.EX2 R196, R0 ;  /* 0x0000000000c47308 */ /* 0x0007e40000000800 */
[----:B---3--:R-:W-:-:S06]  /*9100*/  FFMA.FTZ R0, R170, UR22, -R6 ;  /* 0x00000016aa007c23 */ /* 0x008fcc0008010806 */
[----:B------:R3:W2:Y:S01]  /*9110*/  MUFU.EX2 R180, R0 ;  /* 0x0000000000b47308 */ /* 0x0006a20000000800 */
[----:B------:R-:W-:Y:S02]  /*9120*/  F2FP.BF16.F32.PACK_AB R8, R123, R154 ;  /* 0x0000009a7b08723e */ /* 0x000fe400000010ff */
[----:B------:R-:W-:Y:S02]  /*9130*/  F2FP.BF16.F32.PACK_AB R9, R127, R155 ;  /* 0x0000009b7f09723e */ /* 0x000fe400000010ff */
[----:B------:R-:W-:Y:S01]  /*9140*/  F2FP.BF16.F32.PACK_AB R10, R157, R139 ;  /* 0x0000008b9d0a723e */ /* 0x000fe200000010ff */
[----:B---3--:R-:W-:-:S04]  /*9150*/  FFMA.FTZ R0, R198, UR22, -R5 ;  /* 0x00000016c6007c23 */ /* 0x008fc80008010805 */
[----:B------:R3:W-:Y:S01]  /*9160*/  MUFU.EX2 R147, R0 ;  /* 0x0000000000937308 */ /* 0x0007e20000000800 */
[----:B------:R-:W-:Y:S02]  /*9170*/  F2FP.BF16.F32.PACK_AB R11, R159, R150 ;  /* 0x000000969f0b723e */ /* 0x000fe400000010ff */
[----:B------:R-:W-:Y:S02]  /*9180*/  F2FP.BF16.F32.PACK_AB R12, R160, R220 ;  /* 0x000000dca00c723e */ /* 0x000fe400000010ff */
[----:B------:R-:W-:Y:S02]  /*9190*/  F2FP.BF16.F32.PACK_AB R13, R162, R135 ;  /* 0x00000087a20d723e */ /* 0x000fe400000010ff */
[----:B------:R-:W-:Y:S01]  /*91a0*/  F2FP.BF16.F32.PACK_AB R14, R158, R177 ;  /* 0x000000b19e0e723e */ /* 0x000fe200000010ff */
[----:B---3--:R-:W-:-:S04]  /*91b0*/  FFMA.FTZ R0, R192, UR22, -R5 ;  /* 0x00000016c0007c23 */ /* 0x008fc80008010805 */
[----:B------:R3:W2:Y:S01]  /*91c0*/  MUFU.EX2 R179, R0 ;  /* 0x0000000000b37308 */ /* 0x0006a20000000800 */
[----:B------:R-:W-:Y:S01]  /*91d0*/  F2FP.BF16.F32.PACK_AB R15, R149, R140 ;  /* 0x0000008c950f723e */ /* 0x000fe200000010ff */
[----:B----4-:R-:W-:Y:S01]  /*91e0*/  HMMA.16816.F32.BF16 R48, R8, R28, R52 ;  /* 0x0000001c0830723c */ /* 0x010fe20000041834 */
[----:B------:R-:W-:Y:S02]  /*91f0*/  IMAD.MOV.U32 R170, RZ, RZ, R2 ;  /* 0x000000ffffaa7224 */ /* 0x000fe400078e0002 */
[----:B---3--:R-:W-:-:S04]  /*9200*/  FFMA.FTZ R0, R184, UR22, -R5 ;  /* 0x00000016b8007c23 */ /* 0x008fc80008010805 */
[----:B------:R3:W-:Y:S01]  /*9210*/  MUFU.EX2 R198, R0 ;  /* 0x0000000000c67308 */ /* 0x0007e20000000800 */
[----:B-1----:R-:W-:Y:S06]  /*9220*/  HMMA.16816.F32.BF16 R52, R8, R20, R92 ;  /* 0x000000140834723c */ /* 0x002fec000004185c */
[----:B------:R-:W-:Y:S01]  /*9230*/  HMMA.16816.F32.BF16 R44, R12, R28, R44 ;  /* 0x0000001c0c2c723c */ /* 0x000fe2000004182c */
[----:B---3--:R-:W-:-:S05]  /*9240*/  FFMA.FTZ R0, R173, UR22, -R5 ;  /* 0x00000016ad007c23 */ /* 0x008fca0008010805 */
[-C--:B------:R-:W-:Y:S01]  /*9250*/  HMMA.16816.F32.BF16 R64, R8, R30.reuse, R64 ;  /* 0x0000001e0840723c */ /* 0x080fe20000041840 */
[----:B------:R1:W-:Y:S05]  /*9260*/  MUFU.EX2 R175, R0 ;  /* 0x0000000000af7308 */ /* 0x0003ea0000000800 */
[----:B------:R-:W-:Y:S01]  /*9270*/  HMMA.16816.F32.BF16 R92, R12, R30, R96 ;  /* 0x0000001e0c5c723c */ /* 0x000fe20000041860 */
[----:B------:R-:W3:Y:S05]  /*9280*/  LDSM.16.MT88.4 R28, [R216+0xa000] ;  /* 0x00a00000d81c783b */ /* 0x000eea0000004200 */
[C---:B--2---:R-:W-:Y:S06]  /*9290*/  HMMA.16816.F32.BF16 R112, R8.reuse, R16, R112 ;  /* 0x000000100870723c */ /* 0x044fec0000041870 */
[----:B------:R-:W-:Y:S01]  /*92a0*/  HMMA.16816.F32.BF16 R104, R8, R18, R104 ;  /* 0x000000120868723c */ /* 0x000fe20000041868 */
[----:B-1----:R-:W-:-:S05]  /*92b0*/  FFMA.FTZ R0, R204, UR22, -R4 ;  /* 0x00000016cc007c23 */ /* 0x002fca0008010804 */
[C---:B------:R-:W-:Y:S01]  /*92c0*/  HMMA.16816.F32.BF16 R36, R12.reuse, R16, R36 ;  /* 0x000000100c24723c */ /* 0x040fe20000041824 */
[----:B------:R1:W-:Y:S05]  /*92d0*/  MUFU.EX2 R2, R0 ;  /* 0x0000000000027308 */ /* 0x0003ea0000000800 */
[----:B------:R-:W-:Y:S01]  /*92e0*/  HMMA.16816.F32.BF16 R32, R12, R18, R32 ;  /* 0x000000120c20723c */ /* 0x000fe20000041820 */
[----:B------:R-:W2:Y:S05]  /*92f0*/  LDSM.16.MT88.4 R16, [R218+0xa000] ;  /* 0x00a00000da10783b */ /* 0x000eaa0000004200 */
[----:B------:R-:W-:Y:S01]  /*9300*/  HMMA.16816.F32.BF16 R60, R8, R24, R76 ;  /* 0x00000018083c723c */ /* 0x000fe2000004184c */
[----:B-1----:R-:W-:-:S05]  /*9310*/  FFMA.FTZ R0, R195, UR22, -R4 ;  /* 0x00000016c3007c23 */ /* 0x002fca0008010804 */
[----:B------:R-:W-:Y:S01]  /*9320*/  HMMA.16816.F32.BF16 R56, R8, R26, R84 ;  /* 0x0000001a0838723c */ /* 0x000fe20000041854 */
[----:B------:R1:W4:Y:S05]  /*9330*/  MUFU.EX2 R189, R0 ;  /* 0x0000000000bd7308 */ /* 0x00032a0000000800 */
[C---:B------:R-:W-:Y:S06]  /*9340*/  HMMA.16816.F32.BF16 R88, R12.reuse, R24, R88 ;  /* 0x000000180c58723c */ /* 0x040fec0000041858 */
[----:B------:R-:W-:Y:S01]  /*9350*/  HMMA.16816.F32.BF16 R80, R12, R26, R80 ;  /* 0x0000001a0c50723c */ /* 0x000fe20000041850 */
[----:B------:R-:W2:Y:S05]  /*9360*/  LDSM.16.MT88.4 R24, [R219+0xa000] ;  /* 0x00a00000db18783b */ /* 0x000eaa0000004200 */
[----:B------:R-:W-:Y:S01]  /*9370*/  HMMA.16816.F32.BF16 R76, R8, R22, R100 ;  /* 0x00000016084c723c */ /* 0x000fe20000041864 */
[----:B-1----:R-:W-:-:S05]  /*9380*/  FFMA.FTZ R0, R188, UR22, -R4 ;  /* 0x00000016bc007c23 */ /* 0x002fca0008010804 */
[C---:B------:R-:W-:Y:S06]  /*9390*/  HMMA.16816.F32.BF16 R72, R12.reuse, R20, R72 ;  /* 0x000000140c48723c */ /* 0x040fec0000041848 */
[----:B------:R-:W-:Y:S01]  /*93a0*/  HMMA.16816.F32.BF16 R40, R12, R22, R40 ;  /* 0x000000160c28723c */ /* 0x000fe20000041828 */
[----:B------:R-:W1:Y:S01]  /*93b0*/  LDSM.16.MT88.4 R20, [R217+0xa000] ;  /* 0x00a00000d914783b */ /* 0x000e620000004200 */
[----:B------:R3:W-:Y:S02]  /*93c0*/  MUFU.EX2 R182, R0 ;  /* 0x0000000000b67308 */ /* 0x0007e40000000800 */
[----:B---3--:R-:W-:-:S06]  /*93d0*/  FFMA.FTZ R0, R172, UR22, -R4 ;  /* 0x00000016ac007c23 */ /* 0x008fcc0008010804 */
[----:B------:R-:W3:Y:S01]  /*93e0*/  MUFU.EX2 R174, R0 ;  /* 0x0000000000ae7308 */ /* 0x000ee20000000800 */
[----:B------:R-:W-:Y:S02]  /*93f0*/  MOV R172, R110 ;  /* 0x0000006e00ac7202 */ /* 0x000fe40000000f00 */
[----:B------:R-:W-:Y:S02]  /*9400*/  F2FP.BF16.F32.PACK_AB R12, R170, R153 ;  /* 0x00000099aa0c723e */ /* 0x000fe400000010ff */
[----:B------:R-:W-:Y:S02]  /*9410*/  F2FP.BF16.F32.PACK_AB R13, R191, R152 ;  /* 0x00000098bf0d723e */ /* 0x000fe400000010ff */
[----:B------:R-:W-:Y:S02]  /*9420*/  F2FP.BF16.F32.PACK_AB R14, R183, R172 ;  /* 0x000000acb70e723e */ /* 0x000fe400000010ff */
[----:B------:R-:W-:Y:S02]  /*9430*/  F2FP.BF16.F32.PACK_AB R15, R180, R196 ;  /* 0x000000c4b40f723e */ /* 0x000fe400000010ff */
[----:B------:R-:W-:-:S02]  /*9440*/  F2FP.BF16.F32.PACK_AB R8, R179, R147 ;  /* 0x00000093b308723e */ /* 0x000fc400000010ff */
[----:B----4-:R-:W-:Y:S02]  /*9450*/  F2FP.BF16.F32.PACK_AB R9, R189, R2 ;  /* 0x00000002bd09723e */ /* 0x010fe400000010ff */
[----:B------:R-:W-:Y:S02]  /*9460*/  F2FP.BF16.F32.PACK_AB R10, R175, R198 ;  /* 0x000000c6af0a723e */ /* 0x000fe400000010ff */
[----:B---3--:R-:W-:Y:S01]  /*9470*/  F2FP.BF16.F32.PACK_AB R11, R174, R182 ;  /* 0x000000b6ae0b723e */ /* 0x008fe200000010ff */
[----:B------:R-:W-:Y:S01]  /*9480*/  IMAD.MOV.U32 R209, RZ, RZ, R248 ;  /* 0x000000ffffd17224 */ /* 0x000fe200078e00f8 */
[----:B------:R-:W-:Y:S01]  /*9490*/  HMMA.16816.F32.BF16 R164, R12, R28, R44 ;  /* 0x0000001c0ca4723c */ /* 0x000fe2000004182c */
[----:B------:R-:W-:Y:S01]  /*94a0*/  FFMA.FTZ R0, R202, UR22, -R5 ;  /* 0x00000016ca007c23 */ /* 0x000fe20008010805 */
[----:B------:R-:W-:Y:S02]  /*94b0*/  IMAD.MOV.U32 R171, RZ, RZ, R128 ;  /* 0x000000ffffab7224 */ /* 0x000fe400078e0080 */
[----:B------:R-:W-:-:S02]  /*94c0*/  IMAD.MOV.U32 R248, RZ, RZ, R111 ;  /* 0x000000fffff87224 */ /* 0x000fc400078e006f */
[----:B--2---:R-:W-:Y:S01]  /*94d0*/  HMMA.16816.F32.BF16 R44, R8, R18, R104 ;  /* 0x00000012082c723c */ /* 0x004fe20000041868 */
[----:B------:R-:W-:Y:S01]  /*94e0*/  IMAD.MOV.U32 R128, RZ, RZ, R118 ;  /* 0x000000ffff807224 */ /* 0x000fe200078e0076 */
[----:B------:R-:W-:Y:S01]  /*94f0*/  MOV R190, R171 ;  /* 0x000000ab00be7202 */ /* 0x000fe20000000f00 */
[----:B------:R-:W-:Y:S01]  /*9500*/  IMAD.MOV.U32 R185, RZ, RZ, R250 ;  /* 0x000000ffffb97224 */ /* 0x000fe200078e00fa */
[----:B------:R-:W2:Y:S02]  /*9510*/  LDL.LU R118, [R1+0x10] ;  /* 0x0000100001767983 */ /* 0x000ea40000300800 */
[----:B------:R-:W-:Y:S01]  /*9520*/  HMMA.16816.F32.BF16 R104, R12, R30, R92 ;  /* 0x0000001e0c68723c */ /* 0x000fe2000004185c */
[----:B------:R-:W-:Y:S01]  /*9530*/  IMAD.MOV.U32 R171, RZ, RZ, R134 ;  /* 0x000000ffffab7224 */ /* 0x000fe200078e0086 */
[----:B------:R-:W-:-:S05]  /*9540*/  MOV R250, R109 ;  /* 0x0000006d00fa7202 */ /* 0x000fca0000000f00 */
[----:B------:R-:W-:Y:S02]  /*9550*/  MOV R95, R209 ;  /* 0x000000d1005f7202 */ /* 0x000fe40000000f00 */
[----:B------:R3:W-:Y:S01]  /*9560*/  MUFU.EX2 R209, R0 ;  /* 0x0000000000d17308 */ /* 0x0007e20000000800 */
[----:B------:R-:W-:Y:S01]  /*9570*/  HMMA.16816.F32.BF16 R84, R8, R26, R56 ;  /* 0x0000001a0854723c */ /* 0x000fe20000041838 */
[----:B------:R-:W-:-:S05]  /*9580*/  IMAD.MOV.U32 R134, RZ, RZ, R248 ;  /* 0x000000ffff867224 */ /* 0x000fca00078e00f8 */
[C---:B-1----:R-:W-:Y:S06]  /*9590*/  HMMA.16816.F32.BF16 R56, R8.reuse, R20, R52 ;  /* 0x000000140838723c */ /* 0x042fec0000041834 */
[----:B------:R-:W-:Y:S01]  /*95a0*/  HMMA.16816.F32.BF16 R52, R8, R22, R76 ;  /* 0x000000160834723c */ /* 0x000fe2000004184c */
[----:B---3--:R-:W-:-:S05]  /*95b0*/  FFMA.FTZ R0, R197, UR22, -R5 ;  /* 0x00000016c5007c23 */ /* 0x008fca0008010805 */
[C---:B------:R-:W-:Y:S01]  /*95c0*/  HMMA.16816.F32.BF16 R76, R12.reuse, R20, R72 ;  /* 0x000000140c4c723c */ /* 0x040fe20000041848 */
[----:B------:R1:W3:Y:S05]  /*95d0*/  MUFU.EX2 R248, R0 ;  /* 0x0000000000f87308 */ /* 0x0002ea0000000800 */
[----:B------:R-:W-:Y:S01]  /*95e0*/  HMMA.16816.F32.BF16 R72, R12, R22, R40 ;  /* 0x000000160c48723c */ /* 0x000fe20000041828 */
[----:B------:R-:W-:Y:S01]  /*95f0*/  IMAD.MOV.U32 R93, RZ, RZ, R185 ;  /* 0x000000ffff5d7224 */ /* 0x000fe200078e00b9 */
[----:B------:R-:W-:Y:S05]  /*9600*/  LDSM.16.MT88.4 R20, [R219+0xa800] ;  /* 0x00a80000db14783b */ /* 0x000fea0000004200 */
[----:B------:R-:W-:Y:S01]  /*9610*/  IMAD.MOV.U32 R43, RZ, RZ, R2 ;  /* 0x000000ffff2b7224 */ /* 0x000fe200078e0002 */
[----:B------:R-:W-:Y:S01]  /*9620*/  MOV R2, R250 ;  /* 0x000000fa00027202 */ /* 0x000fe20000000f00 */
[----:B------:R-:W-:Y:S01]  /*9630*/  HMMA.16816.F32.BF16 R100, R8, R30, R64 ;  /* 0x0000001e0864723c */ /* 0x000fe20000041840 */
[----:B-1----:R-:W-:-:S05]  /*9640*/  FFMA.FTZ R0, R193, UR22, -R5 ;  /* 0x00000016c1007c23 */ /* 0x002fca0008010805 */
[----:B------:R-:W-:Y:S01]  /*9650*/  HMMA.16816.F32.BF16 R64, R12, R16, R36 ;  /* 0x000000100c40723c */ /* 0x000fe20000041824 */
[----:B------:R1:W-:Y:S01]  /*9660*/  MUFU.EX2 R250, R0 ;  /* 0x0000000000fa7308 */ /* 0x0003e20000000800 */
[----:B------:R-:W-:-:S05]  /*9670*/  IMAD.MOV.U32 R185, RZ, RZ, R130 ;  /* 0x000000ffffb97224 */ /* 0x000fca00078e0082 */
[--C-:B------:R-:W-:Y:S01]  /*9680*/  FFMA.FTZ R36, R246, UR22, -R7.reuse ;  /* 0x00000016f6247c23 */ /* 0x100fe20008010807 */
[----:B------:R-:W-:Y:S01]  /*9690*/  MOV R246, R2 ;  /* 0x0000000200f67202 */ /* 0x000fe20000000f00 */
[----:B------:R-:W-:Y:S01]  /*96a0*/  FFMA.FTZ R2, R176, UR22, -R4 ;  /* 0x00000016b0027c23 */ /* 0x000fe20008010804 */
[----:B------:R-:W-:Y:S01]  /*96b0*/  FFMA.FTZ R40, R243, UR22, -R7 ;  /* 0x00000016f3287c23 */ /* 0x000fe20008010807 */
[----:B------:R-:W-:Y:S02]  /*96c0*/  IMAD.MOV.U32 R243, RZ, RZ, R129 ;  /* 0x000000fffff37224 */ /* 0x000fe400078e0081 */
[----:B------:R-:W-:Y:S01]  /*96d0*/  FFMA.FTZ R39, R233, UR22, -R7 ;  /* 0x00000016e9277c23 */ /* 0x000fe20008010807 */
[----:B------:R4:W-:Y:S01]  /*96e0*/  MUFU.EX2 R129, R2 ;  /* 0x0000000200817308 */ /* 0x0009e20000000800 */
[----:B-1----:R-:W-:-:S07]  /*96f0*/  FFMA.FTZ R0, R168, UR22, -R5 ;  /* 0x00000016a8007c23 */ /* 0x002fce0008010805 */
[----:B------:R1:W-:Y:S01]  /*9700*/  MUFU.EX2 R130, R0 ;  /* 0x0000000000827308 */ /* 0x0003e20000000800 */
[----:B------:R-:W-:Y:S01]  /*9710*/  FFMA.FTZ R42, R245, UR22, -R7 ;  /* 0x00000016f52a7c23 */ /* 0x000fe20008010807 */
[----:B------:R-:W-:Y:S02]  /*9720*/  IMAD.MOV.U32 R233, RZ, RZ, R128 ;  /* 0x000000ffffe97224 */ /* 0x000fe400078e0080 */
[----:B------:R-:W-:Y:S02]  /*9730*/  IMAD.MOV.U32 R245, RZ, RZ, R133 ;  /* 0x000000fffff57224 */ /* 0x000fe400078e0085 */
[----:B----4-:R-:W-:Y:S01]  /*9740*/  FFMA.FTZ R2, R211, UR22, -R6 ;  /* 0x00000016d3027c23 */ /* 0x010fe20008010806 */
[----:B-1----:R-:W-:-:S04]  /*9750*/  FFMA.FTZ R0, R203, UR22, -R4 ;  /* 0x00000016cb007c23 */ /* 0x002fc80008010804 */
[----:B------:R1:W-:Y:S02]  /*9760*/  MUFU.EX2 R208, R0 ;  /* 0x0000000000d07308 */ /* 0x0003e40000000800 */
[----:B-1----:R-:W-:-:S06]  /*9770*/  FFMA.FTZ R0, R200, UR22, -R4 ;  /* 0x00000016c8007c23 */ /* 0x002fcc0008010804 */
[----:B------:R1:W-:Y:S02]  /*9780*/  MUFU.EX2 R200, R2 ;  /* 0x0000000200c87308 */ /* 0x0003e40000000800 */
[----:B-1----:R-:W-:Y:S01]  /*9790*/  FFMA.FTZ R2, R233, UR22, -R5 ;  /* 0x00000016e9027c23 */ /* 0x002fe20008010805 */
[----:B------:R-:W-:Y:S01]  /*97a0*/  MOV R233, R243 ;  /* 0x000000f300e97202 */ /* 0x000fe20000000f00 */
[----:B------:R-:W-:Y:S02]  /*97b0*/  IMAD.MOV.U32 R243, RZ, RZ, R245 ;  /* 0x000000fffff37224 */ /* 0x000fe400078e00f5 */
[----:B------:R-:W4:Y:S01]  /*97c0*/  LDL.LU R245, [R1+0x54] ;  /* 0x0000540001f57983 */ /* 0x000f220000300800 */
[C---:B------:R-:W-:Y:S06]  /*97d0*/  HMMA.16816.F32.BF16 R108, R8.reuse, R28, R48 ;  /* 0x0000001c086c723c */ /* 0x040fec0000041830 */
[C---:B------:R-:W-:Y:S06]  /*97e0*/  HMMA.16816.F32.BF16 R96, R8.reuse, R24, R60 ;  /* 0x000000180860723c */ /* 0x040fec000004183c */
[----:B------:R-:W-:Y:S06]  /*97f0*/  HMMA.16816.F32.BF16 R48, R8, R16, R112 ;  /* 0x000000100830723c */ /* 0x000fec0000041870 */
[C---:B------:R-:W-:Y:S06]  /*9800*/  HMMA.16816.F32.BF16 R88, R12.reuse, R24, R88 ;  /* 0x000000180c58723c */ /* 0x040fec0000041858 */
[C---:B------:R-:W-:Y:S01]  /*9810*/  HMMA.16816.F32.BF16 R80, R12.reuse, R26, R80 ;  /* 0x0000001a0c50723c */ /* 0x040fe20000041850 */
[----:B------:R-:W1:Y:S05]  /*9820*/  LDSM.16.MT88.4 R24, [R216+0xa800] ;  /* 0x00a80000d818783b */ /* 0x000e6a0000004200 */
[----:B------:R-:W-:Y:S01]  /*9830*/  HMMA.16816.F32.BF16 R60, R12, R18, R32 ;  /* 0x000000120c3c723c */ /* 0x000fe20000041820 */
[----:B------:R-:W1:Y:S04]  /*9840*/  LDSM.16.MT88.4 R16, [R217+0xa800] ;  /* 0x00a80000d910783b */ /* 0x000e680000004200 */
[----:B------:R-:W1:Y:S02]  /*9850*/  LDSM.16.MT88.4 R12, [R218+0xa800] ;  /* 0x00a80000da0c783b */ /* 0x000e640000004200 */
[----:B------:R-:W-:-:S02]  /*9860*/  FFMA.FTZ R32, R207, UR22, -R7 ;  /* 0x00000016cf207c23 */ /* 0x000fc40008010807 */
[----:B------:R3:W3:Y:S02]  /*9870*/  MUFU.EX2 R207, R0 ;  /* 0x0000000000cf7308 */ /* 0x0006e40000000800 */
[----:B---3--:R-:W-:-:S06]  /*9880*/  FFMA.FTZ R0, R186, UR22, -R4 ;  /* 0x00000016ba007c23 */ /* 0x008fcc0008010804 */
[----:B------:R-:W3:Y:S01]  /*9890*/  MUFU.EX2 R128, R0 ;  /* 0x0000000000807308 */ /* 0x000ee20000000800 */
[----:B------:R-:W-:Y:S02]  /*98a0*/  F2FP.BF16.F32.PACK_AB R8, R248, R209 ;  /* 0x000000d1f808723e */ /* 0x000fe400000010ff */
[----:B------:R-:W-:Y:S02]  /*98b0*/  F2FP.BF16.F32.PACK_AB R9, R207, R208 ;  /* 0x000000d0cf09723e */ /* 0x000fe400000010ff */
[----:B------:R-:W-:Y:S01]  /*98c0*/  F2FP.BF16.F32.PACK_AB R10, R130, R250 ;  /* 0x000000fa820a723e */ /* 0x000fe200000010ff */
[----:B------:R-:W-:Y:S01]  /*98d0*/  IMAD.MOV.U32 R94, RZ, RZ, R177 ;  /* 0x000000ffff5e7224 */ /* 0x000fe200078e00b1 */
[----:B------:R-:W-:Y:S01]  /*98e0*/  MOV R177, R3 ;  /* 0x0000000300b17202 */ /* 0x000fe20000000f00 */
[--C-:B------:R-:W-:Y:S01]  /*98f0*/  FFMA.FTZ R28, R181, UR22, -R7.reuse ;  /* 0x00000016b51c7c23 */ /* 0x100fe20008010807 */
[--C-:B------:R-:W-:Y:S01]  /*9900*/  FFMA.FTZ R31, R205, UR22, -R7.reuse ;  /* 0x00000016cd1f7c23 */ /* 0x100fe20008010807 */
[--C-:B------:R-:W-:Y:S01]  /*9910*/  FFMA.FTZ R29, R199, UR22, -R7.reuse ;  /* 0x00000016c71d7c23 */ /* 0x100fe20008010807 */
[--C-:B------:R-:W-:Y:S01]  /*9920*/  FFMA.FTZ R3, R169, UR22, -R7.reuse ;  /* 0x00000016a9037c23 */ /* 0x100fe20008010807 */
[--C-:B------:R-:W-:Y:S01]  /*9930*/  FFMA.FTZ R37, R163, UR22, -R7.reuse ;  /* 0x00000016a3257c23 */ /* 0x100fe20008010807 */
[--C-:B------:R-:W-:Y:S01]  /*9940*/  FFMA.FTZ R41, R244, UR22, -R7.reuse ;  /* 0x00000016f4297c23 */ /* 0x100fe20008010807 */
[----:B---3--:R-:W-:Y:S01]  /*9950*/  F2FP.BF16.F32.PACK_AB R11, R129, R128 ;  /* 0x00000080810b723e */ /* 0x008fe200000010ff */
[----:B------:R-:W-:Y:S01]  /*9960*/  FFMA.FTZ R38, R232, UR22, -R7 ;  /* 0x00000016e8267c23 */ /* 0x000fe20008010807 */
[----:B------:R-:W-:-:S02]  /*9970*/  IMAD.MOV.U32 R169, RZ, RZ, R170 ;  /* 0x000000ffffa97224 */ /* 0x000fc400078e00aa */
[--C-:B------:R-:W-:Y:S01]  /*9980*/  FFMA.FTZ R0, R210, UR22, -R6.reuse ;  /* 0x00000016d2007c23 */ /* 0x100fe20008010806 */
[--C-:B------:R-:W-:Y:S01]  /*9990*/  FFMA.FTZ R7, R206, UR22, -R6.reuse ;  /* 0x00000016ce077c23 */ /* 0x100fe20008010806 */
[----:B------:R-:W-:Y:S01]  /*99a0*/  FFMA.FTZ R30, R194, UR22, -R6 ;  /* 0x00000016c21e7c23 */ /* 0x000fe20008010806 */
[----:B------:R-:W-:Y:S01]  /*99b0*/  IMAD.MOV.U32 R181, RZ, RZ, R190 ;  /* 0x000000ffffb57224 */ /* 0x000fe200078e00be */
[----:B------:R-:W-:Y:S01]  /*99c0*/  MOV R199, R191 ;  /* 0x000000bf00c77202 */ /* 0x000fe20000000f00 */
[----:B------:R-:W-:Y:S02]  /*99d0*/  IMAD.MOV.U32 R197, RZ, RZ, R189 ;  /* 0x000000ffffc57224 */ /* 0x000fe400078e00bd */
[----:B------:R-:W-:Y:S01]  /*99e0*/  FFMA.FTZ R35, R187, UR22, -R6 ;  /* 0x00000016bb237c23 */ /* 0x000fe20008010806 */
[----:B------:R-:W-:Y:S01]  /*99f0*/  IMAD.MOV.U32 R170, RZ, RZ, R185 ;  /* 0x000000ffffaa7224 */ /* 0x000fe200078e00b9 */
[----:B-1----:R-:W-:Y:S01]  /*9a00*/  HMMA.16816.F32.BF16 R108, R8, R24, R108 ;  /* 0x00000018086c723c */ /* 0x002fe2000004186c */
[----:B------:R-:W-:-:S02]  /*9a10*/  IMAD.MOV.U32 R232, RZ, RZ, R122 ;  /* 0x000000ffffe87224 */ /* 0x000fc400078e007a */
[----:B------:R-:W-:Y:S03]  /*9a20*/  MUFU.EX2 R122, R28 ;  /* 0x0000001c007a7308 */ /* 0x000fe60000000800 */
[C---:B------:R-:W-:Y:S06]  /*9a30*/  HMMA.16816.F32.BF16 R100, R8.reuse, R26, R100 ;  /* 0x0000001a0864723c */ /* 0x040fec0000041864 */
[C---:B------:R-:W-:Y:S01]  /*9a40*/  HMMA.16816.F32.BF16 R96, R8.reuse, R20, R96 ;  /* 0x000000140860723c */ /* 0x040fe20000041860 */
[----:B------:R-:W-:Y:S05]  /*9a50*/  MUFU.EX2 R203, R32 ;  /* 0x0000002000cb7308 */ /* 0x000fea0000000800 */
[C---:B------:R-:W-:Y:S03]  /*9a60*/  HMMA.16816.F32.BF16 R84, R8.reuse, R22, R84 ;  /* 0x000000160854723c */ /* 0x040fe60000041854 */
[----:B------:R-:W1:Y:S03]  /*9a70*/  MUFU.EX2 R204, R31 ;  /* 0x0000001f00cc7308 */ /* 0x000e660000000800 */
[C---:B------:R-:W-:Y:S06]  /*9a80*/  HMMA.16816.F32.BF16 R184, R8.reuse, R16, R56 ;  /* 0x0000001008b8723c */ /* 0x040fec0000041838 */
[C---:B------:R-:W-:Y:S01]  /*9a90*/  HMMA.16816.F32.BF16 R188, R8.reuse, R18, R52 ;  /* 0x0000001208bc723c */ /* 0x040fe20000041834 */
[----:B------:R3:W-:Y:S05]  /*9aa0*/  MUFU.EX2 R205, R29 ;  /* 0x0000001d00cd7308 */ /* 0x0007ea0000000800 */
[C---:B------:R-:W-:Y:S03]  /*9ab0*/  HMMA.16816.F32.BF16 R192, R8.reuse, R12, R48 ;  /* 0x0000000c08c0723c */ /* 0x040fe60000041830 */
[----:B------:R1:W-:Y:S03]  /*9ac0*/  MUFU.EX2 R202, R0 ;  /* 0x0000000000ca7308 */ /* 0x0003e60000000800 */
[----:B------:R-:W-:Y:S01]  /*9ad0*/  HMMA.16816.F32.BF16 R112, R8, R14, R44 ;  /* 0x0000000e0870723c */ /* 0x000fe2000004182c */
[----:B------:R-:W-:-:S06]  /*9ae0*/  IMAD.MOV.U32 R163, RZ, RZ, R134 ;  /* 0x000000ffffa37224 */ /* 0x000fcc00078e0086 */
[--C-:B------:R-:W-:Y:S02]  /*9af0*/  FFMA.FTZ R8, R201, UR22, -R5.reuse ;  /* 0x00000016c9087c23 */ /* 0x100fe40008010805 */
[----:B------:R-:W-:Y:S01]  /*9b00*/  MUFU.EX2 R201, R7 ;  /* 0x0000000700c97308 */ /* 0x000fe20000000800 */
[----:B------:R-:W-:Y:S01]  /*9b10*/  MOV R244, R126 ;  /* 0x0000007e00f47202 */ /* 0x000fe20000000f00 */
[--C-:B---3--:R-:W-:Y:S01]  /*9b20*/  FFMA.FTZ R29, R163, UR22, -R5.reuse ;  /* 0x00000016a31d7c23 */ /* 0x108fe20008010805 */
[----:B------:R-:W-:Y:S01]  /*9b30*/  MOV R163, R93 ;  /* 0x0000005d00a37202 */ /* 0x000fe20000000f00 */
[----:B-1----:R-:W-:Y:S01]  /*9b40*/  FFMA.FTZ R0, R246, UR22, -R5 ;  /* 0x00000016f6007c23 */ /* 0x002fe20008010805 */
[----:B------:R-:W-:Y:S02]  /*9b50*/  IMAD.MOV.U32 R246, RZ, RZ, R43 ;  /* 0x000000fffff67224 */ /* 0x000fe400078e002b */
[----:B------:R-:W-:Y:S01]  /*9b60*/  FFMA.FTZ R9, R95, UR22, -R4 ;  /* 0x000000165f097c23 */ /* 0x000fe20008010804 */
[----:B------:R1:W-:Y:S01]  /*9b70*/  MUFU.EX2 R126, R3 ;  /* 0x00000003007e7308 */ /* 0x0003e20000000800 */
[----:B------:R-:W-:-:S02]  /*9b80*/  IMAD.MOV.U32 R43, RZ, RZ, R94 ;  /* 0x000000ffff2b7224 */ /* 0x000fc400078e005e */
[--C-:B------:R-:W-:Y:S01]  /*9b90*/  FFMA.FTZ R31, R247, UR22, -R5.reuse ;  /* 0x00000016f71f7c23 */ /* 0x100fe20008010805 */
[--C-:B------:R-:W-:Y:S01]  /*9ba0*/  FFMA.FTZ R52, R230, UR22, -R5.reuse ;  /* 0x00000016e6347c23 */ /* 0x100fe20008010805 */
[--C-:B------:R-:W-:Y:S01]  /*9bb0*/  FFMA.FTZ R53, R229, UR22, -R5.reuse ;  /* 0x00000016e5357c23 */ /* 0x100fe20008010805 */
[--C-:B------:R-:W-:Y:S01]  /*9bc0*/  FFMA.FTZ R11, R228, UR22, -R4.reuse ;  /* 0x00000016e40b7c23 */ /* 0x100fe20008010804 */
[--C-:B--2---:R-:W-:Y:S02]  /*9bd0*/  FFMA.FTZ R28, R118, UR22, -R4.reuse ;  /* 0x00000016761c7c23 */ /* 0x104fe40008010804 */
[----:B------:R2:W3:Y:S01]  /*9be0*/  MUFU.EX2 R118, R30 ;  /* 0x0000001e00767308 */ /* 0x0004e20000000800 */
[----:B-1----:R-:W-:Y:S01]  /*9bf0*/  FFMA.FTZ R3, R232, UR22, -R5 ;  /* 0x00000016e8037c23 */ /* 0x002fe20008010805 */
[--C-:B------:R-:W-:Y:S01]  /*9c00*/  FFMA.FTZ R10, R227, UR22, -R4.reuse ;  /* 0x00000016e30a7c23 */ /* 0x100fe20008010804 */
[--C-:B------:R-:W-:Y:S01]  /*9c10*/  FFMA.FTZ R55, R215, UR22, -R4.reuse ;  /* 0x00000016d7377c23 */ /* 0x100fe20008010804 */
[--C-:B------:R-:W-:Y:S01]  /*9c20*/  FFMA.FTZ R93, R214, UR22, -R4.reuse ;  /* 0x00000016d65d7c23 */ /* 0x100fe20008010804 */
[--C-:B------:R-:W-:Y:S01]  /*9c30*/  FFMA.FTZ R94, R119, UR22, -R4.reuse ;  /* 0x00000016775e7c23 */ /* 0x100fe20008010804 */
[----:B------:R-:W-:Y:S01]  /*9c40*/  FFMA.FTZ R95, R117, UR22, -R4 ;  /* 0x00000016755f7c23 */ /* 0x000fe20008010804 */
[----:B------:R-:W-:Y:S01]  /*9c50*/  FADD.FTZ R5, R121, R233 ;  /* 0x000000e979057221 */ /* 0x000fe20000010000 */
[----:B------:R-:W-:Y:S01]  /*9c60*/  FADD.FTZ R4, R244, R243 ;  /* 0x000000f3f4047221 */ /* 0x000fe20000010000 */
[----:B------:R-:W-:Y:S01]  /*9c70*/  IMAD.MOV.U32 R168, RZ, RZ, R179 ;  /* 0x000000ffffa87224 */ /* 0x000fe200078e00b3 */
[----:B------:R-:W-:Y:S01]  /*9c80*/  MOV R173, R177 ;  /* 0x000000b100ad7202 */ /* 0x000fe20000000f00 */
[----:B------:R-:W-:Y:S01]  /*9c90*/  IMAD.MOV.U32 R179, RZ, RZ, R171 ;  /* 0x000000ffffb37224 */ /* 0x000fe200078e00ab */
[----:B------:R-:W-:Y:S01]  /*9ca0*/  MOV R177, R131 ;  /* 0x0000008300b17202 */ /* 0x000fe20000000f00 */
[----:B------:R-:W-:-:S02]  /*9cb0*/  IMAD.MOV.U32 R171, RZ, RZ, R132 ;  /* 0x000000ffffab7224 */ /* 0x000fc400078e0084 */
[--C-:B------:R-:W-:Y:S01]  /*9cc0*/  FFMA.FTZ R34, R178, UR22, -R6.reuse ;  /* 0x00000016b2227c23 */ /* 0x100fe20008010806 */
[--C-:B------:R-:W-:Y:S01]  /*9cd0*/  FFMA.FTZ R33, R252, UR22, -R6.reuse ;  /* 0x00000016fc217c23 */ /* 0x100fe20008010806 */
[--C-:B------:R-:W-:Y:S01]  /*9ce0*/  FFMA.FTZ R92, R251, UR22, -R6.reuse ;  /* 0x00000016fb5c7c23 */ /* 0x100fe20008010806 */
[--C-:B------:R-:W-:Y:S01]  /*9cf0*/  FFMA.FTZ R131, R249, UR22, -R6.reuse ;  /* 0x00000016f9837c23 */ /* 0x100fe20008010806 */
[--C-:B------:R-:W-:Y:S01]  /*9d00*/  FFMA.FTZ R132, R231, UR22, -R6.reuse ;  /* 0x00000016e7847c23 */ /* 0x100fe20008010806 */
[--C-:B------:R-:W-:Y:S01]  /*9d10*/  FFMA.FTZ R133, R213, UR22, -R6.reuse ;  /* 0x00000016d5857c23 */ /* 0x100fe20008010806 */
[----:B------:R-:W-:Y:S01]  /*9d20*/  FFMA.FTZ R134, R212, UR22, -R6 ;  /* 0x00000016d4867c23 */ /* 0x000fe20008010806 */
[----:B------:R-:W-:Y:S01]  /*9d30*/  FADD.FTZ R54, R68, R5 ;  /* 0x0000000544367221 */ /* 0x000fe20000010000 */
[----:B--2---:R-:W-:Y:S01]  /*9d40*/  FADD.FTZ R30, R120, R4 ;  /* 0x00000004781e7221 */ /* 0x004fe20000010000 */
[----:B------:R-:W-:Y:S02]  /*9d50*/  F2FP.BF16.F32.PACK_AB R4, R204, R203 ;  /* 0x000000cbcc04723e */ /* 0x000fe400000010ff */
[----:B---3--:R-:W-:Y:S01]  /*9d60*/  F2FP.BF16.F32.PACK_AB R7, R118, R201 ;  /* 0x000000c97607723e */ /* 0x008fe200000010ff */
[----:B------:R-:W-:Y:S01]  /*9d70*/  FADD.FTZ R117, R125, R124 ;  /* 0x0000007c7d757221 */ /* 0x000fe20000010000 */
[----:B------:R-:W-:-:S02]  /*9d80*/  F2FP.BF16.F32.PACK_AB R5, R202, R200 ;  /* 0x000000c8ca05723e */ /* 0x000fc400000010ff */
[----:B------:R-:W-:Y:S01]  /*9d90*/  F2FP.BF16.F32.PACK_AB R6, R122, R205 ;  /* 0x000000cd7a06723e */ /* 0x000fe200000010ff */
[----:B------:R-:W-:Y:S01]  /*9da0*/  MUFU.EX2 R121, R37 ;  /* 0x0000002500797308 */ /* 0x000fe20000000800 */
[----:B------:R-:W-:Y:S01]  /*9db0*/  MOV R243, R127 ;  /* 0x0000007f00f37202 */ /* 0x000fe20000000f00 */
[----:B------:R-:W-:Y:S01]  /*9dc0*/  IMAD.MOV.U32 R244, RZ, RZ, R43 ;  /* 0x000000fffff47224 */ /* 0x000fe200078e002b */
[----:B------:R1:W5:Y:S03]  /*9dd0*/  LDL.LU R68, [R1+0x124] ;  /* 0x0001240001447983 */ /* 0x0003660000300800 */
[C---:B------:R-:W-:Y:S02]  /*9de0*/  HMMA.16816.F32.BF16 R56, R4.reuse, R20, R88 ;  /* 0x000000140438723c */ /* 0x040fe40000041858 */
[----:B------:R-:W-:Y:S04]  /*9df0*/  MUFU.EX2 R125, R36 ;  /* 0x00000024007d7308 */ /* 0x000fe80000000800 */
[C---:B------:R-:W-:Y:S04]  /*9e00*/  HMMA.16816.F32.BF16 R164, R4.reuse, R24, R164 ;  /* 0x0000001804a4723c */ /* 0x040fe800000418a4 */
[----:B------:R-:W-:Y:S02]  /*9e10*/  MUFU.EX2 R120, R42 ;  /* 0x0000002a00787308 */ /* 0x000fe40000000800 */
[C---:B------:R-:W-:Y:S01]  /*9e20*/  HMMA.16816.F32.BF16 R104, R4.reuse, R26, R104 ;  /* 0x0000001a0468723c */ /* 0x040fe20000041868 */
[----:B------:R-:W2:Y:S05]  /*9e30*/  LDSM.16.MT88.4 R24, [R216+0xb000] ;  /* 0x00b00000d818783b */ /* 0x000eaa0000004200 */
[----:B------:R-:W-:Y:S01]  /*9e40*/  MUFU.EX2 R124, R41 ;  /* 0x00000029007c7308 */ /* 0x000fe20000000800 */
[C---:B------:R-:W-:Y:S06]  /*9e50*/  HMMA.16816.F32.BF16 R48, R4.reuse, R12, R64 ;  /* 0x0000000c0430723c */ /* 0x040fec0000041840 */
[C---:B------:R-:W-:Y:S01]  /*9e60*/  HMMA.16816.F32.BF16 R44, R4.reuse, R14, R60 ;  /* 0x0000000e042c723c */ /* 0x040fe2000004183c */
[----:B------:R3:W-:Y:S01]  /*9e70*/  MUFU.EX2 R119, R40 ;  /* 0x0000002800777308 */ /* 0x0007e20000000800 */
[----:B------:R-:W-:Y:S07]  /*9e80*/  LDSM.16.MT88.4 R12, [R217+0xb000] ;  /* 0x00b00000d90c783b */ /* 0x000fee0000004200 */
[----:B------:R-:W-:Y:S08]  /*9e90*/  MUFU.EX2 R127, R38 ;  /* 0x00000026007f7308 */ /* 0x000ff00000000800 */
[----:B------:R-:W-:Y:S01]  /*9ea0*/  MUFU.EX2 R88, R35 ;  /* 0x0000002300587308 */ /* 0x000fe20000000800 */
[C---:B---3--:R-:W-:Y:S01]  /*9eb0*/  HMMA.16816.F32.BF16 R40, R4.reuse, R22, R80 ;  /* 0x000000160428723c */ /* 0x048fe20000041850 */
[----:B------:R-:W-:Y:S06]  /*9ec0*/  LDSM.16.MT88.4 R20, [R218+0xb000] ;  /* 0x00b00000da14783b */ /* 0x000fec0000004200 */
[----:B------:R-:W-:Y:S08]  /*9ed0*/  MUFU.EX2 R89, R34 ;  /* 0x0000002200597308 */ /* 0x000ff00000000800 */
[----:B------:R3:W-:Y:S08]  /*9ee0*/  MUFU.EX2 R90, R33 ;  /* 0x00000021005a7308 */ /* 0x0007f00000000800 */
[----:B------:R1:W-:Y:S01]  /*9ef0*/  MUFU.EX2 R81, R3 ;  /* 0x0000000300517308 */ /* 0x0003e20000000800 */
[----:B---3--:R-:W-:Y:S07]  /*9f00*/  HMMA.16816.F32.BF16 R32, R4, R18, R72 ;  /* 0x000000120420723c */ /* 0x008fee0000041848 */
[----:B------:R-:W3:Y:S01]  /*9f10*/  MUFU.EX2 R80, R8 ;  /* 0x0000000800507308 */ /* 0x000ee20000000800 */
[----:B-1----:R-:W-:-:S04]  /*9f20*/  FADD.FTZ R3, R70, R117 ;  /* 0x0000007546037221 */ /* 0x002fc80000010000 */
[----:B------:R-:W-:Y:S01]  /*9f30*/  FADD.FTZ R3, R71, R3 ;  /* 0x0000000347037221 */ /* 0x000fe20000010000 */
[----:B----4-:R-:W-:Y:S01]  /*9f40*/  FADD.FTZ R116, R116, R245 ;  /* 0x000000f574747221 */ /* 0x010fe20000010000 */
[----:B------:R-:W-:Y:S01]  /*9f50*/  MOV R245, R163 ;  /* 0x000000a300f57202 */ /* 0x000fe20000000f00 */
[----:B------:R-:W-:Y:S02]  /*9f60*/  IMAD.MOV.U32 R163, RZ, RZ, R123 ;  /* 0x000000ffffa37224 */ /* 0x000fe400078e007b */
[----:B------:R1:W-:Y:S01]  /*9f70*/  MUFU.EX2 R123, R39 ;  /* 0x00000027007b7308 */ /* 0x0003e20000000800 */
[----:B------:R-:W-:Y:S01]  /*9f80*/  FADD.FTZ R3, R235, R3 ;  /* 0x00000003eb037221 */ /* 0x000fe20000010000 */
[----:B-1----:R-:W-:Y:S06]  /*9f90*/  HMMA.16816.F32.BF16 R36, R4, R16, R76 ;  /* 0x000000100424723c */ /* 0x002fec000004184c */
[----:B------:R1:W-:Y:S01]  /*9fa0*/  MUFU.EX2 R77, R2 ;  /* 0x00000002004d7308 */ /* 0x0003e20000000800 */
[----:B------:R-:W4:Y:S01]  /*9fb0*/  LDSM.16.MT88.4 R16, [R219+0xb000] ;  /* 0x00b00000db10783b */ /* 0x000f220000004200 */
[----:B------:R-:W-:-:S03]  /*9fc0*/  FADD.FTZ R4, R69, R116 ;  /* 0x0000007445047221 */ /* 0x000fc60000010000 */
[----:B------:R2:W5:Y:S01]  /*9fd0*/  LDL.LU R69, [R1+0x120] ;  /* 0x0001200001457983 */ /* 0x0005620000300800 */
[----:B------:R-:W-:-:S03]  /*9fe0*/  FADD.FTZ R8, R238, R4 ;  /* 0x00000004ee087221 */ /* 0x000fc60000010000 */
[----:B------:R2:W5:Y:S01]  /*9ff0*/  LDL.LU R70, [R1+0x11c] ;  /* 0x00011c0001467983 */ /* 0x0005620000300800 */
[----:B-1----:R-:W-:-:S03]  /*a000*/  FADD.FTZ R2, R234, R54 ;  /* 0x00000036ea027221 */ /* 0x002fc60000010000 */
[----:B------:R1:W5:Y:S01]  /*a010*/  LDL.LU R234, [R1+0x118] ;  /* 0x0001180001ea7983 */ /* 0x0003620000300800 */
[----:B------:R-:W-:Y:S01]  /*a020*/  FADD.FTZ R2, R237, R2 ;  /* 0x00000002ed027221 */ /* 0x000fe20000010000 */
[----:B------:R-:W-:Y:S02]  /*a030*/  FADD.FTZ R8, R240, R8 ;  /* 0x00000008f0087221 */ /* 0x000fe40000010000 */
[----:B------:R1:W5:Y:S01]  /*a040*/  LDL.LU R238, [R1+0x114] ;  /* 0x0001140001ee7983 */ /* 0x0003620000300800 */
[----:B------:R3:W-:Y:S01]  /*a050*/  MUFU.EX2 R73, R29 ;  /* 0x0000001d00497308 */ /* 0x0007e20000000800 */
[----:B------:R-:W-:Y:S02]  /*a060*/  FADD.FTZ R2, R239, R2 ;  /* 0x00000002ef027221 */ /* 0x000fe40000010000 */
[----:B------:R1:W5:Y:S04]  /*a070*/  LDL.LU R71, [R1+0x110] ;  /* 0x0001100001477983 */ /* 0x0003680000300800 */
[----:B------:R1:W5:Y:S01]  /*a080*/  LDL.LU R237, [R1+0x10c] ;  /* 0x00010c0001ed7983 */ /* 0x0003620000300800 */
[----:B------:R2:W-:Y:S03]  /*a090*/  MUFU.EX2 R76, R0 ;  /* 0x00000000004c7308 */ /* 0x0005e60000000800 */
[----:B------:R1:W5:Y:S04]  /*a0a0*/  LDL.LU R240, [R1+0x108] ;  /* 0x0001080001f07983 */ /* 0x0003680000300800 */
[----:B------:R1:W5:Y:S01]  /*a0b0*/  LDL.LU R235, [R1+0x104] ;  /* 0x0001040001eb7983 */ /* 0x0003620000300800 */
[----:B------:R4:W-:Y:S01]  /*a0c0*/  MUFU.EX2 R67, R28 ;  /* 0x0000001c00437308 */ /* 0x0009e20000000800 */
[----:B---3--:R-:W-:-:S02]  /*a0d0*/  FADD.FTZ R29, R236, R8 ;  /* 0x00000008ec1d7221 */ /* 0x008fc40000010000 */
[----:B------:R1:W5:Y:S04]  /*a0e0*/  LDL.LU R239, [R1+0x100] ;  /* 0x0001000001ef7983 */ /* 0x0003680000300800 */
[----:B------:R1:W5:Y:S01]  /*a0f0*/  LDL.LU R236, [R1+0xfc] ;  /* 0x0000fc0001ec7983 */ /* 0x0003620000300800 */
[----:B--2---:R-:W-:Y:S01]  /*a100*/  FADD.FTZ R0, R144, R30 ;  /* 0x0000001e90007221 */ /* 0x004fe20000010000 */
[----:B------:R-:W-:Y:S01]  /*a110*/  FADD.FTZ R30, R226, R2 ;  /* 0x00000002e21e7221 */ /* 0x000fe20000010000 */
[----:B----4-:R-:W-:Y:S02]  /*a120*/  FADD.FTZ R28, R241, R3 ;  /* 0x00000003f11c7221 */ /* 0x010fe40000010000 */
[----:B------:R1:W5:Y:S04]  /*a130*/  LDL.LU R241, [R1+0xf8] ;  /* 0x0000f80001f17983 */ /* 0x0003680000300800 */
[----:B------:R-:W2:Y:S01]  /*a140*/  LDL.LU R226, [R1+0xf4] ;  /* 0x0000f40001e27983 */ /* 0x000ea20000300800 */
[----:B------:R-:W3:Y:S08]  /*a150*/  MUFU.EX2 R66, R9 ;  /* 0x0000000900427308 */ /* 0x000ef00000000800 */
[----:B------:R-:W-:Y:S08]  /*a160*/  MUFU.EX2 R74, R11 ;  /* 0x0000000b004a7308 */ /* 0x000ff00000000800 */
[----:B------:R-:W4:Y:S01]  /*a170*/  MUFU.EX2 R75, R10 ;  /* 0x0000000a004b7308 */ /* 0x000f220000000800 */
[----:B------:R-:W-:Y:S01]  /*a180*/  MOV R213, R245 ;  /* 0x000000f500d57202 */ /* 0x000fe20000000f00 */
[----:B------:R-:W-:Y:S01]  /*a190*/  FADD.FTZ R0, R143, R0 ;  /* 0x000000008f007221 */ /* 0x000fe20000010000 */
[----:B------:R-:W-:Y:S01]  /*a1a0*/  IMAD.MOV.U32 R247, RZ, RZ, R177 ;  /* 0x000000fffff77224 */ /* 0x000fe200078e00b1 */
[----:B------:R-:W-:Y:S01]  /*a1b0*/  MOV R212, R171 ;  /* 0x000000ab00d47202 */ /* 0x000fe20000000f00 */
[----:B------:R-:W-:Y:S01]  /*a1c0*/  IMAD.MOV.U32 R229, RZ, RZ, R170 ;  /* 0x000000ffffe57224 */ /* 0x000fe200078e00aa */
[----:B------:R-:W-:Y:S01]  /*a1d0*/  MOV R230, R179 ;  /* 0x000000b300e67202 */ /* 0x000fe20000000f00 */
[----:B------:R-:W-:Y:S01]  /*a1e0*/  FADD.FTZ R0, R145, R0 ;  /* 0x0000000091007221 */ /* 0x000fe20000010000 */
[----:B------:R-:W-:-:S02]  /*a1f0*/  F2FP.BF16.F32.PACK_AB R4, R81, R80 ;  /* 0x000000505104723e */ /* 0x000fc400000010ff */
[----:B---3--:R-:W-:Y:S02]  /*a200*/  F2FP.BF16.F32.PACK_AB R5, R67, R66 ;  /* 0x000000424305723e */ /* 0x008fe400000010ff */
[----:B------:R-:W-:Y:S02]  /*a210*/  F2FP.BF16.F32.PACK_AB R6, R76, R77 ;  /* 0x0000004d4c06723e */ /* 0x000fe400000010ff */
[----:B------:R-:W-:Y:S02]  /*a220*/  MOV R78, R213 ;  /* 0x000000d5004e7202 */ /* 0x000fe40000000f00 */
[----:B----4-:R-:W-:Y:S01]  /*a230*/  F2FP.BF16.F32.PACK_AB R7, R75, R74 ;  /* 0x0000004a4b07723e */ /* 0x010fe200000010ff */
        /* <DEDUP_REMOVED lines=19> */
[----:B------:R-:W-:Y:S01]  /*a370*/  MUFU.EX2 R65, R52 ;  /* 0x0000003400417308 */ /* 0x000fe20000000800 */
[----:B------:R-:W-:-:S02]  /*a380*/  IMAD.MOV.U32 R244, RZ, RZ, R180 ;  /* 0x000000fffff47224 */ /* 0x000fc400078e00b4 */
[----:B------:R-:W-:Y:S01]  /*a390*/  FADD.FTZ R3, R78, R29 ;  /* 0x0000001d4e037221 */ /* 0x000fe20000010000 */
[----:B------:R-:W-:Y:S01]  /*a3a0*/  IMAD.MOV.U32 R246, RZ, RZ, R174 ;  /* 0x000000fffff67224 */ /* 0x000fe200078e00ae */
[C---:B------:R-:W-:Y:S01]  /*a3b0*/  HMMA.16816.F32.BF16 R168, R4.reuse, R26, R100 ;  /* 0x0000001a04a8723c */ /* 0x040fe20000041864 */
[----:B------:R-:W-:Y:S02]  /*a3c0*/  FADD.FTZ R2, R79, R28 ;  /* 0x0000001c4f027221 */ /* 0x000fe40000010000 */
[----:B------:R-:W-:Y:S03]  /*a3d0*/  MUFU.EX2 R64, R53 ;  /* 0x0000003500407308 */ /* 0x000fe60000000800 */
[----:B------:R-:W-:Y:S01]  /*a3e0*/  HMMA.16816.F32.BF16 R172, R4, R24, R108 ;  /* 0x0000001804ac723c */ /* 0x000fe2000004186c */
[----:B------:R-:W-:Y:S01]  /*a3f0*/  MOV R212, R161 ;  /* 0x000000a100d47202 */ /* 0x000fe20000000f00 */
[----:B------:R-:W-:-:S03]  /*a400*/  FADD.FTZ R0, R83, R0 ;  /* 0x0000000053007221 */ /* 0x000fc60000010000 */
[----:B------:R3:W-:Y:S01]  /*a410*/  MUFU.EX2 R31, R55 ;  /* 0x00000037001f7308 */ /* 0x0007e20000000800 */
[----:B------:R-:W-:Y:S01]  /*a420*/  HMMA.16816.F32.BF16 R180, R4, R16, R96 ;  /* 0x0000001004b4723c */ /* 0x000fe20000041860 */
[----:B------:R-:W-:-:S05]  /*a430*/  FADD.FTZ R3, R91, R3 ;  /* 0x000000035b037221 */ /* 0x000fca0000010000 */
[----:B------:R-:W-:Y:S01]  /*a440*/  HMMA.16816.F32.BF16 R176, R4, R18, R84 ;  /* 0x0000001204b0723c */ /* 0x000fe20000041854 */
[----:B------:R-:W-:-:S05]  /*a450*/  IMAD.MOV.U32 R79, RZ, RZ, R206 ;  /* 0x000000ffff4f7224 */ /* 0x000fca00078e00ce */
[C---:B------:R-:W-:Y:S06]  /*a460*/  HMMA.16816.F32.BF16 R184, R4.reuse, R12, R184 ;  /* 0x0000000c04b8723c */ /* 0x040fec00000418b8 */
[C---:B------:R-:W-:Y:S06]  /*a470*/  HMMA.16816.F32.BF16 R188, R4.reuse, R14, R188 ;  /* 0x0000000e04bc723c */ /* 0x040fec00000418bc */
[C---:B------:R-:W-:Y:S06]  /*a480*/  HMMA.16816.F32.BF16 R192, R4.reuse, R20, R192 ;  /* 0x0000001404c0723c */ /* 0x040fec00000418c0 */
[----:B---3--:R-:W-:Y:S01]  /*a490*/  HMMA.16816.F32.BF16 R52, R4, R22, R112 ;  /* 0x000000160434723c */ /* 0x008fe20000041870 */
[----:B------:R-:W-:-:S06]  /*a4a0*/  IMAD.MOV.U32 R83, RZ, RZ, R212 ;  /* 0x000000ffff537224 */ /* 0x000fcc00078e00d4 */
[----:B------:R-:W-:Y:S01]  /*a4b0*/  FADD.FTZ R4, R82, R30 ;  /* 0x0000001e52047221 */ /* 0x000fe20000010000 */
[----:B------:R-:W-:Y:S01]  /*a4c0*/  FADD.FTZ R6, R242, R2 ;  /* 0x00000002f2067221 */ /* 0x000fe20000010000 */
[----:B------:R-:W-:Y:S02]  /*a4d0*/  FADD.FTZ R5, R136, R0 ;  /* 0x0000000088057221 */ /* 0x000fe40000010000 */
[----:B------:R-:W-:Y:S01]  /*a4e0*/  FADD.FTZ R4, R137, R4 ;  /* 0x0000000489047221 */ /* 0x000fe20000010000 */
[----:B------:R-:W-:Y:S01]  /*a4f0*/  FADD.FTZ R2, R142, R3 ;  /* 0x000000038e027221 */ /* 0x000fe20000010000 */
[----:B------:R-:W-:Y:S01]  /*a500*/  MOV R82, R243 ;  /* 0x000000f300527202 */ /* 0x000fe20000000f00 */
[----:B------:R-:W-:Y:S01]  /*a510*/  FADD.FTZ R0, R138, R6 ;  /* 0x000000068a007221 */ /* 0x000fe20000010000 */
[----:B------:R-:W-:Y:S02]  /*a520*/  IMAD.MOV.U32 R247, RZ, RZ, R154 ;  /* 0x000000fffff77224 */ /* 0x000fe400078e009a */
[----:B------:R-:W-:Y:S01]  /*a530*/  FADD.FTZ R4, R79, R4 ;  /* 0x000000044f047221 */ /* 0x000fe20000010000 */
[----:B------:R-:W-:Y:S01]  /*a540*/  FADD.FTZ R3, R156, R5 ;  /* 0x000000059c037221 */ /* 0x000fe20000010000 */
[----:B------:R-:W-:Y:S01]  /*a550*/  FADD.FTZ R2, R148, R2 ;  /* 0x0000000294027221 */ /* 0x000fe20000010000 */
[----:B------:R-:W-:-:S02]  /*a560*/  IMAD.MOV.U32 R110, RZ, RZ, R83 ;  /* 0x000000ffff6e7224 */ /* 0x000fc400078e0053 */
[----:B------:R-:W-:Y:S01]  /*a570*/  FADD.FTZ R0, R141, R0 ;  /* 0x000000008d007221 */ /* 0x000fe20000010000 */
[----:B------:R-:W-:Y:S01]  /*a580*/  FADD.FTZ R4, R82, R4 ;  /* 0x0000000452047221 */ /* 0x000fe20000010000 */
[----:B------:R-:W-:Y:S01]  /*a590*/  MOV R91, R247 ;  /* 0x000000f7005b7202 */ /* 0x000fe20000000f00 */
[----:B------:R-:W-:Y:S01]  /*a5a0*/  FADD.FTZ R3, R151, R3 ;  /* 0x0000000397037221 */ /* 0x000fe20000010000 */
[----:B------:R-:W-:Y:S01]  /*a5b0*/  IMAD.MOV.U32 R215, RZ, RZ, R160 ;  /* 0x000000ffffd77224 */ /* 0x000fe200078e00a0 */
        /* <DEDUP_REMOVED lines=8> */
[----:B------:R-:W-:Y:S01]  /*a640*/  IMAD.MOV.U32 R230, RZ, RZ, R231 ;  /* 0x000000ffffe67224 */ /* 0x000fe200078e00e7 */
        /* <DEDUP_REMOVED lines=17> */
[----:B------:R-:W-:-:S02]  /*a760*/  IMAD.MOV.U32 R213, RZ, RZ, R153 ;  /* 0x000000ffffd57224 */ /* 0x000fc400078e0099 */
[----:B------:R-:W-:Y:S01]  /*a770*/  FADD.FTZ R2, R79, R2 ;  /* 0x000000024f027221 */ /* 0x000fe20000010000 */
[----:B------:R-:W-:Y:S01]  /*a780*/  IMAD.MOV.U32 R215, RZ, RZ, R150 ;  /* 0x000000ffffd77224 */ /* 0x000fe200078e0096 */
[----:B------:R-:W-:Y:S01]  /*a790*/  MOV R227, R158 ;  /* 0x0000009e00e37202 */ /* 0x000fe20000000f00 */
[----:B------:R-:W-:Y:S01]  /*a7a0*/  FADD.FTZ R0, R82, R0 ;  /* 0x0000000052007221 */ /* 0x000fe20000010000 */
[----:B------:R-:W-:Y:S01]  /*a7b0*/  MOV R231, R152 ;  /* 0x0000009800e77202 */ /* 0x000fe20000000f00 */
[----:B------:R-:W-:Y:S02]  /*a7c0*/  IMAD.MOV.U32 R249, RZ, RZ, R147 ;  /* 0x000000fffff97224 */ /* 0x000fe400078e0093 */
[----:B------:R-:W-:Y:S01]  /*a7d0*/  FADD.FTZ R4, R83, R4 ;  /* 0x0000000453047221 */ /* 0x000fe20000010000 */
[----:B------:R-:W-:Y:S01]  /*a7e0*/  IMAD.MOV.U32 R228, RZ, RZ, R149 ;  /* 0x000000ffffe47224 */ /* 0x000fe200078e0095 */
[----:B------:R-:W-:Y:S01]  /*a7f0*/  MOV R229, R157 ;  /* 0x0000009d00e57202 */ /* 0x000fe20000000f00 */
[----:B------:R-:W-:Y:S01]  /*a800*/  FADD.FTZ R3, R91, R3 ;  /* 0x000000035b037221 */ /* 0x000fe20000010000 */
[----:B------:R-:W-:Y:S01]  /*a810*/  FADD.FTZ R2, R214, R2 ;  /* 0x00000002d6027221 */ /* 0x000fe20000010000 */
[----:B------:R-:W-:Y:S01]  /*a820*/  MOV R247, R213 ;  /* 0x000000d500f77202 */ /* 0x000fe20000000f00 */
[----:B------:R-:W-:-:S02]  /*a830*/  IMAD.MOV.U32 R230, RZ, RZ, R159 ;  /* 0x000000ffffe67224 */ /* 0x000fc400078e009f */
        /* <DEDUP_REMOVED lines=23> */
[----:B------:R-:W3:Y:S01]  /*a9b0*/  MUFU.EX2 R92, R92 ;  /* 0x0000005c005c7308 */ /* 0x000ee20000000800 */
        /* <DEDUP_REMOVED lines=23> */
[----:B------:R-:W4:Y:S01]  /*ab30*/  LDSM.16.MT88.4 R160, [R216+0xb800] ;  /* 0x00b80000d8a0783b */ /* 0x000f220000004200 */
[----:B---3--:R-:W-:Y:S01]  /*ab40*/  F2FP.BF16.F32.PACK_AB R11, R92, R90 ;  /* 0x0000005a5c0b723e */ /* 0x008fe200000010ff */
[----:B------:R-:W-:Y:S01]  /*ab50*/  FADD.FTZ R2, R250, R2 ;  /* 0x00000002fa027221 */ /* 0x000fe20000010000 */
[----:B------:R-:W-:Y:S01]  /*ab60*/  FADD.FTZ R0, R128, R0 ;  /* 0x0000000080007221 */ /* 0x000fe20000010000 */
[----:B------:R-:W-:Y:S01]  /*ab70*/  FADD.FTZ R4, R122, R4 ;  /* 0x000000047a047221 */ /* 0x000fe20000010000 */
[----:B------:R-:W-:Y:S01]  /*ab80*/  FADD.FTZ R3, R118, R3 ;  /* 0x0000000376037221 */ /* 0x000fe20000010000 */
[----:B------:R-:W-:Y:S01]  /*ab90*/  FADD.FTZ R2, R130, R2 ;  /* 0x0000000282027221 */ /* 0x000fe20000010000 */
[----:B------:R-:W-:Y:S01]  /*aba0*/  FADD.FTZ R0, R129, R0 ;  /* 0x0000000081007221 */ /* 0x000fe20000010000 */
[C---:B------:R-:W-:Y:S01]  /*abb0*/  HMMA.16816.F32.BF16 R56, R8.reuse, R16, R56 ;  /* 0x000000100838723c */ /* 0x040fe20000041838 */
[----:B------:R-:W3:Y:S01]  /*abc0*/  MUFU.EX2 R17, R131 ;  /* 0x0000008300117308 */ /* 0x000ee20000000800 */
[----:B------:R-:W-:Y:S01]  /*abd0*/  FADD.FTZ R4, R126, R4 ;  /* 0x000000047e047221 */ /* 0x000fe20000010000 */
[----:B------:R-:W-:Y:S01]  /*abe0*/  FADD.FTZ R3, R88, R3 ;  /* 0x0000000358037221 */ /* 0x000fe20000010000 */
[----:B------:R-:W-:Y:S01]  /*abf0*/  FADD.FTZ R2, R80, R2 ;  /* 0x0000000250027221 */ /* 0x000fe20000010000 */
[----:B------:R-:W-:Y:S01]  /*ac00*/  FADD.FTZ R0, R66, R0 ;  /* 0x0000000042007221 */ /* 0x000fe20000010000 */
[----:B------:R-:W-:Y:S01]  /*ac10*/  FADD.FTZ R4, R121, R4 ;  /* 0x0000000479047221 */ /* 0x000fe20000010000 */
[C---:B------:R-:W-:Y:S01]  /*ac20*/  HMMA.16816.F32.BF16 R164, R8.reuse, R24, R164 ;  /* 0x0000001808a4723c */ /* 0x040fe200000418a4 */
[----:B------:R-:W-:Y:S01]  /*ac30*/  FADD.FTZ R3, R89, R3 ;  /* 0x0000000359037221 */ /* 0x000fe20000010000 */
[----:B------:R-:W1:Y:S01]  /*ac40*/  MUFU.EX2 R16, R132 ;  /* 0x0000008400107308 */ /* 0x000e620000000800 */
[----:B------:R-:W-:Y:S01]  /*ac50*/  FADD.FTZ R2, R81, R2 ;  /* 0x0000000251027221 */ /* 0x000fe20000010000 */
[----:B------:R-:W-:Y:S01]  /*ac60*/  FADD.FTZ R0, R67, R0 ;  /* 0x0000000043007221 */ /* 0x000fe20000010000 */
[----:B------:R-:W-:Y:S01]  /*ac70*/  FADD.FTZ R4, R125, R4 ;  /* 0x000000047d047221 */ /* 0x000fe20000010000 */
[C---:B------:R-:W-:Y:S01]  /*ac80*/  HMMA.16816.F32.BF16 R60, R8.reuse, R26, R104 ;  /* 0x0000001a083c723c */ /* 0x040fe20000041868 */
[----:B------:R-:W-:Y:S01]  /*ac90*/  FADD.FTZ R3, R90, R3 ;  /* 0x000000035a037221 */ /* 0x000fe20000010000 */
[----:B------:R-:W2:Y:S02]  /*aca0*/  LDSM.16.MT88.4 R152, [R219+0xb800] ;  /* 0x00b80000db98783b */ /* 0x000ea40000004200 */
[----:B------:R-:W4:Y:S02]  /*acb0*/  MUFU.EX2 R25, R93 ;  /* 0x0000005d00197308 */ /* 0x000f240000000800 */
[C---:B------:R-:W-:Y:S01]  /*acc0*/  HMMA.16816.F32.BF16 R40, R8.reuse, R18, R40 ;  /* 0x000000120828723c */ /* 0x040fe20000041828 */
[----:B------:R-:W-:Y:S01]  /*acd0*/  FADD.FTZ R2, R77, R2 ;  /* 0x000000024d027221 */ /* 0x000fe20000010000 */
[----:B------:R-:W2:Y:S04]  /*ace0*/  LDSM.16.MT88.4 R144, [R217+0xb800] ;  /* 0x00b80000d990783b */ /* 0x000ea80000004200 */
[C---:B------:R-:W-:Y:S01]  /*acf0*/  HMMA.16816.F32.BF16 R36, R8.reuse, R12, R36 ;  /* 0x0000000c0824723c */ /* 0x040fe20000041824 */
[----:B------:R-:W-:Y:S01]  /*ad00*/  MUFU.EX2 R24, R94 ;  /* 0x0000005e00187308 */ /* 0x000fe20000000800 */
[----:B------:R-:W-:Y:S01]  /*ad10*/  FADD.FTZ R0, R74, R0 ;  /* 0x000000004a007221 */ /* 0x000fe20000010000 */
[----:B------:R1:W5:Y:S03]  /*ad20*/  LDL.LU R242, [R1+0xf0] ;  /* 0x0000f00001f27983 */ /* 0x0003660000300800 */
[C---:B------:R-:W-:Y:S01]  /*ad30*/  HMMA.16816.F32.BF16 R32, R8.reuse, R14, R32 ;  /* 0x0000000e0820723c */ /* 0x040fe20000041820 */
[----:B------:R-:W2:Y:S05]  /*ad40*/  LDSM.16.MT88.4 R12, [R218+0xb800] ;  /* 0x00b80000da0c783b */ /* 0x000eaa0000004200 */
[C---:B------:R-:W-:Y:S01]  /*ad50*/  HMMA.16816.F32.BF16 R48, R8.reuse, R20, R48 ;  /* 0x000000140830723c */ /* 0x040fe20000041830 */
[----:B------:R-:W-:Y:S05]  /*ad60*/  MUFU.EX2 R7, R134 ;  /* 0x0000008600077308 */ /* 0x000fea0000000800 */
[----:B------:R-:W-:Y:S01]  /*ad70*/  HMMA.16816.F32.BF16 R44, R8, R22, R44 ;  /* 0x00000016082c723c */ /* 0x000fe2000004182c */
[----:B------:R-:W-:Y:S01]  /*ad80*/  FADD.FTZ R4, R120, R4 ;  /* 0x0000000478047221 */ /* 0x000fe20000010000 */
[----:B------:R-:W-:Y:S01]  /*ad90*/  FADD.FTZ R3, R92, R3 ;  /* 0x000000035c037221 */ /* 0x000fe20000010000 */
[----:B------:R-:W4:Y:S01]  /*ada0*/  MUFU.EX2 R8, R133 ;  /* 0x0000008500087308 */ /* 0x000f220000000800 */
[----:B------:R-:W-:Y:S01]  /*adb0*/  FADD.FTZ R2, R76, R2 ;  /* 0x000000024c027221 */ /* 0x000fe20000010000 */
[----:B------:R-:W-:Y:S01]  /*adc0*/  FADD.FTZ R0, R75, R0 ;  /* 0x000000004b007221 */ /* 0x000fe20000010000 */
[----:B------:R-:W-:Y:S01]  /*add0*/  FADD.FTZ R4, R124, R4 ;  /* 0x000000047c047221 */ /* 0x000fe20000010000 */
[----:B---3--:R-:W-:-:S04]  /*ade0*/  FADD.FTZ R3, R17, R3 ;  /* 0x0000000311037221 */ /* 0x008fc80000010000 */
[----:B------:R-:W3:Y:S01]  /*adf0*/  MUFU.EX2 R18, R95 ;  /* 0x0000005f00127308 */ /* 0x000ee20000000800 */
[----:B------:R-:W-:Y:S01]  /*ae00*/  FADD.FTZ R2, R73, R2 ;  /* 0x0000000249027221 */ /* 0x000fe20000010000 */
[----:B------:R-:W-:Y:S01]  /*ae10*/  FADD.FTZ R0, R31, R0 ;  /* 0x000000001f007221 */ /* 0x000fe20000010000 */
[----:B------:R-:W-:Y:S01]  /*ae20*/  FADD.FTZ R4, R119, R4 ;  /* 0x0000000477047221 */ /* 0x000fe20000010000 */
[----:B-1----:R-:W-:Y:S01]  /*ae30*/  FADD.FTZ R3, R16, R3 ;  /* 0x0000000310037221 */ /* 0x002fe20000010000 */
[----:B------:R-:W-:Y:S01]  /*ae40*/  FADD.FTZ R2, R72, R2 ;  /* 0x0000000248027221 */ /* 0x000fe20000010000 */
[----:B----4-:R-:W-:Y:S01]  /*ae50*/  FADD.FTZ R0, R25, R0 ;  /* 0x0000000019007221 */ /* 0x010fe20000010000 */
        /* <DEDUP_REMOVED lines=9> */
[----:B------:R-:W-:Y:S01]  /*aef0*/  FADD.FTZ R2, R64, R2 ;  /* 0x0000000240027221 */ /* 0x000fe20000010000 */
[----:B---3--:R-:W-:Y:S02]  /*af00*/  FADD.FTZ R0, R18, R0 ;  /* 0x0000000012007221 */ /* 0x008fe40000010000 */
        /* <DEDUP_REMOVED lines=19> */
[----:B------:R-:W-:-:S05]  /*b040*/  VIADD R232, R226, 0x1000 ;  /* 0x00001000e2e87836 */ /* 0x000fca0000000000 */
[----:B------:R-:W-:Y:S01]  /*b050*/  HMMA.16816.F32.BF16 R180, R196, R152, R180 ;  /* 0x00000098c4b4723c */ /* 0x000fe200000418b4 */
[----:B------:R-:W-:-:S05]  /*b060*/  IADD3 R231, R226, 0x1800, RZ ;  /* 0x00001800e2e77810 */ /* 0x000fca0007ffe0ff */
        /* <DEDUP_REMOVED lines=19> */
[----:B------:R-:W2:Y:S01]  /*b1a0*/  LDL.64 R244, [R1+0xa0] ;  /* 0x0000a00001f47983 */ /* 0x000ea20000100a00 */
[----:B------:R-:W-:Y:S01]  /*b1b0*/  UIADD3 UR21, UR15, -0x2, URZ ;  /* 0xfffffffe0f157890 */ /* 0x000fe2000fffe03f */
[----:B------:R-:W-:-:S04]  /*b1c0*/  DEPBAR.LE SB0, 0x0 ;  /* 0x000080000000791a */ /* 0x000fc80000000000 */
[----:B------:R-:W-:Y:S01]  /*b1d0*/  USHF.R.S32.HI UR4, URZ, 0x1f, UR21 ;  /* 0x0000001f3f047899 */ /* 0x000fe20008011415 */
[----:B------:R-:W-:Y:S01]  /*b1e0*/  IMAD.U32 R2, RZ, RZ, UR21 ;  /* 0x00000015ff027e24 */ /* 0x000fe2000f8e00ff */
[----:B------:R-:W-:Y:S01]  /*b1f0*/  UIMAD UR6, UR18, UR21, URZ ;  /* 0x00000015120672a4 */ /* 0x000fe2000f8e023f */
[----:B------:R-:W-:Y:S01]  /*b200*/  STL [R1+0xf0], R140 ;  /* 0x0000f08c01007387 */ /* 0x000fe20000100800 */
[----:B------:R-:W-:Y:S02]  /*b210*/  USHF.L.U32 UR23, UR8, 0x5, URZ ;  /* 0x0000000508177899 */ /* 0x000fe4000800063f */
[----:B------:R-:W-:Y:S01]  /*b220*/  UIMAD UR4, UR4, UR19, UR6 ;  /* 0x00000013040472a4 */ /* 0x000fe2000f8e0206 */
[----:B------:R-:W-:Y:S02]  /*b230*/  STL [R1+0xec], R139 ;  /* 0x0000ec8b01007387 */ /* 0x000fe40000100800 */
[----:B------:R-:W-:Y:S02]  /*b240*/  ULDC.64 UR6, c[0x0][0x220] ;  /* 0x0000880000067ab9 */ /* 0x000fe40000000a00 */
[----:B------:R-:W-:Y:S04]  /*b250*/  STL [R1+0xe8], R138 ;  /* 0x0000e88a01007387 */ /* 0x000fe80000100800 */
[----:B------:R-:W-:Y:S04]  /*b260*/  STL [R1+0xe4], R137 ;  /* 0x0000e48901007387 */ /* 0x000fe80000100800 */
[----:B------:R-:W-:Y:S04]  /*b270*/  STL [R1+0xe0], R136 ;  /* 0x0000e08801007387 */ /* 0x000fe80000100800 */
[----:B-----5:R-:W-:Y:S04]  /*b280*/  STL [R1+0xdc], R70 ;  /* 0x0000dc4601007387 */ /* 0x020fe80000100800 */
        /* <DEDUP_REMOVED lines=31> */
[----:B------:R-:W-:Y:S01]  /*b480*/  IADD3.X R5, R3, UR4, RZ, P0, !PT ;  /* 0x0000000403057c10 */ /* 0x000fe200087fe4ff */
[----:B------:R-:W-:-:S04]  /*b490*/  UIADD3 UR4, UR15, -0x2, URZ ;  /* 0xfffffffe0f047890 */ /* 0x000fc8000fffe03f */
[----:B------:R1:W-:Y:S04]  /*b4a0*/  LDGSTS.E.BYPASS.LTC128B.128 [R242+0xb800], desc[UR16][R4.64] ;  /* 0x0b80000004f27fae */ /* 0x0003e8000b901d50 */
[----:B------:R-:W-:Y:S04]  /*b4b0*/  LDSM.16.M88.4 R16, [R222] ;  /* 0x00000000de10783b */ /* 0x000fe80000000200 */
[----:B------:R-:W4:Y:S04]  /*b4c0*/  LDSM.16.M88.4 R76, [R135+0x5800] ;  /* 0x00580000874c783b */ /* 0x000f280000000200 */
[----:B--2---:R-:W2:Y:S04]  /*b4d0*/  LDSM.16.M88.4 R12, [R222+0x2000] ;  /* 0x00200000de0c783b */ /* 0x004ea80000000200 */
[----:B------:R-:W2:Y:S04]  /*b4e0*/  LDSM.16.M88.4 R64, [R135+0x6800] ;  /* 0x006800008740783b */ /* 0x000ea80000000200 */
[----:B------:R-:W2:Y:S04]  /*b4f0*/  LDSM.16.M88.4 R60, [R135+0x7000] ;  /* 0x00700000873c783b */ /* 0x000ea80000000200 */
[----:B------:R-:W2:Y:S04]  /*b500*/  LDSM.16.M88.4 R56, [R135+0x7800] ;  /* 0x007800008738783b */ /* 0x000ea80000000200 */
[----:B------:R-:W2:Y:S04]  /*b510*/  LDSM.16.M88.4 R80, [R135+0x5000] ;  /* 0x005000008750783b */ /* 0x000ea80000000200 */
[----:B------:R-:W2:Y:S04]  /*b520*/  LDSM.16.M88.4 R84, [R135+0x4800] ;  /* 0x004800008754783b */ /* 0x000ea80000000200 */
[----:B---3--:R-:W-:Y:S04]  /*b530*/  LDSM.16.M88.4 R8, [R225] ;  /* 0x00000000e108783b */ /* 0x008fe80000000200 */
[----:B------:R-:W3:Y:S04]  /*b540*/  LDSM.16.M88.4 R40, [R221+0x5800] ;  /* 0x00580000dd28783b */ /* 0x000ee80000000200 */
[----:B------:R-:W3:Y:S04]  /*b550*/  LDSM.16.M88.4 R72, [R135+0x6000] ;  /* 0x006000008748783b */ /* 0x000ee80000000200 */
[----:B-1----:R-:W-:Y:S01]  /*b560*/  LDSM.16.M88.4 R4, [R225+0x2000] ;  /* 0x00200000e104783b */ /* 0x002fe20000000200 */
[-C--:B----4-:R-:W-:Y:S03]  /*b570*/  HMMA.16816.F32.BF16 R124, R16, R76.reuse, RZ ;  /* 0x0000004c107c723c */ /* 0x090fe600000418ff */
[----:B------:R-:W1:Y:S03]  /*b580*/  LDSM.16.M88.4 R32, [R221+0x6800] ;  /* 0x00680000dd20783b */ /* 0x000e660000000200 */
[----:B--2---:R-:W-:Y:S01]  /*b590*/  HMMA.16816.F32.BF16 R120, R12, R76, RZ ;  /* 0x0000004c0c78723c */ /* 0x004fe200000418ff */
[----:B------:R-:W2:Y:S04]  /*b5a0*/  LDSM.16.M88.4 R28, [R221+0x7000] ;  /* 0x00700000dd1c783b */ /* 0x000ea80000000200 */
[----:B------:R-:W4:Y:S01]  /*b5b0*/  LDSM.16.M88.4 R20, [R221+0x7800] ;  /* 0x00780000dd14783b */ /* 0x000f220000000200 */
[-C--:B------:R-:W-:Y:S03]  /*b5c0*/  HMMA.16816.F32.BF16 R108, R16, R64.reuse, RZ ;  /* 0x00000040106c723c */ /* 0x080fe600000418ff */
[----:B------:R-:W4:Y:S03]  /*b5d0*/  LDSM.16.M88.4 R44, [R221+0x5000] ;  /* 0x00500000dd2c783b */ /* 0x000f260000000200 */
[----:B------:R-:W-:Y:S01]  /*b5e0*/  HMMA.16816.F32.BF16 R104, R12, R64, RZ ;  /* 0x000000400c68723c */ /* 0x000fe200000418ff */
[----:B------:R-:W4:Y:S04]  /*b5f0*/  LDSM.16.M88.4 R48, [R221+0x4800] ;  /* 0x00480000dd30783b */ /* 0x000f280000000200 */
[----:B------:R-:W4:Y:S01]  /*b600*/  LDSM.16.M88.4 R36, [R221+0x6000] ;  /* 0x00600000dd24783b */ /* 0x000f220000000200 */
[-C--:B------:R-:W-:Y:S03]  /*b610*/  HMMA.16816.F32.BF16 R100, R16, R60.reuse, RZ ;  /* 0x0000003c1064723c */ /* 0x080fe600000418ff */
[----:B------:R-:W4:Y:S03]  /*b620*/  LDSM.16.M88.4 R24, [R135+0x4000] ;  /* 0x004000008718783b */ /* 0x000f260000000200 */
[----:B------:R-:W-:Y:S01]  /*b630*/  HMMA.16816.F32.BF16 R96, R12, R60, RZ ;  /* 0x0000003c0c60723c */ /* 0x000fe200000418ff */
[----:B------:R-:W4:Y:S04]  /*b640*/  LDSM.16.M88.4 R52, [R221+0x4000] ;  /* 0x00400000dd34783b */ /* 0x000f280000000200 */
[----:B------:R-:W0:Y:S01]  /*b650*/  LDGDEPBAR ;  /* 0x00000000000079af */ /* 0x000e220000000000 */
[-C--:B------:R-:W-:Y:S06]  /*b660*/  HMMA.16816.F32.BF16 R92, R16, R56.reuse, RZ ;  /* 0x00000038105c723c */ /* 0x080fec00000418ff */
[----:B------:R-:W-:Y:S06]  /*b670*/  HMMA.16816.F32.BF16 R88, R12, R56, RZ ;  /* 0x000000380c58723c */ /* 0x000fec00000418ff */
[C---:B------:R-:W-:Y:S06]  /*b680*/  HMMA.16816.F32.BF16 R200, R16.reuse, R80, RZ ;  /* 0x0000005010c8723c */ /* 0x040fec00000418ff */
[-C--:B------:R-:W-:Y:S06]  /*b690*/  HMMA.16816.F32.BF16 R208, R16, R84.reuse, RZ ;  /* 0x0000005410d0723c */ /* 0x080fec00000418ff */
[C---:B------:R-:W-:Y:S06]  /*b6a0*/  HMMA.16816.F32.BF16 R204, R12.reuse, R84, RZ ;  /* 0x000000540ccc723c */ /* 0x040fec00000418ff */
[----:B------:R-:W-:Y:S06]  /*b6b0*/  HMMA.16816.F32.BF16 R128, R12, R80, RZ ;  /* 0x000000500c80723c */ /* 0x000fec00000418ff */
[----:B---3--:R-:W-:Y:S06]  /*b6c0*/  HMMA.16816.F32.BF16 R136, R8, R40, R124 ;  /* 0x000000280888723c */ /* 0x008fec000004187c */
[-C--:B------:R-:W-:Y:S06]  /*b6d0*/  HMMA.16816.F32.BF16 R116, R16, R72.reuse, RZ ;  /* 0x000000481074723c */ /* 0x080fec00000418ff */
[----:B------:R-:W-:Y:S06]  /*b6e0*/  HMMA.16816.F32.BF16 R112, R12, R72, RZ ;  /* 0x000000480c70723c */ /* 0x000fec00000418ff */
[-C--:B-1----:R-:W-:Y:S06]  /*b6f0*/  HMMA.16816.F32.BF16 R108, R8, R32.reuse, R108 ;  /* 0x00000020086c723c */ /* 0x082fec000004186c */
[----:B------:R-:W-:Y:S06]  /*b700*/  HMMA.16816.F32.BF16 R104, R4, R32, R104 ;  /* 0x000000200468723c */ /* 0x000fec0000041868 */
[-C--:B--2---:R-:W-:Y:S06]  /*b710*/  HMMA.16816.F32.BF16 R100, R8, R28.reuse, R100 ;  /* 0x0000001c0864723c */ /* 0x084fec0000041864 */
[----:B------:R-:W-:Y:S06]  /*b720*/  HMMA.16816.F32.BF16 R96, R4, R28, R96 ;  /* 0x0000001c0460723c */ /* 0x000fec0000041860 */
[----:B----4-:R-:W-:Y:S01]  /*b730*/  HMMA.16816.F32.BF16 R92, R8, R20, R92 ;  /* 0x00000014085c723c */ /* 0x010fe2000004185c */
[----:B------:R-:W-:-:S02]  /*b740*/  IMAD.MOV.U32 R133, RZ, RZ, R108 ;  /* 0x000000ffff857224 */ /* 0x000fc400078e006c */
[----:B------:R-:W-:Y:S02]  /*b750*/  IMAD.MOV.U32 R132, RZ, RZ, R109 ;  /* 0x000000ffff847224 */ /* 0x000fe400078e006d */
[----:B------:R-:W-:Y:S01]  /*b760*/  IMAD.MOV.U32 R70, RZ, RZ, R110 ;  /* 0x000000ffff467224 */ /* 0x000fe200078e006e */
[----:B------:R-:W-:Y:S01]  /*b770*/  HMMA.16816.F32.BF16 R88, R4, R20, R88 ;  /* 0x000000140458723c */ /* 0x000fe20000041858 */
[----:B------:R-:W-:-:S05]  /*b780*/  IMAD.MOV.U32 R69, RZ, RZ, R111 ;  /* 0x000000ffff457224 */ /* 0x000fca00078e006f */
[C---:B------:R-:W-:Y:S06]  /*b790*/  HMMA.16816.F32.BF16 R248, R8.reuse, R44, R200 ;  /* 0x0000002c08f8723c */ /* 0x040fec00000418c8 */
        /* <DEDUP_REMOVED lines=8> */
[C---:B------:R-:W-:Y:S01]  /*b820*/  HMMA.16816.F32.BF16 R200, R4.reuse, R44, R128 ;  /* 0x0000002c04c8723c */ /* 0x040fe20000041880 */
[----:B------:R-:W-:Y:S02]  /*b830*/  IMAD.MOV.U32 R49, RZ, RZ, R136 ;  /* 0x000000ffff317224 */ /* 0x000fe400078e0088 */
[----:B------:R-:W-:Y:S02]  /*b840*/  IMAD.MOV.U32 R48, RZ, RZ, R137 ;  /* 0x000000ffff307224 */ /* 0x000fe400078e0089 */
[----:B------:R-:W-:Y:S01]  /*b850*/  IMAD.MOV.U32 R29, RZ, RZ, R94 ;  /* 0x000000ffff1d7224 */ /* 0x000fe200078e005e */
[----:B------:R-:W-:Y:S01]  /*b860*/  HMMA.16816.F32.BF16 R124, R4, R40, R120 ;  /* 0x00000028047c723c */ /* 0x000fe20000041878 */
[----:B------:R-:W-:-:S02]  /*b870*/  IMAD.MOV.U32 R45, RZ, RZ, R138 ;  /* 0x000000ffff2d7224 */ /* 0x000fc400078e008a */
        /* <DEDUP_REMOVED lines=18> */
[----:B------:R-:W-:Y:S01]  /*b9a0*/  HMMA.16816.F32.BF16 R108, R12, R86, RZ ;  /* 0x000000560c6c723c */ /* 0x000fe200000418ff */
[----:B------:R-:W-:Y:S02]  /*b9b0*/  IMAD.MOV.U32 R56, RZ, RZ, R33 ;  /* 0x000000ffff387224 */ /* 0x000fe400078e0021 */
[----:B------:R-:W-:-:S03]  /*b9c0*/  IMAD.MOV.U32 R57, RZ, RZ, R32 ;  /* 0x000000ffff397224 */ /* 0x000fc600078e0020 */
        /* <DEDUP_REMOVED lines=14> */
[----:B------:R-:W-:Y:S06]  /*bab0*/  HMMA.16816.F32.BF16 R12, R4, R22, R12 ;  /* 0x00000016040c723c */ /* 0x000fec000004180c */
[----:B------:R-:W-:Y:S06]  /*bac0*/  HMMA.16816.F32.BF16 R16, R16, R58, RZ ;  /* 0x0000003a1010723c */ /* 0x000fec00000418ff */
[----:B------:R-:W-:Y:S01]  /*bad0*/  HMMA.16816.F32.BF16 R244, R8, R52, R244 ;  /* 0x0000003408f4723c */ /* 0x000fe200000418f4 */
[----:B------:R-:W-:-:S02]  /*bae0*/  IMAD.MOV.U32 R58, RZ, RZ, R29 ;  /* 0x000000ffff3a7224 */ /* 0x000fc400078e001d */
[----:B------:R-:W-:-:S03]  /*baf0*/  IMAD.MOV.U32 R59, RZ, RZ, R28 ;  /* 0x000000ffff3b7224 */ /* 0x000fc600078e001c */
[C---:B------:R-:W-:Y:S06]  /*bb00*/  HMMA.16816.F32.BF16 R212, R4.reuse, R52, R212 ;  /* 0x0000003404d4723c */ /* 0x040fec00000418d4 */
[C---:B------:R-:W-:Y:S01]  /*bb10*/  HMMA.16816.F32.BF16 R112, R4.reuse, R54, R112 ;  /* 0x000000360470723c */ /* 0x040fe20000041870 */
[----:B------:R-:W-:Y:S02]  /*bb20*/  IMAD.MOV.U32 R41, RZ, RZ, R12 ;  /* 0x000000ffff297224 */ /* 0x000fe400078e000c */
[----:B------:R-:W-:Y:S02]  /*bb30*/  IMAD.MOV.U32 R40, RZ, RZ, R13 ;  /* 0x000000ffff287224 */ /* 0x000fe400078e000d */
[----:B------:R-:W-:Y:S01]  /*bb40*/  IMAD.MOV.U32 R37, RZ, RZ, R14 ;  /* 0x000000ffff257224 */ /* 0x000fe200078e000e */
[----:B------:R-:W-:Y:S01]  /*bb50*/  HMMA.16816.F32.BF16 R108, R4, R50, R108 ;  /* 0x00000032046c723c */ /* 0x000fe2000004186c */
[----:B------:R-:W-:-:S02]  /*bb60*/  IMAD.MOV.U32 R36, RZ, RZ, R15 ;  /* 0x000000ffff247224 */ /* 0x000fc400078e000f */
[----:B------:R-:W-:Y:S03]  /*bb70*/  LDSM.16.M88.4 R12, [R226] ;  /* 0x00000000e20c783b */ /* 0x000fe60000000200 */
[C---:B------:R-:W-:Y:S06]  /*bb80*/  HMMA.16816.F32.BF16 R104, R4.reuse, R46, R104 ;  /* 0x0000002e0468723c */ /* 0x040fec0000041868 */
[C---:B------:R-:W-:Y:S06]  /*bb90*/  HMMA.16816.F32.BF16 R100, R4.reuse, R42, R100 ;  /* 0x0000002a0464723c */ /* 0x040fec0000041864 */
[C---:B------:R-:W-:Y:S06]  /*bba0*/  HMMA.16816.F32.BF16 R96, R4.reuse, R38, R96 ;  /* 0x000000260460723c */ /* 0x040fec0000041860 */
[C---:B------:R-:W-:Y:S06]  /*bbb0*/  HMMA.16816.F32.BF16 R92, R4.reuse, R34, R92 ;  /* 0x00000022045c723c */ /* 0x040fec000004185c */
[----:B------:R-:W-:Y:S01]  /*bbc0*/  HMMA.16816.F32.BF16 R88, R4, R30, R88 ;  /* 0x0000001e0458723c */ /* 0x000fe20000041858 */
[----:B------:R-:W1:Y:S05]  /*bbd0*/  LDSM.16.M88.4 R4, [R223+0x2000] ;  /* 0x00200000df04783b */ /* 0x000e6a0000000200 */
        /* <DEDUP_REMOVED lines=9> */
[C---:B-1----:R-:W-:Y:S06]  /*bc70*/  HMMA.16816.F32.BF16 R32, R4.reuse, R12, R212 ;  /* 0x0000000c0420723c */ /* 0x042fec00000418d4 */
        /* <DEDUP_REMOVED lines=9> */
[C---:B--2---:R-:W-:Y:S06]  /*bd10*/  HMMA.16816.F32.BF16 R28, R8.reuse, R12, R244 ;  /* 0x0000000c081c723c */ /* 0x044fec00000418f4 */
[----:B------:R-:W-:Y:S01]  /*bd20*/  HMMA.16816.F32.BF16 R20, R8, R14, R52 ;  /* 0x0000000e0814723c */ /* 0x000fe20000041834 */
[----:B------:R-:W1:Y:S06]  /*bd30*/  LDSM.16.M88.4 R12, [R233] ;  /* 0x00000000e90c783b */ /* 0x000e6c0000000200 */
[----:B------:R-:W-:-:S02]  /*bd40*/  IMAD.MOV.U32 R52, RZ, RZ, R41 ;  /* 0x000000ffff347224 */ /* 0x000fc400078e0029 */
[----:B------:R-:W-:Y:S02]  /*bd50*/  IMAD.MOV.U32 R53, RZ, RZ, R40 ;  /* 0x000000ffff357224 */ /* 0x000fe400078e0028 */
[----:B------:R-:W-:Y:S02]  /*bd60*/  IMAD.MOV.U32 R54, RZ, RZ, R37 ;  /* 0x000000ffff367224 */ /* 0x000fe400078e0025 */
[----:B------:R-:W-:Y:S01]  /*bd70*/  IMAD.MOV.U32 R55, RZ, RZ, R36 ;  /* 0x000000ffff377224 */ /* 0x000fe200078e0024 */
[-C--:B-1----:R-:W-:Y:S06]  /*bd80*/  HMMA.16816.F32.BF16 R48, R8, R12.reuse, R208 ;  /* 0x0000000c0830723c */ /* 0x082fec00000418d0 */
[C---:B------:R-:W-:Y:S06]  /*bd90*/  HMMA.16816.F32.BF16 R44, R4.reuse, R12, R204 ;  /* 0x0000000c042c723c */ /* 0x040fec00000418cc */
[-C--:B------:R-:W-:Y:S06]  /*bda0*/  HMMA.16816.F32.BF16 R40, R4, R14.reuse, R108 ;  /* 0x0000000e0428723c */ /* 0x080fec000004186c */
[----:B------:R-:W-:Y:S01]  /*bdb0*/  HMMA.16816.F32.BF16 R36, R8, R14, R84 ;  /* 0x0000000e0824723c */ /* 0x000fe20000041854 */
[----:B------:R-:W1:Y:S06]  /*bdc0*/  LDSM.16.M88.4 R12, [R232] ;  /* 0x00000000e80c783b */ /* 0x000e6c0000000200 */
[----:B------:R-:W-:-:S02]  /*bdd0*/  IMAD.MOV.U32 R84, RZ, RZ, R252 ;  /* 0x000000ffff547224 */ /* 0x000fc400078e00fc */
[----:B------:R-:W-:Y:S02]  /*bde0*/  IMAD.MOV.U32 R85, RZ, RZ, R243 ;  /* 0x000000ffff557224 */ /* 0x000fe400078e00f3 */
[----:B------:R-:W-:Y:S01]  /*bdf0*/  IMAD.MOV.U32 R86, RZ, RZ, R140 ;  /* 0x000000ffff567224 */ /* 0x000fe200078e008c */
[----:B------:R-:W2:Y:S01]  /*be00*/  S2R R243, SR_TID.X ;  /* 0x0000000000f37919 */ /* 0x000ea20000002100 */
[----:B------:R-:W-:Y:S01]  /*be10*/  IMAD.MOV.U32 R87, RZ, RZ, R134 ;  /* 0x000000ffff577224 */ /* 0x000fe200078e0086 */
[----:B-1----:R-:W-:Y:S01]  /*be20*/  HMMA.16816.F32.BF16 R204, R4, R12, R200 ;  /* 0x0000000c04cc723c */ /* 0x002fe200000418c8 */
[----:B--2---:R-:W-:-:S05]  /*be30*/  IMAD.SHL.U32 R243, R243, 0x2, RZ ;  /* 0x00000002f3f37824 */ /* 0x004fca00078e00ff */
[----:B------:R-:W-:Y:S01]  /*be40*/  HMMA.16816.F32.BF16 R200, R4, R14, R104 ;  /* 0x0000000e04c8723c */ /* 0x000fe20000041868 */
[----:B------:R-:W-:-:S05]  /*be50*/  LOP3.LUT R243, R243, 0x6, RZ, 0xc0, !PT ;  /* 0x00000006f3f37812 */ /* 0x000fca00078ec0ff */
[C---:B------:R-:W-:Y:S01]  /*be60*/  HMMA.16816.F32.BF16 R128, R8.reuse, R12, R248 ;  /* 0x0000000c0880723c */ /* 0x040fe200000418f8 */
[----:B------:R-:W-:Y:S02]  /*be70*/  IMAD.MOV.U32 R104, RZ, RZ, R123 ;  /* 0x000000ffff687224 */ /* 0x000fe400078e007b */
[----:B------:R-:W-:Y:S02]  /*be80*/  IMAD.MOV.U32 R105, RZ, RZ, R122 ;  /* 0x000000ffff697224 */ /* 0x000fe400078e007a */
[----:B------:R-:W-:Y:S02]  /*be90*/  IMAD.MOV.U32 R106, RZ, RZ, R121 ;  /* 0x000000ffff6a7224 */ /* 0x000fe400078e0079 */
[----:B------:R-:W-:Y:S02]  /*bea0*/  IMAD.MOV.U32 R107, RZ, RZ, R120 ;  /* 0x000000ffff6b7224 */ /* 0x000fe400078e0078 */
        /* <DEDUP_REMOVED lines=14> */
[----:B------:R-:W-:-:S10]  /*bf90*/  IMAD.MOV.U32 R127, RZ, RZ, R69 ;  /* 0x000000ffff7f7224 */ /* 0x000fd400078e0045 */
[----:B------:R-:W-:Y:S02]  /*bfa0*/  IMAD.MOV.U32 R68, RZ, RZ, R108 ;  /* 0x000000ffff447224 */ /* 0x000fe400078e006c */
[----:B------:R-:W-:Y:S02]  /*bfb0*/  IMAD.MOV.U32 R3, RZ, RZ, R109 ;  /* 0x000000ffff037224 */ /* 0x000fe400078e006d */
[----:B------:R-:W-:Y:S02]  /*bfc0*/  IMAD.MOV.U32 R2, RZ, RZ, R110 ;  /* 0x000000ffff027224 */ /* 0x000fe400078e006e */
[----:B------:R-:W-:Y:S02]  /*bfd0*/  IMAD.MOV.U32 R0, RZ, RZ, R111 ;  /* 0x000000ffff007224 */ /* 0x000fe400078e006f */
[----:B------:R-:W-:Y:S02]  /*bfe0*/  IMAD.MOV.U32 R133, RZ, RZ, R100 ;  /* 0x000000ffff857224 */ /* 0x000fe400078e0064 */
[----:B------:R-:W-:-:S02]  /*bff0*/  IMAD.MOV.U32 R132, RZ, RZ, R101 ;  /* 0x000000ffff847224 */ /* 0x000fc400078e0065 */
[----:B------:R-:W-:Y:S02]  /*c000*/  IMAD.MOV.U32 R70, RZ, RZ, R102 ;  /* 0x000000ffff467224 */ /* 0x000fe400078e0066 */
[----:B------:R-:W-:Y:S01]  /*c010*/  IMAD.MOV.U32 R69, RZ, RZ, R103 ;  /* 0x000000ffff457224 */ /* 0x000fe200078e0067 */
[-C--:B-1----:R-:W-:Y:S06]  /*c020*/  HMMA.16816.F32.BF16 R136, R8, R12.reuse, R136 ;  /* 0x0000000c0888723c */ /* 0x082fec0000041888 */
[C---:B------:R-:W-:Y:S06]  /*c030*/  HMMA.16816.F32.BF16 R248, R4.reuse, R12, R116 ;  /* 0x0000000c04f8723c */ /* 0x040fec0000041874 */
[-C--:B------:R-:W-:Y:S06]  /*c040*/  HMMA.16816.F32.BF16 R212, R4, R14.reuse, R96 ;  /* 0x0000000e04d4723c */ /* 0x080fec0000041860 */
[----:B------:R-:W-:Y:S01]  /*c050*/  HMMA.16816.F32.BF16 R108, R8, R14, R72 ;  /* 0x0000000e086c723c */ /* 0x000fe20000041848 */
[----:B------:R-:W1:Y:S05]  /*c060*/  LDSM.16.M88.4 R12, [R229] ;  /* 0x00000000e50c783b */ /* 0x000e6a0000000200 */
[C---:B-1----:R-:W-:Y:S06]  /*c070*/  HMMA.16816.F32.BF16 R116, R4.reuse, R12, R112 ;  /* 0x0000000c0474723c */ /* 0x042fec0000041870 */
[----:B------:R-:W-:Y:S06]  /*c080*/  HMMA.16816.F32.BF16 R112, R4, R14, R92 ;  /* 0x0000000e0470723c */ /* 0x000fec000004185c */
[C---:B------:R-:W-:Y:S06]  /*c090*/  HMMA.16816.F32.BF16 R124, R8.reuse, R12, R124 ;  /* 0x0000000c087c723c */ /* 0x040fec000004187c */
[----:B------:R-:W-:Y:S01]  /*c0a0*/  HMMA.16816.F32.BF16 R92, R8, R14, R64 ;  /* 0x0000000e085c723c */ /* 0x000fe20000041840 */
[----:B------:R-:W1:Y:S05]  /*c0b0*/  LDSM.16.M88.4 R12, [R228] ;  /* 0x00000000e40c783b */ /* 0x000e6a0000000200 */
[-C--:B-1----:R-:W-:Y:S06]  /*c0c0*/  HMMA.16816.F32.BF16 R100, R4, R12.reuse, R84 ;  /* 0x0000000c0464723c */ /* 0x082fec0000041854 */
[----:B------:R-:W-:Y:S06]  /*c0d0*/  HMMA.16816.F32.BF16 R104, R8, R12, R104 ;  /* 0x0000000c0868723c */ /* 0x000fec0000041868 */
[-C--:B------:R-:W-:Y:S06]  /*c0e0*/  HMMA.16816.F32.BF16 R96, R4, R14.reuse, R88 ;  /* 0x0000000e0460723c */ /* 0x080fec0000041858 */
[----:B------:R-:W-:Y:S01]  /*c0f0*/  HMMA.16816.F32.BF16 R84, R8, R14, R60 ;  /* 0x0000000e0854723c */ /* 0x000fe2000004183c */
[----:B------:R-:W1:Y:S05]  /*c100*/  LDSM.16.M88.4 R12, [R227] ;  /* 0x00000000e30c783b */ /* 0x000e6a0000000200 */
[C---:B-1----:R-:W-:Y:S06]  /*c110*/  HMMA.16816.F32.BF16 R88, R4.reuse, R12, R80 ;  /* 0x0000000c0458723c */ /* 0x042fec0000041850 */
[----:B------:R-:W-:Y:S01]  /*c120*/  HMMA.16816.F32.BF16 R80, R4, R14, R52 ;  /* 0x0000000e0450723c */ /* 0x000fe20000041834 */
[----:B------:R-:W-:Y:S05]  /*c130*/  LDSM.16.M88.4 R4, [R224+0x2000] ;  /* 0x00200000e004783b */ /* 0x000fea0000000200 */
[C---:B------:R-:W-:Y:S06]  /*c140*/  HMMA.16816.F32.BF16 R76, R8.reuse, R12, R56 ;  /* 0x0000000c084c723c */ /* 0x040fec0000041838 */
[----:B------:R-:W-:Y:S01]  /*c150*/  HMMA.16816.F32.BF16 R72, R8, R14, R16 ;  /* 0x0000000e0848723c */ /* 0x000fe20000041810 */
[----:B------:R-:W1:Y:S04]  /*c160*/  LDSM.16.M88.4 R12, [R220] ;  /* 0x00000000dc0c783b */ /* 0x000e680000000200 */
[----:B------:R-:W2:Y:S01]  /*c170*/  LDSM.16.M88.4 R8, [R224] ;  /* 0x00000000e008783b */ /* 0x000ea20000000200 */
[-C--:B-1----:R-:W-:Y:S06]  /*c180*/  HMMA.16816.F32.BF16 R64, R4, R12.reuse, R32 ;  /* 0x0000000c0440723c */ /* 0x082fec0000041820 */
[----:B--2---:R-:W-:Y:S06]  /*c190*/  HMMA.16816.F32.BF16 R60, R8, R12, R28 ;  /* 0x0000000c083c723c */ /* 0x004fec000004181c */
        /* <DEDUP_REMOVED lines=18> */
[----:B------:R-:W1:Y:S01]  /*c2c0*/  LDSM.16.M88.4 R12, [R220+0x1800] ;  /* 0x00180000dc0c783b */ /* 0x000e620000000200 */
[----:B------:R-:W-:-:S02]  /*c2d0*/  IMAD.MOV.U32 R207, RZ, RZ, R0 ;  /* 0x000000ffffcf7224 */ /* 0x000fc400078e0000 */
[----:B------:R-:W-:Y:S01]  /*c2e0*/  FMUL.FTZ R0, R60, UR20 ;  /* 0x000000143c007c20 */ /* 0x000fe20008410000 */
[----:B------:R-:W-:-:S13]  /*c2f0*/  IMAD.MOV.U32 R131, RZ, RZ, R69 ;  /* 0x000000ffff837224 */ /* 0x000fda00078e0045 */
[----:B------:R-:W-:Y:S01]  /*c300*/  FMUL.FTZ R2, R29, UR20 ;  /* 0x000000141d027c20 */ /* 0x000fe20008410000 */
[----:B------:R-:W-:Y:S01]  /*c310*/  FMUL.FTZ R3, R31, UR20 ;  /* 0x000000141f037c20 */ /* 0x000fe20008410000 */
[C---:B-1----:R-:W-:Y:S06]  /*c320*/  HMMA.16816.F32.BF16 R120, R4.reuse, R12, R204 ;  /* 0x0000000c0478723c */ /* 0x042fec00000418cc */
[----:B------:R-:W-:Y:S06]  /*c330*/  HMMA.16816.F32.BF16 R204, R4, R14, R128 ;  /* 0x0000000e04cc723c */ /* 0x000fec0000041880 */
[C---:B------:R-:W-:Y:S06]  /*c340*/  HMMA.16816.F32.BF16 R24, R8.reuse, R12, R244 ;  /* 0x0000000c0818723c */ /* 0x040fec00000418f4 */
        /* <DEDUP_REMOVED lines=10> */
[----:B------:R-:W-:Y:S01]  /*c3f0*/  HMMA.16816.F32.BF16 R92, R8, R14, R92 ;  /* 0x0000000e085c723c */ /* 0x000fe2000004185c */
[----:B------:R-:W1:Y:S05]  /*c400*/  LDSM.16.M88.4 R12, [R220+0x3000] ;  /* 0x00300000dc0c783b */ /* 0x000e6a0000000200 */
[----:B-1----:R-:W-:Y:S06]  /*c410*/  HMMA.16816.F32.BF16 R96, R4, R14, R96 ;  /* 0x0000000e0460723c */ /* 0x002fec0000041860 */
[-C--:B------:R-:W-:Y:S06]  /*c420*/  HMMA.16816.F32.BF16 R104, R8, R12.reuse, R104 ;  /* 0x0000000c0868723c */ /* 0x080fec0000041868 */
[----:B------:R-:W-:Y:S11]  /*c430*/  HMMA.16816.F32.BF16 R208, R4, R12, R100 ;  /* 0x0000000c04d0723c */ /* 0x000ff60000041864 */
[----:B------:R1:W-:Y:S01]  /*c440*/  STL [R1+0x68], R99 ;  /* 0x0000686301007387 */ /* 0x0003e20000100800 */
[----:B------:R-:W-:-:S02]  /*c450*/  IMAD.MOV.U32 R137, RZ, RZ, R96 ;  /* 0x000000ffff897224 */ /* 0x000fc400078e0060 */
[----:B------:R-:W-:Y:S02]  /*c460*/  IMAD.MOV.U32 R136, RZ, RZ, R97 ;  /* 0x000000ffff887224 */ /* 0x000fe400078e0061 */
[----:B------:R-:W-:-:S08]  /*c470*/  IMAD.MOV.U32 R70, RZ, RZ, R98 ;  /* 0x000000ffff467224 */ /* 0x000fd000078e0062 */
[----:B------:R-:W-:Y:S02]  /*c480*/  IMAD.MOV.U32 R140, RZ, RZ, R209 ;  /* 0x000000ffff8c7224 */ /* 0x000fe400078e00d1 */
[----:B------:R-:W-:Y:S02]  /*c490*/  IMAD.MOV.U32 R103, RZ, RZ, R208 ;  /* 0x000000ffff677224 */ /* 0x000fe400078e00d0 */
[----:B------:R-:W-:Y:S02]  /*c4a0*/  IMAD.MOV.U32 R139, RZ, RZ, R210 ;  /* 0x000000ffff8b7224 */ /* 0x000fe400078e00d2 */
[----:B------:R-:W-:Y:S01]  /*c4b0*/  IMAD.MOV.U32 R138, RZ, RZ, R211 ;  /* 0x000000ffff8a7224 */ /* 0x000fe200078e00d3 */
[----:B-1----:R-:W-:Y:S01]  /*c4c0*/  HMMA.16816.F32.BF16 R96, R8, R14, R84 ;  /* 0x0000000e0860723c */ /* 0x002fe20000041854 */
[----:B------:R-:W1:Y:S01]  /*c4d0*/  LDSM.16.M88.4 R12, [R220+0x3800] ;  /* 0x00380000dc0c783b */ /* 0x000e620000000200 */
[----:B------:R-:W-:Y:S01]  /*c4e0*/  UISETP.GT.AND UP0, UPT, UR4, UR12, UPT ;  /* 0x0000000c0400728c */ /* 0x000fe2000bf04270 */
[----:B------:R-:W-:-:S04]  /*c4f0*/  DEPBAR.LE SB0, 0x0 ;  /* 0x000080000000791a */ /* 0x000fc80000000000 */
[C---:B-1----:R-:W-:Y:S06]  /*c500*/  HMMA.16816.F32.BF16 R88, R4.reuse, R12, R88 ;  /* 0x0000000c0458723c */ /* 0x042fec0000041858 */
[----:B------:R-:W-:Y:S06]  /*c510*/  HMMA.16816.F32.BF16 R4, R4, R14, R80 ;  /* 0x0000000e0404723c */ /* 0x000fec0000041850 */
[----:B------:R-:W-:Y:S01]  /*c520*/  HMMA.16816.F32.BF16 R76, R8, R12, R76 ;  /* 0x0000000c084c723c */ /* 0x000fe2000004184c */
[----:B------:R1:W-:Y:S10]  /*c530*/  MUFU.TANH R13, R0 ;  /* 0x00000000000d7308 */ /* 0x0003f40000002400 */
[----:B------:R2:W-:Y:S01]  /*c540*/  STL.64 [R1+0x78], R90 ;  /* 0x0000785a01007387 */ /* 0x0005e20000100a00 */
[----:B------:R-:W-:-:S02]  /*c550*/  IMAD.MOV.U32 R68, RZ, RZ, R89 ;  /* 0x000000ffff447224 */ /* 0x000fc400078e0059 */
[----:B------:R-:W-:-:S03]  /*c560*/  IMAD.MOV.U32 R69, RZ, RZ, R88 ;  /* 0x000000ffff457224 */ /* 0x000fc600078e0058 */
[----:B------:R-:W-:Y:S01]  /*c570*/  STL.64 [R1+0x80], R4 ;  /* 0x0000800401007387 */ /* 0x000fe20000100a00 */
[----:B-1----:R-:W-:-:S03]  /*c580*/  FMUL.FTZ R0, R61, UR20 ;  /* 0x000000143d007c20 */ /* 0x002fc60008410000 */
[----:B------:R1:W-:Y:S01]  /*c590*/  STL.64 [R1+0x88], R6 ;  /* 0x0000880601007387 */ /* 0x0003e20000100a00 */
[----:B------:R3:W-:Y:S02]  /*c5a0*/  MUFU.TANH R82, R0 ;  /* 0x0000000000527308 */ /* 0x0007e40000002400 */
[----:B------:R-:W-:Y:S02]  /*c5b0*/  IMAD.MOV.U32 R134, RZ, RZ, R79 ;  /* 0x000000ffff867224 */ /* 0x000fe400078e004f */
[----:B------:R-:W-:Y:S02]  /*c5c0*/  IMAD.MOV.U32 R209, RZ, RZ, R78 ;  /* 0x000000ffffd17224 */ /* 0x000fe400078e004e */
[----:B------:R-:W-:Y:S02]  /*c5d0*/  IMAD.MOV.U32 R113, RZ, RZ, R76 ;  /* 0x000000ffff717224 */ /* 0x000fe400078e004c */
[----:B--2---:R-:W-:Y:S02]  /*c5e0*/  IMAD.MOV.U32 R90, RZ, RZ, R77 ;  /* 0x000000ffff5a7224 */ /* 0x004fe400078e004d */
[----:B---3--:R-:W-:-:S04]  /*c5f0*/  FMUL.FTZ R0, R62, UR20 ;  /* 0x000000143e007c20 */ /* 0x008fc80008410000 */
[----:B------:R2:W3:Y:S01]  /*c600*/  MUFU.TANH R12, R0 ;  /* 0x00000000000c7308 */ /* 0x0004e20000002400 */
[----:B-1----:R-:W-:Y:S01]  /*c610*/  HMMA.16816.F32.BF16 R4, R8, R14, R72 ;  /* 0x0000000e0804723c */ /* 0x002fe20000041848 */
[----:B--2---:R-:W-:-:S06]  /*c620*/  FMUL.FTZ R0, R63, UR20 ;  /* 0x000000143f007c20 */ /* 0x004fcc0008410000 */
[----:B------:R1:W-:-:S15]  /*c630*/  MUFU.TANH R84, R0 ;  /* 0x0000000000547308 */ /* 0x0003de0000002400 */
[----:B------:R-:W-:-:S02]  /*c640*/  NOP ;  /* 0x0000000000007918 */ /* 0x000fc40000000000 */
[----:B------:R-:W-:Y:S02]  /*c650*/  IMAD.MOV.U32 R112, RZ, RZ, R6 ;  /* 0x000000ffff707224 */ /* 0x000fe400078e0006 */
[----:B------:R-:W-:Y:S02]  /*c660*/  IMAD.MOV.U32 R133, RZ, RZ, R7 ;  /* 0x000000ffff857224 */ /* 0x000fe400078e0007 */
[----:B------:R-:W-:Y:S02]  /*c670*/  IMAD.MOV.U32 R208, RZ, RZ, R5 ;  /* 0x000000ffffd07224 */ /* 0x000fe400078e0005 */
[----:B------:R-:W-:Y:S02]  /*c680*/  IMAD.MOV.U32 R114, RZ, RZ, R4 ;  /* 0x000000ffff727224 */ /* 0x000fe400078e0004 */
[----:B------:R-:W-:Y:S01]  /*c690*/  FMUL.FTZ R4, R30, UR20 ;  /* 0x000000141e047c20 */ /* 0x000fe20008410000 */
[----:B-1----:R-:W-:-:S03]  /*c6a0*/  FMUL.FTZ R0, R64, UR20 ;  /* 0x0000001440007c20 */ /* 0x002fc60008410000 */
[----:B------:R1:W-:Y:S08]  /*c6b0*/  MUFU.TANH R9, R4 ;  /* 0x0000000400097308 */ /* 0x0003f00000002400 */
[----:B------:R2:W4:Y:S01]  /*c6c0*/  MUFU.TANH R8, R0 ;  /* 0x0000000000087308 */ /* 0x0005220000002400 */
[----:B-1----:R-:W-:Y:S01]  /*c6d0*/  FMUL.FTZ R4, R26, UR20 ;  /* 0x000000141a047c20 */ /* 0x002fe20008410000 */
[----:B--2---:R-:W-:-:S06]  /*c6e0*/  FMUL.FTZ R0, R65, UR20 ;  /* 0x0000001441007c20 */ /* 0x004fcc0008410000 */
[----:B------:R1:W-:Y:S02]  /*c6f0*/  MUFU.TANH R81, R0 ;  /* 0x0000000000517308 */ /* 0x0003e40000002400 */
[----:B-1----:R-:W-:-:S06]  /*c700*/  FMUL.FTZ R0, R66, UR20 ;  /* 0x0000001442007c20 */ /* 0x002fcc0008410000 */
[----:B------:R1:W2:Y:S02]  /*c710*/  MUFU.TANH R6, R0 ;  /* 0x0000000000067308 */ /* 0x0002a40000002400 */
[----:B-1----:R-:W-:-:S06]  /*c720*/  FMUL.FTZ R0, R67, UR20 ;  /* 0x0000001443007c20 */ /* 0x002fcc0008410000 */
[----:B------:R1:W2:Y:S02]  /*c730*/  MUFU.TANH R73, R0 ;  /* 0x0000000000497308 */ /* 0x0002a40000002400 */
[----:B-1----:R-:W-:-:S06]  /*c740*/  FMUL.FTZ R0, R52, UR20 ;  /* 0x0000001434007c20 */ /* 0x002fcc0008410000 */
[----:B------:R1:W2:Y:S02]  /*c750*/  MUFU.TANH R72, R0 ;  /* 0x0000000000487308 */ /* 0x0002a40000002400 */
[----:B-1----:R-:W-:-:S06]  /*c760*/  FMUL.FTZ R0, R53, UR20 ;  /* 0x0000001435007c20 */ /* 0x002fcc0008410000 */
[----:B------:R1:W-:Y:S02]  /*c770*/  MUFU.TANH R87, R0 ;  /* 0x0000000000577308 */ /* 0x0003e40000002400 */
        /* <DEDUP_REMOVED lines=15> */
[----:B------:R-:W-:Y:S08]  /*c870*/  MUFU.TANH R49, R2 ;  /* 0x0000000200317308 */ /* 0x000ff00000002400 */
[----:B------:R1:W-:Y:S02]  /*c880*/  MUFU.TANH R86, R0 ;  /* 0x0000000000567308 */ /* 0x0003e40000002400 */
[----:B-1----:R-:W-:-:S06]  /*c890*/  FMUL.FTZ R0, R50, UR20 ;  /* 0x0000001432007c20 */ /* 0x002fcc0008410000 */
[----:B------:R1:W-:Y:S02]  /*c8a0*/  MUFU.TANH R78, R0 ;  /* 0x00000000004e7308 */ /* 0x0003e40000002400 */
[----:B-1----:R-:W-:-:S06]  /*c8b0*/  FMUL.FTZ R0, R51, UR20 ;  /* 0x0000001433007c20 */ /* 0x002fcc0008410000 */
[----:B------:R1:W-:Y:S02]  /*c8c0*/  MUFU.TANH R88, R0 ;  /* 0x0000000000587308 */ /* 0x0003e40000002400 */
        /* <DEDUP_REMOVED lines=49> */
[----:B------:R1:W2:Y:S08]  /*cbe0*/  MUFU.TANH R28, R3 ;  /* 0x00000003001c7308 */ /* 0x0002b00000002400 */
[----:B------:R3:W2:Y:S01]  /*cbf0*/  MUFU.TANH R32, R0 ;  /* 0x0000000000207308 */ /* 0x0006a20000002400 */
[----:B-1----:R-:W-:Y:S01]  /*cc00*/  FMUL.FTZ R3, R27, UR20 ;  /* 0x000000141b037c20 */ /* 0x002fe20008410000 */
[----:B---3--:R-:W-:-:S04]  /*cc10*/  IMAD.U32 R0, RZ, RZ, UR4 ;  /* 0x00000004ff007e24 */ /* 0x008fc8000f8e00ff */
[----:B------:R-:W-:-:S04]  /*cc20*/  IMAD R0, R0, 0x80, R243 ;  /* 0x0000008000007824 */ /* 0x000fc800078e02f3 */
[C---:B------:R-:W-:Y:S01]  /*cc30*/  VIADD R2, R0.reuse, 0x1 ;  /* 0x0000000100027836 */ /* 0x040fe20000000000 */
[----:B------:R-:W-:Y:S01]  /*cc40*/  BAR.SYNC.DEFER_BLOCKING 0x0 ;  /* 0x0000000000007b1d */ /* 0x000fe20000010000 */
[C---:B------:R-:W-:Y:S02]  /*cc50*/  ISETP.GE.AND P2, PT, R0.reuse, R239, PT ;  /* 0x000000ef0000720c */ /* 0x040fe40003f46270 */
[-C--:B------:R-:W-:Y:S02]  /*cc60*/  ISETP.GE.AND P3, PT, R0, R241.reuse, PT ;  /* 0x000000f10000720c */ /* 0x080fe40003f66270 */
        /* <DEDUP_REMOVED lines=8> */
[----:B------:R-:W-:Y:S01]  /*ccf0*/  FMUL.FTZ R2, R24, UR20 ;  /* 0x0000001418027c20 */ /* 0x000fe20008410000 */
[C---:B------:R-:W-:Y:S01]  /*cd00*/  ISETP.LT.OR P2, PT, R0.reuse, R235, P2 ;  /* 0x000000eb0000720c */ /* 0x040fe20001741670 */
[----:B------:R1:W-:Y:S01]  /*cd10*/  MUFU.TANH R24, R3 ;  /* 0x0000000300187308 */ /* 0x0003e20000002400 */
[----:B------:R-:W-:-:S02]  /*cd20*/  ISETP.LT.OR P3, PT, R0, R236, P3 ;  /* 0x000000ec0000720c */ /* 0x000fc40001f61670 */
[----:B------:R-:W-:Y:S02]  /*cd30*/  FSEL R39, R12, -INF , !P2 ;  /* 0xff8000000c277808 */ /* 0x000fe40005000000 */
[C---:B------:R-:W-:Y:S02]  /*cd40*/  ISETP.GE.AND P0, PT, R0.reuse, R240, PT ;  /* 0x000000f00000720c */ /* 0x040fe40003f06270 */
[----:B------:R-:W-:Y:S01]  /*cd50*/  FSEL R36, R13, -INF , !P3 ;  /* 0xff8000000d247808 */ /* 0x000fe20005800000 */
[----:B------:R3:W3:Y:S01]  /*cd60*/  MUFU.TANH R5, R2 ;  /* 0x0000000200057308 */ /* 0x0006e20000002400 */
[C---:B------:R-:W-:Y:S02]  /*cd70*/  ISETP.GE.AND P3, PT, R0.reuse, R238, PT ;  /* 0x000000ee0000720c */ /* 0x040fe40003f66270 */
[C---:B------:R-:W-:Y:S02]  /*cd80*/  ISETP.LT.OR P0, PT, R0.reuse, R237, P0 ;  /* 0x000000ed0000720c */ /* 0x040fe40000701670 */
[----:B------:R-:W-:-:S02]  /*cd90*/  ISETP.LT.OR P3, PT, R0, R234, P3 ;  /* 0x000000ea0000720c */ /* 0x000fc40001f61670 */
[----:B----4-:R-:W-:Y:S01]  /*cda0*/  FSEL R43, R8, -INF , !P0 ;  /* 0xff800000082b7808 */ /* 0x010fe20004000000 */
[----:B------:R-:W4:Y:S01]  /*cdb0*/  MUFU.TANH R13, R4 ;  /* 0x00000004000d7308 */ /* 0x000f220000002400 */
[----:B-1----:R-:W-:Y:S01]  /*cdc0*/  FMUL.FTZ R3, R120, UR20 ;  /* 0x0000001478037c20 */ /* 0x002fe20008410000 */
[----:B--2---:R-:W-:Y:S01]  /*cdd0*/  FSEL R47, R6, -INF , !P3 ;  /* 0xff800000062f7808 */ /* 0x004fe20005800000 */
[----:B------:R-:W-:Y:S01]  /*cde0*/  IMAD.MOV.U32 R120, RZ, RZ, R208 ;  /* 0x000000ffff787224 */ /* 0x000fe200078e00d0 */
[----:B------:R-:W-:Y:S01]  /*cdf0*/  FSEL R40, R82, -INF , !P5 ;  /* 0xff80000052287808 */ /* 0x000fe20006800000 */
[----:B------:R-:W-:Y:S01]  /*ce00*/  IMAD.MOV.U32 R82, RZ, RZ, R133 ;  /* 0x000000ffff527224 */ /* 0x000fe200078e0085 */
[----:B------:R-:W-:Y:S02]  /*ce10*/  FSEL R44, R84, -INF , !P6 ;  /* 0xff800000542c7808 */ /* 0x000fe40007000000 */
[----:B------:R1:W-:Y:S01]  /*ce20*/  MUFU.TANH R12, R3 ;  /* 0x00000003000c7308 */ /* 0x0003e20000002400 */
[----:B---3--:R-:W-:Y:S01]  /*ce30*/  FMUL.FTZ R2, R25, UR20 ;  /* 0x0000001419027c20 */ /* 0x008fe20008410000 */
[----:B------:R-:W-:Y:S01]  /*ce40*/  FSEL R48, R81, -INF , !P4 ;  /* 0xff80000051307808 */ /* 0x000fe20006000000 */
[----:B------:R-:W-:Y:S01]  /*ce50*/  IMAD.MOV.U32 R81, RZ, RZ, R114 ;  /* 0x000000ffff517224 */ /* 0x000fe200078e0072 */
[----:B------:R-:W-:-:S04]  /*ce60*/  FSEL R51, R73, -INF , !P1 ;  /* 0xff80000049337808 */ /* 0x000fc80004800000 */
[----:B------:R2:W-:Y:S01]  /*ce70*/  MUFU.TANH R23, R2 ;  /* 0x0000000200177308 */ /* 0x0005e20000002400 */
[----:B-1----:R-:W-:Y:S01]  /*ce80*/  FMUL.FTZ R3, R121, UR20 ;  /* 0x0000001479037c20 */ /* 0x002fe20008410000 */
[----:B------:R-:W-:-:S06]  /*ce90*/  IMAD.MOV.U32 R121, RZ, RZ, R112 ;  /* 0x000000ffff797224 */ /* 0x000fcc00078e0070 */
[----:B------:R1:W-:Y:S01]  /*cea0*/  MUFU.TANH R22, R3 ;  /* 0x0000000300167308 */ /* 0x0003e20000002400 */
[----:B--2---:R-:W-:-:S05]  /*ceb0*/  VIADD R2, R0, 0x8 ;  /* 0x0000000800027836 */ /* 0x004fca0000000000 */
[C---:B------:R-:W-:Y:S02]  /*cec0*/  ISETP.GE.AND P2, PT, R2.reuse, R241, PT ;  /* 0x000000f10200720c */ /* 0x040fe40003f46270 */
[C---:B------:R-:W-:Y:S02]  /*ced0*/  ISETP.GE.AND P0, PT, R2.reuse, R239, PT ;  /* 0x000000ef0200720c */ /* 0x040fe40003f06270 */
[C---:B------:R-:W-:Y:S02]  /*cee0*/  ISETP.GE.AND P3, PT, R2.reuse, R240, PT ;  /* 0x000000f00200720c */ /* 0x040fe40003f66270 */
[----:B------:R-:W-:Y:S01]  /*cef0*/  ISETP.GE.AND P5, PT, R2, R238, PT ;  /* 0x000000ee0200720c */ /* 0x000fe20003fa6270 */
[----:B-1----:R-:W-:Y:S01]  /*cf00*/  FMUL.FTZ R3, R122, UR20 ;  /* 0x000000147a037c20 */ /* 0x002fe20008410000 */
[C---:B------:R-:W-:Y:S01]  /*cf10*/  ISETP.LT.OR P2, PT, R2.reuse, R236, P2 ;  /* 0x000000ec0200720c */ /* 0x040fe20001741670 */
[----:B------:R-:W-:Y:S01]  /*cf20*/  IMAD.MOV.U32 R122, RZ, RZ, R209 ;  /* 0x000000ffff7a7224 */ /* 0x000fe200078e00d1 */
[C---:B------:R-:W-:Y:S01]  /*cf30*/  ISETP.LT.OR P0, PT, R2.reuse, R235, P0 ;  /* 0x000000eb0200720c */ /* 0x040fe20000701670 */
[----:B------:R1:W2:Y:S01]  /*cf40*/  MUFU.TANH R8, R3 ;  /* 0x0000000300087308 */ /* 0x0002a20000002400 */
[----:B------:R-:W-:-:S02]  /*cf50*/  ISETP.LT.OR P3, PT, R2, R237, P3 ;  /* 0x000000ed0200720c */ /* 0x000fc40001f61670 */
[----:B------:R-:W-:Y:S01]  /*cf60*/  ISETP.LT.OR P5, PT, R2, R234, P5 ;  /* 0x000000ea0200720c */ /* 0x000fe20002fa1670 */
[----:B------:R-:W-:Y:S01]  /*cf70*/  VIADD R2, R0, 0x9 ;  /* 0x0000000900027836 */ /* 0x000fe20000000000 */
[----:B------:R-:W-:Y:S02]  /*cf80*/  FSEL R38, R72, -INF , !P2 ;  /* 0xff80000048267808 */ /* 0x000fe40005000000 */
[----:B------:R-:W-:Y:S02]  /*cf90*/  FSEL R42, R75, -INF , !P0 ;  /* 0xff8000004b2a7808 */ /* 0x000fe40004000000 */
[C---:B------:R-:W-:Y:S02]  /*cfa0*/  ISETP.GE.AND P6, PT, R2.reuse, R241, PT ;  /* 0x000000f10200720c */ /* 0x040fe40003fc6270 */
[C---:B------:R-:W-:Y:S02]  /*cfb0*/  ISETP.GE.AND P4, PT, R2.reuse, R239, PT ;  /* 0x000000ef0200720c */ /* 0x040fe40003f86270 */
[----:B------:R-:W-:-:S02]  /*cfc0*/  ISETP.GE.AND P1, PT, R2, R240, PT ;  /* 0x000000f00200720c */ /* 0x000fc40003f26270 */
[C---:B------:R-:W-:Y:S01]  /*cfd0*/  ISETP.GE.AND P2, PT, R2.reuse, R238, PT ;  /* 0x000000ee0200720c */ /* 0x040fe20003f46270 */
[----:B-1----:R-:W-:Y:S01]  /*cfe0*/  FMUL.FTZ R3, R123, UR20 ;  /* 0x000000147b037c20 */ /* 0x002fe20008410000 */
[C---:B------:R-:W-:Y:S02]  /*cff0*/  ISETP.LT.OR P6, PT, R2.reuse, R236, P6 ;  /* 0x000000ec0200720c */ /* 0x040fe400037c1670 */
[C---:B------:R-:W-:Y:S01]  /*d000*/  ISETP.LT.OR P4, PT, R2.reuse, R235, P4 ;  /* 0x000000eb0200720c */ /* 0x040fe20002781670 */
[----:B------:R1:W3:Y:S01]  /*d010*/  MUFU.TANH R21, R3 ;  /* 0x0000000300157308 */ /* 0x0002e20000002400 */
        /* <DEDUP_REMOVED lines=8> */
[----:B------:R-:W-:Y:S01]  /*d0a0*/  ISETP.GE.AND P5, PT, R2, R240, PT ;  /* 0x000000f00200720c */ /* 0x000fe20003fa6270 */
[----:B-1----:R-:W-:Y:S01]  /*d0b0*/  FMUL.FTZ R3, R128, UR20 ;  /* 0x0000001480037c20 */ /* 0x002fe20008410000 */
[----:B------:R-:W-:-:S02]  /*d0c0*/  ISETP.GE.AND P6, PT, R2, R238, PT ;  /* 0x000000ee0200720c */ /* 0x000fc40003fc6270 */
[C---:B------:R-:W-:Y:S01]  /*d0d0*/  ISETP.LT.OR P0, PT, R2.reuse, R236, P0 ;  /* 0x000000ec0200720c */ /* 0x040fe20000701670 */
[----:B------:R1:W-:Y:S01]  /*d0e0*/  MUFU.TANH R17, R3 ;  /* 0x0000000300117308 */ /* 0x0003e20000002400 */
[C---:B------:R-:W-:Y:S02]  /*d0f0*/  ISETP.LT.OR P3, PT, R2.reuse, R235, P3 ;  /* 0x000000eb0200720c */ /* 0x040fe40001f61670 */
[C---:B------:R-:W-:Y:S02]  /*d100*/  ISETP.LT.OR P5, PT, R2.reuse, R237, P5 ;  /* 0x000000ed0200720c */ /* 0x040fe40002fa1670 */
[----:B------:R-:W-:Y:S01]  /*d110*/  ISETP.LT.OR P6, PT, R2, R234, P6 ;  /* 0x000000ea0200720c */ /* 0x000fe200037c1670 */
[----:B------:R-:W-:Y:S01]  /*d120*/  VIADD R2, R0, 0x11 ;  /* 0x0000001100027836 */ /* 0x000fe20000000000 */
[----:B------:R-:W-:Y:S01]  /*d130*/  FSEL R41, R89, -INF , !P4 ;  /* 0xff80000059297808 */ /* 0x000fe20006000000 */
[----:B------:R-:W-:Y:S01]  /*d140*/  IMAD.MOV.U32 R89, RZ, RZ, R113 ;  /* 0x000000ffff597224 */ /* 0x000fe200078e0071 */
[----:B------:R-:W-:-:S02]  /*d150*/  FSEL R45, R85, -INF , !P1 ;  /* 0xff800000552d7808 */ /* 0x000fc40004800000 */
[----:B------:R-:W-:Y:S01]  /*d160*/  FSEL R53, R80, -INF , !P2 ;  /* 0xff80000050357808 */ /* 0x000fe20005000000 */
[----:B------:R-:W-:Y:S01]  /*d170*/  IMAD.MOV.U32 R80, RZ, RZ, R134 ;  /* 0x000000ffff507224 */ /* 0x000fe200078e0086 */
[----:B------:R-:W-:Y:S01]  /*d180*/  FSEL R91, R79, -INF , !P0 ;  /* 0xff8000004f5b7808 */ /* 0x000fe20004000000 */
[----:B------:R-:W-:Y:S01]  /*d190*/  IMAD.MOV.U32 R79, RZ, RZ, R122 ;  /* 0x000000ffff4f7224 */ /* 0x000fe200078e007a */
[C---:B------:R-:W-:Y:S01]  /*d1a0*/  ISETP.GE.AND P4, PT, R2.reuse, R241, PT ;  /* 0x000000f10200720c */ /* 0x040fe20003f86270 */
[----:B-1----:R-:W-:Y:S01]  /*d1b0*/  FMUL.FTZ R3, R129, UR20 ;  /* 0x0000001481037c20 */ /* 0x002fe20008410000 */
[C---:B------:R-:W-:Y:S01]  /*d1c0*/  ISETP.GE.AND P1, PT, R2.reuse, R239, PT ;  /* 0x000000ef0200720c */ /* 0x040fe20003f26270 */
[----:B------:R-:W-:Y:S01]  /*d1d0*/  STL [R1+0x24], R91 ;  /* 0x0000245b01007387 */ /* 0x000fe20000100800 */
[C---:B------:R-:W-:Y:S01]  /*d1e0*/  ISETP.GE.AND P2, PT, R2.reuse, R240, PT ;  /* 0x000000f00200720c */ /* 0x040fe20003f46270 */
[----:B------:R1:W-:Y:S01]  /*d1f0*/  MUFU.TANH R31, R3 ;  /* 0x00000003001f7308 */ /* 0x0003e20000002400 */
[----:B------:R-:W-:-:S02]  /*d200*/  ISETP.GE.AND P0, PT, R2, R238, PT ;  /* 0x000000ee0200720c */ /* 0x000fc40003f06270 */
[----:B------:R-:W-:Y:S01]  /*d210*/  FSEL R4, R67, -INF , !P5 ;  /* 0xff80000043047808 */ /* 0x000fe20006800000 */
[----:B------:R-:W-:Y:S01]  /*d220*/  IMAD.MOV.U32 R67, RZ, RZ, R103 ;  /* 0x000000ffff437224 */ /* 0x000fe200078e0067 */
[C---:B------:R-:W-:Y:S02]  /*d230*/  ISETP.LT.OR P4, PT, R2.reuse, R236, P4 ;  /* 0x000000ec0200720c */ /* 0x040fe40002781670 */
[C---:B------:R-:W-:Y:S01]  /*d240*/  ISETP.LT.OR P1, PT, R2.reuse, R235, P1 ;  /* 0x000000eb0200720c */ /* 0x040fe20000f21670 */
[----:B------:R4:W-:Y:S01]  /*d250*/  STL [R1+0x3c], R4 ;  /* 0x00003c0401007387 */ /* 0x0009e20000100800 */
[C---:B------:R-:W-:Y:S02]  /*d260*/  ISETP.LT.OR P2, PT, R2.reuse, R237, P2 ;  /* 0x000000ed0200720c */ /* 0x040fe40001741670 */
[----:B------:R-:W-:Y:S01]  /*d270*/  ISETP.LT.OR P0, PT, R2, R234, P0 ;  /* 0x000000ea0200720c */ /* 0x000fe20000701670 */
[----:B------:R-:W-:Y:S01]  /*d280*/  VIADD R2, R0, 0x18 ;  /* 0x0000001800027836 */ /* 0x000fe20000000000 */
[----:B------:R-:W-:Y:S01]  /*d290*/  FSEL R73, R78, -INF , !P3 ;  /* 0xff8000004e497808 */ /* 0x000fe20005800000 */
[----:B------:R-:W-:Y:S01]  /*d2a0*/  IMAD.MOV.U32 R78, RZ, RZ, R90 ;  /* 0x000000ffff4e7224 */ /* 0x000fe200078e005a */
[----:B------:R-:W-:Y:S01]  /*d2b0*/  FSEL R86, R86, -INF , !P4 ;  /* 0xff80000056567808 */ /* 0x000fe20006000000 */
[----:B-1----:R-:W-:Y:S01]  /*d2c0*/  FMUL.FTZ R3, R130, UR20 ;  /* 0x0000001482037c20 */ /* 0x002fe20008410000 */
[----:B------:R-:W-:-:S02]  /*d2d0*/  ISETP.GE.AND P3, PT, R2, R241, PT ;  /* 0x000000f10200720c */ /* 0x000fc40003f66270 */
[C---:B------:R-:W-:Y:S01]  /*d2e0*/  ISETP.GE.AND P5, PT, R2.reuse, R239, PT ;  /* 0x000000ef0200720c */ /* 0x040fe20003fa6270 */
[----:B------:R1:W-:Y:S01]  /*d2f0*/  MUFU.TANH R20, R3 ;  /* 0x0000000300147308 */ /* 0x0003e20000002400 */
[C---:B------:R-:W-:Y:S02]  /*d300*/  ISETP.GE.AND P4, PT, R2.reuse, R238, PT ;  /* 0x000000ee0200720c */ /* 0x040fe40003f86270 */
[C---:B------:R-:W-:Y:S02]  /*d310*/  ISETP.LT.OR P3, PT, R2.reuse, R236, P3 ;  /* 0x000000ec0200720c */ /* 0x040fe40001f61670 */
[C---:B------:R-:W-:Y:S02]  /*d320*/  ISETP.LT.OR P5, PT, R2.reuse, R235, P5 ;  /* 0x000000eb0200720c */ /* 0x040fe40002fa1670 */
[----:B------:R-:W-:Y:S02]  /*d330*/  ISETP.LT.OR P4, PT, R2, R234, P4 ;  /* 0x000000ea0200720c */ /* 0x000fe40002781670 */
[----:B------:R-:W-:-:S02]  /*d340*/  FSEL R72, R83, -INF , !P2 ;  /* 0xff80000053487808 */ /* 0x000fc40005000000 */
[----:B------:R-:W-:Y:S02]  /*d350*/  FSEL R115, R74, -INF , !P0 ;  /* 0xff8000004a737808 */ /* 0x000fe40004000000 */
[----:B----4-:R-:W-:Y:S02]  /*d360*/  FSEL R4, R15, -INF , !P6 ;  /* 0xff8000000f047808 */ /* 0x010fe40007000000 */
[----:B------:R-:W-:Y:S01]  /*d370*/  FSEL R15, R88, -INF , !P1 ;  /* 0xff800000580f7808 */ /* 0x000fe20004800000 */
[----:B-1----:R-:W-:Y:S01]  /*d380*/  FMUL.FTZ R3, R131, UR20 ;  /* 0x0000001483037c20 */ /* 0x002fe20008410000 */
[----:B------:R-:W-:Y:S01]  /*d390*/  ISETP.GE.AND P6, PT, R2, R240, PT ;  /* 0x000000f00200720c */ /* 0x000fe20003fc6270 */
[----:B------:R1:W-:Y:S01]  /*d3a0*/  STL [R1+0x4c], R4 ;  /* 0x00004c0401007387 */ /* 0x0003e20000100800 */
[----:B------:R-:W-:Y:S01]  /*d3b0*/  FSEL R84, R66, -INF , !P3 ;  /* 0xff80000042547808 */ /* 0x000fe20005800000 */
[----:B------:R4:W-:Y:S01]  /*d3c0*/  MUFU.TANH R35, R3 ;  /* 0x0000000300237308 */ /* 0x0009e20000002400 */
[----:B------:R-:W-:Y:S01]  /*d3d0*/  ISETP.LT.OR P6, PT, R2, R237, P6 ;  /* 0x000000ed0200720c */ /* 0x000fe200037c1670 */
[----:B------:R-:W-:Y:S01]  /*d3e0*/  STL [R1+0x1c], R15 ;  /* 0x00001c0f01007387 */ /* 0x000fe20000100800 */
[----:B------:R-:W-:-:S05]  /*d3f0*/  VIADD R2, R0, 0x19 ;  /* 0x0000001900027836 */ /* 0x000fca0000000000 */
[C---:B------:R-:W-:Y:S02]  /*d400*/  ISETP.GE.AND P1, PT, R2.reuse, R241, PT ;  /* 0x000000f10200720c */ /* 0x040fe40003f26270 */
[C---:B------:R-:W-:Y:S02]  /*d410*/  ISETP.GE.AND P2, PT, R2.reuse, R239, PT ;  /* 0x000000ef0200720c */ /* 0x040fe40003f46270 */
[C---:B------:R-:W-:Y:S02]  /*d420*/  ISETP.GE.AND P0, PT, R2.reuse, R240, PT ;  /* 0x000000f00200720c */ /* 0x040fe40003f06270 */
[C---:B------:R-:W-:Y:S02]  /*d430*/  ISETP.GE.AND P3, PT, R2.reuse, R238, PT ;  /* 0x000000ee0200720c */ /* 0x040fe40003f66270 */
[----:B------:R-:W-:Y:S01]  /*d440*/  ISETP.LT.OR P1, PT, R2, R236, P1 ;  /* 0x000000ec0200720c */ /* 0x000fe20000f21670 */
[----:B----4-:R-:W-:Y:S01]  /*d450*/  FMUL.FTZ R3, R204, UR20 ;  /* 0x00000014cc037c20 */ /* 0x010fe20008410000 */
[----:B------:R-:W-:-:S02]  /*d460*/  ISETP.LT.OR P2, PT, R2, R235, P2 ;  /* 0x000000eb0200720c */ /* 0x000fc40001741670 */
[C---:B------:R-:W-:Y:S01]  /*d470*/  ISETP.LT.OR P0, PT, R2.reuse, R237, P0 ;  /* 0x000000ed0200720c */ /* 0x040fe20000701670 */
[----:B------:R4:W3:Y:S01]  /*d480*/  MUFU.TANH R11, R3 ;  /* 0x00000003000b7308 */ /* 0x0008e20000002400 */
[----:B------:R-:W-:Y:S01]  /*d490*/  ISETP.LT.OR P3, PT, R2, R234, P3 ;  /* 0x000000ea0200720c */ /* 0x000fe20001f61670 */
[----:B-1----:R-:W-:Y:S01]  /*d4a0*/  FMUL.FTZ R4, R206, UR20 ;  /* 0x00000014ce047c20 */ /* 0x002fe20008410000 */
[----:B------:R-:W-:Y:S01]  /*d4b0*/  VIADD R2, R0, 0x20 ;  /* 0x0000002000027836 */ /* 0x000fe20000000000 */
[----:B------:R-:W-:Y:S02]  /*d4c0*/  FSEL R252, R77, -INF , !P1 ;  /* 0xff8000004dfc7808 */ /* 0x000fe40004800000 */
[----:B------:R-:W-:Y:S02]  /*d4d0*/  FSEL R74, R60, -INF , !P3 ;  /* 0xff8000003c4a7808 */ /* 0x000fe40005800000 */
[----:B------:R1:W3:Y:S01]  /*d4e0*/  MUFU.TANH R6, R4 ;  /* 0x0000000400067308 */ /* 0x0002e20000002400 */
[----:B------:R-:W-:-:S04]  /*d4f0*/  ISETP.GE.AND P1, PT, R2, R238, PT ;  /* 0x000000ee0200720c */ /* 0x000fc80003f26270 */
[----:B------:R-:W-:Y:S01]  /*d500*/  ISETP.LT.OR P1, PT, R2, R234, P1 ;  /* 0x000000ea0200720c */ /* 0x000fe20000f21670 */
[----:B----4-:R-:W-:-:S03]  /*d510*/  FMUL.FTZ R3, R205, UR20 ;  /* 0x00000014cd037c20 */ /* 0x010fc60008410000 */
[----:B------:R-:W-:Y:S01]  /*d520*/  FSEL R75, R7, -INF , !P1 ;  /* 0xff800000074b7808 */ /* 0x000fe20004800000 */
[----:B------:R4:W3:Y:S01]  /*d530*/  MUFU.TANH R30, R3 ;  /* 0x00000003001e7308 */ /* 0x0008e20000002400 */
[----:B-1----:R-:W-:Y:S02]  /*d540*/  FSEL R4, R65, -INF , !P5 ;  /* 0xff80000041047808 */ /* 0x002fe40006800000 */
[----:B------:R-:W-:-:S03]  /*d550*/  ISETP.GE.AND P5, PT, R2, R241, PT ;  /* 0x000000f10200720c */ /* 0x000fc60003fa6270 */
[----:B------:R1:W-:Y:S01]  /*d560*/  STL [R1+0x18], R4 ;  /* 0x0000180401007387 */ /* 0x0003e20000100800 */
[----:B------:R-:W-:-:S04]  /*d570*/  ISETP.LT.OR P5, PT, R2, R236, P5 ;  /* 0x000000ec0200720c */ /* 0x000fc80002fa1670 */
[----:B------:R-:W-:Y:S01]  /*d580*/  FSEL R102, R58, -INF , !P5 ;  /* 0xff8000003a667808 */ /* 0x000fe20006800000 */
[----:B----4-:R-:W-:Y:S01]  /*d590*/  FMUL.FTZ R3, R207, UR20 ;  /* 0x00000014cf037c20 */ /* 0x010fe20008410000 */
[----:B------:R-:W-:Y:S02]  /*d5a0*/  FSEL R207, R61, -INF , !P6 ;  /* 0xff8000003dcf7808 */ /* 0x000fe40007000000 */
[----:B------:R-:W-:Y:S01]  /*d5b0*/  ISETP.GE.AND P6, PT, R2, R239, PT ;  /* 0x000000ef0200720c */ /* 0x000fe20003fc6270 */
[----:B------:R4:W3:Y:S01]  /*d5c0*/  MUFU.TANH R25, R3 ;  /* 0x0000000300197308 */ /* 0x0008e20000002400 */
[----:B------:R-:W-:Y:S02]  /*d5d0*/  FSEL R61, R76, -INF , !P2 ;  /* 0xff8000004c3d7808 */ /* 0x000fe40005000000 */
[----:B------:R-:W-:-:S04]  /*d5e0*/  ISETP.LT.OR P6, PT, R2, R235, P6 ;  /* 0x000000eb0200720c */ /* 0x000fc800037c1670 */
[----:B------:R-:W-:Y:S02]  /*d5f0*/  FSEL R87, R57, -INF , !P6 ;  /* 0xff80000039577808 */ /* 0x000fe40007000000 */
[----:B-1----:R-:W-:Y:S02]  /*d600*/  FSEL R4, R10, -INF , !P4 ;  /* 0xff8000000a047808 */ /* 0x002fe40006000000 */
[----:B------:R-:W-:Y:S01]  /*d610*/  ISETP.GE.AND P4, PT, R2, R240, PT ;  /* 0x000000f00200720c */ /* 0x000fe20003f86270 */
[----:B----4-:R-:W-:Y:S02]  /*d620*/  FMUL.FTZ R3, R200, UR20 ;  /* 0x00000014c8037c20 */ /* 0x010fe40008410000 */
[----:B------:R1:W-:Y:S01]  /*d630*/  STL [R1+0x40], R4 ;  /* 0x0000400401007387 */ /* 0x0003e20000100800 */
[----:B------:R-:W-:Y:S01]  /*d640*/  ISETP.LT.OR P4, PT, R2, R237, P4 ;  /* 0x000000ed0200720c */ /* 0x000fe20002781670 */
[----:B------:R-:W-:Y:S01]  /*d650*/  VIADD R2, R0, 0x21 ;  /* 0x0000002100027836 */ /* 0x000fe20000000000 */
[----:B------:R4:W-:Y:S02]  /*d660*/  MUFU.TANH R15, R3 ;  /* 0x00000003000f7308 */ /* 0x0009e40000002400 */
[----:B------:R-:W-:-:S02]  /*d670*/  FSEL R54, R54, -INF , !P4 ;  /* 0xff80000036367808 */ /* 0x000fc40006000000 */
[C---:B------:R-:W-:Y:S02]  /*d680*/  ISETP.GE.AND P2, PT, R2.reuse, R241, PT ;  /* 0x000000f10200720c */ /* 0x040fe40003f46270 */
[C---:B------:R-:W-:Y:S02]  /*d690*/  ISETP.GE.AND P3, PT, R2.reuse, R240, PT ;  /* 0x000000f00200720c */ /* 0x040fe40003f66270 */
[C---:B------:R-:W-:Y:S02]  /*d6a0*/  ISETP.GE.AND P5, PT, R2.reuse, R238, PT ;  /* 0x000000ee0200720c */ /* 0x040fe40003fa6270 */
[C---:B------:R-:W-:Y:S02]  /*d6b0*/  ISETP.LT.OR P2, PT, R2.reuse, R236, P2 ;  /* 0x000000ec0200720c */ /* 0x040fe40001741670 */
[C---:B------:R-:W-:Y:S02]  /*d6c0*/  ISETP.LT.OR P3, PT, R2.reuse, R237, P3 ;  /* 0x000000ed0200720c */ /* 0x040fe40001f61670 */
[----:B------:R-:W-:-:S02]  /*d6d0*/  ISETP.LT.OR P5, PT, R2, R234, P5 ;  /* 0x000000ea0200720c */ /* 0x000fc40002fa1670 */
[----:B------:R-:W-:Y:S01]  /*d6e0*/  FSEL R101, R63, -INF , !P2 ;  /* 0xff8000003f657808 */ /* 0x000fe20005000000 */
[----:B----4-:R-:W-:Y:S01]  /*d6f0*/  FMUL.FTZ R3, R201, UR20 ;  /* 0x00000014c9037c20 */ /* 0x010fe20008410000 */
[----:B------:R-:W-:-:S03]  /*d700*/  FSEL R85, R14, -INF , !P5 ;  /* 0xff8000000e557808 */ /* 0x000fc60006800000 */
[----:B------:R4:W-:Y:S01]  /*d710*/  MUFU.TANH R33, R3 ;  /* 0x0000000300217308 */ /* 0x0009e20000002400 */
[----:B-1----:R-:W-:Y:S02]  /*d720*/  FSEL R4, R64, -INF , !P0 ;  /* 0xff80000040047808 */ /* 0x002fe40004000000 */
[----:B------:R-:W-:-:S03]  /*d730*/  ISETP.GE.AND P0, PT, R2, R239, PT ;  /* 0x000000ef0200720c */ /* 0x000fc60003f06270 */
[----:B------:R1:W-:Y:S01]  /*d740*/  STL [R1+0x28], R4 ;  /* 0x0000280401007387 */ /* 0x0003e20000100800 */
[----:B------:R-:W-:Y:S01]  /*d750*/  ISETP.LT.OR P0, PT, R2, R235, P0 ;  /* 0x000000eb0200720c */ /* 0x000fe20000701670 */
[----:B------:R-:W-:-:S05]  /*d760*/  VIADD R2, R0, 0x28 ;  /* 0x0000002800027836 */ /* 0x000fca0000000000 */
[C---:B------:R-:W-:Y:S02]  /*d770*/  ISETP.GE.AND P6, PT, R2.reuse, R241, PT ;  /* 0x000000f10200720c */ /* 0x040fe40003fc6270 */
[----:B------:R-:W-:Y:S01]  /*d780*/  ISETP.GE.AND P4, PT, R2, R239, PT ;  /* 0x000000ef0200720c */ /* 0x000fe20003f86270 */
[----:B----4-:R-:W-:Y:S01]  /*d790*/  FMUL.FTZ R3, R202, UR20 ;  /* 0x00000014ca037c20 */ /* 0x010fe20008410000 */
[C---:B------:R-:W-:Y:S02]  /*d7a0*/  ISETP.GE.AND P1, PT, R2.reuse, R240, PT ;  /* 0x000000f00200720c */ /* 0x040fe40003f26270 */
[C---:B------:R-:W-:Y:S01]  /*d7b0*/  ISETP.GE.AND P2, PT, R2.reuse, R238, PT ;  /* 0x000000ee0200720c */ /* 0x040fe20003f46270 */
[----:B------:R4:W3:Y:S01]  /*d7c0*/  MUFU.TANH R19, R3 ;  /* 0x0000000300137308 */ /* 0x0008e20000002400 */
[C---:B------:R-:W-:Y:S02]  /*d7d0*/  ISETP.LT.OR P6, PT, R2.reuse, R236, P6 ;  /* 0x000000ec0200720c */ /* 0x040fe400037c1670 */
[----:B------:R-:W-:-:S02]  /*d7e0*/  ISETP.LT.OR P4, PT, R2, R235, P4 ;  /* 0x000000eb0200720c */ /* 0x000fc40002781670 */
[CC--:B------:R-:W-:Y:S02]  /*d7f0*/  ISETP.LT.OR P1, PT, R2.reuse, R237.reuse, P1 ;  /* 0x000000ed0200720c */ /* 0x0c0fe40000f21670 */
[----:B------:R-:W-:Y:S01]  /*d800*/  ISETP.LT.OR P2, PT, R2, R234, P2 ;  /* 0x000000ea0200720c */ /* 0x000fe20001741670 */
[----:B------:R-:W-:Y:S01]  /*d810*/  VIADD R2, R0, 0x29 ;  /* 0x0000002900027836 */ /* 0x000fe20000000000 */
[----:B------:R-:W-:Y:S01]  /*d820*/  FSEL R100, R52, -INF , !P6 ;  /* 0xff80000034647808 */ /* 0x000fe20007000000 */
[----:B-1----:R-:W-:Y:S01]  /*d830*/  FMUL.FTZ R4, R110, UR20 ;  /* 0x000000146e047c20 */ /* 0x002fe20008410000 */
[----:B------:R-:W-:Y:S02]  /*d840*/  FSEL R58, R9, -INF , !P2 ;  /* 0xff800000093a7808 */ /* 0x000fe40005000000 */
[C---:B------:R-:W-:Y:S02]  /*d850*/  ISETP.GE.AND P5, PT, R2.reuse, R240, PT ;  /* 0x000000f00200720c */ /* 0x040fe40003fa6270 */
[C---:B------:R-:W-:Y:S01]  /*d860*/  ISETP.GE.AND P6, PT, R2.reuse, R238, PT ;  /* 0x000000ee0200720c */ /* 0x040fe20003fc6270 */
[----:B----4-:R-:W-:Y:S01]  /*d870*/  FMUL.FTZ R3, R203, UR20 ;  /* 0x00000014cb037c20 */ /* 0x010fe20008410000 */
[----:B------:R-:W-:-:S02]  /*d880*/  ISETP.LT.OR P5, PT, R2, R237, P5 ;  /* 0x000000ed0200720c */ /* 0x000fc40002fa1670 */
[----:B------:R-:W-:Y:S01]  /*d890*/  ISETP.LT.OR P6, PT, R2, R234, P6 ;  /* 0x000000ea0200720c */ /* 0x000fe200037c1670 */
[----:B------:R1:W-:Y:S01]  /*d8a0*/  MUFU.TANH R34, R3 ;  /* 0x0000000300227308 */ /* 0x0003e20000002400 */
[----:B------:R-:W-:-:S07]  /*d8b0*/  FSEL R243, R18, -INF , !P4 ;  /* 0xff80000012f37808 */ /* 0x000fce0006000000 */
[----:B------:R4:W-:Y:S01]  /*d8c0*/  MUFU.TANH R18, R4 ;  /* 0x0000000400127308 */ /* 0x0009e20000002400 */
[----:B-1----:R-:W-:Y:S01]  /*d8d0*/  FMUL.FTZ R3, R248, UR20 ;  /* 0x00000014f8037c20 */ /* 0x002fe20008410000 */
[----:B------:R-:W-:Y:S02]  /*d8e0*/  FSEL R248, R62, -INF , !P0 ;  /* 0xff8000003ef87808 */ /* 0x000fe40004000000 */
[----:B------:R-:W-:-:S04]  /*d8f0*/  ISETP.GE.AND P0, PT, R2, R241, PT ;  /* 0x000000f10200720c */ /* 0x000fc80003f06270 */
[----:B------:R1:W3:Y:S01]  /*d900*/  MUFU.TANH R10, R3 ;  /* 0x00000003000a7308 */ /* 0x0002e20000002400 */
[----:B------:R-:W-:Y:S02]  /*d910*/  ISETP.LT.OR P0, PT, R2, R236, P0 ;  /* 0x000000ec0200720c */ /* 0x000fe40000701670 */
[----:B----4-:R-:W-:Y:S02]  /*d920*/  FSEL R4, R28, -INF , !P6 ;  /* 0xff8000001c047808 */ /* 0x010fe40007000000 */
[----:B------:R-:W-:-:S03]  /*d930*/  FSEL R132, R56, -INF , !P0 ;  /* 0xff80000038847808 */ /* 0x000fc60004000000 */
[----:B------:R4:W-:Y:S01]  /*d940*/  STL [R1+0x6c], R4 ;  /* 0x00006c0401007387 */ /* 0x0009e20000100800 */
[----:B-1----:R-:W-:Y:S01]  /*d950*/  FMUL.FTZ R3, R249, UR20 ;  /* 0x00000014f9037c20 */ /* 0x002fe20008410000 */
[----:B------:R-:W-:-:S03]  /*d960*/  FSEL R249, R49, -INF , !P5 ;  /* 0xff80000031f97808 */ /* 0x000fc60006800000 */
[----:B------:R1:W-:Y:S01]  /*d970*/  MUFU.TANH R27, R3 ;  /* 0x00000003001b7308 */ /* 0x0003e20000002400 */
[----:B----4-:R-:W-:Y:S01]  /*d980*/  FMUL.FTZ R4, R118, UR20 ;  /* 0x0000001476047c20 */ /* 0x010fe20008410000 */
[----:B-1----:R-:W-:Y:S01]  /*d990*/  FMUL.FTZ R3, R250, UR20 ;  /* 0x00000014fa037c20 */ /* 0x002fe20008410000 */
[----:B------:R-:W-:-:S05]  /*d9a0*/  FSEL R250, R32, -INF , !P1 ;  /* 0xff80000020fa7808 */ /* 0x000fca0004800000 */
[----:B------:R1:W4:Y:S02]  /*d9b0*/  MUFU.TANH R7, R3 ;  /* 0x0000000300077308 */ /* 0x0003240000002400 */
[----:B-1----:R-:W-:Y:S01]  /*d9c0*/  FMUL.FTZ R3, R251, UR20 ;  /* 0x00000014fb037c20 */ /* 0x002fe20008410000 */
[----:B------:R-:W-:Y:S02]  /*d9d0*/  FSEL R251, R59, -INF , !P3 ;  /* 0xff8000003bfb7808 */ /* 0x000fe40005800000 */
[----:B------:R-:W-:-:S03]  /*d9e0*/  ISETP.GE.AND P3, PT, R2, R239, PT ;  /* 0x000000ef0200720c */ /* 0x000fc60003f66270 */
[----:B------:R1:W4:Y:S01]  /*d9f0*/  MUFU.TANH R16, R3 ;  /* 0x0000000300107308 */ /* 0x0003220000002400 */
[----:B------:R-:W-:Y:S01]  /*da00*/  ISETP.LT.OR P3, PT, R2, R235, P3 ;  /* 0x000000eb0200720c */ /* 0x000fe20001f61670 */
[----:B------:R-:W-:-:S05]  /*da10*/  VIADD R2, R0, 0x30 ;  /* 0x0000003000027836 */ /* 0x000fca0000000000 */
[C---:B------:R-:W-:Y:S02]  /*da20*/  ISETP.GE.AND P4, PT, R2.reuse, R241, PT ;  /* 0x000000f10200720c */ /* 0x040fe40003f86270 */
[C---:B------:R-:W-:Y:S02]  /*da30*/  ISETP.GE.AND P1, PT, R2.reuse, R239, PT ;  /* 0x000000ef0200720c */ /* 0x040fe40003f26270 */
[C---:B------:R-:W-:Y:S02]  /*da40*/  ISETP.GE.AND P2, PT, R2.reuse, R240, PT ;  /* 0x000000f00200720c */ /* 0x040fe40003f46270 */
[----:B------:R-:W-:Y:S01]  /*da50*/  ISETP.GE.AND P0, PT, R2, R238, PT ;  /* 0x000000ee0200720c */ /* 0x000fe20003f06270 */
[----:B-1----:R-:W-:Y:S01]  /*da60*/  FMUL.FTZ R3, R108, UR20 ;  /* 0x000000146c037c20 */ /* 0x002fe20008410000 */
[C---:B------:R-:W-:Y:S02]  /*da70*/  ISETP.LT.OR P4, PT, R2.reuse, R236, P4 ;  /* 0x000000ec0200720c */ /* 0x040fe40002781670 */
[C---:B------:R-:W-:Y:S01]  /*da80*/  ISETP.LT.OR P1, PT, R2.reuse, R235, P1 ;  /* 0x000000eb0200720c */ /* 0x040fe20000f21670 */
[----:B------:R1:W4:Y:S01]  /*da90*/  MUFU.TANH R14, R3 ;  /* 0x00000003000e7308 */ /* 0x0003220000002400 */
        /* <DEDUP_REMOVED lines=8> */
[C---:B------:R-:W-:Y:S01]  /*db20*/  ISETP.LT.OR P5, PT, R2.reuse, R235, P5 ;  /* 0x000000eb0200720c */ /* 0x040fe20002fa1670 */
[----:B-1----:R-:W-:Y:S01]  /*db30*/  FMUL.FTZ R3, R109, UR20 ;  /* 0x000000146d037c20 */ /* 0x002fe20008410000 */
[C---:B------:R-:W-:Y:S02]  /*db40*/  ISETP.LT.OR P6, PT, R2.reuse, R237, P6 ;  /* 0x000000ed0200720c */ /* 0x040fe400037c1670 */
[----:B------:R-:W-:Y:S01]  /*db50*/  ISETP.LT.OR P4, PT, R2, R234, P4 ;  /* 0x000000ea0200720c */ /* 0x000fe20002781670 */
[----:B------:R1:W-:Y:S01]  /*db60*/  MUFU.TANH R29, R3 ;  /* 0x00000003001d7308 */ /* 0x0003e20000002400 */
[----:B--2---:R-:W-:Y:S02]  /*db70*/  FSEL R62, R8, -INF , !P0 ;  /* 0xff800000083e7808 */ /* 0x004fe40004000000 */
[----:B------:R-:W-:Y:S02]  /*db80*/  FSEL R209, R24, -INF , !P5 ;  /* 0xff80000018d17808 */ /* 0x000fe40006800000 */
[----:B---3--:R-:W-:Y:S01]  /*db90*/  FSEL R56, R21, -INF , !P4 ;  /* 0xff80000015387808 */ /* 0x008fe20006000000 */
[----:B-1----:R-:W-:-:S04]  /*dba0*/  FMUL.FTZ R3, R111, UR20 ;  /* 0x000000146f037c20 */ /* 0x002fc80008410000 */
[----:B------:R1:W-:Y:S02]  /*dbb0*/  MUFU.TANH R32, R3 ;  /* 0x0000000300207308 */ /* 0x0003e40000002400 */
[----:B-1----:R-:W-:Y:S01]  /*dbc0*/  FMUL.FTZ R3, R212, UR20 ;  /* 0x00000014d4037c20 */ /* 0x002fe20008410000 */
[----:B------:R-:W-:Y:S02]  /*dbd0*/  FSEL R212, R55, -INF , !P3 ;  /* 0xff80000037d47808 */ /* 0x000fe40005800000 */
[----:B------:R-:W-:-:S03]  /*dbe0*/  ISETP.GE.AND P3, PT, R2, R241, PT ;  /* 0x000000f10200720c */ /* 0x000fc60003f66270 */
[----:B------:R1:W2:Y:S01]  /*dbf0*/  MUFU.TANH R9, R3 ;  /* 0x0000000300097308 */ /* 0x0002a20000002400 */
[----:B------:R-:W-:Y:S01]  /*dc00*/  ISETP.LT.OR P3, PT, R2, R236, P3 ;  /* 0x000000ec0200720c */ /* 0x000fe20001f61670 */
[----:B------:R-:W-:-:S03]  /*dc10*/  VIADD R2, R0, 0x38 ;  /* 0x0000003800027836 */ /* 0x000fc60000000000 */
[----:B------:R-:W-:Y:S02]  /*dc20*/  FSEL R128, R23, -INF , !P3 ;  /* 0xff80000017807808 */ /* 0x000fe40005800000 */
[C---:B------:R-:W-:Y:S02]  /*dc30*/  ISETP.GE.AND P1, PT, R2.reuse, R241, PT ;  /* 0x000000f10200720c */ /* 0x040fe40003f26270 */
[C---:B------:R-:W-:Y:S02]  /*dc40*/  ISETP.GE.AND P0, PT, R2.reuse, R240, PT ;  /* 0x000000f00200720c */ /* 0x040fe40003f06270 */
[C---:B------:R-:W-:Y:S02]  /*dc50*/  ISETP.GE.AND P3, PT, R2.reuse, R238, PT ;  /* 0x000000ee0200720c */ /* 0x040fe40003f66270 */
[C---:B------:R-:W-:Y:S01]  /*dc60*/  ISETP.LT.OR P1, PT, R2.reuse, R236, P1 ;  /* 0x000000ec0200720c */ /* 0x040fe20000f21670 */
[----:B-1----:R-:W-:Y:S01]  /*dc70*/  FMUL.FTZ R3, R213, UR20 ;  /* 0x00000014d5037c20 */ /* 0x002fe20008410000 */
[----:B------:R-:W-:-:S02]  /*dc80*/  ISETP.LT.OR P0, PT, R2, R237, P0 ;  /* 0x000000ed0200720c */ /* 0x000fc40000701670 */
[----:B------:R-:W-:Y:S01]  /*dc90*/  ISETP.LT.OR P3, PT, R2, R234, P3 ;  /* 0x000000ea0200720c */ /* 0x000fe20001f61670 */
[----:B------:R1:W-:Y:S01]  /*dca0*/  MUFU.TANH R26, R3 ;  /* 0x00000003001a7308 */ /* 0x0003e20000002400 */
[----:B------:R-:W-:Y:S02]  /*dcb0*/  FSEL R213, R22, -INF , !P6 ;  /* 0xff80000016d57808 */ /* 0x000fe40007000000 */
[----:B------:R-:W-:Y:S02]  /*dcc0*/  FSEL R211, R11, -INF , !P0 ;  /* 0xff8000000bd37808 */ /* 0x000fe40004000000 */
[----:B------:R-:W-:-:S03]  /*dcd0*/  FSEL R49, R6, -INF , !P3 ;  /* 0xff80000006317808 */ /* 0x000fc60005800000 */
[----:B------:R3:W-:Y:S01]  /*dce0*/  MUFU.TANH R6, R4 ;  /* 0x0000000400067308 */ /* 0x0007e20000002400 */
[----:B-1----:R-:W-:Y:S01]  /*dcf0*/  FMUL.FTZ R3, R214, UR20 ;  /* 0x00000014d6037c20 */ /* 0x002fe20008410000 */
[----:B------:R-:W-:Y:S02]  /*dd00*/  FSEL R214, R12, -INF , !P2 ;  /* 0xff8000000cd67808 */ /* 0x000fe40005000000 */
[----:B------:R-:W-:-:S04]  /*dd10*/  ISETP.GE.AND P2, PT, R2, R239, PT ;  /* 0x000000ef0200720c */ /* 0x000fc80003f46270 */
[----:B------:R1:W-:Y:S01]  /*dd20*/  MUFU.TANH R5, R3 ;  /* 0x0000000300057308 */ /* 0x0003e20000002400 */
[----:B------:R-:W-:Y:S01]  /*dd30*/  ISETP.LT.OR P2, PT, R2, R235, P2 ;  /* 0x000000eb0200720c */ /* 0x000fe20001741670 */
[----:B------:R-:W-:Y:S02]  /*dd40*/  VIADD R2, R0, 0x39 ;  /* 0x0000003900027836 */ /* 0x000fe40000000000 */
[----:B---3--:R-:W-:-:S03]  /*dd50*/  FMUL.FTZ R4, R106, UR20 ;  /* 0x000000146a047c20 */ /* 0x008fc60008410000 */
[C---:B------:R-:W-:Y:S02]  /*dd60*/  ISETP.GE.AND P5, PT, R2.reuse, R241, PT ;  /* 0x000000f10200720c */ /* 0x040fe40003fa6270 */
[C---:B------:R-:W-:Y:S02]  /*dd70*/  ISETP.GE.AND P6, PT, R2.reuse, R239, PT ;  /* 0x000000ef0200720c */ /* 0x040fe40003fc6270 */
[C---:B------:R-:W-:Y:S02]  /*dd80*/  ISETP.GE.AND P4, PT, R2.reuse, R240, PT ;  /* 0x000000f00200720c */ /* 0x040fe40003f86270 */
[C---:B------:R-:W-:Y:S01]  /*dd90*/  ISETP.LT.OR P5, PT, R2.reuse, R236, P5 ;  /* 0x000000ec0200720c */ /* 0x040fe20002fa1670 */
[----:B-1----:R-:W-:Y:S01]  /*dda0*/  FMUL.FTZ R3, R215, UR20 ;  /* 0x00000014d7037c20 */ /* 0x002fe20008410000 */
[C---:B------:R-:W-:Y:S02]  /*ddb0*/  ISETP.LT.OR P6, PT, R2.reuse, R235, P6 ;  /* 0x000000eb0200720c */ /* 0x040fe400037c1670 */
[----:B------:R-:W-:Y:S01]  /*ddc0*/  ISETP.LT.OR P4, PT, R2, R237, P4 ;  /* 0x000000ed0200720c */ /* 0x000fe20002781670 */
[----:B------:R1:W3:Y:S03]  /*ddd0*/  MUFU.TANH R13, R3 ;  /* 0x00000003000d7308 */ /* 0x0002e60000002400 */
[----:B------:R-:W-:Y:S01]  /*dde0*/  FSEL R208, R30, -INF , !P4 ;  /* 0xff8000001ed07808 */ /* 0x000fe20006000000 */
[----:B-1----:R-:W-:Y:S01]  /*ddf0*/  FMUL.FTZ R3, R124, UR20 ;  /* 0x000000147c037c20 */ /* 0x002fe20008410000 */
[----:B------:R-:W-:-:S03]  /*de00*/  FSEL R124, R31, -INF , !P5 ;  /* 0xff8000001f7c7808 */ /* 0x000fc60006800000 */
[----:B------:R1:W3:Y:S02]  /*de10*/  MUFU.TANH R12, R3 ;  /* 0x00000003000c7308 */ /* 0x0002e40000002400 */
[----:B-1----:R-:W-:Y:S01]  /*de20*/  FMUL.FTZ R3, R125, UR20 ;  /* 0x000000147d037c20 */ /* 0x002fe20008410000 */
[----:B------:R-:W-:Y:S02]  /*de30*/  FSEL R125, R17, -INF , !P1 ;  /* 0xff800000117d7808 */ /* 0x000fe40004800000 */
[----:B------:R-:W-:-:S03]  /*de40*/  ISETP.GE.AND P1, PT, R2, R238, PT ;  /* 0x000000ee0200720c */ /* 0x000fc60003f26270 */
[----:B------:R1:W-:Y:S01]  /*de50*/  MUFU.TANH R24, R3 ;  /* 0x0000000300187308 */ /* 0x0003e20000002400 */
[----:B------:R-:W-:Y:S01]  /*de60*/  ISETP.LT.OR P1, PT, R2, R234, P1 ;  /* 0x000000ea0200720c */ /* 0x000fe20000f21670 */
[----:B------:R-:W-:-:S03]  /*de70*/  VIADD R2, R0, 0x40 ;  /* 0x0000004000027836 */ /* 0x000fc60000000000 */
[----:B------:R-:W-:Y:S02]  /*de80*/  FSEL R57, R25, -INF , !P1 ;  /* 0xff80000019397808 */ /* 0x000fe40004800000 */
[C---:B------:R-:W-:Y:S02]  /*de90*/  ISETP.GE.AND P0, PT, R2.reuse, R239, PT ;  /* 0x000000ef0200720c */ /* 0x040fe40003f06270 */
[C---:B------:R-:W-:Y:S02]  /*dea0*/  ISETP.GE.AND P3, PT, R2.reuse, R240, PT ;  /* 0x000000f00200720c */ /* 0x040fe40003f66270 */
[C---:B------:R-:W-:Y:S02]  /*deb0*/  ISETP.GE.AND P5, PT, R2.reuse, R238, PT ;  /* 0x000000ee0200720c */ /* 0x040fe40003fa6270 */
[----:B------:R-:W-:Y:S01]  /*dec0*/  ISETP.LT.OR P0, PT, R2, R235, P0 ;  /* 0x000000eb0200720c */ /* 0x000fe20000701670 */
[----:B-1----:R-:W-:Y:S01]  /*ded0*/  FMUL.FTZ R3, R126, UR20 ;  /* 0x000000147e037c20 */ /* 0x002fe20008410000 */
[----:B------:R-:W-:-:S02]  /*dee0*/  ISETP.LT.OR P3, PT, R2, R237, P3 ;  /* 0x000000ed0200720c */ /* 0x000fc40001f61670 */
[----:B------:R-:W-:Y:S01]  /*def0*/  ISETP.LT.OR P5, PT, R2, R234, P5 ;  /* 0x000000ea0200720c */ /* 0x000fe20002fa1670 */
[----:B------:R1:W3:Y:S01]  /*df00*/  MUFU.TANH R22, R3 ;  /* 0x0000000300167308 */ /* 0x0002e20000002400 */
[----:B------:R-:W-:Y:S02]  /*df10*/  FSEL R133, R19, -INF , !P0 ;  /* 0xff80000013857808 */ /* 0x000fe40004000000 */
[----:B------:R-:W-:Y:S02]  /*df20*/  FSEL R126, R35, -INF , !P6 ;  /* 0xff800000237e7808 */ /* 0x000fe40007000000 */
[----:B------:R-:W-:Y:S02]  /*df30*/  FSEL R206, R10, -INF , !P3 ;  /* 0xff8000000ace7808 */ /* 0x000fe40005800000 */
[----:B----4-:R-:W-:Y:S01]  /*df40*/  FSEL R60, R7, -INF , !P5 ;  /* 0xff800000073c7808 */ /* 0x010fe20006800000 */
[----:B-1----:R-:W-:Y:S01]  /*df50*/  FMUL.FTZ R3, R127, UR20 ;  /* 0x000000147f037c20 */ /* 0x002fe20008410000 */
[----:B------:R-:W-:-:S02]  /*df60*/  FSEL R127, R20, -INF , !P2 ;  /* 0xff800000147f7808 */ /* 0x000fc40005000000 */
[C---:B------:R-:W-:Y:S01]  /*df70*/  ISETP.GE.AND P2, PT, R2.reuse, R241, PT ;  /* 0x000000f10200720c */ /* 0x040fe20003f46270 */
[----:B------:R1:W-:Y:S03]  /*df80*/  MUFU.TANH R23, R3 ;  /* 0x0000000300177308 */ /* 0x0003e60000002400 */
[----:B------:R-:W-:Y:S01]  /*df90*/  ISETP.LT.OR P2, PT, R2, R236, P2 ;  /* 0x000000ec0200720c */ /* 0x000fe20001741670 */
[----:B------:R-:W-:-:S03]  /*dfa0*/  VIADD R2, R0, 0x41 ;  /* 0x0000004100027836 */ /* 0x000fc60000000000 */
[----:B------:R-:W-:Y:S02]  /*dfb0*/  FSEL R123, R15, -INF , !P2 ;  /* 0xff8000000f7b7808 */ /* 0x000fe40005000000 */
[C---:B------:R-:W-:Y:S02]  /*dfc0*/  ISETP.GE.AND P6, PT, R2.reuse, R241, PT ;  /* 0x000000f10200720c */ /* 0x040fe40003fc6270 */
[C---:B------:R-:W-:Y:S02]  /*dfd0*/  ISETP.GE.AND P4, PT, R2.reuse, R239, PT ;  /* 0x000000ef0200720c */ /* 0x040fe40003f86270 */
[C---:B------:R-:W-:Y:S02]  /*dfe0*/  ISETP.GE.AND P1, PT, R2.reuse, R240, PT ;  /* 0x000000f00200720c */ /* 0x040fe40003f26270 */
[----:B------:R-:W-:Y:S01]  /*dff0*/  ISETP.GE.AND P2, PT, R2, R238, PT ;  /* 0x000000ee0200720c */ /* 0x000fe20003f46270 */
[----:B-1----:R-:W-:Y:S01]  /*e000*/  FMUL.FTZ R3, R116, UR20 ;  /* 0x0000001474037c20 */ /* 0x002fe20008410000 */
[----:B------:R-:W-:-:S02]  /*e010*/  ISETP.LT.OR P6, PT, R2, R236, P6 ;  /* 0x000000ec0200720c */ /* 0x000fc400037c1670 */
[C---:B------:R-:W-:Y:S01]  /*e020*/  ISETP.LT.OR P4, PT, R2.reuse, R235, P4 ;  /* 0x000000eb0200720c */ /* 0x040fe20002781670 */
[----:B------:R1:W4:Y:S01]  /*e030*/  MUFU.TANH R11, R3 ;  /* 0x00000003000b7308 */ /* 0x0003220000002400 */
        /* <DEDUP_REMOVED lines=8> */
[C---:B------:R-:W-:Y:S01]  /*e0c0*/  ISETP.GE.AND P6, PT, R2.reuse, R238, PT ;  /* 0x000000ee0200720c */ /* 0x040fe20003fc6270 */
[----:B-1----:R-:W-:Y:S01]  /*e0d0*/  FMUL.FTZ R3, R117, UR20 ;  /* 0x0000001475037c20 */ /* 0x002fe20008410000 */
[C---:B------:R-:W-:Y:S02]  /*e0e0*/  ISETP.LT.OR P3, PT, R2.reuse, R235, P3 ;  /* 0x000000eb0200720c */ /* 0x040fe40001f61670 */
[C---:B------:R-:W-:Y:S01]  /*e0f0*/  ISETP.LT.OR P0, PT, R2.reuse, R236, P0 ;  /* 0x000000ec0200720c */ /* 0x040fe20000701670 */
[----:B------:R1:W-:Y:S01]  /*e100*/  MUFU.TANH R20, R3 ;  /* 0x0000000300147308 */ /* 0x0003e20000002400 */
        /* <DEDUP_REMOVED lines=8> */
[C---:B------:R-:W-:Y:S01]  /*e190*/  ISETP.GE.AND P1, PT, R2.reuse, R239, PT ;  /* 0x000000ef0200720c */ /* 0x040fe20003f26270 */
[----:B-1----:R-:W-:Y:S01]  /*e1a0*/  FMUL.FTZ R3, R119, UR20 ;  /* 0x0000001477037c20 */ /* 0x002fe20008410000 */
[C---:B------:R-:W-:Y:S02]  /*e1b0*/  ISETP.GE.AND P2, PT, R2.reuse, R240, PT ;  /* 0x000000f00200720c */ /* 0x040fe40003f46270 */
[C---:B------:R-:W-:Y:S01]  /*e1c0*/  ISETP.GE.AND P0, PT, R2.reuse, R238, PT ;  /* 0x000000ee0200720c */ /* 0x040fe20003f06270 */
[----:B------:R1:W4:Y:S01]  /*e1d0*/  MUFU.TANH R15, R3 ;  /* 0x00000003000f7308 */ /* 0x0003220000002400 */
[C---:B------:R-:W-:Y:S02]  /*e1e0*/  ISETP.LT.OR P4, PT, R2.reuse, R236, P4 ;  /* 0x000000ec0200720c */ /* 0x040fe40002781670 */
[C---:B------:R-:W-:Y:S02]  /*e1f0*/  ISETP.LT.OR P1, PT, R2.reuse, R235, P1 ;  /* 0x000000eb0200720c */ /* 0x040fe40000f21670 */
[----:B------:R-:W-:-:S02]  /*e200*/  ISETP.LT.OR P2, PT, R2, R237, P2 ;  /* 0x000000ed0200720c */ /* 0x000fc40001741670 */
[----:B------:R-:W-:Y:S01]  /*e210*/  ISETP.LT.OR P0, PT, R2, R234, P0 ;  /* 0x000000ea0200720c */ /* 0x000fe20000701670 */
[----:B------:R-:W-:Y:S01]  /*e220*/  VIADD R2, R0, 0x50 ;  /* 0x0000005000027836 */ /* 0x000fe20000000000 */
[----:B--2---:R-:W-:Y:S02]  /*e230*/  FSEL R204, R9, -INF , !P5 ;  /* 0xff80000009cc7808 */ /* 0x004fe40006800000 */
[----:B------:R-:W-:Y:S01]  /*e240*/  FSEL R108, R29, -INF , !P4 ;  /* 0xff8000001d6c7808 */ /* 0x000fe20006000000 */
[----:B------:R-:W-:Y:S01]  /*e250*/  MUFU.TANH R9, R4 ;  /* 0x0000000400097308 */ /* 0x000fe20000002400 */
[C---:B------:R-:W-:Y:S02]  /*e260*/  ISETP.GE.AND P3, PT, R2.reuse, R241, PT ;  /* 0x000000f10200720c */ /* 0x040fe40003f66270 */
[----:B------:R-:W-:Y:S01]  /*e270*/  ISETP.GE.AND P5, PT, R2, R239, PT ;  /* 0x000000ef0200720c */ /* 0x000fe20003fa6270 */
[----:B-1----:R-:W-:Y:S01]  /*e280*/  FMUL.FTZ R3, R92, UR20 ;  /* 0x000000145c037c20 */ /* 0x002fe20008410000 */
[----:B------:R-:W-:-:S02]  /*e290*/  ISETP.GE.AND P4, PT, R2, R238, PT ;  /* 0x000000ee0200720c */ /* 0x000fc40003f86270 */
[C---:B------:R-:W-:Y:S01]  /*e2a0*/  ISETP.LT.OR P3, PT, R2.reuse, R236, P3 ;  /* 0x000000ec0200720c */ /* 0x040fe20001f61670 */
[----:B------:R1:W2:Y:S01]  /*e2b0*/  MUFU.TANH R8, R3 ;  /* 0x0000000300087308 */ /* 0x0002a20000002400 */
[C---:B------:R-:W-:Y:S02]  /*e2c0*/  ISETP.LT.OR P5, PT, R2.reuse, R235, P5 ;  /* 0x000000eb0200720c */ /* 0x040fe40002fa1670 */
[----:B------:R-:W-:Y:S02]  /*e2d0*/  ISETP.LT.OR P4, PT, R2, R234, P4 ;  /* 0x000000ea0200720c */ /* 0x000fe40002781670 */
[----:B---3--:R-:W-:Y:S02]  /*e2e0*/  FSEL R92, R13, -INF , !P0 ;  /* 0xff8000000d5c7808 */ /* 0x008fe40004000000 */
[----:B------:R-:W-:Y:S02]  /*e2f0*/  FSEL R122, R32, -INF , !P1 ;  /* 0xff800000207a7808 */ /* 0x000fe40004800000 */
[----:B------:R-:W-:-:S02]  /*e300*/  FSEL R134, R26, -INF , !P2 ;  /* 0xff8000001a867808 */ /* 0x000fc40005000000 */
[----:B------:R-:W-:Y:S02]  /*e310*/  FSEL R103, R12, -INF , !P3 ;  /* 0xff8000000c677808 */ /* 0x000fe40005800000 */
[----:B------:R-:W-:Y:S01]  /*e320*/  FSEL R113, R22, -INF , !P5 ;  /* 0xff80000016717808 */ /* 0x000fe20006800000 */
[----:B-1----:R-:W-:Y:S01]  /*e330*/  FMUL.FTZ R3, R93, UR20 ;  /* 0x000000145d037c20 */ /* 0x002fe20008410000 */
[----:B------:R-:W-:-:S03]  /*e340*/  FSEL R93, R6, -INF , !P4 ;  /* 0xff800000065d7808 */ /* 0x000fc60006000000 */
[----:B------:R1:W-:Y:S02]  /*e350*/  MUFU.TANH R19, R3 ;  /* 0x0000000300137308 */ /* 0x0003e40000002400 */
[----:B-1----:R-:W-:-:S06]  /*e360*/  FMUL.FTZ R3, R94, UR20 ;  /* 0x000000145e037c20 */ /* 0x002fcc0008410000 */
[----:B------:R1:W3:Y:S02]  /*e370*/  MUFU.TANH R10, R3 ;  /* 0x00000003000a7308 */ /* 0x0002e40000002400 */
[----:B-1----:R-:W-:-:S06]  /*e380*/  FMUL.FTZ R3, R95, UR20 ;  /* 0x000000145f037c20 */ /* 0x002fcc0008410000 */
[----:B------:R1:W-:Y:S02]  /*e390*/  MUFU.TANH R21, R3 ;  /* 0x0000000300157308 */ /* 0x0003e40000002400 */
[----:B-1----:R-:W-:-:S06]  /*e3a0*/  FMUL.FTZ R3, R244, UR20 ;  /* 0x00000014f4037c20 */ /* 0x002fcc0008410000 */
[----:B------:R1:W-:Y:S02]  /*e3b0*/  MUFU.TANH R7, R3 ;  /* 0x0000000300077308 */ /* 0x0003e40000002400 */
[----:B-1----:R-:W-:-:S06]  /*e3c0*/  FMUL.FTZ R3, R245, UR20 ;  /* 0x00000014f5037c20 */ /* 0x002fcc0008410000 */
[----:B------:R1:W-:Y:S02]  /*e3d0*/  MUFU.TANH R18, R3 ;  /* 0x0000000300127308 */ /* 0x0003e40000002400 */
[----:B-1----:R-:W-:Y:S02]  /*e3e0*/  FSEL R3, R5, -INF , !P6 ;  /* 0xff80000005037808 */ /* 0x002fe40007000000 */
[----:B------:R-:W-:-:S03]  /*e3f0*/  ISETP.GE.AND P6, PT, R2, R240, PT ;  /* 0x000000f00200720c */ /* 0x000fc60003fc6270 */
[----:B------:R1:W-:Y:S01]  /*e400*/  STL [R1+0x54], R3 ;  /* 0x0000540301007387 */ /* 0x0003e20000100800 */
[----:B------:R-:W-:Y:S01]  /*e410*/  ISETP.LT.OR P6, PT, R2, R237, P6 ;  /* 0x000000ed0200720c */ /* 0x000fe200037c1670 */
[----:B------:R-:W-:-:S03]  /*e420*/  VIADD R2, R0, 0x51 ;  /* 0x0000005100027836 */ /* 0x000fc60000000000 */
[----:B----4-:R-:W-:Y:S02]  /*e430*/  FSEL R202, R11, -INF , !P6 ;  /* 0xff8000000bca7808 */ /* 0x010fe40007000000 */
        /* <DEDUP_REMOVED lines=10> */
[----:B-1----:R-:W-:Y:S01]  /*e4e0*/  FMUL.FTZ R3, R246, UR20 ;  /* 0x00000014f6037c20 */ /* 0x002fe20008410000 */
[----:B------:R-:W-:Y:S02]  /*e4f0*/  FSEL R111, R23, -INF , !P2 ;  /* 0xff800000176f7808 */ /* 0x000fe40005000000 */
[C---:B------:R-:W-:Y:S01]  /*e500*/  ISETP.GE.AND P5, PT, R2.reuse, R241, PT ;  /* 0x000000f10200720c */ /* 0x040fe20003fa6270 */
[----:B------:R1:W4:Y:S01]  /*e510*/  MUFU.TANH R5, R3 ;  /* 0x0000000300057308 */ /* 0x0003220000002400 */
[----:B------:R-:W-:-:S02]  /*e520*/  ISETP.GE.AND P6, PT, R2, R239, PT ;  /* 0x000000ef0200720c */ /* 0x000fc40003fc6270 */
[C---:B------:R-:W-:Y:S02]  /*e530*/  ISETP.GE.AND P4, PT, R2.reuse, R240, PT ;  /* 0x000000f00200720c */ /* 0x040fe40003f86270 */
[C---:B------:R-:W-:Y:S02]  /*e540*/  ISETP.GE.AND P1, PT, R2.reuse, R238, PT ;  /* 0x000000ee0200720c */ /* 0x040fe40003f26270 */
[C---:B------:R-:W-:Y:S02]  /*e550*/  ISETP.LT.OR P5, PT, R2.reuse, R236, P5 ;  /* 0x000000ec0200720c */ /* 0x040fe40002fa1670 */
[C---:B------:R-:W-:Y:S02]  /*e560*/  ISETP.LT.OR P6, PT, R2.reuse, R235, P6 ;  /* 0x000000eb0200720c */ /* 0x040fe400037c1670 */
[C---:B------:R-:W-:Y:S02]  /*e570*/  ISETP.LT.OR P4, PT, R2.reuse, R237, P4 ;  /* 0x000000ed0200720c */ /* 0x040fe40002781670 */
[----:B------:R-:W-:Y:S01]  /*e580*/  ISETP.LT.OR P1, PT, R2, R234, P1 ;  /* 0x000000ea0200720c */ /* 0x000fe20000f21670 */
[----:B------:R-:W-:-:S02]  /*e590*/  VIADD R2, R0, 0x59 ;  /* 0x0000005900027836 */ /* 0x000fc40000000000 */
[----:B-1----:R-:W-:Y:S01]  /*e5a0*/  FMUL.FTZ R3, R247, UR20 ;  /* 0x00000014f7037c20 */ /* 0x002fe20008410000 */
[----:B------:R-:W-:Y:S02]  /*e5b0*/  FSEL R94, R15, -INF , !P3 ;  /* 0xff8000000f5e7808 */ /* 0x000fe40005800000 */
[----:B------:R-:W-:Y:S01]  /*e5c0*/  FSEL R200, R20, -INF , !P0 ;  /* 0xff80000014c87808 */ /* 0x000fe20004000000 */
[----:B------:R1:W4:Y:S01]  /*e5d0*/  MUFU.TANH R14, R3 ;  /* 0x00000003000e7308 */ /* 0x0003220000002400 */
[----:B--2---:R-:W-:Y:S02]  /*e5e0*/  FSEL R88, R8, -INF , !P5 ;  /* 0xff80000008587808 */ /* 0x004fe40006800000 */
[----:B------:R-:W-:Y:S01]  /*e5f0*/  ISETP.GE.AND P2, PT, R2, R241, PT ;  /* 0x000000f10200720c */ /* 0x000fe20003f46270 */
[----:B-1----:R-:W-:-:S04]  /*e600*/  FMUL.FTZ R3, R104, UR20 ;  /* 0x0000001468037c20 */ /* 0x002fc80008410000 */
[----:B------:R1:W2:Y:S02]  /*e610*/  MUFU.TANH R13, R3 ;  /* 0x00000003000d7308 */ /* 0x0002a40000002400 */
[----:B-1----:R-:W-:-:S06]  /*e620*/  FMUL.FTZ R3, R105, UR20 ;  /* 0x0000001469037c20 */ /* 0x002fcc0008410000 */
[----:B------:R1:W-:Y:S01]  /*e630*/  MUFU.TANH R17, R3 ;  /* 0x0000000300117308 */ /* 0x0003e20000002400 */
[----:B------:R-:W-:Y:S01]  /*e640*/  ISETP.GE.AND P0, PT, R2, R239, PT ;  /* 0x000000ef0200720c */ /* 0x000fe20003f06270 */
[----:B-1----:R-:W-:-:S06]  /*e650*/  FMUL.FTZ R3, R107, UR20 ;  /* 0x000000146b037c20 */ /* 0x002fcc0008410000 */
[----:B------:R1:W-:Y:S01]  /*e660*/  MUFU.TANH R16, R3 ;  /* 0x0000000300107308 */ /* 0x0003e20000002400 */
[C---:B------:R-:W-:Y:S02]  /*e670*/  ISETP.GE.AND P3, PT, R2.reuse, R240, PT ;  /* 0x000000f00200720c */ /* 0x040fe40003f66270 */
[----:B------:R-:W-:Y:S01]  /*e680*/  ISETP.GE.AND P5, PT, R2, R238, PT ;  /* 0x000000ee0200720c */ /* 0x000fe20003fa6270 */
[----:B-1----:R-:W-:-:S04]  /*e690*/  FMUL.FTZ R3, R67, UR20 ;  /* 0x0000001443037c20 */ /* 0x002fc80008410000 */
[----:B------:R1:W-:Y:S01]  /*e6a0*/  MUFU.TANH R6, R3 ;  /* 0x0000000300067308 */ /* 0x0003e20000002400 */
[C---:B------:R-:W-:Y:S02]  /*e6b0*/  ISETP.LT.OR P2, PT, R2.reuse, R236, P2 ;  /* 0x000000ec0200720c */ /* 0x040fe40001741670 */
[C---:B------:R-:W-:Y:S02]  /*e6c0*/  ISETP.LT.OR P0, PT, R2.reuse, R235, P0 ;  /* 0x000000eb0200720c */ /* 0x040fe40000701670 */
[C---:B------:R-:W-:Y:S02]  /*e6d0*/  ISETP.LT.OR P3, PT, R2.reuse, R237, P3 ;  /* 0x000000ed0200720c */ /* 0x040fe40001f61670 */
[----:B------:R-:W-:Y:S01]  /*e6e0*/  ISETP.LT.OR P5, PT, R2, R234, P5 ;  /* 0x000000ea0200720c */ /* 0x000fe20002fa1670 */
[----:B-1----:R-:W-:Y:S01]  /*e6f0*/  FMUL.FTZ R3, R140, UR20 ;  /* 0x000000148c037c20 */ /* 0x002fe20008410000 */
[----:B------:R-:W-:Y:S02]  /*e700*/  VIADD R2, R0, 0x60 ;  /* 0x0000006000027836 */ /* 0x000fe40000000000 */
[----:B------:R-:W-:Y:S01]  /*e710*/  IMAD.MOV.U32 R201, RZ, RZ, R91 ;  /* 0x000000ffffc97224 */ /* 0x000fe200078e005b */
[----:B------:R1:W-:Y:S01]  /*e720*/  MUFU.TANH R15, R3 ;  /* 0x00000003000f7308 */ /* 0x0003e20000002400 */
[----:B---3--:R-:W-:Y:S01]  /*e730*/  FSEL R91, R10, -INF , !P6 ;  /* 0xff8000000a5b7808 */ /* 0x008fe20007000000 */
[----:B------:R-:W-:Y:S01]  /*e740*/  IMAD.MOV.U32 R76, RZ, RZ, R79 ;  /* 0x000000ffff4c7224 */ /* 0x000fe200078e004f */
[----:B------:R-:W-:Y:S01]  /*e750*/  ISETP.GE.AND P6, PT, R2, R241, PT ;  /* 0x000000f10200720c */ /* 0x000fe20003fc6270 */
[----:B------:R-:W-:Y:S01]  /*e760*/  IMAD.MOV.U32 R66, RZ, RZ, R121 ;  /* 0x000000ffff427224 */ /* 0x000fe200078e0079 */
[----:B----4-:R-:W-:Y:S01]  /*e770*/  FSEL R52, R5, -INF , !P1 ;  /* 0xff80000005347808 */ /* 0x010fe20004800000 */
[----:B------:R-:W-:-:S02]  /*e780*/  IMAD.MOV.U32 R64, RZ, RZ, R78 ;  /* 0x000000ffff407224 */ /* 0x000fc400078e004e */
[----:B------:R-:W-:Y:S02]  /*e790*/  IMAD.MOV.U32 R203, RZ, RZ, R80 ;  /* 0x000000ffffcb7224 */ /* 0x000fe400078e0050 */
[----:B------:R-:W-:Y:S01]  /*e7a0*/  IMAD.MOV.U32 R65, RZ, RZ, R81 ;  /* 0x000000ffff417224 */ /* 0x000fe200078e0051 */
[----:B------:R-:W-:Y:S01]  /*e7b0*/  FSEL R83, R21, -INF , !P0 ;  /* 0xff80000015537808 */ /* 0x000fe20004000000 */
[----:B------:R3:W5:Y:S01]  /*e7c0*/  LDL.LU R140, [R1+0xf0] ;  /* 0x0000f000018c7983 */ /* 0x0007620000300800 */
[----:B-1----:R-:W-:Y:S01]  /*e7d0*/  FMUL.FTZ R3, R139, UR20 ;  /* 0x000000148b037c20 */ /* 0x002fe20008410000 */
[----:B------:R-:W-:Y:S01]  /*e7e0*/  IMAD.MOV.U32 R79, RZ, RZ, R82 ;  /* 0x000000ffff4f7224 */ /* 0x000fe200078e0052 */
[----:B------:R-:W-:Y:S02]  /*e7f0*/  FSEL R121, R7, -INF , !P4 ;  /* 0xff80000007797808 */ /* 0x000fe40006000000 */
[----:B------:R-:W-:Y:S01]  /*e800*/  ISETP.LT.OR P6, PT, R2, R236, P6 ;  /* 0x000000ec0200720c */ /* 0x000fe200037c1670 */
[----:B------:R1:W4:Y:S01]  /*e810*/  MUFU.TANH R4, R3 ;  /* 0x0000000300047308 */ /* 0x0003220000002400 */
[----:B------:R-:W-:-:S02]  /*e820*/  FSEL R82, R19, -INF , !P2 ;  /* 0xff80000013527808 */ /* 0x000fc40005000000 */
[C---:B------:R-:W-:Y:S01]  /*e830*/  ISETP.GE.AND P1, PT, R2.reuse, R240, PT ;  /* 0x000000f00200720c */ /* 0x040fe20003f26270 */
[----:B------:R-:W-:Y:S01]  /*e840*/  IMAD.MOV.U32 R81, RZ, RZ, R120 ;  /* 0x000000ffff517224 */ /* 0x000fe200078e0078 */
[----:B------:R-:W-:Y:S02]  /*e850*/  ISETP.GE.AND P4, PT, R2, R239, PT ;  /* 0x000000ef0200720c */ /* 0x000fe40003f86270 */
[----:B------:R-:W-:Y:S01]  /*e860*/  FSEL R14, R14, -INF , !P5 ;  /* 0xff8000000e0e7808 */ /* 0x000fe20006800000 */
[----:B------:R-:W-:Y:S01]  /*e870*/  FMUL.FTZ R5, R98, UR20 ;  /* 0x0000001462057c20 */ /* 0x000fe20008410000 */
[----:B------:R3:W5:Y:S01]  /*e880*/  LDL.LU R139, [R1+0xec] ;  /* 0x0000ec00018b7983 */ /* 0x0007620000300800 */
[----:B-1----:R-:W-:Y:S01]  /*e890*/  FMUL.FTZ R3, R138, UR20 ;  /* 0x000000148a037c20 */ /* 0x002fe20008410000 */
[C---:B------:R-:W-:Y:S02]  /*e8a0*/  ISETP.GE.AND P2, PT, R2.reuse, R238, PT ;  /* 0x000000ee0200720c */ /* 0x040fe40003f46270 */
[----:B--2---:R-:W-:Y:S01]  /*e8b0*/  FSEL R78, R13, -INF , !P6 ;  /* 0xff8000000d4e7808 */ /* 0x004fe20007000000 */
[----:B------:R1:W-:Y:S01]  /*e8c0*/  MUFU.TANH R11, R3 ;  /* 0x00000003000b7308 */ /* 0x0003e20000002400 */
[C---:B------:R-:W-:Y:S01]  /*e8d0*/  ISETP.LT.OR P4, PT, R2.reuse, R235, P4 ;  /* 0x000000eb0200720c */ /* 0x040fe20002781670 */
[----:B------:R3:W5:Y:S01]  /*e8e0*/  LDL.LU R138, [R1+0xe8] ;  /* 0x0000e800018a7983 */ /* 0x0007620000300800 */
[----:B------:R-:W-:-:S02]  /*e8f0*/  ISETP.LT.OR P1, PT, R2, R237, P1 ;  /* 0x000000ed0200720c */ /* 0x000fc40000f21670 */
[----:B------:R-:W-:Y:S01]  /*e900*/  ISETP.LT.OR P2, PT, R2, R234, P2 ;  /* 0x000000ea0200720c */ /* 0x000fe20001741670 */
[----:B------:R-:W-:Y:S01]  /*e910*/  FMUL.FTZ R2, R97, UR20 ;  /* 0x0000001461027c20 */ /* 0x000fe20008410000 */
[----:B------:R-:W-:Y:S01]  /*e920*/  FSEL R120, R18, -INF , !P3 ;  /* 0xff80000012787808 */ /* 0x000fe20005800000 */
[----:B------:R-:W-:Y:S01]  /*e930*/  MUFU.TANH R10, R5 ;  /* 0x00000005000a7308 */ /* 0x000fe20000002400 */
[----:B-1----:R-:W-:-:S07]  /*e940*/  FMUL.FTZ R3, R96, UR20 ;  /* 0x0000001460037c20 */ /* 0x002fce0008410000 */
[----:B------:R1:W-:Y:S08]  /*e950*/  MUFU.TANH R12, R2 ;  /* 0x00000002000c7308 */ /* 0x0003f00000002400 */
[----:B------:R2:W3:Y:S01]  /*e960*/  MUFU.TANH R8, R3 ;  /* 0x0000000300087308 */ /* 0x0004e20000002400 */
[----:B------:R-:W-:Y:S01]  /*e970*/  FSEL R80, R9, -INF , !P4 ;  /* 0xff80000009507808 */ /* 0x000fe20006000000 */
[----:B-1----:R-:W-:-:S05]  /*e980*/  VIADD R2, R0, 0x61 ;  /* 0x0000006100027836 */ /* 0x002fca0000000000 */
[C---:B------:R-:W-:Y:S02]  /*e990*/  ISETP.GE.AND P0, PT, R2.reuse, R241, PT ;  /* 0x000000f10200720c */ /* 0x040fe40003f06270 */
[C---:B------:R-:W-:Y:S01]  /*e9a0*/  ISETP.GE.AND P3, PT, R2.reuse, R239, PT ;  /* 0x000000ef0200720c */ /* 0x040fe20003f66270 */
[----:B--2---:R-:W-:Y:S01]  /*e9b0*/  FMUL.FTZ R3, R99, UR20 ;  /* 0x0000001463037c20 */ /* 0x004fe20008410000 */
[C---:B------:R-:W-:Y:S02]  /*e9c0*/  ISETP.GE.AND P5, PT, R2.reuse, R240, PT ;  /* 0x000000f00200720c */ /* 0x040fe40003fa6270 */
[C---:B------:R-:W-:Y:S01]  /*e9d0*/  ISETP.GE.AND P6, PT, R2.reuse, R238, PT ;  /* 0x000000ee0200720c */ /* 0x040fe20003fc6270 */
[----:B------:R1:W-:Y:S01]  /*e9e0*/  MUFU.TANH R13, R3 ;  /* 0x00000003000d7308 */ /* 0x0003e20000002400 */
[C---:B------:R-:W-:Y:S02]  /*e9f0*/  ISETP.LT.OR P0, PT, R2.reuse, R236, P0 ;  /* 0x000000ec0200720c */ /* 0x040fe40000701670 */
[----:B------:R-:W-:-:S02]  /*ea00*/  ISETP.LT.OR P3, PT, R2, R235, P3 ;  /* 0x000000eb0200720c */ /* 0x000fc40001f61670 */
[C---:B------:R-:W-:Y:S02]  /*ea10*/  ISETP.LT.OR P5, PT, R2.reuse, R237, P5 ;  /* 0x000000ed0200720c */ /* 0x040fe40002fa1670 */
[----:B------:R-:W-:Y:S01]  /*ea20*/  ISETP.LT.OR P6, PT, R2, R234, P6 ;  /* 0x000000ea0200720c */ /* 0x000fe200037c1670 */
[----:B-1----:R-:W-:Y:S01]  /*ea30*/  FMUL.FTZ R3, R137, UR20 ;  /* 0x0000001489037c20 */ /* 0x002fe20008410000 */
[----:B------:R-:W-:Y:S01]  /*ea40*/  VIADD R2, R0, 0x68 ;  /* 0x0000006800027836 */ /* 0x000fe20000000000 */
[----:B----4-:R-:W-:Y:S02]  /*ea50*/  FSEL R247, R4, -INF , !P2 ;  /* 0xff80000004f77808 */ /* 0x010fe40005000000 */
[----:B------:R-:W-:Y:S01]  /*ea60*/  FSEL R119, R6, -INF , !P1 ;  /* 0xff80000006777808 */ /* 0x000fe20004800000 */
[----:B------:R1:W2:Y:S01]  /*ea70*/  MUFU.TANH R7, R3 ;  /* 0x0000000300077308 */ /* 0x0002a20000002400 */
[----:B------:R-:W-:Y:S01]  /*ea80*/  ISETP.GE.AND P4, PT, R2, R241, PT ;  /* 0x000000f10200720c */ /* 0x000fe20003f86270 */
[----:B------:R-:W-:Y:S01]  /*ea90*/  FMUL.FTZ R4, R89, UR20 ;  /* 0x0000001459047c20 */ /* 0x000fe20008410000 */
[----:B------:R-:W-:Y:S01]  /*eaa0*/  FSEL R67, R17, -INF , !P0 ;  /* 0xff80000011437808 */ /* 0x000fe20004000000 */
[----:B------:R-:W-:Y:S01]  /*eab0*/  FMUL.FTZ R5, R76, UR20 ;  /* 0x000000144c057c20 */ /* 0x000fe20008410000 */
[----:B------:R4:W5:Y:S01]  /*eac0*/  LDL.LU R137, [R1+0xe4] ;  /* 0x0000e40001897983 */ /* 0x0009620000300800 */
[----:B------:R-:W-:-:S02]  /*ead0*/  ISETP.GE.AND P2, PT, R2, R240, PT ;  /* 0x000000f00200720c */ /* 0x000fc40003f46270 */
[----:B------:R-:W-:Y:S01]  /*eae0*/  ISETP.GE.AND P1, PT, R2, R239, PT ;  /* 0x000000ef0200720c */ /* 0x000fe20003f26270 */
[----:B-1----:R-:W-:Y:S01]  /*eaf0*/  FMUL.FTZ R3, R136, UR20 ;  /* 0x0000001488037c20 */ /* 0x002fe20008410000 */
[C---:B------:R-:W-:Y:S01]  /*eb00*/  ISETP.LT.OR P4, PT, R2.reuse, R236, P4 ;  /* 0x000000ec0200720c */ /* 0x040fe20002781670 */
[----:B------:R-:W-:Y:S01]  /*eb10*/  MUFU.TANH R6, R4 ;  /* 0x0000000400067308 */ /* 0x000fe20000002400 */
[C---:B------:R-:W-:Y:S01]  /*eb20*/  ISETP.GE.AND P0, PT, R2.reuse, R238, PT ;  /* 0x000000ee0200720c */ /* 0x040fe20003f06270 */
[----:B------:R-:W-:Y:S01]  /*eb30*/  IMAD.MOV.U32 R76, RZ, RZ, R66 ;  /* 0x000000ffff4c7224 */ /* 0x000fe200078e0042 */
[C---:B------:R-:W-:Y:S01]  /*eb40*/  ISETP.LT.OR P2, PT, R2.reuse, R237, P2 ;  /* 0x000000ed0200720c */ /* 0x040fe20001741670 */
[----:B------:R4:W5:Y:S01]  /*eb50*/  LDL.LU R136, [R1+0xe0] ;  /* 0x0000e00001887983 */ /* 0x0009620000300800 */
[----:B------:R-:W-:-:S03]  /*eb60*/  ISETP.LT.OR P1, PT, R2, R235, P1 ;  /* 0x000000eb0200720c */ /* 0x000fc60000f21670 */
[----:B------:R1:W-:Y:S01]  /*eb70*/  MUFU.TANH R9, R3 ;  /* 0x0000000300097308 */ /* 0x0003e20000002400 */
[----:B---3--:R-:W-:Y:S02]  /*eb80*/  FSEL R30, R8, -INF , !P4 ;  /* 0xff800000081e7808 */ /* 0x008fe40006000000 */
[----:B------:R-:W-:Y:S01]  /*eb90*/  ISETP.LT.OR P0, PT, R2, R234, P0 ;  /* 0x000000ea0200720c */ /* 0x000fe20000701670 */
[----:B-1----:R-:W-:Y:S01]  /*eba0*/  FMUL.FTZ R3, R70, UR20 ;  /* 0x0000001446037c20 */ /* 0x002fe20008410000 */
[----:B------:R-:W-:Y:S01]  /*ebb0*/  FMUL.FTZ R4, R64, UR20 ;  /* 0x0000001440047c20 */ /* 0x000fe20008410000 */
[----:B------:R-:W-:Y:S01]  /*ebc0*/  IMAD.MOV.U32 R66, RZ, RZ, R81 ;  /* 0x000000ffff427224 */ /* 0x000fe200078e0051 */
[----:B------:R4:W5:Y:S01]  /*ebd0*/  LDL.LU R70, [R1+0xdc] ;  /* 0x0000dc0001467983 */ /* 0x0009620000300800 */
[----:B--2---:R-:W-:Y:S01]  /*ebe0*/  FSEL R81, R7, -INF , !P2 ;  /* 0xff80000007517808 */ /* 0x004fe20005000000 */
[----:B------:R1:W-:Y:S01]  /*ebf0*/  MUFU.TANH R8, R4 ;  /* 0x0000000400087308 */ /* 0x0003e20000002400 */
[----:B------:R-:W-:Y:S01]  /*ec00*/  VIADD R2, R0, 0x69 ;  /* 0x0000006900027836 */ /* 0x000fe20000000000 */
[----:B------:R-:W-:Y:S01]  /*ec10*/  FSEL R77, R16, -INF , !P3 ;  /* 0xff800000104d7808 */ /* 0x000fe20005800000 */
[----:B------:R-:W-:Y:S01]  /*ec20*/  IMAD.MOV.U32 R63, RZ, RZ, R65 ;  /* 0x000000ffff3f7224 */ /* 0x000fe200078e0041 */
[----:B------:R-:W-:-:S02]  /*ec30*/  FSEL R89, R15, -INF , !P5 ;  /* 0xff8000000f597808 */ /* 0x000fc40006800000 */
[----:B------:R-:W-:Y:S02]  /*ec40*/  FSEL R245, R11, -INF , !P6 ;  /* 0xff8000000bf57808 */ /* 0x000fe40007000000 */
[----:B------:R-:W2:Y:S01]  /*ec50*/  MUFU.TANH R3, R3 ;  /* 0x0000000300037308 */ /* 0x000ea20000002400 */
[C---:B------:R-:W-:Y:S02]  /*ec60*/  ISETP.GE.AND P3, PT, R2.reuse, R241, PT ;  /* 0x000000f10200720c */ /* 0x040fe40003f66270 */
[C---:B------:R-:W-:Y:S02]  /*ec70*/  ISETP.GE.AND P5, PT, R2.reuse, R239, PT ;  /* 0x000000ef0200720c */ /* 0x040fe40003fa6270 */
[C---:B------:R-:W-:Y:S02]  /*ec80*/  ISETP.GE.AND P6, PT, R2.reuse, R240, PT ;  /* 0x000000f00200720c */ /* 0x040fe40003fc6270 */
[C---:B------:R-:W-:Y:S01]  /*ec90*/  ISETP.GE.AND P4, PT, R2.reuse, R238, PT ;  /* 0x000000ee0200720c */ /* 0x040fe20003f86270 */
[----:B------:R-:W3:Y:S01]  /*eca0*/  MUFU.TANH R5, R5 ;  /* 0x0000000500057308 */ /* 0x000ee20000002400 */
[----:B-1----:R-:W-:Y:S01]  /*ecb0*/  FMUL.FTZ R4, R203, UR20 ;  /* 0x00000014cb047c20 */ /* 0x002fe20008410000 */
[----:B------:R-:W-:-:S02]  /*ecc0*/  ISETP.LT.OR P3, PT, R2, R236, P3 ;  /* 0x000000ec0200720c */ /* 0x000fc40001f61670 */
[C---:B------:R-:W-:Y:S02]  /*ecd0*/  ISETP.LT.OR P5, PT, R2.reuse, R235, P5 ;  /* 0x000000eb0200720c */ /* 0x040fe40002fa1670 */
[C---:B------:R-:W-:Y:S02]  /*ece0*/  ISETP.LT.OR P6, PT, R2.reuse, R237, P6 ;  /* 0x000000ed0200720c */ /* 0x040fe400037c1670 */
[----:B------:R1:W-:Y:S01]  /*ecf0*/  MUFU.TANH R7, R4 ;  /* 0x0000000400077308 */ /* 0x0003e20000002400 */
[----:B--2---:R-:W-:Y:S01]  /*ed00*/  FSEL R215, R3, -INF , !P0 ;  /* 0xff80000003d77808 */ /* 0x004fe20004000000 */
[----:B------:R-:W-:Y:S01]  /*ed10*/  FMUL.FTZ R3, R69, UR20 ;  /* 0x0000001445037c20 */ /* 0x000fe20008410000 */
[----:B------:R-:W-:Y:S01]  /*ed20*/  ISETP.LT.OR P4, PT, R2, R234, P4 ;  /* 0x000000ea0200720c */ /* 0x000fe20002781670 */
[----:B------:R4:W5:Y:S01]  /*ed30*/  LDL.LU R69, [R1+0xd8] ;  /* 0x0000d80001457983 */ /* 0x0009620000300800 */
[----:B------:R-:W-:Y:S01]  /*ed40*/  VIADD R2, R0, 0x70 ;  /* 0x0000007000027836 */ /* 0x000fe20000000000 */
[----:B------:R-:W-:-:S02]  /*ed50*/  FSEL R65, R10, -INF , !P1 ;  /* 0xff8000000a417808 */ /* 0x000fc40004800000 */
[----:B------:R-:W-:Y:S01]  /*ed60*/  FSEL R29, R12, -INF , !P3 ;  /* 0xff8000000c1d7808 */ /* 0x000fe20005800000 */
[----:B-1----:R-:W-:Y:S01]  /*ed70*/  FMUL.FTZ R4, R68, UR20 ;  /* 0x0000001444047c20 */ /* 0x002fe20008410000 */
[C---:B------:R-:W-:Y:S01]  /*ed80*/  ISETP.GE.AND P2, PT, R2.reuse, R239, PT ;  /* 0x000000ef0200720c */ /* 0x040fe20003f46270 */
[----:B------:R4:W5:Y:S01]  /*ed90*/  LDL.LU R68, [R1+0xd4] ;  /* 0x0000d40001447983 */ /* 0x0009620000300800 */
[----:B------:R-:W1:Y:S01]  /*eda0*/  MUFU.TANH R3, R3 ;  /* 0x0000000300037308 */ /* 0x000e620000002400 */
[C---:B------:R-:W-:Y:S02]  /*edb0*/  ISETP.GE.AND P1, PT, R2.reuse, R241, PT ;  /* 0x000000f10200720c */ /* 0x040fe40003f26270 */
[C---:B------:R-:W-:Y:S02]  /*edc0*/  ISETP.LT.OR P2, PT, R2.reuse, R235, P2 ;  /* 0x000000eb0200720c */ /* 0x040fe40001741670 */
[C---:B------:R-:W-:Y:S02]  /*edd0*/  ISETP.GE.AND P0, PT, R2.reuse, R240, PT ;  /* 0x000000f00200720c */ /* 0x040fe40003f06270 */
[----:B------:R-:W-:-:S02]  /*ede0*/  ISETP.GE.AND P3, PT, R2, R238, PT ;  /* 0x000000ee0200720c */ /* 0x000fc40003f66270 */
[C---:B------:R-:W-:Y:S02]  /*edf0*/  ISETP.LT.OR P1, PT, R2.reuse, R236, P1 ;  /* 0x000000ec0200720c */ /* 0x040fe40000f21670 */
[----:B---3--:R-:W-:Y:S01]  /*ee00*/  FSEL R28, R5, -INF , !P2 ;  /* 0xff800000051c7808 */ /* 0x008fe20005000000 */
[----:B------:R-:W-:Y:S01]  /*ee10*/  FMUL.FTZ R5, R63, UR20 ;  /* 0x000000143f057c20 */ /* 0x000fe20008410000 */
[C---:B------:R-:W-:Y:S02]  /*ee20*/  ISETP.LT.OR P0, PT, R2.reuse, R237, P0 ;  /* 0x000000ed0200720c */ /* 0x040fe40000701670 */
[----:B------:R-:W-:Y:S01]  /*ee30*/  ISETP.LT.OR P3, PT, R2, R234, P3 ;  /* 0x000000ea0200720c */ /* 0x000fe20001f61670 */
[----:B------:R-:W-:Y:S01]  /*ee40*/  VIADD R2, R0, 0x71 ;  /* 0x0000007100027836 */ /* 0x000fe20000000000 */
[----:B------:R-:W-:Y:S01]  /*ee50*/  FSEL R27, R6, -INF , !P1 ;  /* 0xff800000061b7808 */ /* 0x000fe20004800000 */
[----:B------:R-:W-:Y:S01]  /*ee60*/  IMAD.MOV.U32 R203, RZ, RZ, R79 ;  /* 0x000000ffffcb7224 */ /* 0x000fe200078e004f */
[----:B------:R-:W2:Y:S01]  /*ee70*/  MUFU.TANH R4, R4 ;  /* 0x0000000400047308 */ /* 0x000ea20000002400 */
[----:B------:R-:W-:-:S02]  /*ee80*/  FSEL R64, R13, -INF , !P5 ;  /* 0xff8000000d407808 */ /* 0x000fc40006800000 */
[----:B------:R-:W-:Y:S02]  /*ee90*/  FSEL R79, R9, -INF , !P6 ;  /* 0xff800000094f7808 */ /* 0x000fe40007000000 */
[----:B------:R-:W-:-:S03]  /*eea0*/  ISETP.GE.AND P5, PT, R2, R241, PT ;  /* 0x000000f10200720c */ /* 0x000fc60003fa6270 */
[----:B------:R3:W4:Y:S01]  /*eeb0*/  MUFU.TANH R6, R5 ;  /* 0x0000000500067308 */ /* 0x0007220000002400 */
[C---:B------:R-:W-:Y:S02]  /*eec0*/  ISETP.GE.AND P6, PT, R2.reuse, R239, PT ;  /* 0x000000ef0200720c */ /* 0x040fe40003fc6270 */
[C---:B------:R-:W-:Y:S02]  /*eed0*/  ISETP.GE.AND P1, PT, R2.reuse, R240, PT ;  /* 0x000000f00200720c */ /* 0x040fe40003f26270 */
[C---:B------:R-:W-:Y:S02]  /*eee0*/  ISETP.GE.AND P2, PT, R2.reuse, R238, PT ;  /* 0x000000ee0200720c */ /* 0x040fe40003f46270 */
[C---:B------:R-:W-:Y:S02]  /*eef0*/  ISETP.LT.OR P5, PT, R2.reuse, R236, P5 ;  /* 0x000000ec0200720c */ /* 0x040fe40002fa1670 */
[C---:B------:R-:W-:Y:S02]  /*ef00*/  ISETP.LT.OR P6, PT, R2.reuse, R235, P6 ;  /* 0x000000eb0200720c */ /* 0x040fe400037c1670 */
[----:B------:R-:W-:Y:S01]  /*ef10*/  ISETP.LT.OR P1, PT, R2, R237, P1 ;  /* 0x000000ed0200720c */ /* 0x000fe20000f21670 */
[----:B---3--:R-:W-:Y:S01]  /*ef20*/  FMUL.FTZ R5, R76, UR20 ;  /* 0x000000144c057c20 */ /* 0x008fe20008410000 */
[----:B-1----:R-:W-:-:S02]  /*ef30*/  FSEL R76, R3, -INF , !P0 ;  /* 0xff800000034c7808 */ /* 0x002fc40004000000 */
[----:B------:R-:W-:Y:S01]  /*ef40*/  ISETP.LT.OR P2, PT, R2, R234, P2 ;  /* 0x000000ea0200720c */ /* 0x000fe20001741670 */
[----:B------:R1:W-:Y:S01]  /*ef50*/  MUFU.TANH R3, R5 ;  /* 0x0000000500037308 */ /* 0x0003e20000002400 */
[----:B------:R-:W-:-:S05]  /*ef60*/  VIADD R2, R0, 0x78 ;  /* 0x0000007800027836 */ /* 0x000fca0000000000 */
[----:B------:R-:W-:Y:S01]  /*ef70*/  ISETP.GE.AND P0, PT, R2, R241, PT ;  /* 0x000000f10200720c */ /* 0x000fe20003f06270 */
[----:B------:R-:W-:Y:S02]  /*ef80*/  VIADD R0, R0, 0x79 ;  /* 0x0000007900007836 */ /* 0x000fe40000000000 */
[----:B-1----:R-:W-:Y:S01]  /*ef90*/  FMUL.FTZ R5, R66, UR20 ;  /* 0x0000001442057c20 */ /* 0x002fe20008410000 */
[----:B------:R-:W-:-:S05]  /*efa0*/  ISETP.LT.OR P0, PT, R2, R236, P0 ;  /* 0x000000ec0200720c */ /* 0x000fca0000701670 */
[----:B------:R-:W1:Y:S01]  /*efb0*/  MUFU.TANH R5, R5 ;  /* 0x0000000500057308 */ /* 0x000e620000002400 */
[----:B------:R-:W-:Y:S02]  /*efc0*/  FSEL R25, R8, -INF , !P5 ;  /* 0xff80000008197808 */ /* 0x000fe40006800000 */
[----:B------:R-:W-:Y:S02]  /*efd0*/  FSEL R26, R7, -INF , !P6 ;  /* 0xff800000071a7808 */ /* 0x000fe40007000000 */
[----:B--2---:R-:W-:Y:S02]  /*efe0*/  FSEL R66, R4, -INF , !P1 ;  /* 0xff80000004427808 */ /* 0x004fe40004800000 */
[C---:B------:R-:W-:Y:S02]  /*eff0*/  ISETP.GE.AND P5, PT, R2.reuse, R239, PT ;  /* 0x000000ef0200720c */ /* 0x040fe40003fa6270 */
[C---:B------:R-:W-:Y:S02]  /*f000*/  ISETP.GE.AND P6, PT, R2.reuse, R240, PT ;  /* 0x000000f00200720c */ /* 0x040fe40003fc6270 */
[----:B------:R-:W-:-:S02]  /*f010*/  ISETP.GE.AND P1, PT, R2, R238, PT ;  /* 0x000000ee0200720c */ /* 0x000fc40003f26270 */
[----:B----4-:R-:W-:Y:S02]  /*f020*/  FSEL R22, R6, -INF , !P0 ;  /* 0xff80000006167808 */ /* 0x010fe40004000000 */
[----:B------:R-:W-:Y:S02]  /*f030*/  ISETP.GE.AND P0, PT, R0, R241, PT ;  /* 0x000000f10000720c */ /* 0x000fe40003f06270 */
[C---:B------:R-:W-:Y:S02]  /*f040*/  ISETP.LT.OR P5, PT, R2.reuse, R235, P5 ;  /* 0x000000eb0200720c */ /* 0x040fe40002fa1670 */
[C---:B------:R-:W-:Y:S02]  /*f050*/  ISETP.LT.OR P6, PT, R2.reuse, R237, P6 ;  /* 0x000000ed0200720c */ /* 0x040fe400037c1670 */
[----:B------:R-:W-:Y:S01]  /*f060*/  ISETP.LT.OR P1, PT, R2, R234, P1 ;  /* 0x000000ea0200720c */ /* 0x000fe20000f21670 */
[----:B------:R-:W-:Y:S01]  /*f070*/  FMUL.FTZ R2, R203, UR20 ;  /* 0x00000014cb027c20 */ /* 0x000fe20008410000 */
[----:B------:R-:W-:-:S03]  /*f080*/  ISETP.LT.OR P0, PT, R0, R236, P0 ;  /* 0x000000ec0000720c */ /* 0x000fc60000701670 */
[----:B------:R2:W3:Y:S01]  /*f090*/  MUFU.TANH R4, R2 ;  /* 0x0000000200047308 */ /* 0x0004e20000002400 */
[----:B-1----:R-:W-:Y:S02]  /*f0a0*/  FSEL R21, R5, -INF , !P0 ;  /* 0xff80000005157808 */ /* 0x002fe40004000000 */
[----:B------:R-:W-:Y:S02]  /*f0b0*/  PLOP3.LUT P0, PT, PT, PT, UP0, 0x80, 0x0 ;  /* 0x000000000000781c */ /* 0x000fe40003f0f008 */
[----:B------:R-:W-:Y:S02]  /*f0c0*/  FSEL R24, R3, -INF , !P5 ;  /* 0xff80000003187808 */ /* 0x000fe40006800000 */
[----:B------:R-:W-:Y:S02]  /*f0d0*/  ISETP.GE.AND P5, PT, R0, R239, PT ;  /* 0x000000ef0000720c */ /* 0x000fe40003fa6270 */
[----:B--2---:R-:W-:-:S04]  /*f0e0*/  FMNMX.FTZ R2, R71, R36, !PT ;  /* 0x0000002447027209 */ /* 0x004fc80007810000 */
[----:B------:R-:W-:-:S04]  /*f0f0*/  FMNMX.FTZ R2, R40, R2, !PT ;  /* 0x0000000228027209 */ /* 0x000fc80007810000 */
[----:B------:R-:W-:Y:S02]  /*f100*/  FMNMX.FTZ R2, R38, R2, !PT ;  /* 0x0000000226027209 */ /* 0x000fe40007810000 */
[----:B------:R-:W-:Y:S02]  /*f110*/  ISETP.LT.OR P5, PT, R0, R235, P5 ;  /* 0x000000eb0000720c */ /* 0x000fe40002fa1670 */
[----:B------:R-:W-:Y:S02]  /*f120*/  FMNMX.FTZ R2, R37, R2, !PT ;  /* 0x0000000225027209 */ /* 0x000fe40007810000 */
[----:B---3--:R-:W-:Y:S02]  /*f130*/  FSEL R23, R4, -INF , !P5 ;  /* 0xff80000004177808 */ /* 0x008fe40006800000 */
[----:B------:R-:W-:Y:S02]  /*f140*/  ISETP.GE.AND P5, PT, R0, R240, PT ;  /* 0x000000f00000720c */ /* 0x000fe40003fa6270 */
[----:B------:R-:W-:Y:S01]  /*f150*/  FMNMX.FTZ R5, R201, R2, !PT ;  /* 0x00000002c9057209 */ /* 0x000fe20007810000 */
[----:B------:R-:W-:Y:S10]  /*f160*/  @!P0 BRA `(.L_x_668) ;  /* 0x0000000000b08947 */ /* 0x000ff40003800000 */
        /* <DEDUP_REMOVED lines=44> */
.L_x_668:
[----:B------:R-:W2:Y:S04]  /*f430*/  LDL.LU R63, [R1+0x1c] ;  /* 0x00001c00013f7983 */ /* 0x000ea80000300800 */
        /* <DEDUP_REMOVED lines=14> */
[----:B------:R-:W4:Y:S04]  /*f520*/  LDL.LU R15, [R1+0x18] ;  /* 0x00001800010f7983 */ /* 0x000f280000300800 */
[----:B------:R3:W-:Y:S04]  /*f530*/  STL [R1+0xd8], R220 ;  /* 0x0000d8dc01007387 */ /* 0x0007e80000100800 */
[----:B------:R-:W4:Y:S01]  /*f540*/  LDL.LU R35, [R1+0x3c] ;  /* 0x00003c0001237983 */ /* 0x000f220000300800 */
[----:B------:R-:W-:-:S02]  /*f550*/  ISETP.GE.AND P0, PT, R0, R238, PT ;  /* 0x000000ee0000720c */ /* 0x000fc40003f06270 */
[----:B-1----:R-:W-:Y:S01]  /*f560*/  FMNMX.FTZ R2, R86, R5, !PT ;  /* 0x0000000556027209 */ /* 0x002fe20007810000 */
[----:B------:R-:W-:Y:S01]  /*f570*/  LDSM.16.MT88.4 R16, [R216+0x8000] ;  /* 0x00800000d810783b */ /* 0x000fe20000004200 */
[C---:B------:R-:W-:Y:S02]  /*f580*/  ISETP.LT.OR P5, PT, R0.reuse, R237, P5 ;  /* 0x000000ed0000720c */ /* 0x040fe40002fa1670 */
[----:B------:R-:W-:Y:S02]  /*f590*/  MOV R95, R207 ;  /* 0x000000cf005f7202 */ /* 0x000fe40000000f00 */
[----:B---3--:R-:W-:Y:S02]  /*f5a0*/  MOV R221, R14 ;  /* 0x0000000e00dd7202 */ /* 0x008fe40000000f00 */
[----:B------:R-:W-:Y:S02]  /*f5b0*/  MOV R220, R49 ;  /* 0x0000003100dc7202 */ /* 0x000fe40000000f00 */
[----:B------:R-:W3:Y:S04]  /*f5c0*/  LDL.LU R49, [R1+0x4c] ;  /* 0x00004c0001317983 */ /* 0x000ee80000300800 */
        /* <DEDUP_REMOVED lines=8> */
[----:B------:R-:W3:Y:S01]  /*f650*/  LDL.LU R229, [R1+0x40] ;  /* 0x0000400001e57983 */ /* 0x000ee20000300800 */
[----:B------:R-:W-:-:S02]  /*f660*/  ISETP.LT.OR P0, PT, R0, R234, P0 ;  /* 0x000000ea0000720c */ /* 0x000fc40000701670 */
[----:B------:R-:W-:Y:S02]  /*f670*/  FMNMX.FTZ R2, R84, R2, !PT ;  /* 0x0000000254027209 */ /* 0x000fe40007810000 */
[----:B-----5:R-:W-:Y:S02]  /*f680*/  FMNMX.FTZ R0, R70, R39, !PT ;  /* 0x0000002746007209 */ /* 0x020fe40007810000 */
        /* <DEDUP_REMOVED lines=26> */
[----:B------:R-:W-:Y:S02]  /*f830*/  FMNMX.FTZ R3, R25, R3, !PT ;  /* 0x0000000319037209 */ /* 0x000fe40007810000 */
[----:B--2---:R-:W-:-:S04]  /*f840*/  FMNMX.FTZ R0, R63, R0, !PT ;  /* 0x000000003f007209 */ /* 0x004fc80007810000 */
[----:B----4-:R-:W-:-:S04]  /*f850*/  FMNMX.FTZ R0, R15, R0, !PT ;  /* 0x000000000f007209 */ /* 0x010fc80007810000 */
        /* <DEDUP_REMOVED lines=35> */
[----:B---3--:R-:W-:Y:S02]  /*fa90*/  FMNMX.FTZ R3, R230, R3, !PT ;  /* 0x00000003e6037209 */ /* 0x008fe40007810000 */
[----:B------:R-:W-:Y:S02]  /*faa0*/  FMNMX.FTZ R2, R53, R2, !PT ;  /* 0x0000000235027209 */ /* 0x000fe40007810000 */
[----:B------:R-:W-:Y:S01]  /*fab0*/  FMNMX.FTZ R4, R26, R4, !PT ;  /* 0x000000041a047209 */ /* 0x000fe20007810000 */
[----:B------:R-:W-:Y:S01]  /*fac0*/  IMAD.MOV.U32 R14, RZ, RZ, R115 ;  /* 0x000000ffff0e7224 */ /* 0x000fe200078e0073 */
        /* <DEDUP_REMOVED lines=21> */
[----:B------:R-:W-:Y:S01]  /*fc20*/  IMAD.MOV.U32 R224, RZ, RZ, R56 ;  /* 0x000000ffffe07224 */ /* 0x000fe200078e0038 */
[----:B------:R-:W-:-:S02]  /*fc30*/  FMNMX.FTZ R3, R62, R3, !PT ;  /* 0x000000033e037209 */ /* 0x000fc40007810000 */
[----:B------:R-:W-:Y:S02]  /*fc40*/  FMNMX.FTZ R4, R205, R4, !PT ;  /* 0x00000004cd047209 */ /* 0x000fe40007810000 */
[----:B-1----:R-:W-:Y:S02]  /*fc50*/  FMNMX.FTZ R207, R0, R6, !PT ;  /* 0x0000000600cf7209 */ /* 0x002fe40007810000 */
[----:B------:R-:W-:Y:S01]  /*fc60*/  FMNMX.FTZ R0, R224, R3, !PT ;  /* 0x00000003e0007209 */ /* 0x000fe20007810000 */
[----:B------:R-:W-:Y:S01]  /*fc70*/  STL [R1+0xd4], R135 ;  /* 0x0000d48701007387 */ /* 0x000fe20000100800 */
[----:B------:R-:W-:Y:S01]  /*fc80*/  FMNMX.FTZ R3, R204, R4, !PT ;  /* 0x00000004cc037209 */ /* 0x000fe20007810000 */
[----:B------:R-:W-:Y:S02]  /*fc90*/  FMUL.FTZ R4, R7, UR20 ;  /* 0x0000001407047c20 */ /* 0x000fe40008410000 */
[----:B------:R-:W2:Y:S04]  /*fca0*/  LDL.LU R7, [R1+0x88] ;  /* 0x0000880001077983 */ /* 0x000ea80000300800 */
[----:B------:R-:W3:Y:S01]  /*fcb0*/  LDL.LU R10, [R1+0x8c] ;  /* 0x00008c00010a7983 */ /* 0x000ee20000300800 */
[----:B------:R-:W-:-:S03]  /*fcc0*/  MOV R222, R57 ;  /* 0x0000003900de7202 */ /* 0x000fc60000000f00 */
[----:B------:R-:W4:Y:S04]  /*fcd0*/  LDL.LU R59, [R1+0x94] ;  /* 0x00009400013b7983 */ /* 0x000f280000300800 */
[----:B------:R-:W4:Y:S01]  /*fce0*/  LDL.LU R57, [R1+0x98] ;  /* 0x0000980001397983 */ /* 0x000f220000300800 */
[----:B------:R-:W-:Y:S02]  /*fcf0*/  FMNMX.FTZ R0, R220, R0, !PT ;  /* 0x00000000dc007209 */ /* 0x000fe40007810000 */
[----:B------:R-:W-:Y:S01]  /*fd00*/  FMNMX.FTZ R3, R134, R3, !PT ;  /* 0x0000000386037209 */ /* 0x000fe20007810000 */
[----:B------:R-:W1:Y:S01]  /*fd10*/  SHFL.BFLY PT, R5, R2, 0x2, 0x1f ;  /* 0x0c401f0002057f89 */ /* 0x000e6200000e0000 */
[----:B------:R-:W-:Y:S02]  /*fd20*/  FMNMX.FTZ R0, R222, R0, !PT ;  /* 0x00000000de007209 */ /* 0x000fe40007810000 */
[----:B------:R-:W-:-:S02]  /*fd30*/  FMNMX.FTZ R3, R202, R3, !PT ;  /* 0x00000003ca037209 */ /* 0x000fc40007810000 */
[----:B------:R-:W-:Y:S02]  /*fd40*/  FMNMX.FTZ R0, R60, R0, !PT ;  /* 0x000000003c007209 */ /* 0x000fe40007810000 */
[----:B------:R-:W-:Y:S02]  /*fd50*/  FMNMX.FTZ R3, R200, R3, !PT ;  /* 0x00000003c8037209 */ /* 0x000fe40007810000 */
[----:B------:R-:W-:Y:S02]  /*fd60*/  FMNMX.FTZ R0, R55, R0, !PT ;  /* 0x0000000037007209 */ /* 0x000fe40007810000 */
[----:B------:R-:W-:Y:S01]  /*fd70*/  FMNMX.FTZ R3, R121, R3, !PT ;  /* 0x0000000379037209 */ /* 0x000fe20007810000 */
[----:B------:R1:W-:Y:S01]  /*fd80*/  MUFU.TANH R9, R4 ;  /* 0x0000000400097308 */ /* 0x0003e20000002400 */
[----:B------:R-:W-:Y:S02]  /*fd90*/  FMNMX.FTZ R0, R231, R0, !PT ;  /* 0x00000000e7007209 */ /* 0x000fe40007810000 */
[----:B------:R-:W-:-:S02]  /*fda0*/  FMNMX.FTZ R3, R120, R3, !PT ;  /* 0x0000000378037209 */ /* 0x000fc40007810000 */
[----:B------:R-:W-:Y:S02]  /*fdb0*/  FMNMX.FTZ R0, R92, R0, !PT ;  /* 0x000000005c007209 */ /* 0x000fe40007810000 */
[----:B------:R-:W-:Y:S02]  /*fdc0*/  FMNMX.FTZ R3, R119, R3, !PT ;  /* 0x0000000377037209 */ /* 0x000fe40007810000 */
[----:B------:R-:W-:Y:S01]  /*fdd0*/  FMNMX.FTZ R0, R93, R0, !PT ;  /* 0x000000005d007209 */ /* 0x000fe20007810000 */
[----:B-1----:R-:W-:Y:S01]  /*fde0*/  FMUL.FTZ R4, R13, UR20 ;  /* 0x000000140d047c20 */ /* 0x002fe20008410000 */
[----:B------:R-:W-:-:S03]  /*fdf0*/  FMNMX.FTZ R3, R89, R3, !PT ;  /* 0x0000000359037209 */ /* 0x000fc60007810000 */
[----:B------:R1:W1:Y:S01]  /*fe00*/  MUFU.TANH R20, R4 ;  /* 0x0000000400147308 */ /* 0x0002620000002400 */
[----:B------:R-:W-:Y:S02]  /*fe10*/  FMNMX.FTZ R2, R2, R5, !PT ;  /* 0x0000000502027209 */ /* 0x000fe40007810000 */
[----:B------:R-:W-:Y:S02]  /*fe20*/  FMNMX.FTZ R0, R94, R0, !PT ;  /* 0x000000005e007209 */ /* 0x000fe40007810000 */
[----:B------:R-:W-:Y:S02]  /*fe30*/  FMNMX.FTZ R3, R81, R3, !PT ;  /* 0x0000000351037209 */ /* 0x000fe40007810000 */
[----:B------:R-:W-:Y:S01]  /*fe40*/  FMNMX.FTZ R0, R52, R0, !PT ;  /* 0x0000000034007209 */ /* 0x000fe20007810000 */
[----:B-1----:R-:W-:-:S04]  /*fe50*/  FMUL.FTZ R4, R12, UR20 ;  /* 0x000000140c047c20 */ /* 0x002fc80008410000 */
[----:B------:R1:W1:Y:S01]  /*fe60*/  MUFU.TANH R5, R4 ;  /* 0x0000000400057308 */ /* 0x0002620000002400 */
[----:B------:R-:W-:Y:S02]  /*fe70*/  FMNMX.FTZ R3, R79, R3, !PT ;  /* 0x000000034f037209 */ /* 0x000fe40007810000 */
[----:B------:R-:W-:Y:S02]  /*fe80*/  FMNMX.FTZ R0, R221, R0, !PT ;  /* 0x00000000dd007209 */ /* 0x000fe40007810000 */
[----:B------:R-:W-:Y:S02]  /*fe90*/  FMNMX.FTZ R3, R76, R3, !PT ;  /* 0x000000034c037209 */ /* 0x000fe40007810000 */
[----:B------:R-:W-:Y:S01]  /*fea0*/  FMNMX.FTZ R0, R247, R0, !PT ;  /* 0x00000000f7007209 */ /* 0x000fe20007810000 */
[----:B-1----:R-:W-:-:S04]  /*feb0*/  FMUL.FTZ R4, R11, UR20 ;  /* 0x000000140b047c20 */ /* 0x002fc80008410000 */
[----:B------:R1:W1:Y:S01]  /*fec0*/  MUFU.TANH R6, R4 ;  /* 0x0000000400067308 */ /* 0x0002620000002400 */
[----:B------:R-:W-:Y:S02]  /*fed0*/  FSEL R20, R20, -INF , !P6 ;  /* 0xff80000014147808 */ /* 0x000fe40007000000 */
[----:B------:R-:W-:Y:S02]  /*fee0*/  FMNMX.FTZ R3, R66, R3, !PT ;  /* 0x0000000342037209 */ /* 0x000fe40007810000 */
[----:B------:R-:W-:Y:S02]  /*fef0*/  FSEL R56, R5, -INF , !P5 ;  /* 0xff80000005387808 */ /* 0x000fe40006800000 */
[----:B------:R-:W-:Y:S02]  /*ff00*/  FMNMX.FTZ R0, R245, R0, !PT ;  /* 0x00000000f5007209 */ /* 0x000fe40007810000 */
[----:B------:R-:W-:Y:S01]  /*ff10*/  FMNMX.FTZ R5, R20, R3, !PT ;  /* 0x0000000314057209 */ /* 0x000fe20007810000 */
[----:B-1----:R-:W-:-:S04]  /*ff20*/  FMUL.FTZ R4, R8, UR20 ;  /* 0x0000001408047c20 */ /* 0x002fc80008410000 */
[----:B------:R-:W1:Y:S01]  /*ff30*/  MUFU.TANH R8, R4 ;  /* 0x0000000400087308 */ /* 0x000e620000002400 */
[----:B------:R-:W-:Y:S02]  /*ff40*/  FMNMX.FTZ R3, R215, R0, !PT ;  /* 0x00000000d7037209 */ /* 0x000fe40007810000 */
[----:B------:R-:W-:Y:S02]  /*ff50*/  FMNMX.FTZ R0, R56, R5, !PT ;  /* 0x0000000538007209 */ /* 0x000fe40007810000 */
[----:B------:R-:W-:Y:S02]  /*ff60*/  FSEL R117, R6, -INF , !P3 ;  /* 0xff80000006757808 */ /* 0x000fe40005800000 */
[----:B------:R-:W-:Y:S01]  /*ff70*/  FSEL R118, R9, -INF , !P4 ;  /* 0xff80000009767808 */ /* 0x000fe20006000000 */
[----:B------:R-:W1:Y:S03]  /*ff80*/  SHFL.BFLY PT, R6, R0, 0x2, 0x1f ;  /* 0x0c401f0000067f89 */ /* 0x000e6600000e0000 */
[----:B------:R-:W-:-:S02]  /*ff90*/  FMNMX.FTZ R3, R118, R3, !PT ;  /* 0x0000000376037209 */ /* 0x000fc40007810000 */
[----:B-1----:R-:W-:Y:S02]  /*ffa0*/  FSEL R116, R8, -INF , !P2 ;  /* 0xff80000008747808 */ /* 0x002fe40005000000 */
[----:B------:R-:W-:-:S05]  /*ffb0*/  FMNMX.FTZ R0, R0, R6, !PT ;  /* 0x0000000600007209 */ /* 0x000fca0007810000 */
[----:B------:R-:W1:Y:S02]  /*ffc0*/  SHFL.BFLY PT, R8, R0, 0x1, 0x1f ;  /* 0x0c201f0000087f89 */ /* 0x000e6400000e0000 */
[----:B-1----:R-:W-:-:S04]  /*ffd0*/  FMNMX.FTZ R244, R0, R8, !PT ;  /* 0x0000000800f47209 */ /* 0x002fc80007810000 */
[----:B------:R-:W-:Y:S01]  /*ffe0*/  FSETP.NEU.FTZ.AND P2, PT, R244, -INF , PT ;  /* 0xff800000f400780b */ /* 0x000fe20003f5d000 */
[----:B--2---:R-:W-:-:S04]  /*fff0*/  FMUL.FTZ R4, R7, UR20 ;  /* 0x0000001407047c20 */ /* 0x004fc80008410000 */
[----:B------:R3:W1:Y:S02]  /*10000*/  MUFU.TANH R7, R4 ;  /* 0x0000000400077308 */ /* 0x0006640000002400 */
[----:B---3--:R-:W-:-:S06]  /*10010*/  FMUL.FTZ R4, R10, UR20 ;  /* 0x000000140a047c20 */ /* 0x008fcc0008410000 */
[----:B------:R2:W3:Y:S01]  /*10020*/  MUFU.TANH R5, R4 ;  /* 0x0000000400057308 */ /* 0x0004e20000002400 */
[----:B-1----:R-:W-:Y:S02]  /*10030*/  FSEL R115, R7, -INF , !P1 ;  /* 0xff80000007737808 */ /* 0x002fe40004800000 */
[----:B--2---:R-:W-:-:S04]  /*10040*/  FMNMX.FTZ R4, R117, R3, !PT ;  /* 0x0000000375047209 */ /* 0x004fc80007810000 */
[----:B------:R-:W-:Y:S02]  /*10050*/  FMNMX.FTZ R4, R116, R4, !PT ;  /* 0x0000000474047209 */ /* 0x000fe40007810000 */
[----:B---3--:R-:W-:Y:S02]  /*10060*/  FSEL R135, R5, -INF , !P0 ;  /* 0xff80000005877808 */ /* 0x008fe40004000000 */
[----:B------:R-:W-:-:S04]  /*10070*/  FMNMX.FTZ R4, R115, R4, !PT ;  /* 0x0000000473047209 */ /* 0x000fc80007810000 */
[----:B------:R-:W-:Y:S01]  /*10080*/  FMNMX.FTZ R4, R135, R4, !PT ;  /* 0x0000000487047209 */ /* 0x000fe20007810000 */
[----:B------:R-:W1:Y:S04]  /*10090*/  SHFL.BFLY PT, R7, R2, 0x1, 0x1f ;  /* 0x0c201f0002077f89 */ /* 0x000e6800000e0000 */
[----:B------:R-:W2:Y:S01]  /*100a0*/  SHFL.BFLY PT, R6, R4, 0x2, 0x1f ;  /* 0x0c401f0004067f89 */ /* 0x000ea200000e0000 */
[C---:B------:R-:W-:Y:S01]  /*100b0*/  FMUL.FTZ R3, R207.reuse, UR22 ;  /* 0x00000016cf037c20 */ /* 0x040fe20008410000 */
[----:B------:R-:W-:-:S04]  /*100c0*/  FSETP.NEU.FTZ.AND P1, PT, R207, -INF , PT ;  /* 0xff800000cf00780b */ /* 0x000fc80003f3d000 */
[----:B------:R-:W-:-:S05]  /*100d0*/  FSEL R3, R3, RZ, P1 ;  /* 0x000000ff03037208 */ /* 0x000fca0000800000 */
[----:B------:R-:W-:-:S04]  /*100e0*/  FFMA.FTZ R5, R36, UR22, -R3 ;  /* 0x0000001624057c23 */ /* 0x000fc80008010803 */
[----:B------:R3:W-:Y:S01]  /*100f0*/  MUFU.EX2 R12, R5 ;  /* 0x00000005000c7308 */ /* 0x0007e20000000800 */
[----:B-1----:R-:W-:Y:S01]  /*10100*/  FMNMX.FTZ R203, R2, R7, !PT ;  /* 0x0000000702cb7209 */ /* 0x002fe20007810000 */
[----:B------:R-:W-:Y:S01]  /*10110*/  FFMA.FTZ R2, R38, UR22, -R3 ;  /* 0x0000001626027c23 */ /* 0x000fe20008010803 */
[----:B--2---:R-:W-:-:S05]  /*10120*/  FMNMX.FTZ R4, R4, R6, !PT ;  /* 0x0000000604047209 */ /* 0x004fca0007810000 */
[----:B------:R1:W-:Y:S01]  /*10130*/  MUFU.EX2 R33, R2 ;  /* 0x0000000200217308 */ /* 0x0003e20000000800 */
[----:B------:R-:W-:Y:S01]  /*10140*/  FSETP.NEU.FTZ.AND P3, PT, R203, -INF , PT ;  /* 0xff800000cb00780b */ /* 0x000fe20003f7d000 */
[----:B------:R-:W2:Y:S01]  /*10150*/  SHFL.BFLY PT, R6, R4, 0x1, 0x1f ;  /* 0x0c201f0004067f89 */ /* 0x000ea200000e0000 */
[----:B---3--:R-:W-:-:S05]  /*10160*/  FFMA.FTZ R5, R40, UR22, -R3 ;  /* 0x0000001628057c23 */ /* 0x008fca0008010803 */
[----:B------:R3:W-:Y:S01]  /*10170*/  MUFU.EX2 R233, R5 ;  /* 0x0000000500e97308 */ /* 0x0007e20000000800 */
[----:B-1----:R-:W-:-:S05]  /*10180*/  FMUL.FTZ R2, R203, UR22 ;  /* 0x00000016cb027c20 */ /* 0x002fca0008410000 */
[----:B------:R-:W-:Y:S01]  /*10190*/  FSEL R2, R2, RZ, P3 ;  /* 0x000000ff02027208 */ /* 0x000fe20001800000 */
[----:B---3--:R-:W-:-:S04]  /*101a0*/  FFMA.FTZ R5, R37, UR22, -R3 ;  /* 0x0000001625057c23 */ /* 0x008fc80008010803 */
[--C-:B------:R-:W-:Y:S01]  /*101b0*/  FFMA.FTZ R0, R44, UR22, -R2.reuse ;  /* 0x000000162c007c23 */ /* 0x100fe20008010802 */
[----:B------:R1:W-:Y:S08]  /*101c0*/  MUFU.EX2 R228, R5 ;  /* 0x0000000500e47308 */ /* 0x0003f00000000800 */
[----:B------:R3:W4:Y:S01]  /*101d0*/  MUFU.EX2 R10, R0 ;  /* 0x00000000000a7308 */ /* 0x0007220000000800 */
[----:B-1----:R-:W-:-:S07]  /*101e0*/  FFMA.FTZ R5, R39, UR22, -R2 ;  /* 0x0000001627057c23 */ /* 0x002fce0008010802 */
[----:B------:R1:W-:Y:S01]  /*101f0*/  MUFU.EX2 R13, R5 ;  /* 0x00000005000d7308 */ /* 0x0003e20000000800 */
[----:B---3--:R-:W-:-:S07]  /*10200*/  FFMA.FTZ R0, R42, UR22, -R2 ;  /* 0x000000162a007c23 */ /* 0x008fce0008010802 */
[----:B------:R3:W-:Y:S01]  /*10210*/  MUFU.EX2 R39, R0 ;  /* 0x0000000000277308 */ /* 0x0007e20000000800 */
[----:B-1----:R-:W-:Y:S01]  /*10220*/  FMUL.FTZ R5, R244, UR22 ;  /* 0x00000016f4057c20 */ /* 0x002fe20008410000 */
[----:B--2---:R-:W-:-:S04]  /*10230*/  FMNMX.FTZ R201, R4, R6, !PT ;  /* 0x0000000604c97209 */ /* 0x004fc80007810000 */
[----:B---3--:R-:W-:-:S05]  /*10240*/  FSEL R0, R5, RZ, P2 ;  /* 0x000000ff05007208 */ /* 0x008fca0001000000 */
[----:B------:R-:W-:Y:S01]  /*10250*/  FFMA.FTZ R4, R48, UR22, -R0 ;  /* 0x0000001630047c23 */ /* 0x000fe20008010800 */
[C---:B------:R-:W-:Y:S01]  /*10260*/  FMUL.FTZ R8, R201.reuse, UR22 ;  /* 0x00000016c9087c20 */ /* 0x040fe20008410000 */
[----:B------:R-:W-:Y:S02]  /*10270*/  FSETP.NEU.FTZ.AND P0, PT, R201, -INF , PT ;  /* 0xff800000c900780b */ /* 0x000fe40003f1d000 */
[----:B------:R1:W-:Y:S01]  /*10280*/  MUFU.EX2 R223, R4 ;  /* 0x0000000400df7308 */ /* 0x0003e20000000800 */
[----:B------:R-:W-:Y:S01]  /*10290*/  FFMA.FTZ R5, R41, UR22, -R2 ;  /* 0x0000001629057c23 */ /* 0x000fe20008010802 */
[----:B------:R-:W-:Y:S01]  /*102a0*/  FSEL R8, R8, RZ, P0 ;  /* 0x000000ff08087208 */ /* 0x000fe20000000000 */
[----:B-1----:R-:W-:-:S05]  /*102b0*/  FFMA.FTZ R4, R46, UR22, -R0 ;  /* 0x000000162e047c23 */ /* 0x002fca0008010800 */
[----:B------:R1:W-:Y:S08]  /*102c0*/  MUFU.EX2 R31, R4 ;  /* 0x00000004001f7308 */ /* 0x0003f00000000800 */
[----:B------:R2:W-:Y:S01]  /*102d0*/  MUFU.EX2 R227, R5 ;  /* 0x0000000500e37308 */ /* 0x0005e20000000800 */
[----:B-1----:R-:W-:-:S07]  /*102e0*/  FFMA.FTZ R4, R45, UR22, -R0 ;  /* 0x000000162d047c23 */ /* 0x002fce0008010800 */
[----:B------:R1:W-:Y:S01]  /*102f0*/  MUFU.EX2 R226, R4 ;  /* 0x0000000400e27308 */ /* 0x0003e20000000800 */
[----:B--2---:R-:W-:-:S07]  /*10300*/  FFMA.FTZ R5, R43, UR22, -R0 ;  /* 0x000000162b057c23 */ /* 0x004fce0008010800 */
[----:B------:R2:W-:Y:S01]  /*10310*/  MUFU.EX2 R110, R5 ;  /* 0x00000005006e7308 */ /* 0x0005e20000000800 */
[----:B-1----:R-:W-:-:S07]  /*10320*/  FFMA.FTZ R4, R47, UR22, -R8 ;  /* 0x000000162f047c23 */ /* 0x002fce0008010808 */
[----:B------:R1:W-:Y:S01]  /*10330*/  MUFU.EX2 R109, R4 ;  /* 0x00000004006d7308 */ /* 0x0003e20000000800 */
[----:B--2---:R-:W-:-:S05]  /*10340*/  FSEL R5, R207, RZ, P1 ;  /* 0x000000ffcf057208 */ /* 0x004fca0000800000 */
        /* <DEDUP_REMOVED lines=16> */
[----:B----4-:R-:W-:Y:S01]  /*10450*/  MOV R43, R10 ;  /* 0x0000000a002b7202 */ /* 0x010fe20000000f00 */
[----:B------:R-:W2:Y:S01]  /*10460*/  MUFU.EX2 R4, R4 ;  /* 0x0000000400047308 */ /* 0x000ea20000000800 */
[----:B-1----:R-:W-:-:S07]  /*10470*/  FFMA.FTZ R6, R53, UR22, -R8 ;  /* 0x0000001635067c23 */ /* 0x002fce0008010808 */
[----:B------:R-:W1:Y:S08]  /*10480*/  MUFU.EX2 R10, R7 ;  /* 0x00000007000a7308 */ /* 0x000e700000000800 */
[----:B------:R-:W3:Y:S08]  /*10490*/  MUFU.EX2 R9, R5 ;  /* 0x0000000500097308 */ /* 0x000ef00000000800 */
[----:B------:R4:W4:Y:S01]  /*104a0*/  MUFU.EX2 R225, R6 ;  /* 0x0000000600e17308 */ /* 0x0009220000000800 */
[-C--:B--2---:R-:W-:Y:S01]  /*104b0*/  FFMA.FTZ R235, R59, R4.reuse, R12 ;  /* 0x000000043beb7223 */ /* 0x084fe2000001000c */
        /* <DEDUP_REMOVED lines=16> */
[----:B------:R-:W-:Y:S01]  /*105c0*/  FFMA.FTZ R246, R57, R11, R13 ;  /* 0x0000000b39f67223 */ /* 0x000fe2000001000d */
[----:B------:R-:W-:Y:S01]  /*105d0*/  MOV R37, R15 ;  /* 0x0000000f00257202 */ /* 0x000fe20000000f00 */
[----:B------:R-:W-:Y:S01]  /*105e0*/  IMAD.MOV.U32 R44, RZ, RZ, R14 ;  /* 0x000000ffff2c7224 */ /* 0x000fe200078e000e */
[----:B------:R-:W-:Y:S01]  /*105f0*/  F2FP.BF16.F32.PACK_AB R12, R233, R12 ;  /* 0x0000000ce90c723e */ /* 0x000fe200000010ff */
[----:B------:R-:W-:Y:S01]  /*10600*/  FMUL.FTZ R166, R166, R11 ;  /* 0x0000000ba6a67220 */ /* 0x000fe20000410000 */
[----:B------:R-:W-:Y:S01]  /*10610*/  F2FP.BF16.F32.PACK_AB R13, R43, R13 ;  /* 0x0000000d2b0d723e */ /* 0x000fe200000010ff */
[----:B------:R-:W-:Y:S01]  /*10620*/  FMUL.FTZ R167, R167, R11 ;  /* 0x0000000ba7a77220 */ /* 0x000fe20000410000 */
[----:B------:R-:W-:Y:S01]  /*10630*/  F2FP.BF16.F32.PACK_AB R14, R228, R33 ;  /* 0x00000021e40e723e */ /* 0x000fe200000010ff */
[-C--:B-1----:R-:W-:Y:S01]  /*10640*/  FMUL.FTZ R172, R172, R10.reuse ;  /* 0x0000000aacac7220 */ /* 0x082fe20000410000 */
[----:B------:R-:W-:Y:S01]  /*10650*/  F2FP.BF16.F32.PACK_AB R15, R227, R39 ;  /* 0x00000027e30f723e */ /* 0x000fe200000010ff */
[----:B------:R-:W-:Y:S01]  /*10660*/  FMUL.FTZ R173, R173, R10 ;  /* 0x0000000aadad7220 */ /* 0x000fe20000410000 */
[-C--:B---3--:R-:W-:Y:S01]  /*10670*/  FMUL.FTZ R174, R174, R9.reuse ;  /* 0x00000009aeae7220 */ /* 0x088fe20000410000 */
[----:B------:R-:W-:Y:S01]  /*10680*/  FMUL.FTZ R175, R175, R9 ;  /* 0x00000009afaf7220 */ /* 0x000fe20000410000 */
[----:B------:R-:W-:Y:S01]  /*10690*/  F2FP.BF16.F32.PACK_AB R4, R223, R110 ;  /* 0x0000006edf04723e */ /* 0x000fe200000010ff */
[----:B------:R-:W-:Y:S01]  /*106a0*/  FMUL.FTZ R162, R162, R11 ;  /* 0x0000000ba2a27220 */ /* 0x000fe20000410000 */
[----:B------:R-:W-:Y:S01]  /*106b0*/  F2FP.BF16.F32.PACK_AB R5, R34, R109 ;  /* 0x0000006d2205723e */ /* 0x000fe200000010ff */
[-C--:B------:R-:W-:Y:S01]  /*106c0*/  FMUL.FTZ R168, R168, R10.reuse ;  /* 0x0000000aa8a87220 */ /* 0x080fe20000410000 */
[----:B----4-:R-:W-:Y:S01]  /*106d0*/  F2FP.BF16.F32.PACK_AB R6, R226, R31 ;  /* 0x0000001fe206723e */ /* 0x010fe200000010ff */
[----:B------:R-:W-:Y:S01]  /*106e0*/  FMUL.FTZ R169, R169, R10 ;  /* 0x0000000aa9a97220 */ /* 0x000fe20000410000 */
[----:B------:R-:W-:Y:S01]  /*106f0*/  F2FP.BF16.F32.PACK_AB R7, R225, R32 ;  /* 0x00000020e107723e */ /* 0x000fe200000010ff */
[-C--:B------:R-:W-:Y:S01]  /*10700*/  FMUL.FTZ R170, R170, R9.reuse ;  /* 0x00000009aaaa7220 */ /* 0x080fe20000410000 */
[----:B------:R-:W-:Y:S01]  /*10710*/  FMUL.FTZ R171, R171, R9 ;  /* 0x00000009abab7220 */ /* 0x000fe20000410000 */
[----:B------:R-:W-:Y:S01]  /*10720*/  FMUL.FTZ R163, R163, R11 ;  /* 0x0000000ba3a37220 */ /* 0x000fe20000410000 */
[----:B------:R-:W-:Y:S01]  /*10730*/  MOV R36, R58 ;  /* 0x0000003a00247202 */ /* 0x000fe20000000f00 */
[----:B------:R-:W-:Y:S01]  /*10740*/  IMAD.MOV.U32 R40, RZ, RZ, R56 ;  /* 0x000000ffff287224 */ /* 0x000fe200078e0038 */
[----:B------:R-:W-:Y:S01]  /*10750*/  MOV R38, R55 ;  /* 0x0000003700267202 */ /* 0x000fe20000000f00 */
[----:B------:R-:W-:Y:S01]  /*10760*/  HMMA.16816.F32.BF16 R104, R12, R16, R164 ;  /* 0x000000100c68723c */ /* 0x000fe200000418a4 */
[----:B------:R-:W-:-:S02]  /*10770*/  MOV R42, R52 ;  /* 0x00000034002a7202 */ /* 0x000fc40000000f00 */
[----:B------:R-:W-:-:S03]  /*10780*/  MOV R41, R54 ;  /* 0x0000003600297202 */ /* 0x000fc60000000f00 */
[C---:B------:R-:W-:Y:S06]  /*10790*/  HMMA.16816.F32.BF16 R56, R4.reuse, R16, R172 ;  /* 0x000000100438723c */ /* 0x040fec00000418ac */
[-C--:B------:R-:W-:Y:S06]  /*107a0*/  HMMA.16816.F32.BF16 R52, R4, R18.reuse, R168 ;  /* 0x000000120434723c */ /* 0x080fec00000418a8 */
[C---:B------:R-:W-:Y:S01]  /*107b0*/  HMMA.16816.F32.BF16 R96, R12.reuse, R18, R160 ;  /* 0x000000120c60723c */ /* 0x040fe200000418a0 */
[----:B------:R-:W1:Y:S01]  /*107c0*/  LDSM.16.MT88.4 R16, [R219+0x8000] ;  /* 0x00800000db10783b */ /* 0x000e620000004200 */
[-C--:B------:R-:W-:Y:S01]  /*107d0*/  FMUL.FTZ R158, R158, R11.reuse ;  /* 0x0000000b9e9e7220 */ /* 0x080fe20000410000 */
[----:B------:R-:W-:Y:S01]  /*107e0*/  FMUL.FTZ R159, R159, R11 ;  /* 0x0000000b9f9f7220 */ /* 0x000fe20000410000 */
[-C--:B------:R-:W-:Y:S01]  /*107f0*/  FMUL.FTZ R180, R180, R10.reuse ;  /* 0x0000000ab4b47220 */ /* 0x080fe20000410000 */
[-C--:B------:R-:W-:Y:S01]  /*10800*/  FMUL.FTZ R181, R181, R10.reuse ;  /* 0x0000000ab5b57220 */ /* 0x080fe20000410000 */
[-C--:B------:R-:W-:Y:S01]  /*10810*/  FMUL.FTZ R182, R182, R9.reuse ;  /* 0x00000009b6b67220 */ /* 0x080fe20000410000 */
[-C--:B------:R-:W-:Y:S01]  /*10820*/  FMUL.FTZ R183, R183, R9.reuse ;  /* 0x00000009b7b77220 */ /* 0x080fe20000410000 */
        /* <DEDUP_REMOVED lines=9> */
[----:B-1----:R-:W-:Y:S07]  /*108c0*/  HMMA.16816.F32.BF16 R68, R12, R16, R156 ;  /* 0x000000100c44723c */ /* 0x002fee000004189c */
[----:B------:R-:W-:-:S02]  /*108d0*/  MOV R156, R49 ;  /* 0x00000031009c7202 */ /* 0x000fc40000000f00 */
[C---:B------:R-:W-:Y:S07]  /*108e0*/  HMMA.16816.F32.BF16 R48, R4.reuse, R16, R180 ;  /* 0x000000100430723c */ /* 0x040fee00000418b4 */
[----:B------:R-:W-:Y:S02]  /*108f0*/  MOV R182, R44 ;  /* 0x0000002c00b67202 */ /* 0x000fe40000000f00 */
[----:B------:R-:W-:Y:S07]  /*10900*/  HMMA.16816.F32.BF16 R44, R4, R18, R176 ;  /* 0x00000012042c723c */ /* 0x000fee00000418b0 */
[----:B------:R-:W-:-:S02]  /*10910*/  MOV R176, R73 ;  /* 0x0000004900b07202 */ /* 0x000fc40000000f00 */
[----:B------:R-:W-:Y:S01]  /*10920*/  HMMA.16816.F32.BF16 R72, R12, R18, R152 ;  /* 0x000000120c48723c */ /* 0x000fe20000041898 */
[----:B------:R-:W2:Y:S04]  /*10930*/  LDL.LU R153, [R1+0xb0] ;  /* 0x0000b00001997983 */ /* 0x000ea80000300800 */
[----:B------:R-:W1:Y:S01]  /*10940*/  LDSM.16.MT88.4 R16, [R217+0x8000] ;  /* 0x00800000d910783b */ /* 0x000e620000004200 */
[----:B--2---:R-:W-:-:S03]  /*10950*/  FFMA.FTZ R110, R153, R10, R110 ;  /* 0x0000000a996e7223 */ /* 0x004fc6000001006e */
[----:B------:R-:W2:Y:S01]  /*10960*/  LDL.LU R153, [R1+0xb4] ;  /* 0x0000b40001997983 */ /* 0x000ea20000300800 */
        /* <DEDUP_REMOVED lines=22> */
[----:B-1----:R-:W-:Y:S01]  /*10ad0*/  HMMA.16816.F32.BF16 R40, R4, R16, R184 ;  /* 0x000000100428723c */ /* 0x002fe200000418b8 */
[----:B------:R-:W-:-:S02]  /*10ae0*/  MOV R164, R94 ;  /* 0x0000005e00a47202 */ /* 0x000fc40000000f00 */
[----:B------:R-:W-:Y:S02]  /*10af0*/  MOV R178, R92 ;  /* 0x0000005c00b27202 */ /* 0x000fe40000000f00 */
[----:B------:R-:W-:Y:S01]  /*10b00*/  MOV R160, R87 ;  /* 0x0000005700a07202 */ /* 0x000fe20000000f00 */
[-C--:B------:R-:W-:Y:S01]  /*10b10*/  HMMA.16816.F32.BF16 R36, R4, R18.reuse, R188 ;  /* 0x000000120424723c */ /* 0x080fe200000418bc */
[----:B------:R-:W-:Y:S02]  /*10b20*/  MOV R173, R85 ;  /* 0x0000005500ad7202 */ /* 0x000fe40000000f00 */
[----:B------:R-:W-:Y:S02]  /*10b30*/  MOV R155, R84 ;  /* 0x00000054009b7202 */ /* 0x000fe40000000f00 */
[----:B------:R-:W-:Y:S01]  /*10b40*/  MOV R154, R86 ;  /* 0x00000056009a7202 */ /* 0x000fe20000000f00 */
[C---:B------:R-:W-:Y:S06]  /*10b50*/  HMMA.16816.F32.BF16 R92, R12.reuse, R18, R144 ;  /* 0x000000120c5c723c */ /* 0x040fec0000041890 */
[----:B------:R-:W-:Y:S01]  /*10b60*/  HMMA.16816.F32.BF16 R84, R12, R16, R148 ;  /* 0x000000100c54723c */ /* 0x000fe20000041894 */
[----:B------:R-:W1:Y:S01]  /*10b70*/  LDSM.16.MT88.4 R16, [R218+0x8000] ;  /* 0x00800000da10783b */ /* 0x000e620000004200 */
[----:B--2---:R-:W-:-:S03]  /*10b80*/  FFMA.FTZ R109, R153, R9, R109 ;  /* 0x00000009996d7223 */ /* 0x004fc6000001006d */
[----:B------:R-:W2:Y:S01]  /*10b90*/  LDL.LU R153, [R1+0x24] ;  /* 0x0000240001997983 */ /* 0x000ea20000300800 */
        /* <DEDUP_REMOVED lines=16> */
[----:B-1----:R-:W-:Y:S01]  /*10ca0*/  HMMA.16816.F32.BF16 R32, R4, R18, R196 ;  /* 0x000000120420723c */ /* 0x002fe200000418c4 */
[----:B------:R-:W-:-:S05]  /*10cb0*/  IMAD.MOV.U32 R152, RZ, RZ, R154 ;  /* 0x000000ffff987224 */ /* 0x000fca00078e009a */
[----:B------:R-:W-:Y:S01]  /*10cc0*/  HMMA.16816.F32.BF16 R60, R4, R16, R192 ;  /* 0x00000010043c723c */ /* 0x000fe200000418c0 */
[----:B------:R-:W-:Y:S02]  /*10cd0*/  MOV R154, R176 ;  /* 0x000000b0009a7202 */ /* 0x000fe40000000f00 */
[----:B------:R-:W-:Y:S01]  /*10ce0*/  MOV R176, R178 ;  /* 0x000000b200b07202 */ /* 0x000fe20000000f00 */
[----:B------:R-:W-:Y:S01]  /*10cf0*/  IMAD.MOV.U32 R178, RZ, RZ, R180 ;  /* 0x000000ffffb27224 */ /* 0x000fe200078e00b4 */
[----:B------:R-:W-:Y:S01]  /*10d00*/  MOV R180, R182 ;  /* 0x000000b600b47202 */ /* 0x000fe20000000f00 */
[----:B------:R-:W-:Y:S01]  /*10d10*/  IMAD.MOV.U32 R182, RZ, RZ, R183 ;  /* 0x000000ffffb67224 */ /* 0x000fe200078e00b7 */
[----:B------:R-:W-:Y:S02]  /*10d20*/  MOV R183, R156 ;  /* 0x0000009c00b77202 */ /* 0x000fe40000000f00 */
[----:B------:R-:W-:Y:S01]  /*10d30*/  MOV R156, R158 ;  /* 0x0000009e009c7202 */ /* 0x000fe20000000f00 */
[----:B------:R-:W-:-:S02]  /*10d40*/  IMAD.MOV.U32 R158, RZ, RZ, R235 ;  /* 0x000000ffff9e7224 */ /* 0x000fc400078e00eb */
[--C-:B------:R-:W-:Y:S01]  /*10d50*/  FFMA.FTZ R102, R102, UR22, -R3.reuse ;  /* 0x0000001666667c23 */ /* 0x100fe20008010803 */
[--C-:B------:R-:W-:Y:S01]  /*10d60*/  FFMA.FTZ R101, R101, UR22, -R3.reuse ;  /* 0x0000001665657c23 */ /* 0x100fe20008010803 */
[----:B------:R-:W-:Y:S01]  /*10d70*/  FFMA.FTZ R100, R100, UR22, -R3 ;  /* 0x0000001664647c23 */ /* 0x000fe20008010803 */
[-C--:B------:R-:W-:Y:S01]  /*10d80*/  FMUL.FTZ R142, R142, R11.reuse ;  /* 0x0000000b8e8e7220 */ /* 0x080fe20000410000 */
[-C--:B------:R-:W-:Y:S01]  /*10d90*/  FMUL.FTZ R143, R143, R11.reuse ;  /* 0x0000000b8f8f7220 */ /* 0x080fe20000410000 */
[-C--:B------:R-:W-:Y:S01]  /*10da0*/  FMUL.FTZ R138, R138, R11.reuse ;  /* 0x0000000b8a8a7220 */ /* 0x080fe20000410000 */
[----:B------:R-:W-:Y:S01]  /*10db0*/  FMUL.FTZ R139, R139, R11 ;  /* 0x0000000b8b8b7220 */ /* 0x000fe20000410000 */
[--C-:B------:R-:W-:Y:S01]  /*10dc0*/  FFMA.FTZ R127, R127, UR22, -R2.reuse ;  /* 0x000000167f7f7c23 */ /* 0x100fe20008010802 */
[----:B------:R-:W-:Y:S01]  /*10dd0*/  FFMA.FTZ R126, R126, UR22, -R2 ;  /* 0x000000167e7e7c23 */ /* 0x000fe20008010802 */
[--C-:B------:R-:W-:Y:S01]  /*10de0*/  FFMA.FTZ R10, R250, UR22, -R0.reuse ;  /* 0x00000016fa0a7c23 */ /* 0x100fe20008010800 */
[--C-:B------:R-:W-:Y:S01]  /*10df0*/  FFMA.FTZ R9, R249, UR22, -R0.reuse ;  /* 0x00000016f9097c23 */ /* 0x100fe20008010800 */
[C---:B------:R-:W-:Y:S01]  /*10e00*/  HMMA.16816.F32.BF16 R140, R12.reuse, R16, R140 ;  /* 0x000000100c8c723c */ /* 0x040fe2000004188c */
[--C-:B------:R-:W-:Y:S01]  /*10e10*/  FFMA.FTZ R134, R134, UR22, -R0.reuse ;  /* 0x0000001686867c23 */ /* 0x100fe20008010800 */
[--C-:B------:R-:W-:Y:S01]  /*10e20*/  FFMA.FTZ R202, R202, UR22, -R0.reuse ;  /* 0x00000016caca7c23 */ /* 0x100fe20008010800 */
[----:B------:R-:W-:Y:S01]  /*10e30*/  FFMA.FTZ R200, R200, UR22, -R0 ;  /* 0x00000016c8c87c23 */ /* 0x000fe20008010800 */
[--C-:B------:R-:W-:Y:S01]  /*10e40*/  FFMA.FTZ R118, R118, UR22, -R8.reuse ;  /* 0x0000001676767c23 */ /* 0x100fe20008010808 */
[----:B------:R-:W-:Y:S01]  /*10e50*/  FFMA.FTZ R117, R117, UR22, -R8 ;  /* 0x0000001675757c23 */ /* 0x000fe20008010808 */
[----:B------:R-:W-:Y:S01]  /*10e60*/  HMMA.16816.F32.BF16 R136, R12, R18, R136 ;  /* 0x000000120c88723c */ /* 0x000fe20000041888 */
[----:B------:R-:W-:Y:S01]  /*10e70*/  MOV R249, R173 ;  /* 0x000000ad00f97202 */ /* 0x000fe20000000f00 */
[----:B------:R-:W-:-:S02]  /*10e80*/  IMAD.MOV.U32 R173, RZ, RZ, R220 ;  /* 0x000000ffffad7224 */ /* 0x000fc400078e00dc */
[--C-:B------:R-:W-:Y:S01]  /*10e90*/  FFMA.FTZ R116, R116, UR22, -R8.reuse ;  /* 0x0000001674747c23 */ /* 0x100fe20008010808 */
[----:B------:R-:W-:Y:S01]  /*10ea0*/  MUFU.EX2 R220, R9 ;  /* 0x0000000900dc7308 */ /* 0x000fe20000000800 */
[----:B------:R-:W-:Y:S01]  /*10eb0*/  FFMA.FTZ R115, R115, UR22, -R8 ;  /* 0x0000001673737c23 */ /* 0x000fe20008010808 */
[----:B------:R1:W5:Y:S01]  /*10ec0*/  LDL.LU R235, [R1+0x110] ;  /* 0x0001100001eb7983 */ /* 0x0003620000300800 */
[----:B--2---:R-:W-:Y:S01]  /*10ed0*/  FFMA.FTZ R4, R153, UR22, -R3 ;  /* 0x0000001699047c23 */ /* 0x004fe20008010803 */
[----:B------:R-:W-:Y:S01]  /*10ee0*/  MOV R153, R155 ;  /* 0x0000009b00997202 */ /* 0x000fe20000000f00 */
[----:B------:R-:W-:Y:S01]  /*10ef0*/  IMAD.MOV.U32 R155, RZ, RZ, R177 ;  /* 0x000000ffff9b7224 */ /* 0x000fe200078e00b1 */
[----:B------:R-:W-:Y:S02]  /*10f00*/  MOV R177, R179 ;  /* 0x000000b300b17202 */ /* 0x000fe40000000f00 */
[----:B------:R-:W-:Y:S02]  /*10f10*/  MOV R179, R181 ;  /* 0x000000b500b37202 */ /* 0x000fe40000000f00 */
[----:B------:R2:W-:Y:S02]  /*10f20*/  MUFU.EX2 R181, R4 ;  /* 0x0000000400b57308 */ /* 0x0005e40000000800 */
[----:B--2---:R-:W-:Y:S01]  /*10f30*/  FFMA.FTZ R4, R152, UR22, -R3 ;  /* 0x0000001698047c23 */ /* 0x004fe20008010803 */
[----:B------:R-:W-:-:S02]  /*10f40*/  MOV R152, R153 ;  /* 0x0000009900987202 */ /* 0x000fc40000000f00 */
        /* <DEDUP_REMOVED lines=9> */
[----:B------:R2:W3:Y:S01]  /*10fe0*/  MUFU.EX2 R186, R4 ;  /* 0x0000000400ba7308 */ /* 0x0004e20000000800 */
[----:B------:R-:W-:Y:S01]  /*10ff0*/  MOV R183, R156 ;  /* 0x0000009c00b77202 */ /* 0x000fe20000000f00 */
[----:B------:R-:W-:-:S02]  /*11000*/  IMAD.MOV.U32 R150, RZ, RZ, R153 ;  /* 0x000000ffff967224 */ /* 0x000fc400078e0099 */
        /* <DEDUP_REMOVED lines=8> */
[----:B--2---:R-:W-:Y:S01]  /*11090*/  FFMA.FTZ R4, R152, UR22, -R3 ;  /* 0x0000001698047c23 */ /* 0x004fe20008010803 */
[----:B------:R-:W-:-:S03]  /*110a0*/  MOV R152, R177 ;  /* 0x000000b100987202 */ /* 0x000fc60000000f00 */
[----:B------:R2:W-:Y:S01]  /*110b0*/  MUFU.EX2 R183, R4 ;  /* 0x0000000400b77308 */ /* 0x0005e20000000800 */
[----:B------:R-:W-:Y:S02]  /*110c0*/  MOV R177, R180 ;  /* 0x000000b400b17202 */ /* 0x000fe40000000f00 */
[----:B------:R-:W-:Y:S02]  /*110d0*/  MOV R178, R182 ;  /* 0x000000b600b27202 */ /* 0x000fe40000000f00 */
[----:B------:R-:W-:Y:S02]  /*110e0*/  MOV R182, R158 ;  /* 0x0000009e00b67202 */ /* 0x000fe40000000f00 */
[----:B------:R-:W-:Y:S02]  /*110f0*/  MOV R158, R168 ;  /* 0x000000a8009e7202 */ /* 0x000fe40000000f00 */
[----:B------:R-:W-:Y:S01]  /*11100*/  MOV R180, R156 ;  /* 0x0000009c00b47202 */ /* 0x000fe20000000f00 */
[----:B------:R-:W-:-:S02]  /*11110*/  IMAD.MOV.U32 R187, RZ, RZ, R151 ;  /* 0x000000ffffbb7224 */ /* 0x000fc400078e0097 */
[----:B--2---:R-:W-:Y:S01]  /*11120*/  FFMA.FTZ R4, R252, UR22, -R3 ;  /* 0x00000016fc047c23 */ /* 0x004fe20008010803 */
[----:B------:R-:W-:-:S03]  /*11130*/  MOV R148, R155 ;  /* 0x0000009b00947202 */ /* 0x000fc60000000f00 */
[----:B------:R2:W-:Y:S01]  /*11140*/  MUFU.EX2 R168, R4 ;  /* 0x0000000400a87308 */ /* 0x0005e20000000800 */
[----:B------:R-:W-:Y:S01]  /*11150*/  MOV R151, R178 ;  /* 0x000000b200977202 */ /* 0x000fe20000000f00 */
[----:B------:R-:W-:Y:S01]  /*11160*/  IMAD.MOV.U32 R178, RZ, RZ, R158 ;  /* 0x000000ffffb27224 */ /* 0x000fe200078e009e */
[----:B------:R-:W-:Y:S01]  /*11170*/  MOV R149, R176 ;  /* 0x000000b000957202 */ /* 0x000fe20000000f00 */
[----:B------:R-:W-:Y:S02]  /*11180*/  IMAD.MOV.U32 R176, RZ, RZ, R180 ;  /* 0x000000ffffb07224 */ /* 0x000fe400078e00b4 */
[----:B------:R-:W-:Y:S01]  /*11190*/  IMAD.MOV.U32 R158, RZ, RZ, R170 ;  /* 0x000000ffff9e7224 */ /* 0x000fe200078e00aa */
[----:B------:R-:W-:Y:S02]  /*111a0*/  MOV R147, R148 ;  /* 0x0000009400937202 */ /* 0x000fe40000000f00 */
[----:B------:R-:W-:Y:S01]  /*111b0*/  MOV R189, R151 ;  /* 0x0000009700bd7202 */ /* 0x000fe20000000f00 */
[----:B------:R-:W-:-:S02]  /*111c0*/  IMAD.MOV.U32 R151, RZ, RZ, R167 ;  /* 0x000000ffff977224 */ /* 0x000fc400078e00a7 */
[----:B--2---:R-:W-:Y:S01]  /*111d0*/  FFMA.FTZ R4, R150, UR22, -R2 ;  /* 0x0000001696047c23 */ /* 0x004fe20008010802 */
[----:B------:R-:W-:Y:S01]  /*111e0*/  IMAD.MOV.U32 R150, RZ, RZ, R177 ;  /* 0x000000ffff967224 */ /* 0x000fe200078e00b1 */
[----:B------:R-:W-:Y:S02]  /*111f0*/  MOV R177, R182 ;  /* 0x000000b600b17202 */ /* 0x000fe40000000f00 */
[----:B------:R2:W-:Y:S02]  /*11200*/  MUFU.EX2 R180, R4 ;  /* 0x0000000400b47308 */ /* 0x0005e40000000800 */
[----:B------:R-:W-:Y:S02]  /*11210*/  MOV R191, R150 ;  /* 0x0000009600bf7202 */ /* 0x000fe40000000f00 */
[----:B------:R-:W-:Y:S02]  /*11220*/  MOV R190, R177 ;  /* 0x000000b100be7202 */ /* 0x000fe40000000f00 */
[----:B------:R-:W-:-:S02]  /*11230*/  MOV R150, R160 ;  /* 0x000000a000967202 */ /* 0x000fc40000000f00 */
[----:B------:R-:W-:Y:S01]  /*11240*/  MOV R155, R179 ;  /* 0x000000b3009b7202 */ /* 0x000fe20000000f00 */
[----:B------:R-:W-:Y:S01]  /*11250*/  IMAD.MOV.U32 R148, RZ, RZ, R149 ;  /* 0x000000ffff947224 */ /* 0x000fe200078e0095 */
[----:B------:R-:W-:Y:S01]  /*11260*/  MOV R162, R233 ;  /* 0x000000e900a27202 */ /* 0x000fe20000000f00 */
[----:B------:R-:W-:Y:S01]  /*11270*/  IMAD.MOV.U32 R149, RZ, RZ, R159 ;  /* 0x000000ffff957224 */ /* 0x000fe200078e009f */
[----:B------:R-:W-:Y:S01]  /*11280*/  MOV R192, R190 ;  /* 0x000000be00c07202 */ /* 0x000fe20000000f00 */
[----:B--2---:R-:W-:Y:S01]  /*11290*/  FFMA.FTZ R4, R187, UR22, -R2 ;  /* 0x00000016bb047c23 */ /* 0x004fe20008010802 */
[----:B------:R-:W-:Y:S01]  /*112a0*/  MOV R187, R158 ;  /* 0x0000009e00bb7202 */ /* 0x000fe20000000f00 */
[----:B------:R-:W-:Y:S01]  /*112b0*/  IMAD.MOV.U32 R195, RZ, RZ, R151 ;  /* 0x000000ffffc37224 */ /* 0x000fe200078e0097 */
[----:B------:R-:W-:Y:S01]  /*112c0*/  MOV R194, R150 ;  /* 0x0000009600c27202 */ /* 0x000fe20000000f00 */
[----:B------:R2:W4:Y:S01]  /*112d0*/  MUFU.EX2 R185, R4 ;  /* 0x0000000400b97308 */ /* 0x0005220000000800 */
        /* <DEDUP_REMOVED lines=13> */
[----:B--2---:R-:W-:Y:S01]  /*113b0*/  FFMA.FTZ R4, R147, UR22, -R2 ;  /* 0x0000001693047c23 */ /* 0x004fe20008010802 */
[----:B------:R-:W-:Y:S01]  /*113c0*/  MOV R147, R230 ;  /* 0x000000e600937202 */ /* 0x000fe20000000f00 */
[----:B------:R-:W-:Y:S01]  /*113d0*/  FFMA.FTZ R160, R124, UR22, -R3 ;  /* 0x000000167ca07c23 */ /* 0x000fe20008010803 */
[----:B------:R-:W-:Y:S01]  /*113e0*/  MOV R167, R231 ;  /* 0x000000e700a77202 */ /* 0x000fe20000000f00 */
[----:B------:R2:W-:Y:S01]  /*113f0*/  MUFU.EX2 R187, R4 ;  /* 0x0000000400bb7308 */ /* 0x0005e20000000800 */
[----:B------:R-:W-:Y:S01]  /*11400*/  MOV R199, R147 ;  /* 0x0000009300c77202 */ /* 0x000fe20000000f00 */
[----:B------:R1:W5:Y:S01]  /*11410*/  LDL.LU R233, [R1+0x10c] ;  /* 0x00010c0001e97983 */ /* 0x0003620000300800 */
[----:B------:R-:W-:-:S02]  /*11420*/  MOV R179, R156 ;  /* 0x0000009c00b37202 */ /* 0x000fc40000000f00 */
[----:B------:R-:W-:Y:S02]  /*11430*/  MOV R6, R193 ;  /* 0x000000c100067202 */ /* 0x000fe40000000f00 */
[----:B------:R-:W-:Y:S02]  /*11440*/  MOV R182, R162 ;  /* 0x000000a200b67202 */ /* 0x000fe40000000f00 */
[----:B------:R-:W-:Y:S01]  /*11450*/  MOV R194, R191 ;  /* 0x000000bf00c27202 */ /* 0x000fe20000000f00 */
[----:B--2---:R-:W-:Y:S01]  /*11460*/  FFMA.FTZ R4, R192, UR22, -R2 ;  /* 0x00000016c0047c23 */ /* 0x004fe20008010802 */
[----:B------:R-:W-:Y:S02]  /*11470*/  IMAD.MOV.U32 R192, RZ, RZ, R188 ;  /* 0x000000ffffc07224 */ /* 0x000fe400078e00bc */
[--C-:B------:R-:W-:Y:S01]  /*11480*/  FFMA.FTZ R31, R132, UR22, -R3.reuse ;  /* 0x00000016841f7c23 */ /* 0x100fe20008010803 */
[----:B------:R-:W-:Y:S02]  /*11490*/  IMAD.MOV.U32 R188, RZ, RZ, R148 ;  /* 0x000000ffffbc7224 */ /* 0x000fe400078e0094 */
[----:B------:R-:W-:Y:S01]  /*114a0*/  FFMA.FTZ R148, R30, UR22, -R3 ;  /* 0x000000161e947c23 */ /* 0x000fe20008010803 */
[----:B------:R-:W-:Y:S01]  /*114b0*/  FFMA.FTZ R30, R7, UR22, -R2 ;  /* 0x00000016071e7c23 */ /* 0x000fe20008010802 */
[----:B------:R-:W-:Y:S01]  /*114c0*/  MOV R156, R163 ;  /* 0x000000a3009c7202 */ /* 0x000fe20000000f00 */
[----:B------:R-:W-:Y:S01]  /*114d0*/  IMAD.MOV.U32 R7, RZ, RZ, R196 ;  /* 0x000000ffff077224 */ /* 0x000fe200078e00c4 */
[----:B------:R-:W-:Y:S01]  /*114e0*/  MOV R193, R189 ;  /* 0x000000bd00c17202 */ /* 0x000fe20000000f00 */
[----:B------:R-:W-:Y:S01]  /*114f0*/  IMAD.MOV.U32 R195, RZ, RZ, R145 ;  /* 0x000000ffffc37224 */ /* 0x000fe200078e0091 */
[----:B------:R-:W-:Y:S01]  /*11500*/  MOV R196, R197 ;  /* 0x000000c500c47202 */ /* 0x000fe20000000f00 */
[--C-:B------:R-:W-:Y:S01]  /*11510*/  FFMA.FTZ R159, R123, UR22, -R3.reuse ;  /* 0x000000167b9f7c23 */ /* 0x100fe20008010803 */
[----:B------:R-:W-:Y:S01]  /*11520*/  MOV R197, R199 ;  /* 0x000000c700c57202 */ /* 0x000fe20000000f00 */
[----:B------:R-:W-:Y:S01]  /*11530*/  IMAD.MOV.U32 R199, RZ, RZ, R192 ;  /* 0x000000ffffc77224 */ /* 0x000fe200078e00c0 */
[----:B------:R-:W-:Y:S01]  /*11540*/  MOV R189, R229 ;  /* 0x000000e500bd7202 */ /* 0x000fe20000000f00 */
[----:B------:R-:W-:Y:S01]  /*11550*/  IMAD.MOV.U32 R177, RZ, RZ, R182 ;  /* 0x000000ffffb17224 */ /* 0x000fe200078e00b6 */
[----:B------:R-:W-:Y:S01]  /*11560*/  MOV R176, R156 ;  /* 0x0000009c00b07202 */ /* 0x000fe20000000f00 */
[--C-:B------:R-:W-:Y:S01]  /*11570*/  FFMA.FTZ R158, R114, UR22, -R3.reuse ;  /* 0x00000016729e7c23 */ /* 0x100fe20008010803 */
[----:B------:R-:W-:Y:S01]  /*11580*/  MOV R192, R193 ;  /* 0x000000c100c07202 */ /* 0x000fe20000000f00 */
[--C-:B------:R-:W-:Y:S01]  /*11590*/  FFMA.FTZ R155, R108, UR22, -R3.reuse ;  /* 0x000000166c9b7c23 */ /* 0x100fe20008010803 */
[----:B------:R-:W-:Y:S01]  /*115a0*/  MOV R193, R194 ;  /* 0x000000c200c17202 */ /* 0x000fe20000000f00 */
[----:B------:R-:W-:Y:S01]  /*115b0*/  IMAD.MOV.U32 R194, RZ, RZ, R188 ;  /* 0x000000ffffc27224 */ /* 0x000fe200078e00bc */
[----:B------:R-:W-:Y:S01]  /*115c0*/  MOV R182, R161 ;  /* 0x000000a100b67202 */ /* 0x000fe20000000f00 */
[--C-:B------:R-:W-:Y:S01]  /*115d0*/  FFMA.FTZ R163, R129, UR22, -R3.reuse ;  /* 0x0000001681a37c23 */ /* 0x100fe20008010803 */
        /* <DEDUP_REMOVED lines=15> */
[----:B------:R-:W-:Y:S01]  /*116d0*/  MOV R188, R189 ;  /* 0x000000bd00bc7202 */ /* 0x000fe20000000f00 */
[----:B------:R-:W-:Y:S01]  /*116e0*/  FFMA.FTZ R3, R6, UR22, -R0 ;  /* 0x0000001606037c23 */ /* 0x000fe20008010800 */
[----:B------:R-:W-:Y:S01]  /*116f0*/  MOV R189, R176 ;  /* 0x000000b000bd7202 */ /* 0x000fe20000000f00 */
[----:B------:R-:W-:Y:S01]  /*11700*/  IMAD.MOV.U32 R176, RZ, RZ, R177 ;  /* 0x000000ffffb07224 */ /* 0x000fe200078e00b1 */
[----:B------:R-:W-:Y:S01]  /*11710*/  MOV R177, R178 ;  /* 0x000000b200b17202 */ /* 0x000fe20000000f00 */
[--C-:B------:R-:W-:Y:S01]  /*11720*/  FFMA.FTZ R124, R131, UR22, -R2.reuse ;  /* 0x00000016837c7c23 */ /* 0x100fe20008010802 */
[----:B------:R-:W-:Y:S01]  /*11730*/  MOV R178, R179 ;  /* 0x000000b300b27202 */ /* 0x000fe20000000f00 */
[----:B------:R-:W-:Y:S01]  /*11740*/  MUFU.EX2 R127, R127 ;  /* 0x0000007f007f7308 */ /* 0x000fe20000000800 */
[----:B---3--:R-:W-:Y:S01]  /*11750*/  F2FP.BF16.F32.PACK_AB R12, R186, R181 ;  /* 0x000000b5ba0c723e */ /* 0x008fe200000010ff */
[----:B------:R1:W5:Y:S01]  /*11760*/  LDL.LU R232, [R1+0x108] ;  /* 0x0001080001e87983 */ /* 0x0003620000300800 */
[----:B------:R-:W-:-:S05]  /*11770*/  FFMA.FTZ R29, R248, UR22, -R2 ;  /* 0x00000016f81d7c23 */ /* 0x000fca0008010802 */
[----:B------:R2:W-:Y:S01]  /*11780*/  MUFU.EX2 R179, R3 ;  /* 0x0000000300b37308 */ /* 0x0005e20000000800 */
[--C-:B------:R-:W-:Y:S01]  /*11790*/  FFMA.FTZ R108, R243, UR22, -R2.reuse ;  /* 0x00000016f36c7c23 */ /* 0x100fe20008010802 */
[--C-:B------:R-:W-:Y:S01]  /*117a0*/  FFMA.FTZ R103, R212, UR22, -R2.reuse ;  /* 0x00000016d4677c23 */ /* 0x100fe20008010802 */
[--C-:B------:R-:W-:Y:S01]  /*117b0*/  FFMA.FTZ R129, R210, UR22, -R2.reuse ;  /* 0x00000016d2817c23 */ /* 0x100fe20008010802 */
[--C-:B------:R-:W-:Y:S01]  /*117c0*/  FFMA.FTZ R128, R209, UR22, -R2.reuse ;  /* 0x00000016d1807c23 */ /* 0x100fe20008010802 */
[--C-:B------:R-:W-:Y:S01]  /*117d0*/  FFMA.FTZ R125, R133, UR22, -R2.reuse ;  /* 0x00000016857d7c23 */ /* 0x100fe20008010802 */
[----:B------:R-:W-:Y:S01]  /*117e0*/  FFMA.FTZ R123, R130, UR22, -R2 ;  /* 0x00000016827b7c23 */ /* 0x000fe20008010802 */
[----:B------:R-:W-:Y:S01]  /*117f0*/  MOV R191, R157 ;  /* 0x0000009d00bf7202 */ /* 0x000fe20000000f00 */
[--C-:B------:R-:W-:Y:S01]  /*11800*/  FFMA.FTZ R112, R213, UR22, -R0.reuse ;  /* 0x00000016d5707c23 */ /* 0x100fe20008010800 */
[----:B------:R-:W-:Y:S01]  /*11810*/  MOV R90, R189 ;  /* 0x000000bd005a7202 */ /* 0x000fe20000000f00 */
[--C-:B------:R-:W-:Y:S01]  /*11820*/  FFMA.FTZ R114, R208, UR22, -R0.reuse ;  /* 0x00000016d0727c23 */ /* 0x100fe20008010800 */
[--C-:B------:R-:W-:Y:S01]  /*11830*/  FFMA.FTZ R131, R205, UR22, -R0.reuse ;  /* 0x00000016cd837c23 */ /* 0x100fe20008010800 */
[----:B----4-:R-:W-:Y:S01]  /*11840*/  F2FP.BF16.F32.PACK_AB R13, R185, R180 ;  /* 0x000000b4b90d723e */ /* 0x010fe200000010ff */
[----:B------:R-:W-:Y:S01]  /*11850*/  MUFU.EX2 R126, R126 ;  /* 0x0000007e007e7308 */ /* 0x000fe20000000800 */
[----:B------:R1:W5:Y:S01]  /*11860*/  LDL.LU R231, [R1+0x104] ;  /* 0x0001040001e77983 */ /* 0x0003620000300800 */
[----:B--2---:R-:W-:Y:S01]  /*11870*/  FFMA.FTZ R3, R7, UR22, -R0 ;  /* 0x0000001607037c23 */ /* 0x004fe20008010800 */
[----:B------:R-:W-:Y:S01]  /*11880*/  IMAD.MOV.U32 R7, RZ, RZ, R196 ;  /* 0x000000ffff077224 */ /* 0x000fe200078e00c4 */
[----:B------:R-:W-:Y:S01]  /*11890*/  MOV R196, R197 ;  /* 0x000000c500c47202 */ /* 0x000fe20000000f00 */
[--C-:B------:R-:W-:Y:S01]  /*118a0*/  FFMA.FTZ R133, R122, UR22, -R2.reuse ;  /* 0x000000167a857c23 */ /* 0x100fe20008010802 */
[----:B------:R-:W-:Y:S01]  /*118b0*/  MOV R197, R192 ;  /* 0x000000c000c57202 */ /* 0x000fe20000000f00 */
[----:B------:R-:W-:Y:S01]  /*118c0*/  IMAD.MOV.U32 R192, RZ, RZ, R193 ;  /* 0x000000ffffc07224 */ /* 0x000fe200078e00c1 */
[----:B------:R-:W-:Y:S01]  /*118d0*/  MOV R193, R194 ;  /* 0x000000c200c17202 */ /* 0x000fe20000000f00 */
[----:B------:R-:W-:Y:S01]  /*118e0*/  FFMA.FTZ R209, R64, UR22, -R2 ;  /* 0x0000001640d17c23 */ /* 0x000fe20008010802 */
[----:B------:R-:W-:Y:S01]  /*118f0*/  MOV R194, R188 ;  /* 0x000000bc00c27202 */ /* 0x000fe20000000f00 */
[----:B------:R-:W-:Y:S01]  /*11900*/  IMAD.MOV.U32 R188, RZ, RZ, R176 ;  /* 0x000000ffffbc7224 */ /* 0x000fe200078e00b0 */
[----:B------:R-:W-:Y:S01]  /*11910*/  MOV R176, R177 ;  /* 0x000000b100b07202 */ /* 0x000fe20000000f00 */
[----:B------:R-:W-:Y:S01]  /*11920*/  FFMA.FTZ R210, R28, UR22, -R2 ;  /* 0x000000161cd27c23 */ /* 0x000fe20008010802 */
[----:B------:R-:W-:Y:S01]  /*11930*/  MOV R177, R178 ;  /* 0x000000b200b17202 */ /* 0x000fe20000000f00 */
[----:B------:R-:W-:Y:S01]  /*11940*/  IMAD.MOV.U32 R178, RZ, RZ, R182 ;  /* 0x000000ffffb27224 */ /* 0x000fe200078e00b6 */
[----:B------:R-:W-:Y:S01]  /*11950*/  MOV R11, R196 ;  /* 0x000000c4000b7202 */ /* 0x000fe20000000f00 */
[----:B------:R2:W-:Y:S01]  /*11960*/  MUFU.EX2 R182, R3 ;  /* 0x0000000300b67308 */ /* 0x0005e20000000800 */
[----:B------:R-:W-:Y:S01]  /*11970*/  MOV R16, R197 ;  /* 0x000000c500107202 */ /* 0x000fe20000000f00 */
[----:B------:R-:W-:Y:S01]  /*11980*/  IMAD.MOV.U32 R17, RZ, RZ, R192 ;  /* 0x000000ffff117224 */ /* 0x000fe200078e00c0 */
[----:B------:R-:W-:Y:S01]  /*11990*/  MOV R5, R193 ;  /* 0x000000c100057202 */ /* 0x000fe20000000f00 */
[----:B------:R-:W-:Y:S01]  /*119a0*/  IMAD.MOV.U32 R196, RZ, RZ, R169 ;  /* 0x000000ffffc47224 */ /* 0x000fe200078e00a9 */
[----:B------:R-:W-:Y:S01]  /*119b0*/  MOV R6, R194 ;  /* 0x000000c200067202 */ /* 0x000fe20000000f00 */
[--C-:B------:R-:W-:Y:S01]  /*119c0*/  FFMA.FTZ R212, R26, UR22, -R2.reuse ;  /* 0x000000161ad47c23 */ /* 0x100fe20008010802 */
[----:B------:R-:W-:Y:S01]  /*119d0*/  MOV R197, R172 ;  /* 0x000000ac00c57202 */ /* 0x000fe20000000f00 */
[----:B------:R-:W-:Y:S01]  /*119e0*/  FFMA.FTZ R243, R24, UR22, -R2 ;  /* 0x0000001618f37c23 */ /* 0x000fe20008010802 */
[----:B------:R-:W-:Y:S01]  /*119f0*/  MOV R19, R16 ;  /* 0x0000001000137202 */ /* 0x000fe20000000f00 */
[----:B------:R-:W-:-:S02]  /*11a00*/  IMAD.MOV.U32 R16, RZ, RZ, R5 ;  /* 0x000000ffff107224 */ /* 0x000fc400078e0005 */
[----:B------:R-:W-:Y:S01]  /*11a10*/  FFMA.FTZ R248, R23, UR22, -R2 ;  /* 0x0000001617f87c23 */ /* 0x000fe20008010802 */
[--C-:B------:R-:W-:Y:S01]  /*11a20*/  FFMA.FTZ R130, R204, UR22, -R0.reuse ;  /* 0x00000016cc827c23 */ /* 0x100fe20008010800 */
[----:B------:R-:W3:Y:S01]  /*11a30*/  MUFU.EX2 R157, R4 ;  /* 0x00000004009d7308 */ /* 0x000ee20000000800 */
[--C-:B------:R-:W-:Y:S01]  /*11a40*/  FFMA.FTZ R189, R120, UR22, -R0.reuse ;  /* 0x0000001678bd7c23 */ /* 0x100fe20008010800 */
[----:B------:R1:W5:Y:S01]  /*11a50*/  LDL.LU R230, [R1+0x100] ;  /* 0x0001000001e67983 */ /* 0x0003620000300800 */
[----:B--2---:R-:W-:Y:S01]  /*11a60*/  FFMA.FTZ R3, R7, UR22, -R0 ;  /* 0x0000001607037c23 */ /* 0x004fe20008010800 */
[----:B------:R-:W-:Y:S01]  /*11a70*/  MOV R7, R178 ;  /* 0x000000b200077202 */ /* 0x000fe20000000f00 */
        /* <DEDUP_REMOVED lines=10> */
[--C-:B------:R-:W-:Y:S01]  /*11b20*/  FFMA.FTZ R167, R113, UR22, -R2.reuse ;  /* 0x0000001671a77c23 */ /* 0x100fe20008010802 */
[--C-:B------:R-:W-:Y:S01]  /*11b30*/  FFMA.FTZ R178, R111, UR22, -R2.reuse ;  /* 0x000000166fb27c23 */ /* 0x100fe20008010802 */
[----:B------:R-:W-:Y:S01]  /*11b40*/  FFMA.FTZ R193, R77, UR22, -R2 ;  /* 0x000000164dc17c23 */ /* 0x000fe20008010802 */
[----:B------:R-:W-:Y:S01]  /*11b50*/  MOV R88, R188 ;  /* 0x000000bc00587202 */ /* 0x000fe20000000f00 */
[--C-:B------:R-:W-:Y:S01]  /*11b60*/  FFMA.FTZ R122, R206, UR22, -R0.reuse ;  /* 0x00000016ce7a7c23 */ /* 0x100fe20008010800 */
[----:B------:R-:W-:Y:S01]  /*11b70*/  MUFU.EX2 R205, R102 ;  /* 0x0000006600cd7308 */ /* 0x000fe20000000800 */
[----:B------:R1:W5:Y:S01]  /*11b80*/  LDL.LU R229, [R1+0xfc] ;  /* 0x0000fc0001e57983 */ /* 0x0003620000300800 */
[----:B--2---:R-:W-:Y:S01]  /*11b90*/  FFMA.FTZ R3, R11, UR22, -R0 ;  /* 0x000000160b037c23 */ /* 0x004fe20008010800 */
[----:B------:R-:W-:-:S02]  /*11ba0*/  MOV R11, R17 ;  /* 0x00000011000b7202 */ /* 0x000fc40000000f00 */
[----:B------:R-:W-:Y:S02]  /*11bb0*/  MOV R17, R6 ;  /* 0x0000000600117202 */ /* 0x000fe40000000f00 */
[----:B------:R-:W-:Y:S01]  /*11bc0*/  MOV R6, R197 ;  /* 0x000000c500067202 */ /* 0x000fe20000000f00 */
[----:B------:R-:W-:Y:S02]  /*11bd0*/  IMAD.MOV.U32 R197, RZ, RZ, R195 ;  /* 0x000000ffffc57224 */ /* 0x000fe400078e00c3 */
[--C-:B------:R-:W-:Y:S01]  /*11be0*/  FFMA.FTZ R176, R91, UR22, -R2.reuse ;  /* 0x000000165bb07c23 */ /* 0x100fe20008010802 */
[--C-:B------:R-:W-:Y:S01]  /*11bf0*/  FFMA.FTZ R166, R83, UR22, -R2.reuse ;  /* 0x0000001653a67c23 */ /* 0x100fe20008010802 */
[----:B------:R-:W-:Y:S01]  /*11c00*/  MOV R5, R6 ;  /* 0x0000000600057202 */ /* 0x000fe20000000f00 */
[--C-:B------:R-:W-:Y:S01]  /*11c10*/  FFMA.FTZ R177, R80, UR22, -R2.reuse ;  /* 0x0000001650b17c23 */ /* 0x100fe20008010802 */
[----:B------:R-:W-:Y:S01]  /*11c20*/  FFMA.FTZ R195, R65, UR22, -R2 ;  /* 0x0000001641c37c23 */ /* 0x000fe20008010802 */
[----:B------:R2:W-:Y:S01]  /*11c30*/  MUFU.EX2 R164, R3 ;  /* 0x0000000300a47308 */ /* 0x0005e20000000800 */
[----:B------:R-:W-:Y:S01]  /*11c40*/  FFMA.FTZ R2, R19, UR22, -R8 ;  /* 0x0000001613027c23 */ /* 0x000fe20008010808 */
[----:B------:R-:W-:-:S02]  /*11c50*/  MOV R14, R17 ;  /* 0x00000011000e7202 */ /* 0x000fc40000000f00 */
[----:B------:R-:W-:Y:S01]  /*11c60*/  MOV R6, R197 ;  /* 0x000000c500067202 */ /* 0x000fe20000000f00 */
[----:B------:R-:W-:Y:S01]  /*11c70*/  IMAD.MOV.U32 R197, RZ, RZ, R198 ;  /* 0x000000ffffc57224 */ /* 0x000fe200078e00c6 */
[----:B------:R-:W-:Y:S01]  /*11c80*/  MOV R198, R199 ;  /* 0x000000c700c67202 */ /* 0x000fe20000000f00 */
[----:B------:R-:W-:Y:S01]  /*11c90*/  IMAD.MOV.U32 R22, RZ, RZ, R5 ;  /* 0x000000ffff167224 */ /* 0x000fe200078e0005 */
[----:B------:R-:W-:Y:S02]  /*11ca0*/  MOV R199, R184 ;  /* 0x000000b800c77202 */ /* 0x000fe40000000f00 */
[----:B------:R4:W-:Y:S01]  /*11cb0*/  MUFU.EX2 R184, R2 ;  /* 0x0000000200b87308 */ /* 0x0009e20000000800 */
[----:B--2---:R-:W-:Y:S02]  /*11cc0*/  FFMA.FTZ R3, R16, UR22, -R8 ;  /* 0x0000001610037c23 */ /* 0x004fe40008010808 */
[----:B------:R-:W2:Y:S01]  /*11cd0*/  LDSM.16.MT88.4 R16, [R216+0x8800] ;  /* 0x00880000d810783b */ /* 0x000ea20000004200 */
[----:B------:R-:W-:Y:S01]  /*11ce0*/  MOV R78, R199 ;  /* 0x000000c7004e7202 */ /* 0x000fe20000000f00 */
[--C-:B------:R-:W-:Y:S01]  /*11cf0*/  FFMA.FTZ R199, R20, UR22, -R0.reuse ;  /* 0x0000001614c77c23 */ /* 0x100fe20008010800 */
[----:B------:R-:W-:Y:S01]  /*11d00*/  FFMA.FTZ R204, R22, UR22, -R0 ;  /* 0x0000001616cc7c23 */ /* 0x000fe20008010800 */
[----:B------:R-:W-:Y:S01]  /*11d10*/  MOV R25, R6 ;  /* 0x0000000600197202 */ /* 0x000fe20000000f00 */
[----:B------:R-:W-:Y:S01]  /*11d20*/  IMAD.MOV.U32 R27, RZ, RZ, R194 ;  /* 0x000000ffff1b7224 */ /* 0x000fe200078e00c2 */
[----:B------:R-:W1:Y:S01]  /*11d30*/  LDSM.16.MT88.4 R20, [R217+0x8800] ;  /* 0x00880000d914783b */ /* 0x000e620000004200 */
[----:B----4-:R-:W-:Y:S01]  /*11d40*/  FFMA.FTZ R2, R14, UR22, -R8 ;  /* 0x000000160e027c23 */ /* 0x010fe20008010808 */
[----:B------:R-:W-:Y:S01]  /*11d50*/  MOV R77, R25 ;  /* 0x00000019004d7202 */ /* 0x000fe20000000f00 */
[----:B------:R-:W-:-:S02]  /*11d60*/  IMAD.MOV.U32 R83, RZ, RZ, R27 ;  /* 0x000000ffff537224 */ /* 0x000fc400078e001b */
[----:B------:R4:W-:Y:S01]  /*11d70*/  MUFU.EX2 R64, R2 ;  /* 0x0000000200407308 */ /* 0x0009e20000000800 */
[----:B------:R-:W1:Y:S01]  /*11d80*/  LDSM.16.MT88.4 R24, [R219+0x8800] ;  /* 0x00880000db18783b */ /* 0x000e620000004200 */
[--C-:B------:R-:W-:Y:S01]  /*11d90*/  FFMA.FTZ R113, R214, UR22, -R0.reuse ;  /* 0x00000016d6717c23 */ /* 0x100fe20008010800 */
[----:B------:R-:W-:-:S05]  /*11da0*/  FFMA.FTZ R188, R121, UR22, -R0 ;  /* 0x0000001679bc7c23 */ /* 0x000fca0008010800 */
[----:B------:R-:W2:Y:S01]  /*11db0*/  MUFU.EX2 R214, R3 ;  /* 0x0000000300d67308 */ /* 0x000ea20000000800 */
[----:B----4-:R-:W-:-:S07]  /*11dc0*/  FFMA.FTZ R2, R15, UR22, -R8 ;  /* 0x000000160f027c23 */ /* 0x010fce0008010808 */
[----:B------:R-:W4:Y:S01]  /*11dd0*/  MUFU.EX2 R121, R2 ;  /* 0x0000000200797308 */ /* 0x000f220000000800 */
[--C-:B------:R-:W-:Y:S01]  /*11de0*/  FFMA.FTZ R28, R11, UR22, -R0.reuse ;  /* 0x000000160b1c7c23 */ /* 0x100fe20008010800 */
[----:B------:R-:W-:Y:S01]  /*11df0*/  FFMA.FTZ R11, R251, UR22, -R0 ;  /* 0x00000016fb0b7c23 */ /* 0x000fe20008010800 */
[----:B------:R-:W-:Y:S01]  /*11e00*/  MOV R4, R197 ;  /* 0x000000c500047202 */ /* 0x000fe20000000f00 */
[----:B------:R-:W-:Y:S01]  /*11e10*/  IMAD.MOV.U32 R82, RZ, RZ, R198 ;  /* 0x000000ffff527224 */ /* 0x000fe200078e00c6 */
[----:B------:R-:W-:Y:S01]  /*11e20*/  MOV R67, R192 ;  /* 0x000000c000437202 */ /* 0x000fe20000000f00 */
        /* <DEDUP_REMOVED lines=8> */
[----:B------:R-:W-:-:S02]  /*11eb0*/  FFMA.FTZ R198, R66, UR22, -R0 ;  /* 0x0000001642c67c23 */ /* 0x000fc40008010800 */
[----:B------:R-:W1:Y:S01]  /*11ec0*/  MUFU.EX2 R0, R11 ;  /* 0x0000000b00007308 */ /* 0x000e620000000800 */
[----:B------:R-:W-:Y:S02]  /*11ed0*/  MOV R250, R88 ;  /* 0x0000005800fa7202 */ /* 0x000fe40000000f00 */
[----:B------:R-:W-:Y:S01]  /*11ee0*/  MOV R91, R90 ;  /* 0x0000005a005b7202 */ /* 0x000fe20000000f00 */
[----:B------:R-:W-:Y:S01]  /*11ef0*/  IMAD.MOV.U32 R90, RZ, RZ, R6 ;  /* 0x000000ffff5a7224 */ /* 0x000fe200078e0006 */
[----:B------:R-:W-:Y:S02]  /*11f00*/  MOV R65, R4 ;  /* 0x0000000400417202 */ /* 0x000fe40000000f00 */
[----:B------:R-:W-:Y:S02]  /*11f10*/  MOV R88, R5 ;  /* 0x0000000500587202 */ /* 0x000fe40000000f00 */
[----:B------:R-:W-:Y:S02]  /*11f20*/  MOV R80, R7 ;  /* 0x0000000700507202 */ /* 0x000fe40000000f00 */
[----:B------:R-:W-:-:S02]  /*11f30*/  F2FP.BF16.F32.PACK_AB R14, R168, R183 ;  /* 0x000000b7a80e723e */ /* 0x000fc400000010ff */
[----:B---3--:R-:W-:Y:S02]  /*11f40*/  F2FP.BF16.F32.PACK_AB R15, R157, R187 ;  /* 0x000000bb9d0f723e */ /* 0x008fe400000010ff */
[----:B------:R-:W-:Y:S02]  /*11f50*/  F2FP.BF16.F32.PACK_AB R4, R182, R179 ;  /* 0x000000b3b604723e */ /* 0x000fe400000010ff */
[----:B--2---:R-:W-:Y:S02]  /*11f60*/  F2FP.BF16.F32.PACK_AB R5, R214, R184 ;  /* 0x000000b8d605723e */ /* 0x004fe400000010ff */
[----:B------:R-:W-:Y:S02]  /*11f70*/  F2FP.BF16.F32.PACK_AB R6, R164, R252 ;  /* 0x000000fca406723e */ /* 0x000fe400000010ff */
[----:B----4-:R-:W-:Y:S01]  /*11f80*/  F2FP.BF16.F32.PACK_AB R7, R121, R64 ;  /* 0x000000407907723e */ /* 0x010fe200000010ff */
[----:B------:R-:W-:Y:S01]  /*11f90*/  HMMA.16816.F32.BF16 R104, R12, R16, R104 ;  /* 0x000000100c68723c */ /* 0x000fe20000041868 */
[----:B------:R-:W-:-:S05]  /*11fa0*/  MOV R251, R174 ;  /* 0x000000ae00fb7202 */ /* 0x000fca0000000f00 */
[----:B------:R-:W-:Y:S01]  /*11fb0*/  HMMA.16816.F32.BF16 R56, R4, R16, R56 ;  /* 0x000000100438723c */ /* 0x000fe20000041838 */
[----:B-1----:R-:W-:-:S05]  /*11fc0*/  MOV R9, R0 ;  /* 0x0000000000097202 */ /* 0x002fca0000000f00 */
[-C--:B------:R-:W-:Y:S06]  /*11fd0*/  HMMA.16816.F32.BF16 R52, R4, R18.reuse, R52 ;  /* 0x000000120434723c */ /* 0x080fec0000041834 */
[----:B------:R-:W-:Y:S01]  /*11fe0*/  HMMA.16816.F32.BF16 R96, R12, R18, R96 ;  /* 0x000000120c60723c */ /* 0x000fe20000041860 */
[----:B------:R-:W1:Y:S01]  /*11ff0*/  LDSM.16.MT88.4 R16, [R218+0x8800] ;  /* 0x00880000da10783b */ /* 0x000e620000004200 */
[----:B------:R-:W-:-:S04]  /*12000*/  FFMA.FTZ R0, R251, UR22, -R8 ;  /* 0x00000016fb007c23 */ /* 0x000fc80008010808 */
[C---:B------:R-:W-:Y:S01]  /*12010*/  HMMA.16816.F32.BF16 R40, R4.reuse, R20, R40 ;  /* 0x000000140428723c */ /* 0x040fe20000041828 */
[----:B------:R2:W-:Y:S05]  /*12020*/  MUFU.EX2 R251, R0 ;  /* 0x0000000000fb7308 */ /* 0x0005ea0000000800 */
[----:B------:R-:W-:Y:S06]  /*12030*/  HMMA.16816.F32.BF16 R36, R4, R22, R36 ;  /* 0x000000160424723c */ /* 0x000fec0000041824 */
[C---:B------:R-:W-:Y:S06]  /*12040*/  HMMA.16816.F32.BF16 R84, R12.reuse, R20, R84 ;  /* 0x000000140c54723c */ /* 0x040fec0000041854 */
[----:B------:R-:W-:Y:S01]  /*12050*/  HMMA.16816.F32.BF16 R92, R12, R22, R92 ;  /* 0x000000160c5c723c */ /* 0x000fe2000004185c */
[----:B------:R-:W3:Y:S01]  /*12060*/  LDSM.16.MT88.4 R20, [R216+0x9000] ;  /* 0x00900000d814783b */ /* 0x000ee20000004200 */
[----:B--2---:R-:W-:-:S04]  /*12070*/  FFMA.FTZ R0, R249, UR22, -R8 ;  /* 0x00000016f9007c23 */ /* 0x004fc80008010808 */
[-C--:B------:R-:W-:Y:S06]  /*12080*/  HMMA.16816.F32.BF16 R48, R4, R24.reuse, R48 ;  /* 0x000000180430723c */ /* 0x080fec0000041830 */
[----:B------:R-:W-:Y:S01]  /*12090*/  HMMA.16816.F32.BF16 R68, R12, R24, R68 ;  /* 0x000000180c44723c */ /* 0x000fe20000041844 */
[----:B------:R2:W-:Y:S01]  /*120a0*/  MUFU.EX2 R24, R0 ;  /* 0x0000000000187308 */ /* 0x0005e20000000800 */
[----:B------:R-:W-:-:S07]  /*120b0*/  MOV R174, R224 ;  /* 0x000000e000ae7202 */ /* 0x000fce0000000f00 */
[----:B------:R4:W3:Y:S01]  /*120c0*/  MUFU.EX2 R208, R28 ;  /* 0x0000001c00d07308 */ /* 0x0008e20000000800 */
[----:B--2---:R-:W-:Y:S01]  /*120d0*/  FFMA.FTZ R0, R80, UR22, -R8 ;  /* 0x0000001650007c23 */ /* 0x004fe20008010808 */
[----:B------:R-:W-:-:S06]  /*120e0*/  MOV R80, R223 ;  /* 0x000000df00507202 */ /* 0x000fcc0000000f00 */
[----:B------:R2:W-:Y:S01]  /*120f0*/  MUFU.EX2 R223, R0 ;  /* 0x0000000000df7308 */ /* 0x0005e20000000800 */
[----:B----4-:R-:W-:Y:S02]  /*12100*/  MOV R28, R196 ;  /* 0x000000c4001c7202 */ /* 0x010fe40000000f00 */
[----:B------:R-:W-:-:S05]  /*12110*/  MOV R196, R135 ;  /* 0x0000008700c47202 */ /* 0x000fca0000000f00 */
[----:B------:R-:W4:Y:S01]  /*12120*/  MUFU.EX2 R224, R10 ;  /* 0x0000000a00e07308 */ /* 0x000f220000000800 */
[----:B--2---:R-:W-:-:S07]  /*12130*/  FFMA.FTZ R0, R250, UR22, -R8 ;  /* 0x00000016fa007c23 */ /* 0x004fce0008010808 */
[----:B------:R-:W2:Y:S01]  /*12140*/  MUFU.EX2 R135, R0 ;  /* 0x0000000000877308 */ /* 0x000ea20000000800 */
[C---:B------:R-:W-:Y:S06]  /*12150*/  HMMA.16816.F32.BF16 R44, R4.reuse, R26, R44 ;  /* 0x0000001a042c723c */ /* 0x040fec000004182c */
[C---:B-1----:R-:W-:Y:S06]  /*12160*/  HMMA.16816.F32.BF16 R60, R4.reuse, R16, R60 ;  /* 0x00000010043c723c */ /* 0x042fec000004183c */
[----:B------:R-:W-:Y:S01]  /*12170*/  HMMA.16816.F32.BF16 R32, R4, R18, R32 ;  /* 0x000000120420723c */ /* 0x000fe20000041820 */
[----:B------:R-:W-:-:S05]  /*12180*/  IMAD.MOV.U32 R11, RZ, RZ, R172 ;  /* 0x000000ffff0b7224 */ /* 0x000fca00078e00ac */
[C---:B------:R-:W-:Y:S01]  /*12190*/  HMMA.16816.F32.BF16 R140, R12.reuse, R16, R140 ;  /* 0x000000100c8c723c */ /* 0x040fe2000004188c */
[----:B---3--:R-:W-:Y:S02]  /*121a0*/  F2FP.BF16.F32.PACK_AB R4, R9, R208 ;  /* 0x000000d00904723e */ /* 0x008fe400000010ff */
[----:B------:R-:W-:Y:S02]  /*121b0*/  F2FP.BF16.F32.PACK_AB R5, R24, R251 ;  /* 0x000000fb1805723e */ /* 0x000fe400000010ff */
[----:B----4-:R-:W-:Y:S01]  /*121c0*/  F2FP.BF16.F32.PACK_AB R6, R220, R224 ;  /* 0x000000e0dc06723e */ /* 0x010fe200000010ff */
[----:B------:R-:W-:Y:S01]  /*121d0*/  HMMA.16816.F32.BF16 R136, R12, R18, R136 ;  /* 0x000000120c88723c */ /* 0x000fe20000041888 */
[----:B--2---:R-:W-:Y:S01]  /*121e0*/  F2FP.BF16.F32.PACK_AB R7, R135, R223 ;  /* 0x000000df8707723e */ /* 0x004fe200000010ff */
[----:B------:R-:W1:Y:S01]  /*121f0*/  LDSM.16.MT88.4 R16, [R219+0x9000] ;  /* 0x00900000db10783b */ /* 0x000e620000004200 */
[----:B------:R-:W-:-:S03]  /*12200*/  MOV R0, R173 ;  /* 0x000000ad00007202 */ /* 0x000fc60000000f00 */
[----:B------:R-:W-:Y:S01]  /*12210*/  HMMA.16816.F32.BF16 R72, R12, R26, R72 ;  /* 0x0000001a0c48723c */ /* 0x000fe20000041848 */
[----:B------:R-:W2:Y:S01]  /*12220*/  LDSM.16.MT88.4 R12, [R217+0x9000] ;  /* 0x00900000d90c783b */ /* 0x000ea20000004200 */
[----:B------:R-:W-:Y:S01]  /*12230*/  IMAD.MOV.U32 R2, RZ, RZ, R174 ;  /* 0x000000ffff027224 */ /* 0x000fe200078e00ae */
[----:B------:R-:W-:-:S03]  /*12240*/  MOV R3, R175 ;  /* 0x000000af00037202 */ /* 0x000fc60000000f00 */
[----:B------:R-:W-:Y:S07]  /*12250*/  HMMA.16816.F32.BF16 R172, R4, R20, R56 ;  /* 0x0000001404ac723c */ /* 0x000fee0000041838 */
[----:B------:R-:W-:Y:S02]  /*12260*/  MOV R59, R24 ;  /* 0x00000018003b7202 */ /* 0x000fe40000000f00 */
[----:B------:R-:W3:Y:S01]  /*12270*/  LDSM.16.MT88.4 R24, [R218+0x9000] ;  /* 0x00900000da18783b */ /* 0x000ee20000004200 */
[----:B------:R-:W-:-:S02]  /*12280*/  MOV R213, R169 ;  /* 0x000000a900d57202 */ /* 0x000fc40000000f00 */
[----:B------:R-:W-:Y:S01]  /*12290*/  MOV R119, R77 ;  /* 0x0000004d00777202 */ /* 0x000fe20000000f00 */
[----:B------:R-:W-:Y:S01]  /*122a0*/  IMAD.MOV.U32 R120, RZ, RZ, R65 ;  /* 0x000000ffff787224 */ /* 0x000fe200078e0041 */
[----:B------:R-:W-:Y:S01]  /*122b0*/  MOV R10, R168 ;  /* 0x000000a8000a7202 */ /* 0x000fe20000000f00 */
[----:B------:R4:W3:Y:S01]  /*122c0*/  MUFU.EX2 R249, R101 ;  /* 0x0000006500f97308 */ /* 0x0008e20000000800 */
[----:B------:R-:W-:Y:S02]  /*122d0*/  MOV R56, R170 ;  /* 0x000000aa00387202 */ /* 0x000fe40000000f00 */
[----:B------:R-:W-:Y:S02]  /*122e0*/  MOV R57, R171 ;  /* 0x000000ab00397202 */ /* 0x000fe40000000f00 */
[----:B------:R-:W-:Y:S07]  /*122f0*/  HMMA.16816.F32.BF16 R168, R4, R22, R52 ;  /* 0x0000001604a8723c */ /* 0x000fee0000041834 */
[----:B------:R-:W-:Y:S01]  /*12300*/  MOV R53, R91 ;  /* 0x0000005b00357202 */ /* 0x000fe20000000f00 */
[----:B------:R-:W-:Y:S01]  /*12310*/  IMAD.MOV.U32 R54, RZ, RZ, R88 ;  /* 0x000000ffff367224 */ /* 0x000fe200078e0058 */
[----:B------:R-:W-:-:S02]  /*12320*/  MOV R55, R90 ;  /* 0x0000005a00377202 */ /* 0x000fc40000000f00 */
[C---:B-1----:R-:W-:Y:S01]  /*12330*/  HMMA.16816.F32.BF16 R88, R4.reuse, R16, R48 ;  /* 0x000000100458723c */ /* 0x042fe20000041830 */
[----:B----4-:R-:W-:Y:S02]  /*12340*/  FFMA.FTZ R101, R213, UR22, -R8 ;  /* 0x00000016d5657c23 */ /* 0x010fe40008010808 */
[----:B------:R1:W-:Y:S04]  /*12350*/  MUFU.EX2 R213, R108 ;  /* 0x0000006c00d57308 */ /* 0x0003e80000000800 */
[----:B------:R-:W-:Y:S01]  /*12360*/  IMAD.MOV.U32 R50, RZ, RZ, R78 ;  /* 0x000000ffff327224 */ /* 0x000fe200078e004e */
[----:B------:R-:W-:Y:S01]  /*12370*/  MOV R48, R83 ;  /* 0x0000005300307202 */ /* 0x000fe20000000f00 */
[----:B--2---:R-:W-:Y:S01]  /*12380*/  HMMA.16816.F32.BF16 R76, R4, R12, R40 ;  /* 0x0000000c044c723c */ /* 0x004fe20000041828 */
[----:B------:R-:W-:Y:S01]  /*12390*/  MOV R52, R80 ;  /* 0x0000005000347202 */ /* 0x000fe20000000f00 */
[----:B------:R-:W-:Y:S01]  /*123a0*/  MUFU.EX2 R250, R100 ;  /* 0x0000006400fa7308 */ /* 0x000fe20000000800 */
[----:B------:R-:W-:-:S04]  /*123b0*/  MOV R51, R82 ;  /* 0x0000005200337202 */ /* 0x000fc80000000f00 */
[----:B------:R-:W-:Y:S01]  /*123c0*/  MOV R43, R222 ;  /* 0x000000de002b7202 */ /* 0x000fe20000000f00 */
[--C-:B-1----:R-:W-:Y:S01]  /*123d0*/  FFMA.FTZ R108, R119, UR22, -R8.reuse ;  /* 0x00000016776c7c23 */ /* 0x102fe20008010808 */
[--C-:B------:R-:W-:Y:S01]  /*123e0*/  FFMA.FTZ R119, R120, UR22, -R8.reuse ;  /* 0x0000001678777c23 */ /* 0x100fe20008010808 */
[--C-:B------:R-:W-:Y:S01]  /*123f0*/  FFMA.FTZ R120, R221, UR22, -R8.reuse ;  /* 0x00000016dd787c23 */ /* 0x100fe20008010808 */
[----:B------:R-:W-:Y:S01]  /*12400*/  MUFU.EX2 R222, R31 ;  /* 0x0000001f00de7308 */ /* 0x000fe20000000800 */
[C---:B------:R-:W-:Y:S07]  /*12410*/  HMMA.16816.F32.BF16 R80, R4.reuse, R18, R44 ;  /* 0x000000120450723c */ /* 0x040fee000004182c */
[----:B------:R-:W-:Y:S01]  /*12420*/  MUFU.EX2 R206, R30 ;  /* 0x0000001e00ce7308 */ /* 0x000fe20000000800 */
[----:B---3--:R-:W-:Y:S07]  /*12430*/  HMMA.16816.F32.BF16 R44, R4, R26, R32 ;  /* 0x0000001a042c723c */ /* 0x008fee0000041820 */
[----:B------:R-:W1:Y:S01]  /*12440*/  MUFU.EX2 R211, R29 ;  /* 0x0000001d00d37308 */ /* 0x000e620000000800 */
[----:B------:R-:W-:Y:S01]  /*12450*/  FFMA.FTZ R33, R48, UR22, -R8 ;  /* 0x0000001630217c23 */ /* 0x000fe20008010808 */
[----:B------:R-:W-:-:S06]  /*12460*/  MOV R48, R50 ;  /* 0x0000003200307202 */ /* 0x000fcc0000000f00 */
[----:B------:R2:W3:Y:S01]  /*12470*/  MUFU.EX2 R221, R103 ;  /* 0x0000006700dd7308 */ /* 0x0004e20000000800 */
[----:B------:R-:W-:Y:S01]  /*12480*/  IMAD.MOV.U32 R50, RZ, RZ, R51 ;  /* 0x000000ffff327224 */ /* 0x000fe200078e0033 */
[----:B------:R-:W-:Y:S02]  /*12490*/  MOV R49, R67 ;  /* 0x0000004300317202 */ /* 0x000fe40000000f00 */
[----:B------:R-:W-:Y:S02]  /*124a0*/  MOV R51, R52 ;  /* 0x0000003400337202 */ /* 0x000fe40000000f00 */
[----:B------:R-:W-:Y:S01]  /*124b0*/  MOV R52, R53 ;  /* 0x0000003500347202 */ /* 0x000fe20000000f00 */
[----:B------:R-:W-:Y:S01]  /*124c0*/  IMAD.MOV.U32 R58, RZ, RZ, R64 ;  /* 0x000000ffff3a7224 */ /* 0x000fe200078e0040 */
[----:B------:R-:W-:Y:S01]  /*124d0*/  MOV R53, R54 ;  /* 0x0000003600357202 */ /* 0x000fe20000000f00 */
[----:B------:R-:W-:Y:S01]  /*124e0*/  IMAD.MOV.U32 R54, RZ, RZ, R55 ;  /* 0x000000ffff367224 */ /* 0x000fe200078e0037 */
[----:B------:R-:W-:Y:S01]  /*124f0*/  HMMA.16816.F32.BF16 R64, R4, R14, R36 ;  /* 0x0000000e0440723c */ /* 0x000fe20000041824 */
[----:B------:R-:W-:-:S05]  /*12500*/  MOV R55, R56 ;  /* 0x0000003800377202 */ /* 0x000fca0000000f00 */
[----:B------:R-:W-:Y:S01]  /*12510*/  HMMA.16816.F32.BF16 R60, R4, R24, R60 ;  /* 0x00000018043c723c */ /* 0x000fe2000004183c */
[----:B------:R-:W-:-:S06]  /*12520*/  MOV R56, R57 ;  /* 0x0000003900387202 */ /* 0x000fcc0000000f00 */
[----:B------:R-:W-:Y:S01]  /*12530*/  FADD.FTZ R6, R49, R48 ;  /* 0x0000003031067221 */ /* 0x000fe20000010000 */
[----:B------:R-:W-:Y:S01]  /*12540*/  FADD.FTZ R5, R50, R246 ;  /* 0x000000f632057221 */ /* 0x000fe20000010000 */
[----:B------:R-:W-:Y:S01]  /*12550*/  FADD.FTZ R4, R51, R110 ;  /* 0x0000006e33047221 */ /* 0x000fe20000010000 */
[----:B------:R-:W-:Y:S01]  /*12560*/  MOV R57, R58 ;  /* 0x0000003a00397202 */ /* 0x000fe20000000f00 */
[----:B--2---:R-:W-:Y:S01]  /*12570*/  FADD.FTZ R103, R53, R6 ;  /* 0x0000000635677221 */ /* 0x004fe20000010000 */
[----:B------:R-:W-:Y:S01]  /*12580*/  FADD.FTZ R35, R54, R5 ;  /* 0x0000000536237221 */ /* 0x000fe20000010000 */
[----:B------:R-:W-:Y:S01]  /*12590*/  FADD.FTZ R34, R55, R4 ;  /* 0x0000000437227221 */ /* 0x000fe20000010000 */
[----:B------:R-:W-:Y:S01]  /*125a0*/  F2FP.BF16.F32.PACK_AB R4, R249, R205 ;  /* 0x000000cdf904723e */ /* 0x000fe200000010ff */
[----:B------:R-:W-:Y:S01]  /*125b0*/  IMAD.MOV.U32 R58, RZ, RZ, R59 ;  /* 0x000000ffff3a7224 */ /* 0x000fe200078e003b */
[----:B-1----:R-:W-:Y:S02]  /*125c0*/  F2FP.BF16.F32.PACK_AB R5, R211, R206 ;  /* 0x000000ced305723e */ /* 0x002fe400000010ff */
[----:B------:R-:W-:-:S02]  /*125d0*/  F2FP.BF16.F32.PACK_AB R6, R222, R250 ;  /* 0x000000fade06723e */ /* 0x000fc400000010ff */
[----:B---3--:R-:W-:Y:S01]  /*125e0*/  F2FP.BF16.F32.PACK_AB R7, R221, R213 ;  /* 0x000000d5dd07723e */ /* 0x008fe200000010ff */
[--C-:B------:R-:W-:Y:S01]  /*125f0*/  FFMA.FTZ R100, R11, UR22, -R8.reuse ;  /* 0x000000160b647c23 */ /* 0x100fe20008010808 */
[----:B------:R-:W-:Y:S01]  /*12600*/  MOV R59, R10 ;  /* 0x0000000a003b7202 */ /* 0x000fe20000000f00 */
[--C-:B------:R-:W-:Y:S01]  /*12610*/  FFMA.FTZ R102, R28, UR22, -R8.reuse ;  /* 0x000000161c667c23 */ /* 0x100fe20008010808 */
[----:B------:R-:W-:Y:S01]  /*12620*/  MOV R10, R121 ;  /* 0x00000079000a7202 */ /* 0x000fe20000000f00 */
[----:B------:R-:W-:Y:S01]  /*12630*/  IMAD.MOV.U32 R28, RZ, RZ, R157 ;  /* 0x000000ffff1c7224 */ /* 0x000fe200078e009d */
[----:B------:R-:W-:Y:S01]  /*12640*/  MOV R11, R164 ;  /* 0x000000a4000b7202 */ /* 0x000fe20000000f00 */
[--C-:B------:R-:W-:Y:S01]  /*12650*/  FFMA.FTZ R121, R165, UR22, -R8.reuse ;  /* 0x00000016a5797c23 */ /* 0x100fe20008010808 */
[--C-:B------:R-:W-:Y:S01]  /*12660*/  FFMA.FTZ R157, R247, UR22, -R8.reuse ;  /* 0x00000016f79d7c23 */ /* 0x100fe20008010808 */
[--C-:B------:R-:W-:Y:S01]  /*12670*/  FFMA.FTZ R164, R245, UR22, -R8.reuse ;  /* 0x00000016f5a47c23 */ /* 0x100fe20008010808 */
[--C-:B------:R-:W-:Y:S01]  /*12680*/  FFMA.FTZ R165, R215, UR22, -R8.reuse ;  /* 0x00000016d7a57c23 */ /* 0x100fe20008010808 */
[----:B------:R-:W-:Y:S01]  /*12690*/  FADD.FTZ R109, R52, R109 ;  /* 0x0000006d346d7221 */ /* 0x000fe20000010000 */
[--C-:B------:R-:W-:Y:S01]  /*126a0*/  FFMA.FTZ R32, R43, UR22, -R8.reuse ;  /* 0x000000162b207c23 */ /* 0x100fe20008010808 */
[----:B------:R-:W-:Y:S01]  /*126b0*/  MOV R247, R56 ;  /* 0x0000003800f77202 */ /* 0x000fe20000000f00 */
[----:B------:R-:W-:Y:S01]  /*126c0*/  IMAD.MOV.U32 R110, RZ, RZ, R59 ;  /* 0x000000ffff6e7224 */ /* 0x000fe200078e003b */
[----:B------:R-:W-:Y:S01]  /*126d0*/  MOV R245, R57 ;  /* 0x0000003900f57202 */ /* 0x000fe20000000f00 */
[C---:B------:R-:W-:Y:S01]  /*126e0*/  HMMA.16816.F32.BF16 R52, R4.reuse, R20, R104 ;  /* 0x000000140434723c */ /* 0x040fe20000041868 */
[----:B------:R-:W-:Y:S01]  /*126f0*/  MOV R215, R58 ;  /* 0x0000003a00d77202 */ /* 0x000fe20000000f00 */
[--C-:B------:R-:W-:Y:S01]  /*12700*/  FFMA.FTZ R3, R3, UR22, -R8.reuse ;  /* 0x0000001603037c23 */ /* 0x100fe20008010808 */
[--C-:B------:R-:W-:Y:S01]  /*12710*/  FFMA.FTZ R2, R2, UR22, -R8.reuse ;  /* 0x0000001602027c23 */ /* 0x100fe20008010808 */
[--C-:B------:R-:W-:Y:S01]  /*12720*/  FFMA.FTZ R0, R0, UR22, -R8.reuse ;  /* 0x0000001600007c23 */ /* 0x100fe20008010808 */
[----:B------:R-:W-:Y:S01]  /*12730*/  FFMA.FTZ R196, R196, UR22, -R8 ;  /* 0x00000016c4c47c23 */ /* 0x000fe20008010808 */
[C---:B------:R-:W-:Y:S01]  /*12740*/  HMMA.16816.F32.BF16 R48, R4.reuse, R22, R96 ;  /* 0x000000160430723c */ /* 0x040fe20000041860 */
[----:B------:R-:W-:Y:S01]  /*12750*/  MOV R107, R9 ;  /* 0x00000009006b7202 */ /* 0x000fe20000000f00 */
[----:B------:R-:W-:Y:S01]  /*12760*/  IMAD.MOV.U32 R104, RZ, RZ, R28 ;  /* 0x000000ffff687224 */ /* 0x000fe200078e001c */
[----:B------:R-:W-:Y:S01]  /*12770*/  MOV R106, R10 ;  /* 0x0000000a006a7202 */ /* 0x000fe20000000f00 */
[----:B------:R-:W-:Y:S01]  /*12780*/  LDSM.16.MT88.4 R28, [R218+0x9800] ;  /* 0x00980000da1c783b */ /* 0x000fe20000004200 */
[----:B------:R-:W-:Y:S01]  /*12790*/  MOV R105, R11 ;  /* 0x0000000b00697202 */ /* 0x000fe20000000f00 */
[C---:B------:R-:W-:Y:S02]  /*127a0*/  HMMA.16816.F32.BF16 R40, R4.reuse, R16, R68 ;  /* 0x000000100428723c */ /* 0x040fe40000041844 */
[----:B------:R-:W-:Y:S04]  /*127b0*/  LDSM.16.MT88.4 R8, [R217+0x9800] ;  /* 0x00980000d908783b */ /* 0x000fe80000004200 */
[C---:B------:R-:W-:Y:S01]  /*127c0*/  HMMA.16816.F32.BF16 R36, R4.reuse, R18, R72 ;  /* 0x000000120424723c */ /* 0x040fe20000041848 */
[----:B------:R-:W1:Y:S05]  /*127d0*/  LDSM.16.MT88.4 R16, [R216+0x9800] ;  /* 0x00980000d810783b */ /* 0x000e6a0000004200 */
[C---:B------:R-:W-:Y:S06]  /*127e0*/  HMMA.16816.F32.BF16 R20, R4.reuse, R12, R84 ;  /* 0x0000000c0414723c */ /* 0x040fec0000041854 */
[C---:B------:R-:W-:Y:S01]  /*127f0*/  HMMA.16816.F32.BF16 R56, R4.reuse, R14, R92 ;  /* 0x0000000e0438723c */ /* 0x040fe2000004185c */
[----:B------:R-:W2:Y:S01]  /*12800*/  LDSM.16.MT88.4 R12, [R219+0x9800] ;  /* 0x00980000db0c783b */ /* 0x000ea20000004200 */
[----:B------:R-:W3:Y:S08]  /*12810*/  MUFU.EX2 R113, R113 ;  /* 0x0000007100717308 */ /* 0x000ef00000000800 */
[----:B------:R-:W-:Y:S08]  /*12820*/  MUFU.EX2 R111, R111 ;  /* 0x0000006f006f7308 */ /* 0x000ff00000000800 */
[----:B------:R-:W4:Y:S08]  /*12830*/  MUFU.EX2 R114, R114 ;  /* 0x0000007200727308 */ /* 0x000f300000000800 */
[----:B------:R-:W1:Y:S08]  /*12840*/  MUFU.EX2 R99, R112 ;  /* 0x0000007000637308 */ /* 0x000e700000000800 */
[----:B------:R-:W2:Y:S08]  /*12850*/  MUFU.EX2 R0, R0 ;  /* 0x0000000000007308 */ /* 0x000eb00000000800 */
[----:B------:R-:W-:Y:S08]  /*12860*/  MUFU.EX2 R246, R3 ;  /* 0x0000000300f67308 */ /* 0x000ff00000000800 */
[----:B------:R-:W2:Y:S08]  /*12870*/  MUFU.EX2 R112, R2 ;  /* 0x0000000200707308 */ /* 0x000eb00000000800 */
[----:B------:R-:W2:Y:S01]  /*12880*/  MUFU.EX2 R32, R32 ;  /* 0x0000002000207308 */ /* 0x000ea20000000800 */
[C---:B------:R-:W-:Y:S06]  /*12890*/  HMMA.16816.F32.BF16 R68, R4.reuse, R24, R140 ;  /* 0x000000180444723c */ /* 0x040fec000004188c */
[----:B------:R-:W-:Y:S01]  /*128a0*/  HMMA.16816.F32.BF16 R72, R4, R26, R136 ;  /* 0x0000001a0448723c */ /* 0x000fe20000041888 */
[----:B---3--:R-:W-:Y:S01]  /*128b0*/  MOV R24, R113 ;  /* 0x0000007100187202 */ /* 0x008fe20000000f00 */
[----:B------:R-:W-:Y:S01]  /*128c0*/  MUFU.EX2 R129, R129 ;  /* 0x0000008100817308 */ /* 0x000fe20000000800 */
[----:B------:R-:W-:-:S02]  /*128d0*/  MOV R113, R110 ;  /* 0x0000006e00717202 */ /* 0x000fc40000000f00 */
[----:B------:R-:W-:Y:S02]  /*128e0*/  MOV R25, R215 ;  /* 0x000000d700197202 */ /* 0x000fe40000000f00 */
[----:B----4-:R-:W-:Y:S01]  /*128f0*/  MOV R137, R114 ;  /* 0x0000007200897202 */ /* 0x010fe20000000f00 */
[----:B------:R-:W-:Y:S01]  /*12900*/  IMAD.MOV.U32 R138, RZ, RZ, R111 ;  /* 0x000000ffff8a7224 */ /* 0x000fe200078e006f */
[----:B-1----:R-:W-:Y:S01]  /*12910*/  MOV R141, R99 ;  /* 0x00000063008d7202 */ /* 0x002fe20000000f00 */
[----:B------:R-:W-:Y:S01]  /*12920*/  MUFU.EX2 R110, R163 ;  /* 0x000000a3006e7308 */ /* 0x000fe20000000800 */
[----:B--2---:R-:W-:Y:S02]  /*12930*/  MOV R139, R0 ;  /* 0x00000000008b7202 */ /* 0x004fe40000000f00 */
[----:B------:R-:W-:-:S05]  /*12940*/  F2FP.BF16.F32.PACK_AB R4, R141, R24 ;  /* 0x000000188d04723e */ /* 0x000fca00000010ff */
[----:B------:R-:W-:Y:S01]  /*12950*/  MUFU.EX2 R111, R162 ;  /* 0x000000a2006f7308 */ /* 0x000fe20000000800 */
[----:B------:R-:W-:Y:S02]  /*12960*/  F2FP.BF16.F32.PACK_AB R5, R112, R246 ;  /* 0x000000f67005723e */ /* 0x000fe400000010ff */
[----:B------:R-:W-:-:S05]  /*12970*/  F2FP.BF16.F32.PACK_AB R6, R137, R138 ;  /* 0x0000008a8906723e */ /* 0x000fca00000010ff */
[----:B------:R-:W-:Y:S01]  /*12980*/  MUFU.EX2 R114, R161 ;  /* 0x000000a100727308 */ /* 0x000fe20000000800 */
[----:B------:R-:W-:-:S07]  /*12990*/  F2FP.BF16.F32.PACK_AB R7, R32, R139 ;  /* 0x0000008b2007723e */ /* 0x000fce00000010ff */
[----:B------:R-:W-:Y:S01]  /*129a0*/  MUFU.EX2 R215, R160 ;  /* 0x000000a000d77308 */ /* 0x000fe20000000800 */
[----:B------:R-:W-:-:S07]  /*129b0*/  MOV R3, R247 ;  /* 0x000000f700037202 */ /* 0x000fce0000000f00 */
[----:B------:R-:W1:Y:S01]  /*129c0*/  MUFU.EX2 R128, R128 ;  /* 0x0000008000807308 */ /* 0x000e620000000800 */
[C---:B------:R-:W-:Y:S06]  /*129d0*/  HMMA.16816.F32.BF16 R172, R4.reuse, R16, R172 ;  /* 0x0000001004ac723c */ /* 0x040fec00000418ac */
[C---:B------:R-:W-:Y:S06]  /*129e0*/  HMMA.16816.F32.BF16 R168, R4.reuse, R18, R168 ;  /* 0x0000001204a8723c */ /* 0x040fec00000418a8 */
[C---:B------:R-:W-:Y:S06]  /*129f0*/  HMMA.16816.F32.BF16 R88, R4.reuse, R12, R88 ;  /* 0x0000000c0458723c */ /* 0x040fec0000041858 */
[C---:B------:R-:W-:Y:S06]  /*12a00*/  HMMA.16816.F32.BF16 R80, R4.reuse, R14, R80 ;  /* 0x0000000e0450723c */ /* 0x040fec0000041850 */
[C---:B------:R-:W-:Y:S06]  /*12a10*/  HMMA.16816.F32.BF16 R76, R4.reuse, R8, R76 ;  /* 0x00000008044c723c */ /* 0x040fec000004184c */
[C---:B------:R-:W-:Y:S06]  /*12a20*/  HMMA.16816.F32.BF16 R92, R4.reuse, R10, R64 ;  /* 0x0000000a045c723c */ /* 0x040fec0000041840 */
[C---:B------:R-:W-:Y:S06]  /*12a30*/  HMMA.16816.F32.BF16 R96, R4.reuse, R28, R60 ;  /* 0x0000001c0460723c */ /* 0x040fec000004183c */
[----:B------:R-:W-:Y:S07]  /*12a40*/  HMMA.16816.F32.BF16 R84, R4, R30, R44 ;  /* 0x0000001e0454723c */ /* 0x000fee000004182c */
[----:B------:R-:W-:Y:S01]  /*12a50*/  FADD.FTZ R4, R3, R109 ;  /* 0x0000006d03047221 */ /* 0x000fe20000010000 */
[----:B-1----:R-:W-:-:S02]  /*12a60*/  F2FP.BF16.F32.PACK_AB R5, R128, R129 ;  /* 0x000000818005723e */ /* 0x002fc400000010ff */
[----:B------:R-:W-:Y:S01]  /*12a70*/  F2FP.BF16.F32.PACK_AB R6, R215, R114 ;  /* 0x00000072d706723e */ /* 0x000fe200000010ff */
[----:B------:R-:W-:Y:S01]  /*12a80*/  FADD.FTZ R64, R225, R4 ;  /* 0x00000004e1407221 */ /* 0x000fe20000010000 */
[----:B------:R-:W-:Y:S02]  /*12a90*/  F2FP.BF16.F32.PACK_AB R4, R111, R110 ;  /* 0x0000006e6f04723e */ /* 0x000fe400000010ff */
[----:B------:R-:W-:Y:S01]  /*12aa0*/  F2FP.BF16.F32.PACK_AB R7, R126, R127 ;  /* 0x0000007f7e07723e */ /* 0x000fe200000010ff */
[----:B------:R-:W-:Y:S01]  /*12ab0*/  IMAD.MOV.U32 R27, RZ, RZ, R245 ;  /* 0x000000ffff1b7224 */ /* 0x000fe200078e00f5 */
[----:B------:R1:W-:Y:S01]  /*12ac0*/  MUFU.EX2 R142, R154 ;  /* 0x0000009a008e7308 */ /* 0x0003e20000000800 */
[----:B------:R-:W-:Y:S01]  /*12ad0*/  FADD.FTZ R2, R227, R35 ;  /* 0x00000023e3027221 */ /* 0x000fe20000010000 */
[----:B------:R-:W-:Y:S01]  /*12ae0*/  FADD.FTZ R0, R226, R34 ;  /* 0x00000022e2007221 */ /* 0x000fe20000010000 */
[----:B------:R-:W-:Y:S02]  /*12af0*/  MOV R67, R32 ;  /* 0x0000002000437202 */ /* 0x000fe40000000f00 */
[----:B------:R-:W-:Y:S01]  /*12b00*/  HMMA.16816.F32.BF16 R60, R4, R16, R52 ;  /* 0x00000010043c723c */ /* 0x000fe20000041834 */
[----:B------:R-:W-:-:S02]  /*12b10*/  MOV R163, R24 ;  /* 0x0000001800a37202 */ /* 0x000fc40000000f00 */
[----:B------:R-:W-:Y:S01]  /*12b20*/  MUFU.EX2 R247, R158 ;  /* 0x0000009e00f77308 */ /* 0x000fe20000000800 */
[----:B------:R-:W-:Y:S02]  /*12b30*/  IMAD.MOV.U32 R162, RZ, RZ, R25 ;  /* 0x000000ffffa27224 */ /* 0x000fe400078e0019 */
[----:B------:R-:W-:Y:S01]  /*12b40*/  HMMA.16816.F32.BF16 R52, R4, R18, R48 ;  /* 0x000000120434723c */ /* 0x000fe20000041830 */
[----:B------:R-:W-:Y:S01]  /*12b50*/  LDSM.16.MT88.4 R16, [R217+0xa000] ;  /* 0x00a00000d910783b */ /* 0x000fe20000004200 */
[----:B-1----:R-:W-:-:S03]  /*12b60*/  MOV R154, R113 ;  /* 0x00000071009a7202 */ /* 0x002fc60000000f00 */
[----:B------:R1:W-:Y:S01]  /*12b70*/  MUFU.EX2 R158, R153 ;  /* 0x00000099009e7308 */ /* 0x0003e20000000800 */
[C---:B------:R-:W-:Y:S07]  /*12b80*/  HMMA.16816.F32.BF16 R48, R4.reuse, R14, R36 ;  /* 0x0000000e0430723c */ /* 0x040fee0000041824 */
[----:B------:R2:W-:Y:S01]  /*12b90*/  MUFU.EX2 R113, R33 ;  /* 0x0000002100717308 */ /* 0x0005e20000000800 */
[----:B-1----:R-:W-:Y:S02]  /*12ba0*/  MOV R153, R27 ;  /* 0x0000001b00997202 */ /* 0x002fe40000000f00 */
[----:B------:R-:W1:Y:S01]  /*12bb0*/  LDSM.16.MT88.4 R24, [R216+0xa000] ;  /* 0x00a00000d818783b */ /* 0x000e620000004200 */
[C---:B--2---:R-:W-:Y:S03]  /*12bc0*/  HMMA.16816.F32.BF16 R32, R4.reuse, R12, R40 ;  /* 0x0000000c0420723c */ /* 0x044fe60000041828 */
[----:B------:R-:W2:Y:S01]  /*12bd0*/  LDSM.16.MT88.4 R12, [R218+0xa000] ;  /* 0x00a00000da0c783b */ /* 0x000ea20000004200 */
[----:B------:R3:W4:Y:S01]  /*12be0*/  MUFU.EX2 R245, R159 ;  /* 0x0000009f00f57308 */ /* 0x0007220000000800 */
[----:B------:R-:W-:Y:S01]  /*12bf0*/  MOV R66, R112 ;  /* 0x0000007000427202 */ /* 0x000fe20000000f00 */
[----:B------:R-:W-:Y:S01]  /*12c00*/  HMMA.16816.F32.BF16 R44, R4, R8, R20 ;  /* 0x00000008042c723c */ /* 0x000fe20000041814 */
[----:B------:R-:W2:Y:S05]  /*12c10*/  LDSM.16.MT88.4 R20, [R219+0xa000] ;  /* 0x00a00000db14783b */ /* 0x000eaa0000004200 */
[----:B------:R-:W-:Y:S08]  /*12c20*/  MUFU.EX2 R122, R122 ;  /* 0x0000007a007a7308 */ /* 0x000ff00000000800 */
[----:B------:R-:W-:Y:S01]  /*12c30*/  MUFU.EX2 R131, R131 ;  /* 0x0000008300837308 */ /* 0x000fe20000000800 */
[----:B---3--:R-:W-:-:S07]  /*12c40*/  MOV R159, R105 ;  /* 0x00000069009f7202 */ /* 0x008fce0000000f00 */
[----:B------:R-:W-:Y:S08]  /*12c50*/  MUFU.EX2 R130, R130 ;  /* 0x0000008200827308 */ /* 0x000ff00000000800 */
[----:B------:R-:W-:Y:S08]  /*12c60*/  MUFU.EX2 R134, R134 ;  /* 0x0000008600867308 */ /* 0x000ff00000000800 */
[----:B------:R-:W-:Y:S08]  /*12c70*/  MUFU.EX2 R112, R100 ;  /* 0x0000006400707308 */ /* 0x000ff00000000800 */
[----:B------:R-:W-:Y:S08]  /*12c80*/  MUFU.EX2 R109, R101 ;  /* 0x00000065006d7308 */ /* 0x000ff00000000800 */
[----:B------:R-:W-:Y:S08]  /*12c90*/  MUFU.EX2 R105, R102 ;  /* 0x0000006600697308 */ /* 0x000ff00000000800 */
[----:B------:R-:W-:Y:S08]  /*12ca0*/  MUFU.EX2 R156, R156 ;  /* 0x0000009c009c7308 */ /* 0x000ff00000000800 */
[----:B------:R-:W-:Y:S08]  /*12cb0*/  MUFU.EX2 R143, R155 ;  /* 0x0000009b008f7308 */ /* 0x000ff00000000800 */
[----:B------:R-:W-:Y:S08]  /*12cc0*/  MUFU.EX2 R125, R125 ;  /* 0x0000007d007d7308 */ /* 0x000ff00000000800 */
[----:B------:R-:W3:Y:S08]  /*12cd0*/  MUFU.EX2 R124, R124 ;  /* 0x0000007c007c7308 */ /* 0x000ef00000000800 */
[----:B------:R-:W-:Y:S08]  /*12ce0*/  MUFU.EX2 R123, R123 ;  /* 0x0000007b007b7308 */ /* 0x000ff00000000800 */
[----:B------:R-:W1:Y:S01]  /*12cf0*/  MUFU.EX2 R133, R133 ;  /* 0x0000008500857308 */ /* 0x000e620000000800 */
[----:B------:R-:W-:Y:S01]  /*12d00*/  FADD.FTZ R8, R184, R64 ;  /* 0x00000040b8087221 */ /* 0x000fe20000010000 */
[----:B------:R-:W-:Y:S01]  /*12d10*/  FADD.FTZ R3, R228, R103 ;  /* 0x00000067e4037221 */ /* 0x000fe20000010000 */
[----:B------:R-:W-:Y:S01]  /*12d20*/  HMMA.16816.F32.BF16 R36, R4, R10, R56 ;  /* 0x0000000a0424723c */ /* 0x000fe20000041838 */
[----:B------:R-:W-:Y:S01]  /*12d30*/  FADD.FTZ R2, R180, R2 ;  /* 0x00000002b4027221 */ /* 0x000fe20000010000 */
[----:B------:R-:W-:Y:S01]  /*12d40*/  FADD.FTZ R64, R214, R8 ;  /* 0x00000008d6407221 */ /* 0x000fe20000010000 */
[----:B------:R-:W-:-:S03]  /*12d50*/  FADD.FTZ R3, R181, R3 ;  /* 0x00000003b5037221 */ /* 0x000fc60000010000 */
[C---:B------:R-:W-:Y:S01]  /*12d60*/  HMMA.16816.F32.BF16 R40, R4.reuse, R30, R72 ;  /* 0x0000001e0428723c */ /* 0x040fe20000041848 */
[----:B----4-:R-:W-:Y:S01]  /*12d70*/  F2FP.BF16.F32.PACK_AB R8, R247, R245 ;  /* 0x000000f5f708723e */ /* 0x010fe200000010ff */
[----:B------:R-:W-:Y:S01]  /*12d80*/  IMAD.MOV.U32 R65, RZ, RZ, R187 ;  /* 0x000000ffff417224 */ /* 0x000fe200078e00bb */
[----:B---3--:R-:W-:Y:S01]  /*12d90*/  F2FP.BF16.F32.PACK_AB R9, R124, R125 ;  /* 0x0000007d7c09723e */ /* 0x008fe200000010ff */
[----:B------:R-:W-:Y:S01]  /*12da0*/  IMAD.MOV.U32 R155, RZ, RZ, R104 ;  /* 0x000000ffff9b7224 */ /* 0x000fe200078e0068 */
[----:B------:R-:W-:Y:S01]  /*12db0*/  MOV R160, R106 ;  /* 0x0000006a00a07202 */ /* 0x000fe20000000f00 */
[----:B------:R-:W-:Y:S01]  /*12dc0*/  HMMA.16816.F32.BF16 R56, R4, R28, R68 ;  /* 0x0000001c0438723c */ /* 0x000fe20000041844 */
[----:B------:R-:W-:Y:S01]  /*12dd0*/  F2FP.BF16.F32.PACK_AB R10, R143, R156 ;  /* 0x0000009c8f0a723e */ /* 0x000fe200000010ff */
[----:B------:R-:W-:Y:S01]  /*12de0*/  MUFU.EX2 R202, R202 ;  /* 0x000000ca00ca7308 */ /* 0x000fe20000000800 */
[----:B-1----:R-:W-:Y:S01]  /*12df0*/  F2FP.BF16.F32.PACK_AB R11, R133, R123 ;  /* 0x0000007b850b723e */ /* 0x002fe200000010ff */
[----:B------:R-:W-:Y:S01]  /*12e00*/  FADD.FTZ R3, R186, R3 ;  /* 0x00000003ba037221 */ /* 0x000fe20000010000 */
[----:B------:R-:W-:Y:S01]  /*12e10*/  FADD.FTZ R2, R185, R2 ;  /* 0x00000002b9027221 */ /* 0x000fe20000010000 */
[----:B------:R-:W1:Y:S01]  /*12e20*/  LDSM.16.MT88.4 R28, [R217+0xa800] ;  /* 0x00a80000d91c783b */ /* 0x000e620000004200 */
[----:B------:R-:W-:-:S02]  /*12e30*/  F2FP.BF16.F32.PACK_AB R4, R131, R122 ;  /* 0x0000007a8304723e */ /* 0x000fc400000010ff */
[----:B------:R-:W-:Y:S01]  /*12e40*/  F2FP.BF16.F32.PACK_AB R5, R112, R113 ;  /* 0x000000717005723e */ /* 0x000fe200000010ff */
[----:B------:R-:W3:Y:S01]  /*12e50*/  MUFU.EX2 R200, R200 ;  /* 0x000000c800c87308 */ /* 0x000ee20000000800 */
[----:B------:R-:W-:-:S07]  /*12e60*/  F2FP.BF16.F32.PACK_AB R6, R134, R130 ;  /* 0x000000828606723e */ /* 0x000fce00000010ff */
[----:B------:R-:W-:Y:S01]  /*12e70*/  MUFU.EX2 R108, R108 ;  /* 0x0000006c006c7308 */ /* 0x000fe20000000800 */
[----:B------:R-:W-:Y:S01]  /*12e80*/  F2FP.BF16.F32.PACK_AB R7, R105, R109 ;  /* 0x0000006d6907723e */ /* 0x000fe200000010ff */
[----:B------:R-:W-:Y:S06]  /*12e90*/  HMMA.16816.F32.BF16 R68, R8, R24, R60 ;  /* 0x000000180844723c */ /* 0x000fec000004183c */
[----:B------:R-:W4:Y:S01]  /*12ea0*/  MUFU.EX2 R119, R119 ;  /* 0x0000007700777308 */ /* 0x000f220000000800 */
[C---:B------:R-:W-:Y:S07]  /*12eb0*/  HMMA.16816.F32.BF16 R184, R4.reuse, R16, R76 ;  /* 0x0000001004b8723c */ /* 0x040fee000004184c */
[----:B------:R-:W-:Y:S01]  /*12ec0*/  MUFU.EX2 R121, R121 ;  /* 0x0000007900797308 */ /* 0x000fe20000000800 */
[C---:B--2---:R-:W-:Y:S07]  /*12ed0*/  HMMA.16816.F32.BF16 R76, R4.reuse, R14, R84 ;  /* 0x0000000e044c723c */ /* 0x044fee0000041854 */
[----:B------:R-:W-:Y:S01]  /*12ee0*/  MUFU.EX2 R120, R120 ;  /* 0x0000007800787308 */ /* 0x000fe20000000800 */
[C---:B------:R-:W-:Y:S07]  /*12ef0*/  HMMA.16816.F32.BF16 R172, R4.reuse, R24, R172 ;  /* 0x0000001804ac723c */ /* 0x040fee00000418ac */
[----:B------:R2:W-:Y:S01]  /*12f00*/  MUFU.EX2 R136, R152 ;  /* 0x0000009800887308 */ /* 0x0005e20000000800 */
[-C--:B------:R-:W-:Y:S07]  /*12f10*/  HMMA.16816.F32.BF16 R168, R4, R26.reuse, R168 ;  /* 0x0000001a04a8723c */ /* 0x080fee00000418a8 */
[----:B------:R3:W-:Y:S01]  /*12f20*/  MUFU.EX2 R140, R151 ;  /* 0x00000097008c7308 */ /* 0x0007e20000000800 */
[----:B------:R-:W-:Y:S01]  /*12f30*/  HMMA.16816.F32.BF16 R84, R8, R26, R52 ;  /* 0x0000001a0854723c */ /* 0x000fe20000041834 */
[----:B------:R-:W1:Y:S01]  /*12f40*/  LDSM.16.MT88.4 R24, [R216+0xa800] ;  /* 0x00a80000d818783b */ /* 0x000e620000004200 */
[----:B------:R-:W-:Y:S01]  /*12f50*/  MOV R161, R107 ;  /* 0x0000006b00a17202 */ /* 0x000fe20000000f00 */
[----:B------:R-:W-:-:S02]  /*12f60*/  FADD.FTZ R0, R179, R0 ;  /* 0x00000000b3007221 */ /* 0x000fc40000010000 */
[----:B------:R1:W5:Y:S01]  /*12f70*/  LDL.LU R228, [R1+0xf8] ;  /* 0x0000f80001e47983 */ /* 0x0003620000300800 */
[----:B------:R-:W-:Y:S01]  /*12f80*/  HMMA.16816.F32.BF16 R72, R4, R18, R92 ;  /* 0x000000120448723c */ /* 0x000fe2000004185c */
[----:B------:R-:W-:Y:S01]  /*12f90*/  MUFU.EX2 R101, R188 ;  /* 0x000000bc00657308 */ /* 0x000fe20000000800 */
[----:B--2---:R-:W-:-:S07]  /*12fa0*/  MOV R152, R183 ;  /* 0x000000b700987202 */ /* 0x004fce0000000f00 */
[----:B------:R-:W2:Y:S01]  /*12fb0*/  MUFU.EX2 R100, R189 ;  /* 0x000000bd00647308 */ /* 0x000ea20000000800 */
[C---:B------:R-:W-:Y:S06]  /*12fc0*/  HMMA.16816.F32.BF16 R52, R8.reuse, R16, R44 ;  /* 0x000000100834723c */ /* 0x040fec000004182c */
[C---:B------:R-:W-:Y:S01]  /*12fd0*/  HMMA.16816.F32.BF16 R60, R8.reuse, R20, R32 ;  /* 0x00000014083c723c */ /* 0x040fe20000041820 */
[----:B------:R-:W-:Y:S01]  /*12fe0*/  MUFU.EX2 R102, R167 ;  /* 0x000000a700667308 */ /* 0x000fe20000000800 */
[----:B------:R-:W1:Y:S04]  /*12ff0*/  LDSM.16.MT88.4 R32, [R219+0xa800] ;  /* 0x00a80000db20783b */ /* 0x000e680000004200 */
[C---:B------:R-:W-:Y:S01]  /*13000*/  HMMA.16816.F32.BF16 R44, R8.reuse, R18, R36 ;  /* 0x00000012082c723c */ /* 0x040fe20000041824 */
[----:B------:R-:W1:Y:S02]  /*13010*/  LDSM.16.MT88.4 R36, [R218+0xa800] ;  /* 0x00a80000da24783b */ /* 0x000e640000004200 */
[----:B------:R-:W2:Y:S08]  /*13020*/  MUFU.EX2 R103, R178 ;  /* 0x000000b200677308 */ /* 0x000eb00000000800 */
[----:B------:R-:W-:Y:S08]  /*13030*/  MUFU.EX2 R104, R176 ;  /* 0x000000b000687308 */ /* 0x000ff00000000800 */
[----:B------:R-:W1:Y:S01]  /*13040*/  MUFU.EX2 R106, R166 ;  /* 0x000000a6006a7308 */ /* 0x000e620000000800 */
[----:B------:R-:W-:Y:S01]  /*13050*/  FADD.FTZ R3, R152, R3 ;  /* 0x0000000398037221 */ /* 0x000fe20000010000 */
[----:B------:R-:W-:Y:S01]  /*13060*/  HMMA.16816.F32.BF16 R40, R8, R14, R40 ;  /* 0x0000000e0828723c */ /* 0x000fe20000041828 */
[----:B---3--:R-:W-:Y:S01]  /*13070*/  MOV R151, R182 ;  /* 0x000000b600977202 */ /* 0x008fe20000000f00 */
[----:B------:R-:W-:Y:S04]  /*13080*/  LDSM.16.MT88.4 R16, [R219+0xb000] ;  /* 0x00b00000db10783b */ /* 0x000fe80000004200 */
[----:B------:R3:W-:Y:S01]  /*13090*/  MUFU.EX2 R107, R177 ;  /* 0x000000b1006b7308 */ /* 0x0007e20000000800 */
[C---:B------:R-:W-:Y:S01]  /*130a0*/  HMMA.16816.F32.BF16 R180, R4.reuse, R20, R88 ;  /* 0x0000001404b4723c */ /* 0x040fe20000041858 */
[----:B------:R-:W-:Y:S01]  /*130b0*/  FADD.FTZ R65, R65, R2 ;  /* 0x0000000241417221 */ /* 0x000fe20000010000 */
[----:B------:R1:W5:Y:S04]  /*130c0*/  LDL.LU R227, [R1+0xf4] ;  /* 0x0000f40001e37983 */ /* 0x0003680000300800 */
[C---:B------:R-:W-:Y:S06]  /*130d0*/  HMMA.16816.F32.BF16 R88, R4.reuse, R12, R96 ;  /* 0x0000000c0458723c */ /* 0x040fec0000041860 */
[-C--:B---3--:R-:W-:Y:S01]  /*130e0*/  HMMA.16816.F32.BF16 R176, R4, R22.reuse, R80 ;  /* 0x0000001604b0723c */ /* 0x088fe20000041850 */
[----:B------:R-:W-:Y:S01]  /*130f0*/  MUFU.EX2 R95, R192 ;  /* 0x000000c0005f7308 */ /* 0x000fe20000000800 */
[----:B------:R-:W-:Y:S01]  /*13100*/  FADD.FTZ R0, R151, R0 ;  /* 0x0000000097007221 */ /* 0x000fe20000010000 */
[----:B------:R3:W5:Y:S03]  /*13110*/  LDL.LU R226, [R1+0xf0] ;  /* 0x0000f00001e27983 */ /* 0x0007660000300800 */
[C---:B------:R-:W-:Y:S01]  /*13120*/  HMMA.16816.F32.BF16 R80, R8.reuse, R22, R48 ;  /* 0x000000160850723c */ /* 0x040fe20000041830 */
[----:B------:R-:W-:Y:S01]  /*13130*/  F2FP.BF16.F32.PACK_AB R4, R200, R202 ;  /* 0x000000cac804723e */ /* 0x000fe200000010ff */
[----:B------:R-:W3:Y:S04]  /*13140*/  LDSM.16.MT88.4 R20, [R216+0xb000] ;  /* 0x00b00000d814783b */ /* 0x000ee80000004200 */
[----:B------:R-:W-:Y:S01]  /*13150*/  HMMA.16816.F32.BF16 R48, R8, R12, R56 ;  /* 0x0000000c0830723c */ /* 0x000fe20000041838 */
[----:B----4-:R-:W-:Y:S01]  /*13160*/  F2FP.BF16.F32.PACK_AB R5, R119, R108 ;  /* 0x0000006c7705723e */ /* 0x010fe200000010ff */
[----:B------:R-:W-:Y:S01]  /*13170*/  MUFU.EX2 R96, R190 ;  /* 0x000000be00607308 */ /* 0x000fe20000000800 */
[----:B--2---:R-:W-:Y:S01]  /*13180*/  F2FP.BF16.F32.PACK_AB R6, R100, R101 ;  /* 0x000000656406723e */ /* 0x004fe200000010ff */
[----:B------:R-:W2:Y:S03]  /*13190*/  LDSM.16.MT88.4 R12, [R217+0xb000] ;  /* 0x00b00000d90c783b */ /* 0x000ea60000004200 */
[----:B------:R-:W-:Y:S01]  /*131a0*/  FADD.FTZ R8, R154, R3 ;  /* 0x000000039a087221 */ /* 0x000fe20000010000 */
[----:B------:R-:W-:-:S02]  /*131b0*/  F2FP.BF16.F32.PACK_AB R7, R120, R121 ;  /* 0x000000797807723e */ /* 0x000fc400000010ff */
[----:B------:R4:W3:Y:S01]  /*131c0*/  MUFU.EX2 R97, R191 ;  /* 0x000000bf00617308 */ /* 0x0008e20000000800 */
[----:B------:R-:W-:Y:S01]  /*131d0*/  FADD.FTZ R56, R205, R8 ;  /* 0x00000008cd387221 */ /* 0x000fe20000010000 */
[----:B------:R-:W-:-:S06]  /*131e0*/  F2FP.BF16.F32.PACK_AB R8, R158, R142 ;  /* 0x0000008e9e08723e */ /* 0x000fcc00000010ff */
[----:B------:R-:W-:Y:S01]  /*131f0*/  MUFU.EX2 R94, R194 ;  /* 0x000000c2005e7308 */ /* 0x000fe20000000800 */
[----:B------:R-:W-:-:S07]  /*13200*/  F2FP.BF16.F32.PACK_AB R9, R103, R102 ;  /* 0x000000666709723e */ /* 0x000fce00000010ff */
[----:B------:R-:W-:Y:S01]  /*13210*/  MUFU.EX2 R93, R157 ;  /* 0x0000009d005d7308 */ /* 0x000fe20000000800 */
[----:B------:R-:W-:-:S07]  /*13220*/  F2FP.BF16.F32.PACK_AB R10, R140, R136 ;  /* 0x000000888c0a723e */ /* 0x000fce00000010ff */
[----:B------:R-:W2:Y:S01]  /*13230*/  MUFU.EX2 R92, R164 ;  /* 0x000000a4005c7308 */ /* 0x000ea20000000800 */
[----:B-1----:R-:W-:Y:S01]  /*13240*/  F2FP.BF16.F32.PACK_AB R11, R106, R104 ;  /* 0x000000686a0b723e */ /* 0x002fe200000010ff */
[----:B----4-:R-:W-:Y:S01]  /*13250*/  HMMA.16816.F32.BF16 R188, R4, R30, R72 ;  /* 0x0000001e04bc723c */ /* 0x010fe20000041848 */
[----:B------:R-:W-:Y:S01]  /*13260*/  FADD.FTZ R2, R252, R0 ;  /* 0x00000000fc027221 */ /* 0x000fe20000010000 */
[----:B------:R1:W5:Y:S04]  /*13270*/  LDL.LU R225, [R1+0xec] ;  /* 0x0000ec0001e17983 */ /* 0x0003680000300800 */
[-C--:B------:R-:W-:Y:S06]  /*13280*/  HMMA.16816.F32.BF16 R72, R8, R24.reuse, R68 ;  /* 0x000000180848723c */ /* 0x080fec0000041844 */
[C---:B------:R-:W-:Y:S06]  /*13290*/  HMMA.16816.F32.BF16 R172, R4.reuse, R24, R172 ;  /* 0x0000001804ac723c */ /* 0x040fec00000418ac */
[-C--:B------:R-:W-:Y:S06]  /*132a0*/  HMMA.16816.F32.BF16 R168, R4, R26.reuse, R168 ;  /* 0x0000001a04a8723c */ /* 0x080fec00000418a8 */
[----:B------:R-:W-:Y:S01]  /*132b0*/  HMMA.16816.F32.BF16 R68, R8, R26, R84 ;  /* 0x0000001a0844723c */ /* 0x000fe20000041854 */
[----:B------:R-:W4:Y:S01]  /*132c0*/  LDSM.16.MT88.4 R24, [R218+0xb000] ;  /* 0x00b00000da18783b */ /* 0x000f220000004200 */
[----:B------:R-:W-:Y:S04]  /*132d0*/  MUFU.EX2 R59, R165 ;  /* 0x000000a5003b7308 */ /* 0x000fe80000000800 */
[C---:B------:R-:W-:Y:S04]  /*132e0*/  HMMA.16816.F32.BF16 R180, R4.reuse, R32, R180 ;  /* 0x0000002004b4723c */ /* 0x040fe800000418b4 */
[----:B------:R-:W1:Y:S02]  /*132f0*/  MUFU.EX2 R57, R118 ;  /* 0x0000007600397308 */ /* 0x000e640000000800 */
[C---:B------:R-:W-:Y:S06]  /*13300*/  HMMA.16816.F32.BF16 R176, R4.reuse, R34, R176 ;  /* 0x0000002204b0723c */ /* 0x040fec00000418b0 */
[C---:B------:R-:W-:Y:S06]  /*13310*/  HMMA.16816.F32.BF16 R184, R4.reuse, R28, R184 ;  /* 0x0000001c04b8723c */ /* 0x040fec00000418b8 */
[C---:B------:R-:W-:Y:S06]  /*13320*/  HMMA.16816.F32.BF16 R88, R4.reuse, R36, R88 ;  /* 0x000000240458723c */ /* 0x040fec0000041858 */
[----:B------:R-:W-:Y:S01]  /*13330*/  HMMA.16816.F32.BF16 R76, R4, R38, R76 ;  /* 0x00000026044c723c */ /* 0x000fe2000004184c */
[----:B------:R-:W-:Y:S01]  /*13340*/  FADD.FTZ R0, R153, R64 ;  /* 0x0000004099007221 */ /* 0x000fe20000010000 */
[----:B------:R-:W4:Y:S01]  /*13350*/  MUFU.EX2 R150, R150 ;  /* 0x0000009600967308 */ /* 0x000f220000000800 */
[----:B------:R-:W-:Y:S01]  /*13360*/  FADD.FTZ R3, R155, R65 ;  /* 0x000000419b037221 */ /* 0x000fe20000010000 */
[----:B------:R-:W-:Y:S01]  /*13370*/  FADD.FTZ R2, R159, R2 ;  /* 0x000000029f027221 */ /* 0x000fe20000010000 */
[----:B------:R-:W-:Y:S01]  /*13380*/  FADD.FTZ R0, R160, R0 ;  /* 0x00000000a0007221 */ /* 0x000fe20000010000 */
[----:B------:R-:W-:Y:S01]  /*13390*/  MOV R159, R161 ;  /* 0x000000a1009f7202 */ /* 0x000fe20000000f00 */
[----:B------:R-:W-:-:S02]  /*133a0*/  IMAD.MOV.U32 R160, RZ, RZ, R162 ;  /* 0x000000ffffa07224 */ /* 0x000fc400078e00a2 */
[----:B------:R-:W-:Y:S01]  /*133b0*/  FADD.FTZ R3, R206, R3 ;  /* 0x00000003ce037221 */ /* 0x000fe20000010000 */
[----:B------:R-:W-:Y:S01]  /*133c0*/  MOV R162, R66 ;  /* 0x0000004200a27202 */ /* 0x000fe20000000f00 */
[----:B------:R-:W-:Y:S01]  /*133d0*/  FADD.FTZ R2, R208, R2 ;  /* 0x00000002d0027221 */ /* 0x000fe20000010000 */
[----:B------:R-:W-:Y:S01]  /*133e0*/  MOV R161, R67 ;  /* 0x0000004300a17202 */ /* 0x000fe20000000f00 */
[C---:B------:R-:W-:Y:S01]  /*133f0*/  HMMA.16816.F32.BF16 R60, R8.reuse, R32, R60 ;  /* 0x00000020083c723c */ /* 0x040fe2000004183c */
[----:B------:R-:W-:Y:S01]  /*13400*/  FADD.FTZ R0, R251, R0 ;  /* 0x00000000fb007221 */ /* 0x000fe20000010000 */
[----:B---3--:R-:W-:Y:S01]  /*13410*/  F2FP.BF16.F32.PACK_AB R4, R97, R96 ;  /* 0x000000606104723e */ /* 0x008fe200000010ff */
[----:B------:R-:W-:Y:S01]  /*13420*/  FADD.FTZ R3, R211, R3 ;  /* 0x00000003d3037221 */ /* 0x000fe20000010000 */
[----:B--2---:R-:W-:Y:S02]  /*13430*/  F2FP.BF16.F32.PACK_AB R5, R92, R93 ;  /* 0x0000005d5c05723e */ /* 0x004fe400000010ff */
[----:B------:R-:W-:Y:S01]  /*13440*/  HMMA.16816.F32.BF16 R52, R8, R28, R52 ;  /* 0x0000001c0834723c */ /* 0x000fe20000041834 */
[----:B------:R-:W-:-:S02]  /*13450*/  F2FP.BF16.F32.PACK_AB R6, R94, R95 ;  /* 0x0000005f5e06723e */ /* 0x000fc400000010ff */
[----:B-1----:R-:W-:-:S03]  /*13460*/  F2FP.BF16.F32.PACK_AB R7, R57, R59 ;  /* 0x0000003b3907723e */ /* 0x002fc600000010ff */
[----:B------:R-:W-:Y:S01]  /*13470*/  HMMA.16816.F32.BF16 R44, R8, R30, R44 ;  /* 0x0000001e082c723c */ /* 0x000fe2000004182c */
[----:B------:R-:W-:-:S05]  /*13480*/  FADD.FTZ R2, R159, R2 ;  /* 0x000000029f027221 */ /* 0x000fca0000010000 */
[----:B------:R-:W-:Y:S01]  /*13490*/  HMMA.16816.F32.BF16 R40, R8, R38, R40 ;  /* 0x000000260828723c */ /* 0x000fe20000041828 */
[----:B------:R-:W-:Y:S01]  /*134a0*/  FADD.FTZ R0, R160, R0 ;  /* 0x00000000a0007221 */ /* 0x000fe20000010000 */
[----:B------:R-:W-:Y:S01]  /*134b0*/  MUFU.EX2 R98, R193 ;  /* 0x000000c100627308 */ /* 0x000fe20000000800 */
[----:B----4-:R-:W-:-:S07]  /*134c0*/  MOV R86, R150 ;  /* 0x0000009600567202 */ /* 0x010fce0000000f00 */
[----:B------:R1:W-:Y:S01]  /*134d0*/  MUFU.EX2 R99, R195 ;  /* 0x000000c300637308 */ /* 0x0003e20000000800 */
[C---:B------:R-:W-:Y:S07]  /*134e0*/  HMMA.16816.F32.BF16 R64, R8.reuse, R34, R80 ;  /* 0x000000220840723c */ /* 0x040fee0000041850 */
[----:B------:R2:W-:Y:S01]  /*134f0*/  MUFU.EX2 R58, R209 ;  /* 0x000000d1003a7308 */ /* 0x0005e20000000800 */
[----:B------:R-:W-:Y:S01]  /*13500*/  HMMA.16816.F32.BF16 R32, R8, R36, R48 ;  /* 0x000000240820723c */ /* 0x000fe20000041830 */
[----:B------:R-:W-:-:S06]  /*13510*/  FADD.FTZ R3, R213, R3 ;  /* 0x00000003d5037221 */ /* 0x000fcc0000010000 */
[----:B------:R-:W3:Y:S01]  /*13520*/  MUFU.EX2 R148, R148 ;  /* 0x0000009400947308 */ /* 0x000ee20000000800 */
[----:B------:R-:W-:Y:S01]  /*13530*/  FADD.FTZ R8, R249, R56 ;  /* 0x00000038f9087221 */ /* 0x000fe20000010000 */
[----:B------:R-:W-:Y:S01]  /*13540*/  FADD.FTZ R2, R224, R2 ;  /* 0x00000002e0027221 */ /* 0x000fe20000010000 */
[C---:B------:R-:W-:Y:S01]  /*13550*/  HMMA.16816.F32.BF16 R172, R4.reuse, R20, R172 ;  /* 0x0000001404ac723c */ /* 0x040fe200000418ac */
[----:B------:R-:W-:Y:S01]  /*13560*/  FADD.FTZ R0, R223, R0 ;  /* 0x00000000df007221 */ /* 0x000fe20000010000 */
[----:B------:R-:W-:Y:S01]  /*13570*/  FADD.FTZ R28, R250, R8 ;  /* 0x00000008fa1c7221 */ /* 0x000fe20000010000 */
[----:B------:R-:W-:Y:S02]  /*13580*/  MOV R151, R162 ;  /* 0x000000a200977202 */ /* 0x000fe40000000f00 */
[----:B------:R-:W-:Y:S01]  /*13590*/  MUFU.EX2 R149, R149 ;  /* 0x0000009500957308 */ /* 0x000fe20000000800 */
[----:B------:R-:W-:Y:S01]  /*135a0*/  HMMA.16816.F32.BF16 R168, R4, R22, R168 ;  /* 0x0000001604a8723c */ /* 0x000fe200000418a8 */
[----:B------:R-:W-:-:S02]  /*135b0*/  IMAD.MOV.U32 R150, RZ, RZ, R163 ;  /* 0x000000ffff967224 */ /* 0x000fc400078e00a3 */
[----:B------:R-:W-:-:S04]  /*135c0*/  FADD.FTZ R0, R135, R0 ;  /* 0x0000000087007221 */ /* 0x000fc80000010000 */
[----:B------:R-:W4:Y:S01]  /*135d0*/  MUFU.EX2 R147, R147 ;  /* 0x0000009300937308 */ /* 0x000f220000000800 */
[C---:B------:R-:W-:Y:S07]  /*135e0*/  HMMA.16816.F32.BF16 R180, R4.reuse, R16, R180 ;  /* 0x0000001004b4723c */ /* 0x040fee00000418b4 */
[----:B------:R-:W-:Y:S01]  /*135f0*/  MUFU.EX2 R146, R146 ;  /* 0x0000009200927308 */ /* 0x000fe20000000800 */
[C---:B------:R-:W-:Y:S07]  /*13600*/  HMMA.16816.F32.BF16 R176, R4.reuse, R18, R176 ;  /* 0x0000001204b0723c */ /* 0x040fee00000418b0 */
[----:B------:R-:W-:Y:S01]  /*13610*/  MUFU.EX2 R145, R145 ;  /* 0x0000009100917308 */ /* 0x000fe20000000800 */
[C---:B------:R-:W-:Y:S07]  /*13620*/  HMMA.16816.F32.BF16 R184, R4.reuse, R12, R184 ;  /* 0x0000000c04b8723c */ /* 0x040fee00000418b8 */
[----:B------:R-:W4:Y:S01]  /*13630*/  MUFU.EX2 R144, R144 ;  /* 0x0000009000907308 */ /* 0x000f220000000800 */
[C---:B------:R-:W-:Y:S01]  /*13640*/  HMMA.16816.F32.BF16 R188, R4.reuse, R14, R188 ;  /* 0x0000000e04bc723c */ /* 0x040fe200000418bc */
[----:B------:R-:W-:Y:S01]  /*13650*/  MOV R84, R136 ;  /* 0x0000008800547202 */ /* 0x000fe20000000f00 */
[----:B------:R-:W-:Y:S01]  /*13660*/  IMAD.MOV.U32 R85, RZ, RZ, R140 ;  /* 0x000000ffff557224 */ /* 0x000fe200078e008c */
[----:B------:R-:W-:Y:S03]  /*13670*/  LDSM.16.MT88.4 R152, [R219+0xb800] ;  /* 0x00b80000db98783b */ /* 0x000fe60000004200 */
[C---:B-1----:R-:W-:Y:S06]  /*13680*/  HMMA.16816.F32.BF16 R192, R4.reuse, R24, R88 ;  /* 0x0000001804c0723c */ /* 0x042fec0000041858 */
[----:B------:R-:W-:Y:S01]  /*13690*/  HMMA.16816.F32.BF16 R76, R4, R26, R76 ;  /* 0x0000001a044c723c */ /* 0x000fe2000004184c */
[----:B------:R-:W-:-:S02]  /*136a0*/  MOV R49, R151 ;  /* 0x0000009700317202 */ /* 0x000fc40000000f00 */
[----:B------:R-:W-:Y:S02]  /*136b0*/  MOV R50, R138 ;  /* 0x0000008a00327202 */ /* 0x000fe40000000f00 */
[----:B------:R-:W-:Y:S02]  /*136c0*/  MOV R159, R161 ;  /* 0x000000a1009f7202 */ /* 0x000fe40000000f00 */
        /* <DEDUP_REMOVED lines=8> */
[----:B--2---:R-:W-:-:S02]  /*13750*/  IMAD.MOV.U32 R209, RZ, RZ, R137 ;  /* 0x000000ffffd17224 */ /* 0x004fc400078e0089 */
        /* <DEDUP_REMOVED lines=33> */
[----:B---3--:R-:W-:-:S02]  /*13970*/  IMAD.MOV.U32 R208, RZ, RZ, R148 ;  /* 0x000000ffffd07224 */ /* 0x008fc400078e0094 */
[----:B------:R-:W-:Y:S01]  /*13980*/  FADD.FTZ R4, R82, R4 ;  /* 0x0000000452047221 */ /* 0x000fe20000010000 */
[----:B----4-:R-:W-:Y:S01]  /*13990*/  MOV R206, R147 ;  /* 0x0000009300ce7202 */ /* 0x010fe20000000f00 */
[----:B------:R-:W-:Y:S01]  /*139a0*/  FADD.FTZ R3, R102, R3 ;  /* 0x0000000366037221 */ /* 0x000fe20000010000 */
[----:B------:R-:W-:Y:S01]  /*139b0*/  MOV R87, R149 ;  /* 0x0000009500577202 */ /* 0x000fe20000000f00 */
[----:B------:R-:W-:Y:S01]  /*139c0*/  FADD.FTZ R2, R202, R2 ;  /* 0x00000002ca027221 */ /* 0x000fe20000010000 */
[----:B------:R-:W-:Y:S01]  /*139d0*/  FADD.FTZ R0, R108, R0 ;  /* 0x000000006c007221 */ /* 0x000fe20000010000 */
[----:B------:R-:W-:Y:S01]  /*139e0*/  FADD.FTZ R4, R83, R4 ;  /* 0x0000000453047221 */ /* 0x000fe20000010000 */
[----:B------:R-:W-:Y:S01]  /*139f0*/  F2FP.BF16.F32.PACK_AB R8, R87, R86 ;  /* 0x000000565708723e */ /* 0x000fe200000010ff */
[----:B------:R-:W-:Y:S01]  /*13a00*/  FADD.FTZ R3, R103, R3 ;  /* 0x0000000367037221 */ /* 0x000fe20000010000 */
[----:B------:R-:W-:Y:S01]  /*13a10*/  F2FP.BF16.F32.PACK_AB R9, R98, R107 ;  /* 0x0000006b6209723e */ /* 0x000fe200000010ff */
[----:B------:R-:W-:Y:S01]  /*13a20*/  FADD.FTZ R2, R200, R2 ;  /* 0x00000002c8027221 */ /* 0x000fe20000010000 */
[----:B------:R-:W-:-:S02]  /*13a30*/  F2FP.BF16.F32.PACK_AB R10, R206, R208 ;  /* 0x000000d0ce0a723e */ /* 0x000fc400000010ff */
[----:B------:R-:W-:Y:S01]  /*13a40*/  F2FP.BF16.F32.PACK_AB R11, R58, R99 ;  /* 0x000000633a0b723e */ /* 0x000fe200000010ff */
[----:B------:R-:W-:Y:S01]  /*13a50*/  FADD.FTZ R0, R119, R0 ;  /* 0x0000000077007221 */ /* 0x000fe20000010000 */
[----:B------:R-:W-:Y:S01]  /*13a60*/  FADD.FTZ R4, R84, R4 ;  /* 0x0000000454047221 */ /* 0x000fe20000010000 */
[----:B------:R-:W-:Y:S01]  /*13a70*/  FADD.FTZ R3, R104, R3 ;  /* 0x0000000368037221 */ /* 0x000fe20000010000 */
[----:B------:R-:W-:Y:S01]  /*13a80*/  FADD.FTZ R2, R101, R2 ;  /* 0x0000000265027221 */ /* 0x000fe20000010000 */
[----:B------:R-:W-:Y:S01]  /*13a90*/  MOV R214, R144 ;  /* 0x0000009000d67202 */ /* 0x000fe20000000f00 */
[----:B------:R-:W-:Y:S01]  /*13aa0*/  IMAD.MOV.U32 R252, RZ, RZ, R145 ;  /* 0x000000fffffc7224 */ /* 0x000fe200078e0091 */
[----:B------:R-:W-:Y:S01]  /*13ab0*/  MOV R205, R146 ;  /* 0x0000009200cd7202 */ /* 0x000fe20000000f00 */
[----:B------:R-:W-:Y:S01]  /*13ac0*/  FADD.FTZ R0, R121, R0 ;  /* 0x0000000079007221 */ /* 0x000fe20000010000 */
[----:B------:R-:W1:Y:S01]  /*13ad0*/  LDSM.16.MT88.4 R160, [R216+0xb800] ;  /* 0x00b80000d8a0783b */ /* 0x000e620000004200 */
[----:B------:R-:W-:Y:S01]  /*13ae0*/  HMMA.16816.F32.BF16 R52, R8, R12, R52 ;  /* 0x0000000c0834723c */ /* 0x000fe20000041834 */
[----:B------:R-:W-:Y:S01]  /*13af0*/  FADD.FTZ R4, R85, R4 ;  /* 0x0000000455047221 */ /* 0x000fe20000010000 */
[----:B------:R-:W-:Y:S01]  /*13b00*/  FADD.FTZ R3, R106, R3 ;  /* 0x000000036a037221 */ /* 0x000fe20000010000 */
[----:B------:R-:W2:Y:S01]  /*13b10*/  LDSM.16.MT88.4 R144, [R217+0xb800] ;  /* 0x00b80000d990783b */ /* 0x000ea20000004200 */
[----:B------:R-:W-:-:S02]  /*13b20*/  FADD.FTZ R2, R100, R2 ;  /* 0x0000000264027221 */ /* 0x000fc40000010000 */
[C---:B------:R-:W-:Y:S01]  /*13b30*/  HMMA.16816.F32.BF16 R44, R8.reuse, R14, R44 ;  /* 0x0000000e082c723c */ /* 0x040fe2000004182c */
[----:B------:R-:W3:Y:S01]  /*13b40*/  LDSM.16.MT88.4 R12, [R218+0xb800] ;  /* 0x00b80000da0c783b */ /* 0x000ee20000004200 */
[----:B------:R-:W-:Y:S01]  /*13b50*/  FADD.FTZ R0, R120, R0 ;  /* 0x0000000078007221 */ /* 0x000fe20000010000 */
[----:B------:R-:W-:Y:S01]  /*13b60*/  FADD.FTZ R4, R86, R4 ;  /* 0x0000000456047221 */ /* 0x000fe20000010000 */
[----:B------:R-:W-:Y:S01]  /*13b70*/  MUFU.EX2 R48, R197 ;  /* 0x000000c500307308 */ /* 0x000fe20000000800 */
[----:B------:R4:W5:Y:S01]  /*13b80*/  LDL.LU R224, [R1+0xe8] ;  /* 0x0000e80001e07983 */ /* 0x0009620000300800 */
[C---:B------:R-:W-:Y:S01]  /*13b90*/  HMMA.16816.F32.BF16 R60, R8.reuse, R16, R60 ;  /* 0x00000010083c723c */ /* 0x040fe2000004183c */
[----:B------:R-:W-:Y:S01]  /*13ba0*/  FADD.FTZ R3, R107, R3 ;  /* 0x000000036b037221 */ /* 0x000fe20000010000 */
[----:B------:R-:W-:Y:S01]  /*13bb0*/  FADD.FTZ R2, R96, R2 ;  /* 0x0000000260027221 */ /* 0x000fe20000010000 */
[----:B------:R-:W-:Y:S01]  /*13bc0*/  FADD.FTZ R0, R93, R0 ;  /* 0x000000005d007221 */ /* 0x000fe20000010000 */
[----:B------:R-:W-:Y:S01]  /*13bd0*/  FADD.FTZ R4, R87, R4 ;  /* 0x0000000457047221 */ /* 0x000fe20000010000 */
[----:B------:R4:W5:Y:S01]  /*13be0*/  LDL.LU R223, [R1+0xe4] ;  /* 0x0000e40001df7983 */ /* 0x0009620000300800 */
[----:B------:R-:W1:Y:S01]  /*13bf0*/  MUFU.EX2 R17, R210 ;  /* 0x000000d200117308 */ /* 0x000e620000000800 */
[----:B------:R-:W-:Y:S01]  /*13c00*/  FADD.FTZ R3, R98, R3 ;  /* 0x0000000362037221 */ /* 0x000fe20000010000 */
[----:B------:R-:W-:Y:S01]  /*13c10*/  FADD.FTZ R2, R97, R2 ;  /* 0x0000000261027221 */ /* 0x000fe20000010000 */
[C---:B------:R-:W-:Y:S05]  /*13c20*/  HMMA.16816.F32.BF16 R72, R8.reuse, R20, R72 ;  /* 0x000000140848723c */ /* 0x040fea0000041848 */
[----:B------:R-:W4:Y:S01]  /*13c30*/  MUFU.EX2 R30, R117 ;  /* 0x00000075001e7308 */ /* 0x000f220000000800 */
[----:B------:R-:W-:Y:S01]  /*13c40*/  HMMA.16816.F32.BF16 R68, R8, R22, R68 ;  /* 0x000000160844723c */ /* 0x000fe20000041844 */
[----:B------:R-:W-:Y:S01]  /*13c50*/  FADD.FTZ R0, R92, R0 ;  /* 0x000000005c007221 */ /* 0x000fe20000010000 */
[----:B------:R-:W-:-:S05]  /*13c60*/  FADD.FTZ R4, R208, R4 ;  /* 0x00000004d0047221 */ /* 0x000fca0000010000 */
[----:B------:R-:W2:Y:S01]  /*13c70*/  MUFU.EX2 R16, R212 ;  /* 0x000000d400107308 */ /* 0x000ea20000000800 */
[----:B------:R-:W-:Y:S01]  /*13c80*/  HMMA.16816.F32.BF16 R64, R8, R18, R64 ;  /* 0x000000120840723c */ /* 0x000fe20000041840 */
[----:B------:R-:W-:Y:S01]  /*13c90*/  FADD.FTZ R3, R99, R3 ;  /* 0x0000000363037221 */ /* 0x000fe20000010000 */
[----:B------:R-:W-:-:S05]  /*13ca0*/  FADD.FTZ R2, R95, R2 ;  /* 0x000000025f027221 */ /* 0x000fca0000010000 */
[----:B------:R-:W3:Y:S01]  /*13cb0*/  MUFU.EX2 R37, R198 ;  /* 0x000000c600257308 */ /* 0x000ee20000000800 */
[----:B------:R-:W-:Y:S01]  /*13cc0*/  HMMA.16816.F32.BF16 R32, R8, R24, R32 ;  /* 0x000000180820723c */ /* 0x000fe20000041820 */
[----:B------:R-:W-:-:S05]  /*13cd0*/  FADD.FTZ R0, R59, R0 ;  /* 0x000000003b007221 */ /* 0x000fca0000010000 */
[----:B------:R-:W-:Y:S01]  /*13ce0*/  HMMA.16816.F32.BF16 R40, R8, R26, R40 ;  /* 0x0000001a0828723c */ /* 0x000fe20000041828 */
[----:B------:R-:W3:Y:S01]  /*13cf0*/  MUFU.EX2 R29, R116 ;  /* 0x00000074001d7308 */ /* 0x000ee20000000800 */
[----:B------:R-:W-:Y:S01]  /*13d00*/  FADD.FTZ R4, R206, R4 ;  /* 0x00000004ce047221 */ /* 0x000fe20000010000 */
[----:B------:R-:W-:Y:S01]  /*13d10*/  FADD.FTZ R3, R58, R3 ;  /* 0x000000033a037221 */ /* 0x000fe20000010000 */
[----:B------:R2:W5:Y:S05]  /*13d20*/  LDL.LU R222, [R1+0xe0] ;  /* 0x0000e00001de7983 */ /* 0x00056a0000300800 */
[----:B------:R-:W3:Y:S01]  /*13d30*/  MUFU.EX2 R9, R243 ;  /* 0x000000f300097308 */ /* 0x000ee20000000800 */
[----:B------:R-:W-:Y:S01]  /*13d40*/  FADD.FTZ R2, R94, R2 ;  /* 0x000000025e027221 */ /* 0x000fe20000010000 */
[----:B------:R-:W-:-:S06]  /*13d50*/  FADD.FTZ R0, R57, R0 ;  /* 0x0000000039007221 */ /* 0x000fcc0000010000 */
[----:B------:R-:W3:Y:S01]  /*13d60*/  MUFU.EX2 R36, R199 ;  /* 0x000000c700247308 */ /* 0x000ee20000000800 */
[----:B------:R-:W-:-:S07]  /*13d70*/  FADD.FTZ R4, R205, R4 ;  /* 0x00000004cd047221 */ /* 0x000fce0000010000 */
[----:B------:R-:W3:Y:S01]  /*13d80*/  MUFU.EX2 R20, R115 ;  /* 0x0000007300147308 */ /* 0x000ee20000000800 */
[----:B-1----:R-:W-:-:S07]  /*13d90*/  FADD.FTZ R3, R17, R3 ;  /* 0x0000000311037221 */ /* 0x002fce0000010000 */
[----:B------:R-:W1:Y:S01]  /*13da0*/  MUFU.EX2 R132, R132 ;  /* 0x0000008400847308 */ /* 0x000e620000000800 */
[----:B------:R-:W-:-:S07]  /*13db0*/  FADD.FTZ R2, R48, R2 ;  /* 0x0000000230027221 */ /* 0x000fce0000010000 */
[----:B------:R-:W1:Y:S01]  /*13dc0*/  MUFU.EX2 R31, R204 ;  /* 0x000000cc001f7308 */ /* 0x000e620000000800 */
[----:B----4-:R-:W-:-:S07]  /*13dd0*/  FADD.FTZ R0, R30, R0 ;  /* 0x000000001e007221 */ /* 0x010fce0000010000 */
[----:B------:R4:W4:Y:S08]  /*13de0*/  MUFU.EX2 R7, R196 ;  /* 0x000000c400077308 */ /* 0x0009300000000800 */
[----:B------:R-:W4:Y:S01]  /*13df0*/  MUFU.EX2 R8, R248 ;  /* 0x000000f800087308 */ /* 0x000f220000000800 */
[----:B------:R-:W-:Y:S01]  /*13e00*/  FADD.FTZ R4, R252, R4 ;  /* 0x00000004fc047221 */ /* 0x000fe20000010000 */
[----:B--2---:R-:W-:Y:S01]  /*13e10*/  FADD.FTZ R3, R16, R3 ;  /* 0x0000000310037221 */ /* 0x004fe20000010000 */
[----:B---3--:R-:W-:Y:S01]  /*13e20*/  FADD.FTZ R2, R37, R2 ;  /* 0x0000000225027221 */ /* 0x008fe20000010000 */
[----:B------:R-:W-:Y:S01]  /*13e30*/  FADD.FTZ R0, R29, R0 ;  /* 0x000000001d007221 */ /* 0x000fe20000010000 */
[----:B------:R-:W-:Y:S01]  /*13e40*/  FADD.FTZ R4, R214, R4 ;  /* 0x00000004d6047221 */ /* 0x000fe20000010000 */
[----:B------:R-:W-:Y:S01]  /*13e50*/  FADD.FTZ R3, R9, R3 ;  /* 0x0000000309037221 */ /* 0x000fe20000010000 */
[----:B------:R-:W-:Y:S01]  /*13e60*/  FADD.FTZ R2, R36, R2 ;  /* 0x0000000224027221 */ /* 0x000fe20000010000 */
[----:B------:R-:W-:Y:S01]  /*13e70*/  FADD.FTZ R0, R20, R0 ;  /* 0x0000000014007221 */ /* 0x000fe20000010000 */
[----:B-1----:R-:W-:Y:S01]  /*13e80*/  FADD.FTZ R4, R132, R4 ;  /* 0x0000000484047221 */ /* 0x002fe20000010000 */
[----:B----4-:R-:W-:Y:S01]  /*13e90*/  F2FP.BF16.F32.PACK_AB R196, R37, R48 ;  /* 0x0000003025c4723e */ /* 0x010fe200000010ff */
[----:B------:R1:W5:Y:S01]  /*13ea0*/  LDL.LU R221, [R1+0xdc] ;  /* 0x0000dc0001dd7983 */ /* 0x0003620000300800 */
[----:B------:R-:W-:Y:S01]  /*13eb0*/  F2FP.BF16.F32.PACK_AB R197, R29, R30 ;  /* 0x0000001e1dc5723e */ /* 0x000fe200000010ff */
[C---:B------:R-:W-:Y:S01]  /*13ec0*/  FADD.FTZ R2, R31.reuse, R2 ;  /* 0x000000021f027221 */ /* 0x040fe20000010000 */
[----:B------:R-:W-:Y:S01]  /*13ed0*/  F2FP.BF16.F32.PACK_AB R198, R31, R36 ;  /* 0x000000241fc6723e */ /* 0x000fe200000010ff */
[----:B------:R1:W5:Y:S01]  /*13ee0*/  LDL.LU R220, [R1+0xd8] ;  /* 0x0000d80001dc7983 */ /* 0x0003620000300800 */
[----:B------:R-:W-:Y:S01]  /*13ef0*/  F2FP.BF16.F32.PACK_AB R199, R7, R20 ;  /* 0x0000001407c7723e */ /* 0x000fe200000010ff */
[----:B------:R-:W-:Y:S01]  /*13f00*/  FADD.FTZ R3, R8, R3 ;  /* 0x0000000308037221 */ /* 0x000fe20000010000 */
[----:B------:R-:W-:-:S02]  /*13f10*/  F2FP.BF16.F32.PACK_AB R136, R252, R205 ;  /* 0x000000cdfc88723e */ /* 0x000fc400000010ff */
[----:B------:R-:W-:Y:S02]  /*13f20*/  F2FP.BF16.F32.PACK_AB R137, R16, R17 ;  /* 0x000000111089723e */ /* 0x000fe400000010ff */
[----:B------:R-:W-:Y:S02]  /*13f30*/  F2FP.BF16.F32.PACK_AB R138, R132, R214 ;  /* 0x000000d6848a723e */ /* 0x000fe400000010ff */
[----:B------:R-:W-:Y:S01]  /*13f40*/  F2FP.BF16.F32.PACK_AB R139, R8, R9 ;  /* 0x00000009088b723e */ /* 0x000fe200000010ff */
[----:B------:R-:W-:Y:S01]  /*13f50*/  FADD.FTZ R0, R7, R0 ;  /* 0x0000000007007221 */ /* 0x000fe20000010000 */
[----:B------:R1:W5:Y:S01]  /*13f60*/  LDL.LU R135, [R1+0xd4] ;  /* 0x0000d40001877983 */ /* 0x0003620000300800 */
[C---:B------:R-:W-:Y:S03]  /*13f70*/  HMMA.16816.F32.BF16 R172, R196.reuse, R160, R172 ;  /* 0x000000a0c4ac723c */ /* 0x040fe600000418ac */
[----:B------:R1:W-:Y:S04]  /*13f80*/  STL [R1+0x94], R4 ;  /* 0x0000940401007387 */ /* 0x0003e80000100800 */
[----:B------:R1:W-:Y:S01]  /*13f90*/  STL [R1+0x98], R3 ;  /* 0x0000980301007387 */ /* 0x0003e20000100800 */
[C---:B------:R-:W-:Y:S03]  /*13fa0*/  HMMA.16816.F32.BF16 R168, R196.reuse, R162, R168 ;  /* 0x000000a2c4a8723c */ /* 0x040fe600000418a8 */
[----:B------:R1:W-:Y:S03]  /*13fb0*/  STL [R1+0xb0], R2 ;  /* 0x0000b00201007387 */ /* 0x0003e60000100800 */
[C---:B------:R-:W-:Y:S01]  /*13fc0*/  HMMA.16816.F32.BF16 R180, R196.reuse, R152, R180 ;  /* 0x00000098c4b4723c */ /* 0x040fe200000418b4 */
[----:B------:R1:W-:Y:S05]  /*13fd0*/  STL [R1+0xb4], R0 ;  /* 0x0000b40001007387 */ /* 0x0003ea0000100800 */
        /* <DEDUP_REMOVED lines=13> */
[----:B------:R-:W-:Y:S01]  /*140b0*/  IMAD.MOV.U32 R70, RZ, RZ, R203 ;  /* 0x000000ffff467224 */ /* 0x000fe200078e00cb */
[----:B------:R-:W-:-:S02]  /*140c0*/  MOV R71, R207 ;  /* 0x000000cf00477202 */ /* 0x000fc40000000f00 */
[----:B------:R-:W-:Y:S02]  /*140d0*/  MOV R68, R201 ;  /* 0x000000c900447202 */ /* 0x000fe40000000f00 */
[----:B-1----:R-:W-:-:S15]  /*140e0*/  MOV R69, R244 ;  /* 0x000000f400457202 */ /* 0x002fde0000000f00 */
[----:B------:R-:W-:-:S03]  /*140f0*/  NOP ;  /* 0x0000000000007918 */ /* 0x000fc60000000000 */
.L_x_667:
[----:B------:R-:W-:-:S06]  /*14100*/  UISETP.GT.AND UP0, UPT, UR21, UR12, UPT ;  /* 0x0000000c1500728c */ /* 0x000fcc000bf04270 */
[----:B------:R-:W-:-:S13]  /*14110*/  PLOP3.LUT P0, PT, PT, PT, UP0, 0x80, 0x0 ;  /* 0x000000000000781c */ /* 0x000fda0003f0f008 */
[----:B------:R-:W-:Y:S05]  /*14120*/  @!P0 BRA `(.L_x_669) ;  /* 0x0000008800408947 */ /* 0x000fea0003800000 */
[----:B------:R-:W2:Y:S01]  /*14130*/  LDL.LU.64 R6, [R1+0xa0] ;  /* 0x0000a00001067983 */ /* 0x000ea20000300a00 */
[----:B-----5:R-:W-:Y:S01]  /*14140*/  MOV R132, R70 ;  /* 0x0000004600847202 */ /* 0x020fe20000000f00 */
        /* <DEDUP_REMOVED lines=9> */
[----:B------:R-:W-:Y:S01]  /*141e0*/  ULDC UR4, c[0x0][0x2ec] ;  /* 0x0000bb0000047ab9 */ /* 0x000fe20000000800 */
[----:B------:R-:W-:Y:S01]  /*141f0*/  ULDC.64 UR6, c[0x0][0x218] ;  /* 0x0000860000067ab9 */ /* 0x000fe20000000a00 */
[----:B------:R-:W-:Y:S01]  /*14200*/  ULDC.64 UR10, c[0x0][0x220] ;  /* 0x00008800000a7ab9 */ /* 0x000fe20000000a00 */
[----:B------:R-:W-:Y:S01]  /*14210*/  ULDC.64 UR8, c[0x0][0x248] ;  /* 0x0000920000087ab9 */ /* 0x000fe20000000a00 */
[----:B--2---:R-:W-:-:S05]  /*14220*/  IMAD.MOV.U32 R5, RZ, RZ, R7 ;  /* 0x000000ffff057224 */ /* 0x004fca00078e0007 */
[----:B------:R1:W-:Y:S01]  /*14230*/  STL.64 [R1+0xb8], R4 ;  /* 0x0000b80401007387 */ /* 0x0003e20000100a00 */
[----:B------:R-:W-:Y:S05]  /*14240*/  BRA `(.L_x_670) ;  /* 0x0000000000a87947 */ /* 0x000fea0003800000 */
.L_x_672:
        /* <DEDUP_REMOVED lines=42> */
.L_x_670:
        /* <DEDUP_REMOVED lines=9> */
[----:B------:R-:W-:Y:S03]  /*14580*/  UIMAD UR26, UR27, UR19, UR26 ;  /* 0x000000131b1a72a4 */ /* 0x000fe6000f8e021a */
[----:B------:R-:W-:Y:S04]  /*14590*/  STL [R1+0xec], R142 ;  /* 0x0000ec8e01007387 */ /* 0x000fe80000100800 */
[----:B------:R-:W-:Y:S04]  /*145a0*/  STL [R1+0xe8], R141 ;  /* 0x0000e88d01007387 */ /* 0x000fe80000100800 */
[----:B------:R-:W-:Y:S04]  /*145b0*/  STL [R1+0xe4], R140 ;  /* 0x0000e48c01007387 */ /* 0x000fe80000100800 */
[----:B------:R-:W-:Y:S04]  /*145c0*/  STL [R1+0xe0], R139 ;  /* 0x0000e08b01007387 */ /* 0x000fe80000100800 */
[----:B------:R-:W-:Y:S04]  /*145d0*/  STL [R1+0xdc], R138 ;  /* 0x0000dc8a01007387 */ /* 0x000fe80000100800 */
[----:B------:R-:W-:Y:S04]  /*145e0*/  STL [R1+0xd8], R137 ;  /* 0x0000d88901007387 */ /* 0x000fe80000100800 */
[----:B------:R-:W-:Y:S01]  /*145f0*/  STL [R1+0xd4], R136 ;  /* 0x0000d48801007387 */ /* 0x000fe20000100800 */
[----:B------:R-:W1:Y:S01]  /*14600*/  S2R R2, SR_TID.X ;  /* 0x0000000000027919 */ /* 0x000e620000002100 */
[----:B--2---:R-:W-:Y:S04]  /*14610*/  IMAD.WIDE.U32 R4, R4, UR19, R6 ;  /* 0x0000001304047c25 */ /* 0x004fe8000f8e0006 */
[----:B------:R-:W-:Y:S01]  /*14620*/  VIADD R0, R5, UR26 ;  /* 0x0000001a05007c36 */ /* 0x000fe20008000000 */
[----:B------:R-:W-:Y:S01]  /*14630*/  LEA R6, P0, R4, UR10, 0x1 ;  /* 0x0000000a04067c11 */ /* 0x000fe2000f8008ff */
[----:B-1----:R-:W-:Y:S03]  /*14640*/  IMAD.SHL.U32 R2, R2, 0x2, RZ ;  /* 0x0000000202027824 */ /* 0x002fe600078e00ff */
[----:B------:R-:W-:Y:S02]  /*14650*/  LEA.HI.X R7, R4, UR11, R0, 0x1, P0 ;  /* 0x0000000b04077c11 */ /* 0x000fe400080f0c00 */
[----:B------:R-:W-:Y:S02]  /*14660*/  IADD3 R4, P0, R6, UR20, RZ ;  /* 0x0000001406047c10 */ /* 0x000fe4000ff1e0ff */
[----:B------:R-:W-:Y:S01]  /*14670*/  LOP3.LUT R2, R2, 0x6, RZ, 0xc0, !PT ;  /* 0x0000000602027812 */ /* 0x000fe200078ec0ff */
[----:B------:R-:W-:Y:S01]  /*14680*/  @!PT LDS RZ, [RZ] ;  /* 0x00000000fffff984 */ /* 0x000fe20000000800 */
[----:B------:R-:W-:Y:S01]  /*14690*/  @!PT LDS RZ, [RZ] ;  /* 0x00000000fffff984 */ /* 0x000fe20000000800 */
[----:B------:R-:W-:Y:S01]  /*146a0*/  @!PT LDS RZ, [RZ] ;  /* 0x00000000fffff984 */ /* 0x000fe20000000800 */
[----:B------:R-:W-:Y:S01]  /*146b0*/  LDGSTS.E.BYPASS.LTC128B.128 [R242+0x8000], desc[UR16][R6.64] ;  /* 0x0800000006f27fae */ /* 0x000fe2000b901d50 */
[----:B------:R-:W-:Y:S02]  /*146c0*/  IADD3.X R5, R7, UR15, RZ, P0, !PT ;  /* 0x0000000f07057c10 */ /* 0x000fe400087fe4ff */
[----:B------:R-:W-:Y:S04]  /*146d0*/  IADD3 R14, P0, R4, UR20, RZ ;  /* 0x00000014040e7c10 */ /* 0x000fe8000ff1e0ff */
[----:B------:R-:W-:Y:S01]  /*146e0*/  IADD3.X R15, R5, UR15, RZ, P0, !PT ;  /* 0x0000000f050f7c10 */ /* 0x000fe200087fe4ff */
[----:B------:R1:W-:Y:S01]  /*146f0*/  LDGSTS.E.BYPASS.LTC128B.128 [R242+0x8800], desc[UR16][R4.64] ;  /* 0x0880000004f27fae */ /* 0x0003e2000b901d50 */
[----:B------:R-:W-:Y:S04]  /*14700*/  IADD3 R12, P0, R14, UR20, RZ ;  /* 0x000000140e0c7c10 */ /* 0x000fe8000ff1e0ff */
[----:B------:R-:W-:Y:S02]  /*14710*/  IADD3.X R13, R15, UR15, RZ, P0, !PT ;  /* 0x0000000f0f0d7c10 */ /* 0x000fe400087fe4ff */
[----:B------:R-:W-:Y:S01]  /*14720*/  IADD3 R10, P0, R12, UR20, RZ ;  /* 0x000000140c0a7c10 */ /* 0x000fe2000ff1e0ff */
[----:B------:R-:W-:Y:S03]  /*14730*/  LDGSTS.E.BYPASS.LTC128B.128 [R242+0x9000], desc[UR16][R14.64] ;  /* 0x090000000ef27fae */ /* 0x000fe6000b901d50 */
[----:B------:R-:W-:Y:S02]  /*14740*/  IADD3.X R11, R13, UR15, RZ, P0, !PT ;  /* 0x0000000f0d0b7c10 */ /* 0x000fe400087fe4ff */
[----:B------:R-:W-:Y:S03]  /*14750*/  IADD3 R8, P0, R10, UR20, RZ ;  /* 0x000000140a087c10 */ /* 0x000fe6000ff1e0ff */
[----:B------:R-:W-:Y:S01]  /*14760*/  LDGSTS.E.BYPASS.LTC128B.128 [R242+0x9800], desc[UR16][R12.64] ;  /* 0x098000000cf27fae */ /* 0x000fe2000b901d50 */
[----:B------:R-:W-:Y:S07]  /*14770*/  IADD3.X R9, R11, UR15, RZ, P0, !PT ;  /* 0x0000000f0b097c10 */ /* 0x000fee00087fe4ff */
[----:B------:R-:W-:Y:S01]  /*14780*/  LDGSTS.E.BYPASS.LTC128B.128 [R242+0xa000], desc[UR16][R10.64] ;  /* 0x0a0000000af27fae */ /* 0x000fe2000b901d50 */
[----:B-1----:R-:W-:Y:S04]  /*14790*/  IADD3 R4, P0, R8, UR20, RZ ;  /* 0x0000001408047c10 */ /* 0x002fe8000ff1e0ff */
[----:B------:R-:W-:Y:S03]  /*147a0*/  IADD3.X R5, R9, UR15, RZ, P0, !PT ;  /* 0x0000000f09057c10 */ /* 0x000fe600087fe4ff */
[----:B------:R-:W-:Y:S01]  /*147b0*/  LDGSTS.E.BYPASS.LTC128B.128 [R242+0xa800], desc[UR16][R8.64] ;  /* 0x0a80000008f27fae */ /* 0x000fe2000b901d50 */
[----:B------:R-:W-:Y:S04]  /*147c0*/  IADD3 R6, P0, R4, UR20, RZ ;  /* 0x0000001404067c10 */ /* 0x000fe8000ff1e0ff */
[----:B------:R-:W-:Y:S03]  /*147d0*/  IADD3.X R7, R5, UR15, RZ, P0, !PT ;  /* 0x0000000f05077c10 */ /* 0x000fe600087fe4ff */
[----:B------:R-:W-:Y:S08]  /*147e0*/  LDGSTS.E.BYPASS.LTC128B.128 [R242+0xb000], desc[UR16][R4.64] ;  /* 0x0b00000004f27fae */ /* 0x000ff0000b901d50 */
[----:B------:R1:W-:Y:S08]  /*147f0*/  LDGSTS.E.BYPASS.LTC128B.128 [R242+0xb800], desc[UR16][R6.64] ;  /* 0x0b80000006f27fae */ /* 0x0003f0000b901d50 */
[----:B-----5:R-:W-:Y:S08]  /*14800*/  LDSM.16.M88.4 R128, [R222] ;  /* 0x00000000de80783b */ /* 0x020ff00000000200 */
        /* <DEDUP_REMOVED lines=128> */
[----:B------:R-:W2:Y:S03]  /*15010*/  LDSM.16.M88.4 R204, [R224+0x2000] ;  /* 0x00200000e0cc783b */ /* 0x000ea60000000200 */
        /* <DEDUP_REMOVED lines=8> */
[----:B------:R-:W-:Y:S01]  /*150a0*/  MUFU.TANH R243, R4 ;  /* 0x0000000400f37308 */ /* 0x000fe20000002400 */
        /* <DEDUP_REMOVED lines=8> */
[----:B------:R-:W-:Y:S01]  /*15130*/  FMUL.FTZ R13, R13, UR23 ;  /* 0x000000170d0d7c20 */ /* 0x000fe20008410000 */
[----:B------:R-:W-:Y:S05]  /*15140*/  FMUL.FTZ R17, R17, UR23 ;  /* 0x0000001711117c20 */ /* 0x000fea0008410000 */
[----:B------:R2:W-:Y:S01]  /*15150*/  MUFU.TANH R138, R5 ;  /* 0x00000005008a7308 */ /* 0x0005e20000002400 */
[----:B------:R-:W-:Y:S01]  /*15160*/  FMUL.FTZ R16, R16, UR23 ;  /* 0x0000001710107c20 */ /* 0x000fe20008410000 */
[----:B------:R-:W-:Y:S01]  /*15170*/  FMUL.FTZ R18, R18, UR23 ;  /* 0x0000001712127c20 */ /* 0x000fe20008410000 */
[----:B------:R-:W-:Y:S07]  /*15180*/  FMUL.FTZ R19, R19, UR23 ;  /* 0x0000001713137c20 */ /* 0x000fee0008410000 */
[----:B------:R-:W-:Y:S10]  /*15190*/  MUFU.TANH R208, R8 ;  /* 0x0000000800d07308 */ /* 0x000ff40000002400 */
[----:B------:R-:W-:Y:S01]  /*151a0*/  MUFU.TANH R211, R10 ;  /* 0x0000000a00d37308 */ /* 0x000fe20000002400 */
[----:B--2---:R-:W2:Y:S09]  /*151b0*/  LDSM.16.M88.4 R4, [R220+0x800] ;  /* 0x00080000dc04783b */ /* 0x004eb20000000200 */
[----:B------:R-:W-:Y:S10]  /*151c0*/  MUFU.TANH R210, R9 ;  /* 0x0000000900d27308 */ /* 0x000ff40000002400 */
[----:B------:R3:W4:Y:S10]  /*151d0*/  MUFU.TANH R201, R11 ;  /* 0x0000000b00c97308 */ /* 0x0007340000002400 */
[----:B------:R-:W-:Y:S10]  /*151e0*/  MUFU.TANH R137, R14 ;  /* 0x0000000e00897308 */ /* 0x000ff40000002400 */
[----:B------:R-:W-:Y:S01]  /*151f0*/  MUFU.TANH R136, R17 ;  /* 0x0000001100887308 */ /* 0x000fe20000002400 */
[----:B---3--:R-:W3:Y:S09]  /*15200*/  LDSM.16.M88.4 R8, [R220+0x1000] ;  /* 0x00100000dc08783b */ /* 0x008ef20000000200 */
[----:B------:R-:W-:Y:S01]  /*15210*/  MUFU.TANH R15, R15 ;  /* 0x0000000f000f7308 */ /* 0x000fe20000002400 */
[-C--:B--2---:R-:W-:Y:S06]  /*15220*/  HMMA.16816.F32.BF16 R20, R212, R4.reuse, R20 ;  /* 0x00000004d414723c */ /* 0x084fec0000041814 */
[C---:B------:R-:W-:Y:S03]  /*15230*/  HMMA.16816.F32.BF16 R24, R204.reuse, R4, R24 ;  /* 0x00000004cc18723c */ /* 0x040fe60000041818 */
[----:B------:R-:W-:Y:S03]  /*15240*/  MUFU.TANH R16, R16 ;  /* 0x0000001000107308 */ /* 0x000fe60000002400 */
[-C--:B------:R-:W-:Y:S07]  /*15250*/  HMMA.16816.F32.BF16 R28, R204, R6.reuse, R28 ;  /* 0x00000006cc1c723c */ /* 0x080fee000004181c */
[----:B------:R2:W-:Y:S01]  /*15260*/  MUFU.TANH R209, R0 ;  /* 0x0000000000d17308 */ /* 0x0005e20000002400 */
[C---:B------:R-:W-:Y:S01]  /*15270*/  HMMA.16816.F32.BF16 R32, R212.reuse, R6, R32 ;  /* 0x00000006d420723c */ /* 0x040fe20000041820 */
[----:B------:R-:W4:Y:S08]  /*15280*/  LDSM.16.M88.4 R4, [R220+0x1800] ;  /* 0x00180000dc04783b */ /* 0x000f300000000200 */
[----:B------:R-:W4:Y:S02]  /*15290*/  MUFU.TANH R200, R12 ;  /* 0x0000000c00c87308 */ /* 0x000f240000002400 */
[----:B------:R-:W-:Y:S01]  /*152a0*/  FMUL.FTZ R22, R22, UR23 ;  /* 0x0000001716167c20 */ /* 0x000fe20008410000 */
[----:B------:R-:W-:Y:S01]  /*152b0*/  FMUL.FTZ R21, R21, UR23 ;  /* 0x0000001715157c20 */ /* 0x000fe20008410000 */
[----:B------:R-:W-:Y:S01]  /*152c0*/  FMUL.FTZ R20, R20, UR23 ;  /* 0x0000001714147c20 */ /* 0x000fe20008410000 */
[----:B------:R-:W-:Y:S01]  /*152d0*/  FMUL.FTZ R23, R23, UR23 ;  /* 0x0000001717177c20 */ /* 0x000fe20008410000 */
[----:B------:R-:W-:Y:S01]  /*152e0*/  FMUL.FTZ R26, R26, UR23 ;  /* 0x000000171a1a7c20 */ /* 0x000fe20008410000 */
[----:B------:R-:W-:Y:S01]  /*152f0*/  FMUL.FTZ R25, R25, UR23 ;  /* 0x0000001719197c20 */ /* 0x000fe20008410000 */
[-C--:B---3--:R-:W-:Y:S01]  /*15300*/  HMMA.16816.F32.BF16 R36, R212, R8.reuse, R36 ;  /* 0x00000008d424723c */ /* 0x088fe20000041824 */
[----:B--2---:R-:W-:Y:S01]  /*15310*/  IMAD.U32 R0, RZ, RZ, UR25 ;  /* 0x00000019ff007e24 */ /* 0x004fe2000f8e00ff */
[----:B------:R1:W-:Y:S01]  /*15320*/  MUFU.TANH R17, R26 ;  /* 0x0000001a00117308 */ /* 0x0003e20000002400 */
[----:B------:R-:W-:Y:S01]  /*15330*/  FMUL.FTZ R27, R27, UR23 ;  /* 0x000000171b1b7c20 */ /* 0x000fe20008410000 */
[----:B------:R-:W-:Y:S01]  /*15340*/  FMUL.FTZ R31, R31, UR23 ;  /* 0x000000171f1f7c20 */ /* 0x000fe20008410000 */
[----:B------:R-:W-:Y:S01]  /*15350*/  IMAD R0, R0, 0x80, R2 ;  /* 0x0000008000007824 */ /* 0x000fe200078e0202 */
[C---:B------:R-:W-:Y:S04]  /*15360*/  HMMA.16816.F32.BF16 R40, R204.reuse, R8, R40 ;  /* 0x00000008cc28723c */ /* 0x040fe80000041828 */
[C---:B------:R-:W-:Y:S02]  /*15370*/  ISETP.GE.AND P5, PT, R0.reuse, R236, PT ;  /* 0x000000ec0000720c */ /* 0x040fe40003fa6270 */
[----:B------:R2:W-:Y:S01]  /*15380*/  MUFU.TANH R14, R25 ;  /* 0x00000019000e7308 */ /* 0x0005e20000002400 */
[C---:B------:R-:W-:Y:S01]  /*15390*/  ISETP.GE.AND P6, PT, R0.reuse, R235, PT ;  /* 0x000000eb0000720c */ /* 0x040fe20003fc6270 */
[-C--:B------:R-:W-:Y:S03]  /*153a0*/  HMMA.16816.F32.BF16 R44, R204, R10.reuse, R44 ;  /* 0x0000000acc2c723c */ /* 0x080fe6000004182c */
[----:B------:R-:W-:Y:S01]  /*153b0*/  ISETP.GE.OR P5, PT, R0, R241, !P5 ;  /* 0x000000f10000720c */ /* 0x000fe20006fa6670 */
[----:B------:R-:W-:Y:S01]  /*153c0*/  FMUL.FTZ R32, R32, UR23 ;  /* 0x0000001720207c20 */ /* 0x000fe20008410000 */
[C---:B------:R-:W-:Y:S01]  /*153d0*/  ISETP.GE.OR P6, PT, R0.reuse, R239, !P6 ;  /* 0x000000ef0000720c */ /* 0x040fe200077c6670 */
[C---:B------:R-:W-:Y:S02]  /*153e0*/  HMMA.16816.F32.BF16 R48, R212.reuse, R10, R48 ;  /* 0x0000000ad430723c */ /* 0x040fe40000041830 */
[----:B------:R-:W-:Y:S02]  /*153f0*/  MUFU.TANH R12, R31 ;  /* 0x0000001f000c7308 */ /* 0x000fe40000002400 */
[----:B------:R-:W-:Y:S01]  /*15400*/  ISETP.GE.AND P0, PT, R0, R237, PT ;  /* 0x000000ed0000720c */ /* 0x000fe20003f06270 */
[----:B------:R-:W-:Y:S01]  /*15410*/  FMUL.FTZ R36, R36, UR23 ;  /* 0x0000001724247c20 */ /* 0x000fe20008410000 */
[----:B-1----:R-:W-:Y:S01]  /*15420*/  FSEL R26, R139, -INF , !P6 ;  /* 0xff8000008b1a7808 */ /* 0x002fe20007000000 */
[----:B------:R-:W-:Y:S01]  /*15430*/  FMUL.FTZ R37, R37, UR23 ;  /* 0x0000001725257c20 */ /* 0x000fe20008410000 */
[----:B------:R-:W-:Y:S01]  /*15440*/  ISETP.GE.OR P0, PT, R0, R240, !P0 ;  /* 0x000000f00000720c */ /* 0x000fe20004706670 */
[-C--:B----4-:R-:W-:Y:S03]  /*15450*/  HMMA.16816.F32.BF16 R52, R212, R4.reuse, R52 ;  /* 0x00000004d434723c */ /* 0x090fe60000041834 */
[----:B------:R-:W-:Y:S01]  /*15460*/  MUFU.TANH R9, R36 ;  /* 0x0000002400097308 */ /* 0x000fe20000002400 */
[----:B--2---:R-:W-:Y:S01]  /*15470*/  FSEL R25, R243, -INF , !P5 ;  /* 0xff800000f3197808 */ /* 0x004fe20006800000 */
[----:B------:R-:W-:Y:S01]  /*15480*/  FMUL.FTZ R28, R28, UR23 ;  /* 0x000000171c1c7c20 */ /* 0x000fe20008410000 */
[C---:B------:R-:W-:Y:S01]  /*15490*/  ISETP.GE.AND P5, PT, R0.reuse, R234, PT ;  /* 0x000000ea0000720c */ /* 0x040fe20003fa6270 */
[C---:B------:R-:W-:Y:S06]  /*154a0*/  HMMA.16816.F32.BF16 R56, R204.reuse, R4, R56 ;  /* 0x00000004cc38723c */ /* 0x040fec0000041838 */
[----:B------:R1:W-:Y:S01]  /*154b0*/  MUFU.TANH R8, R37 ;  /* 0x0000002500087308 */ /* 0x0003e20000002400 */
[C---:B------:R-:W-:Y:S01]  /*154c0*/  ISETP.GE.OR P5, PT, R0.reuse, R238, !P5 ;  /* 0x000000ee0000720c */ /* 0x040fe20006fa6670 */
[----:B------:R-:W-:Y:S01]  /*154d0*/  VIADD R2, R0, 0x1 ;  /* 0x0000000100027836 */ /* 0x000fe20000000000 */
[-C--:B------:R-:W-:Y:S04]  /*154e0*/  HMMA.16816.F32.BF16 R60, R204, R6.reuse, R60 ;  /* 0x00000006cc3c723c */ /* 0x080fe8000004183c */
[----:B------:R-:W-:Y:S01]  /*154f0*/  ISETP.GE.AND P2, PT, R2, R236, PT ;  /* 0x000000ec0200720c */ /* 0x000fe20003f46270 */
[----:B------:R-:W-:Y:S01]  /*15500*/  VIADD R4, R0, 0x8 ;  /* 0x0000000800047836 */ /* 0x000fe20000000000 */
[C---:B------:R-:W-:Y:S01]  /*15510*/  ISETP.GE.AND P3, PT, R2.reuse, R235, PT ;  /* 0x000000eb0200720c */ /* 0x040fe20003f66270 */
[C---:B------:R-:W-:Y:S01]  /*15520*/  HMMA.16816.F32.BF16 R64, R212.reuse, R6, R64 ;  /* 0x00000006d440723c */ /* 0x040fe20000041840 */
[----:B------:R2:W-:Y:S03]  /*15530*/  MUFU.TANH R247, R32 ;  /* 0x0000002000f77308 */ /* 0x0005e60000002400 */
[-C--:B------:R-:W-:Y:S01]  /*15540*/  ISETP.GE.AND P4, PT, R2, R237.reuse, PT ;  /* 0x000000ed0200720c */ /* 0x080fe20003f86270 */
[----:B------:R-:W-:Y:S01]  /*15550*/  FMUL.FTZ R30, R30, UR23 ;  /* 0x000000171e1e7c20 */ /* 0x000fe20008410000 */
[----:B------:R-:W-:Y:S01]  /*15560*/  ISETP.GE.AND P1, PT, R2, R234, PT ;  /* 0x000000ea0200720c */ /* 0x000fe20003f26270 */
[----:B------:R-:W-:Y:S01]  /*15570*/  FMUL.FTZ R33, R33, UR23 ;  /* 0x0000001721217c20 */ /* 0x000fe20008410000 */
[----:B------:R-:W-:Y:S03]  /*15580*/  ISETP.GE.AND P6, PT, R4, R237, PT ;  /* 0x000000ed0400720c */ /* 0x000fe60003fc6270 */
[----:B------:R3:W-:Y:S01]  /*15590*/  MUFU.TANH R252, R28 ;  /* 0x0000001c00fc7308 */ /* 0x0007e20000002400 */
[C---:B------:R-:W-:Y:S01]  /*155a0*/  ISETP.GE.OR P2, PT, R2.reuse, R241, !P2 ;  /* 0x000000f10200720c */ /* 0x040fe20005746670 */
[----:B------:R-:W-:Y:S01]  /*155b0*/  FMUL.FTZ R35, R35, UR23 ;  /* 0x0000001723237c20 */ /* 0x000fe20008410000 */
[----:B------:R-:W-:Y:S01]  /*155c0*/  ISETP.GE.OR P3, PT, R2, R239, !P3 ;  /* 0x000000ef0200720c */ /* 0x000fe20005f66670 */
[----:B------:R-:W-:Y:S01]  /*155d0*/  FMUL.FTZ R24, R24, UR23 ;  /* 0x0000001718187c20 */ /* 0x000fe20008410000 */
[----:B------:R-:W-:Y:S01]  /*155e0*/  ISETP.GE.OR P4, PT, R2, R240, !P4 ;  /* 0x000000f00200720c */ /* 0x000fe20006786670 */
[----:B------:R-:W-:Y:S01]  /*155f0*/  FMUL.FTZ R38, R38, UR23 ;  /* 0x0000001726267c20 */ /* 0x000fe20008410000 */
[----:B------:R-:W-:Y:S01]  /*15600*/  ISETP.GE.OR P1, PT, R2, R238, !P1 ;  /* 0x000000ee0200720c */ /* 0x000fe20004f26670 */
[----:B------:R-:W-:Y:S01]  /*15610*/  FMUL.FTZ R34, R34, UR23 ;  /* 0x0000001722227c20 */ /* 0x000fe20008410000 */
[----:B------:R-:W-:Y:S01]  /*15620*/  ISETP.GE.OR P6, PT, R4, R240, !P6 ;  /* 0x000000f00400720c */ /* 0x000fe200077c6670 */
[----:B------:R-:W-:Y:S01]  /*15630*/  FMUL.FTZ R29, R29, UR23 ;  /* 0x000000171d1d7c20 */ /* 0x000fe20008410000 */
[----:B-1----:R-:W-:Y:S01]  /*15640*/  FSEL R37, R201, -INF , !P1 ;  /* 0xff800000c9257808 */ /* 0x002fe20004800000 */
[----:B------:R1:W-:Y:S01]  /*15650*/  MUFU.TANH R246, R34 ;  /* 0x0000002200f67308 */ /* 0x0003e20000002400 */
[----:B------:R-:W-:Y:S01]  /*15660*/  FSEL R36, R200, -INF , !P6 ;  /* 0xff800000c8247808 */ /* 0x000fe20007000000 */
[----:B------:R-:W-:Y:S01]  /*15670*/  FMUL.FTZ R39, R39, UR23 ;  /* 0x0000001727277c20 */ /* 0x000fe20008410000 */
[----:B------:R-:W-:Y:S01]  /*15680*/  FSEL R31, R138, -INF , !P2 ;  /* 0xff8000008a1f7808 */ /* 0x000fe20005000000 */
[----:B------:R-:W-:Y:S01]  /*15690*/  FMUL.FTZ R48, R48, UR23 ;  /* 0x0000001730307c20 */ /* 0x000fe20008410000 */
[----:B--2---:R-:W-:Y:S01]  /*156a0*/  FSEL R32, R209, -INF , !P3 ;  /* 0xff800000d1207808 */ /* 0x004fe20005800000 */
[----:B------:R-:W-:Y:S01]  /*156b0*/  FMUL.FTZ R50, R50, UR23 ;  /* 0x0000001732327c20 */ /* 0x000fe20008410000 */
[C---:B------:R-:W-:Y:S03]  /*156c0*/  ISETP.GE.AND P2, PT, R4.reuse, R234, PT ;  /* 0x000000ea0400720c */ /* 0x040fe60003f46270 */
[----:B------:R2:W-:Y:S01]  /*156d0*/  MUFU.TANH R250, R29 ;  /* 0x0000001d00fa7308 */ /* 0x0005e20000002400 */
[----:B------:R-:W-:Y:S01]  /*156e0*/  ISETP.GE.AND P3, PT, R4, R236, PT ;  /* 0x000000ec0400720c */ /* 0x000fe20003f66270 */
[----:B------:R-:W-:Y:S01]  /*156f0*/  FMUL.FTZ R45, R45, UR23 ;  /* 0x000000172d2d7c20 */ /* 0x000fe20008410000 */
[----:B---3--:R-:W-:Y:S01]  /*15700*/  FSEL R28, R208, -INF , !P0 ;  /* 0xff800000d01c7808 */ /* 0x008fe20004000000 */
[----:B------:R-:W-:Y:S01]  /*15710*/  VIADD R2, R0, 0x9 ;  /* 0x0000000900027836 */ /* 0x000fe20000000000 */
[CC--:B------:R-:W-:Y:S01]  /*15720*/  ISETP.GE.AND P0, PT, R4.reuse, R235.reuse, PT ;  /* 0x000000eb0400720c */ /* 0x0c0fe20003f06270 */
[----:B------:R-:W-:Y:S01]  /*15730*/  FMUL.FTZ R49, R49, UR23 ;  /* 0x0000001731317c20 */ /* 0x000fe20008410000 */
[----:B------:R-:W-:Y:S03]  /*15740*/  ISETP.GE.OR P2, PT, R4, R238, !P2 ;  /* 0x000000ee0400720c */ /* 0x000fe60005746670 */
[----:B------:R-:W-:Y:S01]  /*15750*/  MUFU.TANH R203, R18 ;  /* 0x0000001200cb7308 */ /* 0x000fe20000002400 */
[----:B-1----:R-:W-:Y:S01]  /*15760*/  FSEL R34, R210, -INF , !P4 ;  /* 0xff800000d2227808 */ /* 0x002fe20006000000 */
[----:B------:R-:W-:Y:S01]  /*15770*/  FMUL.FTZ R51, R51, UR23 ;  /* 0x0000001733337c20 */ /* 0x000fe20008410000 */
[----:B------:R-:W-:Y:S01]  /*15780*/  ISETP.GE.AND P4, PT, R2, R234, PT ;  /* 0x000000ea0200720c */ /* 0x000fe20003f86270 */
[----:B------:R-:W-:Y:S01]  /*15790*/  FMUL.FTZ R52, R52, UR23 ;  /* 0x0000001734347c20 */ /* 0x000fe20008410000 */
[----:B------:R-:W-:Y:S01]  /*157a0*/  ISETP.GE.AND P1, PT, R2, R236, PT ;  /* 0x000000ec0200720c */ /* 0x000fe20003f26270 */
[----:B------:R-:W-:Y:S01]  /*157b0*/  FMUL.FTZ R54, R54, UR23 ;  /* 0x0000001736367c20 */ /* 0x000fe20008410000 */
[C---:B------:R-:W-:Y:S03]  /*157c0*/  ISETP.GE.AND P6, PT, R2.reuse, R235, PT ;  /* 0x000000eb0200720c */ /* 0x040fe60003fc6270 */
[----:B------:R-:W-:Y:S01]  /*157d0*/  MUFU.TANH R18, R30 ;  /* 0x0000001e00127308 */ /* 0x000fe20000002400 */
[----:B--2---:R-:W-:Y:S01]  /*157e0*/  FSEL R29, R211, -INF , !P5 ;  /* 0xff800000d31d7808 */ /* 0x004fe20006800000 */
[----:B------:R-:W-:Y:S01]  /*157f0*/  FMUL.FTZ R53, R53, UR23 ;  /* 0x0000001735357c20 */ /* 0x000fe20008410000 */
[C---:B------:R-:W-:Y:S01]  /*15800*/  ISETP.GE.AND P5, PT, R2.reuse, R237, PT ;  /* 0x000000ed0200720c */ /* 0x040fe20003fa6270 */
[----:B------:R-:W-:Y:S01]  /*15810*/  FMUL.FTZ R55, R55, UR23 ;  /* 0x0000001737377c20 */ /* 0x000fe20008410000 */
[----:B------:R-:W-:Y:S01]  /*15820*/  ISETP.GE.OR P4, PT, R2, R238, !P4 ;  /* 0x000000ee0200720c */ /* 0x000fe20006786670 */
[----:B------:R-:W-:Y:S01]  /*15830*/  FMUL.FTZ R56, R56, UR23 ;  /* 0x0000001738387c20 */ /* 0x000fe20008410000 */
[C---:B------:R-:W-:Y:S03]  /*15840*/  ISETP.GE.OR P5, PT, R2.reuse, R240, !P5 ;  /* 0x000000f00200720c */ /* 0x040fe60006fa6670 */
[----:B------:R-:W1:Y:S01]  /*15850*/  MUFU.TANH R202, R13 ;  /* 0x0000000d00ca7308 */ /* 0x000e620000002400 */
[----:B------:R-:W-:Y:S01]  /*15860*/  ISETP.GE.OR P1, PT, R2, R241, !P1 ;  /* 0x000000f10200720c */ /* 0x000fe20004f26670 */
[----:B------:R-:W-:Y:S01]  /*15870*/  FMUL.FTZ R58, R58, UR23 ;  /* 0x000000173a3a7c20 */ /* 0x000fe20008410000 */
[----:B------:R-:W-:Y:S01]  /*15880*/  ISETP.GE.OR P6, PT, R2, R239, !P6 ;  /* 0x000000ef0200720c */ /* 0x000fe200077c6670 */
[----:B------:R-:W-:Y:S01]  /*15890*/  FMUL.FTZ R57, R57, UR23 ;  /* 0x0000001739397c20 */ /* 0x000fe20008410000 */
[----:B------:R-:W-:Y:S01]  /*158a0*/  ISETP.GE.OR P3, PT, R4, R241, !P3 ;  /* 0x000000f10400720c */ /* 0x000fe20005f66670 */
[----:B------:R-:W-:Y:S01]  /*158b0*/  VIADD R2, R0, 0x10 ;  /* 0x0000001000027836 */ /* 0x000fe20000000000 */
[----:B------:R-:W-:Y:S03]  /*158c0*/  ISETP.GE.OR P0, PT, R4, R239, !P0 ;  /* 0x000000ef0400720c */ /* 0x000fe60004706670 */
[----:B------:R2:W-:Y:S01]  /*158d0*/  MUFU.TANH R248, R27 ;  /* 0x0000001b00f87308 */ /* 0x0005e20000002400 */
[----:B------:R-:W3:Y:S01]  /*158e0*/  LDSM.16.M88.4 R4, [R220+0x2000] ;  /* 0x00200000dc04783b */ /* 0x000ee20000000200 */
[----:B------:R-:W-:Y:S01]  /*158f0*/  FMUL.FTZ R60, R60, UR23 ;  /* 0x000000173c3c7c20 */ /* 0x000fe20008410000 */
[----:B------:R-:W-:Y:S01]  /*15900*/  FMUL.FTZ R61, R61, UR23 ;  /* 0x000000173d3d7c20 */ /* 0x000fe20008410000 */
[----:B------:R-:W-:Y:S01]  /*15910*/  FMUL.FTZ R64, R64, UR23 ;  /* 0x0000001740407c20 */ /* 0x000fe20008410000 */
[----:B------:R-:W-:Y:S01]  /*15920*/  FMUL.FTZ R66, R66, UR23 ;  /* 0x0000001742427c20 */ /* 0x000fe20008410000 */
[----:B------:R-:W-:Y:S01]  /*15930*/  FMUL.FTZ R65, R65, UR23 ;  /* 0x0000001741417c20 */ /* 0x000fe20008410000 */
[----:B------:R-:W-:Y:S03]  /*15940*/  FMUL.FTZ R67, R67, UR23 ;  /* 0x0000001743437c20 */ /* 0x000fe60008410000 */
[----:B------:R4:W-:Y:S01]  /*15950*/  MUFU.TANH R244, R33 ;  /* 0x0000002100f47308 */ /* 0x0009e20000002400 */
[----:B-1----:R-:W-:Y:S01]  /*15960*/  FSEL R30, R202, -INF , !P5 ;  /* 0xff800000ca1e7808 */ /* 0x002fe20006800000 */
[----:B------:R-:W-:Y:S01]  /*15970*/  FMUL.FTZ R40, R40, UR23 ;  /* 0x0000001728287c20 */ /* 0x000fe20008410000 */
[----:B------:R-:W-:Y:S01]  /*15980*/  ISETP.GE.AND P5, PT, R2, R235, PT ;  /* 0x000000eb0200720c */ /* 0x000fe20003fa6270 */
[----:B------:R-:W-:Y:S01]  /*15990*/  FMUL.FTZ R42, R42, UR23 ;  /* 0x000000172a2a7c20 */ /* 0x000fe20008410000 */
[----:B------:R-:W-:Y:S01]  /*159a0*/  FMUL.FTZ R41, R41, UR23 ;  /* 0x0000001729297c20 */ /* 0x000fe20008410000 */
[----:B------:R-:W-:Y:S01]  /*159b0*/  FMUL.FTZ R62, R62, UR23 ;  /* 0x000000173e3e7c20 */ /* 0x000fe20008410000 */
[----:B------:R-:W-:Y:S03]  /*159c0*/  ISETP.GE.OR P5, PT, R2, R239, !P5 ;  /* 0x000000ef0200720c */ /* 0x000fe60006fa6670 */
[----:B------:R1:W-:Y:S01]  /*159d0*/  MUFU.TANH R245, R35 ;  /* 0x0000002300f57308 */ /* 0x0003e20000002400 */
[----:B--2---:R-:W-:Y:S01]  /*159e0*/  FSEL R27, R16, -INF , !P3 ;  /* 0xff800000101b7808 */ /* 0x004fe20005800000 */
[----:B------:R-:W-:Y:S01]  /*159f0*/  FMUL.FTZ R63, R63, UR23 ;  /* 0x000000173f3f7c20 */ /* 0x000fe20008410000 */
[----:B------:R-:W-:Y:S01]  /*15a00*/  ISETP.GE.AND P3, PT, R2, R234, PT ;  /* 0x000000ea0200720c */ /* 0x000fe20003f66270 */
[----:B------:R-:W-:Y:S01]  /*15a10*/  FMUL.FTZ R43, R43, UR23 ;  /* 0x000000172b2b7c20 */ /* 0x000fe20008410000 */
[----:B------:R-:W-:Y:S01]  /*15a20*/  FMUL.FTZ R44, R44, UR23 ;  /* 0x000000172c2c7c20 */ /* 0x000fe20008410000 */
[----:B------:R-:W-:Y:S01]  /*15a30*/  FMUL.FTZ R46, R46, UR23 ;  /* 0x000000172e2e7c20 */ /* 0x000fe20008410000 */
[C---:B------:R-:W-:Y:S03]  /*15a40*/  ISETP.GE.OR P3, PT, R2.reuse, R238, !P3 ;  /* 0x000000ee0200720c */ /* 0x040fe60005f66670 */
[----:B------:R-:W-:Y:S01]  /*15a50*/  MUFU.TANH R13, R24 ;  /* 0x00000018000d7308 */ /* 0x000fe20000002400 */
[----:B----4-:R-:W-:Y:S01]  /*15a60*/  FSEL R33, R137, -INF , !P2 ;  /* 0xff80000089217808 */ /* 0x010fe20005000000 */
[----:B------:R-:W-:Y:S01]  /*15a70*/  FMUL.FTZ R47, R47, UR23 ;  /* 0x000000172f2f7c20 */ /* 0x000fe20008410000 */
[C---:B------:R-:W-:Y:S01]  /*15a80*/  ISETP.GE.AND P2, PT, R2.reuse, R236, PT ;  /* 0x000000ec0200720c */ /* 0x040fe20003f46270 */
[----:B------:R-:W-:Y:S01]  /*15a90*/  FMUL.FTZ R59, R59, UR23 ;  /* 0x000000173b3b7c20 */ /* 0x000fe20008410000 */
[----:B------:R-:W-:Y:S02]  /*15aa0*/  FSEL R11, R17, -INF , !P3 ;  /* 0xff800000110b7808 */ /* 0x000fe40005800000 */
[C---:B------:R-:W-:Y:S03]  /*15ab0*/  ISETP.GE.OR P2, PT, R2.reuse, R241, !P2 ;  /* 0x000000f10200720c */ /* 0x040fe60005746670 */
[----:B------:R2:W4:Y:S01]  /*15ac0*/  MUFU.TANH R251, R22 ;  /* 0x0000001600fb7308 */ /* 0x0005220000002400 */
[----:B-1----:R-:W-:Y:S02]  /*15ad0*/  FSEL R35, R15, -INF , !P4 ;  /* 0xff8000000f237808 */ /* 0x002fe40006000000 */
[C---:B------:R-:W-:Y:S04]  /*15ae0*/  ISETP.GE.AND P4, PT, R2.reuse, R237, PT ;  /* 0x000000ed0200720c */ /* 0x040fe80003f86270 */
[----:B------:R-:W-:Y:S03]  /*15af0*/  ISETP.GE.OR P4, PT, R2, R240, !P4 ;  /* 0x000000f00200720c */ /* 0x000fe60006786670 */
[----:B------:R-:W1:Y:S01]  /*15b00*/  MUFU.TANH R19, R19 ;  /* 0x0000001300137308 */ /* 0x000e620000002400 */
[----:B------:R-:W-:Y:S01]  /*15b10*/  VIADD R2, R0, 0x11 ;  /* 0x0000001100027836 */ /* 0x000fe20000000000 */
[-C--:B---3--:R-:W-:Y:S08]  /*15b20*/  HMMA.16816.F32.BF16 R68, R212, R4.reuse, R68 ;  /* 0x00000004d444723c */ /* 0x088ff00000041844 */
[----:B------:R-:W3:Y:S03]  /*15b30*/  MUFU.TANH R20, R20 ;  /* 0x0000001400147308 */ /* 0x000ee60000002400 */
[----:B--2---:R-:W-:Y:S01]  /*15b40*/  FSEL R22, R136, -INF , !P1 ;  /* 0xff80000088167808 */ /* 0x004fe20004800000 */
[C---:B------:R-:W-:Y:S04]  /*15b50*/  HMMA.16816.F32.BF16 R72, R204.reuse, R4, R72 ;  /* 0x00000004cc48723c */ /* 0x040fe80000041848 */
[C---:B------:R-:W-:Y:S02]  /*15b60*/  ISETP.GE.AND P1, PT, R2.reuse, R235, PT ;  /* 0x000000eb0200720c */ /* 0x040fe40003f26270 */
[----:B----4-:R-:W-:Y:S01]  /*15b70*/  FSEL R211, R251, -INF , !P5 ;  /* 0xff800000fbd37808 */ /* 0x010fe20006800000 */
[----:B------:R2:W4:Y:S01]  /*15b80*/  MUFU.TANH R249, R23 ;  /* 0x0000001700f97308 */ /* 0x0005220000002400 */
[----:B-1----:R-:W-:Y:S01]  /*15b90*/  FSEL R24, R19, -INF , !P6 ;  /* 0xff80000013187808 */ /* 0x002fe20007000000 */
[-C--:B------:R-:W-:Y:S03]  /*15ba0*/  HMMA.16816.F32.BF16 R76, R204, R6.reuse, R76 ;  /* 0x00000006cc4c723c */ /* 0x080fe6000004184c */
[----:B------:R-:W-:Y:S01]  /*15bb0*/  ISETP.GE.AND P6, PT, R2, R237, PT ;  /* 0x000000ed0200720c */ /* 0x000fe20003fc6270 */
[----:B------:R-:W-:Y:S01]  /*15bc0*/  VIADD R4, R0, 0x28 ;  /* 0x0000002800047836 */ /* 0x000fe20000000000 */
[----:B------:R-:W-:Y:S03]  /*15bd0*/  ISETP.GE.OR P1, PT, R2, R239, !P1 ;  /* 0x000000ef0200720c */ /* 0x000fe60004f26670 */
[----:B------:R-:W1:Y:S03]  /*15be0*/  MUFU.TANH R21, R21 ;  /* 0x0000001500157308 */ /* 0x000e660000002400 */
[----:B---3--:R-:W-:Y:S01]  /*15bf0*/  FSEL R243, R20, -INF , !P2 ;  /* 0xff80000014f37808 */ /* 0x008fe20005000000 */
[C---:B------:R-:W-:Y:S04]  /*15c00*/  HMMA.16816.F32.BF16 R80, R212.reuse, R6, R80 ;  /* 0x00000006d450723c */ /* 0x040fe80000041850 */
[----:B------:R-:W-:Y:S01]  /*15c10*/  ISETP.GE.AND P2, PT, R2, R234, PT ;  /* 0x000000ea0200720c */ /* 0x000fe20003f46270 */
[----:B------:R-:W-:Y:S01]  /*15c20*/  FMUL.FTZ R68, R68, UR23 ;  /* 0x0000001744447c20 */ /* 0x000fe20008410000 */
[C---:B------:R-:W-:Y:S01]  /*15c30*/  ISETP.GE.OR P6, PT, R2.reuse, R240, !P6 ;  /* 0x000000f00200720c */ /* 0x040fe200077c6670 */
[----:B------:R-:W3:Y:S01]  /*15c40*/  MUFU.TANH R38, R38 ;  /* 0x0000002600267308 */ /* 0x000ee20000002400 */
[----:B--2---:R-:W-:Y:S02]  /*15c50*/  FSEL R23, R203, -INF , !P0 ;  /* 0xff800000cb177808 */ /* 0x004fe40004000000 */
[C---:B------:R-:W-:Y:S01]  /*15c60*/  ISETP.GE.AND P0, PT, R2.reuse, R236, PT ;  /* 0x000000ec0200720c */ /* 0x040fe20003f06270 */
[----:B------:R-:W-:Y:S01]  /*15c70*/  FMUL.FTZ R75, R75, UR23 ;  /* 0x000000174b4b7c20 */ /* 0x000fe20008410000 */
[C---:B------:R-:W-:Y:S01]  /*15c80*/  ISETP.GE.OR P2, PT, R2.reuse, R238, !P2 ;  /* 0x000000ee0200720c */ /* 0x040fe20005746670 */
[----:B------:R-:W-:Y:S01]  /*15c90*/  FMUL.FTZ R73, R73, UR23 ;  /* 0x0000001749497c20 */ /* 0x000fe20008410000 */
[----:B------:R-:W-:Y:S01]  /*15ca0*/  ISETP.GE.OR P0, PT, R2, R241, !P0 ;  /* 0x000000f10200720c */ /* 0x000fe20004706670 */
[----:B------:R-:W-:Y:S01]  /*15cb0*/  VIADD R2, R0, 0x18 ;  /* 0x0000001800027836 */ /* 0x000fe20000000000 */
[----:B----4-:R-:W-:Y:S01]  /*15cc0*/  FSEL R249, R249, -INF , !P1 ;  /* 0xff800000f9f97808 */ /* 0x010fe20004800000 */
[----:B------:R-:W2:Y:S01]  /*15cd0*/  MUFU.TANH R39, R39 ;  /* 0x0000002700277308 */ /* 0x000ea20000002400 */
[----:B-1----:R-:W-:Y:S01]  /*15ce0*/  FSEL R210, R21, -INF , !P0 ;  /* 0xff80000015d27808 */ /* 0x002fe20004000000 */
[----:B------:R-:W-:Y:S01]  /*15cf0*/  FMUL.FTZ R76, R76, UR23 ;  /* 0x000000174c4c7c20 */ /* 0x000fe20008410000 */
[----:B------:R-:W-:Y:S01]  /*15d00*/  FSEL R21, R13, -INF , !P4 ;  /* 0xff8000000d157808 */ /* 0x000fe20006000000 */
[----:B------:R-:W-:Y:S01]  /*15d10*/  FMUL.FTZ R70, R70, UR23 ;  /* 0x0000001746467c20 */ /* 0x000fe20008410000 */
[C---:B------:R-:W-:Y:S01]  /*15d20*/  ISETP.GE.AND P5, PT, R2.reuse, R237, PT ;  /* 0x000000ed0200720c */ /* 0x040fe20003fa6270 */
[----:B------:R-:W-:Y:S01]  /*15d30*/  FMUL.FTZ R79, R79, UR23 ;  /* 0x000000174f4f7c20 */ /* 0x000fe20008410000 */
[C---:B------:R-:W-:Y:S03]  /*15d40*/  ISETP.GE.AND P0, PT, R2.reuse, R234, PT ;  /* 0x000000ea0200720c */ /* 0x040fe60003f06270 */
[----:B------:R-:W1:Y:S01]  /*15d50*/  MUFU.TANH R48, R48 ;  /* 0x0000003000307308 */ /* 0x000e620000002400 */
[C---:B------:R-:W-:Y:S01]  /*15d60*/  ISETP.GE.AND P1, PT, R2.reuse, R236, PT ;  /* 0x000000ec0200720c */ /* 0x040fe20003f26270 */
[----:B------:R-:W-:Y:S01]  /*15d70*/  FMUL.FTZ R83, R83, UR23 ;  /* 0x0000001753537c20 */ /* 0x000fe20008410000 */
[C---:B------:R-:W-:Y:S01]  /*15d80*/  ISETP.GE.AND P4, PT, R2.reuse, R235, PT ;  /* 0x000000eb0200720c */ /* 0x040fe20003f86270 */
[----:B------:R-:W-:Y:S01]  /*15d90*/  FMUL.FTZ R81, R81, UR23 ;  /* 0x0000001751517c20 */ /* 0x000fe20008410000 */
[----:B------:R-:W-:Y:S01]  /*15da0*/  ISETP.GE.OR P5, PT, R2, R240, !P5 ;  /* 0x000000f00200720c */ /* 0x000fe20006fa6670 */
[----:B------:R-:W-:Y:S01]  /*15db0*/  FMUL.FTZ R74, R74, UR23 ;  /* 0x000000174a4a7c20 */ /* 0x000fe20008410000 */
[C---:B------:R-:W-:Y:S03]  /*15dc0*/  ISETP.GE.OR P0, PT, R2.reuse, R238, !P0 ;  /* 0x000000ee0200720c */ /* 0x040fe60004706670 */
[----:B------:R-:W-:Y:S01]  /*15dd0*/  MUFU.TANH R50, R50 ;  /* 0x0000003200327308 */ /* 0x000fe20000002400 */
[C---:B------:R-:W-:Y:S01]  /*15de0*/  ISETP.GE.OR P1, PT, R2.reuse, R241, !P1 ;  /* 0x000000f10200720c */ /* 0x040fe20004f26670 */
[----:B------:R-:W-:Y:S01]  /*15df0*/  FMUL.FTZ R77, R77, UR23 ;  /* 0x000000174d4d7c20 */ /* 0x000fe20008410000 */
[----:B------:R-:W-:Y:S01]  /*15e00*/  ISETP.GE.OR P4, PT, R2, R239, !P4 ;  /* 0x000000ef0200720c */ /* 0x000fe20006786670 */
[----:B------:R-:W-:Y:S01]  /*15e10*/  VIADD R2, R0, 0x19 ;  /* 0x0000001900027836 */ /* 0x000fe20000000000 */
[----:B------:R-:W-:Y:S01]  /*15e20*/  FSEL R200, R14, -INF , !P6 ;  /* 0xff8000000ec87808 */ /* 0x000fe20007000000 */
[----:B------:R-:W-:Y:S01]  /*15e30*/  FMUL.FTZ R78, R78, UR23 ;  /* 0x000000174e4e7c20 */ /* 0x000fe20008410000 */
[----:B------:R-:W-:Y:S03]  /*15e40*/  FSEL R203, R248, -INF , !P2 ;  /* 0xff800000f8cb7808 */ /* 0x000fe60005000000 */
[----:B------:R-:W-:Y:S01]  /*15e50*/  MUFU.TANH R45, R45 ;  /* 0x0000002d002d7308 */ /* 0x000fe20000002400 */
[----:B------:R-:W-:Y:S01]  /*15e60*/  FSEL R252, R252, -INF , !P5 ;  /* 0xff800000fcfc7808 */ /* 0x000fe20006800000 */
[----:B------:R-:W-:Y:S01]  /*15e70*/  FMUL.FTZ R80, R80, UR23 ;  /* 0x0000001750507c20 */ /* 0x000fe20008410000 */
[C---:B------:R-:W-:Y:S01]  /*15e80*/  ISETP.GE.AND P3, PT, R2.reuse, R237, PT ;  /* 0x000000ed0200720c */ /* 0x040fe20003f66270 */
[----:B------:R-:W-:Y:S01]  /*15e90*/  FMUL.FTZ R69, R69, UR23 ;  /* 0x0000001745457c20 */ /* 0x000fe20008410000 */
[----:B------:R-:W-:Y:S01]  /*15ea0*/  ISETP.GE.AND P6, PT, R2, R234, PT ;  /* 0x000000ea0200720c */ /* 0x000fe20003fc6270 */
[----:B------:R-:W-:Y:S01]  /*15eb0*/  FMUL.FTZ R82, R82, UR23 ;  /* 0x0000001752527c20 */ /* 0x000fe20008410000 */
[C---:B------:R-:W-:Y:S03]  /*15ec0*/  ISETP.GE.AND P2, PT, R2.reuse, R236, PT ;  /* 0x000000ec0200720c */ /* 0x040fe60003f46270 */
[----:B------:R-:W-:Y:S01]  /*15ed0*/  MUFU.TANH R49, R49 ;  /* 0x0000003100317308 */ /* 0x000fe20000002400 */
[C---:B------:R-:W-:Y:S01]  /*15ee0*/  ISETP.GE.AND P5, PT, R2.reuse, R235, PT ;  /* 0x000000eb0200720c */ /* 0x040fe20003fa6270 */
[----:B------:R-:W-:Y:S01]  /*15ef0*/  FMUL.FTZ R71, R71, UR23 ;  /* 0x0000001747477c20 */ /* 0x000fe20008410000 */
[----:B------:R-:W-:Y:S01]  /*15f00*/  ISETP.GE.OR P3, PT, R2, R240, !P3 ;  /* 0x000000f00200720c */ /* 0x000fe20005f66670 */
[----:B------:R-:W-:Y:S01]  /*15f10*/  FMUL.FTZ R72, R72, UR23 ;  /* 0x0000001748487c20 */ /* 0x000fe20008410000 */
[C---:B------:R-:W-:Y:S02]  /*15f20*/  ISETP.GE.OR P6, PT, R2.reuse, R238, !P6 ;  /* 0x000000ee0200720c */ /* 0x040fe400077c6670 */
[C---:B------:R-:W-:Y:S03]  /*15f30*/  ISETP.GE.OR P2, PT, R2.reuse, R241, !P2 ;  /* 0x000000f10200720c */ /* 0x040fe60005746670 */
[----:B------:R-:W-:Y:S01]  /*15f40*/  MUFU.TANH R51, R51 ;  /* 0x0000003300337308 */ /* 0x000fe20000002400 */
[----:B------:R-:W-:Y:S01]  /*15f50*/  ISETP.GE.OR P5, PT, R2, R239, !P5 ;  /* 0x000000ef0200720c */ /* 0x000fe20006fa6670 */
[----:B------:R-:W-:Y:S01]  /*15f60*/  VIADD R2, R0, 0x20 ;  /* 0x0000002000027836 */ /* 0x000fe20000000000 */
[----:B------:R-:W-:Y:S02]  /*15f70*/  FSEL R208, R18, -INF , !P0 ;  /* 0xff80000012d07808 */ /* 0x000fe40004000000 */
[----:B------:R-:W-:Y:S02]  /*15f80*/  FSEL R250, R250, -INF , !P3 ;  /* 0xff800000fafa7808 */ /* 0x000fe40005800000 */
[----:B------:R-:W-:Y:S03]  /*15f90*/  FSEL R209, R12, -INF , !P6 ;  /* 0xff8000000cd17808 */ /* 0x000fe60007000000 */
[----:B------:R-:W-:Y:S01]  /*15fa0*/  MUFU.TANH R52, R52 ;  /* 0x0000003400347308 */ /* 0x000fe20000002400 */
[----:B------:R-:W-:Y:S02]  /*15fb0*/  FSEL R247, R247, -INF , !P1 ;  /* 0xff800000f7f77808 */ /* 0x000fe40004800000 */
[C---:B------:R-:W-:Y:S02]  /*15fc0*/  ISETP.GE.AND P0, PT, R2.reuse, R236, PT ;  /* 0x000000ec0200720c */ /* 0x040fe40003f06270 */
[C---:B------:R-:W-:Y:S02]  /*15fd0*/  ISETP.GE.AND P3, PT, R2.reuse, R235, PT ;  /* 0x000000eb0200720c */ /* 0x040fe40003f66270 */
[C---:B------:R-:W-:Y:S03]  /*15fe0*/  ISETP.GE.AND P6, PT, R2.reuse, R237, PT ;  /* 0x000000ed0200720c */ /* 0x040fe60003fc6270 */
[----:B------:R-:W-:Y:S01]  /*15ff0*/  MUFU.TANH R54, R54 ;  /* 0x0000003600367308 */ /* 0x000fe20000002400 */
[C---:B------:R-:W-:Y:S02]  /*16000*/  ISETP.GE.AND P1, PT, R2.reuse, R234, PT ;  /* 0x000000ea0200720c */ /* 0x040fe40003f26270 */
[C---:B------:R-:W-:Y:S02]  /*16010*/  ISETP.GE.OR P0, PT, R2.reuse, R241, !P0 ;  /* 0x000000f10200720c */ /* 0x040fe40004706670 */
[C---:B------:R-:W-:Y:S02]  /*16020*/  ISETP.GE.OR P3, PT, R2.reuse, R239, !P3 ;  /* 0x000000ef0200720c */ /* 0x040fe40005f66670 */
[C---:B------:R-:W-:Y:S03]  /*16030*/  ISETP.GE.OR P6, PT, R2.reuse, R240, !P6 ;  /* 0x000000f00200720c */ /* 0x040fe600077c6670 */
[----:B------:R-:W-:Y:S01]  /*16040*/  MUFU.TANH R53, R53 ;  /* 0x0000003500357308 */ /* 0x000fe20000002400 */
[----:B------:R-:W-:Y:S01]  /*16050*/  ISETP.GE.OR P1, PT, R2, R238, !P1 ;  /* 0x000000ee0200720c */ /* 0x000fe20004f26670 */
[----:B------:R-:W-:Y:S01]  /*16060*/  VIADD R2, R0, 0x21 ;  /* 0x0000002100027836 */ /* 0x000fe20000000000 */
[----:B------:R-:W-:Y:S02]  /*16070*/  FSEL R244, R244, -INF , !P2 ;  /* 0xff800000f4f47808 */ /* 0x000fe40005000000 */
[----:B------:R-:W-:Y:S02]  /*16080*/  FSEL R246, R246, -INF , !P4 ;  /* 0xff800000f6f67808 */ /* 0x000fe40006000000 */
[C---:B------:R-:W-:Y:S03]  /*16090*/  ISETP.GE.AND P2, PT, R2.reuse, R235, PT ;  /* 0x000000eb0200720c */ /* 0x040fe60003f46270 */
[----:B------:R-:W-:Y:S01]  /*160a0*/  MUFU.TANH R55, R55 ;  /* 0x0000003700377308 */ /* 0x000fe20000002400 */
[CC--:B------:R-:W-:Y:S02]  /*160b0*/  ISETP.GE.AND P4, PT, R2.reuse, R236.reuse, PT ;  /* 0x000000ec0200720c */ /* 0x0c0fe40003f86270 */
[----:B------:R-:W-:Y:S01]  /*160c0*/  FSEL R143, R9, -INF , !P0 ;  /* 0xff800000098f7808 */ /* 0x000fe20004000000 */
[----:B------:R-:W-:Y:S01]  /*160d0*/  IMAD.MOV.U32 R9, RZ, RZ, R11 ;  /* 0x000000ffff097224 */ /* 0x000fe200078e000b */
[C---:B------:R-:W-:Y:S02]  /*160e0*/  ISETP.GE.OR P2, PT, R2.reuse, R239, !P2 ;  /* 0x000000ef0200720c */ /* 0x040fe40005746670 */
[-C--:B------:R-:W-:Y:S01]  /*160f0*/  ISETP.GE.OR P4, PT, R2, R241.reuse, !P4 ;  /* 0x000000f10200720c */ /* 0x080fe20006786670 */
[----:B------:R-:W-:Y:S01]  /*16100*/  STL [R1+0x58], R143 ;  /* 0x0000588f01007387 */ /* 0x000fe20000100800 */
[----:B---3--:R-:W-:Y:S01]  /*16110*/  FSEL R142, R38, -INF , !P3 ;  /* 0xff800000268e7808 */ /* 0x008fe20005800000 */
[----:B------:R-:W-:Y:S01]  /*16120*/  MUFU.TANH R56, R56 ;  /* 0x0000003800387308 */ /* 0x000fe20000002400 */
[----:B--2---:R-:W-:Y:S01]  /*16130*/  FSEL R140, R39, -INF , !P2 ;  /* 0xff800000278c7808 */ /* 0x004fe20005000000 */
[----:B------:R-:W-:Y:S01]  /*16140*/  IMAD.MOV.U32 R39, RZ, RZ, R209 ;  /* 0x000000ffff277224 */ /* 0x000fe200078e00d1 */
[----:B------:R-:W-:Y:S01]  /*16150*/  FSEL R141, R8, -INF , !P4 ;  /* 0xff800000088d7808 */ /* 0x000fe20006000000 */
[----:B------:R-:W-:Y:S01]  /*16160*/  STL [R1+0x54], R142 ;  /* 0x0000548e01007387 */ /* 0x000fe20000100800 */
[C---:B------:R-:W-:Y:S02]  /*16170*/  ISETP.GE.AND P2, PT, R4.reuse, R236, PT ;  /* 0x000000ec0400720c */ /* 0x040fe40003f46270 */
[----:B------:R-:W-:Y:S01]  /*16180*/  FSEL R245, R245, -INF , !P5 ;  /* 0xff800000f5f57808 */ /* 0x000fe20006800000 */
[----:B------:R-:W-:Y:S01]  /*16190*/  STL [R1+0x48], R141 ;  /* 0x0000488d01007387 */ /* 0x000fe20000100800 */
[----:B------:R-:W-:Y:S01]  /*161a0*/  ISETP.GE.OR P2, PT, R4, R241, !P2 ;  /* 0x000000f10400720c */ /* 0x000fe20005746670 */
[----:B------:R-:W2:Y:S01]  /*161b0*/  MUFU.TANH R40, R40 ;  /* 0x0000002800287308 */ /* 0x000ea20000002400 */
[-C--:B------:R-:W-:Y:S01]  /*161c0*/  ISETP.GE.AND P5, PT, R2, R237.reuse, PT ;  /* 0x000000ed0200720c */ /* 0x080fe20003fa6270 */
[----:B------:R-:W-:Y:S01]  /*161d0*/  STL [R1+0x44], R140 ;  /* 0x0000448c01007387 */ /* 0x000fe20000100800 */
[----:B-1----:R-:W-:Y:S02]  /*161e0*/  FSEL R8, R48, -INF , !P2 ;  /* 0xff80000030087808 */ /* 0x002fe40005000000 */
[----:B------:R-:W-:Y:S02]  /*161f0*/  ISETP.GE.AND P0, PT, R2, R234, PT ;  /* 0x000000ea0200720c */ /* 0x000fe40003f06270 */
[----:B------:R-:W-:Y:S03]  /*16200*/  ISETP.GE.AND P3, PT, R4, R237, PT ;  /* 0x000000ed0400720c */ /* 0x000fe60003f66270 */
[----:B------:R-:W1:Y:S01]  /*16210*/  MUFU.TANH R42, R42 ;  /* 0x0000002a002a7308 */ /* 0x000e620000002400 */
[C---:B------:R-:W-:Y:S01]  /*16220*/  ISETP.GE.OR P5, PT, R2.reuse, R240, !P5 ;  /* 0x000000f00200720c */ /* 0x040fe20006fa6670 */
[----:B------:R3:W-:Y:S01]  /*16230*/  STL [R1+0x14], R8 ;  /* 0x0000140801007387 */ /* 0x0007e20000100800 */
[----:B------:R-:W-:Y:S01]  /*16240*/  ISETP.GE.OR P0, PT, R2, R238, !P0 ;  /* 0x000000ee0200720c */ /* 0x000fe20004706670 */
[----:B------:R-:W-:Y:S01]  /*16250*/  VIADD R2, R0, 0x29 ;  /* 0x0000002900027836 */ /* 0x000fe20000000000 */
[C---:B------:R-:W-:Y:S02]  /*16260*/  ISETP.GE.OR P3, PT, R4.reuse, R240, !P3 ;  /* 0x000000f00400720c */ /* 0x040fe40005f66670 */
[----:B------:R-:W-:Y:S03]  /*16270*/  ISETP.GE.AND P4, PT, R4, R234, PT ;  /* 0x000000ea0400720c */ /* 0x000fe60003f86270 */
[----:B------:R-:W4:Y:S01]  /*16280*/  MUFU.TANH R41, R41 ;  /* 0x0000002900297308 */ /* 0x000f220000002400 */
[----:B--2---:R-:W-:Y:S02]  /*16290*/  FSEL R201, R40, -INF , !P6 ;  /* 0xff80000028c97808 */ /* 0x004fe40007000000 */
[C---:B------:R-:W-:Y:S02]  /*162a0*/  ISETP.GE.AND P6, PT, R4.reuse, R235, PT ;  /* 0x000000eb0400720c */ /* 0x040fe40003fc6270 */
[C---:B------:R-:W-:Y:S02]  /*162b0*/  ISETP.GE.OR P4, PT, R4.reuse, R238, !P4 ;  /* 0x000000ee0400720c */ /* 0x040fe40006786670 */
[----:B------:R-:W-:Y:S03]  /*162c0*/  ISETP.GE.OR P6, PT, R4, R239, !P6 ;  /* 0x000000ef0400720c */ /* 0x000fe600077c6670 */
[----:B------:R-:W2:Y:S01]  /*162d0*/  MUFU.TANH R43, R43 ;  /* 0x0000002b002b7308 */ /* 0x000ea20000002400 */
[----:B-1----:R-:W-:Y:S01]  /*162e0*/  FSEL R202, R42, -INF , !P1 ;  /* 0xff8000002aca7808 */ /* 0x002fe20004800000 */
[----:B------:R-:W1:Y:S01]  /*162f0*/  LDSM.16.M88.4 R4, [R220+0x2800] ;  /* 0x00280000dc04783b */ /* 0x000e620000000200 */
[----:B------:R-:W-:Y:S02]  /*16300*/  ISETP.GE.AND P1, PT, R2, R237, PT ;  /* 0x000000ed0200720c */ /* 0x000fe40003f26270 */
[----:B------:R-:W-:Y:S02]  /*16310*/  FSEL R139, R50, -INF , !P6 ;  /* 0xff800000328b7808 */ /* 0x000fe40007000000 */
[C---:B------:R-:W-:Y:S03]  /*16320*/  ISETP.GE.OR P1, PT, R2.reuse, R240, !P1 ;  /* 0x000000f00200720c */ /* 0x040fe60004f26670 */
[----:B------:R-:W3:Y:S01]  /*16330*/  MUFU.TANH R44, R44 ;  /* 0x0000002c002c7308 */ /* 0x000ee20000002400 */
[----:B----4-:R-:W-:Y:S01]  /*16340*/  FSEL R40, R41, -INF , !P5 ;  /* 0xff80000029287808 */ /* 0x010fe20006800000 */
[----:B------:R-:W-:Y:S01]  /*16350*/  STL [R1+0x10], R139 ;  /* 0x0000108b01007387 */ /* 0x000fe20000100800 */
[C---:B------:R-:W-:Y:S01]  /*16360*/  ISETP.GE.AND P5, PT, R2.reuse, R234, PT ;  /* 0x000000ea0200720c */ /* 0x040fe20003fa6270 */
[----:B------:R-:W-:Y:S01]  /*16370*/  IMAD.MOV.U32 R41, RZ, RZ, R208 ;  /* 0x000000ffff297224 */ /* 0x000fe200078e00d0 */
[----:B------:R-:W-:Y:S02]  /*16380*/  FSEL R42, R45, -INF , !P1 ;  /* 0xff8000002d2a7808 */ /* 0x000fe40004800000 */
[C---:B------:R-:W-:Y:S03]  /*16390*/  ISETP.GE.OR P5, PT, R2.reuse, R238, !P5 ;  /* 0x000000ee0200720c */ /* 0x040fe60006fa6670 */
[----:B------:R-:W4:Y:S01]  /*163a0*/  MUFU.TANH R46, R46 ;  /* 0x0000002e002e7308 */ /* 0x000f220000002400 */
[----:B--2---:R-:W-:Y:S02]  /*163b0*/  FSEL R43, R43, -INF , !P0 ;  /* 0xff8000002b2b7808 */ /* 0x004fe40004000000 */
[CC--:B------:R-:W-:Y:S04]  /*163c0*/  ISETP.GE.AND P0, PT, R2.reuse, R236.reuse, PT ;  /* 0x000000ec0200720c */ /* 0x0c0fe80003f06270 */
[----:B------:R-:W-:Y:S03]  /*163d0*/  ISETP.GE.OR P0, PT, R2, R241, !P0 ;  /* 0x000000f10200720c */ /* 0x000fe60004706670 */
[----:B------:R-:W2:Y:S01]  /*163e0*/  MUFU.TANH R47, R47 ;  /* 0x0000002f002f7308 */ /* 0x000ea20000002400 */
[----:B---3--:R-:W-:Y:S02]  /*163f0*/  FSEL R44, R44, -INF , !P3 ;  /* 0xff8000002c2c7808 */ /* 0x008fe40005800000 */
[C---:B------:R-:W-:Y:S02]  /*16400*/  ISETP.GE.AND P3, PT, R2.reuse, R235, PT ;  /* 0x000000eb0200720c */ /* 0x040fe40003f66270 */
[----:B------:R-:W-:Y:S02]  /*16410*/  FSEL R8, R49, -INF , !P0 ;  /* 0xff80000031087808 */ /* 0x000fe40004000000 */
[----:B------:R-:W-:Y:S01]  /*16420*/  ISETP.GE.OR P3, PT, R2, R239, !P3 ;  /* 0x000000ef0200720c */ /* 0x000fe20005f66670 */
[----:B------:R-:W-:Y:S01]  /*16430*/  VIADD R2, R0, 0x30 ;  /* 0x0000003000027836 */ /* 0x000fe20000000000 */
[----:B----4-:R-:W-:Y:S01]  /*16440*/  FSEL R46, R46, -INF , !P4 ;  /* 0xff8000002e2e7808 */ /* 0x010fe20006000000 */
[----:B------:R3:W-:Y:S01]  /*16450*/  STL [R1+0x4], R8 ;  /* 0x0000040801007387 */ /* 0x0007e20000100800 */
[----:B------:R-:W-:Y:S01]  /*16460*/  FSEL R138, R51, -INF , !P3 ;  /* 0xff800000338a7808 */ /* 0x000fe20005800000 */
[----:B------:R-:W4:Y:S01]  /*16470*/  MUFU.TANH R58, R58 ;  /* 0x0000003a003a7308 */ /* 0x000f220000002400 */
[C---:B------:R-:W-:Y:S02]  /*16480*/  ISETP.GE.AND P4, PT, R2.reuse, R236, PT ;  /* 0x000000ec0200720c */ /* 0x040fe40003f86270 */
[C---:B------:R-:W-:Y:S01]  /*16490*/  ISETP.GE.AND P1, PT, R2.reuse, R235, PT ;  /* 0x000000eb0200720c */ /* 0x040fe20003f26270 */
[----:B------:R-:W-:Y:S01]  /*164a0*/  STL [R1+0x8], R138 ;  /* 0x0000088a01007387 */ /* 0x000fe20000100800 */
[----:B--2---:R-:W-:Y:S01]  /*164b0*/  FSEL R10, R47, -INF , !P5 ;  /* 0xff8000002f0a7808 */ /* 0x004fe20006800000 */
[-C--:B-1----:R-:W-:Y:S04]  /*164c0*/  HMMA.16816.F32.BF16 R84, R212, R4.reuse, R84 ;  /* 0x00000004d454723c */ /* 0x082fe80000041854 */
[----:B------:R-:W1:Y:S01]  /*164d0*/  MUFU.TANH R57, R57 ;  /* 0x0000003900397308 */ /* 0x000e620000002400 */
[C---:B------:R-:W-:Y:S02]  /*164e0*/  ISETP.GE.AND P5, PT, R2.reuse, R237, PT ;  /* 0x000000ed0200720c */ /* 0x040fe40003fa6270 */
[C---:B------:R-:W-:Y:S01]  /*164f0*/  ISETP.GE.AND P2, PT, R2.reuse, R234, PT ;  /* 0x000000ea0200720c */ /* 0x040fe20003f46270 */
[C---:B------:R-:W-:Y:S04]  /*16500*/  HMMA.16816.F32.BF16 R88, R204.reuse, R4, R88 ;  /* 0x00000004cc58723c */ /* 0x040fe80000041858 */
[C---:B------:R-:W-:Y:S02]  /*16510*/  ISETP.GE.OR P4, PT, R2.reuse, R241, !P4 ;  /* 0x000000f10200720c */ /* 0x040fe40006786670 */
[----:B------:R-:W2:Y:S01]  /*16520*/  MUFU.TANH R60, R60 ;  /* 0x0000003c003c7308 */ /* 0x000ea20000002400 */
[----:B------:R-:W-:Y:S01]  /*16530*/  ISETP.GE.OR P1, PT, R2, R239, !P1 ;  /* 0x000000ef0200720c */ /* 0x000fe20004f26670 */
[----:B------:R-:W-:Y:S01]  /*16540*/  VIADD R4, R0, 0x41 ;  /* 0x0000004100047836 */ /* 0x000fe20000000000 */
[C---:B------:R-:W-:Y:S01]  /*16550*/  ISETP.GE.OR P5, PT, R2.reuse, R240, !P5 ;  /* 0x000000f00200720c */ /* 0x040fe20006fa6670 */
[-C--:B------:R-:W-:Y:S03]  /*16560*/  HMMA.16816.F32.BF16 R92, R204, R6.reuse, R92 ;  /* 0x00000006cc5c723c */ /* 0x080fe6000004185c */
[----:B------:R-:W-:Y:S01]  /*16570*/  ISETP.GE.OR P2, PT, R2, R238, !P2 ;  /* 0x000000ee0200720c */ /* 0x000fe20005746670 */
[----:B------:R-:W-:Y:S01]  /*16580*/  VIADD R2, R0, 0x31 ;  /* 0x0000003100027836 */ /* 0x000fe20000000000 */
[----:B------:R-:W-:Y:S01]  /*16590*/  FSEL R137, R52, -INF , !P4 ;  /* 0xff80000034897808 */ /* 0x000fe20006000000 */
[C---:B------:R-:W-:Y:S01]  /*165a0*/  HMMA.16816.F32.BF16 R96, R212.reuse, R6, R96 ;  /* 0x00000006d460723c */ /* 0x040fe20000041860 */
[----:B------:R-:W3:Y:S03]  /*165b0*/  MUFU.TANH R61, R61 ;  /* 0x0000003d003d7308 */ /* 0x000ee60000002400 */
[C---:B------:R-:W-:Y:S01]  /*165c0*/  ISETP.GE.AND P6, PT, R2.reuse, R236, PT ;  /* 0x000000ec0200720c */ /* 0x040fe20003fc6270 */
[----:B------:R-:W-:Y:S01]  /*165d0*/  STL [R1+0x38], R137 ;  /* 0x0000388901007387 */ /* 0x000fe20000100800 */
[----:B------:R-:W-:Y:S01]  /*165e0*/  ISETP.GE.AND P0, PT, R2, R235, PT ;  /* 0x000000eb0200720c */ /* 0x000fe20003f06270 */
[----:B------:R-:W-:Y:S01]  /*165f0*/  FMUL.FTZ R86, R86, UR23 ;  /* 0x0000001756567c20 */ /* 0x000fe20008410000 */
[C---:B------:R-:W-:Y:S03]  /*16600*/  ISETP.GE.AND P3, PT, R2.reuse, R237, PT ;  /* 0x000000ed0200720c */ /* 0x040fe60003f66270 */
[----:B------:R-:W-:Y:S01]  /*16610*/  MUFU.TANH R64, R64 ;  /* 0x0000004000407308 */ /* 0x000fe20000002400 */
[----:B------:R-:W-:Y:S01]  /*16620*/  ISETP.GE.AND P4, PT, R2, R234, PT ;  /* 0x000000ea0200720c */ /* 0x000fe20003f86270 */
[----:B------:R-:W-:Y:S01]  /*16630*/  FMUL.FTZ R88, R88, UR23 ;  /* 0x0000001758587c20 */ /* 0x000fe20008410000 */
[----:B------:R-:W-:Y:S01]  /*16640*/  ISETP.GE.OR P6, PT, R2, R241, !P6 ;  /* 0x000000f10200720c */ /* 0x000fe200077c6670 */
[----:B------:R-:W-:Y:S01]  /*16650*/  FMUL.FTZ R89, R89, UR23 ;  /* 0x0000001759597c20 */ /* 0x000fe20008410000 */
[----:B------:R-:W-:Y:S01]  /*16660*/  FSEL R136, R54, -INF , !P1 ;  /* 0xff80000036887808 */ /* 0x000fe20004800000 */
[----:B------:R-:W-:Y:S01]  /*16670*/  FMUL.FTZ R85, R85, UR23 ;  /* 0x0000001755557c20 */ /* 0x000fe20008410000 */
[C---:B------:R-:W-:Y:S03]  /*16680*/  ISETP.GE.OR P0, PT, R2.reuse, R239, !P0 ;  /* 0x000000ef0200720c */ /* 0x040fe60004706670 */
[----:B------:R-:W-:Y:S01]  /*16690*/  MUFU.TANH R88, R88 ;  /* 0x0000005800587308 */ /* 0x000fe20000002400 */
[C---:B------:R-:W-:Y:S01]  /*166a0*/  ISETP.GE.OR P3, PT, R2.reuse, R240, !P3 ;  /* 0x000000f00200720c */ /* 0x040fe20005f66670 */
[----:B------:R-:W-:Y:S01]  /*166b0*/  STL [R1+0x34], R136 ;  /* 0x0000348801007387 */ /* 0x000fe20000100800 */
[----:B------:R-:W-:Y:S01]  /*166c0*/  ISETP.GE.OR P4, PT, R2, R238, !P4 ;  /* 0x000000ee0200720c */ /* 0x000fe20006786670 */
[----:B------:R-:W-:Y:S01]  /*166d0*/  FMUL.FTZ R93, R93, UR23 ;  /* 0x000000175d5d7c20 */ /* 0x000fe20008410000 */
[----:B------:R-:W-:Y:S01]  /*166e0*/  FSEL R53, R53, -INF , !P6 ;  /* 0xff80000035357808 */ /* 0x000fe20007000000 */
[----:B------:R-:W-:Y:S01]  /*166f0*/  VIADD R2, R0, 0x38 ;  /* 0x0000003800027836 */ /* 0x000fe20000000000 */
[----:B------:R-:W-:Y:S03]  /*16700*/  FSEL R55, R55, -INF , !P0 ;  /* 0xff80000037377808 */ /* 0x000fe60004000000 */
[----:B------:R-:W-:Y:S01]  /*16710*/  MUFU.TANH R89, R89 ;  /* 0x0000005900597308 */ /* 0x000fe20000002400 */
[----:B------:R-:W-:Y:S01]  /*16720*/  FSEL R16, R56, -INF , !P5 ;  /* 0xff80000038107808 */ /* 0x000fe20006800000 */
[----:B------:R-:W-:Y:S01]  /*16730*/  STL [R1+0x30], R53 ;  /* 0x0000303501007387 */ /* 0x000fe20000100800 */
[----:B------:R-:W-:Y:S01]  /*16740*/  ISETP.GE.AND P1, PT, R2, R237, PT ;  /* 0x000000ed0200720c */ /* 0x000fe20003f26270 */
[----:B------:R-:W-:Y:S01]  /*16750*/  FMUL.FTZ R92, R92, UR23 ;  /* 0x000000175c5c7c20 */ /* 0x000fe20008410000 */
[C---:B------:R-:W-:Y:S01]  /*16760*/  ISETP.GE.AND P6, PT, R2.reuse, R234, PT ;  /* 0x000000ea0200720c */ /* 0x040fe20003fc6270 */
[----:B------:R-:W-:Y:S01]  /*16770*/  STL [R1+0x2c], R55 ;  /* 0x00002c3701007387 */ /* 0x000fe20000100800 */
[C---:B------:R-:W-:Y:S03]  /*16780*/  ISETP.GE.AND P0, PT, R2.reuse, R236, PT ;  /* 0x000000ec0200720c */ /* 0x040fe60003f06270 */
[----:B------:R-:W-:Y:S01]  /*16790*/  MUFU.TANH R93, R93 ;  /* 0x0000005d005d7308 */ /* 0x000fe20000002400 */
[C---:B------:R-:W-:Y:S01]  /*167a0*/  ISETP.GE.AND P5, PT, R2.reuse, R235, PT ;  /* 0x000000eb0200720c */ /* 0x040fe20003fa6270 */
[----:B------:R-:W-:Y:S01]  /*167b0*/  STL [R1+0x64], R16 ;  /* 0x0000641001007387 */ /* 0x000fe20000100800 */
[C---:B------:R-:W-:Y:S01]  /*167c0*/  ISETP.GE.OR P1, PT, R2.reuse, R240, !P1 ;  /* 0x000000f00200720c */ /* 0x040fe20004f26670 */
[----:B------:R-:W-:Y:S01]  /*167d0*/  FMUL.FTZ R87, R87, UR23 ;  /* 0x0000001757577c20 */ /* 0x000fe20008410000 */
[C---:B------:R-:W-:Y:S01]  /*167e0*/  ISETP.GE.OR P6, PT, R2.reuse, R238, !P6 ;  /* 0x000000ee0200720c */ /* 0x040fe200077c6670 */
[----:B------:R-:W-:Y:S01]  /*167f0*/  FMUL.FTZ R91, R91, UR23 ;  /* 0x000000175b5b7c20 */ /* 0x000fe20008410000 */
[C---:B------:R-:W-:Y:S03]  /*16800*/  ISETP.GE.OR P0, PT, R2.reuse, R241, !P0 ;  /* 0x000000f10200720c */ /* 0x040fe60004706670 */
[----:B------:R-:W3:Y:S01]  /*16810*/  MUFU.TANH R59, R59 ;  /* 0x0000003b003b7308 */ /* 0x000ee20000002400 */
[----:B------:R-:W-:Y:S01]  /*16820*/  ISETP.GE.OR P5, PT, R2, R239, !P5 ;  /* 0x000000ef0200720c */ /* 0x000fe20006fa6670 */
[----:B------:R-:W-:Y:S01]  /*16830*/  VIADD R2, R0, 0x39 ;  /* 0x0000003900027836 */ /* 0x000fe20000000000 */
[----:B----4-:R-:W-:Y:S01]  /*16840*/  FSEL R15, R58, -INF , !P2 ;  /* 0xff8000003a0f7808 */ /* 0x010fe20005000000 */
[----:B------:R-:W-:Y:S01]  /*16850*/  FMUL.FTZ R84, R84, UR23 ;  /* 0x0000001754547c20 */ /* 0x000fe20008410000 */
[----:B-1----:R-:W-:Y:S01]  /*16860*/  FSEL R14, R57, -INF , !P3 ;  /* 0xff800000390e7808 */ /* 0x002fe20005800000 */
[----:B------:R-:W-:Y:S01]  /*16870*/  IMAD.MOV.U32 R58, RZ, RZ, R202 ;  /* 0x000000ffff3a7224 */ /* 0x000fe200078e00ca */
[----:B------:R-:W-:Y:S03]  /*16880*/  ISETP.GE.AND P2, PT, R2, R237, PT ;  /* 0x000000ed0200720c */ /* 0x000fe60003f46270 */
[----:B------:R-:W1:Y:S01]  /*16890*/  MUFU.TANH R66, R66 ;  /* 0x0000004200427308 */ /* 0x000e620000002400 */
[----:B--2---:R-:W-:Y:S01]  /*168a0*/  FSEL R13, R60, -INF , !P1 ;  /* 0xff8000003c0d7808 */ /* 0x004fe20004800000 */
[----:B------:R-:W-:Y:S01]  /*168b0*/  STL [R1+0x60], R15 ;  /* 0x0000600f01007387 */ /* 0x000fe20000100800 */
[C---:B------:R-:W-:Y:S01]  /*168c0*/  ISETP.GE.OR P2, PT, R2.reuse, R240, !P2 ;  /* 0x000000f00200720c */ /* 0x040fe20005746670 */
[----:B------:R-:W-:Y:S01]  /*168d0*/  FMUL.FTZ R95, R95, UR23 ;  /* 0x000000175f5f7c20 */ /* 0x000fe20008410000 */
[C---:B------:R-:W-:Y:S01]  /*168e0*/  ISETP.GE.AND P3, PT, R2.reuse, R234, PT ;  /* 0x000000ea0200720c */ /* 0x040fe20003f66270 */
[----:B------:R-:W-:Y:S01]  /*168f0*/  STL [R1+0x50], R14 ;  /* 0x0000500e01007387 */ /* 0x000fe20000100800 */
[----:B---3--:R-:W-:Y:S03]  /*16900*/  FSEL R12, R61, -INF , !P2 ;  /* 0xff8000003d0c7808 */ /* 0x008fe60005000000 */
[----:B------:R-:W2:Y:S01]  /*16910*/  MUFU.TANH R65, R65 ;  /* 0x0000004100417308 */ /* 0x000ea20000002400 */
[----:B------:R-:W-:Y:S01]  /*16920*/  FSEL R20, R59, -INF , !P4 ;  /* 0xff8000003b147808 */ /* 0x000fe20006000000 */
[----:B------:R-:W-:Y:S01]  /*16930*/  STL [R1+0x40], R13 ;  /* 0x0000400d01007387 */ /* 0x000fe20000100800 */
[C---:B------:R-:W-:Y:S01]  /*16940*/  ISETP.GE.AND P4, PT, R2.reuse, R236, PT ;  /* 0x000000ec0200720c */ /* 0x040fe20003f86270 */
[----:B------:R-:W-:Y:S01]  /*16950*/  FMUL.FTZ R99, R99, UR23 ;  /* 0x0000001763637c20 */ /* 0x000fe20008410000 */
[----:B------:R-:W-:Y:S01]  /*16960*/  ISETP.GE.AND P1, PT, R2, R235, PT ;  /* 0x000000eb0200720c */ /* 0x000fe20003f26270 */
[----:B------:R-:W-:Y:S01]  /*16970*/  STL [R1+0x28], R12 ;  /* 0x0000280c01007387 */ /* 0x000fe20000100800 */
[----:B------:R-:W-:Y:S03]  /*16980*/  FSEL R64, R64, -INF , !P0 ;  /* 0xff80000040407808 */ /* 0x000fe60004000000 */
[----:B------:R-:W3:Y:S01]  /*16990*/  MUFU.TANH R62, R62 ;  /* 0x0000003e003e7308 */ /* 0x000ee20000002400 */
[----:B------:R-:W-:Y:S01]  /*169a0*/  ISETP.GE.OR P3, PT, R2, R238, !P3 ;  /* 0x000000ee0200720c */ /* 0x000fe20005f66670 */
[----:B------:R-:W-:Y:S01]  /*169b0*/  FMUL.FTZ R98, R98, UR23 ;  /* 0x0000001762627c20 */ /* 0x000fe20008410000 */
[C---:B------:R-:W-:Y:S01]  /*169c0*/  ISETP.GE.OR P4, PT, R2.reuse, R241, !P4 ;  /* 0x000000f10200720c */ /* 0x040fe20006786670 */
[----:B------:R-:W-:Y:S01]  /*169d0*/  STL [R1], R64 ;  /* 0x0000004001007387 */ /* 0x000fe20000100800 */
[----:B------:R-:W-:Y:S01]  /*169e0*/  ISETP.GE.OR P1, PT, R2, R239, !P1 ;  /* 0x000000ef0200720c */ /* 0x000fe20004f26670 */
[----:B------:R-:W-:Y:S01]  /*169f0*/  VIADD R2, R0, 0x40 ;  /* 0x0000004000027836 */ /* 0x000fe20000000000 */
[----:B-1----:R-:W-:Y:S03]  /*16a00*/  FSEL R66, R66, -INF , !P5 ;  /* 0xff80000042427808 */ /* 0x002fe60006800000 */
[----:B------:R-:W1:Y:S01]  /*16a10*/  MUFU.TANH R63, R63 ;  /* 0x0000003f003f7308 */ /* 0x000e620000002400 */
[----:B--2---:R-:W-:Y:S01]  /*16a20*/  FSEL R18, R65, -INF , !P4 ;  /* 0xff80000041127808 */ /* 0x004fe20006000000 */
[----:B------:R-:W-:Y:S01]  /*16a30*/  IMAD.MOV.U32 R59, RZ, RZ, R39 ;  /* 0x000000ffff3b7224 */ /* 0x000fe200078e0027 */
[C---:B------:R-:W-:Y:S01]  /*16a40*/  ISETP.GE.AND P2, PT, R2.reuse, R236, PT ;  /* 0x000000ec0200720c */ /* 0x040fe20003f46270 */
[----:B------:R-:W-:Y:S01]  /*16a50*/  STL [R1+0x1c], R66 ;  /* 0x00001c4201007387 */ /* 0x000fe20000100800 */
[C---:B------:R-:W-:Y:S01]  /*16a60*/  ISETP.GE.AND P0, PT, R2.reuse, R234, PT ;  /* 0x000000ea0200720c */ /* 0x040fe20003f06270 */
[----:B------:R-:W-:Y:S01]  /*16a70*/  IMAD.MOV.U32 R54, RZ, RZ, R201 ;  /* 0x000000ffff367224 */ /* 0x000fe200078e00c9 */
[----:B------:R-:W-:Y:S03]  /*16a80*/  ISETP.GE.OR P2, PT, R2, R241, !P2 ;  /* 0x000000f10200720c */ /* 0x000fe60005746670 */
[----:B------:R-:W2:Y:S01]  /*16a90*/  MUFU.TANH R67, R67 ;  /* 0x0000004300437308 */ /* 0x000ea20000002400 */
[----:B---3--:R-:W-:Y:S01]  /*16aa0*/  FSEL R48, R62, -INF , !P6 ;  /* 0xff8000003e307808 */ /* 0x008fe20007000000 */
[----:B------:R-:W-:Y:S01]  /*16ab0*/  STL [R1+0xc], R18 ;  /* 0x00000c1201007387 */ /* 0x000fe20000100800 */
[----:B------:R-:W-:Y:S01]  /*16ac0*/  ISETP.GE.AND P6, PT, R2, R235, PT ;  /* 0x000000eb0200720c */ /* 0x000fe20003fc6270 */
[----:B------:R-:W-:Y:S01]  /*16ad0*/  FMUL.FTZ R90, R90, UR23 ;  /* 0x000000175a5a7c20 */ /* 0x000fe20008410000 */
[----:B------:R-:W-:Y:S01]  /*16ae0*/  ISETP.GE.OR P0, PT, R2, R238, !P0 ;  /* 0x000000ee0200720c */ /* 0x000fe20004706670 */
[----:B------:R-:W-:Y:S01]  /*16af0*/  FMUL.FTZ R94, R94, UR23 ;  /* 0x000000175e5e7c20 */ /* 0x000fe20008410000 */
[----:B------:R-:W-:Y:S03]  /*16b00*/  ISETP.GE.OR P6, PT, R2, R239, !P6 ;  /* 0x000000ef0200720c */ /* 0x000fe600077c6670 */
[----:B------:R-:W3:Y:S01]  /*16b10*/  MUFU.TANH R68, R68 ;  /* 0x0000004400447308 */ /* 0x000ee20000002400 */
[----:B-1----:R-:W-:Y:S01]  /*16b20*/  FSEL R50, R63, -INF , !P3 ;  /* 0xff8000003f327808 */ /* 0x002fe20005800000 */
[----:B------:R-:W-:Y:S01]  /*16b30*/  FMUL.FTZ R96, R96, UR23 ;  /* 0x0000001760607c20 */ /* 0x000fe20008410000 */
[----:B------:R-:W-:Y:S01]  /*16b40*/  ISETP.GE.AND P3, PT, R2, R237, PT ;  /* 0x000000ed0200720c */ /* 0x000fe20003f66270 */
[----:B------:R-:W-:Y:S01]  /*16b50*/  FMUL.FTZ R97, R97, UR23 ;  /* 0x0000001761617c20 */ /* 0x000fe20008410000 */
[----:B------:R-:W-:Y:S02]  /*16b60*/  ISETP.GE.AND P5, PT, R4, R236, PT ;  /* 0x000000ec0400720c */ /* 0x000fe40003fa6270 */
[----:B------:R-:W-:Y:S03]  /*16b70*/  ISETP.GE.OR P3, PT, R2, R240, !P3 ;  /* 0x000000f00200720c */ /* 0x000fe60005f66670 */
[----:B------:R-:W1:Y:S01]  /*16b80*/  MUFU.TANH R75, R75 ;  /* 0x0000004b004b7308 */ /* 0x000e620000002400 */
[----:B--2---:R-:W-:Y:S01]  /*16b90*/  FSEL R17, R67, -INF , !P1 ;  /* 0xff80000043117808 */ /* 0x004fe20004800000 */
[----:B------:R-:W-:Y:S01]  /*16ba0*/  IMAD.MOV.U32 R67, RZ, RZ, R48 ;  /* 0x000000ffff437224 */ /* 0x000fe200078e0030 */
[C---:B------:R-:W-:Y:S02]  /*16bb0*/  ISETP.GE.AND P4, PT, R4.reuse, R235, PT ;  /* 0x000000eb0400720c */ /* 0x040fe40003f86270 */
[C---:B------:R-:W-:Y:S01]  /*16bc0*/  ISETP.GE.AND P1, PT, R4.reuse, R237, PT ;  /* 0x000000ed0400720c */ /* 0x040fe20003f26270 */
[----:B------:R-:W-:Y:S01]  /*16bd0*/  STL [R1+0x18], R17 ;  /* 0x0000181101007387 */ /* 0x000fe20000100800 */
[----:B------:R-:W-:Y:S03]  /*16be0*/  ISETP.GE.OR P5, PT, R4, R241, !P5 ;  /* 0x000000f10400720c */ /* 0x000fe60006fa6670 */
[----:B------:R-:W-:Y:S01]  /*16bf0*/  MUFU.TANH R76, R76 ;  /* 0x0000004c004c7308 */ /* 0x000fe20000002400 */
[----:B---3--:R-:W-:Y:S02]  /*16c00*/  FSEL R2, R68, -INF , !P2 ;  /* 0xff80000044027808 */ /* 0x008fe40005000000 */
[C---:B------:R-:W-:Y:S02]  /*16c10*/  ISETP.GE.AND P2, PT, R4.reuse, R234, PT ;  /* 0x000000ea0400720c */ /* 0x040fe40003f46270 */
[C---:B------:R-:W-:Y:S01]  /*16c20*/  ISETP.GE.OR P4, PT, R4.reuse, R239, !P4 ;  /* 0x000000ef0400720c */ /* 0x040fe20006786670 */
[----:B------:R2:W-:Y:S01]  /*16c30*/  STL [R1+0x20], R2 ;  /* 0x0000200201007387 */ /* 0x0005e20000100800 */
[C---:B------:R-:W-:Y:S03]  /*16c40*/  ISETP.GE.OR P1, PT, R4.reuse, R240, !P1 ;  /* 0x000000f00400720c */ /* 0x040fe60004f26670 */
[----:B------:R-:W-:Y:S01]  /*16c50*/  MUFU.TANH R92, R92 ;  /* 0x0000005c005c7308 */ /* 0x000fe20000002400 */
[----:B------:R-:W-:Y:S02]  /*16c60*/  ISETP.GE.OR P2, PT, R4, R238, !P2 ;  /* 0x000000ee0400720c */ /* 0x000fe40005746670 */
[----:B------:R-:W3:Y:S02]  /*16c70*/  LDSM.16.M88.4 R4, [R220+0x3000] ;  /* 0x00300000dc04783b */ /* 0x000ee40000000200 */
[----:B-1----:R-:W-:Y:S05]  /*16c80*/  FSEL R8, R75, -INF , !P2 ;  /* 0xff8000004b087808 */ /* 0x002fea0005000000 */
[----:B------:R-:W1:Y:S01]  /*16c90*/  MUFU.TANH R70, R70 ;  /* 0x0000004600467308 */ /* 0x000e620000002400 */
[----:B------:R4:W-:Y:S09]  /*16ca0*/  STL [R1+0x84], R8 ;  /* 0x0000840801007387 */ /* 0x0009f20000100800 */
[----:B------:R-:W4:Y:S01]  /*16cb0*/  MUFU.TANH R69, R69 ;  /* 0x0000004500457308 */ /* 0x000f220000002400 */
[----:B--2---:R-:W-:Y:S09]  /*16cc0*/  VIADD R2, R0, 0x48 ;  /* 0x0000004800027836 */ /* 0x004ff20000000000 */
[----:B------:R-:W2:Y:S01]  /*16cd0*/  MUFU.TANH R71, R71 ;  /* 0x0000004700477308 */ /* 0x000ea20000002400 */
[----:B-1----:R-:W-:Y:S02]  /*16ce0*/  FSEL R56, R70, -INF , !P6 ;  /* 0xff80000046387808 */ /* 0x002fe40007000000 */
[C---:B------:R-:W-:Y:S04]  /*16cf0*/  ISETP.GE.AND P6, PT, R2.reuse, R237, PT ;  /* 0x000000ed0200720c */ /* 0x040fe80003fc6270 */
[C---:B------:R-:W-:Y:S03]  /*16d00*/  ISETP.GE.OR P6, PT, R2.reuse, R240, !P6 ;  /* 0x000000f00200720c */ /* 0x040fe600077c6670 */
[----:B------:R-:W1:Y:S01]  /*16d10*/  MUFU.TANH R72, R72 ;  /* 0x0000004800487308 */ /* 0x000e620000002400 */
[----:B----4-:R-:W-:Y:S02]  /*16d20*/  FSEL R251, R69, -INF , !P5 ;  /* 0xff80000045fb7808 */ /* 0x010fe40006800000 */
[----:B------:R-:W-:Y:S01]  /*16d30*/  ISETP.GE.AND P5, PT, R2, R234, PT ;  /* 0x000000ea0200720c */ /* 0x000fe20003fa6270 */
[----:B------:R-:W-:Y:S01]  /*16d40*/  IMAD.MOV.U32 R8, RZ, RZ, R203 ;  /* 0x000000ffff087224 */ /* 0x000fe200078e00cb */
[----:B------:R-:W-:Y:S02]  /*16d50*/  FSEL R11, R76, -INF , !P6 ;  /* 0xff8000004c0b7808 */ /* 0x000fe40007000000 */
[C---:B------:R-:W-:Y:S03]  /*16d60*/  ISETP.GE.OR P5, PT, R2.reuse, R238, !P5 ;  /* 0x000000ee0200720c */ /* 0x040fe60006fa6670 */
[----:B------:R-:W4:Y:S01]  /*16d70*/  MUFU.TANH R73, R73 ;  /* 0x0000004900497308 */ /* 0x000f220000002400 */
[----:B--2---:R-:W-:Y:S01]  /*16d80*/  FSEL R57, R71, -INF , !P4 ;  /* 0xff80000047397808 */ /* 0x004fe20006000000 */
[----:B------:R-:W-:Y:S01]  /*16d90*/  STL [R1+0x7c], R11 ;  /* 0x00007c0b01007387 */ /* 0x000fe20000100800 */
[C---:B------:R-:W-:Y:S01]  /*16da0*/  ISETP.GE.AND P4, PT, R2.reuse, R236, PT ;  /* 0x000000ec0200720c */ /* 0x040fe20003f86270 */
[-C--:B---3--:R-:W-:Y:S03]  /*16db0*/  HMMA.16816.F32.BF16 R100, R212, R4.reuse, R100 ;  /* 0x00000004d464723c */ /* 0x088fe60000041864 */
[----:B------:R-:W-:Y:S03]  /*16dc0*/  ISETP.GE.OR P4, PT, R2, R241, !P4 ;  /* 0x000000f10200720c */ /* 0x000fe60006786670 */
[----:B------:R-:W2:Y:S01]  /*16dd0*/  MUFU.TANH R74, R74 ;  /* 0x0000004a004a7308 */ /* 0x000ea20000002400 */
[----:B-1----:R-:W-:Y:S01]  /*16de0*/  FSEL R60, R72, -INF , !P3 ;  /* 0xff800000483c7808 */ /* 0x002fe20005800000 */
[C---:B------:R-:W-:Y:S04]  /*16df0*/  HMMA.16816.F32.BF16 R104, R204.reuse, R4, R104 ;  /* 0x00000004cc68723c */ /* 0x040fe80000041868 */
[C---:B------:R-:W-:Y:S01]  /*16e00*/  ISETP.GE.AND P3, PT, R2.reuse, R235, PT ;  /* 0x000000eb0200720c */ /* 0x040fe20003f66270 */
[----:B------:R-:W-:Y:S03]  /*16e10*/  IMAD.MOV.U32 R61, RZ, RZ, R8 ;  /* 0x000000ffff3d7224 */ /* 0x000fe600078e0008 */
[----:B------:R-:W-:Y:S03]  /*16e20*/  MUFU.TANH R79, R79 ;  /* 0x0000004f004f7308 */ /* 0x000fe60000002400 */
[----:B----4-:R-:W-:Y:S01]  /*16e30*/  FSEL R52, R73, -INF , !P1 ;  /* 0xff80000049347808 */ /* 0x010fe20004800000 */
[-C--:B------:R-:W-:Y:S03]  /*16e40*/  HMMA.16816.F32.BF16 R108, R204, R6.reuse, R108 ;  /* 0x00000006cc6c723c */ /* 0x080fe6000004186c */
[----:B------:R-:W-:Y:S01]  /*16e50*/  ISETP.GE.OR P3, PT, R2, R239, !P3 ;  /* 0x000000ef0200720c */ /* 0x000fe20005f66670 */
[----:B------:R-:W-:Y:S02]  /*16e60*/  VIADD R2, R0, 0x49 ;  /* 0x0000004900027836 */ /* 0x000fe40000000000 */
[----:B------:R-:W1:Y:S01]  /*16e70*/  MUFU.TANH R77, R77 ;  /* 0x0000004d004d7308 */ /* 0x000e620000002400 */
[----:B--2---:R-:W-:Y:S01]  /*16e80*/  FSEL R47, R74, -INF , !P0 ;  /* 0xff8000004a2f7808 */ /* 0x004fe20004000000 */
[C---:B------:R-:W-:Y:S04]  /*16e90*/  HMMA.16816.F32.BF16 R112, R212.reuse, R6, R112 ;  /* 0x00000006d470723c */ /* 0x040fe80000041870 */
[----:B------:R-:W-:Y:S01]  /*16ea0*/  ISETP.GE.AND P1, PT, R2, R237, PT ;  /* 0x000000ed0200720c */ /* 0x000fe20003f26270 */
[----:B------:R-:W-:Y:S01]  /*16eb0*/  FMUL.FTZ R102, R102, UR23 ;  /* 0x0000001766667c20 */ /* 0x000fe20008410000 */
[C---:B------:R-:W-:Y:S02]  /*16ec0*/  ISETP.GE.AND P0, PT, R2.reuse, R234, PT ;  /* 0x000000ea0200720c */ /* 0x040fe40003f06270 */
[----:B------:R-:W2:Y:S01]  /*16ed0*/  MUFU.TANH R78, R78 ;  /* 0x0000004e004e7308 */ /* 0x000ea20000002400 */
[C---:B------:R-:W-:Y:S02]  /*16ee0*/  ISETP.GE.AND P2, PT, R2.reuse, R236, PT ;  /* 0x000000ec0200720c */ /* 0x040fe40003f46270 */
[----:B------:R-:W-:Y:S01]  /*16ef0*/  ISETP.GE.AND P6, PT, R2, R235, PT ;  /* 0x000000eb0200720c */ /* 0x000fe20003fc6270 */
[----:B------:R-:W-:Y:S01]  /*16f00*/  FMUL.FTZ R104, R104, UR23 ;  /* 0x0000001768687c20 */ /* 0x000fe20008410000 */
[C---:B------:R-:W-:Y:S01]  /*16f10*/  ISETP.GE.OR P1, PT, R2.reuse, R240, !P1 ;  /* 0x000000f00200720c */ /* 0x040fe20004f26670 */
[----:B------:R-:W-:Y:S01]  /*16f20*/  FMUL.FTZ R107, R107, UR23 ;  /* 0x000000176b6b7c20 */ /* 0x000fe20008410000 */
[----:B------:R-:W-:Y:S03]  /*16f30*/  ISETP.GE.OR P0, PT, R2, R238, !P0 ;  /* 0x000000ee0200720c */ /* 0x000fe60004706670 */
[----:B------:R-:W3:Y:S01]  /*16f40*/  MUFU.TANH R80, R80 ;  /* 0x0000005000507308 */ /* 0x000ee20000002400 */
[----:B-1----:R-:W-:Y:S01]  /*16f50*/  FSEL R51, R77, -INF , !P1 ;  /* 0xff8000004d337808 */ /* 0x002fe20004800000 */
[----:B------:R-:W-:Y:S01]  /*16f60*/  FMUL.FTZ R108, R108, UR23 ;  /* 0x000000176c6c7c20 */ /* 0x000fe20008410000 */
[C---:B------:R-:W-:Y:S01]  /*16f70*/  ISETP.GE.OR P2, PT, R2.reuse, R241, !P2 ;  /* 0x000000f10200720c */ /* 0x040fe20005746670 */
[----:B------:R-:W-:Y:S01]  /*16f80*/  FMUL.FTZ R101, R101, UR23 ;  /* 0x0000001765657c20 */ /* 0x000fe20008410000 */
[----:B------:R-:W-:Y:S01]  /*16f90*/  ISETP.GE.OR P6, PT, R2, R239, !P6 ;  /* 0x000000ef0200720c */ /* 0x000fe200077c6670 */
[----:B------:R-:W-:Y:S01]  /*16fa0*/  VIADD R2, R0, 0x50 ;  /* 0x0000005000027836 */ /* 0x000fe20000000000 */
[----:B------:R-:W-:Y:S03]  /*16fb0*/  FSEL R38, R79, -INF , !P0 ;  /* 0xff8000004f267808 */ /* 0x000fe60004000000 */
[----:B------:R-:W1:Y:S01]  /*16fc0*/  MUFU.TANH R83, R83 ;  /* 0x0000005300537308 */ /* 0x000e620000002400 */
[----:B--2---:R-:W-:Y:S01]  /*16fd0*/  FSEL R49, R78, -INF , !P5 ;  /* 0xff8000004e317808 */ /* 0x004fe20006800000 */
[----:B------:R-:W-:Y:S01]  /*16fe0*/  FMUL.FTZ R8, R112, UR23 ;  /* 0x0000001770087c20 */ /* 0x000fe20008410000 */
[----:B------:R-:W-:Y:S01]  /*16ff0*/  ISETP.GE.AND P0, PT, R2, R237, PT ;  /* 0x000000ed0200720c */ /* 0x000fe20003f06270 */
[----:B------:R-:W-:Y:S01]  /*17000*/  FMUL.FTZ R114, R114, UR23 ;  /* 0x0000001772727c20 */ /* 0x000fe20008410000 */
[C---:B------:R-:W-:Y:S01]  /*17010*/  ISETP.GE.AND P1, PT, R2.reuse, R236, PT ;  /* 0x000000ec0200720c */ /* 0x040fe20003f26270 */
[----:B------:R-:W-:Y:S01]  /*17020*/  FMUL.FTZ R113, R113, UR23 ;  /* 0x0000001771717c20 */ /* 0x000fe20008410000 */
[----:B------:R-:W-:Y:S03]  /*17030*/  ISETP.GE.OR P0, PT, R2, R240, !P0 ;  /* 0x000000f00200720c */ /* 0x000fe60004706670 */
[----:B------:R-:W-:Y:S01]  /*17040*/  MUFU.TANH R104, R104 ;  /* 0x0000006800687308 */ /* 0x000fe20000002400 */
[----:B---3--:R-:W-:Y:S01]  /*17050*/  FSEL R248, R80, -INF , !P4 ;  /* 0xff80000050f87808 */ /* 0x008fe20006000000 */
[----:B------:R-:W-:Y:S01]  /*17060*/  FMUL.FTZ R103, R103, UR23 ;  /* 0x0000001767677c20 */ /* 0x000fe20008410000 */
[----:B------:R-:W-:Y:S01]  /*17070*/  FSEL R4, R88, -INF , !P0 ;  /* 0xff80000058047808 */ /* 0x000fe20004000000 */
[----:B------:R-:W-:Y:S01]  /*17080*/  FMUL.FTZ R100, R100, UR23 ;  /* 0x0000001764647c20 */ /* 0x000fe20008410000 */
[----:B------:R-:W-:Y:S01]  /*17090*/  ISETP.GE.AND P5, PT, R2, R235, PT ;  /* 0x000000eb0200720c */ /* 0x000fe20003fa6270 */
[----:B------:R-:W-:Y:S01]  /*170a0*/  FMUL.FTZ R106, R106, UR23 ;  /* 0x000000176a6a7c20 */ /* 0x000fe20008410000 */
[C---:B------:R-:W-:Y:S01]  /*170b0*/  ISETP.GE.AND P4, PT, R2.reuse, R234, PT ;  /* 0x000000ea0200720c */ /* 0x040fe20003f86270 */
[----:B------:R-:W-:Y:S01]  /*170c0*/  STL [R1+0x90], R4 ;  /* 0x0000900401007387 */ /* 0x000fe20000100800 */
[C---:B------:R-:W-:Y:S01]  /*170d0*/  ISETP.GE.OR P1, PT, R2.reuse, R241, !P1 ;  /* 0x000000f10200720c */ /* 0x040fe20004f26670 */
[----:B------:R-:W2:Y:S01]  /*170e0*/  MUFU.TANH R81, R81 ;  /* 0x0000005100517308 */ /* 0x000ea20000002400 */
[C---:B------:R-:W-:Y:S01]  /*170f0*/  ISETP.GE.OR P5, PT, R2.reuse, R239, !P5 ;  /* 0x000000ef0200720c */ /* 0x040fe20006fa6670 */
[----:B------:R-:W3:Y:S01]  /*17100*/  LDSM.16.M88.4 R4, [R220+0x3800] ;  /* 0x00380000dc04783b */ /* 0x000ee20000000200 */
[----:B------:R-:W-:Y:S01]  /*17110*/  ISETP.GE.OR P4, PT, R2, R238, !P4 ;  /* 0x000000ee0200720c */ /* 0x000fe20006786670 */
[----:B------:R-:W-:Y:S01]  /*17120*/  VIADD R2, R0, 0x51 ;  /* 0x0000005100027836 */ /* 0x000fe20000000000 */
[----:B-1----:R-:W-:Y:S01]  /*17130*/  FSEL R19, R83, -INF , !P6 ;  /* 0xff80000053137808 */ /* 0x002fe20007000000 */
[----:B------:R-:W-:Y:S04]  /*17140*/  DEPBAR.LE SB0, 0x0 ;  /* 0x000080000000791a */ /* 0x000fe80000000000 */
[C---:B------:R-:W-:Y:S01]  /*17150*/  ISETP.GE.AND P6, PT, R2.reuse, R237, PT ;  /* 0x000000ed0200720c */ /* 0x040fe20003fc6270 */
[----:B------:R-:W-:Y:S01]  /*17160*/  BAR.SYNC.DEFER_BLOCKING 0x0 ;  /* 0x0000000000007b1d */ /* 0x000fe20000010000 */
[----:B------:R-:W-:Y:S01]  /*17170*/  FMUL.FTZ R105, R105, UR23 ;  /* 0x0000001769697c20 */ /* 0x000fe20008410000 */
[----:B------:R-:W-:Y:S01]  /*17180*/  IMAD.MOV.U32 R79, RZ, RZ, R10 ;  /* 0x000000ffff4f7224 */ /* 0x000fe200078e000a */
[C---:B------:R-:W-:Y:S02]  /*17190*/  ISETP.GE.OR P6, PT, R2.reuse, R240, !P6 ;  /* 0x000000f00200720c */ /* 0x040fe400077c6670 */
[----:B--2---:R-:W-:Y:S02]  /*171a0*/  FSEL R209, R81, -INF , !P2 ;  /* 0xff80000051d17808 */ /* 0x004fe40005000000 */
[----:B------:R-:W-:Y:S02]  /*171b0*/  FSEL R45, R89, -INF , !P6 ;  /* 0xff800000592d7808 */ /* 0x000fe40007000000 */
[C---:B------:R-:W-:Y:S03]  /*171c0*/  ISETP.GE.AND P2, PT, R2.reuse, R235, PT ;  /* 0x000000eb0200720c */ /* 0x040fe60003f46270 */
[----:B------:R1:W-:Y:S01]  /*171d0*/  STL [R1+0x8c], R45 ;  /* 0x00008c2d01007387 */ /* 0x0003e20000100800 */
[----:B------:R-:W-:Y:S01]  /*171e0*/  ISETP.GE.OR P2, PT, R2, R239, !P2 ;  /* 0x000000ef0200720c */ /* 0x000fe20005746670 */
[----:B------:R-:W2:Y:S02]  /*171f0*/  MUFU.TANH R82, R82 ;  /* 0x0000005200527308 */ /* 0x000ea40000002400 */
[----:B------:R-:W4:Y:S04]  /*17200*/  LDL R89, [R1+0x14] ;  /* 0x0000140001597983 */ /* 0x000f280000100800 */
[----:B------:R-:W4:Y:S04]  /*17210*/  LDL R88, [R1+0x4] ;  /* 0x0000040001587983 */ /* 0x000f280000100800 */
[----:B------:R-:W1:Y:S10]  /*17220*/  MUFU.TANH R84, R84 ;  /* 0x0000005400547308 */ /* 0x000e740000002400 */
[----:B------:R-:W1:Y:S01]  /*17230*/  MUFU.TANH R86, R86 ;  /* 0x0000005600567308 */ /* 0x000e620000002400 */
[----:B--2---:R-:W-:Y:S01]  /*17240*/  FSEL R65, R82, -INF , !P3 ;  /* 0xff80000052417808 */ /* 0x004fe20005800000 */
[-C--:B---3--:R-:W-:Y:S05]  /*17250*/  HMMA.16816.F32.BF16 R116, R212, R4.reuse, R116 ;  /* 0x00000004d474723c */ /* 0x088fea0000041874 */
[----:B------:R-:W-:Y:S03]  /*17260*/  ISETP.GE.AND P3, PT, R2, R236, PT ;  /* 0x000000ec0200720c */ /* 0x000fe60003f66270 */
[----:B------:R-:W2:Y:S03]  /*17270*/  MUFU.TANH R85, R85 ;  /* 0x0000005500557308 */ /* 0x000ea60000002400 */
[----:B-1----:R-:W-:Y:S01]  /*17280*/  FSEL R208, R84, -INF , !P1 ;  /* 0xff80000054d07808 */ /* 0x002fe20004800000 */
[C---:B------:R-:W-:Y:S04]  /*17290*/  HMMA.16816.F32.BF16 R120, R204.reuse, R4, R120 ;  /* 0x00000004cc78723c */ /* 0x040fe80000041878 */
[C---:B------:R-:W-:Y:S02]  /*172a0*/  ISETP.GE.AND P1, PT, R2.reuse, R234, PT ;  /* 0x000000ea0200720c */ /* 0x040fe40003f26270 */
[C---:B------:R-:W-:Y:S01]  /*172b0*/  ISETP.GE.OR P3, PT, R2.reuse, R241, !P3 ;  /* 0x000000f10200720c */ /* 0x040fe20005f66670 */
[----:B------:R-:W1:Y:S01]  /*172c0*/  MUFU.TANH R87, R87 ;  /* 0x0000005700577308 */ /* 0x000e620000002400 */
[----:B------:R-:W-:Y:S01]  /*172d0*/  ISETP.GE.OR P1, PT, R2, R238, !P1 ;  /* 0x000000ee0200720c */ /* 0x000fe20004f26670 */
[-C--:B------:R-:W-:Y:S03]  /*172e0*/  HMMA.16816.F32.BF16 R124, R204, R6.reuse, R124 ;  /* 0x00000006cc7c723c */ /* 0x080fe6000004187c */
[----:B------:R-:W-:Y:S01]  /*172f0*/  FSEL R86, R86, -INF , !P5 ;  /* 0xff80000056567808 */ /* 0x000fe20006800000 */
[----:B------:R-:W-:Y:S02]  /*17300*/  VIADD R2, R0, 0x58 ;  /* 0x0000005800027836 */ /* 0x000fe40000000000 */
[----:B------:R-:W-:Y:S01]  /*17310*/  FMUL.FTZ R5, R115, UR23 ;  /* 0x0000001773057c20 */ /* 0x000fe20008410000 */
[----:B--2---:R-:W-:Y:S01]  /*17320*/  FSEL R203, R85, -INF , !P3 ;  /* 0xff80000055cb7808 */ /* 0x004fe20005800000 */
[----:B------:R-:W-:Y:S01]  /*17330*/  MUFU.TANH R91, R91 ;  /* 0x0000005b005b7308 */ /* 0x000fe20000002400 */
[----:B------:R-:W-:Y:S04]  /*17340*/  HMMA.16816.F32.BF16 R128, R212, R6, R128 ;  /* 0x00000006d480723c */ /* 0x000fe80000041880 */
[----:B------:R-:W-:Y:S01]  /*17350*/  ISETP.GE.AND P5, PT, R2, R237, PT ;  /* 0x000000ed0200720c */ /* 0x000fe20003fa6270 */
[----:B------:R-:W-:Y:S01]  /*17360*/  FMUL.FTZ R118, R118, UR23 ;  /* 0x0000001776767c20 */ /* 0x000fe20008410000 */
[C---:B------:R-:W-:Y:S03]  /*17370*/  ISETP.GE.AND P3, PT, R2.reuse, R234, PT ;  /* 0x000000ea0200720c */ /* 0x040fe60003f66270 */
[----:B------:R-:W2:Y:S02]  /*17380*/  MUFU.TANH R90, R90 ;  /* 0x0000005a005a7308 */ /* 0x000ea40000002400 */
[----:B-1----:R-:W-:Y:S02]  /*17390*/  FSEL R63, R87, -INF , !P2 ;  /* 0xff800000573f7808 */ /* 0x002fe40005000000 */
[C---:B------:R-:W-:Y:S01]  /*173a0*/  ISETP.GE.AND P2, PT, R2.reuse, R236, PT ;  /* 0x000000ec0200720c */ /* 0x040fe20003f46270 */
[----:B------:R-:W-:Y:S01]  /*173b0*/  FMUL.FTZ R7, R119, UR23 ;  /* 0x0000001777077c20 */ /* 0x000fe20008410000 */
[----:B------:R-:W-:Y:S01]  /*173c0*/  ISETP.GE.AND P0, PT, R2, R235, PT ;  /* 0x000000eb0200720c */ /* 0x000fe20003f06270 */
[----:B------:R-:W-:Y:S01]  /*173d0*/  VIADD R4, R0, 0x69 ;  /* 0x0000006900047836 */ /* 0x000fe20000000000 */
[C---:B------:R-:W-:Y:S02]  /*173e0*/  ISETP.GE.OR P5, PT, R2.reuse, R240, !P5 ;  /* 0x000000f00200720c */ /* 0x040fe40006fa6670 */
[----:B------:R-:W-:Y:S01]  /*173f0*/  MUFU.TANH R95, R95 ;  /* 0x0000005f005f7308 */ /* 0x000fe20000002400 */
[----:B------:R-:W-:Y:S01]  /*17400*/  ISETP.GE.OR P3, PT, R2, R238, !P3 ;  /* 0x000000ee0200720c */ /* 0x000fe20005f66670 */
        /* <DEDUP_REMOVED lines=8> */
[----:B------:R-:W-:Y:S01]  /*17490*/  IMAD.MOV.U32 R92, RZ, RZ, R52 ;  /* 0x000000ffff5c7224 */ /* 0x000fe200078e0034 */
[C---:B------:R-:W-:Y:S01]  /*174a0*/  ISETP.GE.AND P6, PT, R2.reuse, R237, PT ;  /* 0x000000ed0200720c */ /* 0x040fe20003fc6270 */
[----:B------:R-:W-:Y:S01]  /*174b0*/  IMAD.MOV.U32 R52, RZ, RZ, R41 ;  /* 0x000000ffff347224 */ /* 0x000fe200078e0029 */
[----:B------:R-:W-:Y:S01]  /*174c0*/  FSEL R45, R91, -INF , !P1 ;  /* 0xff8000005b2d7808 */ /* 0x000fe20004800000 */
[----:B------:R-:W-:Y:S01]  /*174d0*/  FMUL.FTZ R131, R131, UR23 ;  /* 0x0000001783837c20 */ /* 0x000fe20008410000 */
[C---:B------:R-:W-:Y:S03]  /*174e0*/  ISETP.GE.OR P6, PT, R2.reuse, R240, !P6 ;  /* 0x000000f00200720c */ /* 0x040fe600077c6670 */
[----:B------:R-:W2:Y:S01]  /*174f0*/  MUFU.TANH R96, R96 ;  /* 0x0000006000607308 */ /* 0x000ea20000002400 */
[----:B------:R-:W-:Y:S01]  /*17500*/  ISETP.GE.AND P4, PT, R2, R234, PT ;  /* 0x000000ea0200720c */ /* 0x000fe20003f86270 */
[----:B------:R-:W-:Y:S01]  /*17510*/  FMUL.FTZ R128, R128, UR23 ;  /* 0x0000001780807c20 */ /* 0x000fe20008410000 */
[----:B------:R-:W-:Y:S01]  /*17520*/  FSEL R41, R93, -INF , !P6 ;  /* 0xff8000005d297808 */ /* 0x000fe20007000000 */
[----:B------:R-:W-:Y:S01]  /*17530*/  FMUL.FTZ R121, R121, UR23 ;  /* 0x0000001779797c20 */ /* 0x000fe20008410000 */
[C---:B------:R-:W-:Y:S01]  /*17540*/  ISETP.GE.AND P1, PT, R2.reuse, R236, PT ;  /* 0x000000ec0200720c */ /* 0x040fe20003f26270 */
[----:B------:R-:W3:Y:S01]  /*17550*/  LDL R93, [R1+0x20] ;  /* 0x00002000015d7983 */ /* 0x000ee20000100800 */
[C---:B------:R-:W-:Y:S03]  /*17560*/  ISETP.GE.AND P5, PT, R2.reuse, R235, PT ;  /* 0x000000eb0200720c */ /* 0x040fe60003fa6270 */
[----:B------:R-:W2:Y:S01]  /*17570*/  MUFU.TANH R99, R99 ;  /* 0x0000006300637308 */ /* 0x000ea20000002400 */
[C---:B------:R-:W-:Y:S02]  /*17580*/  ISETP.GE.OR P4, PT, R2.reuse, R238, !P4 ;  /* 0x000000ee0200720c */ /* 0x040fe40006786670 */
[C---:B------:R-:W-:Y:S02]  /*17590*/  ISETP.GE.OR P1, PT, R2.reuse, R241, !P1 ;  /* 0x000000f10200720c */ /* 0x040fe40004f26670 */
[----:B------:R-:W-:Y:S01]  /*175a0*/  ISETP.GE.OR P5, PT, R2, R239, !P5 ;  /* 0x000000ef0200720c */ /* 0x000fe20006fa6670 */
[----:B------:R-:W-:Y:S01]  /*175b0*/  VIADD R2, R0, 0x60 ;  /* 0x0000006000027836 */ /* 0x000fe20000000000 */
[----:B-1----:R-:W-:Y:S03]  /*175c0*/  FSEL R39, R94, -INF , !P3 ;  /* 0xff8000005e277808 */ /* 0x002fe60005800000 */
[----:B------:R-:W1:Y:S01]  /*175d0*/  MUFU.TANH R98, R98 ;  /* 0x0000006200627308 */ /* 0x000e620000002400 */
[----:B------:R-:W-:Y:S02]  /*175e0*/  FSEL R48, R95, -INF , !P4 ;  /* 0xff8000005f307808 */ /* 0x000fe40006000000 */
[----:B--2---:R-:W-:Y:S02]  /*175f0*/  FSEL R202, R96, -INF , !P2 ;  /* 0xff80000060ca7808 */ /* 0x004fe40005000000 */
[C---:B------:R-:W-:Y:S02]  /*17600*/  ISETP.GE.AND P6, PT, R2.reuse, R236, PT ;  /* 0x000000ec0200720c */ /* 0x040fe40003fc6270 */
[C---:B------:R-:W-:Y:S03]  /*17610*/  ISETP.GE.AND P3, PT, R2.reuse, R235, PT ;  /* 0x000000eb0200720c */ /* 0x040fe60003f66270 */
[----:B------:R-:W2:Y:S01]  /*17620*/  MUFU.TANH R97, R97 ;  /* 0x0000006100617308 */ /* 0x000ea20000002400 */
[C---:B------:R-:W-:Y:S02]  /*17630*/  ISETP.GE.AND P4, PT, R2.reuse, R237, PT ;  /* 0x000000ed0200720c */ /* 0x040fe40003f86270 */
[C---:B------:R-:W-:Y:S02]  /*17640*/  ISETP.GE.AND P2, PT, R2.reuse, R234, PT ;  /* 0x000000ea0200720c */ /* 0x040fe40003f46270 */
[C---:B------:R-:W-:Y:S02]  /*17650*/  ISETP.GE.OR P6, PT, R2.reuse, R241, !P6 ;  /* 0x000000f10200720c */ /* 0x040fe400077c6670 */
[C---:B------:R-:W-:Y:S03]  /*17660*/  ISETP.GE.OR P3, PT, R2.reuse, R239, !P3 ;  /* 0x000000ef0200720c */ /* 0x040fe60005f66670 */
[----:B------:R-:W2:Y:S01]  /*17670*/  MUFU.TANH R100, R100 ;  /* 0x0000006400647308 */ /* 0x000ea20000002400 */
[C---:B------:R-:W-:Y:S02]  /*17680*/  ISETP.GE.OR P4, PT, R2.reuse, R240, !P4 ;  /* 0x000000f00200720c */ /* 0x040fe40006786670 */
[----:B------:R-:W-:Y:S01]  /*17690*/  ISETP.GE.OR P2, PT, R2, R238, !P2 ;  /* 0x000000ee0200720c */ /* 0x000fe20005746670 */
[----:B------:R-:W-:Y:S01]  /*176a0*/  VIADD R2, R0, 0x61 ;  /* 0x0000006100027836 */ /* 0x000fe20000000000 */
[----:B------:R-:W-:Y:S01]  /*176b0*/  FSEL R84, R99, -INF , !P5 ;  /* 0xff80000063547808 */ /* 0x000fe20006800000 */
[----:B------:R-:W-:Y:S01]  /*176c0*/  IMAD.MOV.U32 R99, RZ, RZ, R60 ;  /* 0x000000ffff637224 */ /* 0x000fe200078e003c */
[----:B-1----:R-:W-:Y:S03]  /*176d0*/  FSEL R85, R98, -INF , !P0 ;  /* 0xff80000062557808 */ /* 0x002fe60004000000 */
[----:B------:R-:W1:Y:S01]  /*176e0*/  MUFU.TANH R102, R102 ;  /* 0x0000006600667308 */ /* 0x000e620000002400 */
[----:B--2---:R-:W-:Y:S01]  /*176f0*/  FSEL R201, R97, -INF , !P1 ;  /* 0xff80000061c97808 */ /* 0x004fe20004800000 */
[----:B------:R-:W-:Y:S01]  /*17700*/  IMAD.MOV.U32 R60, RZ, RZ, R52 ;  /* 0x000000ffff3c7224 */ /* 0x000fe200078e0034 */
[C---:B------:R-:W-:Y:S01]  /*17710*/  ISETP.GE.AND P0, PT, R2.reuse, R236, PT ;  /* 0x000000ec0200720c */ /* 0x040fe20003f06270 */
[----:B------:R-:W-:Y:S01]  /*17720*/  IMAD.MOV.U32 R52, RZ, RZ, R9 ;  /* 0x000000ffff347224 */ /* 0x000fe200078e0009 */
[C---:B------:R-:W-:Y:S01]  /*17730*/  ISETP.GE.AND P1, PT, R2.reuse, R235, PT ;  /* 0x000000eb0200720c */ /* 0x040fe20003f26270 */
[----:B------:R-:W-:Y:S01]  /*17740*/  IMAD.MOV.U32 R9, RZ, RZ, R200 ;  /* 0x000000ffff097224 */ /* 0x000fe200078e00c8 */
[----:B------:R-:W-:Y:S03]  /*17750*/  ISETP.GE.AND P5, PT, R2, R237, PT ;  /* 0x000000ed0200720c */ /* 0x000fe60003fa6270 */
[----:B------:R-:W2:Y:S01]  /*17760*/  MUFU.TANH R106, R106 ;  /* 0x0000006a006a7308 */ /* 0x000ea20000002400 */
[----:B------:R-:W-:Y:S02]  /*17770*/  FSEL R200, R100, -INF , !P6 ;  /* 0xff80000064c87808 */ /* 0x000fe40007000000 */
[C---:B------:R-:W-:Y:S02]  /*17780*/  ISETP.GE.AND P6, PT, R2.reuse, R234, PT ;  /* 0x000000ea0200720c */ /* 0x040fe40003fc6270 */
[C---:B------:R-:W-:Y:S02]  /*17790*/  ISETP.GE.OR P0, PT, R2.reuse, R241, !P0 ;  /* 0x000000f10200720c */ /* 0x040fe40004706670 */
[C---:B------:R-:W-:Y:S03]  /*177a0*/  ISETP.GE.OR P1, PT, R2.reuse, R239, !P1 ;  /* 0x000000ef0200720c */ /* 0x040fe60004f26670 */
[----:B------:R-:W2:Y:S01]  /*177b0*/  MUFU.TANH R108, R108 ;  /* 0x0000006c006c7308 */ /* 0x000ea20000002400 */
[C---:B------:R-:W-:Y:S02]  /*177c0*/  ISETP.GE.OR P5, PT, R2.reuse, R240, !P5 ;  /* 0x000000f00200720c */ /* 0x040fe40006fa6670 */
[----:B------:R-:W-:Y:S01]  /*177d0*/  ISETP.GE.OR P6, PT, R2, R238, !P6 ;  /* 0x000000ee0200720c */ /* 0x000fe200077c6670 */
[----:B------:R-:W-:Y:S01]  /*177e0*/  VIADD R2, R0, 0x68 ;  /* 0x0000006800027836 */ /* 0x000fe20000000000 */
[----:B-1----:R-:W-:Y:S02]  /*177f0*/  FSEL R205, R102, -INF , !P3 ;  /* 0xff80000066cd7808 */ /* 0x002fe40005800000 */
[----:B------:R-:W-:Y:S03]  /*17800*/  FMNMX.FTZ R6, R25, R3, !PT ;  /* 0x0000000319067209 */ /* 0x000fe60007810000 */
[----:B------:R-:W1:Y:S01]  /*17810*/  MUFU.TANH R5, R5 ;  /* 0x0000000500057308 */ /* 0x000e620000002400 */
[----:B------:R-:W-:Y:S02]  /*17820*/  ISETP.GE.AND P3, PT, R2, R237, PT ;  /* 0x000000ed0200720c */ /* 0x000fe40003f66270 */
[----:B--2---:R-:W-:Y:S02]  /*17830*/  FSEL R212, R106, -INF , !P2 ;  /* 0xff8000006ad47808 */ /* 0x004fe40005000000 */
[----:B------:R-:W-:Y:S02]  /*17840*/  ISETP.GE.AND P2, PT, R4, R235, PT ;  /* 0x000000eb0400720c */ /* 0x000fe40003f46270 */
[----:B------:R-:W-:Y:S03]  /*17850*/  ISETP.GE.OR P3, PT, R2, R240, !P3 ;  /* 0x000000f00200720c */ /* 0x000fe60005f66670 */
[----:B------:R-:W2:Y:S01]  /*17860*/  MUFU.TANH R101, R101 ;  /* 0x0000006500657308 */ /* 0x000ea20000002400 */
[----:B------:R-:W-:Y:S02]  /*17870*/  ISETP.GE.OR P2, PT, R4, R239, !P2 ;  /* 0x000000ef0400720c */ /* 0x000fe40005746670 */
[----:B------:R-:W-:Y:S02]  /*17880*/  FSEL R206, R108, -INF , !P3 ;  /* 0xff8000006cce7808 */ /* 0x000fe40005800000 */
[----:B------:R-:W-:Y:S02]  /*17890*/  FSEL R83, R104, -INF , !P4 ;  /* 0xff80000068537808 */ /* 0x000fe40006000000 */
[----:B------:R-:W-:Y:S03]  /*178a0*/  ISETP.GE.AND P4, PT, R2, R234, PT ;  /* 0x000000ea0200720c */ /* 0x000fe60003f86270 */
[----:B------:R-:W2:Y:S01]  /*178b0*/  MUFU.TANH R103, R103 ;  /* 0x0000006700677308 */ /* 0x000ea20000002400 */
[----:B-1----:R-:W-:Y:S02]  /*178c0*/  FSEL R108, R5, -INF , !P2 ;  /* 0xff800000056c7808 */ /* 0x002fe40005000000 */
[----:B------:R-:W-:Y:S02]  /*178d0*/  FMNMX.FTZ R5, R26, R132, !PT ;  /* 0x000000841a057209 */ /* 0x000fe40007810000 */
[----:B------:R-:W-:Y:S02]  /*178e0*/  FMNMX.FTZ R6, R31, R6, !PT ;  /* 0x000000061f067209 */ /* 0x000fe40007810000 */
[C---:B------:R-:W-:Y:S03]  /*178f0*/  ISETP.GE.OR P4, PT, R2.reuse, R238, !P4 ;  /* 0x000000ee0200720c */ /* 0x040fe60006786670 */
[----:B------:R-:W1:Y:S01]  /*17900*/  MUFU.TANH R107, R107 ;  /* 0x0000006b006b7308 */ /* 0x000e620000002400 */
[----:B--2---:R-:W-:Y:S02]  /*17910*/  FSEL R98, R101, -INF , !P0 ;  /* 0xff80000065627808 */ /* 0x004fe40004000000 */
[----:B------:R-:W-:Y:S02]  /*17920*/  ISETP.GE.AND P0, PT, R2, R236, PT ;  /* 0x000000ec0200720c */ /* 0x000fe40003f06270 */
[----:B------:R-:W-:Y:S02]  /*17930*/  FMNMX.FTZ R5, R32, R5, !PT ;  /* 0x0000000520057209 */ /* 0x000fe40007810000 */
[C---:B------:R-:W-:Y:S03]  /*17940*/  ISETP.GE.OR P0, PT, R2.reuse, R241, !P0 ;  /* 0x000000f10200720c */ /* 0x040fe60004706670 */
[----:B------:R-:W2:Y:S01]  /*17950*/  MUFU.TANH R105, R105 ;  /* 0x0000006900697308 */ /* 0x000ea20000002400 */
[----:B------:R-:W-:Y:S01]  /*17960*/  FSEL R204, R103, -INF , !P1 ;  /* 0xff80000067cc7808 */ /* 0x000fe20004800000 */
[----:B------:R-:W-:Y:S01]  /*17970*/  IMAD.MOV.U32 R103, RZ, RZ, R67 ;  /* 0x000000ffff677224 */ /* 0x000fe200078e0043 */
[C---:B------:R-:W-:Y:S01]  /*17980*/  ISETP.GE.AND P1, PT, R2.reuse, R235, PT ;  /* 0x000000eb0200720c */ /* 0x040fe20003f26270 */
[----:B------:R-:W-:Y:S01]  /*17990*/  IMAD.MOV.U32 R67, RZ, RZ, R20 ;  /* 0x000000ffff437224 */ /* 0x000fe200078e0014 */
[----:B------:R-:W-:Y:S01]  /*179a0*/  FMNMX.FTZ R6, R27, R6, !PT ;  /* 0x000000061b067209 */ /* 0x000fe20007810000 */
[----:B------:R-:W-:Y:S01]  /*179b0*/  FMUL.FTZ R20, R109, UR23 ;  /* 0x000000176d147c20 */ /* 0x000fe20008410000 */
[----:B------:R-:W-:Y:S03]  /*179c0*/  ISETP.GE.OR P1, PT, R2, R239, !P1 ;  /* 0x000000ef0200720c */ /* 0x000fe60004f26670 */
[----:B------:R-:W2:Y:S01]  /*179d0*/  MUFU.TANH R114, R114 ;  /* 0x0000007200727308 */ /* 0x000ea20000002400 */
[----:B-1----:R-:W-:Y:S01]  /*179e0*/  FSEL R213, R107, -INF , !P6 ;  /* 0xff8000006bd57808 */ /* 0x002fe20007000000 */
[----:B------:R-:W-:Y:S01]  /*179f0*/  VIADD R2, R0, 0x70 ;  /* 0x0000007000027836 */ /* 0x000fe20000000000 */
[----:B------:R-:W-:Y:S01]  /*17a00*/  FMNMX.FTZ R5, R23, R5, !PT ;  /* 0x0000000517057209 */ /* 0x000fe20007810000 */
[----:B------:R-:W-:Y:S01]  /*17a10*/  IMAD.MOV.U32 R109, RZ, RZ, R19 ;  /* 0x000000ffff6d7224 */ /* 0x000fe200078e0013 */
[----:B------:R-:W-:Y:S01]  /*17a20*/  FMNMX.FTZ R6, R22, R6, !PT ;  /* 0x0000000616067209 */ /* 0x000fe20007810000 */
[----:B------:R-:W-:Y:S01]  /*17a30*/  FMUL.FTZ R19, R111, UR23 ;  /* 0x000000176f137c20 */ /* 0x000fe20008410000 */
[C---:B------:R-:W-:Y:S03]  /*17a40*/  ISETP.GE.AND P6, PT, R4.reuse, R237, PT ;  /* 0x000000ed0400720c */ /* 0x040fe60003fc6270 */
[----:B------:R-:W1:Y:S01]  /*17a50*/  MUFU.TANH R8, R8 ;  /* 0x0000000800087308 */ /* 0x000e620000002400 */
[----:B--2---:R-:W-:Y:S01]  /*17a60*/  FSEL R207, R105, -INF , !P5 ;  /* 0xff80000069cf7808 */ /* 0x004fe20006800000 */
[----:B------:R-:W-:Y:S01]  /*17a70*/  IMAD.MOV.U32 R111, RZ, RZ, R67 ;  /* 0x000000ffff6f7224 */ /* 0x000fe200078e0043 */
[C---:B------:R-:W-:Y:S01]  /*17a80*/  ISETP.GE.AND P5, PT, R4.reuse, R236, PT ;  /* 0x000000ec0400720c */ /* 0x040fe20003fa6270 */
[----:B------:R-:W-:Y:S01]  /*17a90*/  IMAD.MOV.U32 R67, RZ, RZ, R52 ;  /* 0x000000ffff437224 */ /* 0x000fe200078e0034 */
[----:B------:R-:W-:Y:S01]  /*17aa0*/  ISETP.GE.AND P3, PT, R4, R234, PT ;  /* 0x000000ea0400720c */ /* 0x000fe20003f66270 */
[----:B------:R-:W-:Y:S01]  /*17ab0*/  IMAD.MOV.U32 R52, RZ, RZ, R42 ;  /* 0x000000ffff347224 */ /* 0x000fe200078e002a */
[----:B------:R-:W-:Y:S03]  /*17ac0*/  FMNMX.FTZ R5, R24, R5, !PT ;  /* 0x0000000518057209 */ /* 0x000fe60007810000 */
[----:B------:R-:W2:Y:S01]  /*17ad0*/  MUFU.TANH R118, R118 ;  /* 0x0000007600767308 */ /* 0x000ea20000002400 */
[----:B------:R-:W-:Y:S01]  /*17ae0*/  FSEL R107, R114, -INF , !P1 ;  /* 0xff800000726b7808 */ /* 0x000fe20004800000 */
[----:B------:R-:W-:Y:S01]  /*17af0*/  IMAD.MOV.U32 R42, RZ, RZ, R9 ;  /* 0x000000ffff2a7224 */ /* 0x000fe200078e0009 */
[----:B------:R-:W-:Y:S01]  /*17b00*/  ISETP.GE.AND P1, PT, R2, R235, PT ;  /* 0x000000eb0200720c */ /* 0x000fe20003f26270 */
[----:B------:R-:W-:Y:S01]  /*17b10*/  FMUL.FTZ R9, R130, UR23 ;  /* 0x0000001782097c20 */ /* 0x000fe20008410000 */
[----:B------:R-:W-:Y:S01]  /*17b20*/  FMNMX.FTZ R6, R243, R6, !PT ;  /* 0x00000006f3067209 */ /* 0x000fe20007810000 */
[----:B------:R-:W-:Y:S01]  /*17b30*/  IMAD.MOV.U32 R105, RZ, RZ, R65 ;  /* 0x000000ffff697224 */ /* 0x000fe200078e0041 */
[C---:B------:R-:W-:Y:S03]  /*17b40*/  ISETP.GE.OR P5, PT, R4.reuse, R241, !P5 ;  /* 0x000000f10400720c */ /* 0x040fe60006fa6670 */
[----:B------:R-:W2:Y:S01]  /*17b50*/  MUFU.TANH R113, R113 ;  /* 0x0000007100717308 */ /* 0x000ea20000002400 */
[C---:B------:R-:W-:Y:S01]  /*17b60*/  ISETP.GE.OR P6, PT, R4.reuse, R240, !P6 ;  /* 0x000000f00400720c */ /* 0x040fe200077c6670 */
[----:B------:R-:W-:Y:S01]  /*17b70*/  IMAD.MOV.U32 R65, RZ, RZ, R61 ;  /* 0x000000ffff417224 */ /* 0x000fe200078e003d */
[----:B------:R-:W-:Y:S01]  /*17b80*/  ISETP.GE.OR P3, PT, R4, R238, !P3 ;  /* 0x000000ee0400720c */ /* 0x000fe20005f66670 */
[----:B------:R-:W-:Y:S01]  /*17b90*/  VIADD R4, R0, 0x71 ;  /* 0x0000007100047836 */ /* 0x000fe20000000000 */
[----:B------:R-:W-:Y:S01]  /*17ba0*/  ISETP.GE.OR P1, PT, R2, R239, !P1 ;  /* 0x000000ef0200720c */ /* 0x000fe20004f26670 */
[----:B------:R-:W-:Y:S01]  /*17bb0*/  IMAD.MOV.U32 R61, RZ, RZ, R60 ;  /* 0x000000ffff3d7224 */ /* 0x000fe200078e003c */
[----:B-1----:R-:W-:Y:S03]  /*17bc0*/  FSEL R91, R8, -INF , !P0 ;  /* 0xff800000085b7808 */ /* 0x002fe60004000000 */
[----:B------:R-:W1:Y:S01]  /*17bd0*/  MUFU.TANH R7, R7 ;  /* 0x0000000700077308 */ /* 0x000e620000002400 */
[----:B------:R-:W-:Y:S01]  /*17be0*/  FMNMX.FTZ R5, R211, R5, !PT ;  /* 0x00000005d3057209 */ /* 0x000fe20007810000 */
[----:B------:R-:W-:Y:S01]  /*17bf0*/  FMUL.FTZ R8, R129, UR23 ;  /* 0x0000001781087c20 */ /* 0x000fe20008410000 */
[----:B------:R-:W-:Y:S01]  /*17c00*/  FMNMX.FTZ R6, R210, R6, !PT ;  /* 0x00000006d2067209 */ /* 0x000fe20007810000 */
[----:B------:R-:W-:Y:S01]  /*17c10*/  IMAD.MOV.U32 R60, RZ, RZ, R59 ;  /* 0x000000ffff3c7224 */ /* 0x000fe200078e003b */
[----:B--2---:R-:W-:Y:S01]  /*17c20*/  FSEL R129, R118, -INF , !P1 ;  /* 0xff80000076817808 */ /* 0x004fe20004800000 */
[----:B------:R-:W-:Y:S01]  /*17c30*/  IMAD.MOV.U32 R59, RZ, RZ, R54 ;  /* 0x000000ffff3b7224 */ /* 0x000fe200078e0036 */
[C---:B------:R-:W-:Y:S03]  /*17c40*/  ISETP.GE.AND P0, PT, R2.reuse, R236, PT ;  /* 0x000000ec0200720c */ /* 0x040fe60003f06270 */
[----:B------:R-:W2:Y:S01]  /*17c50*/  MUFU.TANH R9, R9 ;  /* 0x0000000900097308 */ /* 0x000ea20000002400 */
[----:B------:R-:W-:Y:S01]  /*17c60*/  FSEL R113, R113, -INF , !P5 ;  /* 0xff80000071717808 */ /* 0x000fe20006800000 */
[----:B------:R-:W-:Y:S01]  /*17c70*/  IMAD.MOV.U32 R54, RZ, RZ, R40 ;  /* 0x000000ffff367224 */ /* 0x000fe200078e0028 */
[C---:B------:R-:W-:Y:S01]  /*17c80*/  ISETP.GE.AND P5, PT, R2.reuse, R237, PT ;  /* 0x000000ed0200720c */ /* 0x040fe20003fa6270 */
[----:B------:R-:W-:Y:S01]  /*17c90*/  IMAD.MOV.U32 R40, RZ, RZ, R21 ;  /* 0x000000ffff287224 */ /* 0x000fe200078e0015 */
[----:B------:R-:W-:Y:S01]  /*17ca0*/  ISETP.GE.AND P2, PT, R2, R234, PT ;  /* 0x000000ea0200720c */ /* 0x000fe20003f46270 */
[----:B------:R-:W-:Y:S01]  /*17cb0*/  IMAD.MOV.U32 R130, RZ, RZ, R67 ;  /* 0x000000ffff827224 */ /* 0x000fe200078e0043 */
[----:B------:R-:W-:Y:S03]  /*17cc0*/  ISETP.GE.AND P1, PT, R4, R235, PT ;  /* 0x000000eb0400720c */ /* 0x000fe60003f26270 */
[----:B------:R-:W-:Y:S01]  /*17cd0*/  MUFU.TANH R116, R116 ;  /* 0x0000007400747308 */ /* 0x000fe20000002400 */
[----:B------:R-:W-:Y:S01]  /*17ce0*/  FMNMX.FTZ R5, R249, R5, !PT ;  /* 0x00000005f9057209 */ /* 0x000fe20007810000 */
[----:B------:R-:W-:Y:S01]  /*17cf0*/  IMAD.MOV.U32 R80, RZ, RZ, R65 ;  /* 0x000000ffff507224 */ /* 0x000fe200078e0041 */
[----:B------:R-:W-:Y:S01]  /*17d00*/  FMNMX.FTZ R6, R247, R6, !PT ;  /* 0x00000006f7067209 */ /* 0x000fe20007810000 */
[----:B------:R-:W-:Y:S01]  /*17d10*/  IMAD.MOV.U32 R78, RZ, RZ, R61 ;  /* 0x000000ffff4e7224 */ /* 0x000fe200078e003d */
[C---:B------:R-:W-:Y:S01]  /*17d20*/  ISETP.GE.OR P0, PT, R2.reuse, R241, !P0 ;  /* 0x000000f10200720c */ /* 0x040fe20004706670 */
[----:B------:R-:W-:Y:S01]  /*17d30*/  IMAD.MOV.U32 R82, RZ, RZ, R60 ;  /* 0x000000ffff527224 */ /* 0x000fe200078e003c */
[C---:B------:R-:W-:Y:S03]  /*17d40*/  ISETP.GE.OR P5, PT, R2.reuse, R240, !P5 ;  /* 0x000000f00200720c */ /* 0x040fe60006fa6670 */
[----:B------:R-:W-:Y:S01]  /*17d50*/  MUFU.TANH R117, R117 ;  /* 0x0000007500757308 */ /* 0x000fe20000002400 */
[----:B------:R-:W-:Y:S01]  /*17d60*/  ISETP.GE.OR P2, PT, R2, R238, !P2 ;  /* 0x000000ee0200720c */ /* 0x000fe20005746670 */
[----:B------:R-:W-:Y:S01]  /*17d70*/  VIADD R2, R0, 0x78 ;  /* 0x0000007800027836 */ /* 0x000fe20000000000 */
[----:B------:R-:W-:Y:S01]  /*17d80*/  ISETP.GE.OR P1, PT, R4, R239, !P1 ;  /* 0x000000ef0400720c */ /* 0x000fe20004f26670 */
[----:B------:R-:W-:Y:S01]  /*17d90*/  VIADD R0, R0, 0x79 ;  /* 0x0000007900007836 */ /* 0x000fe20000000000 */
[----:B------:R-:W-:Y:S01]  /*17da0*/  FMNMX.FTZ R5, R246, R5, !PT ;  /* 0x00000005f6057209 */ /* 0x000fe20007810000 */
[----:B------:R-:W-:Y:S01]  /*17db0*/  IMAD.MOV.U32 R87, RZ, RZ, R59 ;  /* 0x000000ffff577224 */ /* 0x000fe200078e003b */
[----:B------:R-:W-:Y:S03]  /*17dc0*/  FMNMX.FTZ R6, R244, R6, !PT ;  /* 0x00000006f4067209 */ /* 0x000fe60007810000 */
[----:B------:R-:W-:Y:S01]  /*17dd0*/  MUFU.TANH R128, R128 ;  /* 0x0000008000807308 */ /* 0x000fe20000002400 */
[----:B-1----:R-:W-:Y:S01]  /*17de0*/  FSEL R115, R7, -INF , !P1 ;  /* 0xff80000007737808 */ /* 0x002fe20004800000 */
[----:B------:R-:W-:Y:S01]  /*17df0*/  IMAD.MOV.U32 R59, RZ, RZ, R54 ;  /* 0x000000ffff3b7224 */ /* 0x000fe200078e0036 */
[----:B------:R-:W-:Y:S01]  /*17e00*/  FMNMX.FTZ R5, R245, R5, !PT ;  /* 0x00000005f5057209 */ /* 0x000fe20007810000 */
[----:B------:R-:W-:Y:S01]  /*17e10*/  IMAD.MOV.U32 R61, RZ, RZ, R52 ;  /* 0x000000ffff3d7224 */ /* 0x000fe200078e0034 */
[----:B------:R-:W-:Y:S01]  /*17e20*/  FMNMX.FTZ R6, R143, R6, !PT ;  /* 0x000000068f067209 */ /* 0x000fe20007810000 */
[----:B------:R-:W-:Y:S01]  /*17e30*/  FMUL.FTZ R21, R110, UR23 ;  /* 0x000000176e157c20 */ /* 0x000fe20008410000 */
[----:B------:R-:W-:Y:S03]  /*17e40*/  ISETP.GE.AND P1, PT, R2, R235, PT ;  /* 0x000000eb0200720c */ /* 0x000fe60003f26270 */
[----:B------:R-:W1:Y:S01]  /*17e50*/  MUFU.TANH R7, R131 ;  /* 0x0000008300077308 */ /* 0x000e620000002400 */
[----:B------:R-:W-:Y:S01]  /*17e60*/  FMNMX.FTZ R5, R142, R5, !PT ;  /* 0x000000058e057209 */ /* 0x000fe20007810000 */
[----:B------:R3:W5:Y:S01]  /*17e70*/  LDL.LU R143, [R1+0xf0] ;  /* 0x0000f000018f7983 */ /* 0x0007620000300800 */
[----:B------:R-:W-:Y:S02]  /*17e80*/  ISETP.GE.OR P1, PT, R2, R239, !P1 ;  /* 0x000000ef0200720c */ /* 0x000fe40004f26670 */
[----:B------:R-:W-:Y:S01]  /*17e90*/  FMNMX.FTZ R6, R141, R6, !PT ;  /* 0x000000068d067209 */ /* 0x000fe20007810000 */
[----:B------:R3:W5:Y:S01]  /*17ea0*/  LDL.LU R142, [R1+0xec] ;  /* 0x0000ec00018e7983 */ /* 0x0007620000300800 */
[----:B--2---:R-:W-:Y:S03]  /*17eb0*/  FSEL R118, R9, -INF , !P1 ;  /* 0xff80000009767808 */ /* 0x004fe60004800000 */
[----:B------:R-:W2:Y:S01]  /*17ec0*/  MUFU.TANH R8, R8 ;  /* 0x0000000800087308 */ /* 0x000ea20000002400 */
[----:B------:R-:W-:Y:S01]  /*17ed0*/  ISETP.GE.AND P1, PT, R0, R235, PT ;  /* 0x000000eb0000720c */ /* 0x000fe20003f26270 */
[----:B------:R2:W5:Y:S01]  /*17ee0*/  LDL.LU R141, [R1+0xe8] ;  /* 0x0000e800018d7983 */ /* 0x0005620000300800 */
[----:B------:R-:W-:Y:S02]  /*17ef0*/  FMNMX.FTZ R5, R140, R5, !PT ;  /* 0x000000058c057209 */ /* 0x000fe40007810000 */
[----:B------:R-:W-:Y:S01]  /*17f00*/  ISETP.GE.OR P1, PT, R0, R239, !P1 ;  /* 0x000000ef0000720c */ /* 0x000fe20004f26670 */
[----:B------:R2:W5:Y:S01]  /*17f10*/  LDL.LU R140, [R1+0xe4] ;  /* 0x0000e400018c7983 */ /* 0x0005620000300800 */
[----:B------:R-:W-:Y:S03]  /*17f20*/  FMNMX.FTZ R5, R139, R5, !PT ;  /* 0x000000058b057209 */ /* 0x000fe60007810000 */
[----:B------:R-:W2:Y:S01]  /*17f30*/  MUFU.TANH R20, R20 ;  /* 0x0000001400147308 */ /* 0x000ea20000002400 */
[----:B-1----:R-:W-:Y:S01]  /*17f40*/  FSEL R104, R7, -INF , !P1 ;  /* 0xff80000007687808 */ /* 0x002fe20004800000 */
[----:B------:R1:W5:Y:S01]  /*17f50*/  LDL.LU R139, [R1+0xe0] ;  /* 0x0000e000018b7983 */ /* 0x0003620000300800 */
[----:B------:R-:W-:Y:S02]  /*17f60*/  FSEL R116, R116, -INF , !P0 ;  /* 0xff80000074747808 */ /* 0x000fe40004000000 */
[CC--:B------:R-:W-:Y:S02]  /*17f70*/  ISETP.GE.AND P0, PT, R4.reuse, R236.reuse, PT ;  /* 0x000000ec0400720c */ /* 0x0c0fe40003f06270 */
[C---:B------:R-:W-:Y:S03]  /*17f80*/  ISETP.GE.AND P1, PT, R4.reuse, R237, PT ;  /* 0x000000ed0400720c */ /* 0x040fe60003f26270 */
[----:B------:R-:W1:Y:S01]  /*17f90*/  MUFU.TANH R21, R21 ;  /* 0x0000001500157308 */ /* 0x000e620000002400 */
[-C--:B------:R-:W-:Y:S04]  /*17fa0*/  ISETP.GE.OR P0, PT, R4, R241.reuse, !P0 ;  /* 0x000000f10400720c */ /* 0x080fe80004706670 */
[----:B------:R-:W-:Y:S02]  /*17fb0*/  FSEL R117, R117, -INF , !P0 ;  /* 0xff80000075757808 */ /* 0x000fe40004000000 */
[CC--:B------:R-:W-:Y:S03]  /*17fc0*/  ISETP.GE.AND P0, PT, R2.reuse, R236.reuse, PT ;  /* 0x000000ec0200720c */ /* 0x0c0fe60003f06270 */
[----:B------:R-:W1:Y:S01]  /*17fd0*/  MUFU.TANH R19, R19 ;  /* 0x0000001300137308 */ /* 0x000e620000002400 */
[-C--:B------:R-:W-:Y:S04]  /*17fe0*/  ISETP.GE.OR P0, PT, R2, R241.reuse, !P0 ;  /* 0x000000f10200720c */ /* 0x080fe80004706670 */
[----:B------:R-:W-:Y:S02]  /*17ff0*/  FSEL R128, R128, -INF , !P0 ;  /* 0xff80000080807808 */ /* 0x000fe40004000000 */
[C---:B------:R-:W-:Y:S04]  /*18000*/  ISETP.GE.AND P0, PT, R0.reuse, R236, PT ;  /* 0x000000ec0000720c */ /* 0x040fe80003f06270 */
[----:B------:R-:W-:Y:S04]  /*18010*/  ISETP.GE.OR P0, PT, R0, R241, !P0 ;  /* 0x000000f10000720c */ /* 0x000fe80004706670 */
[----:B--2---:R-:W-:Y:S02]  /*18020*/  FSEL R90, R8, -INF , !P0 ;  /* 0xff800000085a7808 */ /* 0x004fe40004000000 */
[----:B------:R-:W-:Y:S02]  /*18030*/  FMNMX.FTZ R8, R29, R134, !PT ;  /* 0x000000861d087209 */ /* 0x000fe40007810000 */
[----:B----4-:R-:W-:Y:S02]  /*18040*/  FMNMX.FTZ R6, R89, R6, !PT ;  /* 0x0000000659067209 */ /* 0x010fe40007810000 */
[----:B------:R-:W-:Y:S02]  /*18050*/  PLOP3.LUT P0, PT, PT, PT, UP0, 0x80, 0x0 ;  /* 0x000000000000781c */ /* 0x000fe40003f0f008 */
[----:B------:R-:W-:Y:S02]  /*18060*/  FMNMX.FTZ R7, R88, R6, !PT ;  /* 0x0000000658077209 */ /* 0x000fe40007810000 */
[----:B------:R-:W-:Y:S02]  /*18070*/  FMNMX.FTZ R6, R138, R5, !PT ;  /* 0x000000058a067209 */ /* 0x000fe40007810000 */
[----:B------:R-:W-:Y:S01]  /*18080*/  FMNMX.FTZ R9, R137, R7, !PT ;  /* 0x0000000789097209 */ /* 0x000fe20007810000 */
[----:B------:R2:W5:Y:S01]  /*18090*/  LDL.LU R138, [R1+0xdc] ;  /* 0x0000dc00018a7983 */ /* 0x0005620000300800 */
[----:B------:R-:W-:Y:S02]  /*180a0*/  FMNMX.FTZ R7, R136, R6, !PT ;  /* 0x0000000688077209 */ /* 0x000fe40007810000 */
[----:B------:R-:W-:Y:S01]  /*180b0*/  FMNMX.FTZ R5, R28, R133, !PT ;  /* 0x000000851c057209 */ /* 0x000fe20007810000 */
[----:B------:R2:W5:Y:S01]  /*180c0*/  LDL.LU R137, [R1+0xd8] ;  /* 0x0000d80001897983 */ /* 0x0005620000300800 */
        /* <DEDUP_REMOVED lines=12> */
[----:B------:R-:W-:Y:S01]  /*18190*/  FMUL.FTZ R18, R120, UR23 ;  /* 0x0000001778127c20 */ /* 0x000fe20008410000 */
[----:B------:R-:W-:Y:S02]  /*181a0*/  FMNMX.FTZ R8, R17, R8, !PT ;  /* 0x0000000811087209 */ /* 0x000fe40007810000 */
[----:B------:R-:W-:Y:S02]  /*181b0*/  FMNMX.FTZ R6, R40, R6, !PT ;  /* 0x0000000628067209 */ /* 0x000fe40007810000 */
[----:B------:R-:W-:Y:S01]  /*181c0*/  FMNMX.FTZ R5, R130, R5, !PT ;  /* 0x0000000582057209 */ /* 0x000fe20007810000 */
[----:B------:R-:W4:Y:S01]  /*181d0*/  MUFU.TANH R18, R18 ;  /* 0x0000001200127308 */ /* 0x000f220000002400 */
        /* <DEDUP_REMOVED lines=18> */
[----:B---3--:R-:W-:Y:S02]  /*18300*/  FMNMX.FTZ R9, R93, R9, !PT ;  /* 0x000000095d097209 */ /* 0x008fe40007810000 */
[----:B------:R-:W-:Y:S02]  /*18310*/  FMNMX.FTZ R5, R85, R8, !PT ;  /* 0x0000000855057209 */ /* 0x000fe40007810000 */
[----:B------:R-:W-:Y:S02]  /*18320*/  FMNMX.FTZ R9, R251, R9, !PT ;  /* 0x00000009fb097209 */ /* 0x000fe40007810000 */
[----:B------:R-:W-:Y:S02]  /*18330*/  FMNMX.FTZ R8, R61, R7, !PT ;  /* 0x000000073d087209 */ /* 0x000fe40007810000 */
[----:B------:R-:W-:Y:S02]  /*18340*/  FMNMX.FTZ R9, R248, R9, !PT ;  /* 0x00000009f8097209 */ /* 0x000fe40007810000 */
[----:B------:R-:W-:Y:S02]  /*18350*/  FMNMX.FTZ R8, R16, R8, !PT ;  /* 0x0000000810087209 */ /* 0x000fe40007810000 */
[----:B------:R-:W-:Y:S02]  /*18360*/  FMNMX.FTZ R9, R209, R9, !PT ;  /* 0x00000009d1097209 */ /* 0x000fe40007810000 */
[----:B------:R-:W-:Y:S02]  /*18370*/  FMNMX.FTZ R8, R14, R8, !PT ;  /* 0x000000080e087209 */ /* 0x000fe40007810000 */
[----:B------:R-:W-:Y:S04]  /*18380*/  FMNMX.FTZ R9, R208, R9, !PT ;  /* 0x00000009d0097209 */ /* 0x000fe80007810000 */
[----:B------:R-:W-:Y:S04]  /*18390*/  FMNMX.FTZ R9, R203, R9, !PT ;  /* 0x00000009cb097209 */ /* 0x000fe80007810000 */
        /* <DEDUP_REMOVED lines=28> */
[----:B-12-4-:R-:W-:Y:S06]  /*18560*/  @P0 BRA `(.L_x_672) ;  /* 0xffffffbc00380947 */ /* 0x016fec000383ffff */
.L_x_671:
[----:B----4-:R1:W2:Y:S01]  /*18570*/  MUFU.TANH R9, R121 ;  /* 0x0000007900097308 */ /* 0x0102a20000002400 */
[----:B------:R-:W-:Y:S01]  /*18580*/  MOV R10, R39 ;  /* 0x00000027000a7202 */ /* 0x000fe20000000f00 */
[----:B------:R-:W-:Y:S01]  /*18590*/  FMUL.FTZ R124, R124, UR23 ;  /* 0x000000177c7c7c20 */ /* 0x000fe20008410000 */
[----:B------:R-:W3:Y:S01]  /*185a0*/  LDL.LU R39, [R1+0x94] ;  /* 0x0000940001277983 */ /* 0x000ee20000300800 */
[----:B------:R-:W-:Y:S01]  /*185b0*/  MOV R97, R50 ;  /* 0x0000003200617202 */ /* 0x000fe20000000f00 */
[----:B------:R-:W-:Y:S01]  /*185c0*/  FMUL.FTZ R122, R122, UR23 ;  /* 0x000000177a7a7c20 */ /* 0x000fe20008410000 */
[C---:B------:R-:W-:Y:S01]  /*185d0*/  ISETP.GE.AND P0, PT, R4.reuse, R234, PT ;  /* 0x000000ea0400720c */ /* 0x040fe20003f06270 */
[----:B------:R4:W-:Y:S03]  /*185e0*/  STL [R1+0xe4], R223 ;  /* 0x0000e4df01007387 */ /* 0x0009e60000100800 */
[----:B------:R-:W2:Y:S01]  /*185f0*/  MUFU.TANH R124, R124 ;  /* 0x0000007c007c7308 */ /* 0x000ea20000002400 */
[----:B------:R-:W-:Y:S01]  /*18600*/  FMNMX.FTZ R5, R97, R17, !PT ;  /* 0x0000001161057209 */ /* 0x000fe20007810000 */
[----:B------:R-:W-:Y:S01]  /*18610*/  FMUL.FTZ R123, R123, UR23 ;  /* 0x000000177b7b7c20 */ /* 0x000fe20008410000 */
[----:B------:R-:W-:Y:S01]  /*18620*/  ISETP.GE.OR P1, PT, R4, R240, !P1 ;  /* 0x000000f00400720c */ /* 0x000fe20004f26670 */
[----:B------:R-:W2:Y:S01]  /*18630*/  SHFL.BFLY PT, R7, R71, 0x2, 0x1f ;  /* 0x0c401f0047077f89 */ /* 0x000ea200000e0000 */
[----:B------:R-:W-:Y:S01]  /*18640*/  FMNMX.FTZ R5, R47, R5, !PT ;  /* 0x000000052f057209 */ /* 0x000fe20007810000 */
[----:B------:R-:W-:Y:S01]  /*18650*/  FMUL.FTZ R126, R126, UR23 ;  /* 0x000000177e7e7c20 */ /* 0x000fe20008410000 */
[----:B------:R-:W-:Y:S03]  /*18660*/  ISETP.GE.OR P0, PT, R4, R238, !P0 ;  /* 0x000000ee0400720c */ /* 0x000fe60004706670 */
[----:B------:R-:W2:Y:S01]  /*18670*/  MUFU.TANH R122, R122 ;  /* 0x0000007a007a7308 */ /* 0x000ea20000002400 */
[----:B------:R-:W-:Y:S01]  /*18680*/  MOV R13, R49 ;  /* 0x00000031000d7202 */ /* 0x000fe20000000f00 */
[----:B------:R-:W-:Y:S01]  /*18690*/  FMUL.FTZ R127, R127, UR23 ;  /* 0x000000177f7f7c20 */ /* 0x000fe20008410000 */
[----:B------:R-:W-:Y:S01]  /*186a0*/  MOV R12, R38 ;  /* 0x00000026000c7202 */ /* 0x000fe20000000f00 */
[----:B------:R-:W2:Y:S01]  /*186b0*/  SHFL.BFLY PT, R8, R70, 0x2, 0x1f ;  /* 0x0c401f0046087f89 */ /* 0x000ea200000e0000 */
[----:B------:R-:W-:Y:S01]  /*186c0*/  MOV R14, R51 ;  /* 0x00000033000e7202 */ /* 0x000fe20000000f00 */
[----:B------:R-:W-:Y:S01]  /*186d0*/  FMUL.FTZ R125, R125, UR23 ;  /* 0x000000177d7d7c20 */ /* 0x000fe20008410000 */
[----:B------:R-:W-:Y:S03]  /*186e0*/  MOV R110, R48 ;  /* 0x00000030006e7202 */ /* 0x000fe60000000f00 */
[----:B------:R-:W-:Y:S01]  /*186f0*/  MUFU.TANH R123, R123 ;  /* 0x0000007b007b7308 */ /* 0x000fe20000002400 */
[----:B------:R-:W-:Y:S01]  /*18700*/  FMNMX.FTZ R6, R14, R16, !PT ;  /* 0x000000100e067209 */ /* 0x000fe20007810000 */
[----:B------:R-:W-:Y:S01]  /*18710*/  UISETP.GT.AND UP0, UPT, UR25, UR12, UPT ;  /* 0x0000000c1900728c */ /* 0x000fe2000bf04270 */
[----:B------:R-:W-:Y:S01]  /*18720*/  FSEL R114, R20, -INF , !P6 ;  /* 0xff80000014727808 */ /* 0x000fe20007000000 */
[----:B------:R-:W-:Y:S01]  /*18730*/  UMOV UR21, UR25 ;  /* 0x0000001900157c82 */ /* 0x000fe20008000000 */
[CC--:B------:R-:W-:Y:S02]  /*18740*/  ISETP.GE.AND P6, PT, R2.reuse, R237.reuse, PT ;  /* 0x000000ed0200720c */ /* 0x0c0fe40003fc6270 */
[----:B------:R-:W-:Y:S03]  /*18750*/  MOV R120, R56 ;  /* 0x0000003800787202 */ /* 0x000fe60000000f00 */
[----:B------:R-:W2:Y:S01]  /*18760*/  MUFU.TANH R126, R126 ;  /* 0x0000007e007e7308 */ /* 0x000ea20000002400 */
[----:B----4-:R-:W4:Y:S01]  /*18770*/  LDL.LU R223, [R1+0x84] ;  /* 0x0000840001df7983 */ /* 0x010f220000300800 */
[-C--:B------:R-:W-:Y:S02]  /*18780*/  ISETP.GE.OR P6, PT, R2, R240.reuse, !P6 ;  /* 0x000000f00200720c */ /* 0x080fe400077c6670 */
[----:B-1----:R-:W-:Y:S01]  /*18790*/  FSEL R121, R21, -INF , !P4 ;  /* 0xff80000015797808 */ /* 0x002fe20006000000 */
[----:B------:R1:W-:Y:S01]  /*187a0*/  STL [R1+0xe0], R222 ;  /* 0x0000e0de01007387 */ /* 0x0003e20000100800 */
[----:B------:R-:W-:Y:S04]  /*187b0*/  FSEL R112, R18, -INF , !P5 ;  /* 0xff80000012707808 */ /* 0x000fe80006800000 */
[----:B------:R-:W2:Y:S01]  /*187c0*/  MUFU.TANH R72, R127 ;  /* 0x0000007f00487308 */ /* 0x000ea20000002400 */
[C---:B------:R-:W-:Y:S04]  /*187d0*/  ISETP.GE.AND P5, PT, R0.reuse, R237, PT ;  /* 0x000000ed0000720c */ /* 0x040fe80003fa6270 */
[----:B------:R-:W-:Y:S05]  /*187e0*/  ISETP.GE.OR P5, PT, R0, R240, !P5 ;  /* 0x000000f00000720c */ /* 0x000fea0006fa6670 */
[----:B------:R-:W2:Y:S01]  /*187f0*/  MUFU.TANH R125, R125 ;  /* 0x0000007d007d7308 */ /* 0x000ea20000002400 */
[----:B-1----:R-:W3:Y:S04]  /*18800*/  LDL.LU R222, [R1+0x90] ;  /* 0x0000900001de7983 */ /* 0x002ee80000300800 */
[----:B------:R1:W-:Y:S04]  /*18810*/  STL [R1+0xdc], R221 ;  /* 0x0000dcdd01007387 */ /* 0x0003e80000100800 */
[----:B-1----:R-:W3:Y:S04]  /*18820*/  LDL.LU R221, [R1+0x8c] ;  /* 0x00008c0001dd7983 */ /* 0x002ee80000300800 */
[----:B------:R1:W-:Y:S04]  /*18830*/  STL [R1+0xd8], R220 ;  /* 0x0000d8dc01007387 */ /* 0x0003e80000100800 */
[----:B------:R-:W-:Y:S01]  /*18840*/  STL [R1+0xd4], R135 ;  /* 0x0000d48701007387 */ /* 0x000fe20000100800 */
[----:B--2---:R-:W-:Y:S02]  /*18850*/  FSEL R60, R9, -INF , !P1 ;  /* 0xff800000093c7808 */ /* 0x004fe40004800000 */
[----:B------:R-:W-:Y:S01]  /*18860*/  FSEL R95, R124, -INF , !P6 ;  /* 0xff8000007c5f7808 */ /* 0x000fe20007000000 */
[----:B------:R-:W2:Y:S01]  /*18870*/  LDL.LU R9, [R1+0x98] ;  /* 0x0000980001097983 */ /* 0x000ea20000300800 */
[C---:B------:R-:W-:Y:S02]  /*18880*/  ISETP.GE.AND P1, PT, R2.reuse, R234, PT ;  /* 0x000000ea0200720c */ /* 0x040fe40003f26270 */
[----:B------:R-:W-:Y:S02]  /*18890*/  FSEL R124, R19, -INF , !P3 ;  /* 0xff800000137c7808 */ /* 0x000fe40005800000 */
[----:B------:R-:W-:Y:S02]  /*188a0*/  ISETP.GE.OR P1, PT, R2, R238, !P1 ;  /* 0x000000ee0200720c */ /* 0x000fe40004f26670 */
[----:B------:R-:W-:Y:S02]  /*188b0*/  FSEL R122, R122, -INF , !P2 ;  /* 0xff8000007a7a7808 */ /* 0x000fe40005000000 */
[----:B------:R-:W-:Y:S02]  /*188c0*/  FMNMX.FTZ R71, R71, R7, !PT ;  /* 0x0000000747477209 */ /* 0x000fe40007810000 */
[----:B------:R-:W-:Y:S02]  /*188d0*/  ISETP.GE.AND P2, PT, R0, R234, PT ;  /* 0x000000ea0000720c */ /* 0x000fe40003f46270 */
[----:B------:R-:W-:Y:S02]  /*188e0*/  FSEL R11, R126, -INF , !P1 ;  /* 0xff8000007e0b7808 */ /* 0x000fe40004800000 */
[----:B------:R-:W-:Y:S02]  /*188f0*/  ISETP.GE.OR P2, PT, R0, R238, !P2 ;  /* 0x000000ee0000720c */ /* 0x000fe40005746670 */
[----:B-1----:R-:W-:Y:S02]  /*18900*/  FSEL R220, R123, -INF , !P0 ;  /* 0xff8000007bdc7808 */ /* 0x002fe40004000000 */
[----:B------:R-:W-:Y:S02]  /*18910*/  FSEL R72, R72, -INF , !P2 ;  /* 0xff80000048487808 */ /* 0x000fe40005000000 */
[----:B------:R-:W-:Y:S02]  /*18920*/  FSEL R15, R125, -INF , !P5 ;  /* 0xff8000007d0f7808 */ /* 0x000fe40006800000 */
[----:B------:R-:W-:Y:S02]  /*18930*/  FMNMX.FTZ R70, R70, R8, !PT ;  /* 0x0000000846467209 */ /* 0x000fe40007810000 */
[----:B------:R-:W-:Y:S02]  /*18940*/  MOV R126, R40 ;  /* 0x00000028007e7202 */ /* 0x000fe40000000f00 */
[----:B----4-:R-:W-:Y:S04]  /*18950*/  FMNMX.FTZ R4, R223, R5, !PT ;  /* 0x00000005df047209 */ /* 0x010fe80007810000 */
[----:B------:R-:W-:Y:S04]  /*18960*/  FMNMX.FTZ R4, R13, R4, !PT ;  /* 0x000000040d047209 */ /* 0x000fe80007810000 */
[----:B------:R-:W-:Y:S04]  /*18970*/  FMNMX.FTZ R4, R12, R4, !PT ;  /* 0x000000040c047209 */ /* 0x000fe80007810000 */
[----:B------:R-:W-:Y:S04]  /*18980*/  FMNMX.FTZ R4, R62, R4, !PT ;  /* 0x000000043e047209 */ /* 0x000fe80007810000 */
[----:B------:R-:W-:Y:S04]  /*18990*/  FMNMX.FTZ R4, R45, R4, !PT ;  /* 0x000000042d047209 */ /* 0x000fe80007810000 */
[----:B------:R-:W-:Y:S04]  /*189a0*/  FMNMX.FTZ R4, R10, R4, !PT ;  /* 0x000000040a047209 */ /* 0x000fe80007810000 */
[----:B------:R-:W-:Y:S04]  /*189b0*/  FMNMX.FTZ R4, R110, R4, !PT ;  /* 0x000000046e047209 */ /* 0x000fe80007810000 */
[----:B------:R-:W-:Y:S02]  /*189c0*/  FMNMX.FTZ R4, R212, R4, !PT ;  /* 0x00000004d4047209 */ /* 0x000fe40007810000 */
[----:B---3--:R-:W-:Y:S02]  /*189d0*/  FMNMX.FTZ R6, R222, R6, !PT ;  /* 0x00000006de067209 */ /* 0x008fe40007810000 */
[----:B------:R-:W-:Y:S04]  /*189e0*/  FMNMX.FTZ R4, R213, R4, !PT ;  /* 0x00000004d5047209 */ /* 0x000fe80007810000 */
[----:B------:R-:W-:Y:S04]  /*189f0*/  FMNMX.FTZ R4, R121, R4, !PT ;  /* 0x0000000479047209 */ /* 0x000fe80007810000 */
[----:B------:R-:W-:Y:S04]  /*18a00*/  FMNMX.FTZ R2, R124, R4, !PT ;  /* 0x000000047c027209 */ /* 0x000fe80007810000 */
[----:B------:R-:W-:Y:S04]  /*18a10*/  FMNMX.FTZ R2, R122, R2, !PT ;  /* 0x000000027a027209 */ /* 0x000fe80007810000 */
[----:B------:R-:W-:Y:S04]  /*18a20*/  FMNMX.FTZ R0, R220, R2, !PT ;  /* 0x00000002dc007209 */ /* 0x000fe80007810000 */
[----:B------:R-:W-:Y:S04]  /*18a30*/  FMNMX.FTZ R0, R11, R0, !PT ;  /* 0x000000000b007209 */ /* 0x000fe80007810000 */
[----:B------:R-:W-:Y:S02]  /*18a40*/  FMNMX.FTZ R0, R72, R0, !PT ;  /* 0x0000000048007209 */ /* 0x000fe40007810000 */
[----:B------:R-:W-:Y:S02]  /*18a50*/  FMNMX.FTZ R5, R221, R6, !PT ;  /* 0x00000006dd057209 */ /* 0x000fe40007810000 */
[----:B------:R-:W1:Y:S02]  /*18a60*/  SHFL.BFLY PT, R6, R70, 0x1, 0x1f ;  /* 0x0c201f0046067f89 */ /* 0x000e6400000e0000 */
[----:B------:R-:W-:Y:S06]  /*18a70*/  FMNMX.FTZ R5, R81, R5, !PT ;  /* 0x0000000551057209 */ /* 0x000fec0007810000 */
[----:B------:R-:W3:Y:S01]  /*18a80*/  SHFL.BFLY PT, R2, R0, 0x2, 0x1f ;  /* 0x0c401f0000027f89 */ /* 0x000ee200000e0000 */
[----:B------:R-:W-:Y:S04]  /*18a90*/  FMNMX.FTZ R5, R41, R5, !PT ;  /* 0x0000000529057209 */ /* 0x000fe80007810000 */
[----:B------:R-:W-:Y:S04]  /*18aa0*/  FMNMX.FTZ R5, R83, R5, !PT ;  /* 0x0000000553057209 */ /* 0x000fe80007810000 */
[----:B------:R-:W-:Y:S04]  /*18ab0*/  FMNMX.FTZ R5, R207, R5, !PT ;  /* 0x00000005cf057209 */ /* 0x000fe80007810000 */
[----:B------:R-:W-:Y:S04]  /*18ac0*/  FMNMX.FTZ R5, R206, R5, !PT ;  /* 0x00000005ce057209 */ /* 0x000fe80007810000 */
[----:B------:R-:W-:Y:S02]  /*18ad0*/  FMNMX.FTZ R5, R114, R5, !PT ;  /* 0x0000000572057209 */ /* 0x000fe40007810000 */
[----:B-1----:R-:W-:Y:S02]  /*18ae0*/  FMNMX.FTZ R70, R70, R6, !PT ;  /* 0x0000000646467209 */ /* 0x002fe40007810000 */
[----:B------:R-:W-:Y:S02]  /*18af0*/  FMNMX.FTZ R69, R112, R5, !PT ;  /* 0x0000000570457209 */ /* 0x000fe40007810000 */
[----:B------:R-:W1:Y:S01]  /*18b00*/  SHFL.BFLY PT, R5, R71, 0x1, 0x1f ;  /* 0x0c201f0047057f89 */ /* 0x000e6200000e0000 */
[----:B---3--:R-:W-:Y:S01]  /*18b10*/  FMNMX.FTZ R0, R0, R2, !PT ;  /* 0x0000000200007209 */ /* 0x008fe20007810000 */
[----:B------:R-:W-:Y:S01]  /*18b20*/  FMUL.FTZ R74, R70, UR4 ;  /* 0x00000004464a7c20 */ /* 0x000fe20008410000 */
[----:B------:R-:W-:Y:S02]  /*18b30*/  FMNMX.FTZ R69, R60, R69, !PT ;  /* 0x000000453c457209 */ /* 0x000fe40007810000 */
[----:B------:R-:W-:Y:S02]  /*18b40*/  FSETP.NEU.FTZ.AND P2, PT, R70, -INF , PT ;  /* 0xff8000004600780b */ /* 0x000fe40003f5d000 */
[----:B------:R-:W-:Y:S02]  /*18b50*/  FMNMX.FTZ R69, R95, R69, !PT ;  /* 0x000000455f457209 */ /* 0x000fe40007810000 */
[----:B------:R-:W-:Y:S02]  /*18b60*/  FSEL R74, R74, RZ, P2 ;  /* 0x000000ff4a4a7208 */ /* 0x000fe40001000000 */
[----:B------:R-:W-:Y:S03]  /*18b70*/  FMNMX.FTZ R69, R15, R69, !PT ;  /* 0x000000450f457209 */ /* 0x000fe60007810000 */
[--C-:B------:R-:W-:Y:S01]  /*18b80*/  FFMA.FTZ R108, R108, UR4, -R74.reuse ;  /* 0x000000046c6c7c23 */ /* 0x100fe2000801084a */
[--C-:B------:R-:W-:Y:S01]  /*18b90*/  FFMA.FTZ R107, R107, UR4, -R74.reuse ;  /* 0x000000046b6b7c23 */ /* 0x100fe2000801084a */
[----:B------:R-:W3:Y:S01]  /*18ba0*/  SHFL.BFLY PT, R4, R69, 0x2, 0x1f ;  /* 0x0c401f0045047f89 */ /* 0x000ee200000e0000 */
[--C-:B------:R-:W-:Y:S06]  /*18bb0*/  FFMA.FTZ R118, R118, UR4, -R74.reuse ;  /* 0x0000000476767c23 */ /* 0x100fec000801084a */
[----:B------:R-:W-:Y:S01]  /*18bc0*/  MUFU.EX2 R118, R118 ;  /* 0x0000007600767308 */ /* 0x000fe20000000800 */
[----:B-1----:R-:W-:Y:S04]  /*18bd0*/  FMNMX.FTZ R71, R71, R5, !PT ;  /* 0x0000000547477209 */ /* 0x002fe80007810000 */
[C---:B------:R-:W-:Y:S01]  /*18be0*/  FSETP.NEU.FTZ.AND P3, PT, R71.reuse, -INF , PT ;  /* 0xff8000004700780b */ /* 0x040fe20003f7d000 */
[----:B------:R-:W-:Y:S05]  /*18bf0*/  FMUL.FTZ R73, R71, UR4 ;  /* 0x0000000447497c20 */ /* 0x000fea0008410000 */
[----:B------:R-:W-:Y:S05]  /*18c00*/  FSEL R73, R73, RZ, P3 ;  /* 0x000000ff49497208 */ /* 0x000fea0001800000 */
[--C-:B------:R-:W-:Y:S01]  /*18c10*/  FFMA.FTZ R2, R27, UR4, -R73.reuse ;  /* 0x000000041b027c23 */ /* 0x100fe20008010849 */
[----:B---3--:R-:W-:Y:S01]  /*18c20*/  FMNMX.FTZ R69, R69, R4, !PT ;  /* 0x0000000445457209 */ /* 0x008fe20007810000 */
[--C-:B------:R-:W-:Y:S01]  /*18c30*/  FFMA.FTZ R4, R25, UR4, -R73.reuse ;  /* 0x0000000419047c23 */ /* 0x100fe20008010849 */
[--C-:B------:R-:W-:Y:S01]  /*18c40*/  FFMA.FTZ R88, R88, UR4, -R73.reuse ;  /* 0x0000000458587c23 */ /* 0x100fe20008010849 */
[----:B------:R1:W-:Y:S01]  /*18c50*/  MUFU.EX2 R214, R2 ;  /* 0x0000000200d67308 */ /* 0x0003e20000000800 */
[--C-:B------:R-:W-:Y:S01]  /*18c60*/  FFMA.FTZ R89, R89, UR4, -R73.reuse ;  /* 0x0000000459597c23 */ /* 0x100fe20008010849 */
[----:B------:R-:W3:Y:S01]  /*18c70*/  SHFL.BFLY PT, R5, R69, 0x1, 0x1f ;  /* 0x0c201f0045057f89 */ /* 0x000ee200000e0000 */
[--C-:B------:R-:W-:Y:S01]  /*18c80*/  FFMA.FTZ R93, R93, UR4, -R73.reuse ;  /* 0x000000045d5d7c23 */ /* 0x100fe20008010849 */
[----:B------:R-:W-:Y:S06]  /*18c90*/  FFMA.FTZ R128, R128, UR4, -R73 ;  /* 0x0000000480807c23 */ /* 0x000fec0008010849 */
[----:B------:R4:W-:Y:S10]  /*18ca0*/  MUFU.EX2 R76, R4 ;  /* 0x00000004004c7308 */ /* 0x0009f40000000800 */
[----:B------:R-:W-:Y:S01]  /*18cb0*/  MUFU.EX2 R128, R128 ;  /* 0x0000008000807308 */ /* 0x000fe20000000800 */
[----:B-1----:R-:W1:Y:S01]  /*18cc0*/  SHFL.BFLY PT, R2, R0, 0x1, 0x1f ;  /* 0x0c201f0000027f89 */ /* 0x002e6200000e0000 */
[----:B----4-:R-:W-:Y:S01]  /*18cd0*/  FFMA.FTZ R4, R26, UR4, -R74 ;  /* 0x000000041a047c23 */ /* 0x010fe2000801084a */
[----:B---3--:R-:W-:Y:S07]  /*18ce0*/  FMNMX.FTZ R69, R69, R5, !PT ;  /* 0x0000000545457209 */ /* 0x008fee0007810000 */
[----:B------:R3:W-:Y:S01]  /*18cf0*/  MUFU.EX2 R77, R4 ;  /* 0x00000004004d7308 */ /* 0x0007e20000000800 */
[C---:B------:R-:W-:Y:S01]  /*18d00*/  FSETP.NEU.FTZ.AND P1, PT, R69.reuse, -INF , PT ;  /* 0xff8000004500780b */ /* 0x040fe20003f3d000 */
[----:B------:R-:W-:Y:S05]  /*18d10*/  FMUL.FTZ R75, R69, UR4 ;  /* 0x00000004454b7c20 */ /* 0x000fea0008410000 */
[----:B------:R-:W-:Y:S02]  /*18d20*/  FSEL R75, R75, RZ, P1 ;  /* 0x000000ff4b4b7208 */ /* 0x000fe40000800000 */
[----:B-1----:R-:W-:Y:S03]  /*18d30*/  FMNMX.FTZ R68, R0, R2, !PT ;  /* 0x0000000200447209 */ /* 0x002fe60007810000 */
[--C-:B------:R-:W-:Y:S01]  /*18d40*/  FFMA.FTZ R0, R34, UR4, -R75.reuse ;  /* 0x0000000422007c23 */ /* 0x100fe2000801084b */
[----:B------:R-:W-:Y:S01]  /*18d50*/  FFMA.FTZ R112, R112, UR4, -R75 ;  /* 0x0000000470707c23 */ /* 0x000fe2000801084b */
[C---:B------:R-:W-:Y:S02]  /*18d60*/  FSETP.NEU.FTZ.AND P0, PT, R68.reuse, -INF , PT ;  /* 0xff8000004400780b */ /* 0x040fe40003f1d000 */
[----:B------:R1:W-:Y:S01]  /*18d70*/  MUFU.EX2 R123, R0 ;  /* 0x00000000007b7308 */ /* 0x0003e20000000800 */
[----:B---3--:R-:W-:Y:S01]  /*18d80*/  FFMA.FTZ R4, R31, UR4, -R73 ;  /* 0x000000041f047c23 */ /* 0x008fe20008010849 */
[----:B------:R-:W-:Y:S05]  /*18d90*/  FMUL.FTZ R100, R68, UR4 ;  /* 0x0000000444647c20 */ /* 0x000fea0008410000 */
[----:B------:R-:W-:Y:S03]  /*18da0*/  FSEL R100, R100, RZ, P0 ;  /* 0x000000ff64647208 */ /* 0x000fe60000000000 */
[----:B------:R3:W-:Y:S02]  /*18db0*/  MUFU.EX2 R106, R4 ;  /* 0x00000004006a7308 */ /* 0x0007e40000000800 */
[----:B------:R-:W-:Y:S08]  /*18dc0*/  FFMA.FTZ R2, R37, UR4, -R100 ;  /* 0x0000000425027c23 */ /* 0x000ff00008010864 */
[----:B------:R4:W-:Y:S01]  /*18dd0*/  MUFU.EX2 R102, R2 ;  /* 0x0000000200667308 */ /* 0x0009e20000000800 */
[--C-:B-1----:R-:W-:Y:S09]  /*18de0*/  FFMA.FTZ R0, R36, UR4, -R75.reuse ;  /* 0x0000000424007c23 */ /* 0x102ff2000801084b */
[----:B------:R1:W-:Y:S01]  /*18df0*/  MUFU.EX2 R215, R0 ;  /* 0x0000000000d77308 */ /* 0x0003e20000000800 */
[----:B---3--:R-:W-:Y:S09]  /*18e00*/  FFMA.FTZ R4, R32, UR4, -R74 ;  /* 0x0000000420047c23 */ /* 0x008ff2000801084a */
[----:B------:R3:W-:Y:S01]  /*18e10*/  MUFU.EX2 R125, R4 ;  /* 0x00000004007d7308 */ /* 0x0007e20000000800 */
[--C-:B----4-:R-:W-:Y:S09]  /*18e20*/  FFMA.FTZ R2, R33, UR4, -R100.reuse ;  /* 0x0000000421027c23 */ /* 0x110ff20008010864 */
[----:B------:R-:W-:Y:S01]  /*18e30*/  MUFU.EX2 R119, R2 ;  /* 0x0000000200777308 */ /* 0x000fe20000000800 */
[----:B-1----:R-:W-:Y:S09]  /*18e40*/  FFMA.FTZ R0, R30, UR4, -R75 ;  /* 0x000000041e007c23 */ /* 0x002ff2000801084b */
[----:B------:R1:W-:Y:S01]  /*18e50*/  MUFU.EX2 R50, R0 ;  /* 0x0000000000327308 */ /* 0x0003e20000000800 */
[----:B---3--:R-:W-:Y:S09]  /*18e60*/  FFMA.FTZ R4, R22, UR4, -R73 ;  /* 0x0000000416047c23 */ /* 0x008ff20008010849 */
[----:B------:R3:W-:Y:S01]  /*18e70*/  MUFU.EX2 R38, R4 ;  /* 0x0000000400267308 */ /* 0x0007e20000000800 */
[----:B-1----:R-:W-:Y:S09]  /*18e80*/  FFMA.FTZ R0, R29, UR4, -R100 ;  /* 0x000000041d007c23 */ /* 0x002ff20008010864 */
[----:B------:R1:W4:Y:S01]  /*18e90*/  MUFU.EX2 R48, R0 ;  /* 0x0000000000307308 */ /* 0x0003220000000800 */
[----:B---3--:R-:W-:Y:S09]  /*18ea0*/  FFMA.FTZ R4, R23, UR4, -R74 ;  /* 0x0000000417047c23 */ /* 0x008ff2000801084a */
[----:B------:R3:W-:Y:S01]  /*18eb0*/  MUFU.EX2 R131, R4 ;  /* 0x0000000400837308 */ /* 0x0007e20000000800 */
[----:B-1----:R-:W-:Y:S05]  /*18ec0*/  FSEL R0, R71, RZ, P3 ;  /* 0x000000ff47007208 */ /* 0x002fea0001800000 */
[----:B------:R-:W-:Y:S01]  /*18ed0*/  FADD.FTZ R0, -R0, R3 ;  /* 0x0000000300007221 */ /* 0x000fe20000010100 */
[----:B------:R-:W-:Y:S01]  /*18ee0*/  FFMA.FTZ R3, R35, UR4, -R100 ;  /* 0x0000000423037c23 */ /* 0x000fe20008010864 */
[----:B---3--:R-:W-:Y:S02]  /*18ef0*/  FFMA.FTZ R4, R24, UR4, -R74 ;  /* 0x0000000418047c23 */ /* 0x008fe4000801084a */
[----:B------:R-:W-:Y:S01]  /*18f00*/  FMUL.FTZ R0, R0, UR4 ;  /* 0x0000000400007c20 */ /* 0x000fe20008410000 */
[----:B------:R1:W-:Y:S01]  /*18f10*/  MUFU.EX2 R135, R3 ;  /* 0x0000000300877308 */ /* 0x0003e20000000800 */
[----:B------:R-:W3:Y:S09]  /*18f20*/  LDSM.16.MT88.4 R24, [R216+0x8000] ;  /* 0x00800000d818783b */ /* 0x000ef20000004200 */
[----:B------:R2:W2:Y:S10]  /*18f30*/  MUFU.EX2 R2, R0 ;  /* 0x0000000000027308 */ /* 0x0004b40000000800 */
[----:B------:R3:W-:Y:S01]  /*18f40*/  MUFU.EX2 R66, R4 ;  /* 0x0000000400427308 */ /* 0x0007e20000000800 */
[----:B-1----:R-:W-:Y:S05]  /*18f50*/  FSEL R3, R69, RZ, P1 ;  /* 0x000000ff45037208 */ /* 0x002fea0000800000 */
[----:B------:R-:W-:Y:S01]  /*18f60*/  FADD.FTZ R3, -R3, R133 ;  /* 0x0000008503037221 */ /* 0x000fe20000010100 */
[----:B----4-:R-:W-:Y:S01]  /*18f70*/  IMAD.MOV.U32 R133, RZ, RZ, R48 ;  /* 0x000000ffff857224 */ /* 0x010fe200078e0030 */
[----:B--2---:R-:W-:Y:S01]  /*18f80*/  FSEL R0, R70, RZ, P2 ;  /* 0x000000ff46007208 */ /* 0x004fe20001000000 */
[C---:B------:R-:W-:Y:S01]  /*18f90*/  FMUL.FTZ R17, R2.reuse, R161 ;  /* 0x000000a102117220 */ /* 0x040fe20000410000 */
[C---:B------:R-:W-:Y:S01]  /*18fa0*/  FMUL.FTZ R21, R2.reuse, R157 ;  /* 0x0000009d02157220 */ /* 0x040fe20000410000 */
[C---:B------:R-:W-:Y:S01]  /*18fb0*/  FMUL.FTZ R32, R2.reuse, R152 ;  /* 0x0000009802207220 */ /* 0x040fe20000410000 */
[----:B------:R-:W-:Y:S01]  /*18fc0*/  FMUL.FTZ R33, R2, R153 ;  /* 0x0000009902217220 */ /* 0x000fe20000410000 */
[----:B------:R-:W-:Y:S01]  /*18fd0*/  FADD.FTZ R0, -R0, R132 ;  /* 0x0000008400007221 */ /* 0x000fe20000010100 */
[C---:B------:R-:W-:Y:S01]  /*18fe0*/  FMUL.FTZ R36, R2.reuse, R148 ;  /* 0x0000009402247220 */ /* 0x040fe20000410000 */
[----:B------:R-:W-:Y:S01]  /*18ff0*/  FMUL.FTZ R37, R2, R149 ;  /* 0x0000009502257220 */ /* 0x000fe20000410000 */
[----:B---3--:R-:W-:Y:S01]  /*19000*/  FFMA.FTZ R4, R28, UR4, -R75 ;  /* 0x000000041c047c23 */ /* 0x008fe2000801084b */
[----:B------:R-:W-:Y:S01]  /*19010*/  MOV R153, R41 ;  /* 0x0000002900997202 */ /* 0x000fe20000000f00 */
[----:B------:R-:W-:Y:S01]  /*19020*/  FMUL.FTZ R48, R2, R144 ;  /* 0x0000009002307220 */ /* 0x000fe20000410000 */
[----:B------:R-:W-:Y:S01]  /*19030*/  MOV R157, R79 ;  /* 0x0000004f009d7202 */ /* 0x000fe20000000f00 */
[----:B------:R1:W-:Y:S01]  /*19040*/  MUFU.EX2 R94, R4 ;  /* 0x00000004005e7308 */ /* 0x0003e20000000800 */
[----:B------:R-:W-:Y:S01]  /*19050*/  FMUL.FTZ R0, R0, UR4 ;  /* 0x0000000400007c20 */ /* 0x000fe20008410000 */
[----:B------:R-:W-:Y:S01]  /*19060*/  MOV R161, R85 ;  /* 0x0000005500a17202 */ /* 0x000fe20000000f00 */
[C---:B------:R-:W-:Y:S01]  /*19070*/  FMUL.FTZ R49, R2.reuse, R145 ;  /* 0x0000009102317220 */ /* 0x040fe20000410000 */
[----:B------:R-:W-:Y:S01]  /*19080*/  MOV R152, R84 ;  /* 0x0000005400987202 */ /* 0x000fe20000000f00 */
[C---:B------:R-:W-:Y:S01]  /*19090*/  FMUL.FTZ R5, R2.reuse, R165 ;  /* 0x000000a502057220 */ /* 0x040fe20000410000 */
[----:B------:R-:W-:Y:S01]  /*190a0*/  MOV R148, R58 ;  /* 0x0000003a00947202 */ /* 0x000fe20000000f00 */
[C---:B------:R-:W-:Y:S03]  /*190b0*/  FMUL.FTZ R16, R2.reuse, R160 ;  /* 0x000000a002107220 */ /* 0x040fe60000410000 */
[----:B------:R2:W3:Y:S01]  /*190c0*/  MUFU.EX2 R8, R0 ;  /* 0x0000000000087308 */ /* 0x0004e20000000800 */
[C---:B------:R-:W-:Y:S01]  /*190d0*/  FMUL.FTZ R20, R2.reuse, R156 ;  /* 0x0000009c02147220 */ /* 0x040fe20000410000 */
[C---:B-----5:R-:W-:Y:S01]  /*190e0*/  FMUL.FTZ R52, R2.reuse, R140 ;  /* 0x0000008c02347220 */ /* 0x060fe20000410000 */
[C---:B------:R-:W-:Y:S01]  /*190f0*/  FMUL.FTZ R53, R2.reuse, R141 ;  /* 0x0000008d02357220 */ /* 0x040fe20000410000 */
[C---:B------:R-:W-:Y:S01]  /*19100*/  FMUL.FTZ R64, R2.reuse, R136 ;  /* 0x0000008802407220 */ /* 0x040fe20000410000 */
[C---:B------:R-:W-:Y:S01]  /*19110*/  FMUL.FTZ R65, R2.reuse, R137 ;  /* 0x0000008902417220 */ /* 0x040fe20000410000 */
[----:B------:R-:W-:Y:S01]  /*19120*/  FFMA.FTZ R101, R2, R39, R76 ;  /* 0x0000002702657223 */ /* 0x000fe2000001004c */
[----:B------:R-:W-:Y:S01]  /*19130*/  FMUL.FTZ R3, R3, UR4 ;  /* 0x0000000403037c20 */ /* 0x000fe20008410000 */
[----:B------:R-:W-:Y:S01]  /*19140*/  MOV R149, R86 ;  /* 0x0000005600957202 */ /* 0x000fe20000000f00 */
[----:B------:R-:W-:Y:S01]  /*19150*/  IMAD.MOV.U32 R160, RZ, RZ, R78 ;  /* 0x000000ffffa07224 */ /* 0x000fe200078e004e */
[----:B-1----:R-:W-:Y:S01]  /*19160*/  FSEL R4, R68, RZ, P0 ;  /* 0x000000ff44047208 */ /* 0x002fe20000000000 */
[----:B------:R-:W-:Y:S01]  /*19170*/  FADD.FTZ R101, R106, R101 ;  /* 0x000000656a657221 */ /* 0x000fe20000010000 */
[----:B------:R-:W-:Y:S01]  /*19180*/  MOV R140, R50 ;  /* 0x00000032008c7202 */ /* 0x000fe20000000f00 */
[----:B------:R-:W1:Y:S01]  /*19190*/  MUFU.EX2 R3, R3 ;  /* 0x0000000300037308 */ /* 0x000e620000000800 */
[----:B------:R-:W-:Y:S02]  /*191a0*/  MOV R136, R15 ;  /* 0x0000000f00887202 */ /* 0x000fe40000000f00 */
[----:B------:R-:W-:Y:S01]  /*191b0*/  MOV R137, R14 ;  /* 0x0000000e00897202 */ /* 0x000fe20000000f00 */
[----:B--2---:R-:W-:Y:S01]  /*191c0*/  FADD.FTZ R0, -R4, R134 ;  /* 0x0000008604007221 */ /* 0x004fe20000010100 */
[----:B------:R-:W-:Y:S01]  /*191d0*/  FMUL.FTZ R4, R2, R164 ;  /* 0x000000a402047220 */ /* 0x000fe20000410000 */
[--C-:B------:R-:W-:Y:S01]  /*191e0*/  FFMA.FTZ R2, R243, UR4, -R73.reuse ;  /* 0x00000004f3027c23 */ /* 0x100fe20008010849 */
[----:B------:R-:W-:Y:S01]  /*191f0*/  MOV R164, R57 ;  /* 0x0000003900a47202 */ /* 0x000fe20000000f00 */
[C---:B---3--:R-:W-:Y:S01]  /*19200*/  FMUL.FTZ R18, R8.reuse, R162 ;  /* 0x000000a208127220 */ /* 0x048fe20000410000 */
[C---:B------:R-:W-:Y:S01]  /*19210*/  FMUL.FTZ R35, R8.reuse, R155 ;  /* 0x0000009b08237220 */ /* 0x040fe20000410000 */
[----:B------:R2:W-:Y:S01]  /*19220*/  MUFU.EX2 R127, R2 ;  /* 0x00000002007f7308 */ /* 0x0005e20000000800 */
[C---:B------:R-:W-:Y:S01]  /*19230*/  FMUL.FTZ R23, R8.reuse, R159 ;  /* 0x0000009f08177220 */ /* 0x040fe20000410000 */
[C---:B------:R-:W-:Y:S01]  /*19240*/  FMUL.FTZ R55, R8.reuse, R143 ;  /* 0x0000008f08377220 */ /* 0x040fe20000410000 */
[----:B------:R-:W-:Y:S01]  /*19250*/  MOV R143, R66 ;  /* 0x00000042008f7202 */ /* 0x000fe20000000f00 */
[C---:B------:R-:W-:Y:S01]  /*19260*/  FMUL.FTZ R50, R8.reuse, R146 ;  /* 0x0000009208327220 */ /* 0x040fe20000410000 */
[----:B------:R-:W-:Y:S01]  /*19270*/  MOV R159, R38 ;  /* 0x00000026009f7202 */ /* 0x000fe20000000f00 */
        /* <DEDUP_REMOVED lines=11> */
[----:B--2---:R-:W-:Y:S01]  /*19330*/  FFMA.FTZ R2, R210, UR4, -R73 ;  /* 0x00000004d2027c23 */ /* 0x004fe20008010849 */
[----:B------:R-:W-:Y:S01]  /*19340*/  MOV R142, R87 ;  /* 0x00000057008e7202 */ /* 0x000fe20000000f00 */
[----:B------:R-:W-:Y:S01]  /*19350*/  IMAD.MOV.U32 R146, RZ, RZ, R59 ;  /* 0x000000ffff927224 */ /* 0x000fe200078e003b */
[----:B------:R-:W-:Y:S01]  /*19360*/  LDSM.16.MT88.4 R84, [R218+0x8000] ;  /* 0x00800000da54783b */ /* 0x000fe20000004200 */
[----:B------:R2:W-:Y:S01]  /*19370*/  MUFU.EX2 R132, R2 ;  /* 0x0000000200847308 */ /* 0x0005e20000000800 */
[----:B------:R-:W-:Y:S01]  /*19380*/  FFMA.FTZ R96, R8, R9, R77 ;  /* 0x0000000908607223 */ /* 0x000fe2000001004d */
[C---:B-1----:R-:W-:Y:S01]  /*19390*/  FMUL.FTZ R8, R3.reuse, R172 ;  /* 0x000000ac03087220 */ /* 0x042fe20000410000 */
[----:B------:R-:W-:Y:S01]  /*193a0*/  MOV R172, R130 ;  /* 0x0000008200ac7202 */ /* 0x000fe20000000f00 */
[C---:B------:R-:W-:Y:S01]  /*193b0*/  FMUL.FTZ R9, R3.reuse, R173 ;  /* 0x000000ad03097220 */ /* 0x040fe20000410000 */
[----:B------:R-:W-:Y:S01]  /*193c0*/  MOV R173, R42 ;  /* 0x0000002a00ad7202 */ /* 0x000fe20000000f00 */
[----:B------:R-:W-:Y:S01]  /*193d0*/  FMUL.FTZ R0, R0, UR4 ;  /* 0x0000000400007c20 */ /* 0x000fe20008410000 */
[----:B------:R-:W-:Y:S01]  /*193e0*/  MOV R151, R82 ;  /* 0x0000005200977202 */ /* 0x000fe20000000f00 */
[----:B------:R-:W-:Y:S02]  /*193f0*/  IMAD.MOV.U32 R163, RZ, RZ, R13 ;  /* 0x000000ffffa37224 */ /* 0x000fe400078e000d */
[----:B------:R-:W-:Y:S01]  /*19400*/  FMUL.FTZ R13, R3, R169 ;  /* 0x000000a9030d7220 */ /* 0x000fe20000410000 */
[----:B------:R-:W-:Y:S01]  /*19410*/  LDSM.16.MT88.4 R56, [R217+0x8000] ;  /* 0x00800000d938783b */ /* 0x000fe20000004200 */
[----:B------:R-:W-:Y:S01]  /*19420*/  MOV R155, R43 ;  /* 0x0000002b009b7202 */ /* 0x000fe20000000f00 */
[----:B------:R-:W1:Y:S01]  /*19430*/  MUFU.EX2 R0, R0 ;  /* 0x0000000000007308 */ /* 0x000e620000000800 */
[----:B------:R-:W-:Y:S01]  /*19440*/  IMAD.MOV.U32 R169, RZ, RZ, R151 ;  /* 0x000000ffffa97224 */ /* 0x000fe200078e0097 */
[----:B------:R-:W-:Y:S01]  /*19450*/  MOV R151, R136 ;  /* 0x0000008800977202 */ /* 0x000fe20000000f00 */
[----:B------:R-:W-:Y:S01]  /*19460*/  IMAD.MOV.U32 R150, RZ, RZ, R44 ;  /* 0x000000ffff967224 */ /* 0x000fe200078e002c */
[----:B------:R-:W-:Y:S01]  /*19470*/  MOV R147, R80 ;  /* 0x0000005000937202 */ /* 0x000fe20000000f00 */
[----:B--2---:R-:W-:Y:S01]  /*19480*/  FFMA.FTZ R2, R211, UR4, -R74 ;  /* 0x00000004d3027c23 */ /* 0x004fe2000801084a */
[----:B------:R-:W2:Y:S01]  /*19490*/  LDSM.16.MT88.4 R40, [R219+0x8000] ;  /* 0x00800000db28783b */ /* 0x000ea20000004200 */
[----:B------:R-:W-:Y:S01]  /*194a0*/  F2FP.BF16.F32.PACK_AB R80, R123, R94 ;  /* 0x0000005e7b50723e */ /* 0x000fe200000010ff */
[----:B------:R-:W-:Y:S02]  /*194b0*/  FMUL.FTZ R29, R3, R177 ;  /* 0x000000b1031d7220 */ /* 0x000fe40000410000 */
[----:B------:R3:W-:Y:S01]  /*194c0*/  MUFU.EX2 R130, R2 ;  /* 0x0000000200827308 */ /* 0x0007e20000000800 */
[----:B------:R-:W-:Y:S01]  /*194d0*/  F2FP.BF16.F32.PACK_AB R77, R125, R77 ;  /* 0x0000004d7d4d723e */ /* 0x000fe200000010ff */
[----:B------:R-:W-:Y:S01]  /*194e0*/  FMUL.FTZ R28, R3, R176 ;  /* 0x000000b0031c7220 */ /* 0x000fe20000410000 */
[----:B------:R-:W-:Y:S01]  /*194f0*/  F2FP.BF16.F32.PACK_AB R78, R159, R214 ;  /* 0x000000d69f4e723e */ /* 0x000fe200000010ff */
[----:B------:R-:W-:Y:S01]  /*19500*/  FMUL.FTZ R44, R3, R188 ;  /* 0x000000bc032c7220 */ /* 0x000fe20000410000 */
[----:B------:R-:W-:Y:S01]  /*19510*/  F2FP.BF16.F32.PACK_AB R79, R143, R131 ;  /* 0x000000838f4f723e */ /* 0x000fe200000010ff */
[----:B------:R-:W-:Y:S01]  /*19520*/  FADD.FTZ R96, R125, R96 ;  /* 0x000000607d607221 */ /* 0x000fe20000010000 */
[----:B------:R-:W-:Y:S01]  /*19530*/  F2FP.BF16.F32.PACK_AB R76, R106, R76 ;  /* 0x0000004c6a4c723e */ /* 0x000fe200000010ff */
[C---:B-1----:R-:W-:Y:S01]  /*19540*/  FMUL.FTZ R15, R0.reuse, R171 ;  /* 0x000000ab000f7220 */ /* 0x042fe20000410000 */
[----:B------:R-:W-:Y:S01]  /*19550*/  MOV R171, R172 ;  /* 0x000000ac00ab7202 */ /* 0x000fe20000000f00 */
[C---:B------:R-:W-:Y:S01]  /*19560*/  FMUL.FTZ R14, R0.reuse, R170 ;  /* 0x000000aa000e7220 */ /* 0x040fe20000410000 */
[----:B------:R-:W-:Y:S01]  /*19570*/  MOV R172, R137 ;  /* 0x0000008900ac7202 */ /* 0x000fe20000000f00 */
[----:B------:R-:W-:Y:S01]  /*19580*/  FMUL.FTZ R31, R0, R179 ;  /* 0x000000b3001f7220 */ /* 0x000fe20000410000 */
[----:B------:R-:W-:Y:S01]  /*19590*/  MOV R170, R147 ;  /* 0x0000009300aa7202 */ /* 0x000fe20000000f00 */
[-C--:B------:R-:W-:Y:S01]  /*195a0*/  HMMA.16816.F32.BF16 R4, R76, R24.reuse, R4 ;  /* 0x000000184c04723c */ /* 0x080fe20000041804 */
[----:B------:R-:W-:Y:S04]  /*195b0*/  PLOP3.LUT P0, PT, PT, PT, UP0, 0x80, 0x0 ;  /* 0x000000000000781c */ /* 0x000fe80003f0f008 */
[--C-:B---3--:R-:W-:Y:S01]  /*195c0*/  FFMA.FTZ R2, R249, UR4, -R74.reuse ;  /* 0x00000004f9027c23 */ /* 0x108fe2000801084a */
[----:B------:R-:W-:Y:S01]  /*195d0*/  F2FP.BF16.F32.PACK_AB R82, R140, R215 ;  /* 0x000000d78c52723e */ /* 0x000fe200000010ff */
[----:B------:R-:W-:Y:S01]  /*195e0*/  FMUL.FTZ R30, R0, R178 ;  /* 0x000000b2001e7220 */ /* 0x000fe20000410000 */
[----:B------:R-:W-:Y:S01]  /*195f0*/  MOV R147, R163 ;  /* 0x000000a300937202 */ /* 0x000fe20000000f00 */
[----:B------:R1:W-:Y:S02]  /*19600*/  MUFU.EX2 R145, R2 ;  /* 0x0000000200917308 */ /* 0x0003e40000000800 */
[----:B------:R-:W-:Y:S01]  /*19610*/  MOV R141, R83 ;  /* 0x00000053008d7202 */ /* 0x000fe20000000f00 */
[----:B------:R-:W-:Y:S01]  /*19620*/  FFMA.FTZ R106, R204, UR4, -R74 ;  /* 0x00000004cc6a7c23 */ /* 0x000fe2000801084a */
[----:B------:R-:W-:Y:S02]  /*19630*/  MOV R154, R81 ;  /* 0x00000051009a7202 */ /* 0x000fe40000000f00 */
[----:B------:R-:W-:Y:S01]  /*19640*/  MOV R134, R11 ;  /* 0x0000000b00867202 */ /* 0x000fe20000000f00 */
[C---:B------:R-:W-:Y:S01]  /*19650*/  FMUL.FTZ R11, R0.reuse, R175 ;  /* 0x000000af000b7220 */ /* 0x040fe20000410000 */
[----:B------:R-:W-:Y:S01]  /*19660*/  MOV R167, R10 ;  /* 0x0000000a00a77202 */ /* 0x000fe20000000f00 */
[----:B------:R-:W-:Y:S01]  /*19670*/  FMUL.FTZ R10, R0, R174 ;  /* 0x000000ae000a7220 */ /* 0x000fe20000410000 */
[----:B------:R-:W-:Y:S02]  /*19680*/  F2FP.BF16.F32.PACK_AB R81, R102, R133 ;  /* 0x000000856651723e */ /* 0x000fe400000010ff */
[----:B------:R-:W-:Y:S02]  /*19690*/  F2FP.BF16.F32.PACK_AB R83, R135, R119 ;  /* 0x000000778753723e */ /* 0x000fe400000010ff */
[----:B------:R-:W-:Y:S01]  /*196a0*/  MOV R158, R12 ;  /* 0x0000000c009e7202 */ /* 0x000fe20000000f00 */
[----:B------:R-:W-:Y:S01]  /*196b0*/  FMUL.FTZ R12, R3, R168 ;  /* 0x000000a8030c7220 */ /* 0x000fe20000410000 */
[----:B------:R-:W-:Y:S01]  /*196c0*/  MOV R175, R63 ;  /* 0x0000003f00af7202 */ /* 0x000fe20000000f00 */
[--C-:B-1----:R-:W-:Y:S01]  /*196d0*/  FFMA.FTZ R2, R247, UR4, -R73.reuse ;  /* 0x00000004f7027c23 */ /* 0x102fe20008010849 */
[----:B------:R-:W-:Y:S01]  /*196e0*/  MOV R166, R46 ;  /* 0x0000002e00a67202 */ /* 0x000fe20000000f00 */
[C---:B------:R-:W-:Y:S02]  /*196f0*/  HMMA.16816.F32.BF16 R8, R80.reuse, R24, R8 ;  /* 0x000000185008723c */ /* 0x040fe40000041808 */
[----:B------:R1:W-:Y:S02]  /*19700*/  MUFU.EX2 R144, R2 ;  /* 0x0000000200907308 */ /* 0x0003e40000000800 */
[----:B------:R-:W-:Y:S01]  /*19710*/  MOV R174, R141 ;  /* 0x0000008d00ae7202 */ /* 0x000fe20000000f00 */
[----:B------:R-:W-:Y:S01]  /*19720*/  FMUL.FTZ R63, R0, R199 ;  /* 0x000000c7003f7220 */ /* 0x000fe20000410000 */
[-C--:B------:R-:W-:Y:S05]  /*19730*/  HMMA.16816.F32.BF16 R12, R80, R26.reuse, R12 ;  /* 0x0000001a500c723c */ /* 0x080fea000004180c */
[C---:B------:R-:W-:Y:S01]  /*19740*/  FMUL.FTZ R25, R3.reuse, R181 ;  /* 0x000000b503197220 */ /* 0x040fe20000410000 */
[C---:B------:R-:W-:Y:S01]  /*19750*/  HMMA.16816.F32.BF16 R16, R76.reuse, R26, R16 ;  /* 0x0000001a4c10723c */ /* 0x040fe20000041810 */
[----:B------:R-:W3:Y:S04]  /*19760*/  LDL.LU R181, [R1+0x58] ;  /* 0x0000580001b57983 */ /* 0x000ee80000300800 */
[C---:B------:R-:W-:Y:S01]  /*19770*/  FMUL.FTZ R24, R3.reuse, R180 ;  /* 0x000000b403187220 */ /* 0x040fe20000410000 */
[----:B------:R-:W-:Y:S01]  /*19780*/  MOV R168, R62 ;  /* 0x0000003e00a87202 */ /* 0x000fe20000000f00 */
[----:B-1----:R-:W-:Y:S01]  /*19790*/  FFMA.FTZ R2, R244, UR4, -R73 ;  /* 0x00000004f4027c23 */ /* 0x002fe20008010849 */
[C---:B------:R-:W-:Y:S01]  /*197a0*/  FMUL.FTZ R27, R0.reuse, R183 ;  /* 0x000000b7001b7220 */ /* 0x040fe20000410000 */
[-C--:B--2---:R-:W-:Y:S02]  /*197b0*/  HMMA.16816.F32.BF16 R20, R76, R40.reuse, R20 ;  /* 0x000000284c14723c */ /* 0x084fe40000041814 */
[----:B------:R1:W-:Y:S01]  /*197c0*/  MUFU.EX2 R139, R2 ;  /* 0x00000002008b7308 */ /* 0x0003e20000000800 */
[C---:B------:R-:W-:Y:S01]  /*197d0*/  FMUL.FTZ R26, R0.reuse, R182 ;  /* 0x000000b6001a7220 */ /* 0x040fe20000410000 */
[C---:B------:R-:W-:Y:S01]  /*197e0*/  FMUL.FTZ R62, R0.reuse, R198 ;  /* 0x000000c6003e7220 */ /* 0x040fe20000410000 */
[----:B------:R-:W-:Y:S01]  /*197f0*/  MOV R141, R60 ;  /* 0x0000003c008d7202 */ /* 0x000fe20000000f00 */
[C---:B------:R-:W-:Y:S01]  /*19800*/  FMUL.FTZ R60, R3.reuse, R196 ;  /* 0x000000c4033c7220 */ /* 0x040fe20000410000 */
[----:B------:R-:W-:Y:S01]  /*19810*/  MOV R156, R47 ;  /* 0x0000002f009c7202 */ /* 0x000fe20000000f00 */
[C---:B------:R-:W-:Y:S04]  /*19820*/  FMUL.FTZ R46, R0.reuse, R190 ;  /* 0x000000be002e7220 */ /* 0x040fe80000410000 */
[----:B------:R2:W-:Y:S01]  /*19830*/  MUFU.EX2 R198, R88 ;  /* 0x0000005800c67308 */ /* 0x0005e20000000800 */
[C---:B------:R-:W-:Y:S04]  /*19840*/  HMMA.16816.F32.BF16 R24, R80.reuse, R40, R24 ;  /* 0x000000285018723c */ /* 0x040fe80000041818 */
[----:B------:R-:W-:Y:S01]  /*19850*/  FMUL.FTZ R47, R0, R191 ;  /* 0x000000bf002f7220 */ /* 0x000fe20000410000 */
[----:B------:R-:W-:Y:S01]  /*19860*/  MOV R165, R45 ;  /* 0x0000002d00a57202 */ /* 0x000fe20000000f00 */
[-C--:B------:R-:W-:Y:S03]  /*19870*/  HMMA.16816.F32.BF16 R28, R80, R42.reuse, R28 ;  /* 0x0000002a501c723c */ /* 0x080fe6000004181c */
[----:B------:R-:W-:Y:S02]  /*19880*/  MUFU.EX2 R196, R89 ;  /* 0x0000005900c47308 */ /* 0x000fe40000000800 */
[--C-:B-1----:R-:W-:Y:S01]  /*19890*/  FFMA.FTZ R2, R126, UR4, -R75.reuse ;  /* 0x000000047e027c23 */ /* 0x102fe2000801084b */
[C---:B------:R-:W-:Y:S01]  /*198a0*/  FMUL.FTZ R41, R3.reuse, R185 ;  /* 0x000000b903297220 */ /* 0x040fe20000410000 */
[C---:B------:R-:W-:Y:S01]  /*198b0*/  FMUL.FTZ R40, R3.reuse, R184 ;  /* 0x000000b803287220 */ /* 0x040fe20000410000 */
[C---:B------:R-:W-:Y:S05]  /*198c0*/  HMMA.16816.F32.BF16 R32, R76.reuse, R42, R32 ;  /* 0x0000002a4c20723c */ /* 0x040fea0000041820 */
[----:B------:R1:W-:Y:S01]  /*198d0*/  MUFU.EX2 R126, R2 ;  /* 0x00000002007e7308 */ /* 0x0003e20000000800 */
[----:B--2---:R-:W-:Y:S01]  /*198e0*/  FFMA.FTZ R88, R148, UR4, -R100 ;  /* 0x0000000494587c23 */ /* 0x004fe20008010864 */
[----:B------:R-:W-:Y:S01]  /*198f0*/  MOV R148, R164 ;  /* 0x000000a400947202 */ /* 0x000fe20000000f00 */
[-C--:B------:R-:W-:Y:S03]  /*19900*/  HMMA.16816.F32.BF16 R36, R76, R56.reuse, R36 ;  /* 0x000000384c24723c */ /* 0x080fe60000041824 */
[C---:B------:R-:W-:Y:S01]  /*19910*/  FMUL.FTZ R43, R0.reuse, R187 ;  /* 0x000000bb002b7220 */ /* 0x040fe20000410000 */
[----:B------:R-:W-:Y:S01]  /*19920*/  FMUL.FTZ R42, R0, R186 ;  /* 0x000000ba002a7220 */ /* 0x000fe20000410000 */
[----:B------:R-:W-:Y:S01]  /*19930*/  FMUL.FTZ R45, R3, R189 ;  /* 0x000000bd032d7220 */ /* 0x000fe20000410000 */
[----:B------:R-:W-:Y:S02]  /*19940*/  MOV R191, R148 ;  /* 0x0000009400bf7202 */ /* 0x000fe40000000f00 */
[----:B------:R-:W-:Y:S03]  /*19950*/  MOV R244, R120 ;  /* 0x0000007800f47202 */ /* 0x000fe60000000f00 */
[----:B-1----:R-:W-:Y:S01]  /*19960*/  FFMA.FTZ R2, R173, UR4, -R75 ;  /* 0x00000004ad027c23 */ /* 0x002fe2000801084b */
[C---:B------:R-:W-:Y:S03]  /*19970*/  HMMA.16816.F32.BF16 R40, R80.reuse, R56, R40 ;  /* 0x000000385028723c */ /* 0x040fe60000041828 */
[----:B------:R1:W2:Y:S01]  /*19980*/  MUFU.EX2 R136, R2 ;  /* 0x0000000200887308 */ /* 0x0002a20000000800 */
[----:B------:R-:W-:Y:S02]  /*19990*/  IMAD.MOV.U32 R173, RZ, RZ, R61 ;  /* 0x000000ffffad7224 */ /* 0x000fe400078e003d */
[C---:B------:R-:W-:Y:S01]  /*199a0*/  FMUL.FTZ R61, R3.reuse, R197 ;  /* 0x000000c5033d7220 */ /* 0x040fe20000410000 */
[-C--:B------:R-:W-:Y:S04]  /*199b0*/  HMMA.16816.F32.BF16 R44, R80, R58.reuse, R44 ;  /* 0x0000003a502c723c */ /* 0x080fe8000004182c */
[--C-:B------:R-:W-:Y:S02]  /*199c0*/  FFMA.FTZ R56, R246, UR4, -R74.reuse ;  /* 0x00000004f6387c23 */ /* 0x100fe4000801084a */
[C---:B------:R-:W-:Y:S02]  /*199d0*/  HMMA.16816.F32.BF16 R48, R76.reuse, R58, R48 ;  /* 0x0000003a4c30723c */ /* 0x040fe40000041830 */
[----:B------:R4:W-:Y:S03]  /*199e0*/  MUFU.EX2 R138, R56 ;  /* 0x00000038008a7308 */ /* 0x0009e60000000800 */
[----:B------:R-:W-:Y:S01]  /*199f0*/  FMUL.FTZ R57, R3, R193 ;  /* 0x000000c103397220 */ /* 0x000fe20000410000 */
[----:B------:R-:W-:Y:S02]  /*19a00*/  IMAD.MOV.U32 R193, RZ, RZ, R103 ;  /* 0x000000ffffc17224 */ /* 0x000fe400078e0067 */
[----:B------:R-:W-:Y:S03]  /*19a10*/  FFMA.FTZ R58, R245, UR4, -R74 ;  /* 0x00000004f53a7c23 */ /* 0x000fe6000801084a */
[----:B-1----:R-:W-:Y:S01]  /*19a20*/  FFMA.FTZ R2, R252, UR4, -R75 ;  /* 0x00000004fc027c23 */ /* 0x002fe2000801084b */
[-C--:B------:R-:W-:Y:S01]  /*19a30*/  HMMA.16816.F32.BF16 R52, R76, R84.reuse, R52 ;  /* 0x000000544c34723c */ /* 0x080fe20000041834 */
[----:B------:R1:W2:Y:S02]  /*19a40*/  MUFU.EX2 R162, R58 ;  /* 0x0000003a00a27308 */ /* 0x0002a40000000800 */
[----:B------:R-:W-:Y:S01]  /*19a50*/  FMUL.FTZ R59, R0, R195 ;  /* 0x000000c3003b7220 */ /* 0x000fe20000410000 */
[----:B------:R-:W-:Y:S01]  /*19a60*/  MOV R195, R193 ;  /* 0x000000c100c37202 */ /* 0x000fe20000000f00 */
[--C-:B------:R-:W-:Y:S01]  /*19a70*/  FFMA.FTZ R103, R201, UR4, -R73.reuse ;  /* 0x00000004c9677c23 */ /* 0x100fe20008010849 */
[----:B------:R-:W-:Y:S01]  /*19a80*/  MOV R148, R110 ;  /* 0x0000006e00947202 */ /* 0x000fe20000000f00 */
[--C-:B------:R-:W-:Y:S01]  /*19a90*/  FFMA.FTZ R110, R91, UR4, -R73.reuse ;  /* 0x000000045b6e7c23 */ /* 0x100fe20008010849 */
[--C-:B------:R-:W-:Y:S03]  /*19aa0*/  FFMA.FTZ R120, R117, UR4, -R73.reuse ;  /* 0x0000000475787c23 */ /* 0x100fe60008010849 */
[----:B------:R2:W-:Y:S01]  /*19ab0*/  MUFU.EX2 R137, R2 ;  /* 0x0000000200897308 */ /* 0x0005e20000000800 */
[----:B----4-:R-:W-:Y:S01]  /*19ac0*/  FMUL.FTZ R56, R3, R192 ;  /* 0x000000c003387220 */ /* 0x010fe20000410000 */
[----:B------:R-:W-:Y:S01]  /*19ad0*/  MOV R192, R97 ;  /* 0x0000006100c07202 */ /* 0x000fe20000000f00 */
[----:B------:R-:W-:Y:S02]  /*19ae0*/  IMAD.MOV.U32 R193, RZ, RZ, R244 ;  /* 0x000000ffffc17224 */ /* 0x000fe400078e00f4 */
[--C-:B------:R-:W-:Y:S01]  /*19af0*/  FFMA.FTZ R97, R208, UR4, -R73.reuse ;  /* 0x00000004d0617c23 */ /* 0x100fe20008010849 */
[----:B-1----:R-:W-:Y:S01]  /*19b00*/  FMUL.FTZ R58, R0, R194 ;  /* 0x000000c2003a7220 */ /* 0x002fe20000410000 */
[----:B------:R-:W-:Y:S01]  /*19b10*/  MOV R194, R111 ;  /* 0x0000006f00c27202 */ /* 0x000fe20000000f00 */
[----:B------:R-:W-:Y:S05]  /*19b20*/  FFMA.FTZ R111, R113, UR4, -R73 ;  /* 0x00000004716f7c23 */ /* 0x000fea0008010849 */
[C---:B------:R-:W-:Y:S04]  /*19b30*/  HMMA.16816.F32.BF16 R56, R80.reuse, R84, R56 ;  /* 0x000000545038723c */ /* 0x040fe80000041838 */
[----:B--2---:R-:W-:Y:S02]  /*19b40*/  FFMA.FTZ R2, R250, UR4, -R75 ;  /* 0x00000004fa027c23 */ /* 0x004fe4000801084b */
[-C--:B------:R-:W-:Y:S01]  /*19b50*/  HMMA.16816.F32.BF16 R60, R80, R86.reuse, R60 ;  /* 0x00000056503c723c */ /* 0x080fe2000004183c */
[----:B------:R-:W1:Y:S01]  /*19b60*/  LDSM.16.MT88.4 R80, [R216+0x8800] ;  /* 0x00880000d850783b */ /* 0x000e620000004200 */
[----:B------:R2:W4:Y:S03]  /*19b70*/  MUFU.EX2 R163, R2 ;  /* 0x0000000200a37308 */ /* 0x0005260000000800 */
[----:B------:R-:W-:Y:S01]  /*19b80*/  F2FP.BF16.F32.PACK_AB R84, R136, R126 ;  /* 0x0000007e8854723e */ /* 0x000fe200000010ff */
[----:B------:R-:W-:Y:S07]  /*19b90*/  HMMA.16816.F32.BF16 R64, R76, R86, R64 ;  /* 0x000000564c40723c */ /* 0x000fee0000041840 */
[----:B------:R-:W-:Y:S04]  /*19ba0*/  F2FP.BF16.F32.PACK_AB R77, R145, R130 ;  /* 0x00000082914d723e */ /* 0x000fe800000010ff */
[----:B------:R-:W-:Y:S01]  /*19bb0*/  F2FP.BF16.F32.PACK_AB R78, R139, R144 ;  /* 0x000000908b4e723e */ /* 0x000fe200000010ff */
[----:B--2---:R-:W-:Y:S01]  /*19bc0*/  FFMA.FTZ R2, R171, UR4, -R100 ;  /* 0x00000004ab027c23 */ /* 0x004fe20008010864 */
[----:B------:R-:W-:Y:S02]  /*19bd0*/  MOV R171, R170 ;  /* 0x000000aa00ab7202 */ /* 0x000fe40000000f00 */
[----:B------:R-:W-:Y:S02]  /*19be0*/  MOV R170, R169 ;  /* 0x000000a900aa7202 */ /* 0x000fe40000000f00 */
[----:B------:R-:W-:Y:S02]  /*19bf0*/  MOV R169, R173 ;  /* 0x000000ad00a97202 */ /* 0x000fe40000000f00 */
[----:B------:R-:W-:Y:S02]  /*19c00*/  MOV R173, R142 ;  /* 0x0000008e00ad7202 */ /* 0x000fe40000000f00 */
[----:B------:R-:W-:Y:S01]  /*19c10*/  MOV R142, R146 ;  /* 0x00000092008e7202 */ /* 0x000fe20000000f00 */
[----:B------:R-:W-:Y:S01]  /*19c20*/  IMAD.MOV.U32 R146, RZ, RZ, R150 ;  /* 0x000000ffff927224 */ /* 0x000fe200078e0096 */
[----:B------:R-:W-:Y:S02]  /*19c30*/  MOV R150, R155 ;  /* 0x0000009b00967202 */ /* 0x000fe40000000f00 */
[----:B------:R-:W-:Y:S02]  /*19c40*/  MOV R155, R153 ;  /* 0x00000099009b7202 */ /* 0x000fe40000000f00 */
[----:B------:R2:W-:Y:S01]  /*19c50*/  MUFU.EX2 R153, R2 ;  /* 0x0000000200997308 */ /* 0x0005e20000000800 */
[----:B------:R-:W-:Y:S02]  /*19c60*/  F2FP.BF16.F32.PACK_AB R79, R162, R138 ;  /* 0x0000008aa24f723e */ /* 0x000fe400000010ff */
[----:B------:R-:W-:Y:S02]  /*19c70*/  F2FP.BF16.F32.PACK_AB R76, R132, R127 ;  /* 0x0000007f844c723e */ /* 0x000fe400000010ff */
[----:B----4-:R-:W-:Y:S05]  /*19c80*/  F2FP.BF16.F32.PACK_AB R86, R163, R137 ;  /* 0x00000089a356723e */ /* 0x010fea00000010ff */
[-C--:B-1----:R-:W-:Y:S03]  /*19c90*/  HMMA.16816.F32.BF16 R4, R76, R80.reuse, R4 ;  /* 0x000000504c04723c */ /* 0x082fe60000041804 */
[----:B--2---:R-:W-:Y:S01]  /*19ca0*/  FFMA.FTZ R2, R171, UR4, -R100 ;  /* 0x00000004ab027c23 */ /* 0x004fe20008010864 */
[----:B------:R-:W-:Y:S02]  /*19cb0*/  MOV R171, R170 ;  /* 0x000000aa00ab7202 */ /* 0x000fe40000000f00 */
[----:B------:R-:W-:Y:S02]  /*19cc0*/  MOV R170, R169 ;  /* 0x000000a900aa7202 */ /* 0x000fe40000000f00 */
[----:B------:R-:W-:Y:S03]  /*19cd0*/  MOV R169, R173 ;  /* 0x000000ad00a97202 */ /* 0x000fe60000000f00 */
[----:B------:R-:W-:Y:S01]  /*19ce0*/  MOV R173, R142 ;  /* 0x0000008e00ad7202 */ /* 0x000fe20000000f00 */
[----:B------:R-:W-:Y:S01]  /*19cf0*/  IMAD.MOV.U32 R142, RZ, RZ, R146 ;  /* 0x000000ffff8e7224 */ /* 0x000fe200078e0092 */
[----:B------:R-:W-:Y:S02]  /*19d00*/  MOV R146, R150 ;  /* 0x0000009600927202 */ /* 0x000fe40000000f00 */
[----:B------:R-:W-:Y:S02]  /*19d10*/  MOV R150, R155 ;  /* 0x0000009b00967202 */ /* 0x000fe40000000f00 */
[----:B------:R1:W2:Y:S01]  /*19d20*/  MUFU.EX2 R155, R2 ;  /* 0x00000002009b7308 */ /* 0x0002a20000000800 */
[----:B------:R-:W-:Y:S02]  /*19d30*/  MOV R180, R142 ;  /* 0x0000008e00b47202 */ /* 0x000fe40000000f00 */
[----:B------:R-:W-:Y:S02]  /*19d40*/  MOV R142, R146 ;  /* 0x00000092008e7202 */ /* 0x000fe40000000f00 */
[----:B------:R-:W-:Y:S02]  /*19d50*/  MOV R146, R161 ;  /* 0x000000a100927202 */ /* 0x000fe40000000f00 */
[----:B------:R-:W-:Y:S02]  /*19d60*/  MOV R182, R180 ;  /* 0x000000b400b67202 */ /* 0x000fe40000000f00 */
[----:B------:R-:W-:Y:S02]  /*19d70*/  MOV R180, R170 ;  /* 0x000000aa00b47202 */ /* 0x000fe40000000f00 */
[----:B------:R-:W-:Y:S02]  /*19d80*/  MOV R170, R175 ;  /* 0x000000af00aa7202 */ /* 0x000fe40000000f00 */
[----:B------:R-:W-:Y:S02]  /*19d90*/  MOV R175, R172 ;  /* 0x000000ac00af7202 */ /* 0x000fe40000000f00 */
[----:B------:R-:W-:Y:S01]  /*19da0*/  MOV R172, R154 ;  /* 0x0000009a00ac7202 */ /* 0x000fe20000000f00 */
[--C-:B-1----:R-:W-:Y:S01]  /*19db0*/  FFMA.FTZ R2, R160, UR4, -R100.reuse ;  /* 0x00000004a0027c23 */ /* 0x102fe20008010864 */
[----:B--2---:R-:W-:Y:S03]  /*19dc0*/  F2FP.BF16.F32.PACK_AB R85, R155, R153 ;  /* 0x000000999b55723e */ /* 0x004fe600000010ff */
[----:B------:R1:W-:Y:S02]  /*19dd0*/  MUFU.EX2 R160, R2 ;  /* 0x0000000200a07308 */ /* 0x0003e40000000800 */
[----:B-1----:R-:W-:Y:S01]  /*19de0*/  FFMA.FTZ R2, R171, UR4, -R100 ;  /* 0x00000004ab027c23 */ /* 0x002fe20008010864 */
[----:B------:R-:W-:Y:S02]  /*19df0*/  MOV R171, R169 ;  /* 0x000000a900ab7202 */ /* 0x000fe40000000f00 */
[----:B------:R-:W-:Y:S05]  /*19e00*/  MOV R169, R173 ;  /* 0x000000ad00a97202 */ /* 0x000fea0000000f00 */
[----:B------:R-:W1:Y:S01]  /*19e10*/  MUFU.EX2 R161, R2 ;  /* 0x0000000200a17308 */ /* 0x000e620000000800 */
[----:B------:R-:W-:Y:S02]  /*19e20*/  IMAD.MOV.U32 R173, RZ, RZ, R157 ;  /* 0x000000ffffad7224 */ /* 0x000fe400078e009d */
[----:B------:R-:W2:Y:S03]  /*19e30*/  LDL.LU R157, [R1+0x48] ;  /* 0x00004800019d7983 */ /* 0x000ea60000300800 */
[----:B------:R-:W-:Y:S01]  /*19e40*/  MOV R179, R173 ;  /* 0x000000ad00b37202 */ /* 0x000fe20000000f00 */
[----:B------:R-:W4:Y:S01]  /*19e50*/  LDL.LU R183, [R1+0x54] ;  /* 0x0000540001b77983 */ /* 0x000f220000300800 */
[----:B-1----:R-:W-:Y:S07]  /*19e60*/  F2FP.BF16.F32.PACK_AB R87, R161, R160 ;  /* 0x000000a0a157723e */ /* 0x002fee00000010ff */
[C---:B------:R-:W-:Y:S06]  /*19e70*/  HMMA.16816.F32.BF16 R8, R84.reuse, R80, R8 ;  /* 0x000000505408723c */ /* 0x040fec0000041808 */
[-C--:B------:R-:W-:Y:S06]  /*19e80*/  HMMA.16816.F32.BF16 R12, R84, R82.reuse, R12 ;  /* 0x00000052540c723c */ /* 0x080fec000004180c */
[C---:B------:R-:W-:Y:S01]  /*19e90*/  HMMA.16816.F32.BF16 R16, R76.reuse, R82, R16 ;  /* 0x000000524c10723c */ /* 0x040fe20000041810 */
[----:B------:R-:W1:Y:S05]  /*19ea0*/  LDSM.16.MT88.4 R80, [R219+0x8800] ;  /* 0x00880000db50783b */ /* 0x000e6a0000004200 */
[-C--:B-1----:R-:W-:Y:S06]  /*19eb0*/  HMMA.16816.F32.BF16 R20, R76, R80.reuse, R20 ;  /* 0x000000504c14723c */ /* 0x082fec0000041814 */
[C---:B------:R-:W-:Y:S05]  /*19ec0*/  HMMA.16816.F32.BF16 R24, R84.reuse, R80, R24 ;  /* 0x000000505418723c */ /* 0x040fea0000041818 */
[--C-:B---3--:R-:W-:Y:S01]  /*19ed0*/  FFMA.FTZ R2, R181, UR4, -R73.reuse ;  /* 0x00000004b5027c23 */ /* 0x108fe20008010849 */
[-C--:B------:R-:W-:Y:S03]  /*19ee0*/  HMMA.16816.F32.BF16 R28, R84, R82.reuse, R28 ;  /* 0x00000052541c723c */ /* 0x080fe6000004181c */
[----:B------:R2:W-:Y:S02]  /*19ef0*/  MUFU.EX2 R154, R2 ;  /* 0x00000002009a7308 */ /* 0x0005e40000000800 */
[----:B------:R-:W-:Y:S01]  /*19f00*/  MOV R181, R171 ;  /* 0x000000ab00b57202 */ /* 0x000fe20000000f00 */
[C---:B------:R-:W-:Y:S01]  /*19f10*/  HMMA.16816.F32.BF16 R32, R76.reuse, R82, R32 ;  /* 0x000000524c20723c */ /* 0x040fe20000041820 */
[----:B------:R-:W1:Y:S04]  /*19f20*/  LDSM.16.MT88.4 R80, [R217+0x8800] ;  /* 0x00880000d950783b */ /* 0x000e680000004200 */
[----:B------:R-:W-:Y:S01]  /*19f30*/  MOV R171, R168 ;  /* 0x000000a800ab7202 */ /* 0x000fe20000000f00 */
[----:B------:R-:W-:Y:S01]  /*19f40*/  IMAD.MOV.U32 R168, RZ, RZ, R174 ;  /* 0x000000ffffa87224 */ /* 0x000fe200078e00ae */
[----:B------:R-:W-:Y:S04]  /*19f50*/  MOV R174, R147 ;  /* 0x0000009300ae7202 */ /* 0x000fe80000000f00 */
[----:B------:R-:W-:Y:S01]  /*19f60*/  MOV R147, R158 ;  /* 0x0000009e00937202 */ /* 0x000fe20000000f00 */
[-C--:B-1----:R-:W-:Y:S06]  /*19f70*/  HMMA.16816.F32.BF16 R36, R76, R80.reuse, R36 ;  /* 0x000000504c24723c */ /* 0x082fec0000041824 */
[C---:B------:R-:W-:Y:S06]  /*19f80*/  HMMA.16816.F32.BF16 R40, R84.reuse, R80, R40 ;  /* 0x000000505428723c */ /* 0x040fec0000041828 */
[-C--:B------:R-:W-:Y:S06]  /*19f90*/  HMMA.16816.F32.BF16 R44, R84, R82.reuse, R44 ;  /* 0x00000052542c723c */ /* 0x080fec000004182c */
[C---:B------:R-:W-:Y:S01]  /*19fa0*/  HMMA.16816.F32.BF16 R48, R76.reuse, R82, R48 ;  /* 0x000000524c30723c */ /* 0x040fe20000041830 */
[----:B------:R-:W1:Y:S05]  /*19fb0*/  LDSM.16.MT88.4 R80, [R218+0x8800] ;  /* 0x00880000da50783b */ /* 0x000e6a0000004200 */
[-C--:B-1----:R-:W-:Y:S06]  /*19fc0*/  HMMA.16816.F32.BF16 R52, R76, R80.reuse, R52 ;  /* 0x000000504c34723c */ /* 0x082fec0000041834 */
[C---:B------:R-:W-:Y:S06]  /*19fd0*/  HMMA.16816.F32.BF16 R56, R84.reuse, R80, R56 ;  /* 0x000000505438723c */ /* 0x040fec0000041838 */
[-C--:B------:R-:W-:Y:S01]  /*19fe0*/  HMMA.16816.F32.BF16 R60, R84, R82.reuse, R60 ;  /* 0x00000052543c723c */ /* 0x080fe2000004183c */
[----:B------:R-:W-:Y:S05]  /*19ff0*/  LDSM.16.MT88.4 R84, [R219+0x9000] ;  /* 0x00900000db54783b */ /* 0x000fea0000004200 */
[----:B------:R-:W-:Y:S07]  /*1a000*/  HMMA.16816.F32.BF16 R64, R76, R82, R64 ;  /* 0x000000524c40723c */ /* 0x000fee0000041840 */
[----:B------:R-:W-:Y:S01]  /*1a010*/  F2FP.BF16.F32.PACK_AB R78, R198, R196 ;  /* 0x000000c4c64e723e */ /* 0x000fe200000010ff */
[----:B--2---:R-:W-:Y:S02]  /*1a020*/  FFMA.FTZ R2, R157, UR4, -R73 ;  /* 0x000000049d027c23 */ /* 0x004fe40008010849 */
[----:B------:R-:W2:Y:S02]  /*1a030*/  LDL.LU R157, [R1+0x44] ;  /* 0x00004400019d7983 */ /* 0x000ea40000300800 */
[----:B------:R4:W1:Y:S02]  /*1a040*/  MUFU.EX2 R158, R2 ;  /* 0x00000002009e7308 */ /* 0x0008640000000800 */
[----:B----4-:R-:W-:Y:S01]  /*1a050*/  FFMA.FTZ R2, R183, UR4, -R74 ;  /* 0x00000004b7027c23 */ /* 0x010fe2000801084a */
[----:B------:R-:W-:Y:S02]  /*1a060*/  MOV R183, R182 ;  /* 0x000000b600b77202 */ /* 0x000fe40000000f00 */
[----:B------:R-:W-:Y:S01]  /*1a070*/  MOV R182, R181 ;  /* 0x000000b500b67202 */ /* 0x000fe20000000f00 */
[----:B------:R-:W-:Y:S01]  /*1a080*/  IMAD.MOV.U32 R181, RZ, RZ, R180 ;  /* 0x000000ffffb57224 */ /* 0x000fe200078e00b4 */
[----:B------:R-:W-:Y:S02]  /*1a090*/  MOV R176, R183 ;  /* 0x000000b700b07202 */ /* 0x000fe40000000f00 */
[----:B------:R-:W3:Y:S01]  /*1a0a0*/  LDL.LU R183, [R1+0x10] ;  /* 0x0000100001b77983 */ /* 0x000ee20000300800 */
[----:B------:R-:W-:Y:S02]  /*1a0b0*/  MOV R180, R171 ;  /* 0x000000ab00b47202 */ /* 0x000fe40000000f00 */
[----:B------:R-:W-:Y:S01]  /*1a0c0*/  MOV R171, R170 ;  /* 0x000000aa00ab7202 */ /* 0x000fe20000000f00 */
[----:B------:R-:W4:Y:S01]  /*1a0d0*/  LDL.LU R177, [R1+0x8] ;  /* 0x0000080001b17983 */ /* 0x000f220000300800 */
[----:B------:R-:W-:Y:S02]  /*1a0e0*/  MOV R170, R168 ;  /* 0x000000a800aa7202 */ /* 0x000fe40000000f00 */
[----:B------:R-:W-:Y:S02]  /*1a0f0*/  MOV R168, R175 ;  /* 0x000000af00a87202 */ /* 0x000fe40000000f00 */
[----:B------:R-:W-:Y:S02]  /*1a100*/  MOV R175, R174 ;  /* 0x000000ae00af7202 */ /* 0x000fe40000000f00 */
[----:B------:R-:W-:Y:S01]  /*1a110*/  MOV R174, R172 ;  /* 0x000000ac00ae7202 */ /* 0x000fe20000000f00 */
[----:B------:R-:W-:Y:S01]  /*1a120*/  IMAD.MOV.U32 R172, RZ, RZ, R147 ;  /* 0x000000ffffac7224 */ /* 0x000fe200078e0093 */
[----:B------:R-:W-:Y:S02]  /*1a130*/  MOV R147, R152 ;  /* 0x0000009800937202 */ /* 0x000fe40000000f00 */
[----:B------:R2:W-:Y:S01]  /*1a140*/  MUFU.EX2 R152, R2 ;  /* 0x0000000200987308 */ /* 0x0005e20000000800 */
[----:B-1----:R-:W-:Y:S01]  /*1a150*/  F2FP.BF16.F32.PACK_AB R76, R158, R154 ;  /* 0x0000009a9e4c723e */ /* 0x002fe200000010ff */
[--C-:B--2---:R-:W-:Y:S08]  /*1a160*/  FFMA.FTZ R2, R157, UR4, -R74.reuse ;  /* 0x000000049d027c23 */ /* 0x104ff0000801084a */
[----:B------:R-:W1:Y:S02]  /*1a170*/  MUFU.EX2 R157, R2 ;  /* 0x00000002009d7308 */ /* 0x000e640000000800 */
[----:B-1----:R-:W-:Y:S01]  /*1a180*/  F2FP.BF16.F32.PACK_AB R77, R157, R152 ;  /* 0x000000989d4d723e */ /* 0x002fe200000010ff */
[----:B---3--:R-:W-:Y:S01]  /*1a190*/  FFMA.FTZ R2, R183, UR4, -R74 ;  /* 0x00000004b7027c23 */ /* 0x008fe2000801084a */
[----:B------:R-:W-:Y:S02]  /*1a1a0*/  MOV R183, R182 ;  /* 0x000000b600b77202 */ /* 0x000fe40000000f00 */
[----:B------:R-:W-:Y:S02]  /*1a1b0*/  MOV R182, R181 ;  /* 0x000000b500b67202 */ /* 0x000fe40000000f00 */
[----:B------:R-:W-:Y:S02]  /*1a1c0*/  MOV R181, R180 ;  /* 0x000000b400b57202 */ /* 0x000fe40000000f00 */
[----:B------:R-:W-:Y:S01]  /*1a1d0*/  MOV R180, R171 ;  /* 0x000000ab00b47202 */ /* 0x000fe20000000f00 */
[----:B------:R-:W-:Y:S01]  /*1a1e0*/  IMAD.MOV.U32 R171, RZ, RZ, R170 ;  /* 0x000000ffffab7224 */ /* 0x000fe200078e00aa */
[----:B------:R-:W-:Y:S02]  /*1a1f0*/  MOV R170, R168 ;  /* 0x000000a800aa7202 */ /* 0x000fe40000000f00 */
[----:B------:R-:W-:Y:S02]  /*1a200*/  MOV R168, R175 ;  /* 0x000000af00a87202 */ /* 0x000fe40000000f00 */
[----:B------:R4:W-:Y:S02]  /*1a210*/  MUFU.EX2 R175, R2 ;  /* 0x0000000200af7308 */ /* 0x0009e40000000800 */
[----:B----4-:R-:W-:Y:S08]  /*1a220*/  FFMA.FTZ R2, R177, UR4, -R74 ;  /* 0x00000004b1027c23 */ /* 0x010ff0000801084a */
[----:B------:R1:W2:Y:S02]  /*1a230*/  MUFU.EX2 R197, R2 ;  /* 0x0000000200c57308 */ /* 0x0002a40000000800 */
[--C-:B-1----:R-:W-:Y:S01]  /*1a240*/  FFMA.FTZ R2, R183, UR4, -R75.reuse ;  /* 0x00000004b7027c23 */ /* 0x102fe2000801084b */
[----:B------:R-:W-:Y:S02]  /*1a250*/  MOV R183, R182 ;  /* 0x000000b600b77202 */ /* 0x000fe40000000f00 */
[----:B------:R-:W-:Y:S02]  /*1a260*/  MOV R182, R181 ;  /* 0x000000b500b67202 */ /* 0x000fe40000000f00 */
[----:B------:R-:W-:Y:S01]  /*1a270*/  MOV R181, R180 ;  /* 0x000000b400b57202 */ /* 0x000fe20000000f00 */
[----:B------:R-:W-:Y:S01]  /*1a280*/  FFMA.FTZ R89, R183, UR4, -R75 ;  /* 0x00000004b7597c23 */ /* 0x000fe2000801084b */
[----:B------:R-:W-:Y:S01]  /*1a290*/  MOV R180, R171 ;  /* 0x000000ab00b47202 */ /* 0x000fe20000000f00 */
[----:B------:R-:W-:Y:S01]  /*1a2a0*/  IMAD.MOV.U32 R171, RZ, RZ, R170 ;  /* 0x000000ffffab7224 */ /* 0x000fe200078e00aa */
[----:B------:R-:W-:Y:S02]  /*1a2b0*/  MOV R170, R168 ;  /* 0x000000a800aa7202 */ /* 0x000fe40000000f00 */
[----:B------:R-:W-:Y:S02]  /*1a2c0*/  MOV R168, R174 ;  /* 0x000000ae00a87202 */ /* 0x000fe40000000f00 */
[----:B------:R-:W-:Y:S02]  /*1a2d0*/  MOV R174, R172 ;  /* 0x000000ac00ae7202 */ /* 0x000fe40000000f00 */
[----:B------:R-:W-:Y:S02]  /*1a2e0*/  MOV R172, R147 ;  /* 0x0000009300ac7202 */ /* 0x000fe40000000f00 */
[----:B------:R1:W-:Y:S01]  /*1a2f0*/  MUFU.EX2 R147, R2 ;  /* 0x0000000200937308 */ /* 0x0003e20000000800 */
[----:B------:R-:W-:Y:S01]  /*1a300*/  MOV R183, R181 ;  /* 0x000000b500b77202 */ /* 0x000fe20000000f00 */
[----:B------:R-:W-:Y:S01]  /*1a310*/  IMAD.MOV.U32 R181, RZ, RZ, R171 ;  /* 0x000000ffffb57224 */ /* 0x000fe200078e00ab */
[----:B------:R-:W-:Y:S02]  /*1a320*/  MOV R177, R170 ;  /* 0x000000aa00b17202 */ /* 0x000fe40000000f00 */
[----:B------:R-:W-:Y:S02]  /*1a330*/  MOV R170, R172 ;  /* 0x000000ac00aa7202 */ /* 0x000fe40000000f00 */
[----:B--2---:R-:W-:Y:S03]  /*1a340*/  F2FP.BF16.F32.PACK_AB R79, R197, R175 ;  /* 0x000000afc54f723e */ /* 0x004fe600000010ff */
[----:B------:R-:W-:Y:S01]  /*1a350*/  MUFU.EX2 R172, R89 ;  /* 0x0000005900ac7308 */ /* 0x000fe20000000800 */
[----:B------:R-:W-:Y:S02]  /*1a360*/  MOV R178, R168 ;  /* 0x000000a800b27202 */ /* 0x000fe40000000f00 */
[----:B------:R-:W-:Y:S02]  /*1a370*/  MOV R168, R146 ;  /* 0x0000009200a87202 */ /* 0x000fe40000000f00 */
[----:B------:R-:W-:Y:S02]  /*1a380*/  MOV R243, R178 ;  /* 0x000000b200f37202 */ /* 0x000fe40000000f00 */
[----:B------:R-:W-:Y:S03]  /*1a390*/  MOV R178, R170 ;  /* 0x000000aa00b27202 */ /* 0x000fe60000000f00 */
[----:B------:R-:W-:Y:S01]  /*1a3a0*/  MUFU.EX2 R146, R88 ;  /* 0x0000005800927308 */ /* 0x000fe20000000800 */
[--C-:B-1----:R-:W-:Y:S09]  /*1a3b0*/  FFMA.FTZ R2, R169, UR4, -R75.reuse ;  /* 0x00000004a9027c23 */ /* 0x102ff2000801084b */
[----:B------:R1:W2:Y:S02]  /*1a3c0*/  MUFU.EX2 R169, R2 ;  /* 0x0000000200a97308 */ /* 0x0002a40000000800 */
[----:B-1----:R-:W-:Y:S01]  /*1a3d0*/  FFMA.FTZ R2, R176, UR4, -R75 ;  /* 0x00000004b0027c23 */ /* 0x002fe2000801084b */
[----:B------:R-:W-:Y:S02]  /*1a3e0*/  MOV R176, R174 ;  /* 0x000000ae00b07202 */ /* 0x000fe40000000f00 */
[----:B------:R-:W3:Y:S05]  /*1a3f0*/  LDL.LU R174, [R1+0x38] ;  /* 0x0000380001ae7983 */ /* 0x000eea0000300800 */
[----:B------:R1:W4:Y:S01]  /*1a400*/  MUFU.EX2 R173, R2 ;  /* 0x0000000200ad7308 */ /* 0x0003220000000800 */
[----:B--2---:R-:W-:Y:S01]  /*1a410*/  F2FP.BF16.F32.PACK_AB R80, R169, R147 ;  /* 0x00000093a950723e */ /* 0x004fe200000010ff */
[----:B------:R-:W2:Y:S04]  /*1a420*/  LDL.LU R164, [R1+0x30] ;  /* 0x0000300001a47983 */ /* 0x000ea80000300800 */
[----:B------:R-:W2:Y:S04]  /*1a430*/  LDL.LU R171, [R1+0x34] ;  /* 0x0000340001ab7983 */ /* 0x000ea80000300800 */
[----:B------:R-:W2:Y:S04]  /*1a440*/  LDL.LU R210, [R1+0x2c] ;  /* 0x00002c0001d27983 */ /* 0x000ea80000300800 */
[----:B------:R-:W2:Y:S01]  /*1a450*/  LDL.LU R211, [R1] ;  /* 0x0000000001d37983 */ /* 0x000ea20000300800 */
[--C-:B-1----:R-:W-:Y:S01]  /*1a460*/  FFMA.FTZ R2, R142, UR4, -R100.reuse ;  /* 0x000000048e027c23 */ /* 0x102fe20008010864 */
[----:B------:R-:W-:Y:S01]  /*1a470*/  IMAD.MOV.U32 R142, RZ, RZ, R165 ;  /* 0x000000ffff8e7224 */ /* 0x000fe200078e00a5 */
[----:B----4-:R-:W-:Y:S02]  /*1a480*/  F2FP.BF16.F32.PACK_AB R82, R172, R173 ;  /* 0x000000adac52723e */ /* 0x010fe400000010ff */
[----:B------:R1:W4:Y:S02]  /*1a490*/  MUFU.EX2 R165, R2 ;  /* 0x0000000200a57308 */ /* 0x0003240000000800 */
[--C-:B-1----:R-:W-:Y:S01]  /*1a4a0*/  FFMA.FTZ R2, R166, UR4, -R100.reuse ;  /* 0x00000004a6027c23 */ /* 0x102fe20008010864 */
[----:B----4-:R-:W-:Y:S07]  /*1a4b0*/  F2FP.BF16.F32.PACK_AB R81, R165, R146 ;  /* 0x00000092a551723e */ /* 0x010fee00000010ff */
[----:B------:R1:W-:Y:S02]  /*1a4c0*/  MUFU.EX2 R166, R2 ;  /* 0x0000000200a67308 */ /* 0x0003e40000000800 */
[----:B-1----:R-:W-:Y:S01]  /*1a4d0*/  FFMA.FTZ R2, R179, UR4, -R100 ;  /* 0x00000004b3027c23 */ /* 0x002fe20008010864 */
[----:B------:R-:W-:Y:S02]  /*1a4e0*/  MOV R179, R176 ;  /* 0x000000b000b37202 */ /* 0x000fe40000000f00 */
[----:B------:R-:W-:Y:S02]  /*1a4f0*/  MOV R176, R168 ;  /* 0x000000a800b07202 */ /* 0x000fe40000000f00 */
[----:B------:R-:W-:Y:S03]  /*1a500*/  MOV R168, R167 ;  /* 0x000000a700a87202 */ /* 0x000fe60000000f00 */
[----:B------:R-:W1:Y:S02]  /*1a510*/  MUFU.EX2 R167, R2 ;  /* 0x0000000200a77308 */ /* 0x000e640000000800 */
[----:B-1----:R-:W-:Y:S01]  /*1a520*/  F2FP.BF16.F32.PACK_AB R83, R167, R166 ;  /* 0x000000a6a753723e */ /* 0x002fe200000010ff */
[--C-:B---3--:R-:W-:Y:S07]  /*1a530*/  FFMA.FTZ R2, R174, UR4, -R73.reuse ;  /* 0x00000004ae027c23 */ /* 0x108fee0008010849 */
[----:B------:R1:W-:Y:S01]  /*1a540*/  MUFU.EX2 R170, R2 ;  /* 0x0000000200aa7308 */ /* 0x0003e20000000800 */
[--C-:B--2---:R-:W-:Y:S02]  /*1a550*/  FFMA.FTZ R89, R164, UR4, -R73.reuse ;  /* 0x00000004a4597c23 */ /* 0x104fe40008010849 */
[----:B------:R-:W2:Y:S01]  /*1a560*/  LDL.LU R164, [R1+0xc] ;  /* 0x00000c0001a47983 */ /* 0x000ea20000300800 */
[--C-:B------:R-:W-:Y:S06]  /*1a570*/  FFMA.FTZ R88, R171, UR4, -R74.reuse ;  /* 0x00000004ab587c23 */ /* 0x100fec000801084a */
[----:B------:R3:W4:Y:S10]  /*1a580*/  MUFU.EX2 R174, R89 ;  /* 0x0000005900ae7308 */ /* 0x0007340000000800 */
[----:B------:R-:W-:Y:S01]  /*1a590*/  MUFU.EX2 R171, R88 ;  /* 0x0000005800ab7308 */ /* 0x000fe20000000800 */
[----:B-1----:R-:W-:Y:S01]  /*1a5a0*/  FFMA.FTZ R2, R210, UR4, -R74 ;  /* 0x00000004d2027c23 */ /* 0x002fe2000801084a */
[----:B------:R-:W-:Y:S01]  /*1a5b0*/  MOV R210, R179 ;  /* 0x000000b300d27202 */ /* 0x000fe20000000f00 */
[----:B------:R-:W-:Y:S01]  /*1a5c0*/  IMAD.MOV.U32 R179, RZ, RZ, R178 ;  /* 0x000000ffffb37224 */ /* 0x000fe200078e00b2 */
[----:B------:R-:W-:Y:S02]  /*1a5d0*/  MOV R178, R176 ;  /* 0x000000b000b27202 */ /* 0x000fe40000000f00 */
[----:B------:R-:W-:Y:S04]  /*1a5e0*/  MOV R176, R168 ;  /* 0x000000a800b07202 */ /* 0x000fe80000000f00 */
[----:B------:R1:W4:Y:S01]  /*1a5f0*/  MUFU.EX2 R168, R2 ;  /* 0x0000000200a87308 */ /* 0x0003220000000800 */
[----:B---3--:R-:W3:Y:S01]  /*1a600*/  LDL.LU R89, [R1+0xb0] ;  /* 0x0000b00001597983 */ /* 0x008ee20000300800 */
[----:B------:R-:W-:Y:S02]  /*1a610*/  MOV R189, R179 ;  /* 0x000000b300bd7202 */ /* 0x000fe40000000f00 */
[----:B------:R-:W-:Y:S01]  /*1a620*/  MOV R190, R178 ;  /* 0x000000b200be7202 */ /* 0x000fe20000000f00 */
[----:B------:R-:W4:Y:S01]  /*1a630*/  LDL.LU R188, [R1+0x1c] ;  /* 0x00001c0001bc7983 */ /* 0x000f220000300800 */
[----:B------:R-:W-:Y:S01]  /*1a640*/  MOV R178, R92 ;  /* 0x0000005c00b27202 */ /* 0x000fe20000000f00 */
[--C-:B------:R-:W-:Y:S01]  /*1a650*/  FFMA.FTZ R92, R251, UR4, -R73.reuse ;  /* 0x00000004fb5c7c23 */ /* 0x100fe20008010849 */
[----:B------:R-:W-:Y:S01]  /*1a660*/  MOV R179, R119 ;  /* 0x0000007700b37202 */ /* 0x000fe20000000f00 */
[----:B------:R-:W4:Y:S01]  /*1a670*/  LDL.LU R187, [R1+0x18] ;  /* 0x0000180001bb7983 */ /* 0x000f220000300800 */
[--C-:B------:R-:W-:Y:S01]  /*1a680*/  FFMA.FTZ R119, R116, UR4, -R73.reuse ;  /* 0x0000000474777c23 */ /* 0x100fe20008010849 */
[--C-:B-1----:R-:W-:Y:S04]  /*1a690*/  FFMA.FTZ R2, R211, UR4, -R73.reuse ;  /* 0x00000004d3027c23 */ /* 0x102fe80008010849 */
[----:B------:R2:W-:Y:S02]  /*1a6a0*/  MUFU.EX2 R199, R2 ;  /* 0x0000000200c77308 */ /* 0x0005e40000000800 */
[----:B--2---:R-:W-:Y:S02]  /*1a6b0*/  FFMA.FTZ R2, R164, UR4, -R73 ;  /* 0x00000004a4027c23 */ /* 0x004fe40008010849 */
[----:B------:R-:W2:Y:S06]  /*1a6c0*/  LDL.LU R164, [R1+0x64] ;  /* 0x0000640001a47983 */ /* 0x000eac0000300800 */
[----:B------:R1:W-:Y:S01]  /*1a6d0*/  MUFU.EX2 R252, R2 ;  /* 0x0000000200fc7308 */ /* 0x0003e20000000800 */
[----:B------:R-:W2:Y:S04]  /*1a6e0*/  LDL.LU R186, [R1+0x50] ;  /* 0x0000500001ba7983 */ /* 0x000ea80000300800 */
[----:B------:R-:W2:Y:S04]  /*1a6f0*/  LDL.LU R185, [R1+0x40] ;  /* 0x0000400001b97983 */ /* 0x000ea80000300800 */
[----:B------:R-:W2:Y:S04]  /*1a700*/  LDL.LU R184, [R1+0x28] ;  /* 0x0000280001b87983 */ /* 0x000ea80000300800 */
[----:B------:R-:W2:Y:S01]  /*1a710*/  LDL.LU R211, [R1+0x60] ;  /* 0x0000600001d37983 */ /* 0x000ea20000300800 */
[----:B---3--:R-:W-:Y:S01]  /*1a720*/  FFMA.FTZ R94, R3, R89, R94 ;  /* 0x00000059035e7223 */ /* 0x008fe2000001005e */
[--C-:B----4-:R-:W-:Y:S01]  /*1a730*/  FFMA.FTZ R3, R188, UR4, -R74.reuse ;  /* 0x00000004bc037c23 */ /* 0x110fe2000801084a */
[----:B------:R-:W-:Y:S01]  /*1a740*/  IMAD.MOV.U32 R188, RZ, RZ, R183 ;  /* 0x000000ffffbc7224 */ /* 0x000fe200078e00b7 */
[----:B------:R-:W-:Y:S01]  /*1a750*/  MOV R183, R99 ;  /* 0x0000006300b77202 */ /* 0x000fe20000000f00 */
[--C-:B------:R-:W-:Y:S01]  /*1a760*/  FFMA.FTZ R99, R203, UR4, -R73.reuse ;  /* 0x00000004cb637c23 */ /* 0x100fe20008010849 */
[----:B------:R-:W-:Y:S01]  /*1a770*/  MUFU.EX2 R249, R3 ;  /* 0x0000000300f97308 */ /* 0x000fe20000000800 */
[----:B-1----:R-:W-:Y:S01]  /*1a780*/  FFMA.FTZ R2, R187, UR4, -R74 ;  /* 0x00000004bb027c23 */ /* 0x002fe2000801084a */
[----:B------:R-:W-:Y:S02]  /*1a790*/  MOV R187, R176 ;  /* 0x000000b000bb7202 */ /* 0x000fe40000000f00 */
[----:B------:R-:W-:Y:S02]  /*1a7a0*/  MOV R176, R159 ;  /* 0x0000009f00b07202 */ /* 0x000fe40000000f00 */
[----:B------:R-:W-:Y:S01]  /*1a7b0*/  MOV R159, R109 ;  /* 0x0000006d009f7202 */ /* 0x000fe20000000f00 */
[----:B------:R-:W-:Y:S03]  /*1a7c0*/  FFMA.FTZ R109, R98, UR4, -R73 ;  /* 0x00000004626d7c23 */ /* 0x000fe60008010849 */
[----:B------:R2:W1:Y:S01]  /*1a7d0*/  MUFU.EX2 R250, R2 ;  /* 0x0000000200fa7308 */ /* 0x0004620000000800 */
[----:B------:R-:W-:Y:S01]  /*1a7e0*/  FADD.FTZ R98, R123, R94 ;  /* 0x0000005e7b627221 */ /* 0x000fe20000010000 */
[--C-:B--2---:R-:W-:Y:S08]  /*1a7f0*/  FFMA.FTZ R2, R164, UR4, -R75.reuse ;  /* 0x00000004a4027c23 */ /* 0x104ff0000801084b */
[----:B------:R2:W-:Y:S01]  /*1a800*/  MUFU.EX2 R164, R2 ;  /* 0x0000000200a47308 */ /* 0x0005e20000000800 */
[----:B------:R-:W-:Y:S01]  /*1a810*/  FFMA.FTZ R3, R185, UR4, -R75 ;  /* 0x00000004b9037c23 */ /* 0x000fe2000801084b */
[----:B------:R-:W-:Y:S02]  /*1a820*/  MOV R185, R182 ;  /* 0x000000b600b97202 */ /* 0x000fe40000000f00 */
[----:B------:R-:W-:Y:S01]  /*1a830*/  MOV R182, R95 ;  /* 0x0000005f00b67202 */ /* 0x000fe20000000f00 */
[--C-:B------:R-:W-:Y:S05]  /*1a840*/  FFMA.FTZ R95, R209, UR4, -R73.reuse ;  /* 0x00000004d15f7c23 */ /* 0x100fea0008010849 */
[----:B------:R3:W-:Y:S01]  /*1a850*/  MUFU.EX2 R246, R3 ;  /* 0x0000000300f67308 */ /* 0x0007e20000000800 */
[----:B------:R-:W-:Y:S01]  /*1a860*/  FFMA.FTZ R88, R211, UR4, -R100 ;  /* 0x00000004d3587c23 */ /* 0x000fe20008010864 */
[----:B------:R-:W-:Y:S02]  /*1a870*/  MOV R211, R142 ;  /* 0x0000008e00d37202 */ /* 0x000fe40000000f00 */
[----:B------:R-:W-:Y:S01]  /*1a880*/  MOV R142, R105 ;  /* 0x00000069008e7202 */ /* 0x000fe20000000f00 */
[----:B------:R-:W-:Y:S01]  /*1a890*/  FFMA.FTZ R105, R200, UR4, -R73 ;  /* 0x00000004c8697c23 */ /* 0x000fe20008010849 */
[----:B--2---:R-:W-:Y:S01]  /*1a8a0*/  FFMA.FTZ R2, R186, UR4, -R75 ;  /* 0x00000004ba027c23 */ /* 0x004fe2000801084b */
[----:B------:R-:W-:Y:S02]  /*1a8b0*/  MOV R186, R210 ;  /* 0x000000d200ba7202 */ /* 0x000fe40000000f00 */
[----:B------:R-:W-:Y:S01]  /*1a8c0*/  MOV R210, R150 ;  /* 0x0000009600d27202 */ /* 0x000fe20000000f00 */
[----:B------:R2:W4:Y:S01]  /*1a8d0*/  MUFU.EX2 R247, R2 ;  /* 0x0000000200f77308 */ /* 0x0005220000000800 */
[----:B------:R-:W-:Y:S01]  /*1a8e0*/  MOV R244, R186 ;  /* 0x000000ba00f47202 */ /* 0x000fe20000000f00 */
[----:B------:R-:W-:Y:S01]  /*1a8f0*/  IMAD.MOV.U32 R150, RZ, RZ, R156 ;  /* 0x000000ffff967224 */ /* 0x000fe200078e009c */
[----:B------:R-:W-:Y:S02]  /*1a900*/  MOV R186, R177 ;  /* 0x000000b100ba7202 */ /* 0x000fe40000000f00 */
[----:B------:R-:W-:Y:S01]  /*1a910*/  MOV R177, R151 ;  /* 0x0000009700b17202 */ /* 0x000fe20000000f00 */
[----:B------:R-:W-:Y:S02]  /*1a920*/  IMAD.MOV.U32 R151, RZ, RZ, R223 ;  /* 0x000000ffff977224 */ /* 0x000fe400078e00df */
[----:B---3--:R-:W-:Y:S01]  /*1a930*/  FFMA.FTZ R3, R248, UR4, -R73 ;  /* 0x00000004f8037c23 */ /* 0x008fe20008010849 */
[----:B------:R3:W5:Y:S01]  /*1a940*/  LDL.LU R223, [R1+0xe4] ;  /* 0x0000e40001df7983 */ /* 0x0007620000300800 */
[----:B------:R1:W-:Y:S01]  /*1a950*/  MUFU.EX2 R156, R88 ;  /* 0x00000058009c7308 */ /* 0x0003e20000000800 */
[----:B--2---:R-:W-:Y:S01]  /*1a960*/  FFMA.FTZ R2, R184, UR4, -R75 ;  /* 0x00000004b8027c23 */ /* 0x004fe2000801084b */
[----:B------:R-:W-:Y:S02]  /*1a970*/  MOV R184, R180 ;  /* 0x000000b400b87202 */ /* 0x000fe40000000f00 */
[----:B------:R-:W-:Y:S06]  /*1a980*/  MOV R180, R102 ;  /* 0x0000006600b47202 */ /* 0x000fec0000000f00 */
[----:B------:R2:W3:Y:S01]  /*1a990*/  MUFU.EX2 R245, R2 ;  /* 0x0000000200f57308 */ /* 0x0004e20000000800 */
[--C-:B------:R-:W-:Y:S01]  /*1a9a0*/  FFMA.FTZ R102, R202, UR4, -R73.reuse ;  /* 0x00000004ca667c23 */ /* 0x100fe20008010849 */
[----:B------:R-:W-:Y:S02]  /*1a9b0*/  FFMA.FTZ R73, R90, UR4, -R73 ;  /* 0x000000045a497c23 */ /* 0x000fe40008010849 */
[----:B-1----:R-:W1:Y:S01]  /*1a9c0*/  LDSM.16.MT88.4 R88, [R216+0x9000] ;  /* 0x00900000d858783b */ /* 0x002e620000004200 */
[----:B--2---:R-:W-:Y:S01]  /*1a9d0*/  FFMA.FTZ R2, R194, UR4, -R100 ;  /* 0x00000004c2027c23 */ /* 0x004fe20008010864 */
[----:B------:R-:W-:Y:S02]  /*1a9e0*/  MOV R194, R192 ;  /* 0x000000c000c27202 */ /* 0x000fe40000000f00 */
[----:B------:R-:W-:Y:S02]  /*1a9f0*/  MOV R192, R191 ;  /* 0x000000bf00c07202 */ /* 0x000fe40000000f00 */
[----:B------:R-:W-:Y:S02]  /*1aa00*/  MOV R191, R189 ;  /* 0x000000bd00bf7202 */ /* 0x000fe40000000f00 */
[----:B------:R-:W-:Y:S02]  /*1aa10*/  MOV R189, R243 ;  /* 0x000000f300bd7202 */ /* 0x000fe40000000f00 */
[----:B------:R-:W-:Y:S02]  /*1aa20*/  MOV R243, R181 ;  /* 0x000000b500f37202 */ /* 0x000fe40000000f00 */
[----:B------:R2:W3:Y:S01]  /*1aa30*/  MUFU.EX2 R181, R2 ;  /* 0x0000000200b57308 */ /* 0x0004e20000000800 */
[----:B------:R-:W-:Y:S02]  /*1aa40*/  MOV R251, R194 ;  /* 0x000000c200fb7202 */ /* 0x000fe40000000f00 */
[----:B------:R-:W-:Y:S02]  /*1aa50*/  MOV R194, R192 ;  /* 0x000000c000c27202 */ /* 0x000fe40000000f00 */
[----:B------:R-:W-:Y:S02]  /*1aa60*/  MOV R192, R186 ;  /* 0x000000ba00c07202 */ /* 0x000fe40000000f00 */
[----:B------:R-:W-:Y:S02]  /*1aa70*/  MOV R186, R177 ;  /* 0x000000b100ba7202 */ /* 0x000fe40000000f00 */
[----:B------:R-:W-:Y:S02]  /*1aa80*/  MOV R177, R159 ;  /* 0x0000009f00b17202 */ /* 0x000fe40000000f00 */
[----:B------:R-:W-:Y:S01]  /*1aa90*/  MOV R209, R194 ;  /* 0x000000c200d17202 */ /* 0x000fe20000000f00 */
[----:B------:R-:W-:Y:S01]  /*1aaa0*/  IMAD.MOV.U32 R194, RZ, RZ, R186 ;  /* 0x000000ffffc27224 */ /* 0x000fe200078e00ba */
[----:B------:R-:W-:Y:S02]  /*1aab0*/  MOV R186, R183 ;  /* 0x000000b700ba7202 */ /* 0x000fe40000000f00 */
[----:B------:R-:W-:Y:S01]  /*1aac0*/  MOV R203, R209 ;  /* 0x000000d100cb7202 */ /* 0x000fe20000000f00 */
[----:B------:R-:W-:Y:S01]  /*1aad0*/  MUFU.EX2 R183, R93 ;  /* 0x0000005d00b77308 */ /* 0x000fe20000000800 */
[-C--:B-1----:R-:W-:Y:S03]  /*1aae0*/  HMMA.16816.F32.BF16 R4, R76, R88.reuse, R4 ;  /* 0x000000584c04723c */ /* 0x082fe60000041804 */
[----:B--2---:R-:W-:Y:S01]  /*1aaf0*/  FFMA.FTZ R2, R195, UR4, -R100 ;  /* 0x00000004c3027c23 */ /* 0x004fe20008010864 */
[----:B------:R-:W-:Y:S02]  /*1ab00*/  MOV R195, R193 ;  /* 0x000000c100c37202 */ /* 0x000fe40000000f00 */
[C---:B------:R-:W-:Y:S03]  /*1ab10*/  HMMA.16816.F32.BF16 R8, R80.reuse, R88, R8 ;  /* 0x000000585008723c */ /* 0x040fe60000041808 */
[----:B------:R1:W-:Y:S02]  /*1ab20*/  MUFU.EX2 R159, R2 ;  /* 0x00000002009f7308 */ /* 0x0003e40000000800 */
[----:B------:R-:W-:Y:S01]  /*1ab30*/  MOV R193, R244 ;  /* 0x000000f400c17202 */ /* 0x000fe20000000f00 */
[-C--:B------:R-:W-:Y:S05]  /*1ab40*/  HMMA.16816.F32.BF16 R12, R80, R90.reuse, R12 ;  /* 0x0000005a500c723c */ /* 0x080fea000004180c */
[----:B------:R-:W-:Y:S01]  /*1ab50*/  MOV R244, R243 ;  /* 0x000000f300f47202 */ /* 0x000fe20000000f00 */
[C---:B------:R-:W-:Y:S01]  /*1ab60*/  HMMA.16816.F32.BF16 R16, R76.reuse, R90, R16 ;  /* 0x0000005a4c10723c */ /* 0x040fe20000041810 */
[----:B------:R-:W2:Y:S04]  /*1ab70*/  LDSM.16.MT88.4 R88, [R217+0x9000] ;  /* 0x00900000d958783b */ /* 0x000ea80000004200 */
[----:B------:R-:W-:Y:S01]  /*1ab80*/  IMAD.MOV.U32 R243, RZ, RZ, R142 ;  /* 0x000000fffff37224 */ /* 0x000fe200078e008e */
[-C--:B------:R-:W-:Y:S05]  /*1ab90*/  HMMA.16816.F32.BF16 R20, R76, R84.reuse, R20 ;  /* 0x000000544c14723c */ /* 0x080fea0000041814 */
[----:B-1----:R-:W-:Y:S01]  /*1aba0*/  FFMA.FTZ R2, R251, UR4, -R100 ;  /* 0x00000004fb027c23 */ /* 0x002fe20008010864 */
[C---:B------:R-:W-:Y:S05]  /*1abb0*/  HMMA.16816.F32.BF16 R24, R80.reuse, R84, R24 ;  /* 0x000000545018723c */ /* 0x040fea0000041818 */
[----:B------:R-:W-:Y:S01]  /*1abc0*/  MOV R251, R192 ;  /* 0x000000c000fb7202 */ /* 0x000fe20000000f00 */
[-C--:B------:R-:W-:Y:S05]  /*1abd0*/  HMMA.16816.F32.BF16 R28, R80, R86.reuse, R28 ;  /* 0x00000056501c723c */ /* 0x080fea000004181c */
[----:B------:R-:W-:Y:S01]  /*1abe0*/  MOV R192, R177 ;  /* 0x000000b100c07202 */ /* 0x000fe20000000f00 */
[C---:B------:R-:W-:Y:S01]  /*1abf0*/  HMMA.16816.F32.BF16 R32, R76.reuse, R86, R32 ;  /* 0x000000564c20723c */ /* 0x040fe20000041820 */
[----:B------:R-:W1:Y:S04]  /*1ac00*/  LDSM.16.MT88.4 R84, [R218+0x9000] ;  /* 0x00900000da54783b */ /* 0x000e680000004200 */
[----:B------:R-:W-:Y:S01]  /*1ac10*/  MOV R177, R180 ;  /* 0x000000b400b17202 */ /* 0x000fe20000000f00 */
[----:B------:R-:W-:Y:S01]  /*1ac20*/  IMAD.MOV.U32 R209, RZ, RZ, R192 ;  /* 0x000000ffffd17224 */ /* 0x000fe200078e00c0 */
[----:B------:R4:W3:Y:S01]  /*1ac30*/  MUFU.EX2 R180, R2 ;  /* 0x0000000200b47308 */ /* 0x0008e20000000800 */
[----:B------:R-:W-:Y:S03]  /*1ac40*/  MOV R208, R195 ;  /* 0x000000c300d07202 */ /* 0x000fe60000000f00 */
[----:B------:R-:W-:Y:S02]  /*1ac50*/  MOV R142, R222 ;  /* 0x000000de008e7202 */ /* 0x000fe40000000f00 */
[----:B------:R-:W-:Y:S01]  /*1ac60*/  MOV R195, R193 ;  /* 0x000000c100c37202 */ /* 0x000fe20000000f00 */
[----:B------:R1:W5:Y:S01]  /*1ac70*/  LDL.LU R222, [R1+0xe0] ;  /* 0x0000e00001de7983 */ /* 0x0003620000300800 */
[----:B------:R-:W-:Y:S01]  /*1ac80*/  MOV R193, R243 ;  /* 0x000000f300c17202 */ /* 0x000fe20000000f00 */
[-C--:B--2---:R-:W-:Y:S03]  /*1ac90*/  HMMA.16816.F32.BF16 R36, R76, R88.reuse, R36 ;  /* 0x000000584c24723c */ /* 0x084fe60000041824 */
[----:B------:R-:W-:Y:S02]  /*1aca0*/  MOV R243, R221 ;  /* 0x000000dd00f37202 */ /* 0x000fe40000000f00 */
[----:B------:R2:W5:Y:S01]  /*1acb0*/  LDL.LU R221, [R1+0xdc] ;  /* 0x0000dc0001dd7983 */ /* 0x0005620000300800 */
[C---:B------:R-:W-:Y:S05]  /*1acc0*/  HMMA.16816.F32.BF16 R40, R80.reuse, R88, R40 ;  /* 0x000000585028723c */ /* 0x040fea0000041828 */
[--C-:B----4-:R-:W-:Y:S01]  /*1acd0*/  FFMA.FTZ R2, R208, UR4, -R74.reuse ;  /* 0x00000004d0027c23 */ /* 0x110fe2000801084a */
[-C--:B------:R-:W-:Y:S05]  /*1ace0*/  HMMA.16816.F32.BF16 R44, R80, R90.reuse, R44 ;  /* 0x0000005a502c723c */ /* 0x080fea000004182c */
[----:B------:R-:W-:Y:S01]  /*1acf0*/  MOV R208, R193 ;  /* 0x000000c100d07202 */ /* 0x000fe20000000f00 */
[C---:B------:R-:W-:Y:S01]  /*1ad00*/  HMMA.16816.F32.BF16 R48, R76.reuse, R90, R48 ;  /* 0x0000005a4c30723c */ /* 0x040fe20000041830 */
[----:B------:R-:W4:Y:S04]  /*1ad10*/  LDSM.16.MT88.4 R88, [R216+0x9800] ;  /* 0x00980000d858783b */ /* 0x000f280000004200 */
[----:B------:R-:W-:Y:S01]  /*1ad20*/  MOV R193, R186 ;  /* 0x000000ba00c17202 */ /* 0x000fe20000000f00 */
[-C--:B-1----:R-:W-:Y:S05]  /*1ad30*/  HMMA.16816.F32.BF16 R52, R76, R84.reuse, R52 ;  /* 0x000000544c34723c */ /* 0x082fea0000041834 */
[----:B------:R-:W-:Y:S01]  /*1ad40*/  MOV R186, R243 ;  /* 0x000000f300ba7202 */ /* 0x000fe20000000f00 */
[C---:B------:R-:W-:Y:S05]  /*1ad50*/  HMMA.16816.F32.BF16 R56, R80.reuse, R84, R56 ;  /* 0x000000545038723c */ /* 0x040fea0000041838 */
[----:B------:R-:W-:Y:S01]  /*1ad60*/  MOV R243, R178 ;  /* 0x000000b200f37202 */ /* 0x000fe20000000f00 */
[-C--:B------:R-:W-:Y:S01]  /*1ad70*/  HMMA.16816.F32.BF16 R60, R80, R86.reuse, R60 ;  /* 0x00000056503c723c */ /* 0x080fe2000004183c */
[----:B------:R-:W2:Y:S04]  /*1ad80*/  LDL.LU R178, [R1+0x7c] ;  /* 0x00007c0001b27983 */ /* 0x000ea80000300800 */
[----:B------:R-:W-:Y:S01]  /*1ad90*/  MOV R192, R179 ;  /* 0x000000b300c07202 */ /* 0x000fe20000000f00 */
[----:B------:R-:W-:Y:S05]  /*1ada0*/  HMMA.16816.F32.BF16 R64, R76, R86, R64 ;  /* 0x000000564c40723c */ /* 0x000fea0000041840 */
[----:B------:R-:W-:Y:S02]  /*1adb0*/  MOV R179, R182 ;  /* 0x000000b600b37202 */ /* 0x000fe40000000f00 */
[----:B------:R1:W-:Y:S01]  /*1adc0*/  MUFU.EX2 R182, R2 ;  /* 0x0000000200b67308 */ /* 0x0003e20000000800 */
[----:B------:R-:W-:Y:S03]  /*1add0*/  MOV R201, R208 ;  /* 0x000000d000c97202 */ /* 0x000fe60000000f00 */
[----:B------:R-:W-:Y:S02]  /*1ade0*/  MOV R202, R209 ;  /* 0x000000d100ca7202 */ /* 0x000fe40000000f00 */
[----:B------:R-:W-:Y:S04]  /*1adf0*/  MOV R208, R243 ;  /* 0x000000f300d07202 */ /* 0x000fe80000000f00 */
[----:B------:R-:W-:Y:S01]  /*1ae00*/  MUFU.EX2 R243, R95 ;  /* 0x0000005f00f37308 */ /* 0x000fe20000000800 */
[----:B------:R-:W-:Y:S02]  /*1ae10*/  MOV R248, R244 ;  /* 0x000000f400f87202 */ /* 0x000fe40000000f00 */
[----:B------:R-:W-:Y:S02]  /*1ae20*/  F2FP.BF16.F32.PACK_AB R76, R174, R170 ;  /* 0x000000aaae4c723e */ /* 0x000fe400000010ff */
[----:B------:R-:W-:Y:S02]  /*1ae30*/  F2FP.BF16.F32.PACK_AB R77, R168, R171 ;  /* 0x000000aba84d723e */ /* 0x000fe400000010ff */
[----:B------:R-:W-:Y:S03]  /*1ae40*/  F2FP.BF16.F32.PACK_AB R79, R250, R249 ;  /* 0x000000f9fa4f723e */ /* 0x000fe600000010ff */
[----:B------:R-:W-:Y:S01]  /*1ae50*/  MUFU.EX2 R244, R92 ;  /* 0x0000005c00f47308 */ /* 0x000fe20000000800 */
[--C-:B-1----:R-:W-:Y:S01]  /*1ae60*/  FFMA.FTZ R2, R203, UR4, -R74.reuse ;  /* 0x00000004cb027c23 */ /* 0x102fe2000801084a */
[----:B------:R-:W-:Y:S01]  /*1ae70*/  IMAD.MOV.U32 R203, RZ, RZ, R193 ;  /* 0x000000ffffcb7224 */ /* 0x000fe200078e00c1 */
[----:B------:R-:W-:Y:S02]  /*1ae80*/  MOV R193, R179 ;  /* 0x000000b300c17202 */ /* 0x000fe40000000f00 */
[----:B------:R-:W-:Y:S02]  /*1ae90*/  F2FP.BF16.F32.PACK_AB R80, R247, R164 ;  /* 0x000000a4f750723e */ /* 0x000fe400000010ff */
[----:B---3--:R-:W-:Y:S03]  /*1aea0*/  F2FP.BF16.F32.PACK_AB R82, R245, R246 ;  /* 0x000000f6f552723e */ /* 0x008fe600000010ff */
[----:B------:R1:W-:Y:S01]  /*1aeb0*/  MUFU.EX2 R179, R2 ;  /* 0x0000000200b37308 */ /* 0x0003e20000000800 */
[----:B------:R-:W-:Y:S02]  /*1aec0*/  F2FP.BF16.F32.PACK_AB R81, R181, R156 ;  /* 0x0000009cb551723e */ /* 0x000fe400000010ff */
[----:B------:R-:W-:Y:S01]  /*1aed0*/  F2FP.BF16.F32.PACK_AB R83, R180, R159 ;  /* 0x0000009fb453723e */ /* 0x000fe200000010ff */
[----:B-1----:R-:W-:Y:S01]  /*1aee0*/  FFMA.FTZ R2, R201, UR4, -R74 ;  /* 0x00000004c9027c23 */ /* 0x002fe2000801084a */
[----:B------:R-:W-:Y:S02]  /*1aef0*/  MOV R201, R202 ;  /* 0x000000ca00c97202 */ /* 0x000fe40000000f00 */
[----:B------:R-:W-:Y:S02]  /*1af00*/  MOV R202, R203 ;  /* 0x000000cb00ca7202 */ /* 0x000fe40000000f00 */
[----:B------:R-:W-:Y:S02]  /*1af10*/  MOV R203, R208 ;  /* 0x000000d000cb7202 */ /* 0x000fe40000000f00 */
[----:B------:R-:W-:Y:S02]  /*1af20*/  MOV R200, R202 ;  /* 0x000000ca00c87202 */ /* 0x000fe40000000f00 */
[----:B--2---:R-:W-:Y:S02]  /*1af30*/  MOV R209, R178 ;  /* 0x000000b200d17202 */ /* 0x004fe40000000f00 */
[----:B------:R-:W-:Y:S02]  /*1af40*/  MUFU.EX2 R178, R3 ;  /* 0x0000000300b27308 */ /* 0x000fe40000000800 */
[----:B------:R-:W-:Y:S01]  /*1af50*/  MOV R208, R209 ;  /* 0x000000d100d07202 */ /* 0x000fe20000000f00 */
[----:B------:R-:W-:Y:S01]  /*1af60*/  IMAD.MOV.U32 R209, RZ, RZ, R248 ;  /* 0x000000ffffd17224 */ /* 0x000fe200078e00f8 */
[----:B------:R-:W-:Y:S02]  /*1af70*/  MOV R248, R251 ;  /* 0x000000fb00f87202 */ /* 0x000fe40000000f00 */
[----:B------:R-:W-:Y:S01]  /*1af80*/  MOV R251, R195 ;  /* 0x000000c300fb7202 */ /* 0x000fe20000000f00 */
[----:B------:R-:W-:Y:S01]  /*1af90*/  FFMA.FTZ R92, R208, UR4, -R75 ;  /* 0x00000004d05c7c23 */ /* 0x000fe2000801084b */
[----:B------:R-:W-:Y:S02]  /*1afa0*/  MOV R195, R191 ;  /* 0x000000bf00c37202 */ /* 0x000fe40000000f00 */
[----:B------:R-:W-:Y:S01]  /*1afb0*/  MOV R191, R190 ;  /* 0x000000be00bf7202 */ /* 0x000fe20000000f00 */
[----:B------:R-:W-:Y:S01]  /*1afc0*/  MUFU.EX2 R208, R92 ;  /* 0x0000005c00d07308 */ /* 0x000fe20000000800 */
[----:B------:R-:W-:Y:S02]  /*1afd0*/  MOV R190, R188 ;  /* 0x000000bc00be7202 */ /* 0x000fe40000000f00 */
[----:B------:R-:W-:Y:S02]  /*1afe0*/  MOV R188, R185 ;  /* 0x000000b900bc7202 */ /* 0x000fe40000000f00 */
[----:B------:R-:W-:Y:S01]  /*1aff0*/  MOV R185, R184 ;  /* 0x000000b800b97202 */ /* 0x000fe20000000f00 */
[----:B------:R-:W-:Y:S01]  /*1b000*/  IMAD.MOV.U32 R184, RZ, RZ, R211 ;  /* 0x000000ffffb87224 */ /* 0x000fe200078e00d3 */
[----:B------:R-:W-:Y:S03]  /*1b010*/  MOV R202, R209 ;  /* 0x000000d100ca7202 */ /* 0x000fe60000000f00 */
[----:B------:R1:W-:Y:S01]  /*1b020*/  MUFU.EX2 R211, R2 ;  /* 0x0000000200d37308 */ /* 0x0003e20000000800 */
[----:B------:R-:W-:Y:S02]  /*1b030*/  MOV R209, R251 ;  /* 0x000000fb00d17202 */ /* 0x000fe40000000f00 */
[----:B------:R-:W-:Y:S01]  /*1b040*/  MOV R251, R199 ;  /* 0x000000c700fb7202 */ /* 0x000fe20000000f00 */
[----:B------:R-:W-:Y:S01]  /*1b050*/  IMAD.MOV.U32 R199, RZ, RZ, R190 ;  /* 0x000000ffffc77224 */ /* 0x000fe200078e00be */
[----:B------:R-:W-:Y:S02]  /*1b060*/  MOV R190, R188 ;  /* 0x000000bc00be7202 */ /* 0x000fe40000000f00 */
[----:B------:R-:W-:Y:S02]  /*1b070*/  MOV R188, R176 ;  /* 0x000000b000bc7202 */ /* 0x000fe40000000f00 */
[----:B------:R-:W-:Y:S02]  /*1b080*/  MOV R176, R143 ;  /* 0x0000008f00b07202 */ /* 0x000fe40000000f00 */
[----:B------:R-:W-:Y:S02]  /*1b090*/  MOV R143, R220 ;  /* 0x000000dc008f7202 */ /* 0x000fe40000000f00 */
[----:B------:R2:W5:Y:S01]  /*1b0a0*/  LDL.LU R220, [R1+0xd8] ;  /* 0x0000d80001dc7983 */ /* 0x0005620000300800 */
[----:B------:R-:W-:Y:S01]  /*1b0b0*/  F2FP.BF16.F32.PACK_AB R78, R252, R251 ;  /* 0x000000fbfc4e723e */ /* 0x000fe200000010ff */
[----:B-1----:R-:W-:Y:S01]  /*1b0c0*/  FFMA.FTZ R2, R201, UR4, -R74 ;  /* 0x00000004c9027c23 */ /* 0x002fe2000801084a */
[----:B------:R-:W-:Y:S02]  /*1b0d0*/  MOV R201, R203 ;  /* 0x000000cb00c97202 */ /* 0x000fe40000000f00 */
[----:B------:R-:W-:Y:S03]  /*1b0e0*/  MOV R203, R248 ;  /* 0x000000f800cb7202 */ /* 0x000fe60000000f00 */
[-C--:B----4-:R-:W-:Y:S03]  /*1b0f0*/  HMMA.16816.F32.BF16 R4, R76, R88.reuse, R4 ;  /* 0x000000584c04723c */ /* 0x090fe60000041804 */
[----:B------:R-:W-:Y:S02]  /*1b100*/  MOV R248, R191 ;  /* 0x000000bf00f87202 */ /* 0x000fe40000000f00 */
[----:B------:R-:W-:Y:S01]  /*1b110*/  MOV R191, R210 ;  /* 0x000000d200bf7202 */ /* 0x000fe20000000f00 */
[C---:B------:R-:W-:Y:S01]  /*1b120*/  HMMA.16816.F32.BF16 R8, R80.reuse, R88, R8 ;  /* 0x000000585008723c */ /* 0x040fe20000041808 */
[----:B------:R1:W-:Y:S04]  /*1b130*/  MUFU.EX2 R210, R2 ;  /* 0x0000000200d27308 */ /* 0x0003e80000000800 */
[----:B------:R-:W-:Y:S01]  /*1b140*/  MOV R113, R201 ;  /* 0x000000c900717202 */ /* 0x000fe20000000f00 */
[-C--:B------:R-:W-:Y:S05]  /*1b150*/  HMMA.16816.F32.BF16 R12, R80, R90.reuse, R12 ;  /* 0x0000005a500c723c */ /* 0x080fea000004180c */
[----:B------:R-:W-:Y:S01]  /*1b160*/  MOV R201, R209 ;  /* 0x000000d100c97202 */ /* 0x000fe20000000f00 */
[C---:B------:R-:W-:Y:S01]  /*1b170*/  HMMA.16816.F32.BF16 R16, R76.reuse, R90, R16 ;  /* 0x0000005a4c10723c */ /* 0x040fe20000041810 */
[----:B------:R-:W-:Y:S04]  /*1b180*/  LDSM.16.MT88.4 R88, [R218+0x9800] ;  /* 0x00980000da58783b */ /* 0x000fe80000004200 */
[----:B------:R-:W-:Y:S01]  /*1b190*/  MOV R209, R199 ;  /* 0x000000c700d17202 */ /* 0x000fe20000000f00 */
[--C-:B-1----:R-:W-:Y:S01]  /*1b1a0*/  FFMA.FTZ R2, R200, UR4, -R75.reuse ;  /* 0x00000004c8027c23 */ /* 0x102fe2000801084b */
[----:B------:R-:W-:Y:S01]  /*1b1b0*/  MOV R199, R176 ;  /* 0x000000b000c77202 */ /* 0x000fe20000000f00 */
[----:B------:R-:W-:Y:S02]  /*1b1c0*/  FFMA.FTZ R93, R113, UR4, -R75 ;  /* 0x00000004715d7c23 */ /* 0x000fe4000801084b */
        /* <DEDUP_REMOVED lines=9> */
[----:B------:R-:W-:Y:S02]  /*1b260*/  MOV R203, R209 ;  /* 0x000000d100cb7202 */ /* 0x000fe40000000f00 */
[----:B------:R-:W-:Y:S02]  /*1b270*/  MOV R209, R248 ;  /* 0x000000f800d17202 */ /* 0x000fe40000000f00 */
[----:B------:R-:W-:Y:S01]  /*1b280*/  MOV R113, R200 ;  /* 0x000000c800717202 */ /* 0x000fe20000000f00 */
[----:B-1----:R-:W-:Y:S01]  /*1b290*/  FFMA.FTZ R2, R150, UR4, -R100 ;  /* 0x0000000496027c23 */ /* 0x002fe20008010864 */
[----:B------:R-:W-:Y:S01]  /*1b2a0*/  MOV R200, R201 ;  /* 0x000000c900c87202 */ /* 0x000fe20000000f00 */
[----:B------:R-:W-:Y:S01]  /*1b2b0*/  IMAD.MOV.U32 R201, RZ, RZ, R203 ;  /* 0x000000ffffc97224 */ /* 0x000fe200078e00cb */
[----:B------:R-:W-:Y:S01]  /*1b2c0*/  MOV R203, R209 ;  /* 0x000000d100cb7202 */ /* 0x000fe20000000f00 */
[----:B------:R1:W-:Y:S01]  /*1b2d0*/  MUFU.EX2 R150, R2 ;  /* 0x0000000200967308 */ /* 0x0003e20000000800 */
[----:B------:R-:W-:Y:S02]  /*1b2e0*/  MOV R248, R199 ;  /* 0x000000c700f87202 */ /* 0x000fe40000000f00 */
[----:B------:R-:W-:Y:S02]  /*1b2f0*/  MOV R117, R201 ;  /* 0x000000c900757202 */ /* 0x000fe40000000f00 */
[----:B------:R-:W-:Y:S02]  /*1b300*/  MOV R116, R200 ;  /* 0x000000c800747202 */ /* 0x000fe40000000f00 */
[----:B------:R-:W-:Y:S01]  /*1b310*/  MOV R188, R135 ;  /* 0x0000008700bc7202 */ /* 0x000fe20000000f00 */
[--C-:B------:R-:W-:Y:S02]  /*1b320*/  FFMA.FTZ R84, R117, UR4, -R74.reuse ;  /* 0x0000000475547c23 */ /* 0x100fe4000801084a */
[----:B------:R3:W-:Y:S01]  /*1b330*/  MUFU.EX2 R200, R99 ;  /* 0x0000006300c87308 */ /* 0x0007e20000000800 */
[----:B------:R-:W-:Y:S01]  /*1b340*/  FFMA.FTZ R117, R115, UR4, -R74 ;  /* 0x0000000473757c23 */ /* 0x000fe2000801084a */
[----:B------:R2:W5:Y:S01]  /*1b350*/  LDL.LU R135, [R1+0xd4] ;  /* 0x0000d40001877983 */ /* 0x0005620000300800 */
[----:B------:R-:W-:Y:S01]  /*1b360*/  MOV R199, R177 ;  /* 0x000000b100c77202 */ /* 0x000fe20000000f00 */
[----:B-1----:R-:W-:Y:S06]  /*1b370*/  FFMA.FTZ R2, R151, UR4, -R100 ;  /* 0x0000000497027c23 */ /* 0x002fec0008010864 */
[----:B------:R1:W-:Y:S10]  /*1b380*/  MUFU.EX2 R209, R3 ;  /* 0x0000000300d17308 */ /* 0x0003f40000000800 */
[----:B------:R4:W-:Y:S01]  /*1b390*/  MUFU.EX2 R151, R2 ;  /* 0x0000000200977308 */ /* 0x0009e20000000800 */
[----:B---3--:R-:W-:Y:S01]  /*1b3a0*/  FFMA.FTZ R99, R205, UR4, -R74 ;  /* 0x00000004cd637c23 */ /* 0x008fe2000801084a */
[----:B------:R-:W-:Y:S08]  /*1b3b0*/  MOV R205, R133 ;  /* 0x0000008500cd7202 */ /* 0x000ff00000000f00 */
[----:B------:R3:W-:Y:S01]  /*1b3c0*/  MUFU.EX2 R201, R97 ;  /* 0x0000006100c97308 */ /* 0x0007e20000000800 */
[----:B-1----:R-:W-:Y:S09]  /*1b3d0*/  FADD.FTZ R3, R214, R101 ;  /* 0x00000065d6037221 */ /* 0x002ff20000010000 */
[----:B------:R1:W2:Y:S01]  /*1b3e0*/  MUFU.EX2 R177, R93 ;  /* 0x0000005d00b17308 */ /* 0x0002a20000000800 */
[----:B----4-:R-:W-:Y:S09]  /*1b3f0*/  FFMA.FTZ R2, R202, UR4, -R100 ;  /* 0x00000004ca027c23 */ /* 0x010ff20008010864 */
[----:B------:R4:W-:Y:S01]  /*1b400*/  MUFU.EX2 R202, R2 ;  /* 0x0000000200ca7308 */ /* 0x0009e20000000800 */
[----:B---3--:R-:W-:Y:S09]  /*1b410*/  FADD.FTZ R97, R215, R98 ;  /* 0x00000062d7617221 */ /* 0x008ff20000010000 */
[----:B------:R-:W-:Y:S01]  /*1b420*/  MUFU.EX2 R133, R111 ;  /* 0x0000006f00857308 */ /* 0x000fe20000000800 */
[----:B-1----:R-:W1:Y:S01]  /*1b430*/  LDSM.16.MT88.4 R92, [R219+0x9800] ;  /* 0x00980000db5c783b */ /* 0x002e620000004200 */
[----:B----4-:R-:W-:Y:S01]  /*1b440*/  FFMA.FTZ R2, R113, UR4, -R100 ;  /* 0x0000000471027c23 */ /* 0x010fe20008010864 */
[----:B------:R-:W-:Y:S07]  /*1b450*/  MOV R113, R203 ;  /* 0x000000cb00717202 */ /* 0x000fee0000000f00 */
[----:B------:R3:W4:Y:S01]  /*1b460*/  MUFU.EX2 R203, R2 ;  /* 0x0000000200cb7308 */ /* 0x0007220000000800 */
[----:B------:R-:W-:Y:S02]  /*1b470*/  MOV R125, R113 ;  /* 0x00000071007d7202 */ /* 0x000fe40000000f00 */
[----:B------:R-:W-:Y:S02]  /*1b480*/  MOV R113, R248 ;  /* 0x000000f800717202 */ /* 0x000fe40000000f00 */
[----:B------:R-:W-:Y:S01]  /*1b490*/  MOV R248, R194 ;  /* 0x000000c200f87202 */ /* 0x000fe20000000f00 */
[----:B------:R-:W-:Y:S01]  /*1b4a0*/  IMAD.MOV.U32 R194, RZ, RZ, R193 ;  /* 0x000000ffffc27224 */ /* 0x000fe200078e00c1 */
[----:B------:R-:W-:Y:S01]  /*1b4b0*/  MOV R193, R187 ;  /* 0x000000bb00c17202 */ /* 0x000fe20000000f00 */
[----:B------:R-:W-:Y:S02]  /*1b4c0*/  FADD.FTZ R98, R125, R3 ;  /* 0x000000037d627221 */ /* 0x000fe40000010000 */
[----:B------:R2:W-:Y:S01]  /*1b4d0*/  MUFU.EX2 R187, R84 ;  /* 0x0000005400bb7308 */ /* 0x0005e20000000800 */
[----:B------:R-:W-:Y:S01]  /*1b4e0*/  MOV R214, R248 ;  /* 0x000000f800d67202 */ /* 0x000fe20000000f00 */
[--C-:B------:R-:W-:Y:S01]  /*1b4f0*/  FFMA.FTZ R3, R189, UR4, -R75.reuse ;  /* 0x00000004bd037c23 */ /* 0x100fe2000801084b */
[----:B------:R-:W-:Y:S02]  /*1b500*/  MOV R123, R193 ;  /* 0x000000c1007b7202 */ /* 0x000fe40000000f00 */
[----:B------:R-:W-:Y:S01]  /*1b510*/  MOV R193, R191 ;  /* 0x000000bf00c17202 */ /* 0x000fe20000000f00 */
[--C-:B------:R-:W-:Y:S01]  /*1b520*/  FFMA.FTZ R115, R214, UR4, -R75.reuse ;  /* 0x00000004d6737c23 */ /* 0x100fe2000801084b */
[----:B------:R-:W-:Y:S01]  /*1b530*/  MOV R248, R188 ;  /* 0x000000bc00f87202 */ /* 0x000fe20000000f00 */
[--C-:B---3--:R-:W-:Y:S02]  /*1b540*/  FFMA.FTZ R2, R149, UR4, -R74.reuse ;  /* 0x0000000495027c23 */ /* 0x108fe4000801084a */
[----:B------:R3:W-:Y:S01]  /*1b550*/  MUFU.EX2 R191, R103 ;  /* 0x0000006700bf7308 */ /* 0x0007e20000000800 */
[----:B------:R-:W-:Y:S02]  /*1b560*/  MOV R125, R194 ;  /* 0x000000c2007d7202 */ /* 0x000fe40000000f00 */
[----:B------:R-:W-:Y:S07]  /*1b570*/  MOV R214, R248 ;  /* 0x000000f800d67202 */ /* 0x000fee0000000f00 */
[----:B------:R4:W4:Y:S01]  /*1b580*/  MUFU.EX2 R149, R2 ;  /* 0x0000000200957308 */ /* 0x0009220000000800 */
[--C-:B--2---:R-:W-:Y:S01]  /*1b590*/  FFMA.FTZ R84, R116, UR4, -R74.reuse ;  /* 0x0000000474547c23 */ /* 0x104fe2000801084a */
[-C--:B-1----:R-:W-:Y:S03]  /*1b5a0*/  HMMA.16816.F32.BF16 R20, R76, R92.reuse, R20 ;  /* 0x0000005c4c14723c */ /* 0x082fe60000041814 */
[----:B------:R-:W-:Y:S03]  /*1b5b0*/  FFMA.FTZ R116, R129, UR4, -R74 ;  /* 0x0000000481747c23 */ /* 0x000fe6000801084a */
[C---:B------:R-:W-:Y:S02]  /*1b5c0*/  HMMA.16816.F32.BF16 R24, R80.reuse, R92, R24 ;  /* 0x0000005c5018723c */ /* 0x040fe40000041818 */
[----:B------:R1:W-:Y:S03]  /*1b5d0*/  MUFU.EX2 R189, R3 ;  /* 0x0000000300bd7308 */ /* 0x0003e60000000800 */
[--C-:B---3--:R-:W-:Y:S01]  /*1b5e0*/  FFMA.FTZ R103, R206, UR4, -R75.reuse ;  /* 0x00000004ce677c23 */ /* 0x108fe2000801084b */
[-C--:B------:R-:W-:Y:S05]  /*1b5f0*/  HMMA.16816.F32.BF16 R28, R80, R94.reuse, R28 ;  /* 0x0000005e501c723c */ /* 0x080fea000004181c */
[----:B----4-:R-:W-:Y:S01]  /*1b600*/  FADD.FTZ R2, R131, R96 ;  /* 0x0000006083027221 */ /* 0x010fe20000010000 */
[C---:B------:R-:W-:Y:S01]  /*1b610*/  HMMA.16816.F32.BF16 R32, R76.reuse, R94, R32 ;  /* 0x0000005e4c20723c */ /* 0x040fe20000041820 */
[----:B------:R-:W-:Y:S04]  /*1b620*/  LDSM.16.MT88.4 R92, [R219+0xa000] ;  /* 0x00a00000db5c783b */ /* 0x000fe80000004200 */
[--C-:B------:R-:W-:Y:S01]  /*1b630*/  FFMA.FTZ R96, R195, UR4, -R74.reuse ;  /* 0x00000004c3607c23 */ /* 0x100fe2000801084a */
[----:B------:R-:W-:Y:S01]  /*1b640*/  FFMA.FTZ R74, R104, UR4, -R74 ;  /* 0x00000004684a7c23 */ /* 0x000fe2000801084a */
[----:B------:R-:W-:Y:S01]  /*1b650*/  FADD.FTZ R104, R113, R2 ;  /* 0x0000000271687221 */ /* 0x000fe20000010000 */
[----:B------:R-:W-:Y:S01]  /*1b660*/  FFMA.FTZ R2, R142, UR4, -R75 ;  /* 0x000000048e027c23 */ /* 0x000fe2000801084b */
[----:B------:R2:W3:Y:S02]  /*1b670*/  MUFU.EX2 R195, R102 ;  /* 0x0000006600c37308 */ /* 0x0004e40000000800 */
[----:B------:R-:W-:Y:S01]  /*1b680*/  MOV R142, R148 ;  /* 0x00000094008e7202 */ /* 0x000fe20000000f00 */
[----:B------:R-:W-:Y:S01]  /*1b690*/  IMAD.MOV.U32 R131, RZ, RZ, R125 ;  /* 0x000000ffff837224 */ /* 0x000fe200078e007d */
[----:B------:R-:W-:Y:S01]  /*1b6a0*/  MOV R113, R190 ;  /* 0x000000be00717202 */ /* 0x000fe20000000f00 */
[----:B-1----:R-:W-:Y:S01]  /*1b6b0*/  FADD.FTZ R3, R127, R98 ;  /* 0x000000627f037221 */ /* 0x002fe20000010000 */
[----:B------:R-:W-:Y:S01]  /*1b6c0*/  FADD.FTZ R104, R130, R104 ;  /* 0x0000006882687221 */ /* 0x000fe20000010000 */
[----:B------:R-:W-:Y:S03]  /*1b6d0*/  MOV R125, R199 ;  /* 0x000000c7007d7202 */ /* 0x000fe60000000f00 */
[----:B------:R1:W-:Y:S01]  /*1b6e0*/  MUFU.EX2 R148, R2 ;  /* 0x0000000200947308 */ /* 0x0003e20000000800 */
[----:B------:R-:W-:Y:S01]  /*1b6f0*/  FADD.FTZ R3, R132, R3 ;  /* 0x0000000384037221 */ /* 0x000fe20000010000 */
[----:B------:R-:W-:Y:S02]  /*1b700*/  MOV R199, R143 ;  /* 0x0000008f00c77202 */ /* 0x000fe40000000f00 */
[----:B------:R-:W-:Y:S01]  /*1b710*/  MOV R204, R125 ;  /* 0x0000007d00cc7202 */ /* 0x000fe20000000f00 */
[----:B------:R-:W-:Y:S01]  /*1b720*/  FADD.FTZ R3, R144, R3 ;  /* 0x0000000390037221 */ /* 0x000fe20000010000 */
[----:B------:R-:W-:Y:S01]  /*1b730*/  MOV R248, R199 ;  /* 0x000000c700f87202 */ /* 0x000fe20000000f00 */
[----:B------:R-:W-:Y:S03]  /*1b740*/  IMAD.MOV.U32 R199, RZ, RZ, R134 ;  /* 0x000000ffffc77224 */ /* 0x000fe600078e0086 */
[----:B------:R4:W-:Y:S01]  /*1b750*/  MUFU.EX2 R190, R84 ;  /* 0x0000005400be7308 */ /* 0x0009e20000000800 */
[----:B--2---:R-:W-:Y:S01]  /*1b760*/  FFMA.FTZ R102, R207, UR4, -R75 ;  /* 0x00000004cf667c23 */ /* 0x004fe2000801084b */
[----:B------:R-:W-:Y:S04]  /*1b770*/  FADD.FTZ R3, R139, R3 ;  /* 0x000000038b037221 */ /* 0x000fe80000010000 */
[----:B------:R-:W-:Y:S04]  /*1b780*/  FADD.FTZ R3, R154, R3 ;  /* 0x000000039a037221 */ /* 0x000fe80000010000 */
[----:B------:R-:W2:Y:S01]  /*1b790*/  MUFU.EX2 R194, R96 ;  /* 0x0000006000c27308 */ /* 0x000ea20000000800 */
[--C-:B-1----:R-:W-:Y:S09]  /*1b7a0*/  FFMA.FTZ R2, R186, UR4, -R75.reuse ;  /* 0x00000004ba027c23 */ /* 0x102ff2000801084b */
[----:B------:R1:W2:Y:S01]  /*1b7b0*/  MUFU.EX2 R186, R2 ;  /* 0x0000000200ba7308 */ /* 0x0002a20000000800 */
[----:B----4-:R-:W4:Y:S09]  /*1b7c0*/  LDSM.16.MT88.4 R84, [R217+0x9800] ;  /* 0x00980000d954783b */ /* 0x010f320000004200 */
[----:B------:R-:W-:Y:S10]  /*1b7d0*/  MUFU.EX2 R127, R103 ;  /* 0x00000067007f7308 */ /* 0x000ff40000000800 */
[----:B------:R-:W-:Y:S01]  /*1b7e0*/  MUFU.EX2 R129, R102 ;  /* 0x0000006600817308 */ /* 0x000fe20000000800 */
[--C-:B-1----:R-:W-:Y:S09]  /*1b7f0*/  FFMA.FTZ R2, R193, UR4, -R75.reuse ;  /* 0x00000004c1027c23 */ /* 0x102ff2000801084b */
[----:B------:R1:W2:Y:S10]  /*1b800*/  MUFU.EX2 R193, R2 ;  /* 0x0000000200c17308 */ /* 0x0002b40000000800 */
[----:B------:R-:W-:Y:S10]  /*1b810*/  MUFU.EX2 R143, R109 ;  /* 0x0000006d008f7308 */ /* 0x000ff40000000800 */
[----:B------:R-:W-:Y:S01]  /*1b820*/  MUFU.EX2 R134, R110 ;  /* 0x0000006e00867308 */ /* 0x000fe20000000800 */
[-C--:B----4-:R-:W-:Y:S03]  /*1b830*/  HMMA.16816.F32.BF16 R36, R76, R84.reuse, R36 ;  /* 0x000000544c24723c */ /* 0x090fe60000041824 */
[--C-:B-1----:R-:W-:Y:S01]  /*1b840*/  FFMA.FTZ R2, R113, UR4, -R100.reuse ;  /* 0x0000000471027c23 */ /* 0x102fe20008010864 */
[----:B------:R-:W-:Y:S02]  /*1b850*/  MOV R113, R185 ;  /* 0x000000b900717202 */ /* 0x000fe40000000f00 */
[C---:B------:R-:W-:Y:S03]  /*1b860*/  HMMA.16816.F32.BF16 R40, R80.reuse, R84, R40 ;  /* 0x000000545028723c */ /* 0x040fe60000041828 */
[----:B------:R1:W-:Y:S02]  /*1b870*/  MUFU.EX2 R185, R2 ;  /* 0x0000000200b97308 */ /* 0x0003e40000000800 */
[--C-:B------:R-:W-:Y:S01]  /*1b880*/  FFMA.FTZ R101, R113, UR4, -R75.reuse ;  /* 0x0000000471657c23 */ /* 0x100fe2000801084b */
[-C--:B------:R-:W-:Y:S07]  /*1b890*/  HMMA.16816.F32.BF16 R44, R80, R86.reuse, R44 ;  /* 0x00000056502c723c */ /* 0x080fee000004182c */
[----:B------:R-:W-:Y:S01]  /*1b8a0*/  MUFU.EX2 R130, R101 ;  /* 0x0000006500827308 */ /* 0x000fe20000000800 */
[--C-:B------:R-:W-:Y:S01]  /*1b8b0*/  FFMA.FTZ R113, R141, UR4, -R75.reuse ;  /* 0x000000048d717c23 */ /* 0x100fe2000801084b */
[C---:B------:R-:W-:Y:S01]  /*1b8c0*/  HMMA.16816.F32.BF16 R48, R76.reuse, R86, R48 ;  /* 0x000000564c30723c */ /* 0x040fe20000041830 */
[----:B------:R-:W4:Y:S07]  /*1b8d0*/  LDSM.16.MT88.4 R84, [R216+0xa000] ;  /* 0x00a00000d854783b */ /* 0x000f2e0000004200 */
[----:B------:R3:W-:Y:S01]  /*1b8e0*/  MUFU.EX2 R141, R106 ;  /* 0x0000006a008d7308 */ /* 0x0007e20000000800 */
[-C--:B------:R-:W-:Y:S03]  /*1b8f0*/  HMMA.16816.F32.BF16 R52, R76, R88.reuse, R52 ;  /* 0x000000584c34723c */ /* 0x080fe60000041834 */
[--C-:B-1----:R-:W-:Y:S03]  /*1b900*/  FFMA.FTZ R2, R184, UR4, -R100.reuse ;  /* 0x00000004b8027c23 */ /* 0x102fe60008010864 */
[C---:B------:R-:W-:Y:S03]  /*1b910*/  HMMA.16816.F32.BF16 R56, R80.reuse, R88, R56 ;  /* 0x000000585038723c */ /* 0x040fe60000041838 */
[----:B------:R-:W-:Y:S03]  /*1b920*/  MUFU.EX2 R132, R107 ;  /* 0x0000006b00847308 */ /* 0x000fe60000000800 */
[-C--:B------:R-:W-:Y:S07]  /*1b930*/  HMMA.16816.F32.BF16 R60, R80, R90.reuse, R60 ;  /* 0x0000005a503c723c */ /* 0x080fee000004183c */
[----:B------:R1:W2:Y:S01]  /*1b940*/  MUFU.EX2 R184, R2 ;  /* 0x0000000200b87308 */ /* 0x0002a20000000800 */
[--C-:B---3--:R-:W-:Y:S01]  /*1b950*/  FFMA.FTZ R106, R199, UR4, -R100.reuse ;  /* 0x00000004c76a7c23 */ /* 0x108fe20008010864 */
[----:B------:R-:W-:Y:S01]  /*1b960*/  HMMA.16816.F32.BF16 R64, R76, R90, R64 ;  /* 0x0000005a4c40723c */ /* 0x000fe20000041840 */
[----:B------:R-:W-:Y:S03]  /*1b970*/  LDSM.16.MT88.4 R88, [R218+0xa000] ;  /* 0x00a00000da58783b */ /* 0x000fe60000004200 */
[----:B------:R-:W-:Y:S04]  /*1b980*/  F2FP.BF16.F32.PACK_AB R80, R177, R176 ;  /* 0x000000b0b150723e */ /* 0x000fe800000010ff */
[----:B------:R-:W-:Y:S03]  /*1b990*/  MUFU.EX2 R107, R112 ;  /* 0x00000070006b7308 */ /* 0x000fe60000000800 */
[----:B------:R-:W-:Y:S02]  /*1b9a0*/  F2FP.BF16.F32.PACK_AB R76, R244, R183 ;  /* 0x000000b7f44c723e */ /* 0x000fe400000010ff */
[----:B------:R-:W-:Y:S02]  /*1b9b0*/  F2FP.BF16.F32.PACK_AB R77, R179, R182 ;  /* 0x000000b6b34d723e */ /* 0x000fe400000010ff */
[----:B------:R-:W-:Y:S01]  /*1b9c0*/  F2FP.BF16.F32.PACK_AB R78, R243, R178 ;  /* 0x000000b2f34e723e */ /* 0x000fe200000010ff */
[--C-:B-1----:R-:W-:Y:S01]  /*1b9d0*/  FFMA.FTZ R2, R123, UR4, -R100.reuse ;  /* 0x000000047b027c23 */ /* 0x102fe20008010864 */
[----:B------:R-:W-:Y:S02]  /*1b9e0*/  MOV R123, R192 ;  /* 0x000000c0007b7202 */ /* 0x000fe40000000f00 */
[----:B------:R-:W-:Y:S01]  /*1b9f0*/  F2FP.BF16.F32.PACK_AB R79, R210, R211 ;  /* 0x000000d3d24f723e */ /* 0x000fe200000010ff */
[----:B------:R1:W-:Y:S01]  /*1ba00*/  MUFU.EX2 R188, R2 ;  /* 0x0000000200bc7308 */ /* 0x0003e20000000800 */
[----:B------:R-:W-:Y:S02]  /*1ba10*/  F2FP.BF16.F32.PACK_AB R82, R209, R208 ;  /* 0x000000d0d152723e */ /* 0x000fe400000010ff */
[----:B------:R-:W-:Y:S02]  /*1ba20*/  F2FP.BF16.F32.PACK_AB R81, R151, R150 ;  /* 0x000000969751723e */ /* 0x000fe400000010ff */
[----:B------:R-:W-:Y:S01]  /*1ba30*/  F2FP.BF16.F32.PACK_AB R83, R203, R202 ;  /* 0x000000cacb53723e */ /* 0x000fe200000010ff */
[-C--:B----4-:R-:W-:Y:S06]  /*1ba40*/  HMMA.16816.F32.BF16 R4, R76, R84.reuse, R4 ;  /* 0x000000544c04723c */ /* 0x090fec0000041804 */
[C---:B------:R-:W-:Y:S05]  /*1ba50*/  HMMA.16816.F32.BF16 R8, R80.reuse, R84, R8 ;  /* 0x000000545008723c */ /* 0x040fea0000041808 */
[----:B-1----:R-:W-:Y:S01]  /*1ba60*/  FFMA.FTZ R2, R142, UR4, -R100 ;  /* 0x000000048e027c23 */ /* 0x002fe20008010864 */
[-C--:B------:R-:W-:Y:S01]  /*1ba70*/  HMMA.16816.F32.BF16 R12, R80, R86.reuse, R12 ;  /* 0x00000056500c723c */ /* 0x080fe2000004180c */
[----:B------:R1:W-:Y:S05]  /*1ba80*/  MUFU.EX2 R142, R105 ;  /* 0x00000069008e7308 */ /* 0x0003ea0000000800 */
[C---:B------:R-:W-:Y:S01]  /*1ba90*/  HMMA.16816.F32.BF16 R16, R76.reuse, R86, R16 ;  /* 0x000000564c10723c */ /* 0x040fe20000041810 */
[----:B------:R-:W-:Y:S04]  /*1baa0*/  LDSM.16.MT88.4 R84, [R216+0xa800] ;  /* 0x00a80000d854783b */ /* 0x000fe80000004200 */
[----:B------:R3:W4:Y:S01]  /*1bab0*/  MUFU.EX2 R192, R2 ;  /* 0x0000000200c07308 */ /* 0x0007220000000800 */
[-C--:B------:R-:W-:Y:S06]  /*1bac0*/  HMMA.16816.F32.BF16 R20, R76, R92.reuse, R20 ;  /* 0x0000005c4c14723c */ /* 0x080fec0000041814 */
[C---:B------:R-:W-:Y:S05]  /*1bad0*/  HMMA.16816.F32.BF16 R24, R80.reuse, R92, R24 ;  /* 0x0000005c5018723c */ /* 0x040fea0000041818 */
[--C-:B-1----:R-:W-:Y:S01]  /*1bae0*/  FFMA.FTZ R105, R114, UR4, -R75.reuse ;  /* 0x0000000472697c23 */ /* 0x102fe2000801084b */
[-C--:B------:R-:W-:Y:S03]  /*1baf0*/  HMMA.16816.F32.BF16 R28, R80, R94.reuse, R28 ;  /* 0x0000005e501c723c */ /* 0x080fe6000004181c */
[----:B------:R1:W4:Y:S02]  /*1bb00*/  MUFU.EX2 R111, R105 ;  /* 0x00000069006f7308 */ /* 0x0003240000000800 */
[----:B------:R-:W-:Y:S01]  /*1bb10*/  FFMA.FTZ R114, R131, UR4, -R75 ;  /* 0x0000000483727c23 */ /* 0x000fe2000801084b */
[C---:B------:R-:W-:Y:S01]  /*1bb20*/  HMMA.16816.F32.BF16 R32, R76.reuse, R94, R32 ;  /* 0x0000005e4c20723c */ /* 0x040fe20000041820 */
[----:B------:R-:W4:Y:S04]  /*1bb30*/  LDL.LU R75, [R1+0xb4] ;  /* 0x0000b400014b7983 */ /* 0x000f280000300800 */
[----:B---3--:R-:W-:Y:S01]  /*1bb40*/  FADD.FTZ R2, R140, R97 ;  /* 0x000000618c027221 */ /* 0x008fe20000010000 */
[----:B------:R-:W-:Y:S01]  /*1bb50*/  LDSM.16.MT88.4 R92, [R219+0xa800] ;  /* 0x00a80000db5c783b */ /* 0x000fe20000004200 */
[----:B------:R3:W-:Y:S04]  /*1bb60*/  MUFU.EX2 R140, R99 ;  /* 0x00000063008c7308 */ /* 0x0007e80000000800 */
[----:B------:R-:W-:Y:S01]  /*1bb70*/  FADD.FTZ R2, R126, R2 ;  /* 0x000000027e027221 */ /* 0x000fe20000010000 */
[----:B-1----:R-:W-:Y:S05]  /*1bb80*/  FFMA.FTZ R105, R248, UR4, -R100 ;  /* 0x00000004f8697c23 */ /* 0x002fea0008010864 */
[----:B------:R1:W-:Y:S01]  /*1bb90*/  MUFU.EX2 R131, R108 ;  /* 0x0000006c00837308 */ /* 0x0003e20000000800 */
[----:B------:R-:W-:Y:S04]  /*1bba0*/  FADD.FTZ R2, R136, R2 ;  /* 0x0000000288027221 */ /* 0x000fe80000010000 */
[----:B------:R-:W-:Y:S01]  /*1bbb0*/  FADD.FTZ R102, R137, R2 ;  /* 0x0000000289667221 */ /* 0x000fe20000010000 */
[----:B---3--:R-:W3:Y:S01]  /*1bbc0*/  LDSM.16.MT88.4 R96, [R217+0xa000] ;  /* 0x00a00000d960783b */ /* 0x008ee20000004200 */
[----:B-1----:R-:W-:Y:S02]  /*1bbd0*/  FFMA.FTZ R108, R72, UR4, -R100 ;  /* 0x00000004486c7c23 */ /* 0x002fe40008010864 */
[----:B------:R-:W-:Y:S01]  /*1bbe0*/  FADD.FTZ R72, R163, R102 ;  /* 0x00000066a3487221 */ /* 0x000fe20000010000 */
[-C--:B---3--:R-:W-:Y:S06]  /*1bbf0*/  HMMA.16816.F32.BF16 R36, R76, R96.reuse, R36 ;  /* 0x000000604c24723c */ /* 0x088fec0000041824 */
        /* <DEDUP_REMOVED lines=12> */
[----:B--2---:R-:W-:Y:S02]  /*1bcc0*/  F2FP.BF16.F32.PACK_AB R83, R194, R190 ;  /* 0x000000bec253723e */ /* 0x004fe400000010ff */
[----:B------:R-:W-:Y:S02]  /*1bcd0*/  F2FP.BF16.F32.PACK_AB R76, R186, R148 ;  /* 0x00000094ba4c723e */ /* 0x000fe400000010ff */
[----:B------:R-:W-:Y:S02]  /*1bce0*/  F2FP.BF16.F32.PACK_AB R78, R193, R189 ;  /* 0x000000bdc14e723e */ /* 0x000fe400000010ff */
[----:B------:R-:W-:Y:S01]  /*1bcf0*/  F2FP.BF16.F32.PACK_AB R77, R184, R185 ;  /* 0x000000b9b84d723e */ /* 0x000fe200000010ff */
[-C--:B------:R-:W-:Y:S05]  /*1bd00*/  HMMA.16816.F32.BF16 R4, R80, R84.reuse, R4 ;  /* 0x000000545004723c */ /* 0x080fea0000041804 */
[----:B----4-:R-:W-:Y:S07]  /*1bd10*/  F2FP.BF16.F32.PACK_AB R79, R192, R188 ;  /* 0x000000bcc04f723e */ /* 0x010fee00000010ff */
        /* <DEDUP_REMOVED lines=27> */
[----:B------:R-:W3:Y:S02]  /*1bed0*/  MUFU.EX2 R91, R113 ;  /* 0x00000071005b7308 */ /* 0x000ee40000000800 */
[----:B---3--:R-:W-:Y:S01]  /*1bee0*/  F2FP.BF16.F32.PACK_AB R196, R91, R107 ;  /* 0x0000006b5bc4723e */ /* 0x008fe200000010ff */
[----:B------:R-:W-:Y:S01]  /*1bef0*/  FFMA.FTZ R75, R0, R75, R205 ;  /* 0x0000004b004b7223 */ /* 0x000fe200000100cd */
[----:B------:R-:W-:Y:S01]  /*1bf00*/  FADD.FTZ R0, R145, R104 ;  /* 0x0000006891007221 */ /* 0x000fe20000010000 */
[----:B------:R-:W-:Y:S01]  /*1bf10*/  MOV R205, R123 ;  /* 0x0000007b00cd7202 */ /* 0x000fe20000000f00 */
[----:B------:R-:W-:Y:S04]  /*1bf20*/  FFMA.FTZ R104, R122, UR4, -R100 ;  /* 0x000000047a687c23 */ /* 0x000fe80008010864 */
[----:B------:R-:W-:Y:S01]  /*1bf30*/  MUFU.EX2 R123, R119 ;  /* 0x00000077007b7308 */ /* 0x000fe20000000800 */
[----:B------:R-:W-:Y:S01]  /*1bf40*/  FADD.FTZ R101, R138, R0 ;  /* 0x000000008a657221 */ /* 0x000fe20000010000 */
[----:B------:R-:W-:Y:S03]  /*1bf50*/  FFMA.FTZ R0, R212, UR4, -R100 ;  /* 0x00000004d4007c23 */ /* 0x000fe60008010864 */
[----:B------:R-:W-:Y:S05]  /*1bf60*/  FADD.FTZ R2, R162, R101 ;  /* 0x00000065a2027221 */ /* 0x000fea0000010000 */
[----:B------:R3:W-:Y:S01]  /*1bf70*/  MUFU.EX2 R126, R0 ;  /* 0x00000000007e7308 */ /* 0x0007e20000000800 */
[----:B------:R-:W-:Y:S04]  /*1bf80*/  FADD.FTZ R2, R152, R2 ;  /* 0x0000000298027221 */ /* 0x000fe80000010000 */
[----:B------:R-:W-:Y:S01]  /*1bf90*/  FADD.FTZ R3, R157, R2 ;  /* 0x000000029d037221 */ /* 0x000fe20000010000 */
[----:B------:R-:W-:Y:S04]  /*1bfa0*/  FADD.FTZ R2, R169, R88 ;  /* 0x00000058a9027221 */ /* 0x000fe80000010000 */
[----:B------:R-:W-:Y:S01]  /*1bfb0*/  MUFU.EX2 R119, R117 ;  /* 0x0000007500777308 */ /* 0x000fe20000000800 */
[----:B------:R-:W-:Y:S01]  /*1bfc0*/  FADD.FTZ R3, R175, R3 ;  /* 0x00000003af037221 */ /* 0x000fe20000010000 */
[----:B------:R-:W-:Y:S03]  /*1bfd0*/  FADD.FTZ R2, R173, R2 ;  /* 0x00000002ad027221 */ /* 0x000fe60000010000 */
[----:B------:R-:W-:Y:S01]  /*1bfe0*/  FADD.FTZ R82, R197, R3 ;  /* 0x00000003c5527221 */ /* 0x000fe20000010000 */
[----:B------:R-:W-:Y:S01]  /*1bff0*/  FADD.FTZ R80, R172, R2 ;  /* 0x00000002ac507221 */ /* 0x000fe20000010000 */
[----:B------:R-:W-:Y:S03]  /*1c000*/  FADD.FTZ R3, R170, R81 ;  /* 0x00000051aa037221 */ /* 0x000fe60000010000 */
[----:B------:R2:W1:Y:S01]  /*1c010*/  MUFU.EX2 R117, R73 ;  /* 0x0000004900757308 */ /* 0x0004620000000800 */
[----:B---3--:R-:W-:Y:S01]  /*1c020*/  FFMA.FTZ R0, R213, UR4, -R100 ;  /* 0x00000004d5007c23 */ /* 0x008fe20008010864 */
[----:B------:R-:W-:Y:S01]  /*1c030*/  FADD.FTZ R80, R164, R80 ;  /* 0x00000050a4507221 */ /* 0x000fe20000010000 */
[----:B------:R-:W-:Y:S04]  /*1c040*/  FADD.FTZ R3, R174, R3 ;  /* 0x00000003ae037221 */ /* 0x000fe80000010000 */
[----:B------:R-:W-:Y:S03]  /*1c050*/  FADD.FTZ R3, R251, R3 ;  /* 0x00000003fb037221 */ /* 0x000fe60000010000 */
[----:B------:R3:W4:Y:S01]  /*1c060*/  MUFU.EX2 R125, R0 ;  /* 0x00000000007d7308 */ /* 0x0007220000000800 */
[----:B--2---:R-:W-:Y:S02]  /*1c070*/  F2FP.BF16.F32.PACK_AB R73, R141, R140 ;  /* 0x0000008c8d49723e */ /* 0x004fe400000010ff */
[----:B-1----:R-:W-:Y:S01]  /*1c080*/  F2FP.BF16.F32.PACK_AB R138, R117, R128 ;  /* 0x00000080758a723e */ /* 0x002fe200000010ff */
[--C-:B---3--:R-:W-:Y:S01]  /*1c090*/  FFMA.FTZ R0, R121, UR4, -R100.reuse ;  /* 0x0000000479007c23 */ /* 0x108fe20008010864 */
[----:B----4-:R-:W-:Y:S05]  /*1c0a0*/  F2FP.BF16.F32.PACK_AB R77, R125, R126 ;  /* 0x0000007e7d4d723e */ /* 0x010fea00000010ff */
[----:B------:R-:W1:Y:S10]  /*1c0b0*/  MUFU.EX2 R121, R120 ;  /* 0x0000007800797308 */ /* 0x000e740000000800 */
[----:B------:R2:W-:Y:S10]  /*1c0c0*/  MUFU.EX2 R109, R0 ;  /* 0x00000000006d7308 */ /* 0x0005f40000000800 */
[----:B------:R-:W3:Y:S01]  /*1c0d0*/  MUFU.EX2 R120, R116 ;  /* 0x0000007400787308 */ /* 0x000ee20000000800 */
[----:B-1----:R-:W-:Y:S09]  /*1c0e0*/  F2FP.BF16.F32.PACK_AB R136, R121, R123 ;  /* 0x0000007b7988723e */ /* 0x002ff200000010ff */
[----:B------:R1:W4:Y:S01]  /*1c0f0*/  MUFU.EX2 R116, R74 ;  /* 0x0000004a00747308 */ /* 0x0003220000000800 */
[----:B--2---:R-:W-:Y:S02]  /*1c100*/  FFMA.FTZ R0, R124, UR4, -R100 ;  /* 0x000000047c007c23 */ /* 0x004fe40008010864 */
[----:B------:R-:W2:Y:S07]  /*1c110*/  LDSM.16.MT88.4 R100, [R218+0xb000] ;  /* 0x00b00000da64783b */ /* 0x000eae0000004200 */
[----:B------:R4:W4:Y:S01]  /*1c120*/  MUFU.EX2 R110, R0 ;  /* 0x00000000006e7308 */ /* 0x0009220000000800 */
[----:B---3--:R-:W-:Y:S02]  /*1c130*/  F2FP.BF16.F32.PACK_AB R137, R119, R120 ;  /* 0x000000787789723e */ /* 0x008fe400000010ff */
[----:B-1----:R-:W-:Y:S02]  /*1c140*/  F2FP.BF16.F32.PACK_AB R74, R133, R134 ;  /* 0x00000086854a723e */ /* 0x002fe400000010ff */
[----:B----4-:R-:W-:Y:S01]  /*1c150*/  F2FP.BF16.F32.PACK_AB R139, R116, R118 ;  /* 0x00000076748b723e */ /* 0x010fe200000010ff */
[----:B------:R-:W-:Y:S01]  /*1c160*/  FADD.FTZ R0, R204, R75 ;  /* 0x0000004bcc007221 */ /* 0x000fe20000010000 */
[----:B------:R-:W-:Y:S02]  /*1c170*/  F2FP.BF16.F32.PACK_AB R75, R131, R132 ;  /* 0x00000084834b723e */ /* 0x000fe400000010ff */
[----:B------:R-:W-:Y:S01]  /*1c180*/  F2FP.BF16.F32.PACK_AB R79, R110, R109 ;  /* 0x0000006d6e4f723e */ /* 0x000fe200000010ff */
[----:B------:R-:W-:Y:S04]  /*1c190*/  FADD.FTZ R0, R205, R0 ;  /* 0x00000000cd007221 */ /* 0x000fe80000010000 */
        /* <DEDUP_REMOVED lines=8> */
[C---:B------:R-:W-:Y:S01]  /*1c220*/  HMMA.16816.F32.BF16 R16, R72.reuse, R86, R16 ;  /* 0x000000564810723c */ /* 0x040fe20000041810 */
[----:B------:R-:W-:Y:S03]  /*1c230*/  LDSM.16.MT88.4 R152, [R219+0xb800] ;  /* 0x00b80000db98783b */ /* 0x000fe60000004200 */
[----:B------:R-:W-:Y:S02]  /*1c240*/  FADD.FTZ R0, R160, R0 ;  /* 0x00000000a0007221 */ /* 0x000fe40000010000 */
[-C--:B------:R-:W-:Y:S02]  /*1c250*/  HMMA.16816.F32.BF16 R20, R72, R92.reuse, R20 ;  /* 0x0000005c4814723c */ /* 0x080fe40000041814 */
[----:B------:R-:W1:Y:S03]  /*1c260*/  MUFU.EX2 R87, R115 ;  /* 0x0000007300577308 */ /* 0x000e660000000800 */
[----:B------:R-:W-:Y:S01]  /*1c270*/  FADD.FTZ R0, R161, R0 ;  /* 0x00000000a1007221 */ /* 0x000fe20000010000 */
[C---:B------:R-:W-:Y:S01]  /*1c280*/  HMMA.16816.F32.BF16 R24, R76.reuse, R92, R24 ;  /* 0x0000005c4c18723c */ /* 0x040fe20000041818 */
[----:B------:R-:W3:Y:S05]  /*1c290*/  LDSM.16.MT88.4 R160, [R216+0xb800] ;  /* 0x00b80000d8a0783b */ /* 0x000eea0000004200 */
[----:B------:R-:W4:Y:S01]  /*1c2a0*/  MUFU.EX2 R86, R105 ;  /* 0x0000006900567308 */ /* 0x000f220000000800 */
[----:B------:R-:W-:Y:S01]  /*1c2b0*/  FADD.FTZ R0, R146, R0 ;  /* 0x0000000092007221 */ /* 0x000fe20000010000 */
[-C--:B------:R-:W-:Y:S01]  /*1c2c0*/  HMMA.16816.F32.BF16 R28, R76, R94.reuse, R28 ;  /* 0x0000005e4c1c723c */ /* 0x080fe2000004181c */
[----:B------:R-:W3:Y:S02]  /*1c2d0*/  LDSM.16.MT88.4 R144, [R217+0xb800] ;  /* 0x00b80000d990783b */ /* 0x000ee40000004200 */
[----:B------:R-:W-:Y:S03]  /*1c2e0*/  FADD.FTZ R0, R165, R0 ;  /* 0x00000000a5007221 */ /* 0x000fe60000010000 */
[C---:B------:R-:W-:Y:S05]  /*1c2f0*/  HMMA.16816.F32.BF16 R32, R72.reuse, R94, R32 ;  /* 0x0000005e4820723c */ /* 0x040fea0000041820 */
[----:B------:R-:W-:Y:S01]  /*1c300*/  FADD.FTZ R0, R166, R0 ;  /* 0x00000000a6007221 */ /* 0x000fe20000010000 */
[-C--:B------:R-:W-:Y:S05]  /*1c310*/  HMMA.16816.F32.BF16 R36, R72, R96.reuse, R36 ;  /* 0x000000604824723c */ /* 0x080fea0000041824 */
[----:B------:R-:W-:Y:S01]  /*1c320*/  FADD.FTZ R2, R167, R0 ;  /* 0x00000000a7027221 */ /* 0x000fe20000010000 */
[C---:B------:R-:W-:Y:S05]  /*1c330*/  HMMA.16816.F32.BF16 R40, R76.reuse, R96, R40 ;  /* 0x000000604c28723c */ /* 0x040fea0000041828 */
[----:B-1----:R-:W-:Y:S01]  /*1c340*/  F2FP.BF16.F32.PACK_AB R198, R87, R90 ;  /* 0x0000005a57c6723e */ /* 0x002fe200000010ff */
[-C--:B------:R-:W-:Y:S05]  /*1c350*/  HMMA.16816.F32.BF16 R44, R76, R98.reuse, R44 ;  /* 0x000000624c2c723c */ /* 0x080fea000004182c */
[----:B----4-:R-:W-:Y:S01]  /*1c360*/  F2FP.BF16.F32.PACK_AB R197, R86, R85 ;  /* 0x0000005556c5723e */ /* 0x010fe200000010ff */
[C---:B------:R-:W-:Y:S05]  /*1c370*/  HMMA.16816.F32.BF16 R48, R72.reuse, R98, R48 ;  /* 0x000000624830723c */ /* 0x040fea0000041830 */
[----:B------:R-:W-:Y:S01]  /*1c380*/  F2FP.BF16.F32.PACK_AB R199, R83, R84 ;  /* 0x0000005453c7723e */ /* 0x000fe200000010ff */
[-C--:B--2---:R-:W-:Y:S05]  /*1c390*/  HMMA.16816.F32.BF16 R52, R72, R100.reuse, R52 ;  /* 0x000000644834723c */ /* 0x084fea0000041834 */
[----:B------:R-:W-:Y:S01]  /*1c3a0*/  FADD.FTZ R0, R171, R82 ;  /* 0x00000052ab007221 */ /* 0x000fe20000010000 */
[C---:B------:R-:W-:Y:S05]  /*1c3b0*/  HMMA.16816.F32.BF16 R56, R76.reuse, R100, R56 ;  /* 0x000000644c38723c */ /* 0x040fea0000041838 */
[----:B------:R-:W-:Y:S01]  /*1c3c0*/  FADD.FTZ R2, R156, R2 ;  /* 0x000000029c027221 */ /* 0x000fe20000010000 */
[-C--:B------:R-:W-:Y:S05]  /*1c3d0*/  HMMA.16816.F32.BF16 R60, R76, R102.reuse, R60 ;  /* 0x000000664c3c723c */ /* 0x080fea000004183c */
[----:B------:R-:W-:Y:S01]  /*1c3e0*/  FADD.FTZ R2, R181, R2 ;  /* 0x00000002b5027221 */ /* 0x000fe20000010000 */
[----:B------:R-:W-:Y:S05]  /*1c3f0*/  HMMA.16816.F32.BF16 R64, R72, R102, R64 ;  /* 0x000000664840723c */ /* 0x000fea0000041840 */
        /* <DEDUP_REMOVED lines=58> */
[----:B------:R-:W-:Y:S01]  /*1c7a0*/  FADD.FTZ R0, R130, R2 ;  /* 0x0000000282007221 */ /* 0x000fe20000010000 */
[-C--:B-1----:R-:W-:Y:S03]  /*1c7b0*/  HMMA.16816.F32.BF16 R140, R136, R4.reuse, R52 ;  /* 0x00000004888c723c */ /* 0x082fe60000041834 */
[----:B------:R-:W-:Y:S01]  /*1c7c0*/  FADD.FTZ R9, R134, R9 ;  /* 0x0000000986097221 */ /* 0x000fe20000010000 */
[----:B------:R-:W-:Y:S01]  /*1c7d0*/  FADD.FTZ R2, R126, R3 ;  /* 0x000000037e027221 */ /* 0x000fe20000010000 */
        /* <DEDUP_REMOVED lines=30> */
[----:B------:R-:W-:Y:S01]  /*1c9c0*/  FADD.FTZ R0, R83, R0 ;  /* 0x0000000053007221 */ /* 0x000fe20000010000 */
[----:B------:R-:W-:Y:S02]  /*1c9d0*/  MOV R133, R69 ;  /* 0x0000004500857202 */ /* 0x000fe40000000f00 */
[----:B------:R1:W-:Y:S04]  /*1c9e0*/  STL [R1+0x98], R3 ;  /* 0x0000980301007387 */ /* 0x0003e80000100800 */
[----:B------:R2:W-:Y:S04]  /*1c9f0*/  STL [R1+0xb0], R2 ;  /* 0x0000b00201007387 */ /* 0x0005e80000100800 */
[----:B------:R2:W-:Y:S01]  /*1ca00*/  STL [R1+0xb4], R0 ;  /* 0x0000b40001007387 */ /* 0x0005e20000100800 */
[----:B-1----:R-:W-:Y:S01]  /*1ca10*/  MOV R3, R71 ;  /* 0x0000004700037202 */ /* 0x002fe20000000f00 */
[----:B------:R-:W-:Y:S06]  /*1ca20*/  @P0 BRA `(.L_x_670) ;  /* 0xffffff7800b00947 */ /* 0x000fec000383ffff */
.L_x_669:
        /* <DEDUP_REMOVED lines=75> */
.L_x_673:
        /* <DEDUP_REMOVED lines=23> */
.L_x_674:
        /* <DEDUP_REMOVED lines=247> */
.L_x_676:
[----:B------:R-:W-:Y:S05]  /*1dfc0*/  BSYNC B0 ;  /* 0x0000000000007941 */ /* 0x000fea0003800000 */
.L_x_675:
        /* <DEDUP_REMOVED lines=29> */
.L_x_678:
[----:B------:R-:W-:Y:S05]  /*1e1a0*/  BSYNC B0 ;  /* 0x0000000000007941 */ /* 0x000fea0003800000 */
.L_x_677:
        /* <DEDUP_REMOVED lines=17> */
.L_x_680:
[----:B------:R-:W-:Y:S05]  /*1e2c0*/  BSYNC B0 ;  /* 0x0000000000007941 */ /* 0x000fea0003800000 */
.L_x_679:
        /* <DEDUP_REMOVED lines=16> */
.L_x_682:
[----:B------:R-:W-:Y:S05]  /*1e3d0*/  BSYNC B0 ;  /* 0x0000000000007941 */ /* 0x000fea0003800000 */
.L_x_681:
        /* <DEDUP_REMOVED lines=16> */
.L_x_684:
[----:B------:R-:W-:Y:S05]  /*1e4e0*/  BSYNC B0 ;  /* 0x0000000000007941 */ /* 0x000fea0003800000 */
.L_x_683:
        /* <DEDUP_REMOVED lines=16> */
.L_x_686:
[----:B------:R-:W-:Y:S05]  /*1e5f0*/  BSYNC B0 ;  /* 0x0000000000007941 */ /* 0x000fea0003800000 */
.L_x_685:
        /* <DEDUP_REMOVED lines=16> */
.L_x_688:
[----:B------:R-:W-:Y:S05]  /*1e700*/  BSYNC B0 ;  /* 0x0000000000007941 */ /* 0x000fea0003800000 */
.L_x_687:
        /* <DEDUP_REMOVED lines=16> */
.L_x_690:
[----:B------:R-:W-:Y:S05]  /*1e810*/  BSYNC B0 ;  /* 0x0000000000007941 */ /* 0x000fea0003800000 */
.L_x_689:
        /* <DEDUP_REMOVED lines=15> */
.L_x_691:
        /* <DEDUP_REMOVED lines=15> */
.L_x_2579:


//--------------------- .text._ZN5flash16flash_fwd_kernelI23Flash_fwd_kernel_traitsILi64ELi128ELi128ELi4ELb0ELb0EN7cutlass10bfloat16_tE19Flash_kernel_traitsILi64ELi128ELi128ELi4ES3_EELb0ELb0ELb1ELb0ELb0ELb0ELb0ELb0EEEvNS_16Flash_fwd_paramsE --------------------------
	.section	.text._ZN5flash16flash_fwd_kernelI23Flash_fwd_kernel_traitsILi64ELi128ELi128ELi4ELb0ELb0EN7cutlass10bfloat16_tE19Flash_kernel_traitsILi64ELi128ELi128ELi4ES3_EELb0ELb0ELb1ELb0ELb0ELb0ELb0ELb0EEEvNS_16Flash_fwd_paramsE,"ax",@progbits
	.align	128
        .global         _ZN5flash16flash_fwd_kernelI23Flash_fwd_kernel_traitsILi64ELi128ELi128ELi4ELb0ELb0EN7cutlass10bfloat16_tE19Flash_kernel_traitsILi64ELi128ELi128ELi4ES3_EELb0ELb0ELb1ELb0ELb0ELb0ELb0ELb0EEEvNS_16Flash_fwd_paramsE
        .type           _ZN5flash16flash_fwd_kernelI23Flash_fwd_kernel_traitsILi64ELi128ELi128ELi4ELb0ELb0EN7cutlass10bfloat16_tE19Flash_kernel_traitsILi64ELi128ELi128ELi4ES3_EELb0ELb0ELb1ELb0ELb0ELb0ELb0ELb0EEEvNS_16Flash_fwd_paramsE,@function
        .size           _ZN5flash16flash_fwd_kernelI23Flash_fwd_kernel_traitsILi64ELi128ELi128ELi4ELb0ELb0EN7cutlass10bfloat16_tE19Flash_kernel_traitsILi64ELi128ELi128ELi4ES3_EELb0ELb0ELb1ELb0ELb0ELb0ELb0ELb0EEEvNS_16Flash_fwd_paramsE,(.L_x_2580 - _ZN5flash16flash_fwd_kernelI23Flash_fwd_kernel_traitsILi64ELi128ELi128ELi4ELb0ELb0EN7cutlass10bfloat16_tE19Flash_kernel_traitsILi64ELi128ELi128ELi4ES3_EELb0ELb0ELb1ELb0ELb0ELb0ELb0ELb0EEEvNS_16Flash_fwd_paramsE)
        .other          _ZN5flash16flash_fwd_kernelI23Flash_fwd_kernel_traitsILi64ELi128ELi128ELi4ELb0ELb0EN7cutlass10bfloat16_tE19Flash_kernel_traitsILi64ELi128ELi128ELi4ES3_EELb0ELb0ELb1ELb0ELb0ELb0ELb0ELb0EEEvNS_16Flash_fwd_paramsE,@"STO_CUDA_ENTRY STV_DEFAULT"
_ZN5flash16flash_fwd_kernelI23Flash_fwd_kernel_traitsILi64ELi128ELi128ELi4ELb0ELb0EN7cutlass10bfloat16_tE19Flash_kernel_traitsILi64ELi128ELi128ELi4ES3_EELb0ELb0ELb1ELb0ELb0ELb0ELb0ELb0EEEvNS_16Flash_fwd_paramsE:
.text._ZN5flash16flash_fwd_kernelI23Flash_fwd_kernel_traitsILi64ELi128ELi128ELi4ELb0ELb0EN7cutlass10bfloat16_tE19Flash_kernel_traitsILi64ELi128ELi128ELi4ES3_EELb0ELb0ELb1ELb0ELb0ELb0ELb0ELb0EEEvNS_16Flash_fwd_paramsE:
[----:B------:R-:W1:Y:S08]  /*0000*/  LDC R1, c[0x0][0x28] ;  /* 0x00000a00ff017b82 */ /* 0x000e700000000800 */
[----:B------:R-:W2:Y:S01]  /*0010*/  S2UR UR25, SR_CTAID.Y ;  /* 0x00000000001979c3 */ /* 0x000ea20000002600 */
[----:B------:R-:W-:Y:S01]  /*0020*/  ULDC.64 UR6, c[0x0][0x2f0] ;  /* 0x0000bc0000067ab9 */ /* 0x000fe20000000a00 */
[----:B------:R-:W-:Y:S01]  /*0030*/  ULDC.64 UR8, c[0x0][0x2f0] ;  /* 0x0000bc0000087ab9 */ /* 0x000fe20000000a00 */
[----:B------:R-:W-:Y:S01]  /*0040*/  UISETP.NE.U32.AND UP2, UPT, UR6, URZ, UPT ;  /* 0x0000003f0600728c */ /* 0x000fe2000bf45070 */
[----:B-1----:R-:W-:Y:S01]  /*0050*/  VIADD R1, R1, 0xfffffea8 ;  /* 0xfffffea801017836 */ /* 0x002fe20000000000 */
[----:B------:R-:W-:Y:S01]  /*0060*/  ULDC.64 UR4, c[0x0][0x300] ;  /* 0x0000c00000047ab9 */ /* 0x000fe20000000a00 */
[----:B------:R-:W-:Y:S01]  /*0070*/  ULDC.U8 UR6, c[0x0][0x3c2] ;  /* 0x0000f08000067ab9 */ /* 0x000fe20000000000 */
[----:B------:R-:W-:-:S02]  /*0080*/  UISETP.NE.AND.EX UP2, UPT, UR7, URZ, UPT, UP2 ;  /* 0x0000003f0700728c */ /* 0x000fc4000bf45320 */
[----:B------:R-:W-:Y:S02]  /*0090*/  UISETP.NE.U32.AND UP1, UPT, UR4, URZ, UPT ;  /* 0x0000003f0400728c */ /* 0x000fe4000bf25070 */
[----:B------:R-:W-:Y:S02]  /*00a0*/  UISETP.NE.AND UP3, UPT, UR6, URZ, UPT ;  /* 0x0000003f0600728c */ /* 0x000fe4000bf65270 */
[----:B------:R-:W-:Y:S01]  /*00b0*/  PLOP3.LUT P0, PT, PT, PT, UP2, 0x80, 0x0 ;  /* 0x000000000000781c */ /* 0x000fe20003f0f028 */
[----:B------:R-:W-:Y:S01]  /*00c0*/  UISETP.NE.AND.EX UP1, UPT, UR5, URZ, UPT, UP1 ;  /* 0x0000003f0500728c */ /* 0x000fe2000bf25310 */
[----:B------:R-:W-:Y:S02]  /*00d0*/  ULDC.64 UR26, c[0x0][0x208] ;  /* 0x00008200001a7ab9 */ /* 0x000fe40000000a00 */
[----:B------:R-:W-:Y:S01]  /*00e0*/  ULDC.64 UR4, c[0x0][0x2f8] ;  /* 0x0000be0000047ab9 */ /* 0x000fe20000000a00 */
[----:B------:R-:W-:Y:S01]  /*00f0*/  ULDC.64 UR6, c[0x0][0x2f8] ;  /* 0x0000be0000067ab9 */ /* 0x000fe20000000a00 */
[----:B------:R-:W-:Y:S01]  /*0100*/  UISETP.EQ.U32.AND UP0, UPT, UR4, URZ, UPT ;  /* 0x0000003f0400728c */ /* 0x000fe2000bf02070 */
[----:B------:R-:W-:-:S03]  /*0110*/  PLOP3.LUT P1, PT, PT, PT, UP1, 0x80, 0x0 ;  /* 0x000000000000781c */ /* 0x000fc60003f2f018 */
[----:B------:R-:W-:Y:S02]  /*0120*/  UISETP.EQ.OR.EX UP0, UPT, UR5, URZ, !UP3, UP0 ;  /* 0x0000003f0500728c */ /* 0x000fe4000df02700 */
[----:B--2---:R-:W-:-:S06]  /*0130*/  UIMAD.WIDE UR8, UR25, 0x4, UR8 ;  /* 0x00000004190878a5 */ /* 0x004fcc000f8e0208 */
[----:B------:R-:W-:Y:S02]  /*0140*/  IMAD.U32 R2, RZ, RZ, UR8 ;  /* 0x00000008ff027e24 */ /* 0x000fe4000f8e00ff */
[----:B------:R-:W-:Y:S01]  /*0150*/  IMAD.U32 R3, RZ, RZ, UR9 ;  /* 0x00000009ff037e24 */ /* 0x000fe2000f8e00ff */
[----:B------:R-:W-:-:S04]  /*0160*/  @UP1 ULDC.64 UR8, c[0x0][0x300] ;  /* 0x0000c00000081ab9 */ /* 0x000fc80000000a00 */
[----:B------:R-:W2:Y:S04]  /*0170*/  @P0 LDG.E R7, desc[UR26][R2.64] ;  /* 0x0000001a02070981 */ /* 0x000ea8000c1e1900 */
[----:B------:R1:W3:Y:S01]  /*0180*/  @P0 LDG.E R6, desc[UR26][R2.64+0x4] ;  /* 0x0000041a02060981 */ /* 0x0002e2000c1e1900 */
[----:B------:R-:W-:Y:S01]  /*0190*/  PLOP3.LUT P2, PT, PT, PT, UP0, 0x80, 0x0 ;  /* 0x000000000000781c */ /* 0x000fe20003f4f008 */
[----:B------:R-:W-:Y:S02]  /*01a0*/  @UP1 UIMAD.WIDE UR8, UR25, 0x4, UR8 ;  /* 0x00000004190818a5 */ /* 0x000fe4000f8e0208 */
[----:B------:R-:W-:-:S04]  /*01b0*/  UIMAD.WIDE UR6, UR25, 0x4, UR6 ;  /* 0x00000004190678a5 */ /* 0x000fc8000f8e0206 */
[----:B------:R-:W-:Y:S02]  /*01c0*/  IMAD.U32 R4, RZ, RZ, UR8 ;  /* 0x00000008ff047e24 */ /* 0x000fe4000f8e00ff */
[----:B------:R-:W-:-:S05]  /*01d0*/  IMAD.U32 R5, RZ, RZ, UR9 ;  /* 0x00000009ff057e24 */ /* 0x000fca000f8e00ff */
[----:B------:R-:W4:Y:S01]  /*01e0*/  @P1 LDG.E R4, desc[UR26][R4.64] ;  /* 0x0000001a04041981 */ /* 0x000f22000c1e1900 */
        /* <DEDUP_REMOVED lines=10> */
[----:B------:R-:W-:-:S04]  /*0290*/  ISETP.NE.U32.AND P0, PT, RZ, UR4, PT ;  /* 0x00000004ff007c0c */ /* 0x000fc8000bf05070 */
[----:B------:R-:W-:-:S07]  /*02a0*/  ISETP.NE.AND.EX P0, PT, RZ, UR5, PT, P0 ;  /* 0x00000005ff007c0c */ /* 0x000fce000bf05300 */
[----:B------:R-:W-:Y:S01]  /*02b0*/  @UP2 UIADD3 UR20, UR20, -UR17, URZ ;  /* 0x8000001114142290 */ /* 0x000fe2000fffe03f */
[----:B----4-:R-:W-:-:S06]  /*02c0*/  @P1 R2UR UR12, R4 ;  /* 0x00000000040c12ca */ /* 0x010fcc00000e0000 */
        /* <DEDUP_REMOVED lines=10> */
.L_x_692:
[----:B------:R-:W-:-:S05]  /*0370*/  ULDC UR6, c[0x0][0x2c8] ;  /* 0x0000b20000067ab9 */ /* 0x000fca0000000800 */
.L_x_693:
        /* <DEDUP_REMOVED lines=48> */
[----:B------:R-:W-:Y:S01]  /*0680*/  USHF.R.S32.HI UR12, URZ, 0x1f, UR22 ;  /* 0x0000001f3f0c7899 */ /* 0x000fe20008011416 */
[----:B------:R-:W-:Y:S01]  /*0690*/  IMAD.U32 R2, RZ, RZ, UR18 ;  /* 0x00000012ff027e24 */ /* 0x000fe2000f8e00ff */
[----:B------:R-:W-:Y:S01]  /*06a0*/  UISETP.NE.AND UP2, UPT, UR8, URZ, UPT ;  /* 0x0000003f0800728c */ /* 0x000fe2000bf45270 */
[----:B------:R-:W-:Y:S01]  /*06b0*/  LEA.HI R4, R4, R222, RZ, 0x3 ;  /* 0x000000de04047211 */ /* 0x000fe200078f18ff */
[----:B------:R-:W-:Y:S01]  /*06c0*/  UIADD3 UR20, -UR30, UR20, URZ ;  /* 0x000000141e147290 */ /* 0x000fe2000fffe13f */
[----:B------:R-:W-:Y:S01]  /*06d0*/  BSSY B0, `(.L_x_695) ;  /* 0x0000052000007945 */ /* 0x000fe20003800000 */
[----:B------:R-:W-:Y:S01]  /*06e0*/  UMOV UR28, URZ ;  /* 0x0000003f001c7c82 */ /* 0x000fe20008000000 */
[----:B------:R-:W-:Y:S01]  /*06f0*/  LOP3.LUT R0, R4, 0xfffffff8, RZ, 0xc0, !PT ;  /* 0xfffffff804007812 */ /* 0x000fe200078ec0ff */
[----:B------:R-:W-:Y:S01]  /*0700*/  @UP1 ULDC.64 UR6, c[0x0][0x298] ;  /* 0x0000a60000061ab9 */ /* 0x000fe20000000a00 */
[----:B------:R-:W-:Y:S01]  /*0710*/  @!UP1 USHF.R.S32.HI UR9, URZ, 0x1f, UR25 ;  /* 0x0000001f3f099899 */ /* 0x000fe20008011419 */
[----:B------:R-:W-:Y:S01]  /*0720*/  SHF.R.S32.HI R4, RZ, 0x3, R4 ;  /* 0x00000003ff047819 */ /* 0x000fe20000011404 */
[----:B------:R-:W-:Y:S01]  /*0730*/  @UP1 UIMAD.WIDE.U32 UR10, UR17, UR6, URZ ;  /* 0x00000006110a12a5 */ /* 0x000fe2000f8e003f */
[----:B------:R-:W-:Y:S01]  /*0740*/  IMAD.IADD R14, R222, 0x1, -R0 ;  /* 0x00000001de0e7824 */ /* 0x000fe200078e0a00 */
[----:B------:R-:W-:Y:S01]  /*0750*/  @!UP1 ULDC.64 UR4, c[0x0][0x290] ;  /* 0x0000a40000049ab9 */ /* 0x000fe20000000a00 */
[----:B------:R-:W-:Y:S01]  /*0760*/  UMOV UR29, URZ ;  /* 0x0000003f001d7c82 */ /* 0x000fe20008000000 */
[----:B------:R-:W-:Y:S01]  /*0770*/  @UP1 UIMAD UR7, UR17, UR7, UR11 ;  /* 0x00000007110712a4 */ /* 0x000fe2000f8e020b */
[----:B------:R-:W-:Y:S01]  /*0780*/  IMAD.SHL.U32 R0, R14, 0x8, RZ ;  /* 0x000000080e007824 */ /* 0x000fe200078e00ff */
[----:B------:R-:W-:Y:S01]  /*0790*/  @!UP1 UIMAD UR6, UR9, UR4, URZ ;  /* 0x00000004090692a4 */ /* 0x000fe2000f8e023f */
[C---:B------:R-:W-:Y:S01]  /*07a0*/  VIADD R19, R4.reuse, 0x40 ;  /* 0x0000004004137836 */ /* 0x040fe20000000000 */
[----:B------:R-:W-:Y:S01]  /*07b0*/  ULDC.U8 UR11, c[0x0][0x3d8] ;  /* 0x0000f600000b7ab9 */ /* 0x000fe20000000000 */
[----:B------:R-:W-:Y:S01]  /*07c0*/  @!UP1 UIMAD.WIDE.U32 UR14, UR25, UR4, URZ ;  /* 0x00000004190e92a5 */ /* 0x000fe2000f8e003f */
[--C-:B------:R-:W-:Y:S01]  /*07d0*/  SHF.R.S32.HI R5, RZ, 0x1f, R4.reuse ;  /* 0x0000001fff057819 */ /* 0x100fe20000011404 */
[----:B------:R-:W-:Y:S01]  /*07e0*/  UISETP.NE.AND UP3, UPT, UR11, URZ, UPT ;  /* 0x0000003f0b00728c */ /* 0x000fe2000bf65270 */
[C---:B------:R-:W-:Y:S01]  /*07f0*/  VIADD R15, R4.reuse, 0x10 ;  /* 0x00000010040f7836 */ /* 0x040fe20000000000 */
[----:B------:R-:W-:Y:S01]  /*0800*/  UISETP.NE.AND UP0, UPT, UR11, URZ, !UP2 ;  /* 0x0000003f0b00728c */ /* 0x000fe2000d705270 */
[C---:B------:R-:W-:Y:S01]  /*0810*/  VIADD R16, R4.reuse, 0x20 ;  /* 0x0000002004107836 */ /* 0x040fe20000000000 */
[----:B------:R-:W-:Y:S01]  /*0820*/  UISETP.NE.OR UP3, UPT, UR8, URZ, !UP3 ;  /* 0x0000003f0800728c */ /* 0x000fe2000df65670 */
[----:B------:R-:W-:Y:S01]  /*0830*/  VIADD R17, R4, 0x30 ;  /* 0x0000003004117836 */ /* 0x000fe20000000000 */
[----:B------:R-:W-:Y:S01]  /*0840*/  @!UP1 UIMAD UR6, UR25, UR5, UR6 ;  /* 0x00000005190692a4 */ /* 0x000fe2000f8e0206 */
[----:B------:R-:W-:Y:S01]  /*0850*/  ISETP.GE.AND P1, PT, R19, UR20, PT ;  /* 0x0000001413007c0c */ /* 0x000fe2000bf26270 */
[----:B------:R-:W-:Y:S01]  /*0860*/  @UP1 UMOV UR16, UR10 ;  /* 0x0000000a00101c82 */ /* 0x000fe20008000000 */
[----:B------:R-:W-:Y:S01]  /*0870*/  @UP2 ULDC.64 UR4, c[0x0][0x2c0] ;  /* 0x0000b00000042ab9 */ /* 0x000fe20000000a00 */
[----:B------:R-:W-:Y:S01]  /*0880*/  @!UP2 ULDC UR8, c[0x0][0x2c4] ;  /* 0x0000b1000008aab9 */ /* 0x000fe20000000800 */
[----:B------:R-:W-:Y:S01]  /*0890*/  @UP2 UIMAD UR13, UR5, UR4, URZ ;  /* 0x00000004050d22a4 */ /* 0x000fe2000f8e023f */
[----:B------:R-:W-:Y:S01]  /*08a0*/  P2R R23, PR, RZ, 0x2 ;  /* 0x00000002ff177803 */ /* 0x000fe20000000000 */
[----:B------:R-:W-:Y:S01]  /*08b0*/  @!UP1 UIADD3 UR7, UR15, UR6, URZ ;  /* 0x000000060f079290 */ /* 0x000fe2000fffe03f */
[----:B------:R-:W-:Y:S01]  /*08c0*/  IMAD.WIDE R2, R2, 0x80, R4 ;  /* 0x0000008002027825 */ /* 0x000fe200078e0204 */
[----:B------:R-:W-:Y:S01]  /*08d0*/  ULDC.64 UR4, c[0x0][0x2a0] ;  /* 0x0000a80000047ab9 */ /* 0x000fe20000000a00 */
[----:B------:R-:W-:Y:S01]  /*08e0*/  @!UP1 UMOV UR16, UR14 ;  /* 0x0000000e00109c82 */ /* 0x000fe20008000000 */
[----:B------:R-:W-:Y:S01]  /*08f0*/  UIMAD UR12, UR12, UR4, URZ ;  /* 0x000000040c0c72a4 */ /* 0x000fe2000f8e023f */
[----:B------:R-:W-:Y:S01]  /*0900*/  IMAD.U32 R6, RZ, RZ, UR4 ;  /* 0x00000004ff067e24 */ /* 0x000fe2000f8e00ff */
[----:B------:R-:W-:Y:S01]  /*0910*/  @UP0 ULDC UR8, c[0x0][0x2e4] ;  /* 0x0000b90000080ab9 */ /* 0x000fe20000000800 */
[----:B------:R-:W-:Y:S01]  /*0920*/  @!UP2 ULDC UR4, c[0x0][0x270] ;  /* 0x00009c000004aab9 */ /* 0x000fe20000000800 */
[----:B------:R-:W-:Y:S01]  /*0930*/  @UP2 UMOV UR11, 0x1 ;  /* 0x00000001000b2882 */ /* 0x000fe20000000000 */
[----:B------:R-:W-:Y:S01]  /*0940*/  IADD3 R8, P0, R0, UR16, RZ ;  /* 0x0000001000087c10 */ /* 0x000fe2000ff1e0ff */
[----:B------:R-:W-:Y:S01]  /*0950*/  @!UP2 UIMAD UR11, UR8, UR4, URZ ;  /* 0x00000004080ba2a4 */ /* 0x000fe2000f8e023f */
[----:B------:R-:W-:Y:S01]  /*0960*/  VIADD R20, R4, 0x50 ;  /* 0x0000005004147836 */ /* 0x000fe20000000000 */
[----:B------:R-:W-:Y:S01]  /*0970*/  @!UP3 ULDC UR10, c[0x0][0x2c4] ;  /* 0x0000b100000abab9 */ /* 0x000fe20000000800 */
[----:B------:R-:W-:Y:S01]  /*0980*/  ULDC UR9, c[0x0][0x2d0] ;  /* 0x0000b40000097ab9 */ /* 0x000fe20000000800 */
[----:B------:R-:W-:Y:S01]  /*0990*/  @!UP3 UIMAD UR10, UR25, UR10, URZ ;  /* 0x0000000a190ab2a4 */ /* 0x000fe2000f8e023f */
[C---:B------:R-:W-:Y:S01]  /*09a0*/  LEA.HI.X.SX32 R9, R0.reuse, UR7, 0x1, P0 ;  /* 0x0000000700097c11 */ /* 0x040fe200080f0eff */
[----:B------:R-:W-:Y:S01]  /*09b0*/  UIMAD UR7, UR25, UR11, URZ ;  /* 0x0000000b190772a4 */ /* 0x000fe2000f8e023f */
[----:B------:R-:W-:Y:S01]  /*09c0*/  ISETP.GE.AND P2, PT, R0, UR9, PT ;  /* 0x0000000900007c0c */ /* 0x000fe2000bf46270 */
[----:B------:R-:W-:Y:S01]  /*09d0*/  UIMAD UR5, UR22, UR5, UR12 ;  /* 0x00000005160572a4 */ /* 0x000fe2000f8e020c */
[C---:B------:R-:W-:Y:S01]  /*09e0*/  VIADD R21, R4.reuse, 0x60 ;  /* 0x0000006004157836 */ /* 0x040fe20000000000 */
[----:B------:R-:W-:Y:S01]  /*09f0*/  @!UP3 USEL UR10, UR10, UR17, !UP1 ;  /* 0x000000110a0ab287 */ /* 0x000fe2000c800000 */
[----:B------:R-:W-:Y:S01]  /*0a00*/  ISETP.GE.OR P0, PT, R4, UR20, P2 ;  /* 0x0000001404007c0c */ /* 0x000fe20009706670 */
[----:B------:R-:W-:Y:S01]  /*0a10*/  @UP2 ULDC UR12, c[0x0][0x2c0] ;  /* 0x0000b000000c2ab9 */ /* 0x000fe20000000800 */
[----:B------:R-:W-:Y:S01]  /*0a20*/  USEL UR7, UR7, URZ, UP3 ;  /* 0x0000003f07077287 */ /* 0x000fe20009800000 */
[----:B------:R-:W-:Y:S01]  /*0a30*/  IMAD.WIDE.U32 R8, R6, UR22, R8 ;  /* 0x0000001606087c25 */ /* 0x000fe2000f8e0008 */
[----:B------:R-:W-:Y:S01]  /*0a40*/  @!UP2 UMOV UR12, 0x1 ;  /* 0x00000001000ca882 */ /* 0x000fe20000000000 */
[----:B------:R-:W-:Y:S01]  /*0a50*/  @!UP2 UMOV UR13, UR8 ;  /* 0x00000008000dac82 */ /* 0x000fe20008000000 */
[----:B------:R-:W-:Y:S01]  /*0a60*/  UIMAD UR6, UR30, UR12, URZ ;  /* 0x0000000c1e0672a4 */ /* 0x000fe2000f8e023f */
[----:B------:R-:W-:Y:S01]  /*0a70*/  VIADD R7, R9, UR5 ;  /* 0x0000000509077c36 */ /* 0x000fe20008000000 */
[----:B------:R-:W-:Y:S01]  /*0a80*/  UIMAD UR13, UR22, UR13, UR7 ;  /* 0x0000000d160d72a4 */ /* 0x000fe2000f8e0207 */
[----:B------:R-:W-:Y:S01]  /*0a90*/  ISETP.GE.OR P1, PT, R15, UR20, P2 ;  /* 0x000000140f007c0c */ /* 0x000fe20009726670 */
[----:B------:R-:W-:Y:S01]  /*0aa0*/  @!UP3 UMOV UR28, UR10 ;  /* 0x0000000a001cbc82 */ /* 0x000fe20008000000 */
[----:B------:R-:W-:Y:S01]  /*0ab0*/  USHF.R.S32.HI UR4, URZ, 0x1f, UR6 ;  /* 0x0000001f3f047899 */ /* 0x000fe20008011406 */
[----:B------:R-:W-:Y:S01]  /*0ac0*/  ISETP.GE.OR P3, PT, R16, UR20, P2 ;  /* 0x0000001410007c0c */ /* 0x000fe20009766670 */
[----:B------:R-:W-:Y:S01]  /*0ad0*/  @!UP3 USHF.R.S32.HI UR29, URZ, 0x1f, UR10 ;  /* 0x0000001f3f1db899 */ /* 0x000fe2000801140a */
[----:B------:R-:W-:Y:S01]  /*0ae0*/  ISETP.GE.OR P4, PT, R17, UR20, P2 ;  /* 0x0000001411007c0c */ /* 0x000fe20009786670 */
[----:B------:R-:W-:Y:S01]  /*0af0*/  USHF.R.S32.HI UR7, URZ, 0x1f, UR13 ;  /* 0x0000001f3f077899 */ /* 0x000fe2000801140d */
[----:B------:R-:W-:Y:S01]  /*0b00*/  ISETP.GE.OR P6, PT, R19, UR20, P2 ;  /* 0x0000001413007c0c */ /* 0x000fe200097c6670 */
[----:B------:R-:W-:Y:S01]  /*0b10*/  UIADD3 UR6, UP1, UP0, UR6, UR28, UR13 ;  /* 0x0000001c06067290 */ /* 0x000fe2000f83e00d */
[----:B------:R-:W-:-:S03]  /*0b20*/  VIADD R22, R4, 0x70 ;  /* 0x0000007004167836 */ /* 0x000fc60000000000 */
        /* <DEDUP_REMOVED lines=12> */
.L_x_696:
[----:B------:R-:W-:Y:S05]  /*0bf0*/  BSYNC B0 ;  /* 0x0000000000007941 */ /* 0x000fea0003800000 */
.L_x_695:
[----:B------:R-:W-:Y:S01]  /*0c00*/  ISETP.GE.AND P0, PT, R4, UR20, PT ;  /* 0x0000001404007c0c */ /* 0x000fe2000bf06270 */
[----:B------:R-:W-:Y:S03]  /*0c10*/  BSSY B0, `(.L_x_697) ;  /* 0x0000010000007945 */ /* 0x000fe60003800000 */
[----:B------:R-:W-:Y:S01]  /*0c20*/  P2R R18, PR, RZ, 0x1 ;  /* 0x00000001ff127803 */ /* 0x000fe20000000000 */
[----:B------:R-:W-:Y:S08]  /*0c30*/  @P1 BRA `(.L_x_698) ;  /* 0x0000000000341947 */ /* 0x000ff00003800000 */
        /* <DEDUP_REMOVED lines=13> */
.L_x_698:
[----:B------:R-:W-:Y:S05]  /*0d10*/  BSYNC B0 ;  /* 0x0000000000007941 */ /* 0x000fea0003800000 */
.L_x_697:
        /* <DEDUP_REMOVED lines=16> */
.L_x_700:
[----:B------:R-:W-:Y:S05]  /*0e20*/  BSYNC B0 ;  /* 0x0000000000007941 */ /* 0x000fea0003800000 */
.L_x_699:
        /* <DEDUP_REMOVED lines=16> */
.L_x_702:
[----:B------:R-:W-:Y:S05]  /*0f30*/  BSYNC B0 ;  /* 0x0000000000007941 */ /* 0x000fea0003800000 */
.L_x_701:
        /* <DEDUP_REMOVED lines=16> */
.L_x_704:
[----:B------:R-:W-:Y:S05]  /*1040*/  BSYNC B0 ;  /* 0x0000000000007941 */ /* 0x000fea0003800000 */
.L_x_703:
[----:B------:R-:W-:Y:S01]  /*1050*/  ISETP.NE.OR P1, PT, R14, RZ, P1 ;  /* 0x000000ff0e00720c */ /* 0x000fe20000f25670 */
[----:B------:R-:W-:Y:S01]  /*1060*/  BSSY B0, `(.L_x_705) ;  /* 0x000001b000007945 */ /* 0x000fe20003800000 */
[----:B------:R-:W-:Y:S02]  /*1070*/  ISETP.GE.AND P0, PT, R20, UR20, PT ;  /* 0x0000001414007c0c */ /* 0x000fe4000bf06270 */
[----:B------:R-:W-:Y:S02]  /*1080*/  ISETP.NE.AND P4, PT, R18, RZ, PT ;  /* 0x000000ff1200720c */ /* 0x000fe40003f85270 */
[----:B------:R-:W-:Y:S02]  /*1090*/  P2R R18, PR, RZ, 0x2 ;  /* 0x00000002ff127803 */ /* 0x000fe40000000000 */
[----:B------:R-:W-:Y:S02]  /*10a0*/  ISETP.NE.OR P1, PT, R14, RZ, P0 ;  /* 0x000000ff0e00720c */ /* 0x000fe40000725670 */
[----:B------:R-:W-:-:S02]  /*10b0*/  ISETP.GE.OR P0, PT, R20, UR20, P2 ;  /* 0x0000001414007c0c */ /* 0x000fc40009706670 */
[C---:B------:R-:W-:Y:S02]  /*10c0*/  ISETP.NE.OR P6, PT, R14.reuse, RZ, P3 ;  /* 0x000000ff0e00720c */ /* 0x040fe40001fc5670 */
[----:B------:R-:W-:Y:S02]  /*10d0*/  ISETP.NE.AND P3, PT, R23, RZ, PT ;  /* 0x000000ff1700720c */ /* 0x000fe40003f65270 */
[C---:B------:R-:W-:Y:S02]  /*10e0*/  ISETP.NE.OR P4, PT, R14.reuse, RZ, P4 ;  /* 0x000000ff0e00720c */ /* 0x040fe40002785670 */
[C---:B------:R-:W-:Y:S02]  /*10f0*/  ISETP.NE.OR P3, PT, R14.reuse, RZ, P3 ;  /* 0x000000ff0e00720c */ /* 0x040fe40001f65670 */
[----:B------:R-:W-:Y:S02]  /*1100*/  ISETP.NE.OR P5, PT, R14, RZ, P5 ;  /* 0x000000ff0e00720c */ /* 0x000fe40002fa5670 */
[----:B------:R-:W-:-:S02]  /*1110*/  P2R R23, PR, RZ, 0x8 ;  /* 0x00000008ff177803 */ /* 0x000fc40000000000 */
[----:B------:R-:W-:Y:S01]  /*1120*/  P2R R24, PR, RZ, 0x2 ;  /* 0x00000002ff187803 */ /* 0x000fe20000000000 */
[----:B------:R-:W-:Y:S08]  /*1130*/  @P0 BRA `(.L_x_706) ;  /* 0x0000000000340947 */ /* 0x000ff00003800000 */
        /* <DEDUP_REMOVED lines=13> */
.L_x_706:
[----:B------:R-:W-:Y:S05]  /*1210*/  BSYNC B0 ;  /* 0x0000000000007941 */ /* 0x000fea0003800000 */
.L_x_705:
[C---:B------:R-:W-:Y:S01]  /*1220*/  ISETP.GE.AND P0, PT, R21.reuse, UR20, PT ;  /* 0x0000001415007c0c */ /* 0x040fe2000bf06270 */
[----:B------:R-:W-:Y:S03]  /*1230*/  BSSY B0, `(.L_x_707) ;  /* 0x0000012000007945 */ /* 0x000fe60003800000 */
[----:B------:R-:W-:Y:S02]  /*1240*/  ISETP.NE.OR P3, PT, R14, RZ, P0 ;  /* 0x000000ff0e00720c */ /* 0x000fe40000765670 */
[----:B------:R-:W-:Y:S02]  /*1250*/  ISETP.GE.OR P0, PT, R21, UR20, P2 ;  /* 0x0000001415007c0c */ /* 0x000fe40009706670 */
[----:B------:R-:W-:-:S11]  /*1260*/  ISETP.GE.OR P2, PT, R22, UR20, P2 ;  /* 0x0000001416007c0c */ /* 0x000fd60009746670 */
        /* <DEDUP_REMOVED lines=14> */
.L_x_708:
[----:B------:R-:W-:Y:S05]  /*1350*/  BSYNC B0 ;  /* 0x0000000000007941 */ /* 0x000fea0003800000 */
.L_x_707:
        /* <DEDUP_REMOVED lines=16> */
.L_x_710:
[----:B------:R-:W-:Y:S05]  /*1460*/  BSYNC B0 ;  /* 0x0000000000007941 */ /* 0x000fea0003800000 */
.L_x_709:
        /* <DEDUP_REMOVED lines=10> */
.L_x_712:
[----:B------:R-:W-:Y:S05]  /*1510*/  BSYNC B0 ;  /* 0x0000000000007941 */ /* 0x000fea0003800000 */
.L_x_711:
        /* <DEDUP_REMOVED lines=10> */
.L_x_714:
[----:B------:R-:W-:Y:S05]  /*15c0*/  BSYNC B0 ;  /* 0x0000000000007941 */ /* 0x000fea0003800000 */
.L_x_713:
        /* <DEDUP_REMOVED lines=10> */
.L_x_716:
[----:B------:R-:W-:Y:S05]  /*1670*/  BSYNC B0 ;  /* 0x0000000000007941 */ /* 0x000fea0003800000 */
.L_x_715:
        /* <DEDUP_REMOVED lines=11> */
.L_x_718:
[----:B------:R-:W-:Y:S05]  /*1730*/  BSYNC B0 ;  /* 0x0000000000007941 */ /* 0x000fea0003800000 */
.L_x_717:
        /* <DEDUP_REMOVED lines=11> */
.L_x_720:
[----:B------:R-:W-:Y:S05]  /*17f0*/  BSYNC B0 ;  /* 0x0000000000007941 */ /* 0x000fea0003800000 */
.L_x_719:
        /* <DEDUP_REMOVED lines=11> */
.L_x_722:
[----:B------:R-:W-:Y:S05]  /*18b0*/  BSYNC B0 ;  /* 0x0000000000007941 */ /* 0x000fea0003800000 */
.L_x_721:
        /* <DEDUP_REMOVED lines=10> */
.L_x_724:
[----:B------:R-:W-:Y:S05]  /*1960*/  BSYNC B0 ;  /* 0x0000000000007941 */ /* 0x000fea0003800000 */
.L_x_723:
        /* <DEDUP_REMOVED lines=10> */
.L_x_694:
[----:B------:R-:W1:Y:S01]  /*1a10*/  LDC R28, c[0x0][0x278] ;  /* 0x00009e00ff1c7b82 */ /* 0x000e620000000800 */
[----:B------:R-:W2:Y:S01]  /*1a20*/  S2R R4, SR_CTAID.Z ;  /* 0x0000000000047919 */ /* 0x000ea20000002700 */
[----:B------:R-:W-:Y:S01]  /*1a30*/  UISETP.NE.AND UP0, UPT, UR17, -0x1, UPT ;  /* 0xffffffff1100788c */ /* 0x000fe2000bf05270 */
[----:B------:R-:W-:Y:S01]  /*1a40*/  SHF.R.S32.HI R27, RZ, 0x1f, R222 ;  /* 0x0000001fff1b7819 */ /* 0x000fe200000114de */
[----:B------:R-:W-:Y:S02]  /*1a50*/  UISETP.NE.AND UP1, UPT, UR13, -0x1, UPT ;  /* 0xffffffff0d00788c */ /* 0x000fe4000bf25270 */
[----:B------:R-:W-:Y:S01]  /*1a60*/  UIADD3 UR19, UR21, -0x1, URZ ;  /* 0xffffffff15137890 */ /* 0x000fe2000fffe03f */
[CC--:B------:R-:W-:Y:S02]  /*1a70*/  LEA.HI R6, R27.reuse, R222.reuse, RZ, 0x3 ;  /* 0x000000de1b067211 */ /* 0x0c0fe400078f18ff */
[----:B------:R-:W-:Y:S01]  /*1a80*/  LEA.HI R5, R27, R222, RZ, 0x6 ;  /* 0x000000de1b057211 */ /* 0x000fe200078f30ff */
[----:B------:R-:W-:Y:S01]  /*1a90*/  UIMAD UR32, UR19, -0x80, UR31 ;  /* 0xffffff80132078a4 */ /* 0x000fe2000f8e021f */
[----:B------:R-:W-:-:S02]  /*1aa0*/  PLOP3.LUT P0, PT, PT, PT, UP1, 0x80, 0x0 ;  /* 0x000000000000781c */ /* 0x000fc40003f0f018 */
[----:B------:R-:W-:Y:S01]  /*1ab0*/  @UP0 ULDC.64 UR4, c[0x0][0x240] ;  /* 0x0000900000040ab9 */ /* 0x000fe20000000a00 */
[----:B------:R-:W-:Y:S01]  /*1ac0*/  @!UP0 ULDC.64 UR6, c[0x0][0x228] ;  /* 0x00008a0000068ab9 */ /* 0x000fe20000000a00 */
[----:B------:R-:W-:Y:S02]  /*1ad0*/  @UP0 UIMAD.WIDE.U32 UR14, UR17, UR4, URZ ;  /* 0x00000004110e02a5 */ /* 0x000fe4000f8e003f */
[----:B------:R-:W-:Y:S02]  /*1ae0*/  @UP1 UIADD3 UR11, UR12, UR13, URZ ;  /* 0x0000000d0c0b1290 */ /* 0x000fe4000fffe03f */
[----:B------:R-:W-:Y:S02]  /*1af0*/  @UP0 UIMAD UR4, UR17, UR5, UR15 ;  /* 0x00000005110402a4 */ /* 0x000fe4000f8e020f */
[----:B------:R-:W-:Y:S01]  /*1b00*/  @!UP0 USHF.R.S32.HI UR5, URZ, 0x1f, UR25 ;  /* 0x0000001f3f058899 */ /* 0x000fe20008011419 */
[----:B------:R-:W-:Y:S01]  /*1b10*/  @UP1 ULDC.64 UR8, c[0x0][0x248] ;  /* 0x0000920000081ab9 */ /* 0x000fe20000000a00 */
[----:B-1----:R-:W-:-:S02]  /*1b20*/  IABS R0, R28 ;  /* 0x0000001c00007213 */ /* 0x002fc40000000000 */
[----:B------:R-:W-:Y:S02]  /*1b30*/  @!UP0 UIMAD UR5, UR5, UR6, URZ ;  /* 0x00000006050582a4 */ /* 0x000fe4000f8e023f */
[----:B------:R-:W-:Y:S01]  /*1b40*/  @!UP0 UIMAD.WIDE.U32 UR34, UR25, UR6, URZ ;  /* 0x00000006192282a5 */ /* 0x000fe2000f8e003f */
[----:B------:R-:W-:Y:S01]  /*1b50*/  IMAD.MOV.U32 R20, RZ, RZ, R0 ;  /* 0x000000ffff147224 */ /* 0x000fe200078e0000 */
[----:B------:R-:W-:Y:S02]  /*1b60*/  @UP1 UIMAD.WIDE.U32 UR36, UR11, UR8, URZ ;  /* 0x000000080b2412a5 */ /* 0x000fe4000f8e003f */
[----:B------:R-:W-:Y:S01]  /*1b70*/  @!UP0 UIMAD UR7, UR25, UR7, UR5 ;  /* 0x00000007190782a4 */ /* 0x000fe2000f8e0205 */
[----:B------:R-:W1:Y:S01]  /*1b80*/  I2F.RP R2, R20 ;  /* 0x0000001400027306 */ /* 0x000e620000209400 */
[----:B--2---:R-:W-:Y:S01]  /*1b90*/  IABS R4, R4 ;  /* 0x0000000400047213 */ /* 0x004fe20000000000 */
[----:B------:R-:W-:Y:S01]  /*1ba0*/  @UP1 UIMAD UR11, UR11, UR9, URZ ;  /* 0x000000090b0b12a4 */ /* 0x000fe2000f8e023f */
[----:B------:R-:W-:Y:S01]  /*1bb0*/  @UP0 UMOV UR24, UR14 ;  /* 0x0000000e00180c82 */ /* 0x000fe20008000000 */
[----:B------:R-:W-:-:S02]  /*1bc0*/  UIADD3 UR5, -UR30, UR20, URZ ;  /* 0x000000141e057290 */ /* 0x000fc4000fffe13f */
[----:B------:R-:W-:Y:S01]  /*1bd0*/  @UP1 UIADD3 UR11, UR37, UR11, URZ ;  /* 0x0000000b250b1290 */ /* 0x000fe2000fffe03f */
[----:B------:R-:W-:Y:S01]  /*1be0*/  @UP1 UMOV UR14, UR36 ;  /* 0x00000024000e1c82 */ /* 0x000fe20008000000 */
[----:B------:R-:W-:Y:S01]  /*1bf0*/  @!UP0 UIADD3 UR4, UR35, UR7, URZ ;  /* 0x0000000723048290 */ /* 0x000fe2000fffe03f */
[----:B------:R-:W-:Y:S01]  /*1c00*/  @!UP0 UMOV UR24, UR34 ;  /* 0x0000002200188c82 */ /* 0x000fe20008000000 */
[----:B-1----:R-:W1:Y:S02]  /*1c10*/  MUFU.RCP R2, R2 ;  /* 0x0000000200027308 */ /* 0x002e640000001000 */
[----:B-1----:R-:W-:-:S06]  /*1c20*/  VIADD R2, R2, 0xffffffe ;  /* 0x0ffffffe02027836 */ /* 0x002fcc0000000000 */
[----:B------:R-:W1:Y:S02]  /*1c30*/  F2I.FTZ.U32.TRUNC.NTZ R3, R2 ;  /* 0x0000000200037305 */ /* 0x000e64000021f000 */
[----:B-1----:R-:W-:Y:S01]  /*1c40*/  IADD3 R0, RZ, -R3, RZ ;  /* 0x80000003ff007210 */ /* 0x002fe20007ffe0ff */
[----:B------:R-:W-:-:S04]  /*1c50*/  IMAD.MOV.U32 R2, RZ, RZ, RZ ;  /* 0x000000ffff027224 */ /* 0x000fc800078e00ff */
[----:B------:R-:W-:-:S04]  /*1c60*/  IMAD R0, R0, R20, RZ ;  /* 0x0000001400007224 */ /* 0x000fc800078e02ff */
[----:B------:R-:W-:Y:S01]  /*1c70*/  IMAD.HI.U32 R2, R3, R0, R2 ;  /* 0x0000000003027227 */ /* 0x000fe200078e0002 */
[----:B------:R-:W-:-:S05]  /*1c80*/  MOV R3, R4 ;  /* 0x0000000400037202 */ /* 0x000fca0000000f00 */
[----:B------:R-:W-:-:S04]  /*1c90*/  IMAD.HI.U32 R14, R2, R3, RZ ;  /* 0x00000003020e7227 */ /* 0x000fc800078e00ff */
[----:B------:R-:W-:-:S04]  /*1ca0*/  IMAD.MOV R0, RZ, RZ, -R14 ;  /* 0x000000ffff007224 */ /* 0x000fc800078e0a0e */
[----:B------:R-:W-:Y:S01]  /*1cb0*/  IMAD R16, R20, R0, R3 ;  /* 0x0000000014107224 */ /* 0x000fe200078e0203 */
[----:B------:R-:W-:Y:S02]  /*1cc0*/  LOP3.LUT R0, R6, 0xfffffff8, RZ, 0xc0, !PT ;  /* 0xfffffff806007812 */ /* 0x000fe400078ec0ff */
[----:B------:R-:W-:Y:S02]  /*1cd0*/  SHF.R.S32.HI R6, RZ, 0x3, R6 ;  /* 0x00000003ff067819 */ /* 0x000fe40000011406 */
[----:B------:R-:W-:Y:S02]  /*1ce0*/  IADD3 R52, -R0, R222, RZ ;  /* 0x000000de00347210 */ /* 0x000fe40007ffe1ff */
[C---:B------:R-:W-:Y:S01]  /*1cf0*/  IADD3 R2, R6.reuse, 0x10, RZ ;  /* 0x0000001006027810 */ /* 0x040fe20007ffe0ff */
[----:B------:R-:W-:Y:S01]  /*1d00*/  IMAD.SHL.U32 R3, R6, 0x40, RZ ;  /* 0x0000004006037824 */ /* 0x000fe200078e00ff */
        /* <DEDUP_REMOVED lines=13> */
[----:B------:R-:W-:-:S12]  /*1de0*/  UIADD3 UR11, UR15, UR11, URZ ;  /* 0x0000000b0f0b7290 */ /* 0x000fd8000fffe03f */
.L_x_725:
[----:B------:R-:W-:Y:S01]  /*1df0*/  @UP1 UIADD3 UR13, UR12, UR13, URZ ;  /* 0x0000000d0c0d1290 */ /* 0x000fe2000fffe03f */
[----:B------:R-:W-:Y:S01]  /*1e00*/  LOP3.LUT R3, R3, 0x1c0, RZ, 0xc0, !PT ;  /* 0x000001c003037812 */ /* 0x000fe200078ec0ff */
[----:B------:R-:W-:Y:S01]  /*1e10*/  @UP1 ULDC.64 UR6, c[0x0][0x250] ;  /* 0x0000940000061ab9 */ /* 0x000fe20000000a00 */
[----:B------:R-:W-:Y:S01]  /*1e20*/  USHF.R.S32.HI UR23, URZ, 0x1f, UR22 ;  /* 0x0000001f3f177899 */ /* 0x000fe20008011416 */
[----:B------:R-:W-:Y:S01]  /*1e30*/  LOP3.LUT R15, R28, UR22, RZ, 0x3c, !PT ;  /* 0x000000161c0f7c12 */ /* 0x000fe2000f8e3cff */
[----:B------:R-:W-:Y:S01]  /*1e40*/  @UP1 UIMAD.WIDE.U32 UR34, UR13, UR6, URZ ;  /* 0x000000060d2212a5 */ /* 0x000fe2000f8e003f */
[----:B------:R-:W-:Y:S01]  /*1e50*/  VIADD R0, R6, 0x20 ;  /* 0x0000002006007836 */ /* 0x000fe20000000000 */
[----:B------:R-:W-:Y:S01]  /*1e60*/  @UP1 UIMAD UR15, UR13, UR7, URZ ;  /* 0x000000070d0f12a4 */ /* 0x000fe2000f8e023f */
[----:B------:R-:W-:Y:S01]  /*1e70*/  IMAD.SHL.U32 R132, R52, 0x8, RZ ;  /* 0x0000000834847824 */ /* 0x000fe200078e00ff */
[----:B------:R-:W-:Y:S02]  /*1e80*/  SHF.R.U32.HI R4, RZ, 0x3, R3 ;  /* 0x00000003ff047819 */ /* 0x000fe40000011603 */
        /* <DEDUP_REMOVED lines=14> */
[----:B------:R-:W-:-:S03]  /*1f70*/  UIADD3 UR15, UR13, UR15, URZ ;  /* 0x0000000f0d0f7290 */ /* 0x000fc6000fffe03f */
[----:B------:R-:W-:-:S09]  /*1f80*/  UMOV UR16, UR12 ;  /* 0x0000000c00107c82 */ /* 0x000fd20008000000 */
.L_x_726:
[----:B------:R-:W-:Y:S01]  /*1f90*/  ISETP.GT.U32.AND P0, PT, R20, R16, PT ;  /* 0x000000101400720c */ /* 0x000fe20003f04070 */
[----:B------:R-:W1:Y:S01]  /*1fa0*/  S2UR UR25, SR_CgaCtaId ;  /* 0x00000000001979c3 */ /* 0x000e620000008800 */
[--C-:B------:R-:W-:Y:S01]  /*1fb0*/  SHF.R.S32.HI R133, RZ, 0x1f, R132.reuse ;  /* 0x0000001fff857819 */ /* 0x100fe20000011484 */
[----:B------:R-:W-:Y:S01]  /*1fc0*/  ULDC.64 UR12, c[0x0][0x258] ;  /* 0x00009600000c7ab9 */ /* 0x000fe20000000a00 */
[C---:B------:R-:W-:Y:S01]  /*1fd0*/  ISETP.GE.AND P2, PT, R2.reuse, UR32, PT ;  /* 0x0000002002007c0c */ /* 0x040fe2000bf46270 */
[----:B------:R-:W-:Y:S01]  /*1fe0*/  UIMAD UR23, UR23, UR12, URZ ;  /* 0x0000000c171772a4 */ /* 0x000fe2000f8e023f */
[----:B------:R-:W-:Y:S01]  /*1ff0*/  LOP3.LUT R3, R3, 0x38, R132, 0xf8, !PT ;  /* 0x0000003803037812 */ /* 0x000fe200078ef884 */
[----:B------:R-:W-:Y:S01]  /*2000*/  BSSY B0, `(.L_x_727) ;  /* 0x000002d000007945 */ /* 0x000fe20003800000 */
[----:B------:R-:W-:Y:S01]  /*2010*/  P2R R25, PR, RZ, 0x4 ;  /* 0x00000004ff197803 */ /* 0x000fe20000000000 */
[----:B------:R-:W-:Y:S01]  /*2020*/  UIMAD UR13, UR22, UR13, UR23 ;  /* 0x0000000d160d72a4 */ /* 0x000fe2000f8e0217 */
[----:B------:R-:W-:-:S02]  /*2030*/  ISETP.GE.AND P1, PT, R2, UR5, PT ;  /* 0x0000000502007c0c */ /* 0x000fc4000bf26270 */
[----:B------:R-:W-:Y:S01]  /*2040*/  ISETP.GE.AND P4, PT, R2, UR32, PT ;  /* 0x0000002002007c0c */ /* 0x000fe2000bf86270 */
[----:B------:R-:W-:Y:S01]  /*2050*/  @!P0 IMAD.IADD R16, R16, 0x1, -R20 ;  /* 0x0000000110108824 */ /* 0x000fe200078e0a14 */
[----:B------:R-:W-:Y:S01]  /*2060*/  ISETP.GE.AND P2, PT, R0, UR5, PT ;  /* 0x0000000500007c0c */ /* 0x000fe2000bf46270 */
[----:B------:R-:W-:Y:S01]  /*2070*/  @!P0 VIADD R14, R14, 0x1 ;  /* 0x000000010e0e8836 */ /* 0x000fe20000000000 */
[----:B------:R-:W-:Y:S02]  /*2080*/  IADD3 R8, P0, R132, UR24, RZ ;  /* 0x0000001884087c10 */ /* 0x000fe4000ff1e0ff */
[----:B------:R-:W-:Y:S02]  /*2090*/  ISETP.GE.AND P5, PT, R0, UR32, PT ;  /* 0x0000002000007c0c */ /* 0x000fe4000bfa6270 */
[----:B------:R-:W-:Y:S01]  /*20a0*/  IADD3.X R9, R133, UR4, RZ, P0, !PT ;  /* 0x0000000485097c10 */ /* 0x000fe200087fe4ff */
[----:B------:R-:W-:Y:S01]  /*20b0*/  UMOV UR4, 0x400 ;  /* 0x0000040000047882 */ /* 0x000fe20000000000 */
[----:B------:R-:W-:-:S02]  /*20c0*/  ISETP.GE.AND P0, PT, R6, UR5, PT ;  /* 0x0000000506007c0c */ /* 0x000fc4000bf06270 */
[----:B------:R-:W-:Y:S01]  /*20d0*/  ISETP.GE.AND P3, PT, R0, UR32, PT ;  /* 0x0000002000007c0c */ /* 0x000fe2000bf66270 */
[----:B------:R-:W-:Y:S01]  /*20e0*/  IMAD.U32 R0, RZ, RZ, UR12 ;  /* 0x0000000cff007e24 */ /* 0x000fe2000f8e00ff */
[----:B------:R-:W-:Y:S01]  /*20f0*/  LOP3.LUT R2, R3, R4, RZ, 0x3c, !PT ;  /* 0x0000000403027212 */ /* 0x000fe200078e3cff */
[----:B------:R-:W-:Y:S01]  /*2100*/  IMAD.SHL.U32 R3, R5, 0x8, RZ ;  /* 0x0000000805037824 */ /* 0x000fe200078e00ff */
[----:B-1----:R-:W-:Y:S01]  /*2110*/  ULEA UR4, UR25, UR4, 0x18 ;  /* 0x0000000419047291 */ /* 0x002fe2000f8ec03f */
[----:B------:R-:W-:Y:S01]  /*2120*/  IMAD.WIDE.U32 R8, R0, UR22, R8 ;  /* 0x0000001600087c25 */ /* 0x000fe2000f8e0008 */
[--C-:B------:R-:W-:Y:S02]  /*2130*/  SHF.R.S32.HI R7, RZ, 0x1f, R6.reuse ;  /* 0x0000001fff077819 */ /* 0x100fe40000011406 */
[----:B------:R-:W-:Y:S01]  /*2140*/  LOP3.LUT R233, R2, 0xfffffe00, R3, 0xf8, !PT ;  /* 0xfffffe0002e97812 */ /* 0x000fe200078ef803 */
[----:B------:R-:W-:Y:S01]  /*2150*/  IMAD.U32 R2, RZ, RZ, UR18 ;  /* 0x00000012ff027e24 */ /* 0x000fe2000f8e00ff */
[----:B------:R-:W-:Y:S01]  /*2160*/  P2R R24, PR, RZ, 0x20 ;  /* 0x00000020ff187803 */ /* 0x000fe20000000000 */
[----:B------:R-:W-:Y:S01]  /*2170*/  VIADD R5, R9, UR13 ;  /* 0x0000000d09057c36 */ /* 0x000fe20008000000 */
[----:B------:R-:W-:Y:S01]  /*2180*/  P2R R26, PR, RZ, 0x8 ;  /* 0x00000008ff1a7803 */ /* 0x000fe20000000000 */
[----:B------:R-:W-:Y:S01]  /*2190*/  IMAD.WIDE R2, R2, 0x80, R6 ;  /* 0x0000008002027825 */ /* 0x000fe200078e0206 */
[----:B------:R-:W-:Y:S01]  /*21a0*/  LEA R233, R233, UR4, 0x1 ;  /* 0x00000004e9e97c11 */ /* 0x000fe2000f8e08ff */
[----:B------:R-:W-:Y:S06]  /*21b0*/  @P0 BRA `(.L_x_728) ;  /* 0x0000000000440947 */ /* 0x000fec0003800000 */
        /* <DEDUP_REMOVED lines=17> */
.L_x_728:
[----:B------:R-:W-:Y:S05]  /*22d0*/  BSYNC B0 ;  /* 0x0000000000007941 */ /* 0x000fea0003800000 */
.L_x_727:
[----:B------:R-:W-:Y:S01]  /*22e0*/  BSSY B0, `(.L_x_729) ;  /* 0x0000018000007945 */ /* 0x000fe20003800000 */
[----:B------:R-:W-:Y:S02]  /*22f0*/  ISETP.GE.AND P3, PT, R15, RZ, PT ;  /* 0x000000ff0f00720c */ /* 0x000fe40003f66270 */
[----:B------:R-:W-:Y:S01]  /*2300*/  IADD3 R17, R6, 0x30, RZ ;  /* 0x0000003006117810 */ /* 0x000fe20007ffe0ff */
        /* <DEDUP_REMOVED lines=21> */
.L_x_730:
[----:B------:R-:W-:Y:S05]  /*2460*/  BSYNC B0 ;  /* 0x0000000000007941 */ /* 0x000fea0003800000 */
.L_x_729:
[----:B------:R-:W-:Y:S01]  /*2470*/  BSSY B0, `(.L_x_731) ;  /* 0x0000018000007945 */ /* 0x000fe20003800000 */
[----:B------:R-:W-:Y:S02]  /*2480*/  ISETP.GE.AND P1, PT, R17, UR5, PT ;  /* 0x0000000511007c0c */ /* 0x000fe4000bf26270 */
        /* <DEDUP_REMOVED lines=22> */
.L_x_732:
[----:B------:R-:W-:Y:S05]  /*25f0*/  BSYNC B0 ;  /* 0x0000000000007941 */ /* 0x000fea0003800000 */
.L_x_731:
        /* <DEDUP_REMOVED lines=24> */
.L_x_734:
[----:B------:R-:W-:Y:S05]  /*2780*/  BSYNC B0 ;  /* 0x0000000000007941 */ /* 0x000fea0003800000 */
.L_x_733:
        /* <DEDUP_REMOVED lines=24> */
.L_x_736:
[----:B------:R-:W-:Y:S05]  /*2910*/  BSYNC B0 ;  /* 0x0000000000007941 */ /* 0x000fea0003800000 */
.L_x_735:
        /* <DEDUP_REMOVED lines=24> */
.L_x_738:
[----:B------:R-:W-:Y:S05]  /*2aa0*/  BSYNC B0 ;  /* 0x0000000000007941 */ /* 0x000fea0003800000 */
.L_x_737:
[----:B------:R-:W-:Y:S01]  /*2ab0*/  LEA.HI R23, R27, R222, RZ, 0x4 ;  /* 0x000000de1b177211 */ /* 0x000fe200078f20ff */
[----:B------:R-:W-:Y:S01]  /*2ac0*/  BSSY B0, `(.L_x_739) ;  /* 0x0000018000007945 */ /* 0x000fe20003800000 */
[----:B------:R-:W-:Y:S02]  /*2ad0*/  ISETP.GE.AND P1, PT, R22, UR5, PT ;  /* 0x0000000516007c0c */ /* 0x000fe4000bf26270 */
[----:B------:R-:W-:Y:S01]  /*2ae0*/  LOP3.LUT R15, R23, 0xfffffff0, RZ, 0xc0, !PT ;  /* 0xfffffff0170f7812 */ /* 0x000fe200078ec0ff */
        /* <DEDUP_REMOVED lines=21> */
.L_x_740:
[----:B------:R-:W-:Y:S05]  /*2c40*/  BSYNC B0 ;  /* 0x0000000000007941 */ /* 0x000fea0003800000 */
.L_x_739:
[----:B--2-4-:R-:W-:Y:S01]  /*2c50*/  IMAD.IADD R12, R222, 0x1, -R15 ;  /* 0x00000001de0c7824 */ /* 0x014fe200078e0a0f */
[----:B------:R-:W-:Y:S01]  /*2c60*/  BSSY B0, `(.L_x_741) ;  /* 0x0000017000007945 */ /* 0x000fe20003800000 */
[----:B------:R-:W-:-:S03]  /*2c70*/  ISETP.GE.U32.AND P2, PT, R16, R20, PT ;  /* 0x000000141000720c */ /* 0x000fc60003f46070 */
[----:B------:R-:W-:Y:S01]  /*2c80*/  SHF.R.S32.HI R10, RZ, 0x1f, R12 ;  /* 0x0000001fff0a7819 */ /* 0x000fe2000001140c */
        /* <DEDUP_REMOVED lines=20> */
.L_x_742:
[----:B------:R-:W-:Y:S05]  /*2dd0*/  BSYNC B0 ;  /* 0x0000000000007941 */ /* 0x000fea0003800000 */
.L_x_741:
[----:B------:R-:W-:Y:S01]  /*2de0*/  @P2 VIADD R14, R14, 0x1 ;  /* 0x000000010e0e2836 */ /* 0x000fe20000000000 */
[----:B------:R-:W-:Y:S01]  /*2df0*/  ISETP.NE.AND P2, PT, R28, RZ, PT ;  /* 0x000000ff1c00720c */ /* 0x000fe20003f45270 */
[C---:B------:R-:W-:Y:S01]  /*2e00*/  IMAD R9, R7.reuse, UR8, RZ ;  /* 0x0000000807097c24 */ /* 0x040fe2000f8e02ff */
[----:B------:R-:W-:Y:S01]  /*2e10*/  LEA.HI R20, R10, R12, RZ, 0x3 ;  /* 0x0000000c0a147211 */ /* 0x000fe200078f18ff */
[----:B------:R-:W-:Y:S01]  /*2e20*/  IMAD.MOV.U32 R0, RZ, RZ, R14 ;  /* 0x000000ffff007224 */ /* 0x000fe200078e000e */
[----:B------:R-:W-:Y:S01]  /*2e30*/  ULDC.64 UR12, c[0x0][0x260] ;  /* 0x00009800000c7ab9 */ /* 0x000fe20000000a00 */
[--C-:B------:R-:W-:Y:S01]  /*2e40*/  IMAD.WIDE.U32 R4, R6, UR8, R132.reuse ;  /* 0x0000000806047c25 */ /* 0x100fe2000f8e0084 */
[----:B------:R-:W-:Y:S01]  /*2e50*/  LOP3.LUT R11, R20, 0xfffffff8, RZ, 0xc0, !PT ;  /* 0xfffffff8140b7812 */ /* 0x000fe200078ec0ff */
[----:B------:R-:W-:Y:S01]  /*2e60*/  USHF.L.U64.HI UR24, UR8, 0x7, UR9 ;  /* 0x0000000708187899 */ /* 0x000fe20008010209 */
[----:B------:R-:W-:Y:S01]  /*2e70*/  @!P3 IADD3 R0, -R0, RZ, RZ ;  /* 0x000000ff0000b210 */ /* 0x000fe20007ffe1ff */
[----:B----4-:R-:W-:Y:S01]  /*2e80*/  IMAD.WIDE.U32 R2, R6, UR6, R132 ;  /* 0x0000000606027c25 */ /* 0x010fe2000f8e0084 */
[----:B------:R-:W-:Y:S01]  /*2e90*/  IADD3 R4, P1, R4, UR14, RZ ;  /* 0x0000000e04047c10 */ /* 0x000fe2000ff3e0ff */
[----:B------:R-:W-:Y:S01]  /*2ea0*/  USHF.L.U32 UR25, UR8, 0x7, URZ ;  /* 0x0000000708197899 */ /* 0x000fe2000800063f */
[----:B------:R-:W-:Y:S01]  /*2eb0*/  BSSY B0, `(.L_x_743) ;  /* 0x0000030000007945 */ /* 0x000fe20003800000 */
[----:B------:R-:W-:Y:S01]  /*2ec0*/  IMAD R8, R7, UR6, RZ ;  /* 0x0000000607087c24 */ /* 0x000fe2000f8e02ff */
[----:B------:R-:W-:Y:S01]  /*2ed0*/  @!P2 LOP3.LUT R0, RZ, R28, RZ, 0x33, !PT ;  /* 0x0000001cff00a212 */ /* 0x000fe200078e33ff */
[----:B------:R-:W-:Y:S01]  /*2ee0*/  IMAD R9, R6, UR9, R9 ;  /* 0x0000000906097c24 */ /* 0x000fe2000f8e0209 */
[----:B------:R-:W-:Y:S01]  /*2ef0*/  IADD3 R10, P0, R2, UR16, RZ ;  /* 0x00000010020a7c10 */ /* 0x000fe2000ff1e0ff */
[----:B------:R-:W-:Y:S01]  /*2f00*/  IMAD R8, R6, UR7, R8 ;  /* 0x0000000706087c24 */ /* 0x000fe2000f8e0208 */
[----:B------:R-:W-:Y:S01]  /*2f10*/  SHF.R.S32.HI R2, RZ, 0x1f, R0 ;  /* 0x0000001fff027819 */ /* 0x000fe20000011400 */
[----:B------:R-:W-:Y:S01]  /*2f20*/  IMAD.IADD R16, R12, 0x1, -R11 ;  /* 0x000000010c107824 */ /* 0x000fe200078e0a0b */
[----:B------:R-:W-:Y:S01]  /*2f30*/  IADD3.X R5, R5, UR11, R9, P1, !PT ;  /* 0x0000000b05057c10 */ /* 0x000fe20008ffe409 */
[----:B------:R-:W-:Y:S01]  /*2f40*/  USHF.R.S32.HI UR16, URZ, 0x1f, UR19 ;  /* 0x0000001f3f107899 */ /* 0x000fe20008011413 */
[----:B------:R-:W-:Y:S01]  /*2f50*/  IADD3.X R11, R3, UR15, R8, P0, !PT ;  /* 0x0000000f030b7c10 */ /* 0x000fe200087fe408 */
[----:B------:R-:W-:Y:S01]  /*2f60*/  IMAD R8, R2, UR12, RZ ;  /* 0x0000000c02087c24 */ /* 0x000fe2000f8e02ff */
[----:B------:R-:W-:Y:S01]  /*2f70*/  R2P PR, R16, 0x6 ;  /* 0x0000000610007804 */ /* 0x000fe20000000000 */
[----:B------:R-:W-:Y:S01]  /*2f80*/  IMAD.WIDE.U32 R32, R0, UR12, R4 ;  /* 0x0000000c00207c25 */ /* 0x000fe2000f8e0004 */
[----:B------:R-:W-:Y:S01]  /*2f90*/  ISETP.GE.AND P0, PT, R6, UR32, PT ;  /* 0x0000002006007c0c */ /* 0x000fe2000bf06270 */
[----:B------:R-:W-:Y:S01]  /*2fa0*/  UIMAD UR11, UR24, UR19, URZ ;  /* 0x00000013180b72a4 */ /* 0x000fe2000f8e023f */
[----:B------:R-:W-:Y:S01]  /*2fb0*/  MOV R3, 0x10 ;  /* 0x0000001000037802 */ /* 0x000fe20000000f00 */
[C---:B------:R-:W-:Y:S01]  /*2fc0*/  IMAD R9, R0.reuse, UR13, R8 ;  /* 0x0000000d00097c24 */ /* 0x040fe2000f8e0208 */
[----:B------:R-:W-:Y:S01]  /*2fd0*/  ULDC.64 UR12, c[0x0][0x268] ;  /* 0x00009a00000c7ab9 */ /* 0x000fe20000000a00 */
[----:B------:R-:W-:Y:S01]  /*2fe0*/  MOV R30, R32 ;  /* 0x00000020001e7202 */ /* 0x000fe20000000f00 */
[----:B------:R-:W-:Y:S01]  /*2ff0*/  IMAD.WIDE.U32 R28, R0, UR12, R10 ;  /* 0x0000000c001c7c25 */ /* 0x000fe2000f8e000a */
[----:B------:R4:W-:Y:S01]  /*3000*/  STL.64 [R1+0xd0], R32 ;  /* 0x0000d02001007387 */ /* 0x0009e20000100a00 */
[----:B------:R-:W-:Y:S01]  /*3010*/  MOV R8, UR19 ;  /* 0x0000001300087c02 */ /* 0x000fe20008000f00 */
[----:B------:R-:W-:Y:S01]  /*3020*/  UIMAD UR11, UR16, UR25, UR11 ;  /* 0x00000019100b72a4 */ /* 0x000fe2000f8e020b */
[----:B------:R-:W-:Y:S01]  /*3030*/  IMAD.IADD R31, R33, 0x1, R9 ;  /* 0x00000001211f7824 */ /* 0x000fe200078e0209 */
[C---:B------:R-:W-:Y:S01]  /*3040*/  ISETP.GE.AND P3, PT, R17.reuse, UR32, PT ;  /* 0x0000002011007c0c */ /* 0x040fe2000bf66270 */
[----:B------:R-:W-:Y:S01]  /*3050*/  IMAD R2, R2, UR12, RZ ;  /* 0x0000000c02027c24 */ /* 0x000fe2000f8e02ff */
[----:B------:R-:W-:Y:S01]  /*3060*/  ISETP.GE.AND P6, PT, R17, UR32, PT ;  /* 0x0000002011007c0c */ /* 0x000fe2000bfc6270 */
[----:B------:R-:W-:Y:S01]  /*3070*/  IMAD.WIDE.U32 R8, R8, UR25, R30 ;  /* 0x0000001908087c25 */ /* 0x000fe2000f8e001e */
[----:B------:R4:W-:Y:S01]  /*3080*/  STL.64 [R1+0xc8], R30 ;  /* 0x0000c81e01007387 */ /* 0x0009e20000100a00 */
[----:B------:R-:W-:-:S02]  /*3090*/  SEL R3, R3, 0xfffffff0, !P1 ;  /* 0xfffffff003037807 */ /* 0x000fc40004800000 */
[----:B------:R-:W-:Y:S01]  /*30a0*/  IMAD.MOV.U32 R53, RZ, RZ, 0x20 ;  /* 0x00000020ff357424 */ /* 0x000fe200078e00ff */
[----:B------:R4:W-:Y:S01]  /*30b0*/  STL.64 [R1+0xe8], R28 ;  /* 0x0000e81c01007387 */ /* 0x0009e20000100a00 */
[----:B------:R-:W-:Y:S02]  /*30c0*/  IMAD R17, R0, UR13, R2 ;  /* 0x0000000d00117c24 */ /* 0x000fe4000f8e0202 */
[----:B------:R-:W-:Y:S01]  /*30d0*/  VIADD R11, R9, UR11 ;  /* 0x0000000b090b7c36 */ /* 0x000fe20008000000 */
[----:B------:R-:W-:Y:S01]  /*30e0*/  SEL R5, R53, 0xffffffe0, !P2 ;  /* 0xffffffe035057807 */ /* 0x000fe20005000000 */
        /* <DEDUP_REMOVED lines=12> */
.L_x_744:
[----:B------:R-:W-:Y:S05]  /*31b0*/  BSYNC B0 ;  /* 0x0000000000007941 */ /* 0x000fea0003800000 */
.L_x_743:
        /* <DEDUP_REMOVED lines=18> */
.L_x_746:
[----:B------:R-:W-:Y:S05]  /*32e0*/  BSYNC B0 ;  /* 0x0000000000007941 */ /* 0x000fea0003800000 */
.L_x_745:
[----:B------:R-:W-:Y:S01]  /*32f0*/  ISETP.NE.AND P0, PT, R24, RZ, PT ;  /* 0x000000ff1800720c */ /* 0x000fe20003f05270 */
[----:B------:R-:W-:Y:S01]  /*3300*/  BSSY B0, `(.L_x_747) ;  /* 0x0000013000007945 */ /* 0x000fe20003800000 */
[----:B------:R-:W-:-:S11]  /*3310*/  ISETP.GE.AND P5, PT, R18, UR32, PT ;  /* 0x0000002012007c0c */ /* 0x000fd6000bfa6270 */
        /* <DEDUP_REMOVED lines=17> */
.L_x_748:
[----:B------:R-:W-:Y:S05]  /*3430*/  BSYNC B0 ;  /* 0x0000000000007941 */ /* 0x000fea0003800000 */
.L_x_747:
[----:B------:R-:W-:Y:S01]  /*3440*/  BSSY B0, `(.L_x_749) ;  /* 0x0000013000007945 */ /* 0x000fe20003800000 */
[----:B------:R-:W-:-:S03]  /*3450*/  ISETP.GE.AND P2, PT, R19, UR32, PT ;  /* 0x0000002013007c0c */ /* 0x000fc6000bf46270 */
[----:B------:R-:W-:Y:S10]  /*3460*/  @P3 BRA `(.L_x_750) ;  /* 0x0000000000403947 */ /* 0x000ff40003800000 */
        /* <DEDUP_REMOVED lines=16> */
.L_x_750:
[----:B------:R-:W-:Y:S05]  /*3570*/  BSYNC B0 ;  /* 0x0000000000007941 */ /* 0x000fea0003800000 */
.L_x_749:
[----:B------:R-:W-:Y:S01]  /*3580*/  BSSY B0, `(.L_x_751) ;  /* 0x0000013000007945 */ /* 0x000fe20003800000 */
[----:B------:R-:W-:-:S03]  /*3590*/  ISETP.GE.AND P4, PT, R19, UR32, PT ;  /* 0x0000002013007c0c */ /* 0x000fc6000bf86270 */
[----:B------:R-:W-:Y:S10]  /*35a0*/  @P1 BRA `(.L_x_752) ;  /* 0x0000000000401947 */ /* 0x000ff40003800000 */
        /* <DEDUP_REMOVED lines=16> */
.L_x_752:
[----:B------:R-:W-:Y:S05]  /*36b0*/  BSYNC B0 ;  /* 0x0000000000007941 */ /* 0x000fea0003800000 */
.L_x_751:
[----:B------:R-:W-:Y:S01]  /*36c0*/  BSSY B0, `(.L_x_753) ;  /* 0x0000014000007945 */ /* 0x000fe20003800000 */
[----:B------:R-:W-:-:S03]  /*36d0*/  ISETP.GE.AND P1, PT, R21, UR32, PT ;  /* 0x0000002015007c0c */ /* 0x000fc6000bf26270 */
[----:B------:R-:W-:Y:S10]  /*36e0*/  @P2 BRA `(.L_x_754) ;  /* 0x0000000000442947 */ /* 0x000ff40003800000 */
        /* <DEDUP_REMOVED lines=17> */
.L_x_754:
[----:B------:R-:W-:Y:S05]  /*3800*/  BSYNC B0 ;  /* 0x0000000000007941 */ /* 0x000fea0003800000 */
.L_x_753:
[----:B------:R-:W-:Y:S01]  /*3810*/  BSSY B0, `(.L_x_755) ;  /* 0x0000017000007945 */ /* 0x000fe20003800000 */
[C---:B------:R-:W-:Y:S01]  /*3820*/  ISETP.GE.AND P2, PT, R6.reuse, UR32, PT ;  /* 0x0000002006007c0c */ /* 0x040fe2000bf46270 */
[----:B------:R-:W-:Y:S01]  /*3830*/  IMAD.SHL.U32 R2, R6, 0x8, RZ ;  /* 0x0000000806027824 */ /* 0x000fe200078e00ff */
[----:B-1----:R-:W-:Y:S01]  /*3840*/  SHF.R.S32.HI R14, RZ, 0x4, R23 ;  /* 0x00000004ff0e7819 */ /* 0x002fe20000011417 */
[----:B------:R-:W-:Y:S01]  /*3850*/  IMAD.SHL.U32 R4, R52, 0x40, RZ ;  /* 0x0000004034047824 */ /* 0x000fe200078e00ff */
        /* <DEDUP_REMOVED lines=18> */
.L_x_756:
[----:B------:R-:W-:Y:S05]  /*3980*/  BSYNC B0 ;  /* 0x0000000000007941 */ /* 0x000fea0003800000 */
.L_x_755:
[----:B------:R-:W-:Y:S01]  /*3990*/  ISETP.GE.AND P0, PT, R22, UR32, PT ;  /* 0x0000002016007c0c */ /* 0x000fe2000bf06270 */
[----:B------:R-:W-:Y:S01]  /*39a0*/  BSSY B0, `(.L_x_757) ;  /* 0x0000018000007945 */ /* 0x000fe20003800000 */
[----:B------:R-:W-:Y:S02]  /*39b0*/  LOP3.LUT R4, R4, 0x1c0, RZ, 0xc0, !PT ;  /* 0x000001c004047812 */ /* 0x000fe400078ec0ff */
[----:B------:R-:W-:Y:S02]  /*39c0*/  LEA.HI R0, R23, R14, RZ, 0x1 ;  /* 0x0000000e17007211 */ /* 0x000fe400078f08ff */
[----:B------:R-:W-:Y:S02]  /*39d0*/  LOP3.LUT R2, R4, 0x8, R2, 0xf8, !PT ;  /* 0x0000000804027812 */ /* 0x000fe400078ef802 */
[----:B-1----:R-:W-:Y:S02]  /*39e0*/  LOP3.LUT R12, R0, 0xfffffffe, RZ, 0xc0, !PT ;  /* 0xfffffffe000c7812 */ /* 0x002fe400078ec0ff */
[----:B------:R-:W-:-:S03]  /*39f0*/  SHF.R.U32.HI R4, RZ, 0x3, R4 ;  /* 0x00000003ff047819 */ /* 0x000fc60000011604 */
        /* <DEDUP_REMOVED lines=18> */
.L_x_758:
[----:B------:R-:W-:Y:S05]  /*3b20*/  BSYNC B0 ;  /* 0x0000000000007941 */ /* 0x000fea0003800000 */
.L_x_757:
[----:B------:R-:W0:Y:S01]  /*3b30*/  LDGDEPBAR ;  /* 0x00000000000079af */ /* 0x000e220000000000 */
[----:B------:R-:W-:Y:S01]  /*3b40*/  IADD3 R11, R29, R17, RZ ;  /* 0x000000111d0b7210 */ /* 0x000fe20007ffe0ff */
[----:B------:R-:W-:Y:S01]  /*3b50*/  IMAD.IADD R0, R14, 0x1, -R12 ;  /* 0x000000010e007824 */ /* 0x000fe200078e0a0c */
[----:B------:R-:W-:Y:S01]  /*3b60*/  MOV R10, R28 ;  /* 0x0000001c000a7202 */ /* 0x000fe20000000f00 */
[----:B------:R-:W-:Y:S01]  /*3b70*/  USHF.L.U64.HI UR13, UR6, 0x7, UR7 ;  /* 0x00000007060d7899 */ /* 0x000fe20008010207 */
[----:B------:R-:W-:Y:S01]  /*3b80*/  LOP3.LUT R4, R2, R4, RZ, 0x3c, !PT ;  /* 0x0000000402047212 */ /* 0x000fe200078e3cff */
[----:B------:R-:W-:Y:S01]  /*3b90*/  IMAD.SHL.U32 R2, R16, 0x40, RZ ;  /* 0x0000004010027824 */ /* 0x000fe200078e00ff */
[----:B------:R-:W-:Y:S01]  /*3ba0*/  USHF.L.U32 UR14, UR6, 0x7, URZ ;  /* 0x00000007060e7899 */ /* 0x000fe2000800063f */
[----:B------:R2:W-:Y:S01]  /*3bb0*/  STL.64 [R1+0xe0], R10 ;  /* 0x0000e00a01007387 */ /* 0x0005e20000100a00 */
[----:B------:R-:W-:Y:S01]  /*3bc0*/  IMAD.SHL.U32 R6, R0, 0x8, RZ ;  /* 0x0000000800067824 */ /* 0x000fe200078e00ff */
[----:B------:R-:W-:Y:S01]  /*3bd0*/  UIMAD UR15, UR13, UR19, URZ ;  /* 0x000000130d0f72a4 */ /* 0x000fe2000f8e023f */
[----:B------:R-:W-:Y:S01]  /*3be0*/  LOP3.LUT R2, R2, 0x1c0, RZ, 0xc0, !PT ;  /* 0x000001c002027812 */ /* 0x000fe200078ec0ff */
[----:B------:R-:W-:Y:S01]  /*3bf0*/  IMAD.SHL.U32 R7, R20, 0x40, RZ ;  /* 0x0000004014077824 */ /* 0x000fe200078e00ff */
[----:B------:R-:W-:Y:S01]  /*3c00*/  LEA.HI R223, R27, R222, RZ, 0x5 ;  /* 0x000000de1bdf7211 */ /* 0x000fe200078f28ff */
[----:B------:R-:W-:Y:S01]  /*3c10*/  IMAD R0, R0, 0x200, R4 ;  /* 0x0000020000007824 */ /* 0x000fe200078e0204 */
[----:B------:R-:W-:Y:S01]  /*3c20*/  LOP3.LUT R4, R2, 0x8, R6, 0xf8, !PT ;  /* 0x0000000802047812 */ /* 0x000fe200078ef806 */
[----:B------:R-:W-:Y:S01]  /*3c30*/  IMAD.U32 R6, RZ, RZ, UR19 ;  /* 0x00000013ff067e24 */ /* 0x000fe2000f8e00ff */
[----:B------:R-:W-:Y:S01]  /*3c40*/  UIMAD UR15, UR16, UR14, UR15 ;  /* 0x0000000e100f72a4 */ /* 0x000fe2000f8e020f */
[----:B------:R-:W-:Y:S01]  /*3c50*/  LOP3.LUT R214, R7, 0xfffffe00, RZ, 0xc0, !PT ;  /* 0xfffffe0007d67812 */ /* 0x000fe200078ec0ff */
[----:B------:R-:W-:Y:S01]  /*3c60*/  BSSY B0, `(.L_x_759) ;  /* 0x0000017000007945 */ /* 0x000fe20003800000 */
[----:B------:R-:W-:Y:S01]  /*3c70*/  IMAD.WIDE.U32 R6, R6, UR14, R10 ;  /* 0x0000000e06067c25 */ /* 0x000fe2000f8e000a */
[----:B------:R-:W-:-:S02]  /*3c80*/  SHF.R.S32.HI R215, RZ, 0x5, R223 ;  /* 0x00000005ffd77819 */ /* 0x000fc400000114df */
[----:B------:R-:W-:Y:S01]  /*3c90*/  SHF.R.U32.HI R2, RZ, 0x3, R2 ;  /* 0x00000003ff027819 */ /* 0x000fe20000011602 */
[----:B------:R-:W-:-:S04]  /*3ca0*/  DEPBAR.LE SB0, 0x0 ;  /* 0x000080000000791a */ /* 0x000fc80000000000 */
[----:B------:R-:W-:Y:S01]  /*3cb0*/  BAR.SYNC.DEFER_BLOCKING 0x0 ;  /* 0x0000000000007b1d */ /* 0x000fe20000010000 */
[----:B-1----:R-:W-:Y:S01]  /*3cc0*/  VIADD R9, R7, UR15 ;  /* 0x0000000f07097c36 */ /* 0x002fe20008000000 */
[----:B------:R-:W-:Y:S01]  /*3cd0*/  LOP3.LUT R135, R4, R2, RZ, 0x3c, !PT ;  /* 0x0000000204877212 */ /* 0x000fe200078e3cff */
[----:B------:R-:W-:Y:S01]  /*3ce0*/  IMAD R2, R215, 0x400, R214 ;  /* 0x00000400d7027824 */ /* 0x000fe200078e02d6 */
[----:B------:R-:W-:Y:S02]  /*3cf0*/  ISETP.GE.AND P3, PT, R21, UR32, PT ;  /* 0x0000002015007c0c */ /* 0x000fe4000bf66270 */
[----:B------:R2:W-:Y:S01]  /*3d00*/  @P2 STS.128 [R233+0x8000], RZ ;  /* 0x008000ffe9002388 */ /* 0x0005e20000000c00 */
[----:B------:R-:W-:Y:S10]  /*3d10*/  @P2 BRA `(.L_x_760) ;  /* 0x00000000002c2947 */ /* 0x000ff40003800000 */
        /* <DEDUP_REMOVED lines=11> */
.L_x_760:
[----:B------:R-:W-:Y:S05]  /*3dd0*/  BSYNC B0 ;  /* 0x0000000000007941 */ /* 0x000fea0003800000 */
.L_x_759:
[----:B------:R-:W-:Y:S01]  /*3de0*/  ISETP.NE.AND P0, PT, R25, RZ, PT ;  /* 0x000000ff1900720c */ /* 0x000fe20003f05270 */
[----:B------:R-:W-:Y:S01]  /*3df0*/  IMAD.IADD R2, R135, 0x1, R2 ;  /* 0x0000000187027824 */ /* 0x000fe200078e0202 */
[----:B------:R-:W-:Y:S01]  /*3e00*/  USHF.L.U64.HI UR15, UR6, 0x4, UR7 ;  /* 0x00000004060f7899 */ /* 0x000fe20008010207 */
[----:B------:R-:W-:Y:S01]  /*3e10*/  BSSY B0, `(.L_x_761) ;  /* 0x0000014000007945 */ /* 0x000fe20003800000 */
[----:B------:R-:W-:Y:S01]  /*3e20*/  USHF.L.U32 UR16, UR6, 0x4, URZ ;  /* 0x0000000406107899 */ /* 0x000fe2000800063f */
[----:B------:R-:W-:Y:S02]  /*3e30*/  ISETP.GE.AND P1, PT, R22, UR32, PT ;  /* 0x0000002016007c0c */ /* 0x000fe4000bf26270 */
[----:B------:R-:W-:Y:S02]  /*3e40*/  LEA R213, R0, UR4, 0x1 ;  /* 0x0000000400d57c11 */ /* 0x000fe4000f8e08ff */
[----:B------:R-:W-:-:S04]  /*3e50*/  LEA R220, R2, UR4, 0x1 ;  /* 0x0000000402dc7c11 */ /* 0x000fc8000f8e08ff */
[----:B------:R1:W-:Y:S01]  /*3e60*/  @P0 STS.128 [R233+0x8800], RZ ;  /* 0x008800ffe9000388 */ /* 0x0003e20000000c00 */
        /* <DEDUP_REMOVED lines=14> */
.L_x_762:
[----:B------:R-:W-:Y:S05]  /*3f50*/  BSYNC B0 ;  /* 0x0000000000007941 */ /* 0x000fea0003800000 */
.L_x_761:
[----:B------:R-:W-:Y:S01]  /*3f60*/  ISETP.NE.AND P0, PT, R26, RZ, PT ;  /* 0x000000ff1a00720c */ /* 0x000fe20003f05270 */
[----:B------:R-:W-:-:S12]  /*3f70*/  BSSY B0, `(.L_x_763) ;  /* 0x0000013000007945 */ /* 0x000fd80003800000 */
[----:B------:R1:W-:Y:S01]  /*3f80*/  @P0 STS.128 [R233+0x9000], RZ ;  /* 0x009000ffe9000388 */ /* 0x0003e20000000c00 */
        /* <DEDUP_REMOVED lines=17> */
.L_x_764:
[----:B------:R-:W-:Y:S05]  /*40a0*/  BSYNC B0 ;  /* 0x0000000000007941 */ /* 0x000fea0003800000 */
.L_x_763:
        /* <DEDUP_REMOVED lines=19> */
.L_x_766:
[----:B------:R-:W-:Y:S05]  /*41e0*/  BSYNC B0 ;  /* 0x0000000000007941 */ /* 0x000fea0003800000 */
.L_x_765:
        /* <DEDUP_REMOVED lines=19> */
.L_x_768:
[----:B------:R-:W-:Y:S05]  /*4320*/  BSYNC B0 ;  /* 0x0000000000007941 */ /* 0x000fea0003800000 */
.L_x_767:
        /* <DEDUP_REMOVED lines=20> */
.L_x_770:
[----:B------:R-:W-:Y:S05]  /*4470*/  BSYNC B0 ;  /* 0x0000000000007941 */ /* 0x000fea0003800000 */
.L_x_769:
        /* <DEDUP_REMOVED lines=20> */
.L_x_772:
[----:B------:R-:W-:Y:S05]  /*45c0*/  BSYNC B0 ;  /* 0x0000000000007941 */ /* 0x000fea0003800000 */
.L_x_771:
        /* <DEDUP_REMOVED lines=19> */
.L_x_774:
[----:B------:R-:W-:Y:S05]  /*4700*/  BSYNC B0 ;  /* 0x0000000000007941 */ /* 0x000fea0003800000 */
.L_x_773:
[----:B------:R-:W-:Y:S01]  /*4710*/  LDSM.16.M88.4 R16, [R220] ;  /* 0x00000000dc10783b */ /* 0x000fe20000000200 */
[----:B------:R-:W-:Y:S01]  /*4720*/  R2P PR, R52, 0x6 ;  /* 0x0000000634007804 */ /* 0x000fe20000000000 */
[--C-:B------:R-:W-:Y:S01]  /*4730*/  IMAD R235, R3, 0x2, R220.reuse ;  /* 0x0000000203eb7824 */ /* 0x100fe200078e02dc */
[----:B------:R-:W-:Y:S01]  /*4740*/  UIADD3 UR22, UR31, 0x1, -UR20 ;  /* 0x000000011f167890 */ /* 0x000fe2000fffe814 */
[----:B-12---:R-:W1:Y:S01]  /*4750*/  LDSM.16.M88.4 R8, [R213+0x4000] ;  /* 0x00400000d508783b */ /* 0x006e620000000200 */
[----:B------:R-:W-:Y:S01]  /*4760*/  VIADD R0, R213, 0x4000 ;  /* 0x00004000d5007836 */ /* 0x000fe20000000000 */
[----:B------:R-:W-:Y:S01]  /*4770*/  SEL R4, R53, 0xffffffe0, !P1 ;  /* 0xffffffe035047807 */ /* 0x000fe20004800000 */
[----:B------:R-:W-:Y:S01]  /*4780*/  VIADD R212, R213, 0x4040 ;  /* 0x00004040d5d47836 */ /* 0x000fe20000000000 */
[----:B------:R-:W2:Y:S01]  /*4790*/  LDSM.16.M88.4 R12, [R220+0x2000] ;  /* 0x00200000dc0c783b */ /* 0x000ea20000000200 */
[----:B------:R-:W-:Y:S01]  /*47a0*/  IMAD R2, R5, 0x2, R220 ;  /* 0x0000000205027824 */ /* 0x000fe200078e02dc */
[----:B------:R-:W-:Y:S01]  /*47b0*/  UIADD3 UR22, UR22, UR28, URZ ;  /* 0x0000001c16167290 */ /* 0x000fe2000fffe03f */
[----:B------:R-:W-:Y:S01]  /*47c0*/  IMAD.IADD R134, R213, 0x1, R4 ;  /* 0x00000001d5867824 */ /* 0x000fe200078e0204 */
[----:B------:R-:W5:Y:S01]  /*47d0*/  LDSM.16.M88.4 R40, [R213+0x5800] ;  /* 0x00580000d528783b */ /* 0x000f620000000200 */
[----:B------:R-:W-:Y:S01]  /*47e0*/  IMAD R221, R3, 0x2, R2 ;  /* 0x0000000203dd7824 */ /* 0x000fe200078e0202 */
[----:B------:R-:W-:Y:S01]  /*47f0*/  UIADD3 UR29, UR31, -UR29, -UR20 ;  /* 0x8000001d1f1d7290 */ /* 0x000fe2000fffe814 */
[----:B------:R-:W-:Y:S01]  /*4800*/  @P2 VIADD R212, R0, 0xffffffc0 ;  /* 0xffffffc000d42836 */ /* 0x000fe20000000000 */
[----:B------:R-:W3:Y:S01]  /*4810*/  LDSM.16.M88.4 R36, [R213+0x6000] ;  /* 0x00600000d524783b */ /* 0x000ee20000000200 */
[----:B------:R-:W-:Y:S01]  /*4820*/  LOP3.LUT R0, R223, 0xffffffe0, RZ, 0xc0, !PT ;  /* 0xffffffe0df007812 */ /* 0x000fe200078ec0ff */
[----:B------:R-:W-:-:S02]  /*4830*/  UISETP.GT.AND UP0, UPT, UR19, UR10, UPT ;  /* 0x0000000a1300728c */ /* 0x000fc4000bf04270 */
[----:B------:R-:W3:Y:S02]  /*4840*/  LDSM.16.M88.4 R48, [R213+0x4800] ;  /* 0x00480000d530783b */ /* 0x000ee40000000200 */
[C---:B------:R-:W-:Y:S02]  /*4850*/  IMAD.IADD R0, R222.reuse, 0x1, -R0 ;  /* 0x00000001de007824 */ /* 0x040fe400078e0a00 */
[----:B------:R-:W3:Y:S01]  /*4860*/  LDSM.16.M88.4 R44, [R213+0x5000] ;  /* 0x00500000d52c783b */ /* 0x000ee20000000200 */
[----:B------:R-:W-:-:S03]  /*4870*/  IMAD.SHL.U32 R222, R222, 0x2, RZ ;  /* 0x00000002dede7824 */ /* 0x000fc600078e00ff */
[----:B----4-:R-:W4:Y:S04]  /*4880*/  LDSM.16.M88.4 R32, [R213+0x6800] ;  /* 0x00680000d520783b */ /* 0x010f280000000200 */
[----:B------:R-:W4:Y:S04]  /*4890*/  LDSM.16.M88.4 R28, [R213+0x7000] ;  /* 0x00700000d51c783b */ /* 0x000f280000000200 */
[----:B------:R-:W4:Y:S04]  /*48a0*/  LDSM.16.M88.4 R24, [R213+0x7800] ;  /* 0x00780000d518783b */ /* 0x000f280000000200 */
[----:B------:R-:W-:Y:S01]  /*48b0*/  LDSM.16.M88.4 R52, [R134+0x4000] ;  /* 0x004000008634783b */ /* 0x000fe20000000200 */
[-C--:B-1----:R-:W-:Y:S03]  /*48c0*/  HMMA.16816.F32.BF16 R172, R16, R8.reuse, RZ ;  /* 0x0000000810ac723c */ /* 0x082fe600000418ff */
[----:B------:R-:W-:Y:S04]  /*48d0*/  LDSM.16.M88.4 R96, [R134+0x5800] ;  /* 0x005800008660783b */ /* 0x000fe80000000200 */
[----:B------:R-:W-:Y:S01]  /*48e0*/  LDSM.16.M88.4 R112, [R134+0x6000] ;  /* 0x006000008670783b */ /* 0x000fe20000000200 */
[C---:B--2---:R-:W-:Y:S03]  /*48f0*/  HMMA.16816.F32.BF16 R88, R12.reuse, R8, RZ ;  /* 0x000000080c58723c */ /* 0x044fe600000418ff */
[----:B------:R-:W-:Y:S03]  /*4900*/  LDSM.16.M88.4 R56, [R134+0x4800] ;  /* 0x004800008638783b */ /* 0x000fe60000000200 */
[-C--:B------:R-:W-:Y:S01]  /*4910*/  HMMA.16816.F32.BF16 R84, R12, R10.reuse, RZ ;  /* 0x0000000a0c54723c */ /* 0x080fe200000418ff */
[----:B------:R-:W-:Y:S04]  /*4920*/  LDSM.16.M88.4 R60, [R134+0x5000] ;  /* 0x00500000863c783b */ /* 0x000fe80000000200 */
[----:B------:R-:W-:Y:S01]  /*4930*/  LDSM.16.M88.4 R108, [R134+0x6800] ;  /* 0x00680000866c783b */ /* 0x000fe20000000200 */
[----:B------:R-:W-:Y:S03]  /*4940*/  HMMA.16816.F32.BF16 R168, R16, R10, RZ ;  /* 0x0000000a10a8723c */ /* 0x000fe600000418ff */
[----:B------:R-:W1:Y:S03]  /*4950*/  LDSM.16.M88.4 R8, [R235+0x2000] ;  /* 0x00200000eb08783b */ /* 0x000e660000000200 */
[C---:B-----5:R-:W-:Y:S01]  /*4960*/  HMMA.16816.F32.BF16 R92, R12.reuse, R42, RZ ;  /* 0x0000002a0c5c723c */ /* 0x060fe200000418ff */
[----:B------:R-:W2:Y:S04]  /*4970*/  LDSM.16.M88.4 R104, [R134+0x7000] ;  /* 0x007000008668783b */ /* 0x000ea80000000200 */
[----:B------:R-:W5:Y:S01]  /*4980*/  LDSM.16.M88.4 R100, [R134+0x7800] ;  /* 0x007800008664783b */ /* 0x000f620000000200 */
[C---:B---3--:R-:W-:Y:S03]  /*4990*/  HMMA.16816.F32.BF16 R116, R12.reuse, R36, RZ ;  /* 0x000000240c74723c */ /* 0x048fe600000418ff */
[----:B------:R-:W3:Y:S03]  /*49a0*/  LDSM.16.M88.4 R20, [R235] ;  /* 0x00000000eb14783b */ /* 0x000ee60000000200 */
[C---:B------:R-:W-:Y:S01]  /*49b0*/  HMMA.16816.F32.BF16 R80, R12.reuse, R48, RZ ;  /* 0x000000300c50723c */ /* 0x040fe200000418ff */
[----:B------:R-:W0:Y:S05]  /*49c0*/  LDGDEPBAR ;  /* 0x00000000000079af */ /* 0x000e2a0000000000 */
[C---:B------:R-:W-:Y:S06]  /*49d0*/  HMMA.16816.F32.BF16 R76, R12.reuse, R50, RZ ;  /* 0x000000320c4c723c */ /* 0x040fec00000418ff */
[C---:B------:R-:W-:Y:S06]  /*49e0*/  HMMA.16816.F32.BF16 R72, R12.reuse, R44, RZ ;  /* 0x0000002c0c48723c */ /* 0x040fec00000418ff */
[C---:B------:R-:W-:Y:S06]  /*49f0*/  HMMA.16816.F32.BF16 R68, R12.reuse, R46, RZ ;  /* 0x0000002e0c44723c */ /* 0x040fec00000418ff */
[C---:B------:R-:W-:Y:S06]  /*4a00*/  HMMA.16816.F32.BF16 R64, R12.reuse, R40, RZ ;  /* 0x000000280c40723c */ /* 0x040fec00000418ff */
[C---:B------:R-:W-:Y:S06]  /*4a10*/  HMMA.16816.F32.BF16 R120, R12.reuse, R38, RZ ;  /* 0x000000260c78723c */ /* 0x040fec00000418ff */
[C---:B----4-:R-:W-:Y:S06]  /*4a20*/  HMMA.16816.F32.BF16 R124, R12.reuse, R32, RZ ;  /* 0x000000200c7c723c */ /* 0x050fec00000418ff */
        /* <DEDUP_REMOVED lines=19> */
[C---:B-1----:R-:W-:Y:S06]  /*4b60*/  HMMA.16816.F32.BF16 R152, R8.reuse, R52, R88 ;  /* 0x000000340898723c */ /* 0x042fec0000041858 */
[C---:B------:R-:W-:Y:S06]  /*4b70*/  HMMA.16816.F32.BF16 R136, R8.reuse, R54, R84 ;  /* 0x000000360888723c */ /* 0x040fec0000041854 */
[C---:B------:R-:W-:Y:S06]  /*4b80*/  HMMA.16816.F32.BF16 R40, R8.reuse, R98, R92 ;  /* 0x000000620828723c */ /* 0x040fec000004185c */
[C---:B------:R-:W-:Y:S06]  /*4b90*/  HMMA.16816.F32.BF16 R36, R8.reuse, R112, R116 ;  /* 0x000000700824723c */ /* 0x040fec0000041874 */
[C---:B------:R-:W-:Y:S01]  /*4ba0*/  HMMA.16816.F32.BF16 R88, R8.reuse, R56, R80 ;  /* 0x000000380858723c */ /* 0x040fe20000041850 */
[----:B------:R-:W-:Y:S05]  /*4bb0*/  LDSM.16.M88.4 R80, [R212] ;  /* 0x00000000d450783b */ /* 0x000fea0000000200 */
[C---:B------:R-:W-:Y:S01]  /*4bc0*/  HMMA.16816.F32.BF16 R84, R8.reuse, R58, R76 ;  /* 0x0000003a0854723c */ /* 0x040fe2000004184c */
[----:B------:R-:W-:Y:S05]  /*4bd0*/  LDSM.16.M88.4 R76, [R212+0x800] ;  /* 0x00080000d44c783b */ /* 0x000fea0000000200 */
[C---:B------:R-:W-:Y:S01]  /*4be0*/  HMMA.16816.F32.BF16 R48, R8.reuse, R60, R72 ;  /* 0x0000003c0830723c */ /* 0x040fe20000041848 */
[----:B------:R-:W-:Y:S05]  /*4bf0*/  LDSM.16.M88.4 R72, [R212+0x1000] ;  /* 0x00100000d448783b */ /* 0x000fea0000000200 */
[C---:B------:R-:W-:Y:S01]  /*4c00*/  HMMA.16816.F32.BF16 R16, R8.reuse, R62, R68 ;  /* 0x0000003e0810723c */ /* 0x040fe20000041844 */
[----:B------:R-:W-:Y:S05]  /*4c10*/  LDSM.16.M88.4 R68, [R212+0x1800] ;  /* 0x00180000d444783b */ /* 0x000fea0000000200 */
[C---:B------:R-:W-:Y:S01]  /*4c20*/  HMMA.16816.F32.BF16 R12, R8.reuse, R96, R64 ;  /* 0x00000060080c723c */ /* 0x040fe20000041840 */
[----:B------:R-:W-:Y:S05]  /*4c30*/  LDSM.16.M88.4 R64, [R212+0x2000] ;  /* 0x00200000d440783b */ /* 0x000fea0000000200 */
[C---:B------:R-:W-:Y:S06]  /*4c40*/  HMMA.16816.F32.BF16 R32, R8.reuse, R114, R120 ;  /* 0x000000720820723c */ /* 0x040fec0000041878 */
[C---:B------:R-:W-:Y:S06]  /*4c50*/  HMMA.16816.F32.BF16 R28, R8.reuse, R108, R124 ;  /* 0x0000006c081c723c */ /* 0x040fec000004187c */
[C---:B------:R-:W-:Y:S06]  /*4c60*/  HMMA.16816.F32.BF16 R24, R8.reuse, R110, R128 ;  /* 0x0000006e0818723c */ /* 0x040fec0000041880 */
[C---:B--2---:R-:W-:Y:S06]  /*4c70*/  HMMA.16816.F32.BF16 R44, R8.reuse, R104, R144 ;  /* 0x00000068082c723c */ /* 0x044fec0000041890 */
[C---:B-----5:R-:W-:Y:S06]  /*4c80*/  HMMA.16816.F32.BF16 R92, R8.reuse, R100, R156 ;  /* 0x00000064085c723c */ /* 0x060fec000004189c */
[C---:B------:R-:W-:Y:S06]  /*4c90*/  HMMA.16816.F32.BF16 R116, R8.reuse, R106, R160 ;  /* 0x0000006a0874723c */ /* 0x040fec00000418a0 */
[----:B------:R-:W-:Y:S06]  /*4ca0*/  HMMA.16816.F32.BF16 R236, R8, R102, R140 ;  /* 0x0000006608ec723c */ /* 0x000fec000004188c */
[C---:B---3--:R-:W-:Y:S06]  /*4cb0*/  HMMA.16816.F32.BF16 R8, R20.reuse, R52, R172 ;  /* 0x000000341408723c */ /* 0x048fec00000418ac */
[C---:B------:R-:W-:Y:S06]  /*4cc0*/  HMMA.16816.F32.BF16 R208, R20.reuse, R96, R208 ;  /* 0x0000006014d0723c */ /* 0x040fec00000418d0 */
[C---:B------:R-:W-:Y:S06]  /*4cd0*/  HMMA.16816.F32.BF16 R224, R20.reuse, R98, R224 ;  /* 0x0000006214e0723c */ /* 0x040fec00000418e0 */
[----:B------:R-:W-:Y:S01]  /*4ce0*/  IMAD.MOV.U32 R125, RZ, RZ, R236 ;  /* 0x000000ffff7d7224 */ /* 0x000fe200078e00ec */
[----:B------:R-:W-:Y:S01]  /*4cf0*/  HMMA.16816.F32.BF16 R248, R20, R56, R148 ;  /* 0x0000003814f8723c */ /* 0x000fe20000041894 */
[----:B------:R-:W-:-:S02]  /*4d00*/  IMAD.MOV.U32 R124, RZ, RZ, R237 ;  /* 0x000000ffff7c7224 */ /* 0x000fc400078e00ed */
[----:B------:R-:W-:Y:S02]  /*4d10*/  IMAD.MOV.U32 R123, RZ, RZ, R238 ;  /* 0x000000ffff7b7224 */ /* 0x000fe400078e00ee */
        /* <DEDUP_REMOVED lines=8> */
[C---:B------:R-:W-:Y:S06]  /*4da0*/  HMMA.16816.F32.BF16 R8, R20.reuse, R54, R168 ;  /* 0x000000361408723c */ /* 0x040fec00000418a8 */
[C---:B------:R-:W-:Y:S01]  /*4db0*/  HMMA.16816.F32.BF16 R236, R20.reuse, R62, R200 ;  /* 0x0000003e14ec723c */ /* 0x040fe200000418c8 */
[----:B------:R-:W-:Y:S05]  /*4dc0*/  LDSM.16.M88.4 R60, [R212+0x2800] ;  /* 0x00280000d43c783b */ /* 0x000fea0000000200 */
[C---:B------:R-:W-:Y:S06]  /*4dd0*/  HMMA.16816.F32.BF16 R204, R20.reuse, R108, R204 ;  /* 0x0000006c14cc723c */ /* 0x040fec00000418cc */
[----:B------:R-:W-:Y:S01]  /*4de0*/  HMMA.16816.F32.BF16 R196, R20, R110, R196 ;  /* 0x0000006e14c4723c */ /* 0x000fe200000418c4 */
[----:B------:R-:W-:-:S02]  /*4df0*/  IMAD.MOV.U32 R108, RZ, RZ, R125 ;  /* 0x000000ffff6c7224 */ /* 0x000fc400078e007d */
[----:B------:R-:W-:-:S03]  /*4e00*/  IMAD.MOV.U32 R109, RZ, RZ, R124 ;  /* 0x000000ffff6d7224 */ /* 0x000fc600078e007c */
[----:B------:R-:W-:Y:S01]  /*4e10*/  IMAD.MOV.U32 R55, RZ, RZ, R8 ;  /* 0x000000ffff377224 */ /* 0x000fe200078e0008 */
[C---:B------:R-:W-:Y:S01]  /*4e20*/  HMMA.16816.F32.BF16 R228, R20.reuse, R112, R228 ;  /* 0x0000007014e4723c */ /* 0x040fe200000418e4 */
[----:B------:R-:W-:Y:S02]  /*4e30*/  IMAD.MOV.U32 R54, RZ, RZ, R9 ;  /* 0x000000ffff367224 */ /* 0x000fe400078e0009 */
[----:B------:R-:W-:Y:S02]  /*4e40*/  IMAD.MOV.U32 R53, RZ, RZ, R10 ;  /* 0x000000ffff357224 */ /* 0x000fe400078e000a */
[----:B------:R-:W-:Y:S01]  /*4e50*/  IMAD.MOV.U32 R52, RZ, RZ, R11 ;  /* 0x000000ffff347224 */ /* 0x000fe200078e000b */
[----:B------:R-:W-:Y:S01]  /*4e60*/  HMMA.16816.F32.BF16 R200, R20, R114, R216 ;  /* 0x0000007214c8723c */ /* 0x000fe200000418d8 */
[----:B------:R-:W1:Y:S01]  /*4e70*/  LDSM.16.M88.4 R8, [R2+0x2000] ;  /* 0x002000000208783b */ /* 0x000e620000000200 */
[----:B------:R-:W-:Y:S02]  /*4e80*/  IMAD.MOV.U32 R96, RZ, RZ, R55 ;  /* 0x000000ffff607224 */ /* 0x000fe400078e0037 */
[----:B------:R-:W-:-:S02]  /*4e90*/  IMAD.MOV.U32 R97, RZ, RZ, R54 ;  /* 0x000000ffff617224 */ /* 0x000fc400078e0036 */
[----:B------:R-:W-:Y:S01]  /*4ea0*/  IMAD.MOV.U32 R98, RZ, RZ, R53 ;  /* 0x000000ffff627224 */ /* 0x000fe200078e0035 */
[C---:B------:R-:W-:Y:S01]  /*4eb0*/  HMMA.16816.F32.BF16 R144, R20.reuse, R104, R188 ;  /* 0x000000681490723c */ /* 0x040fe200000418bc */
[----:B------:R-:W-:Y:S01]  /*4ec0*/  IMAD.MOV.U32 R99, RZ, RZ, R52 ;  /* 0x000000ffff637224 */ /* 0x000fe200078e0034 */
[----:B------:R-:W-:Y:S01]  /*4ed0*/  LOP3.LUT R216, R222, 0x6, RZ, 0xc0, !PT ;  /* 0x00000006ded87812 */ /* 0x000fe200078ec0ff */
[----:B------:R-:W2:Y:S01]  /*4ee0*/  LDSM.16.M88.4 R52, [R212+0x3800] ;  /* 0x00380000d434783b */ /* 0x000ea20000000200 */
[----:B------:R-:W-:Y:S02]  /*4ef0*/  IMAD.MOV.U32 R110, RZ, RZ, R123 ;  /* 0x000000ffff6e7224 */ /* 0x000fe400078e007b */
[----:B------:R-:W-:Y:S01]  /*4f00*/  IMAD.MOV.U32 R111, RZ, RZ, R122 ;  /* 0x000000ffff6f7224 */ /* 0x000fe200078e007a */
[----:B------:R-:W-:Y:S01]  /*4f10*/  HMMA.16816.F32.BF16 R192, R20, R100, R176 ;  /* 0x0000006414c0723c */ /* 0x000fe200000418b0 */
[----:B------:R-:W-:Y:S02]  /*4f20*/  IMAD.IADD R218, R4, 0x1, R212 ;  /* 0x0000000104da7824 */ /* 0x000fe400078e02d4 */
[----:B------:R-:W-:-:S02]  /*4f30*/  IMAD.MOV.U32 R104, RZ, RZ, R121 ;  /* 0x000000ffff687224 */ /* 0x000fc400078e0079 */
[----:B------:R-:W-:Y:S01]  /*4f40*/  IMAD.MOV.U32 R105, RZ, RZ, R120 ;  /* 0x000000ffff697224 */ /* 0x000fe200078e0078 */
[C---:B------:R-:W-:Y:S06]  /*4f50*/  HMMA.16816.F32.BF16 R188, R20.reuse, R106, R180 ;  /* 0x0000006a14bc723c */ /* 0x040fec00000418b4 */
[----:B------:R-:W-:Y:S01]  /*4f60*/  HMMA.16816.F32.BF16 R184, R20, R102, R164 ;  /* 0x0000006614b8723c */ /* 0x000fe200000418a4 */
[----:B------:R-:W-:Y:S01]  /*4f70*/  LDSM.16.M88.4 R20, [R218+0x2800] ;  /* 0x00280000da14783b */ /* 0x000fe20000000200 */
[----:B------:R-:W-:Y:S01]  /*4f80*/  IMAD.MOV.U32 R106, RZ, RZ, R7 ;  /* 0x000000ffff6a7224 */ /* 0x000fe200078e0007 */
[----:B------:R-:W-:Y:S01]  /*4f90*/  LEA R7, R215, UR30, 0x4 ;  /* 0x0000001ed7077c11 */ /* 0x000fe2000f8e20ff */
[----:B------:R-:W-:Y:S01]  /*4fa0*/  IMAD.MOV.U32 R107, RZ, RZ, R6 ;  /* 0x000000ffff6b7224 */ /* 0x000fe200078e0006 */
[----:B------:R-:W-:-:S04]  /*4fb0*/  SHF.R.S32.HI R6, RZ, 0x1f, R0 ;  /* 0x0000001fff067819 */ /* 0x000fc80000011400 */
[----:B------:R-:W-:Y:S01]  /*4fc0*/  LEA.HI R0, R6, R0, RZ, 0x2 ;  /* 0x0000000006007211 */ /* 0x000fe200078f10ff */
[----:B------:R-:W-:-:S03]  /*4fd0*/  IMAD.U32 R6, RZ, RZ, UR19 ;  /* 0x00000013ff067e24 */ /* 0x000fc6000f8e00ff */
[----:B------:R-:W-:Y:S01]  /*4fe0*/  SHF.R.S32.HI R0, RZ, 0x2, R0 ;  /* 0x00000002ff007819 */ /* 0x000fe20000011400 */
[----:B------:R-:W-:Y:S01]  /*4ff0*/  IMAD R6, R6, 0x80, R216 ;  /* 0x0000008006067824 */ /* 0x000fe200078e02d8 */
[C---:B-1----:R-:W-:Y:S01]  /*5000*/  HMMA.16816.F32.BF16 R160, R8.reuse, R74, R16 ;  /* 0x0000004a08a0723c */ /* 0x042fe20000041810 */
[----:B------:R-:W1:Y:S05]  /*5010*/  LDSM.16.M88.4 R16, [R2] ;  /* 0x000000000210783b */ /* 0x000e6a0000000200 */
[C---:B------:R-:W-:Y:S06]  /*5020*/  HMMA.16816.F32.BF16 R176, R8.reuse, R82, R136 ;  /* 0x0000005208b0723c */ /* 0x040fec0000041888 */
[C---:B------:R-:W-:Y:S06]  /*5030*/  HMMA.16816.F32.BF16 R180, R8.reuse, R80, R152 ;  /* 0x0000005008b4723c */ /* 0x040fec0000041898 */
[C---:B------:R-:W-:Y:S06]  /*5040*/  HMMA.16816.F32.BF16 R172, R8.reuse, R76, R88 ;  /* 0x0000004c08ac723c */ /* 0x040fec0000041858 */
[C---:B------:R-:W-:Y:S06]  /*5050*/  HMMA.16816.F32.BF16 R168, R8.reuse, R78, R84 ;  /* 0x0000004e08a8723c */ /* 0x040fec0000041854 */
[C---:B------:R-:W-:Y:S01]  /*5060*/  HMMA.16816.F32.BF16 R164, R8.reuse, R72, R48 ;  /* 0x0000004808a4723c */ /* 0x040fe20000041830 */
[----:B------:R-:W-:Y:S05]  /*5070*/  LDSM.16.M88.4 R48, [R218+0x3800] ;  /* 0x00380000da30783b */ /* 0x000fea0000000200 */
[C---:B------:R-:W-:Y:S01]  /*5080*/  HMMA.16816.F32.BF16 R156, R8.reuse, R68, R12 ;  /* 0x00000044089c723c */ /* 0x040fe2000004180c */
[----:B------:R-:W-:Y:S05]  /*5090*/  LDSM.16.M88.4 R12, [R221+0x2000] ;  /* 0x00200000dd0c783b */ /* 0x000fea0000000200 */
        /* <DEDUP_REMOVED lines=9> */
[----:B------:R-:W3:Y:S05]  /*5130*/  LDSM.16.M88.4 R24, [R218+0x2000] ;  /* 0x00200000da18783b */ /* 0x000eea0000000200 */
[C---:B------:R-:W-:Y:S01]  /*5140*/  HMMA.16816.F32.BF16 R120, R8.reuse, R56, R44 ;  /* 0x000000380878723c */ /* 0x040fe2000004182c */
[----:B------:R-:W-:Y:S05]  /*5150*/  LDSM.16.M88.4 R44, [R218+0x3000] ;  /* 0x00300000da2c783b */ /* 0x000fea0000000200 */
[C---:B--2---:R-:W-:Y:S06]  /*5160*/  HMMA.16816.F32.BF16 R112, R8.reuse, R52, R92 ;  /* 0x000000340870723c */ /* 0x044fec000004185c */
[C---:B------:R-:W-:Y:S06]  /*5170*/  HMMA.16816.F32.BF16 R116, R8.reuse, R58, R116 ;  /* 0x0000003a0874723c */ /* 0x040fec0000041874 */
[----:B------:R-:W-:Y:S01]  /*5180*/  HMMA.16816.F32.BF16 R108, R8, R54, R108 ;  /* 0x00000036086c723c */ /* 0x000fe2000004186c */
[----:B------:R-:W2:Y:S01]  /*5190*/  LDSM.16.M88.4 R8, [R221] ;  /* 0x00000000dd08783b */ /* 0x000ea20000000200 */
[----:B------:R-:W-:-:S04]  /*51a0*/  DEPBAR.LE SB0, 0x0 ;  /* 0x000080000000791a */ /* 0x000fc80000000000 */
[C---:B-1----:R-:W-:Y:S06]  /*51b0*/  HMMA.16816.F32.BF16 R100, R16.reuse, R82, R96 ;  /* 0x000000521064723c */ /* 0x042fec0000041860 */
        /* <DEDUP_REMOVED lines=15> */
[C---:B---3--:R-:W-:Y:S06]  /*52b0*/  HMMA.16816.F32.BF16 R140, R12.reuse, R24, R140 ;  /* 0x000000180c8c723c */ /* 0x048fec000004188c */
[C---:B------:R-:W-:Y:S06]  /*52c0*/  HMMA.16816.F32.BF16 R136, R12.reuse, R26, R136 ;  /* 0x0000001a0c88723c */ /* 0x040fec0000041888 */
[----:B------:R-:W-:Y:S06]  /*52d0*/  HMMA.16816.F32.BF16 R184, R12, R48, R112 ;  /* 0x000000300cb8723c */ /* 0x000fec0000041870 */
[C---:B--2---:R-:W-:Y:S06]  /*52e0*/  HMMA.16816.F32.BF16 R72, R8.reuse, R24, R72 ;  /* 0x000000180848723c */ /* 0x044fec0000041848 */
[----:B------:R-:W-:Y:S06]  /*52f0*/  HMMA.16816.F32.BF16 R68, R8, R26, R68 ;  /* 0x0000001a0844723c */ /* 0x000fec0000041844 */
[C---:B------:R-:W-:Y:S06]  /*5300*/  HMMA.16816.F32.BF16 R128, R12.reuse, R20, R128 ;  /* 0x000000140c80723c */ /* 0x040fec0000041880 */
[C---:B------:R-:W-:Y:S06]  /*5310*/  HMMA.16816.F32.BF16 R124, R12.reuse, R22, R124 ;  /* 0x000000160c7c723c */ /* 0x040fec000004187c */
[C---:B------:R-:W-:Y:S06]  /*5320*/  HMMA.16816.F32.BF16 R120, R12.reuse, R44, R120 ;  /* 0x0000002c0c78723c */ /* 0x040fec0000041878 */
[C---:B------:R-:W-:Y:S06]  /*5330*/  HMMA.16816.F32.BF16 R116, R12.reuse, R46, R116 ;  /* 0x0000002e0c74723c */ /* 0x040fec0000041874 */
        /* <DEDUP_REMOVED lines=13> */
[----:B------:R-:W-:-:S02]  /*5410*/  IMAD.IADD R12, R0, 0x1, R7 ;  /* 0x00000001000c7824 */ /* 0x000fc400078e0207 */
[----:B------:R-:W-:Y:S02]  /*5420*/  VIADD R7, R6, 0x1 ;  /* 0x0000000106077836 */ /* 0x000fe40000000000 */
[C---:B------:R-:W-:Y:S01]  /*5430*/  VIADD R13, R12.reuse, 0x8 ;  /* 0x000000080c0d7836 */ /* 0x040fe20000000000 */
[C---:B------:R-:W-:Y:S01]  /*5440*/  HMMA.16816.F32.BF16 R100, R8.reuse, R42, R100 ;  /* 0x0000002a0864723c */ /* 0x040fe20000041864 */
[C---:B------:R-:W-:Y:S01]  /*5450*/  VIADD R15, R12.reuse, 0x48 ;  /* 0x000000480c0f7836 */ /* 0x040fe20000000000 */
[C---:B------:R-:W-:Y:S01]  /*5460*/  VIADDMNMX R228, R12.reuse, UR29, RZ, !PT ;  /* 0x0000001d0ce47c46 */ /* 0x040fe2000f8001ff */
[----:B------:R-:W-:Y:S01]  /*5470*/  VIADD R14, R12, 0x40 ;  /* 0x000000400c0e7836 */ /* 0x000fe20000000000 */
[----:B------:R-:W-:Y:S01]  /*5480*/  VIADDMNMX R227, R13, UR29, RZ, !PT ;  /* 0x0000001d0de37c46 */ /* 0x000fe2000f8001ff */
[----:B------:R-:W-:Y:S01]  /*5490*/  IMAD.IADD R0, R214, 0x1, R135 ;  /* 0x00000001d6007824 */ /* 0x000fe200078e0287 */
[----:B------:R-:W-:Y:S01]  /*54a0*/  HMMA.16816.F32.BF16 R96, R8, R36, R96 ;  /* 0x000000240860723c */ /* 0x000fe20000041860 */
[----:B------:R-:W-:-:S02]  /*54b0*/  VIADDMNMX R225, R15, UR29, RZ, !PT ;  /* 0x0000001d0fe17c46 */ /* 0x000fc4000f8001ff */
[----:B------:R-:W-:-:S03]  /*54c0*/  VIADDMNMX R226, R14, UR29, RZ, !PT ;  /* 0x0000001d0ee27c46 */ /* 0x000fc6000f8001ff */
        /* <DEDUP_REMOVED lines=8> */
[----:B------:R-:W-:-:S02]  /*5550*/  IMAD.U32 R8, RZ, RZ, UR22 ;  /* 0x00000016ff087e24 */ /* 0x000fc4000f8e00ff */
[----:B------:R-:W-:Y:S02]  /*5560*/  IMAD.U32 R11, RZ, RZ, UR22 ;  /* 0x00000016ff0b7e24 */ /* 0x000fe4000f8e00ff */
[----:B------:R-:W-:Y:S01]  /*5570*/  IMAD.U32 R9, RZ, RZ, UR22 ;  /* 0x00000016ff097e24 */ /* 0x000fe2000f8e00ff */
[----:B------:R-:W-:Y:S01]  /*5580*/  VIADDMNMX R232, R12, R8, UR31, PT ;  /* 0x0000001f0ce87e46 */ /* 0x000fe2000b800108 */
[----:B------:R-:W-:Y:S01]  /*5590*/  IMAD.U32 R10, RZ, RZ, UR22 ;  /* 0x00000016ff0a7e24 */ /* 0x000fe2000f8e00ff */
[--C-:B------:R-:W-:Y:S02]  /*55a0*/  IADD3 R11, R11, 0x8, R12.reuse ;  /* 0x000000080b0b7810 */ /* 0x100fe40007ffe00c */
[--C-:B------:R-:W-:Y:S02]  /*55b0*/  IADD3 R9, R9, 0x48, R12.reuse ;  /* 0x0000004809097810 */ /* 0x100fe40007ffe00c */
[----:B------:R-:W-:Y:S01]  /*55c0*/  IADD3 R10, R10, 0x40, R12 ;  /* 0x000000400a0a7810 */ /* 0x000fe20007ffe00c */
[----:B------:R-:W-:Y:S01]  /*55d0*/  BAR.SYNC.DEFER_BLOCKING 0x0 ;  /* 0x0000000000007b1d */ /* 0x000fe20000010000 */
[----:B------:R-:W-:-:S02]  /*55e0*/  ISETP.GE.AND P0, PT, R6, R232, PT ;  /* 0x000000e80600720c */ /* 0x000fc40003f06270 */
[----:B------:R-:W-:Y:S02]  /*55f0*/  VIMNMX R231, R11, UR31, PT ;  /* 0x0000001f0be77c48 */ /* 0x000fe4000bfe0100 */
[----:B------:R-:W-:Y:S02]  /*5600*/  VIMNMX R229, R9, UR31, PT ;  /* 0x0000001f09e57c48 */ /* 0x000fe4000bfe0100 */
[----:B------:R-:W-:Y:S02]  /*5610*/  VIMNMX R230, R10, UR31, PT ;  /* 0x0000001f0ae67c48 */ /* 0x000fe4000bfe0100 */
[C---:B------:R-:W-:Y:S02]  /*5620*/  ISETP.GE.AND P3, PT, R7.reuse, R232, PT ;  /* 0x000000e80700720c */ /* 0x040fe40003f66270 */
[----:B------:R-:W-:Y:S02]  /*5630*/  ISETP.LT.OR P4, PT, R6, R228, P0 ;  /* 0x000000e40600720c */ /* 0x000fe40000781670 */
[----:B------:R-:W-:-:S02]  /*5640*/  ISETP.GE.AND P2, PT, R7, R231, PT ;  /* 0x000000e70700720c */ /* 0x000fc40003f46270 */
[C---:B------:R-:W-:Y:S02]  /*5650*/  ISETP.GE.AND P0, PT, R7.reuse, R229, PT ;  /* 0x000000e50700720c */ /* 0x040fe40003f06270 */
[C---:B------:R-:W-:Y:S02]  /*5660*/  ISETP.GE.AND P1, PT, R7.reuse, R230, PT ;  /* 0x000000e60700720c */ /* 0x040fe40003f26270 */
[C---:B------:R-:W-:Y:S02]  /*5670*/  ISETP.LT.OR P6, PT, R7.reuse, R228, P3 ;  /* 0x000000e40700720c */ /* 0x040fe40001fc1670 */
[C---:B------:R-:W-:Y:S02]  /*5680*/  ISETP.LT.OR P3, PT, R7.reuse, R227, P2 ;  /* 0x000000e30700720c */ /* 0x040fe40001761670 */
[C---:B------:R-:W-:Y:S02]  /*5690*/  ISETP.LT.OR P2, PT, R7.reuse, R225, P0 ;  /* 0x000000e10700720c */ /* 0x040fe40000741670 */
[----:B------:R-:W-:Y:S01]  /*56a0*/  ISETP.LT.OR P5, PT, R7, R226, P1 ;  /* 0x000000e20700720c */ /* 0x000fe20000fa1670 */
[C---:B------:R-:W-:Y:S01]  /*56b0*/  VIADD R7, R6.reuse, 0x8 ;  /* 0x0000000806077836 */ /* 0x040fe20000000000 */
[----:B------:R-:W-:-:S02]  /*56c0*/  ISETP.GE.AND P1, PT, R6, R231, PT ;  /* 0x000000e70600720c */ /* 0x000fc40003f26270 */
[C---:B------:R-:W-:Y:S02]  /*56d0*/  ISETP.GE.AND P0, PT, R6.reuse, R230, PT ;  /* 0x000000e60600720c */ /* 0x040fe40003f06270 */
[----:B------:R-:W-:Y:S02]  /*56e0*/  P2R R8, PR, RZ, 0x4 ;  /* 0x00000004ff087803 */ /* 0x000fe40000000000 */
[C---:B------:R-:W-:Y:S02]  /*56f0*/  ISETP.GE.AND P2, PT, R6.reuse, R229, PT ;  /* 0x000000e50600720c */ /* 0x040fe40003f46270 */
[----:B------:R-:W-:Y:S02]  /*5700*/  P2R R9, PR, RZ, 0x8 ;  /* 0x00000008ff097803 */ /* 0x000fe40000000000 */
[C---:B------:R-:W-:Y:S02]  /*5710*/  ISETP.LT.OR P3, PT, R6.reuse, R227, P1 ;  /* 0x000000e30600720c */ /* 0x040fe40000f61670 */
[----:B------:R-:W-:-:S02]  /*5720*/  ISETP.LT.OR P1, PT, R6, R226, P0 ;  /* 0x000000e20600720c */ /* 0x000fc40000721670 */
[----:B------:R-:W-:Y:S02]  /*5730*/  ISETP.LT.OR P0, PT, R6, R225, P2 ;  /* 0x000000e10600720c */ /* 0x000fe40001701670 */
[C---:B------:R-:W-:Y:S02]  /*5740*/  ISETP.GE.AND P2, PT, R7.reuse, R231, PT ;  /* 0x000000e70700720c */ /* 0x040fe40003f46270 */
[----:B------:R-:W-:Y:S02]  /*5750*/  FSEL R109, R182, -INF , !P0 ;  /* 0xff800000b66d7808 */ /* 0x000fe40004000000 */
[----:B------:R-:W-:Y:S02]  /*5760*/  ISETP.GE.AND P0, PT, R7, R229, PT ;  /* 0x000000e50700720c */ /* 0x000fe40003f06270 */
[----:B------:R-:W-:Y:S02]  /*5770*/  FSEL R60, R106, -INF , !P3 ;  /* 0xff8000006a3c7808 */ /* 0x000fe40005800000 */
[----:B------:R-:W-:-:S02]  /*5780*/  FSEL R106, R181, -INF , !P5 ;  /* 0xff800000b56a7808 */ /* 0x000fc40006800000 */
[----:B------:R-:W-:Y:S02]  /*5790*/  FSEL R40, R104, -INF , !P4 ;  /* 0xff80000068287808 */ /* 0x000fe40006000000 */
[C---:B------:R-:W-:Y:S02]  /*57a0*/  ISETP.LT.OR P5, PT, R7.reuse, R225, P0 ;  /* 0x000000e10700720c */ /* 0x040fe400007a1670 */
[----:B------:R-:W-:Y:S02]  /*57b0*/  FSEL R104, R180, -INF , !P1 ;  /* 0xff800000b4687808 */ /* 0x000fe40004800000 */
[C---:B------:R-:W-:Y:S02]  /*57c0*/  ISETP.LT.OR P4, PT, R7.reuse, R227, P2 ;  /* 0x000000e30700720c */ /* 0x040fe40001781670 */
[----:B------:R-:W-:Y:S01]  /*57d0*/  ISETP.NE.AND P0, PT, R8, RZ, PT ;  /* 0x000000ff0800720c */ /* 0x000fe20003f05270 */
[----:B------:R-:W-:Y:S01]  /*57e0*/  VIADD R8, R6, 0x9 ;  /* 0x0000000906087836 */ /* 0x000fe20000000000 */
[----:B------:R-:W-:-:S02]  /*57f0*/  ISETP.GE.AND P1, PT, R7, R230, PT ;  /* 0x000000e60700720c */ /* 0x000fc40003f26270 */
[----:B------:R-:W-:Y:S02]  /*5800*/  ISETP.NE.AND P2, PT, R9, RZ, PT ;  /* 0x000000ff0900720c */ /* 0x000fe40003f45270 */
[----:B------:R-:W-:Y:S02]  /*5810*/  P2R R10, PR, RZ, 0x40 ;  /* 0x00000040ff0a7803 */ /* 0x000fe40000000000 */
[C---:B------:R-:W-:Y:S02]  /*5820*/  ISETP.GE.AND P3, PT, R7.reuse, R232, PT ;  /* 0x000000e80700720c */ /* 0x040fe40003f66270 */
[----:B------:R-:W-:Y:S02]  /*5830*/  ISETP.LT.OR P6, PT, R7, R226, P1 ;  /* 0x000000e20700720c */ /* 0x000fe40000fc1670 */
[----:B------:R-:W-:Y:S02]  /*5840*/  FSEL R59, R107, -INF , !P2 ;  /* 0xff8000006b3b7808 */ /* 0x000fe40005000000 */
[----:B------:R-:W-:-:S02]  /*5850*/  ISETP.NE.AND P1, PT, R10, RZ, PT ;  /* 0x000000ff0a00720c */ /* 0x000fc40003f25270 */
[----:B------:R-:W-:Y:S02]  /*5860*/  ISETP.GE.AND P2, PT, R8, R232, PT ;  /* 0x000000e80800720c */ /* 0x000fe40003f46270 */
[-C--:B------:R-:W-:Y:S01]  /*5870*/  ISETP.LT.OR P3, PT, R7, R228.reuse, P3 ;  /* 0x000000e40700720c */ /* 0x080fe20001f61670 */
[----:B------:R-:W-:Y:S01]  /*5880*/  VIADD R7, R6, 0x10 ;  /* 0x0000001006077836 */ /* 0x000fe20000000000 */
[----:B------:R-:W-:Y:S02]  /*5890*/  FSEL R39, R105, -INF , !P1 ;  /* 0xff80000069277808 */ /* 0x000fe40004800000 */
[C---:B------:R-:W-:Y:S02]  /*58a0*/  ISETP.LT.OR P2, PT, R8.reuse, R228, P2 ;  /* 0x000000e40800720c */ /* 0x040fe40001741670 */
[----:B------:R-:W-:Y:S02]  /*58b0*/  ISETP.GE.AND P1, PT, R8, R231, PT ;  /* 0x000000e70800720c */ /* 0x000fe40003f26270 */
[----:B------:R-:W-:-:S02]  /*58c0*/  FSEL R108, R183, -INF , !P0 ;  /* 0xff800000b76c7808 */ /* 0x000fc40004000000 */
[----:B------:R-:W-:Y:S02]  /*58d0*/  FSEL R43, R100, -INF , !P3 ;  /* 0xff800000642b7808 */ /* 0x000fe40005800000 */
[C---:B------:R-:W-:Y:S02]  /*58e0*/  ISETP.GE.AND P0, PT, R8.reuse, R230, PT ;  /* 0x000000e60800720c */ /* 0x040fe40003f06270 */
[C---:B------:R-:W-:Y:S02]  /*58f0*/  ISETP.GE.AND P3, PT, R8.reuse, R229, PT ;  /* 0x000000e50800720c */ /* 0x040fe40003f66270 */
[----:B------:R-:W-:Y:S02]  /*5900*/  P2R R9, PR, RZ, 0x4 ;  /* 0x00000004ff097803 */ /* 0x000fe40000000000 */
[C---:B------:R-:W-:Y:S02]  /*5910*/  ISETP.LT.OR P2, PT, R8.reuse, R227, P1 ;  /* 0x000000e30800720c */ /* 0x040fe40000f41670 */
[----:B------:R-:W-:-:S02]  /*5920*/  ISETP.LT.OR P0, PT, R8, R226, P0 ;  /* 0x000000e20800720c */ /* 0x000fc40000701670 */
[----:B------:R-:W-:Y:S02]  /*5930*/  ISETP.LT.OR P1, PT, R8, R225, P3 ;  /* 0x000000e10800720c */ /* 0x000fe40001f21670 */
[----:B------:R-:W-:Y:S02]  /*5940*/  P2R R8, PR, RZ, 0x4 ;  /* 0x00000004ff087803 */ /* 0x000fe40000000000 */
[C---:B------:R-:W-:Y:S02]  /*5950*/  ISETP.GE.AND P2, PT, R7.reuse, R230, PT ;  /* 0x000000e60700720c */ /* 0x040fe40003f46270 */
[----:B------:R-:W-:Y:S02]  /*5960*/  ISETP.GE.AND P3, PT, R7, R231, PT ;  /* 0x000000e70700720c */ /* 0x000fe40003f66270 */
[----:B------:R-:W-:Y:S02]  /*5970*/  FSEL R107, R178, -INF , !P5 ;  /* 0xff800000b26b7808 */ /* 0x000fe40006800000 */
[----:B------:R-:W-:Y:S01]  /*5980*/  ISETP.NE.AND P5, PT, R8, RZ, PT ;  /* 0x000000ff0800720c */ /* 0x000fe20003fa5270 */
[----:B------:R-:W-:Y:S01]  /*5990*/  VIADD R8, R6, 0x11 ;  /* 0x0000001106087836 */ /* 0x000fe20000000000 */
[----:B------:R-:W-:-:S02]  /*59a0*/  FSEL R62, R102, -INF , !P4 ;  /* 0xff800000663e7808 */ /* 0x000fc40006000000 */
[C---:B------:R-:W-:Y:S02]  /*59b0*/  ISETP.LT.OR P2, PT, R7.reuse, R226, P2 ;  /* 0x000000e20700720c */ /* 0x040fe40001741670 */
[----:B------:R-:W-:Y:S02]  /*59c0*/  FSEL R102, R176, -INF , !P6 ;  /* 0xff800000b0667808 */ /* 0x000fe40007000000 */
[C---:B------:R-:W-:Y:S02]  /*59d0*/  ISETP.LT.OR P6, PT, R7.reuse, R227, P3 ;  /* 0x000000e30700720c */ /* 0x040fe40001fc1670 */
[----:B------:R-:W-:Y:S02]  /*59e0*/  ISETP.GE.AND P4, PT, R7, R232, PT ;  /* 0x000000e80700720c */ /* 0x000fe40003f86270 */
[----:B------:R-:W-:Y:S02]  /*59f0*/  ISETP.NE.AND P3, PT, R9, RZ, PT ;  /* 0x000000ff0900720c */ /* 0x000fe40003f65270 */
[----:B------:R-:W-:-:S02]  /*5a00*/  P2R R9, PR, RZ, 0x4 ;  /* 0x00000004ff097803 */ /* 0x000fc40000000000 */
[----:B------:R-:W-:Y:S02]  /*5a10*/  ISETP.GE.AND P2, PT, R8, R231, PT ;  /* 0x000000e70800720c */ /* 0x000fe40003f46270 */
[----:B------:R-:W-:Y:S02]  /*5a20*/  FSEL R100, R177, -INF , !P0 ;  /* 0xff800000b1647808 */ /* 0x000fe40004000000 */
[----:B------:R-:W-:Y:S02]  /*5a30*/  ISETP.LT.OR P4, PT, R7, R228, P4 ;  /* 0x000000e40700720c */ /* 0x000fe40002781670 */
[----:B------:R-:W-:Y:S02]  /*5a40*/  FSEL R42, R101, -INF , !P3 ;  /* 0xff800000652a7808 */ /* 0x000fe40005800000 */
[----:B------:R-:W-:Y:S02]  /*5a50*/  ISETP.GE.AND P0, PT, R7, R229, PT ;  /* 0x000000e50700720c */ /* 0x000fe40003f06270 */
[----:B------:R-:W-:-:S02]  /*5a60*/  P2R R10, PR, RZ, 0x40 ;  /* 0x00000040ff0a7803 */ /* 0x000fc40000000000 */
[C---:B------:R-:W-:Y:S02]  /*5a70*/  ISETP.GE.AND P3, PT, R8.reuse, R232, PT ;  /* 0x000000e80800720c */ /* 0x040fe40003f66270 */
[----:B------:R-:W-:Y:S02]  /*5a80*/  FSEL R105, R179, -INF , !P1 ;  /* 0xff800000b3697808 */ /* 0x000fe40004800000 */
[C---:B------:R-:W-:Y:S02]  /*5a90*/  ISETP.LT.OR P2, PT, R8.reuse, R227, P2 ;  /* 0x000000e30800720c */ /* 0x040fe40001741670 */
[----:B------:R-:W-:Y:S02]  /*5aa0*/  ISETP.GE.AND P1, PT, R8, R230, PT ;  /* 0x000000e60800720c */ /* 0x000fe40003f26270 */
[----:B------:R-:W-:Y:S02]  /*5ab0*/  FSEL R61, R103, -INF , !P5 ;  /* 0xff800000673d7808 */ /* 0x000fe40006800000 */
[----:B------:R-:W-:-:S02]  /*5ac0*/  FSEL R54, R96, -INF , !P4 ;  /* 0xff80000060367808 */ /* 0x000fc40006000000 */
[----:B------:R-:W-:Y:S01]  /*5ad0*/  ISETP.LT.OR P6, PT, R7, R225, P0 ;  /* 0x000000e10700720c */ /* 0x000fe200007c1670 */
[----:B------:R-:W-:Y:S01]  /*5ae0*/  VIADD R7, R6, 0x18 ;  /* 0x0000001806077836 */ /* 0x000fe20000000000 */
[----:B------:R-:W-:Y:S02]  /*5af0*/  ISETP.NE.AND P4, PT, R10, RZ, PT ;  /* 0x000000ff0a00720c */ /* 0x000fe40003f85270 */
[C---:B------:R-:W-:Y:S02]  /*5b00*/  ISETP.LT.OR P5, PT, R8.reuse, R228, P3 ;  /* 0x000000e40800720c */ /* 0x040fe40001fa1670 */
[----:B------:R-:W-:Y:S02]  /*5b10*/  ISETP.GE.AND P0, PT, R8, R229, PT ;  /* 0x000000e50800720c */ /* 0x000fe40003f06270 */
[----:B------:R-:W-:Y:S02]  /*5b20*/  ISETP.NE.AND P3, PT, R9, RZ, PT ;  /* 0x000000ff0900720c */ /* 0x000fe40003f65270 */
[----:B------:R-:W-:-:S02]  /*5b30*/  P2R R10, PR, RZ, 0x4 ;  /* 0x00000004ff0a7803 */ /* 0x000fc40000000000 */
[C---:B------:R-:W-:Y:S02]  /*5b40*/  ISETP.LT.OR P2, PT, R8.reuse, R226, P1 ;  /* 0x000000e20800720c */ /* 0x040fe40000f41670 */
[----:B------:R-:W-:Y:S02]  /*5b50*/  ISETP.LT.OR P1, PT, R8, R225, P0 ;  /* 0x000000e10800720c */ /* 0x000fe40000721670 */
[----:B------:R-:W-:Y:S02]  /*5b60*/  FSEL R96, R172, -INF , !P3 ;  /* 0xff800000ac607808 */ /* 0x000fe40005800000 */
[----:B------:R-:W-:Y:S02]  /*5b70*/  P2R R8, PR, RZ, 0x4 ;  /* 0x00000004ff087803 */ /* 0x000fe40000000000 */
[C---:B------:R-:W-:Y:S02]  /*5b80*/  ISETP.GE.AND P3, PT, R7.reuse, R231, PT ;  /* 0x000000e70700720c */ /* 0x040fe40003f66270 */
[----:B------:R-:W-:-:S02]  /*5b90*/  ISETP.GE.AND P2, PT, R7, R230, PT ;  /* 0x000000e60700720c */ /* 0x000fc40003f46270 */
[----:B------:R-:W-:Y:S02]  /*5ba0*/  FSEL R58, R98, -INF , !P4 ;  /* 0xff800000623a7808 */ /* 0x000fe40006000000 */
[----:B------:R-:W-:Y:S02]  /*5bb0*/  FSEL R53, R97, -INF , !P5 ;  /* 0xff80000061357808 */ /* 0x000fe40006800000 */
[----:B------:R-:W-:Y:S02]  /*5bc0*/  FSEL R98, R174, -INF , !P6 ;  /* 0xff800000ae627808 */ /* 0x000fe40007000000 */
[C---:B------:R-:W-:Y:S02]  /*5bd0*/  ISETP.LT.OR P5, PT, R7.reuse, R227, P3 ;  /* 0x000000e30700720c */ /* 0x040fe40001fa1670 */
[----:B------:R-:W-:Y:S01]  /*5be0*/  ISETP.NE.AND P3, PT, R8, RZ, PT ;  /* 0x000000ff0800720c */ /* 0x000fe20003f65270 */
[----:B------:R-:W-:Y:S01]  /*5bf0*/  VIADD R8, R6, 0x19 ;  /* 0x0000001906087836 */ /* 0x000fe20000000000 */
[----:B------:R-:W-:-:S02]  /*5c00*/  ISETP.LT.OR P6, PT, R7, R226, P2 ;  /* 0x000000e20700720c */ /* 0x000fc400017c1670 */
[----:B------:R-:W-:Y:S02]  /*5c10*/  ISETP.NE.AND P2, PT, R10, RZ, PT ;  /* 0x000000ff0a00720c */ /* 0x000fe40003f45270 */
[-C--:B------:R-:W-:Y:S02]  /*5c20*/  ISETP.GE.AND P4, PT, R7, R232.reuse, PT ;  /* 0x000000e80700720c */ /* 0x080fe40003f86270 */
[----:B------:R-:W-:Y:S02]  /*5c30*/  FSEL R57, R99, -INF , !P2 ;  /* 0xff80000063397808 */ /* 0x000fe40005000000 */
[----:B------:R-:W-:Y:S02]  /*5c40*/  ISETP.GE.AND P2, PT, R8, R232, PT ;  /* 0x000000e80800720c */ /* 0x000fe40003f46270 */
[C---:B------:R-:W-:Y:S02]  /*5c50*/  ISETP.LT.OR P4, PT, R7.reuse, R228, P4 ;  /* 0x000000e40700720c */ /* 0x040fe40002781670 */
[----:B------:R-:W-:-:S02]  /*5c60*/  ISETP.GE.AND P0, PT, R7, R229, PT ;  /* 0x000000e50700720c */ /* 0x000fc40003f06270 */
[----:B------:R-:W-:Y:S02]  /*5c70*/  P2R R9, PR, RZ, 0x20 ;  /* 0x00000020ff097803 */ /* 0x000fe40000000000 */
[----:B------:R-:W-:Y:S02]  /*5c80*/  FSEL R97, R175, -INF , !P1 ;  /* 0xff800000af617808 */ /* 0x000fe40004800000 */
[C---:B------:R-:W-:Y:S02]  /*5c90*/  ISETP.LT.OR P2, PT, R8.reuse, R228, P2 ;  /* 0x000000e40800720c */ /* 0x040fe40001741670 */
[----:B------:R-:W-:Y:S02]  /*5ca0*/  ISETP.GE.AND P1, PT, R8, R231, PT ;  /* 0x000000e70800720c */ /* 0x000fe40003f26270 */
[----:B------:R-:W-:Y:S02]  /*5cb0*/  FSEL R52, R92, -INF , !P4 ;  /* 0xff8000005c347808 */ /* 0x000fe40006000000 */
[----:B------:R-:W-:Y:S01]  /*5cc0*/  ISETP.LT.OR P5, PT, R7, R225, P0 ;  /* 0x000000e10700720c */ /* 0x000fe200007a1670 */
[----:B------:R-:W-:Y:S01]  /*5cd0*/  VIADD R7, R6, 0x20 ;  /* 0x0000002006077836 */ /* 0x000fe20000000000 */
[----:B------:R-:W-:-:S02]  /*5ce0*/  FSEL R63, R173, -INF , !P3 ;  /* 0xff800000ad3f7808 */ /* 0x000fc40005800000 */
[----:B------:R-:W-:Y:S02]  /*5cf0*/  ISETP.NE.AND P4, PT, R9, RZ, PT ;  /* 0x000000ff0900720c */ /* 0x000fe40003f85270 */
        /* <DEDUP_REMOVED lines=46> */
[C---:B------:R-:W-:Y:S02]  /*5fe0*/  ISETP.LT.OR P5, PT, R7.reuse, R227, P3 ;  /* 0x000000e30700720c */ /* 0x040fe40001fa1670 */
[----:B------:R-:W-:Y:S01]  /*5ff0*/  ISETP.NE.AND P3, PT, R8, RZ, PT ;  /* 0x000000ff0800720c */ /* 0x000fe20003f65270 */
[----:B------:R-:W-:Y:S01]  /*6000*/  VIADD R8, R6, 0x29 ;  /* 0x0000002906087836 */ /* 0x000fe20000000000 */
[----:B------:R-:W-:Y:S02]  /*6010*/  ISETP.LT.OR P6, PT, R7, R226, P2 ;  /* 0x000000e20700720c */ /* 0x000fe400017c1670 */
[----:B------:R-:W-:-:S02]  /*6020*/  ISETP.NE.AND P2, PT, R10, RZ, PT ;  /* 0x000000ff0a00720c */ /* 0x000fc40003f45270 */
[----:B------:R-:W-:Y:S02]  /*6030*/  FSEL R147, R90, -INF , !P4 ;  /* 0xff8000005a937808 */ /* 0x000fe40006000000 */
        /* <DEDUP_REMOVED lines=22> */
[C---:B------:R-:W-:Y:S02]  /*61a0*/  ISETP.GE.AND P3, PT, R7.reuse, R231, PT ;  /* 0x000000e70700720c */ /* 0x040fe40003f66270 */
[----:B------:R-:W-:Y:S02]  /*61b0*/  FSEL R162, R162, -INF , !P5 ;  /* 0xff800000a2a27808 */ /* 0x000fe40006800000 */
[----:B------:R-:W-:Y:S01]  /*61c0*/  ISETP.NE.AND P5, PT, R8, RZ, PT ;  /* 0x000000ff0800720c */ /* 0x000fe20003fa5270 */
[----:B------:R-:W-:Y:S01]  /*61d0*/  VIADD R8, R6, 0x31 ;  /* 0x0000003106087836 */ /* 0x000fe20000000000 */
[----:B------:R-:W-:-:S02]  /*61e0*/  ISETP.LT.OR P2, PT, R7, R226, P2 ;  /* 0x000000e20700720c */ /* 0x000fc40001741670 */
[----:B------:R-:W-:Y:S02]  /*61f0*/  FSEL R160, R160, -INF , !P6 ;  /* 0xff800000a0a07808 */ /* 0x000fe40007000000 */
        /* <DEDUP_REMOVED lines=191> */
[----:B------:R-:W-:Y:S02]  /*6df0*/  ISETP.GE.AND P3, PT, R7, R231, PT ;  /* 0x000000e70700720c */ /* 0x000fe40003f66270 */
[----:B------:R-:W-:Y:S02]  /*6e00*/  FSEL R191, R124, -INF , !P6 ;  /* 0xff8000007cbf7808 */ /* 0x000fe40007000000 */
[----:B------:R-:W-:Y:S02]  /*6e10*/  FSEL R206, R126, -INF , !P5 ;  /* 0xff8000007ece7808 */ /* 0x000fe40006800000 */
[----:B------:R-:W-:-:S02]  /*6e20*/  FSEL R179, R22, -INF , !P4 ;  /* 0xff80000016b37808 */ /* 0x000fc40006000000 */
[----:B------:R-:W-:Y:S01]  /*6e30*/  ISETP.NE.AND P5, PT, R8, RZ, PT ;  /* 0x000000ff0800720c */ /* 0x000fe20003fa5270 */
[----:B------:R-:W-:Y:S01]  /*6e40*/  VIADD R8, R6, 0x61 ;  /* 0x0000006106087836 */ /* 0x000fe20000000000 */
[C---:B------:R-:W-:Y:S02]  /*6e50*/  ISETP.LT.OR P6, PT, R7.reuse, R227, P3 ;  /* 0x000000e30700720c */ /* 0x040fe40001fc1670 */
[C---:B------:R-:W-:Y:S02]  /*6e60*/  ISETP.GE.AND P4, PT, R7.reuse, R232, PT ;  /* 0x000000e80700720c */ /* 0x040fe40003f86270 */
[----:B------:R-:W-:Y:S02]  /*6e70*/  ISETP.GE.AND P2, PT, R7, R230, PT ;  /* 0x000000e60700720c */ /* 0x000fe40003f46270 */
[----:B------:R-:W-:Y:S02]  /*6e80*/  ISETP.NE.AND P3, PT, R9, RZ, PT ;  /* 0x000000ff0900720c */ /* 0x000fe40003f65270 */
[----:B------:R-:W-:-:S02]  /*6e90*/  FSEL R195, R125, -INF , !P0 ;  /* 0xff8000007dc37808 */ /* 0x000fc40004000000 */
[C---:B------:R-:W-:Y:S02]  /*6ea0*/  ISETP.LT.OR P4, PT, R7.reuse, R228, P4 ;  /* 0x000000e40700720c */ /* 0x040fe40002781670 */
[----:B------:R-:W-:Y:S02]  /*6eb0*/  ISETP.LT.OR P2, PT, R7, R226, P2 ;  /* 0x000000e20700720c */ /* 0x000fe40001741670 */
[----:B------:R-:W-:Y:S02]  /*6ec0*/  FSEL R139, R21, -INF , !P3 ;  /* 0xff800000158b7808 */ /* 0x000fe40005800000 */
[----:B------:R-:W-:Y:S02]  /*6ed0*/  ISETP.GE.AND P0, PT, R7, R229, PT ;  /* 0x000000e50700720c */ /* 0x000fe40003f06270 */
[----:B------:R-:W-:Y:S02]  /*6ee0*/  ISETP.GE.AND P3, PT, R8, R232, PT ;  /* 0x000000e80800720c */ /* 0x000fe40003f66270 */
[----:B------:R-:W-:-:S02]  /*6ef0*/  P2R R10, PR, RZ, 0x40 ;  /* 0x00000040ff0a7803 */ /* 0x000fc40000000000 */
[----:B------:R-:W-:Y:S02]  /*6f00*/  P2R R9, PR, RZ, 0x4 ;  /* 0x00000004ff097803 */ /* 0x000fe40000000000 */
[----:B------:R-:W-:Y:S02]  /*6f10*/  FSEL R143, R16, -INF , !P4 ;  /* 0xff800000108f7808 */ /* 0x000fe40006000000 */
[----:B------:R-:W-:Y:S01]  /*6f20*/  ISETP.LT.OR P6, PT, R7, R225, P0 ;  /* 0x000000e10700720c */ /* 0x000fe200007c1670 */
[----:B------:R-:W-:Y:S01]  /*6f30*/  VIADD R7, R6, 0x68 ;  /* 0x0000006806077836 */ /* 0x000fe20000000000 */
[C---:B------:R-:W-:Y:S02]  /*6f40*/  ISETP.GE.AND P2, PT, R8.reuse, R231, PT ;  /* 0x000000e70800720c */ /* 0x040fe40003f46270 */
[----:B------:R-:W-:Y:S02]  /*6f50*/  ISETP.LT.OR P4, PT, R8, R228, P3 ;  /* 0x000000e40800720c */ /* 0x000fe40001f81670 */
[----:B------:R-:W-:-:S02]  /*6f60*/  FSEL R204, R127, -INF , !P1 ;  /* 0xff8000007fcc7808 */ /* 0x000fc40004800000 */
[----:B------:R-:W-:Y:S02]  /*6f70*/  ISETP.NE.AND P3, PT, R10, RZ, PT ;  /* 0x000000ff0a00720c */ /* 0x000fe40003f65270 */
[C---:B------:R-:W-:Y:S02]  /*6f80*/  ISETP.GE.AND P1, PT, R8.reuse, R230, PT ;  /* 0x000000e60800720c */ /* 0x040fe40003f26270 */
[----:B------:R-:W-:Y:S02]  /*6f90*/  FSEL R131, R23, -INF , !P5 ;  /* 0xff80000017837808 */ /* 0x000fe40006800000 */
[C---:B------:R-:W-:Y:S02]  /*6fa0*/  ISETP.LT.OR P5, PT, R8.reuse, R227, P2 ;  /* 0x000000e30800720c */ /* 0x040fe400017a1670 */
[----:B------:R-:W-:Y:S02]  /*6fb0*/  ISETP.GE.AND P0, PT, R8, R229, PT ;  /* 0x000000e50800720c */ /* 0x000fe40003f06270 */
[----:B------:R-:W-:-:S02]  /*6fc0*/  FSEL R130, R18, -INF , !P3 ;  /* 0xff80000012827808 */ /* 0x000fc40005800000 */
[C---:B------:R-:W-:Y:S02]  /*6fd0*/  ISETP.LT.OR P1, PT, R8.reuse, R226, P1 ;  /* 0x000000e20800720c */ /* 0x040fe40000f21670 */
[C---:B------:R-:W-:Y:S02]  /*6fe0*/  ISETP.GE.AND P3, PT, R7.reuse, R232, PT ;  /* 0x000000e80700720c */ /* 0x040fe40003f66270 */
[----:B------:R-:W-:Y:S02]  /*6ff0*/  P2R R10, PR, RZ, 0x20 ;  /* 0x00000020ff0a7803 */ /* 0x000fe40000000000 */
[----:B------:R-:W-:Y:S02]  /*7000*/  ISETP.LT.OR P5, PT, R8, R225, P0 ;  /* 0x000000e10800720c */ /* 0x000fe400007a1670 */
[----:B------:R-:W-:Y:S02]  /*7010*/  P2R R8, PR, RZ, 0x2 ;  /* 0x00000002ff087803 */ /* 0x000fe40000000000 */
[----:B------:R-:W-:-:S02]  /*7020*/  ISETP.LT.OR P3, PT, R7, R228, P3 ;  /* 0x000000e40700720c */ /* 0x000fc40001f61670 */
[----:B------:R-:W-:Y:S01]  /*7030*/  ISETP.NE.AND P2, PT, R9, RZ, PT ;  /* 0x000000ff0900720c */ /* 0x000fe20003f45270 */
[----:B------:R-:W-:Y:S01]  /*7040*/  VIADD R9, R6, 0x69 ;  /* 0x0000006906097836 */ /* 0x000fe20000000000 */
[C---:B------:R-:W-:Y:S02]  /*7050*/  ISETP.GE.AND P1, PT, R7.reuse, R230, PT ;  /* 0x000000e60700720c */ /* 0x040fe40003f26270 */
[----:B------:R-:W-:Y:S02]  /*7060*/  P2R R11, PR, RZ, 0x8 ;  /* 0x00000008ff0b7803 */ /* 0x000fe40000000000 */
[----:B------:R-:W-:Y:S02]  /*7070*/  FSEL R182, R120, -INF , !P2 ;  /* 0xff80000078b67808 */ /* 0x000fe40005000000 */
[C---:B------:R-:W-:Y:S02]  /*7080*/  ISETP.LT.OR P3, PT, R7.reuse, R226, P1 ;  /* 0x000000e20700720c */ /* 0x040fe40000f61670 */
[----:B------:R-:W-:-:S02]  /*7090*/  ISETP.GE.AND P2, PT, R7, R231, PT ;  /* 0x000000e70700720c */ /* 0x000fc40003f46270 */
[----:B------:R-:W-:Y:S02]  /*70a0*/  ISETP.NE.AND P1, PT, R10, RZ, PT ;  /* 0x000000ff0a00720c */ /* 0x000fe40003f25270 */
[C---:B------:R-:W-:Y:S02]  /*70b0*/  ISETP.GE.AND P0, PT, R7.reuse, R229, PT ;  /* 0x000000e50700720c */ /* 0x040fe40003f06270 */
[----:B------:R-:W-:Y:S02]  /*70c0*/  FSEL R197, R122, -INF , !P6 ;  /* 0xff8000007ac57808 */ /* 0x000fe40007000000 */
[----:B------:R-:W-:Y:S02]  /*70d0*/  ISETP.LT.OR P6, PT, R7, R227, P2 ;  /* 0x000000e30700720c */ /* 0x000fe400017c1670 */
[----:B------:R-:W-:Y:S02]  /*70e0*/  FSEL R127, R19, -INF , !P1 ;  /* 0xff800000137f7808 */ /* 0x000fe40004800000 */
[----:B------:R-:W-:Y:S01]  /*70f0*/  ISETP.LT.OR P2, PT, R7, R225, P0 ;  /* 0x000000e10700720c */ /* 0x000fe20000741670 */
[----:B------:R-:W-:Y:S01]  /*7100*/  VIADD R7, R6, 0x71 ;  /* 0x0000007106077836 */ /* 0x000fe20000000000 */
[----:B------:R-:W-:-:S02]  /*7110*/  ISETP.GE.AND P1, PT, R9, R230, PT ;  /* 0x000000e60900720c */ /* 0x000fc40003f26270 */
[----:B------:R-:W-:Y:S02]  /*7120*/  FSEL R125, R17, -INF , !P4 ;  /* 0xff800000117d7808 */ /* 0x000fe40006000000 */
[C---:B------:R-:W-:Y:S02]  /*7130*/  ISETP.GE.AND P0, PT, R9.reuse, R229, PT ;  /* 0x000000e50900720c */ /* 0x040fe40003f06270 */
[----:B------:R-:W-:Y:S01]  /*7140*/  ISETP.NE.AND P4, PT, R8, RZ, PT ;  /* 0x000000ff0800720c */ /* 0x000fe20003f85270 */
[----:B------:R-:W-:Y:S01]  /*7150*/  VIADD R8, R6, 0x70 ;  /* 0x0000007006087836 */ /* 0x000fe20000000000 */
[C---:B------:R-:W-:Y:S02]  /*7160*/  ISETP.LT.OR P1, PT, R9.reuse, R226, P1 ;  /* 0x000000e20900720c */ /* 0x040fe40000f21670 */
[----:B------:R-:W-:Y:S02]  /*7170*/  ISETP.LT.OR P0, PT, R9, R225, P0 ;  /* 0x000000e10900720c */ /* 0x000fe40000701670 */
[----:B------:R-:W-:-:S02]  /*7180*/  FSEL R189, R118, -INF , !P2 ;  /* 0xff80000076bd7808 */ /* 0x000fc40005000000 */
[----:B------:R-:W-:Y:S02]  /*7190*/  FSEL R176, R117, -INF , !P1 ;  /* 0xff80000075b07808 */ /* 0x000fe40004800000 */
[C---:B------:R-:W-:Y:S02]  /*71a0*/  ISETP.GE.AND P2, PT, R8.reuse, R232, PT ;  /* 0x000000e80800720c */ /* 0x040fe40003f46270 */
[----:B------:R-:W-:Y:S02]  /*71b0*/  FSEL R194, R119, -INF , !P0 ;  /* 0xff80000077c27808 */ /* 0x000fe40004000000 */
[----:B------:R-:W-:Y:S02]  /*71c0*/  ISETP.GE.AND P1, PT, R8, R231, PT ;  /* 0x000000e70800720c */ /* 0x000fe40003f26270 */
[----:B------:R-:W-:Y:S02]  /*71d0*/  FSEL R177, R116, -INF , !P3 ;  /* 0xff80000074b17808 */ /* 0x000fe40005800000 */
[----:B------:R-:W-:-:S02]  /*71e0*/  ISETP.GE.AND P0, PT, R8, R230, PT ;  /* 0x000000e60800720c */ /* 0x000fc40003f06270 */
[----:B------:R-:W-:Y:S02]  /*71f0*/  FSEL R190, R123, -INF , !P5 ;  /* 0xff8000007bbe7808 */ /* 0x000fe40006800000 */
[C---:B------:R-:W-:Y:S02]  /*7200*/  ISETP.GE.AND P3, PT, R8.reuse, R229, PT ;  /* 0x000000e50800720c */ /* 0x040fe40003f66270 */
[----:B------:R-:W-:Y:S02]  /*7210*/  FSEL R178, R121, -INF , !P4 ;  /* 0xff80000079b27808 */ /* 0x000fe40006000000 */
[----:B------:R-:W-:Y:S02]  /*7220*/  ISETP.GE.AND P5, PT, R9, R232, PT ;  /* 0x000000e80900720c */ /* 0x000fe40003fa6270 */
[C---:B------:R-:W-:Y:S02]  /*7230*/  ISETP.LT.OR P2, PT, R8.reuse, R228, P2 ;  /* 0x000000e40800720c */ /* 0x040fe40001741670 */
[----:B------:R-:W-:-:S02]  /*7240*/  ISETP.LT.OR P4, PT, R8, R227, P1 ;  /* 0x000000e30800720c */ /* 0x000fc40000f81670 */
[C---:B------:R-:W-:Y:S02]  /*7250*/  ISETP.LT.OR P1, PT, R8.reuse, R226, P0 ;  /* 0x000000e20800720c */ /* 0x040fe40000721670 */
[----:B------:R-:W-:Y:S02]  /*7260*/  ISETP.LT.OR P0, PT, R8, R225, P3 ;  /* 0x000000e10800720c */ /* 0x000fe40001f01670 */
[----:B------:R-:W-:Y:S02]  /*7270*/  FSEL R123, R24, -INF , !P2 ;  /* 0xff800000187b7808 */ /* 0x000fe40005000000 */
[----:B------:R-:W-:Y:S02]  /*7280*/  ISETP.LT.OR P3, PT, R9, R228, P5 ;  /* 0x000000e40900720c */ /* 0x000fe40002f61670 */
[----:B------:R-:W-:Y:S02]  /*7290*/  ISETP.GE.AND P2, PT, R7, R232, PT ;  /* 0x000000e80700720c */ /* 0x000fe40003f46270 */
[----:B------:R-:W-:-:S02]  /*72a0*/  P2R R10, PR, RZ, 0x8 ;  /* 0x00000008ff0a7803 */ /* 0x000fc40000000000 */
[C---:B------:R-:W-:Y:S02]  /*72b0*/  ISETP.LT.OR P3, PT, R7.reuse, R228, P2 ;  /* 0x000000e40700720c */ /* 0x040fe40001761670 */
[----:B------:R-:W-:Y:S02]  /*72c0*/  FSEL R184, R184, -INF , !P1 ;  /* 0xff800000b8b87808 */ /* 0x000fe40004800000 */
[----:B------:R-:W-:Y:S02]  /*72d0*/  FSEL R186, R186, -INF , !P0 ;  /* 0xff800000baba7808 */ /* 0x000fe40004000000 */
[C---:B------:R-:W-:Y:S02]  /*72e0*/  ISETP.GE.AND P2, PT, R7.reuse, R231, PT ;  /* 0x000000e70700720c */ /* 0x040fe40003f46270 */
[C---:B------:R-:W-:Y:S02]  /*72f0*/  ISETP.GE.AND P1, PT, R7.reuse, R230, PT ;  /* 0x000000e60700720c */ /* 0x040fe40003f26270 */
[----:B------:R-:W-:-:S02]  /*7300*/  ISETP.GE.AND P0, PT, R7, R229, PT ;  /* 0x000000e50700720c */ /* 0x000fc40003f06270 */
[C---:B------:R-:W-:Y:S02]  /*7310*/  ISETP.LT.OR P2, PT, R7.reuse, R227, P2 ;  /* 0x000000e30700720c */ /* 0x040fe40001741670 */
[C---:B------:R-:W-:Y:S02]  /*7320*/  ISETP.LT.OR P1, PT, R7.reuse, R226, P1 ;  /* 0x000000e20700720c */ /* 0x040fe40000f21670 */
[----:B------:R-:W-:Y:S01]  /*7330*/  ISETP.LT.OR P0, PT, R7, R225, P0 ;  /* 0x000000e10700720c */ /* 0x000fe20000701670 */
[----:B------:R-:W-:Y:S01]  /*7340*/  VIADD R7, R6, 0x78 ;  /* 0x0000007806077836 */ /* 0x000fe20000000000 */
[----:B------:R-:W-:Y:S01]  /*7350*/  FSEL R126, R26, -INF , !P4 ;  /* 0xff8000001a7e7808 */ /* 0x000fe20006000000 */
[----:B------:R-:W-:Y:S01]  /*7360*/  VIADD R6, R6, 0x79 ;  /* 0x0000007906067836 */ /* 0x000fe20000000000 */
[----:B------:R-:W-:Y:S02]  /*7370*/  ISETP.GE.AND P4, PT, R9, R231, PT ;  /* 0x000000e70900720c */ /* 0x000fe40003f86270 */
[----:B------:R-:W-:-:S02]  /*7380*/  FSEL R121, R25, -INF , !P3 ;  /* 0xff80000019797808 */ /* 0x000fc40005800000 */
[----:B------:R-:W-:Y:S02]  /*7390*/  ISETP.NE.AND P3, PT, R11, RZ, PT ;  /* 0x000000ff0b00720c */ /* 0x000fe40003f65270 */
[----:B------:R-:W-:Y:S02]  /*73a0*/  FSEL R187, R187, -INF , !P0 ;  /* 0xff800000bbbb7808 */ /* 0x000fe40004000000 */
[----:B------:R-:W-:Y:S02]  /*73b0*/  ISETP.GE.AND P0, PT, R7, R229, PT ;  /* 0x000000e50700720c */ /* 0x000fe40003f06270 */
[----:B------:R-:W-:Y:S02]  /*73c0*/  ISETP.LT.OR P4, PT, R9, R227, P4 ;  /* 0x000000e30900720c */ /* 0x000fe40002781670 */
[----:B------:R-:W-:Y:S02]  /*73d0*/  FSEL R185, R185, -INF , !P1 ;  /* 0xff800000b9b97808 */ /* 0x000fe40004800000 */
[----:B------:R-:W-:-:S02]  /*73e0*/  FSEL R124, R27, -INF , !P2 ;  /* 0xff8000001b7c7808 */ /* 0x000fc40005000000 */
[----:B------:R-:W-:Y:S02]  /*73f0*/  FSEL R119, R44, -INF , !P3 ;  /* 0xff8000002c777808 */ /* 0x000fe40005800000 */
[C---:B------:R-:W-:Y:S02]  /*7400*/  ISETP.GE.AND P1, PT, R7.reuse, R230, PT ;  /* 0x000000e60700720c */ /* 0x040fe40003f26270 */
[C---:B------:R-:W-:Y:S02]  /*7410*/  ISETP.GE.AND P2, PT, R7.reuse, R232, PT ;  /* 0x000000e80700720c */ /* 0x040fe40003f46270 */
[----:B------:R-:W-:Y:S02]  /*7420*/  ISETP.GE.AND P3, PT, R6, R230, PT ;  /* 0x000000e60600720c */ /* 0x000fe40003f66270 */
[----:B------:R-:W-:Y:S02]  /*7430*/  ISETP.LT.OR P0, PT, R7, R225, P0 ;  /* 0x000000e10700720c */ /* 0x000fe40000701670 */
[----:B------:R-:W-:-:S02]  /*7440*/  P2R R8, PR, RZ, 0x10 ;  /* 0x00000010ff087803 */ /* 0x000fc40000000000 */
[----:B------:R-:W-:Y:S02]  /*7450*/  FSEL R122, R46, -INF , !P6 ;  /* 0xff8000002e7a7808 */ /* 0x000fe40007000000 */
[C---:B------:R-:W-:Y:S02]  /*7460*/  ISETP.LT.OR P4, PT, R7.reuse, R226, P1 ;  /* 0x000000e20700720c */ /* 0x040fe40000f81670 */
[----:B------:R-:W-:Y:S02]  /*7470*/  ISETP.LT.OR P6, PT, R7, R228, P2 ;  /* 0x000000e40700720c */ /* 0x000fe400017c1670 */
[----:B------:R-:W-:Y:S02]  /*7480*/  ISETP.LT.OR P1, PT, R6, R226, P3 ;  /* 0x000000e20600720c */ /* 0x000fe40001f21670 */
[----:B------:R-:W-:Y:S02]  /*7490*/  FSEL R180, R114, -INF , !P0 ;  /* 0xff80000072b47808 */ /* 0x000fe40004000000 */
[----:B------:R-:W-:-:S02]  /*74a0*/  ISETP.GE.AND P5, PT, R6, R232, PT ;  /* 0x000000e80600720c */ /* 0x000fc40003fa6270 */
[C---:B------:R-:W-:Y:S02]  /*74b0*/  ISETP.GE.AND P2, PT, R6.reuse, R231, PT ;  /* 0x000000e70600720c */ /* 0x040fe40003f46270 */
[----:B------:R-:W-:Y:S02]  /*74c0*/  ISETP.GE.AND P0, PT, R6, R229, PT ;  /* 0x000000e50600720c */ /* 0x000fe40003f06270 */
[----:B------:R-:W-:Y:S02]  /*74d0*/  FSEL R129, R112, -INF , !P4 ;  /* 0xff80000070817808 */ /* 0x000fe40006000000 */
[----:B------:R-:W-:Y:S02]  /*74e0*/  FSEL R128, R113, -INF , !P1 ;  /* 0xff80000071807808 */ /* 0x000fe40004800000 */
[C---:B------:R-:W-:Y:S02]  /*74f0*/  ISETP.LT.OR P4, PT, R6.reuse, R228, P5 ;  /* 0x000000e40600720c */ /* 0x040fe40002f81670 */
[----:B------:R-:W-:-:S02]  /*7500*/  ISETP.LT.OR P1, PT, R6, R227, P2 ;  /* 0x000000e30600720c */ /* 0x000fc40001721670 */
[----:B------:R-:W-:Y:S01]  /*7510*/  ISETP.LT.OR P0, PT, R6, R225, P0 ;  /* 0x000000e10600720c */ /* 0x000fe20000701670 */
[----:B------:R-:W-:Y:S01]  /*7520*/  VIADD R6, R212, 0x800 ;  /* 0x00000800d4067836 */ /* 0x000fe20000000000 */
[C---:B------:R-:W-:Y:S02]  /*7530*/  ISETP.GE.AND P3, PT, R7.reuse, R231, PT ;  /* 0x000000e70700720c */ /* 0x040fe40003f66270 */
[----:B------:R-:W-:Y:S01]  /*7540*/  ISETP.NE.AND P5, PT, R8, RZ, PT ;  /* 0x000000ff0800720c */ /* 0x000fe20003fa5270 */
[C---:B------:R-:W-:Y:S01]  /*7550*/  VIADD R8, R212.reuse, 0x1000 ;  /* 0x00001000d4087836 */ /* 0x040fe20000000000 */
[----:B------:R-:W-:Y:S01]  /*7560*/  ISETP.LT.OR P3, PT, R7, R227, P3 ;  /* 0x000000e30700720c */ /* 0x000fe20001f61670 */
[----:B------:R-:W-:Y:S01]  /*7570*/  VIADD R7, R212, 0x1800 ;  /* 0x00001800d4077836 */ /* 0x000fe20000000000 */
[----:B------:R1:W-:Y:S01]  /*7580*/  STL [R1+0x80], R6 ;  /* 0x0000800601007387 */ /* 0x0003e20000100800 */
[----:B------:R-:W-:Y:S02]  /*7590*/  FSEL R116, R49, -INF , !P4 ;  /* 0xff80000031747808 */ /* 0x000fe40006000000 */
[----:B------:R-:W-:Y:S01]  /*75a0*/  PLOP3.LUT P4, PT, PT, PT, UP0, 0x80, 0x0 ;  /* 0x000000000000781c */ /* 0x000fe20003f8f008 */
[----:B------:R2:W-:Y:S01]  /*75b0*/  STL [R1+0x84], R8 ;  /* 0x0000840801007387 */ /* 0x0005e20000100800 */
[----:B------:R-:W-:-:S02]  /*75c0*/  ISETP.NE.AND P2, PT, R10, RZ, PT ;  /* 0x000000ff0a00720c */ /* 0x000fc40003f45270 */
[----:B------:R-:W-:Y:S01]  /*75d0*/  FSEL R175, R115, -INF , !P0 ;  /* 0xff80000073af7808 */ /* 0x000fe20004000000 */
[----:B------:R3:W-:Y:S01]  /*75e0*/  STL [R1+0x88], R7 ;  /* 0x0000880701007387 */ /* 0x0007e20000100800 */
[----:B------:R-:W-:Y:S02]  /*75f0*/  FSEL R117, R45, -INF , !P2 ;  /* 0xff8000002d757808 */ /* 0x000fe40005000000 */
[----:B------:R-:W-:Y:S02]  /*7600*/  FSEL R120, R47, -INF , !P5 ;  /* 0xff8000002f787808 */ /* 0x000fe40006800000 */
[----:B------:R-:W-:Y:S02]  /*7610*/  FSEL R118, R48, -INF , !P6 ;  /* 0xff80000030767808 */ /* 0x000fe40007000000 */
[----:B------:R-:W-:Y:S02]  /*7620*/  FSEL R173, R50, -INF , !P3 ;  /* 0xff80000032ad7808 */ /* 0x000fe40005800000 */
[----:B------:R-:W-:Y:S01]  /*7630*/  FSEL R174, R51, -INF , !P1 ;  /* 0xff80000033ae7808 */ /* 0x000fe20004800000 */
[----:B-1----:R-:W-:-:S02]  /*7640*/  VIADD R6, R212, 0x2000 ;  /* 0x00002000d4067836 */ /* 0x002fc40000000000 */
[----:B--2---:R-:W-:-:S03]  /*7650*/  VIADD R8, R212, 0x2800 ;  /* 0x00002800d4087836 */ /* 0x004fc60000000000 */
[----:B------:R1:W-:Y:S01]  /*7660*/  STL [R1+0x8c], R6 ;  /* 0x00008c0601007387 */ /* 0x0003e20000100800 */
[----:B---3--:R-:W-:-:S03]  /*7670*/  VIADD R7, R212, 0x3000 ;  /* 0x00003000d4077836 */ /* 0x008fc60000000000 */
[----:B------:R2:W-:Y:S01]  /*7680*/  STL [R1+0x90], R8 ;  /* 0x0000900801007387 */ /* 0x0005e20000100800 */
[----:B-1----:R-:W-:-:S05]  /*7690*/  VIADD R6, R212, 0x3800 ;  /* 0x00003800d4067836 */ /* 0x002fca0000000000 */
[----:B------:R2:W-:Y:S04]  /*76a0*/  STL [R1+0x98], R6 ;  /* 0x0000980601007387 */ /* 0x0005e80000100800 */
[----:B------:R2:W-:Y:S01]  /*76b0*/  STL [R1+0x94], R7 ;  /* 0x0000940701007387 */ /* 0x0005e20000100800 */
[----:B------:R-:W-:Y:S05]  /*76c0*/  @!P4 BRA `(.L_x_775) ;  /* 0x0000000400c0c947 */ /* 0x000fea0003800000 */
[----:B------:R-:W3:Y:S01]  /*76d0*/  LDL.64 R216, [R1+0xc8] ;  /* 0x0000c80001d87983 */ /* 0x000ee20000100a00 */
[----:B------:R-:W-:Y:S01]  /*76e0*/  ULDC UR22, c[0x0][0x2d0] ;  /* 0x0000b40000167ab9 */ /* 0x000fe20000000800 */
[----:B------:R-:W-:Y:S01]  /*76f0*/  UIADD3 UR23, UR21, -0x2, URZ ;  /* 0xfffffffe15177890 */ /* 0x000fe2000fffe03f */
[----:B------:R-:W-:Y:S01]  /*7700*/  ISETP.GE.AND P0, PT, R132, UR22, PT ;  /* 0x0000001684007c0c */ /* 0x000fe2000bf06270 */
[----:B--2---:R-:W-:Y:S01]  /*7710*/  IMAD.U32 R6, RZ, RZ, UR8 ;  /* 0x00000008ff067e24 */ /* 0x004fe2000f8e00ff */
        /* <DEDUP_REMOVED lines=18> */
[----:B------:R-:W2:Y:S08]  /*7840*/  @!P0 LDC.64 R28, c[0x0][0x218] ;  /* 0x00008600ff1c8b82 */ /* 0x000eb00000000a00 */
[----:B------:R-:W2:Y:S08]  /*7850*/  @!P0 LDC.64 R32, c[0x0][0x218] ;  /* 0x00008600ff208b82 */ /* 0x000eb00000000a00 */
[----:B------:R-:W2:Y:S08]  /*7860*/  @!P0 LDC.64 R34, c[0x0][0x218] ;  /* 0x00008600ff228b82 */ /* 0x000eb00000000a00 */
[----:B------:R-:W2:Y:S01]  /*7870*/  @!P0 LDC.64 R36, c[0x0][0x218] ;  /* 0x00008600ff248b82 */ /* 0x000ea20000000a00 */
[----:B---3--:R-:W-:-:S04]  /*7880*/  IMAD.WIDE.U32 R8, R8, UR25, R216 ;  /* 0x0000001908087c25 */ /* 0x008fc8000f8e00d8 */
[----:B------:R-:W-:Y:S01]  /*7890*/  VIADD R7, R9, UR22 ;  /* 0x0000001609077c36 */ /* 0x000fe20008000000 */
[-C--:B------:R-:W-:Y:S01]  /*78a0*/  @!P0 LEA R21, P2, R6, R8.reuse, 0x5 ;  /* 0x0000000806158211 */ /* 0x080fe200078428ff */
[----:B------:R-:W-:Y:S01]  /*78b0*/  IMAD.U32 R6, RZ, RZ, UR9 ;  /* 0x00000009ff067e24 */ /* 0x000fe2000f8e00ff */
[-C--:B------:R-:W-:Y:S01]  /*78c0*/  @!P0 LEA R24, P1, R10, R8.reuse, 0x6 ;  /* 0x000000080a188211 */ /* 0x080fe200078230ff */
[----:B------:R-:W-:Y:S01]  /*78d0*/  @!UP0 UIMAD UR22, UR9, 0x60, URZ ;  /* 0x00000060091688a4 */ /* 0x000fe2000f8e023f */
[-C--:B------:R-:W-:Y:S01]  /*78e0*/  @!P0 LEA.HI.X R25, R12, R7.reuse, R11, 0x5, P2 ;  /* 0x000000070c198211 */ /* 0x080fe200010f2c0b */
[----:B------:R-:W-:Y:S01]  /*78f0*/  @!P0 IMAD.MOV.U32 R12, RZ, RZ, R8 ;  /* 0x000000ffff0c8224 */ /* 0x000fe200078e0008 */
[-C--:B------:R-:W-:Y:S01]  /*7900*/  @!P0 LEA.HI.X R38, R13, R7.reuse, R6, 0x6, P1 ;  /* 0x000000070d268211 */ /* 0x080fe200008f3406 */
[----:B------:R-:W-:Y:S01]  /*7910*/  @!P0 IMAD.MOV.U32 R13, RZ, RZ, R7 ;  /* 0x000000ffff0d8224 */ /* 0x000fe200078e0007 */
[----:B------:R-:W-:Y:S02]  /*7920*/  @!P0 IADD3 R17, P1, R8, UR12, RZ ;  /* 0x0000000c08118c10 */ /* 0x000fe4000ff3e0ff */
[----:B------:R-:W-:Y:S01]  /*7930*/  @!P0 MOV R6, R8 ;  /* 0x0000000800068202 */ /* 0x000fe20000000f00 */
[----:B------:R-:W-:Y:S01]  /*7940*/  @!P0 IMAD.WIDE.U32 R12, R10, 0x50, R12 ;  /* 0x000000500a0c8825 */ /* 0x000fe200078e000c */
[----:B------:R-:W-:-:S02]  /*7950*/  @!P0 MOV R11, R7 ;  /* 0x00000007000b8202 */ /* 0x000fc40000000f00 */
[----:B-1----:R-:W-:Y:S01]  /*7960*/  @!P0 LEA R18, P2, R8, R22, 0x1 ;  /* 0x0000001608128211 */ /* 0x002fe200078408ff */
[----:B------:R-:W-:Y:S01]  /*7970*/  @!P0 IMAD.MOV.U32 R10, RZ, RZ, R8 ;  /* 0x000000ffff0a8224 */ /* 0x000fe200078e0008 */
[----:B------:R-:W-:Y:S01]  /*7980*/  @!P0 IADD3.X R20, R7, UR11, RZ, P1, !PT ;  /* 0x0000000b07148c10 */ /* 0x000fe20008ffe4ff */
[----:B------:R-:W-:Y:S01]  /*7990*/  @!P0 IMAD.WIDE.U32 R14, R14, 0x30, R6 ;  /* 0x000000300e0e8825 */ /* 0x000fe200078e0006 */
[----:B----4-:R-:W-:-:S03]  /*79a0*/  @!P0 LEA R16, P1, R17, R30, 0x1 ;  /* 0x0000001e11108211 */ /* 0x010fc600078208ff */
        /* <DEDUP_REMOVED lines=9> */
[C---:B--2---:R-:W-:Y:S01]  /*7a40*/  @!P0 LEA R20, P1, R14.reuse, R28, 0x1 ;  /* 0x0000001c0e148211 */ /* 0x044fe200078208ff */
[----:B------:R-:W-:Y:S01]  /*7a50*/  @!P0 VIADD R13, R13, UR23 ;  /* 0x000000170d0d8c36 */ /* 0x000fe20008000000 */
[----:B------:R-:W-:Y:S01]  /*7a60*/  @!P0 LEA.HI.X R23, R21, R27, R25, 0x1, P2 ;  /* 0x0000001b15178211 */ /* 0x000fe200010f0c19 */
[----:B------:R2:W-:Y:S01]  /*7a70*/  @P0 STS.128 [R233+0x4800], RZ ;  /* 0x004800ffe9000388 */ /* 0x0005e20000000c00 */
[----:B------:R-:W-:Y:S01]  /*7a80*/  @!P0 LEA.HI.X R21, R14, R29, R15, 0x1, P1 ;  /* 0x0000001d0e158211 */ /* 0x000fe200008f0c0f */
[----:B------:R-:W-:Y:S01]  /*7a90*/  @!P0 VIADD R11, R11, UR22 ;  /* 0x000000160b0b8c36 */ /* 0x000fe20008000000 */
[C---:B------:R-:W-:Y:S01]  /*7aa0*/  @!P0 LEA R14, P1, R10.reuse, R36, 0x1 ;  /* 0x000000240a0e8211 */ /* 0x040fe200078208ff */
        /* <DEDUP_REMOVED lines=17> */
[----:B------:R-:W-:Y:S02]  /*7bc0*/  @!P0 LEA.HI.X R19, R24, R33, R38, 0x1, P3 ;  /* 0x0000002118138211 */ /* 0x000fe400018f0c26 */
        /* <DEDUP_REMOVED lines=30> */
.L_x_777:
[----:B------:R-:W-:Y:S05]  /*7db0*/  BSYNC B0 ;  /* 0x0000000000007941 */ /* 0x000fea0003800000 */
.L_x_776:
[----:B------:R-:W0:Y:S02]  /*7dc0*/  LDGDEPBAR ;  /* 0x00000000000079af */ /* 0x000e240000000000 */
.L_x_775:
[----:B--2---:R-:W-:Y:S01]  /*7dd0*/  FMNMX.FTZ R6, R40, R39, !PT ;  /* 0x0000002728067209 */ /* 0x004fe20007810000 */
[----:B------:R-:W-:Y:S01]  /*7de0*/  ULDC UR24, c[0x0][0x2ec] ;  /* 0x0000bb0000187ab9 */ /* 0x000fe20000000800 */
[----:B------:R-:W-:Y:S02]  /*7df0*/  STL [R1+0x13c], R235 ;  /* 0x00013ceb01007387 */ /* 0x000fe40000100800 */
[----:B------:R-:W-:Y:S02]  /*7e00*/  FMNMX.FTZ R6, R43, R6, !PT ;  /* 0x000000062b067209 */ /* 0x000fe40007810000 */
[----:B------:R-:W-:Y:S02]  /*7e10*/  STL [R1+0x138], R233 ;  /* 0x000138e901007387 */ /* 0x000fe40000100800 */
[----:B------:R-:W-:Y:S02]  /*7e20*/  FMNMX.FTZ R6, R42, R6, !PT ;  /* 0x000000062a067209 */ /* 0x000fe40007810000 */
[----:B------:R-:W-:Y:S02]  /*7e30*/  STL [R1+0x134], R232 ;  /* 0x000134e801007387 */ /* 0x000fe40000100800 */
[----:B------:R-:W-:-:S02]  /*7e40*/  FMNMX.FTZ R6, R54, R6, !PT ;  /* 0x0000000636067209 */ /* 0x000fc40007810000 */
        /* <DEDUP_REMOVED lines=22> */
[----:B------:R-:W-:Y:S01]  /*7fb0*/  FMNMX.FTZ R6, R60, R59, !PT ;  /* 0x0000003b3c067209 */ /* 0x000fe20007810000 */
[----:B------:R-:W-:Y:S01]  /*7fc0*/  STL [R1+0x104], R212 ;  /* 0x000104d401007387 */ /* 0x000fe20000100800 */
[----:B------:R-:W-:-:S02]  /*7fd0*/  FMNMX.FTZ R7, R199, R7, !PT ;  /* 0x00000007c7077209 */ /* 0x000fc40007810000 */
[----:B------:R-:W-:Y:S01]  /*7fe0*/  FMNMX.FTZ R6, R62, R6, !PT ;  /* 0x000000063e067209 */ /* 0x000fe20007810000 */
[----:B------:R-:W-:Y:S01]  /*7ff0*/  STL [R1+0x100], R134 ;  /* 0x0001008601007387 */ /* 0x000fe20000100800 */
[----:B-1----:R-:W-:Y:S02]  /*8000*/  FMNMX.FTZ R8, R193, R7, !PT ;  /* 0x00000007c1087209 */ /* 0x002fe40007810000 */
        /* <DEDUP_REMOVED lines=83> */
[----:B-1----:R-:W-:Y:S02]  /*8540*/  FMNMX.FTZ R71, R71, R10, !PT ;  /* 0x0000000a47477209 */ /* 0x002fe40007810000 */
[----:B------:R-:W1:Y:S01]  /*8550*/  SHFL.BFLY PT, R10, R9, 0x2, 0x1f ;  /* 0x0c401f00090a7f89 */ /* 0x000e6200000e0000 */
[----:B------:R-:W-:Y:S02]  /*8560*/  FMNMX.FTZ R7, R196, R7, !PT ;  /* 0x00000007c4077209 */ /* 0x000fe40007810000 */
[----:B------:R-:W-:Y:S01]  /*8570*/  FMNMX.FTZ R6, R159, R6, !PT ;  /* 0x000000069f067209 */ /* 0x000fe20007810000 */
[----:B------:R-:W-:Y:S01]  /*8580*/  FMUL.FTZ R8, R71, UR24 ;  /* 0x0000001847087c20 */ /* 0x000fe20008410000 */
[----:B------:R-:W-:Y:S01]  /*8590*/  FMNMX.FTZ R7, R191, R7, !PT ;  /* 0x00000007bf077209 */ /* 0x000fe20007810000 */
[----:B------:R-:W-:Y:S01]  /*85a0*/  STL [R1+0x140], R71 ;  /* 0x0001404701007387 */ /* 0x000fe20000100800 */
[----:B------:R-:W-:-:S02]  /*85b0*/  FSETP.NEU.FTZ.AND P0, PT, R71, -INF , PT ;  /* 0xff8000004700780b */ /* 0x000fc40003f1d000 */
[----:B------:R-:W-:Y:S02]  /*85c0*/  FMNMX.FTZ R6, R151, R6, !PT ;  /* 0x0000000697067209 */ /* 0x000fe40007810000 */
[----:B------:R-:W-:Y:S02]  /*85d0*/  FMNMX.FTZ R69, R195, R7, !PT ;  /* 0x00000007c3457209 */ /* 0x000fe40007810000 */
[----:B------:R-:W-:Y:S02]  /*85e0*/  FSEL R8, R8, RZ, P0 ;  /* 0x000000ff08087208 */ /* 0x000fe40000000000 */
[----:B------:R-:W-:Y:S02]  /*85f0*/  FMNMX.FTZ R6, R209, R6, !PT ;  /* 0x00000006d1067209 */ /* 0x000fe40007810000 */
[----:B------:R-:W-:Y:S01]  /*8600*/  FMNMX.FTZ R69, R182, R69, !PT ;  /* 0x00000045b6457209 */ /* 0x000fe20007810000 */
[----:B------:R-:W-:Y:S01]  /*8610*/  FFMA.FTZ R7, R40, UR24, -R8 ;  /* 0x0000001828077c23 */ /* 0x000fe20008010808 */
[----:B------:R-:W-:-:S02]  /*8620*/  FMNMX.FTZ R6, R211, R6, !PT ;  /* 0x00000006d3067209 */ /* 0x000fc40007810000 */
[----:B------:R-:W-:Y:S01]  /*8630*/  FMNMX.FTZ R69, R178, R69, !PT ;  /* 0x00000045b2457209 */ /* 0x000fe20007810000 */
[----:B------:R2:W-:Y:S01]  /*8640*/  MUFU.EX2 R222, R7 ;  /* 0x0000000700de7308 */ /* 0x0005e20000000800 */
[----:B------:R-:W-:Y:S02]  /*8650*/  FMNMX.FTZ R6, R219, R6, !PT ;  /* 0x00000006db067209 */ /* 0x000fe40007810000 */
[----:B------:R-:W-:Y:S02]  /*8660*/  FMNMX.FTZ R69, R177, R69, !PT ;  /* 0x00000045b1457209 */ /* 0x000fe40007810000 */
[----:B------:R-:W-:Y:S02]  /*8670*/  FMNMX.FTZ R6, R210, R6, !PT ;  /* 0x00000006d2067209 */ /* 0x000fe40007810000 */
[----:B-1----:R-:W-:Y:S02]  /*8680*/  FMNMX.FTZ R9, R9, R10, !PT ;  /* 0x0000000a09097209 */ /* 0x002fe40007810000 */
[----:B------:R-:W-:-:S02]  /*8690*/  FMNMX.FTZ R69, R176, R69, !PT ;  /* 0x00000045b0457209 */ /* 0x000fc40007810000 */
[----:B------:R-:W-:Y:S01]  /*86a0*/  FMNMX.FTZ R6, R208, R6, !PT ;  /* 0x00000006d0067209 */ /* 0x000fe20007810000 */
[----:B------:R-:W1:Y:S01]  /*86b0*/  SHFL.BFLY PT, R70, R9, 0x1, 0x1f ;  /* 0x0c201f0009467f89 */ /* 0x000e6200000e0000 */
[----:B------:R-:W-:Y:S02]  /*86c0*/  FMNMX.FTZ R69, R184, R69, !PT ;  /* 0x00000045b8457209 */ /* 0x000fe40007810000 */
[----:B------:R-:W-:Y:S01]  /*86d0*/  FMNMX.FTZ R6, R207, R6, !PT ;  /* 0x00000006cf067209 */ /* 0x000fe20007810000 */
[----:B--2---:R-:W-:Y:S01]  /*86e0*/  FFMA.FTZ R7, R39, UR24, -R8 ;  /* 0x0000001827077c23 */ /* 0x004fe20008010808 */
[----:B------:R-:W-:-:S03]  /*86f0*/  FMNMX.FTZ R69, R185, R69, !PT ;  /* 0x00000045b9457209 */ /* 0x000fc60007810000 */
[----:B------:R2:W-:Y:S01]  /*8700*/  MUFU.EX2 R11, R7 ;  /* 0x00000007000b7308 */ /* 0x0005e20000000800 */
[----:B------:R-:W-:-:S04]  /*8710*/  FMNMX.FTZ R69, R129, R69, !PT ;  /* 0x0000004581457209 */ /* 0x000fc80007810000 */
[----:B------:R-:W-:-:S05]  /*8720*/  FMNMX.FTZ R69, R128, R69, !PT ;  /* 0x0000004580457209 */ /* 0x000fca0007810000 */
[----:B------:R-:W3:Y:S01]  /*8730*/  SHFL.BFLY PT, R10, R69, 0x2, 0x1f ;  /* 0x0c401f00450a7f89 */ /* 0x000ee200000e0000 */
[----:B-1----:R-:W-:Y:S01]  /*8740*/  FMNMX.FTZ R70, R9, R70, !PT ;  /* 0x0000004609467209 */ /* 0x002fe20007810000 */
[----:B--2---:R-:W-:-:S03]  /*8750*/  FFMA.FTZ R7, R43, UR24, -R8 ;  /* 0x000000182b077c23 */ /* 0x004fc60008010808 */
[----:B------:R-:W-:Y:S01]  /*8760*/  FSETP.NEU.FTZ.AND P0, PT, R70, -INF , PT ;  /* 0xff8000004600780b */ /* 0x000fe20003f1d000 */
[----:B------:R-:W-:Y:S01]  /*8770*/  STL [R1+0x144], R70 ;  /* 0x0001444601007387 */ /* 0x000fe20000100800 */
[----:B------:R1:W-:Y:S01]  /*8780*/  MUFU.EX2 R112, R7 ;  /* 0x0000000700707308 */ /* 0x0003e20000000800 */
[----:B---3--:R-:W-:Y:S01]  /*8790*/  FMNMX.FTZ R69, R69, R10, !PT ;  /* 0x0000000a45457209 */ /* 0x008fe20007810000 */
[----:B-1----:R-:W-:-:S06]  /*87a0*/  FFMA.FTZ R7, R42, UR24, -R8 ;  /* 0x000000182a077c23 */ /* 0x002fcc0008010808 */
        /* <DEDUP_REMOVED lines=9> */
[----:B------:R-:W-:Y:S01]  /*8840*/  FMUL.FTZ R7, R70, UR24 ;  /* 0x0000001846077c20 */ /* 0x000fe20008410000 */
[----:B-1----:R-:W-:Y:S02]  /*8850*/  FFMA.FTZ R6, R53, UR24, -R8 ;  /* 0x0000001835067c23 */ /* 0x002fe40008010808 */
[----:B------:R-:W-:Y:S02]  /*8860*/  FMNMX.FTZ R9, R186, R9, !PT ;  /* 0x00000009ba097209 */ /* 0x000fe40007810000 */
[----:B------:R1:W-:Y:S01]  /*8870*/  MUFU.EX2 R228, R6 ;  /* 0x0000000600e47308 */ /* 0x0003e20000000800 */
[----:B------:R-:W-:Y:S02]  /*8880*/  FSEL R7, R7, RZ, P0 ;  /* 0x000000ff07077208 */ /* 0x000fe40000000000 */
[----:B------:R-:W-:Y:S02]  /*8890*/  FMNMX.FTZ R68, R187, R9, !PT ;  /* 0x00000009bb447209 */ /* 0x000fe40007810000 */
[----:B------:R-:W2:Y:S02]  /*88a0*/  SHFL.BFLY PT, R9, R69, 0x1, 0x1f ;  /* 0x0c201f0045097f89 */ /* 0x000ea400000e0000 */
[----:B------:R-:W-:-:S04]  /*88b0*/  FMNMX.FTZ R68, R180, R68, !PT ;  /* 0x00000044b4447209 */ /* 0x000fc80007810000 */
[----:B------:R-:W-:-:S05]  /*88c0*/  FMNMX.FTZ R68, R175, R68, !PT ;  /* 0x00000044af447209 */ /* 0x000fca0007810000 */
[----:B------:R-:W3:Y:S01]  /*88d0*/  SHFL.BFLY PT, R10, R68, 0x2, 0x1f ;  /* 0x0c401f00440a7f89 */ /* 0x000ee200000e0000 */
[----:B-1----:R-:W-:-:S04]  /*88e0*/  FFMA.FTZ R6, R52, UR24, -R8 ;  /* 0x0000001834067c23 */ /* 0x002fc80008010808 */
[----:B------:R1:W-:Y:S01]  /*88f0*/  MUFU.EX2 R221, R6 ;  /* 0x0000000600dd7308 */ /* 0x0003e20000000800 */
[----:B--2---:R-:W-:Y:S01]  /*8900*/  FMNMX.FTZ R69, R69, R9, !PT ;  /* 0x0000000945457209 */ /* 0x004fe20007810000 */
[----:B------:R-:W-:-:S03]  /*8910*/  FFMA.FTZ R9, R56, UR24, -R7 ;  /* 0x0000001838097c23 */ /* 0x000fc60008010807 */
[----:B------:R-:W-:-:S03]  /*8920*/  FSETP.NEU.FTZ.AND P0, PT, R69, -INF , PT ;  /* 0xff8000004500780b */ /* 0x000fc60003f1d000 */
[----:B------:R2:W-:Y:S01]  /*8930*/  MUFU.EX2 R220, R9 ;  /* 0x0000000900dc7308 */ /* 0x0005e20000000800 */
[----:B-1----:R-:W-:Y:S01]  /*8940*/  FFMA.FTZ R6, R41, UR24, -R8 ;  /* 0x0000001829067c23 */ /* 0x002fe20008010808 */
[----:B---3--:R-:W-:-:S06]  /*8950*/  FMNMX.FTZ R68, R68, R10, !PT ;  /* 0x0000000a44447209 */ /* 0x008fcc0007810000 */
[----:B------:R1:W-:Y:S01]  /*8960*/  MUFU.EX2 R242, R6 ;  /* 0x0000000600f27308 */ /* 0x0003e20000000800 */
[----:B------:R-:W3:Y:S01]  /*8970*/  SHFL.BFLY PT, R10, R68, 0x1, 0x1f ;  /* 0x0c201f00440a7f89 */ /* 0x000ee200000e0000 */
[----:B--2---:R-:W-:-:S06]  /*8980*/  FFMA.FTZ R9, R55, UR24, -R7 ;  /* 0x0000001837097c23 */ /* 0x004fcc0008010807 */
[----:B------:R-:W-:Y:S01]  /*8990*/  MUFU.EX2 R134, R9 ;  /* 0x0000000900867308 */ /* 0x000fe20000000800 */
[----:B-1----:R-:W-:-:S07]  /*89a0*/  FFMA.FTZ R6, R60, UR24, -R7 ;  /* 0x000000183c067c23 */ /* 0x002fce0008010807 */
[----:B------:R1:W2:Y:S01]  /*89b0*/  MUFU.EX2 R19, R6 ;  /* 0x0000000600137308 */ /* 0x0002a20000000800 */
[----:B---3--:R-:W-:-:S05]  /*89c0*/  FMNMX.FTZ R68, R68, R10, !PT ;  /* 0x0000000a44447209 */ /* 0x008fca0007810000 */
[----:B------:R-:W-:Y:S01]  /*89d0*/  FMUL.FTZ R10, R68, UR24 ;  /* 0x00000018440a7c20 */ /* 0x000fe20008410000 */
[--C-:B-1----:R-:W-:Y:S01]  /*89e0*/  FFMA.FTZ R6, R59, UR24, -R7.reuse ;  /* 0x000000183b067c23 */ /* 0x102fe20008010807 */
[----:B------:R-:W-:Y:S01]  /*89f0*/  LEA R214, R0, UR4, 0x1 ;  /* 0x0000000400d67c11 */ /* 0x000fe2000f8e08ff */
[----:B--2---:R-:W-:Y:S02]  /*8a00*/  STL [R1+0x18], R19 ;  /* 0x0000181301007387 */ /* 0x004fe40000100800 */
[----:B------:R1:W2:Y:S02]  /*8a10*/  MUFU.EX2 R20, R6 ;  /* 0x0000000600147308 */ /* 0x0002a40000000800 */
[----:B------:R-:W3:Y:S04]  /*8a20*/  LDSM.16.MT88.4 R12, [R214+0x8000] ;  /* 0x00800000d60c783b */ /* 0x000ee80000004200 */
[----:B------:R-:W-:Y:S01]  /*8a30*/  LDSM.16.MT88.4 R32, [R214+0x8800] ;  /* 0x00880000d620783b */ /* 0x000fe20000004200 */
[----:B-1----:R-:W-:-:S03]  /*8a40*/  FFMA.FTZ R6, R62, UR24, -R7 ;  /* 0x000000183e067c23 */ /* 0x002fc60008010807 */
[----:B--2---:R-:W-:Y:S01]  /*8a50*/  STL [R1+0x10], R20 ;  /* 0x0000101401007387 */ /* 0x004fe20000100800 */
[----:B------:R1:W2:Y:S02]  /*8a60*/  MUFU.EX2 R18, R6 ;  /* 0x0000000600127308 */ /* 0x0002a40000000800 */
[--C-:B-1----:R-:W-:Y:S01]  /*8a70*/  FFMA.FTZ R6, R61, UR24, -R7.reuse ;  /* 0x000000183d067c23 */ /* 0x102fe20008010807 */
[----:B--2---:R-:W-:Y:S05]  /*8a80*/  STL [R1+0x1c], R18 ;  /* 0x00001c1201007387 */ /* 0x004fea0000100800 */
[----:B------:R1:W-:Y:S01]  /*8a90*/  MUFU.EX2 R71, R6 ;  /* 0x0000000600477308 */ /* 0x0003e20000000800 */
[----:B------:R-:W-:Y:S01]  /*8aa0*/  STL [R1+0x148], R69 ;  /* 0x0001484501007387 */ /* 0x000fe20000100800 */
[----:B-1----:R-:W-:-:S06]  /*8ab0*/  FFMA.FTZ R6, R58, UR24, -R7 ;  /* 0x000000183a067c23 */ /* 0x002fcc0008010807 */
[----:B------:R1:W-:Y:S02]  /*8ac0*/  MUFU.EX2 R231, R6 ;  /* 0x0000000600e77308 */ /* 0x0003e40000000800 */
[----:B-1----:R-:W-:-:S06]  /*8ad0*/  FFMA.FTZ R6, R57, UR24, -R7 ;  /* 0x0000001839067c23 */ /* 0x002fcc0008010807 */
[----:B------:R1:W-:Y:S02]  /*8ae0*/  MUFU.EX2 R227, R6 ;  /* 0x0000000600e37308 */ /* 0x0003e40000000800 */
[----:B-1----:R-:W-:-:S05]  /*8af0*/  FMUL.FTZ R6, R69, UR24 ;  /* 0x0000001845067c20 */ /* 0x002fca0008410000 */
[----:B------:R-:W-:Y:S02]  /*8b00*/  FSEL R6, R6, RZ, P0 ;  /* 0x000000ff06067208 */ /* 0x000fe40000000000 */
[----:B------:R-:W-:-:S03]  /*8b10*/  FSETP.NEU.FTZ.AND P0, PT, R68, -INF , PT ;  /* 0xff8000004400780b */ /* 0x000fc60003f1d000 */
[----:B------:R-:W-:-:S04]  /*8b20*/  FFMA.FTZ R9, R104, UR24, -R6 ;  /* 0x0000001868097c23 */ /* 0x000fc80008010806 */
[----:B------:R1:W2:Y:S02]  /*8b30*/  MUFU.EX2 R16, R9 ;  /* 0x0000000900107308 */ /* 0x0002a40000000800 */
[--C-:B-1----:R-:W-:Y:S01]  /*8b40*/  FFMA.FTZ R9, R106, UR24, -R6.reuse ;  /* 0x000000186a097c23 */ /* 0x102fe20008010806 */
[----:B------:R-:W-:Y:S01]  /*8b50*/  FSEL R0, R10, RZ, P0 ;  /* 0x000000ff0a007208 */ /* 0x000fe20000000000 */
[----:B--2---:R-:W-:Y:S04]  /*8b60*/  STL [R1+0x4], R16 ;  /* 0x0000041001007387 */ /* 0x004fe80000100800 */
[----:B------:R1:W2:Y:S02]  /*8b70*/  MUFU.EX2 R17, R9 ;  /* 0x0000000900117308 */ /* 0x0002a40000000800 */
[--C-:B-1----:R-:W-:Y:S01]  /*8b80*/  FFMA.FTZ R9, R102, UR24, -R6.reuse ;  /* 0x0000001866097c23 */ /* 0x102fe20008010806 */
[----:B--2---:R-:W-:Y:S05]  /*8b90*/  STL [R1], R17 ;  /* 0x0000001101007387 */ /* 0x004fea0000100800 */
[----:B------:R1:W2:Y:S02]  /*8ba0*/  MUFU.EX2 R2, R9 ;  /* 0x0000000900027308 */ /* 0x0002a40000000800 */
[--C-:B-1----:R-:W-:Y:S01]  /*8bb0*/  FFMA.FTZ R9, R100, UR24, -R6.reuse ;  /* 0x0000001864097c23 */ /* 0x102fe20008010806 */
[----:B--2---:R-:W-:Y:S05]  /*8bc0*/  STL [R1+0xc], R2 ;  /* 0x00000c0201007387 */ /* 0x004fea0000100800 */
[----:B------:R1:W-:Y:S01]  /*8bd0*/  MUFU.EX2 R235, R9 ;  /* 0x0000000900eb7308 */ /* 0x0003e20000000800 */
[----:B------:R2:W-:Y:S01]  /*8be0*/  STL [R1+0x14c], R68 ;  /* 0x00014c4401007387 */ /* 0x0005e20000100800 */
[----:B-1----:R-:W-:-:S06]  /*8bf0*/  FFMA.FTZ R9, R96, UR24, -R6 ;  /* 0x0000001860097c23 */ /* 0x002fcc0008010806 */
[----:B------:R1:W-:Y:S01]  /*8c00*/  MUFU.EX2 R230, R9 ;  /* 0x0000000900e67308 */ /* 0x0003e20000000800 */
[----:B------:R-:W-:Y:S01]  /*8c10*/  F2FP.BF16.F32.PACK_AB R27, R71, R18 ;  /* 0x00000012471b723e */ /* 0x000fe200000010ff */
[----:B--2---:R-:W2:Y:S01]  /*8c20*/  LDL.LU R68, [R1+0xc] ;  /* 0x00000c0001447983 */ /* 0x004ea20000300800 */
[----:B------:R-:W-:Y:S02]  /*8c30*/  LEA R217, R3, R214, 0x1 ;  /* 0x000000d603d97211 */ /* 0x000fe400078e08ff */
[----:B------:R-:W-:Y:S02]  /*8c40*/  F2FP.BF16.F32.PACK_AB R25, R20, R19 ;  /* 0x000000131419723e */ /* 0x000fe400000010ff */
[----:B------:R-:W-:Y:S01]  /*8c50*/  F2FP.BF16.F32.PACK_AB R24, R11, R222 ;  /* 0x000000de0b18723e */ /* 0x000fe200000010ff */
[----:B------:R-:W4:Y:S01]  /*8c60*/  LDSM.16.MT88.4 R28, [R217+0x8000] ;  /* 0x00800000d91c783b */ /* 0x000f220000004200 */
[----:B------:R-:W-:Y:S01]  /*8c70*/  F2FP.BF16.F32.PACK_AB R26, R224, R112 ;  /* 0x00000070e01a723e */ /* 0x000fe200000010ff */
[----:B-1----:R-:W-:Y:S01]  /*8c80*/  FFMA.FTZ R9, R63, UR24, -R6 ;  /* 0x000000183f097c23 */ /* 0x002fe20008010806 */
[----:B------:R-:W-:Y:S01]  /*8c90*/  IMAD R215, R5, 0x2, R214 ;  /* 0x0000000205d77824 */ /* 0x000fe200078e02d6 */
[----:B------:R-:W1:Y:S02]  /*8ca0*/  LDSM.16.MT88.4 R36, [R217+0x8800] ;  /* 0x00880000d924783b */ /* 0x000e640000004200 */
[----:B------:R3:W-:Y:S01]  /*8cb0*/  MUFU.EX2 R226, R9 ;  /* 0x0000000900e27308 */ /* 0x0007e20000000800 */
[----:B------:R-:W-:Y:S01]  /*8cc0*/  F2FP.BF16.F32.PACK_AB R20, R17, R16 ;  /* 0x000000101114723e */ /* 0x000fe200000010ff */
[----:B------:R-:W2:Y:S01]  /*8cd0*/  LDSM.16.MT88.4 R40, [R215+0x8000] ;  /* 0x00800000d728783b */ /* 0x000ea20000004200 */
[----:B---3--:R-:W-:-:S05]  /*8ce0*/  FFMA.FTZ R9, R109, UR24, -R0 ;  /* 0x000000186d097c23 */ /* 0x008fca0008010800 */
[----:B------:R3:W-:Y:S02]  /*8cf0*/  MUFU.EX2 R252, R9 ;  /* 0x0000000900fc7308 */ /* 0x0007e40000000800 */
[----:B---3--:R-:W-:-:S06]  /*8d00*/  FFMA.FTZ R9, R108, UR24, -R0 ;  /* 0x000000186c097c23 */ /* 0x008fcc0008010800 */
[----:B------:R3:W-:Y:S02]  /*8d10*/  MUFU.EX2 R223, R9 ;  /* 0x0000000900df7308 */ /* 0x0007e40000000800 */
[----:B---3--:R-:W-:-:S06]  /*8d20*/  FFMA.FTZ R9, R107, UR24, -R0 ;  /* 0x000000186b097c23 */ /* 0x008fcc0008010800 */
[----:B------:R3:W-:Y:S02]  /*8d30*/  MUFU.EX2 R69, R9 ;  /* 0x0000000900457308 */ /* 0x0007e40000000800 */
[----:B---3--:R-:W-:-:S06]  /*8d40*/  FFMA.FTZ R9, R105, UR24, -R0 ;  /* 0x0000001869097c23 */ /* 0x008fcc0008010800 */
[----:B------:R-:W3:Y:S02]  /*8d50*/  MUFU.EX2 R2, R9 ;  /* 0x0000000900027308 */ /* 0x000ee40000000800 */
[----:B---3--:R-:W-:Y:S01]  /*8d60*/  STL [R1+0x20], R2 ;  /* 0x0000200201007387 */ /* 0x008fe20000100800 */
[----:B------:R-:W-:-:S03]  /*8d70*/  FFMA.FTZ R9, R94, UR24, -R6 ;  /* 0x000000185e097c23 */ /* 0x000fc60008010806 */
[----:B------:R3:W-:Y:S02]  /*8d80*/  STL [R1+0x150], R71 ;  /* 0x0001504701007387 */ /* 0x0007e40000100800 */
[----:B------:R4:W-:Y:S02]  /*8d90*/  MUFU.EX2 R218, R9 ;  /* 0x0000000900da7308 */ /* 0x0009e40000000800 */
[----:B----4-:R-:W-:Y:S01]  /*8da0*/  FFMA.FTZ R9, R92, UR24, -R6 ;  /* 0x000000185c097c23 */ /* 0x010fe20008010806 */
[----:B---3--:R-:W3:Y:S05]  /*8db0*/  LDL.LU R71, [R1+0x20] ;  /* 0x0000200001477983 */ /* 0x008eea0000300800 */
[----:B------:R4:W-:Y:S01]  /*8dc0*/  MUFU.EX2 R243, R9 ;  /* 0x0000000900f37308 */ /* 0x0009e20000000800 */
[----:B------:R-:W-:Y:S01]  /*8dd0*/  F2FP.BF16.F32.PACK_AB R21, R223, R252 ;  /* 0x000000fcdf15723e */ /* 0x000fe200000010ff */
[C---:B------:R-:W-:Y:S01]  /*8de0*/  HMMA.16816.F32.BF16 R76, R24.reuse, R12, RZ ;  /* 0x0000000c184c723c */ /* 0x040fe200000418ff */
[----:B------:R-:W-:Y:S01]  /*8df0*/  F2FP.BF16.F32.PACK_AB R16, R228, R232 ;  /* 0x000000e8e410723e */ /* 0x000fe200000010ff */
[--C-:B------:R-:W-:Y:S01]  /*8e00*/  FFMA.FTZ R142, R142, UR24, -R8.reuse ;  /* 0x000000188e8e7c23 */ /* 0x100fe20008010808 */
[----:B------:R-:W-:Y:S01]  /*8e10*/  F2FP.BF16.F32.PACK_AB R17, R227, R231 ;  /* 0x000000e7e311723e */ /* 0x000fe200000010ff */
[--C-:B------:R-:W-:Y:S01]  /*8e20*/  FFMA.FTZ R141, R141, UR24, -R8.reuse ;  /* 0x000000188d8d7c23 */ /* 0x100fe20008010808 */
[----:B------:R-:W-:Y:S01]  /*8e30*/  F2FP.BF16.F32.PACK_AB R18, R242, R221 ;  /* 0x000000ddf212723e */ /* 0x000fe200000010ff */
[C---:B------:R-:W-:Y:S01]  /*8e40*/  HMMA.16816.F32.BF16 R60, R24.reuse, R14, RZ ;  /* 0x0000000e183c723c */ /* 0x040fe200000418ff */
[----:B------:R-:W-:Y:S01]  /*8e50*/  F2FP.BF16.F32.PACK_AB R19, R134, R220 ;  /* 0x000000dc8613723e */ /* 0x000fe200000010ff */
[--C-:B------:R-:W-:Y:S01]  /*8e60*/  FFMA.FTZ R140, R140, UR24, -R8.reuse ;  /* 0x000000188c8c7c23 */ /* 0x100fe20008010808 */
[----:B------:R-:W-:Y:S01]  /*8e70*/  LEA R216, R3, R215, 0x1 ;  /* 0x000000d703d87211 */ /* 0x000fe200078e08ff */
[--C-:B------:R-:W-:Y:S01]  /*8e80*/  FFMA.FTZ R139, R139, UR24, -R8.reuse ;  /* 0x000000188b8b7c23 */ /* 0x100fe20008010808 */
[----:B------:R-:W-:Y:S01]  /*8e90*/  FFMA.FTZ R143, R143, UR24, -R8 ;  /* 0x000000188f8f7c23 */ /* 0x000fe20008010808 */
[----:B------:R-:W-:Y:S01]  /*8ea0*/  HMMA.16816.F32.BF16 R56, R24, R28, RZ ;  /* 0x0000001c1838723c */ /* 0x000fe200000418ff */
[--C-:B------:R-:W-:Y:S01]  /*8eb0*/  FFMA.FTZ R138, R138, UR24, -R7.reuse ;  /* 0x000000188a8a7c23 */ /* 0x100fe20008010807 */
[--C-:B------:R-:W-:Y:S01]  /*8ec0*/  FFMA.FTZ R173, R173, UR24, -R7.reuse ;  /* 0x00000018adad7c23 */ /* 0x100fe20008010807 */
[----:B----4-:R-:W-:Y:S01]  /*8ed0*/  FFMA.FTZ R9, R98, UR24, -R0 ;  /* 0x0000001862097c23 */ /* 0x010fe20008010800 */
[----:B------:R-:W-:-:S02]  /*8ee0*/  FFMA.FTZ R174, R174, UR24, -R7 ;  /* 0x00000018aeae7c23 */ /* 0x000fc40008010807 */
[----:B------:R-:W-:Y:S01]  /*8ef0*/  HMMA.16816.F32.BF16 R52, R24, R30, RZ ;  /* 0x0000001e1834723c */ /* 0x000fe200000418ff */
[----:B------:R4:W-:Y:S05]  /*8f00*/  MUFU.EX2 R229, R9 ;  /* 0x0000000900e57308 */ /* 0x0009ea0000000800 */
[C---:B------:R-:W-:Y:S06]  /*8f10*/  HMMA.16816.F32.BF16 R88, R16.reuse, R32, R76 ;  /* 0x000000201058723c */ /* 0x040fec000004184c */
[----:B------:R-:W-:Y:S01]  /*8f20*/  HMMA.16816.F32.BF16 R60, R16, R34, R60 ;  /* 0x00000022103c723c */ /* 0x000fe2000004183c */
[----:B----4-:R-:W-:-:S05]  /*8f30*/  FFMA.FTZ R9, R97, UR24, -R0 ;  /* 0x0000001861097c23 */ /* 0x010fca0008010800 */
[C---:B-1----:R-:W-:Y:S01]  /*8f40*/  HMMA.16816.F32.BF16 R56, R16.reuse, R36, R56 ;  /* 0x000000241038723c */ /* 0x042fe20000041838 */
[----:B------:R1:W4:Y:S05]  /*8f50*/  MUFU.EX2 R70, R9 ;  /* 0x0000000900467308 */ /* 0x00032a0000000800 */
[----:B------:R-:W-:Y:S01]  /*8f60*/  HMMA.16816.F32.BF16 R84, R16, R38, R52 ;  /* 0x000000261054723c */ /* 0x000fe20000041834 */
[----:B-1----:R-:W-:-:S04]  /*8f70*/  FFMA.FTZ R9, R99, UR24, -R0 ;  /* 0x0000001863097c23 */ /* 0x002fc80008010800 */
[----:B------:R1:W-:Y:S02]  /*8f80*/  MUFU.EX2 R213, R9 ;  /* 0x0000000900d57308 */ /* 0x0003e40000000800 */
[----:B-1----:R-:W-:-:S06]  /*8f90*/  FFMA.FTZ R9, R101, UR24, -R0 ;  /* 0x0000001865097c23 */ /* 0x002fcc0008010800 */
[----:B------:R1:W3:Y:S02]  /*8fa0*/  MUFU.EX2 R132, R9 ;  /* 0x0000000900847308 */ /* 0x0002e40000000800 */
[----:B-1----:R-:W-:-:S06]  /*8fb0*/  FFMA.FTZ R9, R152, UR24, -R8 ;  /* 0x0000001898097c23 */ /* 0x002fcc0008010808 */
[----:B------:R1:W-:Y:S02]  /*8fc0*/  MUFU.EX2 R4, R9 ;  /* 0x0000000900047308 */ /* 0x0003e40000000800 */
[----:B-1----:R-:W-:-:S06]  /*8fd0*/  FFMA.FTZ R9, R146, UR24, -R8 ;  /* 0x0000001892097c23 */ /* 0x002fcc0008010808 */
[----:B------:R1:W-:Y:S02]  /*8fe0*/  MUFU.EX2 R238, R9 ;  /* 0x0000000900ee7308 */ /* 0x0003e40000000800 */
[----:B-1----:R-:W-:-:S06]  /*8ff0*/  FFMA.FTZ R9, R135, UR24, -R8 ;  /* 0x0000001887097c23 */ /* 0x002fcc0008010808 */
[----:B------:R1:W-:Y:S01]  /*9000*/  MUFU.EX2 R237, R9 ;  /* 0x0000000900ed7308 */ /* 0x0003e20000000800 */
[----:B--2---:R-:W-:Y:S01]  /*9010*/  F2FP.BF16.F32.PACK_AB R22, R235, R68 ;  /* 0x00000044eb16723e */ /* 0x004fe200000010ff */
[----:B-1----:R-:W-:-:S06]  /*9020*/  FFMA.FTZ R9, R110, UR24, -R8 ;  /* 0x000000186e097c23 */ /* 0x002fcc0008010808 */
[----:B------:R1:W2:Y:S02]  /*9030*/  MUFU.EX2 R108, R9 ;  /* 0x00000009006c7308 */ /* 0x0002a40000000800 */
[----:B-1----:R-:W-:-:S06]  /*9040*/  FFMA.FTZ R9, R147, UR24, -R7 ;  /* 0x0000001893097c23 */ /* 0x002fcc0008010807 */
[----:B------:R1:W-:Y:S02]  /*9050*/  MUFU.EX2 R2, R9 ;  /* 0x0000000900027308 */ /* 0x0003e40000000800 */
[----:B-1----:R-:W-:Y:S01]  /*9060*/  FFMA.FTZ R9, R145, UR24, -R7 ;  /* 0x0000001891097c23 */ /* 0x002fe20008010807 */
[----:B----4-:R-:W-:-:S05]  /*9070*/  MOV R145, R70 ;  /* 0x0000004600917202 */ /* 0x010fca0000000f00 */
[----:B------:R1:W4:Y:S02]  /*9080*/  MUFU.EX2 R10, R9 ;  /* 0x00000009000a7308 */ /* 0x0003240000000800 */
[----:B-1----:R-:W-:-:S06]  /*9090*/  FFMA.FTZ R9, R144, UR24, -R7 ;  /* 0x0000001890097c23 */ /* 0x002fcc0008010807 */
[----:B------:R1:W-:Y:S02]  /*90a0*/  MUFU.EX2 R133, R9 ;  /* 0x0000000900857308 */ /* 0x0003e40000000800 */
[----:B-1----:R-:W-:-:S06]  /*90b0*/  FFMA.FTZ R9, R111, UR24, -R7 ;  /* 0x000000186f097c23 */ /* 0x002fcc0008010807 */
[----:B------:R1:W-:Y:S02]  /*90c0*/  MUFU.EX2 R241, R9 ;  /* 0x0000000900f17308 */ /* 0x0003e40000000800 */
[----:B-1----:R-:W-:-:S06]  /*90d0*/  FFMA.FTZ R9, R164, UR24, -R6 ;  /* 0x00000018a4097c23 */ /* 0x002fcc0008010806 */
[----:B------:R1:W-:Y:S02]  /*90e0*/  MUFU.EX2 R146, R9 ;  /* 0x0000000900927308 */ /* 0x0003e40000000800 */
[----:B-1----:R-:W-:-:S06]  /*90f0*/  FFMA.FTZ R9, R165, UR24, -R6 ;  /* 0x00000018a5097c23 */ /* 0x002fcc0008010806 */
[----:B------:R1:W4:Y:S01]  /*9100*/  MUFU.EX2 R165, R9 ;  /* 0x0000000900a57308 */ /* 0x0003220000000800 */
[----:B---3--:R-:W-:-:S07]  /*9110*/  F2FP.BF16.F32.PACK_AB R23, R71, R69 ;  /* 0x000000454717723e */ /* 0x008fce00000010ff */
[----:B------:R-:W-:Y:S01]  /*9120*/  HMMA.16816.F32.BF16 R72, R20, R12, RZ ;  /* 0x0000000c1448723c */ /* 0x000fe200000418ff */
[----:B-1----:R-:W-:-:S05]  /*9130*/  FFMA.FTZ R9, R160, UR24, -R6 ;  /* 0x00000018a0097c23 */ /* 0x002fca0008010806 */
[C---:B------:R-:W-:Y:S01]  /*9140*/  HMMA.16816.F32.BF16 R64, R20.reuse, R14, RZ ;  /* 0x0000000e1440723c */ /* 0x040fe200000418ff */
[----:B------:R-:W-:Y:S01]  /*9150*/  F2FP.BF16.F32.PACK_AB R12, R226, R230 ;  /* 0x000000e6e20c723e */ /* 0x000fe200000010ff */
[----:B------:R-:W-:Y:S01]  /*9160*/  IMAD.MOV.U32 R160, RZ, RZ, R112 ;  /* 0x000000ffffa07224 */ /* 0x000fe200078e0070 */
[----:B------:R-:W-:Y:S01]  /*9170*/  F2FP.BF16.F32.PACK_AB R13, R70, R229 ;  /* 0x000000e5460d723e */ /* 0x000fe200000010ff */
[----:B------:R1:W-:Y:S02]  /*9180*/  MUFU.EX2 R240, R9 ;  /* 0x0000000900f07308 */ /* 0x0003e40000000800 */
[----:B------:R-:W-:Y:S01]  /*9190*/  HMMA.16816.F32.BF16 R48, R20, R28, RZ ;  /* 0x0000001c1430723c */ /* 0x000fe200000418ff */
[----:B------:R-:W-:Y:S02]  /*91a0*/  F2FP.BF16.F32.PACK_AB R14, R243, R218 ;  /* 0x000000daf30e723e */ /* 0x000fe400000010ff */
[----:B------:R-:W-:-:S03]  /*91b0*/  F2FP.BF16.F32.PACK_AB R15, R132, R213 ;  /* 0x000000d5840f723e */ /* 0x000fc600000010ff */
[----:B------:R-:W-:Y:S01]  /*91c0*/  HMMA.16816.F32.BF16 R44, R20, R30, RZ ;  /* 0x0000001e142c723c */ /* 0x000fe200000418ff */
[----:B------:R-:W3:Y:S05]  /*91d0*/  LDSM.16.MT88.4 R28, [R215+0x8800] ;  /* 0x00880000d71c783b */ /* 0x000eea0000004200 */
[----:B------:R-:W-:Y:S01]  /*91e0*/  HMMA.16816.F32.BF16 R104, R12, R32, R72 ;  /* 0x000000200c68723c */ /* 0x000fe20000041848 */
[----:B-1----:R-:W-:-:S05]  /*91f0*/  FFMA.FTZ R9, R161, UR24, -R6 ;  /* 0x00000018a1097c23 */ /* 0x002fca0008010806 */
[C---:B------:R-:W-:Y:S01]  /*9200*/  HMMA.16816.F32.BF16 R96, R12.reuse, R34, R64 ;  /* 0x000000220c60723c */ /* 0x040fe20000041840 */
[----:B------:R-:W1:Y:S01]  /*9210*/  LDSM.16.MT88.4 R32, [R216+0x8000] ;  /* 0x00800000d820783b */ /* 0x000e620000004200 */
[----:B------:R2:W-:Y:S04]  /*9220*/  MUFU.EX2 R147, R9 ;  /* 0x0000000900937308 */ /* 0x0005e80000000800 */
[C---:B------:R-:W-:Y:S06]  /*9230*/  HMMA.16816.F32.BF16 R92, R12.reuse, R36, R48 ;  /* 0x000000240c5c723c */ /* 0x040fec0000041830 */
[----:B------:R-:W-:Y:S06]  /*9240*/  HMMA.16816.F32.BF16 R100, R12, R38, R44 ;  /* 0x000000260c64723c */ /* 0x000fec000004182c */
[----:B------:R-:W-:Y:S01]  /*9250*/  HMMA.16816.F32.BF16 R48, R24, R40, RZ ;  /* 0x000000281830723c */ /* 0x000fe200000418ff */
[----:B--2---:R-:W-:Y:S01]  /*9260*/  FFMA.FTZ R9, R166, UR24, -R0 ;  /* 0x00000018a6097c23 */ /* 0x004fe20008010800 */
[----:B------:R-:W-:-:S03]  /*9270*/  IMAD.MOV.U32 R166, RZ, RZ, R108 ;  /* 0x000000ffffa67224 */ /* 0x000fc600078e006c */
[----:B------:R2:W-:Y:S01]  /*9280*/  MUFU.EX2 R161, R9 ;  /* 0x0000000900a17308 */ /* 0x0005e20000000800 */
[C---:B------:R-:W-:Y:S06]  /*9290*/  HMMA.16816.F32.BF16 R44, R20.reuse, R40, RZ ;  /* 0x00000028142c723c */ /* 0x040fec00000418ff */
[-C--:B------:R-:W-:Y:S06]  /*92a0*/  HMMA.16816.F32.BF16 R36, R20, R42.reuse, RZ ;  /* 0x0000002a1424723c */ /* 0x080fec00000418ff */
[----:B------:R-:W-:Y:S01]  /*92b0*/  HMMA.16816.F32.BF16 R40, R24, R42, RZ ;  /* 0x0000002a1828723c */ /* 0x000fe200000418ff */
[----:B--2---:R-:W-:-:S05]  /*92c0*/  FFMA.FTZ R9, R167, UR24, -R0 ;  /* 0x00000018a7097c23 */ /* 0x004fca0008010800 */
[-C--:B---3--:R-:W-:Y:S01]  /*92d0*/  HMMA.16816.F32.BF16 R80, R16, R28.reuse, R48 ;  /* 0x0000001c1050723c */ /* 0x088fe20000041830 */
[----:B------:R2:W3:Y:S05]  /*92e0*/  MUFU.EX2 R164, R9 ;  /* 0x0000000900a47308 */ /* 0x0004ea0000000800 */
[C---:B------:R-:W-:Y:S06]  /*92f0*/  HMMA.16816.F32.BF16 R76, R12.reuse, R28, R44 ;  /* 0x0000001c0c4c723c */ /* 0x040fec000004182c */
[-C--:B------:R-:W-:Y:S06]  /*9300*/  HMMA.16816.F32.BF16 R72, R12, R30.reuse, R36 ;  /* 0x0000001e0c48723c */ /* 0x080fec0000041824 */
[----:B------:R-:W-:Y:S01]  /*9310*/  HMMA.16816.F32.BF16 R64, R16, R30, R40 ;  /* 0x0000001e1040723c */ /* 0x000fe20000041828 */
[----:B--2---:R-:W-:Y:S01]  /*9320*/  FFMA.FTZ R9, R162, UR24, -R0 ;  /* 0x00000018a2097c23 */ /* 0x004fe20008010800 */
[----:B------:R-:W-:-:S03]  /*9330*/  FFMA.FTZ R162, R120, UR24, -R7 ;  /* 0x0000001878a27c23 */ /* 0x000fc60008010807 */
[----:B------:R2:W-:Y:S01]  /*9340*/  MUFU.EX2 R135, R9 ;  /* 0x0000000900877308 */ /* 0x0005e20000000800 */
[C---:B-1----:R-:W-:Y:S06]  /*9350*/  HMMA.16816.F32.BF16 R40, R20.reuse, R32, RZ ;  /* 0x000000201428723c */ /* 0x042fec00000418ff */
[----:B------:R-:W-:Y:S01]  /*9360*/  HMMA.16816.F32.BF16 R36, R20, R34, RZ ;  /* 0x000000221424723c */ /* 0x000fe200000418ff */
[----:B------:R-:W1:Y:S05]  /*9370*/  LDSM.16.MT88.4 R20, [R216+0x8800] ;  /* 0x00880000d814783b */ /* 0x000e6a0000004200 */
[----:B------:R-:W-:Y:S01]  /*9380*/  HMMA.16816.F32.BF16 R28, R24, R32, RZ ;  /* 0x00000020181c723c */ /* 0x000fe200000418ff */
[----:B--2---:R-:W-:Y:S01]  /*9390*/  FFMA.FTZ R9, R163, UR24, -R0 ;  /* 0x00000018a3097c23 */ /* 0x004fe20008010800 */
[----:B----4-:R-:W-:-:S04]  /*93a0*/  MOV R163, R10 ;  /* 0x0000000a00a37202 */ /* 0x010fc80000000f00 */
[----:B------:R-:W-:Y:S01]  /*93b0*/  HMMA.16816.F32.BF16 R24, R24, R34, RZ ;  /* 0x000000221818723c */ /* 0x000fe200000418ff */
[----:B------:R2:W4:Y:S02]  /*93c0*/  MUFU.EX2 R239, R9 ;  /* 0x0000000900ef7308 */ /* 0x0005240000000800 */
[----:B--2---:R-:W-:-:S06]  /*93d0*/  FFMA.FTZ R9, R169, UR24, -R8 ;  /* 0x00000018a9097c23 */ /* 0x004fcc0008010808 */
[----:B------:R2:W-:Y:S01]  /*93e0*/  MUFU.EX2 R212, R9 ;  /* 0x0000000900d47308 */ /* 0x0005e20000000800 */
[C---:B-1----:R-:W-:Y:S06]  /*93f0*/  HMMA.16816.F32.BF16 R52, R12.reuse, R20, R40 ;  /* 0x000000140c34723c */ /* 0x042fec0000041828 */
[----:B------:R-:W-:Y:S01]  /*9400*/  HMMA.16816.F32.BF16 R48, R12, R22, R36 ;  /* 0x000000160c30723c */ /* 0x000fe20000041824 */
[----:B--2---:R-:W-:-:S05]  /*9410*/  FFMA.FTZ R9, R158, UR24, -R8 ;  /* 0x000000189e097c23 */ /* 0x004fca0008010808 */
[C---:B------:R-:W-:Y:S01]  /*9420*/  HMMA.16816.F32.BF16 R28, R16.reuse, R20, R28 ;  /* 0x00000014101c723c */ /* 0x040fe2000004181c */
[----:B------:R-:W-:Y:S02]  /*9430*/  F2FP.BF16.F32.PACK_AB R12, R165, R146 ;  /* 0x00000092a50c723e */ /* 0x000fe400000010ff */
[----:B---3--:R-:W-:Y:S01]  /*9440*/  F2FP.BF16.F32.PACK_AB R13, R164, R161 ;  /* 0x000000a1a40d723e */ /* 0x008fe200000010ff */
[----:B------:R1:W-:Y:S01]  /*9450*/  MUFU.EX2 R10, R9 ;  /* 0x00000009000a7308 */ /* 0x0003e20000000800 */
[----:B------:R-:W-:Y:S01]  /*9460*/  F2FP.BF16.F32.PACK_AB R14, R147, R240 ;  /* 0x000000f0930e723e */ /* 0x000fe200000010ff */
[----:B------:R-:W-:Y:S01]  /*9470*/  HMMA.16816.F32.BF16 R24, R16, R22, R24 ;  /* 0x000000161018723c */ /* 0x000fe20000041818 */
[----:B------:R-:W2:Y:S01]  /*9480*/  LDSM.16.MT88.4 R20, [R214+0x9000] ;  /* 0x00900000d614783b */ /* 0x000ea20000004200 */
[----:B----4-:R-:W-:-:S05]  /*9490*/  F2FP.BF16.F32.PACK_AB R15, R239, R135 ;  /* 0x00000087ef0f723e */ /* 0x010fca00000010ff */
[----:B------:R-:W-:Y:S02]  /*94a0*/  F2FP.BF16.F32.PACK_AB R16, R238, R4 ;  /* 0x00000004ee10723e */ /* 0x000fe400000010ff */
[----:B------:R-:W-:Y:S02]  /*94b0*/  F2FP.BF16.F32.PACK_AB R17, R163, R2 ;  /* 0x00000002a311723e */ /* 0x000fe400000010ff */
[----:B------:R-:W-:Y:S02]  /*94c0*/  F2FP.BF16.F32.PACK_AB R18, R166, R237 ;  /* 0x000000eda612723e */ /* 0x000fe400000010ff */
[----:B------:R-:W-:Y:S01]  /*94d0*/  F2FP.BF16.F32.PACK_AB R19, R241, R133 ;  /* 0x00000085f113723e */ /* 0x000fe200000010ff */
[----:B-1----:R-:W-:-:S04]  /*94e0*/  FFMA.FTZ R9, R153, UR24, -R8 ;  /* 0x0000001899097c23 */ /* 0x002fc80008010808 */
[----:B------:R1:W3:Y:S02]  /*94f0*/  MUFU.EX2 R113, R9 ;  /* 0x0000000900717308 */ /* 0x0002e40000000800 */
[----:B-1----:R-:W-:-:S06]  /*9500*/  FFMA.FTZ R9, R148, UR24, -R8 ;  /* 0x0000001894097c23 */ /* 0x002fcc0008010808 */
[----:B------:R1:W-:Y:S01]  /*9510*/  MUFU.EX2 R236, R9 ;  /* 0x0000000900ec7308 */ /* 0x0003e20000000800 */
[-C--:B--2---:R-:W-:Y:S06]  /*9520*/  HMMA.16816.F32.BF16 R36, R16, R20.reuse, R88 ;  /* 0x000000141024723c */ /* 0x084fec0000041858 */
[C---:B------:R-:W-:Y:S06]  /*9530*/  HMMA.16816.F32.BF16 R44, R12.reuse, R20, R104 ;  /* 0x000000140c2c723c */ /* 0x040fec0000041868 */
[----:B------:R-:W-:Y:S01]  /*9540*/  HMMA.16816.F32.BF16 R40, R12, R22, R96 ;  /* 0x000000160c28723c */ /* 0x000fe20000041860 */
[----:B-1----:R-:W-:Y:S01]  /*9550*/  FFMA.FTZ R9, R168, UR24, -R7 ;  /* 0x00000018a8097c23 */ /* 0x002fe20008010807 */
[----:B---3--:R-:W-:-:S04]  /*9560*/  IMAD.MOV.U32 R168, RZ, RZ, R113 ;  /* 0x000000ffffa87224 */ /* 0x008fc800078e0071 */
[----:B------:R-:W-:Y:S01]  /*9570*/  HMMA.16816.F32.BF16 R32, R16, R22, R60 ;  /* 0x000000161020723c */ /* 0x000fe2000004183c */
[----:B------:R-:W1:Y:S01]  /*9580*/  LDSM.16.MT88.4 R20, [R217+0x9000] ;  /* 0x00900000d914783b */ /* 0x000e620000004200 */
[----:B------:R2:W-:Y:S02]  /*9590*/  MUFU.EX2 R148, R9 ;  /* 0x0000000900947308 */ /* 0x0005e40000000800 */
[----:B--2---:R-:W-:-:S06]  /*95a0*/  FFMA.FTZ R9, R156, UR24, -R7 ;  /* 0x000000189c097c23 */ /* 0x004fcc0008010807 */
[----:B------:R2:W-:Y:S02]  /*95b0*/  MUFU.EX2 R233, R9 ;  /* 0x0000000900e97308 */ /* 0x0005e40000000800 */
[----:B--2---:R-:W-:Y:S01]  /*95c0*/  FFMA.FTZ R9, R154, UR24, -R7 ;  /* 0x000000189a097c23 */ /* 0x004fe20008010807 */
[----:B-1----:R-:W-:Y:S01]  /*95d0*/  HMMA.16816.F32.BF16 R56, R16, R20, R56 ;  /* 0x000000141038723c */ /* 0x002fe20000041838 */
[----:B------:R-:W-:-:S04]  /*95e0*/  FFMA.FTZ R154, R116, UR24, -R8 ;  /* 0x00000018749a7c23 */ /* 0x000fc80008010808 */
[----:B------:R1:W-:Y:S01]  /*95f0*/  MUFU.EX2 R158, R9 ;  /* 0x00000009009e7308 */ /* 0x0003e20000000800 */
[C---:B------:R-:W-:Y:S06]  /*9600*/  HMMA.16816.F32.BF16 R60, R12.reuse, R20, R92 ;  /* 0x000000140c3c723c */ /* 0x040fec000004185c */
[-C--:B------:R-:W-:Y:S06]  /*9610*/  HMMA.16816.F32.BF16 R100, R12, R22.reuse, R100 ;  /* 0x000000160c64723c */ /* 0x080fec0000041864 */
[----:B------:R-:W-:Y:S01]  /*9620*/  HMMA.16816.F32.BF16 R96, R16, R22, R84 ;  /* 0x000000161060723c */ /* 0x000fe20000041854 */
[----:B------:R-:W2:Y:S01]  /*9630*/  LDSM.16.MT88.4 R20, [R215+0x9000] ;  /* 0x00900000d714783b */ /* 0x000ea20000004200 */
[----:B-1----:R-:W-:Y:S01]  /*9640*/  FFMA.FTZ R9, R149, UR24, -R7 ;  /* 0x0000001895097c23 */ /* 0x002fe20008010807 */
[----:B------:R-:W-:-:S03]  /*9650*/  FFMA.FTZ R149, R121, UR24, -R8 ;  /* 0x0000001879957c23 */ /* 0x000fc60008010808 */
[----:B------:R1:W-:Y:S02]  /*9660*/  MUFU.EX2 R234, R9 ;  /* 0x0000000900ea7308 */ /* 0x0003e40000000800 */
[----:B-1----:R-:W-:Y:S01]  /*9670*/  FFMA.FTZ R9, R170, UR24, -R6 ;  /* 0x00000018aa097c23 */ /* 0x002fe20008010806 */
[----:B------:R-:W-:Y:S01]  /*9680*/  MOV R170, R160 ;  /* 0x000000a000aa7202 */ /* 0x000fe20000000f00 */
[----:B------:R-:W-:-:S04]  /*9690*/  FFMA.FTZ R160, R127, UR24, -R7 ;  /* 0x000000187fa07c23 */ /* 0x000fc80008010807 */
[----:B------:R1:W-:Y:S01]  /*96a0*/  MUFU.EX2 R144, R9 ;  /* 0x0000000900907308 */ /* 0x0003e20000000800 */
[----:B--2---:R-:W-:Y:S01]  /*96b0*/  HMMA.16816.F32.BF16 R108, R16, R20, R80 ;  /* 0x00000014106c723c */ /* 0x004fe20000041850 */
[----:B-1----:R-:W-:Y:S01]  /*96c0*/  FFMA.FTZ R9, R157, UR24, -R6 ;  /* 0x000000189d097c23 */ /* 0x002fe20008010806 */
[----:B------:R-:W-:Y:S01]  /*96d0*/  MOV R157, R145 ;  /* 0x00000091009d7202 */ /* 0x000fe20000000f00 */
[----:B------:R-:W-:-:S03]  /*96e0*/  FFMA.FTZ R145, R117, UR24, -R8 ;  /* 0x0000001875917c23 */ /* 0x000fc60008010808 */
[C---:B------:R-:W-:Y:S01]  /*96f0*/  HMMA.16816.F32.BF16 R88, R12.reuse, R20, R76 ;  /* 0x000000140c58723c */ /* 0x040fe2000004184c */
[----:B------:R1:W2:Y:S05]  /*9700*/  MUFU.EX2 R225, R9 ;  /* 0x0000000900e17308 */ /* 0x0002aa0000000800 */
[-C--:B------:R-:W-:Y:S06]  /*9710*/  HMMA.16816.F32.BF16 R92, R12, R22.reuse, R72 ;  /* 0x000000160c5c723c */ /* 0x080fec0000041848 */
[----:B------:R-:W-:Y:S01]  /*9720*/  HMMA.16816.F32.BF16 R84, R16, R22, R64 ;  /* 0x000000161054723c */ /* 0x000fe20000041840 */
[----:B------:R-:W3:Y:S01]  /*9730*/  LDSM.16.MT88.4 R20, [R216+0x9000] ;  /* 0x00900000d814783b */ /* 0x000ee20000004200 */
[----:B-1----:R-:W-:Y:S01]  /*9740*/  FFMA.FTZ R9, R155, UR24, -R6 ;  /* 0x000000189b097c23 */ /* 0x002fe20008010806 */
[----:B------:R-:W-:-:S03]  /*9750*/  MOV R155, R241 ;  /* 0x000000f1009b7202 */ /* 0x000fc60000000f00 */
[----:B------:R1:W-:Y:S02]  /*9760*/  MUFU.EX2 R169, R9 ;  /* 0x0000000900a97308 */ /* 0x0003e40000000800 */
[----:B-1----:R-:W-:Y:S01]  /*9770*/  FFMA.FTZ R9, R150, UR24, -R6 ;  /* 0x0000001896097c23 */ /* 0x002fe20008010806 */
[----:B------:R-:W-:-:S05]  /*9780*/  FFMA.FTZ R150, R123, UR24, -R8 ;  /* 0x000000187b967c23 */ /* 0x000fca0008010808 */
[----:B------:R1:W4:Y:S01]  /*9790*/  MUFU.EX2 R70, R9 ;  /* 0x0000000900467308 */ /* 0x0003220000000800 */
[C---:B---3--:R-:W-:Y:S06]  /*97a0*/  HMMA.16816.F32.BF16 R80, R12.reuse, R20, R52 ;  /* 0x000000140c50723c */ /* 0x048fec0000041834 */
[----:B------:R-:W-:Y:S01]  /*97b0*/  HMMA.16816.F32.BF16 R76, R12, R22, R48 ;  /* 0x000000160c4c723c */ /* 0x000fe20000041830 */
[----:B-1----:R-:W-:Y:S01]  /*97c0*/  FFMA.FTZ R9, R172, UR24, -R0 ;  /* 0x00000018ac097c23 */ /* 0x002fe20008010800 */
[----:B------:R-:W-:-:S03]  /*97d0*/  FFMA.FTZ R172, R124, UR24, -R7 ;  /* 0x000000187cac7c23 */ /* 0x000fc60008010807 */
[----:B------:R1:W-:Y:S01]  /*97e0*/  MUFU.EX2 R153, R9 ;  /* 0x0000000900997308 */ /* 0x0003e20000000800 */
[----:B------:R-:W-:Y:S01]  /*97f0*/  HMMA.16816.F32.BF16 R28, R16, R20, R28 ;  /* 0x00000014101c723c */ /* 0x000fe2000004181c */
[----:B--2---:R-:W-:Y:S02]  /*9800*/  F2FP.BF16.F32.PACK_AB R12, R225, R144 ;  /* 0x00000090e10c723e */ /* 0x004fe400000010ff */
[----:B----4-:R-:W-:-:S03]  /*9810*/  F2FP.BF16.F32.PACK_AB R14, R70, R169 ;  /* 0x000000a9460e723e */ /* 0x010fc600000010ff */
[----:B------:R-:W-:Y:S01]  /*9820*/  HMMA.16816.F32.BF16 R24, R16, R22, R24 ;  /* 0x000000161018723c */ /* 0x000fe20000041818 */
[----:B------:R-:W2:Y:S06]  /*9830*/  LDSM.16.MT88.4 R20, [R214+0x9800] ;  /* 0x00980000d614783b */ /* 0x000eac0000004200 */
[----:B------:R-:W-:Y:S02]  /*9840*/  F2FP.BF16.F32.PACK_AB R16, R10, R212 ;  /* 0x000000d40a10723e */ /* 0x000fe400000010ff */
[----:B------:R-:W-:Y:S01]  /*9850*/  F2FP.BF16.F32.PACK_AB R17, R233, R148 ;  /* 0x00000094e911723e */ /* 0x000fe200000010ff */
[--C-:B-1----:R-:W-:Y:S01]  /*9860*/  FFMA.FTZ R9, R171, UR24, -R0.reuse ;  /* 0x00000018ab097c23 */ /* 0x102fe20008010800 */
[----:B------:R-:W-:Y:S01]  /*9870*/  F2FP.BF16.F32.PACK_AB R18, R236, R168 ;  /* 0x000000a8ec12723e */ /* 0x000fe200000010ff */
[----:B------:R-:W-:Y:S01]  /*9880*/  FFMA.FTZ R171, R126, UR24, -R7 ;  /* 0x000000187eab7c23 */ /* 0x000fe20008010807 */
[----:B------:R-:W-:Y:S01]  /*9890*/  F2FP.BF16.F32.PACK_AB R19, R234, R158 ;  /* 0x0000009eea13723e */ /* 0x000fe200000010ff */
[----:B------:R1:W3:Y:S02]  /*98a0*/  MUFU.EX2 R156, R9 ;  /* 0x00000009009c7308 */ /* 0x0002e40000000800 */
[----:B-1----:R-:W-:Y:S01]  /*98b0*/  FFMA.FTZ R9, R159, UR24, -R0 ;  /* 0x000000189f097c23 */ /* 0x002fe20008010800 */
[----:B---3--:R-:W-:-:S02]  /*98c0*/  F2FP.BF16.F32.PACK_AB R13, R156, R153 ;  /* 0x000000999c0d723e */ /* 0x008fc400000010ff */
[----:B------:R-:W-:-:S03]  /*98d0*/  MOV R159, R135 ;  /* 0x00000087009f7202 */ /* 0x000fc60000000f00 */
[----:B------:R1:W-:Y:S01]  /*98e0*/  MUFU.EX2 R167, R9 ;  /* 0x0000000900a77308 */ /* 0x0003e20000000800 */
[----:B------:R-:W-:Y:S01]  /*98f0*/  FFMA.FTZ R135, R131, UR24, -R7 ;  /* 0x0000001883877c23 */ /* 0x000fe20008010807 */
[C---:B--2---:R-:W-:Y:S06]  /*9900*/  HMMA.16816.F32.BF16 R104, R16.reuse, R20, R36 ;  /* 0x000000141068723c */ /* 0x044fec0000041824 */
[----:B------:R-:W-:Y:S01]  /*9910*/  HMMA.16816.F32.BF16 R32, R16, R22, R32 ;  /* 0x000000161020723c */ /* 0x000fe20000041820 */
[----:B-1----:R-:W-:Y:S01]  /*9920*/  FFMA.FTZ R9, R151, UR24, -R0 ;  /* 0x0000001897097c23 */ /* 0x002fe20008010800 */
[----:B------:R-:W-:-:S03]  /*9930*/  MOV R151, R242 ;  /* 0x000000f200977202 */ /* 0x000fc60000000f00 */
[----:B------:R-:W1:Y:S02]  /*9940*/  MUFU.EX2 R152, R9 ;  /* 0x0000000900987308 */ /* 0x000e640000000800 */
[----:B-1----:R-:W-:Y:S01]  /*9950*/  F2FP.BF16.F32.PACK_AB R15, R152, R167 ;  /* 0x000000a7980f723e */ /* 0x002fe200000010ff */
[----:B------:R-:W-:Y:S01]  /*9960*/  FFMA.FTZ R9, R199, UR24, -R8 ;  /* 0x00000018c7097c23 */ /* 0x000fe20008010808 */
[----:B------:R-:W-:Y:S02]  /*9970*/  IMAD.MOV.U32 R199, RZ, RZ, R169 ;  /* 0x000000ffffc77224 */ /* 0x000fe400078e00a9 */
[----:B------:R-:W-:Y:S02]  /*9980*/  FFMA.FTZ R169, R180, UR24, -R0 ;  /* 0x00000018b4a97c23 */ /* 0x000fe40008010800 */
[----:B------:R1:W-:Y:S01]  /*9990*/  MUFU.EX2 R248, R9 ;  /* 0x0000000900f87308 */ /* 0x0003e20000000800 */
[C---:B------:R-:W-:Y:S06]  /*99a0*/  HMMA.16816.F32.BF16 R72, R12.reuse, R20, R44 ;  /* 0x000000140c48723c */ /* 0x040fec000004182c */
[----:B------:R-:W-:Y:S01]  /*99b0*/  HMMA.16816.F32.BF16 R40, R12, R22, R40 ;  /* 0x000000160c28723c */ /* 0x000fe20000041828 */
[----:B------:R-:W2:Y:S01]  /*99c0*/  LDSM.16.MT88.4 R20, [R217+0x9800] ;  /* 0x00980000d914783b */ /* 0x000ea20000004200 */
[--C-:B-1----:R-:W-:Y:S01]  /*99d0*/  FFMA.FTZ R9, R193, UR24, -R8.reuse ;  /* 0x00000018c1097c23 */ /* 0x102fe20008010808 */
[----:B------:R-:W-:Y:S01]  /*99e0*/  MOV R193, R144 ;  /* 0x0000009000c17202 */ /* 0x000fe20000000f00 */
[----:B------:R-:W-:-:S02]  /*99f0*/  FFMA.FTZ R144, R125, UR24, -R8 ;  /* 0x000000187d907c23 */ /* 0x000fc40008010808 */
[----:B------:R1:W3:Y:S02]  /*9a00*/  MUFU.EX2 R249, R9 ;  /* 0x0000000900f97308 */ /* 0x0002e40000000800 */
[--C-:B-1----:R-:W-:Y:S01]  /*9a10*/  FFMA.FTZ R9, R183, UR24, -R8.reuse ;  /* 0x00000018b7097c23 */ /* 0x102fe20008010808 */
[----:B------:R-:W-:Y:S01]  /*9a20*/  MOV R183, R148 ;  /* 0x0000009400b77202 */ /* 0x000fe20000000f00 */
[----:B------:R-:W-:-:S04]  /*9a30*/  FFMA.FTZ R148, R118, UR24, -R8 ;  /* 0x0000001876947c23 */ /* 0x000fc80008010808 */
[----:B------:R1:W-:Y:S01]  /*9a40*/  MUFU.EX2 R250, R9 ;  /* 0x0000000900fa7308 */ /* 0x0003e20000000800 */
[-C--:B--2---:R-:W-:Y:S06]  /*9a50*/  HMMA.16816.F32.BF16 R36, R16, R20.reuse, R56 ;  /* 0x000000141024723c */ /* 0x084fec0000041838 */
[----:B------:R-:W-:Y:S01]  /*9a60*/  HMMA.16816.F32.BF16 R52, R12, R20, R60 ;  /* 0x000000140c34723c */ /* 0x000fe2000004183c */
[----:B-1----:R-:W-:Y:S01]  /*9a70*/  FFMA.FTZ R9, R136, UR24, -R8 ;  /* 0x0000001888097c23 */ /* 0x002fe20008010808 */
[----:B------:R-:W-:-:S04]  /*9a80*/  FFMA.FTZ R136, R179, UR24, -R7 ;  /* 0x00000018b3887c23 */ /* 0x000fc80008010807 */
[-C--:B------:R-:W-:Y:S01]  /*9a90*/  HMMA.16816.F32.BF16 R48, R12, R22.reuse, R100 ;  /* 0x000000160c30723c */ /* 0x080fe20000041864 */
[----:B------:R-:W-:Y:S01]  /*9aa0*/  IMAD.MOV.U32 R63, RZ, RZ, R146 ;  /* 0x000000ffff3f7224 */ /* 0x000fe200078e0092 */
[----:B------:R1:W-:Y:S01]  /*9ab0*/  MUFU.EX2 R251, R9 ;  /* 0x0000000900fb7308 */ /* 0x0003e20000000800 */
[----:B------:R-:W-:Y:S01]  /*9ac0*/  FFMA.FTZ R146, R119, UR24, -R8 ;  /* 0x0000001877927c23 */ /* 0x000fe20008010808 */
[--C-:B------:R-:W-:Y:S01]  /*9ad0*/  FFMA.FTZ R8, R202, UR24, -R6.reuse ;  /* 0x00000018ca087c23 */ /* 0x100fe20008010806 */
[----:B------:R-:W-:Y:S01]  /*9ae0*/  MOV R179, R153 ;  /* 0x0000009900b37202 */ /* 0x000fe20000000f00 */
[----:B------:R-:W-:Y:S01]  /*9af0*/  HMMA.16816.F32.BF16 R44, R16, R22, R96 ;  /* 0x00000016102c723c */ /* 0x000fe20000041860 */
[----:B------:R-:W2:Y:S01]  /*9b00*/  LDSM.16.MT88.4 R20, [R215+0x9800] ;  /* 0x00980000d714783b */ /* 0x000ea20000004200 */
[----:B------:R-:W-:Y:S01]  /*9b10*/  FFMA.FTZ R153, R178, UR24, -R6 ;  /* 0x00000018b2997c23 */ /* 0x000fe20008010806 */
[----:B------:R-:W-:Y:S01]  /*9b20*/  IMAD.MOV.U32 R178, RZ, RZ, R238 ;  /* 0x000000ffffb27224 */ /* 0x000fe200078e00ee */
[----:B------:R4:W-:Y:S01]  /*9b30*/  MUFU.EX2 R241, R8 ;  /* 0x0000000800f17308 */ /* 0x0009e20000000800 */
[----:B-1----:R-:W-:Y:S01]  /*9b40*/  FFMA.FTZ R9, R198, UR24, -R7 ;  /* 0x00000018c6097c23 */ /* 0x002fe20008010807 */
[----:B------:R-:W-:Y:S01]  /*9b50*/  MOV R198, R158 ;  /* 0x0000009e00c67202 */ /* 0x000fe20000000f00 */
[----:B------:R-:W-:-:S05]  /*9b60*/  FFMA.FTZ R158, R194, UR24, -R0 ;  /* 0x00000018c29e7c23 */ /* 0x000fca0008010800 */
[----:B------:R1:W-:Y:S01]  /*9b70*/  MUFU.EX2 R244, R9 ;  /* 0x0000000900f47308 */ /* 0x0003e20000000800 */
[----:B----4-:R-:W-:Y:S01]  /*9b80*/  FFMA.FTZ R8, R205, UR24, -R6 ;  /* 0x00000018cd087c23 */ /* 0x010fe20008010806 */
[----:B------:R-:W-:Y:S01]  /*9b90*/  MOV R205, R157 ;  /* 0x0000009d00cd7202 */ /* 0x000fe20000000f00 */
[----:B------:R-:W-:Y:S01]  /*9ba0*/  FFMA.FTZ R157, R190, UR24, -R0 ;  /* 0x00000018be9d7c23 */ /* 0x000fe20008010800 */
[----:B-1----:R-:W-:Y:S01]  /*9bb0*/  FFMA.FTZ R9, R192, UR24, -R7 ;  /* 0x00000018c0097c23 */ /* 0x002fe20008010807 */
[----:B------:R-:W-:Y:S01]  /*9bc0*/  MOV R192, R152 ;  /* 0x0000009800c07202 */ /* 0x000fe20000000f00 */
[----:B------:R-:W-:Y:S02]  /*9bd0*/  IMAD.MOV.U32 R152, RZ, RZ, R243 ;  /* 0x000000ffff987224 */ /* 0x000fe400078e00f3 */
[----:B------:R1:W4:Y:S02]  /*9be0*/  MUFU.EX2 R245, R9 ;  /* 0x0000000900f57308 */ /* 0x0003240000000800 */
[----:B------:R-:W-:Y:S01]  /*9bf0*/  IMAD.MOV.U32 R202, RZ, RZ, R152 ;  /* 0x000000ffffca7224 */ /* 0x000fe200078e0098 */
[----:B--2---:R-:W-:Y:S01]  /*9c00*/  HMMA.16816.F32.BF16 R100, R16, R20, R108 ;  /* 0x000000141064723c */ /* 0x004fe2000004186c */
[----:B------:R-:W-:-:S05]  /*9c10*/  FFMA.FTZ R152, R130, UR24, -R7 ;  /* 0x0000001882987c23 */ /* 0x000fca0008010807 */
[C---:B------:R-:W-:Y:S06]  /*9c20*/  HMMA.16816.F32.BF16 R64, R12.reuse, R20, R88 ;  /* 0x000000140c40723c */ /* 0x040fec0000041858 */
[----:B------:R-:W-:Y:S01]  /*9c30*/  HMMA.16816.F32.BF16 R92, R12, R22, R92 ;  /* 0x000000160c5c723c */ /* 0x000fe2000004185c */
[----:B-1----:R-:W-:Y:S01]  /*9c40*/  FFMA.FTZ R9, R188, UR24, -R7 ;  /* 0x00000018bc097c23 */ /* 0x002fe20008010807 */
[----:B------:R-:W-:Y:S01]  /*9c50*/  MOV R188, R168 ;  /* 0x000000a800bc7202 */ /* 0x000fe20000000f00 */
[----:B------:R-:W-:-:S03]  /*9c60*/  FFMA.FTZ R168, R187, UR24, -R0 ;  /* 0x00000018bba87c23 */ /* 0x000fc60008010800 */
[----:B------:R-:W-:Y:S01]  /*9c70*/  HMMA.16816.F32.BF16 R112, R16, R22, R84 ;  /* 0x000000161070723c */ /* 0x000fe20000041854 */
[----:B------:R-:W1:Y:S01]  /*9c80*/  LDSM.16.MT88.4 R20, [R216+0x9800] ;  /* 0x00980000d814783b */ /* 0x000e620000004200 */
[----:B------:R2:W-:Y:S02]  /*9c90*/  MUFU.EX2 R246, R9 ;  /* 0x0000000900f67308 */ /* 0x0005e40000000800 */
[--C-:B--2---:R-:W-:Y:S01]  /*9ca0*/  FFMA.FTZ R9, R137, UR24, -R7.reuse ;  /* 0x0000001889097c23 */ /* 0x104fe20008010807 */
[----:B------:R-:W-:Y:S01]  /*9cb0*/  FFMA.FTZ R137, R181, UR24, -R7 ;  /* 0x00000018b5897c23 */ /* 0x000fe20008010807 */
[----:B------:R-:W-:-:S04]  /*9cc0*/  MOV R181, R240 ;  /* 0x000000f000b57202 */ /* 0x000fc80000000f00 */
[----:B------:R2:W4:Y:S08]  /*9cd0*/  MUFU.EX2 R247, R9 ;  /* 0x0000000900f77308 */ /* 0x0005300000000800 */
[----:B------:R-:W4:Y:S01]  /*9ce0*/  MUFU.EX2 R240, R8 ;  /* 0x0000000800f07308 */ /* 0x000f220000000800 */
[----:B--2---:R-:W-:Y:S01]  /*9cf0*/  FFMA.FTZ R9, R201, UR24, -R6 ;  /* 0x00000018c9097c23 */ /* 0x004fe20008010806 */
[----:B-1----:R-:W-:Y:S01]  /*9d00*/  HMMA.16816.F32.BF16 R56, R16, R22, R24 ;  /* 0x000000161038723c */ /* 0x002fe20000041818 */
[----:B------:R-:W-:-:S02]  /*9d10*/  IMAD.MOV.U32 R201, RZ, RZ, R156 ;  /* 0x000000ffffc97224 */ /* 0x000fc400078e009c */
[----:B------:R-:W-:-:S03]  /*9d20*/  FFMA.FTZ R156, R197, UR24, -R0 ;  /* 0x00000018c59c7c23 */ /* 0x000fc60008010800 */
[----:B------:R1:W-:Y:S01]  /*9d30*/  MUFU.EX2 R243, R9 ;  /* 0x0000000900f37308 */ /* 0x0003e20000000800 */
[-C--:B------:R-:W-:Y:S01]  /*9d40*/  HMMA.16816.F32.BF16 R88, R12, R20.reuse, R80 ;  /* 0x000000140c58723c */ /* 0x080fe20000041850 */
[--C-:B------:R-:W-:Y:S01]  /*9d50*/  FFMA.FTZ R27, R191, UR24, -R6.reuse ;  /* 0x00000018bf1b7c23 */ /* 0x100fe20008010806 */
[----:B------:R-:W-:Y:S01]  /*9d60*/  MOV R191, R239 ;  /* 0x000000ef00bf7202 */ /* 0x000fe20000000f00 */
[--C-:B------:R-:W-:Y:S01]  /*9d70*/  FFMA.FTZ R26, R195, UR24, -R6.reuse ;  /* 0x00000018c31a7c23 */ /* 0x100fe20008010806 */
[----:B------:R-:W-:Y:S02]  /*9d80*/  IMAD.MOV.U32 R195, RZ, RZ, R147 ;  /* 0x000000ffffc37224 */ /* 0x000fe400078e0093 */
[--C-:B------:R-:W-:Y:S01]  /*9d90*/  FFMA.FTZ R147, R182, UR24, -R6.reuse ;  /* 0x00000018b6937c23 */ /* 0x100fe20008010806 */
[----:B------:R-:W-:Y:S01]  /*9da0*/  HMMA.16816.F32.BF16 R80, R16, R20, R28 ;  /* 0x000000141050723c */ /* 0x000fe2000004181c */
[----:B------:R-:W-:Y:S01]  /*9db0*/  MOV R182, R155 ;  /* 0x0000009b00b67202 */ /* 0x000fe20000000f00 */
[----:B------:R-:W-:Y:S01]  /*9dc0*/  FFMA.FTZ R155, R176, UR24, -R6 ;  /* 0x00000018b09b7c23 */ /* 0x000fe20008010806 */
[----:B------:R-:W-:Y:S01]  /*9dd0*/  MOV R176, R166 ;  /* 0x000000a600b07202 */ /* 0x000fe20000000f00 */
[--C-:B------:R-:W-:Y:S01]  /*9de0*/  FFMA.FTZ R25, R208, UR24, -R0.reuse ;  /* 0x00000018d0197c23 */ /* 0x100fe20008010800 */
[----:B------:R-:W-:Y:S01]  /*9df0*/  FFMA.FTZ R24, R207, UR24, -R0 ;  /* 0x00000018cf187c23 */ /* 0x000fe20008010800 */
[----:B------:R-:W-:Y:S01]  /*9e00*/  HMMA.16816.F32.BF16 R84, R12, R22, R76 ;  /* 0x000000160c54723c */ /* 0x000fe2000004184c */
[--C-:B------:R-:W-:Y:S01]  /*9e10*/  FFMA.FTZ R28, R196, UR24, -R6.reuse ;  /* 0x00000018c41c7c23 */ /* 0x100fe20008010806 */
[----:B-1----:R-:W-:Y:S01]  /*9e20*/  FFMA.FTZ R9, R200, UR24, -R6 ;  /* 0x00000018c8097c23 */ /* 0x002fe20008010806 */
[----:B------:R-:W-:-:S02]  /*9e30*/  IMAD.MOV.U32 R200, RZ, RZ, R161 ;  /* 0x000000ffffc87224 */ /* 0x000fc400078e00a1 */
[----:B------:R-:W-:Y:S01]  /*9e40*/  FFMA.FTZ R161, R122, UR24, -R7 ;  /* 0x000000187aa17c23 */ /* 0x000fe20008010807 */
[----:B------:R-:W-:Y:S01]  /*9e50*/  FFMA.FTZ R7, R209, UR24, -R0 ;  /* 0x00000018d1077c23 */ /* 0x000fe20008010800 */
[----:B------:R-:W-:Y:S01]  /*9e60*/  MOV R196, R151 ;  /* 0x0000009700c47202 */ /* 0x000fe20000000f00 */
[----:B------:R-:W-:Y:S01]  /*9e70*/  FFMA.FTZ R151, R177, UR24, -R6 ;  /* 0x00000018b1977c23 */ /* 0x000fe20008010806 */
[----:B------:R-:W-:Y:S01]  /*9e80*/  FFMA.FTZ R76, R204, UR24, -R0 ;  /* 0x00000018cc4c7c23 */ /* 0x000fe20008010800 */
[----:B------:R1:W-:Y:S01]  /*9e90*/  MUFU.EX2 R239, R7 ;  /* 0x0000000700ef7308 */ /* 0x0003e20000000800 */
[----:B------:R-:W-:Y:S01]  /*9ea0*/  MOV R177, R163 ;  /* 0x000000a300b17202 */ /* 0x000fe20000000f00 */
[--C-:B------:R-:W-:Y:S01]  /*9eb0*/  FFMA.FTZ R163, R184, UR24, -R6.reuse ;  /* 0x00000018b8a37c23 */ /* 0x100fe20008010806 */
[----:B------:R-:W-:Y:S01]  /*9ec0*/  MOV R204, R11 ;  /* 0x0000000b00cc7202 */ /* 0x000fe20000000f00 */
[----:B------:R-:W-:Y:S02]  /*9ed0*/  IMAD.MOV.U32 R184, RZ, RZ, R165 ;  /* 0x000000ffffb87224 */ /* 0x000fe400078e00a5 */
[--C-:B------:R-:W-:Y:S01]  /*9ee0*/  FFMA.FTZ R29, R203, UR24, -R6.reuse ;  /* 0x00000018cb1d7c23 */ /* 0x100fe20008010806 */
[--C-:B------:R-:W-:Y:S01]  /*9ef0*/  FFMA.FTZ R165, R129, UR24, -R6.reuse ;  /* 0x0000001881a57c23 */ /* 0x100fe20008010806 */
[----:B------:R-:W-:Y:S01]  /*9f00*/  FFMA.FTZ R166, R128, UR24, -R6 ;  /* 0x0000001880a67c23 */ /* 0x000fe20008010806 */
[----:B------:R-:W-:Y:S01]  /*9f10*/  IMAD.MOV.U32 R208, RZ, RZ, R159 ;  /* 0x000000ffffd07224 */ /* 0x000fe200078e009f */
[----:B------:R-:W-:Y:S01]  /*9f20*/  MOV R207, R170 ;  /* 0x000000aa00cf7202 */ /* 0x000fe20000000f00 */
[--C-:B------:R-:W-:Y:S01]  /*9f30*/  FFMA.FTZ R159, R189, UR24, -R0.reuse ;  /* 0x00000018bd9f7c23 */ /* 0x100fe20008010800 */
[----:B------:R-:W-:Y:S01]  /*9f40*/  MOV R77, R167 ;  /* 0x000000a7004d7202 */ /* 0x000fe20000000f00 */
[--C-:B------:R-:W-:Y:S01]  /*9f50*/  FFMA.FTZ R167, R186, UR24, -R0.reuse ;  /* 0x00000018baa77c23 */ /* 0x100fe20008010800 */
[--C-:B------:R-:W-:Y:S01]  /*9f60*/  FFMA.FTZ R170, R175, UR24, -R0.reuse ;  /* 0x00000018afaa7c23 */ /* 0x100fe20008010800 */
[----:B------:R-:W-:Y:S01]  /*9f70*/  MOV R78, R236 ;  /* 0x000000ec004e7202 */ /* 0x000fe20000000f00 */
[----:B------:R-:W-:Y:S01]  /*9f80*/  IMAD.MOV.U32 R203, RZ, RZ, R63 ;  /* 0x000000ffffcb7224 */ /* 0x000fe200078e003f */
[----:B------:R-:W2:Y:S01]  /*9f90*/  LDSM.16.MT88.4 R16, [R214+0xa000] ;  /* 0x00a00000d610783b */ /* 0x000ea20000004200 */
[----:B-1----:R-:W-:Y:S01]  /*9fa0*/  FFMA.FTZ R7, R211, UR24, -R0 ;  /* 0x00000018d3077c23 */ /* 0x002fe20008010800 */
[----:B------:R-:W-:Y:S01]  /*9fb0*/  IMAD.MOV.U32 R197, RZ, RZ, R208 ;  /* 0x000000ffffc57224 */ /* 0x000fe200078e00d0 */
[----:B------:R-:W-:Y:S01]  /*9fc0*/  MOV R190, R207 ;  /* 0x000000cf00be7202 */ /* 0x000fe20000000f00 */
[----:B------:R-:W1:Y:S01]  /*9fd0*/  MUFU.EX2 R242, R9 ;  /* 0x0000000900f27308 */ /* 0x000e620000000800 */
[----:B------:R-:W-:Y:S01]  /*9fe0*/  MOV R31, R10 ;  /* 0x0000000a001f7202 */ /* 0x000fe20000000f00 */
[----:B------:R-:W2:Y:S01]  /*9ff0*/  LDSM.16.MT88.4 R20, [R215+0xa000] ;  /* 0x00a00000d714783b */ /* 0x000ea20000004200 */
[----:B---3--:R-:W-:Y:S01]  /*a000*/  F2FP.BF16.F32.PACK_AB R12, R249, R248 ;  /* 0x000000f8f90c723e */ /* 0x008fe200000010ff */
[----:B------:R-:W-:Y:S01]  /*a010*/  IMAD.MOV.U32 R79, RZ, RZ, R234 ;  /* 0x000000ffff4f7224 */ /* 0x000fe200078e00ea */
[----:B----4-:R-:W-:-:S02]  /*a020*/  F2FP.BF16.F32.PACK_AB R13, R245, R244 ;  /* 0x000000f4f50d723e */ /* 0x010fc400000010ff */
[----:B------:R-:W-:Y:S01]  /*a030*/  F2FP.BF16.F32.PACK_AB R14, R251, R250 ;  /* 0x000000fafb0e723e */ /* 0x000fe200000010ff */
[----:B------:R3:W4:Y:S01]  /*a040*/  MUFU.EX2 R238, R7 ;  /* 0x0000000700ee7308 */ /* 0x0007220000000800 */
[----:B------:R-:W-:Y:S02]  /*a050*/  MOV R208, R177 ;  /* 0x000000b100d07202 */ /* 0x000fe40000000f00 */
[----:B------:R-:W-:Y:S02]  /*a060*/  F2FP.BF16.F32.PACK_AB R15, R247, R246 ;  /* 0x000000f6f70f723e */ /* 0x000fe400000010ff */
[----:B------:R-:W-:Y:S01]  /*a070*/  F2FP.BF16.F32.PACK_AB R10, R240, R241 ;  /* 0x000000f1f00a723e */ /* 0x000fe200000010ff */
[----:B------:R-:W-:Y:S01]  /*a080*/  IMAD.MOV.U32 R207, RZ, RZ, R184 ;  /* 0x000000ffffcf7224 */ /* 0x000fe200078e00b8 */
[----:B------:R-:W-:Y:S01]  /*a090*/  MOV R30, R224 ;  /* 0x000000e0001e7202 */ /* 0x000fe20000000f00 */
[----:B------:R-:W-:Y:S01]  /*a0a0*/  MUFU.EX2 R211, R29 ;  /* 0x0000001d00d37308 */ /* 0x000fe20000000800 */
[----:B-1----:R-:W-:-:S07]  /*a0b0*/  F2FP.BF16.F32.PACK_AB R8, R242, R243 ;  /* 0x000000f3f208723e */ /* 0x002fce00000010ff */
[----:B------:R-:W-:Y:S01]  /*a0c0*/  MUFU.EX2 R234, R26 ;  /* 0x0000001a00ea7308 */ /* 0x000fe20000000800 */
[----:B---3--:R-:W-:Y:S01]  /*a0d0*/  FFMA.FTZ R7, R219, UR24, -R0 ;  /* 0x00000018db077c23 */ /* 0x008fe20008010800 */
[----:B------:R-:W-:Y:S01]  /*a0e0*/  MOV R219, R164 ;  /* 0x000000a400db7202 */ /* 0x000fe20000000f00 */
[----:B------:R-:W-:Y:S01]  /*a0f0*/  FFMA.FTZ R164, R185, UR24, -R6 ;  /* 0x00000018b9a47c23 */ /* 0x000fe20008010806 */
[----:B------:R-:W-:Y:S01]  /*a100*/  MOV R185, R237 ;  /* 0x000000ed00b97202 */ /* 0x000fe20000000f00 */
[----:B------:R-:W-:Y:S01]  /*a110*/  FFMA.FTZ R6, R210, UR24, -R0 ;  /* 0x00000018d2067c23 */ /* 0x000fe20008010800 */
[----:B----4-:R-:W-:Y:S02]  /*a120*/  F2FP.BF16.F32.PACK_AB R9, R238, R239 ;  /* 0x000000efee09723e */ /* 0x010fe400000010ff */
[----:B------:R1:W-:Y:S01]  /*a130*/  MUFU.EX2 R237, R7 ;  /* 0x0000000700ed7308 */ /* 0x0003e20000000800 */
[----:B------:R-:W-:Y:S01]  /*a140*/  MOV R177, R195 ;  /* 0x000000c300b17202 */ /* 0x000fe20000000f00 */
[C---:B--2---:R-:W-:Y:S06]  /*a150*/  HMMA.16816.F32.BF16 R128, R12.reuse, R16, R104 ;  /* 0x000000100c80723c */ /* 0x044fec0000041868 */
[----:B------:R-:W2:Y:S01]  /*a160*/  MUFU.EX2 R236, R6 ;  /* 0x0000000600ec7308 */ /* 0x000ea20000000800 */
[----:B------:R-:W-:Y:S01]  /*a170*/  HMMA.16816.F32.BF16 R124, R12, R18, R32 ;  /* 0x000000120c7c723c */ /* 0x000fe20000041820 */
[----:B------:R-:W-:-:S05]  /*a180*/  MOV R184, R176 ;  /* 0x000000b000b87202 */ /* 0x000fca0000000f00 */
[C---:B------:R-:W-:Y:S01]  /*a190*/  HMMA.16816.F32.BF16 R100, R12.reuse, R20, R100 ;  /* 0x000000140c64723c */ /* 0x040fe20000041864 */
[----:B-1----:R-:W-:Y:S01]  /*a1a0*/  FFMA.FTZ R7, R206, UR24, -R0 ;  /* 0x00000018ce077c23 */ /* 0x002fe20008010800 */
[----:B------:R-:W-:Y:S01]  /*a1b0*/  IMAD.MOV.U32 R206, RZ, RZ, R222 ;  /* 0x000000ffffce7224 */ /* 0x000fe200078e00de */
[----:B------:R-:W-:Y:S01]  /*a1c0*/  MOV R195, R203 ;  /* 0x000000cb00c37202 */ /* 0x000fe20000000f00 */
[----:B------:R-:W-:Y:S02]  /*a1d0*/  MUFU.EX2 R222, R28 ;  /* 0x0000001c00de7308 */ /* 0x000fe40000000800 */
[----:B------:R-:W-:Y:S01]  /*a1e0*/  FADD.FTZ R0, R206, R204 ;  /* 0x000000ccce007221 */ /* 0x000fe20000010000 */
[----:B------:R-:W-:Y:S01]  /*a1f0*/  HMMA.16816.F32.BF16 R112, R12, R22, R112 ;  /* 0x000000160c70723c */ /* 0x000fe20000041870 */
[----:B------:R-:W3:Y:S01]  /*a200*/  LDL.LU R204, [R1+0x10] ;  /* 0x0000100001cc7983 */ /* 0x000ee20000300800 */
[----:B--2---:R-:W-:-:S03]  /*a210*/  F2FP.BF16.F32.PACK_AB R11, R236, R237 ;  /* 0x000000edec0b723e */ /* 0x004fc600000010ff */
[----:B------:R-:W3:Y:S01]  /*a220*/  LDL.LU R206, [R1+0x18] ;  /* 0x0000180001ce7983 */ /* 0x000ee20000300800 */
[----:B------:R-:W-:Y:S01]  /*a230*/  MOV R203, R200 ;  /* 0x000000c800cb7202 */ /* 0x000fe20000000f00 */
[----:B------:R-:W-:Y:S01]  /*a240*/  FADD.FTZ R0, R190, R0 ;  /* 0x00000000be007221 */ /* 0x000fe20000010000 */
[----:B------:R-:W-:Y:S01]  /*a250*/  MOV R200, R71 ;  /* 0x0000004700c87202 */ /* 0x000fe20000000f00 */
[C---:B------:R-:W-:Y:S01]  /*a260*/  HMMA.16816.F32.BF16 R72, R8.reuse, R16, R72 ;  /* 0x000000100848723c */ /* 0x040fe20000041848 */
[----:B------:R-:W-:Y:S05]  /*a270*/  MUFU.EX2 R224, R27 ;  /* 0x0000001b00e07308 */ /* 0x000fea0000000800 */
[C---:B------:R-:W-:Y:S01]  /*a280*/  HMMA.16816.F32.BF16 R60, R8.reuse, R18, R40 ;  /* 0x00000012083c723c */ /* 0x040fe20000041828 */
[----:B------:R-:W1:Y:S01]  /*a290*/  LDSM.16.MT88.4 R16, [R217+0xa000] ;  /* 0x00a00000d910783b */ /* 0x000e620000004200 */
[----:B------:R-:W-:Y:S01]  /*a2a0*/  MOV R176, R182 ;  /* 0x000000b600b07202 */ /* 0x000fe20000000f00 */
[----:B------:R-:W-:Y:S03]  /*a2b0*/  MUFU.EX2 R209, R25 ;  /* 0x0000001900d17308 */ /* 0x000fe60000000800 */
[----:B------:R-:W-:Y:S05]  /*a2c0*/  HMMA.16816.F32.BF16 R40, R8, R22, R92 ;  /* 0x000000160828723c */ /* 0x000fea000004185c */
[----:B------:R2:W4:Y:S01]  /*a2d0*/  MUFU.EX2 R210, R24 ;  /* 0x0000001800d27308 */ /* 0x0005220000000800 */
[-C--:B-1----:R-:W-:Y:S06]  /*a2e0*/  HMMA.16816.F32.BF16 R120, R12, R16.reuse, R36 ;  /* 0x000000100c78723c */ /* 0x082fec0000041824 */
[C---:B------:R-:W-:Y:S06]  /*a2f0*/  HMMA.16816.F32.BF16 R52, R8.reuse, R16, R52 ;  /* 0x000000100834723c */ /* 0x040fec0000041834 */
[-C--:B------:R-:W-:Y:S06]  /*a300*/  HMMA.16816.F32.BF16 R48, R8, R18.reuse, R48 ;  /* 0x000000120830723c */ /* 0x080fec0000041830 */
[----:B------:R-:W-:Y:S01]  /*a310*/  HMMA.16816.F32.BF16 R116, R12, R18, R44 ;  /* 0x000000120c74723c */ /* 0x000fe2000004182c */
[----:B------:R-:W1:Y:S01]  /*a320*/  LDSM.16.MT88.4 R16, [R216+0xa000] ;  /* 0x00a00000d810783b */ /* 0x000e620000004200 */
[----:B---3--:R-:W-:-:S04]  /*a330*/  FADD.FTZ R6, R206, R204 ;  /* 0x000000ccce067221 */ /* 0x008fc80000010000 */
[C---:B------:R-:W-:Y:S01]  /*a340*/  HMMA.16816.F32.BF16 R44, R8.reuse, R20, R64 ;  /* 0x00000014082c723c */ /* 0x040fe20000041840 */
[----:B------:R-:W3:Y:S04]  /*a350*/  LDL.LU R204, [R1] ;  /* 0x0000000001cc7983 */ /* 0x000ee80000300800 */
[----:B------:R-:W3:Y:S01]  /*a360*/  LDL.LU R206, [R1+0x4] ;  /* 0x0000040001ce7983 */ /* 0x000ee20000300800 */
[C---:B-1----:R-:W-:Y:S03]  /*a370*/  HMMA.16816.F32.BF16 R36, R8.reuse, R16, R88 ;  /* 0x000000100824723c */ /* 0x042fe60000041858 */
[----:B------:R-:W3:Y:S03]  /*a380*/  LDL.LU R71, [R1+0x150] ;  /* 0x0001500001477983 */ /* 0x000ee60000300800 */
[----:B------:R-:W-:Y:S01]  /*a390*/  HMMA.16816.F32.BF16 R32, R8, R18, R84 ;  /* 0x000000120820723c */ /* 0x000fe20000041854 */
[----:B------:R-:W3:Y:S01]  /*a3a0*/  LDL.LU R190, [R1+0x1c] ;  /* 0x00001c0001be7983 */ /* 0x000ee20000300800 */
[----:B------:R-:W-:-:S02]  /*a3b0*/  MOV R182, R196 ;  /* 0x000000c400b67202 */ /* 0x000fc40000000f00 */
[----:B------:R-:W-:Y:S01]  /*a3c0*/  MOV R196, R202 ;  /* 0x000000ca00c47202 */ /* 0x000fe20000000f00 */
[----:B------:R-:W1:Y:S01]  /*a3d0*/  LDSM.16.MT88.4 R20, [R214+0xa800] ;  /* 0x00a80000d614783b */ /* 0x000e620000004200 */
[----:B------:R-:W-:Y:S01]  /*a3e0*/  HMMA.16816.F32.BF16 R96, R12, R16, R80 ;  /* 0x000000100c60723c */ /* 0x000fe20000041850 */
[----:B------:R-:W-:-:S05]  /*a3f0*/  MOV R202, R31 ;  /* 0x0000001f00ca7202 */ /* 0x000fca0000000f00 */
[----:B------:R-:W-:Y:S01]  /*a400*/  HMMA.16816.F32.BF16 R108, R12, R18, R56 ;  /* 0x000000120c6c723c */ /* 0x000fe20000041838 */
[----:B------:R-:W1:Y:S04]  /*a410*/  LDSM.16.MT88.4 R16, [R217+0xa800] ;  /* 0x00a80000d910783b */ /* 0x000e680000004200 */
[----:B------:R-:W1:Y:S01]  /*a420*/  LDSM.16.MT88.4 R12, [R215+0xa800] ;  /* 0x00a80000d70c783b */ /* 0x000e620000004200 */
[----:B------:R-:W-:Y:S02]  /*a430*/  FADD.FTZ R9, R252, R223 ;  /* 0x000000dffc097221 */ /* 0x000fe40000010000 */
[----:B------:R-:W-:Y:S01]  /*a440*/  MUFU.EX2 R223, R76 ;  /* 0x0000004c00df7308 */ /* 0x000fe20000000800 */
[----:B------:R-:W-:Y:S01]  /*a450*/  IMAD.MOV.U32 R180, RZ, RZ, R176 ;  /* 0x000000ffffb47224 */ /* 0x000fe200078e00b0 */
[----:B------:R-:W-:Y:S01]  /*a460*/  MOV R65, R208 ;  /* 0x000000d000417202 */ /* 0x000fe20000000f00 */
[----:B------:R-:W-:Y:S01]  /*a470*/  IMAD.MOV.U32 R66, RZ, RZ, R207 ;  /* 0x000000ffff427224 */ /* 0x000fe200078e00cf */
[----:B------:R-:W-:Y:S01]  /*a480*/  MOV R56, R200 ;  /* 0x000000c800387202 */ /* 0x000fe20000000f00 */
[----:B------:R-:W-:Y:S01]  /*a490*/  IMAD.MOV.U32 R189, RZ, RZ, R202 ;  /* 0x000000ffffbd7224 */ /* 0x000fe200078e00ca */
[----:B------:R-:W-:-:S02]  /*a4a0*/  MOV R176, R201 ;  /* 0x000000c900b07202 */ /* 0x000fc40000000f00 */
[----:B------:R-:W-:Y:S01]  /*a4b0*/  MUFU.EX2 R202, R142 ;  /* 0x0000008e00ca7308 */ /* 0x000fe20000000800 */
[----:B--2---:R-:W-:Y:S01]  /*a4c0*/  FADD.FTZ R24, R69, R9 ;  /* 0x0000000945187221 */ /* 0x004fe20000010000 */
[----:B----4-:R-:W-:Y:S02]  /*a4d0*/  F2FP.BF16.F32.PACK_AB R9, R210, R209 ;  /* 0x000000d1d209723e */ /* 0x010fe400000010ff */
[----:B------:R-:W-:-:S04]  /*a4e0*/  F2FP.BF16.F32.PACK_AB R10, R234, R224 ;  /* 0x000000e0ea0a723e */ /* 0x000fc800000010ff */
[----:B------:R-:W-:Y:S08]  /*a4f0*/  MUFU.EX2 R207, R140 ;  /* 0x0000008c00cf7308 */ /* 0x000ff00000000800 */
[----:B------:R-:W-:Y:S08]  /*a500*/  MUFU.EX2 R208, R139 ;  /* 0x0000008b00d07308 */ /* 0x000ff00000000800 */
[----:B------:R-:W-:Y:S08]  /*a510*/  MUFU.EX2 R200, R138 ;  /* 0x0000008a00c87308 */ /* 0x000ff00000000800 */
[----:B------:R2:W-:Y:S01]  /*a520*/  MUFU.EX2 R201, R137 ;  /* 0x0000008900c97308 */ /* 0x0005e20000000800 */
[----:B------:R-:W-:Y:S01]  /*a530*/  IMAD.MOV.U32 R59, RZ, RZ, R182 ;  /* 0x000000ffff3b7224 */ /* 0x000fe200078e00b6 */
[----:B------:R-:W-:Y:S01]  /*a540*/  MOV R58, R195 ;  /* 0x000000c3003a7202 */ /* 0x000fe20000000f00 */
[----:B------:R-:W-:Y:S01]  /*a550*/  IMAD.MOV.U32 R194, RZ, RZ, R196 ;  /* 0x000000ffffc27224 */ /* 0x000fe200078e00c4 */
[----:B------:R-:W-:Y:S01]  /*a560*/  MOV R182, R199 ;  /* 0x000000c700b67202 */ /* 0x000fe20000000f00 */
[----:B------:R-:W-:Y:S01]  /*a570*/  IMAD.MOV.U32 R195, RZ, RZ, R77 ;  /* 0x000000ffffc37224 */ /* 0x000fe200078e004d */
[----:B------:R-:W-:Y:S01]  /*a580*/  MOV R26, R56 ;  /* 0x00000038001a7202 */ /* 0x000fe20000000f00 */
[----:B------:R-:W-:Y:S01]  /*a590*/  IMAD.MOV.U32 R56, RZ, RZ, R58 ;  /* 0x000000ffff387224 */ /* 0x000fe200078e003a */
[----:B--2---:R-:W-:-:S02]  /*a5a0*/  MOV R137, R228 ;  /* 0x000000e400897202 */ /* 0x004fc40000000f00 */
[----:B------:R-:W-:Y:S01]  /*a5b0*/  MOV R187, R177 ;  /* 0x000000b100bb7202 */ /* 0x000fe20000000f00 */
[----:B------:R-:W-:Y:S02]  /*a5c0*/  IMAD.MOV.U32 R177, RZ, RZ, R188 ;  /* 0x000000ffffb17224 */ /* 0x000fe400078e00bc */
[----:B------:R-:W-:Y:S02]  /*a5d0*/  IMAD.MOV.U32 R188, RZ, RZ, R70 ;  /* 0x000000ffffbc7224 */ /* 0x000fe400078e0046 */
[----:B---3--:R-:W-:Y:S01]  /*a5e0*/  FADD.FTZ R8, R206, R204 ;  /* 0x000000ccce087221 */ /* 0x008fe20000010000 */
[----:B------:R-:W-:Y:S01]  /*a5f0*/  MOV R204, R185 ;  /* 0x000000b900cc7202 */ /* 0x000fe20000000f00 */
[----:B------:R-:W-:Y:S02]  /*a600*/  IMAD.MOV.U32 R185, RZ, RZ, R178 ;  /* 0x000000ffffb97224 */ /* 0x000fe400078e00b2 */
[----:B------:R-:W-:Y:S02]  /*a610*/  IMAD.MOV.U32 R178, RZ, RZ, R191 ;  /* 0x000000ffffb27224 */ /* 0x000fe400078e00bf */
[----:B------:R-:W-:-:S02]  /*a620*/  IMAD.MOV.U32 R191, RZ, RZ, R181 ;  /* 0x000000ffffbf7224 */ /* 0x000fc400078e00b5 */
[----:B------:R-:W-:Y:S02]  /*a630*/  IMAD.MOV.U32 R181, RZ, RZ, R30 ;  /* 0x000000ffffb57224 */ /* 0x000fe400078e001e */
[----:B------:R-:W2:Y:S01]  /*a640*/  LDSM.16.MT88.4 R28, [R216+0xa800] ;  /* 0x00a80000d81c783b */ /* 0x000ea20000004200 */
[----:B------:R-:W-:Y:S02]  /*a650*/  MOV R206, R219 ;  /* 0x000000db00ce7202 */ /* 0x000fe40000000f00 */
[----:B------:R3:W4:Y:S01]  /*a660*/  MUFU.EX2 R219, R7 ;  /* 0x0000000700db7308 */ /* 0x0007220000000800 */
[----:B------:R-:W-:Y:S02]  /*a670*/  MOV R64, R185 ;  /* 0x000000b900407202 */ /* 0x000fe40000000f00 */
[----:B------:R-:W-:Y:S02]  /*a680*/  MOV R175, R204 ;  /* 0x000000cc00af7202 */ /* 0x000fe40000000f00 */
[----:B------:R-:W-:-:S02]  /*a690*/  MOV R67, R206 ;  /* 0x000000ce00437202 */ /* 0x000fc40000000f00 */
[----:B------:R-:W-:Y:S01]  /*a6a0*/  MOV R185, R203 ;  /* 0x000000cb00b97202 */ /* 0x000fe20000000f00 */
[----:B------:R2:W2:Y:S01]  /*a6b0*/  MUFU.EX2 R204, R141 ;  /* 0x0000008d00cc7308 */ /* 0x0004a20000000800 */
[----:B------:R-:W-:-:S07]  /*a6c0*/  MOV R27, R181 ;  /* 0x000000b5001b7202 */ /* 0x000fce0000000f00 */
[----:B------:R-:W-:Y:S01]  /*a6d0*/  MUFU.EX2 R203, R136 ;  /* 0x0000008800cb7308 */ /* 0x000fe20000000800 */
[----:B---3--:R-:W-:Y:S01]  /*a6e0*/  FADD.FTZ R7, R190, R6 ;  /* 0x00000006be077221 */ /* 0x008fe20000010000 */
[----:B------:R-:W-:Y:S01]  /*a6f0*/  FADD.FTZ R6, R68, R8 ;  /* 0x0000000844067221 */ /* 0x000fe20000010000 */
[----:B------:R-:W-:Y:S02]  /*a700*/  F2FP.BF16.F32.PACK_AB R8, R222, R211 ;  /* 0x000000d3de08723e */ /* 0x000fe400000010ff */
[----:B----4-:R-:W-:-:S03]  /*a710*/  F2FP.BF16.F32.PACK_AB R11, R223, R219 ;  /* 0x000000dbdf0b723e */ /* 0x010fc600000010ff */
[----:B------:R-:W3:Y:S01]  /*a720*/  MUFU.EX2 R206, R135 ;  /* 0x0000008700ce7308 */ /* 0x000ee20000000800 */
[----:B------:R-:W-:Y:S01]  /*a730*/  MOV R186, R178 ;  /* 0x000000b200ba7202 */ /* 0x000fe20000000f00 */
[----:B------:R-:W-:Y:S01]  /*a740*/  IMAD.MOV.U32 R190, RZ, RZ, R197 ;  /* 0x000000ffffbe7224 */ /* 0x000fe200078e00c5 */
[----:B------:R-:W-:Y:S02]  /*a750*/  MOV R57, R191 ;  /* 0x000000bf00397202 */ /* 0x000fe40000000f00 */
[----:B------:R-:W-:Y:S02]  /*a760*/  MOV R181, R79 ;  /* 0x0000004f00b57202 */ /* 0x000fe40000000f00 */
[----:B------:R-:W-:Y:S01]  /*a770*/  MOV R58, R64 ;  /* 0x00000040003a7202 */ /* 0x000fe20000000f00 */
[----:B------:R-:W-:Y:S01]  /*a780*/  FADD.FTZ R7, R71, R7 ;  /* 0x0000000747077221 */ /* 0x000fe20000010000 */
[----:B------:R-:W-:Y:S01]  /*a790*/  MOV R178, R198 ;  /* 0x000000c600b27202 */ /* 0x000fe20000000f00 */
[C---:B-1----:R-:W-:Y:S01]  /*a7a0*/  HMMA.16816.F32.BF16 R104, R8.reuse, R22, R60 ;  /* 0x000000160868723c */ /* 0x042fe2000004183c */
[----:B------:R-:W-:Y:S01]  /*a7b0*/  MOV R191, R78 ;  /* 0x0000004e00bf7202 */ /* 0x000fe20000000f00 */
[----:B------:R1:W5:Y:S04]  /*a7c0*/  LDL.LU R68, [R1+0x14c] ;  /* 0x00014c0001447983 */ /* 0x0003680000300800 */
[C---:B------:R-:W-:Y:S06]  /*a7d0*/  HMMA.16816.F32.BF16 R196, R8.reuse, R20, R72 ;  /* 0x0000001408c4723c */ /* 0x040fec0000041848 */
[C---:B------:R-:W-:Y:S06]  /*a7e0*/  HMMA.16816.F32.BF16 R92, R8.reuse, R16, R52 ;  /* 0x00000010085c723c */ /* 0x040fec0000041834 */
[C---:B------:R-:W-:Y:S06]  /*a7f0*/  HMMA.16816.F32.BF16 R88, R8.reuse, R18, R48 ;  /* 0x000000120858723c */ /* 0x040fec0000041830 */
[C---:B------:R-:W-:Y:S06]  /*a800*/  HMMA.16816.F32.BF16 R84, R8.reuse, R14, R40 ;  /* 0x0000000e0854723c */ /* 0x040fec0000041828 */
[----:B--2---:R-:W-:Y:S01]  /*a810*/  HMMA.16816.F32.BF16 R80, R8, R28, R36 ;  /* 0x0000001c0850723c */ /* 0x004fe20000041824 */
[----:B------:R-:W-:-:S02]  /*a820*/  MOV R64, R66 ;  /* 0x0000004200407202 */ /* 0x000fc40000000f00 */
[----:B------:R-:W-:Y:S01]  /*a830*/  MOV R139, R58 ;  /* 0x0000003a008b7202 */ /* 0x000fe20000000f00 */
[----:B------:R-:W-:Y:S01]  /*a840*/  FADD.FTZ R6, R235, R6 ;  /* 0x00000006eb067221 */ /* 0x000fe20000010000 */
[----:B------:R-:W-:Y:S01]  /*a850*/  FADD.FTZ R7, R231, R7 ;  /* 0x00000007e7077221 */ /* 0x000fe20000010000 */
[C---:B------:R-:W-:Y:S01]  /*a860*/  HMMA.16816.F32.BF16 R76, R8.reuse, R12, R44 ;  /* 0x0000000c084c723c */ /* 0x040fe2000004182c */
[----:B------:R-:W-:Y:S01]  /*a870*/  MUFU.EX2 R135, R144 ;  /* 0x0000009000877308 */ /* 0x000fe20000000800 */
[----:B------:R1:W5:Y:S04]  /*a880*/  LDL.LU R69, [R1+0x148] ;  /* 0x0001480001457983 */ /* 0x0003680000300800 */
[----:B------:R-:W-:Y:S01]  /*a890*/  HMMA.16816.F32.BF16 R72, R8, R30, R32 ;  /* 0x0000001e0848723c */ /* 0x000fe20000041820 */
[----:B------:R-:W-:Y:S01]  /*a8a0*/  IMAD.MOV.U32 R66, RZ, RZ, R175 ;  /* 0x000000ffff427224 */ /* 0x000fe200078e00af */
[----:B------:R-:W-:Y:S01]  /*a8b0*/  MOV R39, R56 ;  /* 0x0000003800277202 */ /* 0x000fe20000000f00 */
[----:B------:R-:W-:Y:S01]  /*a8c0*/  IMAD.MOV.U32 R141, RZ, RZ, R64 ;  /* 0x000000ffff8d7224 */ /* 0x000fe200078e0040 */
[----:B------:R-:W2:Y:S03]  /*a8d0*/  LDSM.16.MT88.4 R32, [R214+0xb000] ;  /* 0x00b00000d620783b */ /* 0x000ea60000004200 */
        /* <DEDUP_REMOVED lines=8> */
[----:B------:R-:W-:Y:S01]  /*a960*/  F2FP.BF16.F32.PACK_AB R8, R204, R202 ;  /* 0x000000cacc08723e */ /* 0x000fe200000010ff */
[----:B------:R1:W5:Y:S01]  /*a970*/  LDL.LU R70, [R1+0x144] ;  /* 0x0001440001467983 */ /* 0x0003620000300800 */
[----:B------:R-:W-:Y:S02]  /*a980*/  F2FP.BF16.F32.PACK_AB R9, R201, R200 ;  /* 0x000000c8c909723e */ /* 0x000fe400000010ff */
[----:B------:R-:W-:Y:S02]  /*a990*/  F2FP.BF16.F32.PACK_AB R10, R208, R207 ;  /* 0x000000cfd00a723e */ /* 0x000fe400000010ff */
[----:B---3--:R-:W-:Y:S02]  /*a9a0*/  F2FP.BF16.F32.PACK_AB R11, R206, R203 ;  /* 0x000000cbce0b723e */ /* 0x008fe400000010ff */
[----:B------:R-:W-:Y:S01]  /*a9b0*/  MOV R67, R205 ;  /* 0x000000cd00437202 */ /* 0x000fe20000000f00 */
[----:B------:R-:W-:Y:S01]  /*a9c0*/  IMAD.MOV.U32 R38, RZ, RZ, R57 ;  /* 0x000000ffff267224 */ /* 0x000fe200078e0039 */
[----:B------:R-:W-:Y:S01]  /*a9d0*/  MOV R140, R59 ;  /* 0x0000003b008c7202 */ /* 0x000fe20000000f00 */
[----:B------:R-:W-:Y:S01]  /*a9e0*/  FADD.FTZ R0, R26, R24 ;  /* 0x000000181a007221 */ /* 0x000fe20000010000 */
[----:B------:R-:W-:Y:S01]  /*a9f0*/  MOV R142, R65 ;  /* 0x00000041008e7202 */ /* 0x000fe20000000f00 */
[----:B------:R-:W-:Y:S01]  /*aa00*/  IMAD.MOV.U32 R138, RZ, RZ, R67 ;  /* 0x000000ffff8a7224 */ /* 0x000fe200078e0043 */
[----:B------:R-:W-:Y:S01]  /*aa10*/  MOV R37, R66 ;  /* 0x0000004200257202 */ /* 0x000fe20000000f00 */
[C---:B------:R-:W-:Y:S01]  /*aa20*/  HMMA.16816.F32.BF16 R52, R8.reuse, R20, R128 ;  /* 0x000000140834723c */ /* 0x040fe20000041880 */
[----:B------:R-:W-:Y:S01]  /*aa30*/  MOV R252, R27 ;  /* 0x0000001b00fc7202 */ /* 0x000fe20000000f00 */
[----:B------:R-:W-:Y:S01]  /*aa40*/  FADD.FTZ R6, R226, R6 ;  /* 0x00000006e2067221 */ /* 0x000fe20000010000 */
[----:B------:R-:W3:Y:S03]  /*aa50*/  LDSM.16.MT88.4 R24, [R217+0xb000] ;  /* 0x00b00000d918783b */ /* 0x000ee60000004200 */
[----:B------:R-:W-:Y:S01]  /*aa60*/  HMMA.16816.F32.BF16 R60, R8, R22, R124 ;  /* 0x00000016083c723c */ /* 0x000fe2000004187c */
[----:B------:R-:W-:Y:S01]  /*aa70*/  LDSM.16.MT88.4 R20, [R216+0xb000] ;  /* 0x00b00000d814783b */ /* 0x000fe20000004200 */
[----:B------:R-:W-:Y:S01]  /*aa80*/  FADD.FTZ R7, R220, R7 ;  /* 0x00000007dc077221 */ /* 0x000fe20000010000 */
[----:B------:R-:W-:-:S02]  /*aa90*/  MOV R175, R190 ;  /* 0x000000be00af7202 */ /* 0x000fc40000000f00 */
[----:B------:R1:W5:Y:S01]  /*aaa0*/  LDL.LU R71, [R1+0x140] ;  /* 0x0001400001477983 */ /* 0x0003620000300800 */
[C---:B------:R-:W-:Y:S06]  /*aab0*/  HMMA.16816.F32.BF16 R64, R8.reuse, R16, R120 ;  /* 0x000000100840723c */ /* 0x040fec0000041878 */
[C---:B------:R-:W-:Y:S01]  /*aac0*/  HMMA.16816.F32.BF16 R56, R8.reuse, R18, R116 ;  /* 0x000000120838723c */ /* 0x040fe20000041874 */
[----:B------:R-:W4:Y:S01]  /*aad0*/  LDSM.16.MT88.4 R16, [R215+0xb000] ;  /* 0x00b00000d710783b */ /* 0x000f220000004200 */
[----:B------:R-:W-:Y:S04]  /*aae0*/  MUFU.EX2 R120, R147 ;  /* 0x0000009300787308 */ /* 0x000fe80000000800 */
[C---:B------:R-:W-:Y:S06]  /*aaf0*/  HMMA.16816.F32.BF16 R48, R8.reuse, R12, R100 ;  /* 0x0000000c0830723c */ /* 0x040fec0000041864 */
[----:B------:R-:W-:Y:S01]  /*ab00*/  HMMA.16816.F32.BF16 R44, R8, R28, R96 ;  /* 0x0000001c082c723c */ /* 0x000fe20000041860 */
[----:B------:R-:W2:Y:S01]  /*ab10*/  MUFU.EX2 R116, R153 ;  /* 0x0000009900747308 */ /* 0x000ea20000000800 */
[----:B------:R-:W-:-:S04]  /*ab20*/  FADD.FTZ R0, R229, R0 ;  /* 0x00000000e5007221 */ /* 0x000fc80000010000 */
[C---:B------:R-:W-:Y:S06]  /*ab30*/  HMMA.16816.F32.BF16 R40, R8.reuse, R14, R112 ;  /* 0x0000000e0828723c */ /* 0x040fec0000041870 */
[----:B------:R-:W-:Y:S01]  /*ab40*/  HMMA.16816.F32.BF16 R108, R8, R30, R108 ;  /* 0x0000001e086c723c */ /* 0x000fe2000004186c */
[----:B------:R-:W-:Y:S01]  /*ab50*/  MUFU.EX2 R117, R151 ;  /* 0x0000009700757308 */ /* 0x000fe20000000800 */
[----:B------:R-:W-:-:S07]  /*ab60*/  FADD.FTZ R6, R218, R6 ;  /* 0x00000006da067221 */ /* 0x000fce0000010000 */
[----:B------:R1:W-:Y:S01]  /*ab70*/  MUFU.EX2 R205, R143 ;  /* 0x0000008f00cd7308 */ /* 0x0003e20000000800 */
[----:B------:R-:W-:Y:S01]  /*ab80*/  FADD.FTZ R8, R137, R36 ;  /* 0x0000002489087221 */ /* 0x000fe20000010000 */
[----:B------:R-:W-:Y:S01]  /*ab90*/  MOV R137, R138 ;  /* 0x0000008a00897202 */ /* 0x000fe20000000f00 */
[----:B------:R-:W-:Y:S02]  /*aba0*/  IMAD.MOV.U32 R138, RZ, RZ, R38 ;  /* 0x000000ffff8a7224 */ /* 0x000fe400078e0026 */
[----:B------:R-:W-:Y:S01]  /*abb0*/  FADD.FTZ R7, R134, R7 ;  /* 0x0000000786077221 */ /* 0x000fe20000010000 */
[----:B------:R-:W-:Y:S01]  /*abc0*/  IMAD.MOV.U32 R190, RZ, RZ, R233 ;  /* 0x000000ffffbe7224 */ /* 0x000fe200078e00e9 */
[----:B------:R-:W-:Y:S01]  /*abd0*/  MOV R131, R180 ;  /* 0x000000b400837202 */ /* 0x000fe20000000f00 */
[----:B------:R1:W5:Y:S01]  /*abe0*/  LDL.LU R235, [R1+0x13c] ;  /* 0x00013c0001eb7983 */ /* 0x0003620000300800 */
[----:B------:R-:W-:Y:S01]  /*abf0*/  MUFU.EX2 R102, R155 ;  /* 0x0000009b00667308 */ /* 0x000fe20000000800 */
[----:B------:R-:W-:-:S07]  /*ac00*/  MOV R38, R39 ;  /* 0x0000002700267202 */ /* 0x000fce0000000f00 */
[----:B------:R-:W-:Y:S01]  /*ac10*/  MUFU.EX2 R101, R156 ;  /* 0x0000009c00657308 */ /* 0x000fe20000000800 */
[----:B------:R-:W-:-:S07]  /*ac20*/  MOV R39, R194 ;  /* 0x000000c200277202 */ /* 0x000fce0000000f00 */
[----:B------:R-:W3:Y:S08]  /*ac30*/  MUFU.EX2 R98, R157 ;  /* 0x0000009d00627308 */ /* 0x000ef00000000800 */
[----:B------:R-:W-:Y:S08]  /*ac40*/  MUFU.EX2 R99, R159 ;  /* 0x0000009f00637308 */ /* 0x000ff00000000800 */
[----:B------:R-:W4:Y:S01]  /*ac50*/  MUFU.EX2 R100, R158 ;  /* 0x0000009e00647308 */ /* 0x000f220000000800 */
[----:B------:R-:W-:Y:S01]  /*ac60*/  FADD.FTZ R0, R137, R0 ;  /* 0x0000000089007221 */ /* 0x000fe20000010000 */
[----:B------:R-:W-:Y:S01]  /*ac70*/  IMAD.MOV.U32 R194, RZ, RZ, R185 ;  /* 0x000000ffffc27224 */ /* 0x000fe200078e00b9 */
[----:B------:R-:W-:Y:S01]  /*ac80*/  MOV R137, R39 ;  /* 0x0000002700897202 */ /* 0x000fe20000000f00 */
[----:B------:R-:W-:Y:S01]  /*ac90*/  FADD.FTZ R12, R221, R8 ;  /* 0x00000008dd0c7221 */ /* 0x000fe20000010000 */
[----:B-1----:R-:W-:Y:S01]  /*aca0*/  MOV R143, R138 ;  /* 0x0000008a008f7202 */ /* 0x002fe20000000f00 */
[----:B------:R-:W-:Y:S01]  /*acb0*/  IMAD.MOV.U32 R136, RZ, RZ, R38 ;  /* 0x000000ffff887224 */ /* 0x000fe200078e0026 */
[----:B------:R-:W-:Y:S01]  /*acc0*/  MOV R144, R137 ;  /* 0x0000008900907202 */ /* 0x000fe20000000f00 */
[----:B------:R-:W-:Y:S01]  /*acd0*/  FADD.FTZ R0, R213, R0 ;  /* 0x00000000d5007221 */ /* 0x000fe20000010000 */
[----:B------:R-:W-:Y:S01]  /*ace0*/  MOV R138, R194 ;  /* 0x000000c2008a7202 */ /* 0x000fe20000000f00 */
[----:B------:R-:W-:Y:S01]  /*acf0*/  FADD.FTZ R12, R143, R12 ;  /* 0x0000000c8f0c7221 */ /* 0x000fe20000010000 */
[----:B--2---:R-:W-:Y:S01]  /*ad00*/  F2FP.BF16.F32.PACK_AB R8, R116, R120 ;  /* 0x000000787408723e */ /* 0x004fe200000010ff */
[----:B------:R-:W-:Y:S01]  /*ad10*/  FADD.FTZ R7, R2, R7 ;  /* 0x0000000702077221 */ /* 0x000fe20000010000 */
[----:B---3--:R-:W-:Y:S01]  /*ad20*/  F2FP.BF16.F32.PACK_AB R9, R98, R101 ;  /* 0x000000656209723e */ /* 0x008fe200000010ff */
[----:B------:R-:W-:Y:S01]  /*ad30*/  IMAD.MOV.U32 R180, RZ, RZ, R195 ;  /* 0x000000ffffb47224 */ /* 0x000fe200078e00c3 */
[----:B------:R-:W-:Y:S01]  /*ad40*/  F2FP.BF16.F32.PACK_AB R10, R102, R117 ;  /* 0x00000075660a723e */ /* 0x000fe200000010ff */
[----:B------:R-:W-:Y:S01]  /*ad50*/  MUFU.EX2 R128, R146 ;  /* 0x0000009200807308 */ /* 0x000fe20000000800 */
[----:B----4-:R-:W-:Y:S01]  /*ad60*/  F2FP.BF16.F32.PACK_AB R11, R100, R99 ;  /* 0x00000063640b723e */ /* 0x010fe200000010ff */
[----:B------:R-:W-:Y:S01]  /*ad70*/  FADD.FTZ R6, R144, R6 ;  /* 0x0000000690067221 */ /* 0x000fe20000010000 */
[----:B------:R-:W-:Y:S01]  /*ad80*/  MOV R143, R136 ;  /* 0x00000088008f7202 */ /* 0x000fe20000000f00 */
        /* <DEDUP_REMOVED lines=8> */
[----:B------:R-:W-:Y:S01]  /*ae10*/  HMMA.16816.F32.BF16 R196, R8, R32, R196 ;  /* 0x0000002008c4723c */ /* 0x000fe200000418c4 */
[----:B------:R-:W-:Y:S01]  /*ae20*/  MOV R141, R37 ;  /* 0x00000025008d7202 */ /* 0x000fe20000000f00 */
[----:B------:R-:W-:Y:S01]  /*ae30*/  FADD.FTZ R0, R136, R0 ;  /* 0x0000000088007221 */ /* 0x000fe20000010000 */
[----:B------:R-:W-:-:S02]  /*ae40*/  IMAD.MOV.U32 R142, RZ, RZ, R133 ;  /* 0x000000ffff8e7224 */ /* 0x000fc400078e0085 */
[----:B------:R-:W-:Y:S01]  /*ae50*/  FADD.FTZ R7, R138, R7 ;  /* 0x000000078a077221 */ /* 0x000fe20000010000 */
[----:B------:R-:W-:Y:S01]  /*ae60*/  MUFU.EX2 R129, R145 ;  /* 0x0000009100817308 */ /* 0x000fe20000000800 */
[C---:B------:R-:W-:Y:S01]  /*ae70*/  HMMA.16816.F32.BF16 R104, R8.reuse, R34, R104 ;  /* 0x000000220868723c */ /* 0x040fe20000041868 */
[----:B------:R-:W-:Y:S02]  /*ae80*/  IMAD.MOV.U32 R194, RZ, RZ, R212 ;  /* 0x000000ffffc27224 */ /* 0x000fe400078e00d4 */
[----:B------:R-:W-:Y:S01]  /*ae90*/  FADD.FTZ R6, R139, R6 ;  /* 0x000000068b067221 */ /* 0x000fe20000010000 */
[----:B------:R1:W5:Y:S02]  /*aea0*/  LDL.LU R233, [R1+0x138] ;  /* 0x0001380001e97983 */ /* 0x0003640000300800 */
[----:B------:R-:W-:Y:S01]  /*aeb0*/  HMMA.16816.F32.BF16 R92, R8, R24, R92 ;  /* 0x00000018085c723c */ /* 0x000fe2000004185c */
[----:B------:R-:W-:-:S05]  /*aec0*/  FADD.FTZ R0, R140, R0 ;  /* 0x000000008c007221 */ /* 0x000fca0000010000 */
[C---:B------:R-:W-:Y:S06]  /*aed0*/  HMMA.16816.F32.BF16 R88, R8.reuse, R26, R88 ;  /* 0x0000001a0858723c */ /* 0x040fec0000041858 */
[C---:B------:R-:W-:Y:S06]  /*aee0*/  HMMA.16816.F32.BF16 R76, R8.reuse, R16, R76 ;  /* 0x00000010084c723c */ /* 0x040fec000004184c */
[C---:B------:R-:W-:Y:S06]  /*aef0*/  HMMA.16816.F32.BF16 R84, R8.reuse, R18, R84 ;  /* 0x000000120854723c */ /* 0x040fec0000041854 */
[C---:B------:R-:W-:Y:S06]  /*af00*/  HMMA.16816.F32.BF16 R80, R8.reuse, R20, R80 ;  /* 0x000000140850723c */ /* 0x040fec0000041850 */
[----:B------:R-:W-:Y:S01]  /*af10*/  HMMA.16816.F32.BF16 R72, R8, R22, R72 ;  /* 0x000000160848723c */ /* 0x000fe20000041848 */
[----:B------:R-:W-:-:S02]  /*af20*/  MOV R185, R225 ;  /* 0x000000e100b97202 */ /* 0x000fc40000000f00 */
[----:B------:R-:W-:Y:S01]  /*af30*/  MOV R143, R187 ;  /* 0x000000bb008f7202 */ /* 0x000fe20000000f00 */
[----:B------:R-:W-:Y:S01]  /*af40*/  IMAD.MOV.U32 R136, RZ, RZ, R186 ;  /* 0x000000ffff887224 */ /* 0x000fe200078e00ba */
        /* <DEDUP_REMOVED lines=35> */
[----:B------:R-:W-:-:S02]  /*b180*/  IMAD.MOV.U32 R119, RZ, RZ, R175 ;  /* 0x000000ffff777224 */ /* 0x000fc400078e00af */
[----:B------:R-:W-:Y:S01]  /*b190*/  FADD.FTZ R0, R114, R0 ;  /* 0x0000000072007221 */ /* 0x000fe20000010000 */
        /* <DEDUP_REMOVED lines=21> */
[----:B------:R-:W2:Y:S01]  /*b2f0*/  MUFU.EX2 R96, R160 ;  /* 0x000000a000607308 */ /* 0x000ea20000000800 */
[----:B------:R-:W-:Y:S01]  /*b300*/  FADD.FTZ R6, R242, R6 ;  /* 0x00000006f2067221 */ /* 0x000fe20000010000 */
[----:B------:R-:W-:Y:S01]  /*b310*/  FADD.FTZ R8, R250, R8 ;  /* 0x00000008fa087221 */ /* 0x000fe20000010000 */
[----:B------:R-:W-:Y:S01]  /*b320*/  FADD.FTZ R7, R246, R7 ;  /* 0x00000007f6077221 */ /* 0x000fe20000010000 */
[----:B------:R-:W-:-:S04]  /*b330*/  FADD.FTZ R0, R237, R0 ;  /* 0x00000000ed007221 */ /* 0x000fc80000010000 */
[----:B------:R-:W-:Y:S01]  /*b340*/  MUFU.EX2 R39, R161 ;  /* 0x000000a100277308 */ /* 0x000fe20000000800 */
[----:B------:R-:W-:Y:S01]  /*b350*/  FADD.FTZ R6, R241, R6 ;  /* 0x00000006f1067221 */ /* 0x000fe20000010000 */
[----:B------:R-:W-:-:S06]  /*b360*/  FADD.FTZ R8, R251, R8 ;  /* 0x00000008fb087221 */ /* 0x000fcc0000010000 */
[----:B------:R-:W3:Y:S01]  /*b370*/  MUFU.EX2 R97, R162 ;  /* 0x000000a200617308 */ /* 0x000ee20000000800 */
        /* <DEDUP_REMOVED lines=13> */
[----:B--2---:R-:W-:Y:S01]  /*b450*/  F2FP.BF16.F32.PACK_AB R13, R96, R121 ;  /* 0x00000079600d723e */ /* 0x004fe200000010ff */
[----:B------:R-:W-:Y:S01]  /*b460*/  FADD.FTZ R7, R203, R7 ;  /* 0x00000007cb077221 */ /* 0x000fe20000010000 */
[----:B------:R-:W-:Y:S01]  /*b470*/  F2FP.BF16.F32.PACK_AB R14, R129, R128 ;  /* 0x00000080810e723e */ /* 0x000fe200000010ff */
[----:B------:R-:W2:Y:S01]  /*b480*/  MUFU.EX2 R124, R150 ;  /* 0x00000096007c7308 */ /* 0x000ea20000000800 */
        /* <DEDUP_REMOVED lines=13> */
[----:B------:R-:W-:Y:S03]  /*b560*/  HMMA.16816.F32.BF16 R44, R12, R20, R44 ;  /* 0x000000140c2c723c */ /* 0x000fe6000004182c */
[----:B------:R-:W4:Y:S01]  /*b570*/  MUFU.EX2 R30, R167 ;  /* 0x000000a7001e7308 */ /* 0x000f220000000800 */
[----:B------:R-:W-:Y:S01]  /*b580*/  FADD.FTZ R8, R135, R8 ;  /* 0x0000000887087221 */ /* 0x000fe20000010000 */
[----:B------:R-:W-:Y:S01]  /*b590*/  FADD.FTZ R7, R96, R7 ;  /* 0x0000000760077221 */ /* 0x000fe20000010000 */
[----:B------:R-:W-:-:S05]  /*b5a0*/  FADD.FTZ R0, R98, R0 ;  /* 0x0000000062007221 */ /* 0x000fca0000010000 */
[----:B------:R1:W4:Y:S01]  /*b5b0*/  MUFU.EX2 R38, R163 ;  /* 0x000000a300267308 */ /* 0x0003220000000800 */
[----:B------:R-:W-:Y:S01]  /*b5c0*/  FADD.FTZ R6, R116, R6 ;  /* 0x0000000674067221 */ /* 0x000fe20000010000 */
[C---:B------:R-:W-:Y:S01]  /*b5d0*/  HMMA.16816.F32.BF16 R56, R12.reuse, R26, R56 ;  /* 0x0000001a0c38723c */ /* 0x040fe20000041838 */
[----:B------:R-:W-:Y:S01]  /*b5e0*/  FADD.FTZ R8, R128, R8 ;  /* 0x0000000880087221 */ /* 0x000fe20000010000 */
[----:B------:R-:W-:Y:S04]  /*b5f0*/  LDSM.16.MT88.4 R144, [R215+0xb800] ;  /* 0x00b80000d790783b */ /* 0x000fe80000004200 */
[----:B------:R-:W4:Y:S01]  /*b600*/  MUFU.EX2 R125, R149 ;  /* 0x00000095007d7308 */ /* 0x000f220000000800 */
[----:B------:R-:W-:Y:S01]  /*b610*/  FADD.FTZ R7, R39, R7 ;  /* 0x0000000727077221 */ /* 0x000fe20000010000 */
[----:B------:R-:W-:Y:S01]  /*b620*/  FADD.FTZ R0, R99, R0 ;  /* 0x0000000063007221 */ /* 0x000fe20000010000 */
[----:B------:R2:W5:Y:S05]  /*b630*/  LDL.LU R232, [R1+0x134] ;  /* 0x0001340001e87983 */ /* 0x00056a0000300800 */
[----:B------:R-:W4:Y:S01]  /*b640*/  MUFU.EX2 R21, R172 ;  /* 0x000000ac00157308 */ /* 0x000f220000000800 */
[----:B-1----:R-:W1:Y:S01]  /*b650*/  LDSM.16.MT88.4 R160, [R214+0xb800] ;  /* 0x00b80000d6a0783b */ /* 0x002e620000004200 */
[C---:B------:R-:W-:Y:S06]  /*b660*/  HMMA.16816.F32.BF16 R48, R12.reuse, R16, R48 ;  /* 0x000000100c30723c */ /* 0x040fec0000041830 */
[----:B------:R-:W1:Y:S01]  /*b670*/  MUFU.EX2 R29, R168 ;  /* 0x000000a8001d7308 */ /* 0x000e620000000800 */
[----:B------:R-:W-:Y:S01]  /*b680*/  HMMA.16816.F32.BF16 R40, R12, R18, R40 ;  /* 0x000000120c28723c */ /* 0x000fe20000041828 */
[----:B------:R-:W-:Y:S01]  /*b690*/  FADD.FTZ R6, R117, R6 ;  /* 0x0000000675067221 */ /* 0x000fe20000010000 */
[----:B------:R-:W-:Y:S05]  /*b6a0*/  LDSM.16.MT88.4 R16, [R216+0xb800] ;  /* 0x00b80000d810783b */ /* 0x000fea0000004200 */
[----:B------:R-:W1:Y:S01]  /*b6b0*/  MUFU.EX2 R37, R164 ;  /* 0x000000a400257308 */ /* 0x000e620000000800 */
[----:B------:R-:W-:Y:S01]  /*b6c0*/  FADD.FTZ R8, R129, R8 ;  /* 0x0000000881087221 */ /* 0x000fe20000010000 */
[----:B------:R-:W-:-:S06]  /*b6d0*/  FADD.FTZ R7, R97, R7 ;  /* 0x0000000761077221 */ /* 0x000fcc0000010000 */
[----:B------:R-:W1:Y:S01]  /*b6e0*/  MUFU.EX2 R126, R148 ;  /* 0x00000094007e7308 */ /* 0x000e620000000800 */
[----:B------:R-:W-:-:S07]  /*b6f0*/  FADD.FTZ R0, R100, R0 ;  /* 0x0000000064007221 */ /* 0x000fce0000010000 */
[----:B------:R-:W1:Y:S01]  /*b700*/  MUFU.EX2 R20, R173 ;  /* 0x000000ad00147308 */ /* 0x000e620000000800 */
[----:B------:R-:W-:Y:S01]  /*b710*/  FADD.FTZ R6, R102, R6 ;  /* 0x0000000666067221 */ /* 0x000fe20000010000 */
[----:B------:R1:W5:Y:S06]  /*b720*/  LDL.LU R231, [R1+0x130] ;  /* 0x0001300001e77983 */ /* 0x00036c0000300800 */
[----:B------:R-:W1:Y:S01]  /*b730*/  MUFU.EX2 R26, R169 ;  /* 0x000000a9001a7308 */ /* 0x000e620000000800 */
[----:B--2---:R-:W-:Y:S01]  /*b740*/  FADD.FTZ R8, R124, R8 ;  /* 0x000000087c087221 */ /* 0x004fe20000010000 */
[----:B------:R2:W5:Y:S06]  /*b750*/  LDL.LU R230, [R1+0x12c] ;  /* 0x00012c0001e67983 */ /* 0x00056c0000300800 */
[----:B------:R1:W-:Y:S01]  /*b760*/  MUFU.EX2 R122, R154 ;  /* 0x0000009a007a7308 */ /* 0x0003e20000000800 */
[----:B---3--:R-:W-:Y:S01]  /*b770*/  FADD.FTZ R7, R24, R7 ;  /* 0x0000000718077221 */ /* 0x008fe20000010000 */
[----:B------:R2:W5:Y:S06]  /*b780*/  LDL.LU R229, [R1+0x128] ;  /* 0x0001280001e57983 */ /* 0x00056c0000300800 */
[----:B------:R-:W3:Y:S01]  /*b790*/  MUFU.EX2 R36, R165 ;  /* 0x000000a500247308 */ /* 0x000ee20000000800 */
[----:B----4-:R-:W-:Y:S01]  /*b7a0*/  FADD.FTZ R0, R30, R0 ;  /* 0x000000001e007221 */ /* 0x010fe20000010000 */
[----:B------:R2:W5:Y:S06]  /*b7b0*/  LDL.LU R228, [R1+0x124] ;  /* 0x0001240001e47983 */ /* 0x00056c0000300800 */
[----:B------:R-:W4:Y:S01]  /*b7c0*/  MUFU.EX2 R11, R174 ;  /* 0x000000ae000b7308 */ /* 0x000f220000000800 */
[----:B-1----:R-:W1:Y:S01]  /*b7d0*/  LDSM.16.MT88.4 R152, [R217+0xb800] ;  /* 0x00b80000d998783b */ /* 0x002e620000004200 */
[----:B------:R-:W-:-:S06]  /*b7e0*/  FADD.FTZ R6, R38, R6 ;  /* 0x0000000626067221 */ /* 0x000fcc0000010000 */
[----:B------:R-:W2:Y:S01]  /*b7f0*/  MUFU.EX2 R25, R170 ;  /* 0x000000aa00197308 */ /* 0x000ea20000000800 */
[----:B------:R1:W5:Y:S01]  /*b800*/  LDL.LU R227, [R1+0x120] ;  /* 0x0001200001e37983 */ /* 0x0003620000300800 */
[----:B------:R-:W-:-:S06]  /*b810*/  FADD.FTZ R8, R125, R8 ;  /* 0x000000087d087221 */ /* 0x000fcc0000010000 */
[----:B------:R-:W2:Y:S01]  /*b820*/  MUFU.EX2 R31, R166 ;  /* 0x000000a6001f7308 */ /* 0x000ea20000000800 */
[----:B------:R1:W5:Y:S01]  /*b830*/  LDL.LU R226, [R1+0x11c] ;  /* 0x00011c0001e27983 */ /* 0x0003620000300800 */
[----:B------:R-:W-:Y:S01]  /*b840*/  FADD.FTZ R7, R21, R7 ;  /* 0x0000000715077221 */ /* 0x000fe20000010000 */
[----:B------:R-:W-:Y:S01]  /*b850*/  FADD.FTZ R0, R29, R0 ;  /* 0x000000001d007221 */ /* 0x000fe20000010000 */
[----:B------:R-:W-:Y:S01]  /*b860*/  FADD.FTZ R6, R37, R6 ;  /* 0x0000000625067221 */ /* 0x000fe20000010000 */
[----:B------:R1:W5:Y:S01]  /*b870*/  LDL.LU R225, [R1+0x118] ;  /* 0x0001180001e17983 */ /* 0x0003620000300800 */
[----:B------:R-:W-:Y:S01]  /*b880*/  FADD.FTZ R8, R126, R8 ;  /* 0x000000087e087221 */ /* 0x000fe20000010000 */
[----:B------:R-:W-:Y:S02]  /*b890*/  FADD.FTZ R7, R20, R7 ;  /* 0x0000000714077221 */ /* 0x000fe40000010000 */
[----:B------:R1:W5:Y:S01]  /*b8a0*/  LDL.LU R221, [R1+0x114] ;  /* 0x0001140001dd7983 */ /* 0x0003620000300800 */
[----:B------:R-:W-:-:S03]  /*b8b0*/  FADD.FTZ R0, R26, R0 ;  /* 0x000000001a007221 */ /* 0x000fc60000010000 */
[----:B------:R1:W5:Y:S01]  /*b8c0*/  LDL.LU R220, [R1+0x110] ;  /* 0x0001100001dc7983 */ /* 0x0003620000300800 */
[----:B------:R-:W-:Y:S01]  /*b8d0*/  HMMA.16816.F32.BF16 R52, R12, R32, R52 ;  /* 0x000000200c34723c */ /* 0x000fe20000041834 */
[----:B---3--:R-:W-:Y:S02]  /*b8e0*/  FADD.FTZ R6, R36, R6 ;  /* 0x0000000624067221 */ /* 0x008fe40000010000 */
[----:B------:R3:W5:Y:S01]  /*b8f0*/  LDL.LU R218, [R1+0x10c] ;  /* 0x00010c0001da7983 */ /* 0x0007620000300800 */
[----:B------:R-:W-:-:S03]  /*b900*/  FADD.FTZ R8, R122, R8 ;  /* 0x000000087a087221 */ /* 0x000fc60000010000 */
[----:B------:R3:W5:Y:S01]  /*b910*/  LDL.LU R213, [R1+0x108] ;  /* 0x0001080001d57983 */ /* 0x0007620000300800 */
[C---:B------:R-:W-:Y:S01]  /*b920*/  HMMA.16816.F32.BF16 R60, R12.reuse, R34, R60 ;  /* 0x000000220c3c723c */ /* 0x040fe2000004183c */
[----:B----4-:R-:W-:Y:S02]  /*b930*/  FADD.FTZ R7, R11, R7 ;  /* 0x000000070b077221 */ /* 0x010fe40000010000 */
[----:B------:R3:W5:Y:S01]  /*b940*/  LDL.LU R212, [R1+0x104] ;  /* 0x0001040001d47983 */ /* 0x0007620000300800 */
[----:B--2---:R-:W-:Y:S02]  /*b950*/  FADD.FTZ R0, R25, R0 ;  /* 0x0000000019007221 */ /* 0x004fe40000010000 */
[----:B------:R-:W-:Y:S01]  /*b960*/  HMMA.16816.F32.BF16 R12, R12, R22, R108 ;  /* 0x000000160c0c723c */ /* 0x000fe2000004186c */
        /* <DEDUP_REMOVED lines=18> */
[C---:B------:R-:W-:Y:S06]  /*ba90*/  HMMA.16816.F32.BF16 R196, R168.reuse, R160, R196 ;  /* 0x000000a0a8c4723c */ /* 0x040fec00000418c4 */
[C---:B------:R-:W-:Y:S06]  /*baa0*/  HMMA.16816.F32.BF16 R192, R168.reuse, R162, R104 ;  /* 0x000000a2a8c0723c */ /* 0x040fec0000041868 */
[C---:B-1----:R-:W-:Y:S06]  /*bab0*/  HMMA.16816.F32.BF16 R188, R168.reuse, R152, R92 ;  /* 0x00000098a8bc723c */ /* 0x042fec000004185c */
        /* <DEDUP_REMOVED lines=16> */
[----:B------:R-:W-:Y:S01]  /*bbc0*/  ULDC UR4, c[0x0][0x2d0] ;  /* 0x0000b40000047ab9 */ /* 0x000fe20000000800 */
[----:B------:R-:W-:Y:S01]  /*bbd0*/  UIADD3 UR19, UR21, -0x2, URZ ;  /* 0xfffffffe15137890 */ /* 0x000fe2000fffe03f */
[----:B------:R-:W-:Y:S01]  /*bbe0*/  IMAD.U32 R22, RZ, RZ, UR6 ;  /* 0x00000006ff167e24 */ /* 0x000fe2000f8e00ff */
[----:B------:R-:W3:Y:S01]  /*bbf0*/  LDL.LU R252, [R1+0x94] ;  /* 0x0000940001fc7983 */ /* 0x000ee20000300800 */
[----:B------:R-:W-:Y:S01]  /*bc00*/  IMAD.U32 R10, RZ, RZ, UR6 ;  /* 0x00000006ff0a7e24 */ /* 0x000fe2000f8e00ff */
[----:B------:R-:W-:-:S04]  /*bc10*/  DEPBAR.LE SB0, 0x0 ;  /* 0x000080000000791a */ /* 0x000fc80000000000 */
[----:B------:R-:W4:Y:S04]  /*bc20*/  LDL.LU R130, [R1+0x98] ;  /* 0x0000980001827983 */ /* 0x000f280000300800 */
[----:B------:R-:W3:Y:S01]  /*bc30*/  LDL.LU R131, [R1+0x90] ;  /* 0x0000900001837983 */ /* 0x000ee20000300800 */
[----:B-----5:R-:W-:Y:S01]  /*bc40*/  ISETP.GE.AND P1, PT, R132, UR4, PT ;  /* 0x0000000484007c0c */ /* 0x020fe2000bf26270 */
[----:B------:R-:W-:Y:S01]  /*bc50*/  USHF.R.S32.HI UR22, URZ, 0x1f, UR19 ;  /* 0x0000001f3f167899 */ /* 0x000fe20008011413 */
[----:B------:R-:W-:Y:S01]  /*bc60*/  IMAD.U32 R6, RZ, RZ, UR19 ;  /* 0x00000013ff067e24 */ /* 0x000fe2000f8e00ff */
[----:B------:R-:W-:Y:S01]  /*bc70*/  STL [R1+0x128], R143 ;  /* 0x0001288f01007387 */ /* 0x000fe20000100800 */
[----:B------:R-:W-:-:S03]  /*bc80*/  UIMAD UR4, UR13, UR19, URZ ;  /* 0x000000130d0472a4 */ /* 0x000fc6000f8e023f */
[----:B------:R1:W-:Y:S04]  /*bc90*/  STL [R1+0x124], R142 ;  /* 0x0001248e01007387 */ /* 0x0003e80000100800 */
[----:B------:R-:W-:Y:S02]  /*bca0*/  STL [R1+0x120], R141 ;  /* 0x0001208d01007387 */ /* 0x000fe40000100800 */
[----:B------:R-:W1:Y:S02]  /*bcb0*/  @!P1 LDC.64 R26, c[0x0][0x220] ;  /* 0x00008800ff1a9b82 */ /* 0x000e640000000a00 */
[----:B------:R-:W-:Y:S04]  /*bcc0*/  STL [R1+0x11c], R140 ;  /* 0x00011c8c01007387 */ /* 0x000fe80000100800 */
[----:B------:R-:W-:Y:S02]  /*bcd0*/  STL [R1+0x118], R139 ;  /* 0x0001188b01007387 */ /* 0x000fe40000100800 */
[----:B------:R-:W1:Y:S02]  /*bce0*/  @!P1 LDC.64 R24, c[0x0][0x220] ;  /* 0x00008800ff189b82 */ /* 0x000e640000000a00 */
[----:B------:R-:W-:Y:S04]  /*bcf0*/  STL [R1+0x114], R138 ;  /* 0x0001148a01007387 */ /* 0x000fe80000100800 */
[----:B------:R-:W-:Y:S01]  /*bd00*/  STL [R1+0x110], R137 ;  /* 0x0001108901007387 */ /* 0x000fe20000100800 */
[----:B------:R-:W-:Y:S01]  /*bd10*/  IMAD.U32 R0, RZ, RZ, UR7 ;  /* 0x00000007ff007e24 */ /* 0x000fe2000f8e00ff */
[----:B------:R-:W3:Y:S02]  /*bd20*/  @!P1 LDC.64 R28, c[0x0][0x220] ;  /* 0x00008800ff1c9b82 */ /* 0x000ee40000000a00 */
        /* <DEDUP_REMOVED lines=13> */
[----:B------:R-:W-:Y:S04]  /*be00*/  STL [R1+0xf0], R3 ;  /* 0x0000f00301007387 */ /* 0x000fe80000100800 */
[----:B------:R-:W3:Y:S04]  /*be10*/  LDL.LU R103, [R1+0x80] ;  /* 0x0000800001677983 */ /* 0x000ee80000300800 */
[----:B------:R-:W3:Y:S04]  /*be20*/  LDL.LU R245, [R1+0x84] ;  /* 0x0000840001f57983 */ /* 0x000ee80000300800 */
[----:B------:R-:W3:Y:S01]  /*be30*/  LDL.LU R249, [R1+0x88] ;  /* 0x0000880001f97983 */ /* 0x000ee20000300800 */
[----:B------:R-:W-:Y:S01]  /*be40*/  UIMAD UR4, UR22, UR14, UR4 ;  /* 0x0000000e160472a4 */ /* 0x000fe2000f8e0204 */
[----:B------:R-:W-:Y:S01]  /*be50*/  IMAD.U32 R17, RZ, RZ, UR6 ;  /* 0x00000006ff117e24 */ /* 0x000fe2000f8e00ff */
[----:B------:R-:W-:Y:S01]  /*be60*/  BAR.SYNC.DEFER_BLOCKING 0x0 ;  /* 0x0000000000007b1d */ /* 0x000fe20000010000 */
[----:B------:R-:W-:-:S05]  /*be70*/  IMAD.U32 R14, RZ, RZ, UR6 ;  /* 0x00000006ff0e7e24 */ /* 0x000fca000f8e00ff */
[----:B------:R-:W-:Y:S01]  /*be80*/  VOTEU.ALL UP0, P1 ;  /* 0x00000000003f7886 */ /* 0x000fe20000800000 */
[----:B------:R-:W3:Y:S04]  /*be90*/  LDL.LU R244, [R1+0x8c] ;  /* 0x00008c0001f47983 */ /* 0x000ee80000300800 */
[----:B------:R-:W-:Y:S02]  /*bea0*/  @!UP0 UIMAD UR25, UR7, 0x30, URZ ;  /* 0x00000030071988a4 */ /* 0x000fe4000f8e023f */
[----:B------:R-:W-:Y:S02]  /*beb0*/  @!UP0 UIMAD UR23, UR7, 0x50, URZ ;  /* 0x00000050071788a4 */ /* 0x000fe4000f8e023f */
[----:B------:R-:W-:Y:S01]  /*bec0*/  @!UP0 UIMAD UR22, UR7, 0x60, URZ ;  /* 0x00000060071688a4 */ /* 0x000fe2000f8e023f */
[----:B------:R-:W-:Y:S01]  /*bed0*/  @P1 STS.128 [R233+0x8000], RZ ;  /* 0x008000ffe9001388 */ /* 0x000fe20000000c00 */
[----:B--2---:R-:W-:-:S04]  /*bee0*/  IMAD.WIDE.U32 R6, R6, UR14, R118 ;  /* 0x0000000e06067c25 */ /* 0x004fc8000f8e0076 */
[----:B------:R-:W-:Y:S01]  /*bef0*/  VIADD R7, R7, UR4 ;  /* 0x0000000407077c36 */ /* 0x000fe20008000000 */
[-C--:B------:R-:W-:Y:S01]  /*bf00*/  @!P1 LEA R22, P0, R22, R6.reuse, 0x6 ;  /* 0x0000000616169211 */ /* 0x080fe200078030ff */
[----:B------:R-:W-:Y:S02]  /*bf10*/  @!P1 IMAD.MOV.U32 R12, RZ, RZ, R6 ;  /* 0x000000ffff0c9224 */ /* 0x000fe400078e0006 */
[----:B------:R-:W-:Y:S01]  /*bf20*/  @!P1 IMAD.MOV.U32 R13, RZ, RZ, R7 ;  /* 0x000000ffff0d9224 */ /* 0x000fe200078e0007 */
[----:B------:R-:W-:Y:S01]  /*bf30*/  @!P1 LEA.HI.X R23, R10, R7, R0, 0x6, P0 ;  /* 0x000000070a179211 */ /* 0x000fe200000f3400 */
[----:B------:R-:W-:Y:S01]  /*bf40*/  IMAD.U32 R0, RZ, RZ, UR6 ;  /* 0x00000006ff007e24 */ /* 0x000fe2000f8e00ff */
[----:B------:R-:W-:Y:S01]  /*bf50*/  @!P1 LEA R20, P2, R20, R6, 0x5 ;  /* 0x0000000614149211 */ /* 0x000fe200078428ff */
[----:B----4-:R-:W-:Y:S02]  /*bf60*/  IMAD.MOV.U32 R123, RZ, RZ, R130 ;  /* 0x000000ffff7b7224 */ /* 0x010fe400078e0082 */
[----:B------:R-:W-:Y:S01]  /*bf70*/  @!P1 IMAD.WIDE.U32 R12, R0, 0x50, R12 ;  /* 0x00000050000c9825 */ /* 0x000fe200078e000c */
[----:B------:R-:W-:-:S02]  /*bf80*/  @!P1 IADD3 R0, P0, R6, UR16, RZ ;  /* 0x0000001006009c10 */ /* 0x000fc4000ff1e0ff */
[----:B------:R-:W-:Y:S01]  /*bf90*/  @!P1 LEA.HI.X R21, R9, R7, R8, 0x5, P2 ;  /* 0x0000000709159211 */ /* 0x000fe200010f2c08 */
[----:B------:R-:W-:Y:S01]  /*bfa0*/  IMAD.U32 R8, RZ, RZ, UR6 ;  /* 0x00000006ff087e24 */ /* 0x000fe2000f8e00ff */
[----:B------:R-:W-:Y:S01]  /*bfb0*/  @!P1 IADD3.X R19, R7, UR15, RZ, P0, !PT ;  /* 0x0000000f07139c10 */ /* 0x000fe200087fe4ff */
[----:B------:R-:W-:Y:S02]  /*bfc0*/  @!P1 IMAD.MOV.U32 R10, RZ, RZ, R6 ;  /* 0x000000ffff0a9224 */ /* 0x000fe400078e0006 */
[--C-:B------:R-:W-:Y:S01]  /*bfd0*/  @!P1 IMAD.MOV.U32 R11, RZ, RZ, R7.reuse ;  /* 0x000000ffff0b9224 */ /* 0x100fe200078e0007 */
[----:B-1----:R-:W-:Y:S01]  /*bfe0*/  @!P1 LEA R18, P0, R0, R26, 0x1 ;  /* 0x0000001a00129211 */ /* 0x002fe200078008ff */
[----:B------:R-:W-:Y:S02]  /*bff0*/  @!P1 IMAD.MOV.U32 R9, RZ, RZ, R7 ;  /* 0x000000ffff099224 */ /* 0x000fe400078e0007 */
[----:B------:R-:W-:Y:S01]  /*c000*/  @!P1 IMAD.WIDE.U32 R10, R8, 0x60, R10 ;  /* 0x00000060080a9825 */ /* 0x000fe200078e000a */
[----:B------:R-:W-:-:S02]  /*c010*/  @!P1 LEA R16, P2, R6, R24, 0x1 ;  /* 0x0000001806109211 */ /* 0x000fc400078408ff */
[----:B------:R-:W-:Y:S01]  /*c020*/  @!P1 LEA.HI.X R19, R0, R27, R19, 0x1, P0 ;  /* 0x0000001b00139211 */ /* 0x000fe200000f0c13 */
[----:B------:R-:W-:Y:S01]  /*c030*/  @!P1 IMAD.MOV.U32 R8, RZ, RZ, R6 ;  /* 0x000000ffff089224 */ /* 0x000fe200078e0006 */
[----:B------:R-:W1:Y:S01]  /*c040*/  @!P1 LDC.64 R26, c[0x0][0x220] ;  /* 0x00008800ff1a9b82 */ /* 0x000e620000000a00 */
[----:B---3--:R-:W-:Y:S02]  /*c050*/  IMAD.MOV.U32 R248, RZ, RZ, R131 ;  /* 0x000000fffff87224 */ /* 0x008fe400078e0083 */
[----:B------:R-:W-:Y:S01]  /*c060*/  @!P1 IMAD.WIDE.U32 R8, R17, 0x70, R8 ;  /* 0x0000007011089825 */ /* 0x000fe200078e0008 */
[----:B------:R-:W-:-:S04]  /*c070*/  @!P1 LEA.HI.X R17, R6, R25, R7, 0x1, P2 ;  /* 0x0000001906119211 */ /* 0x000fc800010f0c07 */
[----:B------:R-:W2:Y:S01]  /*c080*/  @!P1 LDC.64 R24, c[0x0][0x220] ;  /* 0x00008800ff189b82 */ /* 0x000ea20000000a00 */
[----:B------:R-:W-:Y:S01]  /*c090*/  @!P1 IMAD.WIDE.U32 R14, R14, 0x30, R6 ;  /* 0x000000300e0e9825 */ /* 0x000fe200078e0006 */
[C---:B------:R-:W-:Y:S01]  /*c0a0*/  @!P1 LEA R6, P0, R20.reuse, R28, 0x1 ;  /* 0x0000001c14069211 */ /* 0x040fe200078008ff */
[----:B------:R-:W-:Y:S01]  /*c0b0*/  @!PT LDS RZ, [RZ] ;  /* 0x00000000fffff984 */ /* 0x000fe20000000800 */
[----:B------:R-:W-:Y:S01]  /*c0c0*/  @!PT LDS RZ, [RZ] ;  /* 0x00000000fffff984 */ /* 0x000fe20000000800 */
[----:B------:R-:W-:Y:S01]  /*c0d0*/  @!PT LDS RZ, [RZ] ;  /* 0x00000000fffff984 */ /* 0x000fe20000000800 */
[----:B------:R3:W-:Y:S02]  /*c0e0*/  @!P1 LDGSTS.E.BYPASS.LTC128B.128 [R233+0x8000], desc[UR26][R16.64] ;  /* 0x0800000010e99fae */ /* 0x0007e4000b901d5a */
[----:B------:R-:W-:Y:S01]  /*c0f0*/  @!P1 VIADD R0, R15, UR25 ;  /* 0x000000190f009c36 */ /* 0x000fe20008000000 */
[----:B------:R-:W-:Y:S01]  /*c100*/  @!P1 LEA.HI.X R7, R20, R29, R21, 0x1, P0 ;  /* 0x0000001d14079211 */ /* 0x000fe200000f0c15 */
[----:B------:R-:W-:Y:S01]  /*c110*/  @P1 STS.128 [R233+0x8800], RZ ;  /* 0x008800ffe9001388 */ /* 0x000fe20000000c00 */
[----:B------:R-:W-:-:S03]  /*c120*/  @!UP0 UIMAD UR4, UR7, 0x70, URZ ;  /* 0x00000070070488a4 */ /* 0x000fc6000f8e023f */
[----:B------:R-:W-:Y:S01]  /*c130*/  @!PT LDS RZ, [RZ] ;  /* 0x00000000fffff984 */ /* 0x000fe20000000800 */
[----:B------:R-:W-:Y:S01]  /*c140*/  @!PT LDS RZ, [RZ] ;  /* 0x00000000fffff984 */ /* 0x000fe20000000800 */
[----:B------:R-:W-:Y:S01]  /*c150*/  @!PT LDS RZ, [RZ] ;  /* 0x00000000fffff984 */ /* 0x000fe20000000800 */
[----:B------:R2:W-:Y:S01]  /*c160*/  @!P1 LDGSTS.E.BYPASS.LTC128B.128 [R233+0x8800], desc[UR26][R18.64] ;  /* 0x0880000012e99fae */ /* 0x0005e2000b901d5a */
[----:B-1----:R-:W-:-:S03]  /*c170*/  @!P1 LEA R20, P2, R14, R26, 0x1 ;  /* 0x0000001a0e149211 */ /* 0x002fc600078408ff */
[----:B------:R-:W-:Y:S01]  /*c180*/  @P1 STS.128 [R233+0x9000], RZ ;  /* 0x009000ffe9001388 */ /* 0x000fe20000000c00 */
[----:B------:R-:W-:Y:S01]  /*c190*/  @!P1 LEA.HI.X R21, R14, R27, R0, 0x1, P2 ;  /* 0x0000001b0e159211 */ /* 0x000fe200010f0c00 */
[----:B------:R-:W-:Y:S02]  /*c1a0*/  @!P1 VIADD R0, R13, UR23 ;  /* 0x000000170d009c36 */ /* 0x000fe40008000000 */
[----:B------:R-:W-:Y:S01]  /*c1b0*/  @!PT LDS RZ, [RZ] ;  /* 0x00000000fffff984 */ /* 0x000fe20000000800 */
[----:B------:R-:W-:Y:S01]  /*c1c0*/  @!PT LDS RZ, [RZ] ;  /* 0x00000000fffff984 */ /* 0x000fe20000000800 */
[----:B------:R-:W-:Y:S01]  /*c1d0*/  @!PT LDS RZ, [RZ] ;  /* 0x00000000fffff984 */ /* 0x000fe20000000800 */
[----:B------:R1:W-:Y:S01]  /*c1e0*/  @!P1 LDGSTS.E.BYPASS.LTC128B.128 [R233+0x9000], desc[UR26][R6.64] ;  /* 0x0900000006e99fae */ /* 0x0003e2000b901d5a */
[----:B------:R-:W-:Y:S01]  /*c1f0*/  @!P1 LEA R14, P2, R10, R32, 0x1 ;  /* 0x000000200a0e9211 */ /* 0x000fe200078408ff */
[----:B------:R-:W-:Y:S02]  /*c200*/  @!P1 VIADD R9, R9, UR4 ;  /* 0x0000000409099c36 */ /* 0x000fe40008000000 */
[----:B------:R-:W-:Y:S01]  /*c210*/  @P1 STS.128 [R233+0x9800], RZ ;  /* 0x009800ffe9001388 */ /* 0x000fe20000000c00 */
[----:B---3--:R-:W-:-:S03]  /*c220*/  @!P1 LEA R16, P3, R12, R30, 0x1 ;  /* 0x0000001e0c109211 */ /* 0x008fc600078608ff */
[----:B------:R-:W-:Y:S01]  /*c230*/  @!PT LDS RZ, [RZ] ;  /* 0x00000000fffff984 */ /* 0x000fe20000000800 */
[----:B------:R-:W-:Y:S01]  /*c240*/  @!PT LDS RZ, [RZ] ;  /* 0x00000000fffff984 */ /* 0x000fe20000000800 */
[----:B------:R-:W-:Y:S01]  /*c250*/  @!PT LDS RZ, [RZ] ;  /* 0x00000000fffff984 */ /* 0x000fe20000000800 */
[----:B------:R-:W-:Y:S01]  /*c260*/  @!P1 LDGSTS.E.BYPASS.LTC128B.128 [R233+0x9800], desc[UR26][R20.64] ;  /* 0x0980000014e99fae */ /* 0x000fe2000b901d5a */
[----:B--2---:R-:W-:Y:S02]  /*c270*/  @!P1 LEA R18, P0, R22, R24, 0x1 ;  /* 0x0000001816129211 */ /* 0x004fe400078008ff */
[----:B------:R-:W-:Y:S02]  /*c280*/  @!P1 LEA.HI.X R17, R12, R31, R0, 0x1, P3 ;  /* 0x0000001f0c119211 */ /* 0x000fe400018f0c00 */
[----:B------:R-:W-:Y:S01]  /*c290*/  @!P1 LEA.HI.X R19, R22, R25, R23, 0x1, P0 ;  /* 0x0000001916139211 */ /* 0x000fe200000f0c17 */
[----:B------:R-:W-:Y:S04]  /*c2a0*/  @P1 STS.128 [R233+0xa000], RZ ;  /* 0x00a000ffe9001388 */ /* 0x000fe80000000c00 */
[----:B------:R-:W-:Y:S01]  /*c2b0*/  @!PT LDS RZ, [RZ] ;  /* 0x00000000fffff984 */ /* 0x000fe20000000800 */
[----:B------:R-:W-:Y:S01]  /*c2c0*/  @!PT LDS RZ, [RZ] ;  /* 0x00000000fffff984 */ /* 0x000fe20000000800 */
[----:B------:R-:W-:Y:S01]  /*c2d0*/  @!PT LDS RZ, [RZ] ;  /* 0x00000000fffff984 */ /* 0x000fe20000000800 */
[----:B------:R-:W-:Y:S01]  /*c2e0*/  @!P1 LDGSTS.E.BYPASS.LTC128B.128 [R233+0xa000], desc[UR26][R18.64] ;  /* 0x0a00000012e99fae */ /* 0x000fe2000b901d5a */
[----:B-1----:R-:W-:Y:S01]  /*c2f0*/  @!P1 VIADD R7, R11, UR22 ;  /* 0x000000160b079c36 */ /* 0x002fe20008000000 */
[----:B------:R-:W-:-:S02]  /*c300*/  @!P1 LEA R6, P0, R8, R34, 0x1 ;  /* 0x0000002208069211 */ /* 0x000fc400078008ff */
[----:B------:R-:W-:Y:S02]  /*c310*/  @P1 STS.128 [R233+0xa800], RZ ;  /* 0x00a800ffe9001388 */ /* 0x000fe40000000c00 */
[----:B------:R-:W-:Y:S02]  /*c320*/  @!P1 LEA.HI.X R15, R10, R33, R7, 0x1, P2 ;  /* 0x000000210a0f9211 */ /* 0x000fe400010f0c07 */
[----:B------:R-:W-:Y:S01]  /*c330*/  @!PT LDS RZ, [RZ] ;  /* 0x00000000fffff984 */ /* 0x000fe20000000800 */
[----:B------:R-:W-:Y:S01]  /*c340*/  @!PT LDS RZ, [RZ] ;  /* 0x00000000fffff984 */ /* 0x000fe20000000800 */
[----:B------:R-:W-:Y:S01]  /*c350*/  @!PT LDS RZ, [RZ] ;  /* 0x00000000fffff984 */ /* 0x000fe20000000800 */
[----:B------:R-:W-:Y:S01]  /*c360*/  @!P1 LDGSTS.E.BYPASS.LTC128B.128 [R233+0xa800], desc[UR26][R16.64] ;  /* 0x0a80000010e99fae */ /* 0x000fe2000b901d5a */
[----:B------:R-:W-:-:S03]  /*c370*/  @!P1 LEA.HI.X R7, R8, R35, R9, 0x1, P0 ;  /* 0x0000002308079211 */ /* 0x000fc600000f0c09 */
[----:B------:R-:W-:Y:S04]  /*c380*/  @P1 STS.128 [R233+0xb000], RZ ;  /* 0x00b000ffe9001388 */ /* 0x000fe80000000c00 */
[----:B------:R-:W-:Y:S01]  /*c390*/  @!PT LDS RZ, [RZ] ;  /* 0x00000000fffff984 */ /* 0x000fe20000000800 */
[----:B------:R-:W-:Y:S01]  /*c3a0*/  @!PT LDS RZ, [RZ] ;  /* 0x00000000fffff984 */ /* 0x000fe20000000800 */
[----:B------:R-:W-:Y:S01]  /*c3b0*/  @!PT LDS RZ, [RZ] ;  /* 0x00000000fffff984 */ /* 0x000fe20000000800 */
[----:B------:R1:W-:Y:S04]  /*c3c0*/  @!P1 LDGSTS.E.BYPASS.LTC128B.128 [R233+0xb000], desc[UR26][R14.64] ;  /* 0x0b0000000ee99fae */ /* 0x0003e8000b901d5a */
[----:B------:R-:W-:Y:S04]  /*c3d0*/  @P1 STS.128 [R233+0xb800], RZ ;  /* 0x00b800ffe9001388 */ /* 0x000fe80000000c00 */
[----:B------:R-:W-:Y:S01]  /*c3e0*/  @!PT LDS RZ, [RZ] ;  /* 0x00000000fffff984 */ /* 0x000fe20000000800 */
[----:B------:R-:W-:Y:S01]  /*c3f0*/  @!PT LDS RZ, [RZ] ;  /* 0x00000000fffff984 */ /* 0x000fe20000000800 */
[----:B------:R-:W-:Y:S01]  /*c400*/  @!PT LDS RZ, [RZ] ;  /* 0x00000000fffff984 */ /* 0x000fe20000000800 */
[----:B------:R2:W-:Y:S04]  /*c410*/  @!P1 LDGSTS.E.BYPASS.LTC128B.128 [R233+0xb800], desc[UR26][R6.64] ;  /* 0x0b80000006e99fae */ /* 0x0005e8000b901d5a */
[----:B------:R-:W-:Y:S04]  /*c420*/  LDSM.16.M88.4 R28, [R220] ;  /* 0x00000000dc1c783b */ /* 0x000fe80000000200 */
[----:B------:R-:W-:Y:S04]  /*c430*/  LDSM.16.M88.4 R24, [R220+0x2000] ;  /* 0x00200000dc18783b */ /* 0x000fe80000000200 */
[----:B------:R-:W-:Y:S04]  /*c440*/  LDSM.16.M88.4 R36, [R213+0x5800] ;  /* 0x00580000d524783b */ /* 0x000fe80000000200 */
[----:B------:R-:W-:Y:S04]  /*c450*/  LDSM.16.M88.4 R8, [R213+0x4800] ;  /* 0x00480000d508783b */ /* 0x000fe80000000200 */
[----:B-1----:R-:W1:Y:S04]  /*c460*/  LDSM.16.M88.4 R12, [R213+0x5000] ;  /* 0x00500000d50c783b */ /* 0x002e680000000200 */
[----:B------:R-:W-:Y:S04]  /*c470*/  LDSM.16.M88.4 R16, [R235+0x2000] ;  /* 0x00200000eb10783b */ /* 0x000fe80000000200 */
[----:B------:R-:W3:Y:S04]  /*c480*/  LDSM.16.M88.4 R40, [R134+0x5000] ;  /* 0x005000008628783b */ /* 0x000ee80000000200 */
[----:B------:R-:W4:Y:S04]  /*c490*/  LDSM.16.M88.4 R56, [R134+0x5800] ;  /* 0x005800008638783b */ /* 0x000f280000000200 */
[----:B------:R-:W-:Y:S04]  /*c4a0*/  LDSM.16.M88.4 R20, [R235] ;  /* 0x00000000eb14783b */ /* 0x000fe80000000200 */
[----:B------:R-:W2:Y:S01]  /*c4b0*/  LDSM.16.M88.4 R44, [R134+0x4800] ;  /* 0x00480000862c783b */ /* 0x000ea20000000200 */
[----:B------:R-:W-:-:S03]  /*c4c0*/  IMAD.MOV.U32 R142, RZ, RZ, R252 ;  /* 0x000000ffff8e7224 */ /* 0x000fc600078e00fc */
[----:B------:R-:W-:Y:S01]  /*c4d0*/  LDSM.16.M88.4 R32, [R213+0x6800] ;  /* 0x00680000d520783b */ /* 0x000fe20000000200 */
[----:B------:R-:W-:Y:S01]  /*c4e0*/  IMAD.MOV.U32 R143, RZ, RZ, R248 ;  /* 0x000000ffff8f7224 */ /* 0x000fe200078e00f8 */
[----:B------:R-:W-:Y:S02]  /*c4f0*/  LOP3.LUT R224, R224, 0xffffffdf, RZ, 0xc0, !PT ;  /* 0xffffffdfe0e07812 */ /* 0x000fe400078ec0ff */
[----:B------:R-:W0:Y:S01]  /*c500*/  LDGDEPBAR ;  /* 0x00000000000079af */ /* 0x000e220000000000 */
[-C--:B-1----:R-:W-:Y:S06]  /*c510*/  HMMA.16816.F32.BF16 R72, R28, R12.reuse, RZ ;  /* 0x0000000c1c48723c */ /* 0x082fec00000418ff */
[C---:B------:R-:W-:Y:S06]  /*c520*/  HMMA.16816.F32.BF16 R64, R24.reuse, R12, RZ ;  /* 0x0000000c1840723c */ /* 0x040fec00000418ff */
[-C--:B------:R-:W-:Y:S06]  /*c530*/  HMMA.16816.F32.BF16 R60, R24, R14.reuse, RZ ;  /* 0x0000000e183c723c */ /* 0x080fec00000418ff */
[----:B------:R-:W-:Y:S06]  /*c540*/  HMMA.16816.F32.BF16 R52, R28, R14, RZ ;  /* 0x0000000e1c34723c */ /* 0x000fec00000418ff */
[----:B------:R-:W-:Y:S06]  /*c550*/  HMMA.16816.F32.BF16 R12, R24, R36, RZ ;  /* 0x00000024180c723c */ /* 0x000fec00000418ff */
[-C--:B------:R-:W-:Y:S06]  /*c560*/  HMMA.16816.F32.BF16 R88, R28, R8.reuse, RZ ;  /* 0x000000081c58723c */ /* 0x080fec00000418ff */
[C---:B------:R-:W-:Y:S06]  /*c570*/  HMMA.16816.F32.BF16 R84, R24.reuse, R8, RZ ;  /* 0x000000081854723c */ /* 0x040fec00000418ff */
[-C--:B------:R-:W-:Y:S06]  /*c580*/  HMMA.16816.F32.BF16 R80, R24, R10.reuse, RZ ;  /* 0x0000000a1850723c */ /* 0x080fec00000418ff */
[----:B------:R-:W-:Y:S01]  /*c590*/  HMMA.16816.F32.BF16 R76, R28, R10, RZ ;  /* 0x0000000a1c4c723c */ /* 0x000fe200000418ff */
[----:B------:R-:W1:Y:S05]  /*c5a0*/  LDSM.16.M88.4 R8, [R213+0x6000] ;  /* 0x00600000d508783b */ /* 0x000e6a0000000200 */
[C---:B---3--:R-:W-:Y:S01]  /*c5b0*/  HMMA.16816.F32.BF16 R124, R16.reuse, R42, R60 ;  /* 0x0000002a107c723c */ /* 0x048fe2000004183c */
[----:B------:R-:W-:Y:S05]  /*c5c0*/  LDSM.16.M88.4 R60, [R103] ;  /* 0x00000000673c783b */ /* 0x000fea0000000200 */
[----:B----4-:R-:W-:Y:S01]  /*c5d0*/  HMMA.16816.F32.BF16 R108, R16, R56, R12 ;  /* 0x00000038106c723c */ /* 0x010fe2000004180c */
[----:B------:R-:W3:Y:S05]  /*c5e0*/  LDSM.16.M88.4 R12, [R2] ;  /* 0x00000000020c783b */ /* 0x000eea0000000200 */
[-C--:B--2---:R-:W-:Y:S06]  /*c5f0*/  HMMA.16816.F32.BF16 R240, R20, R44.reuse, R88 ;  /* 0x0000002c14f0723c */ /* 0x084fec0000041858 */
[C---:B------:R-:W-:Y:S06]  /*c600*/  HMMA.16816.F32.BF16 R236, R16.reuse, R44, R84 ;  /* 0x0000002c10ec723c */ /* 0x040fec0000041854 */
[----:B------:R-:W-:Y:S06]  /*c610*/  HMMA.16816.F32.BF16 R208, R16, R46, R80 ;  /* 0x0000002e10d0723c */ /* 0x000fec0000041850 */
[-C--:B-1----:R-:W-:Y:S06]  /*c620*/  HMMA.16816.F32.BF16 R88, R28, R8.reuse, RZ ;  /* 0x000000081c58723c */ /* 0x082fec00000418ff */
[C---:B------:R-:W-:Y:S06]  /*c630*/  HMMA.16816.F32.BF16 R84, R24.reuse, R8, RZ ;  /* 0x000000081854723c */ /* 0x040fec00000418ff */
[-C--:B------:R-:W-:Y:S06]  /*c640*/  HMMA.16816.F32.BF16 R92, R24, R10.reuse, RZ ;  /* 0x0000000a185c723c */ /* 0x080fec00000418ff */
[----:B------:R-:W-:Y:S01]  /*c650*/  HMMA.16816.F32.BF16 R80, R28, R10, RZ ;  /* 0x0000000a1c50723c */ /* 0x000fe200000418ff */
[----:B------:R-:W1:Y:S05]  /*c660*/  LDSM.16.M88.4 R8, [R2+0x2000] ;  /* 0x002000000208783b */ /* 0x000e6a0000000200 */
[----:B---3--:R-:W-:Y:S06]  /*c670*/  HMMA.16816.F32.BF16 R4, R12, R60, R240 ;  /* 0x0000003c0c04723c */ /* 0x008fec00000418f0 */
[C---:B------:R-:W-:Y:S01]  /*c680*/  HMMA.16816.F32.BF16 R116, R20.reuse, R42, R52 ;  /* 0x0000002a1474723c */ /* 0x040fe20000041834 */
[----:B------:R-:W2:Y:S05]  /*c690*/  LDSM.16.M88.4 R52, [R134+0x6000] ;  /* 0x006000008634783b */ /* 0x000eaa0000000200 */
[----:B------:R-:W-:-:S12]  /*c6a0*/  HMMA.16816.F32.BF16 R200, R20, R40, R72 ;  /* 0x0000002814c8723c */ /* 0x000fd80000041848 */
[----:B------:R-:W-:Y:S02]  /*c6b0*/  IMAD.MOV.U32 R223, RZ, RZ, R4 ;  /* 0x000000ffffdf7224 */ /* 0x000fe400078e0004 */
[----:B------:R-:W-:Y:S02]  /*c6c0*/  IMAD.MOV.U32 R222, RZ, RZ, R5 ;  /* 0x000000ffffde7224 */ /* 0x000fe400078e0005 */
[----:B------:R-:W-:Y:S02]  /*c6d0*/  IMAD.MOV.U32 R219, RZ, RZ, R6 ;  /* 0x000000ffffdb7224 */ /* 0x000fe400078e0006 */
[----:B------:R-:W-:Y:S02]  /*c6e0*/  IMAD.MOV.U32 R135, RZ, RZ, R7 ;  /* 0x000000ffff877224 */ /* 0x000fe400078e0007 */
[----:B-1----:R-:W-:Y:S06]  /*c6f0*/  HMMA.16816.F32.BF16 R4, R8, R60, R236 ;  /* 0x0000003c0804723c */ /* 0x002fec00000418ec */
[----:B------:R-:W-:Y:S01]  /*c700*/  HMMA.16816.F32.BF16 R128, R16, R40, R64 ;  /* 0x000000281080723c */ /* 0x000fe20000041840 */
[----:B------:R-:W1:Y:S05]  /*c710*/  LDSM.16.M88.4 R40, [R245] ;  /* 0x00000000f528783b */ /* 0x000e6a0000000200 */
[----:B------:R-:W-:Y:S06]  /*c720*/  HMMA.16816.F32.BF16 R204, R20, R46, R76 ;  /* 0x0000002e14cc723c */ /* 0x000fec000004184c */
[----:B------:R-:W-:Y:S06]  /*c730*/  HMMA.16816.F32.BF16 R48, R28, R36, RZ ;  /* 0x000000241c30723c */ /* 0x000fec00000418ff */
[----:B------:R-:W-:Y:S01]  /*c740*/  HMMA.16816.F32.BF16 R44, R24, R38, RZ ;  /* 0x00000026182c723c */ /* 0x000fe200000418ff */
[----:B------:R-:W-:-:S02]  /*c750*/  IMAD.MOV.U32 R251, RZ, RZ, R7 ;  /* 0x000000fffffb7224 */ /* 0x000fc400078e0007 */
[----:B------:R-:W-:-:S03]  /*c760*/  IMAD.MOV.U32 R250, RZ, RZ, R4 ;  /* 0x000000fffffa7224 */ /* 0x000fc600078e0004 */
[----:B------:R-:W-:Y:S01]  /*c770*/  HMMA.16816.F32.BF16 R64, R28, R38, RZ ;  /* 0x000000261c40723c */ /* 0x000fe200000418ff */
[----:B------:R3:W4:Y:S05]  /*c780*/  LDSM.16.M88.4 R36, [R249] ;  /* 0x00000000f924783b */ /* 0x00072a0000000200 */
[-C--:B--2---:R-:W-:Y:S06]  /*c790*/  HMMA.16816.F32.BF16 R88, R20, R52.reuse, R88 ;  /* 0x000000341458723c */ /* 0x084fec0000041858 */
[----:B------:R-:W-:Y:S07]  /*c7a0*/  HMMA.16816.F32.BF16 R84, R16, R52, R84 ;  /* 0x000000341054723c */ /* 0x000fee0000041854 */
[----:B------:R-:W-:-:S02]  /*c7b0*/  IMAD.MOV.U32 R52, RZ, RZ, R6 ;  /* 0x000000ffff347224 */ /* 0x000fc400078e0006 */
[----:B---3--:R-:W-:Y:S02]  /*c7c0*/  IMAD.MOV.U32 R249, RZ, RZ, R5 ;  /* 0x000000fffff97224 */ /* 0x008fe400078e0005 */
[----:B------:R-:W-:-:S15]  /*c7d0*/  HMMA.16816.F32.BF16 R4, R8, R62, R208 ;  /* 0x0000003e0804723c */ /* 0x000fde00000418d0 */
[----:B------:R-:W-:-:S09]  /*c7e0*/  NOP ;  /* 0x0000000000007918 */ /* 0x000fd20000000000 */
[----:B------:R-:W-:Y:S02]  /*c7f0*/  IMAD.MOV.U32 R141, RZ, RZ, R4 ;  /* 0x000000ffff8d7224 */ /* 0x000fe400078e0004 */
[----:B------:R-:W-:Y:S02]  /*c800*/  IMAD.MOV.U32 R252, RZ, RZ, R5 ;  /* 0x000000fffffc7224 */ /* 0x000fe400078e0005 */
[----:B------:R-:W-:Y:S02]  /*c810*/  IMAD.MOV.U32 R235, RZ, RZ, R6 ;  /* 0x000000ffffeb7224 */ /* 0x000fe400078e0006 */
[----:B------:R-:W-:Y:S02]  /*c820*/  IMAD.MOV.U32 R234, RZ, RZ, R7 ;  /* 0x000000ffffea7224 */ /* 0x000fe400078e0007 */
[----:B------:R-:W-:Y:S06]  /*c830*/  HMMA.16816.F32.BF16 R4, R12, R62, R204 ;  /* 0x0000003e0c04723c */ /* 0x000fec00000418cc */
[----:B-1----:R-:W-:Y:S06]  /*c840*/  HMMA.16816.F32.BF16 R60, R8, R40, R128 ;  /* 0x00000028083c723c */ /* 0x002fec0000041880 */
[----:B------:R-:W-:Y:S01]  /*c850*/  HMMA.16816.F32.BF16 R112, R20, R56, R48 ;  /* 0x000000381470723c */ /* 0x000fe20000041830 */
[----:B------:R-:W-:Y:S01]  /*c860*/  IMAD.MOV.U32 R0, RZ, RZ, R142 ;  /* 0x000000ffff007224 */ /* 0x000fe200078e008e */
[----:B------:R-:W1:Y:S10]  /*c870*/  LDSM.16.M88.4 R48, [R134+0x6800] ;  /* 0x006800008630783b */ /* 0x000e740000000200 */
[----:B------:R-:W-:-:S02]  /*c880*/  IMAD.MOV.U32 R136, RZ, RZ, R4 ;  /* 0x000000ffff887224 */ /* 0x000fc400078e0004 */
[----:B------:R-:W-:Y:S02]  /*c890*/  IMAD.MOV.U32 R71, RZ, RZ, R5 ;  /* 0x000000ffff477224 */ /* 0x000fe400078e0005 */
[----:B------:R-:W-:Y:S02]  /*c8a0*/  IMAD.MOV.U32 R70, RZ, RZ, R6 ;  /* 0x000000ffff467224 */ /* 0x000fe400078e0006 */
[----:B------:R-:W-:Y:S02]  /*c8b0*/  IMAD.MOV.U32 R69, RZ, RZ, R7 ;  /* 0x000000ffff457224 */ /* 0x000fe400078e0007 */
[----:B------:R-:W-:Y:S01]  /*c8c0*/  HMMA.16816.F32.BF16 R4, R12, R40, R200 ;  /* 0x000000280c04723c */ /* 0x000fe200000418c8 */
[----:B------:R-:W-:Y:S02]  /*c8d0*/  IMAD.MOV.U32 R140, RZ, RZ, R60 ;  /* 0x000000ffff8c7224 */ /* 0x000fe400078e003c */
[----:B------:R-:W-:Y:S02]  /*c8e0*/  IMAD.MOV.U32 R139, RZ, RZ, R61 ;  /* 0x000000ffff8b7224 */ /* 0x000fe400078e003d */
[----:B------:R-:W-:-:S02]  /*c8f0*/  IMAD.MOV.U32 R138, RZ, RZ, R62 ;  /* 0x000000ffff8a7224 */ /* 0x000fc400078e003e */
[----:B------:R-:W-:Y:S02]  /*c900*/  IMAD.MOV.U32 R137, RZ, RZ, R63 ;  /* 0x000000ffff897224 */ /* 0x000fe400078e003f */
[-C--:B------:R-:W-:Y:S06]  /*c910*/  HMMA.16816.F32.BF16 R60, R8, R42.reuse, R124 ;  /* 0x0000002a083c723c */ /* 0x080fec000004187c */
[----:B------:R-:W-:Y:S09]  /*c920*/  HMMA.16816.F32.BF16 R40, R12, R42, R116 ;  /* 0x0000002a0c28723c */ /* 0x000ff20000041874 */
[----:B------:R-:W-:-:S02]  /*c930*/  IMAD.MOV.U32 R245, RZ, RZ, R7 ;  /* 0x000000fffff57224 */ /* 0x000fc400078e0007 */
[----:B------:R-:W-:Y:S02]  /*c940*/  IMAD.MOV.U32 R246, RZ, RZ, R6 ;  /* 0x000000fffff67224 */ /* 0x000fe400078e0006 */
[----:B------:R-:W-:-:S11]  /*c950*/  IMAD.MOV.U32 R7, RZ, RZ, R143 ;  /* 0x000000ffff077224 */ /* 0x000fd600078e008f */
[----:B------:R-:W-:Y:S02]  /*c960*/  IMAD.MOV.U32 R6, RZ, RZ, R40 ;  /* 0x000000ffff067224 */ /* 0x000fe400078e0028 */
[----:B------:R-:W-:Y:S02]  /*c970*/  IMAD.MOV.U32 R2, RZ, RZ, R41 ;  /* 0x000000ffff027224 */ /* 0x000fe400078e0029 */
[----:B------:R-:W-:Y:S02]  /*c980*/  IMAD.MOV.U32 R143, RZ, RZ, R42 ;  /* 0x000000ffff8f7224 */ /* 0x000fe400078e002a */
[----:B------:R-:W-:Y:S02]  /*c990*/  IMAD.MOV.U32 R142, RZ, RZ, R43 ;  /* 0x000000ffff8e7224 */ /* 0x000fe400078e002b */
[----:B----4-:R-:W-:Y:S06]  /*c9a0*/  HMMA.16816.F32.BF16 R40, R12, R36, R112 ;  /* 0x000000240c28723c */ /* 0x010fec0000041870 */
[-C--:B------:R-:W-:Y:S01]  /*c9b0*/  HMMA.16816.F32.BF16 R72, R16, R58.reuse, R44 ;  /* 0x0000003a1048723c */ /* 0x080fe2000004182c */
[----:B------:R-:W2:Y:S05]  /*c9c0*/  LDSM.16.M88.4 R44, [R213+0x7000] ;  /* 0x00700000d52c783b */ /* 0x000eaa0000000200 */
[----:B------:R-:W-:-:S12]  /*c9d0*/  HMMA.16816.F32.BF16 R56, R20, R58, R64 ;  /* 0x0000003a1438723c */ /* 0x000fd80000041840 */
[----:B------:R-:W-:Y:S02]  /*c9e0*/  IMAD.MOV.U32 R243, RZ, RZ, R41 ;  /* 0x000000fffff37224 */ /* 0x000fe400078e0029 */
[----:B------:R-:W-:Y:S02]  /*c9f0*/  IMAD.MOV.U32 R242, RZ, RZ, R42 ;  /* 0x000000fffff27224 */ /* 0x000fe400078e002a */
[----:B------:R-:W-:Y:S02]  /*ca00*/  IMAD.MOV.U32 R241, RZ, RZ, R43 ;  /* 0x000000fffff17224 */ /* 0x000fe400078e002b */
[----:B------:R-:W-:Y:S02]  /*ca10*/  IMAD.MOV.U32 R240, RZ, RZ, R40 ;  /* 0x000000fffff07224 */ /* 0x000fe400078e0028 */
[----:B------:R-:W-:Y:S06]  /*ca20*/  HMMA.16816.F32.BF16 R40, R8, R36, R108 ;  /* 0x000000240828723c */ /* 0x000fec000004186c */
[-C--:B------:R-:W-:Y:S06]  /*ca30*/  HMMA.16816.F32.BF16 R104, R28, R32.reuse, RZ ;  /* 0x000000201c68723c */ /* 0x080fec00000418ff */
[C---:B------:R-:W-:Y:S06]  /*ca40*/  HMMA.16816.F32.BF16 R100, R24.reuse, R32, RZ ;  /* 0x000000201864723c */ /* 0x040fec00000418ff */
[-C--:B------:R-:W-:Y:S06]  /*ca50*/  HMMA.16816.F32.BF16 R96, R24, R34.reuse, RZ ;  /* 0x000000221860723c */ /* 0x080fec00000418ff */
[----:B------:R-:W-:Y:S01]  /*ca60*/  HMMA.16816.F32.BF16 R76, R28, R34, RZ ;  /* 0x000000221c4c723c */ /* 0x000fe200000418ff */
[----:B------:R-:W3:Y:S01]  /*ca70*/  LDSM.16.M88.4 R32, [R244] ;  /* 0x00000000f420783b */ /* 0x000ee20000000200 */
[----:B------:R-:W-:-:S02]  /*ca80*/  IMAD.MOV.U32 R239, RZ, RZ, R41 ;  /* 0x000000ffffef7224 */ /* 0x000fc400078e0029 */
[----:B------:R-:W-:Y:S02]  /*ca90*/  IMAD.MOV.U32 R238, RZ, RZ, R42 ;  /* 0x000000ffffee7224 */ /* 0x000fe400078e002a */
[----:B------:R-:W-:Y:S02]  /*caa0*/  IMAD.MOV.U32 R237, RZ, RZ, R43 ;  /* 0x000000ffffed7224 */ /* 0x000fe400078e002b */
[----:B------:R-:W-:Y:S02]  /*cab0*/  IMAD.MOV.U32 R236, RZ, RZ, R40 ;  /* 0x000000ffffec7224 */ /* 0x000fe400078e0028 */
[----:B------:R-:W-:Y:S01]  /*cac0*/  HMMA.16816.F32.BF16 R40, R8, R38, R72 ;  /* 0x000000260828723c */ /* 0x000fe20000041848 */
[----:B------:R-:W-:-:S05]  /*cad0*/  IMAD.MOV.U32 R248, RZ, RZ, R123 ;  /* 0x000000fffff87224 */ /* 0x000fca00078e007b */
[----:B------:R-:W-:Y:S06]  /*cae0*/  HMMA.16816.F32.BF16 R36, R12, R38, R56 ;  /* 0x000000260c24723c */ /* 0x000fec0000041838 */
[-C--:B-1----:R-:W-:Y:S06]  /*caf0*/  HMMA.16816.F32.BF16 R120, R20, R48.reuse, R104 ;  /* 0x000000301478723c */ /* 0x082fec0000041868 */
[C---:B------:R-:W-:Y:S06]  /*cb00*/  HMMA.16816.F32.BF16 R104, R16.reuse, R48, R100 ;  /* 0x000000301068723c */ /* 0x040fec0000041864 */
[-C--:B------:R-:W-:Y:S06]  /*cb10*/  HMMA.16816.F32.BF16 R100, R16, R50.reuse, R96 ;  /* 0x000000321064723c */ /* 0x080fec0000041860 */
[----:B------:R-:W-:Y:S01]  /*cb20*/  HMMA.16816.F32.BF16 R96, R20, R50, R76 ;  /* 0x000000321460723c */ /* 0x000fe2000004184c */
[----:B------:R-:W1:Y:S01]  /*cb30*/  LDSM.16.M88.4 R48, [R134+0x7000] ;  /* 0x007000008630783b */ /* 0x000e620000000200 */
[----:B------:R-:W-:-:S02]  /*cb40*/  IMAD.MOV.U32 R207, RZ, RZ, R37 ;  /* 0x000000ffffcf7224 */ /* 0x000fc400078e0025 */
[----:B------:R-:W-:Y:S02]  /*cb50*/  IMAD.MOV.U32 R206, RZ, RZ, R38 ;  /* 0x000000ffffce7224 */ /* 0x000fe400078e0026 */
[----:B------:R-:W-:Y:S02]  /*cb60*/  IMAD.MOV.U32 R205, RZ, RZ, R39 ;  /* 0x000000ffffcd7224 */ /* 0x000fe400078e0027 */
[----:B------:R-:W-:Y:S02]  /*cb70*/  IMAD.MOV.U32 R204, RZ, RZ, R36 ;  /* 0x000000ffffcc7224 */ /* 0x000fe400078e0024 */
[----:B--2---:R-:W-:Y:S01]  /*cb80*/  HMMA.16816.F32.BF16 R36, R24, R46, RZ ;  /* 0x0000002e1824723c */ /* 0x004fe200000418ff */
[----:B------:R-:W-:-:S05]  /*cb90*/  IMAD.MOV.U32 R115, RZ, RZ, R52 ;  /* 0x000000ffff737224 */ /* 0x000fca00078e0034 */
[-C--:B------:R-:W-:Y:S06]  /*cba0*/  HMMA.16816.F32.BF16 R92, R16, R54.reuse, R92 ;  /* 0x00000036105c723c */ /* 0x080fec000004185c */
[----:B------:R-:W-:Y:S06]  /*cbb0*/  HMMA.16816.F32.BF16 R80, R20, R54, R80 ;  /* 0x000000361450723c */ /* 0x000fec0000041850 */
[----:B---3--:R-:W-:Y:S01]  /*cbc0*/  HMMA.16816.F32.BF16 R52, R12, R32, R88 ;  /* 0x000000200c34723c */ /* 0x008fe20000041858 */
[----:B------:R-:W-:-:S02]  /*cbd0*/  IMAD.MOV.U32 R247, RZ, RZ, R5 ;  /* 0x000000fffff77224 */ /* 0x000fc400078e0005 */
[----:B------:R-:W-:Y:S02]  /*cbe0*/  IMAD.MOV.U32 R244, RZ, RZ, R4 ;  /* 0x000000fffff47224 */ /* 0x000fe400078e0004 */
[----:B------:R-:W-:Y:S01]  /*cbf0*/  IMAD.MOV.U32 R68, RZ, RZ, R60 ;  /* 0x000000ffff447224 */ /* 0x000fe200078e003c */
[----:B------:R-:W-:Y:S01]  /*cc00*/  HMMA.16816.F32.BF16 R56, R28, R46, RZ ;  /* 0x0000002e1c38723c */ /* 0x000fe200000418ff */
[----:B------:R-:W-:Y:S02]  /*cc10*/  IMAD.MOV.U32 R5, RZ, RZ, R61 ;  /* 0x000000ffff057224 */ /* 0x000fe400078e003d */
[----:B------:R-:W-:Y:S02]  /*cc20*/  IMAD.MOV.U32 R4, RZ, RZ, R62 ;  /* 0x000000ffff047224 */ /* 0x000fe400078e003e */
[----:B------:R-:W-:Y:S01]  /*cc30*/  IMAD.MOV.U32 R3, RZ, RZ, R63 ;  /* 0x000000ffff037224 */ /* 0x000fe200078e003f */
[----:B-1----:R-:W-:Y:S01]  /*cc40*/  HMMA.16816.F32.BF16 R64, R16, R50, R36 ;  /* 0x000000321040723c */ /* 0x002fe20000041824 */
[----:B------:R-:W1:Y:S01]  /*cc50*/  LDSM.16.M88.4 R36, [R7] ;  /* 0x000000000724783b */ /* 0x000e620000000200 */
[----:B------:R-:W-:-:S02]  /*cc60*/  IMAD.MOV.U32 R203, RZ, RZ, R40 ;  /* 0x000000ffffcb7224 */ /* 0x000fc400078e0028 */
[----:B------:R-:W-:Y:S02]  /*cc70*/  IMAD.MOV.U32 R202, RZ, RZ, R41 ;  /* 0x000000ffffca7224 */ /* 0x000fe400078e0029 */
[----:B------:R-:W-:Y:S01]  /*cc80*/  IMAD.MOV.U32 R201, RZ, RZ, R42 ;  /* 0x000000ffffc97224 */ /* 0x000fe200078e002a */
[----:B------:R-:W-:Y:S01]  /*cc90*/  HMMA.16816.F32.BF16 R60, R28, R44, RZ ;  /* 0x0000002c1c3c723c */ /* 0x000fe200000418ff */
[----:B------:R-:W-:-:S04]  /*cca0*/  IMAD.MOV.U32 R200, RZ, RZ, R43 ;  /* 0x000000ffffc87224 */ /* 0x000fc800078e002b */
[----:B------:R-:W-:Y:S01]  /*ccb0*/  IMAD.MOV.U32 R125, RZ, RZ, R54 ;  /* 0x000000ffff7d7224 */ /* 0x000fe200078e0036 */
[----:B------:R-:W-:Y:S01]  /*ccc0*/  HMMA.16816.F32.BF16 R40, R24, R44, RZ ;  /* 0x0000002c1828723c */ /* 0x000fe200000418ff */
[----:B------:R-:W-:Y:S02]  /*ccd0*/  IMAD.MOV.U32 R124, RZ, RZ, R55 ;  /* 0x000000ffff7c7224 */ /* 0x000fe400078e0037 */
[----:B------:R-:W-:Y:S02]  /*cce0*/  IMAD.MOV.U32 R129, RZ, RZ, R52 ;  /* 0x000000ffff817224 */ /* 0x000fe400078e0034 */
[----:B------:R-:W-:Y:S01]  /*ccf0*/  IMAD.MOV.U32 R128, RZ, RZ, R53 ;  /* 0x000000ffff807224 */ /* 0x000fe200078e0035 */
[C---:B------:R-:W-:Y:S01]  /*cd00*/  HMMA.16816.F32.BF16 R44, R8.reuse, R32, R84 ;  /* 0x00000020082c723c */ /* 0x040fe20000041854 */
[----:B------:R-:W2:Y:S05]  /*cd10*/  LDSM.16.M88.4 R52, [R213+0x7800] ;  /* 0x00780000d534783b */ /* 0x000eaa0000000200 */
[-C--:B------:R-:W-:Y:S06]  /*cd20*/  HMMA.16816.F32.BF16 R208, R8, R34.reuse, R92 ;  /* 0x0000002208d0723c */ /* 0x080fec000004185c */
[----:B------:R-:W-:Y:S01]  /*cd30*/  HMMA.16816.F32.BF16 R116, R12, R34, R80 ;  /* 0x000000220c74723c */ /* 0x000fe20000041850 */
[----:B------:R3:W4:Y:S05]  /*cd40*/  LDSM.16.M88.4 R32, [R0] ;  /* 0x000000000020783b */ /* 0x00072a0000000200 */
[----:B------:R-:W-:Y:S01]  /*cd50*/  HMMA.16816.F32.BF16 R72, R16, R48, R40 ;  /* 0x000000301048723c */ /* 0x000fe20000041828 */
[----:B------:R-:W-:Y:S05]  /*cd60*/  LDSM.16.M88.4 R40, [R213+0x4000] ;  /* 0x00400000d528783b */ /* 0x000fea0000000200 */
[----:B------:R-:W-:-:S02]  /*cd70*/  IMAD.MOV.U32 R131, RZ, RZ, R44 ;  /* 0x000000ffff837224 */ /* 0x000fc400078e002c */
[----:B------:R-:W-:Y:S02]  /*cd80*/  IMAD.MOV.U32 R130, RZ, RZ, R45 ;  /* 0x000000ffff827224 */ /* 0x000fe400078e002d */
[----:B------:R-:W-:Y:S02]  /*cd90*/  IMAD.MOV.U32 R127, RZ, RZ, R46 ;  /* 0x000000ffff7f7224 */ /* 0x000fe400078e002e */
[----:B------:R-:W-:Y:S02]  /*cda0*/  IMAD.MOV.U32 R126, RZ, RZ, R47 ;  /* 0x000000ffff7e7224 */ /* 0x000fe400078e002f */
[----:B------:R-:W4:Y:S01]  /*cdb0*/  LDSM.16.M88.4 R44, [R134+0x7800] ;  /* 0x00780000862c783b */ /* 0x000f220000000200 */
[----:B-1----:R-:W-:Y:S06]  /*cdc0*/  HMMA.16816.F32.BF16 R80, R12, R36, R120 ;  /* 0x000000240c50723c */ /* 0x002fec0000041878 */
[C---:B------:R-:W-:Y:S06]  /*cdd0*/  HMMA.16816.F32.BF16 R76, R20.reuse, R48, R60 ;  /* 0x00000030144c723c */ /* 0x040fec000004183c */
[----:B------:R-:W-:Y:S06]  /*cde0*/  HMMA.16816.F32.BF16 R56, R20, R50, R56 ;  /* 0x000000321438723c */ /* 0x000fec0000041838 */
[----:B--2---:R-:W-:Y:S01]  /*cdf0*/  HMMA.16816.F32.BF16 R48, R24, R52, RZ ;  /* 0x000000341830723c */ /* 0x004fe200000418ff */
[----:B------:R-:W-:-:S02]  /*ce00*/  IMAD.MOV.U32 R114, RZ, RZ, R6 ;  /* 0x000000ffff727224 */ /* 0x000fc400078e0006 */
[----:B------:R-:W-:Y:S02]  /*ce10*/  IMAD.MOV.U32 R113, RZ, RZ, R2 ;  /* 0x000000ffff717224 */ /* 0x000fe400078e0002 */
[----:B------:R-:W-:Y:S02]  /*ce20*/  IMAD.MOV.U32 R122, RZ, RZ, R127 ;  /* 0x000000ffff7a7224 */ /* 0x000fe400078e007f */
[----:B------:R-:W-:Y:S02]  /*ce30*/  IMAD.MOV.U32 R7, RZ, RZ, R80 ;  /* 0x000000ffff077224 */ /* 0x000fe400078e0050 */
[----:B------:R-:W-:Y:S02]  /*ce40*/  IMAD.MOV.U32 R6, RZ, RZ, R81 ;  /* 0x000000ffff067224 */ /* 0x000fe400078e0051 */
[----:B------:R-:W-:Y:S02]  /*ce50*/  IMAD.MOV.U32 R2, RZ, RZ, R82 ;  /* 0x000000ffff027224 */ /* 0x000fe400078e0052 */
[----:B---3--:R-:W-:-:S02]  /*ce60*/  IMAD.MOV.U32 R0, RZ, RZ, R83 ;  /* 0x000000ffff007224 */ /* 0x008fc400078e0053 */
[----:B------:R-:W-:Y:S02]  /*ce70*/  IMAD.MOV.U32 R123, RZ, RZ, R126 ;  /* 0x000000ffff7b7224 */ /* 0x000fe400078e007e */
[----:B------:R-:W-:Y:S02]  /*ce80*/  IMAD.MOV.U32 R80, RZ, RZ, R125 ;  /* 0x000000ffff507224 */ /* 0x000fe400078e007d */
[----:B------:R-:W-:Y:S02]  /*ce90*/  IMAD.MOV.U32 R81, RZ, RZ, R124 ;  /* 0x000000ffff517224 */ /* 0x000fe400078e007c */
[----:B------:R-:W-:Y:S01]  /*cea0*/  IMAD.MOV.U32 R83, RZ, RZ, R239 ;  /* 0x000000ffff537224 */ /* 0x000fe200078e00ef */
[----:B------:R-:W-:Y:S01]  /*ceb0*/  HMMA.16816.F32.BF16 R124, R8, R36, R104 ;  /* 0x00000024087c723c */ /* 0x000fe20000041868 */
[----:B------:R-:W-:Y:S02]  /*cec0*/  IMAD.MOV.U32 R92, RZ, RZ, R238 ;  /* 0x000000ffff5c7224 */ /* 0x000fe400078e00ee */
[----:B------:R-:W-:-:S02]  /*ced0*/  IMAD.MOV.U32 R93, RZ, RZ, R237 ;  /* 0x000000ffff5d7224 */ /* 0x000fc400078e00ed */
[----:B------:R-:W-:Y:S02]  /*cee0*/  IMAD.MOV.U32 R82, RZ, RZ, R236 ;  /* 0x000000ffff527224 */ /* 0x000fe400078e00ec */
[----:B------:R-:W-:Y:S01]  /*cef0*/  IMAD.MOV.U32 R110, RZ, RZ, R251 ;  /* 0x000000ffff6e7224 */ /* 0x000fe200078e00fb */
[----:B----4-:R-:W-:Y:S01]  /*cf00*/  HMMA.16816.F32.BF16 R236, R8, R34, R64 ;  /* 0x0000002208ec723c */ /* 0x010fe20000041840 */
[----:B------:R-:W-:Y:S02]  /*cf10*/  IMAD.MOV.U32 R95, RZ, RZ, R250 ;  /* 0x000000ffff5f7224 */ /* 0x000fe400078e00fa */
[----:B------:R-:W-:Y:S02]  /*cf20*/  IMAD.MOV.U32 R108, RZ, RZ, R249 ;  /* 0x000000ffff6c7224 */ /* 0x000fe400078e00f9 */
[----:B------:R-:W-:Y:S01]  /*cf30*/  IMAD.MOV.U32 R85, RZ, RZ, R243 ;  /* 0x000000ffff557224 */ /* 0x000fe200078e00f3 */
[----:B------:R-:W-:Y:S01]  /*cf40*/  HMMA.16816.F32.BF16 R64, R16, R44, R48 ;  /* 0x0000002c1040723c */ /* 0x000fe20000041830 */
[----:B------:R-:W-:-:S02]  /*cf50*/  IMAD.MOV.U32 R86, RZ, RZ, R242 ;  /* 0x000000ffff567224 */ /* 0x000fc400078e00f2 */
[----:B------:R-:W-:Y:S02]  /*cf60*/  IMAD.MOV.U32 R87, RZ, RZ, R241 ;  /* 0x000000ffff577224 */ /* 0x000fe400078e00f1 */
[----:B------:R-:W-:Y:S02]  /*cf70*/  IMAD.MOV.U32 R84, RZ, RZ, R240 ;  /* 0x000000ffff547224 */ /* 0x000fe400078e00f0 */
[----:B------:R-:W-:Y:S01]  /*cf80*/  IMAD.MOV.U32 R120, RZ, RZ, R131 ;  /* 0x000000ffff787224 */ /* 0x000fe200078e0083 */
[C---:B------:R-:W-:Y:S01]  /*cf90*/  HMMA.16816.F32.BF16 R240, R12.reuse, R34, R56 ;  /* 0x000000220cf0723c */ /* 0x040fe20000041838 */
[----:B------:R-:W-:Y:S02]  /*cfa0*/  IMAD.MOV.U32 R121, RZ, RZ, R130 ;  /* 0x000000ffff797224 */ /* 0x000fe400078e0082 */
[----:B------:R-:W-:Y:S02]  /*cfb0*/  IMAD.MOV.U32 R105, RZ, RZ, R248 ;  /* 0x000000ffff697224 */ /* 0x000fe400078e00f8 */
[----:B------:R-:W-:Y:S01]  /*cfc0*/  IMAD.MOV.U32 R106, RZ, RZ, R129 ;  /* 0x000000ffff6a7224 */ /* 0x000fe200078e0081 */
[----:B------:R-:W-:Y:S01]  /*cfd0*/  HMMA.16816.F32.BF16 R248, R12, R38, R96 ;  /* 0x000000260cf8723c */ /* 0x000fe20000041860 */
[----:B------:R-:W-:-:S05]  /*cfe0*/  IMAD.MOV.U32 R107, RZ, RZ, R128 ;  /* 0x000000ffff6b7224 */ /* 0x000fca00078e0080 */
[----:B------:R-:W-:Y:S06]  /*cff0*/  HMMA.16816.F32.BF16 R128, R8, R38, R100 ;  /* 0x000000260880723c */ /* 0x000fec0000041864 */
[C---:B------:R-:W-:Y:S06]  /*d000*/  HMMA.16816.F32.BF16 R48, R24.reuse, R40, RZ ;  /* 0x000000281830723c */ /* 0x040fec00000418ff */
        /* <DEDUP_REMOVED lines=9> */
[----:B------:R-:W-:Y:S02]  /*d0a0*/  IMAD.MOV.U32 R115, RZ, RZ, R245 ;  /* 0x000000ffff737224 */ /* 0x000fe400078e00f5 */
[----:B------:R-:W-:-:S02]  /*d0b0*/  IMAD.MOV.U32 R112, RZ, RZ, R244 ;  /* 0x000000ffff707224 */ /* 0x000fc400078e00f4 */
[----:B------:R-:W-:Y:S01]  /*d0c0*/  IMAD.MOV.U32 R89, RZ, RZ, R207 ;  /* 0x000000ffff597224 */ /* 0x000fe200078e00cf */
[-C--:B------:R-:W-:Y:S01]  /*d0d0*/  HMMA.16816.F32.BF16 R244, R12, R32.reuse, R76 ;  /* 0x000000200cf4723c */ /* 0x080fe2000004184c */
[----:B------:R-:W-:Y:S02]  /*d0e0*/  IMAD.MOV.U32 R90, RZ, RZ, R206 ;  /* 0x000000ffff5a7224 */ /* 0x000fe400078e00ce */
[----:B------:R-:W-:Y:S02]  /*d0f0*/  IMAD.MOV.U32 R91, RZ, RZ, R205 ;  /* 0x000000ffff5b7224 */ /* 0x000fe400078e00cd */
[----:B------:R-:W-:Y:S02]  /*d100*/  IMAD.MOV.U32 R88, RZ, RZ, R204 ;  /* 0x000000ffff587224 */ /* 0x000fe400078e00cc */
[----:B------:R-:W-:Y:S06]  /*d110*/  HMMA.16816.F32.BF16 R204, R8, R32, R72 ;  /* 0x0000002008cc723c */ /* 0x000fec0000041848 */
[C---:B------:R-:W-:Y:S06]  /*d120*/  HMMA.16816.F32.BF16 R32, R28.reuse, R40, RZ ;  /* 0x000000281c20723c */ /* 0x040fec00000418ff */
[C---:B------:R-:W-:Y:S06]  /*d130*/  HMMA.16816.F32.BF16 R40, R28.reuse, R42, RZ ;  /* 0x0000002a1c28723c */ /* 0x040fec00000418ff */
[----:B------:R-:W-:Y:S06]  /*d140*/  HMMA.16816.F32.BF16 R28, R28, R54, RZ ;  /* 0x000000361c1c723c */ /* 0x000fec00000418ff */
[C---:B------:R-:W-:Y:S06]  /*d150*/  HMMA.16816.F32.BF16 R72, R20.reuse, R44, R60 ;  /* 0x0000002c1448723c */ /* 0x040fec000004183c */
[-C--:B-1----:R-:W-:Y:S06]  /*d160*/  HMMA.16816.F32.BF16 R60, R20, R24.reuse, R32 ;  /* 0x00000018143c723c */ /* 0x082fec0000041820 */
[C---:B------:R-:W-:Y:S06]  /*d170*/  HMMA.16816.F32.BF16 R48, R16.reuse, R24, R48 ;  /* 0x000000181030723c */ /* 0x040fec0000041830 */
[C---:B------:R-:W-:Y:S06]  /*d180*/  HMMA.16816.F32.BF16 R52, R16.reuse, R26, R56 ;  /* 0x0000001a1034723c */ /* 0x040fec0000041838 */
[----:B------:R-:W-:Y:S01]  /*d190*/  HMMA.16816.F32.BF16 R32, R16, R46, R36 ;  /* 0x0000002e1020723c */ /* 0x000fe20000041824 */
[----:B------:R-:W1:Y:S05]  /*d1a0*/  LDSM.16.M88.4 R16, [R105] ;  /* 0x000000006910783b */ /* 0x000e6a0000000200 */
[C---:B------:R-:W-:Y:S06]  /*d1b0*/  HMMA.16816.F32.BF16 R24, R20.reuse, R26, R40 ;  /* 0x0000001a1418723c */ /* 0x040fec0000041828 */
[----:B------:R-:W-:Y:S01]  /*d1c0*/  HMMA.16816.F32.BF16 R44, R20, R46, R28 ;  /* 0x0000002e142c723c */ /* 0x000fe2000004181c */
[----:B------:R-:W2:Y:S01]  /*d1d0*/  LDSM.16.M88.4 R20, [R212] ;  /* 0x00000000d414783b */ /* 0x000ea20000000200 */
[----:B------:R-:W-:-:S02]  /*d1e0*/  IMAD.MOV.U32 R100, RZ, RZ, R203 ;  /* 0x000000ffff647224 */ /* 0x000fc400078e00cb */
[----:B------:R-:W-:Y:S02]  /*d1f0*/  IMAD.MOV.U32 R101, RZ, RZ, R202 ;  /* 0x000000ffff657224 */ /* 0x000fe400078e00ca */
[----:B------:R-:W-:Y:S02]  /*d200*/  IMAD.MOV.U32 R102, RZ, RZ, R201 ;  /* 0x000000ffff667224 */ /* 0x000fe400078e00c9 */
[----:B------:R-:W-:Y:S02]  /*d210*/  IMAD.MOV.U32 R103, RZ, RZ, R200 ;  /* 0x000000ffff677224 */ /* 0x000fe400078e00c8 */
[----:B------:R-:W-:Y:S02]  /*d220*/  IMAD.MOV.U32 R97, RZ, RZ, R111 ;  /* 0x000000ffff617224 */ /* 0x000fe400078e006f */
[----:B------:R-:W-:Y:S01]  /*d230*/  IMAD.MOV.U32 R111, RZ, RZ, R141 ;  /* 0x000000ffff6f7224 */ /* 0x000fe200078e008d */
[----:B-1----:R-:W-:Y:S07]  /*d240*/  HMMA.16816.F32.BF16 R200, R8, R16, R64 ;  /* 0x0000001008c8723c */ /* 0x002fee0000041840 */
[----:B------:R-:W-:-:S02]  /*d250*/  IMAD.MOV.U32 R64, RZ, RZ, R112 ;  /* 0x000000ffff407224 */ /* 0x000fc400078e0070 */
[----:B------:R-:W-:Y:S02]  /*d260*/  IMAD.MOV.U32 R65, RZ, RZ, R113 ;  /* 0x000000ffff417224 */ /* 0x000fe400078e0071 */
[----:B------:R-:W-:Y:S01]  /*d270*/  IMAD.MOV.U32 R66, RZ, RZ, R114 ;  /* 0x000000ffff427224 */ /* 0x000fe200078e0072 */
[----:B--2---:R-:W-:Y:S01]  /*d280*/  HMMA.16816.F32.BF16 R48, R8, R20, R48 ;  /* 0x000000140830723c */ /* 0x004fe20000041830 */
[----:B------:R-:W-:-:S05]  /*d290*/  IMAD.MOV.U32 R67, RZ, RZ, R115 ;  /* 0x000000ffff437224 */ /* 0x000fca00078e0073 */
[C---:B------:R-:W-:Y:S06]  /*d2a0*/  HMMA.16816.F32.BF16 R36, R8.reuse, R22, R52 ;  /* 0x000000160824723c */ /* 0x040fec0000041834 */
[----:B------:R-:W-:Y:S01]  /*d2b0*/  HMMA.16816.F32.BF16 R112, R8, R18, R32 ;  /* 0x000000120870723c */ /* 0x000fe20000041820 */
[----:B------:R-:W-:Y:S05]  /*d2c0*/  LDSM.16.M88.4 R8, [R221+0x2000] ;  /* 0x00200000dd08783b */ /* 0x000fea0000000200 */
[----:B------:R-:W-:Y:S01]  /*d2d0*/  HMMA.16816.F32.BF16 R28, R12, R20, R60 ;  /* 0x000000140c1c723c */ /* 0x000fe2000004183c */
[----:B------:R-:W-:-:S02]  /*d2e0*/  IMAD.MOV.U32 R33, RZ, RZ, R108 ;  /* 0x000000ffff217224 */ /* 0x000fc400078e006c */
[----:B------:R-:W-:-:S03]  /*d2f0*/  IMAD.MOV.U32 R34, RZ, RZ, R109 ;  /* 0x000000ffff227224 */ /* 0x000fc600078e006d */
[C---:B------:R-:W-:Y:S01]  /*d300*/  HMMA.16816.F32.BF16 R24, R12.reuse, R22, R24 ;  /* 0x000000160c18723c */ /* 0x040fe20000041818 */
[----:B------:R-:W1:Y:S01]  /*d310*/  LDSM.16.M88.4 R20, [R218] ;  /* 0x00000000da14783b */ /* 0x000e620000000200 */
[----:B------:R-:W-:Y:S02]  /*d320*/  IMAD.MOV.U32 R35, RZ, RZ, R110 ;  /* 0x000000ffff237224 */ /* 0x000fe400078e006e */
[----:B------:R-:W-:Y:S02]  /*d330*/  IMAD.MOV.U32 R60, RZ, RZ, R111 ;  /* 0x000000ffff3c7224 */ /* 0x000fe400078e006f */
[C---:B------:R-:W-:Y:S06]  /*d340*/  HMMA.16816.F32.BF16 R108, R12.reuse, R16, R72 ;  /* 0x000000100c6c723c */ /* 0x040fec0000041848 */
[----:B------:R-:W-:Y:S01]  /*d350*/  HMMA.16816.F32.BF16 R72, R12, R18, R44 ;  /* 0x000000120c48723c */ /* 0x000fe2000004182c */
[----:B------:R-:W2:Y:S04]  /*d360*/  LDSM.16.M88.4 R12, [R221] ;  /* 0x00000000dd0c783b */ /* 0x000ea80000000200 */
[----:B------:R-:W3:Y:S01]  /*d370*/  LDSM.16.M88.4 R16, [R218+0x800] ;  /* 0x00080000da10783b */ /* 0x000ee20000000200 */
        /* <DEDUP_REMOVED lines=10> */
[----:B------:R-:W-:Y:S01]  /*d420*/  IMAD.MOV.U32 R40, RZ, RZ, R136 ;  /* 0x000000ffff287224 */ /* 0x000fe200078e0088 */
[----:B-1----:R-:W-:Y:S01]  /*d430*/  HMMA.16816.F32.BF16 R92, R8, R20, R48 ;  /* 0x00000014085c723c */ /* 0x002fe20000041830 */
        /* <DEDUP_REMOVED lines=10> */
[C---:B--2---:R-:W-:Y:S06]  /*d4e0*/  HMMA.16816.F32.BF16 R44, R12.reuse, R20, R28 ;  /* 0x000000140c2c723c */ /* 0x044fec000004181c */
[-C--:B------:R-:W-:Y:S01]  /*d4f0*/  HMMA.16816.F32.BF16 R28, R12, R22.reuse, R24 ;  /* 0x000000160c1c723c */ /* 0x080fe20000041818 */
[----:B------:R-:W1:Y:S05]  /*d500*/  LDSM.16.M88.4 R24, [R218+0x1000] ;  /* 0x00100000da18783b */ /* 0x000e6a0000000200 */
[----:B------:R-:W-:Y:S01]  /*d510*/  HMMA.16816.F32.BF16 R52, R8, R22, R36 ;  /* 0x000000160834723c */ /* 0x000fe20000041824 */
[----:B------:R-:W2:Y:S05]  /*d520*/  LDSM.16.M88.4 R20, [R218+0x1800] ;  /* 0x00180000da14783b */ /* 0x000eaa0000000200 */
[-C--:B---3--:R-:W-:Y:S06]  /*d530*/  HMMA.16816.F32.BF16 R36, R12, R16.reuse, R48 ;  /* 0x000000100c24723c */ /* 0x088fec0000041830 */
[C---:B------:R-:W-:Y:S06]  /*d540*/  HMMA.16816.F32.BF16 R32, R8.reuse, R16, R32 ;  /* 0x000000100820723c */ /* 0x040fec0000041820 */
[-C--:B------:R-:W-:Y:S06]  /*d550*/  HMMA.16816.F32.BF16 R48, R8, R18.reuse, R60 ;  /* 0x000000120830723c */ /* 0x080fec000004183c */
[----:B------:R-:W-:Y:S01]  /*d560*/  HMMA.16816.F32.BF16 R40, R12, R18, R40 ;  /* 0x000000120c28723c */ /* 0x000fe20000041828 */
[----:B------:R-:W3:Y:S01]  /*d570*/  LDSM.16.M88.4 R16, [R218+0x2000] ;  /* 0x00200000da10783b */ /* 0x000ee20000000200 */
[----:B------:R-:W-:-:S02]  /*d580*/  IMAD.MOV.U32 R98, RZ, RZ, R143 ;  /* 0x000000ffff627224 */ /* 0x000fc400078e008f */
[----:B------:R-:W-:Y:S01]  /*d590*/  IMAD.MOV.U32 R99, RZ, RZ, R142 ;  /* 0x000000ffff637224 */ /* 0x000fe200078e008e */
[----:B------:R-:W4:Y:S01]  /*d5a0*/  S2R R252, SR_TID.X ;  /* 0x0000000000fc7919 */ /* 0x000f220000002100 */
[----:B------:R-:W-:Y:S02]  /*d5b0*/  IMAD.MOV.U32 R56, RZ, RZ, R140 ;  /* 0x000000ffff387224 */ /* 0x000fe400078e008c */
[----:B------:R-:W-:Y:S01]  /*d5c0*/  IMAD.MOV.U32 R57, RZ, RZ, R139 ;  /* 0x000000ffff397224 */ /* 0x000fe200078e008b */
[----:B------:R-:W-:Y:S01]  /*d5d0*/  @P1 LOP3.LUT R224, R224, 0x20, RZ, 0xfc, !PT ;  /* 0x00000020e0e01812 */ /* 0x000fe200078efcff */
[----:B------:R-:W-:Y:S01]  /*d5e0*/  IMAD.MOV.U32 R58, RZ, RZ, R138 ;  /* 0x000000ffff3a7224 */ /* 0x000fe200078e008a */
[C---:B-1----:R-:W-:Y:S01]  /*d5f0*/  HMMA.16816.F32.BF16 R60, R12.reuse, R24, R64 ;  /* 0x000000180c3c723c */ /* 0x042fe20000041840 */
[----:B------:R-:W-:Y:S01]  /*d600*/  IMAD.MOV.U32 R59, RZ, RZ, R137 ;  /* 0x000000ffff3b7224 */ /* 0x000fe200078e0089 */
[----:B------:R1:W5:Y:S04]  /*d610*/  LDL.LU R143, [R1+0x128] ;  /* 0x00012800018f7983 */ /* 0x0003680000300800 */
[----:B------:R-:W-:Y:S01]  /*d620*/  HMMA.16816.F32.BF16 R64, R12, R26, R96 ;  /* 0x0000001a0c40723c */ /* 0x000fe20000041860 */
[----:B------:R-:W-:Y:S01]  /*d630*/  IMAD.MOV.U32 R76, RZ, RZ, R68 ;  /* 0x000000ffff4c7224 */ /* 0x000fe200078e0044 */
[----:B------:R1:W5:Y:S04]  /*d640*/  LDL.LU R142, [R1+0x124] ;  /* 0x00012400018e7983 */ /* 0x0003680000300800 */
[----:B--2---:R-:W-:Y:S01]  /*d650*/  HMMA.16816.F32.BF16 R96, R8, R22, R100 ;  /* 0x000000160860723c */ /* 0x004fe20000041864 */
[----:B------:R-:W-:Y:S01]  /*d660*/  IMAD.MOV.U32 R77, RZ, RZ, R5 ;  /* 0x000000ffff4d7224 */ /* 0x000fe200078e0005 */
[----:B------:R1:W5:Y:S04]  /*d670*/  LDL.LU R141, [R1+0x120] ;  /* 0x00012000018d7983 */ /* 0x0003680000300800 */
[C---:B---3--:R-:W-:Y:S06]  /*d680*/  HMMA.16816.F32.BF16 R104, R12.reuse, R16, R104 ;  /* 0x000000100c68723c */ /* 0x048fec0000041868 */
[----:B------:R-:W-:Y:S01]  /*d690*/  HMMA.16816.F32.BF16 R116, R12, R18, R116 ;  /* 0x000000120c74723c */ /* 0x000fe20000041874 */
[----:B----4-:R-:W-:Y:S01]  /*d6a0*/  IMAD.SHL.U32 R252, R252, 0x2, RZ ;  /* 0x00000002fcfc7824 */ /* 0x010fe200078e00ff */
[----:B------:R1:W5:Y:S04]  /*d6b0*/  LDL.LU R140, [R1+0x11c] ;  /* 0x00011c00018c7983 */ /* 0x0003680000300800 */
[C---:B------:R-:W-:Y:S01]  /*d6c0*/  HMMA.16816.F32.BF16 R100, R8.reuse, R16, R120 ;  /* 0x000000100864723c */ /* 0x040fe20000041878 */
[----:B------:R-:W-:Y:S01]  /*d6d0*/  LOP3.LUT R252, R252, 0x6, RZ, 0xc0, !PT ;  /* 0x00000006fcfc7812 */ /* 0x000fe200078ec0ff */
[----:B------:R-:W-:Y:S01]  /*d6e0*/  IMAD.MOV.U32 R78, RZ, RZ, R4 ;  /* 0x000000ffff4e7224 */ /* 0x000fe200078e0004 */
[----:B------:R1:W5:Y:S03]  /*d6f0*/  LDL.LU R139, [R1+0x118] ;  /* 0x00011800018b7983 */ /* 0x0003660000300800 */
[----:B------:R-:W-:Y:S01]  /*d700*/  HMMA.16816.F32.BF16 R120, R8, R18, R208 ;  /* 0x000000120878723c */ /* 0x000fe200000418d0 */
[----:B------:R-:W2:Y:S01]  /*d710*/  LDSM.16.M88.4 R16, [R218+0x3800] ;  /* 0x00380000da10783b */ /* 0x000ea20000000200 */
[----:B------:R-:W-:-:S03]  /*d720*/  IMAD.MOV.U32 R79, RZ, RZ, R3 ;  /* 0x000000ffff4f7224 */ /* 0x000fc600078e0003 */
[----:B------:R1:W5:Y:S01]  /*d730*/  LDL.LU R138, [R1+0x114] ;  /* 0x00011400018a7983 */ /* 0x0003620000300800 */
[C---:B------:R-:W-:Y:S03]  /*d740*/  HMMA.16816.F32.BF16 R56, R8.reuse, R24, R56 ;  /* 0x000000180838723c */ /* 0x040fe60000041838 */
[----:B------:R1:W5:Y:S03]  /*d750*/  LDL.LU R137, [R1+0x110] ;  /* 0x0001100001897983 */ /* 0x0003660000300800 */
[----:B------:R-:W-:Y:S01]  /*d760*/  HMMA.16816.F32.BF16 R76, R8, R26, R76 ;  /* 0x0000001a084c723c */ /* 0x000fe2000004184c */
[----:B------:R-:W3:Y:S04]  /*d770*/  LDSM.16.M88.4 R24, [R218+0x2800] ;  /* 0x00280000da18783b */ /* 0x000ee80000000200 */
[----:B------:R1:W5:Y:S01]  /*d780*/  LDL.LU R136, [R1+0x10c] ;  /* 0x00010c0001887983 */ /* 0x0003620000300800 */
[-C--:B------:R-:W-:Y:S03]  /*d790*/  HMMA.16816.F32.BF16 R84, R12, R20.reuse, R84 ;  /* 0x000000140c54723c */ /* 0x080fe60000041854 */
[----:B------:R1:W5:Y:S03]  /*d7a0*/  LDL.LU R71, [R1+0x108] ;  /* 0x0001080001477983 */ /* 0x0003660000300800 */
[----:B------:R-:W-:Y:S01]  /*d7b0*/  HMMA.16816.F32.BF16 R80, R8, R20, R80 ;  /* 0x000000140850723c */ /* 0x000fe20000041850 */
[----:B------:R1:W5:Y:S04]  /*d7c0*/  LDL.LU R70, [R1+0x104] ;  /* 0x0001040001467983 */ /* 0x0003680000300800 */
[----:B------:R1:W5:Y:S01]  /*d7d0*/  LDL.LU R69, [R1+0x100] ;  /* 0x0001000001457983 */ /* 0x0003620000300800 */
[----:B------:R-:W-:Y:S03]  /*d7e0*/  HMMA.16816.F32.BF16 R88, R12, R22, R88 ;  /* 0x000000160c58723c */ /* 0x000fe60000041858 */
[----:B------:R-:W4:Y:S01]  /*d7f0*/  LDSM.16.M88.4 R20, [R218+0x3000] ;  /* 0x00300000da14783b */ /* 0x000f220000000200 */
[----:B------:R-:W-:Y:S01]  /*d800*/  UISETP.GT.AND UP1, UPT, UR19, UR10, UPT ;  /* 0x0000000a1300728c */ /* 0x000fe2000bf24270 */
[----:B------:R-:W-:-:S04]  /*d810*/  DEPBAR.LE SB0, 0x0 ;  /* 0x000080000000791a */ /* 0x000fc80000000000 */
[----:B------:R1:W5:Y:S01]  /*d820*/  LDL.LU R68, [R1+0xfc] ;  /* 0x0000fc0001447983 */ /* 0x0003620000300800 */
[C---:B--2---:R-:W-:Y:S03]  /*d830*/  HMMA.16816.F32.BF16 R208, R8.reuse, R16, R200 ;  /* 0x0000001008d0723c */ /* 0x044fe600000418c8 */
[----:B------:R1:W5:Y:S03]  /*d840*/  LDL.LU R5, [R1+0xf8] ;  /* 0x0000f80001057983 */ /* 0x0003660000300800 */
[----:B------:R-:W-:Y:S01]  /*d850*/  HMMA.16816.F32.BF16 R200, R8, R18, R112 ;  /* 0x0000001208c8723c */ /* 0x000fe20000041870 */
[----:B------:R1:W5:Y:S04]  /*d860*/  LDL.LU R4, [R1+0xf4] ;  /* 0x0000f40001047983 */ /* 0x0003680000300800 */
[----:B------:R1:W5:Y:S02]  /*d870*/  LDL.LU R3, [R1+0xf0] ;  /* 0x0000f00001037983 */ /* 0x0003640000300800 */
[----:B------:R-:W-:-:S02]  /*d880*/  IMAD.MOV.U32 R115, RZ, RZ, R0 ;  /* 0x000000ffff737224 */ /* 0x000fc400078e0000 */
[----:B------:R-:W-:-:S04]  /*d890*/  IMAD.U32 R0, RZ, RZ, UR19 ;  /* 0x00000013ff007e24 */ /* 0x000fc8000f8e00ff */
[----:B------:R-:W-:Y:S02]  /*d8a0*/  IMAD R0, R0, 0x80, R252 ;  /* 0x0000008000007824 */ /* 0x000fe400078e02fc */
[----:B------:R-:W-:-:S03]  /*d8b0*/  IMAD.MOV.U32 R113, RZ, RZ, R6 ;  /* 0x000000ffff717224 */ /* 0x000fc600078e0006 */
[C---:B------:R-:W-:Y:S01]  /*d8c0*/  ISETP.GE.AND P2, PT, R0.reuse, R230, PT ;  /* 0x000000e60000720c */ /* 0x040fe20003f46270 */
[C---:B------:R-:W-:Y:S01]  /*d8d0*/  VIADD R6, R0.reuse, 0x1 ;  /* 0x0000000100067836 */ /* 0x040fe20000000000 */
[C---:B------:R-:W-:Y:S02]  /*d8e0*/  ISETP.GE.AND P4, PT, R0.reuse, R232, PT ;  /* 0x000000e80000720c */ /* 0x040fe40003f86270 */
[C---:B------:R-:W-:Y:S02]  /*d8f0*/  ISETP.GE.AND P3, PT, R0.reuse, R231, PT ;  /* 0x000000e70000720c */ /* 0x040fe40003f66270 */
[C---:B------:R-:W-:Y:S02]  /*d900*/  ISETP.LT.OR P2, PT, R0.reuse, R226, P2 ;  /* 0x000000e20000720c */ /* 0x040fe40001741670 */
[C---:B------:R-:W-:Y:S01]  /*d910*/  ISETP.LT.OR P5, PT, R0.reuse, R228, P4 ;  /* 0x000000e40000720c */ /* 0x040fe200027a1670 */
[----:B------:R-:W-:Y:S01]  /*d920*/  IMAD.MOV.U32 R112, RZ, RZ, R7 ;  /* 0x000000ffff707224 */ /* 0x000fe200078e0007 */
[----:B------:R-:W-:-:S02]  /*d930*/  ISETP.LT.OR P4, PT, R0, R227, P3 ;  /* 0x000000e30000720c */ /* 0x000fc40001f81670 */
[----:B------:R-:W-:Y:S02]  /*d940*/  ISETP.GE.AND P3, PT, R6, R232, PT ;  /* 0x000000e80600720c */ /* 0x000fe40003f66270 */
[----:B------:R-:W-:Y:S02]  /*d950*/  ISETP.GE.AND P0, PT, R0, R229, PT ;  /* 0x000000e50000720c */ /* 0x000fe40003f06270 */
[----:B------:R-:W-:Y:S01]  /*d960*/  P2R R7, PR, RZ, 0x4 ;  /* 0x00000004ff077803 */ /* 0x000fe20000000000 */
[----:B------:R-:W-:Y:S01]  /*d970*/  IMAD.MOV.U32 R114, RZ, RZ, R2 ;  /* 0x000000ffff727224 */ /* 0x000fe200078e0002 */
[----:B------:R-:W-:Y:S01]  /*d980*/  ISETP.GE.AND P2, PT, R6, R231, PT ;  /* 0x000000e70600720c */ /* 0x000fe20003f46270 */
[----:B------:R-:W-:Y:S01]  /*d990*/  VIADD R2, R0, 0x8 ;  /* 0x0000000800027836 */ /* 0x000fe20000000000 */
[----:B------:R-:W-:Y:S02]  /*d9a0*/  FSEL R44, R44, -INF , !P5 ;  /* 0xff8000002c2c7808 */ /* 0x000fe40006800000 */
[----:B------:R-:W-:-:S02]  /*d9b0*/  FSEL R46, R46, -INF , !P4 ;  /* 0xff8000002e2e7808 */ /* 0x000fc40006000000 */
[C---:B------:R-:W-:Y:S02]  /*d9c0*/  ISETP.GE.AND P4, PT, R6.reuse, R229, PT ;  /* 0x000000e50600720c */ /* 0x040fe40003f86270 */
[----:B------:R-:W-:Y:S02]  /*d9d0*/  ISETP.LT.OR P5, PT, R6, R228, P3 ;  /* 0x000000e40600720c */ /* 0x000fe40001fa1670 */
[----:B------:R-:W-:Y:S02]  /*d9e0*/  ISETP.LT.OR P1, PT, R0, R225, P0 ;  /* 0x000000e10000720c */ /* 0x000fe40000721670 */
[----:B------:R-:W-:Y:S02]  /*d9f0*/  ISETP.NE.AND P3, PT, R7, RZ, PT ;  /* 0x000000ff0700720c */ /* 0x000fe40003f65270 */
[C---:B------:R-:W-:Y:S02]  /*da00*/  ISETP.GE.AND P0, PT, R6.reuse, R230, PT ;  /* 0x000000e60600720c */ /* 0x040fe40003f06270 */
[----:B------:R-:W-:-:S02]  /*da10*/  ISETP.LT.OR P2, PT, R6, R227, P2 ;  /* 0x000000e30600720c */ /* 0x000fc40001741670 */
[----:B------:R-:W-:Y:S02]  /*da20*/  ISETP.LT.OR P6, PT, R6, R225, P4 ;  /* 0x000000e10600720c */ /* 0x000fe400027c1670 */
[----:B------:R-:W-:Y:S02]  /*da30*/  FSEL R92, R92, -INF , !P3 ;  /* 0xff8000005c5c7808 */ /* 0x000fe40005800000 */
[----:B------:R-:W-:Y:S02]  /*da40*/  ISETP.GE.AND P4, PT, R2, R232, PT ;  /* 0x000000e80200720c */ /* 0x000fe40003f86270 */
[----:B------:R-:W-:Y:S02]  /*da50*/  ISETP.LT.OR P0, PT, R6, R226, P0 ;  /* 0x000000e20600720c */ /* 0x000fe40000701670 */
[----:B------:R-:W-:Y:S02]  /*da60*/  ISETP.GE.AND P3, PT, R2, R231, PT ;  /* 0x000000e70200720c */ /* 0x000fe40003f66270 */
[----:B------:R-:W-:-:S02]  /*da70*/  P2R R6, PR, RZ, 0x4 ;  /* 0x00000004ff067803 */ /* 0x000fc40000000000 */
[----:B------:R-:W-:Y:S02]  /*da80*/  FSEL R45, R45, -INF , !P5 ;  /* 0xff8000002d2d7808 */ /* 0x000fe40006800000 */
[C---:B------:R-:W-:Y:S02]  /*da90*/  ISETP.GE.AND P2, PT, R2.reuse, R230, PT ;  /* 0x000000e60200720c */ /* 0x040fe40003f46270 */
[C---:B------:R-:W-:Y:S02]  /*daa0*/  ISETP.LT.OR P5, PT, R2.reuse, R228, P4 ;  /* 0x000000e40200720c */ /* 0x040fe400027a1670 */
[----:B------:R-:W-:Y:S02]  /*dab0*/  ISETP.LT.OR P4, PT, R2, R227, P3 ;  /* 0x000000e30200720c */ /* 0x000fe40001f81670 */
[----:B------:R-:W-:Y:S01]  /*dac0*/  ISETP.NE.AND P3, PT, R6, RZ, PT ;  /* 0x000000ff0600720c */ /* 0x000fe20003f65270 */
[----:B------:R-:W-:Y:S01]  /*dad0*/  VIADD R6, R0, 0x9 ;  /* 0x0000000900067836 */ /* 0x000fe20000000000 */
[----:B------:R-:W-:-:S02]  /*dae0*/  ISETP.LT.OR P2, PT, R2, R226, P2 ;  /* 0x000000e20200720c */ /* 0x000fc40001741670 */
[----:B------:R-:W-:Y:S02]  /*daf0*/  FSEL R93, R93, -INF , !P0 ;  /* 0xff8000005d5d7808 */ /* 0x000fe40004000000 */
[----:B------:R-:W-:Y:S02]  /*db00*/  ISETP.GE.AND P0, PT, R2, R229, PT ;  /* 0x000000e50200720c */ /* 0x000fe40003f06270 */
[----:B------:R-:W-:Y:S02]  /*db10*/  P2R R7, PR, RZ, 0x4 ;  /* 0x00000004ff077803 */ /* 0x000fe40000000000 */
[----:B------:R-:W-:Y:S02]  /*db20*/  ISETP.GE.AND P2, PT, R6, R231, PT ;  /* 0x000000e70600720c */ /* 0x000fe40003f46270 */
[----:B------:R-:W-:Y:S02]  /*db30*/  FSEL R94, R94, -INF , !P1 ;  /* 0xff8000005e5e7808 */ /* 0x000fe40004800000 */
[----:B------:R-:W-:-:S02]  /*db40*/  ISETP.LT.OR P1, PT, R2, R225, P0 ;  /* 0x000000e10200720c */ /* 0x000fc40000721670 */
[----:B------:R-:W-:Y:S02]  /*db50*/  FSEL R47, R47, -INF , !P3 ;  /* 0xff8000002f2f7808 */ /* 0x000fe40005800000 */
[----:B------:R-:W-:Y:S02]  /*db60*/  FSEL R30, R30, -INF , !P4 ;  /* 0xff8000001e1e7808 */ /* 0x000fe40006000000 */
[C---:B------:R-:W-:Y:S02]  /*db70*/  ISETP.GE.AND P3, PT, R6.reuse, R232, PT ;  /* 0x000000e80600720c */ /* 0x040fe40003f66270 */
[C---:B------:R-:W-:Y:S02]  /*db80*/  ISETP.GE.AND P0, PT, R6.reuse, R230, PT ;  /* 0x000000e60600720c */ /* 0x040fe40003f06270 */
[----:B------:R-:W-:Y:S01]  /*db90*/  ISETP.GE.AND P4, PT, R6, R229, PT ;  /* 0x000000e50600720c */ /* 0x000fe20003f86270 */
[----:B------:R-:W-:Y:S01]  /*dba0*/  VIADD R2, R0, 0x10 ;  /* 0x0000001000027836 */ /* 0x000fe20000000000 */
[----:B------:R-:W-:-:S02]  /*dbb0*/  ISETP.LT.OR P2, PT, R6, R227, P2 ;  /* 0x000000e30600720c */ /* 0x000fc40001741670 */
[----:B------:R-:W-:Y:S02]  /*dbc0*/  FSEL R95, R95, -INF , !P6 ;  /* 0xff8000005f5f7808 */ /* 0x000fe40007000000 */
[----:B------:R-:W-:Y:S02]  /*dbd0*/  FSEL R28, R28, -INF , !P5 ;  /* 0xff8000001c1c7808 */ /* 0x000fe40006800000 */
[C---:B------:R-:W-:Y:S02]  /*dbe0*/  ISETP.LT.OR P5, PT, R6.reuse, R228, P3 ;  /* 0x000000e40600720c */ /* 0x040fe40001fa1670 */
[C---:B------:R-:W-:Y:S02]  /*dbf0*/  ISETP.LT.OR P0, PT, R6.reuse, R226, P0 ;  /* 0x000000e20600720c */ /* 0x040fe40000701670 */
[----:B------:R-:W-:Y:S02]  /*dc00*/  ISETP.LT.OR P6, PT, R6, R225, P4 ;  /* 0x000000e10600720c */ /* 0x000fe400027c1670 */
[----:B------:R-:W-:-:S02]  /*dc10*/  P2R R6, PR, RZ, 0x4 ;  /* 0x00000004ff067803 */ /* 0x000fc40000000000 */
[----:B------:R-:W-:Y:S02]  /*dc20*/  ISETP.NE.AND P3, PT, R7, RZ, PT ;  /* 0x000000ff0700720c */ /* 0x000fe40003f65270 */
[----:B------:R-:W-:Y:S02]  /*dc30*/  ISETP.GE.AND P4, PT, R2, R230, PT ;  /* 0x000000e60200720c */ /* 0x000fe40003f86270 */
[----:B------:R-:W-:Y:S02]  /*dc40*/  FSEL R29, R29, -INF , !P5 ;  /* 0xff8000001d1d7808 */ /* 0x000fe40006800000 */
[----:B------:R-:W-:Y:S01]  /*dc50*/  ISETP.NE.AND P5, PT, R6, RZ, PT ;  /* 0x000000ff0600720c */ /* 0x000fe20003fa5270 */
[----:B------:R-:W-:Y:S01]  /*dc60*/  VIADD R6, R0, 0x11 ;  /* 0x0000001100067836 */ /* 0x000fe20000000000 */
[----:B------:R-:W-:Y:S02]  /*dc70*/  FSEL R53, R53, -INF , !P0 ;  /* 0xff80000035357808 */ /* 0x000fe40004000000 */
[----:B------:R-:W-:-:S02]  /*dc80*/  FSEL R52, R52, -INF , !P3 ;  /* 0xff80000034347808 */ /* 0x000fc40005800000 */
[C---:B------:R-:W-:Y:S02]  /*dc90*/  ISETP.GE.AND P2, PT, R2.reuse, R231, PT ;  /* 0x000000e70200720c */ /* 0x040fe40003f46270 */
[C---:B------:R-:W-:Y:S02]  /*dca0*/  ISETP.GE.AND P0, PT, R2.reuse, R229, PT ;  /* 0x000000e50200720c */ /* 0x040fe40003f06270 */
[C---:B------:R-:W-:Y:S02]  /*dcb0*/  ISETP.GE.AND P3, PT, R2.reuse, R232, PT ;  /* 0x000000e80200720c */ /* 0x040fe40003f66270 */
[----:B------:R-:W-:Y:S02]  /*dcc0*/  ISETP.LT.OR P4, PT, R2, R226, P4 ;  /* 0x000000e20200720c */ /* 0x000fe40002781670 */
[----:B------:R-:W-:Y:S01]  /*dcd0*/  FSEL R54, R54, -INF , !P1 ;  /* 0xff80000036367808 */ /* 0x000fe20004800000 */
[----:B---3--:R-:W-:Y:S01]  /*dce0*/  HMMA.16816.F32.BF16 R124, R8, R24, R124 ;  /* 0x00000018087c723c */ /* 0x008fe2000004187c */
[----:B------:R-:W-:-:S02]  /*dcf0*/  ISETP.LT.OR P2, PT, R2, R227, P2 ;  /* 0x000000e30200720c */ /* 0x000fc40001741670 */
[C---:B------:R-:W-:Y:S02]  /*dd00*/  ISETP.LT.OR P1, PT, R2.reuse, R225, P0 ;  /* 0x000000e10200720c */ /* 0x040fe40000721670 */
[----:B------:R-:W-:Y:S01]  /*dd10*/  ISETP.LT.OR P3, PT, R2, R228, P3 ;  /* 0x000000e40200720c */ /* 0x000fe20001f61670 */
[C---:B------:R-:W-:Y:S01]  /*dd20*/  HMMA.16816.F32.BF16 R128, R8.reuse, R26, R128 ;  /* 0x0000001a0880723c */ /* 0x040fe20000041880 */
[----:B------:R-:W-:Y:S02]  /*dd30*/  P2R R7, PR, RZ, 0x10 ;  /* 0x00000010ff077803 */ /* 0x000fe40000000000 */
[C---:B------:R-:W-:Y:S02]  /*dd40*/  ISETP.GE.AND P0, PT, R6.reuse, R232, PT ;  /* 0x000000e80600720c */ /* 0x040fe40003f06270 */
[----:B------:R-:W-:Y:S01]  /*dd50*/  FSEL R31, R31, -INF , !P5 ;  /* 0xff8000001f1f7808 */ /* 0x000fe20006800000 */
[----:B----4-:R-:W-:Y:S01]  /*dd60*/  HMMA.16816.F32.BF16 R204, R8, R20, R204 ;  /* 0x0000001408cc723c */ /* 0x010fe200000418cc */
[----:B------:R-:W-:Y:S01]  /*dd70*/  BAR.SYNC.DEFER_BLOCKING 0x0 ;  /* 0x0000000000007b1d */ /* 0x000fe20000010000 */
[----:B------:R-:W-:-:S02]  /*dd80*/  ISETP.GE.AND P4, PT, R6, R231, PT ;  /* 0x000000e70600720c */ /* 0x000fc40003f86270 */
[----:B------:R-:W-:Y:S02]  /*dd90*/  ISETP.GE.AND P5, PT, R6, R230, PT ;  /* 0x000000e60600720c */ /* 0x000fe40003fa6270 */
[----:B------:R-:W-:Y:S01]  /*dda0*/  HMMA.16816.F32.BF16 R236, R8, R22, R236 ;  /* 0x0000001608ec723c */ /* 0x000fe200000418ec */
[----:B------:R-:W-:-:S05]  /*ddb0*/  VIADD R2, R0, 0x18 ;  /* 0x0000001800027836 */ /* 0x000fca0000000000 */
[C---:B------:R-:W-:Y:S06]  /*ddc0*/  HMMA.16816.F32.BF16 R8, R12.reuse, R24, R112 ;  /* 0x000000180c08723c */ /* 0x040fec0000041870 */
[----:B------:R-:W-:Y:S01]  /*ddd0*/  HMMA.16816.F32.BF16 R112, R12, R20, R244 ;  /* 0x000000140c70723c */ /* 0x000fe200000418f4 */
[----:B------:R-:W-:-:S05]  /*dde0*/  FSEL R55, R55, -INF , !P6 ;  /* 0xff80000037377808 */ /* 0x000fca0007000000 */
[----:B------:R-:W-:Y:S01]  /*ddf0*/  HMMA.16816.F32.BF16 R20, R12, R22, R240 ;  /* 0x000000160c14723c */ /* 0x000fe200000418f0 */
[----:B------:R-:W-:Y:S02]  /*de00*/  FSEL R244, R38, -INF , !P2 ;  /* 0xff80000026f47808 */ /* 0x000fe40005000000 */
[C---:B------:R-:W-:Y:S02]  /*de10*/  ISETP.LT.OR P2, PT, R6.reuse, R228, P0 ;  /* 0x000000e40600720c */ /* 0x040fe40000741670 */
[----:B------:R-:W-:Y:S02]  /*de20*/  ISETP.LT.OR P0, PT, R6, R227, P4 ;  /* 0x000000e30600720c */ /* 0x000fe40002701670 */
[----:B------:R-:W-:Y:S02]  /*de30*/  FSEL R241, R36, -INF , !P3 ;  /* 0xff80000024f17808 */ /* 0x000fe40005800000 */
[C---:B------:R-:W-:Y:S02]  /*de40*/  ISETP.GE.AND P3, PT, R6.reuse, R229, PT ;  /* 0x000000e50600720c */ /* 0x040fe40003f66270 */
[----:B------:R-:W-:-:S02]  /*de50*/  ISETP.LT.OR P4, PT, R6, R226, P5 ;  /* 0x000000e20600720c */ /* 0x000fc40002f81670 */
[----:B------:R-:W-:Y:S02]  /*de60*/  ISETP.LT.OR P6, PT, R6, R225, P3 ;  /* 0x000000e10600720c */ /* 0x000fe40001fc1670 */
[----:B------:R-:W-:Y:S02]  /*de70*/  ISETP.NE.AND P5, PT, R7, RZ, PT ;  /* 0x000000ff0700720c */ /* 0x000fe40003fa5270 */
[----:B------:R-:W-:Y:S02]  /*de80*/  P2R R6, PR, RZ, 0x10 ;  /* 0x00000010ff067803 */ /* 0x000fe40000000000 */
[C---:B------:R-:W-:Y:S02]  /*de90*/  ISETP.GE.AND P4, PT, R2.reuse, R232, PT ;  /* 0x000000e80200720c */ /* 0x040fe40003f86270 */
[----:B------:R-:W-:Y:S02]  /*dea0*/  ISETP.GE.AND P3, PT, R2, R231, PT ;  /* 0x000000e70200720c */ /* 0x000fe40003f66270 */
[----:B------:R-:W-:-:S02]  /*deb0*/  FSEL R234, R37, -INF , !P2 ;  /* 0xff80000025ea7808 */ /* 0x000fc40005000000 */
        /* <DEDUP_REMOVED lines=37> */
[----:B------:R-:W-:Y:S02]  /*e110*/  FSEL R242, R50, -INF , !P1 ;  /* 0xff80000032f27808 */ /* 0x000fe40004800000 */
[----:B------:R-:W-:-:S02]  /*e120*/  ISETP.LT.OR P2, PT, R2, R227, P2 ;  /* 0x000000e30200720c */ /* 0x000fc40001741670 */
[C---:B------:R-:W-:Y:S02]  /*e130*/  ISETP.LT.OR P1, PT, R2.reuse, R225, P0 ;  /* 0x000000e10200720c */ /* 0x040fe40000721670 */
[----:B------:R-:W-:Y:S02]  /*e140*/  ISETP.LT.OR P3, PT, R2, R228, P3 ;  /* 0x000000e40200720c */ /* 0x000fe40001f61670 */
[----:B------:R-:W-:Y:S02]  /*e150*/  P2R R7, PR, RZ, 0x10 ;  /* 0x00000010ff077803 */ /* 0x000fe40000000000 */
[C---:B------:R-:W-:Y:S01]  /*e160*/  ISETP.GE.AND P0, PT, R6.reuse, R232, PT ;  /* 0x000000e80600720c */ /* 0x040fe20003f06270 */
[----:B------:R-:W-:Y:S01]  /*e170*/  HMMA.16816.F32.BF16 R24, R12, R26, R248 ;  /* 0x0000001a0c18723c */ /* 0x000fe200000418f8 */
[----:B------:R-:W-:Y:S02]  /*e180*/  FSEL R43, R43, -INF , !P5 ;  /* 0xff8000002b2b7808 */ /* 0x000fe40006800000 */
[----:B------:R-:W-:-:S02]  /*e190*/  ISETP.GE.AND P4, PT, R6, R231, PT ;  /* 0x000000e70600720c */ /* 0x000fc40003f86270 */
[----:B------:R-:W-:Y:S01]  /*e1a0*/  ISETP.GE.AND P5, PT, R6, R230, PT ;  /* 0x000000e60600720c */ /* 0x000fe20003fa6270 */
[----:B------:R-:W-:Y:S01]  /*e1b0*/  HMMA.16816.F32.BF16 R108, R12, R16, R108 ;  /* 0x000000100c6c723c */ /* 0x000fe2000004186c */
[----:B------:R-:W-:-:S05]  /*e1c0*/  VIADD R2, R0, 0x28 ;  /* 0x0000002800027836 */ /* 0x000fca0000000000 */
[----:B------:R-:W-:Y:S01]  /*e1d0*/  HMMA.16816.F32.BF16 R72, R12, R18, R72 ;  /* 0x000000120c48723c */ /* 0x000fe20000041848 */
[----:B------:R-:W-:-:S06]  /*e1e0*/  FSEL R223, R51, -INF , !P6 ;  /* 0xff80000033df7808 */ /* 0x000fcc0007000000 */
[----:B------:R-:W-:Y:S02]  /*e1f0*/  FSEL R12, R62, -INF , !P2 ;  /* 0xff8000003e0c7808 */ /* 0x000fe40005000000 */
[----:B------:R-:W-:Y:S02]  /*e200*/  FSEL R13, R60, -INF , !P3 ;  /* 0xff8000003c0d7808 */ /* 0x000fe40005800000 */
[C---:B------:R-:W-:Y:S02]  /*e210*/  ISETP.LT.OR P2, PT, R6.reuse, R228, P0 ;  /* 0x000000e40600720c */ /* 0x040fe40000741670 */
[C---:B------:R-:W-:Y:S02]  /*e220*/  ISETP.GE.AND P3, PT, R6.reuse, R229, PT ;  /* 0x000000e50600720c */ /* 0x040fe40003f66270 */
[C---:B------:R-:W-:Y:S02]  /*e230*/  ISETP.LT.OR P0, PT, R6.reuse, R227, P4 ;  /* 0x000000e30600720c */ /* 0x040fe40002701670 */
[----:B------:R-:W-:-:S02]  /*e240*/  ISETP.LT.OR P4, PT, R6, R226, P5 ;  /* 0x000000e20600720c */ /* 0x000fc40002f81670 */
[----:B------:R-:W-:Y:S01]  /*e250*/  ISETP.LT.OR P6, PT, R6, R225, P3 ;  /* 0x000000e10600720c */ /* 0x000fe20001fc1670 */
[----:B------:R-:W-:Y:S01]  /*e260*/  STL [R1+0x48], R13 ;  /* 0x0000480d01007387 */ /* 0x000fe20000100800 */
[----:B------:R-:W-:Y:S02]  /*e270*/  ISETP.NE.AND P5, PT, R7, RZ, PT ;  /* 0x000000ff0700720c */ /* 0x000fe40003fa5270 */
[----:B------:R-:W-:Y:S01]  /*e280*/  P2R R6, PR, RZ, 0x10 ;  /* 0x00000010ff067803 */ /* 0x000fe20000000000 */
[----:B------:R2:W-:Y:S01]  /*e290*/  STL [R1+0x60], R12 ;  /* 0x0000600c01007387 */ /* 0x0005e20000100800 */
[C---:B------:R-:W-:Y:S02]  /*e2a0*/  ISETP.GE.AND P4, PT, R2.reuse, R232, PT ;  /* 0x000000e80200720c */ /* 0x040fe40003f86270 */
[----:B------:R-:W-:Y:S02]  /*e2b0*/  ISETP.GE.AND P3, PT, R2, R231, PT ;  /* 0x000000e70200720c */ /* 0x000fe40003f66270 */
[----:B------:R-:W-:-:S02]  /*e2c0*/  FSEL R249, R56, -INF , !P5 ;  /* 0xff80000038f97808 */ /* 0x000fc40006800000 */
[C---:B------:R-:W-:Y:S02]  /*e2d0*/  ISETP.LT.OR P5, PT, R2.reuse, R228, P4 ;  /* 0x000000e40200720c */ /* 0x040fe400027a1670 */
[----:B------:R-:W-:Y:S02]  /*e2e0*/  FSEL R7, R63, -INF , !P0 ;  /* 0xff8000003f077808 */ /* 0x000fe40004000000 */
[----:B------:R-:W-:Y:S02]  /*e2f0*/  ISETP.LT.OR P4, PT, R2, R227, P3 ;  /* 0x000000e30200720c */ /* 0x000fe40001f81670 */
[----:B------:R-:W-:Y:S01]  /*e300*/  ISETP.NE.AND P3, PT, R6, RZ, PT ;  /* 0x000000ff0600720c */ /* 0x000fe20003f65270 */
[----:B------:R-:W-:Y:S01]  /*e310*/  VIADD R6, R0, 0x29 ;  /* 0x0000002900067836 */ /* 0x000fe20000000000 */
[----:B------:R-:W-:Y:S02]  /*e320*/  ISETP.GE.AND P0, PT, R2, R229, PT ;  /* 0x000000e50200720c */ /* 0x000fe40003f06270 */
[----:B--2---:R-:W-:-:S02]  /*e330*/  FSEL R12, R61, -INF , !P2 ;  /* 0xff8000003d0c7808 */ /* 0x004fc40005000000 */
[----:B------:R-:W-:-:S04]  /*e340*/  ISETP.GE.AND P2, PT, R2, R230, PT ;  /* 0x000000e60200720c */ /* 0x000fc80003f46270 */
[----:B------:R-:W-:Y:S01]  /*e350*/  ISETP.LT.OR P2, PT, R2, R226, P2 ;  /* 0x000000e20200720c */ /* 0x000fe20001741670 */
[----:B------:R2:W-:Y:S01]  /*e360*/  STL [R1+0x40], R12 ;  /* 0x0000400c01007387 */ /* 0x0005e20000100800 */
[----:B------:R-:W-:-:S03]  /*e370*/  FSEL R250, R58, -INF , !P1 ;  /* 0xff8000003afa7808 */ /* 0x000fc60004800000 */
[----:B------:R3:W-:Y:S01]  /*e380*/  STL [R1+0x5c], R7 ;  /* 0x00005c0701007387 */ /* 0x0007e20000100800 */
[----:B------:R-:W-:Y:S02]  /*e390*/  ISETP.LT.OR P1, PT, R2, R225, P0 ;  /* 0x000000e10200720c */ /* 0x000fe40000721670 */
[----:B------:R-:W-:Y:S02]  /*e3a0*/  FSEL R247, R57, -INF , !P3 ;  /* 0xff80000039f77808 */ /* 0x000fe40005800000 */
[C---:B------:R-:W-:Y:S02]  /*e3b0*/  ISETP.GE.AND P3, PT, R6.reuse, R232, PT ;  /* 0x000000e80600720c */ /* 0x040fe40003f66270 */
[----:B------:R-:W-:Y:S01]  /*e3c0*/  ISETP.GE.AND P0, PT, R6, R230, PT ;  /* 0x000000e60600720c */ /* 0x000fe20003f06270 */
[----:B------:R-:W-:Y:S01]  /*e3d0*/  VIADD R2, R0, 0x30 ;  /* 0x0000003000027836 */ /* 0x000fe20000000000 */
[----:B------:R-:W-:Y:S02]  /*e3e0*/  FSEL R248, R59, -INF , !P6 ;  /* 0xff8000003bf87808 */ /* 0x000fe40007000000 */
[----:B------:R-:W-:-:S02]  /*e3f0*/  FSEL R13, R64, -INF , !P5 ;  /* 0xff800000400d7808 */ /* 0x000fc40006800000 */
[C---:B------:R-:W-:Y:S02]  /*e400*/  ISETP.LT.OR P5, PT, R6.reuse, R228, P3 ;  /* 0x000000e40600720c */ /* 0x040fe40001fa1670 */
[----:B------:R-:W-:Y:S02]  /*e410*/  ISETP.LT.OR P0, PT, R6, R226, P0 ;  /* 0x000000e20600720c */ /* 0x000fe40000701670 */
[----:B--2---:R-:W-:Y:S02]  /*e420*/  FSEL R12, R66, -INF , !P4 ;  /* 0xff800000420c7808 */ /* 0x004fe40006000000 */
[----:B---3--:R-:W-:Y:S02]  /*e430*/  P2R R7, PR, RZ, 0x4 ;  /* 0x00000004ff077803 */ /* 0x008fe40000000000 */
[C---:B------:R-:W-:Y:S02]  /*e440*/  ISETP.GE.AND P2, PT, R6.reuse, R231, PT ;  /* 0x000000e70600720c */ /* 0x040fe40003f46270 */
[----:B------:R-:W-:-:S02]  /*e450*/  ISETP.GE.AND P4, PT, R6, R229, PT ;  /* 0x000000e50600720c */ /* 0x000fc40003f86270 */
[C---:B------:R-:W-:Y:S02]  /*e460*/  ISETP.LT.OR P2, PT, R6.reuse, R227, P2 ;  /* 0x000000e30600720c */ /* 0x040fe40001741670 */
[----:B------:R-:W-:Y:S02]  /*e470*/  ISETP.LT.OR P6, PT, R6, R225, P4 ;  /* 0x000000e10600720c */ /* 0x000fe400027c1670 */
[----:B------:R-:W-:Y:S02]  /*e480*/  P2R R6, PR, RZ, 0x4 ;  /* 0x00000004ff067803 */ /* 0x000fe40000000000 */
[----:B------:R-:W-:Y:S02]  /*e490*/  ISETP.NE.AND P3, PT, R7, RZ, PT ;  /* 0x000000ff0700720c */ /* 0x000fe40003f65270 */
[----:B------:R-:W-:Y:S02]  /*e4a0*/  ISETP.GE.AND P4, PT, R2, R230, PT ;  /* 0x000000e60200720c */ /* 0x000fe40003f86270 */
[----:B------:R-:W-:-:S02]  /*e4b0*/  FSEL R7, R65, -INF , !P5 ;  /* 0xff80000041077808 */ /* 0x000fc40006800000 */
[----:B------:R-:W-:Y:S01]  /*e4c0*/  ISETP.NE.AND P5, PT, R6, RZ, PT ;  /* 0x000000ff0600720c */ /* 0x000fe20003fa5270 */
[----:B------:R-:W-:Y:S01]  /*e4d0*/  VIADD R6, R0, 0x31 ;  /* 0x0000003100067836 */ /* 0x000fe20000000000 */
[----:B------:R-:W-:Y:S01]  /*e4e0*/  FSEL R77, R77, -INF , !P0 ;  /* 0xff8000004d4d7808 */ /* 0x000fe20004000000 */
[----:B------:R-:W-:Y:S01]  /*e4f0*/  STL [R1+0x34], R13 ;  /* 0x0000340d01007387 */ /* 0x000fe20000100800 */
[----:B------:R-:W-:Y:S02]  /*e500*/  FSEL R76, R76, -INF , !P3 ;  /* 0xff8000004c4c7808 */ /* 0x000fe40005800000 */
[C---:B------:R-:W-:Y:S02]  /*e510*/  ISETP.GE.AND P2, PT, R2.reuse, R231, PT ;  /* 0x000000e70200720c */ /* 0x040fe40003f46270 */
[C---:B------:R-:W-:Y:S01]  /*e520*/  ISETP.GE.AND P0, PT, R2.reuse, R229, PT ;  /* 0x000000e50200720c */ /* 0x040fe20003f06270 */
[----:B------:R2:W-:Y:S01]  /*e530*/  STL [R1+0x58], R12 ;  /* 0x0000580c01007387 */ /* 0x0005e20000100800 */
[----:B------:R-:W-:-:S02]  /*e540*/  ISETP.GE.AND P3, PT, R2, R232, PT ;  /* 0x000000e80200720c */ /* 0x000fc40003f66270 */
[----:B------:R-:W-:Y:S01]  /*e550*/  ISETP.LT.OR P4, PT, R2, R226, P4 ;  /* 0x000000e20200720c */ /* 0x000fe20002781670 */
[----:B------:R3:W-:Y:S01]  /*e560*/  STL [R1+0x30], R7 ;  /* 0x0000300701007387 */ /* 0x0007e20000100800 */
[----:B------:R-:W-:Y:S02]  /*e570*/  FSEL R78, R78, -INF , !P1 ;  /* 0xff8000004e4e7808 */ /* 0x000fe40004800000 */
[C---:B------:R-:W-:Y:S02]  /*e580*/  ISETP.LT.OR P2, PT, R2.reuse, R227, P2 ;  /* 0x000000e30200720c */ /* 0x040fe40001741670 */
[C---:B------:R-:W-:Y:S02]  /*e590*/  ISETP.LT.OR P1, PT, R2.reuse, R225, P0 ;  /* 0x000000e10200720c */ /* 0x040fe40000721670 */
[----:B------:R-:W-:Y:S02]  /*e5a0*/  ISETP.LT.OR P3, PT, R2, R228, P3 ;  /* 0x000000e40200720c */ /* 0x000fe40001f61670 */
[----:B------:R-:W-:-:S02]  /*e5b0*/  ISETP.GE.AND P0, PT, R6, R232, PT ;  /* 0x000000e80600720c */ /* 0x000fc40003f06270 */
[----:B------:R-:W-:Y:S02]  /*e5c0*/  FSEL R86, R86, -INF , !P2 ;  /* 0xff80000056567808 */ /* 0x000fe40005000000 */
[C---:B------:R-:W-:Y:S02]  /*e5d0*/  ISETP.LT.OR P2, PT, R6.reuse, R228, P0 ;  /* 0x000000e40600720c */ /* 0x040fe40000741670 */
[----:B--2---:R-:W-:Y:S02]  /*e5e0*/  FSEL R12, R67, -INF , !P5 ;  /* 0xff800000430c7808 */ /* 0x004fe40006800000 */
[C---:B------:R-:W-:Y:S02]  /*e5f0*/  ISETP.GE.AND P5, PT, R6.reuse, R230, PT ;  /* 0x000000e60600720c */ /* 0x040fe40003fa6270 */
[----:B---3--:R-:W-:Y:S02]  /*e600*/  P2R R7, PR, RZ, 0x10 ;  /* 0x00000010ff077803 */ /* 0x008fe40000000000 */
[----:B------:R-:W-:Y:S01]  /*e610*/  ISETP.GE.AND P4, PT, R6, R231, PT ;  /* 0x000000e70600720c */ /* 0x000fe20003f86270 */
[----:B------:R2:W-:Y:S01]  /*e620*/  STL [R1+0x54], R12 ;  /* 0x0000540c01007387 */ /* 0x0005e20000100800 */
[----:B------:R-:W-:-:S02]  /*e630*/  VIADD R2, R0, 0x38 ;  /* 0x0000003800027836 */ /* 0x000fc40000000000 */
[C---:B------:R-:W-:Y:S02]  /*e640*/  ISETP.LT.OR P0, PT, R6.reuse, R227, P4 ;  /* 0x000000e30600720c */ /* 0x040fe40002701670 */
[----:B------:R-:W-:Y:S02]  /*e650*/  ISETP.LT.OR P4, PT, R6, R226, P5 ;  /* 0x000000e20600720c */ /* 0x000fe40002f81670 */
[----:B------:R-:W-:Y:S02]  /*e660*/  FSEL R79, R79, -INF , !P6 ;  /* 0xff8000004f4f7808 */ /* 0x000fe40007000000 */
[----:B------:R-:W-:Y:S02]  /*e670*/  ISETP.NE.AND P5, PT, R7, RZ, PT ;  /* 0x000000ff0700720c */ /* 0x000fe40003fa5270 */
[----:B------:R-:W-:Y:S02]  /*e680*/  FSEL R60, R87, -INF , !P0 ;  /* 0xff800000573c7808 */ /* 0x000fe40004000000 */
[----:B------:R-:W-:-:S02]  /*e690*/  FSEL R87, R80, -INF , !P5 ;  /* 0xff80000050577808 */ /* 0x000fc40006800000 */
[----:B--2---:R-:W-:Y:S02]  /*e6a0*/  FSEL R12, R84, -INF , !P3 ;  /* 0xff800000540c7808 */ /* 0x004fe40005800000 */
[----:B------:R-:W-:-:S04]  /*e6b0*/  ISETP.GE.AND P3, PT, R6, R229, PT ;  /* 0x000000e50600720c */ /* 0x000fc80003f66270 */
[----:B------:R-:W-:Y:S02]  /*e6c0*/  ISETP.LT.OR P6, PT, R6, R225, P3 ;  /* 0x000000e10600720c */ /* 0x000fe40001fc1670 */
[----:B------:R-:W-:Y:S02]  /*e6d0*/  P2R R6, PR, RZ, 0x10 ;  /* 0x00000010ff067803 */ /* 0x000fe40000000000 */
[C---:B------:R-:W-:Y:S02]  /*e6e0*/  ISETP.GE.AND P4, PT, R2.reuse, R232, PT ;  /* 0x000000e80200720c */ /* 0x040fe40003f86270 */
[C---:B------:R-:W-:Y:S02]  /*e6f0*/  ISETP.GE.AND P3, PT, R2.reuse, R231, PT ;  /* 0x000000e70200720c */ /* 0x040fe40003f66270 */
[----:B------:R-:W-:Y:S02]  /*e700*/  FSEL R84, R85, -INF , !P2 ;  /* 0xff80000055547808 */ /* 0x000fe40005000000 */
[----:B------:R-:W-:-:S02]  /*e710*/  ISETP.GE.AND P2, PT, R2, R230, PT ;  /* 0x000000e60200720c */ /* 0x000fc40003f46270 */
[C---:B------:R-:W-:Y:S02]  /*e720*/  ISETP.LT.OR P5, PT, R2.reuse, R228, P4 ;  /* 0x000000e40200720c */ /* 0x040fe400027a1670 */
[----:B------:R-:W-:Y:S02]  /*e730*/  ISETP.LT.OR P4, PT, R2, R227, P3 ;  /* 0x000000e30200720c */ /* 0x000fe40001f81670 */
[----:B------:R-:W-:Y:S01]  /*e740*/  ISETP.NE.AND P3, PT, R6, RZ, PT ;  /* 0x000000ff0600720c */ /* 0x000fe20003f65270 */
[----:B------:R-:W-:Y:S01]  /*e750*/  VIADD R6, R0, 0x39 ;  /* 0x0000003900067836 */ /* 0x000fe20000000000 */
[C---:B------:R-:W-:Y:S02]  /*e760*/  ISETP.LT.OR P2, PT, R2.reuse, R226, P2 ;  /* 0x000000e20200720c */ /* 0x040fe40001741670 */
[----:B------:R-:W-:Y:S02]  /*e770*/  ISETP.GE.AND P0, PT, R2, R229, PT ;  /* 0x000000e50200720c */ /* 0x000fe40003f06270 */
[----:B------:R-:W-:-:S02]  /*e780*/  P2R R7, PR, RZ, 0x4 ;  /* 0x00000004ff077803 */ /* 0x000fc40000000000 */
[----:B------:R-:W-:Y:S02]  /*e790*/  ISETP.GE.AND P2, PT, R6, R231, PT ;  /* 0x000000e70600720c */ /* 0x000fe40003f46270 */
[----:B------:R-:W-:Y:S02]  /*e7a0*/  FSEL R50, R82, -INF , !P1 ;  /* 0xff80000052327808 */ /* 0x000fe40004800000 */
[----:B------:R-:W-:Y:S02]  /*e7b0*/  ISETP.LT.OR P1, PT, R2, R225, P0 ;  /* 0x000000e10200720c */ /* 0x000fe40000721670 */
[----:B------:R-:W-:Y:S02]  /*e7c0*/  FSEL R85, R81, -INF , !P3 ;  /* 0xff80000051557808 */ /* 0x000fe40005800000 */
[----:B------:R-:W-:Y:S02]  /*e7d0*/  FSEL R57, R90, -INF , !P4 ;  /* 0xff8000005a397808 */ /* 0x000fe40006000000 */
[----:B------:R-:W-:-:S02]  /*e7e0*/  ISETP.GE.AND P3, PT, R6, R232, PT ;  /* 0x000000e80600720c */ /* 0x000fc40003f66270 */
[C---:B------:R-:W-:Y:S02]  /*e7f0*/  ISETP.GE.AND P0, PT, R6.reuse, R230, PT ;  /* 0x000000e60600720c */ /* 0x040fe40003f06270 */
[----:B------:R-:W-:Y:S01]  /*e800*/  ISETP.GE.AND P4, PT, R6, R229, PT ;  /* 0x000000e50600720c */ /* 0x000fe20003f86270 */
[----:B------:R-:W-:Y:S01]  /*e810*/  VIADD R2, R0, 0x40 ;  /* 0x0000004000027836 */ /* 0x000fe20000000000 */
[----:B------:R-:W-:Y:S02]  /*e820*/  ISETP.LT.OR P2, PT, R6, R227, P2 ;  /* 0x000000e30600720c */ /* 0x000fe40001741670 */
[----:B------:R-:W-:Y:S02]  /*e830*/  FSEL R49, R83, -INF , !P6 ;  /* 0xff80000053317808 */ /* 0x000fe40007000000 */
[----:B------:R-:W-:Y:S02]  /*e840*/  FSEL R83, R88, -INF , !P5 ;  /* 0xff80000058537808 */ /* 0x000fe40006800000 */
[----:B------:R-:W-:-:S02]  /*e850*/  ISETP.LT.OR P5, PT, R6, R228, P3 ;  /* 0x000000e40600720c */ /* 0x000fc40001fa1670 */
        /* <DEDUP_REMOVED lines=8> */
[----:B------:R-:W-:Y:S02]  /*e8e0*/  FSEL R59, R97, -INF , !P0 ;  /* 0xff800000613b7808 */ /* 0x000fe40004000000 */
[----:B------:R-:W-:Y:S02]  /*e8f0*/  FSEL R63, R96, -INF , !P3 ;  /* 0xff800000603f7808 */ /* 0x000fe40005800000 */
[C---:B------:R-:W-:Y:S02]  /*e900*/  ISETP.GE.AND P2, PT, R2.reuse, R231, PT ;  /* 0x000000e70200720c */ /* 0x040fe40003f46270 */
[C---:B------:R-:W-:Y:S02]  /*e910*/  ISETP.GE.AND P0, PT, R2.reuse, R229, PT ;  /* 0x000000e50200720c */ /* 0x040fe40003f06270 */
[----:B------:R-:W-:-:S02]  /*e920*/  ISETP.GE.AND P3, PT, R2, R232, PT ;  /* 0x000000e80200720c */ /* 0x000fc40003f66270 */
[----:B------:R-:W-:Y:S02]  /*e930*/  ISETP.LT.OR P4, PT, R2, R226, P4 ;  /* 0x000000e20200720c */ /* 0x000fe40002781670 */
[----:B------:R-:W-:Y:S02]  /*e940*/  FSEL R38, R98, -INF , !P1 ;  /* 0xff80000062267808 */ /* 0x000fe40004800000 */
[C---:B------:R-:W-:Y:S02]  /*e950*/  ISETP.LT.OR P2, PT, R2.reuse, R227, P2 ;  /* 0x000000e30200720c */ /* 0x040fe40001741670 */
[C---:B------:R-:W-:Y:S02]  /*e960*/  ISETP.LT.OR P1, PT, R2.reuse, R225, P0 ;  /* 0x000000e10200720c */ /* 0x040fe40000721670 */
[----:B------:R-:W-:Y:S02]  /*e970*/  ISETP.LT.OR P3, PT, R2, R228, P3 ;  /* 0x000000e40200720c */ /* 0x000fe40001f61670 */
[----:B------:R-:W-:-:S02]  /*e980*/  P2R R7, PR, RZ, 0x10 ;  /* 0x00000010ff077803 */ /* 0x000fc40000000000 */
[C---:B------:R-:W-:Y:S02]  /*e990*/  ISETP.GE.AND P0, PT, R6.reuse, R232, PT ;  /* 0x000000e80600720c */ /* 0x040fe40003f06270 */
[----:B------:R-:W-:Y:S02]  /*e9a0*/  FSEL R51, R91, -INF , !P5 ;  /* 0xff8000005b337808 */ /* 0x000fe40006800000 */
[C---:B------:R-:W-:Y:S02]  /*e9b0*/  ISETP.GE.AND P4, PT, R6.reuse, R231, PT ;  /* 0x000000e70600720c */ /* 0x040fe40003f86270 */
[----:B------:R-:W-:Y:S02]  /*e9c0*/  ISETP.GE.AND P5, PT, R6, R230, PT ;  /* 0x000000e60600720c */ /* 0x000fe40003fa6270 */
[----:B------:R-:W-:Y:S02]  /*e9d0*/  FSEL R41, R106, -INF , !P2 ;  /* 0xff8000006a297808 */ /* 0x000fe40005000000 */
[----:B------:R-:W-:-:S02]  /*e9e0*/  FSEL R81, R104, -INF , !P3 ;  /* 0xff80000068517808 */ /* 0x000fc40005800000 */
[----:B------:R-:W-:Y:S01]  /*e9f0*/  ISETP.LT.OR P2, PT, R6, R228, P0 ;  /* 0x000000e40600720c */ /* 0x000fe20000741670 */
[----:B------:R-:W-:Y:S01]  /*ea00*/  VIADD R2, R0, 0x48 ;  /* 0x0000004800027836 */ /* 0x000fe20000000000 */
[C---:B------:R-:W-:Y:S02]  /*ea10*/  ISETP.GE.AND P3, PT, R6.reuse, R229, PT ;  /* 0x000000e50600720c */ /* 0x040fe40003f66270 */
[C---:B------:R-:W-:Y:S02]  /*ea20*/  ISETP.LT.OR P0, PT, R6.reuse, R227, P4 ;  /* 0x000000e30600720c */ /* 0x040fe40002701670 */
[C---:B------:R-:W-:Y:S02]  /*ea30*/  ISETP.LT.OR P4, PT, R6.reuse, R226, P5 ;  /* 0x000000e20600720c */ /* 0x040fe40002f81670 */
[----:B------:R-:W-:Y:S02]  /*ea40*/  FSEL R40, R99, -INF , !P6 ;  /* 0xff80000063287808 */ /* 0x000fe40007000000 */
[----:B------:R-:W-:-:S02]  /*ea50*/  ISETP.LT.OR P6, PT, R6, R225, P3 ;  /* 0x000000e10600720c */ /* 0x000fc40001fc1670 */
[----:B------:R-:W-:Y:S02]  /*ea60*/  ISETP.NE.AND P5, PT, R7, RZ, PT ;  /* 0x000000ff0700720c */ /* 0x000fe40003fa5270 */
[----:B------:R-:W-:Y:S02]  /*ea70*/  P2R R6, PR, RZ, 0x10 ;  /* 0x00000010ff067803 */ /* 0x000fe40000000000 */
[C---:B------:R-:W-:Y:S02]  /*ea80*/  ISETP.GE.AND P4, PT, R2.reuse, R232, PT ;  /* 0x000000e80200720c */ /* 0x040fe40003f86270 */
[----:B------:R-:W-:Y:S02]  /*ea90*/  ISETP.GE.AND P3, PT, R2, R231, PT ;  /* 0x000000e70200720c */ /* 0x000fe40003f66270 */
[----:B------:R-:W-:Y:S02]  /*eaa0*/  FSEL R80, R105, -INF , !P2 ;  /* 0xff80000069507808 */ /* 0x000fe40005000000 */
[----:B------:R-:W-:-:S02]  /*eab0*/  FSEL R48, R100, -INF , !P5 ;  /* 0xff80000064307808 */ /* 0x000fc40006800000 */
[C---:B------:R-:W-:Y:S02]  /*eac0*/  ISETP.GE.AND P2, PT, R2.reuse, R230, PT ;  /* 0x000000e60200720c */ /* 0x040fe40003f46270 */
[C---:B------:R-:W-:Y:S02]  /*ead0*/  ISETP.LT.OR P5, PT, R2.reuse, R228, P4 ;  /* 0x000000e40200720c */ /* 0x040fe400027a1670 */
[----:B------:R-:W-:Y:S02]  /*eae0*/  ISETP.LT.OR P4, PT, R2, R227, P3 ;  /* 0x000000e30200720c */ /* 0x000fe40001f81670 */
[----:B------:R-:W-:Y:S01]  /*eaf0*/  ISETP.NE.AND P3, PT, R6, RZ, PT ;  /* 0x000000ff0600720c */ /* 0x000fe20003f65270 */
[----:B------:R-:W-:Y:S01]  /*eb00*/  VIADD R6, R0, 0x49 ;  /* 0x0000004900067836 */ /* 0x000fe20000000000 */
[----:B------:R-:W-:Y:S02]  /*eb10*/  ISETP.LT.OR P2, PT, R2, R226, P2 ;  /* 0x000000e20200720c */ /* 0x000fe40001741670 */
[----:B------:R-:W-:-:S02]  /*eb20*/  FSEL R61, R107, -INF , !P0 ;  /* 0xff8000006b3d7808 */ /* 0x000fc40004000000 */
[----:B------:R-:W-:Y:S02]  /*eb30*/  ISETP.GE.AND P0, PT, R2, R229, PT ;  /* 0x000000e50200720c */ /* 0x000fe40003f06270 */
[----:B------:R-:W-:Y:S02]  /*eb40*/  P2R R7, PR, RZ, 0x4 ;  /* 0x00000004ff077803 */ /* 0x000fe40000000000 */
[----:B------:R-:W-:Y:S02]  /*eb50*/  ISETP.GE.AND P2, PT, R6, R231, PT ;  /* 0x000000e70600720c */ /* 0x000fe40003f46270 */
[----:B------:R-:W-:Y:S02]  /*eb60*/  FSEL R107, R102, -INF , !P1 ;  /* 0xff800000666b7808 */ /* 0x000fe40004800000 */
[----:B------:R-:W-:Y:S02]  /*eb70*/  ISETP.LT.OR P1, PT, R2, R225, P0 ;  /* 0x000000e10200720c */ /* 0x000fe40000721670 */
[----:B------:R-:W-:-:S02]  /*eb80*/  FSEL R39, R101, -INF , !P3 ;  /* 0xff80000065277808 */ /* 0x000fc40005800000 */
[----:B------:R-:W-:Y:S02]  /*eb90*/  FSEL R62, R118, -INF , !P4 ;  /* 0xff800000763e7808 */ /* 0x000fe40006000000 */
[C---:B------:R-:W-:Y:S02]  /*eba0*/  ISETP.GE.AND P3, PT, R6.reuse, R232, PT ;  /* 0x000000e80600720c */ /* 0x040fe40003f66270 */
[C---:B------:R-:W-:Y:S02]  /*ebb0*/  ISETP.GE.AND P0, PT, R6.reuse, R230, PT ;  /* 0x000000e60600720c */ /* 0x040fe40003f06270 */
[----:B------:R-:W-:Y:S01]  /*ebc0*/  ISETP.GE.AND P4, PT, R6, R229, PT ;  /* 0x000000e50600720c */ /* 0x000fe20003f86270 */
[----:B------:R-:W-:Y:S01]  /*ebd0*/  VIADD R2, R0, 0x50 ;  /* 0x0000005000027836 */ /* 0x000fe20000000000 */
[----:B------:R-:W-:Y:S02]  /*ebe0*/  ISETP.LT.OR P2, PT, R6, R227, P2 ;  /* 0x000000e30600720c */ /* 0x000fe40001741670 */
[----:B------:R-:W-:-:S02]  /*ebf0*/  FSEL R37, R103, -INF , !P6 ;  /* 0xff80000067257808 */ /* 0x000fc40007000000 */
[----:B------:R-:W-:Y:S02]  /*ec00*/  FSEL R90, R116, -INF , !P5 ;  /* 0xff800000745a7808 */ /* 0x000fe40006800000 */
[C---:B------:R-:W-:Y:S02]  /*ec10*/  ISETP.LT.OR P5, PT, R6.reuse, R228, P3 ;  /* 0x000000e40600720c */ /* 0x040fe40001fa1670 */
[C---:B------:R-:W-:Y:S02]  /*ec20*/  ISETP.LT.OR P0, PT, R6.reuse, R226, P0 ;  /* 0x000000e20600720c */ /* 0x040fe40000701670 */
[----:B------:R-:W-:Y:S02]  /*ec30*/  ISETP.LT.OR P6, PT, R6, R225, P4 ;  /* 0x000000e10600720c */ /* 0x000fe400027c1670 */
[----:B------:R-:W-:Y:S02]  /*ec40*/  P2R R6, PR, RZ, 0x4 ;  /* 0x00000004ff067803 */ /* 0x000fe40000000000 */
[----:B------:R-:W-:-:S02]  /*ec50*/  ISETP.NE.AND P3, PT, R7, RZ, PT ;  /* 0x000000ff0700720c */ /* 0x000fc40003f65270 */
[----:B------:R-:W-:Y:S02]  /*ec60*/  ISETP.GE.AND P4, PT, R2, R230, PT ;  /* 0x000000e60200720c */ /* 0x000fe40003f86270 */
[----:B------:R-:W-:Y:S02]  /*ec70*/  FSEL R89, R117, -INF , !P5 ;  /* 0xff80000075597808 */ /* 0x000fe40006800000 */
[----:B------:R-:W-:Y:S01]  /*ec80*/  ISETP.NE.AND P5, PT, R6, RZ, PT ;  /* 0x000000ff0600720c */ /* 0x000fe20003fa5270 */
[----:B------:R-:W-:Y:S01]  /*ec90*/  VIADD R6, R0, 0x51 ;  /* 0x0000005100067836 */ /* 0x000fe20000000000 */
[----:B------:R-:W-:Y:S02]  /*eca0*/  FSEL R104, R121, -INF , !P0 ;  /* 0xff80000079687808 */ /* 0x000fe40004000000 */
[----:B------:R-:W-:Y:S02]  /*ecb0*/  FSEL R106, R120, -INF , !P3 ;  /* 0xff800000786a7808 */ /* 0x000fe40005800000 */
[----:B------:R-:W-:-:S02]  /*ecc0*/  ISETP.GE.AND P2, PT, R2, R231, PT ;  /* 0x000000e70200720c */ /* 0x000fc40003f46270 */
[C---:B------:R-:W-:Y:S02]  /*ecd0*/  ISETP.GE.AND P0, PT, R2.reuse, R229, PT ;  /* 0x000000e50200720c */ /* 0x040fe40003f06270 */
[C---:B------:R-:W-:Y:S02]  /*ece0*/  ISETP.GE.AND P3, PT, R2.reuse, R232, PT ;  /* 0x000000e80200720c */ /* 0x040fe40003f66270 */
[----:B------:R-:W-:Y:S02]  /*ecf0*/  ISETP.LT.OR P4, PT, R2, R226, P4 ;  /* 0x000000e20200720c */ /* 0x000fe40002781670 */
[----:B------:R-:W-:Y:S02]  /*ed00*/  FSEL R98, R122, -INF , !P1 ;  /* 0xff8000007a627808 */ /* 0x000fe40004800000 */
[C---:B------:R-:W-:Y:S02]  /*ed10*/  ISETP.LT.OR P2, PT, R2.reuse, R227, P2 ;  /* 0x000000e30200720c */ /* 0x040fe40001741670 */
[----:B------:R-:W-:-:S02]  /*ed20*/  ISETP.LT.OR P1, PT, R2, R225, P0 ;  /* 0x000000e10200720c */ /* 0x000fc40000721670 */
[----:B------:R-:W-:Y:S02]  /*ed30*/  ISETP.LT.OR P3, PT, R2, R228, P3 ;  /* 0x000000e40200720c */ /* 0x000fe40001f61670 */
[----:B------:R-:W-:Y:S02]  /*ed40*/  P2R R7, PR, RZ, 0x10 ;  /* 0x00000010ff077803 */ /* 0x000fe40000000000 */
[C---:B------:R-:W-:Y:S02]  /*ed50*/  ISETP.GE.AND P0, PT, R6.reuse, R232, PT ;  /* 0x000000e80600720c */ /* 0x040fe40003f06270 */
[----:B------:R-:W-:Y:S02]  /*ed60*/  FSEL R58, R119, -INF , !P5 ;  /* 0xff800000773a7808 */ /* 0x000fe40006800000 */
[C---:B------:R-:W-:Y:S02]  /*ed70*/  ISETP.GE.AND P4, PT, R6.reuse, R231, PT ;  /* 0x000000e70600720c */ /* 0x040fe40003f86270 */
[----:B------:R-:W-:-:S02]  /*ed80*/  ISETP.GE.AND P5, PT, R6, R230, PT ;  /* 0x000000e60600720c */ /* 0x000fc40003fa6270 */
[----:B------:R-:W-:Y:S02]  /*ed90*/  FSEL R56, R10, -INF , !P2 ;  /* 0xff8000000a387808 */ /* 0x000fe40005000000 */
[----:B------:R-:W-:Y:S02]  /*eda0*/  FSEL R252, R8, -INF , !P3 ;  /* 0xff80000008fc7808 */ /* 0x000fe40005800000 */
[----:B------:R-:W-:Y:S01]  /*edb0*/  ISETP.LT.OR P2, PT, R6, R228, P0 ;  /* 0x000000e40600720c */ /* 0x000fe20000741670 */
[----:B------:R-:W-:Y:S01]  /*edc0*/  VIADD R2, R0, 0x58 ;  /* 0x0000005800027836 */ /* 0x000fe20000000000 */
[C---:B------:R-:W-:Y:S02]  /*edd0*/  ISETP.GE.AND P3, PT, R6.reuse, R229, PT ;  /* 0x000000e50600720c */ /* 0x040fe40003f66270 */
[C---:B------:R-:W-:Y:S02]  /*ede0*/  ISETP.LT.OR P0, PT, R6.reuse, R227, P4 ;  /* 0x000000e30600720c */ /* 0x040fe40002701670 */
[----:B------:R-:W-:Y:S01]  /*edf0*/  ISETP.LT.OR P4, PT, R6, R226, P5 ;  /* 0x000000e20600720c */ /* 0x000fe20002f81670 */
[----:B------:R-:W-:Y:S01]  /*ee00*/  STL [R1+0x20], R12 ;  /* 0x0000200c01007387 */ /* 0x000fe20000100800 */
[----:B------:R-:W-:-:S02]  /*ee10*/  FSEL R91, R123, -INF , !P6 ;  /* 0xff8000007b5b7808 */ /* 0x000fc40007000000 */
[----:B------:R-:W-:Y:S01]  /*ee20*/  ISETP.NE.AND P5, PT, R7, RZ, PT ;  /* 0x000000ff0700720c */ /* 0x000fe20003fa5270 */
[----:B------:R-:W-:Y:S01]  /*ee30*/  STL [R1+0x50], R86 ;  /* 0x0000505601007387 */ /* 0x000fe20000100800 */
[----:B------:R-:W-:Y:S02]  /*ee40*/  ISETP.LT.OR P6, PT, R6, R225, P3 ;  /* 0x000000e10600720c */ /* 0x000fe40001fc1670 */
[----:B------:R-:W-:Y:S01]  /*ee50*/  P2R R6, PR, RZ, 0x10 ;  /* 0x00000010ff067803 */ /* 0x000fe20000000000 */
[----:B------:R-:W-:Y:S01]  /*ee60*/  STL [R1+0x44], R60 ;  /* 0x0000443c01007387 */ /* 0x000fe20000100800 */
[----:B------:R-:W-:Y:S02]  /*ee70*/  FSEL R7, R11, -INF , !P0 ;  /* 0xff8000000b077808 */ /* 0x000fe40004000000 */
[C---:B------:R-:W-:Y:S01]  /*ee80*/  ISETP.GE.AND P4, PT, R2.reuse, R232, PT ;  /* 0x000000e80200720c */ /* 0x040fe20003f86270 */
[----:B------:R-:W-:Y:S01]  /*ee90*/  STL [R1+0x3c], R57 ;  /* 0x00003c3901007387 */ /* 0x000fe20000100800 */
[----:B------:R-:W-:-:S02]  /*eea0*/  ISETP.GE.AND P3, PT, R2, R231, PT ;  /* 0x000000e70200720c */ /* 0x000fc40003f66270 */
[----:B------:R-:W-:Y:S01]  /*eeb0*/  FSEL R251, R9, -INF , !P2 ;  /* 0xff80000009fb7808 */ /* 0x000fe20005000000 */
[----:B------:R-:W-:Y:S01]  /*eec0*/  STL [R1+0x2c], R51 ;  /* 0x00002c3301007387 */ /* 0x000fe20000100800 */
[----:B------:R-:W-:Y:S02]  /*eed0*/  FSEL R88, R124, -INF , !P5 ;  /* 0xff8000007c587808 */ /* 0x000fe40006800000 */
[C---:B------:R-:W-:Y:S01]  /*eee0*/  ISETP.GE.AND P2, PT, R2.reuse, R230, PT ;  /* 0x000000e60200720c */ /* 0x040fe20003f46270 */
[----:B------:R-:W-:Y:S01]  /*eef0*/  STL [R1+0x28], R41 ;  /* 0x0000282901007387 */ /* 0x000fe20000100800 */
[C---:B------:R-:W-:Y:S02]  /*ef00*/  ISETP.LT.OR P5, PT, R2.reuse, R228, P4 ;  /* 0x000000e40200720c */ /* 0x040fe400027a1670 */
[----:B------:R-:W-:Y:S01]  /*ef10*/  ISETP.LT.OR P4, PT, R2, R227, P3 ;  /* 0x000000e30200720c */ /* 0x000fe20001f81670 */
[----:B------:R2:W-:Y:S01]  /*ef20*/  STL [R1+0xc], R7 ;  /* 0x00000c0701007387 */ /* 0x0005e20000100800 */
[----:B------:R-:W-:Y:S01]  /*ef30*/  ISETP.NE.AND P3, PT, R6, RZ, PT ;  /* 0x000000ff0600720c */ /* 0x000fe20003f65270 */
[----:B------:R-:W-:Y:S01]  /*ef40*/  VIADD R6, R0, 0x59 ;  /* 0x0000005900067836 */ /* 0x000fe20000000000 */
[----:B------:R-:W-:-:S02]  /*ef50*/  ISETP.LT.OR P2, PT, R2, R226, P2 ;  /* 0x000000e20200720c */ /* 0x000fc40001741670 */
[-C--:B------:R-:W-:Y:S02]  /*ef60*/  ISETP.GE.AND P0, PT, R2, R229.reuse, PT ;  /* 0x000000e50200720c */ /* 0x080fe40003f06270 */
[----:B------:R-:W-:Y:S02]  /*ef70*/  FSEL R32, R125, -INF , !P3 ;  /* 0xff8000007d207808 */ /* 0x000fe40005800000 */
[----:B------:R-:W-:Y:S02]  /*ef80*/  FSEL R125, R26, -INF , !P4 ;  /* 0xff8000001a7d7808 */ /* 0x000fe40006000000 */
[C---:B------:R-:W-:Y:S02]  /*ef90*/  ISETP.GE.AND P3, PT, R6.reuse, R232, PT ;  /* 0x000000e80600720c */ /* 0x040fe40003f66270 */
[----:B------:R-:W-:Y:S02]  /*efa0*/  ISETP.GE.AND P4, PT, R6, R229, PT ;  /* 0x000000e50600720c */ /* 0x000fe40003f86270 */
[----:B--2---:R-:W-:-:S05]  /*efb0*/  FSEL R7, R126, -INF , !P1 ;  /* 0xff8000007e077808 */ /* 0x004fca0004800000 */
[----:B------:R2:W-:Y:S01]  /*efc0*/  STL [R1+0x38], R7 ;  /* 0x0000380701007387 */ /* 0x0005e20000100800 */
[----:B------:R-:W-:Y:S02]  /*efd0*/  ISETP.LT.OR P1, PT, R2, R225, P0 ;  /* 0x000000e10200720c */ /* 0x000fe40000721670 */
[----:B------:R-:W-:Y:S01]  /*efe0*/  ISETP.GE.AND P0, PT, R6, R230, PT ;  /* 0x000000e60600720c */ /* 0x000fe20003f06270 */
[----:B------:R-:W-:Y:S01]  /*eff0*/  VIADD R2, R0, 0x60 ;  /* 0x0000006000027836 */ /* 0x000fe20000000000 */
[----:B------:R-:W-:Y:S02]  /*f000*/  FSEL R36, R127, -INF , !P6 ;  /* 0xff8000007f247808 */ /* 0x000fe40007000000 */
[----:B------:R-:W-:Y:S02]  /*f010*/  FSEL R124, R24, -INF , !P5 ;  /* 0xff800000187c7808 */ /* 0x000fe40006800000 */
[C---:B------:R-:W-:Y:S02]  /*f020*/  ISETP.LT.OR P5, PT, R6.reuse, R228, P3 ;  /* 0x000000e40600720c */ /* 0x040fe40001fa1670 */
[----:B------:R-:W-:-:S02]  /*f030*/  ISETP.LT.OR P0, PT, R6, R226, P0 ;  /* 0x000000e20600720c */ /* 0x000fc40000701670 */
[C---:B------:R-:W-:Y:S02]  /*f040*/  ISETP.LT.OR P6, PT, R6.reuse, R225, P4 ;  /* 0x000000e10600720c */ /* 0x040fe400027c1670 */
[----:B--2---:R-:W-:Y:S02]  /*f050*/  P2R R7, PR, RZ, 0x4 ;  /* 0x00000004ff077803 */ /* 0x004fe40000000000 */
[----:B------:R-:W-:-:S04]  /*f060*/  ISETP.GE.AND P2, PT, R6, R231, PT ;  /* 0x000000e70600720c */ /* 0x000fc80003f46270 */
[----:B------:R-:W-:Y:S02]  /*f070*/  ISETP.LT.OR P2, PT, R6, R227, P2 ;  /* 0x000000e30600720c */ /* 0x000fe40001741670 */
[----:B------:R-:W-:Y:S02]  /*f080*/  ISETP.NE.AND P3, PT, R7, RZ, PT ;  /* 0x000000ff0700720c */ /* 0x000fe40003f65270 */
[----:B------:R-:W-:Y:S02]  /*f090*/  P2R R6, PR, RZ, 0x4 ;  /* 0x00000004ff067803 */ /* 0x000fe40000000000 */
[----:B------:R-:W-:Y:S02]  /*f0a0*/  ISETP.GE.AND P4, PT, R2, R230, PT ;  /* 0x000000e60200720c */ /* 0x000fe40003f86270 */
[----:B------:R-:W-:Y:S02]  /*f0b0*/  FSEL R123, R25, -INF , !P5 ;  /* 0xff800000197b7808 */ /* 0x000fe40006800000 */
[----:B------:R-:W-:Y:S01]  /*f0c0*/  ISETP.NE.AND P5, PT, R6, RZ, PT ;  /* 0x000000ff0600720c */ /* 0x000fe20003fa5270 */
[----:B------:R-:W-:Y:S01]  /*f0d0*/  VIADD R6, R0, 0x61 ;  /* 0x0000006100067836 */ /* 0x000fe20000000000 */
[----:B------:R-:W-:-:S02]  /*f0e0*/  FSEL R34, R129, -INF , !P0 ;  /* 0xff80000081227808 */ /* 0x000fc40004000000 */
[----:B------:R-:W-:Y:S02]  /*f0f0*/  FSEL R33, R128, -INF , !P3 ;  /* 0xff80000080217808 */ /* 0x000fe40005800000 */
[C---:B------:R-:W-:Y:S02]  /*f100*/  ISETP.GE.AND P2, PT, R2.reuse, R231, PT ;  /* 0x000000e70200720c */ /* 0x040fe40003f46270 */
[C---:B------:R-:W-:Y:S02]  /*f110*/  ISETP.GE.AND P0, PT, R2.reuse, R229, PT ;  /* 0x000000e50200720c */ /* 0x040fe40003f06270 */
[C---:B------:R-:W-:Y:S02]  /*f120*/  ISETP.GE.AND P3, PT, R2.reuse, R232, PT ;  /* 0x000000e80200720c */ /* 0x040fe40003f66270 */
[----:B------:R-:W-:Y:S02]  /*f130*/  ISETP.LT.OR P4, PT, R2, R226, P4 ;  /* 0x000000e20200720c */ /* 0x000fe40002781670 */
[----:B------:R-:W-:-:S02]  /*f140*/  FSEL R35, R130, -INF , !P1 ;  /* 0xff80000082237808 */ /* 0x000fc40004800000 */
[C---:B------:R-:W-:Y:S02]  /*f150*/  ISETP.LT.OR P2, PT, R2.reuse, R227, P2 ;  /* 0x000000e30200720c */ /* 0x040fe40001741670 */
[C---:B------:R-:W-:Y:S02]  /*f160*/  ISETP.LT.OR P1, PT, R2.reuse, R225, P0 ;  /* 0x000000e10200720c */ /* 0x040fe40000721670 */
[----:B------:R-:W-:Y:S02]  /*f170*/  ISETP.LT.OR P3, PT, R2, R228, P3 ;  /* 0x000000e40200720c */ /* 0x000fe40001f61670 */
[----:B------:R-:W-:Y:S02]  /*f180*/  P2R R7, PR, RZ, 0x10 ;  /* 0x00000010ff077803 */ /* 0x000fe40000000000 */
[----:B------:R-:W-:Y:S02]  /*f190*/  ISETP.GE.AND P0, PT, R6, R232, PT ;  /* 0x000000e80600720c */ /* 0x000fe40003f06270 */
[----:B------:R-:W-:-:S02]  /*f1a0*/  FSEL R27, R27, -INF , !P5 ;  /* 0xff8000001b1b7808 */ /* 0x000fc40006800000 */
[C---:B------:R-:W-:Y:S02]  /*f1b0*/  ISETP.GE.AND P4, PT, R6.reuse, R231, PT ;  /* 0x000000e70600720c */ /* 0x040fe40003f86270 */
[----:B------:R-:W-:Y:S02]  /*f1c0*/  ISETP.GE.AND P5, PT, R6, R230, PT ;  /* 0x000000e60600720c */ /* 0x000fe40003fa6270 */
[----:B------:R-:W-:Y:S02]  /*f1d0*/  FSEL R127, R114, -INF , !P2 ;  /* 0xff800000727f7808 */ /* 0x000fe40005000000 */
[----:B------:R-:W-:Y:S02]  /*f1e0*/  FSEL R122, R112, -INF , !P3 ;  /* 0xff800000707a7808 */ /* 0x000fe40005800000 */
[----:B------:R-:W-:Y:S01]  /*f1f0*/  ISETP.LT.OR P2, PT, R6, R228, P0 ;  /* 0x000000e40600720c */ /* 0x000fe20000741670 */
[----:B------:R-:W-:Y:S01]  /*f200*/  VIADD R2, R0, 0x68 ;  /* 0x0000006800027836 */ /* 0x000fe20000000000 */
[----:B------:R-:W-:-:S02]  /*f210*/  ISETP.GE.AND P3, PT, R6, R229, PT ;  /* 0x000000e50600720c */ /* 0x000fc40003f66270 */
[C---:B------:R-:W-:Y:S02]  /*f220*/  ISETP.LT.OR P0, PT, R6.reuse, R227, P4 ;  /* 0x000000e30600720c */ /* 0x040fe40002701670 */
[C---:B------:R-:W-:Y:S02]  /*f230*/  ISETP.LT.OR P4, PT, R6.reuse, R226, P5 ;  /* 0x000000e20600720c */ /* 0x040fe40002f81670 */
[----:B------:R-:W-:Y:S02]  /*f240*/  FSEL R96, R131, -INF , !P6 ;  /* 0xff80000083607808 */ /* 0x000fe40007000000 */
[----:B------:R-:W-:Y:S02]  /*f250*/  ISETP.LT.OR P6, PT, R6, R225, P3 ;  /* 0x000000e10600720c */ /* 0x000fe40001fc1670 */
[----:B------:R-:W-:Y:S02]  /*f260*/  ISETP.NE.AND P5, PT, R7, RZ, PT ;  /* 0x000000ff0700720c */ /* 0x000fe40003fa5270 */
[----:B------:R-:W-:-:S02]  /*f270*/  P2R R6, PR, RZ, 0x10 ;  /* 0x00000010ff067803 */ /* 0x000fc40000000000 */
[C---:B------:R-:W-:Y:S02]  /*f280*/  ISETP.GE.AND P4, PT, R2.reuse, R232, PT ;  /* 0x000000e80200720c */ /* 0x040fe40003f86270 */
[----:B------:R-:W-:Y:S02]  /*f290*/  ISETP.GE.AND P3, PT, R2, R231, PT ;  /* 0x000000e70200720c */ /* 0x000fe40003f66270 */
[----:B------:R-:W-:Y:S02]  /*f2a0*/  FSEL R120, R113, -INF , !P2 ;  /* 0xff80000071787808 */ /* 0x000fe40005000000 */
[----:B------:R-:W-:Y:S02]  /*f2b0*/  FSEL R7, R204, -INF , !P5 ;  /* 0xff800000cc077808 */ /* 0x000fe40006800000 */
[C---:B------:R-:W-:Y:S02]  /*f2c0*/  ISETP.GE.AND P2, PT, R2.reuse, R230, PT ;  /* 0x000000e60200720c */ /* 0x040fe40003f46270 */
[----:B------:R-:W-:-:S02]  /*f2d0*/  ISETP.LT.OR P5, PT, R2, R228, P4 ;  /* 0x000000e40200720c */ /* 0x000fc400027a1670 */
[----:B------:R-:W-:Y:S02]  /*f2e0*/  ISETP.LT.OR P4, PT, R2, R227, P3 ;  /* 0x000000e30200720c */ /* 0x000fe40001f81670 */
[----:B------:R-:W-:Y:S01]  /*f2f0*/  ISETP.NE.AND P3, PT, R6, RZ, PT ;  /* 0x000000ff0600720c */ /* 0x000fe20003f65270 */
[----:B------:R-:W-:Y:S01]  /*f300*/  VIADD R6, R0, 0x69 ;  /* 0x0000006900067836 */ /* 0x000fe20000000000 */
[C---:B------:R-:W-:Y:S01]  /*f310*/  ISETP.LT.OR P2, PT, R2.reuse, R226, P2 ;  /* 0x000000e20200720c */ /* 0x040fe20001741670 */
[----:B------:R2:W-:Y:S01]  /*f320*/  STL [R1+0x8], R7 ;  /* 0x0000080701007387 */ /* 0x0005e20000100800 */
[----:B------:R-:W-:Y:S02]  /*f330*/  FSEL R131, R115, -INF , !P0 ;  /* 0xff80000073837808 */ /* 0x000fe40004000000 */
[----:B------:R-:W-:Y:S02]  /*f340*/  ISETP.GE.AND P0, PT, R2, R229, PT ;  /* 0x000000e50200720c */ /* 0x000fe40003f06270 */
[----:B------:R-:W-:-:S02]  /*f350*/  FSEL R24, R206, -INF , !P1 ;  /* 0xff800000ce187808 */ /* 0x000fc40004800000 */
[----:B------:R-:W-:Y:S02]  /*f360*/  ISETP.LT.OR P1, PT, R2, R225, P0 ;  /* 0x000000e10200720c */ /* 0x000fe40000721670 */
[----:B------:R-:W-:Y:S02]  /*f370*/  FSEL R25, R205, -INF , !P3 ;  /* 0xff800000cd197808 */ /* 0x000fe40005800000 */
[----:B------:R-:W-:Y:S02]  /*f380*/  FSEL R130, R22, -INF , !P4 ;  /* 0xff80000016827808 */ /* 0x000fe40006000000 */
[C---:B------:R-:W-:Y:S02]  /*f390*/  ISETP.GE.AND P3, PT, R6.reuse, R232, PT ;  /* 0x000000e80600720c */ /* 0x040fe40003f66270 */
[C---:B------:R-:W-:Y:S02]  /*f3a0*/  ISETP.GE.AND P0, PT, R6.reuse, R230, PT ;  /* 0x000000e60600720c */ /* 0x040fe40003f06270 */
[----:B------:R-:W-:Y:S01]  /*f3b0*/  ISETP.GE.AND P4, PT, R6, R229, PT ;  /* 0x000000e50600720c */ /* 0x000fe20003f86270 */
[----:B------:R-:W-:Y:S01]  /*f3c0*/  VIADD R2, R0, 0x70 ;  /* 0x0000007000027836 */ /* 0x000fe20000000000 */
[----:B--2---:R-:W-:-:S02]  /*f3d0*/  P2R R7, PR, RZ, 0x4 ;  /* 0x00000004ff077803 */ /* 0x004fc40000000000 */
[C---:B------:R-:W-:Y:S02]  /*f3e0*/  ISETP.GE.AND P2, PT, R6.reuse, R231, PT ;  /* 0x000000e70600720c */ /* 0x040fe40003f46270 */
[----:B------:R-:W-:Y:S02]  /*f3f0*/  FSEL R105, R207, -INF , !P6 ;  /* 0xff800000cf697808 */ /* 0x000fe40007000000 */
[----:B------:R-:W-:Y:S02]  /*f400*/  ISETP.LT.OR P2, PT, R6, R227, P2 ;  /* 0x000000e30600720c */ /* 0x000fe40001741670 */
[----:B------:R-:W-:Y:S02]  /*f410*/  FSEL R119, R20, -INF , !P5 ;  /* 0xff80000014777808 */ /* 0x000fe40006800000 */
[C---:B------:R-:W-:Y:S02]  /*f420*/  ISETP.LT.OR P5, PT, R6.reuse, R228, P3 ;  /* 0x000000e40600720c */ /* 0x040fe40001fa1670 */
[----:B------:R-:W-:-:S02]  /*f430*/  ISETP.LT.OR P0, PT, R6, R226, P0 ;  /* 0x000000e20600720c */ /* 0x000fc40000701670 */
[----:B------:R-:W-:Y:S02]  /*f440*/  ISETP.LT.OR P6, PT, R6, R225, P4 ;  /* 0x000000e10600720c */ /* 0x000fe400027c1670 */
[----:B------:R-:W-:Y:S02]  /*f450*/  P2R R6, PR, RZ, 0x4 ;  /* 0x00000004ff067803 */ /* 0x000fe40000000000 */
[----:B------:R-:W-:Y:S02]  /*f460*/  ISETP.GE.AND P4, PT, R2, R230, PT ;  /* 0x000000e60200720c */ /* 0x000fe40003f86270 */
[----:B------:R-:W-:Y:S02]  /*f470*/  FSEL R118, R21, -INF , !P5 ;  /* 0xff80000015767808 */ /* 0x000fe40006800000 */
[----:B------:R-:W-:Y:S02]  /*f480*/  ISETP.NE.AND P3, PT, R7, RZ, PT ;  /* 0x000000ff0700720c */ /* 0x000fe40003f65270 */
[----:B------:R-:W-:Y:S01]  /*f490*/  ISETP.NE.AND P5, PT, R6, RZ, PT ;  /* 0x000000ff0600720c */ /* 0x000fe20003fa5270 */
[----:B------:R-:W-:Y:S01]  /*f4a0*/  VIADD R6, R0, 0x71 ;  /* 0x0000007100067836 */ /* 0x000fe20000000000 */
[----:B------:R-:W-:-:S02]  /*f4b0*/  FSEL R237, R237, -INF , !P0 ;  /* 0xff800000eded7808 */ /* 0x000fc40004000000 */
[C---:B------:R-:W-:Y:S02]  /*f4c0*/  ISETP.GE.AND P2, PT, R2.reuse, R231, PT ;  /* 0x000000e70200720c */ /* 0x040fe40003f46270 */
[C---:B------:R-:W-:Y:S02]  /*f4d0*/  ISETP.GE.AND P0, PT, R2.reuse, R229, PT ;  /* 0x000000e50200720c */ /* 0x040fe40003f06270 */
[----:B------:R-:W-:Y:S02]  /*f4e0*/  ISETP.LT.OR P4, PT, R2, R226, P4 ;  /* 0x000000e20200720c */ /* 0x000fe40002781670 */
[----:B------:R-:W-:Y:S02]  /*f4f0*/  FSEL R236, R236, -INF , !P3 ;  /* 0xff800000ecec7808 */ /* 0x000fe40005800000 */
[----:B------:R-:W-:Y:S02]  /*f500*/  FSEL R238, R238, -INF , !P1 ;  /* 0xff800000eeee7808 */ /* 0x000fe40004800000 */
[----:B------:R-:W-:-:S02]  /*f510*/  ISETP.GE.AND P3, PT, R2, R232, PT ;  /* 0x000000e80200720c */ /* 0x000fc40003f66270 */
[C---:B------:R-:W-:Y:S02]  /*f520*/  ISETP.LT.OR P2, PT, R2.reuse, R227, P2 ;  /* 0x000000e30200720c */ /* 0x040fe40001741670 */
[----:B------:R-:W-:Y:S02]  /*f530*/  ISETP.LT.OR P1, PT, R2, R225, P0 ;  /* 0x000000e10200720c */ /* 0x000fe40000721670 */
[----:B------:R-:W-:Y:S02]  /*f540*/  P2R R7, PR, RZ, 0x10 ;  /* 0x00000010ff077803 */ /* 0x000fe40000000000 */
[C---:B------:R-:W-:Y:S02]  /*f550*/  ISETP.GE.AND P0, PT, R6.reuse, R232, PT ;  /* 0x000000e80600720c */ /* 0x040fe40003f06270 */
[----:B------:R-:W-:Y:S02]  /*f560*/  ISETP.GE.AND P4, PT, R6, R231, PT ;  /* 0x000000e70600720c */ /* 0x000fe40003f86270 */
[----:B------:R-:W-:Y:S01]  /*f570*/  ISETP.LT.OR P3, PT, R2, R228, P3 ;  /* 0x000000e40200720c */ /* 0x000fe20001f61670 */
[----:B------:R-:W-:Y:S01]  /*f580*/  VIADD R2, R0, 0x78 ;  /* 0x0000007800027836 */ /* 0x000fe20000000000 */
[----:B------:R-:W-:-:S02]  /*f590*/  FSEL R128, R110, -INF , !P2 ;  /* 0xff8000006e807808 */ /* 0x000fc40005000000 */
[C---:B------:R-:W-:Y:S02]  /*f5a0*/  ISETP.LT.OR P2, PT, R6.reuse, R228, P0 ;  /* 0x000000e40600720c */ /* 0x040fe40000741670 */
[----:B------:R-:W-:Y:S02]  /*f5b0*/  ISETP.LT.OR P0, PT, R6, R227, P4 ;  /* 0x000000e30600720c */ /* 0x000fe40002701670 */
[----:B------:R-:W-:Y:S02]  /*f5c0*/  ISETP.NE.AND P4, PT, R7, RZ, PT ;  /* 0x000000ff0700720c */ /* 0x000fe40003f85270 */
[----:B------:R-:W-:Y:S02]  /*f5d0*/  FSEL R64, R109, -INF , !P2 ;  /* 0xff8000006d407808 */ /* 0x000fe40005000000 */
[----:B------:R-:W-:Y:S02]  /*f5e0*/  FSEL R121, R111, -INF , !P0 ;  /* 0xff8000006f797808 */ /* 0x000fe40004000000 */
[----:B------:R-:W-:-:S02]  /*f5f0*/  ISETP.GE.AND P2, PT, R2, R231, PT ;  /* 0x000000e70200720c */ /* 0x000fc40003f46270 */
[----:B------:R-:W-:Y:S02]  /*f600*/  FSEL R208, R208, -INF , !P4 ;  /* 0xff800000d0d07808 */ /* 0x000fe40006000000 */
[C---:B------:R-:W-:Y:S02]  /*f610*/  ISETP.GE.AND P0, PT, R2.reuse, R230, PT ;  /* 0x000000e60200720c */ /* 0x040fe40003f06270 */
[----:B------:R-:W-:Y:S02]  /*f620*/  ISETP.GE.AND P4, PT, R2, R229, PT ;  /* 0x000000e50200720c */ /* 0x000fe40003f86270 */
[----:B------:R-:W-:Y:S02]  /*f630*/  FSEL R210, R210, -INF , !P1 ;  /* 0xff800000d2d27808 */ /* 0x000fe40004800000 */
[----:B------:R-:W-:Y:S01]  /*f640*/  ISETP.LT.OR P1, PT, R2, R227, P2 ;  /* 0x000000e30200720c */ /* 0x000fe20001721670 */
[----:B------:R-:W-:Y:S01]  /*f650*/  VIADD R0, R0, 0x79 ;  /* 0x0000007900007836 */ /* 0x000fe20000000000 */
[----:B------:R-:W-:-:S02]  /*f660*/  ISETP.LT.OR P2, PT, R2, R226, P0 ;  /* 0x000000e20200720c */ /* 0x000fc40000741670 */
[----:B------:R-:W-:Y:S02]  /*f670*/  ISETP.LT.OR P0, PT, R2, R225, P4 ;  /* 0x000000e10200720c */ /* 0x000fe40002701670 */
[----:B------:R-:W-:Y:S02]  /*f680*/  FSEL R129, R23, -INF , !P5 ;  /* 0xff80000017817808 */ /* 0x000fe40006800000 */
[----:B------:R-:W-:Y:S02]  /*f690*/  FSEL R66, R108, -INF , !P3 ;  /* 0xff8000006c427808 */ /* 0x000fe40005800000 */
[C---:B------:R-:W-:Y:S02]  /*f6a0*/  ISETP.GE.AND P5, PT, R6.reuse, R230, PT ;  /* 0x000000e60600720c */ /* 0x040fe40003fa6270 */
[----:B------:R-:W-:Y:S02]  /*f6b0*/  ISETP.GE.AND P3, PT, R6, R229, PT ;  /* 0x000000e50600720c */ /* 0x000fe40003f66270 */
[----:B------:R-:W-:-:S02]  /*f6c0*/  FSEL R207, R202, -INF , !P0 ;  /* 0xff800000cacf7808 */ /* 0x000fc40004000000 */
[----:B------:R-:W-:Y:S02]  /*f6d0*/  FSEL R239, R239, -INF , !P6 ;  /* 0xff800000efef7808 */ /* 0x000fe40007000000 */
[----:B------:R-:W-:Y:S02]  /*f6e0*/  ISETP.GE.AND P0, PT, R0, R229, PT ;  /* 0x000000e50000720c */ /* 0x000fe40003f06270 */
[C---:B------:R-:W-:Y:S02]  /*f6f0*/  ISETP.LT.OR P6, PT, R6.reuse, R226, P5 ;  /* 0x000000e20600720c */ /* 0x040fe40002fc1670 */
[----:B------:R-:W-:Y:S02]  /*f700*/  ISETP.LT.OR P5, PT, R6, R225, P3 ;  /* 0x000000e10600720c */ /* 0x000fe40001fa1670 */
[----:B------:R-:W-:Y:S02]  /*f710*/  ISETP.GE.AND P3, PT, R2, R232, PT ;  /* 0x000000e80200720c */ /* 0x000fe40003f66270 */
[----:B------:R-:W-:-:S02]  /*f720*/  FSEL R205, R200, -INF , !P2 ;  /* 0xff800000c8cd7808 */ /* 0x000fc40005000000 */
[----:B------:R-:W-:Y:S02]  /*f730*/  ISETP.LT.OR P2, PT, R0, R225, P0 ;  /* 0x000000e10000720c */ /* 0x000fe40000741670 */
[----:B------:R-:W-:Y:S02]  /*f740*/  PLOP3.LUT P0, PT, PT, PT, UP1, 0x80, 0x0 ;  /* 0x000000000000781c */ /* 0x000fe40003f0f018 */
[----:B------:R-:W-:Y:S02]  /*f750*/  ISETP.LT.OR P3, PT, R2, R228, P3 ;  /* 0x000000e40200720c */ /* 0x000fe40001f61670 */
[----:B------:R-:W-:Y:S02]  /*f760*/  FSEL R211, R211, -INF , !P5 ;  /* 0xff800000d3d37808 */ /* 0x000fe40006800000 */
[----:B------:R-:W-:Y:S02]  /*f770*/  P2R R6, PR, RZ, 0x8 ;  /* 0x00000008ff067803 */ /* 0x000fe40000000000 */
[----:B------:R-:W-:-:S02]  /*f780*/  ISETP.GE.AND P5, PT, R0, R232, PT ;  /* 0x000000e80000720c */ /* 0x000fc40003fa6270 */
[C---:B------:R-:W-:Y:S02]  /*f790*/  ISETP.GE.AND P3, PT, R0.reuse, R230, PT ;  /* 0x000000e60000720c */ /* 0x040fe40003f66270 */
[----:B------:R-:W-:Y:S02]  /*f7a0*/  ISETP.GE.AND P4, PT, R0, R231, PT ;  /* 0x000000e70000720c */ /* 0x000fe40003f86270 */
[----:B------:R-:W-:Y:S02]  /*f7b0*/  FSEL R209, R209, -INF , !P6 ;  /* 0xff800000d1d17808 */ /* 0x000fe40007000000 */
[----:B------:R-:W-:Y:S02]  /*f7c0*/  ISETP.NE.AND P6, PT, R6, RZ, PT ;  /* 0x000000ff0600720c */ /* 0x000fe40003fc5270 */
[C---:B------:R-:W-:Y:S02]  /*f7d0*/  ISETP.LT.OR P3, PT, R0.reuse, R226, P3 ;  /* 0x000000e20000720c */ /* 0x040fe40001f61670 */
[----:B------:R-:W-:-:S02]  /*f7e0*/  ISETP.LT.OR P5, PT, R0, R228, P5 ;  /* 0x000000e40000720c */ /* 0x000fc40002fa1670 */
[----:B------:R-:W-:Y:S02]  /*f7f0*/  ISETP.LT.OR P4, PT, R0, R227, P4 ;  /* 0x000000e30000720c */ /* 0x000fe40002781670 */
[----:B------:R-:W-:Y:S02]  /*f800*/  FSEL R117, R74, -INF , !P1 ;  /* 0xff8000004a757808 */ /* 0x000fe40004800000 */
[----:B------:R-:W-:Y:S02]  /*f810*/  FSEL R204, R201, -INF , !P3 ;  /* 0xff800000c9cc7808 */ /* 0x000fe40005800000 */
[----:B------:R-:W-:Y:S02]  /*f820*/  FSEL R206, R203, -INF , !P2 ;  /* 0xff800000cbce7808 */ /* 0x000fe40005000000 */
[----:B------:R-:W-:Y:S02]  /*f830*/  FSEL R67, R72, -INF , !P6 ;  /* 0xff80000048437808 */ /* 0x000fe40007000000 */
[----:B------:R-:W-:-:S02]  /*f840*/  LOP3.LUT P1, RZ, R224, 0x20, RZ, 0xc0, !PT ;  /* 0x00000020e0ff7812 */ /* 0x000fc4000782c0ff */
[----:B------:R-:W-:Y:S02]  /*f850*/  FSEL R65, R73, -INF , !P5 ;  /* 0xff80000049417808 */ /* 0x000fe40006800000 */
[----:B------:R-:W-:Y:S01]  /*f860*/  FSEL R116, R75, -INF , !P4 ;  /* 0xff8000004b747808 */ /* 0x000fe20006000000 */
[----:B-1----:R-:W-:Y:S08]  /*f870*/  @!P0 BRA `(.L_x_779) ;  /* 0x0000000400c08947 */ /* 0x002ff00003800000 */
[----:B------:R-:W2:Y:S04]  /*f880*/  LDL.64 R14, [R1+0xd0] ;  /* 0x0000d000010e7983 */ /* 0x000ea80000100a00 */
[----:B------:R-:W3:Y:S01]  /*f890*/  LDL.64 R18, [R1+0xc8] ;  /* 0x0000c80001127983 */ /* 0x000ee20000100a00 */
[----:B------:R-:W-:Y:S01]  /*f8a0*/  UIADD3 UR21, UR21, -0x3, URZ ;  /* 0xfffffffd15157890 */ /* 0x000fe2000fffe03f */
[----:B------:R-:W1:Y:S01]  /*f8b0*/  @!P1 LDC.64 R16, c[0x0][0x218] ;  /* 0x00008600ff109b82 */ /* 0x000e620000000a00 */
[----:B------:R-:W-:Y:S01]  /*f8c0*/  IMAD.U32 R8, RZ, RZ, UR8 ;  /* 0x00000008ff087e24 */ /* 0x000fe2000f8e00ff */
[----:B------:R4:W-:Y:S01]  /*f8d0*/  @P1 STS.128 [R233+0x4000], RZ ;  /* 0x004000ffe9001388 */ /* 0x0009e20000000c00 */
[----:B------:R-:W-:Y:S01]  /*f8e0*/  USHF.R.S32.HI UR4, URZ, 0x1f, UR21 ;  /* 0x0000001f3f047899 */ /* 0x000fe20008011415 */
[----:B------:R-:W-:Y:S01]  /*f8f0*/  BSSY B0, `(.L_x_780) ;  /* 0x0000067000007945 */ /* 0x000fe20003800000 */
[----:B------:R-:W-:-:S02]  /*f900*/  UIMAD.WIDE.U32 UR22, UR21, UR8, URZ ;  /* 0x00000008151672a5 */ /* 0x000fc4000f8e003f */
[----:B------:R-:W-:Y:S01]  /*f910*/  UIMAD UR4, UR4, UR8, URZ ;  /* 0x00000008040472a4 */ /* 0x000fe2000f8e023f */
[----:B------:R-:W4:Y:S03]  /*f920*/  @!P1 LDC.64 R12, c[0x0][0x218] ;  /* 0x00008600ff0c9b82 */ /* 0x000f260000000a00 */
[----:B------:R-:W-:Y:S01]  /*f930*/  UIMAD UR4, UR21, UR9, UR4 ;  /* 0x00000009150472a4 */ /* 0x000fe2000f8e0204 */
[----:B------:R-:W-:Y:S02]  /*f940*/  IMAD.U32 R6, RZ, RZ, UR22 ;  /* 0x00000016ff067e24 */ /* 0x000fe4000f8e00ff */
[----:B------:R-:W-:Y:S01]  /*f950*/  IMAD.U32 R2, RZ, RZ, UR22 ;  /* 0x00000016ff027e24 */ /* 0x000fe2000f8e00ff */
[----:B------:R-:W-:Y:S01]  /*f960*/  UIADD3 UR4, UR23, UR4, URZ ;  /* 0x0000000417047290 */ /* 0x000fe2000fffe03f */
[----:B------:R-:W4:Y:S05]  /*f970*/  @!P1 LDC.64 R10, c[0x0][0x218] ;  /* 0x00008600ff0a9b82 */ /* 0x000f2a0000000a00 */
[----:B------:R-:W-:Y:S01]  /*f980*/  IMAD.U32 R0, RZ, RZ, UR4 ;  /* 0x00000004ff007e24 */ /* 0x000fe2000f8e00ff */
[----:B------:R-:W-:Y:S01]  /*f990*/  @!UP0 UIMAD UR4, UR9, 0x30, URZ ;  /* 0x00000030090488a4 */ /* 0x000fe2000f8e023f */
[----:B--2---:R-:W-:-:S02]  /*f9a0*/  LEA R6, P0, R6, R14, 0x7 ;  /* 0x0000000e06067211 */ /* 0x004fc400078038ff */
[----:B------:R-:W2:Y:S02]  /*f9b0*/  @!P1 LDC.64 R14, c[0x0][0x218] ;  /* 0x00008600ff0e9b82 */ /* 0x000ea40000000a00 */
[----:B---3--:R-:W-:-:S03]  /*f9c0*/  LEA.HI.X R7, R2, R19, R0, 0x7, P0 ;  /* 0x0000001302077211 */ /* 0x008fc600000f3c00 */
[----:B------:R-:W-:-:S03]  /*f9d0*/  @!P1 IMAD.WIDE.U32 R8, R8, 0x30, R6 ;  /* 0x0000003008089825 */ /* 0x000fc600078e0006 */
[----:B------:R-:W3:Y:S01]  /*f9e0*/  @!P1 LDC.64 R18, c[0x0][0x218] ;  /* 0x00008600ff129b82 */ /* 0x000ee20000000a00 */
[----:B------:R-:W-:Y:S01]  /*f9f0*/  @!P1 VIADD R0, R9, UR4 ;  /* 0x0000000409009c36 */ /* 0x000fe20008000000 */
[C---:B-1----:R-:W-:Y:S01]  /*fa00*/  @!P1 LEA R16, P0, R8.reuse, R16, 0x1 ;  /* 0x0000001008109211 */ /* 0x042fe200078008ff */
[----:B------:R-:W-:Y:S01]  /*fa10*/  @!P1 IMAD.MOV.U32 R9, RZ, RZ, R7 ;  /* 0x000000ffff099224 */ /* 0x000fe200078e0007 */
[----:B------:R-:W-:Y:S02]  /*fa20*/  @!UP0 UIMAD UR4, UR9, 0x50, URZ ;  /* 0x00000050090488a4 */ /* 0x000fe4000f8e023f */
[----:B------:R-:W-:Y:S01]  /*fa30*/  @!P1 LEA.HI.X R17, R8, R17, R0, 0x1, P0 ;  /* 0x0000001108119211 */ /* 0x000fe200000f0c00 */
[----:B------:R-:W-:Y:S02]  /*fa40*/  IMAD.U32 R0, RZ, RZ, UR8 ;  /* 0x00000008ff007e24 */ /* 0x000fe4000f8e00ff */
[----:B------:R-:W-:-:S04]  /*fa50*/  @!P1 IMAD.MOV.U32 R8, RZ, RZ, R6 ;  /* 0x000000ffff089224 */ /* 0x000fc800078e0006 */
[----:B------:R-:W-:-:S04]  /*fa60*/  @!P1 IMAD.WIDE.U32 R8, R0, 0x50, R8 ;  /* 0x0000005000089825 */ /* 0x000fc800078e0008 */
[----:B------:R-:W-:Y:S01]  /*fa70*/  @!P1 VIADD R0, R9, UR4 ;  /* 0x0000000409009c36 */ /* 0x000fe20008000000 */
[C---:B--2---:R-:W-:Y:S01]  /*fa80*/  @!P1 LEA R14, P0, R8.reuse, R14, 0x1 ;  /* 0x0000000e080e9211 */ /* 0x044fe200078008ff */
[----:B------:R-:W-:Y:S01]  /*fa90*/  @!P1 IMAD.MOV.U32 R9, RZ, RZ, R7 ;  /* 0x000000ffff099224 */ /* 0x000fe200078e0007 */
[----:B------:R-:W-:Y:S02]  /*faa0*/  @!UP0 UIMAD UR4, UR9, 0x60, URZ ;  /* 0x00000060090488a4 */ /* 0x000fe4000f8e023f */
[----:B------:R-:W-:Y:S01]  /*fab0*/  @!P1 LEA.HI.X R15, R8, R15, R0, 0x1, P0 ;  /* 0x0000000f080f9211 */ /* 0x000fe200000f0c00 */
[----:B------:R-:W-:Y:S02]  /*fac0*/  IMAD.U32 R0, RZ, RZ, UR8 ;  /* 0x00000008ff007e24 */ /* 0x000fe4000f8e00ff */
[----:B------:R-:W-:-:S04]  /*fad0*/  @!P1 IMAD.MOV.U32 R8, RZ, RZ, R6 ;  /* 0x000000ffff089224 */ /* 0x000fc800078e0006 */
[----:B------:R-:W-:-:S04]  /*fae0*/  @!P1 IMAD.WIDE.U32 R8, R0, 0x60, R8 ;  /* 0x0000006000089825 */ /* 0x000fc800078e0008 */
[----:B------:R-:W-:Y:S01]  /*faf0*/  @!P1 VIADD R0, R9, UR4 ;  /* 0x0000000409009c36 */ /* 0x000fe20008000000 */
[----:B----4-:R-:W-:-:S04]  /*fb00*/  @!P1 LEA R12, P0, R8, R12, 0x1 ;  /* 0x0000000c080c9211 */ /* 0x010fc800078008ff */
[----:B------:R-:W-:Y:S02]  /*fb10*/  @!P1 LEA.HI.X R13, R8, R13, R0, 0x1, P0 ;  /* 0x0000000d080d9211 */ /* 0x000fe400000f0c00 */
[C---:B---3--:R-:W-:Y:S02]  /*fb20*/  @!P1 LEA R8, P0, R6.reuse, R18, 0x1 ;  /* 0x0000001206089211 */ /* 0x048fe400078008ff */
[C---:B------:R-:W-:Y:S02]  /*fb30*/  @!P1 IADD3 R0, P2, R6.reuse, UR12, RZ ;  /* 0x0000000c06009c10 */ /* 0x040fe4000ff5e0ff */
[----:B------:R-:W-:Y:S02]  /*fb40*/  @!P1 LEA.HI.X R9, R6, R19, R7, 0x1, P0 ;  /* 0x0000001306099211 */ /* 0x000fe400000f0c07 */
[----:B------:R-:W-:Y:S01]  /*fb50*/  @!P1 IADD3.X R2, R7, UR11, RZ, P2, !PT ;  /* 0x0000000b07029c10 */ /* 0x000fe200097fe4ff */
[----:B------:R-:W1:Y:S02]  /*fb60*/  @!P1 LDC.64 R18, c[0x0][0x218] ;  /* 0x00008600ff129b82 */ /* 0x000e640000000a00 */
[----:B------:R-:W-:Y:S01]  /*fb70*/  @!PT LDS RZ, [RZ] ;  /* 0x00000000fffff984 */ /* 0x000fe20000000800 */
[----:B------:R-:W-:Y:S01]  /*fb80*/  @!PT LDS RZ, [RZ] ;  /* 0x00000000fffff984 */ /* 0x000fe20000000800 */
[----:B------:R-:W-:Y:S01]  /*fb90*/  @!PT LDS RZ, [RZ] ;  /* 0x00000000fffff984 */ /* 0x000fe20000000800 */
[----:B------:R2:W-:Y:S04]  /*fba0*/  @!P1 LDGSTS.E.BYPASS.LTC128B.128 [R233+0x4000], desc[UR26][R8.64] ;  /* 0x0400000008e99fae */ /* 0x0005e8000b901d5a */
[----:B------:R3:W-:Y:S01]  /*fbb0*/  @P1 STS.128 [R233+0x4800], RZ ;  /* 0x004800ffe9001388 */ /* 0x0007e20000000c00 */
[----:B--2---:R-:W-:-:S04]  /*fbc0*/  @!P1 LEA R8, P0, R0, R10, 0x1 ;  /* 0x0000000a00089211 */ /* 0x004fc800078008ff */
[----:B------:R-:W-:Y:S01]  /*fbd0*/  @!P1 LEA.HI.X R9, R0, R11, R2, 0x1, P0 ;  /* 0x0000000b00099211 */ /* 0x000fe200000f0c02 */
[----:B------:R-:W-:Y:S01]  /*fbe0*/  IMAD.U32 R0, RZ, RZ, UR8 ;  /* 0x00000008ff007e24 */ /* 0x000fe2000f8e00ff */
[----:B------:R-:W2:Y:S01]  /*fbf0*/  @!P1 LDC.64 R10, c[0x0][0x218] ;  /* 0x00008600ff0a9b82 */ /* 0x000ea20000000a00 */
[----:B------:R-:W-:Y:S02]  /*fc00*/  IMAD.U32 R2, RZ, RZ, UR9 ;  /* 0x00000009ff027e24 */ /* 0x000fe4000f8e00ff */
[----:B------:R-:W-:Y:S01]  /*fc10*/  @!PT LDS RZ, [RZ] ;  /* 0x00000000fffff984 */ /* 0x000fe20000000800 */
[----:B------:R-:W-:Y:S01]  /*fc20*/  @!PT LDS RZ, [RZ] ;  /* 0x00000000fffff984 */ /* 0x000fe20000000800 */
[----:B------:R-:W-:Y:S01]  /*fc30*/  @!PT LDS RZ, [RZ] ;  /* 0x00000000fffff984 */ /* 0x000fe20000000800 */
[----:B------:R4:W-:Y:S01]  /*fc40*/  @!P1 LDGSTS.E.BYPASS.LTC128B.128 [R233+0x4800], desc[UR26][R8.64] ;  /* 0x0480000008e99fae */ /* 0x0009e2000b901d5a */
[----:B------:R-:W-:-:S03]  /*fc50*/  @!P1 LEA R0, P0, R0, R6, 0x5 ;  /* 0x0000000600009211 */ /* 0x000fc600078028ff */
[----:B------:R3:W-:Y:S01]  /*fc60*/  @P1 STS.128 [R233+0x5000], RZ ;  /* 0x005000ffe9001388 */ /* 0x0007e20000000c00 */
[----:B----4-:R-:W-:-:S05]  /*fc70*/  IMAD.U32 R8, RZ, RZ, UR8 ;  /* 0x00000008ff087e24 */ /* 0x010fca000f8e00ff */
[----:B------:R-:W-:Y:S02]  /*fc80*/  @!P1 LEA.HI.X R2, R8, R7, R2, 0x5, P0 ;  /* 0x0000000708029211 */ /* 0x000fe400000f2c02 */
[----:B--2---:R-:W-:-:S04]  /*fc90*/  @!P1 LEA R10, P0, R0, R10, 0x1 ;  /* 0x0000000a000a9211 */ /* 0x004fc800078008ff */
[----:B------:R-:W-:Y:S01]  /*fca0*/  @!P1 LEA.HI.X R11, R0, R11, R2, 0x1, P0 ;  /* 0x0000000b000b9211 */ /* 0x000fe200000f0c02 */
[----:B------:R-:W-:Y:S02]  /*fcb0*/  IMAD.U32 R0, RZ, RZ, UR8 ;  /* 0x00000008ff007e24 */ /* 0x000fe4000f8e00ff */
[----:B------:R-:W-:Y:S02]  /*fcc0*/  IMAD.U32 R2, RZ, RZ, UR9 ;  /* 0x00000009ff027e24 */ /* 0x000fe4000f8e00ff */
[----:B------:R-:W-:Y:S01]  /*fcd0*/  @!PT LDS RZ, [RZ] ;  /* 0x00000000fffff984 */ /* 0x000fe20000000800 */
[----:B------:R-:W-:Y:S01]  /*fce0*/  @!PT LDS RZ, [RZ] ;  /* 0x00000000fffff984 */ /* 0x000fe20000000800 */
[----:B------:R-:W-:Y:S01]  /*fcf0*/  @!PT LDS RZ, [RZ] ;  /* 0x00000000fffff984 */ /* 0x000fe20000000800 */
[----:B------:R3:W-:Y:S01]  /*fd00*/  @!P1 LDGSTS.E.BYPASS.LTC128B.128 [R233+0x5000], desc[UR26][R10.64] ;  /* 0x050000000ae99fae */ /* 0x0007e2000b901d5a */
[----:B------:R-:W-:-:S03]  /*fd10*/  @!P1 LEA R0, P0, R0, R6, 0x6 ;  /* 0x0000000600009211 */ /* 0x000fc600078030ff */
[----:B------:R3:W-:Y:S01]  /*fd20*/  @P1 STS.128 [R233+0x5800], RZ ;  /* 0x005800ffe9001388 */ /* 0x0007e20000000c00 */
[----:B------:R-:W-:Y:S02]  /*fd30*/  @!P1 LEA.HI.X R2, R8, R7, R2, 0x6, P0 ;  /* 0x0000000708029211 */ /* 0x000fe400000f3402 */
[C---:B-1----:R-:W-:Y:S01]  /*fd40*/  @!P1 LEA R8, P0, R0.reuse, R18, 0x1 ;  /* 0x0000001200089211 */ /* 0x042fe200078008ff */
        /* <DEDUP_REMOVED lines=22> */
[----:B------:R-:W-:Y:S01]  /*feb0*/  IMAD.U32 R0, RZ, RZ, UR8 ;  /* 0x00000008ff007e24 */ /* 0x000fe2000f8e00ff */
[----:B------:R-:W-:Y:S01]  /*fec0*/  UIMAD UR4, UR9, 0x70, URZ ;  /* 0x00000070090478a4 */ /* 0x000fe2000f8e023f */
[----:B------:R-:W-:Y:S02]  /*fed0*/  ULDC.64 UR22, c[0x0][0x218] ;  /* 0x0000860000167ab9 */ /* 0x000fe40000000a00 */
[----:B------:R-:W-:-:S05]  /*fee0*/  IMAD.WIDE.U32 R6, R0, 0x70, R6 ;  /* 0x0000007000067825 */ /* 0x000fca00078e0006 */
[----:B------:R-:W-:Y:S02]  /*fef0*/  IADD3 R0, R7, UR4, RZ ;  /* 0x0000000407007c10 */ /* 0x000fe4000fffe0ff */
[----:B---3--:R-:W-:-:S04]  /*ff00*/  LEA R8, P0, R6, UR22, 0x1 ;  /* 0x0000001606087c11 */ /* 0x008fc8000f8008ff */
[----:B------:R-:W-:-:S05]  /*ff10*/  LEA.HI.X R9, R6, UR23, R0, 0x1, P0 ;  /* 0x0000001706097c11 */ /* 0x000fca00080f0c00 */
[----:B------:R-:W-:Y:S01]  /*ff20*/  @!PT LDS RZ, [RZ] ;  /* 0x00000000fffff984 */ /* 0x000fe20000000800 */
[----:B------:R-:W-:Y:S01]  /*ff30*/  @!PT LDS RZ, [RZ] ;  /* 0x00000000fffff984 */ /* 0x000fe20000000800 */
[----:B------:R-:W-:Y:S01]  /*ff40*/  @!PT LDS RZ, [RZ] ;  /* 0x00000000fffff984 */ /* 0x000fe20000000800 */
[----:B------:R1:W-:Y:S04]  /*ff50*/  LDGSTS.E.BYPASS.LTC128B.128 [R233+0x7800], desc[UR26][R8.64] ;  /* 0x0780000008e97fae */ /* 0x0003e8000b901d5a */
.L_x_781:
[----:B------:R-:W-:Y:S05]  /*ff60*/  BSYNC B0 ;  /* 0x0000000000007941 */ /* 0x000fea0003800000 */
.L_x_780:
[----:B------:R-:W0:Y:S02]  /*ff70*/  LDGDEPBAR ;  /* 0x00000000000079af */ /* 0x000e240000000000 */
.L_x_779:
[----:B-1-3--:R-:W2:Y:S04]  /*ff80*/  LDL.LU R9, [R1+0x40] ;  /* 0x0000400001097983 */ /* 0x00aea80000300800 */
[----:B------:R-:W3:Y:S04]  /*ff90*/  LDL.LU R8, [R1+0x34] ;  /* 0x0000340001087983 */ /* 0x000ee80000300800 */
[----:B------:R-:W4:Y:S01]  /*ffa0*/  LDL.LU R6, [R1+0x30] ;  /* 0x0000300001067983 */ /* 0x000f220000300800 */
[----:B------:R-:W-:-:S03]  /*ffb0*/  MOV R0, R85 ;  /* 0x0000005500007202 */ /* 0x000fc60000000f00 */
[----:B------:R-:W4:Y:S04]  /*ffc0*/  LDL.LU R7, [R1+0x60] ;  /* 0x0000600001077983 */ /* 0x000f280000300800 */
[----:B------:R-:W4:Y:S04]  /*ffd0*/  LDL.LU R2, [R1+0x54] ;  /* 0x0000540001027983 */ /* 0x000f280000300800 */
[----:B------:R-:W4:Y:S04]  /*ffe0*/  LDL.LU R85, [R1+0x20] ;  /* 0x0000200001557983 */ /* 0x000f280000300800 */
[----:B------:R2:W-:Y:S04]  /*fff0*/  STL [R1+0x13c], R233 ;  /* 0x00013ce901007387 */ /* 0x0005e80000100800 */
[----:B------:R-:W-:Y:S04]  /*10000*/  STL [R1+0x138], R232 ;  /* 0x000138e801007387 */ /* 0x000fe80000100800 */
[----:B------:R3:W-:Y:S04]  /*10010*/  STL [R1+0x134], R231 ;  /* 0x000134e701007387 */ /* 0x0007e80000100800 */
[----:B------:R4:W-:Y:S01]  /*10020*/  STL [R1+0x130], R230 ;  /* 0x000130e601007387 */ /* 0x0009e20000100800 */
        /* <DEDUP_REMOVED lines=9> */
[----:B------:R-:W-:Y:S01]  /*100c0*/  LDSM.16.MT88.4 R16, [R214+0x8000] ;  /* 0x00800000d610783b */ /* 0x000fe20000004200 */
[----:B--2---:R-:W-:-:S02]  /*100d0*/  MOV R233, R9 ;  /* 0x0000000900e97202 */ /* 0x004fc40000000f00 */
[----:B---3--:R-:W-:Y:S02]  /*100e0*/  MOV R231, R8 ;  /* 0x0000000800e77202 */ /* 0x008fe40000000f00 */
[----:B----4-:R-:W-:Y:S02]  /*100f0*/  MOV R230, R6 ;  /* 0x0000000600e67202 */ /* 0x010fe40000000f00 */
[----:B------:R-:W2:Y:S01]  /*10100*/  LDL R6, [R1+0x48] ;  /* 0x0000480001067983 */ /* 0x000ea20000100800 */
[----:B------:R-:W-:Y:S02]  /*10110*/  MOV R8, R0 ;  /* 0x0000000000087202 */ /* 0x000fe40000000f00 */
[----:B------:R-:W-:Y:S01]  /*10120*/  MOV R115, R7 ;  /* 0x0000000700737202 */ /* 0x000fe20000000f00 */
[----:B------:R-:W-:Y:S04]  /*10130*/  STL [R1+0x12c], R229 ;  /* 0x00012ce501007387 */ /* 0x000fe80000100800 */
[----:B------:R1:W-:Y:S04]  /*10140*/  STL [R1+0x128], R228 ;  /* 0x000128e401007387 */ /* 0x0003e80000100800 */
[----:B------:R-:W-:Y:S04]  /*10150*/  STL [R1+0x124], R227 ;  /* 0x000124e301007387 */ /* 0x000fe80000100800 */
[----:B------:R-:W-:Y:S04]  /*10160*/  STL [R1+0x120], R226 ;  /* 0x000120e201007387 */ /* 0x000fe80000100800 */
[----:B------:R-:W-:Y:S04]  /*10170*/  STL [R1+0x11c], R225 ;  /* 0x00011ce101007387 */ /* 0x000fe80000100800 */
[----:B------:R-:W-:Y:S04]  /*10180*/  STL [R1+0x118], R224 ;  /* 0x000118e001007387 */ /* 0x000fe80000100800 */
[----:B------:R3:W-:Y:S04]  /*10190*/  STL [R1+0x114], R221 ;  /* 0x000114dd01007387 */ /* 0x0007e80000100800 */
[----:B------:R-:W-:Y:S01]  /*101a0*/  STL [R1+0x110], R220 ;  /* 0x000110dc01007387 */ /* 0x000fe20000100800 */
[----:B-----5:R-:W-:Y:S01]  /*101b0*/  FMNMX.FTZ R0, R71, R44, !PT ;  /* 0x0000002c47007209 */ /* 0x020fe20007810000 */
[----:B-1----:R-:W-:-:S02]  /*101c0*/  IMAD.MOV.U32 R228, RZ, RZ, R2 ;  /* 0x000000ffffe47224 */ /* 0x002fc400078e0002 */
[----:B------:R-:W-:Y:S04]  /*101d0*/  STL [R1+0x10c], R218 ;  /* 0x00010cda01007387 */ /* 0x000fe80000100800 */
[----:B------:R-:W-:Y:S04]  /*101e0*/  STL [R1+0x108], R213 ;  /* 0x000108d501007387 */ /* 0x000fe80000100800 */
[----:B------:R1:W-:Y:S04]  /*101f0*/  STL [R1+0x104], R212 ;  /* 0x000104d401007387 */ /* 0x0003e80000100800 */
[----:B------:R-:W-:Y:S04]  /*10200*/  STL [R1+0x100], R133 ;  /* 0x0001008501007387 */ /* 0x000fe80000100800 */
[----:B------:R4:W-:Y:S04]  /*10210*/  STL [R1+0xfc], R132 ;  /* 0x0000fc8401007387 */ /* 0x0009e80000100800 */
[----:B------:R-:W2:Y:S01]  /*10220*/  LDL R10, [R1+0x5c] ;  /* 0x00005c00010a7983 */ /* 0x000ea20000100800 */
[----:B------:R-:W-:-:S02]  /*10230*/  MOV R74, R8 ;  /* 0x00000008004a7202 */ /* 0x000fc40000000f00 */
[----:B---3--:R-:W-:Y:S01]  /*10240*/  MOV R221, R61 ;  /* 0x0000003d00dd7202 */ /* 0x008fe20000000f00 */
[----:B------:R-:W3:Y:S01]  /*10250*/  LDL R9, [R1+0x58] ;  /* 0x0000580001097983 */ /* 0x000ee20000100800 */
[----:B------:R-:W-:Y:S01]  /*10260*/  FMNMX.FTZ R0, R45, R0, !PT ;  /* 0x000000002d007209 */ /* 0x000fe20007810000 */
[----:B------:R-:W-:Y:S01]  /*10270*/  IMAD.MOV.U32 R227, RZ, RZ, R62 ;  /* 0x000000ffffe37224 */ /* 0x000fe200078e003e */
[----:B------:R-:W-:Y:S01]  /*10280*/  MOV R226, R58 ;  /* 0x0000003a00e27202 */ /* 0x000fe20000000f00 */
[----:B------:R-:W3:Y:S01]  /*10290*/  LDL.LU R126, [R1+0xc] ;  /* 0x00000c00017e7983 */ /* 0x000ee20000300800 */
[----:B------:R-:W-:Y:S02]  /*102a0*/  FMNMX.FTZ R0, R28, R0, !PT ;  /* 0x000000001c007209 */ /* 0x000fe40007810000 */
[----:B------:R-:W-:Y:S01]  /*102b0*/  MOV R224, R56 ;  /* 0x0000003800e07202 */ /* 0x000fe20000000f00 */
[----:B------:R-:W3:Y:S01]  /*102c0*/  LDL.LU R225, [R1+0x8] ;  /* 0x0000080001e17983 */ /* 0x000ee20000300800 */
[----:B------:R-:W-:-:S02]  /*102d0*/  FMNMX.FTZ R0, R29, R0, !PT ;  /* 0x000000001d007209 */ /* 0x000fc40007810000 */
[----:B------:R-:W-:Y:S02]  /*102e0*/  MOV R229, R32 ;  /* 0x0000002000e57202 */ /* 0x000fe40000000f00 */
[----:B------:R-:W-:Y:S02]  /*102f0*/  FMNMX.FTZ R0, R241, R0, !PT ;  /* 0x00000000f1007209 */ /* 0x000fe40007810000 */
[----:B-1----:R-:W-:Y:S02]  /*10300*/  MOV R212, R27 ;  /* 0x0000001b00d47202 */ /* 0x002fe40000000f00 */
[----:B------:R-:W-:Y:S01]  /*10310*/  FMNMX.FTZ R0, R234, R0, !PT ;  /* 0x00000000ea007209 */ /* 0x000fe20007810000 */
[----:B----4-:R-:W-:Y:S01]  /*10320*/  IMAD.MOV.U32 R132, RZ, RZ, R98 ;  /* 0x000000ffff847224 */ /* 0x010fe200078e0062 */
[----:B------:R-:W-:Y:S02]  /*10330*/  MOV R112, R37 ;  /* 0x0000002500707202 */ /* 0x000fe40000000f00 */
[----:B------:R-:W-:-:S02]  /*10340*/  FMNMX.FTZ R2, R134, R0, !PT ;  /* 0x0000000086027209 */ /* 0x000fc40007810000 */
[----:B------:R-:W-:Y:S02]  /*10350*/  FMNMX.FTZ R0, R70, R46, !PT ;  /* 0x0000002e46007209 */ /* 0x000fe40007810000 */
[----:B------:R-:W-:Y:S02]  /*10360*/  FMNMX.FTZ R2, R42, R2, !PT ;  /* 0x000000022a027209 */ /* 0x000fe40007810000 */
[----:B------:R-:W-:Y:S02]  /*10370*/  FMNMX.FTZ R0, R47, R0, !PT ;  /* 0x000000002f007209 */ /* 0x000fe40007810000 */
[----:B------:R-:W-:Y:S02]  /*10380*/  MOV R218, R25 ;  /* 0x0000001900da7202 */ /* 0x000fe40000000f00 */
[----:B------:R-:W-:Y:S02]  /*10390*/  FMNMX.FTZ R0, R30, R0, !PT ;  /* 0x000000001e007209 */ /* 0x000fe40007810000 */
[----:B------:R-:W-:-:S02]  /*103a0*/  MOV R232, R36 ;  /* 0x0000002400e87202 */ /* 0x000fc40000000f00 */
[----:B------:R-:W-:Y:S02]  /*103b0*/  FMNMX.FTZ R0, R31, R0, !PT ;  /* 0x000000001f007209 */ /* 0x000fe40007810000 */
[----:B------:R-:W-:Y:S02]  /*103c0*/  MOV R213, R35 ;  /* 0x0000002300d57202 */ /* 0x000fe40000000f00 */
[----:B------:R-:W-:Y:S01]  /*103d0*/  FMNMX.FTZ R0, R244, R0, !PT ;  /* 0x00000000f4007209 */ /* 0x000fe20007810000 */
[----:B------:R-:W-:Y:S01]  /*103e0*/  STL [R1+0xf8], R5 ;  /* 0x0000f80501007387 */ /* 0x000fe20000100800 */
[----:B------:R-:W-:Y:S02]  /*103f0*/  MOV R133, R96 ;  /* 0x0000006000857202 */ /* 0x000fe40000000f00 */
[----:B------:R-:W-:Y:S01]  /*10400*/  MOV R220, R24 ;  /* 0x0000001800dc7202 */ /* 0x000fe20000000f00 */
[----:B------:R-:W-:Y:S04]  /*10410*/  STL [R1+0xf4], R4 ;  /* 0x0000f40401007387 */ /* 0x000fe80000100800 */
[----:B------:R-:W-:Y:S01]  /*10420*/  STL [R1+0xf0], R3 ;  /* 0x0000f00301007387 */ /* 0x000fe20000100800 */
[----:B--2---:R-:W-:-:S04]  /*10430*/  FMNMX.FTZ R6, R6, R2, !PT ;  /* 0x0000000206067209 */ /* 0x004fc80007810000 */
        /* <DEDUP_REMOVED lines=8> */
[----:B------:R-:W-:Y:S02]  /*104c0*/  FMNMX.FTZ R7, R83, R7, !PT ;  /* 0x0000000753077209 */ /* 0x000fe40007810000 */
[----:B------:R-:W-:Y:S02]  /*104d0*/  FMNMX.FTZ R6, R115, R6, !PT ;  /* 0x0000000673067209 */ /* 0x000fe40007810000 */
[----:B------:R-:W-:-:S04]  /*104e0*/  FMNMX.FTZ R7, R82, R7, !PT ;  /* 0x0000000752077209 */ /* 0x000fc80007810000 */
[----:B------:R-:W-:-:S04]  /*104f0*/  FMNMX.FTZ R7, R81, R7, !PT ;  /* 0x0000000751077209 */ /* 0x000fc80007810000 */
[----:B------:R-:W-:Y:S02]  /*10500*/  FMNMX.FTZ R8, R80, R7, !PT ;  /* 0x0000000750087209 */ /* 0x000fe40007810000 */
[----:B------:R-:W-:-:S04]  /*10510*/  FMNMX.FTZ R6, R10, R6, !PT ;  /* 0x000000060a067209 */ /* 0x000fc80007810000 */
[----:B---3--:R-:W-:-:S04]  /*10520*/  FMNMX.FTZ R6, R9, R6, !PT ;  /* 0x0000000609067209 */ /* 0x008fc80007810000 */
        /* <DEDUP_REMOVED lines=9> */
[----:B------:R-:W-:Y:S01]  /*105c0*/  FMNMX.FTZ R7, R224, R7, !PT ;  /* 0x00000007e0077209 */ /* 0x000fe20007810000 */
[----:B------:R1:W-:Y:S03]  /*105d0*/  STL [R1+0x148], R126 ;  /* 0x0001487e01007387 */ /* 0x0003e60000100800 */
[----:B------:R-:W-:Y:S02]  /*105e0*/  FMNMX.FTZ R7, R126, R7, !PT ;  /* 0x000000077e077209 */ /* 0x000fe40007810000 */
[----:B-1----:R-:W2:Y:S01]  /*105f0*/  LDL.LU R126, [R1+0x38] ;  /* 0x00003800017e7983 */ /* 0x002ea20000300800 */
        /* <DEDUP_REMOVED lines=55> */
[----:B------:R-:W1:Y:S01]  /*10970*/  SHFL.BFLY PT, R9, R0, 0x2, 0x1f ;  /* 0x0c401f0000097f89 */ /* 0x000e6200000e0000 */
[----:B------:R-:W-:Y:S02]  /*10980*/  FMNMX.FTZ R7, R130, R7, !PT ;  /* 0x0000000782077209 */ /* 0x000fe40007810000 */
[----:B------:R-:W-:-:S02]  /*10990*/  FMNMX.FTZ R2, R107, R2, !PT ;  /* 0x000000026b027209 */ /* 0x000fc40007810000 */
[----:B------:R-:W-:Y:S02]  /*109a0*/  MOV R4, R33 ;  /* 0x0000002100047202 */ /* 0x000fe40000000f00 */
[----:B------:R-:W-:Y:S01]  /*109b0*/  FMNMX.FTZ R6, R229, R6, !PT ;  /* 0x00000006e5067209 */ /* 0x000fe20007810000 */
[----:B------:R-:W-:Y:S01]  /*109c0*/  IMAD.MOV.U32 R5, RZ, RZ, R34 ;  /* 0x000000ffff057224 */ /* 0x000fe200078e0022 */
        /* <DEDUP_REMOVED lines=12> */
[----:B-1----:R-:W-:Y:S02]  /*10a90*/  FMNMX.FTZ R0, R0, R9, !PT ;  /* 0x0000000900007209 */ /* 0x002fe40007810000 */
[----:B------:R-:W-:Y:S02]  /*10aa0*/  FMNMX.FTZ R2, R116, R6, !PT ;  /* 0x0000000674027209 */ /* 0x000fe40007810000 */
[----:B------:R-:W-:Y:S01]  /*10ab0*/  FMNMX.FTZ R8, R237, R8, !PT ;  /* 0x00000008ed087209 */ /* 0x000fe20007810000 */
[----:B------:R-:W1:Y:S03]  /*10ac0*/  SHFL.BFLY PT, R10, R0, 0x1, 0x1f ;  /* 0x0c201f00000a7f89 */ /* 0x000e6600000e0000 */
[----:B------:R-:W-:-:S04]  /*10ad0*/  FMNMX.FTZ R8, R208, R8, !PT ;  /* 0x00000008d0087209 */ /* 0x000fc80007810000 */
[----:B------:R-:W-:-:S04]  /*10ae0*/  FMNMX.FTZ R8, R209, R8, !PT ;  /* 0x00000008d1087209 */ /* 0x000fc80007810000 */
[----:B------:R-:W-:-:S04]  /*10af0*/  FMNMX.FTZ R8, R205, R8, !PT ;  /* 0x00000008cd087209 */ /* 0x000fc80007810000 */
[----:B------:R-:W-:-:S05]  /*10b00*/  FMNMX.FTZ R8, R204, R8, !PT ;  /* 0x00000008cc087209 */ /* 0x000fca0007810000 */
[----:B------:R-:W3:Y:S01]  /*10b10*/  SHFL.BFLY PT, R9, R8, 0x2, 0x1f ;  /* 0x0c401f0008097f89 */ /* 0x000ee200000e0000 */
[----:B-1----:R-:W-:-:S04]  /*10b20*/  FMNMX.FTZ R203, R0, R10, !PT ;  /* 0x0000000a00cb7209 */ /* 0x002fc80007810000 */
[----:B------:R-:W-:Y:S02]  /*10b30*/  FSETP.NEU.FTZ.AND P3, PT, R203, -INF , PT ;  /* 0xff800000cb00780b */ /* 0x000fe40003f7d000 */
[----:B---3--:R-:W-:-:S05]  /*10b40*/  FMNMX.FTZ R8, R8, R9, !PT ;  /* 0x0000000908087209 */ /* 0x008fca0007810000 */
[----:B------:R-:W-:Y:S01]  /*10b50*/  SHFL.BFLY PT, R10, R8, 0x1, 0x1f ;  /* 0x0c201f00080a7f89 */ /* 0x000fe200000e0000 */
[----:B--2---:R-:W-:-:S04]  /*10b60*/  FMNMX.FTZ R7, R126, R7, !PT ;  /* 0x000000077e077209 */ /* 0x004fc80007810000 */
[----:B------:R-:W-:-:S04]  /*10b70*/  FMNMX.FTZ R6, R232, R7, !PT ;  /* 0x00000007e8067209 */ /* 0x000fc80007810000 */
[----:B------:R-:W-:Y:S01]  /*10b80*/  FMNMX.FTZ R6, R213, R6, !PT ;  /* 0x00000006d5067209 */ /* 0x000fe20007810000 */
[----:B------:R-:W1:Y:S03]  /*10b90*/  SHFL.BFLY PT, R7, R2, 0x2, 0x1f ;  /* 0x0c401f0002077f89 */ /* 0x000e6600000e0000 */
[----:B------:R-:W-:-:S04]  /*10ba0*/  FMNMX.FTZ R6, R133, R6, !PT ;  /* 0x0000000685067209 */ /* 0x000fc80007810000 */
[----:B------:R-:W-:-:S04]  /*10bb0*/  FMNMX.FTZ R6, R220, R6, !PT ;  /* 0x00000006dc067209 */ /* 0x000fc80007810000 */
[----:B------:R-:W-:-:S04]  /*10bc0*/  FMNMX.FTZ R6, R105, R6, !PT ;  /* 0x0000000669067209 */ /* 0x000fc80007810000 */
[----:B------:R-:W-:-:S04]  /*10bd0*/  FMNMX.FTZ R6, R238, R6, !PT ;  /* 0x00000006ee067209 */ /* 0x000fc80007810000 */
[----:B------:R-:W-:-:S04]  /*10be0*/  FMNMX.FTZ R6, R239, R6, !PT ;  /* 0x00000006ef067209 */ /* 0x000fc80007810000 */
[----:B------:R-:W-:-:S04]  /*10bf0*/  FMNMX.FTZ R0, R210, R6, !PT ;  /* 0x00000006d2007209 */ /* 0x000fc80007810000 */
[----:B------:R-:W-:Y:S02]  /*10c00*/  FMNMX.FTZ R0, R211, R0, !PT ;  /* 0x00000000d3007209 */ /* 0x000fe40007810000 */
[----:B-1----:R-:W-:Y:S02]  /*10c10*/  FMNMX.FTZ R2, R2, R7, !PT ;  /* 0x0000000702027209 */ /* 0x002fe40007810000 */
[----:B------:R-:W-:-:S03]  /*10c20*/  FMNMX.FTZ R0, R207, R0, !PT ;  /* 0x00000000cf007209 */ /* 0x000fc60007810000 */
[----:B------:R-:W1:Y:S01]  /*10c30*/  SHFL.BFLY PT, R11, R2, 0x1, 0x1f ;  /* 0x0c201f00020b7f89 */ /* 0x000e6200000e0000 */
[----:B------:R-:W-:Y:S01]  /*10c40*/  FMNMX.FTZ R0, R206, R0, !PT ;  /* 0x00000000ce007209 */ /* 0x000fe20007810000 */
[----:B------:R-:W-:-:S04]  /*10c50*/  FMUL.FTZ R7, R203, UR24 ;  /* 0x00000018cb077c20 */ /* 0x000fc80008410000 */
[----:B------:R-:W2:Y:S01]  /*10c60*/  SHFL.BFLY PT, R9, R0, 0x2, 0x1f ;  /* 0x0c401f0000097f89 */ /* 0x000ea200000e0000 */
[----:B------:R-:W-:-:S05]  /*10c70*/  FSEL R7, R7, RZ, P3 ;  /* 0x000000ff07077208 */ /* 0x000fca0001800000 */
[----:B------:R-:W-:-:S04]  /*10c80*/  FFMA.FTZ R6, R44, UR24, -R7 ;  /* 0x000000182c067c23 */ /* 0x000fc80008010807 */
[----:B------:R3:W-:Y:S01]  /*10c90*/  MUFU.EX2 R23, R6 ;  /* 0x0000000600177308 */ /* 0x0007e20000000800 */
[----:B-1----:R-:W-:Y:S01]  /*10ca0*/  FMNMX.FTZ R202, R2, R11, !PT ;  /* 0x0000000b02ca7209 */ /* 0x002fe20007810000 */
[--C-:B------:R-:W-:Y:S01]  /*10cb0*/  FFMA.FTZ R2, R28, UR24, -R7.reuse ;  /* 0x000000181c027c23 */ /* 0x100fe20008010807 */
[----:B---3--:R-:W-:Y:S01]  /*10cc0*/  FFMA.FTZ R6, R45, UR24, -R7 ;  /* 0x000000182d067c23 */ /* 0x008fe20008010807 */
[----:B--2---:R-:W-:-:S04]  /*10cd0*/  FMNMX.FTZ R0, R0, R9, !PT ;  /* 0x0000000900007209 */ /* 0x004fc80007810000 */
[----:B------:R1:W-:Y:S01]  /*10ce0*/  MUFU.EX2 R13, R6 ;  /* 0x00000006000d7308 */ /* 0x0003e20000000800 */
[C---:B------:R-:W-:Y:S01]  /*10cf0*/  FSETP.NEU.FTZ.AND P2, PT, R202.reuse, -INF , PT ;  /* 0xff800000ca00780b */ /* 0x040fe20003f5d000 */
[----:B------:R-:W2:Y:S06]  /*10d00*/  SHFL.BFLY PT, R9, R0, 0x1, 0x1f ;  /* 0x0c201f0000097f89 */ /* 0x000eac00000e0000 */
[----:B------:R3:W4:Y:S01]  /*10d10*/  MUFU.EX2 R14, R2 ;  /* 0x00000002000e7308 */ /* 0x0007220000000800 */
[----:B-1----:R-:W-:-:S05]  /*10d20*/  FMUL.FTZ R6, R202, UR24 ;  /* 0x00000018ca067c20 */ /* 0x002fca0008410000 */
[----:B------:R-:W-:Y:S01]  /*10d30*/  FSEL R6, R6, RZ, P2 ;  /* 0x000000ff06067208 */ /* 0x000fe20001000000 */
[----:B---3--:R-:W-:-:S04]  /*10d40*/  FFMA.FTZ R2, R29, UR24, -R7 ;  /* 0x000000181d027c23 */ /* 0x008fc80008010807 */
[----:B------:R1:W3:Y:S01]  /*10d50*/  MUFU.EX2 R32, R2 ;  /* 0x0000000200207308 */ /* 0x0002e20000000800 */
[----:B------:R-:W-:Y:S01]  /*10d60*/  FMNMX.FTZ R201, R8, R10, !PT ;  /* 0x0000000a08c97209 */ /* 0x000fe20007810000 */
[----:B------:R-:W-:-:S03]  /*10d70*/  FFMA.FTZ R8, R30, UR24, -R6 ;  /* 0x000000181e087c23 */ /* 0x000fc60008010806 */
[----:B------:R-:W-:Y:S01]  /*10d80*/  FSETP.NEU.FTZ.AND P1, PT, R201, -INF , PT ;  /* 0xff800000c900780b */ /* 0x000fe20003f3d000 */
[----:B-1----:R-:W-:-:S04]  /*10d90*/  FFMA.FTZ R2, R46, UR24, -R6 ;  /* 0x000000182e027c23 */ /* 0x002fc80008010806 */
[----:B------:R1:W-:Y:S01]  /*10da0*/  MUFU.EX2 R22, R2 ;  /* 0x0000000200167308 */ /* 0x0003e20000000800 */
[----:B--2---:R-:W-:-:S07]  /*10db0*/  FMNMX.FTZ R200, R0, R9, !PT ;  /* 0x0000000900c87209 */ /* 0x004fce0007810000 */
[----:B------:R2:W3:Y:S01]  /*10dc0*/  MUFU.EX2 R15, R8 ;  /* 0x00000008000f7308 */ /* 0x0004e20000000800 */
[----:B-1----:R-:W-:-:S07]  /*10dd0*/  FFMA.FTZ R2, R47, UR24, -R6 ;  /* 0x000000182f027c23 */ /* 0x002fce0008010806 */
[----:B------:R1:W-:Y:S01]  /*10de0*/  MUFU.EX2 R12, R2 ;  /* 0x00000002000c7308 */ /* 0x0003e20000000800 */
[----:B--2---:R-:W-:-:S07]  /*10df0*/  FFMA.FTZ R8, R31, UR24, -R6 ;  /* 0x000000181f087c23 */ /* 0x004fce0008010806 */
[----:B------:R2:W3:Y:S01]  /*10e00*/  MUFU.EX2 R27, R8 ;  /* 0x00000008001b7308 */ /* 0x0004e20000000800 */
[----:B-1----:R-:W-:-:S05]  /*10e10*/  FMUL.FTZ R2, R201, UR24 ;  /* 0x00000018c9027c20 */ /* 0x002fca0008410000 */
[----:B------:R-:W-:-:S05]  /*10e20*/  FSEL R2, R2, RZ, P1 ;  /* 0x000000ff02027208 */ /* 0x000fca0000800000 */
[--C-:B--2---:R-:W-:Y:S01]  /*10e30*/  FFMA.FTZ R8, R92, UR24, -R2.reuse ;  /* 0x000000185c087c23 */ /* 0x104fe20008010802 */
[--C-:B------:R-:W-:Y:S01]  /*10e40*/  FFMA.FTZ R0, R93, UR24, -R2.reuse ;  /* 0x000000185d007c23 */ /* 0x100fe20008010802 */
[----:B------:R-:W-:Y:S02]  /*10e50*/  FSETP.NEU.FTZ.AND P0, PT, R200, -INF , PT ;  /* 0xff800000c800780b */ /* 0x000fe40003f1d000 */
[----:B------:R1:W-:Y:S08]  /*10e60*/  MUFU.EX2 R87, R8 ;  /* 0x0000000800577308 */ /* 0x0003f00000000800 */
[----:B------:R2:W-:Y:S01]  /*10e70*/  MUFU.EX2 R3, R0 ;  /* 0x0000000000037308 */ /* 0x0005e20000000800 */
[----:B-1----:R-:W-:-:S07]  /*10e80*/  FFMA.FTZ R8, R52, UR24, -R2 ;  /* 0x0000001834087c23 */ /* 0x002fce0008010802 */
[----:B------:R1:W3:Y:S01]  /*10e90*/  MUFU.EX2 R24, R8 ;  /* 0x0000000800187308 */ /* 0x0002e20000000800 */
[----:B--2---:R-:W-:-:S05]  /*10ea0*/  FMUL.FTZ R0, R200, UR24 ;  /* 0x00000018c8007c20 */ /* 0x004fca0008410000 */
[----:B------:R-:W-:Y:S01]  /*10eb0*/  FSEL R0, R0, RZ, P0 ;  /* 0x000000ff00007208 */ /* 0x000fe20000000000 */
[----:B-1----:R-:W-:-:S04]  /*10ec0*/  FFMA.FTZ R8, R53, UR24, -R2 ;  /* 0x0000001835087c23 */ /* 0x002fc80008010802 */
[----:B------:R1:W2:Y:S01]  /*10ed0*/  MUFU.EX2 R25, R8 ;  /* 0x0000000800197308 */ /* 0x0002a20000000800 */
[----:B------:R-:W-:Y:S01]  /*10ee0*/  FSEL R9, R203, RZ, P3 ;  /* 0x000000ffcb097208 */ /* 0x000fe20001800000 */
[----:B-1----:R-:W-:-:S06]  /*10ef0*/  FFMA.FTZ R8, R94, UR24, -R0 ;  /* 0x000000185e087c23 */ /* 0x002fcc0008010800 */
[----:B------:R1:W-:Y:S01]  /*10f00*/  MUFU.EX2 R86, R8 ;  /* 0x0000000800567308 */ /* 0x0003e20000000800 */
[----:B------:R-:W-:Y:S01]  /*10f10*/  FADD.FTZ R9, R71, -R9 ;  /* 0x8000000947097221 */ /* 0x000fe20000010000 */
[----:B-1----:R-:W-:-:S06]  /*10f20*/  FFMA.FTZ R8, R95, UR24, -R0 ;  /* 0x000000185f087c23 */ /* 0x002fcc0008010800 */
[----:B------:R1:W2:Y:S01]  /*10f30*/  MUFU.EX2 R26, R8 ;  /* 0x00000008001a7308 */ /* 0x0002a20000000800 */
[----:B------:R-:W-:Y:S01]  /*10f40*/  FMUL.FTZ R21, R9, UR24 ;  /* 0x0000001809157c20 */ /* 0x000fe20008410000 */
[----:B-1----:R-:W-:-:S06]  /*10f50*/  FFMA.FTZ R8, R54, UR24, -R0 ;  /* 0x0000001836087c23 */ /* 0x002fcc0008010800 */
[----:B------:R1:W2:Y:S02]  /*10f60*/  MUFU.EX2 R11, R8 ;  /* 0x00000008000b7308 */ /* 0x0002a40000000800 */
[----:B-1----:R-:W-:-:S05]  /*10f70*/  FSEL R8, R202, RZ, P2 ;  /* 0x000000ffca087208 */ /* 0x002fca0001000000 */
[----:B------:R-:W-:Y:S01]  /*10f80*/  FADD.FTZ R9, R70, -R8 ;  /* 0x8000000846097221 */ /* 0x000fe20000010000 */
[----:B------:R-:W-:-:S03]  /*10f90*/  FSEL R8, R201, RZ, P1 ;  /* 0x000000ffc9087208 */ /* 0x000fc60000800000 */
[----:B------:R-:W-:Y:S02]  /*10fa0*/  FMUL.FTZ R20, R9, UR24 ;  /* 0x0000001809147c20 */ /* 0x000fe40008410000 */
[----:B------:R-:W-:Y:S01]  /*10fb0*/  FADD.FTZ R9, R69, -R8 ;  /* 0x8000000845097221 */ /* 0x000fe20000010000 */
[----:B------:R-:W-:Y:S01]  /*10fc0*/  FSEL R8, R200, RZ, P0 ;  /* 0x000000ffc8087208 */ /* 0x000fe20000000000 */
[----:B----4-:R-:W-:Y:S04]  /*10fd0*/  STL [R1+0x98], R14 ;  /* 0x0000980e01007387 */ /* 0x010fe80000100800 */
[----:B------:R-:W-:Y:S01]  /*10fe0*/  FADD.FTZ R8, R68, -R8 ;  /* 0x8000000844087221 */ /* 0x000fe20000010000 */
[----:B---3--:R-:W-:Y:S03]  /*10ff0*/  STL [R1+0xd8], R32 ;  /* 0x0000d82001007387 */ /* 0x008fe60000100800 */
[----:B------:R-:W-:Y:S01]  /*11000*/  FMUL.FTZ R8, R8, UR24 ;  /* 0x0000001808087c20 */ /* 0x000fe20008410000 */
[----:B------:R-:W-:Y:S01]  /*11010*/  STL [R1+0x8c], R15 ;  /* 0x00008c0f01007387 */ /* 0x000fe20000100800 */
[----:B------:R-:W-:-:S02]  /*11020*/  FMUL.FTZ R9, R9, UR24 ;  /* 0x0000001809097c20 */ /* 0x000fc40008410000 */
[----:B------:R1:W-:Y:S01]  /*11030*/  MUFU.EX2 R40, R8 ;  /* 0x0000000800287308 */ /* 0x0003e20000000800 */
[----:B------:R-:W-:Y:S04]  /*11040*/  STL [R1+0xb8], R27 ;  /* 0x0000b81b01007387 */ /* 0x000fe80000100800 */
[----:B------:R-:W-:Y:S04]  /*11050*/  STL [R1+0x6c], R24 ;  /* 0x00006c1801007387 */ /* 0x000fe80000100800 */
[----:B--2---:R-:W-:Y:S01]  /*11060*/  STL [R1+0xac], R25 ;  /* 0x0000ac1901007387 */ /* 0x004fe20000100800 */
[----:B------:R-:W2:Y:S03]  /*11070*/  MUFU.EX2 R21, R21 ;  /* 0x0000001500157308 */ /* 0x000ea60000000800 */
[----:B------:R-:W-:Y:S01]  /*11080*/  STL [R1+0x140], R203 ;  /* 0x000140cb01007387 */ /* 0x000fe20000100800 */
[----:B-1----:R-:W-:-:S03]  /*11090*/  FFMA.FTZ R8, R55, UR24, -R0 ;  /* 0x0000001837087c23 */ /* 0x002fc60008010800 */
[----:B------:R-:W-:Y:S01]  /*110a0*/  STL [R1+0x68], R26 ;  /* 0x0000681a01007387 */ /* 0x000fe20000100800 */
[----:B------:R-:W1:Y:S03]  /*110b0*/  MUFU.EX2 R20, R20 ;  /* 0x0000001400147308 */ /* 0x000e660000000800 */
[----:B------:R3:W-:Y:S05]  /*110c0*/  STL [R1+0x144], R202 ;  /* 0x000144ca01007387 */ /* 0x0007ea0000100800 */
[----:B------:R-:W4:Y:S01]  /*110d0*/  MUFU.EX2 R41, R9 ;  /* 0x0000000900297308 */ /* 0x000f220000000800 */
[----:B------:R-:W-:-:S02]  /*110e0*/  MOV R71, R13 ;  /* 0x0000000d00477202 */ /* 0x000fc40000000f00 */
[----:B------:R-:W-:Y:S01]  /*110f0*/  MOV R70, R12 ;  /* 0x0000000c00467202 */ /* 0x000fe20000000f00 */
[----:B------:R4:W-:Y:S04]  /*11100*/  STL [R1+0x64], R11 ;  /* 0x0000640b01007387 */ /* 0x0009e80000100800 */
[----:B---3--:R3:W3:Y:S01]  /*11110*/  MUFU.EX2 R202, R8 ;  /* 0x0000000800ca7308 */ /* 0x0086e20000000800 */
[-C--:B--2---:R-:W-:Y:S01]  /*11120*/  FMUL.FTZ R164, R164, R21.reuse ;  /* 0x00000015a4a47220 */ /* 0x084fe20000410000 */
[----:B------:R-:W-:Y:S01]  /*11130*/  FMUL.FTZ R165, R165, R21 ;  /* 0x00000015a5a57220 */ /* 0x000fe20000410000 */
[-C--:B-1----:R-:W-:Y:S01]  /*11140*/  FMUL.FTZ R166, R166, R20.reuse ;  /* 0x00000014a6a67220 */ /* 0x082fe20000410000 */
[----:B------:R-:W-:Y:S01]  /*11150*/  FMUL.FTZ R167, R167, R20 ;  /* 0x00000014a7a77220 */ /* 0x000fe20000410000 */
[----:B------:R-:W-:Y:S01]  /*11160*/  F2FP.BF16.F32.PACK_AB R12, R71, R23 ;  /* 0x00000017470c723e */ /* 0x000fe200000010ff */
[-C--:B----4-:R-:W-:Y:S01]  /*11170*/  FMUL.FTZ R196, R196, R41.reuse ;  /* 0x00000029c4c47220 */ /* 0x090fe20000410000 */
[----:B------:R-:W-:Y:S01]  /*11180*/  F2FP.BF16.F32.PACK_AB R13, R70, R22 ;  /* 0x00000016460d723e */ /* 0x000fe200000010ff */
[----:B------:R-:W-:Y:S01]  /*11190*/  FMUL.FTZ R197, R197, R41 ;  /* 0x00000029c5c57220 */ /* 0x000fe20000410000 */
[----:B------:R-:W-:Y:S01]  /*111a0*/  F2FP.BF16.F32.PACK_AB R14, R32, R14 ;  /* 0x0000000e200e723e */ /* 0x000fe200000010ff */
[-C--:B------:R-:W-:Y:S01]  /*111b0*/  FMUL.FTZ R198, R198, R40.reuse ;  /* 0x00000028c6c67220 */ /* 0x080fe20000410000 */
[----:B------:R-:W-:Y:S01]  /*111c0*/  F2FP.BF16.F32.PACK_AB R15, R27, R15 ;  /* 0x0000000f1b0f723e */ /* 0x000fe200000010ff */
[----:B------:R-:W-:Y:S01]  /*111d0*/  FMUL.FTZ R199, R199, R40 ;  /* 0x00000028c7c77220 */ /* 0x000fe20000410000 */
[----:B------:R-:W-:Y:S01]  /*111e0*/  F2FP.BF16.F32.PACK_AB R9, R26, R86 ;  /* 0x000000561a09723e */ /* 0x000fe200000010ff */
[-C--:B------:R-:W-:Y:S01]  /*111f0*/  FMUL.FTZ R160, R160, R21.reuse ;  /* 0x00000015a0a07220 */ /* 0x080fe20000410000 */
[----:B------:R-:W-:Y:S01]  /*11200*/  F2FP.BF16.F32.PACK_AB R10, R25, R24 ;  /* 0x00000018190a723e */ /* 0x000fe200000010ff */
[----:B------:R-:W-:Y:S01]  /*11210*/  FMUL.FTZ R161, R161, R21 ;  /* 0x00000015a1a17220 */ /* 0x000fe20000410000 */
[----:B---3--:R-:W-:Y:S01]  /*11220*/  F2FP.BF16.F32.PACK_AB R8, R3, R87 ;  /* 0x000000570308723e */ /* 0x008fe200000010ff */
[----:B------:R-:W-:Y:S01]  /*11230*/  FMUL.FTZ R162, R162, R20 ;  /* 0x00000014a2a27220 */ /* 0x000fe20000410000 */
[----:B------:R-:W-:Y:S01]  /*11240*/  F2FP.BF16.F32.PACK_AB R11, R202, R11 ;  /* 0x0000000bca0b723e */ /* 0x000fe200000010ff */
[-C--:B------:R-:W-:Y:S01]  /*11250*/  FMUL.FTZ R192, R192, R41.reuse ;  /* 0x00000029c0c07220 */ /* 0x080fe20000410000 */
[----:B------:R-:W-:Y:S01]  /*11260*/  FMUL.FTZ R193, R193, R41 ;  /* 0x00000029c1c17220 */ /* 0x000fe20000410000 */
[-C--:B------:R-:W-:Y:S01]  /*11270*/  FMUL.FTZ R194, R194, R40.reuse ;  /* 0x00000028c2c27220 */ /* 0x080fe20000410000 */
[----:B------:R-:W-:Y:S01]  /*11280*/  FMUL.FTZ R195, R195, R40 ;  /* 0x00000028c3c37220 */ /* 0x000fe20000410000 */
[-C--:B------:R-:W-:Y:S01]  /*11290*/  FMUL.FTZ R163, R163, R20.reuse ;  /* 0x00000014a3a37220 */ /* 0x080fe20000410000 */
[-C--:B------:R-:W-:Y:S01]  /*112a0*/  HMMA.16816.F32.BF16 R164, R12, R16.reuse, R164 ;  /* 0x000000100ca4723c */ /* 0x080fe200000418a4 */
[-C--:B------:R-:W-:Y:S01]  /*112b0*/  FMUL.FTZ R156, R156, R21.reuse ;  /* 0x000000159c9c7220 */ /* 0x080fe20000410000 */
[----:B------:R-:W-:Y:S01]  /*112c0*/  FMUL.FTZ R157, R157, R21 ;  /* 0x000000159d9d7220 */ /* 0x000fe20000410000 */
[-C--:B------:R-:W-:Y:S01]  /*112d0*/  FMUL.FTZ R158, R158, R20.reuse ;  /* 0x000000149e9e7220 */ /* 0x080fe20000410000 */
[----:B------:R-:W-:Y:S01]  /*112e0*/  FMUL.FTZ R159, R159, R20 ;  /* 0x000000149f9f7220 */ /* 0x000fe20000410000 */
[-C--:B------:R-:W-:Y:S01]  /*112f0*/  FMUL.FTZ R188, R188, R41.reuse ;  /* 0x00000029bcbc7220 */ /* 0x080fe20000410000 */
[C---:B------:R-:W-:Y:S01]  /*11300*/  HMMA.16816.F32.BF16 R56, R8.reuse, R16, R196 ;  /* 0x000000100838723c */ /* 0x040fe200000418c4 */
[----:B------:R-:W-:Y:S01]  /*11310*/  FMUL.FTZ R189, R189, R41 ;  /* 0x00000029bdbd7220 */ /* 0x000fe20000410000 */
[-C--:B------:R-:W-:Y:S01]  /*11320*/  FMUL.FTZ R190, R190, R40.reuse ;  /* 0x00000028bebe7220 */ /* 0x080fe20000410000 */
[----:B------:R-:W-:Y:S01]  /*11330*/  FMUL.FTZ R191, R191, R40 ;  /* 0x00000028bfbf7220 */ /* 0x000fe20000410000 */
[-C--:B------:R-:W-:Y:S01]  /*11340*/  FMUL.FTZ R152, R152, R21.reuse ;  /* 0x0000001598987220 */ /* 0x080fe20000410000 */
[----:B------:R-:W-:Y:S01]  /*11350*/  FMUL.FTZ R153, R153, R21 ;  /* 0x0000001599997220 */ /* 0x000fe20000410000 */
[-C--:B------:R-:W-:Y:S01]  /*11360*/  HMMA.16816.F32.BF16 R52, R8, R18.reuse, R192 ;  /* 0x000000120834723c */ /* 0x080fe200000418c0 */
[----:B------:R-:W-:Y:S01]  /*11370*/  FMUL.FTZ R154, R154, R20 ;  /* 0x000000149a9a7220 */ /* 0x000fe20000410000 */
[-C--:B------:R-:W-:Y:S01]  /*11380*/  FMUL.FTZ R184, R184, R41.reuse ;  /* 0x00000029b8b87220 */ /* 0x080fe20000410000 */
[----:B------:R-:W-:Y:S01]  /*11390*/  FMUL.FTZ R185, R185, R41 ;  /* 0x00000029b9b97220 */ /* 0x000fe20000410000 */
[-C--:B------:R-:W-:Y:S01]  /*113a0*/  FMUL.FTZ R186, R186, R40.reuse ;  /* 0x00000028baba7220 */ /* 0x080fe20000410000 */
[----:B------:R-:W-:Y:S01]  /*113b0*/  FMUL.FTZ R187, R187, R40 ;  /* 0x00000028bbbb7220 */ /* 0x000fe20000410000 */
[----:B------:R-:W-:Y:S01]  /*113c0*/  HMMA.16816.F32.BF16 R160, R12, R18, R160 ;  /* 0x000000120ca0723c */ /* 0x000fe200000418a0 */
[----:B------:R-:W1:Y:S01]  /*113d0*/  LDSM.16.MT88.4 R16, [R217+0x8000] ;  /* 0x00800000d910783b */ /* 0x000e620000004200 */
[----:B------:R-:W-:-:S03]  /*113e0*/  FMUL.FTZ R155, R155, R20 ;  /* 0x000000149b9b7220 */ /* 0x000fc60000410000 */
[----:B------:R-:W2:Y:S01]  /*113f0*/  LDSM.16.MT88.4 R24, [R215+0x8000] ;  /* 0x00800000d718783b */ /* 0x000ea20000004200 */
        /* <DEDUP_REMOVED lines=17> */
[----:B------:R-:W3:Y:S01]  /*11510*/  LDL.LU R93, [R1+0x70] ;  /* 0x00007000015d7983 */ /* 0x000ee20000300800 */
[----:B------:R-:W-:-:S03]  /*11520*/  MOV R95, R230 ;  /* 0x000000e6005f7202 */ /* 0x000fc60000000f00 */
[----:B------:R-:W4:Y:S01]  /*11530*/  LDL.LU R92, [R1+0x74] ;  /* 0x00007400015c7983 */ /* 0x000f220000300800 */
[-C--:B-1----:R-:W-:Y:S06]  /*11540*/  HMMA.16816.F32.BF16 R96, R12, R16.reuse, R156 ;  /* 0x000000100c60723c */ /* 0x082fec000004189c */
[C---:B------:R-:W-:Y:S06]  /*11550*/  HMMA.16816.F32.BF16 R48, R8.reuse, R16, R188 ;  /* 0x000000100830723c */ /* 0x040fec00000418bc */
[-C--:B------:R-:W-:Y:S06]  /*11560*/  HMMA.16816.F32.BF16 R44, R8, R18.reuse, R184 ;  /* 0x00000012082c723c */ /* 0x080fec00000418b8 */
[----:B------:R-:W-:Y:S01]  /*11570*/  HMMA.16816.F32.BF16 R100, R12, R18, R152 ;  /* 0x000000120c64723c */ /* 0x000fe20000041898 */
[----:B------:R-:W1:Y:S05]  /*11580*/  LDSM.16.MT88.4 R16, [R216+0x8000] ;  /* 0x00800000d810783b */ /* 0x000e6a0000004200 */
[C---:B--2---:R-:W-:Y:S06]  /*11590*/  HMMA.16816.F32.BF16 R36, R8.reuse, R24, R180 ;  /* 0x000000180824723c */ /* 0x044fec00000418b4 */
[C---:B------:R-:W-:Y:S06]  /*115a0*/  HMMA.16816.F32.BF16 R28, R8.reuse, R26, R176 ;  /* 0x0000001a081c723c */ /* 0x040fec00000418b0 */
[C---:B-1----:R-:W-:Y:S06]  /*115b0*/  HMMA.16816.F32.BF16 R60, R8.reuse, R16, R172 ;  /* 0x00000010083c723c */ /* 0x042fec00000418ac */
        /* <DEDUP_REMOVED lines=21> */
[----:B-1----:R-:W-:Y:S02]  /*11710*/  FFMA.FTZ R8, R222, UR24, -R2 ;  /* 0x00000018de087c23 */ /* 0x002fe40008010802 */
[----:B------:R-:W2:Y:S01]  /*11720*/  LDL.LU R222, [R1+0x78] ;  /* 0x0000780001de7983 */ /* 0x000ea20000300800 */
[----:B---3--:R-:W-:Y:S01]  /*11730*/  FFMA.FTZ R159, R93, R21, R23 ;  /* 0x000000155d9f7223 */ /* 0x008fe20000010017 */
[----:B------:R-:W-:Y:S01]  /*11740*/  MOV R93, R233 ;  /* 0x000000e9005d7202 */ /* 0x000fe20000000f00 */
[-C--:B------:R-:W-:Y:S01]  /*11750*/  FMUL.FTZ R140, R140, R21.reuse ;  /* 0x000000158c8c7220 */ /* 0x080fe20000410000 */
[----:B------:R1:W-:Y:S01]  /*11760*/  MUFU.EX2 R233, R8 ;  /* 0x0000000800e97308 */ /* 0x0003e20000000800 */
[-C--:B------:R-:W-:Y:S01]  /*11770*/  FMUL.FTZ R141, R141, R21.reuse ;  /* 0x000000158d8d7220 */ /* 0x080fe20000410000 */
[-C--:B------:R-:W-:Y:S01]  /*11780*/  FMUL.FTZ R142, R142, R20.reuse ;  /* 0x000000148e8e7220 */ /* 0x080fe20000410000 */
[-C--:B------:R-:W-:Y:S01]  /*11790*/  FMUL.FTZ R143, R143, R20.reuse ;  /* 0x000000148f8f7220 */ /* 0x080fe20000410000 */
[-C--:B------:R-:W-:Y:S01]  /*117a0*/  FMUL.FTZ R136, R136, R21.reuse ;  /* 0x0000001588887220 */ /* 0x080fe20000410000 */
[----:B------:R-:W-:Y:S01]  /*117b0*/  FMUL.FTZ R137, R137, R21 ;  /* 0x0000001589897220 */ /* 0x000fe20000410000 */
[-C--:B------:R-:W-:Y:S01]  /*117c0*/  FMUL.FTZ R138, R138, R20.reuse ;  /* 0x000000148a8a7220 */ /* 0x080fe20000410000 */
[-C--:B------:R-:W-:Y:S01]  /*117d0*/  FMUL.FTZ R139, R139, R20.reuse ;  /* 0x000000148b8b7220 */ /* 0x080fe20000410000 */
[----:B----4-:R-:W-:Y:S01]  /*117e0*/  FFMA.FTZ R158, R92, R20, R22 ;  /* 0x000000145c9e7223 */ /* 0x010fe20000010016 */
[----:B------:R-:W-:Y:S01]  /*117f0*/  IMAD.MOV.U32 R92, RZ, RZ, R229 ;  /* 0x000000ffff5c7224 */ /* 0x000fe200078e00e5 */
[----:B------:R-:W-:Y:S01]  /*11800*/  HMMA.16816.F32.BF16 R140, R12, R16, R140 ;  /* 0x000000100c8c723c */ /* 0x000fe2000004188c */
[----:B-1----:R-:W-:-:S05]  /*11810*/  FFMA.FTZ R8, R135, UR24, -R2 ;  /* 0x0000001887087c23 */ /* 0x002fca0008010802 */
[----:B------:R-:W-:Y:S01]  /*11820*/  HMMA.16816.F32.BF16 R136, R12, R18, R136 ;  /* 0x000000120c88723c */ /* 0x000fe20000041888 */
[----:B------:R-:W1:Y:S01]  /*11830*/  LDSM.16.MT88.4 R16, [R214+0x8800] ;  /* 0x00880000d610783b */ /* 0x000e620000004200 */
[----:B------:R3:W-:Y:S01]  /*11840*/  MUFU.EX2 R229, R8 ;  /* 0x0000000800e57308 */ /* 0x0007e20000000800 */
[----:B------:R-:W-:Y:S01]  /*11850*/  MOV R154, R232 ;  /* 0x000000e8009a7202 */ /* 0x000fe20000000f00 */
[----:B---3--:R-:W-:-:S06]  /*11860*/  FFMA.FTZ R8, R246, UR24, -R0 ;  /* 0x00000018f6087c23 */ /* 0x008fcc0008010800 */
[----:B------:R3:W-:Y:S01]  /*11870*/  MUFU.EX2 R177, R8 ;  /* 0x0000000800b17308 */ /* 0x0007e20000000800 */
[----:B------:R-:W-:Y:S01]  /*11880*/  MOV R234, R228 ;  /* 0x000000e400ea7202 */ /* 0x000fe20000000f00 */
[----:B---3--:R-:W-:-:S06]  /*11890*/  FFMA.FTZ R8, R245, UR24, -R0 ;  /* 0x00000018f5087c23 */ /* 0x008fcc0008010800 */
[----:B------:R3:W4:Y:S02]  /*118a0*/  MUFU.EX2 R183, R8 ;  /* 0x0000000800b77308 */ /* 0x0007240000000800 */
[----:B---3--:R-:W-:-:S06]  /*118b0*/  FFMA.FTZ R8, R242, UR24, -R0 ;  /* 0x00000018f2087c23 */ /* 0x008fcc0008010800 */
[----:B------:R3:W-:Y:S01]  /*118c0*/  MUFU.EX2 R232, R8 ;  /* 0x0000000800e87308 */ /* 0x0007e20000000800 */
[-C--:B------:R-:W-:Y:S01]  /*118d0*/  FMUL.FTZ R148, R148, R21.reuse ;  /* 0x0000001594947220 */ /* 0x080fe20000410000 */
[----:B------:R-:W-:Y:S01]  /*118e0*/  FMUL.FTZ R149, R149, R21 ;  /* 0x0000001595957220 */ /* 0x000fe20000410000 */
[-C--:B------:R-:W-:Y:S01]  /*118f0*/  FMUL.FTZ R150, R150, R20.reuse ;  /* 0x0000001496967220 */ /* 0x080fe20000410000 */
[----:B------:R-:W-:Y:S01]  /*11900*/  FMUL.FTZ R151, R151, R20 ;  /* 0x0000001497977220 */ /* 0x000fe20000410000 */
[----:B---3--:R-:W-:-:S04]  /*11910*/  FFMA.FTZ R8, R223, UR24, -R0 ;  /* 0x00000018df087c23 */ /* 0x008fc80008010800 */
[----:B------:R3:W1:Y:S01]  /*11920*/  MUFU.EX2 R228, R8 ;  /* 0x0000000800e47308 */ /* 0x0006620000000800 */
[-C--:B------:R-:W-:Y:S01]  /*11930*/  FMUL.FTZ R144, R144, R21.reuse ;  /* 0x0000001590907220 */ /* 0x080fe20000410000 */
[----:B------:R-:W-:Y:S01]  /*11940*/  FMUL.FTZ R145, R145, R21 ;  /* 0x0000001591917220 */ /* 0x000fe20000410000 */
[-C--:B------:R-:W-:Y:S01]  /*11950*/  FMUL.FTZ R146, R146, R20.reuse ;  /* 0x0000001492927220 */ /* 0x080fe20000410000 */
[----:B------:R-:W-:Y:S01]  /*11960*/  FMUL.FTZ R147, R147, R20 ;  /* 0x0000001493937220 */ /* 0x000fe20000410000 */
[----:B--2---:R-:W-:Y:S01]  /*11970*/  IMAD.MOV.U32 R246, RZ, RZ, R9 ;  /* 0x000000fffff67224 */ /* 0x004fe200078e0009 */
[----:B------:R-:W-:Y:S01]  /*11980*/  MOV R243, R10 ;  /* 0x0000000a00f37202 */ /* 0x000fe20000000f00 */
[----:B------:R-:W-:Y:S01]  /*11990*/  HMMA.16816.F32.BF16 R148, R12, R24, R148 ;  /* 0x000000180c94723c */ /* 0x000fe20000041894 */
[----:B----4-:R-:W-:Y:S01]  /*119a0*/  F2FP.BF16.F32.PACK_AB R9, R183, R177 ;  /* 0x000000b1b709723e */ /* 0x010fe200000010ff */
[----:B------:R-:W-:Y:S01]  /*119b0*/  LDSM.16.MT88.4 R20, [R215+0x8800] ;  /* 0x00880000d714783b */ /* 0x000fe20000004200 */
[----:B------:R-:W-:-:S03]  /*119c0*/  F2FP.BF16.F32.PACK_AB R10, R229, R233 ;  /* 0x000000e9e50a723e */ /* 0x000fc600000010ff */
[----:B------:R-:W-:Y:S01]  /*119d0*/  HMMA.16816.F32.BF16 R144, R12, R26, R144 ;  /* 0x0000001a0c90723c */ /* 0x000fe20000041890 */
[----:B------:R-:W2:Y:S01]  /*119e0*/  LDSM.16.MT88.4 R24, [R217+0x8800] ;  /* 0x00880000d918783b */ /* 0x000ea20000004200 */
[----:B---3--:R-:W-:Y:S02]  /*119f0*/  F2FP.BF16.F32.PACK_AB R8, R235, R178 ;  /* 0x000000b2eb08723e */ /* 0x008fe400000010ff */
[----:B-1----:R-:W-:-:S03]  /*11a00*/  F2FP.BF16.F32.PACK_AB R11, R228, R232 ;  /* 0x000000e8e40b723e */ /* 0x002fc600000010ff */
[----:B------:R-:W-:Y:S02]  /*11a10*/  F2FP.BF16.F32.PACK_AB R12, R243, R180 ;  /* 0x000000b4f30c723e */ /* 0x000fe400000010ff */
[----:B------:R-:W-:Y:S02]  /*11a20*/  F2FP.BF16.F32.PACK_AB R13, R246, R179 ;  /* 0x000000b3f60d723e */ /* 0x000fe400000010ff */
[----:B------:R-:W-:Y:S02]  /*11a30*/  F2FP.BF16.F32.PACK_AB R14, R231, R182 ;  /* 0x000000b6e70e723e */ /* 0x000fe400000010ff */
[----:B------:R-:W-:Y:S01]  /*11a40*/  F2FP.BF16.F32.PACK_AB R15, R230, R203 ;  /* 0x000000cbe60f723e */ /* 0x000fe200000010ff */
[-C--:B------:R-:W-:Y:S06]  /*11a50*/  HMMA.16816.F32.BF16 R56, R8, R16.reuse, R56 ;  /* 0x000000100838723c */ /* 0x080fec0000041838 */
[----:B------:R-:W-:Y:S01]  /*11a60*/  HMMA.16816.F32.BF16 R164, R12, R16, R164 ;  /* 0x000000100ca4723c */ /* 0x000fe200000418a4 */
[----:B------:R-:W-:-:S02]  /*11a70*/  FFMA.FTZ R87, R222, R41, R87 ;  /* 0x00000029de577223 */ /* 0x000fc40000010057 */
[----:B------:R-:W3:Y:S03]  /*11a80*/  LDL.LU R222, [R1+0x7c] ;  /* 0x00007c0001de7983 */ /* 0x000ee60000300800 */
[-C--:B------:R-:W-:Y:S06]  /*11a90*/  HMMA.16816.F32.BF16 R52, R8, R18.reuse, R52 ;  /* 0x000000120834723c */ /* 0x080fec0000041834 */
[----:B------:R-:W-:Y:S01]  /*11aa0*/  HMMA.16816.F32.BF16 R160, R12, R18, R160 ;  /* 0x000000120ca0723c */ /* 0x000fe200000418a0 */
[----:B------:R-:W1:Y:S01]  /*11ab0*/  LDSM.16.MT88.4 R16, [R216+0x8800] ;  /* 0x00880000d810783b */ /* 0x000e620000004200 */
[----:B------:R-:W-:-:S04]  /*11ac0*/  MOV R241, R227 ;  /* 0x000000e300f17202 */ /* 0x000fc80000000f00 */
[C---:B--2---:R-:W-:Y:S06]  /*11ad0*/  HMMA.16816.F32.BF16 R48, R8.reuse, R24, R48 ;  /* 0x000000180830723c */ /* 0x044fec0000041830 */
[C---:B------:R-:W-:Y:S06]  /*11ae0*/  HMMA.16816.F32.BF16 R44, R8.reuse, R26, R44 ;  /* 0x0000001a082c723c */ /* 0x040fec000004182c */
[C---:B------:R-:W-:Y:S06]  /*11af0*/  HMMA.16816.F32.BF16 R36, R8.reuse, R20, R36 ;  /* 0x000000140824723c */ /* 0x040fec0000041824 */
[----:B------:R-:W-:Y:S01]  /*11b00*/  HMMA.16816.F32.BF16 R28, R8, R22, R28 ;  /* 0x00000016081c723c */ /* 0x000fe2000004181c */
[----:B------:R-:W-:Y:S01]  /*11b10*/  IMAD.MOV.U32 R172, RZ, RZ, R224 ;  /* 0x000000ffffac7224 */ /* 0x000fe200078e00e0 */
[----:B------:R-:W-:-:S04]  /*11b20*/  MOV R155, R213 ;  /* 0x000000d5009b7202 */ /* 0x000fc80000000f00 */
[C---:B-1----:R-:W-:Y:S06]  /*11b30*/  HMMA.16816.F32.BF16 R60, R8.reuse, R16, R60 ;  /* 0x00000010083c723c */ /* 0x042fec000004183c */
[----:B------:R-:W-:Y:S07]  /*11b40*/  HMMA.16816.F32.BF16 R32, R8, R18, R32 ;  /* 0x000000120820723c */ /* 0x000fee0000041820 */
[----:B------:R-:W-:-:S04]  /*11b50*/  FFMA.FTZ R8, R249, UR24, -R2 ;  /* 0x00000018f9087c23 */ /* 0x000fc80008010802 */
[----:B------:R1:W-:Y:S01]  /*11b60*/  MUFU.EX2 R227, R8 ;  /* 0x0000000800e37308 */ /* 0x0003e20000000800 */
[----:B------:R-:W-:Y:S01]  /*11b70*/  MOV R157, R5 ;  /* 0x00000005009d7202 */ /* 0x000fe20000000f00 */
[----:B-1----:R-:W-:-:S06]  /*11b80*/  FFMA.FTZ R8, R247, UR24, -R2 ;  /* 0x00000018f7087c23 */ /* 0x002fcc0008010802 */
[----:B------:R1:W-:Y:S01]  /*11b90*/  MUFU.EX2 R224, R8 ;  /* 0x0000000800e07308 */ /* 0x0003e20000000800 */
[----:B------:R-:W-:Y:S01]  /*11ba0*/  HMMA.16816.F32.BF16 R96, R12, R24, R96 ;  /* 0x000000180c60723c */ /* 0x000fe20000041860 */
[----:B------:R-:W-:Y:S01]  /*11bb0*/  MOV R169, R226 ;  /* 0x000000e200a97202 */ /* 0x000fe20000000f00 */
[----:B-1----:R-:W-:-:S05]  /*11bc0*/  FFMA.FTZ R8, R76, UR24, -R2 ;  /* 0x000000184c087c23 */ /* 0x002fca0008010802 */
[----:B------:R1:W-:Y:S01]  /*11bd0*/  MUFU.EX2 R213, R8 ;  /* 0x0000000800d57308 */ /* 0x0003e20000000800 */
[C---:B------:R-:W-:Y:S06]  /*11be0*/  HMMA.16816.F32.BF16 R100, R12.reuse, R26, R100 ;  /* 0x0000001a0c64723c */ /* 0x040fec0000041864 */
[----:B------:R-:W-:Y:S01]  /*11bf0*/  HMMA.16816.F32.BF16 R148, R12, R20, R148 ;  /* 0x000000140c94723c */ /* 0x000fe20000041894 */
[----:B-1----:R-:W-:-:S05]  /*11c00*/  FFMA.FTZ R8, R77, UR24, -R2 ;  /* 0x000000184d087c23 */ /* 0x002fca0008010802 */
[C---:B------:R-:W-:Y:S01]  /*11c10*/  HMMA.16816.F32.BF16 R144, R12.reuse, R22, R144 ;  /* 0x000000160c90723c */ /* 0x040fe20000041890 */
[----:B------:R-:W-:Y:S02]  /*11c20*/  MOV R173, R221 ;  /* 0x000000dd00ad7202 */ /* 0x000fe40000000f00 */
[----:B------:R-:W-:Y:S01]  /*11c30*/  MOV R174, R212 ;  /* 0x000000d400ae7202 */ /* 0x000fe20000000f00 */
[----:B------:R1:W-:Y:S01]  /*11c40*/  MUFU.EX2 R5, R8 ;  /* 0x0000000800057308 */ /* 0x0003e20000000800 */
[----:B------:R-:W-:Y:S01]  /*11c50*/  IMAD.MOV.U32 R156, RZ, RZ, R4 ;  /* 0x000000ffff9c7224 */ /* 0x000fe200078e0004 */
[C---:B------:R-:W-:Y:S01]  /*11c60*/  HMMA.16816.F32.BF16 R140, R12.reuse, R16, R140 ;  /* 0x000000100c8c723c */ /* 0x040fe2000004188c */
[----:B------:R-:W-:Y:S01]  /*11c70*/  MOV R171, R111 ;  /* 0x0000006f00ab7202 */ /* 0x000fe20000000f00 */
[----:B------:R-:W-:Y:S01]  /*11c80*/  IMAD.MOV.U32 R175, RZ, RZ, R110 ;  /* 0x000000ffffaf7224 */ /* 0x000fe200078e006e */
[----:B------:R-:W-:Y:S01]  /*11c90*/  MOV R176, R109 ;  /* 0x0000006d00b07202 */ /* 0x000fe20000000f00 */
[----:B------:R-:W-:Y:S02]  /*11ca0*/  LDSM.16.MT88.4 R20, [R214+0x9000] ;  /* 0x00900000d614783b */ /* 0x000fe40000004200 */
[----:B------:R-:W-:Y:S02]  /*11cb0*/  HMMA.16816.F32.BF16 R136, R12, R18, R136 ;  /* 0x000000120c88723c */ /* 0x000fe40000041888 */
[----:B------:R-:W2:Y:S01]  /*11cc0*/  LDSM.16.MT88.4 R12, [R215+0x9000] ;  /* 0x00900000d70c783b */ /* 0x000ea20000004200 */
[----:B------:R-:W-:-:S03]  /*11cd0*/  MOV R181, R108 ;  /* 0x0000006c00b57202 */ /* 0x000fc60000000f00 */
[----:B------:R-:W4:Y:S01]  /*11ce0*/  LDSM.16.MT88.4 R16, [R217+0x9000] ;  /* 0x00900000d910783b */ /* 0x000f220000004200 */
[----:B-1----:R-:W-:-:S04]  /*11cf0*/  FFMA.FTZ R8, R250, UR24, -R0 ;  /* 0x00000018fa087c23 */ /* 0x002fc80008010800 */
[----:B------:R1:W-:Y:S02]  /*11d00*/  MUFU.EX2 R226, R8 ;  /* 0x0000000800e27308 */ /* 0x0003e40000000800 */
[----:B-1----:R-:W-:-:S06]  /*11d10*/  FFMA.FTZ R8, R248, UR24, -R0 ;  /* 0x00000018f8087c23 */ /* 0x002fcc0008010800 */
[----:B------:R1:W2:Y:S02]  /*11d20*/  MUFU.EX2 R221, R8 ;  /* 0x0000000800dd7308 */ /* 0x0002a40000000800 */
[----:B-1----:R-:W-:-:S06]  /*11d30*/  FFMA.FTZ R8, R78, UR24, -R0 ;  /* 0x000000184e087c23 */ /* 0x002fcc0008010800 */
[----:B------:R1:W-:Y:S02]  /*11d40*/  MUFU.EX2 R212, R8 ;  /* 0x0000000800d47308 */ /* 0x0003e40000000800 */
[----:B-1----:R-:W-:-:S06]  /*11d50*/  FFMA.FTZ R8, R79, UR24, -R0 ;  /* 0x000000184f087c23 */ /* 0x002fcc0008010800 */
[----:B------:R1:W4:Y:S01]  /*11d60*/  MUFU.EX2 R4, R8 ;  /* 0x0000000800047308 */ /* 0x0003220000000800 */
[----:B--2---:R-:W-:Y:S02]  /*11d70*/  F2FP.BF16.F32.PACK_AB R9, R221, R226 ;  /* 0x000000e2dd09723e */ /* 0x004fe400000010ff */
[----:B------:R-:W-:Y:S02]  /*11d80*/  F2FP.BF16.F32.PACK_AB R10, R5, R213 ;  /* 0x000000d5050a723e */ /* 0x000fe400000010ff */
[----:B-1----:R-:W-:Y:S02]  /*11d90*/  F2FP.BF16.F32.PACK_AB R8, R224, R227 ;  /* 0x000000e3e008723e */ /* 0x002fe400000010ff */
[----:B----4-:R-:W-:-:S07]  /*11da0*/  F2FP.BF16.F32.PACK_AB R11, R4, R212 ;  /* 0x000000d4040b723e */ /* 0x010fce00000010ff */
[----:B------:R-:W-:Y:S01]  /*11db0*/  HMMA.16816.F32.BF16 R108, R8, R14, R28 ;  /* 0x0000000e086c723c */ /* 0x000fe2000004181c */
[----:B------:R-:W1:Y:S01]  /*11dc0*/  LDSM.16.MT88.4 R28, [R216+0x9000] ;  /* 0x00900000d81c783b */ /* 0x000e620000004200 */
[----:B------:R-:W-:Y:S01]  /*11dd0*/  IMAD.MOV.U32 R134, RZ, RZ, R115 ;  /* 0x000000ffff867224 */ /* 0x000fe200078e0073 */
[----:B------:R-:W-:-:S03]  /*11de0*/  MOV R240, R95 ;  /* 0x0000005f00f07202 */ /* 0x000fc60000000f00 */
[----:B------:R-:W-:Y:S01]  /*11df0*/  IMAD.MOV.U32 R245, RZ, RZ, R134 ;  /* 0x000000fffff57224 */ /* 0x000fe200078e0086 */
[----:B------:R-:W-:Y:S02]  /*11e00*/  MOV R219, R94 ;  /* 0x0000005e00db7202 */ /* 0x000fe40000000f00 */
[----:B------:R-:W-:Y:S02]  /*11e10*/  MOV R43, R93 ;  /* 0x0000005d002b7202 */ /* 0x000fe40000000f00 */
[----:B------:R-:W-:Y:S01]  /*11e20*/  MOV R68, R92 ;  /* 0x0000005c00447202 */ /* 0x000fe20000000f00 */
[----:B------:R-:W-:Y:S01]  /*11e30*/  IMAD.MOV.U32 R92, RZ, RZ, R106 ;  /* 0x000000ffff5c7224 */ /* 0x000fe200078e006a */
[----:B------:R-:W-:Y:S01]  /*11e40*/  MOV R168, R114 ;  /* 0x0000007200a87202 */ /* 0x000fe20000000f00 */
[----:B------:R-:W-:Y:S01]  /*11e50*/  HMMA.16816.F32.BF16 R196, R8, R20, R56 ;  /* 0x0000001408c4723c */ /* 0x000fe20000041838 */
[----:B------:R-:W-:Y:S02]  /*11e60*/  MOV R94, R113 ;  /* 0x00000071005e7202 */ /* 0x000fe40000000f00 */
[----:B------:R-:W-:-:S02]  /*11e70*/  MOV R170, R112 ;  /* 0x0000007000aa7202 */ /* 0x000fc40000000f00 */
[----:B------:R-:W-:Y:S01]  /*11e80*/  MOV R93, R107 ;  /* 0x0000006b005d7202 */ /* 0x000fe20000000f00 */
[C---:B------:R-:W-:Y:S01]  /*11e90*/  HMMA.16816.F32.BF16 R192, R8.reuse, R22, R52 ;  /* 0x0000001608c0723c */ /* 0x040fe20000041834 */
[----:B------:R-:W-:Y:S02]  /*11ea0*/  MOV R152, R105 ;  /* 0x0000006900987202 */ /* 0x000fe40000000f00 */
[----:B------:R-:W-:Y:S02]  /*11eb0*/  MOV R95, R104 ;  /* 0x00000068005f7202 */ /* 0x000fe40000000f00 */
[----:B------:R-:W-:Y:S01]  /*11ec0*/  MOV R153, R91 ;  /* 0x0000005b00997202 */ /* 0x000fe20000000f00 */
[----:B------:R-:W-:Y:S01]  /*11ed0*/  HMMA.16816.F32.BF16 R188, R8, R16, R48 ;  /* 0x0000001008bc723c */ /* 0x000fe20000041830 */
[----:B------:R-:W-:Y:S02]  /*11ee0*/  MOV R42, R89 ;  /* 0x00000059002a7202 */ /* 0x000fe40000000f00 */
[----:B------:R-:W-:-:S02]  /*11ef0*/  MOV R244, R90 ;  /* 0x0000005a00f47202 */ /* 0x000fc40000000f00 */
[----:B------:R-:W-:Y:S01]  /*11f00*/  MOV R69, R88 ;  /* 0x0000005800457202 */ /* 0x000fe20000000f00 */
[C---:B------:R-:W-:Y:S06]  /*11f10*/  HMMA.16816.F32.BF16 R184, R8.reuse, R18, R44 ;  /* 0x0000001208b8723c */ /* 0x040fec000004182c */
[C---:B------:R-:W-:Y:S06]  /*11f20*/  HMMA.16816.F32.BF16 R112, R8.reuse, R12, R36 ;  /* 0x0000000c0870723c */ /* 0x040fec0000041824 */
[C---:B-1----:R-:W-:Y:S06]  /*11f30*/  HMMA.16816.F32.BF16 R104, R8.reuse, R28, R60 ;  /* 0x0000001c0868723c */ /* 0x042fec000004183c */
[----:B------:R-:W-:Y:S07]  /*11f40*/  HMMA.16816.F32.BF16 R88, R8, R30, R32 ;  /* 0x0000001e0858723c */ /* 0x000fee0000041820 */
[----:B------:R-:W-:Y:S01]  /*11f50*/  FFMA.FTZ R9, R245, UR24, -R6 ;  /* 0x00000018f5097c23 */ /* 0x000fe20008010806 */
[----:B---3--:R-:W-:-:S02]  /*11f60*/  FFMA.FTZ R86, R222, R40, R86 ;  /* 0x00000028de567223 */ /* 0x008fc40000010056 */
[----:B------:R-:W2:Y:S04]  /*11f70*/  LDL.LU R222, [R1+0x48] ;  /* 0x0000480001de7983 */ /* 0x000ea80000300800 */
[----:B------:R-:W3:Y:S01]  /*11f80*/  LDL.LU R245, [R1+0x5c] ;  /* 0x00005c0001f57983 */ /* 0x000ee20000300800 */
[--C-:B------:R-:W-:Y:S01]  /*11f90*/  FFMA.FTZ R24, R43, UR24, -R7.reuse ;  /* 0x000000182b187c23 */ /* 0x100fe20008010807 */
[--C-:B------:R-:W-:Y:S01]  /*11fa0*/  FFMA.FTZ R11, R219, UR24, -R7.reuse ;  /* 0x00000018db0b7c23 */ /* 0x100fe20008010807 */
[--C-:B------:R-:W-:Y:S01]  /*11fb0*/  FFMA.FTZ R10, R240, UR24, -R7.reuse ;  /* 0x00000018f00a7c23 */ /* 0x100fe20008010807 */
[----:B---3--:R-:W-:Y:S02]  /*11fc0*/  FFMA.FTZ R8, R245, UR24, -R6 ;  /* 0x00000018f5087c23 */ /* 0x008fe40008010806 */
[----:B------:R-:W3:Y:S01]  /*11fd0*/  LDL.LU R245, [R1+0x58] ;  /* 0x0000580001f57983 */ /* 0x000ee20000300800 */
[--C-:B--2---:R-:W-:Y:S01]  /*11fe0*/  FFMA.FTZ R25, R222, UR24, -R7.reuse ;  /* 0x00000018de197c23 */ /* 0x104fe20008010807 */
[--C-:B------:R-:W-:Y:S01]  /*11ff0*/  FFMA.FTZ R79, R244, UR24, -R7.reuse ;  /* 0x00000018f44f7c23 */ /* 0x100fe20008010807 */
[----:B------:R-:W-:Y:S01]  /*12000*/  FFMA.FTZ R78, R42, UR24, -R7 ;  /* 0x000000182a4e7c23 */ /* 0x000fe20008010807 */
[----:B------:R-:W-:Y:S01]  /*12010*/  MOV R135, R234 ;  /* 0x000000ea00877202 */ /* 0x000fe20000000f00 */
[----:B------:R-:W-:Y:S01]  /*12020*/  IMAD.MOV.U32 R244, RZ, RZ, R174 ;  /* 0x000000fffff47224 */ /* 0x000fe200078e00ae */
[----:B------:R-:W-:Y:S01]  /*12030*/  MOV R222, R241 ;  /* 0x000000f100de7202 */ /* 0x000fe20000000f00 */
[----:B------:R-:W-:Y:S01]  /*12040*/  IMAD.MOV.U32 R134, RZ, RZ, R74 ;  /* 0x000000ffff867224 */ /* 0x000fe200078e004a */
[----:B------:R-:W-:-:S02]  /*12050*/  MOV R43, R169 ;  /* 0x000000a9002b7202 */ /* 0x000fc40000000f00 */
[----:B------:R-:W-:Y:S02]  /*12060*/  MOV R219, R172 ;  /* 0x000000ac00db7202 */ /* 0x000fe40000000f00 */
[----:B------:R-:W-:Y:S01]  /*12070*/  MOV R240, R173 ;  /* 0x000000ad00f07202 */ /* 0x000fe20000000f00 */
[--C-:B------:R-:W-:Y:S01]  /*12080*/  FFMA.FTZ R85, R85, UR24, -R7.reuse ;  /* 0x0000001855557c23 */ /* 0x100fe20008010807 */
        /* <DEDUP_REMOVED lines=24> */
[----:B---3--:R-:W-:Y:S01]  /*12210*/  FFMA.FTZ R7, R245, UR24, -R6 ;  /* 0x00000018f5077c23 */ /* 0x008fe20008010806 */
[----:B------:R-:W-:-:S02]  /*12220*/  MOV R245, R135 ;  /* 0x0000008700f57202 */ /* 0x000fc40000000f00 */
[----:B------:R-:W-:Y:S02]  /*12230*/  MOV R135, R222 ;  /* 0x000000de00877202 */ /* 0x000fe40000000f00 */
[----:B------:R-:W-:Y:S01]  /*12240*/  MOV R222, R43 ;  /* 0x0000002b00de7202 */ /* 0x000fe20000000f00 */
[----:B------:R-:W-:Y:S01]  /*12250*/  IMAD.MOV.U32 R43, RZ, RZ, R219 ;  /* 0x000000ffff2b7224 */ /* 0x000fe200078e00db */
[----:B------:R-:W-:Y:S02]  /*12260*/  MOV R219, R240 ;  /* 0x000000f000db7202 */ /* 0x000fe40000000f00 */
[----:B------:R-:W-:Y:S02]  /*12270*/  MOV R240, R244 ;  /* 0x000000f400f07202 */ /* 0x000fe40000000f00 */
[----:B------:R-:W-:Y:S02]  /*12280*/  MOV R244, R42 ;  /* 0x0000002a00f47202 */ /* 0x000fe40000000f00 */
[----:B------:R-:W-:-:S02]  /*12290*/  MOV R42, R134 ;  /* 0x00000086002a7202 */ /* 0x000fc40000000f00 */
        /* <DEDUP_REMOVED lines=8> */
[----:B------:R-:W-:-:S02]  /*12320*/  MOV R181, R152 ;  /* 0x0000009800b57202 */ /* 0x000fc40000000f00 */
[----:B------:R-:W-:Y:S01]  /*12330*/  MOV R152, R153 ;  /* 0x0000009900987202 */ /* 0x000fe20000000f00 */
[--C-:B------:R-:W-:Y:S01]  /*12340*/  FFMA.FTZ R32, R245, UR24, -R6.reuse ;  /* 0x00000018f5207c23 */ /* 0x100fe20008010806 */
[----:B------:R-:W-:Y:S02]  /*12350*/  MOV R153, R126 ;  /* 0x0000007e00997202 */ /* 0x000fe40000000f00 */
[----:B------:R-:W2:Y:S04]  /*12360*/  LDL.LU R126, [R1+0x148] ;  /* 0x00014800017e7983 */ /* 0x000ea80000300800 */
[----:B------:R-:W3:Y:S02]  /*12370*/  LDL.LU R245, [R1+0x50] ;  /* 0x0000500001f57983 */ /* 0x000ee40000300800 */
[----:B---3--:R-:W-:-:S02]  /*12380*/  FFMA.FTZ R64, R245, UR24, -R6 ;  /* 0x00000018f5407c23 */ /* 0x008fc40008010806 */
[----:B------:R-:W3:Y:S02]  /*12390*/  LDL.LU R245, [R1+0x44] ;  /* 0x0000440001f57983 */ /* 0x000ee40000300800 */
[--C-:B---3--:R-:W-:Y:S02]  /*123a0*/  FFMA.FTZ R63, R245, UR24, -R6.reuse ;  /* 0x00000018f53f7c23 */ /* 0x108fe40008010806 */
[----:B------:R-:W3:Y:S02]  /*123b0*/  LDL.LU R245, [R1+0x3c] ;  /* 0x00003c0001f57983 */ /* 0x000ee40000300800 */
[--C-:B---3--:R-:W-:Y:S02]  /*123c0*/  FFMA.FTZ R62, R245, UR24, -R6.reuse ;  /* 0x00000018f53e7c23 */ /* 0x108fe40008010806 */
[----:B------:R-:W3:Y:S01]  /*123d0*/  LDL.LU R245, [R1+0x2c] ;  /* 0x00002c0001f57983 */ /* 0x000ee20000300800 */
[----:B------:R-:W-:Y:S01]  /*123e0*/  FFMA.FTZ R51, R219, UR24, -R6 ;  /* 0x00000018db337c23 */ /* 0x000fe20008010806 */
[----:B------:R-:W-:-:S02]  /*123f0*/  MOV R219, R240 ;  /* 0x000000f000db7202 */ /* 0x000fc40000000f00 */
[----:B------:R-:W-:Y:S01]  /*12400*/  MOV R240, R244 ;  /* 0x000000f400f07202 */ /* 0x000fe20000000f00 */
[----:B------:R-:W-:Y:S01]  /*12410*/  IMAD.MOV.U32 R244, RZ, RZ, R42 ;  /* 0x000000fffff47224 */ /* 0x000fe200078e002a */
[----:B------:R-:W-:Y:S01]  /*12420*/  MOV R42, R134 ;  /* 0x00000086002a7202 */ /* 0x000fe20000000f00 */
[----:B---3--:R-:W-:Y:S02]  /*12430*/  FFMA.FTZ R61, R245, UR24, -R6 ;  /* 0x00000018f53d7c23 */ /* 0x008fe40008010806 */
[----:B------:R-:W3:Y:S01]  /*12440*/  LDL.LU R245, [R1+0x28] ;  /* 0x0000280001f57983 */ /* 0x000ee20000300800 */
[----:B------:R-:W-:Y:S02]  /*12450*/  MOV R134, R234 ;  /* 0x000000ea00867202 */ /* 0x000fe40000000f00 */
[----:B------:R-:W-:Y:S02]  /*12460*/  MOV R234, R241 ;  /* 0x000000f100ea7202 */ /* 0x000fe40000000f00 */
[----:B------:R-:W-:-:S02]  /*12470*/  MOV R241, R168 ;  /* 0x000000a800f17202 */ /* 0x000fc40000000f00 */
[----:B------:R-:W-:Y:S01]  /*12480*/  MOV R168, R170 ;  /* 0x000000aa00a87202 */ /* 0x000fe20000000f00 */
[----:B------:R-:W-:Y:S01]  /*12490*/  IMAD.MOV.U32 R170, RZ, RZ, R171 ;  /* 0x000000ffffaa7224 */ /* 0x000fe200078e00ab */
[----:B------:R-:W-:Y:S01]  /*124a0*/  MOV R171, R175 ;  /* 0x000000af00ab7202 */ /* 0x000fe20000000f00 */
[--C-:B------:R-:W-:Y:S01]  /*124b0*/  FFMA.FTZ R49, R135, UR24, -R6.reuse ;  /* 0x0000001887317c23 */ /* 0x100fe20008010806 */
[----:B------:R-:W-:Y:S01]  /*124c0*/  FFMA.FTZ R123, R43, UR24, -R6 ;  /* 0x000000182b7b7c23 */ /* 0x000fe20008010806 */
[----:B------:R-:W-:Y:S02]  /*124d0*/  MOV R135, R234 ;  /* 0x000000ea00877202 */ /* 0x000fe40000000f00 */
[----:B------:R-:W-:Y:S02]  /*124e0*/  MOV R27, R240 ;  /* 0x000000f0001b7202 */ /* 0x000fe40000000f00 */
[----:B------:R-:W-:Y:S02]  /*124f0*/  MOV R26, R244 ;  /* 0x000000f4001a7202 */ /* 0x000fe40000000f00 */
[----:B------:R-:W-:-:S02]  /*12500*/  MOV R242, R42 ;  /* 0x0000002a00f27202 */ /* 0x000fc40000000f00 */
[----:B------:R-:W-:Y:S02]  /*12510*/  MOV R43, R168 ;  /* 0x000000a8002b7202 */ /* 0x000fe40000000f00 */
[----:B------:R-:W-:Y:S02]  /*12520*/  MOV R175, R181 ;  /* 0x000000b500af7202 */ /* 0x000fe40000000f00 */
[----:B------:R-:W-:Y:S01]  /*12530*/  MOV R244, R241 ;  /* 0x000000f100f47202 */ /* 0x000fe20000000f00 */
[----:B------:R-:W-:Y:S01]  /*12540*/  MUFU.EX2 R181, R24 ;  /* 0x0000001800b57308 */ /* 0x000fe20000000800 */
[----:B------:R-:W-:Y:S02]  /*12550*/  MOV R240, R170 ;  /* 0x000000aa00f07202 */ /* 0x000fe40000000f00 */
[----:B------:R-:W-:Y:S02]  /*12560*/  MOV R42, R171 ;  /* 0x000000ab002a7202 */ /* 0x000fe40000000f00 */
[----:B------:R-:W-:Y:S01]  /*12570*/  MOV R241, R153 ;  /* 0x0000009900f17202 */ /* 0x000fe20000000f00 */
[--C-:B------:R-:W-:Y:S01]  /*12580*/  FFMA.FTZ R66, R222, UR24, -R6.reuse ;  /* 0x00000018de427c23 */ /* 0x100fe20008010806 */
[----:B------:R-:W-:Y:S01]  /*12590*/  MOV R168, R154 ;  /* 0x0000009a00a87202 */ /* 0x000fe20000000f00 */
[--C-:B------:R-:W-:Y:S01]  /*125a0*/  FFMA.FTZ R154, R131, UR24, -R6.reuse ;  /* 0x00000018839a7c23 */ /* 0x100fe20008010806 */
[----:B------:R-:W-:Y:S01]  /*125b0*/  MOV R153, R155 ;  /* 0x0000009b00997202 */ /* 0x000fe20000000f00 */
[----:B------:R-:W-:Y:S01]  /*125c0*/  FFMA.FTZ R155, R130, UR24, -R6 ;  /* 0x00000018829b7c23 */ /* 0x000fe20008010806 */
[----:B------:R-:W-:Y:S01]  /*125d0*/  FFMA.FTZ R50, R135, UR24, -R2 ;  /* 0x0000001887327c23 */ /* 0x000fe20008010802 */
[----:B------:R-:W-:Y:S01]  /*125e0*/  FFMA.FTZ R222, R121, UR24, -R6 ;  /* 0x0000001879de7c23 */ /* 0x000fe20008010806 */
[----:B------:R-:W-:Y:S01]  /*125f0*/  MOV R135, R240 ;  /* 0x000000f000877202 */ /* 0x000fe20000000f00 */
[--C-:B------:R-:W-:Y:S01]  /*12600*/  FFMA.FTZ R130, R156, UR24, -R2.reuse ;  /* 0x000000189c827c23 */ /* 0x100fe20008010802 */
[----:B------:R-:W-:Y:S01]  /*12610*/  FFMA.FTZ R131, R157, UR24, -R2 ;  /* 0x000000189d837c23 */ /* 0x000fe20008010802 */
[----:B------:R-:W-:Y:S01]  /*12620*/  IMAD.MOV.U32 R170, RZ, RZ, R220 ;  /* 0x000000ffffaa7224 */ /* 0x000fe200078e00dc */
[----:B------:R-:W-:Y:S01]  /*12630*/  MOV R240, R176 ;  /* 0x000000b000f07202 */ /* 0x000fe20000000f00 */
[--C-:B------:R-:W-:Y:S01]  /*12640*/  FFMA.FTZ R156, R225, UR24, -R2.reuse ;  /* 0x00000018e19c7c23 */ /* 0x100fe20008010802 */
[----:B------:R-:W-:Y:S01]  /*12650*/  FFMA.FTZ R157, R218, UR24, -R2 ;  /* 0x00000018da9d7c23 */ /* 0x000fe20008010802 */
[----:B------:R-:W-:Y:S01]  /*12660*/  FFMA.FTZ R121, R132, UR24, -R0 ;  /* 0x0000001884797c23 */ /* 0x000fe20008010800 */
[----:B------:R1:W4:Y:S01]  /*12670*/  MUFU.EX2 R250, R25 ;  /* 0x0000001900fa7308 */ /* 0x0003220000000800 */
[----:B------:R-:W-:Y:S01]  /*12680*/  FFMA.FTZ R124, R219, UR24, -R6 ;  /* 0x00000018db7c7c23 */ /* 0x000fe20008010806 */
[----:B------:R-:W-:-:S02]  /*12690*/  IMAD.MOV.U32 R171, RZ, RZ, R175 ;  /* 0x000000ffffab7224 */ /* 0x000fc400078e00af */
[--C-:B--2---:R-:W-:Y:S01]  /*126a0*/  FFMA.FTZ R126, R126, UR24, -R6.reuse ;  /* 0x000000187e7e7c23 */ /* 0x104fe20008010806 */
[----:B------:R-:W-:-:S03]  /*126b0*/  FFMA.FTZ R125, R125, UR24, -R6 ;  /* 0x000000187d7d7c23 */ /* 0x000fc60008010806 */
[----:B------:R-:W-:Y:S01]  /*126c0*/  MUFU.EX2 R220, R11 ;  /* 0x0000000b00dc7308 */ /* 0x000fe20000000800 */
[--C-:B------:R-:W-:Y:S01]  /*126d0*/  FFMA.FTZ R127, R127, UR24, -R6.reuse ;  /* 0x000000187f7f7c23 */ /* 0x100fe20008010806 */
[--C-:B------:R-:W-:Y:S01]  /*126e0*/  FFMA.FTZ R175, R129, UR24, -R6.reuse ;  /* 0x0000001881af7c23 */ /* 0x100fe20008010806 */
[--C-:B------:R-:W-:Y:S01]  /*126f0*/  FFMA.FTZ R219, R128, UR24, -R6.reuse ;  /* 0x0000001880db7c23 */ /* 0x100fe20008010806 */
[----:B------:R-:W-:-:S04]  /*12700*/  FFMA.FTZ R223, R117, UR24, -R6 ;  /* 0x0000001875df7c23 */ /* 0x000fc80008010806 */
[----:B------:R-:W-:Y:S01]  /*12710*/  MUFU.EX2 R176, R9 ;  /* 0x0000000900b07308 */ /* 0x000fe20000000800 */
[----:B------:R-:W-:Y:S01]  /*12720*/  FFMA.FTZ R234, R116, UR24, -R6 ;  /* 0x0000001874ea7c23 */ /* 0x000fe20008010806 */
[----:B------:R-:W-:-:S06]  /*12730*/  FFMA.FTZ R128, R169, UR24, -R2 ;  /* 0x00000018a9807c23 */ /* 0x000fcc0008010802 */
[----:B------:R4:W2:Y:S01]  /*12740*/  MUFU.EX2 R225, R8 ;  /* 0x0000000800e17308 */ /* 0x0008a20000000800 */
[----:B------:R-:W-:Y:S01]  /*12750*/  FFMA.FTZ R129, R174, UR24, -R2 ;  /* 0x00000018ae817c23 */ /* 0x000fe20008010802 */
[----:B------:R-:W-:-:S06]  /*12760*/  FFMA.FTZ R120, R244, UR24, -R0 ;  /* 0x00000018f4787c23 */ /* 0x000fcc0008010800 */
[----:B------:R-:W-:Y:S01]  /*12770*/  MUFU.EX2 R218, R7 ;  /* 0x0000000700da7308 */ /* 0x000fe20000000800 */
[----:B------:R-:W-:-:S07]  /*12780*/  FFMA.FTZ R27, R27, UR24, -R2 ;  /* 0x000000181b1b7c23 */ /* 0x000fce0008010802 */
[----:B------:R3:W3:Y:S01]  /*12790*/  MUFU.EX2 R132, R32 ;  /* 0x0000002000847308 */ /* 0x0006e20000000800 */
[--C-:B------:R-:W-:Y:S01]  /*127a0*/  FFMA.FTZ R26, R26, UR24, -R2.reuse ;  /* 0x000000181a1a7c23 */ /* 0x100fe20008010802 */
[--C-:B-1----:R-:W-:Y:S01]  /*127b0*/  FFMA.FTZ R25, R242, UR24, -R2.reuse ;  /* 0x00000018f2197c23 */ /* 0x102fe20008010802 */
        /* <DEDUP_REMOVED lines=19> */
[----:B----4-:R-:W-:-:S02]  /*128f0*/  F2FP.BF16.F32.PACK_AB R8, R181, R250 ;  /* 0x000000fab508723e */ /* 0x010fc400000010ff */
[----:B--2---:R-:W-:Y:S01]  /*12900*/  F2FP.BF16.F32.PACK_AB R9, R225, R176 ;  /* 0x000000b0e109723e */ /* 0x004fe200000010ff */
[----:B---3--:R-:W-:Y:S01]  /*12910*/  FFMA.FTZ R60, R245, UR24, -R6 ;  /* 0x00000018f53c7c23 */ /* 0x008fe20008010806 */
[----:B------:R-:W-:Y:S01]  /*12920*/  IMAD.MOV.U32 R245, RZ, RZ, R134 ;  /* 0x000000fffff57224 */ /* 0x000fe200078e0086 */
[----:B------:R-:W-:Y:S01]  /*12930*/  MOV R134, R152 ;  /* 0x0000009800867202 */ /* 0x000fe20000000f00 */
[----:B------:R-:W-:Y:S01]  /*12940*/  MUFU.EX2 R116, R27 ;  /* 0x0000001b00747308 */ /* 0x000fe20000000800 */
[----:B------:R-:W1:Y:S01]  /*12950*/  LDSM.16.MT88.4 R32, [R216+0x9800] ;  /* 0x00980000d820783b */ /* 0x000e620000004200 */
[----:B------:R-:W-:Y:S01]  /*12960*/  FFMA.FTZ R24, R245, UR24, -R2 ;  /* 0x00000018f5187c23 */ /* 0x000fe20008010802 */
[----:B------:R-:W-:Y:S02]  /*12970*/  MOV R245, R43 ;  /* 0x0000002b00f57202 */ /* 0x000fe40000000f00 */
[----:B------:R-:W-:Y:S02]  /*12980*/  MOV R43, R42 ;  /* 0x0000002a002b7202 */ /* 0x000fe40000000f00 */
[----:B------:R-:W-:-:S02]  /*12990*/  MOV R152, R133 ;  /* 0x0000008500987202 */ /* 0x000fc40000000f00 */
[----:B------:R-:W-:Y:S01]  /*129a0*/  MOV R42, R134 ;  /* 0x00000086002a7202 */ /* 0x000fe20000000f00 */
[----:B------:R-:W2:Y:S01]  /*129b0*/  MUFU.EX2 R133, R10 ;  /* 0x0000000a00857308 */ /* 0x000ea20000000800 */
[----:B------:R-:W-:Y:S01]  /*129c0*/  IMAD.MOV.U32 R134, RZ, RZ, R241 ;  /* 0x000000ffff867224 */ /* 0x000fe200078e00f1 */
[----:B------:R-:W-:Y:S01]  /*129d0*/  MOV R241, R168 ;  /* 0x000000a800f17202 */ /* 0x000fe20000000f00 */
[--C-:B------:R-:W-:Y:S01]  /*129e0*/  FFMA.FTZ R7, R245, UR24, -R0.reuse ;  /* 0x00000018f5077c23 */ /* 0x100fe20008010800 */
[----:B------:R-:W-:Y:S01]  /*129f0*/  FFMA.FTZ R6, R135, UR24, -R0 ;  /* 0x0000001887067c23 */ /* 0x000fe20008010800 */
[----:B------:R-:W-:Y:S02]  /*12a00*/  FFMA.FTZ R168, R236, UR24, -R2 ;  /* 0x00000018eca87c23 */ /* 0x000fe40008010802 */
[--C-:B------:R-:W-:Y:S01]  /*12a10*/  FFMA.FTZ R135, R241, UR24, -R0.reuse ;  /* 0x00000018f1877c23 */ /* 0x100fe20008010800 */
[----:B------:R-:W-:Y:S01]  /*12a20*/  MOV R241, R172 ;  /* 0x000000ac00f17202 */ /* 0x000fe20000000f00 */
[--C-:B------:R-:W-:Y:S01]  /*12a30*/  FFMA.FTZ R2, R43, UR24, -R0.reuse ;  /* 0x000000182b027c23 */ /* 0x100fe20008010800 */
[--C-:B------:R-:W-:Y:S01]  /*12a40*/  FFMA.FTZ R122, R42, UR24, -R0.reuse ;  /* 0x000000182a7a7c23 */ /* 0x100fe20008010800 */
[--C-:B------:R-:W-:Y:S01]  /*12a50*/  FFMA.FTZ R134, R134, UR24, -R0.reuse ;  /* 0x0000001886867c23 */ /* 0x100fe20008010800 */
[--C-:B------:R-:W-:Y:S01]  /*12a60*/  FFMA.FTZ R152, R152, UR24, -R0.reuse ;  /* 0x0000001898987c23 */ /* 0x100fe20008010800 */
[----:B------:R-:W-:-:S02]  /*12a70*/  FFMA.FTZ R172, R238, UR24, -R0 ;  /* 0x00000018eeac7c23 */ /* 0x000fc40008010800 */
[----:B------:R-:W3:Y:S01]  /*12a80*/  MUFU.EX2 R0, R7 ;  /* 0x0000000700007308 */ /* 0x000ee20000000800 */
[----:B------:R-:W-:Y:S02]  /*12a90*/  F2FP.BF16.F32.PACK_AB R11, R132, R218 ;  /* 0x000000da840b723e */ /* 0x000fe400000010ff */
[----:B--2---:R-:W-:-:S07]  /*12aa0*/  F2FP.BF16.F32.PACK_AB R10, R133, R220 ;  /* 0x000000dc850a723e */ /* 0x004fce00000010ff */
[C---:B------:R-:W-:Y:S06]  /*12ab0*/  HMMA.16816.F32.BF16 R44, R8.reuse, R16, R96 ;  /* 0x00000010082c723c */ /* 0x040fec0000041860 */
[C---:B------:R-:W-:Y:S06]  /*12ac0*/  HMMA.16816.F32.BF16 R96, R8.reuse, R28, R140 ;  /* 0x0000001c0860723c */ /* 0x040fec000004188c */
[----:B------:R-:W-:Y:S01]  /*12ad0*/  HMMA.16816.F32.BF16 R52, R8, R22, R160 ;  /* 0x000000160834723c */ /* 0x000fe200000418a0 */
[----:B---3--:R-:W-:-:S02]  /*12ae0*/  MOV R143, R0 ;  /* 0x00000000008f7202 */ /* 0x008fc40000000f00 */
[----:B------:R-:W2:Y:S04]  /*12af0*/  LDL.LU R0, [R1+0x68] ;  /* 0x0000680001007983 */ /* 0x000ea80000300800 */
[----:B------:R-:W3:Y:S04]  /*12b00*/  LDL.LU R162, [R1+0x98] ;  /* 0x0000980001a27983 */ /* 0x000ee80000300800 */
[----:B------:R-:W4:Y:S01]  /*12b10*/  LDL.LU R163, [R1+0x8c] ;  /* 0x00008c0001a37983 */ /* 0x000f220000300800 */
[----:B------:R-:W-:Y:S01]  /*12b20*/  HMMA.16816.F32.BF16 R36, R8, R12, R148 ;  /* 0x0000000c0824723c */ /* 0x000fe20000041894 */
[----:B------:R1:W-:Y:S01]  /*12b30*/  MUFU.EX2 R148, R6 ;  /* 0x0000000600947308 */ /* 0x0003e20000000800 */
[----:B------:R-:W-:Y:S01]  /*12b40*/  MOV R7, R241 ;  /* 0x000000f100077202 */ /* 0x000fe20000000f00 */
[----:B------:R-:W2:Y:S04]  /*12b50*/  LDL.LU R239, [R1+0x6c] ;  /* 0x00006c0001ef7983 */ /* 0x000ea80000300800 */
[----:B------:R-:W-:Y:S01]  /*12b60*/  FADD.FTZ R7, R7, R159 ;  /* 0x0000009f07077221 */ /* 0x000fe20000010000 */
[----:B------:R-:W2:Y:S01]  /*12b70*/  LDL.LU R238, [R1+0x64] ;  /* 0x0000640001ee7983 */ /* 0x000ea20000300800 */
[----:B-1----:R-:W-:-:S04]  /*12b80*/  IMAD.MOV.U32 R6, RZ, RZ, R244 ;  /* 0x000000ffff067224 */ /* 0x002fc800078e00f4 */
[----:B------:R-:W-:Y:S01]  /*12b90*/  FADD.FTZ R6, R6, R158 ;  /* 0x0000009e06067221 */ /* 0x000fe20000010000 */
[C---:B------:R-:W-:Y:S01]  /*12ba0*/  HMMA.16816.F32.BF16 R40, R8.reuse, R18, R100 ;  /* 0x000000120828723c */ /* 0x040fe20000041864 */
[----:B------:R-:W-:Y:S01]  /*12bb0*/  MOV R236, R246 ;  /* 0x000000f600ec7202 */ /* 0x000fe20000000f00 */
[----:B------:R-:W1:Y:S01]  /*12bc0*/  MUFU.EX2 R26, R26 ;  /* 0x0000001a001a7308 */ /* 0x000e620000000800 */
[----:B------:R-:W-:Y:S01]  /*12bd0*/  MOV R240, R3 ;  /* 0x0000000300f07202 */ /* 0x000fe20000000f00 */
[----:B------:R-:W-:Y:S02]  /*12be0*/  LDSM.16.MT88.4 R16, [R217+0x9800] ;  /* 0x00980000d910783b */ /* 0x000fe40000004200 */
[----:B------:R-:W-:Y:S01]  /*12bf0*/  HMMA.16816.F32.BF16 R100, R8, R30, R136 ;  /* 0x0000001e0864723c */ /* 0x000fe20000041888 */
[----:B---3--:R-:W-:Y:S01]  /*12c00*/  FADD.FTZ R7, R162, R7 ;  /* 0x00000007a2077221 */ /* 0x008fe20000010000 */
[----:B------:R-:W-:Y:S02]  /*12c10*/  IMAD.MOV.U32 R162, RZ, RZ, R182 ;  /* 0x000000ffffa27224 */ /* 0x000fe400078e00b6 */
[----:B----4-:R-:W-:Y:S01]  /*12c20*/  FADD.FTZ R6, R163, R6 ;  /* 0x00000006a3067221 */ /* 0x010fe20000010000 */
[----:B------:R-:W-:Y:S01]  /*12c30*/  MOV R163, R181 ;  /* 0x000000b500a37202 */ /* 0x000fe20000000f00 */
[----:B--2---:R-:W-:Y:S01]  /*12c40*/  FADD.FTZ R0, R0, R86 ;  /* 0x0000005600007221 */ /* 0x004fe20000010000 */
[----:B------:R-:W2:Y:S04]  /*12c50*/  LDL.LU R181, [R1+0xd8] ;  /* 0x0000d80001b57983 */ /* 0x000ea80000300800 */
[----:B------:R-:W3:Y:S01]  /*12c60*/  LDL.LU R182, [R1+0xb8] ;  /* 0x0000b80001b67983 */ /* 0x000ee20000300800 */
[----:B------:R-:W-:-:S03]  /*12c70*/  MOV R139, R183 ;  /* 0x000000b7008b7202 */ /* 0x000fc60000000f00 */
[----:B------:R-:W4:Y:S01]  /*12c80*/  LDL.LU R183, [R1+0xac] ;  /* 0x0000ac0001b77983 */ /* 0x000f220000300800 */
[----:B------:R-:W-:Y:S01]  /*12c90*/  MOV R137, R236 ;  /* 0x000000ec00897202 */ /* 0x000fe20000000f00 */
[----:B------:R-:W-:Y:S01]  /*12ca0*/  FADD.FTZ R0, R238, R0 ;  /* 0x00000000ee007221 */ /* 0x000fe20000010000 */
[C---:B------:R-:W-:Y:S01]  /*12cb0*/  HMMA.16816.F32.BF16 R56, R8.reuse, R20, R164 ;  /* 0x000000140838723c */ /* 0x040fe200000418a4 */
[----:B------:R-:W1:Y:S02]  /*12cc0*/  MUFU.EX2 R3, R25 ;  /* 0x0000001900037308 */ /* 0x000e640000000800 */
[----:B-1----:R-:W-:Y:S01]  /*12cd0*/  MOV R149, R26 ;  /* 0x0000001a00957202 */ /* 0x002fe20000000f00 */
[----:B------:R-:W-:Y:S01]  /*12ce0*/  FADD.FTZ R0, R202, R0 ;  /* 0x00000000ca007221 */ /* 0x000fe20000010000 */
[----:B------:R-:W1:Y:S04]  /*12cf0*/  LDSM.16.MT88.4 R20, [R214+0x9800] ;  /* 0x00980000d614783b */ /* 0x000e680000004200 */
[----:B------:R-:W4:Y:S01]  /*12d00*/  LDL.LU R202, [R1+0x144] ;  /* 0x0001440001ca7983 */ /* 0x000f220000300800 */
[----:B------:R1:W1:Y:S08]  /*12d10*/  MUFU.EX2 R166, R24 ;  /* 0x0000001800a67308 */ /* 0x0002700000000800 */
[----:B------:R-:W-:Y:S01]  /*12d20*/  MUFU.EX2 R151, R2 ;  /* 0x0000000200977308 */ /* 0x000fe20000000800 */
[----:B------:R-:W-:Y:S01]  /*12d30*/  MOV R245, R240 ;  /* 0x000000f000f57202 */ /* 0x000fe20000000f00 */
[----:B------:R-:W-:Y:S01]  /*12d40*/  LDSM.16.MT88.4 R28, [R214+0xa000] ;  /* 0x00a00000d61c783b */ /* 0x000fe20000004200 */
[----:B-1----:R-:W-:Y:S03]  /*12d50*/  HMMA.16816.F32.BF16 R24, R8, R14, R144 ;  /* 0x0000000e0818723c */ /* 0x002fe60000041890 */
[----:B------:R-:W1:Y:S01]  /*12d60*/  LDSM.16.MT88.4 R12, [R215+0x9800] ;  /* 0x00980000d70c783b */ /* 0x000e620000004200 */
[----:B------:R-:W-:-:S02]  /*12d70*/  IMAD.MOV.U32 R150, RZ, RZ, R3 ;  /* 0x000000ffff967224 */ /* 0x000fc400078e0003 */
[----:B------:R-:W1:Y:S01]  /*12d80*/  MUFU.EX2 R3, R48 ;  /* 0x0000003000037308 */ /* 0x000e620000000800 */
[----:B------:R-:W-:-:S07]  /*12d90*/  MOV R142, R116 ;  /* 0x00000074008e7202 */ /* 0x000fce0000000f00 */
[----:B------:R-:W-:Y:S08]  /*12da0*/  MUFU.EX2 R247, R85 ;  /* 0x0000005500f77308 */ /* 0x000ff00000000800 */
[----:B------:R-:W1:Y:S08]  /*12db0*/  MUFU.EX2 R248, R84 ;  /* 0x0000005400f87308 */ /* 0x000e700000000800 */
[----:B------:R-:W-:Y:S08]  /*12dc0*/  MUFU.EX2 R249, R83 ;  /* 0x0000005300f97308 */ /* 0x000ff00000000800 */
[----:B------:R-:W-:Y:S08]  /*12dd0*/  MUFU.EX2 R251, R82 ;  /* 0x0000005200fb7308 */ /* 0x000ff00000000800 */
[----:B------:R-:W-:Y:S08]  /*12de0*/  MUFU.EX2 R237, R64 ;  /* 0x0000004000ed7308 */ /* 0x000ff00000000800 */
[----:B------:R-:W1:Y:S08]  /*12df0*/  MUFU.EX2 R240, R63 ;  /* 0x0000003f00f07308 */ /* 0x000e700000000800 */
[----:B------:R-:W-:Y:S08]  /*12e00*/  MUFU.EX2 R241, R62 ;  /* 0x0000003e00f17308 */ /* 0x000ff00000000800 */
[----:B------:R-:W1:Y:S01]  /*12e10*/  MUFU.EX2 R242, R61 ;  /* 0x0000003d00f27308 */ /* 0x000e620000000800 */
[----:B------:R-:W-:-:S02]  /*12e20*/  F2FP.BF16.F32.PACK_AB R8, R149, R142 ;  /* 0x0000008e9508723e */ /* 0x000fc400000010ff */
[----:B------:R-:W-:Y:S02]  /*12e30*/  F2FP.BF16.F32.PACK_AB R9, R148, R143 ;  /* 0x0000008f9409723e */ /* 0x000fe400000010ff */
[----:B------:R-:W-:Y:S02]  /*12e40*/  F2FP.BF16.F32.PACK_AB R10, R166, R150 ;  /* 0x00000096a60a723e */ /* 0x000fe400000010ff */
[----:B-1----:R-:W-:-:S07]  /*12e50*/  F2FP.BF16.F32.PACK_AB R11, R3, R151 ;  /* 0x00000097030b723e */ /* 0x002fce00000010ff */
        /* <DEDUP_REMOVED lines=8> */
[----:B------:R-:W-:-:S06]  /*12ee0*/  MOV R208, R243 ;  /* 0x000000f300d07202 */ /* 0x000fcc0000000f00 */
[----:B------:R-:W-:Y:S02]  /*12ef0*/  F2FP.BF16.F32.PACK_AB R8, R248, R247 ;  /* 0x000000f7f808723e */ /* 0x000fe400000010ff */
[----:B------:R-:W-:Y:S02]  /*12f00*/  F2FP.BF16.F32.PACK_AB R9, R240, R237 ;  /* 0x000000edf009723e */ /* 0x000fe400000010ff */
[----:B------:R-:W-:Y:S02]  /*12f10*/  F2FP.BF16.F32.PACK_AB R10, R251, R249 ;  /* 0x000000f9fb0a723e */ /* 0x000fe400000010ff */
[----:B------:R-:W-:Y:S01]  /*12f20*/  F2FP.BF16.F32.PACK_AB R11, R242, R241 ;  /* 0x000000f1f20b723e */ /* 0x000fe200000010ff */
[----:B------:R-:W-:Y:S08]  /*12f30*/  MUFU.EX2 R160, R71 ;  /* 0x0000004700a07308 */ /* 0x000ff00000000800 */
[----:B------:R-:W-:Y:S08]  /*12f40*/  MUFU.EX2 R161, R70 ;  /* 0x0000004600a17308 */ /* 0x000ff00000000800 */
[----:B------:R-:W-:Y:S08]  /*12f50*/  MUFU.EX2 R140, R69 ;  /* 0x00000045008c7308 */ /* 0x000ff00000000800 */
[----:B------:R1:W-:Y:S08]  /*12f60*/  MUFU.EX2 R144, R68 ;  /* 0x0000004400907308 */ /* 0x0003f00000000800 */
[----:B------:R1:W-:Y:S02]  /*12f70*/  MUFU.EX2 R243, R60 ;  /* 0x0000003c00f37308 */ /* 0x0003e40000000800 */
[C---:B-1----:R-:W-:Y:S06]  /*12f80*/  HMMA.16816.F32.BF16 R68, R8.reuse, R20, R56 ;  /* 0x000000140844723c */ /* 0x042fec0000041838 */
[C---:B------:R-:W-:Y:S06]  /*12f90*/  HMMA.16816.F32.BF16 R56, R8.reuse, R18, R40 ;  /* 0x000000120838723c */ /* 0x040fec0000041828 */
[----:B------:R-:W-:Y:S01]  /*12fa0*/  HMMA.16816.F32.BF16 R60, R8, R22, R52 ;  /* 0x00000016083c723c */ /* 0x000fe20000041834 */
[----:B------:R-:W1:Y:S01]  /*12fb0*/  LDSM.16.MT88.4 R20, [R215+0xa000] ;  /* 0x00a00000d714783b */ /* 0x000e620000004200 */
[----:B---3--:R-:W-:-:S04]  /*12fc0*/  FADD.FTZ R6, R182, R6 ;  /* 0x00000006b6067221 */ /* 0x008fc80000010000 */
[----:B------:R-:W-:-:S04]  /*12fd0*/  FADD.FTZ R6, R179, R6 ;  /* 0x00000006b3067221 */ /* 0x000fc80000010000 */
[----:B------:R-:W-:-:S04]  /*12fe0*/  FADD.FTZ R6, R137, R6 ;  /* 0x0000000689067221 */ /* 0x000fc80000010000 */
[----:B------:R-:W-:Y:S02]  /*12ff0*/  FADD.FTZ R6, R203, R6 ;  /* 0x00000006cb067221 */ /* 0x000fe40000010000 */
[----:B------:R-:W3:Y:S01]  /*13000*/  LDL.LU R203, [R1+0x140] ;  /* 0x0001400001cb7983 */ /* 0x000ee20000300800 */
[C---:B------:R-:W-:Y:S03]  /*13010*/  HMMA.16816.F32.BF16 R52, R8.reuse, R16, R44 ;  /* 0x000000100834723c */ /* 0x040fe6000004182c */
[----:B------:R-:W4:Y:S01]  /*13020*/  LDSM.16.MT88.4 R16, [R216+0xa000] ;  /* 0x00a00000d810783b */ /* 0x000f220000004200 */
[----:B------:R-:W-:Y:S01]  /*13030*/  FADD.FTZ R2, R245, R87 ;  /* 0x00000057f5027221 */ /* 0x000fe20000010000 */
[----:B------:R-:W-:Y:S01]  /*13040*/  MOV R136, R208 ;  /* 0x000000d000887202 */ /* 0x000fe20000000f00 */
[----:B------:R-:W-:Y:S01]  /*13050*/  MUFU.EX2 R236, R94 ;  /* 0x0000005e00ec7308 */ /* 0x000fe20000000800 */
[----:B------:R-:W-:Y:S01]  /*13060*/  MOV R138, R235 ;  /* 0x000000eb008a7202 */ /* 0x000fe20000000f00 */
[----:B------:R-:W-:Y:S01]  /*13070*/  FADD.FTZ R2, R239, R2 ;  /* 0x00000002ef027221 */ /* 0x000fe20000010000 */
[C---:B------:R-:W-:Y:S01]  /*13080*/  HMMA.16816.F32.BF16 R40, R8.reuse, R14, R24 ;  /* 0x0000000e0828723c */ /* 0x040fe20000041818 */
[----:B------:R-:W4:Y:S04]  /*13090*/  LDSM.16.MT88.4 R24, [R217+0xa000] ;  /* 0x00a00000d918783b */ /* 0x000f280000004200 */
        /* <DEDUP_REMOVED lines=10> */
[----:B------:R-:W1:Y:S08]  /*13140*/  MUFU.EX2 R164, R78 ;  /* 0x0000004e00a47308 */ /* 0x000e700000000800 */
[----:B------:R-:W4:Y:S08]  /*13150*/  MUFU.EX2 R244, R51 ;  /* 0x0000003300f47308 */ /* 0x000f300000000800 */
[----:B------:R2:W-:Y:S08]  /*13160*/  MUFU.EX2 R246, R49 ;  /* 0x0000003100f67308 */ /* 0x0005f00000000800 */
[----:B------:R-:W4:Y:S08]  /*13170*/  MUFU.EX2 R245, R66 ;  /* 0x0000004200f57308 */ /* 0x000f300000000800 */
[----:B------:R-:W-:Y:S08]  /*13180*/  MUFU.EX2 R77, R77 ;  /* 0x0000004d004d7308 */ /* 0x000ff00000000800 */
[----:B------:R-:W-:Y:S08]  /*13190*/  MUFU.EX2 R76, R76 ;  /* 0x0000004c004c7308 */ /* 0x000ff00000000800 */
[----:B------:R-:W-:Y:S08]  /*131a0*/  MUFU.EX2 R75, R75 ;  /* 0x0000004b004b7308 */ /* 0x000ff00000000800 */
[----:B------:R-:W4:Y:S01]  /*131b0*/  MUFU.EX2 R74, R74 ;  /* 0x0000004a004a7308 */ /* 0x000f220000000800 */
[C---:B--2---:R-:W-:Y:S01]  /*131c0*/  HMMA.16816.F32.BF16 R48, R8.reuse, R12, R36 ;  /* 0x0000000c0830723c */ /* 0x044fe20000041824 */
[----:B------:R-:W-:Y:S01]  /*131d0*/  MOV R91, R180 ;  /* 0x000000b4005b7202 */ /* 0x000fe20000000f00 */
[----:B------:R-:W-:Y:S01]  /*131e0*/  FADD.FTZ R7, R181, R7 ;  /* 0x00000007b5077221 */ /* 0x000fe20000010000 */
[----:B-1----:R-:W-:Y:S01]  /*131f0*/  F2FP.BF16.F32.PACK_AB R14, R164, R165 ;  /* 0x000000a5a40e723e */ /* 0x002fe200000010ff */
[----:B------:R-:W-:Y:S02]  /*13200*/  LDSM.16.MT88.4 R36, [R217+0xa800] ;  /* 0x00a80000d924783b */ /* 0x000fe40000004200 */
[----:B------:R-:W-:Y:S01]  /*13210*/  HMMA.16816.F32.BF16 R44, R8, R34, R100 ;  /* 0x00000022082c723c */ /* 0x000fe20000041864 */
[----:B------:R-:W-:Y:S01]  /*13220*/  MUFU.EX2 R145, R67 ;  /* 0x0000004300917308 */ /* 0x000fe20000000800 */
[----:B------:R-:W-:-:S02]  /*13230*/  F2FP.BF16.F32.PACK_AB R12, R167, R252 ;  /* 0x000000fca70c723e */ /* 0x000fc400000010ff */
[----:B----4-:R-:W-:-:S05]  /*13240*/  F2FP.BF16.F32.PACK_AB R13, R244, R243 ;  /* 0x000000f3f40d723e */ /* 0x010fca00000010ff */
[----:B------:R1:W-:Y:S01]  /*13250*/  MUFU.EX2 R146, R65 ;  /* 0x0000004100927308 */ /* 0x0003e20000000800 */
[----:B------:R-:W-:Y:S01]  /*13260*/  F2FP.BF16.F32.PACK_AB R15, R245, R246 ;  /* 0x000000f6f50f723e */ /* 0x000fe200000010ff */
[----:B------:R-:W-:-:S06]  /*13270*/  FADD.FTZ R7, R91, R7 ;  /* 0x000000075b077221 */ /* 0x000fcc0000010000 */
[----:B------:R-:W-:Y:S01]  /*13280*/  MUFU.EX2 R141, R73 ;  /* 0x00000049008d7308 */ /* 0x000fe20000000800 */
[----:B-1----:R-:W-:Y:S07]  /*13290*/  HMMA.16816.F32.BF16 R64, R8, R32, R96 ;  /* 0x000000200840723c */ /* 0x002fee0000041860 */
[----:B------:R-:W-:Y:S02]  /*132a0*/  F2FP.BF16.F32.PACK_AB R8, R236, R239 ;  /* 0x000000efec08723e */ /* 0x000fe400000010ff */
[----:B------:R-:W-:-:S02]  /*132b0*/  F2FP.BF16.F32.PACK_AB R9, R120, R208 ;  /* 0x000000d07809723e */ /* 0x000fc400000010ff */
[----:B------:R-:W-:Y:S02]  /*132c0*/  F2FP.BF16.F32.PACK_AB R10, R235, R238 ;  /* 0x000000eeeb0a723e */ /* 0x000fe400000010ff */
[----:B------:R-:W-:Y:S01]  /*132d0*/  F2FP.BF16.F32.PACK_AB R11, R122, R121 ;  /* 0x000000797a0b723e */ /* 0x000fe200000010ff */
[----:B------:R1:W-:Y:S01]  /*132e0*/  MUFU.EX2 R147, R72 ;  /* 0x0000004800937308 */ /* 0x0003e20000000800 */
[----:B------:R-:W-:Y:S05]  /*132f0*/  LDSM.16.MT88.4 R32, [R215+0xa800] ;  /* 0x00a80000d720783b */ /* 0x000fea0000004200 */
[C---:B------:R-:W-:Y:S06]  /*13300*/  HMMA.16816.F32.BF16 R80, R8.reuse, R22, R108 ;  /* 0x000000160850723c */ /* 0x040fec000004186c */
[----:B------:R-:W-:Y:S01]  /*13310*/  HMMA.16816.F32.BF16 R88, R8, R16, R116 ;  /* 0x000000100858723c */ /* 0x000fe20000041874 */
[----:B------:R-:W-:-:S02]  /*13320*/  MOV R110, R74 ;  /* 0x0000004a006e7202 */ /* 0x000fc40000000f00 */
[----:B------:R-:W-:Y:S02]  /*13330*/  MOV R109, R75 ;  /* 0x0000004b006d7202 */ /* 0x000fe40000000f00 */
[----:B------:R-:W-:Y:S01]  /*13340*/  MOV R108, R76 ;  /* 0x0000004c006c7202 */ /* 0x000fe20000000f00 */
[----:B------:R-:W-:Y:S01]  /*13350*/  HMMA.16816.F32.BF16 R196, R8, R28, R196 ;  /* 0x0000001c08c4723c */ /* 0x000fe200000418c4 */
[----:B------:R-:W-:-:S05]  /*13360*/  IMAD.MOV.U32 R119, RZ, RZ, R77 ;  /* 0x000000ffff777224 */ /* 0x000fca00078e004d */
[----:B------:R-:W-:Y:S06]  /*13370*/  HMMA.16816.F32.BF16 R192, R8, R30, R192 ;  /* 0x0000001e08c0723c */ /* 0x000fec00000418c0 */
[C---:B------:R-:W-:Y:S06]  /*13380*/  HMMA.16816.F32.BF16 R76, R12.reuse, R28, R68 ;  /* 0x0000001c0c4c723c */ /* 0x040fec0000041844 */
[C---:B-1----:R-:W-:Y:S01]  /*13390*/  HMMA.16816.F32.BF16 R72, R12.reuse, R30, R60 ;  /* 0x0000001e0c48723c */ /* 0x042fe2000004183c */
[----:B------:R-:W1:Y:S01]  /*133a0*/  LDSM.16.MT88.4 R28, [R214+0xa800] ;  /* 0x00a80000d61c783b */ /* 0x000e620000004200 */
[----:B------:R-:W-:Y:S04]  /*133b0*/  MUFU.EX2 R123, R123 ;  /* 0x0000007b007b7308 */ /* 0x000fe80000000800 */
[C---:B------:R-:W-:Y:S04]  /*133c0*/  HMMA.16816.F32.BF16 R60, R12.reuse, R26, R56 ;  /* 0x0000001a0c3c723c */ /* 0x040fe80000041838 */
[----:B------:R-:W-:Y:S02]  /*133d0*/  MUFU.EX2 R126, R126 ;  /* 0x0000007e007e7308 */ /* 0x000fe40000000800 */
[C---:B------:R-:W-:Y:S06]  /*133e0*/  HMMA.16816.F32.BF16 R56, R12.reuse, R20, R48 ;  /* 0x000000140c38723c */ /* 0x040fec0000041830 */
[----:B------:R-:W-:Y:S01]  /*133f0*/  MUFU.EX2 R125, R125 ;  /* 0x0000007d007d7308 */ /* 0x000fe20000000800 */
[C---:B------:R-:W-:Y:S01]  /*13400*/  HMMA.16816.F32.BF16 R48, R12.reuse, R22, R40 ;  /* 0x000000160c30723c */ /* 0x040fe20000041828 */
[----:B------:R-:W2:Y:S06]  /*13410*/  LDSM.16.MT88.4 R40, [R216+0xa800] ;  /* 0x00a80000d828783b */ /* 0x000eac0000004200 */
[----:B------:R-:W-:Y:S08]  /*13420*/  MUFU.EX2 R124, R124 ;  /* 0x0000007c007c7308 */ /* 0x000ff00000000800 */
[----:B------:R-:W-:Y:S08]  /*13430*/  MUFU.EX2 R128, R128 ;  /* 0x0000008000807308 */ /* 0x000ff00000000800 */
[----:B------:R-:W4:Y:S08]  /*13440*/  MUFU.EX2 R129, R129 ;  /* 0x0000008100817308 */ /* 0x000f300000000800 */
[----:B------:R-:W-:Y:S08]  /*13450*/  MUFU.EX2 R130, R130 ;  /* 0x0000008200827308 */ /* 0x000ff00000000800 */
[----:B------:R-:W-:Y:S08]  /*13460*/  MUFU.EX2 R131, R131 ;  /* 0x0000008300837308 */ /* 0x000ff00000000800 */
[----:B------:R-:W-:Y:S08]  /*13470*/  MUFU.EX2 R134, R134 ;  /* 0x0000008600867308 */ /* 0x000ff00000000800 */
[----:B------:R-:W1:Y:S08]  /*13480*/  MUFU.EX2 R135, R135 ;  /* 0x0000008700877308 */ /* 0x000e700000000800 */
[----:B------:R-:W-:Y:S08]  /*13490*/  MUFU.EX2 R99, R153 ;  /* 0x0000009900637308 */ /* 0x000ff00000000800 */
[----:B------:R-:W2:Y:S01]  /*134a0*/  MUFU.EX2 R100, R152 ;  /* 0x0000009800647308 */ /* 0x000ea20000000800 */
[----:B------:R-:W-:Y:S01]  /*134b0*/  FADD.FTZ R2, R183, R2 ;  /* 0x00000002b7027221 */ /* 0x000fe20000010000 */
[-C--:B------:R-:W-:Y:S06]  /*134c0*/  HMMA.16816.F32.BF16 R68, R12, R24.reuse, R52 ;  /* 0x000000180c44723c */ /* 0x080fec0000041834 */
[C---:B------:R-:W-:Y:S06]  /*134d0*/  HMMA.16816.F32.BF16 R188, R8.reuse, R24, R188 ;  /* 0x0000001808bc723c */ /* 0x040fec00000418bc */
[C---:B------:R-:W-:Y:S01]  /*134e0*/  HMMA.16816.F32.BF16 R184, R8.reuse, R26, R184 ;  /* 0x0000001a08b8723c */ /* 0x040fe200000418b8 */
[----:B------:R-:W3:Y:S05]  /*134f0*/  LDSM.16.MT88.4 R24, [R214+0xb000] ;  /* 0x00b00000d618783b */ /* 0x000eea0000004200 */
[C---:B------:R-:W-:Y:S01]  /*13500*/  HMMA.16816.F32.BF16 R180, R8.reuse, R20, R112 ;  /* 0x0000001408b4723c */ /* 0x040fe20000041870 */
[----:B------:R-:W3:Y:S05]  /*13510*/  LDSM.16.MT88.4 R20, [R217+0xb000] ;  /* 0x00b00000d914783b */ /* 0x000eea0000004200 */
[----:B------:R-:W-:Y:S06]  /*13520*/  HMMA.16816.F32.BF16 R84, R8, R18, R104 ;  /* 0x000000120854723c */ /* 0x000fec0000041868 */
[----:B------:R-:W-:Y:S01]  /*13530*/  HMMA.16816.F32.BF16 R52, R12, R16, R64 ;  /* 0x000000100c34723c */ /* 0x000fe20000041840 */
[----:B----4-:R-:W-:-:S02]  /*13540*/  F2FP.BF16.F32.PACK_AB R8, R129, R128 ;  /* 0x000000808108723e */ /* 0x010fc400000010ff */
[----:B-1----:R-:W-:Y:S02]  /*13550*/  F2FP.BF16.F32.PACK_AB R9, R135, R134 ;  /* 0x000000868709723e */ /* 0x002fe400000010ff */
[----:B------:R-:W-:Y:S01]  /*13560*/  F2FP.BF16.F32.PACK_AB R10, R131, R130 ;  /* 0x00000082830a723e */ /* 0x000fe200000010ff */
[----:B------:R-:W-:Y:S01]  /*13570*/  HMMA.16816.F32.BF16 R44, R12, R18, R44 ;  /* 0x000000120c2c723c */ /* 0x000fe2000004182c */
[----:B--2---:R-:W-:Y:S01]  /*13580*/  F2FP.BF16.F32.PACK_AB R11, R100, R99 ;  /* 0x00000063640b723e */ /* 0x004fe200000010ff */
[----:B------:R-:W1:Y:S05]  /*13590*/  LDSM.16.MT88.4 R16, [R215+0xb000] ;  /* 0x00b00000d710783b */ /* 0x000e6a0000004200 */
[----:B------:R-:W-:-:S02]  /*135a0*/  F2FP.BF16.F32.PACK_AB R12, R108, R119 ;  /* 0x000000776c0c723e */ /* 0x000fc400000010ff */
[----:B------:R-:W-:Y:S02]  /*135b0*/  F2FP.BF16.F32.PACK_AB R13, R126, R123 ;  /* 0x0000007b7e0d723e */ /* 0x000fe400000010ff */
[----:B------:R-:W-:Y:S02]  /*135c0*/  F2FP.BF16.F32.PACK_AB R14, R110, R109 ;  /* 0x0000006d6e0e723e */ /* 0x000fe400000010ff */
[----:B------:R-:W-:Y:S01]  /*135d0*/  F2FP.BF16.F32.PACK_AB R15, R124, R125 ;  /* 0x0000007d7c0f723e */ /* 0x000fe200000010ff */
[C---:B------:R-:W-:Y:S06]  /*135e0*/  HMMA.16816.F32.BF16 R196, R8.reuse, R28, R196 ;  /* 0x0000001c08c4723c */ /* 0x040fec00000418c4 */
[----:B------:R-:W-:Y:S06]  /*135f0*/  HMMA.16816.F32.BF16 R192, R8, R30, R192 ;  /* 0x0000001e08c0723c */ /* 0x000fec00000418c0 */
[C---:B------:R-:W-:Y:S06]  /*13600*/  HMMA.16816.F32.BF16 R76, R12.reuse, R28, R76 ;  /* 0x0000001c0c4c723c */ /* 0x040fec000004184c */
[----:B------:R-:W-:Y:S01]  /*13610*/  HMMA.16816.F32.BF16 R72, R12, R30, R72 ;  /* 0x0000001e0c48723c */ /* 0x000fe20000041848 */
[----:B------:R-:W2:Y:S01]  /*13620*/  LDSM.16.MT88.4 R28, [R216+0xb000] ;  /* 0x00b00000d81c783b */ /* 0x000ea20000004200 */
[----:B------:R-:W-:Y:S04]  /*13630*/  MUFU.EX2 R95, R156 ;  /* 0x0000009c005f7308 */ /* 0x000fe80000000800 */
[C---:B------:R-:W-:Y:S04]  /*13640*/  HMMA.16816.F32.BF16 R188, R8.reuse, R36, R188 ;  /* 0x0000002408bc723c */ /* 0x040fe800000418bc */
[----:B------:R-:W4:Y:S02]  /*13650*/  MUFU.EX2 R96, R157 ;  /* 0x0000009d00607308 */ /* 0x000f240000000800 */
[C---:B------:R-:W-:Y:S06]  /*13660*/  HMMA.16816.F32.BF16 R184, R8.reuse, R38, R184 ;  /* 0x0000002608b8723c */ /* 0x040fec00000418b8 */
[----:B------:R-:W-:Y:S01]  /*13670*/  MUFU.EX2 R94, R168 ;  /* 0x000000a8005e7308 */ /* 0x000fe20000000800 */
[C---:B------:R-:W-:Y:S06]  /*13680*/  HMMA.16816.F32.BF16 R180, R8.reuse, R32, R180 ;  /* 0x0000002008b4723c */ /* 0x040fec00000418b4 */
[C---:B------:R-:W-:Y:S01]  /*13690*/  HMMA.16816.F32.BF16 R80, R8.reuse, R34, R80 ;  /* 0x000000220850723c */ /* 0x040fe20000041850 */
[----:B------:R-:W-:Y:S05]  /*136a0*/  MUFU.EX2 R93, R169 ;  /* 0x000000a9005d7308 */ /* 0x000fea0000000800 */
[C---:B------:R-:W-:Y:S03]  /*136b0*/  HMMA.16816.F32.BF16 R88, R8.reuse, R40, R88 ;  /* 0x000000280858723c */ /* 0x040fe60000041858 */
[----:B------:R-:W-:Y:S03]  /*136c0*/  MUFU.EX2 R92, R170 ;  /* 0x000000aa005c7308 */ /* 0x000fe60000000800 */
[----:B------:R-:W-:Y:S05]  /*136d0*/  HMMA.16816.F32.BF16 R84, R8, R42, R84 ;  /* 0x0000002a0854723c */ /* 0x000fea0000041854 */
[----:B------:R-:W3:Y:S01]  /*136e0*/  MUFU.EX2 R67, R171 ;  /* 0x000000ab00437308 */ /* 0x000ee20000000800 */
[----:B------:R-:W-:-:S07]  /*136f0*/  FADD.FTZ R2, R178, R2 ;  /* 0x00000002b2027221 */ /* 0x000fce0000010000 */
[----:B------:R-:W-:Y:S01]  /*13700*/  MUFU.EX2 R66, R172 ;  /* 0x000000ac00427308 */ /* 0x000fe20000000800 */
[----:B------:R-:W-:-:S07]  /*13710*/  FADD.FTZ R0, R177, R0 ;  /* 0x00000000b1007221 */ /* 0x000fce0000010000 */
[----:B------:R-:W1:Y:S01]  /*13720*/  MUFU.EX2 R65, R173 ;  /* 0x000000ad00417308 */ /* 0x000e620000000800 */
[----:B------:R-:W-:Y:S01]  /*13730*/  FADD.FTZ R7, R136, R7 ;  /* 0x0000000788077221 */ /* 0x000fe20000010000 */
[----:B------:R-:W-:Y:S01]  /*13740*/  FADD.FTZ R2, R138, R2 ;  /* 0x000000028a027221 */ /* 0x000fe20000010000 */
[----:B------:R-:W-:Y:S02]  /*13750*/  FADD.FTZ R0, R139, R0 ;  /* 0x000000008b007221 */ /* 0x000fe40000010000 */
[----:B------:R-:W-:Y:S01]  /*13760*/  FADD.FTZ R7, R162, R7 ;  /* 0x00000007a2077221 */ /* 0x000fe20000010000 */
[----:B------:R-:W-:Y:S01]  /*13770*/  FADD.FTZ R2, R233, R2 ;  /* 0x00000002e9027221 */ /* 0x000fe20000010000 */
[----:B------:R-:W-:Y:S01]  /*13780*/  FADD.FTZ R0, R232, R0 ;  /* 0x00000000e8007221 */ /* 0x000fe20000010000 */
[----:B----4-:R-:W-:Y:S01]  /*13790*/  F2FP.BF16.F32.PACK_AB R8, R96, R95 ;  /* 0x0000005f6008723e */ /* 0x010fe200000010ff */
[----:B------:R-:W-:Y:S01]  /*137a0*/  FADD.FTZ R7, R231, R7 ;  /* 0x00000007e7077221 */ /* 0x000fe20000010000 */
[----:B---3--:R-:W-:Y:S01]  /*137b0*/  F2FP.BF16.F32.PACK_AB R9, R67, R92 ;  /* 0x0000005c4309723e */ /* 0x008fe200000010ff */
[----:B------:R-:W-:Y:S01]  /*137c0*/  FADD.FTZ R6, R230, R6 ;  /* 0x00000006e6067221 */ /* 0x000fe20000010000 */
[----:B------:R-:W-:Y:S01]  /*137d0*/  F2FP.BF16.F32.PACK_AB R10, R93, R94 ;  /* 0x0000005e5d0a723e */ /* 0x000fe200000010ff */
[----:B------:R-:W-:Y:S01]  /*137e0*/  FADD.FTZ R2, R229, R2 ;  /* 0x00000002e5027221 */ /* 0x000fe20000010000 */
[----:B------:R-:W-:Y:S01]  /*137f0*/  MOV R111, R141 ;  /* 0x0000008d006f7202 */ /* 0x000fe20000000f00 */
[C---:B------:R-:W-:Y:S01]  /*13800*/  HMMA.16816.F32.BF16 R56, R12.reuse, R32, R56 ;  /* 0x000000200c38723c */ /* 0x040fe20000041838 */
[----:B-1----:R-:W-:Y:S01]  /*13810*/  F2FP.BF16.F32.PACK_AB R11, R65, R66 ;  /* 0x00000042410b723e */ /* 0x002fe200000010ff */
[----:B------:R-:W-:Y:S01]  /*13820*/  FADD.FTZ R0, R228, R0 ;  /* 0x00000000e4007221 */ /* 0x000fe20000010000 */
[----:B------:R-:W-:Y:S01]  /*13830*/  MOV R141, R163 ;  /* 0x000000a3008d7202 */ /* 0x000fe20000000f00 */
[----:B------:R-:W-:Y:S02]  /*13840*/  MUFU.EX2 R64, R175 ;  /* 0x000000af00407308 */ /* 0x000fe40000000800 */
[----:B------:R-:W-:Y:S01]  /*13850*/  HMMA.16816.F32.BF16 R48, R12, R34, R48 ;  /* 0x000000220c30723c */ /* 0x000fe20000041830 */
[----:B------:R-:W-:Y:S01]  /*13860*/  FADD.FTZ R32, R250, R7 ;  /* 0x00000007fa207221 */ /* 0x000fe20000010000 */
[----:B------:R-:W-:Y:S01]  /*13870*/  FADD.FTZ R7, R176, R6 ;  /* 0x00000006b0077221 */ /* 0x000fe20000010000 */
[----:B------:R-:W-:Y:S01]  /*13880*/  FADD.FTZ R6, R227, R2 ;  /* 0x00000002e3067221 */ /* 0x000fe20000010000 */
[----:B------:R-:W-:Y:S01]  /*13890*/  FADD.FTZ R0, R226, R0 ;  /* 0x00000000e2007221 */ /* 0x000fe20000010000 */
[----:B------:R-:W-:Y:S01]  /*138a0*/  FADD.FTZ R2, R141, R32 ;  /* 0x000000208d027221 */ /* 0x000fe20000010000 */
[----:B------:R-:W-:Y:S01]  /*138b0*/  HMMA.16816.F32.BF16 R196, R8, R24, R196 ;  /* 0x0000001808c4723c */ /* 0x000fe200000418c4 */
[----:B------:R-:W-:Y:S01]  /*138c0*/  MUFU.EX2 R35, R174 ;  /* 0x000000ae00237308 */ /* 0x000fe20000000800 */
[----:B------:R-:W-:Y:S01]  /*138d0*/  IMAD.MOV.U32 R104, RZ, RZ, R148 ;  /* 0x000000ffff687224 */ /* 0x000fe200078e0094 */
[----:B------:R-:W-:-:S02]  /*138e0*/  MOV R105, R150 ;  /* 0x0000009600697202 */ /* 0x000fc40000000f00 */
[----:B------:R-:W-:Y:S01]  /*138f0*/  MOV R106, R151 ;  /* 0x00000097006a7202 */ /* 0x000fe20000000f00 */
[C---:B------:R-:W-:Y:S01]  /*13900*/  HMMA.16816.F32.BF16 R192, R8.reuse, R26, R192 ;  /* 0x0000001a08c0723c */ /* 0x040fe200000418c0 */
[----:B------:R-:W-:Y:S01]  /*13910*/  FADD.FTZ R2, R220, R2 ;  /* 0x00000002dc027221 */ /* 0x000fe20000010000 */
[----:B------:R-:W-:Y:S01]  /*13920*/  IMAD.MOV.U32 R107, RZ, RZ, R166 ;  /* 0x000000ffff6b7224 */ /* 0x000fe200078e00a6 */
[----:B------:R-:W-:Y:S01]  /*13930*/  MOV R116, R167 ;  /* 0x000000a700747202 */ /* 0x000fe20000000f00 */
[----:B------:R-:W-:Y:S01]  /*13940*/  MUFU.EX2 R127, R127 ;  /* 0x0000007f007f7308 */ /* 0x000fe20000000800 */
[----:B------:R-:W-:Y:S01]  /*13950*/  MOV R117, R165 ;  /* 0x000000a500757202 */ /* 0x000fe20000000f00 */
[----:B------:R-:W-:Y:S01]  /*13960*/  HMMA.16816.F32.BF16 R188, R8, R20, R188 ;  /* 0x0000001408bc723c */ /* 0x000fe200000418bc */
[----:B------:R-:W-:Y:S01]  /*13970*/  MOV R118, R164 ;  /* 0x000000a400767202 */ /* 0x000fe20000000f00 */
[----:B------:R-:W-:-:S04]  /*13980*/  IMAD.MOV.U32 R103, RZ, RZ, R146 ;  /* 0x000000ffff677224 */ /* 0x000fc800078e0092 */
[----:B------:R-:W1:Y:S01]  /*13990*/  MUFU.EX2 R97, R154 ;  /* 0x0000009a00617308 */ /* 0x000e620000000800 */
[C---:B------:R-:W-:Y:S07]  /*139a0*/  HMMA.16816.F32.BF16 R184, R8.reuse, R22, R184 ;  /* 0x0000001608b8723c */ /* 0x040fee00000418b8 */
[----:B------:R3:W4:Y:S01]  /*139b0*/  MUFU.EX2 R98, R155 ;  /* 0x0000009b00627308 */ /* 0x0007220000000800 */
[C---:B------:R-:W-:Y:S01]  /*139c0*/  HMMA.16816.F32.BF16 R180, R8.reuse, R16, R180 ;  /* 0x0000001008b4723c */ /* 0x040fe200000418b4 */
[----:B------:R-:W-:Y:S01]  /*139d0*/  MOV R114, R161 ;  /* 0x000000a100727202 */ /* 0x000fe20000000f00 */
[----:B------:R1:W5:Y:S04]  /*139e0*/  LDL.LU R233, [R1+0x13c] ;  /* 0x00013c0001e97983 */ /* 0x0003680000300800 */
[C---:B------:R-:W-:Y:S06]  /*139f0*/  HMMA.16816.F32.BF16 R176, R8.reuse, R18, R80 ;  /* 0x0000001208b0723c */ /* 0x040fec0000041850 */
[----:B--2---:R-:W-:Y:S06]  /*13a00*/  HMMA.16816.F32.BF16 R84, R8, R30, R84 ;  /* 0x0000001e0854723c */ /* 0x004fec0000041854 */
[----:B------:R-:W-:Y:S01]  /*13a10*/  HMMA.16816.F32.BF16 R68, R12, R36, R68 ;  /* 0x000000240c44723c */ /* 0x000fe20000041844 */
[----:B------:R-:W-:Y:S01]  /*13a20*/  MOV R113, R160 ;  /* 0x000000a000717202 */ /* 0x000fe20000000f00 */
[----:B---3--:R-:W-:Y:S04]  /*13a30*/  LDSM.16.MT88.4 R152, [R217+0xb800] ;  /* 0x00b80000d998783b */ /* 0x008fe80000004200 */
[----:B------:R-:W-:Y:S01]  /*13a40*/  HMMA.16816.F32.BF16 R172, R8, R28, R88 ;  /* 0x0000001c08ac723c */ /* 0x000fe20000041858 */
[----:B------:R-:W-:Y:S01]  /*13a50*/  MOV R112, R147 ;  /* 0x0000009300707202 */ /* 0x000fe20000000f00 */
[----:B------:R-:W2:Y:S04]  /*13a60*/  LDSM.16.MT88.4 R160, [R214+0xb800] ;  /* 0x00b80000d6a0783b */ /* 0x000ea80000004200 */
[----:B------:R-:W-:Y:S01]  /*13a70*/  HMMA.16816.F32.BF16 R60, R12, R38, R60 ;  /* 0x000000260c3c723c */ /* 0x000fe2000004183c */
[----:B------:R-:W-:Y:S01]  /*13a80*/  FADD.FTZ R8, R225, R7 ;  /* 0x00000007e1087221 */ /* 0x000fe20000010000 */
[----:B------:R-:W-:Y:S01]  /*13a90*/  FADD.FTZ R7, R224, R6 ;  /* 0x00000006e0077221 */ /* 0x000fe20000010000 */
[----:B------:R-:W-:-:S03]  /*13aa0*/  FADD.FTZ R6, R221, R0 ;  /* 0x00000000dd067221 */ /* 0x000fc60000010000 */
[C---:B------:R-:W-:Y:S01]  /*13ab0*/  HMMA.16816.F32.BF16 R44, R12.reuse, R42, R44 ;  /* 0x0000002a0c2c723c */ /* 0x040fe2000004182c */
        /* <DEDUP_REMOVED lines=9> */
[----:B------:R-:W-:-:S02]  /*13b50*/  MOV R102, R145 ;  /* 0x0000009100667202 */ /* 0x000fc40000000f00 */
[----:B------:R-:W-:Y:S01]  /*13b60*/  MOV R101, R144 ;  /* 0x0000009000657202 */ /* 0x000fe20000000f00 */
[----:B------:R-:W-:Y:S01]  /*13b70*/  MUFU.EX2 R34, R210 ;  /* 0x000000d200227308 */ /* 0x000fe20000000800 */
[----:B------:R-:W-:Y:S01]  /*13b80*/  MOV R53, R142 ;  /* 0x0000008e00357202 */ /* 0x000fe20000000f00 */
[----:B------:R3:W5:Y:S01]  /*13b90*/  LDL.LU R232, [R1+0x138] ;  /* 0x0001380001e87983 */ /* 0x0007620000300800 */
[----:B------:R-:W-:Y:S01]  /*13ba0*/  MOV R54, R143 ;  /* 0x0000008f00367202 */ /* 0x000fe20000000f00 */
[----:B------:R-:W-:Y:S01]  /*13bb0*/  FADD.FTZ R2, R237, R2 ;  /* 0x00000002ed027221 */ /* 0x000fe20000010000 */
[----:B------:R-:W-:Y:S01]  /*13bc0*/  MOV R55, R149 ;  /* 0x0000009500377202 */ /* 0x000fe20000000f00 */
        /* <DEDUP_REMOVED lines=36> */
[----:B-1----:R-:W-:Y:S01]  /*13e10*/  F2FP.BF16.F32.PACK_AB R13, R97, R127 ;  /* 0x0000007f610d723e */ /* 0x002fe200000010ff */
[----:B------:R-:W-:Y:S01]  /*13e20*/  FADD.FTZ R6, R126, R6 ;  /* 0x000000067e067221 */ /* 0x000fe20000010000 */
[----:B------:R-:W-:Y:S01]  /*13e30*/  F2FP.BF16.F32.PACK_AB R14, R114, R113 ;  /* 0x00000071720e723e */ /* 0x000fe200000010ff */
[----:B------:R-:W-:Y:S01]  /*13e40*/  FADD.FTZ R2, R129, R2 ;  /* 0x0000000281027221 */ /* 0x000fe20000010000 */
[----:B----4-:R-:W-:Y:S01]  /*13e50*/  F2FP.BF16.F32.PACK_AB R15, R64, R98 ;  /* 0x00000062400f723e */ /* 0x010fe200000010ff */
[----:B------:R-:W-:Y:S01]  /*13e60*/  FADD.FTZ R0, R135, R0 ;  /* 0x0000000087007221 */ /* 0x000fe20000010000 */
[----:B------:R-:W-:Y:S01]  /*13e70*/  FADD.FTZ R7, R109, R7 ;  /* 0x000000076d077221 */ /* 0x000fe20000010000 */
[----:B------:R-:W-:Y:S01]  /*13e80*/  FADD.FTZ R6, R125, R6 ;  /* 0x000000067d067221 */ /* 0x000fe20000010000 */
[----:B------:R-:W-:Y:S01]  /*13e90*/  FADD.FTZ R2, R130, R2 ;  /* 0x0000000282027221 */ /* 0x000fe20000010000 */
[----:B------:R-:W-:Y:S01]  /*13ea0*/  FADD.FTZ R0, R99, R0 ;  /* 0x0000000063007221 */ /* 0x000fe20000010000 */
[----:B------:R-:W1:Y:S01]  /*13eb0*/  LDSM.16.MT88.4 R144, [R215+0xb800] ;  /* 0x00b80000d790783b */ /* 0x000e620000004200 */
[C---:B------:R-:W-:Y:S01]  /*13ec0*/  HMMA.16816.F32.BF16 R56, R12.reuse, R16, R56 ;  /* 0x000000100c38723c */ /* 0x040fe20000041838 */
[----:B------:R-:W-:Y:S01]  /*13ed0*/  FADD.FTZ R7, R110, R7 ;  /* 0x000000076e077221 */ /* 0x000fe20000010000 */
[----:B------:R-:W-:Y:S01]  /*13ee0*/  FADD.FTZ R6, R124, R6 ;  /* 0x000000067c067221 */ /* 0x000fe20000010000 */
[----:B------:R-:W-:Y:S01]  /*13ef0*/  FADD.FTZ R2, R131, R2 ;  /* 0x0000000283027221 */ /* 0x000fe20000010000 */
[----:B------:R-:W-:Y:S01]  /*13f00*/  MUFU.EX2 R11, R222 ;  /* 0x000000de000b7308 */ /* 0x000fe20000000800 */
[----:B------:R-:W-:Y:S01]  /*13f10*/  MOV R115, R140 ;  /* 0x0000008c00737202 */ /* 0x000fe20000000f00 */
[C---:B------:R-:W-:Y:S01]  /*13f20*/  HMMA.16816.F32.BF16 R48, R12.reuse, R18, R48 ;  /* 0x000000120c30723c */ /* 0x040fe20000041830 */
[----:B------:R-:W4:Y:S01]  /*13f30*/  LDSM.16.MT88.4 R16, [R216+0xb800] ;  /* 0x00b80000d810783b */ /* 0x000f220000004200 */
[----:B------:R-:W-:Y:S01]  /*13f40*/  FADD.FTZ R0, R100, R0 ;  /* 0x0000000064007221 */ /* 0x000fe20000010000 */
[----:B------:R-:W-:Y:S01]  /*13f50*/  FADD.FTZ R7, R111, R7 ;  /* 0x000000076f077221 */ /* 0x000fe20000010000 */
[----:B------:R-:W-:Y:S01]  /*13f60*/  FADD.FTZ R6, R127, R6 ;  /* 0x000000067f067221 */ /* 0x000fe20000010000 */
[----:B------:R3:W5:Y:S01]  /*13f70*/  LDL.LU R231, [R1+0x134] ;  /* 0x0001340001e77983 */ /* 0x0007620000300800 */
[----:B------:R-:W-:Y:S01]  /*13f80*/  HMMA.16816.F32.BF16 R68, R12, R20, R68 ;  /* 0x000000140c44723c */ /* 0x000fe20000041844 */
[----:B------:R-:W2:Y:S01]  /*13f90*/  MUFU.EX2 R20, R219 ;  /* 0x000000db00147308 */ /* 0x000ea20000000800 */
[----:B------:R-:W-:Y:S01]  /*13fa0*/  FADD.FTZ R2, R95, R2 ;  /* 0x000000025f027221 */ /* 0x000fe20000010000 */
[----:B------:R-:W-:Y:S01]  /*13fb0*/  FADD.FTZ R0, R92, R0 ;  /* 0x000000005c007221 */ /* 0x000fe20000010000 */
[----:B------:R-:W-:Y:S01]  /*13fc0*/  FADD.FTZ R7, R112, R7 ;  /* 0x0000000770077221 */ /* 0x000fe20000010000 */
[----:B------:R-:W-:Y:S01]  /*13fd0*/  FADD.FTZ R6, R97, R6 ;  /* 0x0000000661067221 */ /* 0x000fe20000010000 */
[----:B------:R-:W-:Y:S01]  /*13fe0*/  FADD.FTZ R2, R96, R2 ;  /* 0x0000000260027221 */ /* 0x000fe20000010000 */
[----:B------:R-:W-:-:S02]  /*13ff0*/  FADD.FTZ R0, R67, R0 ;  /* 0x0000000043007221 */ /* 0x000fc40000010000 */
[----:B------:R-:W3:Y:S01]  /*14000*/  MUFU.EX2 R209, R209 ;  /* 0x000000d100d17308 */ /* 0x000ee20000000800 */
[----:B------:R-:W-:Y:S01]  /*14010*/  FADD.FTZ R7, R113, R7 ;  /* 0x0000000771077221 */ /* 0x000fe20000010000 */
[----:B------:R-:W-:Y:S01]  /*14020*/  HMMA.16816.F32.BF16 R76, R12, R24, R76 ;  /* 0x000000180c4c723c */ /* 0x000fe2000004184c */
[----:B------:R-:W-:Y:S01]  /*14030*/  FADD.FTZ R6, R98, R6 ;  /* 0x0000000662067221 */ /* 0x000fe20000010000 */
[----:B------:R-:W-:-:S04]  /*14040*/  FADD.FTZ R2, R94, R2 ;  /* 0x000000025e027221 */ /* 0x000fc80000010000 */
[----:B------:R-:W1:Y:S01]  /*14050*/  MUFU.EX2 R33, R211 ;  /* 0x000000d300217308 */ /* 0x000e620000000800 */
[----:B------:R-:W-:Y:S01]  /*14060*/  FADD.FTZ R0, R66, R0 ;  /* 0x0000000042007221 */ /* 0x000fe20000010000 */
[----:B------:R-:W-:Y:S01]  /*14070*/  FADD.FTZ R7, R114, R7 ;  /* 0x0000000772077221 */ /* 0x000fe20000010000 */
[C---:B------:R-:W-:Y:S05]  /*14080*/  HMMA.16816.F32.BF16 R72, R12.reuse, R26, R72 ;  /* 0x0000001a0c48723c */ /* 0x040fea0000041848 */
[----:B------:R-:W4:Y:S01]  /*14090*/  MUFU.EX2 R10, R223 ;  /* 0x000000df000a7308 */ /* 0x000f220000000800 */
[C---:B------:R-:W-:Y:S01]  /*140a0*/  HMMA.16816.F32.BF16 R60, R12.reuse, R22, R60 ;  /* 0x000000160c3c723c */ /* 0x040fe2000004183c */
[----:B------:R-:W-:Y:S01]  /*140b0*/  FADD.FTZ R6, R64, R6 ;  /* 0x0000000640067221 */ /* 0x000fe20000010000 */
[----:B------:R-:W-:Y:S01]  /*140c0*/  FADD.FTZ R2, R93, R2 ;  /* 0x000000025d027221 */ /* 0x000fe20000010000 */
[----:B------:R1:W5:Y:S04]  /*140d0*/  LDL.LU R230, [R1+0x130] ;  /* 0x0001300001e67983 */ /* 0x0003680000300800 */
[----:B------:R-:W4:Y:S01]  /*140e0*/  MUFU.EX2 R205, R205 ;  /* 0x000000cd00cd7308 */ /* 0x000f220000000800 */
[----:B------:R-:W-:Y:S01]  /*140f0*/  HMMA.16816.F32.BF16 R36, R12, R28, R36 ;  /* 0x0000001c0c24723c */ /* 0x000fe20000041824 */
[----:B------:R-:W-:-:S06]  /*14100*/  FADD.FTZ R0, R65, R0 ;  /* 0x0000000041007221 */ /* 0x000fcc0000010000 */
[----:B------:R-:W4:Y:S01]  /*14110*/  MUFU.EX2 R24, R207 ;  /* 0x000000cf00187308 */ /* 0x000f220000000800 */
[----:B------:R-:W-:Y:S01]  /*14120*/  HMMA.16816.F32.BF16 R44, R12, R30, R44 ;  /* 0x0000001e0c2c723c */ /* 0x000fe2000004182c */
[----:B------:R-:W-:Y:S01]  /*14130*/  FADD.FTZ R7, R115, R7 ;  /* 0x0000000773077221 */ /* 0x000fe20000010000 */
[----:B------:R1:W5:Y:S05]  /*14140*/  LDL.LU R229, [R1+0x12c] ;  /* 0x00012c0001e57983 */ /* 0x00036a0000300800 */
[----:B------:R-:W-:Y:S01]  /*14150*/  MUFU.EX2 R204, R204 ;  /* 0x000000cc00cc7308 */ /* 0x000fe20000000800 */
[----:B--2---:R-:W-:Y:S01]  /*14160*/  FADD.FTZ R6, R20, R6 ;  /* 0x0000000614067221 */ /* 0x004fe20000010000 */
[----:B------:R2:W5:Y:S06]  /*14170*/  LDL.LU R228, [R1+0x128] ;  /* 0x0001280001e47983 */ /* 0x00056c0000300800 */
[----:B------:R-:W-:Y:S01]  /*14180*/  MUFU.EX2 R21, R206 ;  /* 0x000000ce00157308 */ /* 0x000fe20000000800 */
[----:B------:R-:W-:Y:S01]  /*14190*/  FADD.FTZ R2, R35, R2 ;  /* 0x0000000223027221 */ /* 0x000fe20000010000 */
[----:B------:R2:W5:Y:S06]  /*141a0*/  LDL.LU R227, [R1+0x124] ;  /* 0x0001240001e37983 */ /* 0x00056c0000300800 */
[----:B------:R-:W2:Y:S01]  /*141b0*/  MUFU.EX2 R9, R234 ;  /* 0x000000ea00097308 */ /* 0x000ea20000000800 */
[----:B------:R-:W-:Y:S01]  /*141c0*/  FADD.FTZ R0, R34, R0 ;  /* 0x0000000022007221 */ /* 0x000fe20000010000 */
[----:B------:R2:W5:Y:S01]  /*141d0*/  LDL.LU R226, [R1+0x120] ;  /* 0x0001200001e27983 */ /* 0x0005620000300800 */
[----:B------:R-:W-:Y:S01]  /*141e0*/  FADD.FTZ R7, R101, R7 ;  /* 0x0000000765077221 */ /* 0x000fe20000010000 */
[----:B------:R-:W-:Y:S01]  /*141f0*/  FADD.FTZ R6, R11, R6 ;  /* 0x000000060b067221 */ /* 0x000fe20000010000 */
[----:B---3--:R-:W-:Y:S01]  /*14200*/  FADD.FTZ R2, R209, R2 ;  /* 0x00000002d1027221 */ /* 0x008fe20000010000 */
[----:B------:R3:W5:Y:S01]  /*14210*/  LDL.LU R225, [R1+0x11c] ;  /* 0x00011c0001e17983 */ /* 0x0007620000300800 */
[----:B-1----:R-:W-:Y:S01]  /*14220*/  FADD.FTZ R0, R33, R0 ;  /* 0x0000000021007221 */ /* 0x002fe20000010000 */
[----:B------:R-:W-:-:S02]  /*14230*/  FADD.FTZ R7, R102, R7 ;  /* 0x0000000766077221 */ /* 0x000fc40000010000 */
[----:B------:R3:W5:Y:S01]  /*14240*/  LDL.LU R224, [R1+0x118] ;  /* 0x0001180001e07983 */ /* 0x0007620000300800 */
[----:B----4-:R-:W-:-:S03]  /*14250*/  FADD.FTZ R6, R10, R6 ;  /* 0x000000060a067221 */ /* 0x010fc60000010000 */
[----:B------:R3:W5:Y:S01]  /*14260*/  LDL.LU R221, [R1+0x114] ;  /* 0x0001140001dd7983 */ /* 0x0007620000300800 */
[----:B------:R-:W-:-:S03]  /*14270*/  FADD.FTZ R2, R205, R2 ;  /* 0x00000002cd027221 */ /* 0x000fc60000010000 */
[----:B------:R3:W5:Y:S01]  /*14280*/  LDL.LU R220, [R1+0x110] ;  /* 0x0001100001dc7983 */ /* 0x0007620000300800 */
[----:B------:R-:W-:-:S03]  /*14290*/  FADD.FTZ R0, R24, R0 ;  /* 0x0000000018007221 */ /* 0x000fc60000010000 */
[----:B------:R3:W5:Y:S01]  /*142a0*/  LDL.LU R218, [R1+0x10c] ;  /* 0x00010c0001da7983 */ /* 0x0007620000300800 */
[----:B------:R-:W-:-:S03]  /*142b0*/  FADD.FTZ R7, R103, R7 ;  /* 0x0000000767077221 */ /* 0x000fc60000010000 */
[----:B------:R3:W5:Y:S01]  /*142c0*/  LDL.LU R213, [R1+0x108] ;  /* 0x0001080001d57983 */ /* 0x0007620000300800 */
[----:B------:R-:W-:Y:S01]  /*142d0*/  F2FP.BF16.F32.PACK_AB R168, R209, R35 ;  /* 0x00000023d1a8723e */ /* 0x000fe200000010ff */
[----:B--2---:R-:W-:Y:S02]  /*142e0*/  FADD.FTZ R6, R9, R6 ;  /* 0x0000000609067221 */ /* 0x004fe40000010000 */
[----:B------:R3:W5:Y:S01]  /*142f0*/  LDL.LU R212, [R1+0x104] ;  /* 0x0001040001d47983 */ /* 0x0007620000300800 */
[----:B------:R-:W-:Y:S01]  /*14300*/  F2FP.BF16.F32.PACK_AB R169, R33, R34 ;  /* 0x0000002221a9723e */ /* 0x000fe200000010ff */
[C---:B------:R-:W-:Y:S01]  /*14310*/  FADD.FTZ R2, R204.reuse, R2 ;  /* 0x00000002cc027221 */ /* 0x040fe20000010000 */
[----:B------:R-:W-:Y:S01]  /*14320*/  F2FP.BF16.F32.PACK_AB R170, R204, R205 ;  /* 0x000000cdccaa723e */ /* 0x000fe200000010ff */
[----:B------:R3:W5:Y:S01]  /*14330*/  LDL.LU R133, [R1+0x100] ;  /* 0x0001000001857983 */ /* 0x0007620000300800 */
[----:B------:R-:W-:Y:S02]  /*14340*/  F2FP.BF16.F32.PACK_AB R171, R21, R24 ;  /* 0x0000001815ab723e */ /* 0x000fe400000010ff */
[----:B------:R-:W-:Y:S01]  /*14350*/  F2FP.BF16.F32.PACK_AB R136, R101, R115 ;  /* 0x000000736588723e */ /* 0x000fe200000010ff */
[----:B------:R3:W5:Y:S01]  /*14360*/  LDL.LU R132, [R1+0xfc] ;  /* 0x0000fc0001847983 */ /* 0x0007620000300800 */
[----:B------:R-:W-:-:S02]  /*14370*/  F2FP.BF16.F32.PACK_AB R137, R11, R20 ;  /* 0x000000140b89723e */ /* 0x000fc400000010ff */
[----:B------:R-:W-:Y:S01]  /*14380*/  F2FP.BF16.F32.PACK_AB R138, R103, R102 ;  /* 0x00000066678a723e */ /* 0x000fe200000010ff */
[----:B------:R3:W5:Y:S01]  /*14390*/  LDL.LU R5, [R1+0xf8] ;  /* 0x0000f80001057983 */ /* 0x0007620000300800 */
[----:B------:R-:W-:Y:S01]  /*143a0*/  F2FP.BF16.F32.PACK_AB R139, R9, R10 ;  /* 0x0000000a098b723e */ /* 0x000fe200000010ff */
[----:B------:R-:W-:Y:S02]  /*143b0*/  FADD.FTZ R0, R21, R0 ;  /* 0x0000000015007221 */ /* 0x000fe40000010000 */
[----:B------:R3:W5:Y:S04]  /*143c0*/  LDL.LU R4, [R1+0xf4] ;  /* 0x0000f40001047983 */ /* 0x0007680000300800 */
        /* <DEDUP_REMOVED lines=21> */
[----:B------:R-:W-:-:S02]  /*14520*/  MOV R70, R202 ;  /* 0x000000ca00467202 */ /* 0x000fc40000000f00 */
[----:B------:R-:W-:Y:S02]  /*14530*/  MOV R71, R203 ;  /* 0x000000cb00477202 */ /* 0x000fe40000000f00 */
[----:B------:R-:W-:Y:S02]  /*14540*/  MOV R68, R200 ;  /* 0x000000c800447202 */ /* 0x000fe40000000f00 */
[----:B---3--:R-:W-:-:S15]  /*14550*/  MOV R69, R201 ;  /* 0x000000c900457202 */ /* 0x008fde0000000f00 */
[----:B------:R-:W-:-:S02]  /*14560*/  NOP ;  /* 0x0000000000007918 */ /* 0x000fc40000000000 */
.L_x_778:
[----:B------:R-:W-:-:S06]  /*14570*/  UISETP.GT.AND UP0, UPT, UR19, UR10, UPT ;  /* 0x0000000a1300728c */ /* 0x000fcc000bf04270 */
[----:B------:R-:W-:-:S13]  /*14580*/  PLOP3.LUT P0, PT, PT, PT, UP0, 0x80, 0x0 ;  /* 0x000000000000781c */ /* 0x000fda0003f0f008 */
[----:B------:R-:W-:Y:S05]  /*14590*/  @!P0 BRA `(.L_x_782) ;  /* 0x0000008000d08947 */ /* 0x000fea0003800000 */
[----:B------:R-:W-:Y:S01]  /*145a0*/  ULDC UR4, c[0x0][0x2d0] ;  /* 0x0000b40000047ab9 */ /* 0x000fe20000000800 */
[----:B-----5:R-:W-:Y:S01]  /*145b0*/  IMAD R223, R3, 0x2, R220 ;  /* 0x0000000203df7824 */ /* 0x020fe200078e02dc */
[----:B------:R-:W-:Y:S01]  /*145c0*/  ISETP.GE.AND P3, PT, R132, UR4, PT ;  /* 0x0000000484007c0c */ /* 0x000fe2000bf66270 */
[----:B------:R-:W-:Y:S01]  /*145d0*/  UIMAD.WIDE.U32 UR36, UR6, 0x30, URZ ;  /* 0x00000030062478a5 */ /* 0x000fe2000f8e003f */
[----:B------:R-:W-:Y:S01]  /*145e0*/  IMAD.MOV.U32 R133, RZ, RZ, R70 ;  /* 0x000000ffff857224 */ /* 0x000fe200078e0046 */
[----:B------:R-:W-:Y:S01]  /*145f0*/  UIMAD UR33, UR7, 0x30, URZ ;  /* 0x00000030072178a4 */ /* 0x000fe2000f8e023f */
[----:B------:R-:W-:Y:S01]  /*14600*/  MOV R132, R71 ;  /* 0x0000004700847202 */ /* 0x000fe20000000f00 */
[----:B------:R-:W-:Y:S01]  /*14610*/  UIMAD.WIDE.U32 UR34, UR6, 0x50, URZ ;  /* 0x00000050062278a5 */ /* 0x000fe2000f8e003f */
[----:B------:R-:W-:Y:S01]  /*14620*/  IMAD.MOV.U32 R135, RZ, RZ, R68 ;  /* 0x000000ffff877224 */ /* 0x000fe200078e0044 */
[----:B------:R-:W-:Y:S01]  /*14630*/  UIMAD UR38, UR7, 0x50, URZ ;  /* 0x00000050072678a4 */ /* 0x000fe2000f8e023f */
[----:B------:R-:W-:Y:S01]  /*14640*/  MOV R134, R69 ;  /* 0x0000004500867202 */ /* 0x000fe20000000f00 */
[----:B------:R-:W-:Y:S01]  /*14650*/  UIMAD.WIDE.U32 UR28, UR6, 0x60, URZ ;  /* 0x00000060061c78a5 */ /* 0x000fe2000f8e003f */
[----:B------:R-:W-:Y:S01]  /*14660*/  IADD3 R219, R213, R4, RZ ;  /* 0x00000004d5db7210 */ /* 0x000fe20007ffe0ff */
[----:B------:R-:W-:-:S02]  /*14670*/  UIMAD UR39, UR7, 0x60, URZ ;  /* 0x00000060072778a4 */ /* 0x000fc4000f8e023f */
[----:B------:R-:W1:Y:S01]  /*14680*/  @!P3 LDC.64 R8, c[0x0][0x220] ;  /* 0x00008800ff08bb82 */ /* 0x000e620000000a00 */
[----:B------:R-:W-:Y:S01]  /*14690*/  UIMAD.WIDE.U32 UR46, UR6, 0x70, URZ ;  /* 0x00000070062e78a5 */ /* 0x000fe2000f8e003f */
[----:B------:R-:W-:Y:S01]  /*146a0*/  IMAD R222, R5, 0x2, R220 ;  /* 0x0000000205de7824 */ /* 0x000fe200078e02dc */
[----:B------:R-:W-:Y:S02]  /*146b0*/  UIMAD UR40, UR7, 0x70, URZ ;  /* 0x00000070072878a4 */ /* 0x000fe4000f8e023f */
[----:B------:R-:W-:Y:S02]  /*146c0*/  UIMAD.WIDE.U32 UR52, UR8, 0x30, URZ ;  /* 0x00000030083478a5 */ /* 0x000fe4000f8e003f */
[----:B------:R-:W-:Y:S01]  /*146d0*/  UIMAD UR41, UR9, 0x30, URZ ;  /* 0x00000030092978a4 */ /* 0x000fe2000f8e023f */
[----:B------:R-:W2:Y:S01]  /*146e0*/  @!P3 LDC.64 R6, c[0x0][0x220] ;  /* 0x00008800ff06bb82 */ /* 0x000ea20000000a00 */
[----:B------:R-:W-:Y:S02]  /*146f0*/  UIMAD.WIDE.U32 UR50, UR8, 0x50, URZ ;  /* 0x00000050083278a5 */ /* 0x000fe4000f8e003f */
[----:B------:R-:W-:-:S02]  /*14700*/  UIMAD UR42, UR9, 0x50, URZ ;  /* 0x00000050092a78a4 */ /* 0x000fc4000f8e023f */
[----:B------:R-:W-:Y:S02]  /*14710*/  UIMAD.WIDE.U32 UR48, UR8, 0x60, URZ ;  /* 0x00000060083078a5 */ /* 0x000fe4000f8e003f */
[----:B------:R-:W-:Y:S01]  /*14720*/  UIMAD UR43, UR9, 0x60, URZ ;  /* 0x00000060092b78a4 */ /* 0x000fe2000f8e023f */
[----:B------:R-:W3:Y:S01]  /*14730*/  @!P3 LDC.64 R10, c[0x0][0x220] ;  /* 0x00008800ff0abb82 */ /* 0x000ee20000000a00 */
[----:B------:R-:W-:Y:S02]  /*14740*/  UIMAD.WIDE.U32 UR54, UR8, 0x70, URZ ;  /* 0x00000070083678a5 */ /* 0x000fe4000f8e003f */
[----:B------:R-:W-:Y:S02]  /*14750*/  UIMAD UR44, UR9, 0x70, URZ ;  /* 0x00000070092c78a4 */ /* 0x000fe4000f8e023f */
[----:B------:R-:W-:Y:S02]  /*14760*/  USHF.L.U64.HI UR21, UR6, 0x5, UR7 ;  /* 0x0000000506157899 */ /* 0x000fe40008010207 */
[----:B------:R-:W-:Y:S01]  /*14770*/  USHF.L.U32 UR22, UR6, 0x5, URZ ;  /* 0x0000000506167899 */ /* 0x000fe2000800063f */
[----:B-1----:R1:W-:Y:S01]  /*14780*/  @!P3 STL.64 [R1+0xc0], R8 ;  /* 0x0000c0080100b387 */ /* 0x0023e20000100a00 */
[----:B------:R-:W-:-:S02]  /*14790*/  USHF.L.U64.HI UR23, UR6, 0x6, UR7 ;  /* 0x0000000606177899 */ /* 0x000fc40008010207 */
[----:B------:R-:W-:Y:S02]  /*147a0*/  USHF.L.U32 UR24, UR6, 0x6, URZ ;  /* 0x0000000606187899 */ /* 0x000fe4000800063f */
[----:B------:R-:W-:Y:S02]  /*147b0*/  USHF.L.U64.HI UR25, UR8, 0x5, UR9 ;  /* 0x0000000508197899 */ /* 0x000fe40008010209 */
[----:B------:R-:W-:Y:S01]  /*147c0*/  USHF.L.U32 UR30, UR8, 0x5, URZ ;  /* 0x00000005081e7899 */ /* 0x000fe2000800063f */
[----:B--2---:R2:W-:Y:S01]  /*147d0*/  @!P3 STL.64 [R1+0xb8], R6 ;  /* 0x0000b8060100b387 */ /* 0x0045e20000100a00 */
[----:B------:R-:W-:Y:S02]  /*147e0*/  USHF.L.U64.HI UR31, UR8, 0x6, UR9 ;  /* 0x00000006081f7899 */ /* 0x000fe40008010209 */
[----:B------:R-:W-:Y:S02]  /*147f0*/  USHF.L.U32 UR32, UR8, 0x6, URZ ;  /* 0x0000000608207899 */ /* 0x000fe4000800063f */
[----:B------:R-:W-:-:S02]  /*14800*/  UIADD3 UR33, UR33, UR37, URZ ;  /* 0x0000002521217290 */ /* 0x000fc4000fffe03f */
[----:B------:R-:W-:Y:S01]  /*14810*/  UIADD3 UR38, UR38, UR35, URZ ;  /* 0x0000002326267290 */ /* 0x000fe2000fffe03f */
[----:B---3--:R3:W-:Y:S01]  /*14820*/  @!P3 STL.64 [R1+0xb0], R10 ;  /* 0x0000b00a0100b387 */ /* 0x0087e20000100a00 */
[----:B------:R-:W-:Y:S02]  /*14830*/  UIADD3 UR39, UR39, UR29, URZ ;  /* 0x0000001d27277290 */ /* 0x000fe4000fffe03f */
[----:B------:R-:W-:Y:S02]  /*14840*/  UIADD3 UR40, UR40, UR47, URZ ;  /* 0x0000002f28287290 */ /* 0x000fe4000fffe03f */
[----:B------:R-:W-:Y:S02]  /*14850*/  UIADD3 UR41, UR41, UR53, URZ ;  /* 0x0000003529297290 */ /* 0x000fe4000fffe03f */
[----:B------:R-:W-:Y:S02]  /*14860*/  UIADD3 UR42, UR42, UR51, URZ ;  /* 0x000000332a2a7290 */ /* 0x000fe4000fffe03f */
[----:B------:R-:W-:Y:S01]  /*14870*/  UIADD3 UR43, UR43, UR49, URZ ;  /* 0x000000312b2b7290 */ /* 0x000fe2000fffe03f */
[----:B-1----:R-:W1:Y:S01]  /*14880*/  @!P3 LDC.64 R8, c[0x0][0x220] ;  /* 0x00008800ff08bb82 */ /* 0x002e620000000a00 */
[----:B------:R-:W-:Y:S01]  /*14890*/  UIADD3 UR44, UR44, UR55, URZ ;  /* 0x000000372c2c7290 */ /* 0x000fe2000fffe03f */
[----:B------:R-:W-:Y:S01]  /*148a0*/  ULDC UR4, c[0x0][0x2ec] ;  /* 0x0000bb0000047ab9 */ /* 0x000fe20000000800 */
[----:B------:R-:W-:-:S05]  /*148b0*/  ULDC.64 UR6, c[0x0][0x248] ;  /* 0x0000920000067ab9 */ /* 0x000fca0000000a00 */
[----:B--2---:R-:W2:Y:S08]  /*148c0*/  @!P3 LDC.64 R6, c[0x0][0x220] ;  /* 0x00008800ff06bb82 */ /* 0x004eb00000000a00 */
[----:B---3--:R-:W3:Y:S01]  /*148d0*/  @!P3 LDC.64 R10, c[0x0][0x220] ;  /* 0x00008800ff0abb82 */ /* 0x008ee20000000a00 */
[----:B-1----:R1:W-:Y:S04]  /*148e0*/  @!P3 STL.64 [R1+0xa8], R8 ;  /* 0x0000a8080100b387 */ /* 0x0023e80000100a00 */
[----:B--2---:R2:W-:Y:S04]  /*148f0*/  @!P3 STL.64 [R1+0xa0], R6 ;  /* 0x0000a0060100b387 */ /* 0x0045e80000100a00 */
[----:B---3--:R-:W-:Y:S01]  /*14900*/  @!P3 STL.64 [R1+0x98], R10 ;  /* 0x0000980a0100b387 */ /* 0x008fe20000100a00 */
[----:B-1----:R-:W1:Y:S08]  /*14910*/  @!P3 LDC.64 R8, c[0x0][0x220] ;  /* 0x00008800ff08bb82 */ /* 0x002e700000000a00 */
[----:B--2---:R-:W2:Y:S01]  /*14920*/  @!P3 LDC.64 R6, c[0x0][0x220] ;  /* 0x00008800ff06bb82 */ /* 0x004ea20000000a00 */
[----:B-1----:R1:W-:Y:S04]  /*14930*/  @!P3 STL.64 [R1+0x90], R8 ;  /* 0x000090080100b387 */ /* 0x0023e80000100a00 */
[----:B--2---:R2:W-:Y:S04]  /*14940*/  @!P3 STL.64 [R1+0x88], R6 ;  /* 0x000088060100b387 */ /* 0x0045e80000100a00 */
[----:B-1----:R-:W3:Y:S04]  /*14950*/  LDL.LU.64 R8, [R1+0xe0] ;  /* 0x0000e00001087983 */ /* 0x002ee80000300a00 */
[----:B--2---:R-:W2:Y:S01]  /*14960*/  LDL.LU.64 R6, [R1+0xe8] ;  /* 0x0000e80001067983 */ /* 0x004ea20000300a00 */
[----:B---3--:R-:W-:Y:S01]  /*14970*/  IMAD.MOV.U32 R3, RZ, RZ, R9 ;  /* 0x000000ffff037224 */ /* 0x008fe200078e0009 */
[----:B--2---:R-:W-:-:S05]  /*14980*/  MOV R2, R6 ;  /* 0x0000000600027202 */ /* 0x004fca0000000f00 */
[----:B------:R1:W-:Y:S01]  /*14990*/  STL.64 [R1+0x80], R2 ;  /* 0x0000800201007387 */ /* 0x0003e20000100a00 */
[----:B------:R-:W-:Y:S05]  /*149a0*/  BRA `(.L_x_783) ;  /* 0x0000000400747947 */ /* 0x000fea0003800000 */
.L_x_785:
[----:B------:R-:W2:Y:S01]  /*149b0*/  LDL.64 R236, [R1+0xd0] ;  /* 0x0000d00001ec7983 */ /* 0x000ea20000100a00 */
[----:B------:R-:W1:Y:S01]  /*149c0*/  @!P3 LDC.64 R200, c[0x0][0x218] ;  /* 0x00008600ffc8bb82 */ /* 0x000e620000000a00 */
[----:B------:R-:W-:Y:S02]  /*149d0*/  UIADD3 UR19, UR19, -0x2, URZ ;  /* 0xfffffffe13137890 */ /* 0x000fe4000fffe03f */
[----:B------:R-:W3:Y:S02]  /*149e0*/  LDL.64 R234, [R1+0xc8] ;  /* 0x0000c80001ea7983 */ /* 0x000ee40000100a00 */
[----:B------:R-:W-:Y:S02]  /*149f0*/  USHF.R.S32.HI UR9, URZ, 0x1f, UR19 ;  /* 0x0000001f3f097899 */ /* 0x000fe40008011413 */
[----:B------:R4:W-:Y:S01]  /*14a00*/  @P3 STS.128 [R233+0x4000], RZ ;  /* 0x004000ffe9003388 */ /* 0x0009e20000000c00 */
[----:B------:R-:W-:Y:S01]  /*14a10*/  UIMAD.WIDE.U32 UR56, UR19, UR6, URZ ;  /* 0x00000006133872a5 */ /* 0x000fe2000f8e003f */
[----:B------:R-:W5:Y:S01]  /*14a20*/  @!P3 LDC.64 R202, c[0x0][0x218] ;  /* 0x00008600ffcabb82 */ /* 0x000f620000000a00 */
        /* <DEDUP_REMOVED lines=8> */
[C---:B-1----:R-:W-:Y:S02]  /*14ab0*/  @!P3 LEA R200, P0, R0.reuse, R200, 0x1 ;  /* 0x000000c800c8b211 */ /* 0x042fe400078008ff */
[C---:B------:R-:W-:Y:S02]  /*14ac0*/  @!P3 IADD3 R3, P1, R0.reuse, UR12, RZ ;  /* 0x0000000c0003bc10 */ /* 0x040fe4000ff3e0ff */
[----:B------:R-:W-:Y:S05]  /*14ad0*/  @!P3 LEA.HI.X R201, R0, R201, R2, 0x1, P0 ;  /* 0x000000c900c9b211 */ /* 0x000fea00000f0c02 */
[----:B------:R-:W-:Y:S01]  /*14ae0*/  @!PT LDS RZ, [RZ] ;  /* 0x00000000fffff984 */ /* 0x000fe20000000800 */
[----:B------:R-:W-:Y:S01]  /*14af0*/  @!PT LDS RZ, [RZ] ;  /* 0x00000000fffff984 */ /* 0x000fe20000000800 */
[----:B------:R-:W-:Y:S01]  /*14b00*/  @!PT LDS RZ, [RZ] ;  /* 0x00000000fffff984 */ /* 0x000fe20000000800 */
[----:B------:R5:W-:Y:S04]  /*14b10*/  @!P3 LDGSTS.E.BYPASS.LTC128B.128 [R233+0x4000], desc[UR26][R200.64] ;  /* 0x04000000c8e9bfae */ /* 0x000be8000b901d5a */
[----:B------:R4:W-:Y:S01]  /*14b20*/  @P3 STS.128 [R233+0x4800], RZ ;  /* 0x004800ffe9003388 */ /* 0x0009e20000000c00 */
[C---:B-----5:R-:W-:Y:S02]  /*14b30*/  @!P3 LEA R200, P0, R3.reuse, R202, 0x1 ;  /* 0x000000ca03c8b211 */ /* 0x060fe400078008ff */
[----:B------:R-:W-:Y:S04]  /*14b40*/  @!P3 IADD3.X R201, R2, UR11, RZ, P1, !PT ;  /* 0x0000000b02c9bc10 */ /* 0x000fe80008ffe4ff */
[----:B------:R-:W-:Y:S02]  /*14b50*/  @!P3 LEA.HI.X R201, R3, R203, R201, 0x1, P0 ;  /* 0x000000cb03c9b211 */ /* 0x000fe400000f0cc9 */
[----:B------:R-:W1:Y:S01]  /*14b60*/  @!P3 LDC.64 R202, c[0x0][0x218] ;  /* 0x00008600ffcabb82 */ /* 0x000e620000000a00 */
[----:B------:R-:W-:Y:S02]  /*14b70*/  @!P3 IADD3 R3, P1, R0, UR30, RZ ;  /* 0x0000001e0003bc10 */ /* 0x000fe4000ff3e0ff */
[----:B------:R-:W-:Y:S01]  /*14b80*/  @!PT LDS RZ, [RZ] ;  /* 0x00000000fffff984 */ /* 0x000fe20000000800 */
[----:B------:R-:W-:Y:S01]  /*14b90*/  @!PT LDS RZ, [RZ] ;  /* 0x00000000fffff984 */ /* 0x000fe20000000800 */
[----:B------:R-:W-:Y:S01]  /*14ba0*/  @!PT LDS RZ, [RZ] ;  /* 0x00000000fffff984 */ /* 0x000fe20000000800 */
[----:B------:R1:W-:Y:S04]  /*14bb0*/  @!P3 LDGSTS.E.BYPASS.LTC128B.128 [R233+0x4800], desc[UR26][R200.64] ;  /* 0x04800000c8e9bfae */ /* 0x0003e8000b901d5a */
[----:B------:R4:W-:Y:S01]  /*14bc0*/  @P3 STS.128 [R233+0x5000], RZ ;  /* 0x005000ffe9003388 */ /* 0x0009e20000000c00 */
[C---:B-1----:R-:W-:Y:S02]  /*14bd0*/  @!P3 LEA R200, P0, R3.reuse, R202, 0x1 ;  /* 0x000000ca03c8b211 */ /* 0x042fe400078008ff */
        /* <DEDUP_REMOVED lines=40> */
[----:B--2---:R-:W-:Y:S02]  /*14e60*/  @!P3 IADD3.X R200, R2, UR43, RZ, P1, !PT ;  /* 0x0000002b02c8bc10 */ /* 0x004fe40008ffe4ff */
[----:B------:R-:W-:Y:S02]  /*14e70*/  @!P3 IADD3 R0, P1, R0, UR54, RZ ;  /* 0x000000360000bc10 */ /* 0x000fe4000ff3e0ff */
[----:B------:R-:W-:Y:S02]  /*14e80*/  @!P3 LEA.HI.X R203, R3, R203, R200, 0x1, P0 ;  /* 0x000000cb03cbb211 */ /* 0x000fe400000f0cc8 */
[----:B------:R-:W1:Y:S01]  /*14e90*/  @!P3 LDC.64 R200, c[0x0][0x218] ;  /* 0x00008600ffc8bb82 */ /* 0x000e620000000a00 */
[----:B------:R-:W-:Y:S02]  /*14ea0*/  @!P3 IADD3.X R2, R2, UR44, RZ, P1, !PT ;  /* 0x0000002c0202bc10 */ /* 0x000fe40008ffe4ff */
[----:B------:R-:W-:Y:S01]  /*14eb0*/  @!PT LDS RZ, [RZ] ;  /* 0x00000000fffff984 */ /* 0x000fe20000000800 */
[----:B------:R-:W-:Y:S01]  /*14ec0*/  @!PT LDS RZ, [RZ] ;  /* 0x00000000fffff984 */ /* 0x000fe20000000800 */
[----:B------:R-:W-:Y:S01]  /*14ed0*/  @!PT LDS RZ, [RZ] ;  /* 0x00000000fffff984 */ /* 0x000fe20000000800 */
[----:B------:R4:W-:Y:S04]  /*14ee0*/  @!P3 LDGSTS.E.BYPASS.LTC128B.128 [R233+0x7000], desc[UR26][R202.64] ;  /* 0x07000000cae9bfae */ /* 0x0009e8000b901d5a */
[----:B------:R4:W-:Y:S01]  /*14ef0*/  @P3 STS.128 [R233+0x7800], RZ ;  /* 0x007800ffe9003388 */ /* 0x0009e20000000c00 */
[C---:B-1----:R-:W-:Y:S04]  /*14f00*/  @!P3 LEA R200, P0, R0.reuse, R200, 0x1 ;  /* 0x000000c800c8b211 */ /* 0x042fe800078008ff */
[----:B------:R-:W-:Y:S05]  /*14f10*/  @!P3 LEA.HI.X R201, R0, R201, R2, 0x1, P0 ;  /* 0x000000c900c9b211 */ /* 0x000fea00000f0c02 */
[----:B------:R-:W-:Y:S01]  /*14f20*/  @!PT LDS RZ, [RZ] ;  /* 0x00000000fffff984 */ /* 0x000fe20000000800 */
[----:B------:R-:W-:Y:S01]  /*14f30*/  @!PT LDS RZ, [RZ] ;  /* 0x00000000fffff984 */ /* 0x000fe20000000800 */
[----:B------:R-:W-:Y:S01]  /*14f40*/  @!PT LDS RZ, [RZ] ;  /* 0x00000000fffff984 */ /* 0x000fe20000000800 */
[----:B------:R4:W-:Y:S04]  /*14f50*/  @!P3 LDGSTS.E.BYPASS.LTC128B.128 [R233+0x7800], desc[UR26][R200.64] ;  /* 0x07800000c8e9bfae */ /* 0x0009e8000b901d5a */
[----:B------:R-:W0:Y:S01]  /*14f60*/  LDGDEPBAR ;  /* 0x00000000000079af */ /* 0x000e220000000000 */
[----:B------:R-:W-:Y:S05]  /*14f70*/  BRA `(.L_x_784) ;  /* 0x0000001000647947 */ /* 0x000fea0003800000 */
.L_x_783:
[----:B--2---:R-:W2:Y:S01]  /*14f80*/  LDL.64 R12, [R1+0x80] ;  /* 0x00008000010c7983 */ /* 0x004ea20000100a00 */
[----:B------:R-:W-:Y:S04]  /*14f90*/  DEPBAR.LE SB0, 0x0 ;  /* 0x000080000000791a */ /* 0x000fe80000000000 */
[----:B------:R-:W3:Y:S01]  /*14fa0*/  LDL R7, [R1+0xc0] ;  /* 0x0000c00001077983 */ /* 0x000ee20000100800 */
[----:B------:R-:W-:Y:S04]  /*14fb0*/  UIADD3 UR8, UR19, -0x1, URZ ;  /* 0xffffffff13087890 */ /* 0x000fe8000fffe03f */
[----:B------:R-:W4:Y:S01]  /*14fc0*/  LDL R29, [R1+0xc4] ;  /* 0x0000c400011d7983 */ /* 0x000f220000100800 */
[----:B------:R-:W-:Y:S02]  /*14fd0*/  USHF.R.S32.HI UR45, URZ, 0x1f, UR8 ;  /* 0x0000001f3f2d7899 */ /* 0x000fe40008011408 */
[----:B------:R-:W-:Y:S02]  /*14fe0*/  UIMAD UR9, UR13, UR8, URZ ;  /* 0x000000080d0972a4 */ /* 0x000fe4000f8e023f */
[----:B-----5:R-:W5:Y:S01]  /*14ff0*/  LDL R4, [R1+0xb8] ;  /* 0x0000b80001047983 */ /* 0x020f620000100800 */
[----:B-1----:R-:W-:Y:S01]  /*15000*/  IMAD.U32 R2, RZ, RZ, UR8 ;  /* 0x00000008ff027e24 */ /* 0x002fe2000f8e00ff */
[----:B------:R-:W-:Y:S03]  /*15010*/  UISETP.GT.AND UP0, UPT, UR8, UR10, UPT ;  /* 0x0000000a0800728c */ /* 0x000fe6000bf04270 */
[----:B------:R-:W5:Y:S01]  /*15020*/  LDL R11, [R1+0xbc] ;  /* 0x0000bc00010b7983 */ /* 0x000f620000100800 */
[----:B------:R-:W-:Y:S04]  /*15030*/  UIMAD UR9, UR45, UR14, UR9 ;  /* 0x0000000e2d0972a4 */ /* 0x000fe8000f8e0209 */
[----:B------:R-:W5:Y:S05]  /*15040*/  LDL R8, [R1+0xb0] ;  /* 0x0000b00001087983 */ /* 0x000f6a0000100800 */
        /* <DEDUP_REMOVED lines=10> */
[----:B------:R-:W5:Y:S01]  /*150f0*/  LDL R22, [R1+0x8c] ;  /* 0x00008c0001167983 */ /* 0x000f620000100800 */
[----:B------:R-:W-:Y:S06]  /*15100*/  BAR.SYNC.DEFER_BLOCKING 0x0 ;  /* 0x0000000000007b1d */ /* 0x000fec0000010000 */
[----:B------:R-:W-:Y:S01]  /*15110*/  @P3 STS.128 [R233+0x8000], RZ ;  /* 0x008000ffe9003388 */ /* 0x000fe20000000c00 */
[----:B--2---:R-:W-:Y:S04]  /*15120*/  IMAD.WIDE.U32 R2, R2, UR14, R12 ;  /* 0x0000000e02027c25 */ /* 0x004fe8000f8e000c */
[----:B------:R-:W-:Y:S01]  /*15130*/  VIADD R0, R3, UR9 ;  /* 0x0000000903007c36 */ /* 0x000fe20008000000 */
[C---:B---3--:R-:W-:Y:S02]  /*15140*/  @!P3 LEA R14, P4, R2.reuse, R7, 0x1 ;  /* 0x00000007020eb211 */ /* 0x048fe400078808ff */
[C---:B------:R-:W-:Y:S02]  /*15150*/  @!P3 IADD3 R3, P0, R2.reuse, UR16, RZ ;  /* 0x000000100203bc10 */ /* 0x040fe4000ff1e0ff */
[----:B----4-:R-:W-:Y:S02]  /*15160*/  @!P3 LEA.HI.X R15, R2, R29, R0, 0x1, P4 ;  /* 0x0000001d020fb211 */ /* 0x010fe400020f0c00 */
[----:B------:R-:W-:Y:S02]  /*15170*/  @!P3 IADD3.X R6, R0, UR15, RZ, P0, !PT ;  /* 0x0000000f0006bc10 */ /* 0x000fe400087fe4ff */
[C---:B-----5:R-:W-:Y:S01]  /*15180*/  @!P3 LEA R16, P2, R3.reuse, R4, 0x1 ;  /* 0x000000040310b211 */ /* 0x060fe200078408ff */
[----:B------:R-:W-:Y:S01]  /*15190*/  @!PT LDS RZ, [RZ] ;  /* 0x00000000fffff984 */ /* 0x000fe20000000800 */
[----:B------:R-:W-:Y:S01]  /*151a0*/  @!PT LDS RZ, [RZ] ;  /* 0x00000000fffff984 */ /* 0x000fe20000000800 */
[----:B------:R-:W-:Y:S01]  /*151b0*/  @!PT LDS RZ, [RZ] ;  /* 0x00000000fffff984 */ /* 0x000fe20000000800 */
[----:B------:R-:W-:Y:S01]  /*151c0*/  @!P3 LDGSTS.E.BYPASS.LTC128B.128 [R233+0x8000], desc[UR26][R14.64] ;  /* 0x080000000ee9bfae */ /* 0x000fe2000b901d5a */
[C---:B------:R-:W-:Y:S02]  /*151d0*/  @!P3 IADD3 R4, P1, R2.reuse, UR22, RZ ;  /* 0x000000160204bc10 */ /* 0x040fe4000ff3e0ff */
[----:B------:R-:W-:Y:S02]  /*151e0*/  @!P3 LEA.HI.X R17, R3, R11, R6, 0x1, P2 ;  /* 0x0000000b0311b211 */ /* 0x000fe400010f0c06 */
[----:B------:R-:W-:Y:S01]  /*151f0*/  @P3 STS.128 [R233+0x8800], RZ ;  /* 0x008800ffe9003388 */ /* 0x000fe20000000c00 */
[----:B------:R-:W-:Y:S02]  /*15200*/  @!P3 IADD3 R7, P2, R2, UR24, RZ ;  /* 0x000000180207bc10 */ /* 0x000fe4000ff5e0ff */
[----:B------:R-:W-:Y:S02]  /*15210*/  @!P3 IADD3.X R6, R0, UR21, RZ, P1, !PT ;  /* 0x000000150006bc10 */ /* 0x000fe40008ffe4ff */
[----:B------:R-:W-:Y:S01]  /*15220*/  @!PT LDS RZ, [RZ] ;  /* 0x00000000fffff984 */ /* 0x000fe20000000800 */
[----:B------:R-:W-:Y:S01]  /*15230*/  @!PT LDS RZ, [RZ] ;  /* 0x00000000fffff984 */ /* 0x000fe20000000800 */
[----:B------:R-:W-:Y:S01]  /*15240*/  @!PT LDS RZ, [RZ] ;  /* 0x00000000fffff984 */ /* 0x000fe20000000800 */
[----:B------:R1:W-:Y:S01]  /*15250*/  @!P3 LDGSTS.E.BYPASS.LTC128B.128 [R233+0x8800], desc[UR26][R16.64] ;  /* 0x0880000010e9bfae */ /* 0x0003e2000b901d5a */
[----:B------:R-:W-:Y:S02]  /*15260*/  P2R R3, PR, RZ, 0x4 ;  /* 0x00000004ff037803 */ /* 0x000fe40000000000 */
[----:B------:R-:W-:Y:S02]  /*15270*/  @!P3 LEA R12, P2, R4, R8, 0x1 ;  /* 0x00000008040cb211 */ /* 0x000fe400078408ff */
[----:B------:R-:W-:Y:S01]  /*15280*/  @P3 STS.128 [R233+0x9000], RZ ;  /* 0x009000ffe9003388 */ /* 0x000fe20000000c00 */
[----:B------:R-:W-:Y:S02]  /*15290*/  @!P3 IADD3 R5, P0, R2, UR36, RZ ;  /* 0x000000240205bc10 */ /* 0x000fe4000ff1e0ff */
[----:B------:R-:W-:Y:S02]  /*152a0*/  @!P3 LEA.HI.X R13, R4, R21, R6, 0x1, P2 ;  /* 0x00000015040db211 */ /* 0x000fe400010f0c06 */
[----:B------:R-:W-:Y:S02]  /*152b0*/  @!P3 LEA R10, P1, R5, R10, 0x1 ;  /* 0x0000000a050ab211 */ /* 0x000fe400078208ff */
[C---:B------:R-:W-:Y:S01]  /*152c0*/  @!P3 IADD3.X R8, R0.reuse, UR33, RZ, P0, !PT ;  /* 0x000000210008bc10 */ /* 0x040fe200087fe4ff */
[----:B------:R-:W-:Y:S01]  /*152d0*/  @!PT LDS RZ, [RZ] ;  /* 0x00000000fffff984 */ /* 0x000fe20000000800 */
[----:B------:R-:W-:Y:S01]  /*152e0*/  @!PT LDS RZ, [RZ] ;  /* 0x00000000fffff984 */ /* 0x000fe20000000800 */
[----:B------:R-:W-:Y:S01]  /*152f0*/  @!PT LDS RZ, [RZ] ;  /* 0x00000000fffff984 */ /* 0x000fe20000000800 */
[----:B------:R-:W-:Y:S01]  /*15300*/  @!P3 LDGSTS.E.BYPASS.LTC128B.128 [R233+0x9000], desc[UR26][R12.64] ;  /* 0x090000000ce9bfae */ /* 0x000fe2000b901d5a */
[----:B------:R-:W-:Y:S02]  /*15310*/  ISETP.NE.AND P4, PT, R3, RZ, PT ;  /* 0x000000ff0300720c */ /* 0x000fe40003f85270 */
[----:B------:R-:W-:Y:S02]  /*15320*/  @!P3 LEA.HI.X R11, R5, R20, R8, 0x1, P1 ;  /* 0x00000014050bb211 */ /* 0x000fe400008f0c08 */
[----:B------:R-:W-:Y:S01]  /*15330*/  @P3 STS.128 [R233+0x9800], RZ ;  /* 0x009800ffe9003388 */ /* 0x000fe20000000c00 */
[----:B------:R-:W-:Y:S02]  /*15340*/  @!P3 IADD3.X R5, R0, UR23, RZ, P4, !PT ;  /* 0x000000170005bc10 */ /* 0x000fe4000a7fe4ff */
[C---:B------:R-:W-:Y:S02]  /*15350*/  @!P3 LEA R8, P4, R7.reuse, R9, 0x1 ;  /* 0x000000090708b211 */ /* 0x040fe400078808ff */
[----:B------:R-:W-:Y:S01]  /*15360*/  @!PT LDS RZ, [RZ] ;  /* 0x00000000fffff984 */ /* 0x000fe20000000800 */
[----:B------:R-:W-:Y:S01]  /*15370*/  @!PT LDS RZ, [RZ] ;  /* 0x00000000fffff984 */ /* 0x000fe20000000800 */
[----:B------:R-:W-:Y:S01]  /*15380*/  @!PT LDS RZ, [RZ] ;  /* 0x00000000fffff984 */ /* 0x000fe20000000800 */
[----:B------:R-:W-:Y:S01]  /*15390*/  @!P3 LDGSTS.E.BYPASS.LTC128B.128 [R233+0x9800], desc[UR26][R10.64] ;  /* 0x098000000ae9bfae */ /* 0x000fe2000b901d5a */
[----:B------:R-:W-:Y:S02]  /*153a0*/  @!P3 IADD3 R18, P6, R2, UR34, RZ ;  /* 0x000000220212bc10 */ /* 0x000fe4000ffde0ff */
[----:B------:R-:W-:Y:S02]  /*153b0*/  @!P3 LEA.HI.X R9, R7, R25, R5, 0x1, P4 ;  /* 0x000000190709b211 */ /* 0x000fe400020f0c05 */
[----:B------:R-:W-:Y:S01]  /*153c0*/  @P3 STS.128 [R233+0xa000], RZ ;  /* 0x00a000ffe9003388 */ /* 0x000fe20000000c00 */
[----:B------:R-:W-:Y:S02]  /*153d0*/  @!P3 LEA R6, P2, R18, R28, 0x1 ;  /* 0x0000001c1206b211 */ /* 0x000fe400078408ff */
[----:B------:R-:W-:Y:S02]  /*153e0*/  @!P3 IADD3.X R20, R0, UR38, RZ, P6, !PT ;  /* 0x000000260014bc10 */ /* 0x000fe4000b7fe4ff */
[----:B------:R-:W-:Y:S01]  /*153f0*/  @!PT LDS RZ, [RZ] ;  /* 0x00000000fffff984 */ /* 0x000fe20000000800 */
[----:B------:R-:W-:Y:S01]  /*15400*/  @!PT LDS RZ, [RZ] ;  /* 0x00000000fffff984 */ /* 0x000fe20000000800 */
[----:B------:R-:W-:Y:S01]  /*15410*/  @!PT LDS RZ, [RZ] ;  /* 0x00000000fffff984 */ /* 0x000fe20000000800 */
[----:B------:R-:W-:Y:S01]  /*15420*/  @!P3 LDGSTS.E.BYPASS.LTC128B.128 [R233+0xa000], desc[UR26][R8.64] ;  /* 0x0a00000008e9bfae */ /* 0x000fe2000b901d5a */
[----:B------:R-:W-:Y:S02]  /*15430*/  @!P3 IADD3 R19, P5, R2, UR28, RZ ;  /* 0x0000001c0213bc10 */ /* 0x000fe4000ffbe0ff */
[----:B------:R-:W-:Y:S02]  /*15440*/  @!P3 LEA.HI.X R7, R18, R24, R20, 0x1, P2 ;  /* 0x000000181207b211 */ /* 0x000fe400010f0c14 */
[----:B------:R-:W-:Y:S01]  /*15450*/  @P3 STS.128 [R233+0xa800], RZ ;  /* 0x00a800ffe9003388 */ /* 0x000fe20000000c00 */
[C---:B------:R-:W-:Y:S02]  /*15460*/  @!P3 LEA R4, P1, R19.reuse, R27, 0x1 ;  /* 0x0000001b1304b211 */ /* 0x040fe400078208ff */
        /* <DEDUP_REMOVED lines=8> */
[----:B------:R-:W-:Y:S02]  /*154f0*/  @!P3 IADD3.X R0, R0, UR40, RZ, P0, !PT ;  /* 0x000000280000bc10 */ /* 0x000fe400087fe4ff */
[C---:B------:R-:W-:Y:S02]  /*15500*/  @!P3 LEA R2, P0, R3.reuse, R26, 0x1 ;  /* 0x0000001a0302b211 */ /* 0x040fe400078008ff */
[----:B------:R-:W-:Y:S01]  /*15510*/  @!PT LDS RZ, [RZ] ;  /* 0x00000000fffff984 */ /* 0x000fe20000000800 */
[----:B------:R-:W-:Y:S01]  /*15520*/  @!PT LDS RZ, [RZ] ;  /* 0x00000000fffff984 */ /* 0x000fe20000000800 */
[----:B------:R-:W-:Y:S01]  /*15530*/  @!PT LDS RZ, [RZ] ;  /* 0x00000000fffff984 */ /* 0x000fe20000000800 */
[----:B------:R2:W-:Y:S02]  /*15540*/  @!P3 LDGSTS.E.BYPASS.LTC128B.128 [R233+0xb000], desc[UR26][R4.64] ;  /* 0x0b00000004e9bfae */ /* 0x0005e4000b901d5a */
[----:B------:R-:W-:Y:S03]  /*15550*/  @!P3 LEA.HI.X R3, R3, R22, R0, 0x1, P0 ;  /* 0x000000160303b211 */ /* 0x000fe600000f0c00 */
[----:B------:R-:W-:Y:S01]  /*15560*/  @P3 STS.128 [R233+0xb800], RZ ;  /* 0x00b800ffe9003388 */ /* 0x000fe20000000c00 */
[----:B------:R-:W-:Y:S04]  /*15570*/  PLOP3.LUT P0, PT, PT, PT, UP0, 0x80, 0x0 ;  /* 0x000000000000781c */ /* 0x000fe80003f0f008 */
[----:B------:R-:W-:Y:S01]  /*15580*/  @!PT LDS RZ, [RZ] ;  /* 0x00000000fffff984 */ /* 0x000fe20000000800 */
[----:B------:R-:W-:Y:S01]  /*15590*/  @!PT LDS RZ, [RZ] ;  /* 0x00000000fffff984 */ /* 0x000fe20000000800 */
[----:B------:R-:W-:Y:S01]  /*155a0*/  @!PT LDS RZ, [RZ] ;  /* 0x00000000fffff984 */ /* 0x000fe20000000800 */
[----:B------:R3:W-:Y:S05]  /*155b0*/  @!P3 LDGSTS.E.BYPASS.LTC128B.128 [R233+0xb800], desc[UR26][R2.64] ;  /* 0x0b80000002e9bfae */ /* 0x0007ea000b901d5a */
[----:B------:R-:W-:Y:S05]  /*155c0*/  LDSM.16.M88.4 R128, [R220] ;  /* 0x00000000dc80783b */ /* 0x000fea0000000200 */
[----:B-1----:R-:W2:Y:S05]  /*155d0*/  LDSM.16.M88.4 R16, [R213+0x4000] ;  /* 0x00400000d510783b */ /* 0x002eaa0000000200 */
[----:B------:R-:W1:Y:S05]  /*155e0*/  LDSM.16.M88.4 R124, [R220+0x2000] ;  /* 0x00200000dc7c783b */ /* 0x000e6a0000000200 */
[----:B------:R-:W4:Y:S05]  /*155f0*/  LDSM.16.M88.4 R32, [R213+0x4800] ;  /* 0x00480000d520783b */ /* 0x000f2a0000000200 */
[----:B------:R-:W0:Y:S05]  /*15600*/  LDGDEPBAR ;  /* 0x00000000000079af */ /* 0x000e2a0000000000 */
[----:B------:R-:W5:Y:S05]  /*15610*/  LDSM.16.M88.4 R48, [R213+0x5000] ;  /* 0x00500000d530783b */ /* 0x000f6a0000000200 */
[----:B------:R-:W3:Y:S05]  /*15620*/  LDSM.16.M88.4 R64, [R213+0x5800] ;  /* 0x00580000d540783b */ /* 0x000eea0000000200 */
[----:B------:R-:W3:Y:S05]  /*15630*/  LDSM.16.M88.4 R80, [R213+0x6000] ;  /* 0x00600000d550783b */ /* 0x000eea0000000200 */
[----:B------:R-:W3:Y:S05]  /*15640*/  LDSM.16.M88.4 R96, [R213+0x6800] ;  /* 0x00680000d560783b */ /* 0x000eea0000000200 */
[----:B------:R-:W3:Y:S01]  /*15650*/  LDSM.16.M88.4 R112, [R213+0x7000] ;  /* 0x00700000d570783b */ /* 0x000ee20000000200 */
[-C--:B--2---:R-:W-:Y:S04]  /*15660*/  HMMA.16816.F32.BF16 R4, R128, R16.reuse, RZ ;  /* 0x000000108004723c */ /* 0x084fe800000418ff */
[----:B------:R-:W2:Y:S02]  /*15670*/  LDSM.16.M88.4 R200, [R213+0x7800] ;  /* 0x00780000d5c8783b */ /* 0x000ea40000000200 */
[C---:B-1----:R-:W-:Y:S03]  /*15680*/  HMMA.16816.F32.BF16 R8, R124.reuse, R16, RZ ;  /* 0x000000107c08723c */ /* 0x042fe600000418ff */
[----:B------:R-:W-:Y:S03]  /*15690*/  LDSM.16.M88.4 R204, [R223] ;  /* 0x00000000dfcc783b */ /* 0x000fe60000000200 */
[-C--:B------:R-:W-:Y:S02]  /*156a0*/  HMMA.16816.F32.BF16 R12, R124, R18.reuse, RZ ;  /* 0x000000127c0c723c */ /* 0x080fe400000418ff */
[----:B------:R-:W-:Y:S04]  /*156b0*/  LDSM.16.M88.4 R208, [R223+0x2000] ;  /* 0x00200000dfd0783b */ /* 0x000fe80000000200 */
        /* <DEDUP_REMOVED lines=9> */
[-C--:B---3--:R-:W-:Y:S06]  /*15750*/  HMMA.16816.F32.BF16 R52, R128, R64.reuse, RZ ;  /* 0x000000408034723c */ /* 0x088fec00000418ff */
        /* <DEDUP_REMOVED lines=15> */
[-C--:B--2---:R-:W-:Y:S06]  /*15850*/  HMMA.16816.F32.BF16 R116, R128, R200.reuse, RZ ;  /* 0x000000c88074723c */ /* 0x084fec00000418ff */
        /* <DEDUP_REMOVED lines=44> */
[----:B------:R-:W-:Y:S05]  /*15b20*/  LDSM.16.M88.4 R200, [R222] ;  /* 0x00000000dec8783b */ /* 0x000fea0000000200 */
        /* <DEDUP_REMOVED lines=94> */
.L_x_784:
[----:B------:R-:W-:Y:S01]  /*16110*/  LOP3.LUT R224, R224, 0xffffffdf, RZ, 0xc0, !PT ;  /* 0xffffffdfe0e07812 */ /* 0x000fe200078ec0ff */
[----:B------:R-:W1:Y:S01]  /*16120*/  S2R R2, SR_TID.X ;  /* 0x0000000000027919 */ /* 0x000e620000002100 */
[----:B------:R-:W-:Y:S01]  /*16130*/  IMAD.U32 R0, RZ, RZ, UR8 ;  /* 0x00000008ff007e24 */ /* 0x000fe2000f8e00ff */
[----:B------:R-:W-:Y:S01]  /*16140*/  UISETP.GT.AND UP0, UPT, UR8, UR10, UPT ;  /* 0x0000000a0800728c */ /* 0x000fe2000bf04270 */
[----:B------:R-:W-:Y:S01]  /*16150*/  @P3 LOP3.LUT R224, R224, 0x20, RZ, 0xfc, !PT ;  /* 0x00000020e0e03812 */ /* 0x000fe200078efcff */
[----:B------:R-:W-:Y:S01]  /*16160*/  STL [R1+0x110], R233 ;  /* 0x000110e901007387 */ /* 0x000fe20000100800 */
[----:B------:R-:W-:Y:S02]  /*16170*/  UMOV UR19, UR8 ;  /* 0x0000000800137c82 */ /* 0x000fe40008000000 */
[----:B------:R-:W-:Y:S01]  /*16180*/  LOP3.LUT R224, R224, 0xfffffffb, RZ, 0xc0, !PT ;  /* 0xfffffffbe0e07812 */ /* 0x000fe200078ec0ff */
[----:B------:R2:W-:Y:S04]  /*16190*/  STL [R1+0x10c], R223 ;  /* 0x00010cdf01007387 */ /* 0x0005e80000100800 */
[----:B------:R-:W-:Y:S04]  /*161a0*/  STL [R1+0x108], R222 ;  /* 0x000108de01007387 */ /* 0x000fe80000100800 */
[----:B------:R-:W-:Y:S04]  /*161b0*/  STL [R1+0x104], R221 ;  /* 0x000104dd01007387 */ /* 0x000fe80000100800 */
[----:B------:R-:W-:Y:S04]  /*161c0*/  STL [R1+0x100], R220 ;  /* 0x000100dc01007387 */ /* 0x000fe80000100800 */
[----:B------:R-:W-:Y:S04]  /*161d0*/  STL [R1+0xfc], R219 ;  /* 0x0000fcdb01007387 */ /* 0x000fe80000100800 */
[----:B------:R-:W-:Y:S01]  /*161e0*/  STL [R1+0xf8], R218 ;  /* 0x0000f8da01007387 */ /* 0x000fe20000100800 */
[----:B-1----:R-:W-:Y:S03]  /*161f0*/  IMAD.SHL.U32 R2, R2, 0x2, RZ ;  /* 0x0000000202027824 */ /* 0x002fe600078e00ff */
[----:B------:R-:W-:Y:S02]  /*16200*/  STL [R1+0xf4], R213 ;  /* 0x0000f4d501007387 */ /* 0x000fe40000100800 */
[----:B------:R-:W-:Y:S02]  /*16210*/  LOP3.LUT R2, R2, 0x6, RZ, 0xc0, !PT ;  /* 0x0000000602027812 */ /* 0x000fe400078ec0ff */
[----:B------:R1:W-:Y:S03]  /*16220*/  STL [R1+0xf0], R212 ;  /* 0x0000f0d401007387 */ /* 0x0003e60000100800 */
[----:B------:R-:W-:Y:S04]  /*16230*/  IMAD R0, R0, 0x80, R2 ;  /* 0x0000008000007824 */ /* 0x000fe800078e0202 */
[C---:B------:R-:W-:Y:S01]  /*16240*/  VIADD R2, R0.reuse, 0x1 ;  /* 0x0000000100027836 */ /* 0x040fe20000000000 */
[C---:B------:R-:W-:Y:S02]  /*16250*/  ISETP.GE.AND P4, PT, R0.reuse, R228, PT ;  /* 0x000000e40000720c */ /* 0x040fe40003f86270 */
[CC--:B------:R-:W-:Y:S02]  /*16260*/  ISETP.GE.AND P1, PT, R0.reuse, R227.reuse, PT ;  /* 0x000000e30000720c */ /* 0x0c0fe40003f26270 */
[----:B------:R-:W-:Y:S02]  /*16270*/  ISETP.GE.OR P3, PT, R0, R232, !P4 ;  /* 0x000000e80000720c */ /* 0x000fe40006766670 */
[C---:B------:R-:W-:Y:S02]  /*16280*/  ISETP.GE.AND P2, PT, R2.reuse, R228, PT ;  /* 0x000000e40200720c */ /* 0x040fe40003f46270 */
[----:B------:R-:W-:Y:S02]  /*16290*/  ISETP.GE.AND P0, PT, R2, R227, PT ;  /* 0x000000e30200720c */ /* 0x000fe40003f06270 */
[----:B------:R-:W-:Y:S02]  /*162a0*/  P2R R3, PR, RZ, 0x8 ;  /* 0x00000008ff037803 */ /* 0x000fe40000000000 */
[-C--:B------:R-:W-:Y:S02]  /*162b0*/  ISETP.GE.OR P4, PT, R0, R231.reuse, !P1 ;  /* 0x000000e70000720c */ /* 0x080fe40004f86670 */
[C---:B------:R-:W-:Y:S02]  /*162c0*/  ISETP.GE.OR P3, PT, R2.reuse, R232, !P2 ;  /* 0x000000e80200720c */ /* 0x040fe40005766670 */
[----:B------:R-:W-:Y:S02]  /*162d0*/  ISETP.GE.OR P1, PT, R2, R231, !P0 ;  /* 0x000000e70200720c */ /* 0x000fe40004726670 */
[----:B------:R-:W-:Y:S01]  /*162e0*/  ISETP.NE.AND P2, PT, R3, RZ, PT ;  /* 0x000000ff0300720c */ /* 0x000fe20003f45270 */
[C---:B------:R-:W-:Y:S01]  /*162f0*/  VIADD R3, R0.reuse, 0x8 ;  /* 0x0000000800037836 */ /* 0x040fe20000000000 */
[CC--:B------:R-:W-:Y:S02]  /*16300*/  ISETP.GE.AND P0, PT, R0.reuse, R226.reuse, PT ;  /* 0x000000e20000720c */ /* 0x0c0fe40003f06270 */
[----:B----4-:R-:W-:Y:S01]  /*16310*/  FSEL R203, R7, -INF , !P1 ;  /* 0xff80000007cb7808 */ /* 0x010fe20004800000 */
[----:B------:R-:W-:Y:S01]  /*16320*/  VIADD R7, R0, 0x61 ;  /* 0x0000006100077836 */ /* 0x000fe20000000000 */
[C---:B------:R-:W-:Y:S02]  /*16330*/  ISETP.GE.AND P6, PT, R2.reuse, R226, PT ;  /* 0x000000e20200720c */ /* 0x040fe40003fc6270 */
[-C--:B------:R-:W-:Y:S02]  /*16340*/  ISETP.GE.AND P5, PT, R2, R225.reuse, PT ;  /* 0x000000e10200720c */ /* 0x080fe40003fa6270 */
[----:B------:R-:W-:Y:S02]  /*16350*/  FSEL R200, R4, -INF , !P2 ;  /* 0xff80000004c87808 */ /* 0x000fe40005000000 */
[CC--:B------:R-:W-:Y:S02]  /*16360*/  ISETP.GE.OR P1, PT, R0.reuse, R230.reuse, !P0 ;  /* 0x000000e60000720c */ /* 0x0c0fe40004726670 */
[----:B------:R-:W-:Y:S02]  /*16370*/  ISETP.GE.AND P2, PT, R0, R225, PT ;  /* 0x000000e10000720c */ /* 0x000fe40003f46270 */
[C---:B------:R-:W-:Y:S02]  /*16380*/  ISETP.GE.OR P6, PT, R2.reuse, R230, !P6 ;  /* 0x000000e60200720c */ /* 0x040fe400077c6670 */
[-C--:B------:R-:W-:Y:S01]  /*16390*/  ISETP.GE.OR P5, PT, R2, R229.reuse, !P5 ;  /* 0x000000e50200720c */ /* 0x080fe20006fa6670 */
[----:B------:R-:W-:Y:S01]  /*163a0*/  VIADD R2, R0, 0x9 ;  /* 0x0000000900027836 */ /* 0x000fe20000000000 */
[----:B------:R-:W-:Y:S02]  /*163b0*/  FSEL R201, R8, -INF , !P1 ;  /* 0xff80000008c97808 */ /* 0x000fe40004800000 */
[----:B------:R-:W-:Y:S02]  /*163c0*/  ISETP.GE.OR P0, PT, R0, R229, !P2 ;  /* 0x000000e50000720c */ /* 0x000fe40005706670 */
[C---:B------:R-:W-:Y:S02]  /*163d0*/  ISETP.GE.AND P1, PT, R3.reuse, R226, PT ;  /* 0x000000e20300720c */ /* 0x040fe40003f26270 */
[----:B------:R-:W-:Y:S01]  /*163e0*/  FSEL R202, R6, -INF , !P4 ;  /* 0xff80000006ca7808 */ /* 0x000fe20006000000 */
[----:B------:R-:W-:Y:S01]  /*163f0*/  VIADD R6, R0, 0x68 ;  /* 0x0000006800067836 */ /* 0x000fe20000000000 */
[----:B------:R-:W-:Y:S02]  /*16400*/  FSEL R205, R10, -INF , !P0 ;  /* 0xff8000000acd7808 */ /* 0x000fe40004000000 */
[----:B------:R-:W-:Y:S02]  /*16410*/  ISETP.GE.OR P1, PT, R3, R230, !P1 ;  /* 0x000000e60300720c */ /* 0x000fe40004f26670 */
[----:B------:R-:W-:Y:S02]  /*16420*/  FSEL R210, R11, -INF , !P5 ;  /* 0xff8000000bd27808 */ /* 0x000fe40006800000 */
[C---:B------:R-:W-:Y:S02]  /*16430*/  ISETP.GE.AND P0, PT, R2.reuse, R226, PT ;  /* 0x000000e20200720c */ /* 0x040fe40003f06270 */
[C---:B------:R-:W-:Y:S02]  /*16440*/  ISETP.GE.AND P4, PT, R2.reuse, R225, PT ;  /* 0x000000e10200720c */ /* 0x040fe40003f86270 */
[----:B------:R-:W-:Y:S02]  /*16450*/  ISETP.GE.AND P5, PT, R2, R228, PT ;  /* 0x000000e40200720c */ /* 0x000fe40003fa6270 */
[----:B------:R-:W-:Y:S02]  /*16460*/  FSEL R207, R12, -INF , !P1 ;  /* 0xff8000000ccf7808 */ /* 0x000fe40004800000 */
[C---:B------:R-:W-:Y:S02]  /*16470*/  ISETP.GE.OR P0, PT, R2.reuse, R230, !P0 ;  /* 0x000000e60200720c */ /* 0x040fe40004706670 */
[C---:B------:R-:W-:Y:S02]  /*16480*/  ISETP.GE.OR P1, PT, R2.reuse, R229, !P4 ;  /* 0x000000e50200720c */ /* 0x040fe40006726670 */
[C---:B------:R-:W-:Y:S02]  /*16490*/  ISETP.GE.OR P4, PT, R2.reuse, R232, !P5 ;  /* 0x000000e80200720c */ /* 0x040fe40006f86670 */
[----:B------:R-:W-:Y:S02]  /*164a0*/  FSEL R206, R13, -INF , !P0 ;  /* 0xff8000000dce7808 */ /* 0x000fe40004000000 */
[----:B------:R-:W-:Y:S02]  /*164b0*/  ISETP.GE.AND P0, PT, R2, R227, PT ;  /* 0x000000e30200720c */ /* 0x000fe40003f06270 */
[----:B------:R-:W-:Y:S01]  /*164c0*/  FSEL R204, R5, -INF , !P3 ;  /* 0xff80000005cc7808 */ /* 0x000fe20005800000 */
[----:B------:R-:W-:Y:S01]  /*164d0*/  VIADD R5, R0, 0x69 ;  /* 0x0000006900057836 */ /* 0x000fe20000000000 */
[----:B------:R-:W-:Y:S02]  /*164e0*/  FSEL R9, R9, -INF , !P6 ;  /* 0xff80000009097808 */ /* 0x000fe40007000000 */
[----:B------:R-:W-:Y:S01]  /*164f0*/  ISETP.GE.OR P0, PT, R2, R231, !P0 ;  /* 0x000000e70200720c */ /* 0x000fe20004706670 */
[C---:B------:R-:W-:Y:S01]  /*16500*/  VIADD R2, R0.reuse, 0x11 ;  /* 0x0000001100027836 */ /* 0x040fe20000000000 */
[C---:B------:R-:W-:Y:S02]  /*16510*/  ISETP.GE.AND P2, PT, R3.reuse, R225, PT ;  /* 0x000000e10300720c */ /* 0x040fe40003f46270 */
[C---:B------:R-:W-:Y:S02]  /*16520*/  ISETP.GE.AND P3, PT, R3.reuse, R228, PT ;  /* 0x000000e40300720c */ /* 0x040fe40003f66270 */
[C---:B------:R-:W-:Y:S02]  /*16530*/  ISETP.GE.AND P6, PT, R3.reuse, R227, PT ;  /* 0x000000e30300720c */ /* 0x040fe40003fc6270 */
[C---:B------:R-:W-:Y:S02]  /*16540*/  ISETP.GE.OR P2, PT, R3.reuse, R229, !P2 ;  /* 0x000000e50300720c */ /* 0x040fe40005746670 */
[C---:B------:R-:W-:Y:S02]  /*16550*/  ISETP.GE.OR P3, PT, R3.reuse, R232, !P3 ;  /* 0x000000e80300720c */ /* 0x040fe40005f66670 */
[----:B------:R-:W-:Y:S01]  /*16560*/  ISETP.GE.OR P6, PT, R3, R231, !P6 ;  /* 0x000000e70300720c */ /* 0x000fe200077c6670 */
[----:B------:R-:W-:Y:S01]  /*16570*/  VIADD R3, R0, 0x10 ;  /* 0x0000001000037836 */ /* 0x000fe20000000000 */
[----:B------:R-:W-:Y:S02]  /*16580*/  @P4 LOP3.LUT R224, R224, 0x4, RZ, 0xfc, !PT ;  /* 0x00000004e0e04812 */ /* 0x000fe400078efcff */
[----:B------:R-:W-:Y:S02]  /*16590*/  FSEL R209, R14, -INF , !P2 ;  /* 0xff8000000ed17808 */ /* 0x000fe40005000000 */
[----:B------:R-:W-:Y:S02]  /*165a0*/  LOP3.LUT R224, R224, 0xfffffffd, RZ, 0xc0, !PT ;  /* 0xfffffffde0e07812 */ /* 0x000fe400078ec0ff */
[----:B------:R-:W-:Y:S02]  /*165b0*/  ISETP.GE.AND P4, PT, R3, R228, PT ;  /* 0x000000e40300720c */ /* 0x000fe40003f86270 */
[----:B------:R-:W-:Y:S02]  /*165c0*/  FSEL R208, R15, -INF , !P1 ;  /* 0xff8000000fd07808 */ /* 0x000fe40004800000 */
[C---:B------:R-:W-:Y:S02]  /*165d0*/  ISETP.GE.AND P2, PT, R3.reuse, R227, PT ;  /* 0x000000e30300720c */ /* 0x040fe40003f46270 */
[----:B------:R-:W-:Y:S02]  /*165e0*/  @P0 LOP3.LUT R224, R224, 0x2, RZ, 0xfc, !PT ;  /* 0x00000002e0e00812 */ /* 0x000fe400078efcff */
[C---:B------:R-:W-:Y:S02]  /*165f0*/  ISETP.GE.AND P1, PT, R3.reuse, R226, PT ;  /* 0x000000e20300720c */ /* 0x040fe40003f26270 */
[C---:B------:R-:W-:Y:S02]  /*16600*/  ISETP.GE.OR P5, PT, R3.reuse, R232, !P4 ;  /* 0x000000e80300720c */ /* 0x040fe400067a6670 */
[----:B------:R-:W-:Y:S02]  /*16610*/  FSEL R16, R16, -INF , !P3 ;  /* 0xff80000010107808 */ /* 0x000fe40005800000 */
[C---:B------:R-:W-:Y:S02]  /*16620*/  ISETP.GE.OR P4, PT, R3.reuse, R231, !P2 ;  /* 0x000000e70300720c */ /* 0x040fe40005786670 */
[C---:B------:R-:W-:Y:S02]  /*16630*/  LOP3.LUT P2, RZ, R224.reuse, 0x2, RZ, 0xc0, !PT ;  /* 0x00000002e0ff7812 */ /* 0x040fe4000784c0ff */
[C---:B------:R-:W-:Y:S02]  /*16640*/  ISETP.GE.OR P3, PT, R3.reuse, R230, !P1 ;  /* 0x000000e60300720c */ /* 0x040fe40004f66670 */
[----:B------:R-:W-:Y:S02]  /*16650*/  LOP3.LUT P1, RZ, R224, 0x4, RZ, 0xc0, !PT ;  /* 0x00000004e0ff7812 */ /* 0x000fe4000782c0ff */
[----:B------:R-:W-:Y:S02]  /*16660*/  ISETP.GE.AND P0, PT, R3, R225, PT ;  /* 0x000000e10300720c */ /* 0x000fe40003f06270 */
[----:B------:R-:W-:Y:S02]  /*16670*/  FSEL R19, R19, -INF , !P2 ;  /* 0xff80000013137808 */ /* 0x000fe40005000000 */
[----:B------:R-:W-:Y:S02]  /*16680*/  FSEL R18, R18, -INF , !P6 ;  /* 0xff80000012127808 */ /* 0x000fe40007000000 */
[----:B------:R-:W-:Y:S02]  /*16690*/  FSEL R17, R17, -INF , !P1 ;  /* 0xff80000011117808 */ /* 0x000fe40004800000 */
[----:B------:R-:W-:Y:S02]  /*166a0*/  ISETP.GE.AND P2, PT, R2, R228, PT ;  /* 0x000000e40200720c */ /* 0x000fe40003f46270 */
[----:B------:R-:W-:Y:S01]  /*166b0*/  ISETP.GE.OR P6, PT, R3, R229, !P0 ;  /* 0x000000e50300720c */ /* 0x000fe200047c6670 */
[----:B------:R-:W-:Y:S01]  /*166c0*/  VIADD R3, R0, 0x18 ;  /* 0x0000001800037836 */ /* 0x000fe20000000000 */
[C---:B------:R-:W-:Y:S02]  /*166d0*/  ISETP.GE.AND P1, PT, R2.reuse, R227, PT ;  /* 0x000000e30200720c */ /* 0x040fe40003f26270 */
[----:B------:R-:W-:Y:S02]  /*166e0*/  ISETP.GE.AND P0, PT, R2, R226, PT ;  /* 0x000000e20200720c */ /* 0x000fe40003f06270 */
[----:B------:R-:W-:Y:S02]  /*166f0*/  FSEL R20, R20, -INF , !P5 ;  /* 0xff80000014147808 */ /* 0x000fe40006800000 */
[----:B------:R-:W-:Y:S02]  /*16700*/  ISETP.GE.OR P5, PT, R2, R232, !P2 ;  /* 0x000000e80200720c */ /* 0x000fe400057a6670 */
[----:B------:R-:W-:Y:S02]  /*16710*/  FSEL R22, R22, -INF , !P4 ;  /* 0xff80000016167808 */ /* 0x000fe40006000000 */
[C---:B------:R-:W-:Y:S02]  /*16720*/  ISETP.GE.OR P2, PT, R2.reuse, R231, !P1 ;  /* 0x000000e70200720c */ /* 0x040fe40004f46670 */
[C---:B------:R-:W-:Y:S02]  /*16730*/  ISETP.GE.AND P4, PT, R2.reuse, R225, PT ;  /* 0x000000e10200720c */ /* 0x040fe40003f86270 */
[C---:B------:R-:W-:Y:S02]  /*16740*/  ISETP.GE.OR P1, PT, R2.reuse, R230, !P0 ;  /* 0x000000e60200720c */ /* 0x040fe40004726670 */
[----:B------:R-:W-:Y:S01]  /*16750*/  ISETP.GE.OR P0, PT, R2, R229, !P4 ;  /* 0x000000e50200720c */ /* 0x000fe20006706670 */
[----:B------:R-:W-:Y:S01]  /*16760*/  VIADD R2, R0, 0x19 ;  /* 0x0000001900027836 */ /* 0x000fe20000000000 */
[----:B------:R-:W-:Y:S02]  /*16770*/  FSEL R235, R25, -INF , !P1 ;  /* 0xff80000019eb7808 */ /* 0x000fe40004800000 */
[----:B------:R-:W-:Y:S02]  /*16780*/  ISETP.GE.AND P1, PT, R3, R226, PT ;  /* 0x000000e20300720c */ /* 0x000fe40003f26270 */
        /* <DEDUP_REMOVED lines=12> */
[----:B------:R-:W-:Y:S02]  /*16850*/  FSEL R23, R23, -INF , !P2 ;  /* 0xff80000017177808 */ /* 0x000fe40005000000 */
[----:B------:R-:W-:Y:S02]  /*16860*/  FSEL R236, R24, -INF , !P3 ;  /* 0xff80000018ec7808 */ /* 0x000fe40005800000 */
[----:B------:R-:W-:Y:S02]  /*16870*/  FSEL R237, R26, -INF , !P6 ;  /* 0xff8000001aed7808 */ /* 0x000fe40007000000 */
[----:B------:R-:W-:Y:S01]  /*16880*/  ISETP.GE.OR P0, PT, R2, R231, !P0 ;  /* 0x000000e70200720c */ /* 0x000fe20004706670 */
[----:B------:R-:W-:Y:S01]  /*16890*/  VIADD R2, R0, 0x21 ;  /* 0x0000002100027836 */ /* 0x000fe20000000000 */
[C---:B------:R-:W-:Y:S02]  /*168a0*/  ISETP.GE.AND P2, PT, R3.reuse, R225, PT ;  /* 0x000000e10300720c */ /* 0x040fe40003f46270 */
[C---:B------:R-:W-:Y:S02]  /*168b0*/  ISETP.GE.AND P3, PT, R3.reuse, R228, PT ;  /* 0x000000e40300720c */ /* 0x040fe40003f66270 */
[C---:B------:R-:W-:Y:S02]  /*168c0*/  ISETP.GE.AND P6, PT, R3.reuse, R227, PT ;  /* 0x000000e30300720c */ /* 0x040fe40003fc6270 */
[----:B------:R-:W-:Y:S02]  /*168d0*/  LOP3.LUT R224, R224, 0xfffffffb, RZ, 0xc0, !PT ;  /* 0xfffffffbe0e07812 */ /* 0x000fe400078ec0ff */
        /* <DEDUP_REMOVED lines=22> */
[C---:B------:R-:W-:Y:S02]  /*16a40*/  ISETP.GE.AND P2, PT, R2.reuse, R228, PT ;  /* 0x000000e40200720c */ /* 0x040fe40003f46270 */
[----:B------:R-:W-:Y:S02]  /*16a50*/  ISETP.GE.AND P1, PT, R2, R227, PT ;  /* 0x000000e30200720c */ /* 0x000fe40003f26270 */
[----:B------:R-:W-:Y:S01]  /*16a60*/  ISETP.GE.OR P6, PT, R3, R229, !P0 ;  /* 0x000000e50300720c */ /* 0x000fe200047c6670 */
[----:B------:R-:W-:Y:S01]  /*16a70*/  VIADD R3, R0, 0x28 ;  /* 0x0000002800037836 */ /* 0x000fe20000000000 */
[----:B------:R-:W-:Y:S02]  /*16a80*/  ISETP.GE.AND P0, PT, R2, R226, PT ;  /* 0x000000e20200720c */ /* 0x000fe40003f06270 */
[----:B------:R-:W-:Y:S02]  /*16a90*/  FSEL R36, R36, -INF , !P5 ;  /* 0xff80000024247808 */ /* 0x000fe40006800000 */
[C---:B------:R-:W-:Y:S02]  /*16aa0*/  ISETP.GE.OR P5, PT, R2.reuse, R232, !P2 ;  /* 0x000000e80200720c */ /* 0x040fe400057a6670 */
[----:B------:R-:W-:Y:S02]  /*16ab0*/  ISETP.GE.OR P2, PT, R2, R231, !P1 ;  /* 0x000000e70200720c */ /* 0x000fe40004f46670 */
[----:B------:R-:W-:Y:S02]  /*16ac0*/  FSEL R38, R38, -INF , !P4 ;  /* 0xff80000026267808 */ /* 0x000fe40006000000 */
[C---:B------:R-:W-:Y:S02]  /*16ad0*/  ISETP.GE.OR P1, PT, R2.reuse, R230, !P0 ;  /* 0x000000e60200720c */ /* 0x040fe40004726670 */
[C---:B------:R-:W-:Y:S02]  /*16ae0*/  ISETP.GE.AND P4, PT, R2.reuse, R225, PT ;  /* 0x000000e10200720c */ /* 0x040fe40003f86270 */
[----:B------:R-:W-:Y:S02]  /*16af0*/  FSEL R243, R41, -INF , !P1 ;  /* 0xff80000029f37808 */ /* 0x000fe40004800000 */
[----:B------:R-:W-:Y:S01]  /*16b00*/  ISETP.GE.OR P0, PT, R2, R229, !P4 ;  /* 0x000000e50200720c */ /* 0x000fe20006706670 */
[----:B------:R-:W-:Y:S01]  /*16b10*/  VIADD R2, R0, 0x29 ;  /* 0x0000002900027836 */ /* 0x000fe20000000000 */
        /* <DEDUP_REMOVED lines=14> */
[----:B------:R-:W-:Y:S01]  /*16c00*/  ISETP.GE.OR P0, PT, R2, R231, !P0 ;  /* 0x000000e70200720c */ /* 0x000fe20004706670 */
[----:B------:R-:W-:Y:S01]  /*16c10*/  VIADD R2, R0, 0x31 ;  /* 0x0000003100027836 */ /* 0x000fe20000000000 */
[----:B------:R-:W-:Y:S02]  /*16c20*/  FSEL R39, R39, -INF , !P2 ;  /* 0xff80000027277808 */ /* 0x000fe40005000000 */
[----:B------:R-:W-:Y:S02]  /*16c30*/  FSEL R246, R42, -INF , !P6 ;  /* 0xff8000002af67808 */ /* 0x000fe40007000000 */
[C---:B------:R-:W-:Y:S02]  /*16c40*/  ISETP.GE.AND P3, PT, R3.reuse, R228, PT ;  /* 0x000000e40300720c */ /* 0x040fe40003f66270 */
[C---:B------:R-:W-:Y:S02]  /*16c50*/  ISETP.GE.AND P6, PT, R3.reuse, R227, PT ;  /* 0x000000e30300720c */ /* 0x040fe40003fc6270 */
[C---:B------:R-:W-:Y:S02]  /*16c60*/  ISETP.GE.AND P2, PT, R3.reuse, R225, PT ;  /* 0x000000e10300720c */ /* 0x040fe40003f46270 */
[----:B------:R-:W-:Y:S02]  /*16c70*/  LOP3.LUT R224, R224, 0xfffffffb, RZ, 0xc0, !PT ;  /* 0xfffffffbe0e07812 */ /* 0x000fe400078ec0ff */
[C---:B------:R-:W-:Y:S02]  /*16c80*/  ISETP.GE.OR P3, PT, R3.reuse, R232, !P3 ;  /* 0x000000e80300720c */ /* 0x040fe40005f66670 */
[C---:B------:R-:W-:Y:S02]  /*16c90*/  ISETP.GE.OR P6, PT, R3.reuse, R231, !P6 ;  /* 0x000000e70300720c */ /* 0x040fe400077c6670 */
[----:B------:R-:W-:Y:S02]  /*16ca0*/  @P4 LOP3.LUT R224, R224, 0x4, RZ, 0xfc, !PT ;  /* 0x00000004e0e04812 */ /* 0x000fe400078efcff */
[----:B------:R-:W-:Y:S01]  /*16cb0*/  ISETP.GE.OR P2, PT, R3, R229, !P2 ;  /* 0x000000e50300720c */ /* 0x000fe20005746670 */
[----:B------:R-:W-:Y:S01]  /*16cc0*/  VIADD R3, R0, 0x30 ;  /* 0x0000003000037836 */ /* 0x000fe20000000000 */
[----:B------:R-:W-:Y:S02]  /*16cd0*/  LOP3.LUT R224, R224, 0xfffffffd, RZ, 0xc0, !PT ;  /* 0xfffffffde0e07812 */ /* 0x000fe400078ec0ff */
[----:B------:R-:W-:Y:S02]  /*16ce0*/  FSEL R252, R46, -INF , !P2 ;  /* 0xff8000002efc7808 */ /* 0x000fe40005000000 */
[C---:B------:R-:W-:Y:S02]  /*16cf0*/  ISETP.GE.AND P4, PT, R3.reuse, R228, PT ;  /* 0x000000e40300720c */ /* 0x040fe40003f86270 */
[----:B------:R-:W-:Y:S02]  /*16d00*/  ISETP.GE.AND P2, PT, R3, R227, PT ;  /* 0x000000e30300720c */ /* 0x000fe40003f46270 */
[----:B------:R-:W-:Y:S02]  /*16d10*/  FSEL R47, R47, -INF , !P1 ;  /* 0xff8000002f2f7808 */ /* 0x000fe40004800000 */
[C---:B------:R-:W-:Y:S02]  /*16d20*/  ISETP.GE.AND P1, PT, R3.reuse, R226, PT ;  /* 0x000000e20300720c */ /* 0x040fe40003f26270 */
[----:B------:R-:W-:Y:S02]  /*16d30*/  @P0 LOP3.LUT R224, R224, 0x2, RZ, 0xfc, !PT ;  /* 0x00000002e0e00812 */ /* 0x000fe400078efcff */
[C---:B------:R-:W-:Y:S02]  /*16d40*/  ISETP.GE.OR P5, PT, R3.reuse, R232, !P4 ;  /* 0x000000e80300720c */ /* 0x040fe400067a6670 */
[C---:B------:R-:W-:Y:S02]  /*16d50*/  ISETP.GE.OR P4, PT, R3.reuse, R231, !P2 ;  /* 0x000000e70300720c */ /* 0x040fe40005786670 */
[----:B------:R-:W-:Y:S02]  /*16d60*/  FSEL R48, R48, -INF , !P3 ;  /* 0xff80000030307808 */ /* 0x000fe40005800000 */
[C---:B------:R-:W-:Y:S02]  /*16d70*/  LOP3.LUT P2, RZ, R224.reuse, 0x2, RZ, 0xc0, !PT ;  /* 0x00000002e0ff7812 */ /* 0x040fe4000784c0ff */
[C---:B------:R-:W-:Y:S02]  /*16d80*/  ISETP.GE.OR P3, PT, R3.reuse, R230, !P1 ;  /* 0x000000e60300720c */ /* 0x040fe40004f66670 */
[----:B------:R-:W-:Y:S02]  /*16d90*/  LOP3.LUT P1, RZ, R224, 0x4, RZ, 0xc0, !PT ;  /* 0x00000004e0ff7812 */ /* 0x000fe4000782c0ff */
[----:B------:R-:W-:Y:S02]  /*16da0*/  ISETP.GE.AND P0, PT, R3, R225, PT ;  /* 0x000000e10300720c */ /* 0x000fe40003f06270 */
[----:B------:R-:W-:Y:S02]  /*16db0*/  FSEL R51, R51, -INF , !P2 ;  /* 0xff80000033337808 */ /* 0x000fe40005000000 */
[----:B------:R-:W-:Y:S02]  /*16dc0*/  ISETP.GE.AND P2, PT, R2, R228, PT ;  /* 0x000000e40200720c */ /* 0x000fe40003f46270 */
[----:B------:R-:W-:Y:S02]  /*16dd0*/  FSEL R50, R50, -INF , !P6 ;  /* 0xff80000032327808 */ /* 0x000fe40007000000 */
[----:B------:R-:W-:Y:S02]  /*16de0*/  FSEL R49, R49, -INF , !P1 ;  /* 0xff80000031317808 */ /* 0x000fe40004800000 */
        /* <DEDUP_REMOVED lines=58> */
[----:B------:R-:W-:Y:S01]  /*17190*/  ISETP.GE.OR P6, PT, R3, R229, !P0 ;  /* 0x000000e50300720c */ /* 0x000fe200047c6670 */
[----:B------:R-:W-:Y:S01]  /*171a0*/  VIADD R3, R0, 0x48 ;  /* 0x0000004800037836 */ /* 0x000fe20000000000 */
[C---:B------:R-:W-:Y:S02]  /*171b0*/  ISETP.GE.AND P1, PT, R2.reuse, R227, PT ;  /* 0x000000e30200720c */ /* 0x040fe40003f26270 */
        /* <DEDUP_REMOVED lines=10> */
[----:B------:R-:W-:Y:S01]  /*17260*/  ISETP.GE.AND P1, PT, R3, R226, PT ;  /* 0x000000e20300720c */ /* 0x000fe20003f26270 */
[----:B------:R-:W-:Y:S01]  /*17270*/  STL [R1+0x14], R73 ;  /* 0x0000144901007387 */ /* 0x000fe20000100800 */
[----:B------:R-:W-:Y:S02]  /*17280*/  FSEL R75, R75, -INF , !P0 ;  /* 0xff8000004b4b7808 */ /* 0x000fe40004000000 */
[----:B------:R-:W-:Y:S02]  /*17290*/  ISETP.GE.OR P1, PT, R3, R230, !P1 ;  /* 0x000000e60300720c */ /* 0x000fe40004f26670 */
[----:B------:R-:W-:Y:S02]  /*172a0*/  FSEL R12, R69, -INF , !P5 ;  /* 0xff800000450c7808 */ /* 0x000fe40006800000 */
[C---:B------:R-:W-:Y:S02]  /*172b0*/  ISETP.GE.AND P0, PT, R2.reuse, R226, PT ;  /* 0x000000e20200720c */ /* 0x040fe40003f06270 */
[C---:B------:R-:W-:Y:S02]  /*172c0*/  ISETP.GE.AND P4, PT, R2.reuse, R225, PT ;  /* 0x000000e10200720c */ /* 0x040fe40003f86270 */
[----:B------:R-:W-:Y:S02]  /*172d0*/  ISETP.GE.AND P5, PT, R2, R228, PT ;  /* 0x000000e40200720c */ /* 0x000fe40003fa6270 */
[----:B--2---:R-:W-:Y:S02]  /*172e0*/  FSEL R223, R76, -INF , !P1 ;  /* 0xff8000004cdf7808 */ /* 0x004fe40004800000 */
[C---:B------:R-:W-:Y:S02]  /*172f0*/  ISETP.GE.OR P0, PT, R2.reuse, R230, !P0 ;  /* 0x000000e60200720c */ /* 0x040fe40004706670 */
[C---:B------:R-:W-:Y:S02]  /*17300*/  ISETP.GE.OR P1, PT, R2.reuse, R229, !P4 ;  /* 0x000000e50200720c */ /* 0x040fe40006726670 */
[C---:B------:R-:W-:Y:S02]  /*17310*/  ISETP.GE.OR P4, PT, R2.reuse, R232, !P5 ;  /* 0x000000e80200720c */ /* 0x040fe40006f86670 */
[----:B-1----:R-:W-:Y:S02]  /*17320*/  FSEL R212, R77, -INF , !P0 ;  /* 0xff8000004dd47808 */ /* 0x002fe40004000000 */
[----:B------:R-:W-:Y:S02]  /*17330*/  ISETP.GE.AND P0, PT, R2, R227, PT ;  /* 0x000000e30200720c */ /* 0x000fe40003f06270 */
[----:B------:R-:W-:Y:S02]  /*17340*/  FSEL R74, R74, -INF , !P6 ;  /* 0xff8000004a4a7808 */ /* 0x000fe40007000000 */
[----:B------:R-:W-:Y:S02]  /*17350*/  FSEL R57, R72, -INF , !P3 ;  /* 0xff80000048397808 */ /* 0x000fe40005800000 */
[----:B------:R-:W-:Y:S01]  /*17360*/  ISETP.GE.OR P0, PT, R2, R231, !P0 ;  /* 0x000000e70200720c */ /* 0x000fe20004706670 */
[----:B------:R-:W-:Y:S01]  /*17370*/  VIADD R2, R0, 0x51 ;  /* 0x0000005100027836 */ /* 0x000fe20000000000 */
[----:B------:R-:W-:Y:S01]  /*17380*/  FSEL R13, R71, -INF , !P2 ;  /* 0xff800000470d7808 */ /* 0x000fe20005000000 */
[----:B------:R-:W-:Y:S01]  /*17390*/  STL [R1+0x20], R74 ;  /* 0x0000204a01007387 */ /* 0x000fe20000100800 */
[C---:B------:R-:W-:Y:S02]  /*173a0*/  ISETP.GE.AND P3, PT, R3.reuse, R228, PT ;  /* 0x000000e40300720c */ /* 0x040fe40003f66270 */
[C---:B------:R-:W-:Y:S01]  /*173b0*/  ISETP.GE.AND P6, PT, R3.reuse, R227, PT ;  /* 0x000000e30300720c */ /* 0x040fe20003fc6270 */
[----:B------:R-:W-:Y:S01]  /*173c0*/  STL [R1+0x24], R75 ;  /* 0x0000244b01007387 */ /* 0x000fe20000100800 */
        /* <DEDUP_REMOVED lines=30> */
[----:B------:R-:W-:Y:S02]  /*175b0*/  FSEL R11, R84, -INF , !P5 ;  /* 0xff800000540b7808 */ /* 0x000fe40006800000 */
[C---:B------:R-:W-:Y:S02]  /*175c0*/  ISETP.GE.AND P4, PT, R2.reuse, R225, PT ;  /* 0x000000e10200720c */ /* 0x040fe40003f86270 */
[C---:B------:R-:W-:Y:S02]  /*175d0*/  ISETP.GE.OR P5, PT, R2.reuse, R232, !P2 ;  /* 0x000000e80200720c */ /* 0x040fe400057a6670 */
[C---:B------:R-:W-:Y:S02]  /*175e0*/  ISETP.GE.OR P2, PT, R2.reuse, R231, !P1 ;  /* 0x000000e70200720c */ /* 0x040fe40004f46670 */
[----:B------:R-:W-:Y:S02]  /*175f0*/  ISETP.GE.OR P1, PT, R2, R230, !P0 ;  /* 0x000000e60200720c */ /* 0x000fe40004726670 */
[----:B------:R-:W-:Y:S02]  /*17600*/  FSEL R56, R88, -INF , !P3 ;  /* 0xff80000058387808 */ /* 0x000fe40005800000 */
[C---:B------:R-:W-:Y:S02]  /*17610*/  ISETP.GE.AND P3, PT, R3.reuse, R228, PT ;  /* 0x000000e40300720c */ /* 0x040fe40003f66270 */
[----:B------:R-:W-:Y:S01]  /*17620*/  ISETP.GE.OR P0, PT, R2, R229, !P4 ;  /* 0x000000e50200720c */ /* 0x000fe20006706670 */
[----:B------:R-:W-:Y:S01]  /*17630*/  VIADD R2, R0, 0x59 ;  /* 0x0000005900027836 */ /* 0x000fe20000000000 */
[----:B------:R-:W-:Y:S02]  /*17640*/  ISETP.GE.OR P3, PT, R3, R232, !P3 ;  /* 0x000000e80300720c */ /* 0x000fe40005f66670 */
[----:B------:R-:W-:Y:S02]  /*17650*/  FSEL R61, R91, -INF , !P0 ;  /* 0xff8000005b3d7808 */ /* 0x000fe40004000000 */
[CC--:B------:R-:W-:Y:S02]  /*17660*/  ISETP.GE.AND P0, PT, R2.reuse, R226.reuse, PT ;  /* 0x000000e20200720c */ /* 0x0c0fe40003f06270 */
[----:B------:R-:W-:Y:S02]  /*17670*/  FSEL R233, R89, -INF , !P1 ;  /* 0xff80000059e97808 */ /* 0x000fe40004800000 */
[----:B------:R-:W-:Y:S02]  /*17680*/  ISETP.GE.AND P1, PT, R3, R226, PT ;  /* 0x000000e20300720c */ /* 0x000fe40003f26270 */
[----:B------:R-:W-:Y:S02]  /*17690*/  ISETP.GE.OR P0, PT, R2, R230, !P0 ;  /* 0x000000e60200720c */ /* 0x000fe40004706670 */
[----:B------:R-:W-:Y:S02]  /*176a0*/  FSEL R85, R85, -INF , !P5 ;  /* 0xff80000055557808 */ /* 0x000fe40006800000 */
[----:B------:R-:W-:Y:S02]  /*176b0*/  LOP3.LUT R224, R224, 0xfffffffe, RZ, 0xc0, !PT ;  /* 0xfffffffee0e07812 */ /* 0x000fe400078ec0ff */
[C---:B------:R-:W-:Y:S02]  /*176c0*/  ISETP.GE.AND P5, PT, R2.reuse, R228, PT ;  /* 0x000000e40200720c */ /* 0x040fe40003fa6270 */
[----:B------:R-:W-:Y:S02]  /*176d0*/  FSEL R222, R93, -INF , !P0 ;  /* 0xff8000005dde7808 */ /* 0x000fe40004000000 */
[----:B------:R-:W-:Y:S02]  /*176e0*/  ISETP.GE.OR P1, PT, R3, R230, !P1 ;  /* 0x000000e60300720c */ /* 0x000fe40004f26670 */
[C---:B------:R-:W-:Y:S02]  /*176f0*/  ISETP.GE.AND P4, PT, R2.reuse, R225, PT ;  /* 0x000000e10200720c */ /* 0x040fe40003f86270 */
[----:B------:R-:W-:Y:S02]  /*17700*/  ISETP.GE.AND P0, PT, R2, R227, PT ;  /* 0x000000e30200720c */ /* 0x000fe40003f06270 */
[----:B------:R-:W-:Y:S02]  /*17710*/  @P3 LOP3.LUT R224, R224, 0x1, RZ, 0xfc, !PT ;  /* 0x00000001e0e03812 */ /* 0x000fe400078efcff */
[----:B------:R-:W-:Y:S02]  /*17720*/  ISETP.GE.OR P3, PT, R2, R232, !P5 ;  /* 0x000000e80200720c */ /* 0x000fe40006f66670 */
[----:B------:R-:W-:Y:S02]  /*17730*/  FSEL R79, R90, -INF , !P6 ;  /* 0xff8000005a4f7808 */ /* 0x000fe40007000000 */
[----:B------:R-:W-:Y:S02]  /*17740*/  FSEL R92, R92, -INF , !P1 ;  /* 0xff8000005c5c7808 */ /* 0x000fe40004800000 */
[----:B------:R-:W-:Y:S02]  /*17750*/  FSEL R87, R87, -INF , !P2 ;  /* 0xff80000057577808 */ /* 0x000fe40005000000 */
[C---:B------:R-:W-:Y:S02]  /*17760*/  ISETP.GE.AND P2, PT, R3.reuse, R225, PT ;  /* 0x000000e10300720c */ /* 0x040fe40003f46270 */
[C---:B------:R-:W-:Y:S02]  /*17770*/  ISETP.GE.AND P6, PT, R3.reuse, R227, PT ;  /* 0x000000e30300720c */ /* 0x040fe40003fc6270 */
[C---:B------:R-:W-:Y:S02]  /*17780*/  ISETP.GE.OR P1, PT, R2.reuse, R229, !P4 ;  /* 0x000000e50200720c */ /* 0x040fe40006726670 */
[----:B------:R-:W-:Y:S01]  /*17790*/  ISETP.GE.OR P5, PT, R2, R231, !P0 ;  /* 0x000000e70200720c */ /* 0x000fe200047a6670 */
[----:B------:R-:W-:Y:S01]  /*177a0*/  VIADD R2, R0, 0x60 ;  /* 0x0000006000027836 */ /* 0x000fe20000000000 */
[C---:B------:R-:W-:Y:S02]  /*177b0*/  ISETP.GE.OR P2, PT, R3.reuse, R229, !P2 ;  /* 0x000000e50300720c */ /* 0x040fe40005746670 */
[----:B------:R-:W-:Y:S02]  /*177c0*/  ISETP.GE.OR P6, PT, R3, R231, !P6 ;  /* 0x000000e70300720c */ /* 0x000fe400077c6670 */
[----:B------:R-:W-:Y:S02]  /*177d0*/  FSEL R3, R95, -INF , !P1 ;  /* 0xff8000005f037808 */ /* 0x000fe40004800000 */
[----:B------:R-:W-:Y:S02]  /*177e0*/  ISETP.GE.AND P1, PT, R2, R226, PT ;  /* 0x000000e20200720c */ /* 0x000fe40003f26270 */
[----:B------:R-:W-:Y:S02]  /*177f0*/  LOP3.LUT P0, RZ, R224, 0x1, RZ, 0xc0, !PT ;  /* 0x00000001e0ff7812 */ /* 0x000fe4000780c0ff */
[----:B------:R-:W-:Y:S02]  /*17800*/  ISETP.GE.OR P1, PT, R2, R230, !P1 ;  /* 0x000000e60200720c */ /* 0x000fe40004f26670 */
[----:B------:R-:W-:Y:S02]  /*17810*/  FSEL R4, R94, -INF , !P2 ;  /* 0xff8000005e047808 */ /* 0x000fe40005000000 */
[----:B------:R-:W-:Y:S02]  /*17820*/  FSEL R96, R96, -INF , !P0 ;  /* 0xff80000060607808 */ /* 0x000fe40004000000 */
[----:B------:R-:W-:Y:S01]  /*17830*/  ISETP.GE.AND P0, PT, R2, R225, PT ;  /* 0x000000e10200720c */ /* 0x000fe20003f06270 */
[----:B------:R1:W-:Y:S01]  /*17840*/  STL [R1+0x48], R4 ;  /* 0x0000480401007387 */ /* 0x0003e20000100800 */
[----:B------:R-:W-:Y:S02]  /*17850*/  LOP3.LUT R224, R224, 0xfffffffb, RZ, 0xc0, !PT ;  /* 0xfffffffbe0e07812 */ /* 0x000fe400078ec0ff */
[C---:B------:R-:W-:Y:S01]  /*17860*/  ISETP.GE.OR P0, PT, R2.reuse, R229, !P0 ;  /* 0x000000e50200720c */ /* 0x040fe20004706670 */
[----:B------:R2:W-:Y:S01]  /*17870*/  STL [R1+0x4c], R3 ;  /* 0x00004c0301007387 */ /* 0x0005e20000100800 */
[----:B------:R-:W-:Y:S02]  /*17880*/  ISETP.GE.AND P2, PT, R2, R227, PT ;  /* 0x000000e30200720c */ /* 0x000fe40003f46270 */
[----:B------:R-:W-:Y:S01]  /*17890*/  @P1 LOP3.LUT R224, R224, 0x4, RZ, 0xfc, !PT ;  /* 0x00000004e0e01812 */ /* 0x000fe200078efcff */
[----:B------:R3:W-:Y:S01]  /*178a0*/  STL [R1+0x114], R228 ;  /* 0x000114e401007387 */ /* 0x0007e20000100800 */
[-C--:B------:R-:W-:Y:S02]  /*178b0*/  ISETP.GE.AND P4, PT, R2, R228.reuse, PT ;  /* 0x000000e40200720c */ /* 0x080fe40003f86270 */
[----:B------:R-:W-:Y:S02]  /*178c0*/  LOP3.LUT R224, R224, 0xfffffff7, RZ, 0xc0, !PT ;  /* 0xfffffff7e0e07812 */ /* 0x000fe400078ec0ff */
[C---:B------:R-:W-:Y:S02]  /*178d0*/  ISETP.GE.AND P1, PT, R7.reuse, R228, PT ;  /* 0x000000e40700720c */ /* 0x040fe40003f26270 */
[----:B------:R-:W-:Y:S02]  /*178e0*/  ISETP.GE.OR P2, PT, R2, R231, !P2 ;  /* 0x000000e70200720c */ /* 0x000fe40005746670 */
[----:B------:R-:W-:Y:S02]  /*178f0*/  @P0 LOP3.LUT R224, R224, 0x8, RZ, 0xfc, !PT ;  /* 0x00000008e0e00812 */ /* 0x000fe400078efcff */
[C---:B------:R-:W-:Y:S02]  /*17900*/  ISETP.GE.AND P0, PT, R7.reuse, R227, PT ;  /* 0x000000e30700720c */ /* 0x040fe40003f06270 */
[-C--:B------:R-:W-:Y:S01]  /*17910*/  ISETP.GE.OR P4, PT, R2, R232.reuse, !P4 ;  /* 0x000000e80200720c */ /* 0x080fe20006786670 */
[C---:B------:R-:W-:Y:S01]  /*17920*/  VIADD R2, R0.reuse, 0x78 ;  /* 0x0000007800027836 */ /* 0x040fe20000000000 */
[C---:B------:R-:W-:Y:S02]  /*17930*/  ISETP.GE.OR P0, PT, R7.reuse, R231, !P0 ;  /* 0x000000e70700720c */ /* 0x040fe40004706670 */
[----:B------:R-:W-:Y:S01]  /*17940*/  ISETP.GE.OR P1, PT, R7, R232, !P1 ;  /* 0x000000e80700720c */ /* 0x000fe20004f26670 */
[----:B-1----:R-:W-:Y:S01]  /*17950*/  VIADD R4, R0, 0x70 ;  /* 0x0000007000047836 */ /* 0x002fe20000000000 */
[----:B------:R-:W-:Y:S02]  /*17960*/  FSEL R102, R102, -INF , !P2 ;  /* 0xff80000066667808 */ /* 0x000fe40005000000 */
[-C--:B------:R-:W-:Y:S01]  /*17970*/  ISETP.GE.AND P2, PT, R6, R228.reuse, PT ;  /* 0x000000e40600720c */ /* 0x080fe20003f46270 */
[C---:B--2---:R-:W-:Y:S01]  /*17980*/  VIADD R3, R0.reuse, 0x71 ;  /* 0x0000007100037836 */ /* 0x044fe20000000000 */
[----:B------:R-:W-:Y:S01]  /*17990*/  FSEL R103, R103, -INF , !P0 ;  /* 0xff80000067677808 */ /* 0x000fe20004000000 */
[----:B------:R-:W-:Y:S01]  /*179a0*/  VIADD R0, R0, 0x79 ;  /* 0x0000007900007836 */ /* 0x000fe20000000000 */
[----:B------:R-:W-:Y:S02]  /*179b0*/  FSEL R101, R101, -INF , !P1 ;  /* 0xff80000065657808 */ /* 0x000fe40004800000 */
[-C--:B------:R-:W-:Y:S02]  /*179c0*/  ISETP.GE.AND P0, PT, R6, R227.reuse, PT ;  /* 0x000000e30600720c */ /* 0x080fe40003f06270 */
[----:B------:R-:W-:Y:S02]  /*179d0*/  FSEL R100, R100, -INF , !P4 ;  /* 0xff80000064647808 */ /* 0x000fe40006000000 */
[C---:B------:R-:W-:Y:S02]  /*179e0*/  ISETP.GE.AND P1, PT, R5.reuse, R228, PT ;  /* 0x000000e40500720c */ /* 0x040fe40003f26270 */
[----:B------:R-:W-:Y:S02]  /*179f0*/  ISETP.GE.AND P4, PT, R5, R227, PT ;  /* 0x000000e30500720c */ /* 0x000fe40003f86270 */
[----:B------:R-:W-:Y:S02]  /*17a00*/  FSEL R99, R99, -INF , !P5 ;  /* 0xff80000063637808 */ /* 0x000fe40006800000 */
[CC--:B------:R-:W-:Y:S02]  /*17a10*/  ISETP.GE.OR P5, PT, R6.reuse, R232.reuse, !P2 ;  /* 0x000000e80600720c */ /* 0x0c0fe400057a6670 */
[-C--:B------:R-:W-:Y:S02]  /*17a20*/  ISETP.GE.OR P2, PT, R6, R231.reuse, !P0 ;  /* 0x000000e70600720c */ /* 0x080fe40004746670 */
[C---:B------:R-:W-:Y:S02]  /*17a30*/  ISETP.GE.OR P1, PT, R5.reuse, R232, !P1 ;  /* 0x000000e80500720c */ /* 0x040fe40004f26670 */
[----:B------:R-:W-:Y:S02]  /*17a40*/  ISETP.GE.OR P0, PT, R5, R231, !P4 ;  /* 0x000000e70500720c */ /* 0x000fe40006706670 */
[----:B------:R-:W-:Y:S02]  /*17a50*/  FSEL R114, R114, -INF , !P2 ;  /* 0xff80000072727808 */ /* 0x000fe40005000000 */
[CC--:B------:R-:W-:Y:S02]  /*17a60*/  ISETP.GE.AND P2, PT, R4.reuse, R228.reuse, PT ;  /* 0x000000e40400720c */ /* 0x0c0fe40003f46270 */
[----:B------:R-:W-:Y:S02]  /*17a70*/  FSEL R113, R113, -INF , !P1 ;  /* 0xff80000071717808 */ /* 0x000fe40004800000 */
[----:B------:R-:W-:Y:S02]  /*17a80*/  FSEL R115, R115, -INF , !P0 ;  /* 0xff80000073737808 */ /* 0x000fe40004000000 */
[C---:B------:R-:W-:Y:S02]  /*17a90*/  ISETP.GE.AND P1, PT, R3.reuse, R228, PT ;  /* 0x000000e40300720c */ /* 0x040fe40003f26270 */
[----:B------:R-:W-:Y:S02]  /*17aa0*/  ISETP.GE.AND P0, PT, R4, R227, PT ;  /* 0x000000e30400720c */ /* 0x000fe40003f06270 */
[----:B------:R-:W-:Y:S02]  /*17ab0*/  FSEL R112, R112, -INF , !P5 ;  /* 0xff80000070707808 */ /* 0x000fe40006800000 */
[CC--:B------:R-:W-:Y:S02]  /*17ac0*/  ISETP.GE.OR P5, PT, R4.reuse, R232.reuse, !P2 ;  /* 0x000000e80400720c */ /* 0x0c0fe400057a6670 */
[----:B------:R-:W-:Y:S02]  /*17ad0*/  ISETP.GE.OR P1, PT, R3, R232, !P1 ;  /* 0x000000e80300720c */ /* 0x000fe40004f26670 */
[----:B------:R-:W-:Y:S02]  /*17ae0*/  ISETP.GE.OR P2, PT, R4, R231, !P0 ;  /* 0x000000e70400720c */ /* 0x000fe40004746670 */
[----:B------:R-:W-:Y:S02]  /*17af0*/  FSEL R117, R117, -INF , !P1 ;  /* 0xff80000075757808 */ /* 0x000fe40004800000 */
[----:B------:R-:W-:Y:S02]  /*17b00*/  FSEL R118, R118, -INF , !P2 ;  /* 0xff80000076767808 */ /* 0x000fe40005000000 */
[-C--:B------:R-:W-:Y:S02]  /*17b10*/  ISETP.GE.AND P2, PT, R2, R228.reuse, PT ;  /* 0x000000e40200720c */ /* 0x080fe40003f46270 */
[----:B------:R-:W-:Y:S02]  /*17b20*/  ISETP.GE.AND P1, PT, R0, R228, PT ;  /* 0x000000e40000720c */ /* 0x000fe40003f26270 */
[----:B---3--:R-:W2:Y:S01]  /*17b30*/  LDL.LU R228, [R1+0x48] ;  /* 0x0000480001e47983 */ /* 0x008ea20000300800 */
[----:B------:R-:W-:Y:S02]  /*17b40*/  FSEL R116, R116, -INF , !P5 ;  /* 0xff80000074747808 */ /* 0x000fe40006800000 */
[-C--:B------:R-:W-:Y:S01]  /*17b50*/  ISETP.GE.OR P5, PT, R2, R232.reuse, !P2 ;  /* 0x000000e80200720c */ /* 0x080fe200057a6670 */
[----:B------:R-:W-:Y:S01]  /*17b60*/  STL [R1+0x118], R227 ;  /* 0x000118e301007387 */ /* 0x000fe20000100800 */
[C---:B------:R-:W-:Y:S02]  /*17b70*/  ISETP.GE.OR P1, PT, R0.reuse, R232, !P1 ;  /* 0x000000e80000720c */ /* 0x040fe40004f26670 */
[----:B------:R-:W-:Y:S01]  /*17b80*/  ISETP.GE.AND P4, PT, R3, R227, PT ;  /* 0x000000e30300720c */ /* 0x000fe20003f86270 */
[----:B------:R1:W-:Y:S01]  /*17b90*/  STL [R1+0x11c], R232 ;  /* 0x00011ce801007387 */ /* 0x0003e20000100800 */
[----:B------:R-:W-:Y:S02]  /*17ba0*/  FSEL R129, R129, -INF , !P1 ;  /* 0xff80000081817808 */ /* 0x000fe40004800000 */
[----:B------:R-:W-:Y:S02]  /*17bb0*/  ISETP.GE.OR P0, PT, R3, R231, !P4 ;  /* 0x000000e70300720c */ /* 0x000fe40006706670 */
[-C--:B------:R-:W-:Y:S02]  /*17bc0*/  ISETP.GE.AND P4, PT, R0, R227.reuse, PT ;  /* 0x000000e30000720c */ /* 0x080fe40003f86270 */
[----:B------:R-:W-:Y:S02]  /*17bd0*/  FSEL R119, R119, -INF , !P0 ;  /* 0xff80000077777808 */ /* 0x000fe40004000000 */
[C---:B------:R-:W-:Y:S02]  /*17be0*/  ISETP.GE.AND P0, PT, R2.reuse, R227, PT ;  /* 0x000000e30200720c */ /* 0x040fe40003f06270 */
[C---:B------:R-:W-:Y:S02]  /*17bf0*/  ISETP.GE.AND P1, PT, R7.reuse, R225, PT ;  /* 0x000000e10700720c */ /* 0x040fe40003f26270 */
[-C--:B------:R-:W-:Y:S02]  /*17c00*/  ISETP.GE.OR P2, PT, R2, R231.reuse, !P0 ;  /* 0x000000e70200720c */ /* 0x080fe40004746670 */
[----:B------:R-:W-:Y:S02]  /*17c10*/  ISETP.GE.OR P0, PT, R0, R231, !P4 ;  /* 0x000000e70000720c */ /* 0x000fe40006706670 */
[----:B------:R-:W-:Y:S02]  /*17c20*/  ISETP.GE.AND P4, PT, R7, R226, PT ;  /* 0x000000e20700720c */ /* 0x000fe40003f86270 */
[----:B------:R-:W-:Y:S02]  /*17c30*/  FSEL R97, R97, -INF , !P3 ;  /* 0xff80000061617808 */ /* 0x000fe40005800000 */
[----:B------:R-:W-:Y:S02]  /*17c40*/  ISETP.GE.OR P4, PT, R7, R230, !P4 ;  /* 0x000000e60700720c */ /* 0x000fe40006786670 */
[----:B------:R-:W-:Y:S01]  /*17c50*/  FSEL R131, R131, -INF , !P0 ;  /* 0xff80000083837808 */ /* 0x000fe20004000000 */
[----:B-1----:R-:W3:Y:S01]  /*17c60*/  LDL.LU R232, [R1+0x4c] ;  /* 0x00004c0001e87983 */ /* 0x002ee20000300800 */
[----:B------:R-:W-:Y:S02]  /*17c70*/  ISETP.GE.OR P3, PT, R7, R229, !P1 ;  /* 0x000000e50700720c */ /* 0x000fe40004f66670 */
[----:B------:R-:W-:Y:S01]  /*17c80*/  ISETP.GE.AND P0, PT, R6, R225, PT ;  /* 0x000000e10600720c */ /* 0x000fe20003f06270 */
[----:B------:R-:W-:Y:S01]  /*17c90*/  STL [R1+0x120], R231 ;  /* 0x000120e701007387 */ /* 0x000fe20000100800 */
[----:B------:R-:W-:Y:S02]  /*17ca0*/  FMNMX.FTZ R7, R200, R132, !PT ;  /* 0x00000084c8077209 */ /* 0x000fe40007810000 */
[----:B------:R-:W-:Y:S01]  /*17cb0*/  FSEL R128, R128, -INF , !P5 ;  /* 0xff80000080807808 */ /* 0x000fe20006800000 */
[----:B------:R-:W-:Y:S01]  /*17cc0*/  STL [R1+0x124], R226 ;  /* 0x000124e201007387 */ /* 0x000fe20000100800 */
[----:B------:R-:W-:Y:S02]  /*17cd0*/  FSEL R98, R98, -INF , !P6 ;  /* 0xff80000062627808 */ /* 0x000fe40007000000 */
[----:B------:R-:W-:Y:S01]  /*17ce0*/  LOP3.LUT P5, RZ, R224, 0x4, RZ, 0xc0, !PT ;  /* 0x00000004e0ff7812 */ /* 0x000fe200078ac0ff */
[----:B------:R-:W-:Y:S01]  /*17cf0*/  STL [R1+0x128], R230 ;  /* 0x000128e601007387 */ /* 0x000fe20000100800 */
[----:B------:R-:W-:Y:S02]  /*17d00*/  ISETP.GE.OR P6, PT, R6, R229, !P0 ;  /* 0x000000e50600720c */ /* 0x000fe400047c6670 */
[----:B------:R-:W-:Y:S01]  /*17d10*/  FMNMX.FTZ R7, R204, R7, !PT ;  /* 0x00000007cc077209 */ /* 0x000fe20007810000 */
[----:B------:R-:W-:Y:S01]  /*17d20*/  STL [R1+0x12c], R233 ;  /* 0x00012ce901007387 */ /* 0x000fe20000100800 */
[C---:B------:R-:W-:Y:S02]  /*17d30*/  ISETP.GE.AND P1, PT, R5.reuse, R226, PT ;  /* 0x000000e20500720c */ /* 0x040fe40003f26270 */
[C---:B------:R-:W-:Y:S01]  /*17d40*/  ISETP.GE.AND P0, PT, R5.reuse, R225, PT ;  /* 0x000000e10500720c */ /* 0x040fe20003f06270 */
[----:B------:R-:W-:Y:S01]  /*17d50*/  STL [R1+0x130], R222 ;  /* 0x000130de01007387 */ /* 0x000fe20000100800 */
[----:B------:R-:W-:Y:S02]  /*17d60*/  FSEL R221, R104, -INF , !P5 ;  /* 0xff80000068dd7808 */ /* 0x000fe40006800000 */
[----:B------:R-:W-:Y:S02]  /*17d70*/  FMNMX.FTZ R8, R16, R7, !PT ;  /* 0x0000000710087209 */ /* 0x000fe40007810000 */
[C---:B------:R-:W-:Y:S01]  /*17d80*/  ISETP.GE.OR P1, PT, R5.reuse, R230, !P1 ;  /* 0x000000e60500720c */ /* 0x040fe20004f26670 */
[----:B------:R-:W-:Y:S01]  /*17d90*/  STL [R1+0x134], R221 ;  /* 0x000134dd01007387 */ /* 0x000fe20000100800 */
[----:B------:R-:W-:Y:S02]  /*17da0*/  ISETP.GE.OR P5, PT, R5, R229, !P0 ;  /* 0x000000e50500720c */ /* 0x000fe400047a6670 */
[----:B------:R-:W-:Y:S02]  /*17db0*/  FMNMX.FTZ R5, R201, R134, !PT ;  /* 0x00000086c9057209 */ /* 0x000fe40007810000 */
[----:B------:R-:W-:Y:S02]  /*17dc0*/  FMNMX.FTZ R8, R17, R8, !PT ;  /* 0x0000000811087209 */ /* 0x000fe40007810000 */
[----:B------:R-:W-:Y:S02]  /*17dd0*/  FMNMX.FTZ R5, R9, R5, !PT ;  /* 0x0000000509057209 */ /* 0x000fe40007810000 */
[----:B------:R-:W-:Y:S02]  /*17de0*/  FMNMX.FTZ R8, R20, R8, !PT ;  /* 0x0000000814087209 */ /* 0x000fe40007810000 */
[----:B------:R-:W-:Y:S02]  /*17df0*/  FSEL R130, R130, -INF , !P2 ;  /* 0xff80000082827808 */ /* 0x000fe40005000000 */
[----:B------:R-:W-:Y:S02]  /*17e00*/  FMNMX.FTZ R5, R207, R5, !PT ;  /* 0x00000005cf057209 */ /* 0x000fe40007810000 */
[----:B------:R-:W-:Y:S02]  /*17e10*/  ISETP.GE.AND P2, PT, R6, R226, PT ;  /* 0x000000e20600720c */ /* 0x000fe40003f46270 */
[----:B------:R-:W-:Y:S02]  /*17e20*/  FMNMX.FTZ R8, R21, R8, !PT ;  /* 0x0000000815087209 */ /* 0x000fe40007810000 */
[----:B------:R-:W-:Y:S02]  /*17e30*/  FMNMX.FTZ R5, R206, R5, !PT ;  /* 0x00000005ce057209 */ /* 0x000fe40007810000 */
[----:B------:R-:W-:Y:S02]  /*17e40*/  ISETP.GE.OR P2, PT, R6, R230, !P2 ;  /* 0x000000e60600720c */ /* 0x000fe40005746670 */
        /* <DEDUP_REMOVED lines=74> */
[----:B------:R-:W-:Y:S02]  /*182f0*/  FSEL R220, R105, -INF , !P4 ;  /* 0xff80000069dc7808 */ /* 0x000fe40006000000 */
[----:B------:R-:W-:Y:S02]  /*18300*/  FMNMX.FTZ R69, R221, R69, !PT ;  /* 0x00000045dd457209 */ /* 0x000fe40007810000 */
[----:B------:R-:W-:Y:S01]  /*18310*/  ISETP.GE.AND P0, PT, R4, R226, PT ;  /* 0x000000e20400720c */ /* 0x000fe20003f06270 */
[----:B------:R-:W-:Y:S01]  /*18320*/  STL [R1+0x138], R220 ;  /* 0x000138dc01007387 */ /* 0x000fe20000100800 */
[----:B------:R-:W-:Y:S02]  /*18330*/  FMNMX.FTZ R6, R87, R6, !PT ;  /* 0x0000000657067209 */ /* 0x000fe40007810000 */
[----:B------:R-:W-:Y:S02]  /*18340*/  FMNMX.FTZ R5, R24, R5, !PT ;  /* 0x0000000518057209 */ /* 0x000fe40007810000 */
[----:B------:R-:W-:Y:S02]  /*18350*/  FMNMX.FTZ R71, R113, R71, !PT ;  /* 0x0000004771477209 */ /* 0x000fe40007810000 */
[----:B------:R-:W-:Y:S02]  /*18360*/  FSEL R219, R108, -INF , !P2 ;  /* 0xff8000006cdb7808 */ /* 0x000fe40005000000 */
[----:B------:R-:W-:Y:S02]  /*18370*/  FMNMX.FTZ R69, R220, R69, !PT ;  /* 0x00000045dc457209 */ /* 0x000fe40007810000 */
[----:B------:R-:W-:Y:S01]  /*18380*/  ISETP.GE.OR P0, PT, R4, R230, !P0 ;  /* 0x000000e60400720c */ /* 0x000fe20004706670 */
[----:B------:R-:W-:Y:S01]  /*18390*/  STL [R1+0x13c], R219 ;  /* 0x00013cdb01007387 */ /* 0x000fe20000100800 */
[----:B------:R-:W-:Y:S02]  /*183a0*/  FMNMX.FTZ R6, R98, R6, !PT ;  /* 0x0000000662067209 */ /* 0x000fe40007810000 */
[----:B------:R-:W-:Y:S02]  /*183b0*/  FMNMX.FTZ R5, R41, R5, !PT ;  /* 0x0000000529057209 */ /* 0x000fe40007810000 */
[----:B------:R-:W-:Y:S02]  /*183c0*/  FMNMX.FTZ R71, R116, R71, !PT ;  /* 0x0000004774477209 */ /* 0x000fe40007810000 */
[----:B------:R-:W-:Y:S02]  /*183d0*/  FSEL R218, R109, -INF , !P1 ;  /* 0xff8000006dda7808 */ /* 0x000fe40004800000 */
[----:B------:R-:W-:Y:S02]  /*183e0*/  ISETP.GE.AND P1, PT, R3, R226, PT ;  /* 0x000000e20300720c */ /* 0x000fe40003f26270 */
[----:B------:R-:W-:Y:S01]  /*183f0*/  FMNMX.FTZ R69, R219, R69, !PT ;  /* 0x00000045db457209 */ /* 0x000fe20007810000 */
[----:B------:R-:W-:Y:S01]  /*18400*/  STL [R1+0x140], R218 ;  /* 0x000140da01007387 */ /* 0x000fe20000100800 */
[----:B------:R-:W-:Y:S02]  /*18410*/  FSEL R213, R120, -INF , !P0 ;  /* 0xff80000078d57808 */ /* 0x000fe40004000000 */
[----:B------:R-:W-:Y:S02]  /*18420*/  FMNMX.FTZ R6, R99, R6, !PT ;  /* 0x0000000663067209 */ /* 0x000fe40007810000 */
[----:B------:R-:W-:Y:S01]  /*18430*/  FMNMX.FTZ R5, R60, R5, !PT ;  /* 0x000000053c057209 */ /* 0x000fe20007810000 */
[----:B------:R-:W-:Y:S01]  /*18440*/  STL [R1+0x144], R213 ;  /* 0x000144d501007387 */ /* 0x000fe20000100800 */
[----:B------:R-:W-:Y:S02]  /*18450*/  FMNMX.FTZ R71, R117, R71, !PT ;  /* 0x0000004775477209 */ /* 0x000fe40007810000 */
[----:B------:R-:W-:Y:S02]  /*18460*/  ISETP.GE.AND P0, PT, R2, R226, PT ;  /* 0x000000e20200720c */ /* 0x000fe40003f06270 */
[----:B------:R-:W-:Y:S02]  /*18470*/  ISETP.GE.OR P1, PT, R3, R230, !P1 ;  /* 0x000000e60300720c */ /* 0x000fe40004f26670 */
[----:B------:R-:W-:Y:S02]  /*18480*/  FMNMX.FTZ R69, R218, R69, !PT ;  /* 0x00000045da457209 */ /* 0x000fe40007810000 */
[----:B------:R-:W-:Y:S02]  /*18490*/  FMNMX.FTZ R6, R102, R6, !PT ;  /* 0x0000000666067209 */ /* 0x000fe40007810000 */
[----:B------:R-:W-:Y:S02]  /*184a0*/  FMNMX.FTZ R71, R128, R71, !PT ;  /* 0x0000004780477209 */ /* 0x000fe40007810000 */
[----:B------:R-:W-:Y:S02]  /*184b0*/  FMNMX.FTZ R5, R63, R5, !PT ;  /* 0x000000053f057209 */ /* 0x000fe40007810000 */
[----:B------:R-:W-:Y:S02]  /*184c0*/  ISETP.GE.OR P0, PT, R2, R230, !P0 ;  /* 0x000000e60200720c */ /* 0x000fe40004706670 */
[----:B------:R-:W-:Y:S02]  /*184d0*/  ISETP.GE.AND P2, PT, R0, R226, PT ;  /* 0x000000e20000720c */ /* 0x000fe40003f46270 */
[----:B------:R-:W-:Y:S02]  /*184e0*/  FMNMX.FTZ R69, R213, R69, !PT ;  /* 0x00000045d5457209 */ /* 0x000fe40007810000 */
[----:B------:R-:W-:Y:S02]  /*184f0*/  FSEL R10, R121, -INF , !P1 ;  /* 0xff800000790a7808 */ /* 0x000fe40004800000 */
[----:B------:R-:W-:Y:S02]  /*18500*/  FMNMX.FTZ R71, R129, R71, !PT ;  /* 0x0000004781477209 */ /* 0x000fe40007810000 */
[----:B------:R-:W-:Y:S02]  /*18510*/  FMNMX.FTZ R6, R103, R6, !PT ;  /* 0x0000000667067209 */ /* 0x000fe40007810000 */
[----:B------:R-:W-:Y:S01]  /*18520*/  FMNMX.FTZ R5, R74, R5, !PT ;  /* 0x000000054a057209 */ /* 0x000fe20007810000 */
[----:B------:R-:W1:Y:S01]  /*18530*/  SHFL.BFLY PT, R8, R71, 0x2, 0x1f ;  /* 0x0c401f0047087f89 */ /* 0x000e6200000e0000 */
[----:B------:R-:W-:Y:S02]  /*18540*/  FSEL R27, R124, -INF , !P0 ;  /* 0xff8000007c1b7808 */ /* 0x000fe40004000000 */
[----:B------:R-:W-:Y:S02]  /*18550*/  ISETP.GE.OR P0, PT, R0, R230, !P2 ;  /* 0x000000e60000720c */ /* 0x000fe40005706670 */
[----:B------:R-:W-:Y:S02]  /*18560*/  FMNMX.FTZ R69, R10, R69, !PT ;  /* 0x000000450a457209 */ /* 0x000fe40007810000 */
[----:B------:R-:W-:Y:S02]  /*18570*/  FMNMX.FTZ R5, R75, R5, !PT ;  /* 0x000000054b057209 */ /* 0x000fe40007810000 */
[----:B------:R-:W-:Y:S02]  /*18580*/  FMNMX.FTZ R6, R114, R6, !PT ;  /* 0x0000000672067209 */ /* 0x000fe40007810000 */
[----:B------:R-:W-:Y:S02]  /*18590*/  FSEL R241, R125, -INF , !P0 ;  /* 0xff8000007df17808 */ /* 0x000fe40004000000 */
[----:B------:R-:W-:Y:S02]  /*185a0*/  FMNMX.FTZ R69, R27, R69, !PT ;  /* 0x000000451b457209 */ /* 0x000fe40007810000 */
[----:B------:R-:W-:Y:S01]  /*185b0*/  FMNMX.FTZ R5, R25, R5, !PT ;  /* 0x0000000519057209 */ /* 0x000fe20007810000 */
[----:B------:R-:W-:Y:S01]  /*185c0*/  STL [R1+0x148], R241 ;  /* 0x000148f101007387 */ /* 0x000fe20000100800 */
[----:B------:R-:W-:Y:S02]  /*185d0*/  FMNMX.FTZ R6, R115, R6, !PT ;  /* 0x0000000673067209 */ /* 0x000fe40007810000 */
[----:B------:R-:W-:Y:S02]  /*185e0*/  FMNMX.FTZ R69, R241, R69, !PT ;  /* 0x00000045f1457209 */ /* 0x000fe40007810000 */
[----:B------:R-:W-:Y:S02]  /*185f0*/  FMNMX.FTZ R5, R29, R5, !PT ;  /* 0x000000051d057209 */ /* 0x000fe40007810000 */
[----:B------:R-:W-:Y:S01]  /*18600*/  FMNMX.FTZ R6, R118, R6, !PT ;  /* 0x0000000676067209 */ /* 0x000fe20007810000 */
[----:B------:R-:W4:Y:S01]  /*18610*/  SHFL.BFLY PT, R7, R69, 0x2, 0x1f ;  /* 0x0c401f0045077f89 */ /* 0x000f2200000e0000 */
[----:B------:R-:W-:Y:S02]  /*18620*/  FMNMX.FTZ R5, R79, R5, !PT ;  /* 0x000000054f057209 */ /* 0x000fe40007810000 */
[----:B------:R-:W-:Y:S02]  /*18630*/  FMNMX.FTZ R6, R119, R6, !PT ;  /* 0x0000000677067209 */ /* 0x000fe40007810000 */
[----:B------:R-:W-:Y:S02]  /*18640*/  ISETP.GE.AND P1, PT, R4, R225, PT ;  /* 0x000000e10400720c */ /* 0x000fe40003f26270 */
[----:B------:R-:W-:Y:S02]  /*18650*/  FMNMX.FTZ R5, R61, R5, !PT ;  /* 0x000000053d057209 */ /* 0x000fe40007810000 */
[----:B------:R-:W-:Y:S02]  /*18660*/  FMNMX.FTZ R6, R130, R6, !PT ;  /* 0x0000000682067209 */ /* 0x000fe40007810000 */
[----:B------:R-:W-:Y:S02]  /*18670*/  ISETP.GE.AND P0, PT, R3, R225, PT ;  /* 0x000000e10300720c */ /* 0x000fe40003f06270 */
[----:B------:R-:W-:Y:S02]  /*18680*/  ISETP.GE.OR P4, PT, R4, R229, !P1 ;  /* 0x000000e50400720c */ /* 0x000fe40004f86670 */
[----:B--2---:R-:W-:Y:S02]  /*18690*/  FMNMX.FTZ R4, R228, R5, !PT ;  /* 0x00000005e4047209 */ /* 0x004fe40007810000 */
[----:B------:R-:W-:Y:S02]  /*186a0*/  FMNMX.FTZ R70, R131, R6, !PT ;  /* 0x0000000683467209 */ /* 0x000fe40007810000 */
[----:B------:R-:W-:Y:S02]  /*186b0*/  LOP3.LUT P1, RZ, R224, 0x8, RZ, 0xc0, !PT ;  /* 0x00000008e0ff7812 */ /* 0x000fe4000782c0ff */
[----:B------:R-:W-:Y:S01]  /*186c0*/  ISETP.GE.OR P2, PT, R3, R229, !P0 ;  /* 0x000000e50300720c */ /* 0x000fe20004746670 */
[----:B------:R-:W2:Y:S01]  /*186d0*/  SHFL.BFLY PT, R6, R70, 0x2, 0x1f ;  /* 0x0c401f0046067f89 */ /* 0x000ea200000e0000 */
[----:B---3--:R-:W-:Y:S02]  /*186e0*/  FMNMX.FTZ R3, R232, R4, !PT ;  /* 0x00000004e8037209 */ /* 0x008fe40007810000 */
[----:B------:R-:W-:Y:S02]  /*186f0*/  FSEL R28, R106, -INF , !P1 ;  /* 0xff8000006a1c7808 */ /* 0x000fe40004800000 */
[----:B-1----:R-:W-:Y:S02]  /*18700*/  FMNMX.FTZ R71, R71, R8, !PT ;  /* 0x0000000847477209 */ /* 0x002fe40007810000 */
[----:B------:R-:W-:Y:S02]  /*18710*/  FSEL R26, R107, -INF , !P3 ;  /* 0xff8000006b1a7808 */ /* 0x000fe40005800000 */
[----:B------:R-:W-:Y:S01]  /*18720*/  FMNMX.FTZ R3, R28, R3, !PT ;  /* 0x000000031c037209 */ /* 0x000fe20007810000 */
[----:B------:R-:W1:Y:S01]  /*18730*/  SHFL.BFLY PT, R5, R71, 0x1, 0x1f ;  /* 0x0c201f0047057f89 */ /* 0x000e6200000e0000 */
[----:B------:R-:W-:Y:S02]  /*18740*/  ISETP.GE.AND P0, PT, R2, R225, PT ;  /* 0x000000e10200720c */ /* 0x000fe40003f06270 */
[----:B------:R-:W-:Y:S02]  /*18750*/  FSEL R218, R110, -INF , !P6 ;  /* 0xff8000006eda7808 */ /* 0x000fe40007000000 */
[----:B------:R-:W-:Y:S02]  /*18760*/  FMNMX.FTZ R3, R26, R3, !PT ;  /* 0x000000031a037209 */ /* 0x000fe40007810000 */
[----:B------:R-:W-:Y:S02]  /*18770*/  ISETP.GE.OR P1, PT, R2, R229, !P0 ;  /* 0x000000e50200720c */ /* 0x000fe40004726670 */
[----:B----4-:R-:W-:Y:S02]  /*18780*/  FMNMX.FTZ R69, R69, R7, !PT ;  /* 0x0000000745457209 */ /* 0x010fe40007810000 */
[----:B------:R-:W-:Y:S02]  /*18790*/  FMNMX.FTZ R2, R218, R3, !PT ;  /* 0x00000003da027209 */ /* 0x000fe40007810000 */
[----:B------:R-:W-:Y:S01]  /*187a0*/  FSEL R30, R111, -INF , !P5 ;  /* 0xff8000006f1e7808 */ /* 0x000fe20006800000 */
[----:B------:R-:W3:Y:S01]  /*187b0*/  SHFL.BFLY PT, R3, R69, 0x1, 0x1f ;  /* 0x0c201f0045037f89 */ /* 0x000ee200000e0000 */
[----:B------:R-:W-:Y:S02]  /*187c0*/  ISETP.GE.AND P0, PT, R0, R225, PT ;  /* 0x000000e10000720c */ /* 0x000fe40003f06270 */
[----:B------:R-:W-:Y:S02]  /*187d0*/  FSEL R40, R122, -INF , !P4 ;  /* 0xff8000007a287808 */ /* 0x000fe40006000000 */
[----:B------:R-:W-:Y:S02]  /*187e0*/  FMNMX.FTZ R2, R30, R2, !PT ;  /* 0x000000021e027209 */ /* 0x000fe40007810000 */
[----:B------:R-:W-:Y:S02]  /*187f0*/  ISETP.GE.OR P0, PT, R0, R229, !P0 ;  /* 0x000000e50000720c */ /* 0x000fe40004706670 */
[----:B------:R-:W-:Y:S02]  /*18800*/  FSEL R43, R123, -INF , !P2 ;  /* 0xff8000007b2b7808 */ /* 0x000fe40005000000 */
[----:B------:R-:W-:Y:S02]  /*18810*/  FMNMX.FTZ R0, R40, R2, !PT ;  /* 0x0000000228007209 */ /* 0x000fe40007810000 */
[----:B------:R-:W-:Y:S02]  /*18820*/  FSEL R42, R126, -INF , !P1 ;  /* 0xff8000007e2a7808 */ /* 0x000fe40004800000 */
[----:B------:R-:W-:Y:S02]  /*18830*/  FMNMX.FTZ R0, R43, R0, !PT ;  /* 0x000000002b007209 */ /* 0x000fe40007810000 */
[----:B--2---:R-:W-:Y:S02]  /*18840*/  FMNMX.FTZ R70, R70, R6, !PT ;  /* 0x0000000646467209 */ /* 0x004fe40007810000 */
[----:B------:R-:W-:Y:S02]  /*18850*/  FMNMX.FTZ R0, R42, R0, !PT ;  /* 0x000000002a007209 */ /* 0x000fe40007810000 */
[----:B------:R-:W-:Y:S01]  /*18860*/  FSEL R72, R127, -INF , !P0 ;  /* 0xff8000007f487808 */ /* 0x000fe20004000000 */
[----:B------:R-:W2:Y:S01]  /*18870*/  SHFL.BFLY PT, R4, R70, 0x1, 0x1f ;  /* 0x0c201f0046047f89 */ /* 0x000ea200000e0000 */
[----:B-1----:R-:W-:Y:S01]  /*18880*/  FMNMX.FTZ R71, R71, R5, !PT ;  /* 0x0000000547477209 */ /* 0x002fe20007810000 */
[----:B------:R-:W-:Y:S01]  /*18890*/  IMAD.MOV.U32 R127, RZ, RZ, R27 ;  /* 0x000000ffff7f7224 */ /* 0x000fe200078e001b */
[----:B------:R-:W-:Y:S02]  /*188a0*/  FMNMX.FTZ R0, R72, R0, !PT ;  /* 0x0000000048007209 */ /* 0x000fe40007810000 */
[C---:B------:R-:W-:Y:S01]  /*188b0*/  FSETP.NEU.FTZ.AND P2, PT, R71.reuse, -INF , PT ;  /* 0xff8000004700780b */ /* 0x040fe20003f5d000 */
[----:B------:R-:W-:Y:S01]  /*188c0*/  FMUL.FTZ R5, R71, UR4 ;  /* 0x0000000447057c20 */ /* 0x000fe20008410000 */
[----:B---3--:R-:W-:Y:S01]  /*188d0*/  FMNMX.FTZ R69, R69, R3, !PT ;  /* 0x0000000345457209 */ /* 0x008fe20007810000 */
[----:B------:R-:W1:Y:S01]  /*188e0*/  SHFL.BFLY PT, R2, R0, 0x2, 0x1f ;  /* 0x0c401f0000027f89 */ /* 0x000e6200000e0000 */
[----:B------:R-:W-:Y:S02]  /*188f0*/  LOP3.LUT P3, RZ, R224, 0x20, RZ, 0xc0, !PT ;  /* 0x00000020e0ff7812 */ /* 0x000fe4000786c0ff */
[----:B------:R-:W-:Y:S01]  /*18900*/  FSEL R5, R5, RZ, P2 ;  /* 0x000000ff05057208 */ /* 0x000fe20001000000 */
[C---:B------:R-:W-:Y:S01]  /*18910*/  FMUL.FTZ R73, R69.reuse, UR4 ;  /* 0x0000000445497c20 */ /* 0x040fe20008410000 */
[----:B------:R-:W-:Y:S03]  /*18920*/  FSETP.NEU.FTZ.AND P0, PT, R69, -INF , PT ;  /* 0xff8000004500780b */ /* 0x000fe60003f1d000 */
[--C-:B------:R-:W-:Y:S01]  /*18930*/  FFMA.FTZ R3, R200, UR4, -R5.reuse ;  /* 0x00000004c8037c23 */ /* 0x100fe20008010805 */
[--C-:B------:R-:W-:Y:S01]  /*18940*/  FFMA.FTZ R226, R85, UR4, -R5.reuse ;  /* 0x0000000455e27c23 */ /* 0x100fe20008010805 */
[--C-:B------:R-:W-:Y:S01]  /*18950*/  FFMA.FTZ R90, R33, UR4, -R5.reuse ;  /* 0x00000004215a7c23 */ /* 0x100fe20008010805 */
[--C-:B------:R-:W-:Y:S01]  /*18960*/  FFMA.FTZ R213, R11, UR4, -R5.reuse ;  /* 0x000000040bd57c23 */ /* 0x100fe20008010805 */
[----:B------:R3:W-:Y:S01]  /*18970*/  MUFU.EX2 R76, R3 ;  /* 0x00000003004c7308 */ /* 0x0007e20000000800 */
[----:B------:R-:W-:Y:S01]  /*18980*/  FSEL R73, R73, RZ, P0 ;  /* 0x000000ff49497208 */ /* 0x000fe20000000000 */
[--C-:B------:R-:W-:Y:S01]  /*18990*/  FFMA.FTZ R6, R17, UR4, -R5.reuse ;  /* 0x0000000411067c23 */ /* 0x100fe20008010805 */
[--C-:B------:R-:W-:Y:S01]  /*189a0*/  FFMA.FTZ R222, R117, UR4, -R5.reuse ;  /* 0x0000000475de7c23 */ /* 0x100fe20008010805 */
[----:B--2---:R-:W-:Y:S01]  /*189b0*/  FMNMX.FTZ R70, R70, R4, !PT ;  /* 0x0000000446467209 */ /* 0x004fe20007810000 */
[----:B------:R-:W-:Y:S01]  /*189c0*/  FFMA.FTZ R233, R128, UR4, -R5 ;  /* 0x0000000480e97c23 */ /* 0x000fe20008010805 */
[--C-:B------:R-:W-:Y:S01]  /*189d0*/  FFMA.FTZ R4, R9, UR4, -R73.reuse ;  /* 0x0000000409047c23 */ /* 0x100fe20008010849 */
[--C-:B------:R-:W-:Y:S03]  /*189e0*/  FFMA.FTZ R9, R207, UR4, -R73.reuse ;  /* 0x00000004cf097c23 */ /* 0x100fe60008010849 */
[----:B------:R-:W2:Y:S01]  /*189f0*/  MUFU.EX2 R91, R6 ;  /* 0x00000006005b7308 */ /* 0x000ea20000000800 */
[----:B------:R-:W-:Y:S01]  /*18a00*/  FFMA.FTZ R8, R206, UR4, -R73 ;  /* 0x00000004ce087c23 */ /* 0x000fe20008010849 */
[--C-:B------:R-:W-:Y:S01]  /*18a10*/  FFMA.FTZ R206, R81, UR4, -R5.reuse ;  /* 0x0000000451ce7c23 */ /* 0x100fe20008010805 */
[--C-:B------:R-:W-:Y:S01]  /*18a20*/  FFMA.FTZ R121, R48, UR4, -R5.reuse ;  /* 0x0000000430797c23 */ /* 0x100fe20008010805 */
[--C-:B------:R-:W-:Y:S01]  /*18a30*/  FFMA.FTZ R78, R96, UR4, -R5.reuse ;  /* 0x00000004604e7c23 */ /* 0x100fe20008010805 */
[--C-:B------:R-:W-:Y:S01]  /*18a40*/  FFMA.FTZ R46, R129, UR4, -R5.reuse ;  /* 0x00000004812e7c23 */ /* 0x100fe20008010805 */
[----:B------:R-:W-:Y:S02]  /*18a50*/  IMAD.MOV.U32 R17, RZ, RZ, R212 ;  /* 0x000000ffff117224 */ /* 0x000fe400078e00d4 */
[----:B------:R-:W-:Y:S02]  /*18a60*/  FMUL.FTZ R7, R70, UR4 ;  /* 0x0000000446077c20 */ /* 0x000fe40008410000 */
[----:B------:R4:W-:Y:S01]  /*18a70*/  MUFU.EX2 R88, R4 ;  /* 0x0000000400587308 */ /* 0x0009e20000000800 */
[----:B-1----:R-:W-:Y:S01]  /*18a80*/  FMNMX.FTZ R0, R0, R2, !PT ;  /* 0x0000000200007209 */ /* 0x002fe20007810000 */
[--C-:B------:R-:W-:Y:S01]  /*18a90*/  FFMA.FTZ R109, R21, UR4, -R5.reuse ;  /* 0x00000004156d7c23 */ /* 0x100fe20008010805 */
[----:B------:R-:W-:Y:S01]  /*18aa0*/  FSETP.NEU.FTZ.AND P1, PT, R70, -INF , PT ;  /* 0xff8000004600780b */ /* 0x000fe20003f3d000 */
[--C-:B------:R-:W-:Y:S01]  /*18ab0*/  FFMA.FTZ R123, R36, UR4, -R5.reuse ;  /* 0x00000004247b7c23 */ /* 0x100fe20008010805 */
[--C-:B------:R-:W-:Y:S01]  /*18ac0*/  FFMA.FTZ R122, R37, UR4, -R5.reuse ;  /* 0x00000004257a7c23 */ /* 0x100fe20008010805 */
[----:B---3--:R-:W1:Y:S01]  /*18ad0*/  SHFL.BFLY PT, R3, R0, 0x1, 0x1f ;  /* 0x0c201f0000037f89 */ /* 0x008e6200000e0000 */
[----:B------:R-:W-:Y:S03]  /*18ae0*/  FSEL R7, R7, RZ, P1 ;  /* 0x000000ff07077208 */ /* 0x000fe60000800000 */
[----:B------:R-:W-:Y:S01]  /*18af0*/  MUFU.EX2 R104, R9 ;  /* 0x0000000900687308 */ /* 0x000fe20000000800 */
[--C-:B------:R-:W-:Y:S01]  /*18b00*/  FFMA.FTZ R120, R49, UR4, -R5.reuse ;  /* 0x0000000431787c23 */ /* 0x100fe20008010805 */
[--C-:B------:R-:W-:Y:S01]  /*18b10*/  FFMA.FTZ R200, R53, UR4, -R5.reuse ;  /* 0x0000000435c87c23 */ /* 0x100fe20008010805 */
[----:B------:R-:W-:Y:S01]  /*18b20*/  FFMA.FTZ R126, R65, UR4, -R5 ;  /* 0x00000004417e7c23 */ /* 0x000fe20008010805 */
[--C-:B------:R-:W-:Y:S01]  /*18b30*/  FFMA.FTZ R2, R202, UR4, -R7.reuse ;  /* 0x00000004ca027c23 */ /* 0x100fe20008010807 */
[--C-:B------:R-:W-:Y:S01]  /*18b40*/  FFMA.FTZ R212, R99, UR4, -R7.reuse ;  /* 0x0000000463d47c23 */ /* 0x100fe20008010807 */
[--C-:B------:R-:W-:Y:S01]  /*18b50*/  FFMA.FTZ R95, R50, UR4, -R7.reuse ;  /* 0x00000004325f7c23 */ /* 0x100fe20008010807 */
[----:B------:R-:W-:Y:S03]  /*18b60*/  FFMA.FTZ R94, R51, UR4, -R7 ;  /* 0x00000004335e7c23 */ /* 0x000fe60008010807 */
[----:B------:R3:W-:Y:S01]  /*18b70*/  MUFU.EX2 R77, R2 ;  /* 0x00000002004d7308 */ /* 0x0007e20000000800 */
[----:B----4-:R-:W-:Y:S01]  /*18b80*/  FFMA.FTZ R4, R16, UR4, -R5 ;  /* 0x0000000410047c23 */ /* 0x010fe20008010805 */
[--C-:B------:R-:W-:Y:S01]  /*18b90*/  FFMA.FTZ R129, R82, UR4, -R7.reuse ;  /* 0x0000000452817c23 */ /* 0x100fe20008010807 */
[--C-:B------:R-:W-:Y:S01]  /*18ba0*/  FFMA.FTZ R219, R103, UR4, -R7.reuse ;  /* 0x0000000467db7c23 */ /* 0x100fe20008010807 */
[--C-:B------:R-:W-:Y:S01]  /*18bb0*/  FFMA.FTZ R231, R115, UR4, -R7.reuse ;  /* 0x0000000473e77c23 */ /* 0x100fe20008010807 */
[--C-:B------:R-:W-:Y:S01]  /*18bc0*/  FFMA.FTZ R221, R118, UR4, -R7.reuse ;  /* 0x0000000476dd7c23 */ /* 0x100fe20008010807 */
[--C-:B------:R-:W-:Y:S01]  /*18bd0*/  FFMA.FTZ R220, R119, UR4, -R7.reuse ;  /* 0x0000000477dc7c23 */ /* 0x100fe20008010807 */
[----:B------:R-:W-:Y:S03]  /*18be0*/  FFMA.FTZ R230, R130, UR4, -R7 ;  /* 0x0000000482e67c23 */ /* 0x000fe60008010807 */
[----:B------:R4:W-:Y:S01]  /*18bf0*/  MUFU.EX2 R241, R4 ;  /* 0x0000000400f17308 */ /* 0x0009e20000000800 */
[----:B------:R-:W-:Y:S02]  /*18c00*/  IMAD.MOV.U32 R16, RZ, RZ, R10 ;  /* 0x000000ffff107224 */ /* 0x000fe400078e000a */
[--C-:B------:R-:W-:Y:S01]  /*18c10*/  FFMA.FTZ R111, R97, UR4, -R5.reuse ;  /* 0x00000004616f7c23 */ /* 0x100fe20008010805 */
[--C-:B------:R-:W-:Y:S01]  /*18c20*/  FFMA.FTZ R44, R100, UR4, -R5.reuse ;  /* 0x00000004642c7c23 */ /* 0x100fe20008010805 */
[--C-:B------:R-:W-:Y:S01]  /*18c30*/  FFMA.FTZ R31, R112, UR4, -R5.reuse ;  /* 0x00000004701f7c23 */ /* 0x100fe20008010805 */
[--C-:B------:R-:W-:Y:S01]  /*18c40*/  FFMA.FTZ R113, R113, UR4, -R5.reuse ;  /* 0x0000000471717c23 */ /* 0x100fe20008010805 */
[----:B-1----:R-:W-:Y:S01]  /*18c50*/  FMNMX.FTZ R68, R0, R3, !PT ;  /* 0x0000000300447209 */ /* 0x002fe20007810000 */
[----:B------:R-:W-:Y:S02]  /*18c60*/  FFMA.FTZ R202, R12, UR4, -R5 ;  /* 0x000000040cca7c23 */ /* 0x000fe40008010805 */
[----:B------:R-:W-:Y:S01]  /*18c70*/  MUFU.EX2 R105, R8 ;  /* 0x0000000800697308 */ /* 0x000fe20000000800 */
[----:B------:R-:W-:Y:S01]  /*18c80*/  FSEL R0, R69, RZ, P0 ;  /* 0x000000ff45007208 */ /* 0x000fe20000000000 */
[----:B---3--:R-:W-:Y:S01]  /*18c90*/  FFMA.FTZ R2, R201, UR4, -R73 ;  /* 0x00000004c9027c23 */ /* 0x008fe20008010849 */
[----:B------:R-:W-:Y:S01]  /*18ca0*/  FSETP.NEU.FTZ.AND P0, PT, R68, -INF , PT ;  /* 0xff8000004400780b */ /* 0x000fe20003f1d000 */
[--C-:B------:R-:W-:Y:S01]  /*18cb0*/  FFMA.FTZ R10, R19, UR4, -R7.reuse ;  /* 0x00000004130a7c23 */ /* 0x100fe20008010807 */
[--C-:B------:R-:W-:Y:S01]  /*18cc0*/  FFMA.FTZ R62, R23, UR4, -R7.reuse ;  /* 0x00000004173e7c23 */ /* 0x100fe20008010807 */
[--C-:B------:R-:W-:Y:S01]  /*18cd0*/  FFMA.FTZ R58, R35, UR4, -R7.reuse ;  /* 0x00000004233a7c23 */ /* 0x100fe20008010807 */
[----:B------:R-:W-:Y:S03]  /*18ce0*/  FFMA.FTZ R97, R39, UR4, -R7 ;  /* 0x0000000427617c23 */ /* 0x000fe60008010807 */
[----:B------:R1:W-:Y:S01]  /*18cf0*/  MUFU.EX2 R84, R2 ;  /* 0x0000000200547308 */ /* 0x0003e20000000800 */
[----:B----4-:R-:W-:Y:S01]  /*18d00*/  FADD.FTZ R4, -R0, R134 ;  /* 0x0000008600047221 */ /* 0x010fe20000010100 */
[C---:B------:R-:W-:Y:S01]  /*18d10*/  FSEL R0, R68.reuse, RZ, P0 ;  /* 0x000000ff44007208 */ /* 0x040fe20000000000 */
[----:B------:R-:W-:Y:S01]  /*18d20*/  FMUL.FTZ R74, R68, UR4 ;  /* 0x00000004444a7c20 */ /* 0x000fe20008410000 */
[----:B------:R-:W-:Y:S02]  /*18d30*/  IMAD.MOV.U32 R134, RZ, RZ, R223 ;  /* 0x000000ffff867224 */ /* 0x000fe400078e00df */
[--C-:B------:R-:W-:Y:S01]  /*18d40*/  FFMA.FTZ R223, R101, UR4, -R5.reuse ;  /* 0x0000000465df7c23 */ /* 0x100fe20008010805 */
[----:B------:R-:W-:Y:S01]  /*18d50*/  FFMA.FTZ R201, R52, UR4, -R5 ;  /* 0x0000000434c97c23 */ /* 0x000fe20008010805 */
[----:B------:R-:W-:Y:S02]  /*18d60*/  FADD.FTZ R6, -R0, R135 ;  /* 0x0000008700067221 */ /* 0x000fe40000010100 */
[----:B------:R-:W-:Y:S01]  /*18d70*/  MUFU.EX2 R227, R10 ;  /* 0x0000000a00e37308 */ /* 0x000fe20000000800 */
[--C-:B------:R-:W-:Y:S01]  /*18d80*/  FFMA.FTZ R0, R18, UR4, -R7.reuse ;  /* 0x0000000412007c23 */ /* 0x100fe20008010807 */
[--C-:B------:R-:W-:Y:S01]  /*18d90*/  FFMA.FTZ R101, R22, UR4, -R7.reuse ;  /* 0x0000000416657c23 */ /* 0x100fe20008010807 */
[----:B------:R-:W3:Y:S01]  /*18da0*/  LDL.LU R18, [R1+0x70] ;  /* 0x0000700001127983 */ /* 0x000ee20000300800 */
[--C-:B------:R-:W-:Y:S01]  /*18db0*/  FFMA.FTZ R108, R66, UR4, -R7.reuse ;  /* 0x00000004426c7c23 */ /* 0x100fe20008010807 */
[--C-:B------:R-:W-:Y:S01]  /*18dc0*/  FFMA.FTZ R107, R67, UR4, -R7.reuse ;  /* 0x00000004436b7c23 */ /* 0x100fe20008010807 */
[----:B------:R-:W-:Y:S01]  /*18dd0*/  FFMA.FTZ R98, R98, UR4, -R7 ;  /* 0x0000000462627c23 */ /* 0x000fe20008010807 */
[----:B------:R-:W4:Y:S03]  /*18de0*/  LDL.LU R11, [R1+0x74] ;  /* 0x00007400010b7983 */ /* 0x000f260000300800 */
[----:B------:R2:W-:Y:S01]  /*18df0*/  MUFU.EX2 R89, R0 ;  /* 0x0000000000597308 */ /* 0x0005e20000000800 */
[----:B-1----:R-:W-:Y:S01]  /*18e00*/  FFMA.FTZ R2, R204, UR4, -R5 ;  /* 0x00000004cc027c23 */ /* 0x002fe20008010805 */
[----:B--2---:R-:W-:Y:S01]  /*18e10*/  IMAD.MOV.U32 R99, RZ, RZ, R91 ;  /* 0x000000ffff637224 */ /* 0x004fe200078e005b */
[----:B------:R-:W-:Y:S01]  /*18e20*/  FSEL R74, R74, RZ, P0 ;  /* 0x000000ff4a4a7208 */ /* 0x000fe20000000000 */
[----:B------:R-:W-:Y:S02]  /*18e30*/  IMAD.MOV.U32 R103, RZ, RZ, R57 ;  /* 0x000000ffff677224 */ /* 0x000fe400078e0039 */
[----:B------:R-:W-:Y:S01]  /*18e40*/  FFMA.FTZ R59, R34, UR4, -R7 ;  /* 0x00000004223b7c23 */ /* 0x000fe20008010807 */
[----:B------:R-:W-:Y:S02]  /*18e50*/  IMAD.MOV.U32 R130, RZ, RZ, R113 ;  /* 0x000000ffff827224 */ /* 0x000fe400078e0071 */
[----:B------:R-:W-:Y:S01]  /*18e60*/  FFMA.FTZ R106, R38, UR4, -R7 ;  /* 0x00000004266a7c23 */ /* 0x000fe20008010807 */
[----:B------:R1:W-:Y:S01]  /*18e70*/  MUFU.EX2 R93, R2 ;  /* 0x00000002005d7308 */ /* 0x0003e20000000800 */
[----:B------:R-:W-:Y:S02]  /*18e80*/  IMAD.MOV.U32 R135, RZ, RZ, R63 ;  /* 0x000000ffff877224 */ /* 0x000fe400078e003f */
[--C-:B------:R-:W-:Y:S01]  /*18e90*/  FFMA.FTZ R204, R14, UR4, -R5.reuse ;  /* 0x000000040ecc7c23 */ /* 0x100fe20008010805 */
[--C-:B------:R-:W-:Y:S01]  /*18ea0*/  FFMA.FTZ R63, R20, UR4, -R5.reuse ;  /* 0x00000004143f7c23 */ /* 0x100fe20008010805 */
[----:B------:R-:W-:Y:S01]  /*18eb0*/  FFMA.FTZ R14, R116, UR4, -R5 ;  /* 0x00000004740e7c23 */ /* 0x000fe20008010805 */
[----:B------:R-:W-:Y:S02]  /*18ec0*/  IMAD.MOV.U32 R9, RZ, RZ, R135 ;  /* 0x000000ffff097224 */ /* 0x000fe400078e0087 */
[----:B------:R-:W-:Y:S01]  /*18ed0*/  FFMA.FTZ R8, R208, UR4, -R74 ;  /* 0x00000004d0087c23 */ /* 0x000fe2000801084a */
[----:B------:R-:W-:Y:S01]  /*18ee0*/  IMAD.MOV.U32 R135, RZ, RZ, R134 ;  /* 0x000000ffff877224 */ /* 0x000fe200078e0086 */
[----:B------:R-:W-:Y:S01]  /*18ef0*/  MUFU.EX2 R109, R109 ;  /* 0x0000006d006d7308 */ /* 0x000fe20000000800 */
[----:B------:R-:W-:Y:S01]  /*18f00*/  FFMA.FTZ R0, R205, UR4, -R74 ;  /* 0x00000004cd007c23 */ /* 0x000fe2000801084a */
[----:B------:R-:W-:Y:S01]  /*18f10*/  FFMA.FTZ R205, R80, UR4, -R5 ;  /* 0x0000000450cd7c23 */ /* 0x000fe20008010805 */
[----:B------:R-:W-:Y:S02]  /*18f20*/  IMAD.MOV.U32 R119, RZ, RZ, R9 ;  /* 0x000000ffff777224 */ /* 0x000fe400078e0009 */
[----:B------:R-:W-:Y:S01]  /*18f30*/  FFMA.FTZ R117, R54, UR4, -R7 ;  /* 0x0000000436757c23 */ /* 0x000fe20008010807 */
[----:B------:R-:W-:Y:S02]  /*18f40*/  IMAD.MOV.U32 R12, RZ, RZ, R17 ;  /* 0x000000ffff0c7224 */ /* 0x000fe400078e0011 */
[--C-:B------:R-:W-:Y:S01]  /*18f50*/  FFMA.FTZ R116, R55, UR4, -R7.reuse ;  /* 0x0000000437747c23 */ /* 0x100fe20008010807 */
[--C-:B------:R-:W-:Y:S01]  /*18f60*/  FFMA.FTZ R125, R15, UR4, -R7.reuse ;  /* 0x000000040f7d7c23 */ /* 0x100fe20008010807 */
[----:B------:R2:W-:Y:S01]  /*18f70*/  MUFU.EX2 R207, R0 ;  /* 0x0000000000cf7308 */ /* 0x0005e20000000800 */
[--C-:B-1----:R-:W-:Y:S01]  /*18f80*/  FFMA.FTZ R2, R203, UR4, -R7.reuse ;  /* 0x00000004cb027c23 */ /* 0x102fe20008010807 */
[--C-:B------:R-:W-:Y:S01]  /*18f90*/  FFMA.FTZ R203, R83, UR4, -R7.reuse ;  /* 0x0000000453cb7c23 */ /* 0x100fe20008010807 */
[--C-:B------:R-:W-:Y:S01]  /*18fa0*/  FFMA.FTZ R124, R13, UR4, -R7.reuse ;  /* 0x000000040d7c7c23 */ /* 0x100fe20008010807 */
[----:B------:R-:W1:Y:S01]  /*18fb0*/  LDSM.16.MT88.4 R80, [R214+0x8000] ;  /* 0x00800000d650783b */ /* 0x000e620000004200 */
[----:B------:R-:W-:Y:S01]  /*18fc0*/  FFMA.FTZ R208, R86, UR4, -R7 ;  /* 0x0000000456d07c23 */ /* 0x000fe20008010807 */
[----:B------:R-:W-:Y:S02]  /*18fd0*/  IMAD.MOV.U32 R86, RZ, RZ, R41 ;  /* 0x000000ffff567224 */ /* 0x000fe400078e0029 */
[--C-:B------:R-:W-:Y:S02]  /*18fe0*/  FFMA.FTZ R27, R102, UR4, -R7.reuse ;  /* 0x00000004661b7c23 */ /* 0x100fe40008010807 */
[----:B------:R2:W-:Y:S01]  /*18ff0*/  MUFU.EX2 R75, R2 ;  /* 0x00000002004b7308 */ /* 0x0005e20000000800 */
[--C-:B------:R-:W-:Y:S01]  /*19000*/  FFMA.FTZ R114, R114, UR4, -R7.reuse ;  /* 0x0000000472727c23 */ /* 0x100fe20008010807 */
[----:B------:R-:W-:Y:S01]  /*19010*/  FFMA.FTZ R110, R131, UR4, -R7 ;  /* 0x00000004836e7c23 */ /* 0x000fe20008010807 */
[----:B------:R-:W-:Y:S01]  /*19020*/  IMAD.MOV.U32 R102, RZ, RZ, R56 ;  /* 0x000000ffff667224 */ /* 0x000fe200078e0038 */
[----:B------:R-:W-:Y:S01]  /*19030*/  PLOP3.LUT P0, PT, PT, PT, UP0, 0x80, 0x0 ;  /* 0x000000000000781c */ /* 0x000fe20003f0f008 */
[----:B------:R-:W-:Y:S02]  /*19040*/  IMAD.MOV.U32 R118, RZ, RZ, R61 ;  /* 0x000000ffff767224 */ /* 0x000fe400078e003d */
[----:B------:R-:W-:Y:S03]  /*19050*/  IMAD.MOV.U32 R115, RZ, RZ, R60 ;  /* 0x000000ffff737224 */ /* 0x000fe600078e003c */
[----:B------:R-:W-:Y:S01]  /*19060*/  MUFU.EX2 R101, R101 ;  /* 0x0000006500657308 */ /* 0x000fe20000000800 */
[----:B--2---:R-:W-:Y:S01]  /*19070*/  FFMA.FTZ R0, R209, UR4, -R74 ;  /* 0x00000004d1007c23 */ /* 0x004fe2000801084a */
[----:B------:R-:W-:Y:S02]  /*19080*/  IMAD.MOV.U32 R131, RZ, RZ, R118 ;  /* 0x000000ffff837224 */ /* 0x000fe400078e0076 */
[----:B------:R-:W-:Y:S01]  /*19090*/  FFMA.FTZ R209, R87, UR4, -R7 ;  /* 0x0000000457d17c23 */ /* 0x000fe20008010807 */
[----:B------:R-:W-:Y:S01]  /*190a0*/  MOV R87, R44 ;  /* 0x0000002c00577202 */ /* 0x000fe20000000f00 */
[----:B------:R-:W-:Y:S02]  /*190b0*/  IMAD.MOV.U32 R15, RZ, RZ, R40 ;  /* 0x000000ffff0f7224 */ /* 0x000fe400078e0028 */
[----:B------:R-:W-:Y:S02]  /*190c0*/  IMAD.MOV.U32 R128, RZ, RZ, R29 ;  /* 0x000000ffff807224 */ /* 0x000fe400078e001d */
[----:B------:R2:W-:Y:S01]  /*190d0*/  MUFU.EX2 R85, R0 ;  /* 0x0000000000557308 */ /* 0x0005e20000000800 */
[----:B------:R-:W-:Y:S01]  /*190e0*/  FSEL R2, R71, RZ, P2 ;  /* 0x000000ff47027208 */ /* 0x000fe20001000000 */
[----:B------:R-:W-:Y:S02]  /*190f0*/  IMAD.MOV.U32 R112, RZ, RZ, R28 ;  /* 0x000000ffff707224 */ /* 0x000fe400078e001c */
[----:B------:R-:W-:Y:S02]  /*19100*/  IMAD.MOV.U32 R100, RZ, RZ, R25 ;  /* 0x000000ffff647224 */ /* 0x000fe400078e0019 */
[----:B------:R-:W-:Y:S01]  /*19110*/  FADD.FTZ R3, -R2, R132 ;  /* 0x0000008402037221 */ /* 0x000fe20000010100 */
[----:B------:R-:W-:Y:S03]  /*19120*/  FSEL R2, R70, RZ, P1 ;  /* 0x000000ff46027208 */ /* 0x000fe60000800000 */
[----:B------:R-:W-:Y:S01]  /*19130*/  MUFU.EX2 R201, R201 ;  /* 0x000000c900c97308 */ /* 0x000fe20000000800 */
[----:B------:R-:W-:Y:S01]  /*19140*/  FFMA.FTZ R132, R64, UR4, -R5 ;  /* 0x0000000440847c23 */ /* 0x000fe20008010805 */
[----:B------:R-:W-:Y:S01]  /*19150*/  FADD.FTZ R2, -R2, R133 ;  /* 0x0000008502027221 */ /* 0x000fe20000010100 */
[----:B------:R-:W-:Y:S02]  /*19160*/  IMAD.MOV.U32 R133, RZ, RZ, R92 ;  /* 0x000000ffff857224 */ /* 0x000fe400078e005c */
[----:B------:R-:W-:Y:S01]  /*19170*/  FFMA.FTZ R92, R32, UR4, -R5 ;  /* 0x00000004205c7c23 */ /* 0x000fe20008010805 */
[----:B------:R-:W-:Y:S04]  /*19180*/  FFMA.FTZ R5, R210, UR4, -R74 ;  /* 0x00000004d2057c23 */ /* 0x000fe8000801084a */
[----:B------:R-:W-:Y:S01]  /*19190*/  MUFU.EX2 R200, R200 ;  /* 0x000000c800c87308 */ /* 0x000fe20000000800 */
[----:B--2---:R-:W-:Y:S01]  /*191a0*/  FMUL.FTZ R0, R3, UR4 ;  /* 0x0000000403007c20 */ /* 0x004fe20008410000 */
[----:B------:R-:W-:Y:S01]  /*191b0*/  FMUL.FTZ R3, R4, UR4 ;  /* 0x0000000404037c20 */ /* 0x000fe20008410000 */
[----:B------:R-:W-:Y:S02]  /*191c0*/  IMAD.MOV.U32 R134, RZ, RZ, R133 ;  /* 0x000000ffff867224 */ /* 0x000fe400078e0085 */
[----:B------:R-:W-:Y:S01]  /*191d0*/  FMUL.FTZ R2, R2, UR4 ;  /* 0x0000000402027c20 */ /* 0x000fe20008410000 */
[----:B------:R-:W-:Y:S04]  /*191e0*/  IMAD.MOV.U32 R133, RZ, RZ, R16 ;  /* 0x000000ffff857224 */ /* 0x000fe800078e0010 */
[----:B------:R-:W-:Y:S10]  /*191f0*/  MUFU.EX2 R45, R5 ;  /* 0x00000005002d7308 */ /* 0x000ff40000000800 */
[----:B------:R-:W2:Y:S10]  /*19200*/  MUFU.EX2 R0, R0 ;  /* 0x0000000000007308 */ /* 0x000eb40000000800 */
[----:B------:R1:W-:Y:S10]  /*19210*/  MUFU.EX2 R210, R8 ;  /* 0x0000000800d27308 */ /* 0x0003f40000000800 */
[----:B------:R-:W1:Y:S01]  /*19220*/  MUFU.EX2 R2, R2 ;  /* 0x0000000200027308 */ /* 0x000e620000000800 */
[C---:B--2---:R-:W-:Y:S01]  /*19230*/  FMUL.FTZ R4, R0.reuse, R164 ;  /* 0x000000a400047220 */ /* 0x044fe20000410000 */
[C---:B------:R-:W-:Y:S01]  /*19240*/  FMUL.FTZ R5, R0.reuse, R165 ;  /* 0x000000a500057220 */ /* 0x040fe20000410000 */
[C---:B------:R-:W-:Y:S01]  /*19250*/  FMUL.FTZ R16, R0.reuse, R160 ;  /* 0x000000a000107220 */ /* 0x040fe20000410000 */
[C---:B------:R-:W-:Y:S01]  /*19260*/  FMUL.FTZ R17, R0.reuse, R161 ;  /* 0x000000a100117220 */ /* 0x040fe20000410000 */
[C---:B------:R-:W-:Y:S01]  /*19270*/  FMUL.FTZ R20, R0.reuse, R156 ;  /* 0x0000009c00147220 */ /* 0x040fe20000410000 */
        /* <DEDUP_REMOVED lines=12> */
[----:B------:R-:W-:Y:S01]  /*19340*/  FMUL.FTZ R65, R0, R137 ;  /* 0x0000008900417220 */ /* 0x000fe20000410000 */
[----:B-1----:R-:W-:Y:S01]  /*19350*/  FMUL.FTZ R8, R6, UR4 ;  /* 0x0000000406087c20 */ /* 0x002fe20008410000 */
        /* <DEDUP_REMOVED lines=16> */
[----:B------:R-:W-:Y:S01]  /*19460*/  FMUL.FTZ R67, R2, R139 ;  /* 0x0000008b02437220 */ /* 0x000fe20000410000 */
[----:B------:R-:W-:Y:S02]  /*19470*/  IMAD.MOV.U32 R150, RZ, RZ, R85 ;  /* 0x000000ffff967224 */ /* 0x000fe400078e0055 */
[----:B------:R-:W-:Y:S02]  /*19480*/  IMAD.MOV.U32 R85, RZ, RZ, R24 ;  /* 0x000000ffff557224 */ /* 0x000fe400078e0018 */
[----:B------:R-:W-:Y:S02]  /*19490*/  IMAD.MOV.U32 R156, RZ, RZ, R103 ;  /* 0x000000ffff9c7224 */ /* 0x000fe400078e0067 */
[----:B------:R-:W-:Y:S02]  /*194a0*/  IMAD.MOV.U32 R140, RZ, RZ, R111 ;  /* 0x000000ffff8c7224 */ /* 0x000fe400078e006f */
[----:B------:R-:W-:Y:S02]  /*194b0*/  IMAD.MOV.U32 R154, RZ, RZ, R133 ;  /* 0x000000ffff9a7224 */ /* 0x000fe400078e0085 */
[----:B------:R-:W-:Y:S02]  /*194c0*/  IMAD.MOV.U32 R166, RZ, RZ, R128 ;  /* 0x000000ffffa67224 */ /* 0x000fe400078e0080 */
[----:B------:R-:W-:Y:S02]  /*194d0*/  IMAD.MOV.U32 R155, RZ, RZ, R127 ;  /* 0x000000ffff9b7224 */ /* 0x000fe400078e007f */
[----:B------:R-:W-:Y:S01]  /*194e0*/  FFMA.FTZ R154, R154, UR4, -R73 ;  /* 0x000000049a9a7c23 */ /* 0x000fe20008010849 */
[----:B------:R-:W-:Y:S02]  /*194f0*/  IMAD.MOV.U32 R141, RZ, RZ, R15 ;  /* 0x000000ffff8d7224 */ /* 0x000fe400078e000f */
[----:B------:R-:W-:Y:S01]  /*19500*/  IMAD.MOV.U32 R153, RZ, RZ, R87 ;  /* 0x000000ffff997224 */ /* 0x000fe200078e0057 */
[----:B------:R-:W-:Y:S01]  /*19510*/  F2FP.BF16.F32.PACK_AB R87, R210, R150 ;  /* 0x00000096d257723e */ /* 0x000fe200000010ff */
[----:B------:R-:W-:Y:S02]  /*19520*/  IMAD.MOV.U32 R157, RZ, RZ, R102 ;  /* 0x000000ffff9d7224 */ /* 0x000fe400078e0066 */
[----:B------:R-:W-:Y:S01]  /*19530*/  FFMA.FTZ R155, R155, UR4, -R73 ;  /* 0x000000049b9b7c23 */ /* 0x000fe20008010849 */
[----:B------:R-:W-:Y:S01]  /*19540*/  MUFU.EX2 R102, R62 ;  /* 0x0000003e00667308 */ /* 0x000fe20000000800 */
[----:B------:R-:W-:Y:S02]  /*19550*/  IMAD.MOV.U32 R158, RZ, RZ, R85 ;  /* 0x000000ffff9e7224 */ /* 0x000fe400078e0055 */
[----:B------:R-:W-:Y:S02]  /*19560*/  IMAD.MOV.U32 R164, RZ, RZ, R119 ;  /* 0x000000ffffa47224 */ /* 0x000fe400078e0077 */
[----:B------:R-:W-:Y:S02]  /*19570*/  IMAD.MOV.U32 R148, RZ, RZ, R14 ;  /* 0x000000ffff947224 */ /* 0x000fe400078e000e */
[----:B------:R-:W-:Y:S03]  /*19580*/  IMAD.MOV.U32 R165, RZ, RZ, R115 ;  /* 0x000000ffffa57224 */ /* 0x000fe600078e0073 */
[----:B------:R-:W-:Y:S01]  /*19590*/  MUFU.EX2 R119, R92 ;  /* 0x0000005c00777308 */ /* 0x000fe20000000800 */
[----:B------:R-:W-:Y:S01]  /*195a0*/  IMAD.MOV.U32 R149, RZ, RZ, R86 ;  /* 0x000000ffff957224 */ /* 0x000fe200078e0056 */
[----:B------:R-:W-:Y:S01]  /*195b0*/  F2FP.BF16.F32.PACK_AB R86, R105, R104 ;  /* 0x000000686956723e */ /* 0x000fe200000010ff */
[----:B------:R-:W-:Y:S02]  /*195c0*/  IMAD.MOV.U32 R147, RZ, RZ, R26 ;  /* 0x000000ffff937224 */ /* 0x000fe400078e001a */
[----:B------:R-:W-:Y:S02]  /*195d0*/  IMAD.MOV.U32 R145, RZ, RZ, R100 ;  /* 0x000000ffff917224 */ /* 0x000fe400078e0064 */
[----:B------:R-:W-:Y:S03]  /*195e0*/  IMAD.MOV.U32 R142, RZ, RZ, R79 ;  /* 0x000000ffff8e7224 */ /* 0x000fe600078e004f */
[----:B------:R-:W-:Y:S01]  /*195f0*/  MUFU.EX2 R100, R63 ;  /* 0x0000003f00647308 */ /* 0x000fe20000000800 */
[----:B------:R-:W-:Y:S01]  /*19600*/  F2FP.BF16.F32.PACK_AB R79, R227, R89 ;  /* 0x00000059e34f723e */ /* 0x000fe200000010ff */
[----:B------:R-:W-:Y:S02]  /*19610*/  IMAD.MOV.U32 R151, RZ, RZ, R110 ;  /* 0x000000ffff977224 */ /* 0x000fe400078e006e */
[----:B------:R-:W-:Y:S06]  /*19620*/  IMAD.MOV.U32 R167, RZ, RZ, R112 ;  /* 0x000000ffffa77224 */ /* 0x000fec00078e0070 */
[----:B------:R-:W-:Y:S10]  /*19630*/  MUFU.EX2 R110, R59 ;  /* 0x0000003b006e7308 */ /* 0x000ff40000000800 */
[----:B------:R-:W-:Y:S10]  /*19640*/  MUFU.EX2 R112, R123 ;  /* 0x0000007b00707308 */ /* 0x000ff40000000800 */
[----:B------:R-:W-:Y:S01]  /*19650*/  MUFU.EX2 R115, R106 ;  /* 0x0000006a00737308 */ /* 0x000fe20000000800 */
[----:B---3--:R-:W-:Y:S01]  /*19660*/  FFMA.FTZ R10, R0, R18, R76 ;  /* 0x00000012000a7223 */ /* 0x008fe2000001004c */
[C---:B------:R-:W-:Y:S08]  /*19670*/  FMUL.FTZ R18, R2.reuse, R162 ;  /* 0x000000a202127220 */ /* 0x040ff00000410000 */
[----:B------:R1:W2:Y:S01]  /*19680*/  MUFU.EX2 R0, R3 ;  /* 0x0000000300007308 */ /* 0x0002a20000000800 */
[C---:B------:R-:W-:Y:S01]  /*19690*/  F2FP.BF16.F32.PACK_AB R76, R93.reuse, R76 ;  /* 0x0000004c5d4c723e */ /* 0x040fe200000010ff */
[----:B----4-:R-:W-:Y:S01]  /*196a0*/  FFMA.FTZ R91, R2, R11, R77 ;  /* 0x0000000b025b7223 */ /* 0x010fe2000001004d */
[----:B------:R-:W-:Y:S01]  /*196b0*/  FADD.FTZ R93, R93, R10 ;  /* 0x0000000a5d5d7221 */ /* 0x000fe20000010000 */
[C---:B------:R-:W-:Y:S01]  /*196c0*/  F2FP.BF16.F32.PACK_AB R77, R75.reuse, R77 ;  /* 0x0000004d4b4d723e */ /* 0x040fe200000010ff */
[----:B------:R-:W-:Y:S02]  /*196d0*/  IMAD.MOV.U32 R11, RZ, RZ, R12 ;  /* 0x000000ffff0b7224 */ /* 0x000fe400078e000c */
[----:B------:R-:W-:Y:S03]  /*196e0*/  FADD.FTZ R75, R75, R91 ;  /* 0x0000005b4b4b7221 */ /* 0x000fe60000010000 */
[----:B------:R3:W4:Y:S01]  /*196f0*/  MUFU.EX2 R2, R8 ;  /* 0x0000000800027308 */ /* 0x0007220000000800 */
[----:B------:R-:W-:Y:S09]  /*19700*/  IMAD.MOV.U32 R159, RZ, RZ, R11 ;  /* 0x000000ffff9f7224 */ /* 0x000ff200078e000b */
[----:B------:R-:W-:Y:S01]  /*19710*/  MUFU.EX2 R162, R90 ;  /* 0x0000005a00a27308 */ /* 0x000fe20000000800 */
[----:B-1----:R-:W4:Y:S01]  /*19720*/  LDL.LU R3, [R1+0x78] ;  /* 0x0000780001037983 */ /* 0x002f220000300800 */
[C---:B--2---:R-:W-:Y:S01]  /*19730*/  FMUL.FTZ R44, R0.reuse, R176 ;  /* 0x000000b0002c7220 */ /* 0x044fe20000410000 */
[----:B------:R-:W-:Y:S02]  /*19740*/  IMAD.MOV.U32 R176, RZ, RZ, R45 ;  /* 0x000000ffffb07224 */ /* 0x000fe400078e002d */
[C---:B------:R-:W-:Y:S01]  /*19750*/  FMUL.FTZ R9, R0.reuse, R197 ;  /* 0x000000c500097220 */ /* 0x040fe20000410000 */
[C---:B------:R-:W-:Y:S01]  /*19760*/  FMUL.FTZ R12, R0.reuse, R192 ;  /* 0x000000c0000c7220 */ /* 0x040fe20000410000 */
[C---:B------:R-:W-:Y:S01]  /*19770*/  FMUL.FTZ R13, R0.reuse, R193 ;  /* 0x000000c1000d7220 */ /* 0x040fe20000410000 */
[C---:B------:R-:W-:Y:S01]  /*19780*/  FMUL.FTZ R24, R0.reuse, R188 ;  /* 0x000000bc00187220 */ /* 0x040fe20000410000 */
[C---:B------:R-:W-:Y:S01]  /*19790*/  FMUL.FTZ R25, R0.reuse, R189 ;  /* 0x000000bd00197220 */ /* 0x040fe20000410000 */
        /* <DEDUP_REMOVED lines=10> */
[----:B------:R-:W-:Y:S01]  /*19840*/  MUFU.EX2 R168, R94 ;  /* 0x0000005e00a87308 */ /* 0x000fe20000000800 */
[----:B------:R-:W-:Y:S02]  /*19850*/  IMAD.MOV.U32 R180, RZ, RZ, R27 ;  /* 0x000000ffffb47224 */ /* 0x000fe400078e001b */
[C---:B----4-:R-:W-:Y:S01]  /*19860*/  FMUL.FTZ R14, R2.reuse, R194 ;  /* 0x000000c2020e7220 */ /* 0x050fe20000410000 */
[----:B------:R-:W-:Y:S02]  /*19870*/  IMAD.MOV.U32 R181, RZ, RZ, R47 ;  /* 0x000000ffffb57224 */ /* 0x000fe400078e002f */
[C---:B------:R-:W-:Y:S01]  /*19880*/  FMUL.FTZ R10, R2.reuse, R198 ;  /* 0x000000c6020a7220 */ /* 0x040fe20000410000 */
[----:B------:R-:W-:Y:S02]  /*19890*/  IMAD.MOV.U32 R177, RZ, RZ, R180 ;  /* 0x000000ffffb17224 */ /* 0x000fe400078e00b4 */
[C---:B------:R-:W-:Y:S01]  /*198a0*/  FMUL.FTZ R15, R2.reuse, R195 ;  /* 0x000000c3020f7220 */ /* 0x040fe20000410000 */
[----:B------:R-:W-:Y:S01]  /*198b0*/  IMAD.MOV.U32 R180, RZ, RZ, R141 ;  /* 0x000000ffffb47224 */ /* 0x000fe200078e008d */
[----:B------:R-:W-:Y:S01]  /*198c0*/  MUFU.EX2 R169, R120 ;  /* 0x0000007800a97308 */ /* 0x000fe20000000800 */
[----:B------:R-:W-:Y:S02]  /*198d0*/  IMAD.MOV.U32 R141, RZ, RZ, R153 ;  /* 0x000000ffff8d7224 */ /* 0x000fe400078e0099 */
[----:B------:R-:W-:Y:S01]  /*198e0*/  FMUL.FTZ R11, R2, R199 ;  /* 0x000000c7020b7220 */ /* 0x000fe20000410000 */
[----:B------:R-:W-:Y:S01]  /*198f0*/  IMAD.MOV.U32 R153, RZ, RZ, R157 ;  /* 0x000000ffff997224 */ /* 0x000fe200078e009d */
[----:B------:R-:W-:Y:S01]  /*19900*/  F2FP.BF16.F32.PACK_AB R85, R176, R207 ;  /* 0x000000cfb055723e */ /* 0x000fe200000010ff */
[----:B------:R-:W-:Y:S02]  /*19910*/  IMAD.MOV.U32 R185, RZ, RZ, R30 ;  /* 0x000000ffffb97224 */ /* 0x000fe400078e001e */
[C---:B------:R-:W-:Y:S01]  /*19920*/  FMUL.FTZ R30, R2.reuse, R186 ;  /* 0x000000ba021e7220 */ /* 0x040fe20000410000 */
[----:B------:R-:W-:Y:S02]  /*19930*/  IMAD.MOV.U32 R184, RZ, RZ, R31 ;  /* 0x000000ffffb87224 */ /* 0x000fe400078e001f */
[C---:B------:R-:W-:Y:S01]  /*19940*/  FMUL.FTZ R31, R2.reuse, R187 ;  /* 0x000000bb021f7220 */ /* 0x040fe20000410000 */
[----:B------:R-:W-:Y:S01]  /*19950*/  IMAD.MOV.U32 R172, RZ, RZ, R185 ;  /* 0x000000ffffac7224 */ /* 0x000fe200078e00b9 */
[----:B------:R-:W-:Y:S01]  /*19960*/  MOV R187, R158 ;  /* 0x0000009e00bb7202 */ /* 0x000fe20000000f00 */
[----:B------:R-:W-:Y:S02]  /*19970*/  IMAD.MOV.U32 R185, RZ, RZ, R166 ;  /* 0x000000ffffb97224 */ /* 0x000fe400078e00a6 */
[C---:B------:R-:W-:Y:S01]  /*19980*/  FMUL.FTZ R59, R2.reuse, R175 ;  /* 0x000000af023b7220 */ /* 0x040fe20000410000 */
[----:B------:R-:W-:Y:S02]  /*19990*/  IMAD.MOV.U32 R194, RZ, RZ, R164 ;  /* 0x000000ffffc27224 */ /* 0x000fe400078e00a4 */
[C---:B------:R-:W-:Y:S01]  /*199a0*/  FMUL.FTZ R58, R2.reuse, R174 ;  /* 0x000000ae023a7220 */ /* 0x040fe20000410000 */
[----:B------:R-:W-:Y:S02]  /*199b0*/  IMAD.MOV.U32 R188, RZ, RZ, R134 ;  /* 0x000000ffffbc7224 */ /* 0x000fe400078e0086 */
[C---:B------:R-:W-:Y:S01]  /*199c0*/  FMUL.FTZ R47, R2.reuse, R179 ;  /* 0x000000b3022f7220 */ /* 0x040fe20000410000 */
[----:B------:R-:W-:Y:S01]  /*199d0*/  IMAD.MOV.U32 R197, RZ, RZ, R135 ;  /* 0x000000ffffc57224 */ /* 0x000fe200078e0087 */
[----:B------:R1:W-:Y:S01]  /*199e0*/  MUFU.EX2 R134, R97 ;  /* 0x0000006100867308 */ /* 0x0003e20000000800 */
[----:B------:R-:W-:Y:S02]  /*199f0*/  IMAD.MOV.U32 R198, RZ, RZ, R188 ;  /* 0x000000ffffc67224 */ /* 0x000fe400078e00bc */
[C---:B------:R-:W-:Y:S01]  /*19a00*/  FMUL.FTZ R62, R2.reuse, R170 ;  /* 0x000000aa023e7220 */ /* 0x040fe20000410000 */
[----:B------:R-:W-:Y:S02]  /*19a10*/  IMAD.MOV.U32 R195, RZ, RZ, R165 ;  /* 0x000000ffffc37224 */ /* 0x000fe400078e00a5 */
[C---:B------:R-:W-:Y:S01]  /*19a20*/  FMUL.FTZ R26, R2.reuse, R190 ;  /* 0x000000be021a7220 */ /* 0x040fe20000410000 */
[----:B------:R-:W-:Y:S02]  /*19a30*/  IMAD.MOV.U32 R186, RZ, RZ, R149 ;  /* 0x000000ffffba7224 */ /* 0x000fe400078e0095 */
[C---:B------:R-:W-:Y:S01]  /*19a40*/  FMUL.FTZ R27, R2.reuse, R191 ;  /* 0x000000bf021b7220 */ /* 0x040fe20000410000 */
[----:B------:R-:W-:Y:S01]  /*19a50*/  IMAD.MOV.U32 R199, RZ, RZ, R197 ;  /* 0x000000ffffc77224 */ /* 0x000fe200078e00c5 */
[----:B------:R-:W2:Y:S01]  /*19a60*/  LDL.LU R149, [R1+0x20] ;  /* 0x0000200001957983 */ /* 0x000ea20000300800 */
[----:B------:R-:W-:Y:S02]  /*19a70*/  IMAD.MOV.U32 R173, RZ, RZ, R184 ;  /* 0x000000ffffad7224 */ /* 0x000fe400078e00b8 */
[C---:B------:R-:W-:Y:S01]  /*19a80*/  FMUL.FTZ R63, R2.reuse, R171 ;  /* 0x000000ab023f7220 */ /* 0x040fe20000410000 */
[----:B------:R-:W-:Y:S01]  /*19a90*/  IMAD.MOV.U32 R196, RZ, RZ, R78 ;  /* 0x000000ffffc47224 */ /* 0x000fe200078e004e */
[----:B------:R-:W-:Y:S01]  /*19aa0*/  F2FP.BF16.F32.PACK_AB R78, R99, R241 ;  /* 0x000000f1634e723e */ /* 0x000fe200000010ff */
[----:B------:R-:W-:Y:S02]  /*19ab0*/  IMAD.MOV.U32 R189, RZ, RZ, R43 ;  /* 0x000000ffffbd7224 */ /* 0x000fe400078e002b */
[C---:B------:R-:W-:Y:S01]  /*19ac0*/  FMUL.FTZ R43, R2.reuse, R183 ;  /* 0x000000b7022b7220 */ /* 0x040fe20000410000 */
[----:B------:R-:W-:Y:S02]  /*19ad0*/  IMAD.MOV.U32 R193, RZ, RZ, R42 ;  /* 0x000000ffffc17224 */ /* 0x000fe400078e002a */
[C---:B------:R-:W-:Y:S01]  /*19ae0*/  FMUL.FTZ R42, R2.reuse, R182 ;  /* 0x000000b6022a7220 */ /* 0x040fe20000410000 */
[----:B------:R-:W-:Y:S02]  /*19af0*/  IMAD.MOV.U32 R182, RZ, RZ, R186 ;  /* 0x000000ffffb67224 */ /* 0x000fe400078e00ba */
[----:B-1----:R-:W-:Y:S01]  /*19b00*/  FADD.FTZ R97, R89, R75 ;  /* 0x0000004b59617221 */ /* 0x002fe20000010000 */
[-C--:B------:R-:W-:Y:S01]  /*19b10*/  HMMA.16816.F32.BF16 R4, R76, R80.reuse, R4 ;  /* 0x000000504c04723c */ /* 0x080fe20000041804 */
[----:B------:R-:W-:Y:S04]  /*19b20*/  MUFU.EX2 R135, R122 ;  /* 0x0000007a00877308 */ /* 0x000fe80000000800 */
[----:B------:R-:W-:Y:S02]  /*19b30*/  IMAD.MOV.U32 R186, RZ, RZ, R194 ;  /* 0x000000ffffba7224 */ /* 0x000fe400078e00c2 */
[----:B------:R-:W-:Y:S04]  /*19b40*/  IMAD.MOV.U32 R194, RZ, RZ, R172 ;  /* 0x000000ffffc27224 */ /* 0x000fe800078e00ac */
[----:B------:R-:W-:Y:S01]  /*19b50*/  MUFU.EX2 R190, R107 ;  /* 0x0000006b00be7308 */ /* 0x000fe20000000800 */
[----:B------:R-:W-:Y:S02]  /*19b60*/  IMAD.MOV.U32 R172, RZ, RZ, R147 ;  /* 0x000000ffffac7224 */ /* 0x000fe400078e0093 */
[----:B------:R-:W-:Y:S02]  /*19b70*/  IMAD.MOV.U32 R184, RZ, RZ, R156 ;  /* 0x000000ffffb87224 */ /* 0x000fe400078e009c */
[----:B------:R-:W-:Y:S02]  /*19b80*/  IMAD.MOV.U32 R192, RZ, RZ, R46 ;  /* 0x000000ffffc07224 */ /* 0x000fe400078e002e */
[----:B------:R-:W-:Y:S01]  /*19b90*/  FMUL.FTZ R46, R2, R178 ;  /* 0x000000b2022e7220 */ /* 0x000fe20000410000 */
[----:B------:R-:W-:Y:S02]  /*19ba0*/  IMAD.MOV.U32 R197, RZ, RZ, R167 ;  /* 0x000000ffffc57224 */ /* 0x000fe400078e00a7 */
[----:B------:R-:W-:Y:S10]  /*19bb0*/  MUFU.EX2 R165, R108 ;  /* 0x0000006c00a57308 */ /* 0x000ff40000000800 */
[----:B------:R-:W-:Y:S10]  /*19bc0*/  MUFU.EX2 R167, R132 ;  /* 0x0000008400a77308 */ /* 0x000ff40000000800 */
[----:B------:R-:W-:Y:S10]  /*19bd0*/  MUFU.EX2 R156, R117 ;  /* 0x00000075009c7308 */ /* 0x000ff40000000800 */
[----:B------:R-:W-:Y:S01]  /*19be0*/  MUFU.EX2 R191, R126 ;  /* 0x0000007e00bf7308 */ /* 0x000fe20000000800 */
[----:B------:R-:W-:Y:S01]  /*19bf0*/  FFMA.FTZ R96, R0, R3, R84 ;  /* 0x0000000300607223 */ /* 0x000fe20000010054 */
[--C-:B------:R-:W-:Y:S01]  /*19c00*/  FFMA.FTZ R0, R236, UR4, -R73.reuse ;  /* 0x00000004ec007c23 */ /* 0x100fe20008010849 */
[--C-:B------:R-:W-:Y:S01]  /*19c10*/  FFMA.FTZ R3, R234, UR4, -R73.reuse ;  /* 0x00000004ea037c23 */ /* 0x100fe20008010849 */
[C---:B------:R-:W-:Y:S01]  /*19c20*/  F2FP.BF16.F32.PACK_AB R84, R88.reuse, R84 ;  /* 0x000000545854723e */ /* 0x040fe200000010ff */
[----:B------:R-:W-:Y:S05]  /*19c30*/  FADD.FTZ R96, R88, R96 ;  /* 0x0000006058607221 */ /* 0x000fea0000010000 */
[----:B------:R1:W-:Y:S01]  /*19c40*/  MUFU.EX2 R118, R0 ;  /* 0x0000000000767308 */ /* 0x0003e20000000800 */
[----:B------:R-:W-:Y:S01]  /*19c50*/  LDSM.16.MT88.4 R88, [R214+0x9000] ;  /* 0x00900000d658783b */ /* 0x000fe20000004200 */
[----:B------:R-:W-:Y:S01]  /*19c60*/  FADD.FTZ R96, R104, R96 ;  /* 0x0000006068607221 */ /* 0x000fe20000010000 */
[C---:B------:R-:W-:Y:S07]  /*19c70*/  HMMA.16816.F32.BF16 R8, R84.reuse, R80, R8 ;  /* 0x000000505408723c */ /* 0x040fee0000041808 */
[----:B------:R3:W-:Y:S01]  /*19c80*/  MUFU.EX2 R113, R3 ;  /* 0x0000000300717308 */ /* 0x0007e20000000800 */
[-C--:B------:R-:W-:Y:S06]  /*19c90*/  HMMA.16816.F32.BF16 R12, R84, R82.reuse, R12 ;  /* 0x00000052540c723c */ /* 0x080fec000004180c */
[C---:B------:R-:W-:Y:S01]  /*19ca0*/  HMMA.16816.F32.BF16 R16, R76.reuse, R82, R16 ;  /* 0x000000524c10723c */ /* 0x040fe20000041810 */
[----:B------:R-:W4:Y:S04]  /*19cb0*/  LDSM.16.MT88.4 R80, [R217+0x8000] ;  /* 0x00800000d950783b */ /* 0x000f280000004200 */
[----:B-1----:R-:W-:Y:S01]  /*19cc0*/  FFMA.FTZ R0, R235, UR4, -R73 ;  /* 0x00000004eb007c23 */ /* 0x002fe20008010849 */
[----:B---3--:R-:W-:Y:S03]  /*19cd0*/  FADD.FTZ R3, R241, R93 ;  /* 0x0000005df1037221 */ /* 0x008fe60000010000 */
[----:B------:R1:W3:Y:S01]  /*19ce0*/  MUFU.EX2 R103, R0 ;  /* 0x0000000000677308 */ /* 0x0002e20000000800 */
[----:B------:R-:W2:Y:S01]  /*19cf0*/  LDL.LU R241, [R1+0x148] ;  /* 0x0001480001f17983 */ /* 0x000ea20000300800 */
[----:B------:R-:W-:Y:S03]  /*19d00*/  FADD.FTZ R99, R99, R3 ;  /* 0x0000000363637221 */ /* 0x000fe60000010000 */
[----:B------:R-:W-:Y:S01]  /*19d10*/  LDSM.16.MT88.4 R92, [R217+0x9000] ;  /* 0x00900000d95c783b */ /* 0x000fe20000004200 */
[--C-:B-1----:R-:W-:Y:S04]  /*19d20*/  FFMA.FTZ R0, R211, UR4, -R73.reuse ;  /* 0x00000004d3007c23 */ /* 0x102fe80008010849 */
[----:B------:R-:W-:Y:S10]  /*19d30*/  MUFU.EX2 R211, R205 ;  /* 0x000000cd00d37308 */ /* 0x000ff40000000800 */
[----:B------:R1:W-:Y:S01]  /*19d40*/  MUFU.EX2 R111, R0 ;  /* 0x00000000006f7308 */ /* 0x0003e20000000800 */
[-C--:B----4-:R-:W-:Y:S06]  /*19d50*/  HMMA.16816.F32.BF16 R20, R76, R80.reuse, R20 ;  /* 0x000000504c14723c */ /* 0x090fec0000041814 */
[C---:B------:R-:W-:Y:S06]  /*19d60*/  HMMA.16816.F32.BF16 R24, R84.reuse, R80, R24 ;  /* 0x000000505418723c */ /* 0x040fec0000041818 */
[-C--:B------:R-:W-:Y:S05]  /*19d70*/  HMMA.16816.F32.BF16 R28, R84, R82.reuse, R28 ;  /* 0x00000052541c723c */ /* 0x080fea000004181c */
[--C-:B-1----:R-:W-:Y:S01]  /*19d80*/  FFMA.FTZ R0, R237, UR4, -R74.reuse ;  /* 0x00000004ed007c23 */ /* 0x102fe2000801084a */
[C---:B------:R-:W-:Y:S01]  /*19d90*/  HMMA.16816.F32.BF16 R32, R76.reuse, R82, R32 ;  /* 0x000000524c20723c */ /* 0x040fe20000041820 */
[----:B------:R-:W1:Y:S02]  /*19da0*/  LDSM.16.MT88.4 R80, [R215+0x8000] ;  /* 0x00800000d750783b */ /* 0x000e640000004200 */
[----:B------:R4:W-:Y:S02]  /*19db0*/  MUFU.EX2 R138, R0 ;  /* 0x00000000008a7308 */ /* 0x0009e40000000800 */
[--C-:B----4-:R-:W-:Y:S08]  /*19dc0*/  FFMA.FTZ R0, R240, UR4, -R74.reuse ;  /* 0x00000004f0007c23 */ /* 0x110ff0000801084a */
[----:B------:R4:W3:Y:S01]  /*19dd0*/  MUFU.EX2 R139, R0 ;  /* 0x00000000008b7308 */ /* 0x0008e20000000800 */
[-C--:B-1----:R-:W-:Y:S03]  /*19de0*/  HMMA.16816.F32.BF16 R36, R76, R80.reuse, R36 ;  /* 0x000000504c24723c */ /* 0x082fe60000041824 */
[--C-:B----4-:R-:W-:Y:S03]  /*19df0*/  FFMA.FTZ R0, R238, UR4, -R74.reuse ;  /* 0x00000004ee007c23 */ /* 0x110fe6000801084a */
[C---:B------:R-:W-:Y:S03]  /*19e00*/  HMMA.16816.F32.BF16 R40, R84.reuse, R80, R40 ;  /* 0x000000505428723c */ /* 0x040fe60000041828 */
[----:B------:R1:W-:Y:S03]  /*19e10*/  MUFU.EX2 R143, R0 ;  /* 0x00000000008f7308 */ /* 0x0003e60000000800 */
[-C--:B------:R-:W-:Y:S06]  /*19e20*/  HMMA.16816.F32.BF16 R44, R84, R82.reuse, R44 ;  /* 0x00000052542c723c */ /* 0x080fec000004182c */
[C---:B------:R-:W-:Y:S01]  /*19e30*/  HMMA.16816.F32.BF16 R48, R76.reuse, R82, R48 ;  /* 0x000000524c30723c */ /* 0x040fe20000041830 */
[----:B------:R-:W4:Y:S04]  /*19e40*/  LDSM.16.MT88.4 R80, [R216+0x8000] ;  /* 0x00800000d850783b */ /* 0x000f280000004200 */
[--C-:B-1----:R-:W-:Y:S04]  /*19e50*/  FFMA.FTZ R0, R239, UR4, -R74.reuse ;  /* 0x00000004ef007c23 */ /* 0x102fe8000801084a */
[----:B------:R1:W3:Y:S02]  /*19e60*/  MUFU.EX2 R144, R0 ;  /* 0x0000000000907308 */ /* 0x0002e40000000800 */
[--C-:B-1----:R-:W-:Y:S08]  /*19e70*/  FFMA.FTZ R0, R244, UR4, -R73.reuse ;  /* 0x00000004f4007c23 */ /* 0x102ff00008010849 */
[----:B------:R1:W-:Y:S01]  /*19e80*/  MUFU.EX2 R160, R0 ;  /* 0x0000000000a07308 */ /* 0x0003e20000000800 */
[-C--:B----4-:R-:W-:Y:S06]  /*19e90*/  HMMA.16816.F32.BF16 R52, R76, R80.reuse, R52 ;  /* 0x000000504c34723c */ /* 0x090fec0000041834 */
[C---:B------:R-:W-:Y:S05]  /*19ea0*/  HMMA.16816.F32.BF16 R56, R84.reuse, R80, R56 ;  /* 0x000000505438723c */ /* 0x040fea0000041838 */
[--C-:B-1----:R-:W-:Y:S01]  /*19eb0*/  FFMA.FTZ R0, R243, UR4, -R73.reuse ;  /* 0x00000004f3007c23 */ /* 0x102fe20008010849 */
[-C--:B------:R-:W-:Y:S01]  /*19ec0*/  HMMA.16816.F32.BF16 R60, R84, R82.reuse, R60 ;  /* 0x00000052543c723c */ /* 0x080fe2000004183c */
[----:B------:R-:W1:Y:S02]  /*19ed0*/  LDSM.16.MT88.4 R84, [R214+0x8800] ;  /* 0x00880000d654783b */ /* 0x000e640000004200 */
[----:B------:R4:W2:Y:S02]  /*19ee0*/  MUFU.EX2 R133, R0 ;  /* 0x0000000000857308 */ /* 0x0008a40000000800 */
[----:B---3--:R-:W-:Y:S01]  /*19ef0*/  F2FP.BF16.F32.PACK_AB R80, R103, R118 ;  /* 0x000000766750723e */ /* 0x008fe200000010ff */
[----:B------:R-:W-:Y:S05]  /*19f00*/  HMMA.16816.F32.BF16 R64, R76, R82, R64 ;  /* 0x000000524c40723c */ /* 0x000fea0000041840 */
[----:B------:R-:W-:Y:S02]  /*19f10*/  F2FP.BF16.F32.PACK_AB R81, R139, R138 ;  /* 0x0000008a8b51723e */ /* 0x000fe400000010ff */
[----:B------:R-:W-:Y:S04]  /*19f20*/  F2FP.BF16.F32.PACK_AB R77, R102, R101 ;  /* 0x00000065664d723e */ /* 0x000fe800000010ff */
[----:B------:R-:W-:Y:S02]  /*19f30*/  F2FP.BF16.F32.PACK_AB R78, R162, R119 ;  /* 0x00000077a24e723e */ /* 0x000fe400000010ff */
[----:B------:R-:W-:Y:S01]  /*19f40*/  F2FP.BF16.F32.PACK_AB R79, R161, R110 ;  /* 0x0000006ea14f723e */ /* 0x000fe200000010ff */
[--C-:B----4-:R-:W-:Y:S01]  /*19f50*/  FFMA.FTZ R0, R242, UR4, -R73.reuse ;  /* 0x00000004f2007c23 */ /* 0x110fe20008010849 */
[----:B------:R-:W-:Y:S02]  /*19f60*/  F2FP.BF16.F32.PACK_AB R76, R109, R100 ;  /* 0x000000646d4c723e */ /* 0x000fe400000010ff */
[----:B------:R-:W-:Y:S01]  /*19f70*/  F2FP.BF16.F32.PACK_AB R83, R144, R143 ;  /* 0x0000008f9053723e */ /* 0x000fe200000010ff */
[----:B------:R3:W-:Y:S01]  /*19f80*/  MUFU.EX2 R137, R0 ;  /* 0x0000000000897308 */ /* 0x0007e20000000800 */
[----:B------:R-:W-:Y:S03]  /*19f90*/  F2FP.BF16.F32.PACK_AB R82, R113, R111 ;  /* 0x0000006f7152723e */ /* 0x000fe600000010ff */
[-C--:B-1----:R-:W-:Y:S03]  /*19fa0*/  HMMA.16816.F32.BF16 R4, R76, R84.reuse, R4 ;  /* 0x000000544c04723c */ /* 0x082fe60000041804 */
[----:B---3--:R-:W-:Y:S03]  /*19fb0*/  FFMA.FTZ R0, R245, UR4, -R73 ;  /* 0x00000004f5007c23 */ /* 0x008fe60008010849 */
[C---:B------:R-:W-:Y:S01]  /*19fc0*/  HMMA.16816.F32.BF16 R8, R80.reuse, R84, R8 ;  /* 0x000000545008723c */ /* 0x040fe20000041808 */
[----:B------:R1:W3:Y:S05]  /*19fd0*/  MUFU.EX2 R152, R0 ;  /* 0x0000000000987308 */ /* 0x0002ea0000000800 */
[-C--:B------:R-:W-:Y:S06]  /*19fe0*/  HMMA.16816.F32.BF16 R12, R80, R86.reuse, R12 ;  /* 0x00000056500c723c */ /* 0x080fec000004180c */
[C---:B------:R-:W-:Y:S01]  /*19ff0*/  HMMA.16816.F32.BF16 R16, R76.reuse, R86, R16 ;  /* 0x000000564c10723c */ /* 0x040fe20000041810 */
[----:B------:R-:W4:Y:S04]  /*1a000*/  LDSM.16.MT88.4 R84, [R217+0x8800] ;  /* 0x00880000d954783b */ /* 0x000f280000004200 */
[--C-:B-1----:R-:W-:Y:S04]  /*1a010*/  FFMA.FTZ R0, R246, UR4, -R74.reuse ;  /* 0x00000004f6007c23 */ /* 0x102fe8000801084a */
[----:B------:R1:W-:Y:S02]  /*1a020*/  MUFU.EX2 R128, R0 ;  /* 0x0000000000807308 */ /* 0x0003e40000000800 */
[--C-:B-1----:R-:W-:Y:S08]  /*1a030*/  FFMA.FTZ R0, R247, UR4, -R74.reuse ;  /* 0x00000004f7007c23 */ /* 0x102ff0000801084a */
[----:B------:R1:W-:Y:S01]  /*1a040*/  MUFU.EX2 R127, R0 ;  /* 0x00000000007f7308 */ /* 0x0003e20000000800 */
[-C--:B----4-:R-:W-:Y:S06]  /*1a050*/  HMMA.16816.F32.BF16 R20, R76, R84.reuse, R20 ;  /* 0x000000544c14723c */ /* 0x090fec0000041814 */
[C---:B------:R-:W-:Y:S05]  /*1a060*/  HMMA.16816.F32.BF16 R24, R80.reuse, R84, R24 ;  /* 0x000000545018723c */ /* 0x040fea0000041818 */
[--C-:B-1----:R-:W-:Y:S01]  /*1a070*/  FFMA.FTZ R0, R252, UR4, -R74.reuse ;  /* 0x00000004fc007c23 */ /* 0x102fe2000801084a */
[-C--:B------:R-:W-:Y:S03]  /*1a080*/  HMMA.16816.F32.BF16 R28, R80, R86.reuse, R28 ;  /* 0x00000056501c723c */ /* 0x080fe6000004181c */
[----:B------:R1:W-:Y:S03]  /*1a090*/  MUFU.EX2 R146, R0 ;  /* 0x0000000000927308 */ /* 0x0003e60000000800 */
[C---:B------:R-:W-:Y:S01]  /*1a0a0*/  HMMA.16816.F32.BF16 R32, R76.reuse, R86, R32 ;  /* 0x000000564c20723c */ /* 0x040fe20000041820 */
[----:B------:R-:W4:Y:S04]  /*1a0b0*/  LDSM.16.MT88.4 R84, [R215+0x8800] ;  /* 0x00880000d754783b */ /* 0x000f280000004200 */
[--C-:B-1----:R-:W-:Y:S01]  /*1a0c0*/  FFMA.FTZ R0, R181, UR4, -R74.reuse ;  /* 0x00000004b5007c23 */ /* 0x102fe2000801084a */
[----:B------:R-:W-:Y:S02]  /*1a0d0*/  IMAD.MOV.U32 R181, RZ, RZ, R159 ;  /* 0x000000ffffb57224 */ /* 0x000fe400078e009f */
[----:B------:R-:W-:Y:S03]  /*1a0e0*/  MUFU.EX2 R159, R116 ;  /* 0x00000074009f7308 */ /* 0x000fe60000000800 */
[--C-:B--2---:R-:W-:Y:S07]  /*1a0f0*/  FFMA.FTZ R241, R241, UR4, -R73.reuse ;  /* 0x00000004f1f17c23 */ /* 0x104fee0008010849 */
[----:B------:R1:W2:Y:S01]  /*1a100*/  MUFU.EX2 R157, R0 ;  /* 0x00000000009d7308 */ /* 0x0002a20000000800 */
[-C--:B----4-:R-:W-:Y:S03]  /*1a110*/  HMMA.16816.F32.BF16 R36, R76, R84.reuse, R36 ;  /* 0x000000544c24723c */ /* 0x090fe60000041824 */
[--C-:B-1----:R-:W-:Y:S03]  /*1a120*/  FFMA.FTZ R0, R251, UR4, -R73.reuse ;  /* 0x00000004fb007c23 */ /* 0x102fe60008010849 */
[C---:B------:R-:W-:Y:S03]  /*1a130*/  HMMA.16816.F32.BF16 R40, R80.reuse, R84, R40 ;  /* 0x000000545028723c */ /* 0x040fe60000041828 */
[----:B------:R1:W-:Y:S03]  /*1a140*/  MUFU.EX2 R166, R0 ;  /* 0x0000000000a67308 */ /* 0x0003e60000000800 */
        /* <DEDUP_REMOVED lines=9> */
[----:B-1----:R-:W-:Y:S01]  /*1a1e0*/  FFMA.FTZ R0, R249, UR4, -R73 ;  /* 0x00000004f9007c23 */ /* 0x002fe20008010849 */
[-C--:B------:R-:W-:Y:S03]  /*1a1f0*/  HMMA.16816.F32.BF16 R60, R80, R86.reuse, R60 ;  /* 0x00000056503c723c */ /* 0x080fe6000004183c */
[----:B------:R1:W-:Y:S03]  /*1a200*/  MUFU.EX2 R188, R0 ;  /* 0x0000000000bc7308 */ /* 0x0003e60000000800 */
[----:B------:R-:W-:Y:S01]  /*1a210*/  HMMA.16816.F32.BF16 R64, R76, R86, R64 ;  /* 0x000000564c40723c */ /* 0x000fe20000041840 */
[----:B------:R-:W4:Y:S04]  /*1a220*/  LDSM.16.MT88.4 R84, [R215+0x9000] ;  /* 0x00900000d754783b */ /* 0x000f280000004200 */
[----:B------:R-:W-:Y:S02]  /*1a230*/  F2FP.BF16.F32.PACK_AB R80, R133, R160 ;  /* 0x000000a08550723e */ /* 0x000fe400000010ff */
[----:B------:R-:W-:Y:S04]  /*1a240*/  F2FP.BF16.F32.PACK_AB R78, R169, R163 ;  /* 0x000000a3a94e723e */ /* 0x000fe800000010ff */
[----:B------:R-:W-:Y:S02]  /*1a250*/  F2FP.BF16.F32.PACK_AB R76, R135, R112 ;  /* 0x00000070874c723e */ /* 0x000fe400000010ff */
[----:B------:R-:W-:Y:S01]  /*1a260*/  F2FP.BF16.F32.PACK_AB R77, R134, R115 ;  /* 0x00000073864d723e */ /* 0x000fe200000010ff */
[----:B-1----:R-:W-:Y:S01]  /*1a270*/  FFMA.FTZ R0, R187, UR4, -R74 ;  /* 0x00000004bb007c23 */ /* 0x002fe2000801084a */
[----:B------:R-:W-:Y:S01]  /*1a280*/  IMAD.MOV.U32 R187, RZ, RZ, R195 ;  /* 0x000000ffffbb7224 */ /* 0x000fe200078e00c3 */
[----:B------:R-:W-:Y:S01]  /*1a290*/  F2FP.BF16.F32.PACK_AB R79, R168, R136 ;  /* 0x00000088a84f723e */ /* 0x000fe200000010ff */
[----:B------:R-:W-:Y:S01]  /*1a2a0*/  IMAD.MOV.U32 R195, RZ, RZ, R199 ;  /* 0x000000ffffc37224 */ /* 0x000fe200078e00c7 */
[----:B------:R1:W-:Y:S01]  /*1a2b0*/  MUFU.EX2 R147, R0 ;  /* 0x0000000000937308 */ /* 0x0003e20000000800 */
[----:B------:R-:W-:Y:S01]  /*1a2c0*/  IMAD.MOV.U32 R199, RZ, RZ, R198 ;  /* 0x000000ffffc77224 */ /* 0x000fe200078e00c6 */
[----:B---3--:R-:W-:Y:S01]  /*1a2d0*/  F2FP.BF16.F32.PACK_AB R82, R152, R137 ;  /* 0x000000899852723e */ /* 0x008fe200000010ff */
[----:B------:R-:W-:Y:S01]  /*1a2e0*/  IMAD.MOV.U32 R198, RZ, RZ, R173 ;  /* 0x000000ffffc67224 */ /* 0x000fe200078e00ad */
[----:B--2---:R-:W-:Y:S01]  /*1a2f0*/  F2FP.BF16.F32.PACK_AB R83, R157, R146 ;  /* 0x000000929d53723e */ /* 0x004fe200000010ff */
[-C--:B------:R-:W-:Y:S03]  /*1a300*/  HMMA.16816.F32.BF16 R4, R76, R88.reuse, R4 ;  /* 0x000000584c04723c */ /* 0x080fe60000041804 */
[----:B------:R-:W-:Y:S01]  /*1a310*/  IMAD.MOV.U32 R173, RZ, RZ, R177 ;  /* 0x000000ffffad7224 */ /* 0x000fe200078e00b1 */
[----:B------:R-:W-:Y:S01]  /*1a320*/  F2FP.BF16.F32.PACK_AB R81, R127, R128 ;  /* 0x000000807f51723e */ /* 0x000fe200000010ff */
[----:B------:R-:W-:Y:S02]  /*1a330*/  IMAD.MOV.U32 R177, RZ, RZ, R213 ;  /* 0x000000ffffb17224 */ /* 0x000fe400078e00d5 */
[----:B------:R-:W2:Y:S01]  /*1a340*/  LDL.LU R213, [R1+0x144] ;  /* 0x0001440001d57983 */ /* 0x000ea20000300800 */
[----:B------:R-:W-:Y:S03]  /*1a350*/  IMAD.MOV.U32 R183, RZ, RZ, R187 ;  /* 0x000000ffffb77224 */ /* 0x000fe600078e00bb */
[C---:B------:R-:W-:Y:S01]  /*1a360*/  HMMA.16816.F32.BF16 R8, R80.reuse, R88, R8 ;  /* 0x000000585008723c */ /* 0x040fe20000041808 */
[----:B------:R-:W-:Y:S03]  /*1a370*/  MUFU.EX2 R177, R177 ;  /* 0x000000b100b17308 */ /* 0x000fe60000000800 */
[----:B------:R-:W-:Y:S02]  /*1a380*/  IMAD.MOV.U32 R187, RZ, RZ, R195 ;  /* 0x000000ffffbb7224 */ /* 0x000fe400078e00c3 */
[----:B-1----:R-:W-:Y:S01]  /*1a390*/  FFMA.FTZ R0, R182, UR4, -R74 ;  /* 0x00000004b6007c23 */ /* 0x002fe2000801084a */
[-C--:B------:R-:W-:Y:S04]  /*1a3a0*/  HMMA.16816.F32.BF16 R12, R80, R90.reuse, R12 ;  /* 0x0000005a500c723c */ /* 0x080fe8000004180c */
[----:B------:R-:W-:Y:S02]  /*1a3b0*/  IMAD.MOV.U32 R195, RZ, RZ, R185 ;  /* 0x000000ffffc37224 */ /* 0x000fe400078e00b9 */
[C---:B------:R-:W-:Y:S01]  /*1a3c0*/  HMMA.16816.F32.BF16 R16, R76.reuse, R90, R16 ;  /* 0x0000005a4c10723c */ /* 0x040fe20000041810 */
[----:B------:R-:W3:Y:S04]  /*1a3d0*/  LDL.LU R185, [R1+0x24] ;  /* 0x0000240001b97983 */ /* 0x000ee80000300800 */
[----:B------:R-:W-:Y:S01]  /*1a3e0*/  IMAD.MOV.U32 R182, RZ, RZ, R186 ;  /* 0x000000ffffb67224 */ /* 0x000fe200078e00ba */
[-C--:B------:R-:W-:Y:S01]  /*1a3f0*/  HMMA.16816.F32.BF16 R20, R76, R92.reuse, R20 ;  /* 0x0000005c4c14723c */ /* 0x080fe20000041814 */
[----:B------:R-:W1:Y:S04]  /*1a400*/  LDSM.16.MT88.4 R88, [R216+0x9000] ;  /* 0x00900000d858783b */ /* 0x000e680000004200 */
[----:B------:R-:W-:Y:S01]  /*1a410*/  IMAD.MOV.U32 R186, RZ, RZ, R145 ;  /* 0x000000ffffba7224 */ /* 0x000fe200078e0091 */
[C---:B------:R-:W-:Y:S01]  /*1a420*/  HMMA.16816.F32.BF16 R24, R80.reuse, R92, R24 ;  /* 0x0000005c5018723c */ /* 0x040fe20000041818 */
[----:B------:R4:W1:Y:S04]  /*1a430*/  MUFU.EX2 R145, R0 ;  /* 0x0000000000917308 */ /* 0x0008680000000800 */
[----:B------:R-:W-:Y:S01]  /*1a440*/  IMAD.MOV.U32 R178, RZ, RZ, R182 ;  /* 0x000000ffffb27224 */ /* 0x000fe200078e00b6 */
[-C--:B------:R-:W-:Y:S06]  /*1a450*/  HMMA.16816.F32.BF16 R28, R80, R94.reuse, R28 ;  /* 0x0000005e501c723c */ /* 0x080fec000004181c */
[C---:B------:R-:W-:Y:S01]  /*1a460*/  HMMA.16816.F32.BF16 R32, R76.reuse, R94, R32 ;  /* 0x0000005e4c20723c */ /* 0x040fe20000041820 */
[----:B------:R-:W-:Y:S05]  /*1a470*/  LDSM.16.MT88.4 R92, [R217+0x9800] ;  /* 0x00980000d95c783b */ /* 0x000fea0000004200 */
[-C--:B----4-:R-:W-:Y:S05]  /*1a480*/  HMMA.16816.F32.BF16 R36, R76, R84.reuse, R36 ;  /* 0x000000544c24723c */ /* 0x090fea0000041824 */
[----:B------:R-:W-:Y:S01]  /*1a490*/  FFMA.FTZ R0, R183, UR4, -R74 ;  /* 0x00000004b7007c23 */ /* 0x000fe2000801084a */
[C---:B------:R-:W-:Y:S03]  /*1a4a0*/  HMMA.16816.F32.BF16 R40, R80.reuse, R84, R40 ;  /* 0x000000545028723c */ /* 0x040fe60000041828 */
[----:B------:R4:W-:Y:S02]  /*1a4b0*/  MUFU.EX2 R182, R0 ;  /* 0x0000000000b67308 */ /* 0x0009e40000000800 */
[----:B------:R-:W-:Y:S01]  /*1a4c0*/  IMAD.MOV.U32 R183, RZ, RZ, R187 ;  /* 0x000000ffffb77224 */ /* 0x000fe200078e00bb */
[-C--:B------:R-:W-:Y:S05]  /*1a4d0*/  HMMA.16816.F32.BF16 R44, R80, R86.reuse, R44 ;  /* 0x00000056502c723c */ /* 0x080fea000004182c */
[----:B------:R-:W-:Y:S01]  /*1a4e0*/  IMAD.MOV.U32 R187, RZ, RZ, R186 ;  /* 0x000000ffffbb7224 */ /* 0x000fe200078e00ba */
[C---:B------:R-:W-:Y:S01]  /*1a4f0*/  HMMA.16816.F32.BF16 R48, R76.reuse, R86, R48 ;  /* 0x000000564c30723c */ /* 0x040fe20000041830 */
[----:B------:R-:W4:Y:S04]  /*1a500*/  LDSM.16.MT88.4 R84, [R214+0x9800] ;  /* 0x00980000d654783b */ /* 0x000f280000004200 */
[----:B------:R-:W-:Y:S01]  /*1a510*/  IMAD.MOV.U32 R236, RZ, RZ, R183 ;  /* 0x000000ffffec7224 */ /* 0x000fe200078e00b7 */
[-C--:B-1----:R-:W-:Y:S05]  /*1a520*/  HMMA.16816.F32.BF16 R52, R76, R88.reuse, R52 ;  /* 0x000000584c34723c */ /* 0x082fea0000041834 */
[----:B----4-:R-:W-:Y:S01]  /*1a530*/  FFMA.FTZ R0, R178, UR4, -R74 ;  /* 0x00000004b2007c23 */ /* 0x010fe2000801084a */
[C---:B------:R-:W-:Y:S03]  /*1a540*/  HMMA.16816.F32.BF16 R56, R80.reuse, R88, R56 ;  /* 0x000000585038723c */ /* 0x040fe60000041838 */
[----:B------:R-:W1:Y:S02]  /*1a550*/  MUFU.EX2 R183, R0 ;  /* 0x0000000000b77308 */ /* 0x000e640000000800 */
[----:B------:R-:W-:Y:S01]  /*1a560*/  IMAD.MOV.U32 R178, RZ, RZ, R187 ;  /* 0x000000ffffb27224 */ /* 0x000fe200078e00bb */
[-C--:B------:R-:W-:Y:S07]  /*1a570*/  HMMA.16816.F32.BF16 R60, R80, R90.reuse, R60 ;  /* 0x0000005a503c723c */ /* 0x080fee000004183c */
[----:B------:R-:W-:Y:S01]  /*1a580*/  MUFU.EX2 R187, R124 ;  /* 0x0000007c00bb7308 */ /* 0x000fe20000000800 */
[----:B------:R-:W-:Y:S01]  /*1a590*/  HMMA.16816.F32.BF16 R64, R76, R90, R64 ;  /* 0x0000005a4c40723c */ /* 0x000fe20000041840 */
[----:B------:R-:W4:Y:S03]  /*1a5a0*/  LDSM.16.MT88.4 R88, [R215+0x9800] ;  /* 0x00980000d758783b */ /* 0x000f260000004200 */
[----:B------:R-:W-:Y:S03]  /*1a5b0*/  F2FP.BF16.F32.PACK_AB R81, R145, R147 ;  /* 0x000000939151723e */ /* 0x000fe600000010ff */
[----:B------:R-:W-:Y:S04]  /*1a5c0*/  F2FP.BF16.F32.PACK_AB R76, R200, R201 ;  /* 0x000000c9c84c723e */ /* 0x000fe800000010ff */
[----:B------:R-:W-:Y:S02]  /*1a5d0*/  F2FP.BF16.F32.PACK_AB R77, R159, R156 ;  /* 0x0000009c9f4d723e */ /* 0x000fe400000010ff */
[----:B------:R-:W-:Y:S02]  /*1a5e0*/  F2FP.BF16.F32.PACK_AB R78, R191, R167 ;  /* 0x000000a7bf4e723e */ /* 0x000fe400000010ff */
[----:B------:R-:W-:Y:S02]  /*1a5f0*/  F2FP.BF16.F32.PACK_AB R79, R190, R165 ;  /* 0x000000a5be4f723e */ /* 0x000fe400000010ff */
[----:B------:R-:W-:Y:S02]  /*1a600*/  F2FP.BF16.F32.PACK_AB R80, R158, R166 ;  /* 0x000000a69e50723e */ /* 0x000fe400000010ff */
[----:B------:R-:W-:Y:S02]  /*1a610*/  F2FP.BF16.F32.PACK_AB R82, R188, R164 ;  /* 0x000000a4bc52723e */ /* 0x000fe400000010ff */
[----:B-1----:R-:W-:Y:S01]  /*1a620*/  F2FP.BF16.F32.PACK_AB R83, R183, R182 ;  /* 0x000000b6b753723e */ /* 0x002fe200000010ff */
        /* <DEDUP_REMOVED lines=9> */
[----:B------:R-:W-:Y:S05]  /*1a6c0*/  LDSM.16.MT88.4 R92, [R217+0xa000] ;  /* 0x00a00000d95c783b */ /* 0x000fea0000004200 */
        /* <DEDUP_REMOVED lines=8> */
[----:B------:R-:W-:Y:S01]  /*1a750*/  HMMA.16816.F32.BF16 R64, R76, R86, R64 ;  /* 0x000000564c40723c */ /* 0x000fe20000041840 */
[----:B------:R-:W-:Y:S06]  /*1a760*/  LDSM.16.MT88.4 R84, [R214+0xa800] ;  /* 0x00a80000d654783b */ /* 0x000fec0000004200 */
[----:B------:R-:W-:Y:S01]  /*1a770*/  F2FP.BF16.F32.PACK_AB R78, R206, R211 ;  /* 0x000000d3ce4e723e */ /* 0x000fe200000010ff */
[----:B---3--:R-:W-:Y:S03]  /*1a780*/  IMAD.MOV.U32 R186, RZ, RZ, R185 ;  /* 0x000000ffffba7224 */ /* 0x008fe600078e00b9 */
[----:B------:R-:W-:Y:S02]  /*1a790*/  IMAD.MOV.U32 R185, RZ, RZ, R184 ;  /* 0x000000ffffb97224 */ /* 0x000fe400078e00b8 */
[----:B------:R-:W3:Y:S01]  /*1a7a0*/  LDL.LU R184, [R1+0x14] ;  /* 0x0000140001b87983 */ /* 0x000ee20000300800 */
[----:B------:R-:W-:Y:S02]  /*1a7b0*/  IMAD.MOV.U32 R179, RZ, RZ, R186 ;  /* 0x000000ffffb37224 */ /* 0x000fe400078e00ba */
[----:B------:R-:W-:Y:S01]  /*1a7c0*/  MUFU.EX2 R186, R202 ;  /* 0x000000ca00ba7308 */ /* 0x000fe20000000800 */
[----:B------:R-:W-:Y:S04]  /*1a7d0*/  IMAD.MOV.U32 R234, RZ, RZ, R185 ;  /* 0x000000ffffea7224 */ /* 0x000fe800078e00b9 */
[----:B------:R-:W-:Y:S02]  /*1a7e0*/  IMAD.MOV.U32 R175, RZ, RZ, R234 ;  /* 0x000000ffffaf7224 */ /* 0x000fe400078e00ea */
[----:B------:R-:W-:Y:S03]  /*1a7f0*/  IMAD.MOV.U32 R234, RZ, RZ, R236 ;  /* 0x000000ffffea7224 */ /* 0x000fe600078e00ec */
[----:B------:R-:W1:Y:S01]  /*1a800*/  MUFU.EX2 R185, R204 ;  /* 0x000000cc00b97308 */ /* 0x000e620000000800 */
[----:B------:R-:W-:Y:S02]  /*1a810*/  IMAD.MOV.U32 R236, RZ, RZ, R149 ;  /* 0x000000ffffec7224 */ /* 0x000fe400078e0095 */
[----:B------:R-:W-:Y:S01]  /*1a820*/  FFMA.FTZ R0, R175, UR4, -R73 ;  /* 0x00000004af007c23 */ /* 0x000fe20008010849 */
[----:B------:R-:W-:Y:S02]  /*1a830*/  IMAD.MOV.U32 R175, RZ, RZ, R234 ;  /* 0x000000ffffaf7224 */ /* 0x000fe400078e00ea */
[----:B------:R-:W-:Y:S02]  /*1a840*/  IMAD.MOV.U32 R234, RZ, RZ, R236 ;  /* 0x000000ffffea7224 */ /* 0x000fe400078e00ec */
[----:B------:R-:W-:Y:S02]  /*1a850*/  IMAD.MOV.U32 R236, RZ, RZ, R178 ;  /* 0x000000ffffec7224 */ /* 0x000fe400078e00b2 */
[----:B------:R-:W-:Y:S01]  /*1a860*/  MUFU.EX2 R202, R129 ;  /* 0x0000008100ca7308 */ /* 0x000fe20000000800 */
[----:B------:R-:W-:Y:S02]  /*1a870*/  IMAD.MOV.U32 R178, RZ, RZ, R198 ;  /* 0x000000ffffb27224 */ /* 0x000fe400078e00c6 */
[----:B------:R-:W-:Y:S02]  /*1a880*/  IMAD.MOV.U32 R198, RZ, RZ, R189 ;  /* 0x000000ffffc67224 */ /* 0x000fe400078e00bd */
[----:B------:R-:W-:Y:S02]  /*1a890*/  IMAD.MOV.U32 R149, RZ, RZ, R218 ;  /* 0x000000ffff957224 */ /* 0x000fe400078e00da */
[----:B------:R-:W4:Y:S03]  /*1a8a0*/  LDL.LU R218, [R1+0x140] ;  /* 0x0001400001da7983 */ /* 0x000f260000300800 */
[----:B------:R2:W-:Y:S01]  /*1a8b0*/  MUFU.EX2 R189, R0 ;  /* 0x0000000000bd7308 */ /* 0x0005e20000000800 */
[----:B------:R-:W-:Y:S01]  /*1a8c0*/  IMAD.MOV.U32 R171, RZ, RZ, R175 ;  /* 0x000000ffffab7224 */ /* 0x000fe200078e00af */
[----:B-1----:R-:W-:Y:S01]  /*1a8d0*/  F2FP.BF16.F32.PACK_AB R76, R186, R185 ;  /* 0x000000b9ba4c723e */ /* 0x002fe200000010ff */
[----:B------:R-:W-:Y:S02]  /*1a8e0*/  IMAD.MOV.U32 R175, RZ, RZ, R234 ;  /* 0x000000ffffaf7224 */ /* 0x000fe400078e00ea */
[----:B------:R-:W-:Y:S02]  /*1a8f0*/  IMAD.MOV.U32 R234, RZ, RZ, R236 ;  /* 0x000000ffffea7224 */ /* 0x000fe400078e00ec */
[----:B------:R-:W-:Y:S01]  /*1a900*/  FFMA.FTZ R75, R171, UR4, -R73 ;  /* 0x00000004ab4b7c23 */ /* 0x000fe20008010849 */
[----:B------:R-:W-:Y:S02]  /*1a910*/  IMAD.MOV.U32 R236, RZ, RZ, R178 ;  /* 0x000000ffffec7224 */ /* 0x000fe400078e00b2 */
[----:B------:R-:W-:Y:S02]  /*1a920*/  IMAD.MOV.U32 R171, RZ, RZ, R175 ;  /* 0x000000ffffab7224 */ /* 0x000fe400078e00af */
[----:B------:R-:W-:Y:S02]  /*1a930*/  IMAD.MOV.U32 R175, RZ, RZ, R234 ;  /* 0x000000ffffaf7224 */ /* 0x000fe400078e00ea */
[----:B---3--:R-:W-:Y:S02]  /*1a940*/  IMAD.MOV.U32 R235, RZ, RZ, R184 ;  /* 0x000000ffffeb7224 */ /* 0x008fe400078e00b8 */
[----:B------:R-:W1:Y:S02]  /*1a950*/  MUFU.EX2 R184, R125 ;  /* 0x0000007d00b87308 */ /* 0x000e640000000800 */
[----:B------:R-:W-:Y:S02]  /*1a960*/  IMAD.MOV.U32 R174, RZ, RZ, R235 ;  /* 0x000000ffffae7224 */ /* 0x000fe400078e00eb */
[----:B------:R-:W-:Y:S02]  /*1a970*/  IMAD.MOV.U32 R235, RZ, RZ, R181 ;  /* 0x000000ffffeb7224 */ /* 0x000fe400078e00b5 */
[----:B------:R-:W-:Y:S04]  /*1a980*/  IMAD.MOV.U32 R170, RZ, RZ, R174 ;  /* 0x000000ffffaa7224 */ /* 0x000fe800078e00ae */
[----:B------:R-:W3:Y:S01]  /*1a990*/  MUFU.EX2 R181, R203 ;  /* 0x000000cb00b57308 */ /* 0x000ee20000000800 */
[----:B------:R-:W-:Y:S01]  /*1a9a0*/  IMAD.MOV.U32 R174, RZ, RZ, R235 ;  /* 0x000000ffffae7224 */ /* 0x000fe200078e00eb */
[----:B------:R-:W-:Y:S01]  /*1a9b0*/  MOV R235, R179 ;  /* 0x000000b300eb7202 */ /* 0x000fe20000000f00 */
[----:B------:R-:W-:Y:S02]  /*1a9c0*/  IMAD.MOV.U32 R179, RZ, RZ, R195 ;  /* 0x000000ffffb37224 */ /* 0x000fe400078e00c3 */
[----:B--2---:R-:W-:Y:S01]  /*1a9d0*/  FFMA.FTZ R0, R170, UR4, -R73 ;  /* 0x00000004aa007c23 */ /* 0x004fe20008010849 */
[----:B------:R-:W-:Y:S02]  /*1a9e0*/  IMAD.MOV.U32 R195, RZ, RZ, R194 ;  /* 0x000000ffffc37224 */ /* 0x000fe400078e00c2 */
[----:B------:R-:W-:Y:S02]  /*1a9f0*/  IMAD.MOV.U32 R194, RZ, RZ, R196 ;  /* 0x000000ffffc27224 */ /* 0x000fe400078e00c4 */
[----:B------:R-:W-:Y:S01]  /*1aa00*/  IMAD.MOV.U32 R196, RZ, RZ, R151 ;  /* 0x000000ffffc47224 */ /* 0x000fe200078e0097 */
[----:B-1----:R-:W-:Y:S01]  /*1aa10*/  F2FP.BF16.F32.PACK_AB R77, R187, R184 ;  /* 0x000000b8bb4d723e */ /* 0x002fe200000010ff */
[----:B------:R-:W-:Y:S02]  /*1aa20*/  IMAD.MOV.U32 R151, RZ, RZ, R140 ;  /* 0x000000ffff977224 */ /* 0x000fe400078e008c */
[----:B------:R-:W-:Y:S02]  /*1aa30*/  IMAD.MOV.U32 R170, RZ, RZ, R174 ;  /* 0x000000ffffaa7224 */ /* 0x000fe400078e00ae */
[----:B------:R-:W-:Y:S02]  /*1aa40*/  IMAD.MOV.U32 R178, RZ, RZ, R151 ;  /* 0x000000ffffb27224 */ /* 0x000fe400078e0097 */
[----:B----4-:R-:W-:Y:S01]  /*1aa50*/  FFMA.FTZ R108, R218, UR4, -R73 ;  /* 0x00000004da6c7c23 */ /* 0x010fe20008010849 */
[----:B------:R-:W1:Y:S01]  /*1aa60*/  MUFU.EX2 R151, R0 ;  /* 0x0000000000977308 */ /* 0x000e620000000800 */
[----:B------:R-:W-:Y:S01]  /*1aa70*/  IMAD.MOV.U32 R174, RZ, RZ, R235 ;  /* 0x000000ffffae7224 */ /* 0x000fe200078e00eb */
[----:B---3--:R-:W-:Y:S01]  /*1aa80*/  F2FP.BF16.F32.PACK_AB R79, R181, R202 ;  /* 0x000000cab54f723e */ /* 0x008fe200000010ff */
[----:B------:R-:W-:Y:S02]  /*1aa90*/  IMAD.MOV.U32 R237, RZ, RZ, R170 ;  /* 0x000000ffffed7224 */ /* 0x000fe400078e00aa */
[----:B------:R-:W-:Y:S02]  /*1aaa0*/  IMAD.MOV.U32 R235, RZ, RZ, R179 ;  /* 0x000000ffffeb7224 */ /* 0x000fe400078e00b3 */
[----:B------:R-:W-:Y:S03]  /*1aab0*/  IMAD.MOV.U32 R179, RZ, RZ, R194 ;  /* 0x000000ffffb37224 */ /* 0x000fe600078e00c2 */
[----:B------:R-:W-:Y:S01]  /*1aac0*/  MUFU.EX2 R116, R108 ;  /* 0x0000006c00747308 */ /* 0x000fe20000000800 */
[----:B------:R-:W-:Y:S02]  /*1aad0*/  IMAD.MOV.U32 R170, RZ, RZ, R174 ;  /* 0x000000ffffaa7224 */ /* 0x000fe400078e00ae */
[----:B------:R-:W-:Y:S01]  /*1aae0*/  FFMA.FTZ R3, R237, UR4, -R73 ;  /* 0x00000004ed037c23 */ /* 0x000fe20008010849 */
[----:B------:R-:W-:Y:S01]  /*1aaf0*/  IMAD.MOV.U32 R234, RZ, RZ, R235 ;  /* 0x000000ffffea7224 */ /* 0x000fe200078e00eb */
[-C--:B------:R-:W-:Y:S03]  /*1ab00*/  HMMA.16816.F32.BF16 R4, R76, R88.reuse, R4 ;  /* 0x000000584c04723c */ /* 0x080fe60000041804 */
[----:B------:R-:W-:Y:S02]  /*1ab10*/  IMAD.MOV.U32 R237, RZ, RZ, R171 ;  /* 0x000000ffffed7224 */ /* 0x000fe400078e00ab */
[----:B------:R2:W-:Y:S01]  /*1ab20*/  MUFU.EX2 R174, R75 ;  /* 0x0000004b00ae7308 */ /* 0x0005e20000000800 */
[----:B------:R-:W-:Y:S01]  /*1ab30*/  IMAD.MOV.U32 R235, RZ, RZ, R236 ;  /* 0x000000ffffeb7224 */ /* 0x000fe200078e00ec */
[----:B-1----:R-:W-:Y:S01]  /*1ab40*/  F2FP.BF16.F32.PACK_AB R80, R151, R189 ;  /* 0x000000bd9750723e */ /* 0x002fe200000010ff */
[----:B------:R-:W-:Y:S03]  /*1ab50*/  IMAD.MOV.U32 R194, RZ, RZ, R153 ;  /* 0x000000ffffc27224 */ /* 0x000fe600078e0099 */
[----:B------:R-:W-:Y:S01]  /*1ab60*/  FFMA.FTZ R0, R237, UR4, -R74 ;  /* 0x00000004ed007c23 */ /* 0x000fe2000801084a */
[----:B------:R-:W-:Y:S02]  /*1ab70*/  IMAD.MOV.U32 R236, RZ, RZ, R179 ;  /* 0x000000ffffec7224 */ /* 0x000fe400078e00b3 */
[----:B------:R-:W-:Y:S02]  /*1ab80*/  IMAD.MOV.U32 R171, RZ, RZ, R170 ;  /* 0x000000ffffab7224 */ /* 0x000fe400078e00aa */
[----:B------:R-:W-:Y:S02]  /*1ab90*/  IMAD.MOV.U32 R170, RZ, RZ, R175 ;  /* 0x000000ffffaa7224 */ /* 0x000fe400078e00af */
[----:B------:R-:W-:Y:S02]  /*1aba0*/  IMAD.MOV.U32 R175, RZ, RZ, R234 ;  /* 0x000000ffffaf7224 */ /* 0x000fe400078e00ea */
[----:B------:R-:W-:Y:S02]  /*1abb0*/  IMAD.MOV.U32 R179, RZ, RZ, R178 ;  /* 0x000000ffffb37224 */ /* 0x000fe400078e00b2 */
[----:B------:R-:W-:Y:S02]  /*1abc0*/  IMAD.MOV.U32 R234, RZ, RZ, R235 ;  /* 0x000000ffffea7224 */ /* 0x000fe400078e00eb */
[----:B--2---:R-:W-:Y:S01]  /*1abd0*/  FADD.FTZ R75, R227, R97 ;  /* 0x00000061e34b7221 */ /* 0x004fe20000010000 */
[----:B------:R-:W-:Y:S02]  /*1abe0*/  IMAD.MOV.U32 R178, RZ, RZ, R194 ;  /* 0x000000ffffb27224 */ /* 0x000fe400078e00c2 */
[----:B------:R-:W-:Y:S02]  /*1abf0*/  IMAD.MOV.U32 R235, RZ, RZ, R236 ;  /* 0x000000ffffeb7224 */ /* 0x000fe400078e00ec */
[----:B------:R-:W-:Y:S01]  /*1ac00*/  FADD.FTZ R75, R101, R75 ;  /* 0x0000004b654b7221 */ /* 0x000fe20000010000 */
[----:B------:R-:W-:Y:S02]  /*1ac10*/  IMAD.MOV.U32 R194, RZ, RZ, R199 ;  /* 0x000000ffffc27224 */ /* 0x000fe400078e00c7 */
[----:B------:R-:W-:Y:S02]  /*1ac20*/  IMAD.MOV.U32 R199, RZ, RZ, R131 ;  /* 0x000000ffffc77224 */ /* 0x000fe400078e0083 */
[----:B------:R-:W-:Y:S02]  /*1ac30*/  IMAD.MOV.U32 R240, RZ, RZ, R171 ;  /* 0x000000fffff07224 */ /* 0x000fe400078e00ab */
[----:B------:R-:W-:Y:S02]  /*1ac40*/  IMAD.MOV.U32 R171, RZ, RZ, R175 ;  /* 0x000000ffffab7224 */ /* 0x000fe400078e00af */
[----:B------:R-:W-:Y:S02]  /*1ac50*/  IMAD.MOV.U32 R175, RZ, RZ, R235 ;  /* 0x000000ffffaf7224 */ /* 0x000fe400078e00eb */
[----:B------:R-:W-:Y:S02]  /*1ac60*/  IMAD.MOV.U32 R235, RZ, RZ, R178 ;  /* 0x000000ffffeb7224 */ /* 0x000fe400078e00b2 */
[----:B------:R-:W-:Y:S02]  /*1ac70*/  IMAD.MOV.U32 R178, RZ, RZ, R199 ;  /* 0x000000ffffb27224 */ /* 0x000fe400078e00c7 */
[----:B------:R-:W-:Y:S02]  /*1ac80*/  IMAD.MOV.U32 R199, RZ, RZ, R148 ;  /* 0x000000ffffc77224 */ /* 0x000fe400078e0094 */
[----:B------:R1:W-:Y:S01]  /*1ac90*/  MUFU.EX2 R148, R0 ;  /* 0x0000000000947308 */ /* 0x0003e20000000800 */
[----:B------:R-:W-:Y:S02]  /*1aca0*/  IMAD.MOV.U32 R236, RZ, RZ, R179 ;  /* 0x000000ffffec7224 */ /* 0x000fe400078e00b3 */
[----:B------:R-:W-:Y:S02]  /*1acb0*/  IMAD.MOV.U32 R237, RZ, RZ, R170 ;  /* 0x000000ffffed7224 */ /* 0x000fe400078e00aa */
[----:B------:R-:W-:Y:S01]  /*1acc0*/  IMAD.MOV.U32 R170, RZ, RZ, R234 ;  /* 0x000000ffffaa7224 */ /* 0x000fe200078e00ea */
[----:B------:R-:W-:Y:S01]  /*1acd0*/  MOV R234, R236 ;  /* 0x000000ec00ea7202 */ /* 0x000fe20000000f00 */
[----:B------:R-:W-:Y:S03]  /*1ace0*/  IMAD.MOV.U32 R140, RZ, RZ, R219 ;  /* 0x000000ffff8c7224 */ /* 0x000fe600078e00db */
[----:B------:R2:W3:Y:S01]  /*1acf0*/  MUFU.EX2 R179, R3 ;  /* 0x0000000300b37308 */ /* 0x0004e20000000800 */
[----:B------:R-:W4:Y:S01]  /*1ad00*/  LDL.LU R219, [R1+0x13c] ;  /* 0x00013c0001db7983 */ /* 0x000f220000300800 */
[----:B------:R-:W-:Y:S02]  /*1ad10*/  IMAD.MOV.U32 R236, RZ, RZ, R194 ;  /* 0x000000ffffec7224 */ /* 0x000fe400078e00c2 */
[----:B------:R-:W-:Y:S02]  /*1ad20*/  IMAD.MOV.U32 R153, RZ, RZ, R220 ;  /* 0x000000ffff997224 */ /* 0x000fe400078e00dc */
[----:B------:R-:W-:Y:S01]  /*1ad30*/  IMAD.MOV.U32 R194, RZ, RZ, R150 ;  /* 0x000000ffffc27224 */ /* 0x000fe200078e0096 */
[----:B------:R-:W4:Y:S01]  /*1ad40*/  LDL.LU R220, [R1+0x138] ;  /* 0x0001380001dc7983 */ /* 0x000f220000300800 */
[----:B------:R-:W-:Y:S02]  /*1ad50*/  IMAD.MOV.U32 R131, RZ, RZ, R221 ;  /* 0x000000ffff837224 */ /* 0x000fe400078e00dd */
[----:B-1----:R-:W-:Y:S01]  /*1ad60*/  FFMA.FTZ R0, R240, UR4, -R74 ;  /* 0x00000004f0007c23 */ /* 0x002fe2000801084a */
[----:B------:R-:W-:Y:S01]  /*1ad70*/  IMAD.MOV.U32 R240, RZ, RZ, R237 ;  /* 0x000000fffff07224 */ /* 0x000fe200078e00ed */
[----:B------:R-:W4:Y:S01]  /*1ad80*/  LDL.LU R221, [R1+0x134] ;  /* 0x0001340001dd7983 */ /* 0x000f220000300800 */
[----:B------:R-:W-:Y:S02]  /*1ad90*/  IMAD.MOV.U32 R237, RZ, RZ, R171 ;  /* 0x000000ffffed7224 */ /* 0x000fe400078e00ab */
[----:B------:R-:W-:Y:S02]  /*1ada0*/  IMAD.MOV.U32 R171, RZ, RZ, R170 ;  /* 0x000000ffffab7224 */ /* 0x000fe400078e00aa */
[----:B------:R-:W-:Y:S02]  /*1adb0*/  IMAD.MOV.U32 R170, RZ, RZ, R175 ;  /* 0x000000ffffaa7224 */ /* 0x000fe400078e00af */
[----:B--2---:R-:W-:Y:S01]  /*1adc0*/  FADD.FTZ R3, R105, R96 ;  /* 0x0000006069037221 */ /* 0x004fe20000010000 */
[----:B------:R-:W-:Y:S01]  /*1add0*/  IMAD.MOV.U32 R175, RZ, RZ, R234 ;  /* 0x000000ffffaf7224 */ /* 0x000fe200078e00ea */
[----:B---3--:R-:W-:Y:S01]  /*1ade0*/  F2FP.BF16.F32.PACK_AB R82, R179, R174 ;  /* 0x000000aeb352723e */ /* 0x008fe200000010ff */
        /* <DEDUP_REMOVED lines=8> */
[----:B------:R-:W-:Y:S01]  /*1ae70*/  IMAD.MOV.U32 R171, RZ, RZ, R175 ;  /* 0x000000ffffab7224 */ /* 0x000fe200078e00af */
[----:B------:R-:W2:Y:S01]  /*1ae80*/  LDL.LU R222, [R1+0x130] ;  /* 0x0001300001de7983 */ /* 0x000ea20000300800 */
[----:B------:R-:W-:Y:S02]  /*1ae90*/  IMAD.MOV.U32 R175, RZ, RZ, R235 ;  /* 0x000000ffffaf7224 */ /* 0x000fe400078e00eb */
[----:B------:R-:W-:Y:S02]  /*1aea0*/  IMAD.MOV.U32 R235, RZ, RZ, R194 ;  /* 0x000000ffffeb7224 */ /* 0x000fe400078e00c2 */
[----:B------:R-:W-:Y:S02]  /*1aeb0*/  IMAD.MOV.U32 R194, RZ, RZ, R176 ;  /* 0x000000ffffc27224 */ /* 0x000fe400078e00b0 */
[----:B------:R-:W-:Y:S02]  /*1aec0*/  IMAD.MOV.U32 R176, RZ, RZ, R233 ;  /* 0x000000ffffb07224 */ /* 0x000fe400078e00e9 */
[----:B------:R-:W3:Y:S01]  /*1aed0*/  LDL.LU R233, [R1+0x12c] ;  /* 0x00012c0001e97983 */ /* 0x000ee20000300800 */
[----:B------:R-:W-:Y:S02]  /*1aee0*/  IMAD.MOV.U32 R199, RZ, RZ, R150 ;  /* 0x000000ffffc77224 */ /* 0x000fe400078e0096 */
[----:B------:R-:W-:Y:S02]  /*1aef0*/  IMAD.MOV.U32 R150, RZ, RZ, R149 ;  /* 0x000000ffff967224 */ /* 0x000fe400078e0095 */
[----:B------:R1:W1:Y:S02]  /*1af00*/  MUFU.EX2 R149, R0 ;  /* 0x0000000000957308 */ /* 0x0002640000000800 */
[----:B-1----:R-:W-:Y:S01]  /*1af10*/  FFMA.FTZ R0, R240, UR4, -R74 ;  /* 0x00000004f0007c23 */ /* 0x002fe2000801084a */
[----:B------:R-:W-:Y:S01]  /*1af20*/  IMAD.MOV.U32 R240, RZ, RZ, R170 ;  /* 0x000000fffff07224 */ /* 0x000fe200078e00aa */
[----:B------:R-:W-:Y:S01]  /*1af30*/  F2FP.BF16.F32.PACK_AB R81, R149, R148 ;  /* 0x000000949551723e */ /* 0x000fe200000010ff */
        /* <DEDUP_REMOVED lines=15> */
[----:B-1----:R-:W-:Y:S01]  /*1b030*/  FFMA.FTZ R0, R238, UR4, -R74 ;  /* 0x00000004ee007c23 */ /* 0x002fe2000801084a */
[----:B------:R-:W-:Y:S02]  /*1b040*/  IMAD.MOV.U32 R238, RZ, RZ, R171 ;  /* 0x000000ffffee7224 */ /* 0x000fe400078e00ab */
[----:B------:R-:W-:Y:S02]  /*1b050*/  IMAD.MOV.U32 R171, RZ, RZ, R175 ;  /* 0x000000ffffab7224 */ /* 0x000fe400078e00af */
[----:B------:R-:W1:Y:S01]  /*1b060*/  MUFU.EX2 R175, R0 ;  /* 0x0000000000af7308 */ /* 0x000e620000000800 */
[----:B------:R-:W-:Y:S01]  /*1b070*/  MOV R239, R238 ;  /* 0x000000ee00ef7202 */ /* 0x000fe20000000f00 */
        /* <DEDUP_REMOVED lines=8> */
[----:B------:R-:W-:Y:S01]  /*1b100*/  IMAD.MOV.U32 R239, RZ, RZ, R171 ;  /* 0x000000ffffef7224 */ /* 0x000fe200078e00ab */
[----:B-1----:R-:W-:Y:S01]  /*1b110*/  F2FP.BF16.F32.PACK_AB R83, R175, R150 ;  /* 0x00000096af53723e */ /* 0x002fe200000010ff */
[----:B------:R-:W-:Y:S02]  /*1b120*/  IMAD.MOV.U32 R238, RZ, RZ, R231 ;  /* 0x000000ffffee7224 */ /* 0x000fe400078e00e7 */
[----:B------:R-:W-:Y:S02]  /*1b130*/  IMAD.MOV.U32 R106, RZ, RZ, R122 ;  /* 0x000000ffff6a7224 */ /* 0x000fe400078e007a */
[----:B------:R-:W-:Y:S02]  /*1b140*/  IMAD.MOV.U32 R122, RZ, RZ, R123 ;  /* 0x000000ffff7a7224 */ /* 0x000fe400078e007b */
[C---:B------:R-:W-:Y:S04]  /*1b150*/  HMMA.16816.F32.BF16 R8, R80.reuse, R88, R8 ;  /* 0x000000585008723c */ /* 0x040fe80000041808 */
[----:B------:R-:W-:Y:S02]  /*1b160*/  IMAD.MOV.U32 R123, RZ, RZ, R239 ;  /* 0x000000ffff7b7224 */ /* 0x000fe400078e00ef */
[-C--:B------:R-:W-:Y:S05]  /*1b170*/  HMMA.16816.F32.BF16 R12, R80, R90.reuse, R12 ;  /* 0x0000005a500c723c */ /* 0x080fea000004180c */
[----:B------:R-:W-:Y:S01]  /*1b180*/  IMAD.MOV.U32 R239, RZ, RZ, R238 ;  /* 0x000000ffffef7224 */ /* 0x000fe200078e00ee */
[C---:B------:R-:W-:Y:S01]  /*1b190*/  HMMA.16816.F32.BF16 R16, R76.reuse, R90, R16 ;  /* 0x0000005a4c10723c */ /* 0x040fe20000041810 */
[----:B------:R-:W-:Y:S04]  /*1b1a0*/  LDSM.16.MT88.4 R88, [R217+0xa800] ;  /* 0x00a80000d958783b */ /* 0x000fe80000004200 */
[----:B------:R-:W-:Y:S01]  /*1b1b0*/  IMAD.MOV.U32 R238, RZ, RZ, R237 ;  /* 0x000000ffffee7224 */ /* 0x000fe200078e00ed */
[-C--:B------:R-:W-:Y:S05]  /*1b1c0*/  HMMA.16816.F32.BF16 R20, R76, R92.reuse, R20 ;  /* 0x0000005c4c14723c */ /* 0x080fea0000041814 */
[----:B------:R-:W-:Y:S01]  /*1b1d0*/  IMAD.MOV.U32 R237, RZ, RZ, R195 ;  /* 0x000000ffffed7224 */ /* 0x000fe200078e00c3 */
[C---:B------:R-:W-:Y:S05]  /*1b1e0*/  HMMA.16816.F32.BF16 R24, R80.reuse, R92, R24 ;  /* 0x0000005c5018723c */ /* 0x040fea0000041818 */
[----:B------:R-:W-:Y:S01]  /*1b1f0*/  IMAD.MOV.U32 R195, RZ, RZ, R173 ;  /* 0x000000ffffc37224 */ /* 0x000fe200078e00ad */
[-C--:B------:R-:W-:Y:S05]  /*1b200*/  HMMA.16816.F32.BF16 R28, R80, R94.reuse, R28 ;  /* 0x0000005e501c723c */ /* 0x080fea000004181c */
[----:B------:R-:W-:Y:S01]  /*1b210*/  IMAD.MOV.U32 R121, RZ, RZ, R106 ;  /* 0x000000ffff797224 */ /* 0x000fe200078e006a */
[C---:B------:R-:W-:Y:S01]  /*1b220*/  HMMA.16816.F32.BF16 R32, R76.reuse, R94, R32 ;  /* 0x0000005e4c20723c */ /* 0x040fe20000041820 */
[----:B------:R-:W-:Y:S04]  /*1b230*/  LDSM.16.MT88.4 R92, [R215+0xa800] ;  /* 0x00a80000d75c783b */ /* 0x000fe80000004200 */
[----:B------:R-:W-:Y:S02]  /*1b240*/  IMAD.MOV.U32 R106, RZ, RZ, R122 ;  /* 0x000000ffff6a7224 */ /* 0x000fe400078e007a */
[----:B------:R-:W-:Y:S01]  /*1b250*/  FFMA.FTZ R0, R121, UR4, -R73 ;  /* 0x0000000479007c23 */ /* 0x000fe20008010849 */
[----:B------:R-:W-:Y:S03]  /*1b260*/  IMAD.MOV.U32 R122, RZ, RZ, R123 ;  /* 0x000000ffff7a7224 */ /* 0x000fe600078e007b */
[----:B------:R1:W-:Y:S01]  /*1b270*/  MUFU.EX2 R203, R0 ;  /* 0x0000000000cb7308 */ /* 0x0003e20000000800 */
        /* <DEDUP_REMOVED lines=16> */
[----:B------:R-:W-:Y:S01]  /*1b380*/  MUFU.EX2 R122, R122 ;  /* 0x0000007a007a7308 */ /* 0x000fe20000000800 */
[----:B------:R-:W-:Y:S02]  /*1b390*/  IMAD.MOV.U32 R195, RZ, RZ, R172 ;  /* 0x000000ffffc37224 */ /* 0x000fe400078e00ac */
[----:B------:R-:W-:Y:S02]  /*1b3a0*/  IMAD.MOV.U32 R244, RZ, RZ, R120 ;  /* 0x000000fffff47224 */ /* 0x000fe400078e0078 */
[----:B------:R-:W-:Y:S02]  /*1b3b0*/  IMAD.MOV.U32 R120, RZ, RZ, R121 ;  /* 0x000000ffff787224 */ /* 0x000fe400078e0079 */
[----:B------:R-:W-:Y:S03]  /*1b3c0*/  IMAD.MOV.U32 R121, RZ, RZ, R123 ;  /* 0x000000ffff797224 */ /* 0x000fe600078e007b */
[----:B------:R-:W-:Y:S01]  /*1b3d0*/  MUFU.EX2 R172, R98 ;  /* 0x0000006200ac7308 */ /* 0x000fe20000000800 */
        /* <DEDUP_REMOVED lines=12> */
[----:B-1----:R-:W-:Y:S01]  /*1b4a0*/  FFMA.FTZ R0, R245, UR4, -R74 ;  /* 0x00000004f5007c23 */ /* 0x002fe2000801084a */
[----:B------:R-:W-:Y:S02]  /*1b4b0*/  IMAD.MOV.U32 R245, RZ, RZ, R244 ;  /* 0x000000fffff57224 */ /* 0x000fe400078e00f4 */
[----:B------:R-:W-:Y:S02]  /*1b4c0*/  IMAD.MOV.U32 R171, RZ, RZ, R178 ;  /* 0x000000ffffab7224 */ /* 0x000fe400078e00b2 */
[----:B------:R-:W-:Y:S01]  /*1b4d0*/  IMAD.MOV.U32 R244, RZ, RZ, R120 ;  /* 0x000000fffff47224 */ /* 0x000fe200078e0078 */
        /* <DEDUP_REMOVED lines=9> */
[----:B------:R-:W-:Y:S03]  /*1b570*/  IMAD.MOV.U32 R246, RZ, RZ, R243 ;  /* 0x000000fffff67224 */ /* 0x000fe600078e00f3 */
[----:B------:R1:W-:Y:S01]  /*1b580*/  MUFU.EX2 R131, R0 ;  /* 0x0000000000837308 */ /* 0x0003e20000000800 */
[----:B------:R-:W-:Y:S02]  /*1b590*/  IMAD.MOV.U32 R142, RZ, RZ, R228 ;  /* 0x000000ffff8e7224 */ /* 0x000fe400078e00e4 */
[----:B------:R-:W-:Y:S02]  /*1b5a0*/  IMAD.MOV.U32 R197, RZ, RZ, R230 ;  /* 0x000000ffffc57224 */ /* 0x000fe400078e00e6 */
[----:B------:R2:W5:Y:S01]  /*1b5b0*/  LDL.LU R230, [R1+0x128] ;  /* 0x0001280001e67983 */ /* 0x0005620000300800 */
[----:B------:R-:W-:Y:S01]  /*1b5c0*/  MOV R173, R142 ;  /* 0x0000008e00ad7202 */ /* 0x000fe20000000f00 */
[----:B------:R-:W-:Y:S03]  /*1b5d0*/  IMAD.MOV.U32 R142, RZ, RZ, R141 ;  /* 0x000000ffff8e7224 */ /* 0x000fe600078e008d */
[----:B------:R1:W-:Y:S01]  /*1b5e0*/  MUFU.EX2 R180, R226 ;  /* 0x000000e200b47308 */ /* 0x0003e20000000800 */
[----:B------:R-:W-:Y:S02]  /*1b5f0*/  IMAD.MOV.U32 R141, RZ, RZ, R140 ;  /* 0x000000ffff8d7224 */ /* 0x000fe400078e008c */
[----:B------:R-:W-:Y:S02]  /*1b600*/  IMAD.MOV.U32 R195, RZ, RZ, R173 ;  /* 0x000000ffffc37224 */ /* 0x000fe400078e00ad */
[----:B------:R-:W-:Y:S02]  /*1b610*/  IMAD.MOV.U32 R173, RZ, RZ, R142 ;  /* 0x000000ffffad7224 */ /* 0x000fe400078e008e */
[----:B------:R-:W-:Y:S03]  /*1b620*/  IMAD.MOV.U32 R123, RZ, RZ, R195 ;  /* 0x000000ffff7b7224 */ /* 0x000fe600078e00c3 */
[----:B------:R-:W-:Y:S01]  /*1b630*/  MUFU.EX2 R108, R236 ;  /* 0x000000ec006c7308 */ /* 0x000fe20000000800 */
[----:B-1----:R-:W-:Y:S01]  /*1b640*/  FFMA.FTZ R0, R246, UR4, -R74 ;  /* 0x00000004f6007c23 */ /* 0x002fe2000801084a */
[----:B------:R-:W-:Y:S02]  /*1b650*/  IMAD.MOV.U32 R195, RZ, RZ, R173 ;  /* 0x000000ffffc37224 */ /* 0x000fe400078e00ad */
[----:B------:R-:W-:Y:S02]  /*1b660*/  IMAD.MOV.U32 R242, RZ, RZ, R123 ;  /* 0x000000fffff27224 */ /* 0x000fe400078e007b */
[----:B------:R-:W-:Y:S04]  /*1b670*/  IMAD.MOV.U32 R140, RZ, RZ, R130 ;  /* 0x000000ffff8c7224 */ /* 0x000fe800078e0082 */
[----:B------:R1:W-:Y:S01]  /*1b680*/  MUFU.EX2 R129, R0 ;  /* 0x0000000000817308 */ /* 0x0003e20000000800 */
[----:B------:R2:W5:Y:S01]  /*1b690*/  LDL.LU R226, [R1+0x124] ;  /* 0x0001240001e27983 */ /* 0x0005620000300800 */
[----:B------:R-:W-:Y:S02]  /*1b6a0*/  IMAD.MOV.U32 R243, RZ, RZ, R195 ;  /* 0x000000fffff37224 */ /* 0x000fe400078e00c3 */
[----:B------:R-:W-:Y:S01]  /*1b6b0*/  IMAD.MOV.U32 R130, RZ, RZ, R223 ;  /* 0x000000ffff827224 */ /* 0x000fe200078e00df */
[----:B------:R2:W5:Y:S01]  /*1b6c0*/  LDL.LU R231, [R1+0x120] ;  /* 0x0001200001e77983 */ /* 0x0005620000300800 */
[----:B------:R-:W-:Y:S04]  /*1b6d0*/  IMAD.MOV.U32 R142, RZ, RZ, R141 ;  /* 0x000000ffff8e7224 */ /* 0x000fe800078e008d */
[----:B------:R-:W-:Y:S01]  /*1b6e0*/  MUFU.EX2 R173, R212 ;  /* 0x000000d400ad7308 */ /* 0x000fe20000000800 */
[----:B------:R2:W5:Y:S01]  /*1b6f0*/  LDL.LU R232, [R1+0x11c] ;  /* 0x00011c0001e87983 */ /* 0x0005620000300800 */
[----:B------:R-:W-:Y:S02]  /*1b700*/  IMAD.MOV.U32 R141, RZ, RZ, R140 ;  /* 0x000000ffff8d7224 */ /* 0x000fe400078e008c */
[----:B------:R-:W-:Y:S01]  /*1b710*/  IMAD.MOV.U32 R140, RZ, RZ, R153 ;  /* 0x000000ffff8c7224 */ /* 0x000fe200078e0099 */
[----:B------:R2:W5:Y:S01]  /*1b720*/  LDL.LU R227, [R1+0x118] ;  /* 0x0001180001e37983 */ /* 0x0005620000300800 */
[----:B------:R-:W-:Y:S01]  /*1b730*/  FFMA.FTZ R153, R213, UR4, -R73 ;  /* 0x00000004d5997c23 */ /* 0x000fe20008010849 */
[----:B------:R-:W-:Y:S02]  /*1b740*/  IMAD.MOV.U32 R123, RZ, RZ, R142 ;  /* 0x000000ffff7b7224 */ /* 0x000fe400078e008e */
[----:B-1----:R-:W-:Y:S01]  /*1b750*/  FFMA.FTZ R0, R242, UR4, -R74 ;  /* 0x00000004f2007c23 */ /* 0x002fe2000801084a */
[----:B------:R-:W-:Y:S01]  /*1b760*/  IMAD.MOV.U32 R242, RZ, RZ, R243 ;  /* 0x000000fffff27224 */ /* 0x000fe200078e00f3 */
[----:B------:R1:W5:Y:S01]  /*1b770*/  LDL.LU R228, [R1+0x114] ;  /* 0x0001140001e47983 */ /* 0x0003620000300800 */
[----:B------:R-:W-:Y:S02]  /*1b780*/  IMAD.MOV.U32 R243, RZ, RZ, R130 ;  /* 0x000000fffff37224 */ /* 0x000fe400078e0082 */
[--C-:B----4-:R-:W-:Y:S01]  /*1b790*/  FFMA.FTZ R107, R219, UR4, -R73.reuse ;  /* 0x00000004db6b7c23 */ /* 0x110fe20008010849 */
[----:B------:R4:W-:Y:S01]  /*1b7a0*/  MUFU.EX2 R130, R0 ;  /* 0x0000000000827308 */ /* 0x0009e20000000800 */
[----:B------:R-:W-:Y:S01]  /*1b7b0*/  FFMA.FTZ R106, R220, UR4, -R73 ;  /* 0x00000004dc6a7c23 */ /* 0x000fe20008010849 */
[----:B------:R-:W-:Y:S02]  /*1b7c0*/  IMAD.MOV.U32 R121, RZ, RZ, R141 ;  /* 0x000000ffff797224 */ /* 0x000fe400078e008d */
[----:B------:R-:W-:Y:S02]  /*1b7d0*/  IMAD.MOV.U32 R195, RZ, RZ, R140 ;  /* 0x000000ffffc37224 */ /* 0x000fe400078e008c */
[--C-:B------:R-:W-:Y:S01]  /*1b7e0*/  FFMA.FTZ R105, R221, UR4, -R73.reuse ;  /* 0x00000004dd697c23 */ /* 0x100fe20008010849 */
[----:B------:R-:W-:Y:S03]  /*1b7f0*/  IMAD.MOV.U32 R199, RZ, RZ, R176 ;  /* 0x000000ffffc77224 */ /* 0x000fe600078e00b0 */
[----:B------:R-:W-:Y:S01]  /*1b800*/  MUFU.EX2 R140, R97 ;  /* 0x00000061008c7308 */ /* 0x000fe20000000800 */
[----:B------:R-:W-:Y:S09]  /*1b810*/  IMAD.MOV.U32 R244, RZ, RZ, R120 ;  /* 0x000000fffff47224 */ /* 0x000ff200078e0078 */
[----:B------:R-:W-:Y:S01]  /*1b820*/  MUFU.EX2 R176, R209 ;  /* 0x000000d100b07308 */ /* 0x000fe20000000800 */
[----:B----4-:R-:W-:Y:S09]  /*1b830*/  FFMA.FTZ R0, R245, UR4, -R74 ;  /* 0x00000004f5007c23 */ /* 0x010ff2000801084a */
[----:B------:R4:W-:Y:S01]  /*1b840*/  MUFU.EX2 R132, R0 ;  /* 0x0000000000847308 */ /* 0x0009e20000000800 */
[--C-:B--2---:R-:W-:Y:S09]  /*1b850*/  FFMA.FTZ R98, R222, UR4, -R73.reuse ;  /* 0x00000004de627c23 */ /* 0x104ff20008010849 */
[----:B------:R-:W-:Y:S01]  /*1b860*/  MUFU.EX2 R125, R242 ;  /* 0x000000f2007d7308 */ /* 0x000fe20000000800 */
[----:B---3--:R-:W-:Y:S01]  /*1b870*/  FFMA.FTZ R96, R233, UR4, -R73 ;  /* 0x00000004e9607c23 */ /* 0x008fe20008010849 */
[----:B------:R-:W-:Y:S01]  /*1b880*/  FADD.FTZ R73, R100, R99 ;  /* 0x0000006364497221 */ /* 0x000fe20000010000 */
[----:B------:R1:W5:Y:S01]  /*1b890*/  LDL.LU R233, [R1+0x110] ;  /* 0x0001100001e97983 */ /* 0x0003620000300800 */
[----:B------:R-:W-:Y:S01]  /*1b8a0*/  FADD.FTZ R100, R118, R3 ;  /* 0x0000000376647221 */ /* 0x000fe20000010000 */
[----:B------:R-:W-:Y:S01]  /*1b8b0*/  FADD.FTZ R3, R102, R75 ;  /* 0x0000004b66037221 */ /* 0x000fe20000010000 */
[----:B------:R-:W-:Y:S01]  /*1b8c0*/  FADD.FTZ R73, R109, R73 ;  /* 0x000000496d497221 */ /* 0x000fe20000010000 */
[----:B------:R1:W5:Y:S01]  /*1b8d0*/  LDL.LU R223, [R1+0x10c] ;  /* 0x00010c0001df7983 */ /* 0x0003620000300800 */
[----:B----4-:R-:W-:Y:S02]  /*1b8e0*/  FADD.FTZ R0, R103, R100 ;  /* 0x0000006467007221 */ /* 0x010fe40000010000 */
[----:B------:R-:W2:Y:S01]  /*1b8f0*/  MUFU.EX2 R142, R96 ;  /* 0x00000060008e7308 */ /* 0x000ea20000000800 */
[----:B------:R-:W-:Y:S01]  /*1b900*/  FADD.FTZ R104, R119, R73 ;  /* 0x0000004977687221 */ /* 0x000fe20000010000 */
[----:B------:R1:W5:Y:S01]  /*1b910*/  LDL.LU R222, [R1+0x108] ;  /* 0x0001080001de7983 */ /* 0x0003620000300800 */
[----:B------:R-:W-:Y:S01]  /*1b920*/  FADD.FTZ R73, R110, R3 ;  /* 0x000000036e497221 */ /* 0x000fe20000010000 */
[----:B------:R-:W-:Y:S02]  /*1b930*/  FADD.FTZ R3, R111, R0 ;  /* 0x000000006f037221 */ /* 0x000fe40000010000 */
[----:B------:R1:W5:Y:S01]  /*1b940*/  LDL.LU R221, [R1+0x104] ;  /* 0x0001040001dd7983 */ /* 0x0003620000300800 */
[----:B------:R-:W-:Y:S03]  /*1b950*/  FADD.FTZ R73, R161, R73 ;  /* 0x00000049a1497221 */ /* 0x000fe60000010000 */
[----:B------:R3:W4:Y:S01]  /*1b960*/  MUFU.EX2 R141, R98 ;  /* 0x00000062008d7308 */ /* 0x0007220000000800 */
[----:B------:R-:W-:Y:S01]  /*1b970*/  FADD.FTZ R3, R113, R3 ;  /* 0x0000000371037221 */ /* 0x000fe20000010000 */
[----:B------:R1:W5:Y:S04]  /*1b980*/  LDL.LU R220, [R1+0x100] ;  /* 0x0001000001dc7983 */ /* 0x0003680000300800 */
[----:B------:R1:W5:Y:S04]  /*1b990*/  LDL.LU R219, [R1+0xfc] ;  /* 0x0000fc0001db7983 */ /* 0x0003680000300800 */
[----:B------:R-:W-:Y:S01]  /*1b9a0*/  MUFU.EX2 R126, R243 ;  /* 0x000000f3007e7308 */ /* 0x000fe20000000800 */
[----:B------:R1:W5:Y:S04]  /*1b9b0*/  LDL.LU R218, [R1+0xf8] ;  /* 0x0000f80001da7983 */ /* 0x0003680000300800 */
[----:B------:R1:W5:Y:S05]  /*1b9c0*/  LDL.LU R213, [R1+0xf4] ;  /* 0x0000f40001d57983 */ /* 0x00036a0000300800 */
[----:B------:R-:W-:Y:S01]  /*1b9d0*/  MUFU.EX2 R123, R123 ;  /* 0x0000007b007b7308 */ /* 0x000fe20000000800 */
[----:B------:R1:W5:Y:S04]  /*1b9e0*/  LDL.LU R212, [R1+0xf0] ;  /* 0x0000f00001d47983 */ /* 0x0003680000300800 */
[----:B------:R-:W4:Y:S05]  /*1b9f0*/  LDL.LU R0, [R1+0x7c] ;  /* 0x00007c0001007983 */ /* 0x000f2a0000300800 */
[----:B------:R-:W-:Y:S01]  /*1ba00*/  MUFU.EX2 R121, R121 ;  /* 0x0000007900797308 */ /* 0x000fe20000000800 */
[----:B---3--:R-:W3:Y:S09]  /*1ba10*/  LDSM.16.MT88.4 R96, [R215+0xa000] ;  /* 0x00a00000d760783b */ /* 0x008ef20000004200 */
[----:B------:R-:W-:Y:S01]  /*1ba20*/  MUFU.EX2 R120, R114 ;  /* 0x0000007200787308 */ /* 0x000fe20000000800 */
[----:B------:R-:W2:Y:S09]  /*1ba30*/  LDSM.16.MT88.4 R100, [R216+0xa000] ;  /* 0x00a00000d864783b */ /* 0x000eb20000004200 */
[----:B------:R-:W-:Y:S10]  /*1ba40*/  MUFU.EX2 R119, R244 ;  /* 0x000000f400777308 */ /* 0x000ff40000000800 */
[----:B------:R-:W-:Y:S10]  /*1ba50*/  MUFU.EX2 R118, R105 ;  /* 0x0000006900767308 */ /* 0x000ff40000000800 */
[----:B------:R-:W-:Y:S10]  /*1ba60*/  MUFU.EX2 R105, R192 ;  /* 0x000000c000697308 */ /* 0x000ff40000000800 */
[----:B------:R-:W-:Y:S01]  /*1ba70*/  MUFU.EX2 R110, R171 ;  /* 0x000000ab006e7308 */ /* 0x000fe20000000800 */
[-C--:B---3--:R-:W-:Y:S06]  /*1ba80*/  HMMA.16816.F32.BF16 R36, R76, R96.reuse, R36 ;  /* 0x000000604c24723c */ /* 0x088fec0000041824 */
[C---:B------:R-:W-:Y:S03]  /*1ba90*/  HMMA.16816.F32.BF16 R40, R80.reuse, R96, R40 ;  /* 0x000000605028723c */ /* 0x040fe60000041828 */
[----:B------:R-:W-:Y:S03]  /*1baa0*/  MUFU.EX2 R109, R234 ;  /* 0x000000ea006d7308 */ /* 0x000fe60000000800 */
[-C--:B------:R-:W-:Y:S07]  /*1bab0*/  HMMA.16816.F32.BF16 R44, R80, R98.reuse, R44 ;  /* 0x00000062502c723c */ /* 0x080fee000004182c */
[----:B------:R-:W3:Y:S01]  /*1bac0*/  MUFU.EX2 R117, R106 ;  /* 0x0000006a00757308 */ /* 0x000ee20000000800 */
[C---:B------:R-:W-:Y:S01]  /*1bad0*/  HMMA.16816.F32.BF16 R48, R76.reuse, R98, R48 ;  /* 0x000000624c30723c */ /* 0x040fe20000041830 */
[----:B------:R-:W1:Y:S08]  /*1bae0*/  LDSM.16.MT88.4 R96, [R216+0xa800] ;  /* 0x00a80000d860783b */ /* 0x000e700000004200 */
[----:B------:R-:W-:Y:S01]  /*1baf0*/  MUFU.EX2 R106, R194 ;  /* 0x000000c2006a7308 */ /* 0x000fe20000000800 */
[-C--:B--2---:R-:W-:Y:S06]  /*1bb00*/  HMMA.16816.F32.BF16 R52, R76, R100.reuse, R52 ;  /* 0x000000644c34723c */ /* 0x084fec0000041834 */
[C---:B------:R-:W-:Y:S03]  /*1bb10*/  HMMA.16816.F32.BF16 R56, R80.reuse, R100, R56 ;  /* 0x000000645038723c */ /* 0x040fe60000041838 */
[----:B------:R-:W2:Y:S03]  /*1bb20*/  MUFU.EX2 R114, R107 ;  /* 0x0000006b00727308 */ /* 0x000ea60000000800 */
[-C--:B------:R-:W-:Y:S07]  /*1bb30*/  HMMA.16816.F32.BF16 R60, R80, R102.reuse, R60 ;  /* 0x00000066503c723c */ /* 0x080fee000004183c */
[----:B------:R-:W2:Y:S01]  /*1bb40*/  MUFU.EX2 R107, R195 ;  /* 0x000000c3006b7308 */ /* 0x000ea20000000800 */
[--C-:B------:R-:W-:Y:S01]  /*1bb50*/  FFMA.FTZ R100, R199, UR4, -R74.reuse ;  /* 0x00000004c7647c23 */ /* 0x100fe2000801084a */
[----:B------:R-:W-:Y:S04]  /*1bb60*/  HMMA.16816.F32.BF16 R64, R76, R102, R64 ;  /* 0x000000664c40723c */ /* 0x000fe80000041840 */
[----:B------:R-:W-:Y:S01]  /*1bb70*/  F2FP.BF16.F32.PACK_AB R80, R142, R203 ;  /* 0x000000cb8e50723e */ /* 0x000fe200000010ff */
[--C-:B------:R-:W-:Y:S02]  /*1bb80*/  FFMA.FTZ R101, R198, UR4, -R74.reuse ;  /* 0x00000004c6657c23 */ /* 0x100fe4000801084a */
[----:B------:R-:W-:Y:S01]  /*1bb90*/  F2FP.BF16.F32.PACK_AB R76, R180, R177 ;  /* 0x000000b1b44c723e */ /* 0x000fe200000010ff */
[--C-:B------:R-:W-:Y:S01]  /*1bba0*/  FFMA.FTZ R103, R72, UR4, -R74.reuse ;  /* 0x0000000448677c23 */ /* 0x100fe2000801084a */
[----:B------:R-:W-:Y:S02]  /*1bbb0*/  MUFU.EX2 R100, R100 ;  /* 0x0000006400647308 */ /* 0x000fe40000000800 */
[----:B------:R-:W-:Y:S01]  /*1bbc0*/  F2FP.BF16.F32.PACK_AB R77, R176, R178 ;  /* 0x000000b2b04d723e */ /* 0x000fe200000010ff */
[--C-:B------:R-:W-:Y:S01]  /*1bbd0*/  FFMA.FTZ R102, R193, UR4, -R74.reuse ;  /* 0x00000004c1667c23 */ /* 0x100fe2000801084a */
[----:B------:R-:W-:Y:S02]  /*1bbe0*/  F2FP.BF16.F32.PACK_AB R78, R204, R205 ;  /* 0x000000cdcc4e723e */ /* 0x000fe400000010ff */
[----:B------:R-:W-:Y:S02]  /*1bbf0*/  F2FP.BF16.F32.PACK_AB R79, R173, R172 ;  /* 0x000000acad4f723e */ /* 0x000fe400000010ff */
[----:B----4-:R-:W-:Y:S02]  /*1bc00*/  F2FP.BF16.F32.PACK_AB R82, R141, R140 ;  /* 0x0000008c8d52723e */ /* 0x010fe400000010ff */
[----:B------:R-:W-:Y:S02]  /*1bc10*/  F2FP.BF16.F32.PACK_AB R81, R129, R131 ;  /* 0x000000838151723e */ /* 0x000fe400000010ff */
[----:B------:R-:W-:Y:S01]  /*1bc20*/  F2FP.BF16.F32.PACK_AB R83, R132, R130 ;  /* 0x000000828453723e */ /* 0x000fe200000010ff */
[-C--:B------:R-:W-:Y:S06]  /*1bc30*/  HMMA.16816.F32.BF16 R4, R76, R84.reuse, R4 ;  /* 0x000000544c04723c */ /* 0x080fec0000041804 */
[C---:B------:R-:W-:Y:S06]  /*1bc40*/  HMMA.16816.F32.BF16 R8, R80.reuse, R84, R8 ;  /* 0x000000545008723c */ /* 0x040fec0000041808 */
[-C--:B------:R-:W-:Y:S06]  /*1bc50*/  HMMA.16816.F32.BF16 R12, R80, R86.reuse, R12 ;  /* 0x00000056500c723c */ /* 0x080fec000004180c */
[C---:B------:R-:W-:Y:S01]  /*1bc60*/  HMMA.16816.F32.BF16 R16, R76.reuse, R86, R16 ;  /* 0x000000564c10723c */ /* 0x040fe20000041810 */
[----:B------:R-:W4:Y:S05]  /*1bc70*/  LDSM.16.MT88.4 R84, [R214+0xb000] ;  /* 0x00b00000d654783b */ /* 0x000f2a0000004200 */
        /* <DEDUP_REMOVED lines=10> */
[-C--:B-1----:R-:W-:Y:S06]  /*1bd20*/  HMMA.16816.F32.BF16 R52, R76, R96.reuse, R52 ;  /* 0x000000604c34723c */ /* 0x082fec0000041834 */
[C---:B------:R-:W-:Y:S01]  /*1bd30*/  HMMA.16816.F32.BF16 R56, R80.reuse, R96, R56 ;  /* 0x000000605038723c */ /* 0x040fe20000041838 */
[----:B------:R-:W-:Y:S05]  /*1bd40*/  MUFU.EX2 R97, R154 ;  /* 0x0000009a00617308 */ /* 0x000fea0000000800 */
[-C--:B------:R-:W-:Y:S01]  /*1bd50*/  HMMA.16816.F32.BF16 R60, R80, R98.reuse, R60 ;  /* 0x00000062503c723c */ /* 0x080fe2000004183c */
[----:B------:R-:W1:Y:S05]  /*1bd60*/  LDSM.16.MT88.4 R80, [R216+0xb000] ;  /* 0x00b00000d850783b */ /* 0x000e6a0000004200 */
[----:B------:R-:W-:Y:S01]  /*1bd70*/  HMMA.16816.F32.BF16 R64, R76, R98, R64 ;  /* 0x000000624c40723c */ /* 0x000fe20000041840 */
[----:B------:R-:W1:Y:S06]  /*1bd80*/  MUFU.EX2 R98, R153 ;  /* 0x0000009900627308 */ /* 0x000e6c0000000800 */
[----:B---3--:R-:W-:Y:S04]  /*1bd90*/  F2FP.BF16.F32.PACK_AB R76, R117, R118 ;  /* 0x00000076754c723e */ /* 0x008fe800000010ff */
[----:B------:R-:W-:Y:S01]  /*1bda0*/  MUFU.EX2 R99, R196 ;  /* 0x000000c400637308 */ /* 0x000fe20000000800 */
[----:B--2---:R-:W-:Y:S01]  /*1bdb0*/  F2FP.BF16.F32.PACK_AB R78, R116, R114 ;  /* 0x00000072744e723e */ /* 0x004fe200000010ff */
[----:B------:R-:W-:Y:S01]  /*1bdc0*/  FFMA.FTZ R75, R2, R0, R207 ;  /* 0x00000000024b7223 */ /* 0x000fe200000100cf */
[----:B------:R-:W-:Y:S01]  /*1bdd0*/  FFMA.FTZ R0, R239, UR4, -R74 ;  /* 0x00000004ef007c23 */ /* 0x000fe2000801084a */
[----:B------:R-:W-:Y:S06]  /*1bde0*/  FADD.FTZ R2, R162, R104 ;  /* 0x00000068a2027221 */ /* 0x000fec0000010000 */
[----:B------:R2:W-:Y:S01]  /*1bdf0*/  MUFU.EX2 R113, R0 ;  /* 0x0000000000717308 */ /* 0x0005e20000000800 */
[----:B------:R-:W-:Y:S01]  /*1be00*/  FADD.FTZ R104, R112, R2 ;  /* 0x0000000270687221 */ /* 0x000fe20000010000 */
[----:B------:R-:W-:Y:S01]  /*1be10*/  FADD.FTZ R2, R115, R73 ;  /* 0x0000004973027221 */ /* 0x000fe20000010000 */
[----:B------:R-:W-:Y:S02]  /*1be20*/  FADD.FTZ R73, R160, R3 ;  /* 0x00000003a0497221 */ /* 0x000fe40000010000 */
        /* <DEDUP_REMOVED lines=8> */
[----:B------:R-:W3:Y:S01]  /*1beb0*/  LDSM.16.MT88.4 R160, [R214+0xb800] ;  /* 0x00b80000d6a0783b */ /* 0x000ee20000004200 */
[----:B------:R-:W-:Y:S01]  /*1bec0*/  F2FP.BF16.F32.PACK_AB R136, R109, R110 ;  /* 0x0000006e6d88723e */ /* 0x000fe200000010ff */
[----:B------:R-:W-:Y:S01]  /*1bed0*/  MUFU.EX2 R104, R197 ;  /* 0x000000c500687308 */ /* 0x000fe20000000800 */
[----:B------:R-:W-:Y:S01]  /*1bee0*/  F2FP.BF16.F32.PACK_AB R137, R107, R108 ;  /* 0x0000006c6b89723e */ /* 0x000fe200000010ff */
[----:B--2---:R-:W-:Y:S01]  /*1bef0*/  FFMA.FTZ R0, R238, UR4, -R74 ;  /* 0x00000004ee007c23 */ /* 0x004fe2000801084a */
[----:B------:R-:W-:Y:S01]  /*1bf00*/  FADD.FTZ R3, R168, R3 ;  /* 0x00000003a8037221 */ /* 0x000fe20000010000 */
[----:B-1----:R-:W-:Y:S01]  /*1bf10*/  F2FP.BF16.F32.PACK_AB R168, R97, R98 ;  /* 0x0000006261a8723e */ /* 0x002fe200000010ff */
[----:B------:R-:W-:Y:S02]  /*1bf20*/  IMAD.MOV.U32 R135, RZ, RZ, R68 ;  /* 0x000000ffff877224 */ /* 0x000fe400078e0044 */
[----:B------:R-:W-:Y:S03]  /*1bf30*/  FADD.FTZ R3, R156, R3 ;  /* 0x000000039c037221 */ /* 0x000fe60000010000 */
[----:B------:R1:W2:Y:S01]  /*1bf40*/  MUFU.EX2 R115, R0 ;  /* 0x0000000000737308 */ /* 0x0002a20000000800 */
[----:B------:R-:W-:Y:S02]  /*1bf50*/  IMAD.MOV.U32 R133, RZ, RZ, R70 ;  /* 0x000000ffff857224 */ /* 0x000fe400078e0046 */
[----:B------:R-:W-:Y:S01]  /*1bf60*/  FADD.FTZ R3, R159, R3 ;  /* 0x000000039f037221 */ /* 0x000fe20000010000 */
[----:B------:R-:W-:Y:S02]  /*1bf70*/  IMAD.MOV.U32 R134, RZ, RZ, R69 ;  /* 0x000000ffff867224 */ /* 0x000fe400078e0045 */
[--C-:B-1----:R-:W-:Y:S01]  /*1bf80*/  FFMA.FTZ R0, R240, UR4, -R74.reuse ;  /* 0x00000004f0007c23 */ /* 0x102fe2000801084a */
[----:B--2---:R-:W-:Y:S03]  /*1bf90*/  F2FP.BF16.F32.PACK_AB R77, R115, R113 ;  /* 0x00000071734d723e */ /* 0x004fe600000010ff */
[----:B------:R1:W-:Y:S02]  /*1bfa0*/  MUFU.EX2 R111, R0 ;  /* 0x00000000006f7308 */ /* 0x0003e40000000800 */
[----:B-1----:R-:W-:Y:S01]  /*1bfb0*/  FFMA.FTZ R0, R237, UR4, -R74 ;  /* 0x00000004ed007c23 */ /* 0x002fe2000801084a */
[----:B------:R-:W-:Y:S07]  /*1bfc0*/  F2FP.BF16.F32.PACK_AB R74, R121, R122 ;  /* 0x0000007a794a723e */ /* 0x000fee00000010ff */
[----:B------:R1:W2:Y:S02]  /*1bfd0*/  MUFU.EX2 R112, R0 ;  /* 0x0000000000707308 */ /* 0x0002a40000000800 */
[----:B-1----:R-:W-:Y:S01]  /*1bfe0*/  FADD.FTZ R0, R170, R75 ;  /* 0x0000004baa007221 */ /* 0x002fe20000010000 */
[----:B------:R-:W-:Y:S02]  /*1bff0*/  F2FP.BF16.F32.PACK_AB R75, R119, R120 ;  /* 0x00000078774b723e */ /* 0x000fe400000010ff */
[----:B--2---:R-:W-:Y:S01]  /*1c000*/  F2FP.BF16.F32.PACK_AB R79, R112, R111 ;  /* 0x0000006f704f723e */ /* 0x004fe200000010ff */
[----:B------:R-:W-:Y:S04]  /*1c010*/  FADD.FTZ R0, R235, R0 ;  /* 0x00000000eb007221 */ /* 0x000fe80000010000 */
[-C--:B----4-:R-:W-:Y:S05]  /*1c020*/  HMMA.16816.F32.BF16 R4, R72, R84.reuse, R4 ;  /* 0x000000544804723c */ /* 0x090fea0000041804 */
[----:B------:R-:W-:Y:S01]  /*1c030*/  FADD.FTZ R0, R210, R0 ;  /* 0x00000000d2007221 */ /* 0x000fe20000010000 */
[C---:B------:R-:W-:Y:S05]  /*1c040*/  HMMA.16816.F32.BF16 R8, R76.reuse, R84, R8 ;  /* 0x000000544c08723c */ /* 0x040fea0000041808 */
[----:B------:R-:W-:Y:S01]  /*1c050*/  FADD.FTZ R0, R138, R0 ;  /* 0x000000008a007221 */ /* 0x000fe20000010000 */
[-C--:B------:R-:W-:Y:S05]  /*1c060*/  HMMA.16816.F32.BF16 R12, R76, R86.reuse, R12 ;  /* 0x000000564c0c723c */ /* 0x080fea000004180c */
[----:B------:R-:W-:Y:S01]  /*1c070*/  FADD.FTZ R85, R152, R2 ;  /* 0x0000000298557221 */ /* 0x000fe20000010000 */
[C---:B------:R-:W-:Y:S01]  /*1c080*/  HMMA.16816.F32.BF16 R16, R72.reuse, R86, R16 ;  /* 0x000000564810723c */ /* 0x040fe20000041810 */
[----:B------:R-:W-:Y:S04]  /*1c090*/  MUFU.EX2 R86, R102 ;  /* 0x0000006600567308 */ /* 0x000fe80000000800 */
[----:B------:R-:W-:Y:S01]  /*1c0a0*/  F2FP.BF16.F32.PACK_AB R138, R105, R106 ;  /* 0x0000006a698a723e */ /* 0x000fe200000010ff */
[-C--:B------:R-:W-:Y:S05]  /*1c0b0*/  HMMA.16816.F32.BF16 R20, R72, R88.reuse, R20 ;  /* 0x000000584814723c */ /* 0x080fea0000041814 */
[----:B------:R-:W-:Y:S01]  /*1c0c0*/  MUFU.EX2 R87, R101 ;  /* 0x0000006500577308 */ /* 0x000fe20000000800 */
[----:B------:R-:W-:Y:S01]  /*1c0d0*/  FADD.FTZ R0, R139, R0 ;  /* 0x000000008b007221 */ /* 0x000fe20000010000 */
[C---:B------:R-:W-:Y:S08]  /*1c0e0*/  HMMA.16816.F32.BF16 R24, R76.reuse, R88, R24 ;  /* 0x000000584c18723c */ /* 0x040ff00000041818 */
[----:B------:R1:W-:Y:S01]  /*1c0f0*/  MUFU.EX2 R89, R155 ;  /* 0x0000009b00597308 */ /* 0x0003e20000000800 */
[-C--:B------:R-:W-:Y:S03]  /*1c100*/  HMMA.16816.F32.BF16 R28, R76, R90.reuse, R28 ;  /* 0x0000005a4c1c723c */ /* 0x080fe6000004181c */
[----:B------:R-:W-:Y:S03]  /*1c110*/  FADD.FTZ R0, R143, R0 ;  /* 0x000000008f007221 */ /* 0x000fe60000010000 */
[C---:B------:R-:W-:Y:S03]  /*1c120*/  HMMA.16816.F32.BF16 R32, R72.reuse, R90, R32 ;  /* 0x0000005a4820723c */ /* 0x040fe60000041820 */
[----:B------:R-:W2:Y:S02]  /*1c130*/  MUFU.EX2 R88, R241 ;  /* 0x000000f100587308 */ /* 0x000ea40000000800 */
[----:B------:R-:W-:Y:S01]  /*1c140*/  FADD.FTZ R0, R144, R0 ;  /* 0x0000000090007221 */ /* 0x000fe20000010000 */
[-C--:B------:R-:W-:Y:S01]  /*1c150*/  HMMA.16816.F32.BF16 R36, R72, R92.reuse, R36 ;  /* 0x0000005c4824723c */ /* 0x080fe20000041824 */
[----:B-1----:R-:W1:Y:S04]  /*1c160*/  LDSM.16.MT88.4 R152, [R217+0xb800] ;  /* 0x00b80000d998783b */ /* 0x002e680000004200 */
[----:B------:R-:W-:Y:S01]  /*1c170*/  F2FP.BF16.F32.PACK_AB R139, R99, R104 ;  /* 0x00000068638b723e */ /* 0x000fe200000010ff */
        /* <DEDUP_REMOVED lines=9> */
[----:B------:R-:W4:Y:S04]  /*1c210*/  MUFU.EX2 R81, R103 ;  /* 0x0000006700517308 */ /* 0x000f280000000800 */
[----:B------:R-:W-:Y:S01]  /*1c220*/  FADD.FTZ R84, R169, R96 ;  /* 0x00000060a9547221 */ /* 0x000fe20000010000 */
[-C--:B------:R-:W-:Y:S05]  /*1c230*/  HMMA.16816.F32.BF16 R60, R76, R82.reuse, R60 ;  /* 0x000000524c3c723c */ /* 0x080fea000004183c */
[----:B------:R-:W-:Y:S01]  /*1c240*/  FADD.FTZ R0, R166, R85 ;  /* 0x00000055a6007221 */ /* 0x000fe20000010000 */
[----:B------:R-:W-:Y:S05]  /*1c250*/  HMMA.16816.F32.BF16 R64, R72, R82, R64 ;  /* 0x000000524840723c */ /* 0x000fea0000041840 */
[----:B------:R-:W-:Y:S01]  /*1c260*/  FADD.FTZ R84, R201, R84 ;  /* 0x00000054c9547221 */ /* 0x000fe20000010000 */
[----:B------:R-:W-:Y:S01]  /*1c270*/  FADD.FTZ R0, R158, R0 ;  /* 0x000000009e007221 */ /* 0x000fe20000010000 */
[----:B------:R-:W-:Y:S01]  /*1c280*/  FADD.FTZ R76, R165, R3 ;  /* 0x00000003a54c7221 */ /* 0x000fe20000010000 */
[----:B--2---:R-:W-:Y:S03]  /*1c290*/  F2FP.BF16.F32.PACK_AB R170, R88, R89 ;  /* 0x0000005958aa723e */ /* 0x004fe600000010ff */
[----:B------:R-:W-:Y:S01]  /*1c2a0*/  FADD.FTZ R80, R200, R84 ;  /* 0x00000054c8507221 */ /* 0x000fe20000010000 */
[----:B------:R-:W-:Y:S01]  /*1c2b0*/  FADD.FTZ R3, R164, R0 ;  /* 0x00000000a4037221 */ /* 0x000fe20000010000 */
[----:B------:R-:W-:Y:S01]  /*1c2c0*/  F2FP.BF16.F32.PACK_AB R169, R87, R100 ;  /* 0x0000006457a9723e */ /* 0x000fe200000010ff */
[----:B------:R-:W-:Y:S01]  /*1c2d0*/  FADD.FTZ R2, R147, R2 ;  /* 0x0000000293027221 */ /* 0x000fe20000010000 */
[----:B------:R-:W-:Y:S01]  /*1c2e0*/  FADD.FTZ R80, R167, R80 ;  /* 0x00000050a7507221 */ /* 0x000fe20000010000 */
[----:B----4-:R-:W-:Y:S01]  /*1c2f0*/  F2FP.BF16.F32.PACK_AB R171, R81, R86 ;  /* 0x0000005651ab723e */ /* 0x010fe200000010ff */
[-C--:B---3--:R-:W-:Y:S05]  /*1c300*/  HMMA.16816.F32.BF16 R164, R136, R160.reuse, R4 ;  /* 0x000000a088a4723c */ /* 0x088fea0000041804 */
[----:B------:R-:W-:Y:S01]  /*1c310*/  FADD.FTZ R2, R145, R2 ;  /* 0x0000000291027221 */ /* 0x000fe20000010000 */
[C---:B------:R-:W-:Y:S01]  /*1c320*/  HMMA.16816.F32.BF16 R196, R168.reuse, R160, R8 ;  /* 0x000000a0a8c4723c */ /* 0x040fe20000041808 */
[----:B------:R-:W2:Y:S04]  /*1c330*/  LDSM.16.MT88.4 R144, [R215+0xb800] ;  /* 0x00b80000d790783b */ /* 0x000ea80000004200 */
[----:B------:R-:W-:Y:S01]  /*1c340*/  FADD.FTZ R5, R188, R3 ;  /* 0x00000003bc057221 */ /* 0x000fe20000010000 */
[-C--:B------:R-:W-:Y:S05]  /*1c350*/  HMMA.16816.F32.BF16 R192, R168, R162.reuse, R12 ;  /* 0x000000a2a8c0723c */ /* 0x080fea000004180c */
[----:B------:R-:W-:Y:S01]  /*1c360*/  FADD.FTZ R4, R190, R76 ;  /* 0x0000004cbe047221 */ /* 0x000fe20000010000 */
[C---:B------:R-:W-:Y:S05]  /*1c370*/  HMMA.16816.F32.BF16 R160, R136.reuse, R162, R16 ;  /* 0x000000a288a0723c */ /* 0x040fea0000041810 */
[----:B------:R-:W-:Y:S01]  /*1c380*/  FADD.FTZ R8, R189, R5 ;  /* 0x00000005bd087221 */ /* 0x000fe20000010000 */
[-C--:B-1----:R-:W-:Y:S05]  /*1c390*/  HMMA.16816.F32.BF16 R156, R136, R152.reuse, R20 ;  /* 0x00000098889c723c */ /* 0x082fea0000041814 */
[----:B------:R-:W-:Y:S01]  /*1c3a0*/  FADD.FTZ R0, R182, R2 ;  /* 0x00000002b6007221 */ /* 0x000fe20000010000 */
[----:B------:R-:W-:Y:S02]  /*1c3b0*/  FADD.FTZ R2, R191, R80 ;  /* 0x00000050bf027221 */ /* 0x000fe40000010000 */
[C---:B------:R-:W-:Y:S04]  /*1c3c0*/  HMMA.16816.F32.BF16 R188, R168.reuse, R152, R24 ;  /* 0x00000098a8bc723c */ /* 0x040fe80000041818 */
[----:B------:R-:W-:Y:S01]  /*1c3d0*/  FADD.FTZ R3, R183, R0 ;  /* 0x00000000b7037221 */ /* 0x000fe20000010000 */
[----:B------:R-:W-:Y:S01]  /*1c3e0*/  FADD.FTZ R0, R185, R2 ;  /* 0x00000002b9007221 */ /* 0x000fe20000010000 */
[----:B------:R-:W-:Y:S02]  /*1c3f0*/  FADD.FTZ R2, R184, R4 ;  /* 0x00000004b8027221 */ /* 0x000fe40000010000 */
[----:B------:R-:W1:Y:S03]  /*1c400*/  LDSM.16.MT88.4 R4, [R216+0xb800] ;  /* 0x00b80000d804783b */ /* 0x000e660000004200 */
        /* <DEDUP_REMOVED lines=11> */
[-C--:B--2---:R-:W-:Y:S04]  /*1c4c0*/  HMMA.16816.F32.BF16 R148, R136, R144.reuse, R36 ;  /* 0x000000908894723c */ /* 0x084fe80000041824 */
        /* <DEDUP_REMOVED lines=16> */
[C---:B------:R-:W-:Y:S04]  /*1c5d0*/  HMMA.16816.F32.BF16 R180, R168.reuse, R144, R40 ;  /* 0x00000090a8b4723c */ /* 0x040fe80000041828 */
[----:B------:R-:W-:Y:S01]  /*1c5e0*/  FADD.FTZ R0, R205, R9 ;  /* 0x00000009cd007221 */ /* 0x000fe20000010000 */
[----:B------:R-:W-:Y:S01]  /*1c5f0*/  IMAD.MOV.U32 R132, RZ, RZ, R71 ;  /* 0x000000ffff847224 */ /* 0x000fe200078e0047 */
[-C--:B------:R-:W-:Y:S05]  /*1c600*/  HMMA.16816.F32.BF16 R176, R168, R146.reuse, R44 ;  /* 0x00000092a8b0723c */ /* 0x080fea000004182c */
[----:B------:R-:W-:Y:S01]  /*1c610*/  FADD.FTZ R9, R204, R0 ;  /* 0x00000000cc097221 */ /* 0x000fe20000010000 */
[C---:B------:R-:W-:Y:S05]  /*1c620*/  HMMA.16816.F32.BF16 R144, R136.reuse, R146, R48 ;  /* 0x000000928890723c */ /* 0x040fea0000041830 */
        /* <DEDUP_REMOVED lines=36> */
[----:B------:R-:W-:Y:S02]  /*1c870*/  FADD.FTZ R2, R88, R2 ;  /* 0x0000000258027221 */ /* 0x000fe40000010000 */
[----:B------:R2:W-:Y:S01]  /*1c880*/  STL [R1+0x70], R4 ;  /* 0x0000700401007387 */ /* 0x0005e20000100800 */
[----:B------:R-:W-:Y:S03]  /*1c890*/  FADD.FTZ R0, R81, R0 ;  /* 0x0000000051007221 */ /* 0x000fe60000010000 */
[----:B------:R2:W-:Y:S04]  /*1c8a0*/  STL [R1+0x74], R3 ;  /* 0x0000740301007387 */ /* 0x0005e80000100800 */
[----:B------:R2:W-:Y:S04]  /*1c8b0*/  STL [R1+0x78], R2 ;  /* 0x0000780201007387 */ /* 0x0005e80000100800 */
[----:B------:R2:W-:Y:S01]  /*1c8c0*/  STL [R1+0x7c], R0 ;  /* 0x00007c0001007387 */ /* 0x0005e20000100800 */
[----:B------:R-:W-:Y:S05]  /*1c8d0*/  @P0 BRA `(.L_x_783) ;  /* 0xffffff8400a80947 */ /* 0x000fea000383ffff */
.L_x_782:
[----:B--2--5:R-:W2:Y:S04]  /*1c8e0*/  LDL.LU R2, [R1+0x70] ;  /* 0x0000700001027983 */ /* 0x024ea80000300800 */
[----:B------:R-:W3:Y:S04]  /*1c8f0*/  LDL.LU R9, [R1+0x74] ;  /* 0x0000740001097983 */ /* 0x000ee80000300800 */
[----:B------:R-:W4:Y:S04]  /*1c900*/  LDL.LU R7, [R1+0x78] ;  /* 0x0000780001077983 */ /* 0x000f280000300800 */
[----:B------:R-:W4:Y:S01]  /*1c910*/  LDL.LU R11, [R1+0x7c] ;  /* 0x00007c00010b7983 */ /* 0x000f220000300800 */
[----:B------:R-:W1:Y:S01]  /*1c920*/  S2UR UR4, SR_CgaCtaId ;  /* 0x00000000000479c3 */ /* 0x000e620000008800 */
[----:B------:R-:W-:Y:S01]  /*1c930*/  UISETP.NE.AND UP0, UPT, UR17, -0x1, UPT ;  /* 0xffffffff1100788c */ /* 0x000fe2000bf05270 */
[----:B------:R-:W-:Y:S01]  /*1c940*/  IMAD.MOV.U32 R36, RZ, RZ, 0x20 ;  /* 0x00000020ff247424 */ /* 0x000fe200078e00ff */
[----:B------:R-:W1:Y:S01]  /*1c950*/  S2R R10, SR_TID.X ;  /* 0x00000000000a7919 */ /* 0x000e620000002100 */
[----:B------:R-:W-:Y:S01]  /*1c960*/  UMOV UR8, 0x400 ;  /* 0x0000040000087882 */ /* 0x000fe20000000000 */
[----:B------:R-:W2:Y:S07]  /*1c970*/  S2R R47, SR_TID.X ;  /* 0x00000000002f7919 */ /* 0x000eae0000002100 */
[----:B------:R-:W-:-:S02]  /*1c980*/  @UP0 ULDC.64 UR6, c[0x0][0x298] ;  /* 0x0000a60000060ab9 */ /* 0x000fc40000000a00 */
[----:B------:R-:W-:-:S04]  /*1c990*/  @UP0 UIMAD.WIDE.U32 UR10, UR17, UR6, URZ ;  /* 0x00000006110a02a5 */ /* 0x000fc8000f8e003f */
[----:B------:R-:W-:Y:S02]  /*1c9a0*/  @UP0 UIMAD UR7, UR17, UR7, UR11 ;  /* 0x00000007110702a4 */ /* 0x000fe4000f8e020b */
[----:B-1----:R-:W-:Y:S01]  /*1c9b0*/  ULEA UR4, UR4, UR8, 0x18 ;  /* 0x0000000804047291 */ /* 0x002fe2000f8ec03f */
[----:B------:R-:W-:-:S04]  /*1c9c0*/  SHF.R.S32.HI R37, RZ, 0x1f, R10 ;  /* 0x0000001fff257819 */ /* 0x000fc8000001140a */
[----:B------:R-:W-:-:S04]  /*1c9d0*/  LEA.HI R5, R37, R10, RZ, 0x2 ;  /* 0x0000000a25057211 */ /* 0x000fc800078f10ff */
[--C-:B------:R-:W-:Y:S01]  /*1c9e0*/  SHF.R.S32.HI R6, RZ, 0x2, R5.reuse ;  /* 0x00000002ff067819 */ /* 0x100fe20000011405 */
[----:B--2---:R-:W1:Y:S04]  /*1c9f0*/  SHFL.BFLY PT, R0, R2, 0x2, 0x1f ;  /* 0x0c401f0002007f89 */ /* 0x004e6800000e0000 */
[----:B---3--:R-:W2:Y:S04]  /*1ca00*/  SHFL.BFLY PT, R4, R9, 0x2, 0x1f ;  /* 0x0c401f0009047f89 */ /* 0x008ea800000e0000 */
[----:B----4-:R-:W3:Y:S04]  /*1ca10*/  SHFL.BFLY PT, R3, R7, 0x2, 0x1f ;  /* 0x0c401f0007037f89 */ /* 0x010ee800000e0000 */
[----:B------:R-:W4:Y:S01]  /*1ca20*/  SHFL.BFLY PT, R8, R11, 0x2, 0x1f ;  /* 0x0c401f000b087f89 */ /* 0x000f2200000e0000 */
[----:B-1----:R-:W-:Y:S01]  /*1ca30*/  FADD.FTZ R0, R0, R2 ;  /* 0x0000000200007221 */ /* 0x002fe20000010000 */
[----:B------:R-:W-:-:S02]  /*1ca40*/  SHF.R.S32.HI R2, RZ, 0x1f, R5 ;  /* 0x0000001fff027819 */ /* 0x000fc40000011405 */
[----:B------:R-:W-:Y:S01]  /*1ca50*/  LOP3.LUT R5, R5, 0x3ffffffc, RZ, 0xc0, !PT ;  /* 0x3ffffffc05057812 */ /* 0x000fe200078ec0ff */
[----:B--2---:R-:W-:Y:S01]  /*1ca60*/  FADD.FTZ R4, R4, R9 ;  /* 0x0000000904047221 */ /* 0x004fe20000010000 */
[----:B------:R-:W-:Y:S01]  /*1ca70*/  LEA.HI R2, R2, R6, RZ, 0x3 ;  /* 0x0000000602027211 */ /* 0x000fe200078f18ff */
[----:B------:R-:W1:Y:S01]  /*1ca80*/  SHFL.BFLY PT, R42, R0, 0x1, 0x1f ;  /* 0x0c201f00002a7f89 */ /* 0x000e6200000e0000 */
[----:B------:R-:W-:Y:S01]  /*1ca90*/  LEA.HI R9, R37, R10, RZ, 0x5 ;  /* 0x0000000a25097211 */ /* 0x000fe200078f28ff */
[----:B---3--:R-:W-:Y:S01]  /*1caa0*/  FADD.FTZ R3, R3, R7 ;  /* 0x0000000703037221 */ /* 0x008fe20000010000 */
[----:B------:R-:W-:Y:S01]  /*1cab0*/  LOP3.LUT R2, R2, 0xfffffff8, RZ, 0xc0, !PT ;  /* 0xfffffff802027812 */ /* 0x000fe200078ec0ff */
[----:B------:R-:W-:Y:S01]  /*1cac0*/  IMAD.IADD R7, R10, 0x1, -R5 ;  /* 0x000000010a077824 */ /* 0x000fe200078e0a05 */
[----:B------:R-:W-:Y:S01]  /*1cad0*/  SHF.R.S32.HI R41, RZ, 0x5, R9 ;  /* 0x00000005ff297819 */ /* 0x000fe20000011409 */
[----:B----4-:R-:W-:Y:S01]  /*1cae0*/  FADD.FTZ R5, R8, R11 ;  /* 0x0000000b08057221 */ /* 0x010fe20000010000 */
[----:B------:R2:W3:Y:S01]  /*1caf0*/  SHFL.BFLY PT, R43, R4, 0x1, 0x1f ;  /* 0x0c201f00042b7f89 */ /* 0x0004e200000e0000 */
[----:B------:R-:W-:-:S02]  /*1cb00*/  IMAD.IADD R2, R6, 0x1, -R2 ;  /* 0x0000000106027824 */ /* 0x000fc400078e0a02 */
[----:B------:R-:W-:Y:S01]  /*1cb10*/  IMAD R7, R41, 0x200, R7 ;  /* 0x0000020029077824 */ /* 0x000fe200078e0207 */
[----:B------:R2:W4:Y:S01]  /*1cb20*/  SHFL.BFLY PT, R44, R3, 0x1, 0x1f ;  /* 0x0c201f00032c7f89 */ /* 0x00052200000e0000 */
[C---:B------:R-:W-:Y:S01]  /*1cb30*/  IMAD.SHL.U32 R6, R2.reuse, 0x40, RZ ;  /* 0x0000004002067824 */ /* 0x040fe200078e00ff */
[----:B------:R-:W-:Y:S02]  /*1cb40*/  R2P PR, R2, 0x6 ;  /* 0x0000000602007804 */ /* 0x000fe40000000000 */
[----:B------:R-:W-:Y:S01]  /*1cb50*/  PLOP3.LUT P0, PT, PT, PT, UP0, 0x80, 0x0 ;  /* 0x000000000000781c */ /* 0x000fe20003f0f008 */
[----:B------:R2:W2:Y:S01]  /*1cb60*/  SHFL.BFLY PT, R45, R5, 0x1, 0x1f ;  /* 0x0c201f00052d7f89 */ /* 0x0004a200000e0000 */
        /* <DEDUP_REMOVED lines=16> */
[----:B------:R-:W-:-:S04]  /*1cc70*/  UIMAD UR7, UR8, UR7, UR4 ;  /* 0x00000007080772a4 */ /* 0x000fc8000f8e0204 */
[----:B------:R-:W-:-:S12]  /*1cc80*/  UIADD3 UR7, UR11, UR7, URZ ;  /* 0x000000070b077290 */ /* 0x000fd8000fffe03f */
.L_x_786:
        /* <DEDUP_REMOVED lines=17> */
[----:B---3--:R-:W-:-:S04]  /*1cda0*/  @!UP0 UIMAD UR17, UR6, UR4, URZ ;  /* 0x00000004061182a4 */ /* 0x008fc8000f8e023f */
[----:B------:R-:W-:Y:S02]  /*1cdb0*/  USHF.R.S32.HI UR4, URZ, 0x1f, UR17 ;  /* 0x0000001f3f047899 */ /* 0x000fe40008011411 */
[----:B------:R-:W-:-:S04]  /*1cdc0*/  IMAD.U32 R38, RZ, RZ, UR17 ;  /* 0x00000011ff267e24 */ /* 0x000fc8000f8e00ff */
[----:B------:R-:W-:-:S07]  /*1cdd0*/  MOV R39, UR4 ;  /* 0x0000000400277c02 */ /* 0x000fce0008000f00 */
.L_x_787:
        /* <DEDUP_REMOVED lines=9> */
[----:B------:R-:W-:Y:S01]  /*1ce70*/  FMUL.FTZ R161, R0, R161 ;  /* 0x000000a100a17220 */ /* 0x000fe20000410000 */
[----:B------:R-:W-:Y:S01]  /*1ce80*/  SEL R40, R40, 0xfffffff0, P0 ;  /* 0xfffffff028287807 */ /* 0x000fe20000000000 */
[C---:B------:R-:W-:Y:S01]  /*1ce90*/  FMUL.FTZ R156, R0.reuse, R156 ;  /* 0x0000009c009c7220 */ /* 0x040fe20000410000 */
[----:B------:R-:W-:Y:S01]  /*1cea0*/  PLOP3.LUT P0, PT, PT, PT, PT, 0x8, 0x0 ;  /* 0x000000000000781c */ /* 0x000fe20003f0e170 */
[----:B------:R-:W2:Y:S01]  /*1ceb0*/  @!P4 LDC R46, c[0x0][0x2c4] ;  /* 0x0000b100ff2ecb82 */ /* 0x000ea20000000800 */
[----:B------:R-:W-:Y:S01]  /*1cec0*/  @!P4 PLOP3.LUT P0, PT, P1, PT, PT, 0x80, 0x0 ;  /* 0x000000000000c81c */ /* 0x000fe20000f0f070 */
[C---:B------:R-:W-:Y:S01]  /*1ced0*/  FMUL.FTZ R12, R0.reuse, R157 ;  /* 0x0000009d000c7220 */ /* 0x040fe20000410000 */
[----:B------:R-:W-:Y:S01]  /*1cee0*/  IADD3 R4, -R3, R10, RZ ;  /* 0x0000000a03047210 */ /* 0x000fe20007ffe1ff */
[----:B------:R-:W-:Y:S01]  /*1cef0*/  FMUL.FTZ R152, R0, R152 ;  /* 0x0000009800987220 */ /* 0x000fe20000410000 */
[----:B------:R-:W-:Y:S01]  /*1cf00*/  LOP3.LUT R3, R48, 0xfffffff8, RZ, 0xc0, !PT ;  /* 0xfffffff830037812 */ /* 0x000fe200078ec0ff */
[----:B------:R-:W-:Y:S01]  /*1cf10*/  FMUL.FTZ R9, R0, R153 ;  /* 0x0000009900097220 */ /* 0x000fe20000410000 */
[----:B------:R-:W-:Y:S01]  /*1cf20*/  FSETP.NE.FTZ.AND P1, PT, R44, RZ, PT ;  /* 0x000000ff2c00720b */ /* 0x000fe20003f35000 */
[C---:B------:R-:W-:Y:S01]  /*1cf30*/  FMUL.FTZ R148, R0.reuse, R148 ;  /* 0x0000009400947220 */ /* 0x040fe20000410000 */
[----:B------:R-:W-:Y:S01]  /*1cf40*/  IADD3 R47, -R3, R47, RZ ;  /* 0x0000002f032f7210 */ /* 0x000fe20007ffe1ff */
[C---:B------:R-:W-:Y:S01]  /*1cf50*/  FMUL.FTZ R19, R0.reuse, R149 ;  /* 0x0000009500137220 */ /* 0x040fe20000410000 */
[----:B------:R-:W-:Y:S01]  /*1cf60*/  MOV R3, 0x3f800000 ;  /* 0x3f80000000037802 */ /* 0x000fe20000000f00 */
        /* <DEDUP_REMOVED lines=10> */
[----:B------:R-:W-:Y:S01]  /*1d010*/  LOP3.LUT P6, RZ, R4, 0x3, RZ, 0xc0, !PT ;  /* 0x0000000304ff7812 */ /* 0x000fe200078cc0ff */
[----:B------:R-:W-:Y:S01]  /*1d020*/  BSSY B0, `(.L_x_788) ;  /* 0x00000d6000007945 */ /* 0x000fe20003800000 */
[----:B------:R-:W-:-:S02]  /*1d030*/  F2FP.BF16.F32.PACK_AB R6, R6, R164 ;  /* 0x000000a40606723e */ /* 0x000fc400000010ff */
[----:B------:R-:W-:Y:S01]  /*1d040*/  F2FP.BF16.F32.PACK_AB R12, R12, R156 ;  /* 0x0000009c0c0c723e */ /* 0x000fe200000010ff */
[----:B------:R-:W5:Y:S01]  /*1d050*/  @P1 MUFU.RCP R2, R44 ;  /* 0x0000002c00021308 */ /* 0x000f620000001000 */
[----:B------:R-:W-:Y:S01]  /*1d060*/  F2FP.BF16.F32.PACK_AB R9, R9, R152 ;  /* 0x000000980909723e */ /* 0x000fe200000010ff */
[----:B--2---:R-:W2:Y:S01]  /*1d070*/  @P0 LDC R46, c[0x0][0x2e4] ;  /* 0x0000b900ff2e0b82 */ /* 0x004ea20000000800 */
[----:B------:R-:W-:Y:S01]  /*1d080*/  FSETP.NE.FTZ.AND P0, PT, R45, RZ, PT ;  /* 0x000000ff2d00720b */ /* 0x000fe20003f15000 */
[----:B------:R1:W-:Y:S01]  /*1d090*/  STS [R21], R6 ;  /* 0x0000000615007388 */ /* 0x0003e20000000800 */
        /* <DEDUP_REMOVED lines=52> */
[----:B-1----:R-:W4:Y:S01]  /*1d3e0*/  @P4 LDC R6, c[0x0][0x2c0] ;  /* 0x0000b000ff064b82 */ /* 0x002f220000000800 */
[----:B------:R-:W-:-:S02]  /*1d3f0*/  F2FP.BF16.F32.PACK_AB R3, R161, R160 ;  /* 0x000000a0a103723e */ /* 0x000fc400000010ff */
[----:B------:R-:W-:Y:S01]  /*1d400*/  F2FP.BF16.F32.PACK_AB R2, R163, R162 ;  /* 0x000000a2a302723e */ /* 0x000fe200000010ff */
[----:B------:R1:W-:Y:S01]  /*1d410*/  STS [R21+0x400], R5 ;  /* 0x0004000515007388 */ /* 0x0003e20000000800 */
        /* <DEDUP_REMOVED lines=17> */
[----:B-1----:R-:W1:Y:S02]  /*1d530*/  @!P4 LDC R5, c[0x0][0x270] ;  /* 0x00009c00ff05cb82 */ /* 0x002e640000000800 */
[----:B------:R4:W-:Y:S01]  /*1d540*/  STS [R0+0x2000], R14 ;  /* 0x0020000e00007388 */ /* 0x0009e20000000800 */
[----:B------:R-:W-:-:S02]  /*1d550*/  F2FP.BF16.F32.PACK_AB R22, R22, R146 ;  /* 0x000000921616723e */ /* 0x000fc400000010ff */
[----:B------:R-:W-:Y:S02]  /*1d560*/  F2FP.BF16.F32.PACK_AB R24, R24, R180 ;  /* 0x000000b41818723e */ /* 0x000fe400000010ff */
[----:B---3--:R-:W-:Y:S02]  /*1d570*/  IADD3 R3, R0, R36, RZ ;  /* 0x0000002400037210 */ /* 0x008fe40007ffe0ff */
[----:B------:R-:W-:Y:S02]  /*1d580*/  F2FP.BF16.F32.PACK_AB R26, R183, R26 ;  /* 0x0000001ab71a723e */ /* 0x000fe400000010ff */
[----:B-----5:R-:W-:Y:S02]  /*1d590*/  IADD3 R2, R21, R36, RZ ;  /* 0x0000002415027210 */ /* 0x020fe40007ffe0ff */
[----:B------:R-:W-:Y:S02]  /*1d5a0*/  F2FP.BF16.F32.PACK_AB R25, R25, R176 ;  /* 0x000000b01919723e */ /* 0x000fe400000010ff */
[----:B------:R-:W-:Y:S01]  /*1d5b0*/  F2FP.BF16.F32.PACK_AB R27, R179, R27 ;  /* 0x0000001bb31b723e */ /* 0x000fe200000010ff */
[----:B------:R3:W-:Y:S01]  /*1d5c0*/  STS [R2], R12 ;  /* 0x0000000c02007388 */ /* 0x0007e20000000800 */
[----:B------:R-:W-:-:S02]  /*1d5d0*/  F2FP.BF16.F32.PACK_AB R31, R31, R140 ;  /* 0x0000008c1f1f723e */ /* 0x000fc400000010ff */
[----:B------:R-:W-:Y:S01]  /*1d5e0*/  F2FP.BF16.F32.PACK_AB R30, R30, R142 ;  /* 0x0000008e1e1e723e */ /* 0x000fe200000010ff */
[----:B------:R5:W-:Y:S01]  /*1d5f0*/  STS [R2+0x400], R11 ;  /* 0x0004000b02007388 */ /* 0x000be20000000800 */
[----:B------:R-:W-:Y:S01]  /*1d600*/  F2FP.BF16.F32.PACK_AB R29, R29, R136 ;  /* 0x000000881d1d723e */ /* 0x000fe200000010ff */
[----:B--2---:R-:W2:Y:S01]  /*1d610*/  @P3 MUFU.LG2 R7, R42 ;  /* 0x0000002a00073308 */ /* 0x004ea20000000c00 */
[----:B------:R-:W-:Y:S01]  /*1d620*/  F2FP.BF16.F32.PACK_AB R28, R28, R138 ;  /* 0x0000008a1c1c723e */ /* 0x000fe200000010ff */
[----:B----4-:R-:W4:Y:S01]  /*1d630*/  S2R R13, SR_CTAID.Y ;  /* 0x00000000000d7919 */ /* 0x010f220000002600 */
[----:B------:R-:W-:Y:S02]  /*1d640*/  F2FP.BF16.F32.PACK_AB R33, R33, R172 ;  /* 0x000000ac2121723e */ /* 0x000fe400000010ff */
[----:B------:R-:W-:Y:S01]  /*1d650*/  IADD3 R0, R36, 0x400, R23 ;  /* 0x0000040024007810 */ /* 0x000fe20007ffe017 */
[----:B------:R-:W-:Y:S01]  /*1d660*/  STS [R3], R9 ;  /* 0x0000000903007388 */ /* 0x000fe20000000800 */
[----:B------:R-:W-:Y:S01]  /*1d670*/  F2FP.BF16.F32.PACK_AB R32, R175, R32 ;  /* 0x00000020af20723e */ /* 0x000fe200000010ff */
[----:B------:R-:W4:Y:S01]  /*1d680*/  @P1 LDC R14, c[0x0][0x2e8] ;  /* 0x0000ba00ff0e1b82 */ /* 0x000f220000000800 */
[C---:B------:R-:W-:Y:S01]  /*1d690*/  IADD3 R4, R40.reuse, R0, RZ ;  /* 0x0000000028047210 */ /* 0x040fe20007ffe0ff */
[----:B------:R1:W-:Y:S01]  /*1d6a0*/  STS [R3+0x400], R8 ;  /* 0x0004000803007388 */ /* 0x0003e20000000800 */
[----:B------:R-:W-:-:S02]  /*1d6b0*/  IADD3 R0, R40, R23, RZ ;  /* 0x0000001728007210 */ /* 0x000fc40007ffe0ff */
[----:B------:R-:W-:Y:S01]  /*1d6c0*/  @!P4 MOV R6, 0x1 ;  /* 0x000000010006c802 */ /* 0x000fe20000000f00 */
[----:B------:R-:W-:Y:S01]  /*1d6d0*/  STS [R2+0x2000], R10 ;  /* 0x0020000a02007388 */ /* 0x000fe20000000800 */
[----:B------:R-:W-:Y:S02]  /*1d6e0*/  F2FP.BF16.F32.PACK_AB R35, R35, R168 ;  /* 0x000000a82323723e */ /* 0x000fe400000010ff */
[----:B------:R-:W-:Y:S01]  /*1d6f0*/  F2FP.BF16.F32.PACK_AB R34, R171, R34 ;  /* 0x00000022ab22723e */ /* 0x000fe200000010ff */
[----:B------:R1:W-:Y:S01]  /*1d700*/  STS [R2+0x2400], R16 ;  /* 0x0024001002007388 */ /* 0x0003e20000000800 */
[----:B---3--:R-:W-:Y:S01]  /*1d710*/  @P1 MUFU.LG2 R12, R44 ;  /* 0x0000002c000c1308 */ /* 0x008fe20000000c00 */
[----:B--2---:R-:W-:Y:S01]  /*1d720*/  @P3 FMUL.FTZ R7, R7, 0.69314718246459960938 ;  /* 0x3f31721807073820 */ /* 0x004fe20000410000 */
[----:B------:R-:W-:Y:S01]  /*1d730*/  MOV R21, 0x7f800000 ;  /* 0x7f80000000157802 */ /* 0x000fe20000000f00 */
[----:B------:R-:W-:Y:S04]  /*1d740*/  STS [R3+0x2000], R15 ;  /* 0x0020000f03007388 */ /* 0x000fe80000000800 */
[----:B------:R2:W-:Y:S01]  /*1d750*/  STS [R3+0x2400], R20 ;  /* 0x0024001403007388 */ /* 0x0005e20000000800 */
[----:B-----5:R-:W3:Y:S03]  /*1d760*/  @P2 MUFU.LG2 R11, R43 ;  /* 0x0000002b000b2308 */ /* 0x020ee60000000c00 */
[----:B------:R-:W-:Y:S04]  /*1d770*/  STS [R23], R19 ;  /* 0x0000001317007388 */ /* 0x000fe80000000800 */
[----:B------:R-:W-:Y:S01]  /*1d780*/  STS [R23+0x400], R18 ;  /* 0x0004001217007388 */ /* 0x000fe20000000800 */
[----:B-1----:R-:W1:Y:S03]  /*1d790*/  @P4 LDC.64 R8, c[0x0][0x2c0] ;  /* 0x0000b000ff084b82 */ /* 0x002e660000000a00 */
[----:B------:R-:W-:Y:S04]  /*1d7a0*/  STS [R0], R17 ;  /* 0x0000001100007388 */ /* 0x000fe80000000800 */
[----:B------:R5:W-:Y:S01]  /*1d7b0*/  STS [R0+0x400], R22 ;  /* 0x0004001600007388 */ /* 0x000be20000000800 */
[C---:B------:R-:W-:Y:S01]  /*1d7c0*/  IADD3 R2, R36.reuse, R23, RZ ;  /* 0x0000001724027210 */ /* 0x040fe20007ffe0ff */
[----:B------:R-:W3:Y:S02]  /*1d7d0*/  @P3 LDC R10, c[0x0][0x2e8] ;  /* 0x0000ba00ff0a3b82 */ /* 0x000ee40000000800 */
[----:B------:R4:W-:Y:S04]  /*1d7e0*/  STS [R23+0x2000], R24 ;  /* 0x0020001817007388 */ /* 0x0009e80000000800 */
[----:B------:R4:W-:Y:S01]  /*1d7f0*/  STS [R23+0x2400], R26 ;  /* 0x0024001a17007388 */ /* 0x0009e20000000800 */
[----:B--2---:R-:W-:Y:S01]  /*1d800*/  IADD3 R3, R36, R0, RZ ;  /* 0x0000000024037210 */ /* 0x004fe20007ffe0ff */
[----:B------:R-:W2:Y:S01]  /*1d810*/  @P2 LDC R15, c[0x0][0x2e8] ;  /* 0x0000ba00ff0f2b82 */ /* 0x000ea20000000800 */
[----:B------:R-:W-:Y:S01]  /*1d820*/  MOV R20, 0x7f800000 ;  /* 0x7f80000000147802 */ /* 0x000fe20000000f00 */
[----:B------:R-:W-:Y:S04]  /*1d830*/  STS [R0+0x2000], R25 ;  /* 0x0020001900007388 */ /* 0x000fe80000000800 */
[----:B------:R1:W-:Y:S04]  /*1d840*/  STS [R0+0x2400], R27 ;  /* 0x0024001b00007388 */ /* 0x0003e80000000800 */
[----:B------:R-:W-:Y:S04]  /*1d850*/  STS [R2], R31 ;  /* 0x0000001f02007388 */ /* 0x000fe80000000800 */
[----:B------:R-:W-:Y:S01]  /*1d860*/  STS [R2+0x400], R30 ;  /* 0x0004001e02007388 */ /* 0x000fe20000000800 */
[----:B-----5:R-:W-:-:S03]  /*1d870*/  MOV R22, 0x7f800000 ;  /* 0x7f80000000167802 */ /* 0x020fc60000000f00 */
[----:B------:R-:W-:Y:S01]  /*1d880*/  STS [R3], R29 ;  /* 0x0000001d03007388 */ /* 0x000fe20000000800 */
[----:B----4-:R-:W4:Y:S01]  /*1d890*/  S2R R24, SR_CTAID.Z ;  /* 0x0000000000187919 */ /* 0x010f220000002700 */
[----:B------:R-:W-:Y:S01]  /*1d8a0*/  MOV R23, 0x7f800000 ;  /* 0x7f80000000177802 */ /* 0x000fe20000000f00 */
[----:B---3--:R-:W-:Y:S01]  /*1d8b0*/  @P3 FFMA.FTZ R23, R71, R10, R7 ;  /* 0x0000000a47173223 */ /* 0x008fe20000010007 */
[----:B------:R-:W-:Y:S01]  /*1d8c0*/  @P2 FMUL.FTZ R7, R11, 0.69314718246459960938 ;  /* 0x3f3172180b072820 */ /* 0x000fe20000410000 */
[----:B------:R-:W-:Y:S03]  /*1d8d0*/  STS [R4], R28 ;  /* 0x0000001c04007388 */ /* 0x000fe60000000800 */
[----:B--2---:R-:W-:Y:S01]  /*1d8e0*/  @P2 FFMA.FTZ R22, R70, R15, R7 ;  /* 0x0000000f46162223 */ /* 0x004fe20000010007 */
[----:B------:R-:W-:Y:S01]  /*1d8f0*/  STS [R2+0x2000], R33 ;  /* 0x0020002102007388 */ /* 0x000fe20000000800 */
[----:B-1----:R-:W-:Y:S01]  /*1d900*/  @P4 MOV R0, 0x1 ;  /* 0x0000000100004802 */ /* 0x002fe20000000f00 */
        /* <DEDUP_REMOVED lines=12> */
[----:B---3--:R-:W-:-:S03]  /*1d9d0*/  SHF.R.S32.HI R3, RZ, 0x1f, R0 ;  /* 0x0000001fff037819 */ /* 0x008fc60000011400 */
[----:B----4-:R-:W-:Y:S02]  /*1d9e0*/  IMAD R2, R24, R2, R5 ;  /* 0x0000000218027224 */ /* 0x010fe400078e0205 */
        /* <DEDUP_REMOVED lines=9> */
[----:B------:R-:W1:Y:S01]  /*1da80*/  S2R R3, SR_TID.X ;  /* 0x0000000000037919 */ /* 0x000e620000002100 */
[----:B------:R-:W-:-:S04]  /*1da90*/  SHF.R.S32.HI R2, RZ, 0x1f, R41 ;  /* 0x0000001fff027819 */ /* 0x000fc80000011429 */
[----:B------:R-:W-:-:S04]  /*1daa0*/  LEA.HI R2, R2, R41, RZ, 0x2 ;  /* 0x0000002902027211 */ /* 0x000fc800078f10ff */
[----:B------:R-:W-:-:S05]  /*1dab0*/  LOP3.LUT R2, R2, 0xffffffc, RZ, 0xc0, !PT ;  /* 0x0ffffffc02027812 */ /* 0x000fca00078ec0ff */
[----:B------:R-:W-:Y:S01]  /*1dac0*/  IMAD.IADD R2, R41, 0x1, -R2 ;  /* 0x0000000129027824 */ /* 0x000fe200078e0a02 */
[----:B-1----:R-:W-:-:S04]  /*1dad0*/  SHF.R.S32.HI R0, RZ, 0x1f, R3 ;  /* 0x0000001fff007819 */ /* 0x002fc80000011403 */
[----:B------:R-:W-:-:S04]  /*1dae0*/  LEA.HI R0, R0, R3, RZ, 0x5 ;  /* 0x0000000300007211 */ /* 0x000fc800078f28ff */
[----:B------:R-:W-:-:S05]  /*1daf0*/  LOP3.LUT R0, R0, 0xffffffe0, RZ, 0xc0, !PT ;  /* 0xffffffe000007812 */ /* 0x000fca00078ec0ff */
[----:B------:R-:W-:-:S05]  /*1db00*/  IMAD.IADD R0, R3, 0x1, -R0 ;  /* 0x0000000103007824 */ /* 0x000fca00078e0a00 */
[----:B------:R-:W-:-:S04]  /*1db10*/  SHF.R.S32.HI R3, RZ, 0x1f, R0 ;  /* 0x0000001fff037819 */ /* 0x000fc80000011400 */
[----:B------:R-:W-:-:S04]  /*1db20*/  LEA.HI R0, R3, R0, RZ, 0x2 ;  /* 0x0000000003007211 */ /* 0x000fc800078f10ff */
        /* <DEDUP_REMOVED lines=17> */
[----:B------:R-:W-:Y:S02]  /*1dc40*/  @!P3 LEA.HI.X.SX32 R4, R4, R9, 0x1, P4 ;  /* 0x000000090404b211 */ /* 0x000fe400020f0eff */
[----:B------:R-:W-:-:S02]  /*1dc50*/  @!P1 IADD3 R11, P4, R0, R10, RZ ;  /* 0x0000000a000b9210 */ /* 0x000fc40007f9e0ff */
        /* <DEDUP_REMOVED lines=18> */
.L_x_789:
[----:B------:R-:W-:Y:S05]  /*1dd80*/  BSYNC B0 ;  /* 0x0000000000007941 */ /* 0x000fea0003800000 */
.L_x_788:
[----:B-1----:R1:W2:Y:S01]  /*1dd90*/  LDS.128 R20, [R233+0x3800] ;  /* 0x00380000e9147984 */ /* 0x0022a20000000c00 */
[----:B------:R-:W-:Y:S01]  /*1dda0*/  IMAD.SHL.U32 R0, R47, 0x8, RZ ;  /* 0x000000082f007824 */ /* 0x000fe200078e00ff */
[----:B------:R-:W-:Y:S01]  /*1ddb0*/  UIMAD UR20, UR4, -0x80, UR20 ;  /* 0xffffff80041478a4 */ /* 0x000fe2000f8e0214 */
[----:B------:R-:W-:Y:S01]  /*1ddc0*/  SHF.R.S32.HI R2, RZ, 0x3, R37 ;  /* 0x00000003ff027819 */ /* 0x000fe20000011425 */
[----:B------:R1:W3:Y:S01]  /*1ddd0*/  LDS.128 R12, [R233] ;  /* 0x00000000e90c7984 */ /* 0x0002e20000000c00 */
[----:B------:R-:W-:Y:S01]  /*1dde0*/  ULDC UR4, c[0x0][0x2d0] ;  /* 0x0000b40000047ab9 */ /* 0x000fe20000000800 */
[C---:B------:R-:W-:Y:S01]  /*1ddf0*/  LEA.HI.SX32 R4, R37.reuse, 0x20, 0x1d ;  /* 0x0000002025047811 */ /* 0x040fe200078feaff */
[----:B------:R-:W-:Y:S01]  /*1de00*/  BSSY B0, `(.L_x_790) ;  /* 0x0000027000007945 */ /* 0x000fe20003800000 */
[----:B------:R-:W-:Y:S01]  /*1de10*/  ISETP.GE.AND P0, PT, R0, UR4, PT ;  /* 0x0000000400007c0c */ /* 0x000fe2000bf06270 */
[----:B------:R-:W-:Y:S01]  /*1de20*/  ULDC.64 UR4, c[0x0][0x2a0] ;  /* 0x0000a80000047ab9 */ /* 0x000fe20000000a00 */
[----:B------:R-:W-:-:S02]  /*1de30*/  LEA.HI.SX32 R3, R37, 0x30, 0x1d ;  /* 0x0000003025037811 */ /* 0x000fc400078feaff */
[----:B------:R-:W-:Y:S02]  /*1de40*/  LEA.HI.SX32 R5, R37, 0x10, 0x1d ;  /* 0x0000001025057811 */ /* 0x000fe400078feaff */
[----:B------:R-:W-:Y:S02]  /*1de50*/  ISETP.GE.OR P2, PT, R2, UR20, P0 ;  /* 0x0000001402007c0c */ /* 0x000fe40008746670 */
[----:B------:R-:W-:Y:S02]  /*1de60*/  ISETP.GE.OR P4, PT, R4, UR20, P0 ;  /* 0x0000001404007c0c */ /* 0x000fe40008786670 */
[----:B------:R-:W-:Y:S02]  /*1de70*/  ISETP.GE.OR P5, PT, R3, UR20, P0 ;  /* 0x0000001403007c0c */ /* 0x000fe400087a6670 */
[----:B------:R-:W-:Y:S02]  /*1de80*/  LEA.HI.SX32 R2, R37, 0x40, 0x1d ;  /* 0x0000004025027811 */ /* 0x000fe400078feaff */
[----:B------:R-:W-:-:S02]  /*1de90*/  SHF.R.S32.HI R3, RZ, 0x1f, R0 ;  /* 0x0000001fff037819 */ /* 0x000fc40000011400 */
[----:B------:R-:W-:Y:S02]  /*1dea0*/  IADD3 R4, P1, R0, UR10, RZ ;  /* 0x0000000a00047c10 */ /* 0x000fe4000ff3e0ff */
[----:B------:R-:W-:Y:S02]  /*1deb0*/  SHF.R.S32.HI R6, RZ, 0x1f, R24 ;  /* 0x0000001fff067819 */ /* 0x000fe40000011418 */
[----:B------:R-:W-:Y:S02]  /*1dec0*/  LEA.HI.SX32 R0, R37, 0x50, 0x1d ;  /* 0x0000005025007811 */ /* 0x000fe400078feaff */
[----:B------:R-:W-:Y:S02]  /*1ded0*/  ISETP.GE.OR P3, PT, R5, UR20, P0 ;  /* 0x0000001405007c0c */ /* 0x000fe40008766670 */
[----:B------:R-:W-:Y:S02]  /*1dee0*/  ISETP.GE.OR P6, PT, R2, UR20, P0 ;  /* 0x0000001402007c0c */ /* 0x000fe400087c6670 */
[----:B------:R-:W-:-:S02]  /*1def0*/  IADD3.X R5, R3, UR7, RZ, P1, !PT ;  /* 0x0000000703057c10 */ /* 0x000fc40008ffe4ff */
[----:B------:R-:W-:Y:S02]  /*1df00*/  SHF.R.S32.HI R2, RZ, 0x3, R48 ;  /* 0x00000003ff027819 */ /* 0x000fe40000011430 */
[----:B------:R-:W-:Y:S01]  /*1df10*/  ISETP.GE.OR P1, PT, R0, UR20, P0 ;  /* 0x0000001400007c0c */ /* 0x000fe20008726670 */
[----:B------:R-:W-:Y:S01]  /*1df20*/  IMAD R0, R6, UR4, RZ ;  /* 0x0000000406007c24 */ /* 0x000fe2000f8e02ff */
[----:B------:R-:W-:Y:S01]  /*1df30*/  SHF.R.S32.HI R3, RZ, 0x1f, R2 ;  /* 0x0000001fff037819 */ /* 0x000fe20000011402 */
[----:B------:R-:W-:Y:S01]  /*1df40*/  IMAD.U32 R6, RZ, RZ, UR18 ;  /* 0x00000012ff067e24 */ /* 0x000fe2000f8e00ff */
[----:B------:R-:W-:Y:S01]  /*1df50*/  P2R R18, PR, RZ, 0x2 ;  /* 0x00000002ff127803 */ /* 0x000fe20000000000 */
[C---:B------:R-:W-:Y:S01]  /*1df60*/  IMAD R0, R24.reuse, UR5, R0 ;  /* 0x0000000518007c24 */ /* 0x040fe2000f8e0200 */
[C---:B------:R-:W-:Y:S01]  /*1df70*/  LEA.HI.SX32 R17, R37.reuse, 0x60, 0x1d ;  /* 0x0000006025117811 */ /* 0x040fe200078feaff */
[----:B------:R-:W-:Y:S01]  /*1df80*/  IMAD.WIDE.U32 R10, R24, UR4, R4 ;  /* 0x00000004180a7c25 */ /* 0x000fe2000f8e0004 */
[----:B------:R-:W-:-:S03]  /*1df90*/  LEA.HI.SX32 R16, R37, 0x70, 0x1d ;  /* 0x0000007025107811 */ /* 0x000fc600078feaff */
        /* <DEDUP_REMOVED lines=13> */
.L_x_791:
[----:B------:R-:W-:Y:S05]  /*1e070*/  BSYNC B0 ;  /* 0x0000000000007941 */ /* 0x000fea0003800000 */
.L_x_790:
        /* <DEDUP_REMOVED lines=18> */
.L_x_793:
[----:B------:R-:W-:Y:S05]  /*1e1a0*/  BSYNC B0 ;  /* 0x0000000000007941 */ /* 0x000fea0003800000 */
.L_x_792:
        /* <DEDUP_REMOVED lines=16> */
.L_x_795:
[----:B------:R-:W-:Y:S05]  /*1e2b0*/  BSYNC B0 ;  /* 0x0000000000007941 */ /* 0x000fea0003800000 */
.L_x_794:
        /* <DEDUP_REMOVED lines=16> */
.L_x_797:
[----:B------:R-:W-:Y:S05]  /*1e3c0*/  BSYNC B0 ;  /* 0x0000000000007941 */ /* 0x000fea0003800000 */
.L_x_796:
        /* <DEDUP_REMOVED lines=16> */
.L_x_799:
[----:B------:R-:W-:Y:S05]  /*1e4d0*/  BSYNC B0 ;  /* 0x0000000000007941 */ /* 0x000fea0003800000 */
.L_x_798:
[----:B-1----:R1:W1:Y:S01]  /*1e4e0*/  LDS.128 R12, [R233+0x2800] ;  /* 0x00280000e90c7984 */ /* 0x0022620000000c00 */
[----:B------:R-:W-:Y:S01]  /*1e4f0*/  ISETP.NE.AND P0, PT, R18, RZ, PT ;  /* 0x000000ff1200720c */ /* 0x000fe20003f05270 */
[----:B------:R-:W-:-:S12]  /*1e500*/  BSSY B0, `(.L_x_800) ;  /* 0x000000f000007945 */ /* 0x000fd80003800000 */
        /* <DEDUP_REMOVED lines=14> */
.L_x_801:
[----:B------:R-:W-:Y:S05]  /*1e5f0*/  BSYNC B0 ;  /* 0x0000000000007941 */ /* 0x000fea0003800000 */
.L_x_800:
        /* <DEDUP_REMOVED lines=16> */
.L_x_803:
[----:B------:R-:W-:Y:S05]  /*1e700*/  BSYNC B0 ;  /* 0x0000000000007941 */ /* 0x000fea0003800000 */
.L_x_802:
        /* <DEDUP_REMOVED lines=15> */
.L_x_804:
        /* <DEDUP_REMOVED lines=16> */
.L_x_2580:


//--------------------- .text._ZN5flash16flash_fwd_kernelI23Flash_fwd_kernel_traitsILi64ELi128ELi128ELi4ELb0ELb0EN7cutlass10bfloat16_tE19Flash_kernel_traitsILi64ELi128ELi128ELi4ES3_EELb0ELb0ELb1ELb0ELb0ELb0ELb1ELb0EEEvNS_16Flash_fwd_paramsE --------------------------
	.section	.text._ZN5flash16flash_fwd_kernelI23Flash_fwd_kernel_traitsILi64ELi128ELi128ELi4ELb0ELb0EN7cutlass10bfloat16_tE19Flash_kernel_traitsILi64ELi128ELi128ELi4ES3_EELb0ELb0ELb1ELb0ELb0ELb0ELb1ELb0EEEvNS_16Flash_fwd_paramsE,"ax",@progbits
	.align	128
        .global         _ZN5flash16flash_fwd_kernelI23Flash_fwd_kernel_traitsILi64ELi128ELi128ELi4ELb0ELb0EN7cutlass10bfloat16_tE19Flash_kernel_traitsILi64ELi128ELi128ELi4ES3_EELb0ELb0ELb1ELb0ELb0ELb0ELb1ELb0EEEvNS_16Flash_fwd_paramsE
        .type           _ZN5flash16flash_fwd_kernelI23Flash_fwd_kernel_traitsILi64ELi128ELi128ELi4ELb0ELb0EN7cutlass10bfloat16_tE19Flash_kernel_traitsILi64ELi128ELi128ELi4ES3_EELb0ELb0ELb1ELb0ELb0ELb0ELb1ELb0EEEvNS_16Flash_fwd_paramsE,@function
        .size           _ZN5flash16flash_fwd_kernelI23Flash_fwd_kernel_traitsILi64ELi128ELi128ELi4ELb0ELb0EN7cutlass10bfloat16_tE19Flash_kernel_traitsILi64ELi128ELi128ELi4ES3_EELb0ELb0ELb1ELb0ELb0ELb0ELb1ELb0EEEvNS_16Flash_fwd_paramsE,(.L_x_2581 - _ZN5flash16flash_fwd_kernelI23Flash_fwd_kernel_traitsILi64ELi128ELi128ELi4ELb0ELb0EN7cutlass10bfloat16_tE19Flash_kernel_traitsILi64ELi128ELi128ELi4ES3_EELb0ELb0ELb1ELb0ELb0ELb0ELb1ELb0EEEvNS_16Flash_fwd_paramsE)
        .other          _ZN5flash16flash_fwd_kernelI23Flash_fwd_kernel_traitsILi64ELi128ELi128ELi4ELb0ELb0EN7cutlass10bfloat16_tE19Flash_kernel_traitsILi64ELi128ELi128ELi4ES3_EELb0ELb0ELb1ELb0ELb0ELb0ELb1ELb0EEEvNS_16Flash_fwd_paramsE,@"STO_CUDA_ENTRY STV_DEFAULT"
_ZN5flash16flash_fwd_kernelI23Flash_fwd_kernel_traitsILi64ELi128ELi128ELi4ELb0ELb0EN7cutlass10bfloat16_tE19Flash_kernel_traitsILi64ELi128ELi128ELi4ES3_EELb0ELb0ELb1ELb0ELb0ELb0ELb1ELb0EEEvNS_16Flash_fwd_paramsE:
.text._ZN5flash16flash_fwd_kernelI23Flash_fwd_kernel_traitsILi64ELi128ELi128ELi4ELb0ELb0EN7cutlass10bfloat16_tE19Flash_kernel_traitsILi64ELi128ELi128ELi4ES3_EELb0ELb0ELb1ELb0ELb0ELb0ELb1ELb0EEEvNS_16Flash_fwd_paramsE:
        /* <DEDUP_REMOVED lines=55> */
.L_x_805:
[----:B------:R-:W-:-:S05]  /*0370*/  ULDC UR6, c[0x0][0x2c8] ;  /* 0x0000b20000067ab9 */ /* 0x000fca0000000800 */
.L_x_806:
        /* <DEDUP_REMOVED lines=135> */
.L_x_809:
[----:B------:R-:W-:Y:S05]  /*0bf0*/  BSYNC B0 ;  /* 0x0000000000007941 */ /* 0x000fea0003800000 */
.L_x_808:
        /* <DEDUP_REMOVED lines=17> */
.L_x_811:
[----:B------:R-:W-:Y:S05]  /*0d10*/  BSYNC B0 ;  /* 0x0000000000007941 */ /* 0x000fea0003800000 */
.L_x_810:
        /* <DEDUP_REMOVED lines=16> */
.L_x_813:
[----:B------:R-:W-:Y:S05]  /*0e20*/  BSYNC B0 ;  /* 0x0000000000007941 */ /* 0x000fea0003800000 */
.L_x_812:
        /* <DEDUP_REMOVED lines=16> */
.L_x_815:
[----:B------:R-:W-:Y:S05]  /*0f30*/  BSYNC B0 ;  /* 0x0000000000007941 */ /* 0x000fea0003800000 */
.L_x_814:
        /* <DEDUP_REMOVED lines=16> */
.L_x_817:
[----:B------:R-:W-:Y:S05]  /*1040*/  BSYNC B0 ;  /* 0x0000000000007941 */ /* 0x000fea0003800000 */
.L_x_816:
        /* <DEDUP_REMOVED lines=28> */
.L_x_819:
[----:B------:R-:W-:Y:S05]  /*1210*/  BSYNC B0 ;  /* 0x0000000000007941 */ /* 0x000fea0003800000 */
.L_x_818:
        /* <DEDUP_REMOVED lines=19> */
.L_x_821:
[----:B------:R-:W-:Y:S05]  /*1350*/  BSYNC B0 ;  /* 0x0000000000007941 */ /* 0x000fea0003800000 */
.L_x_820:
        /* <DEDUP_REMOVED lines=16> */
.L_x_823:
[----:B------:R-:W-:Y:S05]  /*1460*/  BSYNC B0 ;  /* 0x0000000000007941 */ /* 0x000fea0003800000 */
.L_x_822:
        /* <DEDUP_REMOVED lines=10> */
.L_x_825:
[----:B------:R-:W-:Y:S05]  /*1510*/  BSYNC B0 ;  /* 0x0000000000007941 */ /* 0x000fea0003800000 */
.L_x_824:
        /* <DEDUP_REMOVED lines=10> */
.L_x_827:
[----:B------:R-:W-:Y:S05]  /*15c0*/  BSYNC B0 ;  /* 0x0000000000007941 */ /* 0x000fea0003800000 */
.L_x_826:
        /* <DEDUP_REMOVED lines=10> */
.L_x_829:
[----:B------:R-:W-:Y:S05]  /*1670*/  BSYNC B0 ;  /* 0x0000000000007941 */ /* 0x000fea0003800000 */
.L_x_828:
        /* <DEDUP_REMOVED lines=11> */
.L_x_831:
[----:B------:R-:W-:Y:S05]  /*1730*/  BSYNC B0 ;  /* 0x0000000000007941 */ /* 0x000fea0003800000 */
.L_x_830:
        /* <DEDUP_REMOVED lines=11> */
.L_x_833:
[----:B------:R-:W-:Y:S05]  /*17f0*/  BSYNC B0 ;  /* 0x0000000000007941 */ /* 0x000fea0003800000 */
.L_x_832:
        /* <DEDUP_REMOVED lines=11> */
.L_x_835:
[----:B------:R-:W-:Y:S05]  /*18b0*/  BSYNC B0 ;  /* 0x0000000000007941 */ /* 0x000fea0003800000 */
.L_x_834:
        /* <DEDUP_REMOVED lines=10> */
.L_x_837:
[----:B------:R-:W-:Y:S05]  /*1960*/  BSYNC B0 ;  /* 0x0000000000007941 */ /* 0x000fea0003800000 */
.L_x_836:
        /* <DEDUP_REMOVED lines=10> */
.L_x_807:
        /* <DEDUP_REMOVED lines=62> */
.L_x_838:
        /* <DEDUP_REMOVED lines=26> */
.L_x_839:
        /* <DEDUP_REMOVED lines=52> */
.L_x_841:
[----:B------:R-:W-:Y:S05]  /*22d0*/  BSYNC B0 ;  /* 0x0000000000007941 */ /* 0x000fea0003800000 */
.L_x_840:
        /* <DEDUP_REMOVED lines=24> */
.L_x_843:
[----:B------:R-:W-:Y:S05]  /*2460*/  BSYNC B0 ;  /* 0x0000000000007941 */ /* 0x000fea0003800000 */
.L_x_842:
        /* <DEDUP_REMOVED lines=24> */
.L_x_845:
[----:B------:R-:W-:Y:S05]  /*25f0*/  BSYNC B0 ;  /* 0x0000000000007941 */ /* 0x000fea0003800000 */
.L_x_844:
        /* <DEDUP_REMOVED lines=24> */
.L_x_847:
[----:B------:R-:W-:Y:S05]  /*2780*/  BSYNC B0 ;  /* 0x0000000000007941 */ /* 0x000fea0003800000 */
.L_x_846:
        /* <DEDUP_REMOVED lines=24> */
.L_x_849:
[----:B------:R-:W-:Y:S05]  /*2910*/  BSYNC B0 ;  /* 0x0000000000007941 */ /* 0x000fea0003800000 */
.L_x_848:
        /* <DEDUP_REMOVED lines=24> */
.L_x_851:
[----:B------:R-:W-:Y:S05]  /*2aa0*/  BSYNC B0 ;  /* 0x0000000000007941 */ /* 0x000fea0003800000 */
.L_x_850:
        /* <DEDUP_REMOVED lines=25> */
.L_x_853:
[----:B------:R-:W-:Y:S05]  /*2c40*/  BSYNC B0 ;  /* 0x0000000000007941 */ /* 0x000fea0003800000 */
.L_x_852:
        /* <DEDUP_REMOVED lines=24> */
.L_x_855:
[----:B------:R-:W-:Y:S05]  /*2dd0*/  BSYNC B0 ;  /* 0x0000000000007941 */ /* 0x000fea0003800000 */
.L_x_854:
        /* <DEDUP_REMOVED lines=8> */
[----:B------:R-:W-:Y:S01]  /*2e60*/  USHF.L.U32 UR25, UR8, 0x7, URZ ;  /* 0x0000000708197899 */ /* 0x000fe2000800063f */
[----:B------:R-:W-:Y:S01]  /*2e70*/  @!P3 IADD3 R0, -R0, RZ, RZ ;  /* 0x000000ff0000b210 */ /* 0x000fe20007ffe1ff */
[----:B----4-:R-:W-:Y:S01]  /*2e80*/  IMAD.WIDE.U32 R2, R6, UR6, R200 ;  /* 0x0000000606027c25 */ /* 0x010fe2000f8e00c8 */
[----:B------:R-:W-:Y:S01]  /*2e90*/  IADD3 R4, P1, R4, UR14, RZ ;  /* 0x0000000e04047c10 */ /* 0x000fe2000ff3e0ff */
[----:B------:R-:W-:Y:S01]  /*2ea0*/  USHF.L.U64.HI UR24, UR8, 0x7, UR9 ;  /* 0x0000000708187899 */ /* 0x000fe20008010209 */
        /* <DEDUP_REMOVED lines=17> */
[----:B------:R-:W-:Y:S01]  /*2fc0*/  IMAD R9, R0, UR13, R8 ;  /* 0x0000000d00097c24 */ /* 0x000fe2000f8e0208 */
[----:B------:R-:W-:Y:S01]  /*2fd0*/  MOV R8, UR19 ;  /* 0x0000001300087c02 */ /* 0x000fe20008000f00 */
[----:B------:R-:W-:Y:S01]  /*2fe0*/  STL.64 [R1+0xc0], R32 ;  /* 0x0000c02001007387 */ /* 0x000fe20000100a00 */
[----:B------:R-:W-:Y:S01]  /*2ff0*/  MOV R30, R32 ;  /* 0x00000020001e7202 */ /* 0x000fe20000000f00 */
[----:B------:R-:W-:Y:S01]  /*3000*/  IMAD.IADD R31, R33, 0x1, R9 ;  /* 0x00000001211f7824 */ /* 0x000fe200078e0209 */
[----:B------:R-:W-:Y:S01]  /*3010*/  ULDC.64 UR12, c[0x0][0x268] ;  /* 0x00009a00000c7ab9 */ /* 0x000fe20000000a00 */
[----:B------:R-:W-:Y:S01]  /*3020*/  UIMAD UR11, UR16, UR25, UR11 ;  /* 0x00000019100b72a4 */ /* 0x000fe2000f8e020b */
[----:B------:R-:W-:Y:S01]  /*3030*/  IMAD R2, R2, UR12, RZ ;  /* 0x0000000c02027c24 */ /* 0x000fe2000f8e02ff */
[C---:B------:R-:W-:Y:S01]  /*3040*/  ISETP.GE.AND P3, PT, R17.reuse, UR32, PT ;  /* 0x0000002011007c0c */ /* 0x040fe2000bf66270 */
[----:B------:R4:W-:Y:S01]  /*3050*/  STL.64 [R1+0xb8], R30 ;  /* 0x0000b81e01007387 */ /* 0x0009e20000100a00 */
[----:B------:R-:W-:Y:S01]  /*3060*/  IMAD.WIDE.U32 R8, R8, UR25, R30 ;  /* 0x0000001908087c25 */ /* 0x000fe2000f8e001e */
[----:B------:R-:W-:-:S02]  /*3070*/  ISETP.GE.AND P6, PT, R17, UR32, PT ;  /* 0x0000002011007c0c */ /* 0x000fc4000bfc6270 */
[----:B------:R-:W-:Y:S01]  /*3080*/  SEL R3, R3, 0xfffffff0, !P1 ;  /* 0xfffffff003037807 */ /* 0x000fe20004800000 */
[----:B------:R-:W-:Y:S02]  /*3090*/  IMAD.MOV.U32 R29, RZ, RZ, 0x20 ;  /* 0x00000020ff1d7424 */ /* 0x000fe400078e00ff */
[----:B------:R-:W-:-:S03]  /*30a0*/  IMAD R17, R0, UR13, R2 ;  /* 0x0000000d00117c24 */ /* 0x000fc6000f8e0202 */
[----:B------:R-:W-:Y:S01]  /*30b0*/  SEL R5, R29, 0xffffffe0, !P2 ;  /* 0xffffffe01d057807 */ /* 0x000fe20005000000 */
[----:B----4-:R-:W-:-:S04]  /*30c0*/  IMAD.WIDE.U32 R30, R0, UR12, R10 ;  /* 0x0000000c001e7c25 */ /* 0x010fc8000f8e000a */
[----:B------:R-:W-:Y:S01]  /*30d0*/  VIADD R11, R9, UR11 ;  /* 0x0000000b090b7c36 */ /* 0x000fe20008000000 */
[----:B------:R4:W-:Y:S01]  /*30e0*/  STL.64 [R1+0xd0], R30 ;  /* 0x0000d01e01007387 */ /* 0x0009e20000100a00 */
[----:B------:R-:W-:Y:S05]  /*30f0*/  @P0 BRA `(.L_x_857) ;  /* 0x00000000002c0947 */ /* 0x000fea0003800000 */
        /* <DEDUP_REMOVED lines=11> */
.L_x_857:
[----:B------:R-:W-:Y:S05]  /*31b0*/  BSYNC B0 ;  /* 0x0000000000007941 */ /* 0x000fea0003800000 */
.L_x_856:
        /* <DEDUP_REMOVED lines=18> */
.L_x_859:
[----:B------:R-:W-:Y:S05]  /*32e0*/  BSYNC B0 ;  /* 0x0000000000007941 */ /* 0x000fea0003800000 */
.L_x_858:
        /* <DEDUP_REMOVED lines=20> */
.L_x_861:
[----:B------:R-:W-:Y:S05]  /*3430*/  BSYNC B0 ;  /* 0x0000000000007941 */ /* 0x000fea0003800000 */
.L_x_860:
        /* <DEDUP_REMOVED lines=19> */
.L_x_863:
[----:B------:R-:W-:Y:S05]  /*3570*/  BSYNC B0 ;  /* 0x0000000000007941 */ /* 0x000fea0003800000 */
.L_x_862:
        /* <DEDUP_REMOVED lines=19> */
.L_x_865:
[----:B------:R-:W-:Y:S05]  /*36b0*/  BSYNC B0 ;  /* 0x0000000000007941 */ /* 0x000fea0003800000 */
.L_x_864:
        /* <DEDUP_REMOVED lines=20> */
.L_x_867:
[----:B------:R-:W-:Y:S05]  /*3800*/  BSYNC B0 ;  /* 0x0000000000007941 */ /* 0x000fea0003800000 */
.L_x_866:
        /* <DEDUP_REMOVED lines=23> */
.L_x_869:
[----:B------:R-:W-:Y:S05]  /*3980*/  BSYNC B0 ;  /* 0x0000000000007941 */ /* 0x000fea0003800000 */
.L_x_868:
        /* <DEDUP_REMOVED lines=25> */
.L_x_871:
[----:B------:R-:W-:Y:S05]  /*3b20*/  BSYNC B0 ;  /* 0x0000000000007941 */ /* 0x000fea0003800000 */
.L_x_870:
        /* <DEDUP_REMOVED lines=13> */
[----:B-1----:R-:W-:Y:S01]  /*3c00*/  LEA.HI R9, R28, R232, RZ, 0x5 ;  /* 0x000000e81c097211 */ /* 0x002fe200078f28ff */
        /* <DEDUP_REMOVED lines=11> */
[----:B------:R-:W-:Y:S01]  /*3cc0*/  VIADD R9, R7, UR15 ;  /* 0x0000000f07097c36 */ /* 0x000fe20008000000 */
        /* <DEDUP_REMOVED lines=16> */
.L_x_873:
[----:B------:R-:W-:Y:S05]  /*3dd0*/  BSYNC B0 ;  /* 0x0000000000007941 */ /* 0x000fea0003800000 */
.L_x_872:
        /* <DEDUP_REMOVED lines=23> */
.L_x_875:
[----:B------:R-:W-:Y:S05]  /*3f50*/  BSYNC B0 ;  /* 0x0000000000007941 */ /* 0x000fea0003800000 */
.L_x_874:
        /* <DEDUP_REMOVED lines=20> */
.L_x_877:
[----:B------:R-:W-:Y:S05]  /*40a0*/  BSYNC B0 ;  /* 0x0000000000007941 */ /* 0x000fea0003800000 */
.L_x_876:
        /* <DEDUP_REMOVED lines=19> */
.L_x_879:
[----:B------:R-:W-:Y:S05]  /*41e0*/  BSYNC B0 ;  /* 0x0000000000007941 */ /* 0x000fea0003800000 */
.L_x_878:
        /* <DEDUP_REMOVED lines=19> */
.L_x_881:
[----:B------:R-:W-:Y:S05]  /*4320*/  BSYNC B0 ;  /* 0x0000000000007941 */ /* 0x000fea0003800000 */
.L_x_880:
        /* <DEDUP_REMOVED lines=20> */
.L_x_883:
[----:B------:R-:W-:Y:S05]  /*4470*/  BSYNC B0 ;  /* 0x0000000000007941 */ /* 0x000fea0003800000 */
.L_x_882:
        /* <DEDUP_REMOVED lines=20> */
.L_x_885:
[----:B------:R-:W-:Y:S05]  /*45c0*/  BSYNC B0 ;  /* 0x0000000000007941 */ /* 0x000fea0003800000 */
.L_x_884:
        /* <DEDUP_REMOVED lines=19> */
.L_x_887:
[----:B------:R-:W-:Y:S05]  /*4700*/  BSYNC B0 ;  /* 0x0000000000007941 */ /* 0x000fea0003800000 */
.L_x_886:
[----:B--2---:R-:W-:Y:S01]  /*4710*/  LDSM.16.M88.4 R12, [R213+0x4000] ;  /* 0x00400000d50c783b */ /* 0x004fe20000000200 */
[----:B------:R-:W-:Y:S01]  /*4720*/  R2P PR, R24, 0x6 ;  /* 0x0000000618007804 */ /* 0x000fe20000000000 */
[--C-:B------:R-:W-:Y:S01]  /*4730*/  IMAD R0, R3, 0x2, R220.reuse ;  /* 0x0000000203007824 */ /* 0x100fe200078e02dc */
[----:B------:R-:W-:Y:S01]  /*4740*/  ULDC UR32, c[0x0][0x39c] ;  /* 0x0000e70000207ab9 */ /* 0x000fe20000000800 */
[----:B-1----:R-:W1:Y:S01]  /*4750*/  LDSM.16.M88.4 R8, [R220+0x2000] ;  /* 0x00200000dc08783b */ /* 0x002e620000000200 */
[----:B------:R-:W-:Y:S01]  /*4760*/  VIADD R212, R213, 0x4040 ;  /* 0x00004040d5d47836 */ /* 0x000fe20000000000 */
[----:B------:R-:W-:Y:S01]  /*4770*/  SEL R4, R29, 0xffffffe0, !P1 ;  /* 0xffffffe01d047807 */ /* 0x000fe20004800000 */
[----:B------:R-:W-:Y:S01]  /*4780*/  IMAD R2, R5, 0x2, R220 ;  /* 0x0000000205027824 */ /* 0x000fe200078e02dc */
[----:B------:R-:W2:Y:S01]  /*4790*/  LDSM.16.M88.4 R16, [R220] ;  /* 0x00000000dc10783b */ /* 0x000ea20000000200 */
[----:B------:R-:W-:Y:S02]  /*47a0*/  UIADD3 UR22, UR31, 0x1, -UR20 ;  /* 0x000000011f167890 */ /* 0x000fe4000fffe814 */
[----:B------:R-:W-:Y:S01]  /*47b0*/  IMAD.IADD R202, R213, 0x1, R4 ;  /* 0x00000001d5ca7824 */ /* 0x000fe200078e0204 */
[----:B----4-:R-:W-:Y:S01]  /*47c0*/  LDSM.16.M88.4 R28, [R0+0x2000] ;  /* 0x00200000001c783b */ /* 0x010fe20000000200 */
[----:B------:R-:W-:Y:S01]  /*47d0*/  IMAD R221, R3, 0x2, R2 ;  /* 0x0000000203dd7824 */ /* 0x000fe200078e0202 */
[----:B------:R-:W-:-:S02]  /*47e0*/  UIADD3 UR22, UR22, UR28, URZ ;  /* 0x0000001c16167290 */ /* 0x000fc4000fffe03f */
[----:B------:R-:W4:Y:S01]  /*47f0*/  LDSM.16.M88.4 R48, [R202+0x4000] ;  /* 0x00400000ca30783b */ /* 0x000f220000000200 */
[----:B------:R-:W-:Y:S02]  /*4800*/  UIADD3 UR29, UR31, -UR29, -UR20 ;  /* 0x8000001d1f1d7290 */ /* 0x000fe4000fffe814 */
[----:B------:R-:W-:Y:S01]  /*4810*/  UISETP.GT.AND UP0, UPT, UR19, UR10, UPT ;  /* 0x0000000a1300728c */ /* 0x000fe2000bf04270 */
[----:B------:R-:W5:Y:S04]  /*4820*/  LDSM.16.M88.4 R32, [R0] ;  /* 0x000000000020783b */ /* 0x000f680000000200 */
[----:B------:R-:W3:Y:S04]  /*4830*/  LDSM.16.M88.4 R20, [R213+0x4800] ;  /* 0x00480000d514783b */ /* 0x000ee80000000200 */
[----:B------:R2:W-:Y:S04]  /*4840*/  STL [R1+0x4], R0 ;  /* 0x0000040001007387 */ /* 0x0005e80000100800 */
[----:B------:R-:W3:Y:S04]  /*4850*/  LDSM.16.M88.4 R72, [R213+0x7800] ;  /* 0x00780000d548783b */ /* 0x000ee80000000200 */
[----:B------:R-:W3:Y:S04]  /*4860*/  LDSM.16.M88.4 R36, [R213+0x5000] ;  /* 0x00500000d524783b */ /* 0x000ee80000000200 */
[----:B------:R-:W3:Y:S01]  /*4870*/  LDSM.16.M88.4 R80, [R213+0x6800] ;  /* 0x00680000d550783b */ /* 0x000ee20000000200 */
[-C--:B-1----:R-:W-:Y:S03]  /*4880*/  HMMA.16816.F32.BF16 R24, R8, R12.reuse, RZ ;  /* 0x0000000c0818723c */ /* 0x082fe600000418ff */
[----:B------:R-:W1:Y:S04]  /*4890*/  LDSM.16.M88.4 R68, [R213+0x5800] ;  /* 0x00580000d544783b */ /* 0x000e680000000200 */
[----:B------:R-:W1:Y:S01]  /*48a0*/  LDSM.16.M88.4 R84, [R213+0x6000] ;  /* 0x00600000d554783b */ /* 0x000e620000000200 */
[----:B--2---:R-:W-:Y:S01]  /*48b0*/  HMMA.16816.F32.BF16 R40, R16, R12, RZ ;  /* 0x0000000c1028723c */ /* 0x004fe200000418ff */
[----:B------:R-:W-:-:S02]  /*48c0*/  VIADD R0, R213, 0x4000 ;  /* 0x00004000d5007836 */ /* 0x000fc40000000000 */
[----:B------:R-:W2:Y:S03]  /*48d0*/  LDSM.16.M88.4 R76, [R213+0x7000] ;  /* 0x00700000d54c783b */ /* 0x000ea60000000200 */
[-C--:B------:R-:W-:Y:S01]  /*48e0*/  HMMA.16816.F32.BF16 R96, R8, R14.reuse, RZ ;  /* 0x0000000e0860723c */ /* 0x080fe200000418ff */
[----:B------:R-:W-:Y:S01]  /*48f0*/  @P2 VIADD R212, R0, 0xffffffc0 ;  /* 0xffffffc000d42836 */ /* 0x000fe20000000000 */
[----:B------:R-:W-:Y:S03]  /*4900*/  LDSM.16.M88.4 R56, [R202+0x7800] ;  /* 0x00780000ca38783b */ /* 0x000fe60000000200 */
[----:B------:R-:W-:Y:S01]  /*4910*/  IMAD.IADD R218, R4, 0x1, R212 ;  /* 0x0000000104da7824 */ /* 0x000fe200078e02d4 */
[----:B------:R-:W-:Y:S01]  /*4920*/  LDSM.16.M88.4 R88, [R212] ;  /* 0x00000000d458783b */ /* 0x000fe20000000200 */
[----:B------:R-:W-:Y:S03]  /*4930*/  HMMA.16816.F32.BF16 R116, R16, R14, RZ ;  /* 0x0000000e1074723c */ /* 0x000fe600000418ff */
[----:B------:R-:W-:Y:S03]  /*4940*/  LDSM.16.M88.4 R12, [R2+0x2000] ;  /* 0x00200000020c783b */ /* 0x000fe60000000200 */
[-C--:B----4-:R-:W-:Y:S01]  /*4950*/  HMMA.16816.F32.BF16 R124, R28, R48.reuse, R24 ;  /* 0x000000301c7c723c */ /* 0x090fe20000041818 */
[----:B------:R-:W4:Y:S04]  /*4960*/  LDSM.16.M88.4 R24, [R2] ;  /* 0x000000000218783b */ /* 0x000f280000000200 */
[----:B------:R-:W-:Y:S01]  /*4970*/  LDSM.16.M88.4 R92, [R218] ;  /* 0x00000000da5c783b */ /* 0x000fe20000000200 */
[----:B-----5:R-:W-:Y:S03]  /*4980*/  HMMA.16816.F32.BF16 R120, R32, R48, R40 ;  /* 0x000000302078723c */ /* 0x020fe60000041828 */
[----:B------:R-:W-:Y:S03]  /*4990*/  LDSM.16.M88.4 R64, [R202+0x4800] ;  /* 0x00480000ca40783b */ /* 0x000fe60000000200 */
[C---:B---3--:R-:W-:Y:S01]  /*49a0*/  HMMA.16816.F32.BF16 R128, R8.reuse, R20, RZ ;  /* 0x000000140880723c */ /* 0x048fe200000418ff */
[----:B------:R-:W-:Y:S04]  /*49b0*/  LDSM.16.M88.4 R60, [R202+0x5000] ;  /* 0x00500000ca3c783b */ /* 0x000fe80000000200 */
[----:B------:R-:W-:Y:S01]  /*49c0*/  LDSM.16.M88.4 R52, [R202+0x5800] ;  /* 0x00580000ca34783b */ /* 0x000fe20000000200 */
[----:B------:R-:W-:Y:S03]  /*49d0*/  HMMA.16816.F32.BF16 R132, R8, R22, RZ ;  /* 0x000000160884723c */ /* 0x000fe600000418ff */
[----:B------:R-:W-:Y:S03]  /*49e0*/  LDSM.16.M88.4 R44, [R202+0x6000] ;  /* 0x00600000ca2c783b */ /* 0x000fe60000000200 */
[C---:B------:R-:W-:Y:S01]  /*49f0*/  HMMA.16816.F32.BF16 R188, R16.reuse, R20, RZ ;  /* 0x0000001410bc723c */ /* 0x040fe200000418ff */
[----:B------:R-:W-:Y:S04]  /*4a00*/  LDSM.16.M88.4 R40, [R202+0x6800] ;  /* 0x00680000ca28783b */ /* 0x000fe80000000200 */
[----:B------:R-:W0:Y:S01]  /*4a10*/  LDGDEPBAR ;  /* 0x00000000000079af */ /* 0x000e220000000000 */
[----:B------:R-:W-:Y:S03]  /*4a20*/  HMMA.16816.F32.BF16 R204, R16, R22, RZ ;  /* 0x0000001610cc723c */ /* 0x000fe600000418ff */
[----:B------:R-:W3:Y:S03]  /*4a30*/  LDSM.16.M88.4 R20, [R221] ;  /* 0x00000000dd14783b */ /* 0x000ee60000000200 */
[C---:B------:R-:W-:Y:S06]  /*4a40*/  HMMA.16816.F32.BF16 R144, R8.reuse, R72, RZ ;  /* 0x000000480890723c */ /* 0x040fec00000418ff */
[C---:B------:R-:W-:Y:S06]  /*4a50*/  HMMA.16816.F32.BF16 R180, R8.reuse, R36, RZ ;  /* 0x0000002408b4723c */ /* 0x040fec00000418ff */
[C---:B------:R-:W-:Y:S06]  /*4a60*/  HMMA.16816.F32.BF16 R176, R8.reuse, R38, RZ ;  /* 0x0000002608b0723c */ /* 0x040fec00000418ff */
[C---:B------:R-:W-:Y:S06]  /*4a70*/  HMMA.16816.F32.BF16 R156, R8.reuse, R80, RZ ;  /* 0x00000050089c723c */ /* 0x040fec00000418ff */
[----:B------:R-:W-:Y:S06]  /*4a80*/  HMMA.16816.F32.BF16 R152, R8, R82, RZ ;  /* 0x000000520898723c */ /* 0x000fec00000418ff */
[C---:B------:R-:W-:Y:S06]  /*4a90*/  HMMA.16816.F32.BF16 R224, R16.reuse, R36, RZ ;  /* 0x0000002410e0723c */ /* 0x040fec00000418ff */
[C---:B------:R-:W-:Y:S01]  /*4aa0*/  HMMA.16816.F32.BF16 R236, R16.reuse, R38, RZ ;  /* 0x0000002610ec723c */ /* 0x040fe200000418ff */
[----:B------:R-:W5:Y:S05]  /*4ab0*/  LDSM.16.M88.4 R36, [R202+0x7000] ;  /* 0x00700000ca24783b */ /* 0x000f6a0000000200 */
[C---:B------:R-:W-:Y:S06]  /*4ac0*/  HMMA.16816.F32.BF16 R136, R16.reuse, R80, RZ ;  /* 0x000000501088723c */ /* 0x040fec00000418ff */
[C---:B------:R-:W-:Y:S06]  /*4ad0*/  HMMA.16816.F32.BF16 R112, R16.reuse, R82, RZ ;  /* 0x000000521070723c */ /* 0x040fec00000418ff */
[C---:B-1----:R-:W-:Y:S06]  /*4ae0*/  HMMA.16816.F32.BF16 R208, R16.reuse, R68, RZ ;  /* 0x0000004410d0723c */ /* 0x042fec00000418ff */
[C---:B------:R-:W-:Y:S06]  /*4af0*/  HMMA.16816.F32.BF16 R196, R16.reuse, R70, RZ ;  /* 0x0000004610c4723c */ /* 0x040fec00000418ff */
[C---:B------:R-:W-:Y:S06]  /*4b00*/  HMMA.16816.F32.BF16 R184, R16.reuse, R84, RZ ;  /* 0x0000005410b8723c */ /* 0x040fec00000418ff */
[C---:B------:R-:W-:Y:S06]  /*4b10*/  HMMA.16816.F32.BF16 R140, R16.reuse, R86, RZ ;  /* 0x00000056108c723c */ /* 0x040fec00000418ff */
[C---:B--2---:R-:W-:Y:S06]  /*4b20*/  HMMA.16816.F32.BF16 R108, R16.reuse, R76, RZ ;  /* 0x0000004c106c723c */ /* 0x044fec00000418ff */
[C---:B------:R-:W-:Y:S06]  /*4b30*/  HMMA.16816.F32.BF16 R100, R16.reuse, R78, RZ ;  /* 0x0000004e1064723c */ /* 0x040fec00000418ff */
[C---:B------:R-:W-:Y:S06]  /*4b40*/  HMMA.16816.F32.BF16 R80, R16.reuse, R72, RZ ;  /* 0x000000481050723c */ /* 0x040fec00000418ff */
[----:B------:R-:W-:Y:S06]  /*4b50*/  HMMA.16816.F32.BF16 R104, R16, R74, RZ ;  /* 0x0000004a1068723c */ /* 0x000fec00000418ff */
[----:B----4-:R-:W-:Y:S06]  /*4b60*/  HMMA.16816.F32.BF16 R16, R24, R88, R120 ;  /* 0x000000581810723c */ /* 0x010fec0000041878 */
[C---:B------:R-:W-:Y:S06]  /*4b70*/  HMMA.16816.F32.BF16 R172, R8.reuse, R68, RZ ;  /* 0x0000004408ac723c */ /* 0x040fec00000418ff */
[C---:B------:R-:W-:Y:S06]  /*4b80*/  HMMA.16816.F32.BF16 R168, R8.reuse, R70, RZ ;  /* 0x0000004608a8723c */ /* 0x040fec00000418ff */
[C---:B------:R-:W-:Y:S06]  /*4b90*/  HMMA.16816.F32.BF16 R164, R8.reuse, R84, RZ ;  /* 0x0000005408a4723c */ /* 0x040fec00000418ff */
[C---:B------:R-:W-:Y:S06]  /*4ba0*/  HMMA.16816.F32.BF16 R160, R8.reuse, R86, RZ ;  /* 0x0000005608a0723c */ /* 0x040fec00000418ff */
[C---:B------:R-:W-:Y:S06]  /*4bb0*/  HMMA.16816.F32.BF16 R148, R8.reuse, R76, RZ ;  /* 0x0000004c0894723c */ /* 0x040fec00000418ff */
[C---:B------:R-:W-:Y:S06]  /*4bc0*/  HMMA.16816.F32.BF16 R228, R8.reuse, R78, RZ ;  /* 0x0000004e08e4723c */ /* 0x040fec00000418ff */
[----:B------:R-:W-:Y:S01]  /*4bd0*/  HMMA.16816.F32.BF16 R192, R8, R74, RZ ;  /* 0x0000004a08c0723c */ /* 0x000fe200000418ff */
[----:B------:R-:W1:Y:S05]  /*4be0*/  LDSM.16.M88.4 R8, [R221+0x2000] ;  /* 0x00200000dd08783b */ /* 0x000e6a0000000200 */
[----:B------:R-:W-:Y:S06]  /*4bf0*/  HMMA.16816.F32.BF16 R72, R32, R50, R116 ;  /* 0x000000322048723c */ /* 0x000fec0000041874 */
[----:B------:R-:W-:Y:S06]  /*4c00*/  HMMA.16816.F32.BF16 R144, R28, R56, R144 ;  /* 0x000000381c90723c */ /* 0x000fec0000041890 */
[----:B------:R-:W-:Y:S06]  /*4c10*/  HMMA.16816.F32.BF16 R68, R12, R88, R124 ;  /* 0x000000580c44723c */ /* 0x000fec000004187c */
[----:B------:R-:W-:Y:S01]  /*4c20*/  HMMA.16816.F32.BF16 R84, R28, R50, R96 ;  /* 0x000000321c54723c */ /* 0x000fe20000041860 */
[----:B------:R-:W2:Y:S05]  /*4c30*/  LDSM.16.M88.4 R48, [R212+0x800] ;  /* 0x00080000d430783b */ /* 0x000eaa0000000200 */
[----:B---3--:R-:W-:Y:S06]  /*4c40*/  HMMA.16816.F32.BF16 R76, R20, R92, R16 ;  /* 0x0000005c144c723c */ /* 0x008fec0000041810 */
        /* <DEDUP_REMOVED lines=14> */
[C---:B-----5:R-:W-:Y:S06]  /*4d30*/  HMMA.16816.F32.BF16 R248, R28.reuse, R36, R148 ;  /* 0x000000241cf8723c */ /* 0x060fec0000041894 */
[C---:B------:R-:W-:Y:S06]  /*4d40*/  HMMA.16816.F32.BF16 R228, R28.reuse, R38, R228 ;  /* 0x000000261ce4723c */ /* 0x040fec00000418e4 */
[----:B------:R-:W-:Y:S06]  /*4d50*/  HMMA.16816.F32.BF16 R192, R28, R58, R192 ;  /* 0x0000003a1cc0723c */ /* 0x000fec00000418c0 */
[----:B------:R-:W-:Y:S06]  /*4d60*/  HMMA.16816.F32.BF16 R16, R32, R64, R188 ;  /* 0x000000402010723c */ /* 0x000fec00000418bc */
[----:B------:R-:W-:Y:S06]  /*4d70*/  HMMA.16816.F32.BF16 R28, R24, R90, R72 ;  /* 0x0000005a181c723c */ /* 0x000fec0000041848 */
[C---:B------:R-:W-:Y:S06]  /*4d80*/  HMMA.16816.F32.BF16 R152, R32.reuse, R40, R136 ;  /* 0x000000282098723c */ /* 0x040fec0000041888 */
[----:B------:R-:W-:Y:S06]  /*4d90*/  HMMA.16816.F32.BF16 R148, R32, R42, R112 ;  /* 0x0000002a2094723c */ /* 0x000fec0000041870 */
[----:B-1----:R-:W-:Y:S06]  /*4da0*/  HMMA.16816.F32.BF16 R40, R8, R92, R68 ;  /* 0x0000005c0828723c */ /* 0x002fec0000041844 */
[C---:B------:R-:W-:Y:S06]  /*4db0*/  HMMA.16816.F32.BF16 R160, R32.reuse, R56, R80 ;  /* 0x0000003820a0723c */ /* 0x040fec0000041850 */
[----:B------:R-:W-:Y:S01]  /*4dc0*/  HMMA.16816.F32.BF16 R124, R32, R60, R224 ;  /* 0x0000003c207c723c */ /* 0x000fe200000418e0 */
[----:B------:R-:W-:-:S02]  /*4dd0*/  IMAD.MOV.U32 R83, RZ, RZ, R0 ;  /* 0x000000ffff537224 */ /* 0x000fc400078e0000 */
[----:B------:R-:W-:Y:S01]  /*4de0*/  FMUL.FTZ R0, R76, UR32 ;  /* 0x000000204c007c20 */ /* 0x000fe20008410000 */
[----:B------:R-:W-:Y:S02]  /*4df0*/  IMAD.MOV.U32 R80, RZ, RZ, R88 ;  /* 0x000000ffff507224 */ /* 0x000fe400078e0058 */
[----:B------:R-:W-:Y:S01]  /*4e00*/  IMAD.MOV.U32 R81, RZ, RZ, R7 ;  /* 0x000000ffff517224 */ /* 0x000fe200078e0007 */
[----:B------:R1:W3:Y:S01]  /*4e10*/  MUFU.TANH R227, R0 ;  /* 0x0000000000e37308 */ /* 0x0002e20000002400 */
[----:B------:R-:W-:Y:S01]  /*4e20*/  HMMA.16816.F32.BF16 R156, R32, R36, R108 ;  /* 0x00000024209c723c */ /* 0x000fe2000004186c */
[----:B------:R-:W-:Y:S01]  /*4e30*/  IMAD.MOV.U32 R82, RZ, RZ, R6 ;  /* 0x000000ffff527224 */ /* 0x000fe200078e0006 */
[----:B------:R-:W-:-:S04]  /*4e40*/  SHF.R.S32.HI R6, RZ, 0x1f, R232 ;  /* 0x0000001fff067819 */ /* 0x000fc800000114e8 */
[----:B------:R-:W-:Y:S01]  /*4e50*/  HMMA.16816.F32.BF16 R164, R32, R38, R100 ;  /* 0x0000002620a4723c */ /* 0x000fe20000041864 */
[----:B------:R-:W-:-:S04]  /*4e60*/  LEA.HI R6, R6, R232, RZ, 0x5 ;  /* 0x000000e806067211 */ /* 0x000fc800078f28ff */
[----:B------:R-:W-:Y:S01]  /*4e70*/  LOP3.LUT R6, R6, 0xffffffe0, RZ, 0xc0, !PT ;  /* 0xffffffe006067812 */ /* 0x000fe200078ec0ff */
[----:B------:R-:W-:Y:S01]  /*4e80*/  HMMA.16816.F32.BF16 R36, R12, R90, R84 ;  /* 0x0000005a0c24723c */ /* 0x000fe20000041854 */
[----:B-1----:R-:W-:-:S05]  /*4e90*/  FMUL.FTZ R0, R77, UR32 ;  /* 0x000000204d007c20 */ /* 0x002fca0008410000 */
[C---:B------:R-:W-:Y:S01]  /*4ea0*/  HMMA.16816.F32.BF16 R208, R32.reuse, R52, R208 ;  /* 0x0000003420d0723c */ /* 0x040fe200000418d0 */
[----:B------:R1:W4:Y:S05]  /*4eb0*/  MUFU.TANH R226, R0 ;  /* 0x0000000000e27308 */ /* 0x00032a0000002400 */
[----:B------:R-:W-:Y:S06]  /*4ec0*/  HMMA.16816.F32.BF16 R196, R32, R54, R196 ;  /* 0x0000003620c4723c */ /* 0x000fec00000418c4 */
[----:B--2---:R-:W-:Y:S01]  /*4ed0*/  HMMA.16816.F32.BF16 R52, R24, R48, R16 ;  /* 0x000000301834723c */ /* 0x004fe20000041810 */
[----:B------:R-:W2:Y:S05]  /*4ee0*/  LDSM.16.M88.4 R16, [R218+0x800] ;  /* 0x00080000da10783b */ /* 0x000eaa0000000200 */
[----:B------:R-:W-:Y:S01]  /*4ef0*/  HMMA.16816.F32.BF16 R28, R20, R94, R28 ;  /* 0x0000005e141c723c */ /* 0x000fe2000004181c */
[----:B-1----:R-:W-:-:S04]  /*4f00*/  FMUL.FTZ R0, R78, UR32 ;  /* 0x000000204e007c20 */ /* 0x002fc80008410000 */
[----:B------:R1:W5:Y:S01]  /*4f10*/  MUFU.TANH R235, R0 ;  /* 0x0000000000eb7308 */ /* 0x0003620000002400 */
[C---:B------:R-:W-:Y:S06]  /*4f20*/  HMMA.16816.F32.BF16 R96, R32.reuse, R66, R204 ;  /* 0x000000422060723c */ /* 0x040fec00000418cc */
[C---:B------:R-:W-:Y:S06]  /*4f30*/  HMMA.16816.F32.BF16 R184, R32.reuse, R44, R184 ;  /* 0x0000002c20b8723c */ /* 0x040fec00000418b8 */
[----:B------:R-:W-:Y:S01]  /*4f40*/  HMMA.16816.F32.BF16 R144, R32, R46, R140 ;  /* 0x0000002e2090723c */ /* 0x000fe2000004188c */
[----:B-1----:R-:W-:-:S05]  /*4f50*/  FMUL.FTZ R0, R79, UR32 ;  /* 0x000000204f007c20 */ /* 0x002fca0008410000 */
[C---:B------:R-:W-:Y:S01]  /*4f60*/  HMMA.16816.F32.BF16 R236, R32.reuse, R62, R236 ;  /* 0x0000003e20ec723c */ /* 0x040fe200000418ec */
[----:B------:R1:W-:Y:S05]  /*4f70*/  MUFU.TANH R252, R0 ;  /* 0x0000000000fc7308 */ /* 0x0003ea0000002400 */
[----:B------:R-:W-:Y:S01]  /*4f80*/  HMMA.16816.F32.BF16 R140, R32, R58, R104 ;  /* 0x0000003a208c723c */ /* 0x000fe20000041868 */
[----:B------:R-:W3:Y:S05]  /*4f90*/  LDSM.16.M88.4 R32, [R212+0x1000] ;  /* 0x00100000d420783b */ /* 0x000eea0000000200 */
[----:B------:R-:W-:Y:S06]  /*4fa0*/  HMMA.16816.F32.BF16 R44, R12, R48, R116 ;  /* 0x000000300c2c723c */ /* 0x000fec0000041874 */
[----:B--2---:R-:W-:Y:S01]  /*4fb0*/  HMMA.16816.F32.BF16 R60, R20, R16, R52 ;  /* 0x00000010143c723c */ /* 0x004fe20000041834 */
[----:B-1----:R-:W-:-:S04]  /*4fc0*/  FMUL.FTZ R0, R40, UR32 ;  /* 0x0000002028007c20 */ /* 0x002fc80008410000 */
[----:B------:R1:W-:Y:S01]  /*4fd0*/  MUFU.TANH R224, R0 ;  /* 0x0000000000e07308 */ /* 0x0003e20000002400 */
[-C--:B------:R-:W-:Y:S06]  /*4fe0*/  HMMA.16816.F32.BF16 R64, R12, R50.reuse, R120 ;  /* 0x000000320c40723c */ /* 0x080fec0000041878 */
[----:B------:R-:W-:Y:S01]  /*4ff0*/  HMMA.16816.F32.BF16 R68, R24, R50, R96 ;  /* 0x000000321844723c */ /* 0x000fe20000041860 */
[----:B------:R-:W2:Y:S05]  /*5000*/  LDSM.16.M88.4 R48, [R212+0x1800] ;  /* 0x00180000d430783b */ /* 0x000eaa0000000200 */
[----:B------:R-:W-:Y:S01]  /*5010*/  HMMA.16816.F32.BF16 R56, R8, R16, R44 ;  /* 0x000000100838723c */ /* 0x000fe2000004182c */
[----:B------:R-:W4:Y:S01]  /*5020*/  LDSM.16.M88.4 R44, [R212+0x3000] ;  /* 0x00300000d42c783b */ /* 0x000f220000000200 */
[----:B-1----:R-:W-:-:S04]  /*5030*/  FMUL.FTZ R0, R41, UR32 ;  /* 0x0000002029007c20 */ /* 0x002fc80008410000 */
[----:B------:R1:W-:Y:S01]  /*5040*/  MUFU.TANH R234, R0 ;  /* 0x0000000000ea7308 */ /* 0x0003e20000002400 */
[----:B---3--:R-:W-:Y:S06]  /*5050*/  HMMA.16816.F32.BF16 R76, R12, R32, R180 ;  /* 0x000000200c4c723c */ /* 0x008fec00000418b4 */
[-C--:B------:R-:W-:Y:S06]  /*5060*/  HMMA.16816.F32.BF16 R64, R8, R18.reuse, R64 ;  /* 0x000000120840723c */ /* 0x080fec0000041840 */
[----:B------:R-:W-:Y:S01]  /*5070*/  HMMA.16816.F32.BF16 R52, R20, R18, R68 ;  /* 0x000000121434723c */ /* 0x000fe20000041844 */
[----:B------:R-:W-:Y:S01]  /*5080*/  LDSM.16.M88.4 R16, [R218+0x1000] ;  /* 0x00100000da10783b */ /* 0x000fe20000000200 */
[----:B-1----:R-:W-:-:S04]  /*5090*/  FMUL.FTZ R0, R42, UR32 ;  /* 0x000000202a007c20 */ /* 0x002fc80008410000 */
[----:B------:R1:W3:Y:S01]  /*50a0*/  MUFU.TANH R219, R0 ;  /* 0x0000000000db7308 */ /* 0x0002e20000002400 */
[----:B------:R-:W-:Y:S06]  /*50b0*/  HMMA.16816.F32.BF16 R72, R24, R32, R124 ;  /* 0x000000201848723c */ /* 0x000fec000004187c */
[C---:B------:R-:W-:Y:S06]  /*50c0*/  HMMA.16816.F32.BF16 R96, R12.reuse, R34, R176 ;  /* 0x000000220c60723c */ /* 0x040fec00000418b0 */
[----:B--2---:R-:W-:Y:S01]  /*50d0*/  HMMA.16816.F32.BF16 R100, R12, R48, R172 ;  /* 0x000000300c64723c */ /* 0x004fe200000418ac */
[----:B-1----:R-:W-:-:S05]  /*50e0*/  FMUL.FTZ R0, R43, UR32 ;  /* 0x000000202b007c20 */ /* 0x002fca0008410000 */
[----:B------:R-:W-:Y:S01]  /*50f0*/  HMMA.16816.F32.BF16 R40, R8, R94, R36 ;  /* 0x0000005e0828723c */ /* 0x000fe20000041824 */
[----:B------:R-:W1:Y:S01]  /*5100*/  LDSM.16.M88.4 R36, [R212+0x2000] ;  /* 0x00200000d424783b */ /* 0x000e620000000200 */
[----:B------:R2:W3:Y:S04]  /*5110*/  MUFU.TANH R223, R0 ;  /* 0x0000000000df7308 */ /* 0x0004e80000002400 */
[C---:B------:R-:W-:Y:S06]  /*5120*/  HMMA.16816.F32.BF16 R108, R12.reuse, R50, R168 ;  /* 0x000000320c6c723c */ /* 0x040fec00000418a8 */
[----:B----4-:R-:W-:Y:S06]  /*5130*/  HMMA.16816.F32.BF16 R116, R12, R46, R228 ;  /* 0x0000002e0c74723c */ /* 0x010fec00000418e4 */
[----:B------:R-:W-:Y:S01]  /*5140*/  HMMA.16816.F32.BF16 R84, R24, R50, R196 ;  /* 0x000000321854723c */ /* 0x000fe200000418c4 */
[----:B--2---:R-:W-:-:S04]  /*5150*/  FMUL.FTZ R0, R28, UR32 ;  /* 0x000000201c007c20 */ /* 0x004fc80008410000 */
[----:B------:R2:W4:Y:S02]  /*5160*/  MUFU.TANH R217, R0 ;  /* 0x0000000000d97308 */ /* 0x0005240000002400 */
[----:B--2---:R-:W-:Y:S01]  /*5170*/  FMUL.FTZ R0, R29, UR32 ;  /* 0x000000201d007c20 */ /* 0x004fe20008410000 */
[C---:B-1----:R-:W-:Y:S05]  /*5180*/  HMMA.16816.F32.BF16 R112, R12.reuse, R36, R128 ;  /* 0x000000240c70723c */ /* 0x042fea0000041880 */
[----:B------:R1:W-:Y:S01]  /*5190*/  MUFU.TANH R222, R0 ;  /* 0x0000000000de7308 */ /* 0x0003e20000002400 */
[C---:B------:R-:W-:Y:S06]  /*51a0*/  HMMA.16816.F32.BF16 R124, R12.reuse, R38, R132 ;  /* 0x000000260c7c723c */ /* 0x040fec0000041884 */
[----:B------:R-:W-:Y:S06]  /*51b0*/  HMMA.16816.F32.BF16 R128, R12, R44, R248 ;  /* 0x0000002c0c80723c */ /* 0x000fec00000418f8 */
[----:B------:R-:W-:Y:S01]  /*51c0*/  HMMA.16816.F32.BF16 R92, R24, R38, R144 ;  /* 0x00000026185c723c */ /* 0x000fe20000041890 */
[----:B-1----:R-:W-:-:S04]  /*51d0*/  FMUL.FTZ R0, R30, UR32 ;  /* 0x000000201e007c20 */ /* 0x002fc80008410000 */
[----:B------:R1:W2:Y:S01]  /*51e0*/  MUFU.TANH R207, R0 ;  /* 0x0000000000cf7308 */ /* 0x0002a20000002400 */
[----:B------:R-:W-:Y:S01]  /*51f0*/  HMMA.16816.F32.BF16 R88, R24, R36, R184 ;  /* 0x000000241858723c */ /* 0x000fe200000418b8 */
[----:B-1----:R-:W-:Y:S02]  /*5200*/  FMUL.FTZ R0, R31, UR32 ;  /* 0x000000201f007c20 */ /* 0x002fe40008410000 */
[----:B------:R-:W1:Y:S04]  /*5210*/  LDSM.16.M88.4 R28, [R212+0x2800] ;  /* 0x00280000d41c783b */ /* 0x000e680000000200 */
[----:B------:R5:W-:Y:S02]  /*5220*/  MUFU.TANH R216, R0 ;  /* 0x0000000000d87308 */ /* 0x000be40000002400 */
[----:B-----5:R-:W-:-:S06]  /*5230*/  FMUL.FTZ R0, R40, UR32 ;  /* 0x0000002028007c20 */ /* 0x020fcc0008410000 */
[----:B------:R5:W2:Y:S02]  /*5240*/  MUFU.TANH R205, R0 ;  /* 0x0000000000cd7308 */ /* 0x000aa40000002400 */
[----:B-----5:R-:W-:Y:S01]  /*5250*/  FMUL.FTZ R0, R41, UR32 ;  /* 0x0000002029007c20 */ /* 0x020fe20008410000 */
[C---:B-1----:R-:W-:Y:S05]  /*5260*/  HMMA.16816.F32.BF16 R136, R12.reuse, R28, R240 ;  /* 0x0000001c0c88723c */ /* 0x042fea00000418f0 */
[----:B------:R1:W-:Y:S01]  /*5270*/  MUFU.TANH R206, R0 ;  /* 0x0000000000ce7308 */ /* 0x0003e20000002400 */
[----:B------:R-:W-:Y:S01]  /*5280*/  HMMA.16816.F32.BF16 R132, R12, R30, R244 ;  /* 0x0000001e0c84723c */ /* 0x000fe200000418f4 */
[----:B------:R-:W-:-:S02]  /*5290*/  IMAD.MOV.U32 R242, RZ, RZ, R227 ;  /* 0x000000fffff27224 */ /* 0x000fc400078e00e3 */
[----:B------:R-:W-:Y:S02]  /*52a0*/  IMAD.MOV.U32 R243, RZ, RZ, R226 ;  /* 0x000000fffff37224 */ /* 0x000fe400078e00e2 */
[----:B-1----:R-:W-:-:S04]  /*52b0*/  FMUL.FTZ R0, R42, UR32 ;  /* 0x000000202a007c20 */ /* 0x002fc80008410000 */
[----:B------:R1:W5:Y:S02]  /*52c0*/  MUFU.TANH R188, R0 ;  /* 0x0000000000bc7308 */ /* 0x0003640000002400 */
[----:B-1----:R-:W-:Y:S02]  /*52d0*/  FMUL.FTZ R0, R43, UR32 ;  /* 0x000000202b007c20 */ /* 0x002fe40008410000 */
[----:B------:R-:W1:Y:S04]  /*52e0*/  LDSM.16.M88.4 R40, [R212+0x3800] ;  /* 0x00380000d428783b */ /* 0x000e680000000200 */
[----:B------:R3:W-:Y:S02]  /*52f0*/  MUFU.TANH R204, R0 ;  /* 0x0000000000cc7308 */ /* 0x0007e40000002400 */
[----:B---3--:R-:W-:-:S06]  /*5300*/  FMUL.FTZ R0, R60, UR32 ;  /* 0x000000203c007c20 */ /* 0x008fcc0008410000 */
[----:B------:R3:W5:Y:S02]  /*5310*/  MUFU.TANH R190, R0 ;  /* 0x0000000000be7308 */ /* 0x0007640000002400 */
[----:B---3--:R-:W-:Y:S01]  /*5320*/  FMUL.FTZ R0, R61, UR32 ;  /* 0x000000203d007c20 */ /* 0x008fe20008410000 */
[C---:B-1----:R-:W-:Y:S05]  /*5330*/  HMMA.16816.F32.BF16 R120, R12.reuse, R40, R80 ;  /* 0x000000280c78723c */ /* 0x042fea0000041850 */
[----:B------:R1:W-:Y:S01]  /*5340*/  MUFU.TANH R191, R0 ;  /* 0x0000000000bf7308 */ /* 0x0003e20000002400 */
[----:B------:R-:W-:Y:S06]  /*5350*/  HMMA.16816.F32.BF16 R104, R12, R42, R192 ;  /* 0x0000002a0c68723c */ /* 0x000fec00000418c0 */
[----:B------:R-:W-:Y:S06]  /*5360*/  HMMA.16816.F32.BF16 R12, R8, R16, R76 ;  /* 0x00000010080c723c */ /* 0x000fec000004184c */
[----:B------:R-:W-:Y:S01]  /*5370*/  HMMA.16816.F32.BF16 R76, R24, R28, R152 ;  /* 0x0000001c184c723c */ /* 0x000fe20000041898 */
[----:B-1----:R-:W-:-:S04]  /*5380*/  FMUL.FTZ R0, R62, UR32 ;  /* 0x000000203e007c20 */ /* 0x002fc80008410000 */
[----:B------:R1:W3:Y:S01]  /*5390*/  MUFU.TANH R183, R0 ;  /* 0x0000000000b77308 */ /* 0x0002e20000002400 */
[C---:B------:R-:W-:Y:S01]  /*53a0*/  HMMA.16816.F32.BF16 R80, R24.reuse, R30, R148 ;  /* 0x0000001e1850723c */ /* 0x040fe20000041894 */
[----:B------:R-:W4:Y:S05]  /*53b0*/  LDSM.16.M88.4 R28, [R218+0x1800] ;  /* 0x00180000da1c783b */ /* 0x000f2a0000000200 */
[----:B------:R-:W-:Y:S01]  /*53c0*/  HMMA.16816.F32.BF16 R68, R24, R40, R160 ;  /* 0x000000281844723c */ /* 0x000fe200000418a0 */
[----:B-1----:R-:W-:-:S05]  /*53d0*/  FMUL.FTZ R0, R63, UR32 ;  /* 0x000000203f007c20 */ /* 0x002fca0008410000 */
[----:B------:R-:W-:Y:S01]  /*53e0*/  HMMA.16816.F32.BF16 R60, R24, R48, R208 ;  /* 0x00000030183c723c */ /* 0x000fe200000418d0 */
[----:B------:R1:W-:Y:S02]  /*53f0*/  MUFU.TANH R189, R0 ;  /* 0x0000000000bd7308 */ /* 0x0003e40000002400 */
[----:B-1----:R-:W-:-:S06]  /*5400*/  FMUL.FTZ R0, R56, UR32 ;  /* 0x0000002038007c20 */ /* 0x002fcc0008410000 */
[----:B------:R1:W3:-:S15]  /*5410*/  MUFU.TANH R181, R0 ;  /* 0x0000000000b57308 */ /* 0x0002de0000002400 */
[----:B----4-:R-:W-:Y:S01]  /*5420*/  HMMA.16816.F32.BF16 R36, R20, R28, R60 ;  /* 0x0000001c1424723c */ /* 0x010fe2000004183c */
[----:B-1----:R-:W-:-:S04]  /*5430*/  FMUL.FTZ R0, R57, UR32 ;  /* 0x0000002039007c20 */ /* 0x002fc80008410000 */
[----:B------:R1:W-:Y:S02]  /*5440*/  MUFU.TANH R182, R0 ;  /* 0x0000000000b67308 */ /* 0x0003e40000002400 */
[----:B-1----:R-:W-:-:S06]  /*5450*/  FMUL.FTZ R0, R58, UR32 ;  /* 0x000000203a007c20 */ /* 0x002fcc0008410000 */
[----:B------:R1:W4:Y:S02]  /*5460*/  MUFU.TANH R177, R0 ;  /* 0x0000000000b17308 */ /* 0x0003240000002400 */
[----:B-1----:R-:W-:Y:S02]  /*5470*/  FMUL.FTZ R0, R59, UR32 ;  /* 0x000000203b007c20 */ /* 0x002fe40008410000 */
[----:B------:R-:W-:Y:S04]  /*5480*/  HMMA.16816.F32.BF16 R56, R24, R34, R236 ;  /* 0x000000221838723c */ /* 0x000fe800000418ec */
[----:B------:R1:W-:Y:S02]  /*5490*/  MUFU.TANH R180, R0 ;  /* 0x0000000000b47308 */ /* 0x0003e40000002400 */
[----:B------:R-:W-:Y:S06]  /*54a0*/  HMMA.16816.F32.BF16 R32, R20, R16, R72 ;  /* 0x000000101420723c */ /* 0x000fec0000041848 */
[----:B------:R-:W-:Y:S01]  /*54b0*/  HMMA.16816.F32.BF16 R72, R24, R44, R156 ;  /* 0x0000002c1848723c */ /* 0x000fe2000004189c */
[----:B-1----:R-:W-:-:S04]  /*54c0*/  FMUL.FTZ R0, R52, UR32 ;  /* 0x0000002034007c20 */ /* 0x002fc80008410000 */
[----:B------:R1:W4:Y:S07]  /*54d0*/  MUFU.TANH R179, R0 ;  /* 0x0000000000b37308 */ /* 0x00032e0000002400 */
[----:B------:R-:W-:Y:S06]  /*54e0*/  HMMA.16816.F32.BF16 R48, R20, R18, R56 ;  /* 0x000000121430723c */ /* 0x000fec0000041838 */
[----:B------:R-:W-:Y:S06]  /*54f0*/  HMMA.16816.F32.BF16 R56, R24, R42, R140 ;  /* 0x0000002a1838723c */ /* 0x000fec000004188c */
[----:B------:R-:W-:Y:S01]  /*5500*/  HMMA.16816.F32.BF16 R40, R8, R18, R96 ;  /* 0x000000120828723c */ /* 0x000fe20000041860 */
[----:B------:R-:W2:Y:S01]  /*5510*/  LDSM.16.M88.4 R16, [R218+0x3000] ;  /* 0x00300000da10783b */ /* 0x000ea20000000200 */
[----:B-1----:R-:W-:-:S04]  /*5520*/  FMUL.FTZ R0, R53, UR32 ;  /* 0x0000002035007c20 */ /* 0x002fc80008410000 */
[----:B------:R1:W-:Y:S02]  /*5530*/  MUFU.TANH R178, R0 ;  /* 0x0000000000b27308 */ /* 0x0003e40000002400 */
[----:B-1----:R-:W-:-:S06]  /*5540*/  FMUL.FTZ R0, R54, UR32 ;  /* 0x0000002036007c20 */ /* 0x002fcc0008410000 */
[----:B------:R1:W4:Y:S01]  /*5550*/  MUFU.TANH R175, R0 ;  /* 0x0000000000af7308 */ /* 0x0003220000002400 */
[----:B--2---:R-:W-:Y:S01]  /*5560*/  HMMA.16816.F32.BF16 R128, R8, R16, R128 ;  /* 0x000000100880723c */ /* 0x004fe20000041880 */
[----:B-1----:R-:W-:-:S05]  /*5570*/  FMUL.FTZ R0, R55, UR32 ;  /* 0x0000002037007c20 */ /* 0x002fca0008410000 */
[C---:B------:R-:W-:Y:S01]  /*5580*/  HMMA.16816.F32.BF16 R116, R8.reuse, R18, R116 ;  /* 0x000000120874723c */ /* 0x040fe20000041874 */
[----:B------:R1:W-:Y:S05]  /*5590*/  MUFU.TANH R176, R0 ;  /* 0x0000000000b07308 */ /* 0x0003ea0000002400 */
[----:B------:R-:W-:Y:S06]  /*55a0*/  HMMA.16816.F32.BF16 R52, R8, R30, R108 ;  /* 0x0000001e0834723c */ /* 0x000fec000004186c */
[----:B------:R-:W-:Y:S01]  /*55b0*/  HMMA.16816.F32.BF16 R72, R20, R16, R72 ;  /* 0x000000101448723c */ /* 0x000fe20000041848 */
[----:B-1----:R-:W-:-:S04]  /*55c0*/  FMUL.FTZ R0, R64, UR32 ;  /* 0x0000002040007c20 */ /* 0x002fc80008410000 */
[----:B------:R1:W2:-:S13]  /*55d0*/  MUFU.TANH R173, R0 ;  /* 0x0000000000ad7308 */ /* 0x00029a0000002400 */
[----:B------:R-:W-:Y:S01]  /*55e0*/  FMUL.FTZ R16, R54, UR32 ;  /* 0x0000002036107c20 */ /* 0x000fe20008410000 */
[----:B------:R-:W-:Y:S01]  /*55f0*/  FMUL.FTZ R17, R55, UR32 ;  /* 0x0000002037117c20 */ /* 0x000fe20008410000 */
[----:B-1----:R-:W-:-:S04]  /*5600*/  FMUL.FTZ R0, R65, UR32 ;  /* 0x0000002041007c20 */ /* 0x002fc80008410000 */
[----:B------:R1:W-:Y:S02]  /*5610*/  MUFU.TANH R174, R0 ;  /* 0x0000000000ae7308 */ /* 0x0003e40000002400 */
[----:B-1----:R-:W-:-:S06]  /*5620*/  FMUL.FTZ R0, R66, UR32 ;  /* 0x0000002042007c20 */ /* 0x002fcc0008410000 */
[----:B------:R1:W2:Y:S02]  /*5630*/  MUFU.TANH R170, R0 ;  /* 0x0000000000aa7308 */ /* 0x0002a40000002400 */
[----:B-1----:R-:W-:Y:S02]  /*5640*/  FMUL.FTZ R0, R67, UR32 ;  /* 0x0000002043007c20 */ /* 0x002fe40008410000 */
[----:B------:R-:W-:Y:S01]  /*5650*/  HMMA.16816.F32.BF16 R64, R24, R46, R164 ;  /* 0x0000002e1840723c */ /* 0x000fe200000418a4 */
[----:B------:R-:W1:Y:S03]  /*5660*/  LDSM.16.M88.4 R24, [R218+0x3800] ;  /* 0x00380000da18783b */ /* 0x000e660000000200 */
[----:B------:R5:W-:Y:S02]  /*5670*/  MUFU.TANH R172, R0 ;  /* 0x0000000000ac7308 */ /* 0x000be40000002400 */
[----:B------:R-:W-:Y:S06]  /*5680*/  HMMA.16816.F32.BF16 R44, R8, R28, R100 ;  /* 0x0000001c082c723c */ /* 0x000fec0000041864 */
[----:B------:R-:W-:Y:S01]  /*5690*/  HMMA.16816.F32.BF16 R28, R20, R30, R84 ;  /* 0x0000001e141c723c */ /* 0x000fe20000041854 */
[----:B-----5:R-:W-:-:S04]  /*56a0*/  FMUL.FTZ R0, R32, UR32 ;  /* 0x0000002020007c20 */ /* 0x020fc80008410000 */
[----:B------:R5:W2:Y:S07]  /*56b0*/  MUFU.TANH R168, R0 ;  /* 0x0000000000a87308 */ /* 0x000aae0000002400 */
[----:B------:R-:W-:Y:S01]  /*56c0*/  HMMA.16816.F32.BF16 R64, R20, R18, R64 ;  /* 0x000000121440723c */ /* 0x000fe20000041840 */
[----:B-----5:R-:W-:-:S05]  /*56d0*/  FMUL.FTZ R0, R33, UR32 ;  /* 0x0000002021007c20 */ /* 0x020fca0008410000 */
[C---:B-1----:R-:W-:Y:S01]  /*56e0*/  HMMA.16816.F32.BF16 R108, R8.reuse, R26, R104 ;  /* 0x0000001a086c723c */ /* 0x042fe20000041868 */
[----:B------:R1:W-:Y:S05]  /*56f0*/  MUFU.TANH R169, R0 ;  /* 0x0000000000a97308 */ /* 0x0003ea0000002400 */
[-C--:B------:R-:W-:Y:S06]  /*5700*/  HMMA.16816.F32.BF16 R120, R8, R24.reuse, R120 ;  /* 0x000000180878723c */ /* 0x080fec0000041878 */
[C---:B------:R-:W-:Y:S01]  /*5710*/  HMMA.16816.F32.BF16 R68, R20.reuse, R24, R68 ;  /* 0x000000181444723c */ /* 0x040fe20000041844 */
[----:B------:R-:W-:Y:S05]  /*5720*/  MUFU.TANH R24, R16 ;  /* 0x0000001000187308 */ /* 0x000fea0000002400 */
[----:B------:R-:W-:Y:S01]  /*5730*/  HMMA.16816.F32.BF16 R56, R20, R26, R56 ;  /* 0x0000001a1438723c */ /* 0x000fe20000041838 */
        /* <DEDUP_REMOVED lines=8> */
[----:B-1----:R-:W-:Y:S05]  /*57c0*/  HMMA.16816.F32.BF16 R60, R8, R34, R124 ;  /* 0x00000022083c723c */ /* 0x002fea000004187c */
[----:B------:R1:W-:Y:S02]  /*57d0*/  MUFU.TANH R158, R0 ;  /* 0x00000000009e7308 */ /* 0x0003e40000002400 */
[----:B-1----:R-:W-:-:S06]  /*57e0*/  FMUL.FTZ R0, R14, UR32 ;  /* 0x000000200e007c20 */ /* 0x002fcc0008410000 */
[----:B------:R1:W3:Y:S02]  /*57f0*/  MUFU.TANH R146, R0 ;  /* 0x0000000000927308 */ /* 0x0002e40000002400 */
[----:B-1----:R-:W-:Y:S02]  /*5800*/  FMUL.FTZ R0, R15, UR32 ;  /* 0x000000200f007c20 */ /* 0x002fe40008410000 */
[----:B------:R-:W1:Y:S01]  /*5810*/  LDSM.16.M88.4 R12, [R218+0x2800] ;  /* 0x00280000da0c783b */ /* 0x000e620000000200 */
[----:B------:R-:W-:-:S04]  /*5820*/  DEPBAR.LE SB0, 0x0 ;  /* 0x000080000000791a */ /* 0x000fc80000000000 */
[----:B------:R4:W-:Y:S02]  /*5830*/  MUFU.TANH R156, R0 ;  /* 0x00000000009c7308 */ /* 0x0009e40000002400 */
[----:B----4-:R-:W-:-:S06]  /*5840*/  FMUL.FTZ R0, R48, UR32 ;  /* 0x0000002030007c20 */ /* 0x010fcc0008410000 */
[----:B------:R4:W3:Y:S01]  /*5850*/  MUFU.TANH R154, R0 ;  /* 0x00000000009a7308 */ /* 0x0008e20000002400 */
[----:B-1----:R-:W-:Y:S01]  /*5860*/  HMMA.16816.F32.BF16 R136, R8, R12, R136 ;  /* 0x0000000c0888723c */ /* 0x002fe20000041888 */
[----:B----4-:R-:W-:-:S05]  /*5870*/  FMUL.FTZ R0, R49, UR32 ;  /* 0x0000002031007c20 */ /* 0x010fca0008410000 */
[-C--:B------:R-:W-:Y:S01]  /*5880*/  HMMA.16816.F32.BF16 R132, R8, R14.reuse, R132 ;  /* 0x0000000e0884723c */ /* 0x080fe20000041884 */
[----:B------:R1:W-:Y:S05]  /*5890*/  MUFU.TANH R155, R0 ;  /* 0x00000000009b7308 */ /* 0x0003ea0000002400 */
[----:B------:R-:W-:Y:S01]  /*58a0*/  HMMA.16816.F32.BF16 R80, R20, R14, R80 ;  /* 0x0000000e1450723c */ /* 0x000fe20000041850 */
[----:B-1----:R-:W-:-:S04]  /*58b0*/  FMUL.FTZ R0, R50, UR32 ;  /* 0x0000002032007c20 */ /* 0x002fc80008410000 */
[----:B------:R1:W4:Y:S02]  /*58c0*/  MUFU.TANH R151, R0 ;  /* 0x0000000000977308 */ /* 0x0003240000002400 */
[----:B-1----:R-:W-:Y:S02]  /*58d0*/  FMUL.FTZ R0, R51, UR32 ;  /* 0x0000002033007c20 */ /* 0x002fe40008410000 */
[----:B------:R-:W-:Y:S04]  /*58e0*/  HMMA.16816.F32.BF16 R48, R8, R32, R112 ;  /* 0x000000200830723c */ /* 0x000fe80000041870 */
[----:B------:R1:W-:Y:S03]  /*58f0*/  MUFU.TANH R152, R0 ;  /* 0x0000000000987308 */ /* 0x0003e60000002400 */
[----:B------:R-:W-:Y:S01]  /*5900*/  FMUL.FTZ R10, R53, UR32 ;  /* 0x00000020350a7c20 */ /* 0x000fe20008410000 */
[----:B------:R-:W-:-:S04]  /*5910*/  IMAD.U32 R11, RZ, RZ, UR22 ;  /* 0x00000016ff0b7e24 */ /* 0x000fc8000f8e00ff */
[----:B------:R2:W-:Y:S01]  /*5920*/  MUFU.TANH R102, R10 ;  /* 0x0000000a00667308 */ /* 0x0005e20000002400 */
[----:B-1----:R-:W-:-:S07]  /*5930*/  FMUL.FTZ R0, R40, UR32 ;  /* 0x0000002028007c20 */ /* 0x002fce0008410000 */
[----:B------:R1:W4:Y:S01]  /*5940*/  MUFU.TANH R113, R0 ;  /* 0x0000000000717308 */ /* 0x0003220000002400 */
[----:B--2---:R-:W-:Y:S02]  /*5950*/  IMAD.U32 R10, RZ, RZ, UR22 ;  /* 0x00000016ff0a7e24 */ /* 0x004fe4000f8e00ff */
[----:B-1----:R-:W-:-:S05]  /*5960*/  FMUL.FTZ R0, R41, UR32 ;  /* 0x0000002029007c20 */ /* 0x002fca0008410000 */
[----:B------:R1:W-:Y:S02]  /*5970*/  MUFU.TANH R114, R0 ;  /* 0x0000000000727308 */ /* 0x0003e40000002400 */
[----:B-1----:R-:W-:-:S06]  /*5980*/  FMUL.FTZ R0, R42, UR32 ;  /* 0x000000202a007c20 */ /* 0x002fcc0008410000 */
[----:B------:R1:W2:Y:S02]  /*5990*/  MUFU.TANH R112, R0 ;  /* 0x0000000000707308 */ /* 0x0002a40000002400 */
[----:B-1----:R-:W-:Y:S02]  /*59a0*/  FMUL.FTZ R0, R43, UR32 ;  /* 0x000000202b007c20 */ /* 0x002fe40008410000 */
[----:B------:R-:W-:Y:S04]  /*59b0*/  HMMA.16816.F32.BF16 R40, R20, R12, R76 ;  /* 0x0000000c1428723c */ /* 0x000fe8000004184c */
[----:B------:R1:W-:Y:S03]  /*59c0*/  MUFU.TANH R126, R0 ;  /* 0x00000000007e7308 */ /* 0x0003e60000002400 */
[----:B------:R-:W-:-:S02]  /*59d0*/  IMAD.U32 R12, RZ, RZ, UR22 ;  /* 0x00000016ff0c7e24 */ /* 0x000fc4000f8e00ff */
[----:B-1----:R-:W-:-:S04]  /*59e0*/  FMUL.FTZ R0, R36, UR32 ;  /* 0x0000002024007c20 */ /* 0x002fc80008410000 */
[----:B------:R1:W2:Y:S02]  /*59f0*/  MUFU.TANH R171, R0 ;  /* 0x0000000000ab7308 */ /* 0x0002a40000002400 */
[----:B-1----:R-:W-:-:S06]  /*5a00*/  FMUL.FTZ R0, R37, UR32 ;  /* 0x0000002025007c20 */ /* 0x002fcc0008410000 */
[----:B------:R1:W-:Y:S02]  /*5a10*/  MUFU.TANH R153, R0 ;  /* 0x0000000000997308 */ /* 0x0003e40000002400 */
[----:B-1----:R-:W-:-:S06]  /*5a20*/  FMUL.FTZ R0, R38, UR32 ;  /* 0x0000002026007c20 */ /* 0x002fcc0008410000 */
[----:B------:R1:W2:Y:S02]  /*5a30*/  MUFU.TANH R150, R0 ;  /* 0x0000000000967308 */ /* 0x0002a40000002400 */
[----:B-1----:R-:W-:Y:S02]  /*5a40*/  FMUL.FTZ R0, R39, UR32 ;  /* 0x0000002027007c20 */ /* 0x002fe40008410000 */
[C---:B------:R-:W-:Y:S04]  /*5a50*/  HMMA.16816.F32.BF16 R36, R20.reuse, R32, R88 ;  /* 0x000000201424723c */ /* 0x040fe80000041858 */
[----:B------:R1:W-:Y:S02]  /*5a60*/  MUFU.TANH R149, R0 ;  /* 0x0000000000957308 */ /* 0x0003e40000002400 */
[----:B------:R-:W-:Y:S01]  /*5a70*/  HMMA.16816.F32.BF16 R32, R20, R34, R92 ;  /* 0x000000221420723c */ /* 0x000fe2000004185c */
[----:B-1----:R-:W-:-:S05]  /*5a80*/  FMUL.FTZ R0, R44, UR32 ;  /* 0x000000202c007c20 */ /* 0x002fca0008410000 */
        /* <DEDUP_REMOVED lines=9> */
[C---:B-1----:R-:W-:Y:S02]  /*5b20*/  IMAD.IADD R0, R232.reuse, 0x1, -R6 ;  /* 0x00000001e8007824 */ /* 0x042fe400078e0a06 */
[----:B------:R-:W-:Y:S01]  /*5b30*/  FMUL.FTZ R6, R29, UR32 ;  /* 0x000000201d067c20 */ /* 0x000fe20008410000 */
[----:B------:R-:W-:Y:S02]  /*5b40*/  IMAD.SHL.U32 R232, R232, 0x2, RZ ;  /* 0x00000002e8e87824 */ /* 0x000fe400078e00ff */
[----:B------:R-:W-:Y:S01]  /*5b50*/  SHF.R.S32.HI R7, RZ, 0x1f, R0 ;  /* 0x0000001fff077819 */ /* 0x000fe20000011400 */
[----:B------:R1:W-:Y:S02]  /*5b60*/  MUFU.TANH R105, R6 ;  /* 0x0000000600697308 */ /* 0x0003e40000002400 */
[----:B------:R-:W-:-:S02]  /*5b70*/  LOP3.LUT R9, R232, 0x6, RZ, 0xc0, !PT ;  /* 0x00000006e8097812 */ /* 0x000fc400078ec0ff */
[----:B------:R-:W-:Y:S02]  /*5b80*/  LEA.HI R0, R7, R0, RZ, 0x2 ;  /* 0x0000000007007211 */ /* 0x000fe400078f10ff */
[----:B------:R-:W-:Y:S02]  /*5b90*/  LEA R7, R215, UR30, 0x4 ;  /* 0x0000001ed7077c11 */ /* 0x000fe4000f8e20ff */
[----:B------:R-:W-:-:S05]  /*5ba0*/  SHF.R.S32.HI R0, RZ, 0x2, R0 ;  /* 0x00000002ff007819 */ /* 0x000fca0000011400 */
[----:B------:R-:W-:Y:S02]  /*5bb0*/  IMAD.IADD R8, R0, 0x1, R7 ;  /* 0x0000000100087824 */ /* 0x000fe400078e0207 */
[----:B------:R-:W-:Y:S01]  /*5bc0*/  FMUL.FTZ R7, R31, UR32 ;  /* 0x000000201f077c20 */ /* 0x000fe20008410000 */
[----:B------:R-:W-:Y:S02]  /*5bd0*/  IMAD.IADD R0, R214, 0x1, R203 ;  /* 0x00000001d6007824 */ /* 0x000fe400078e02cb */
[----:B------:R-:W-:Y:S02]  /*5be0*/  VIADD R15, R8, 0x48 ;  /* 0x00000048080f7836 */ /* 0x000fe40000000000 */
[----:B-1----:R-:W-:Y:S01]  /*5bf0*/  FMUL.FTZ R6, R30, UR32 ;  /* 0x000000201e067c20 */ /* 0x002fe20008410000 */
[----:B------:R1:W-:Y:S01]  /*5c00*/  MUFU.TANH R103, R7 ;  /* 0x0000000700677308 */ /* 0x0003e20000002400 */
[----:B------:R-:W-:Y:S01]  /*5c10*/  IADD3 R10, R10, 0x48, R8 ;  /* 0x000000480a0a7810 */ /* 0x000fe20007ffe008 */
[C---:B------:R-:W-:Y:S01]  /*5c20*/  VIADD R13, R8.reuse, 0x8 ;  /* 0x00000008080d7836 */ /* 0x040fe20000000000 */
[C---:B------:R-:W-:Y:S01]  /*5c30*/  VIADDMNMX R228, R8.reuse, UR29, RZ, !PT ;  /* 0x0000001d08e47c46 */ /* 0x040fe2000f8001ff */
[----:B------:R-:W-:Y:S01]  /*5c40*/  VIADD R14, R8, 0x40 ;  /* 0x00000040080e7836 */ /* 0x000fe20000000000 */
[----:B------:R-:W-:-:S02]  /*5c50*/  VIMNMX R229, R10, UR31, PT ;  /* 0x0000001f0ae57c48 */ /* 0x000fc4000bfe0100 */
[----:B------:R-:W-:Y:S01]  /*5c60*/  VIADDMNMX R225, R15, UR29, RZ, !PT ;  /* 0x0000001d0fe17c46 */ /* 0x000fe2000f8001ff */
[----:B------:R5:W2:Y:S01]  /*5c70*/  MUFU.TANH R104, R6 ;  /* 0x0000000600687308 */ /* 0x000aa20000002400 */
[----:B------:R-:W-:Y:S02]  /*5c80*/  IADD3 R11, R11, 0x40, R8 ;  /* 0x000000400b0b7810 */ /* 0x000fe40007ffe008 */
[----:B------:R-:W-:Y:S02]  /*5c90*/  VIADDMNMX R227, R13, UR29, RZ, !PT ;  /* 0x0000001d0de37c46 */ /* 0x000fe4000f8001ff */
[----:B------:R-:W-:Y:S01]  /*5ca0*/  VIMNMX R230, R11, UR31, PT ;  /* 0x0000001f0be67c48 */ /* 0x000fe2000bfe0100 */
[----:B------:R-:W-:Y:S01]  /*5cb0*/  FMUL.FTZ R11, R48, UR32 ;  /* 0x00000020300b7c20 */ /* 0x000fe20008410000 */
[----:B------:R-:W-:Y:S01]  /*5cc0*/  VIADDMNMX R226, R14, UR29, RZ, !PT ;  /* 0x0000001d0ee27c46 */ /* 0x000fe2000f8001ff */
[----:B------:R-:W-:Y:S01]  /*5cd0*/  MUFU.TANH R30, R17 ;  /* 0x00000011001e7308 */ /* 0x000fe20000002400 */
[----:B-1----:R-:W-:-:S07]  /*5ce0*/  FMUL.FTZ R7, R52, UR32 ;  /* 0x0000002034077c20 */ /* 0x002fce0008410000 */
[----:B------:R1:W2:Y:S01]  /*5cf0*/  MUFU.TANH R25, R7 ;  /* 0x0000000700197308 */ /* 0x0002a20000002400 */
[----:B-----5:R-:W-:-:S04]  /*5d00*/  IMAD.U32 R6, RZ, RZ, UR19 ;  /* 0x00000013ff067e24 */ /* 0x020fc8000f8e00ff */
[----:B------:R-:W-:Y:S02]  /*5d10*/  IMAD R6, R6, 0x80, R9 ;  /* 0x0000008006067824 */ /* 0x000fe400078e0209 */
[----:B------:R-:W-:Y:S01]  /*5d20*/  IMAD.U32 R9, RZ, RZ, UR22 ;  /* 0x00000016ff097e24 */ /* 0x000fe2000f8e00ff */
[----:B------:R-:W-:Y:S04]  /*5d30*/  MUFU.TANH R29, R11 ;  /* 0x0000000b001d7308 */ /* 0x000fe80000002400 */
[----:B------:R-:W-:Y:S02]  /*5d40*/  VIADDMNMX R232, R8, R9, UR31, PT ;  /* 0x0000001f08e87e46 */ /* 0x000fe4000b800109 */
[----:B------:R-:W-:Y:S01]  /*5d50*/  IADD3 R9, R12, 0x8, R8 ;  /* 0x000000080c097810 */ /* 0x000fe20007ffe008 */
[----:B------:R-:W-:Y:S01]  /*5d60*/  FMUL.FTZ R8, R36, UR32 ;  /* 0x0000002024087c20 */ /* 0x000fe20008410000 */
[----:B------:R-:W-:Y:S01]  /*5d70*/  FMUL.FTZ R12, R49, UR32 ;  /* 0x00000020310c7c20 */ /* 0x000fe20008410000 */
[----:B-1----:R-:W-:Y:S01]  /*5d80*/  VIADD R7, R6, 0x1 ;  /* 0x0000000106077836 */ /* 0x002fe20000000000 */
[----:B------:R-:W-:Y:S01]  /*5d90*/  VIMNMX R231, R9, UR31, PT ;  /* 0x0000001f09e77c48 */ /* 0x000fe2000bfe0100 */
[----:B------:R1:W5:Y:S01]  /*5da0*/  MUFU.TANH R52, R8 ;  /* 0x0000000800347308 */ /* 0x0003620000002400 */
[----:B------:R-:W-:Y:S01]  /*5db0*/  FMUL.FTZ R9, R37, UR32 ;  /* 0x0000002025097c20 */ /* 0x000fe20008410000 */
[----:B------:R-:W-:Y:S01]  /*5dc0*/  BAR.SYNC.DEFER_BLOCKING 0x0 ;  /* 0x0000000000007b1d */ /* 0x000fe20000010000 */
[----:B------:R-:W-:-:S02]  /*5dd0*/  ISETP.GE.AND P0, PT, R7, R232, PT ;  /* 0x000000e80700720c */ /* 0x000fc40003f06270 */
[C---:B------:R-:W-:Y:S02]  /*5de0*/  ISETP.GE.AND P2, PT, R7.reuse, R231, PT ;  /* 0x000000e70700720c */ /* 0x040fe40003f46270 */
[C---:B------:R-:W-:Y:S01]  /*5df0*/  ISETP.LT.OR P3, PT, R7.reuse, R228, P0 ;  /* 0x000000e40700720c */ /* 0x040fe20000761670 */
[----:B------:R3:W-:Y:S01]  /*5e00*/  MUFU.TANH R76, R9 ;  /* 0x00000009004c7308 */ /* 0x0007e20000002400 */
[C---:B------:R-:W-:Y:S02]  /*5e10*/  ISETP.GE.AND P0, PT, R7.reuse, R229, PT ;  /* 0x000000e50700720c */ /* 0x040fe40003f06270 */
[C---:B------:R-:W-:Y:S02]  /*5e20*/  ISETP.GE.AND P1, PT, R7.reuse, R230, PT ;  /* 0x000000e60700720c */ /* 0x040fe40003f26270 */
[C---:B------:R-:W-:Y:S02]  /*5e30*/  ISETP.LT.OR P0, PT, R7.reuse, R225, P0 ;  /* 0x000000e10700720c */ /* 0x040fe40000701670 */
[----:B------:R-:W-:Y:S01]  /*5e40*/  ISETP.LT.OR P6, PT, R7, R227, P2 ;  /* 0x000000e30700720c */ /* 0x000fe200017c1670 */
[----:B------:R4:W-:Y:S01]  /*5e50*/  MUFU.TANH R47, R12 ;  /* 0x0000000c002f7308 */ /* 0x0009e20000002400 */
[----:B-1----:R-:W-:-:S02]  /*5e60*/  P2R R8, PR, RZ, 0x1 ;  /* 0x00000001ff087803 */ /* 0x002fc40000000000 */
[C---:B------:R-:W-:Y:S02]  /*5e70*/  ISETP.GE.AND P0, PT, R6.reuse, R231, PT ;  /* 0x000000e70600720c */ /* 0x040fe40003f06270 */
[----:B------:R-:W-:Y:S01]  /*5e80*/  ISETP.LT.OR P4, PT, R7, R226, P1 ;  /* 0x000000e20700720c */ /* 0x000fe20000f81670 */
[C---:B------:R-:W-:Y:S01]  /*5e90*/  VIADD R7, R6.reuse, 0x8 ;  /* 0x0000000806077836 */ /* 0x040fe20000000000 */
[C---:B------:R-:W-:Y:S02]  /*5ea0*/  ISETP.LT.OR P0, PT, R6.reuse, R227, P0 ;  /* 0x000000e30600720c */ /* 0x040fe40000701670 */
[----:B------:R-:W-:Y:S01]  /*5eb0*/  ISETP.GE.AND P1, PT, R6, R232, PT ;  /* 0x000000e80600720c */ /* 0x000fe20003f26270 */
[----:B---3--:R-:W-:Y:S01]  /*5ec0*/  FMUL.FTZ R9, R38, UR32 ;  /* 0x0000002026097c20 */ /* 0x008fe20008410000 */
[----:B------:R-:W-:Y:S02]  /*5ed0*/  FSEL R87, R235, -INF , !P0 ;  /* 0xff800000eb577808 */ /* 0x000fe40004000000 */
[C---:B------:R-:W-:Y:S01]  /*5ee0*/  ISETP.GE.AND P0, PT, R6.reuse, R229, PT ;  /* 0x000000e50600720c */ /* 0x040fe20003f06270 */
[----:B------:R1:W3:Y:S01]  /*5ef0*/  MUFU.TANH R15, R9 ;  /* 0x00000009000f7308 */ /* 0x0002e20000002400 */
[----:B------:R-:W-:-:S02]  /*5f00*/  ISETP.LT.OR P1, PT, R6, R228, P1 ;  /* 0x000000e40600720c */ /* 0x000fc40000f21670 */
[C---:B------:R-:W-:Y:S01]  /*5f10*/  ISETP.GE.AND P2, PT, R7.reuse, R232, PT ;  /* 0x000000e80700720c */ /* 0x040fe20003f46270 */
[----:B----4-:R-:W-:Y:S01]  /*5f20*/  FMUL.FTZ R12, R50, UR32 ;  /* 0x00000020320c7c20 */ /* 0x010fe20008410000 */
[----:B------:R-:W-:Y:S02]  /*5f30*/  ISETP.LT.OR P0, PT, R6, R225, P0 ;  /* 0x000000e10600720c */ /* 0x000fe40000701670 */
[----:B------:R-:W-:Y:S01]  /*5f40*/  FSEL R53, R242, -INF , !P1 ;  /* 0xff800000f2357808 */ /* 0x000fe20004800000 */
[----:B------:R4:W3:Y:S01]  /*5f50*/  MUFU.TANH R14, R12 ;  /* 0x0000000c000e7308 */ /* 0x0008e20000002400 */
[C---:B------:R-:W-:Y:S02]  /*5f60*/  ISETP.LT.OR P5, PT, R7.reuse, R228, P2 ;  /* 0x000000e40700720c */ /* 0x040fe400017a1670 */
[----:B------:R-:W-:Y:S02]  /*5f70*/  ISETP.GE.AND P1, PT, R6, R230, PT ;  /* 0x000000e60600720c */ /* 0x000fe40003f26270 */
[----:B------:R-:W-:-:S02]  /*5f80*/  ISETP.GE.AND P2, PT, R7, R231, PT ;  /* 0x000000e70700720c */ /* 0x000fc40003f46270 */
[----:B------:R-:W-:Y:S02]  /*5f90*/  FSEL R97, R219, -INF , !P0 ;  /* 0xff800000db617808 */ /* 0x000fe40004000000 */
[----:B------:R-:W-:Y:S01]  /*5fa0*/  ISETP.GE.AND P0, PT, R7, R229, PT ;  /* 0x000000e50700720c */ /* 0x000fe20003f06270 */
[----:B-1----:R-:W-:Y:S01]  /*5fb0*/  FMUL.FTZ R9, R39, UR32 ;  /* 0x0000002027097c20 */ /* 0x002fe20008410000 */
[----:B------:R-:W-:Y:S02]  /*5fc0*/  FSEL R54, R243, -INF , !P3 ;  /* 0xff800000f3367808 */ /* 0x000fe40005800000 */
[----:B------:R-:W-:Y:S01]  /*5fd0*/  ISETP.LT.OR P1, PT, R6, R226, P1 ;  /* 0x000000e20600720c */ /* 0x000fe20000f21670 */
[----:B------:R1:W-:Y:S01]  /*5fe0*/  MUFU.TANH R78, R9 ;  /* 0x00000009004e7308 */ /* 0x0003e20000002400 */
[C---:B------:R-:W-:Y:S02]  /*5ff0*/  ISETP.LT.OR P3, PT, R7.reuse, R227, P2 ;  /* 0x000000e30700720c */ /* 0x040fe40001761670 */
[----:B------:R-:W-:Y:S01]  /*6000*/  ISETP.NE.AND P2, PT, R8, RZ, PT ;  /* 0x000000ff0800720c */ /* 0x000fe20003f45270 */
[----:B------:R-:W-:Y:S01]  /*6010*/  VIADD R8, R6, 0x9 ;  /* 0x0000000906087836 */ /* 0x000fe20000000000 */
[----:B------:R-:W-:Y:S01]  /*6020*/  ISETP.LT.OR P0, PT, R7, R225, P0 ;  /* 0x000000e10700720c */ /* 0x000fe20000701670 */
[----:B----4-:R-:W-:Y:S01]  /*6030*/  FMUL.FTZ R12, R33, UR32 ;  /* 0x00000020210c7c20 */ /* 0x010fe20008410000 */
[----:B------:R-:W-:-:S02]  /*6040*/  FSEL R94, R224, -INF , !P1 ;  /* 0xff800000e05e7808 */ /* 0x000fc40004800000 */
[----:B------:R-:W-:Y:S01]  /*6050*/  ISETP.GE.AND P1, PT, R7, R230, PT ;  /* 0x000000e60700720c */ /* 0x000fe20003f26270 */
[----:B------:R4:W-:Y:S01]  /*6060*/  MUFU.TANH R46, R12 ;  /* 0x0000000c002e7308 */ /* 0x0009e20000002400 */
[----:B------:R-:W-:Y:S02]  /*6070*/  FSEL R95, R223, -INF , !P2 ;  /* 0xff800000df5f7808 */ /* 0x000fe40005000000 */
[----:B------:R-:W-:Y:S01]  /*6080*/  ISETP.LT.OR P1, PT, R7, R226, P1 ;  /* 0x000000e20700720c */ /* 0x000fe20000f21670 */
[----:B------:R-:W-:Y:S01]  /*6090*/  VIADD R7, R6, 0x10 ;  /* 0x0000001006077836 */ /* 0x000fe20000000000 */
[C---:B------:R-:W-:Y:S02]  /*60a0*/  ISETP.GE.AND P2, PT, R8.reuse, R231, PT ;  /* 0x000000e70800720c */ /* 0x040fe40003f46270 */
[----:B-1----:R-:W-:Y:S02]  /*60b0*/  P2R R9, PR, RZ, 0x1 ;  /* 0x00000001ff097803 */ /* 0x002fe40000000000 */
[----:B------:R-:W-:-:S02]  /*60c0*/  ISETP.GE.AND P0, PT, R8, R232, PT ;  /* 0x000000e80800720c */ /* 0x000fc40003f06270 */
[----:B------:R-:W-:Y:S02]  /*60d0*/  P2R R10, PR, RZ, 0x2 ;  /* 0x00000002ff0a7803 */ /* 0x000fe40000000000 */
[C---:B------:R-:W-:Y:S02]  /*60e0*/  ISETP.LT.OR P0, PT, R8.reuse, R228, P0 ;  /* 0x000000e40800720c */ /* 0x040fe40000701670 */
[----:B------:R-:W-:Y:S02]  /*60f0*/  ISETP.GE.AND P1, PT, R8, R230, PT ;  /* 0x000000e60800720c */ /* 0x000fe40003f26270 */
[----:B------:R-:W-:Y:S01]  /*6100*/  P2R R11, PR, RZ, 0x1 ;  /* 0x00000001ff0b7803 */ /* 0x000fe20000000000 */
[----:B----4-:R-:W-:Y:S01]  /*6110*/  FMUL.FTZ R12, R34, UR32 ;  /* 0x00000020220c7c20 */ /* 0x010fe20008410000 */
[----:B------:R-:W-:Y:S02]  /*6120*/  FSEL R85, R252, -INF , !P6 ;  /* 0xff800000fc557808 */ /* 0x000fe40007000000 */
[----:B------:R-:W-:Y:S01]  /*6130*/  FSEL R92, R234, -INF , !P4 ;  /* 0xff800000ea5c7808 */ /* 0x000fe20006000000 */
[----:B------:R1:W-:Y:S01]  /*6140*/  MUFU.TANH R13, R12 ;  /* 0x0000000c000d7308 */ /* 0x0003e20000002400 */
[----:B------:R-:W-:-:S02]  /*6150*/  ISETP.GE.AND P0, PT, R8, R229, PT ;  /* 0x000000e50800720c */ /* 0x000fc40003f06270 */
[----:B------:R-:W-:Y:S02]  /*6160*/  ISETP.GE.AND P4, PT, R7, R232, PT ;  /* 0x000000e80700720c */ /* 0x000fe40003f86270 */
[----:B------:R-:W-:Y:S02]  /*6170*/  FSEL R77, R217, -INF , !P5 ;  /* 0xff800000d94d7808 */ /* 0x000fe40006800000 */
[----:B------:R-:W-:Y:S02]  /*6180*/  ISETP.LT.OR P6, PT, R8, R227, P2 ;  /* 0x000000e30800720c */ /* 0x000fe400017c1670 */
[----:B------:R-:W-:Y:S01]  /*6190*/  ISETP.NE.AND P2, PT, R10, RZ, PT ;  /* 0x000000ff0a00720c */ /* 0x000fe20003f45270 */
[----:B------:R-:W-:Y:S01]  /*61a0*/  FMUL.FTZ R10, R32, UR32 ;  /* 0x00000020200a7c20 */ /* 0x000fe20008410000 */
[C---:B------:R-:W-:Y:S02]  /*61b0*/  ISETP.LT.OR P5, PT, R8.reuse, R226, P1 ;  /* 0x000000e20800720c */ /* 0x040fe40000fa1670 */
[----:B------:R-:W-:Y:S01]  /*61c0*/  FSEL R90, R207, -INF , !P3 ;  /* 0xff800000cf5a7808 */ /* 0x000fe20005800000 */
[----:B------:R-:W4:Y:S01]  /*61d0*/  MUFU.TANH R44, R10 ;  /* 0x0000000a002c7308 */ /* 0x000f220000002400 */
[----:B------:R-:W-:Y:S01]  /*61e0*/  ISETP.NE.AND P1, PT, R9, RZ, PT ;  /* 0x000000ff0900720c */ /* 0x000fe20003f25270 */
[----:B------:R-:W-:Y:S01]  /*61f0*/  FMUL.FTZ R9, R51, UR32 ;  /* 0x0000002033097c20 */ /* 0x000fe20008410000 */
[----:B------:R-:W-:Y:S01]  /*6200*/  ISETP.LT.OR P3, PT, R8, R225, P0 ;  /* 0x000000e10800720c */ /* 0x000fe20000761670 */
[----:B-1----:R-:W-:Y:S01]  /*6210*/  FMUL.FTZ R12, R61, UR32 ;  /* 0x000000203d0c7c20 */ /* 0x002fe20008410000 */
[----:B------:R-:W-:-:S02]  /*6220*/  ISETP.NE.AND P0, PT, R11, RZ, PT ;  /* 0x000000ff0b00720c */ /* 0x000fc40003f05270 */
[----:B------:R-:W-:Y:S01]  /*6230*/  ISETP.LT.OR P4, PT, R7, R228, P4 ;  /* 0x000000e40700720c */ /* 0x000fe20002781670 */
[----:B------:R1:W4:Y:S01]  /*6240*/  MUFU.TANH R28, R9 ;  /* 0x00000009001c7308 */ /* 0x0003220000002400 */
[----:B------:R-:W-:Y:S02]  /*6250*/  FSEL R93, R205, -INF , !P2 ;  /* 0xff800000cd5d7808 */ /* 0x000fe40005000000 */
[C---:B------:R-:W-:Y:S02]  /*6260*/  ISETP.GE.AND P2, PT, R7.reuse, R231, PT ;  /* 0x000000e70700720c */ /* 0x040fe40003f46270 */
[----:B------:R-:W-:Y:S02]  /*6270*/  FSEL R98, R188, -INF , !P1 ;  /* 0xff800000bc627808 */ /* 0x000fe40004800000 */
[----:B------:R-:W-:Y:S01]  /*6280*/  ISETP.GE.AND P1, PT, R7, R230, PT ;  /* 0x000000e60700720c */ /* 0x000fe20003f26270 */
[----:B------:R2:W-:Y:S01]  /*6290*/  MUFU.TANH R39, R12 ;  /* 0x0000000c00277308 */ /* 0x0005e20000002400 */
[----:B------:R-:W-:-:S02]  /*62a0*/  P2R R8, PR, RZ, 0x10 ;  /* 0x00000010ff087803 */ /* 0x000fc40000000000 */
[----:B------:R-:W-:Y:S02]  /*62b0*/  FSEL R55, R222, -INF , !P0 ;  /* 0xff800000de377808 */ /* 0x000fe40004000000 */
[C---:B------:R-:W-:Y:S02]  /*62c0*/  ISETP.GE.AND P0, PT, R7.reuse, R229, PT ;  /* 0x000000e50700720c */ /* 0x040fe40003f06270 */
[C---:B------:R-:W-:Y:S02]  /*62d0*/  ISETP.LT.OR P4, PT, R7.reuse, R227, P2 ;  /* 0x000000e30700720c */ /* 0x040fe40001781670 */
[C---:B------:R-:W-:Y:S02]  /*62e0*/  ISETP.LT.OR P2, PT, R7.reuse, R226, P1 ;  /* 0x000000e20700720c */ /* 0x040fe40000f41670 */
[----:B------:R-:W-:Y:S01]  /*62f0*/  ISETP.NE.AND P1, PT, R8, RZ, PT ;  /* 0x000000ff0800720c */ /* 0x000fe20003f25270 */
[C---:B------:R-:W-:Y:S01]  /*6300*/  VIADD R8, R6.reuse, 0x11 ;  /* 0x0000001106087836 */ /* 0x040fe20000000000 */
[----:B------:R-:W-:Y:S01]  /*6310*/  ISETP.LT.OR P0, PT, R7, R225, P0 ;  /* 0x000000e10700720c */ /* 0x000fe20000701670 */
[----:B------:R-:W-:Y:S01]  /*6320*/  VIADD R7, R6, 0x18 ;  /* 0x0000001806077836 */ /* 0x000fe20000000000 */
[----:B------:R-:W-:-:S02]  /*6330*/  P2R R11, PR, RZ, 0x4 ;  /* 0x00000004ff0b7803 */ /* 0x000fc40000000000 */
[----:B-1----:R-:W-:Y:S01]  /*6340*/  P2R R9, PR, RZ, 0x1 ;  /* 0x00000001ff097803 */ /* 0x002fe20000000000 */
[----:B--2---:R-:W-:Y:S01]  /*6350*/  FMUL.FTZ R12, R62, UR32 ;  /* 0x000000203e0c7c20 */ /* 0x004fe20008410000 */
[C---:B------:R-:W-:Y:S02]  /*6360*/  ISETP.GE.AND P0, PT, R8.reuse, R232, PT ;  /* 0x000000e80800720c */ /* 0x040fe40003f06270 */
[C---:B------:R-:W-:Y:S01]  /*6370*/  ISETP.GE.AND P2, PT, R8.reuse, R231, PT ;  /* 0x000000e70800720c */ /* 0x040fe20003f46270 */
[----:B------:R1:W-:Y:S01]  /*6380*/  MUFU.TANH R17, R12 ;  /* 0x0000000c00117308 */ /* 0x0003e20000002400 */
[----:B------:R-:W-:Y:S02]  /*6390*/  ISETP.LT.OR P0, PT, R8, R228, P0 ;  /* 0x000000e40800720c */ /* 0x000fe40000701670 */
[----:B------:R-:W-:Y:S02]  /*63a0*/  FSEL R51, R190, -INF , !P1 ;  /* 0xff800000be337808 */ /* 0x000fe40004800000 */
[----:B------:R-:W-:-:S02]  /*63b0*/  ISETP.GE.AND P1, PT, R8, R230, PT ;  /* 0x000000e60800720c */ /* 0x000fc40003f26270 */
[----:B------:R-:W-:Y:S02]  /*63c0*/  P2R R10, PR, RZ, 0x1 ;  /* 0x00000001ff0a7803 */ /* 0x000fe40000000000 */
[----:B------:R-:W-:Y:S02]  /*63d0*/  FSEL R86, R216, -INF , !P6 ;  /* 0xff800000d8567808 */ /* 0x000fe40007000000 */
[----:B------:R-:W-:Y:S02]  /*63e0*/  FSEL R91, R206, -INF , !P5 ;  /* 0xff800000ce5b7808 */ /* 0x000fe40006800000 */
[C---:B------:R-:W-:Y:S02]  /*63f0*/  ISETP.GE.AND P0, PT, R8.reuse, R229, PT ;  /* 0x000000e50800720c */ /* 0x040fe40003f06270 */
[----:B------:R-:W-:Y:S02]  /*6400*/  ISETP.GE.AND P5, PT, R7, R232, PT ;  /* 0x000000e80700720c */ /* 0x000fe40003fa6270 */
[----:B------:R-:W-:Y:S01]  /*6410*/  FSEL R84, R183, -INF , !P4 ;  /* 0xff800000b7547808 */ /* 0x000fe20006000000 */
[----:B-1----:R-:W-:Y:S01]  /*6420*/  FMUL.FTZ R12, R41, UR32 ;  /* 0x00000020290c7c20 */ /* 0x002fe20008410000 */
[----:B------:R-:W-:-:S02]  /*6430*/  ISETP.LT.OR P6, PT, R8, R227, P2 ;  /* 0x000000e30800720c */ /* 0x000fc400017c1670 */
[----:B------:R-:W-:Y:S01]  /*6440*/  ISETP.NE.AND P2, PT, R11, RZ, PT ;  /* 0x000000ff0b00720c */ /* 0x000fe20003f45270 */
[----:B------:R1:W-:Y:S01]  /*6450*/  MUFU.TANH R38, R12 ;  /* 0x0000000c00267308 */ /* 0x0003e20000002400 */
[----:B------:R-:W-:Y:S02]  /*6460*/  ISETP.LT.OR P4, PT, R8, R226, P1 ;  /* 0x000000e20800720c */ /* 0x000fe40000f81670 */
[----:B------:R-:W-:Y:S02]  /*6470*/  FSEL R96, R204, -INF , !P3 ;  /* 0xff800000cc607808 */ /* 0x000fe40005800000 */
[----:B------:R-:W-:Y:S01]  /*6480*/  ISETP.NE.AND P1, PT, R9, RZ, PT ;  /* 0x000000ff0900720c */ /* 0x000fe20003f25270 */
[----:B------:R-:W-:Y:S01]  /*6490*/  FMUL.FTZ R9, R35, UR32 ;  /* 0x0000002023097c20 */ /* 0x000fe20008410000 */
[----:B------:R-:W-:Y:S02]  /*64a0*/  ISETP.LT.OR P3, PT, R8, R225, P0 ;  /* 0x000000e10800720c */ /* 0x000fe40000761670 */
[----:B------:R-:W-:Y:S01]  /*64b0*/  ISETP.NE.AND P0, PT, R10, RZ, PT ;  /* 0x000000ff0a00720c */ /* 0x000fe20003f05270 */
[----:B------:R2:W-:Y:S01]  /*64c0*/  MUFU.TANH R45, R9 ;  /* 0x00000009002d7308 */ /* 0x0005e20000002400 */
[----:B------:R-:W-:Y:S01]  /*64d0*/  ISETP.LT.OR P5, PT, R7, R228, P5 ;  /* 0x000000e40700720c */ /* 0x000fe20002fa1670 */
[----:B------:R-:W-:Y:S01]  /*64e0*/  FMUL.FTZ R10, R60, UR32 ;  /* 0x000000203c0a7c20 */ /* 0x000fe20008410000 */
[----:B------:R-:W-:-:S02]  /*64f0*/  FSEL R89, R181, -INF , !P2 ;  /* 0xff800000b5597808 */ /* 0x000fc40005000000 */
[----:B------:R-:W-:Y:S02]  /*6500*/  ISETP.GE.AND P2, PT, R7, R231, PT ;  /* 0x000000e70700720c */ /* 0x000fe40003f46270 */
[----:B------:R-:W-:Y:S01]  /*6510*/  FSEL R100, R177, -INF , !P1 ;  /* 0xff800000b1647808 */ /* 0x000fe20004800000 */
[----:B------:R-:W4:Y:S01]  /*6520*/  MUFU.TANH R19, R10 ;  /* 0x0000000a00137308 */ /* 0x000f220000002400 */
[----:B------:R-:W-:Y:S01]  /*6530*/  ISETP.GE.AND P1, PT, R7, R230, PT ;  /* 0x000000e60700720c */ /* 0x000fe20003f26270 */
[----:B-1----:R-:W-:Y:S01]  /*6540*/  FMUL.FTZ R12, R42, UR32 ;  /* 0x000000202a0c7c20 */ /* 0x002fe20008410000 */
[----:B------:R-:W-:Y:S02]  /*6550*/  P2R R8, PR, RZ, 0x20 ;  /* 0x00000020ff087803 */ /* 0x000fe40000000000 */
[----:B------:R-:W-:Y:S02]  /*6560*/  FSEL R50, R191, -INF , !P0 ;  /* 0xff800000bf327808 */ /* 0x000fe40004000000 */
[C---:B------:R-:W-:Y:S01]  /*6570*/  ISETP.GE.AND P0, PT, R7.reuse, R229, PT ;  /* 0x000000e50700720c */ /* 0x040fe20003f06270 */
[----:B------:R1:W-:Y:S01]  /*6580*/  MUFU.TANH R16, R12 ;  /* 0x0000000c00107308 */ /* 0x0003e20000002400 */
[----:B------:R-:W-:-:S02]  /*6590*/  ISETP.LT.OR P5, PT, R7, R227, P2 ;  /* 0x000000e30700720c */ /* 0x000fc400017a1670 */
[C---:B------:R-:W-:Y:S02]  /*65a0*/  ISETP.LT.OR P2, PT, R7.reuse, R226, P1 ;  /* 0x000000e20700720c */ /* 0x040fe40000f41670 */
[----:B------:R-:W-:Y:S01]  /*65b0*/  ISETP.NE.AND P1, PT, R8, RZ, PT ;  /* 0x000000ff0800720c */ /* 0x000fe20003f25270 */
[C---:B------:R-:W-:Y:S01]  /*65c0*/  VIADD R8, R6.reuse, 0x19 ;  /* 0x0000001906087836 */ /* 0x040fe20000000000 */
[----:B------:R-:W-:Y:S01]  /*65d0*/  ISETP.LT.OR P0, PT, R7, R225, P0 ;  /* 0x000000e10700720c */ /* 0x000fe20000701670 */
[----:B------:R-:W-:Y:S01]  /*65e0*/  VIADD R7, R6, 0x20 ;  /* 0x0000002006077836 */ /* 0x000fe20000000000 */
[----:B------:R-:W-:Y:S02]  /*65f0*/  P2R R11, PR, RZ, 0x4 ;  /* 0x00000004ff0b7803 */ /* 0x000fe40000000000 */
[----:B--2---:R-:W-:Y:S02]  /*6600*/  P2R R9, PR, RZ, 0x1 ;  /* 0x00000001ff097803 */ /* 0x004fe40000000000 */
[----:B------:R-:W-:-:S02]  /*6610*/  ISETP.GE.AND P0, PT, R8, R232, PT ;  /* 0x000000e80800720c */ /* 0x000fc40003f06270 */
[C---:B------:R-:W-:Y:S02]  /*6620*/  ISETP.GE.AND P2, PT, R8.reuse, R231, PT ;  /* 0x000000e70800720c */ /* 0x040fe40003f46270 */
[C---:B------:R-:W-:Y:S01]  /*6630*/  ISETP.LT.OR P0, PT, R8.reuse, R228, P0 ;  /* 0x000000e40800720c */ /* 0x040fe20000701670 */
[----:B-1----:R-:W-:Y:S01]  /*6640*/  FMUL.FTZ R12, R137, UR32 ;  /* 0x00000020890c7c20 */ /* 0x002fe20008410000 */
[----:B------:R-:W-:Y:S02]  /*6650*/  FSEL R49, R179, -INF , !P1 ;  /* 0xff800000b3317808 */ /* 0x000fe40004800000 */
[----:B------:R-:W-:Y:S01]  /*6660*/  P2R R10, PR, RZ, 0x1 ;  /* 0x00000001ff0a7803 */ /* 0x000fe20000000000 */
[----:B------:R1:W-:Y:S01]  /*6670*/  MUFU.TANH R36, R12 ;  /* 0x0000000c00247308 */ /* 0x0003e20000002400 */
[C---:B------:R-:W-:Y:S02]  /*6680*/  ISETP.GE.AND P0, PT, R8.reuse, R229, PT ;  /* 0x000000e50800720c */ /* 0x040fe40003f06270 */
[----:B------:R-:W-:-:S02]  /*6690*/  ISETP.GE.AND P1, PT, R8, R230, PT ;  /* 0x000000e60800720c */ /* 0x000fc40003f26270 */
[----:B------:R-:W-:Y:S02]  /*66a0*/  FSEL R99, R180, -INF , !P3 ;  /* 0xff800000b4637808 */ /* 0x000fe40005800000 */
[----:B------:R-:W-:Y:S02]  /*66b0*/  FSEL R79, R189, -INF , !P6 ;  /* 0xff800000bd4f7808 */ /* 0x000fe40007000000 */
[----:B------:R-:W-:Y:S02]  /*66c0*/  ISETP.LT.OR P3, PT, R8, R225, P0 ;  /* 0x000000e10800720c */ /* 0x000fe40000761670 */
[----:B------:R-:W-:Y:S02]  /*66d0*/  FSEL R88, R182, -INF , !P4 ;  /* 0xff800000b6587808 */ /* 0x000fe40006000000 */
[----:B------:R-:W-:Y:S02]  /*66e0*/  ISETP.LT.OR P6, PT, R8, R227, P2 ;  /* 0x000000e30800720c */ /* 0x000fe400017c1670 */
[----:B------:R-:W-:-:S02]  /*66f0*/  ISETP.GE.AND P0, PT, R7, R232, PT ;  /* 0x000000e80700720c */ /* 0x000fc40003f06270 */
[----:B------:R-:W-:Y:S01]  /*6700*/  ISETP.NE.AND P2, PT, R11, RZ, PT ;  /* 0x000000ff0b00720c */ /* 0x000fe20003f45270 */
[----:B-1----:R-:W-:Y:S01]  /*6710*/  FMUL.FTZ R12, R138, UR32 ;  /* 0x000000208a0c7c20 */ /* 0x002fe20008410000 */
[----:B------:R-:W-:Y:S02]  /*6720*/  ISETP.LT.OR P4, PT, R8, R226, P1 ;  /* 0x000000e20800720c */ /* 0x000fe40000f81670 */
[----:B------:R-:W-:Y:S01]  /*6730*/  ISETP.NE.AND P1, PT, R9, RZ, PT ;  /* 0x000000ff0900720c */ /* 0x000fe20003f25270 */
[----:B------:R-:W-:Y:S01]  /*6740*/  FMUL.FTZ R9, R63, UR32 ;  /* 0x000000203f097c20 */ /* 0x000fe20008410000 */
[----:B------:R-:W-:Y:S01]  /*6750*/  FSEL R60, R175, -INF , !P5 ;  /* 0xff800000af3c7808 */ /* 0x000fe20006800000 */
[----:B------:R1:W-:Y:S01]  /*6760*/  MUFU.TANH R21, R12 ;  /* 0x0000000c00157308 */ /* 0x0003e20000002400 */
[----:B------:R-:W-:Y:S02]  /*6770*/  ISETP.LT.OR P0, PT, R7, R228, P0 ;  /* 0x000000e40700720c */ /* 0x000fe40000701670 */
[----:B------:R-:W-:Y:S01]  /*6780*/  ISETP.NE.AND P5, PT, R10, RZ, PT ;  /* 0x000000ff0a00720c */ /* 0x000fe20003fa5270 */
[----:B------:R-:W-:Y:S01]  /*6790*/  FMUL.FTZ R10, R40, UR32 ;  /* 0x00000020280a7c20 */ /* 0x000fe20008410000 */
[----:B------:R-:W-:-:S02]  /*67a0*/  FSEL R62, R173, -INF , !P2 ;  /* 0xff800000ad3e7808 */ /* 0x000fc40005000000 */
[C---:B------:R-:W-:Y:S01]  /*67b0*/  ISETP.GE.AND P2, PT, R7.reuse, R231, PT ;  /* 0x000000e70700720c */ /* 0x040fe20003f46270 */
[----:B------:R2:W-:Y:S01]  /*67c0*/  MUFU.TANH R31, R9 ;  /* 0x00000009001f7308 */ /* 0x0005e20000002400 */
[----:B------:R-:W-:Y:S02]  /*67d0*/  FSEL R101, R170, -INF , !P1 ;  /* 0xff800000aa657808 */ /* 0x000fe40004800000 */
[C---:B------:R-:W-:Y:S02]  /*67e0*/  ISETP.GE.AND P1, PT, R7.reuse, R230, PT ;  /* 0x000000e60700720c */ /* 0x040fe40003f26270 */
[----:B------:R-:W-:Y:S02]  /*67f0*/  P2R R8, PR, RZ, 0x1 ;  /* 0x00000001ff087803 */ /* 0x000fe40000000000 */
[----:B------:R-:W-:Y:S01]  /*6800*/  FSEL R48, R178, -INF , !P5 ;  /* 0xff800000b2307808 */ /* 0x000fe20006800000 */
[----:B------:R5:W4:Y:S01]  /*6810*/  MUFU.TANH R23, R10 ;  /* 0x0000000a00177308 */ /* 0x000b220000002400 */
[----:B------:R-:W-:Y:S01]  /*6820*/  ISETP.GE.AND P0, PT, R7, R229, PT ;  /* 0x000000e50700720c */ /* 0x000fe20003f06270 */
[----:B-1----:R-:W-:Y:S01]  /*6830*/  FMUL.FTZ R12, R81, UR32 ;  /* 0x00000020510c7c20 */ /* 0x002fe20008410000 */
[----:B------:R-:W-:-:S02]  /*6840*/  ISETP.LT.OR P5, PT, R7, R227, P2 ;  /* 0x000000e30700720c */ /* 0x000fc400017a1670 */
[C---:B------:R-:W-:Y:S02]  /*6850*/  ISETP.LT.OR P2, PT, R7.reuse, R226, P1 ;  /* 0x000000e20700720c */ /* 0x040fe40000f41670 */
[----:B------:R-:W-:Y:S01]  /*6860*/  ISETP.NE.AND P1, PT, R8, RZ, PT ;  /* 0x000000ff0800720c */ /* 0x000fe20003f25270 */
[C---:B------:R-:W-:Y:S01]  /*6870*/  VIADD R8, R6.reuse, 0x21 ;  /* 0x0000002106087836 */ /* 0x040fe20000000000 */
[----:B------:R-:W-:Y:S01]  /*6880*/  ISETP.LT.OR P0, PT, R7, R225, P0 ;  /* 0x000000e10700720c */ /* 0x000fe20000701670 */
[----:B------:R-:W-:Y:S01]  /*6890*/  VIADD R7, R6, 0x28 ;  /* 0x0000002806077836 */ /* 0x000fe20000000000 */
[----:B------:R-:W-:Y:S01]  /*68a0*/  P2R R11, PR, RZ, 0x4 ;  /* 0x00000004ff0b7803 */ /* 0x000fe20000000000 */
[----:B------:R1:W-:Y:S01]  /*68b0*/  MUFU.TANH R35, R12 ;  /* 0x0000000c00237308 */ /* 0x0003e20000002400 */
[----:B--2---:R-:W-:Y:S02]  /*68c0*/  P2R R9, PR, RZ, 0x1 ;  /* 0x00000001ff097803 */ /* 0x004fe40000000000 */
[----:B------:R-:W-:-:S02]  /*68d0*/  ISETP.GE.AND P0, PT, R8, R232, PT ;  /* 0x000000e80800720c */ /* 0x000fc40003f06270 */
[C---:B------:R-:W-:Y:S02]  /*68e0*/  ISETP.GE.AND P2, PT, R8.reuse, R231, PT ;  /* 0x000000e70800720c */ /* 0x040fe40003f46270 */
[----:B------:R-:W-:Y:S02]  /*68f0*/  ISETP.LT.OR P0, PT, R8, R228, P0 ;  /* 0x000000e40800720c */ /* 0x000fe40000701670 */
[----:B------:R-:W-:Y:S02]  /*6900*/  FSEL R142, R168, -INF , !P1 ;  /* 0xff800000a88e7808 */ /* 0x000fe40004800000 */
[----:B-----5:R-:W-:Y:S02]  /*6910*/  P2R R10, PR, RZ, 0x1 ;  /* 0x00000001ff0a7803 */ /* 0x020fe40000000000 */
[C---:B------:R-:W-:Y:S02]  /*6920*/  ISETP.GE.AND P0, PT, R8.reuse, R229, PT ;  /* 0x000000e50800720c */ /* 0x040fe40003f06270 */
[----:B------:R-:W-:-:S02]  /*6930*/  ISETP.GE.AND P1, PT, R8, R230, PT ;  /* 0x000000e60800720c */ /* 0x000fc40003f26270 */
[----:B------:R-:W-:Y:S01]  /*6940*/  FSEL R41, R172, -INF , !P3 ;  /* 0xff800000ac297808 */ /* 0x000fe20005800000 */
[----:B-1----:R-:W-:Y:S01]  /*6950*/  FMUL.FTZ R12, R82, UR32 ;  /* 0x00000020520c7c20 */ /* 0x002fe20008410000 */
[----:B------:R-:W-:Y:S02]  /*6960*/  FSEL R40, R176, -INF , !P6 ;  /* 0xff800000b0287808 */ /* 0x000fe40007000000 */
[----:B------:R-:W-:Y:S01]  /*6970*/  ISETP.LT.OR P3, PT, R8, R225, P0 ;  /* 0x000000e10800720c */ /* 0x000fe20000761670 */
[----:B------:R1:W-:Y:S01]  /*6980*/  MUFU.TANH R27, R12 ;  /* 0x0000000c001b7308 */ /* 0x0003e20000002400 */
[----:B------:R-:W-:Y:S02]  /*6990*/  FSEL R61, R174, -INF , !P4 ;  /* 0xff800000ae3d7808 */ /* 0x000fe40006000000 */
[----:B------:R-:W-:Y:S02]  /*69a0*/  ISETP.LT.OR P6, PT, R8, R227, P2 ;  /* 0x000000e30800720c */ /* 0x000fe400017c1670 */
[----:B------:R-:W-:-:S02]  /*69b0*/  ISETP.GE.AND P0, PT, R7, R232, PT ;  /* 0x000000e80700720c */ /* 0x000fc40003f06270 */
[----:B------:R-:W-:Y:S02]  /*69c0*/  ISETP.NE.AND P2, PT, R11, RZ, PT ;  /* 0x000000ff0b00720c */ /* 0x000fe40003f45270 */
[----:B------:R-:W-:Y:S02]  /*69d0*/  ISETP.LT.OR P4, PT, R8, R226, P1 ;  /* 0x000000e20800720c */ /* 0x000fe40000f81670 */
[----:B------:R-:W-:Y:S01]  /*69e0*/  ISETP.NE.AND P1, PT, R9, RZ, PT ;  /* 0x000000ff0900720c */ /* 0x000fe20003f25270 */
[----:B------:R-:W-:Y:S01]  /*69f0*/  FMUL.FTZ R9, R43, UR32 ;  /* 0x000000202b097c20 */ /* 0x000fe20008410000 */
[----:B------:R-:W-:Y:S02]  /*6a00*/  FSEL R144, R144, -INF , !P5 ;  /* 0xff80000090907808 */ /* 0x000fe40006800000 */
[----:B------:R-:W-:Y:S01]  /*6a10*/  ISETP.LT.OR P0, PT, R7, R228, P0 ;  /* 0x000000e40700720c */ /* 0x000fe20000701670 */
[----:B------:R2:W-:Y:S01]  /*6a20*/  MUFU.TANH R37, R9 ;  /* 0x0000000900257308 */ /* 0x0005e20000002400 */
[----:B------:R-:W-:Y:S01]  /*6a30*/  ISETP.NE.AND P5, PT, R10, RZ, PT ;  /* 0x000000ff0a00720c */ /* 0x000fe20003fa5270 */
[----:B------:R-:W-:Y:S01]  /*6a40*/  FMUL.FTZ R10, R136, UR32 ;  /* 0x00000020880a7c20 */ /* 0x000fe20008410000 */
[----:B------:R-:W-:Y:S01]  /*6a50*/  FSEL R143, R157, -INF , !P2 ;  /* 0xff8000009d8f7808 */ /* 0x000fe20005000000 */
[----:B-1----:R-:W-:Y:S01]  /*6a60*/  FMUL.FTZ R12, R133, UR32 ;  /* 0x00000020850c7c20 */ /* 0x002fe20008410000 */
[----:B------:R-:W-:-:S02]  /*6a70*/  ISETP.GE.AND P2, PT, R7, R231, PT ;  /* 0x000000e70700720c */ /* 0x000fc40003f46270 */
[----:B------:R-:W-:Y:S01]  /*6a80*/  FSEL R146, R146, -INF , !P1 ;  /* 0xff80000092927808 */ /* 0x000fe20004800000 */
[----:B------:R-:W1:Y:S01]  /*6a90*/  MUFU.TANH R22, R10 ;  /* 0x0000000a00167308 */ /* 0x000e620000002400 */
[----:B------:R-:W-:Y:S02]  /*6aa0*/  ISETP.GE.AND P1, PT, R7, R230, PT ;  /* 0x000000e60700720c */ /* 0x000fe40003f26270 */
        /* <DEDUP_REMOVED lines=14> */
[----:B------:R-:W-:Y:S01]  /*6b90*/  ISETP.LT.OR P0, PT, R8, R228, P0 ;  /* 0x000000e40800720c */ /* 0x000fe20000701670 */
[----:B-----5:R-:W-:Y:S01]  /*6ba0*/  FMUL.FTZ R12, R134, UR32 ;  /* 0x00000020860c7c20 */ /* 0x020fe20008410000 */
        /* <DEDUP_REMOVED lines=12> */
[----:B--2---:R-:W-:Y:S01]  /*6c70*/  FMUL.FTZ R12, R73, UR32 ;  /* 0x00000020490c7c20 */ /* 0x004fe20008410000 */
        /* <DEDUP_REMOVED lines=8> */
[----:B------:R-:W-:-:S02]  /*6d00*/  FSEL R124, R113, -INF , !P2 ;  /* 0xff800000717c7808 */ /* 0x000fc40005000000 */
[C---:B------:R-:W-:Y:S02]  /*6d10*/  ISETP.GE.AND P2, PT, R7.reuse, R231, PT ;  /* 0x000000e70700720c */ /* 0x040fe40003f46270 */
[----:B------:R-:W-:Y:S01]  /*6d20*/  FSEL R136, R112, -INF , !P1 ;  /* 0xff80000070887808 */ /* 0x000fe20004800000 */
[----:B------:R5:W1:Y:S01]  /*6d30*/  MUFU.TANH R33, R10 ;  /* 0x0000000a00217308 */ /* 0x000a620000002400 */
[----:B------:R-:W-:Y:S02]  /*6d40*/  ISETP.GE.AND P1, PT, R7, R230, PT ;  /* 0x000000e60700720c */ /* 0x000fe40003f26270 */
[----:B------:R-:W-:Y:S02]  /*6d50*/  P2R R8, PR, RZ, 0x1 ;  /* 0x00000001ff087803 */ /* 0x000fe40000000000 */
[----:B------:R-:W-:Y:S02]  /*6d60*/  FSEL R113, R155, -INF , !P5 ;  /* 0xff8000009b717808 */ /* 0x000fe40006800000 */
[----:B------:R-:W-:-:S02]  /*6d70*/  ISETP.GE.AND P0, PT, R7, R229, PT ;  /* 0x000000e50700720c */ /* 0x000fc40003f06270 */
[C---:B------:R-:W-:Y:S02]  /*6d80*/  ISETP.LT.OR P5, PT, R7.reuse, R227, P2 ;  /* 0x000000e30700720c */ /* 0x040fe400017a1670 */
[C---:B------:R-:W-:Y:S02]  /*6d90*/  ISETP.LT.OR P2, PT, R7.reuse, R226, P1 ;  /* 0x000000e20700720c */ /* 0x040fe40000f41670 */
[----:B------:R-:W-:Y:S01]  /*6da0*/  ISETP.NE.AND P1, PT, R8, RZ, PT ;  /* 0x000000ff0800720c */ /* 0x000fe20003f25270 */
[C---:B------:R-:W-:Y:S01]  /*6db0*/  VIADD R8, R6.reuse, 0x31 ;  /* 0x0000003106087836 */ /* 0x040fe20000000000 */
[----:B------:R-:W-:Y:S01]  /*6dc0*/  ISETP.LT.OR P0, PT, R7, R225, P0 ;  /* 0x000000e10700720c */ /* 0x000fe20000701670 */
[----:B------:R-:W-:Y:S01]  /*6dd0*/  VIADD R7, R6, 0x38 ;  /* 0x0000003806077836 */ /* 0x000fe20000000000 */
[----:B------:R-:W-:Y:S02]  /*6de0*/  P2R R11, PR, RZ, 0x4 ;  /* 0x00000004ff0b7803 */ /* 0x000fe40000000000 */
[----:B--2---:R-:W-:-:S02]  /*6df0*/  P2R R9, PR, RZ, 0x1 ;  /* 0x00000001ff097803 */ /* 0x004fc40000000000 */
[C---:B------:R-:W-:Y:S02]  /*6e00*/  ISETP.GE.AND P0, PT, R8.reuse, R232, PT ;  /* 0x000000e80800720c */ /* 0x040fe40003f06270 */
[C---:B------:R-:W-:Y:S02]  /*6e10*/  ISETP.GE.AND P2, PT, R8.reuse, R231, PT ;  /* 0x000000e70800720c */ /* 0x040fe40003f46270 */
[C---:B------:R-:W-:Y:S02]  /*6e20*/  ISETP.LT.OR P0, PT, R8.reuse, R228, P0 ;  /* 0x000000e40800720c */ /* 0x040fe40000701670 */
[----:B------:R-:W-:Y:S02]  /*6e30*/  FSEL R171, R171, -INF , !P1 ;  /* 0xff800000abab7808 */ /* 0x000fe40004800000 */
[----:B-----5:R-:W-:Y:S02]  /*6e40*/  P2R R10, PR, RZ, 0x1 ;  /* 0x00000001ff0a7803 */ /* 0x020fe40000000000 */
[----:B------:R-:W-:-:S02]  /*6e50*/  ISETP.GE.AND P0, PT, R8, R229, PT ;  /* 0x000000e50800720c */ /* 0x000fc40003f06270 */
[----:B------:R-:W-:Y:S02]  /*6e60*/  ISETP.GE.AND P1, PT, R8, R230, PT ;  /* 0x000000e60800720c */ /* 0x000fe40003f26270 */
[----:B------:R-:W-:Y:S02]  /*6e70*/  FSEL R126, R126, -INF , !P3 ;  /* 0xff8000007e7e7808 */ /* 0x000fe40005800000 */
[----:B------:R-:W-:Y:S02]  /*6e80*/  FSEL R112, R152, -INF , !P6 ;  /* 0xff80000098707808 */ /* 0x000fe40007000000 */
[----:B------:R-:W-:Y:S02]  /*6e90*/  ISETP.LT.OR P3, PT, R8, R225, P0 ;  /* 0x000000e10800720c */ /* 0x000fe40000761670 */
[----:B------:R-:W-:Y:S02]  /*6ea0*/  FSEL R114, R114, -INF , !P4 ;  /* 0xff80000072727808 */ /* 0x000fe40006000000 */
[----:B------:R-:W-:-:S02]  /*6eb0*/  ISETP.LT.OR P6, PT, R8, R227, P2 ;  /* 0x000000e30800720c */ /* 0x000fc400017c1670 */
[----:B------:R-:W-:Y:S02]  /*6ec0*/  ISETP.GE.AND P0, PT, R7, R232, PT ;  /* 0x000000e80700720c */ /* 0x000fe40003f06270 */
        /* <DEDUP_REMOVED lines=10> */
[----:B------:R-:W-:Y:S02]  /*6f70*/  ISETP.GE.AND P2, PT, R7, R231, PT ;  /* 0x000000e70700720c */ /* 0x000fe40003f46270 */
        /* <DEDUP_REMOVED lines=16> */
[----:B------:R-:W-:Y:S02]  /*7080*/  ISETP.LT.OR P0, PT, R8, R228, P0 ;  /* 0x000000e40800720c */ /* 0x000fe40000701670 */
[----:B------:R-:W-:Y:S02]  /*7090*/  FSEL R139, R106, -INF , !P1 ;  /* 0xff8000006a8b7808 */ /* 0x000fe40004800000 */
[----:B-----5:R-:W-:Y:S02]  /*70a0*/  P2R R10, PR, RZ, 0x1 ;  /* 0x00000001ff0a7803 */ /* 0x020fe40000000000 */
[----:B------:R-:W-:-:S02]  /*70b0*/  ISETP.GE.AND P0, PT, R8, R229, PT ;  /* 0x000000e50800720c */ /* 0x000fc40003f06270 */
[C---:B------:R-:W-:Y:S02]  /*70c0*/  ISETP.GE.AND P1, PT, R8.reuse, R230, PT ;  /* 0x000000e60800720c */ /* 0x040fe40003f26270 */
[----:B------:R-:W-:Y:S02]  /*70d0*/  FSEL R156, R107, -INF , !P3 ;  /* 0xff8000006b9c7808 */ /* 0x000fe40005800000 */
[----:B------:R-:W-:Y:S02]  /*70e0*/  FSEL R150, R149, -INF , !P6 ;  /* 0xff80000095967808 */ /* 0x000fe40007000000 */
[C---:B------:R-:W-:Y:S02]  /*70f0*/  ISETP.LT.OR P3, PT, R8.reuse, R225, P0 ;  /* 0x000000e10800720c */ /* 0x040fe40000761670 */
        /* <DEDUP_REMOVED lines=8> */
[----:B------:R-:W-:-:S02]  /*7180*/  ISETP.LT.OR P0, PT, R7, R228, P0 ;  /* 0x000000e40700720c */ /* 0x000fc40000701670 */
[----:B------:R-:W-:Y:S01]  /*7190*/  ISETP.NE.AND P5, PT, R10, RZ, PT ;  /* 0x000000ff0a00720c */ /* 0x000fe20003fa5270 */
[----:B------:R-:W-:Y:S01]  /*71a0*/  FMUL.FTZ R10, R72, UR32 ;  /* 0x00000020480a7c20 */ /* 0x000fe20008410000 */
[----:B------:R-:W-:Y:S02]  /*71b0*/  FSEL R138, R25, -INF , !P2 ;  /* 0xff800000198a7808 */ /* 0x000fe40005000000 */
[C---:B------:R-:W-:Y:S01]  /*71c0*/  ISETP.GE.AND P2, PT, R7.reuse, R231, PT ;  /* 0x000000e70700720c */ /* 0x040fe20003f46270 */
[----:B------:R2:W-:Y:S01]  /*71d0*/  MUFU.TANH R25, R9 ;  /* 0x0000000900197308 */ /* 0x0005e20000002400 */
[----:B------:R-:W-:Y:S02]  /*71e0*/  FSEL R149, R24, -INF , !P1 ;  /* 0xff80000018957808 */ /* 0x000fe40004800000 */
[----:B------:R-:W-:Y:S02]  /*71f0*/  ISETP.GE.AND P1, PT, R7, R230, PT ;  /* 0x000000e60700720c */ /* 0x000fe40003f26270 */
[----:B------:R-:W-:-:S02]  /*7200*/  P2R R8, PR, RZ, 0x1 ;  /* 0x00000001ff087803 */ /* 0x000fc40000000000 */
[----:B------:R-:W-:Y:S01]  /*7210*/  FSEL R133, R105, -INF , !P5 ;  /* 0xff80000069857808 */ /* 0x000fe20006800000 */
[----:B------:R5:W1:Y:S01]  /*7220*/  MUFU.TANH R24, R10 ;  /* 0x0000000a00187308 */ /* 0x000a620000002400 */
        /* <DEDUP_REMOVED lines=8> */
[----:B--2---:R-:W-:Y:S02]  /*72b0*/  P2R R9, PR, RZ, 0x1 ;  /* 0x00000001ff097803 */ /* 0x004fe40000000000 */
[C---:B------:R-:W-:Y:S02]  /*72c0*/  ISETP.GE.AND P0, PT, R8.reuse, R232, PT ;  /* 0x000000e80800720c */ /* 0x040fe40003f06270 */
[C---:B------:R-:W-:Y:S02]  /*72d0*/  ISETP.GE.AND P2, PT, R8.reuse, R231, PT ;  /* 0x000000e70800720c */ /* 0x040fe40003f46270 */
[----:B------:R-:W-:Y:S02]  /*72e0*/  ISETP.LT.OR P0, PT, R8, R228, P0 ;  /* 0x000000e40800720c */ /* 0x000fe40000701670 */
[----:B------:R-:W-:Y:S02]  /*72f0*/  FSEL R204, R52, -INF , !P1 ;  /* 0xff80000034cc7808 */ /* 0x000fe40004800000 */
[----:B-----5:R-:W-:-:S02]  /*7300*/  P2R R10, PR, RZ, 0x1 ;  /* 0x00000001ff0a7803 */ /* 0x020fc40000000000 */
[C---:B------:R-:W-:Y:S02]  /*7310*/  ISETP.GE.AND P0, PT, R8.reuse, R229, PT ;  /* 0x000000e50800720c */ /* 0x040fe40003f06270 */
[----:B------:R-:W-:Y:S02]  /*7320*/  ISETP.GE.AND P1, PT, R8, R230, PT ;  /* 0x000000e60800720c */ /* 0x000fe40003f26270 */
[----:B------:R-:W-:Y:S02]  /*7330*/  FSEL R135, R30, -INF , !P3 ;  /* 0xff8000001e877808 */ /* 0x000fe40005800000 */
[----:B------:R-:W-:Y:S01]  /*7340*/  FSEL R132, R103, -INF , !P6 ;  /* 0xff80000067847808 */ /* 0x000fe20007000000 */
[----:B------:R2:W-:Y:S01]  /*7350*/  MUFU.TANH R30, R12 ;  /* 0x0000000c001e7308 */ /* 0x0005e20000002400 */
[----:B------:R-:W-:Y:S02]  /*7360*/  ISETP.LT.OR P3, PT, R8, R225, P0 ;  /* 0x000000e10800720c */ /* 0x000fe40000761670 */
[----:B------:R-:W-:-:S02]  /*7370*/  FSEL R134, R102, -INF , !P4 ;  /* 0xff80000066867808 */ /* 0x000fc40006000000 */
[C---:B------:R-:W-:Y:S02]  /*7380*/  ISETP.LT.OR P6, PT, R8.reuse, R227, P2 ;  /* 0x000000e30800720c */ /* 0x040fe400017c1670 */
[----:B------:R-:W-:Y:S02]  /*7390*/  ISETP.GE.AND P0, PT, R7, R232, PT ;  /* 0x000000e80700720c */ /* 0x000fe40003f06270 */
[----:B------:R-:W-:Y:S02]  /*73a0*/  ISETP.NE.AND P2, PT, R11, RZ, PT ;  /* 0x000000ff0b00720c */ /* 0x000fe40003f45270 */
[----:B------:R-:W-:Y:S02]  /*73b0*/  ISETP.LT.OR P4, PT, R8, R226, P1 ;  /* 0x000000e20800720c */ /* 0x000fe40000f81670 */
[----:B------:R-:W-:Y:S01]  /*73c0*/  ISETP.NE.AND P1, PT, R9, RZ, PT ;  /* 0x000000ff0900720c */ /* 0x000fe20003f25270 */
[----:B------:R-:W-:Y:S01]  /*73d0*/  FMUL.FTZ R9, R75, UR32 ;  /* 0x000000204b097c20 */ /* 0x000fe20008410000 */
[----:B---3--:R-:W-:-:S02]  /*73e0*/  FSEL R206, R15, -INF , !P5 ;  /* 0xff8000000fce7808 */ /* 0x008fc40006800000 */
[----:B------:R-:W-:Y:S01]  /*73f0*/  ISETP.LT.OR P0, PT, R7, R228, P0 ;  /* 0x000000e40700720c */ /* 0x000fe20000701670 */
[----:B--2---:R-:W-:Y:S01]  /*7400*/  FMUL.FTZ R12, R74, UR32 ;  /* 0x000000204a0c7c20 */ /* 0x004fe20008410000 */
[----:B------:R-:W-:Y:S01]  /*7410*/  ISETP.NE.AND P5, PT, R10, RZ, PT ;  /* 0x000000ff0a00720c */ /* 0x000fe20003fa5270 */
[----:B------:R-:W-:Y:S01]  /*7420*/  FMUL.FTZ R10, R128, UR32 ;  /* 0x00000020800a7c20 */ /* 0x000fe20008410000 */
[----:B------:R-:W-:Y:S01]  /*7430*/  FSEL R203, R29, -INF , !P2 ;  /* 0xff8000001dcb7808 */ /* 0x000fe20005000000 */
[----:B------:R2:W3:Y:S01]  /*7440*/  MUFU.TANH R15, R12 ;  /* 0x0000000c000f7308 */ /* 0x0004e20000002400 */
[C---:B------:R-:W-:Y:S02]  /*7450*/  ISETP.GE.AND P2, PT, R7.reuse, R231, PT ;  /* 0x000000e70700720c */ /* 0x040fe40003f46270 */
[----:B------:R-:W-:Y:S02]  /*7460*/  FSEL R210, R14, -INF , !P1 ;  /* 0xff8000000ed27808 */ /* 0x000fe40004800000 */
[----:B------:R-:W-:-:S02]  /*7470*/  ISETP.GE.AND P1, PT, R7, R230, PT ;  /* 0x000000e60700720c */ /* 0x000fc40003f26270 */
[----:B------:R-:W-:Y:S01]  /*7480*/  P2R R8, PR, RZ, 0x1 ;  /* 0x00000001ff087803 */ /* 0x000fe20000000000 */
[----:B------:R5:W-:Y:S01]  /*7490*/  MUFU.TANH R29, R9 ;  /* 0x00000009001d7308 */ /* 0x000be20000002400 */
[----:B------:R-:W-:Y:S02]  /*74a0*/  FSEL R196, R76, -INF , !P5 ;  /* 0xff8000004cc47808 */ /* 0x000fe40006800000 */
[C---:B------:R-:W-:Y:S02]  /*74b0*/  ISETP.GE.AND P0, PT, R7.reuse, R229, PT ;  /* 0x000000e50700720c */ /* 0x040fe40003f06270 */
[C---:B------:R-:W-:Y:S02]  /*74c0*/  ISETP.LT.OR P5, PT, R7.reuse, R227, P2 ;  /* 0x000000e30700720c */ /* 0x040fe400017a1670 */
[C---:B------:R-:W-:Y:S01]  /*74d0*/  ISETP.LT.OR P2, PT, R7.reuse, R226, P1 ;  /* 0x000000e20700720c */ /* 0x040fe20000f41670 */
[----:B------:R1:W3:Y:S01]  /*74e0*/  MUFU.TANH R14, R10 ;  /* 0x0000000a000e7308 */ /* 0x0002e20000002400 */
[----:B------:R-:W-:Y:S01]  /*74f0*/  ISETP.NE.AND P1, PT, R8, RZ, PT ;  /* 0x000000ff0800720c */ /* 0x000fe20003f25270 */
[C---:B------:R-:W-:Y:S01]  /*7500*/  VIADD R8, R6.reuse, 0x49 ;  /* 0x0000004906087836 */ /* 0x040fe20000000000 */
[----:B------:R-:W-:Y:S01]  /*7510*/  ISETP.LT.OR P0, PT, R7, R225, P0 ;  /* 0x000000e10700720c */ /* 0x000fe20000701670 */
[----:B------:R-:W-:Y:S01]  /*7520*/  VIADD R7, R6, 0x50 ;  /* 0x0000005006077836 */ /* 0x000fe20000000000 */
[----:B------:R-:W-:Y:S01]  /*7530*/  P2R R11, PR, RZ, 0x4 ;  /* 0x00000004ff0b7803 */ /* 0x000fe20000000000 */
[----:B--2---:R-:W-:Y:S01]  /*7540*/  FMUL.FTZ R12, R129, UR32 ;  /* 0x00000020810c7c20 */ /* 0x004fe20008410000 */
[----:B------:R-:W-:-:S02]  /*7550*/  ISETP.GE.AND P2, PT, R8, R231, PT ;  /* 0x000000e70800720c */ /* 0x000fc40003f46270 */
[----:B-----5:R-:W-:Y:S02]  /*7560*/  P2R R9, PR, RZ, 0x1 ;  /* 0x00000001ff097803 */ /* 0x020fe40000000000 */
[----:B------:R-:W-:Y:S02]  /*7570*/  ISETP.GE.AND P0, PT, R8, R232, PT ;  /* 0x000000e80800720c */ /* 0x000fe40003f06270 */
[----:B----4-:R-:W-:Y:S02]  /*7580*/  FSEL R190, R44, -INF , !P1 ;  /* 0xff8000002cbe7808 */ /* 0x010fe40004800000 */
[C---:B------:R-:W-:Y:S02]  /*7590*/  ISETP.LT.OR P0, PT, R8.reuse, R228, P0 ;  /* 0x000000e40800720c */ /* 0x040fe40000701670 */
[----:B------:R-:W-:Y:S02]  /*75a0*/  ISETP.GE.AND P1, PT, R8, R230, PT ;  /* 0x000000e60800720c */ /* 0x000fe40003f26270 */
[----:B-1----:R-:W-:-:S02]  /*75b0*/  P2R R10, PR, RZ, 0x1 ;  /* 0x00000001ff0a7803 */ /* 0x002fc40000000000 */
[----:B------:R-:W-:Y:S02]  /*75c0*/  ISETP.GE.AND P0, PT, R8, R229, PT ;  /* 0x000000e50800720c */ /* 0x000fe40003f06270 */
[----:B------:R-:W-:Y:S02]  /*75d0*/  FSEL R209, R28, -INF , !P3 ;  /* 0xff8000001cd17808 */ /* 0x000fe40005800000 */
[----:B------:R-:W-:Y:S01]  /*75e0*/  FSEL R194, R78, -INF , !P6 ;  /* 0xff8000004ec27808 */ /* 0x000fe20007000000 */
[----:B------:R1:W-:Y:S01]  /*75f0*/  MUFU.TANH R28, R12 ;  /* 0x0000000c001c7308 */ /* 0x0003e20000002400 */
        /* <DEDUP_REMOVED lines=10> */
[----:B-1----:R-:W-:Y:S01]  /*76a0*/  FMUL.FTZ R12, R130, UR32 ;  /* 0x00000020820c7c20 */ /* 0x002fe20008410000 */
[----:B------:R-:W-:Y:S01]  /*76b0*/  ISETP.NE.AND P5, PT, R10, RZ, PT ;  /* 0x000000ff0a00720c */ /* 0x000fe20003fa5270 */
[----:B------:R-:W-:Y:S01]  /*76c0*/  FMUL.FTZ R10, R116, UR32 ;  /* 0x00000020740a7c20 */ /* 0x000fe20008410000 */
[----:B------:R-:W-:Y:S01]  /*76d0*/  FSEL R197, R19, -INF , !P2 ;  /* 0xff80000013c57808 */ /* 0x000fe20005000000 */
[----:B------:R1:W2:Y:S01]  /*76e0*/  MUFU.TANH R13, R12 ;  /* 0x0000000c000d7308 */ /* 0x0002a20000002400 */
[----:B------:R-:W-:-:S02]  /*76f0*/  ISETP.GE.AND P2, PT, R7, R231, PT ;  /* 0x000000e70700720c */ /* 0x000fc40003f46270 */
[----:B------:R-:W-:Y:S02]  /*7700*/  FSEL R208, R17, -INF , !P1 ;  /* 0xff80000011d07808 */ /* 0x000fe40004800000 */
[C---:B------:R-:W-:Y:S02]  /*7710*/  ISETP.GE.AND P1, PT, R7.reuse, R230, PT ;  /* 0x000000e60700720c */ /* 0x040fe40003f26270 */
[----:B------:R-:W-:Y:S01]  /*7720*/  P2R R8, PR, RZ, 0x1 ;  /* 0x00000001ff087803 */ /* 0x000fe20000000000 */
[----:B------:R4:W-:Y:S01]  /*7730*/  MUFU.TANH R19, R9 ;  /* 0x0000000900137308 */ /* 0x0009e20000002400 */
[----:B------:R-:W-:Y:S02]  /*7740*/  FSEL R186, R46, -INF , !P5 ;  /* 0xff8000002eba7808 */ /* 0x000fe40006800000 */
[C---:B------:R-:W-:Y:S02]  /*7750*/  ISETP.GE.AND P0, PT, R7.reuse, R229, PT ;  /* 0x000000e50700720c */ /* 0x040fe40003f06270 */
[----:B------:R-:W-:-:S02]  /*7760*/  ISETP.LT.OR P5, PT, R7, R227, P2 ;  /* 0x000000e30700720c */ /* 0x000fc400017a1670 */
[C---:B------:R-:W-:Y:S01]  /*7770*/  ISETP.LT.OR P2, PT, R7.reuse, R226, P1 ;  /* 0x000000e20700720c */ /* 0x040fe20000f41670 */
[----:B------:R5:W-:Y:S01]  /*7780*/  MUFU.TANH R17, R10 ;  /* 0x0000000a00117308 */ /* 0x000be20000002400 */
[----:B------:R-:W-:Y:S01]  /*7790*/  ISETP.NE.AND P1, PT, R8, RZ, PT ;  /* 0x000000ff0800720c */ /* 0x000fe20003f25270 */
[C---:B------:R-:W-:Y:S01]  /*77a0*/  VIADD R8, R6.reuse, 0x51 ;  /* 0x0000005106087836 */ /* 0x040fe20000000000 */
[----:B------:R-:W-:Y:S01]  /*77b0*/  ISETP.LT.OR P0, PT, R7, R225, P0 ;  /* 0x000000e10700720c */ /* 0x000fe20000701670 */
[----:B------:R-:W-:Y:S01]  /*77c0*/  VIADD R7, R6, 0x58 ;  /* 0x0000005806077836 */ /* 0x000fe20000000000 */
[----:B------:R-:W-:Y:S01]  /*77d0*/  P2R R11, PR, RZ, 0x4 ;  /* 0x00000004ff0b7803 */ /* 0x000fe20000000000 */
[----:B-1----:R-:W-:Y:S01]  /*77e0*/  FMUL.FTZ R12, R117, UR32 ;  /* 0x00000020750c7c20 */ /* 0x002fe20008410000 */
[----:B------:R-:W-:Y:S02]  /*77f0*/  ISETP.GE.AND P2, PT, R8, R231, PT ;  /* 0x000000e70800720c */ /* 0x000fe40003f46270 */
[----:B----4-:R-:W-:-:S02]  /*7800*/  P2R R9, PR, RZ, 0x1 ;  /* 0x00000001ff097803 */ /* 0x010fc40000000000 */
[C---:B------:R-:W-:Y:S02]  /*7810*/  ISETP.GE.AND P0, PT, R8.reuse, R232, PT ;  /* 0x000000e80800720c */ /* 0x040fe40003f06270 */
[----:B------:R-:W-:Y:S02]  /*7820*/  FSEL R184, R23, -INF , !P1 ;  /* 0xff80000017b87808 */ /* 0x000fe40004800000 */
[C---:B------:R-:W-:Y:S02]  /*7830*/  ISETP.LT.OR P0, PT, R8.reuse, R228, P0 ;  /* 0x000000e40800720c */ /* 0x040fe40000701670 */
[C---:B------:R-:W-:Y:S02]  /*7840*/  ISETP.GE.AND P1, PT, R8.reuse, R230, PT ;  /* 0x000000e60800720c */ /* 0x040fe40003f26270 */
[----:B-----5:R-:W-:Y:S02]  /*7850*/  P2R R10, PR, RZ, 0x1 ;  /* 0x00000001ff0a7803 */ /* 0x020fe40000000000 */
[----:B------:R-:W-:-:S02]  /*7860*/  ISETP.GE.AND P0, PT, R8, R229, PT ;  /* 0x000000e50800720c */ /* 0x000fc40003f06270 */
[----:B------:R-:W-:Y:S02]  /*7870*/  FSEL R207, R31, -INF , !P3 ;  /* 0xff8000001fcf7808 */ /* 0x000fe40005800000 */
[----:B------:R-:W-:Y:S01]  /*7880*/  FSEL R185, R45, -INF , !P6 ;  /* 0xff8000002db97808 */ /* 0x000fe20007000000 */
[----:B------:R1:W-:Y:S01]  /*7890*/  MUFU.TANH R31, R12 ;  /* 0x0000000c001f7308 */ /* 0x0003e20000002400 */
[C---:B------:R-:W-:Y:S02]  /*78a0*/  ISETP.LT.OR P3, PT, R8.reuse, R225, P0 ;  /* 0x000000e10800720c */ /* 0x040fe40000761670 */
        /* <DEDUP_REMOVED lines=8> */
[C---:B------:R-:W-:Y:S01]  /*7930*/  ISETP.LT.OR P0, PT, R7.reuse, R228, P0 ;  /* 0x000000e40700720c */ /* 0x040fe20000701670 */
[----:B------:R4:W-:Y:S01]  /*7940*/  MUFU.TANH R23, R9 ;  /* 0x0000000900177308 */ /* 0x0009e20000002400 */
[----:B------:R-:W-:Y:S01]  /*7950*/  ISETP.NE.AND P5, PT, R10, RZ, PT ;  /* 0x000000ff0a00720c */ /* 0x000fe20003fa5270 */
[----:B------:R-:W-:Y:S01]  /*7960*/  FMUL.FTZ R10, R68, UR32 ;  /* 0x00000020440a7c20 */ /* 0x000fe20008410000 */
[----:B------:R-:W-:Y:S01]  /*7970*/  FSEL R193, R22, -INF , !P2 ;  /* 0xff80000016c17808 */ /* 0x000fe20005000000 */
[----:B-1----:R-:W-:Y:S01]  /*7980*/  FMUL.FTZ R12, R118, UR32 ;  /* 0x00000020760c7c20 */ /* 0x002fe20008410000 */
[----:B------:R-:W-:-:S02]  /*7990*/  ISETP.GE.AND P2, PT, R7, R231, PT ;  /* 0x000000e70700720c */ /* 0x000fc40003f46270 */
[----:B------:R-:W-:Y:S01]  /*79a0*/  FSEL R205, R21, -INF , !P1 ;  /* 0xff80000015cd7808 */ /* 0x000fe20004800000 */
[----:B------:R-:W-:Y:S01]  /*79b0*/  MUFU.TANH R22, R10 ;  /* 0x0000000a00167308 */ /* 0x000fe20000002400 */
[C---:B------:R-:W-:Y:S02]  /*79c0*/  ISETP.GE.AND P1, PT, R7.reuse, R230, PT ;  /* 0x000000e60700720c */ /* 0x040fe40003f26270 */
        /* <DEDUP_REMOVED lines=11> */
[----:B----4-:R-:W-:Y:S02]  /*7a80*/  P2R R9, PR, RZ, 0x1 ;  /* 0x00000001ff097803 */ /* 0x010fe40000000000 */
[----:B------:R-:W-:-:S02]  /*7a90*/  ISETP.GE.AND P0, PT, R8, R232, PT ;  /* 0x000000e80800720c */ /* 0x000fc40003f06270 */
[C---:B------:R-:W-:Y:S02]  /*7aa0*/  ISETP.GE.AND P2, PT, R8.reuse, R231, PT ;  /* 0x000000e70800720c */ /* 0x040fe40003f46270 */
[C---:B------:R-:W-:Y:S01]  /*7ab0*/  ISETP.LT.OR P0, PT, R8.reuse, R228, P0 ;  /* 0x000000e40800720c */ /* 0x040fe20000701670 */
[----:B-1----:R-:W-:Y:S01]  /*7ac0*/  FMUL.FTZ R12, R69, UR32 ;  /* 0x00000020450c7c20 */ /* 0x002fe20008410000 */
[----:B------:R-:W-:Y:S02]  /*7ad0*/  FSEL R131, R33, -INF , !P1 ;  /* 0xff80000021837808 */ /* 0x000fe40004800000 */
[----:B------:R-:W-:Y:S02]  /*7ae0*/  P2R R10, PR, RZ, 0x1 ;  /* 0x00000001ff0a7803 */ /* 0x000fe40000000000 */
[C---:B------:R-:W-:Y:S02]  /*7af0*/  ISETP.GE.AND P0, PT, R8.reuse, R229, PT ;  /* 0x000000e50800720c */ /* 0x040fe40003f06270 */
[----:B------:R-:W-:-:S02]  /*7b00*/  ISETP.GE.AND P1, PT, R8, R230, PT ;  /* 0x000000e60800720c */ /* 0x000fc40003f26270 */
[----:B------:R-:W-:Y:S02]  /*7b10*/  FSEL R198, R26, -INF , !P3 ;  /* 0xff8000001ac67808 */ /* 0x000fe40005800000 */
[----:B------:R-:W-:Y:S01]  /*7b20*/  FSEL R182, R37, -INF , !P6 ;  /* 0xff80000025b67808 */ /* 0x000fe20007000000 */
[----:B------:R1:W-:Y:S01]  /*7b30*/  MUFU.TANH R26, R12 ;  /* 0x0000000c001a7308 */ /* 0x0003e20000002400 */
[----:B------:R-:W-:Y:S02]  /*7b40*/  ISETP.LT.OR P3, PT, R8, R225, P0 ;  /* 0x000000e10800720c */ /* 0x000fe40000761670 */
        /* <DEDUP_REMOVED lines=32> */
[----:B------:R-:W-:Y:S01]  /*7d50*/  ISETP.LT.OR P0, PT, R8, R228, P0 ;  /* 0x000000e40800720c */ /* 0x000fe20000701670 */
        /* <DEDUP_REMOVED lines=16> */
[----:B---3--:R-:W-:Y:S02]  /*7e60*/  FSEL R129, R15, -INF , !P5 ;  /* 0xff8000000f817808 */ /* 0x008fe40006800000 */
[C---:B------:R-:W-:Y:S01]  /*7e70*/  ISETP.LT.OR P0, PT, R7.reuse, R228, P0 ;  /* 0x000000e40700720c */ /* 0x040fe20000701670 */
[----:B-1----:R-:W-:Y:S01]  /*7e80*/  FMUL.FTZ R12, R64, UR32 ;  /* 0x00000020400c7c20 */ /* 0x002fe20008410000 */
[----:B------:R-:W-:Y:S01]  /*7e90*/  ISETP.NE.AND P5, PT, R10, RZ, PT ;  /* 0x000000ff0a00720c */ /* 0x000fe20003fa5270 */
[----:B------:R-:W-:Y:S01]  /*7ea0*/  FMUL.FTZ R10, R122, UR32 ;  /* 0x000000207a0a7c20 */ /* 0x000fe20008410000 */
[----:B------:R-:W-:Y:S01]  /*7eb0*/  FSEL R176, R14, -INF , !P2 ;  /* 0xff8000000eb07808 */ /* 0x000fe20005000000 */
[----:B------:R-:W1:Y:S01]  /*7ec0*/  MUFU.TANH R15, R12 ;  /* 0x0000000c000f7308 */ /* 0x000e620000002400 */
[----:B------:R-:W-:-:S02]  /*7ed0*/  ISETP.GE.AND P2, PT, R7, R231, PT ;  /* 0x000000e70700720c */ /* 0x000fc40003f46270 */
[----:B--2---:R-:W-:Y:S01]  /*7ee0*/  FSEL R181, R13, -INF , !P1 ;  /* 0xff8000000db57808 */ /* 0x004fe20004800000 */
[----:B------:R-:W-:Y:S01]  /*7ef0*/  FMUL.FTZ R13, R67, UR32 ;  /* 0x00000020430d7c20 */ /* 0x000fe20008410000 */
[C---:B------:R-:W-:Y:S02]  /*7f00*/  ISETP.GE.AND P1, PT, R7.reuse, R230, PT ;  /* 0x000000e60700720c */ /* 0x040fe40003f26270 */
[----:B------:R-:W-:Y:S01]  /*7f10*/  P2R R8, PR, RZ, 0x1 ;  /* 0x00000001ff087803 */ /* 0x000fe20000000000 */
[----:B------:R2:W3:Y:S01]  /*7f20*/  MUFU.TANH R14, R9 ;  /* 0x00000009000e7308 */ /* 0x0004e20000002400 */
        /* <DEDUP_REMOVED lines=9> */
[----:B------:R-:W-:Y:S02]  /*7fc0*/  P2R R11, PR, RZ, 0x4 ;  /* 0x00000004ff0b7803 */ /* 0x000fe40000000000 */
[----:B------:R-:W-:Y:S02]  /*7fd0*/  ISETP.GE.AND P2, PT, R8, R231, PT ;  /* 0x000000e70800720c */ /* 0x000fe40003f46270 */
[----:B--2---:R-:W-:-:S02]  /*7fe0*/  P2R R9, PR, RZ, 0x1 ;  /* 0x00000001ff097803 */ /* 0x004fc40000000000 */
[C---:B------:R-:W-:Y:S02]  /*7ff0*/  ISETP.GE.AND P0, PT, R8.reuse, R232, PT ;  /* 0x000000e80800720c */ /* 0x040fe40003f06270 */
[----:B-1----:R-:W-:Y:S02]  /*8000*/  FSEL R118, R15, -INF , !P1 ;  /* 0xff8000000f767808 */ /* 0x002fe40004800000 */
[C---:B------:R-:W-:Y:S01]  /*8010*/  ISETP.LT.OR P0, PT, R8.reuse, R228, P0 ;  /* 0x000000e40800720c */ /* 0x040fe20000701670 */
[----:B----4-:R-:W-:Y:S01]  /*8020*/  FMUL.FTZ R10, R65, UR32 ;  /* 0x00000020410a7c20 */ /* 0x010fe20008410000 */
[----:B------:R-:W-:Y:S02]  /*8030*/  ISETP.GE.AND P1, PT, R8, R230, PT ;  /* 0x000000e60800720c */ /* 0x000fe40003f26270 */
[----:B------:R-:W-:Y:S01]  /*8040*/  FSEL R177, R19, -INF , !P3 ;  /* 0xff80000013b17808 */ /* 0x000fe20005800000 */
[----:B------:R1:W2:Y:S01]  /*8050*/  MUFU.TANH R12, R10 ;  /* 0x0000000a000c7308 */ /* 0x0002a20000002400 */
[----:B------:R-:W-:-:S02]  /*8060*/  FSEL R157, R29, -INF , !P6 ;  /* 0xff8000001d9d7808 */ /* 0x000fc40007000000 */
[----:B------:R-:W-:Y:S02]  /*8070*/  FSEL R122, R28, -INF , !P4 ;  /* 0xff8000001c7a7808 */ /* 0x000fe40006000000 */
[C---:B------:R-:W-:Y:S02]  /*8080*/  ISETP.LT.OR P6, PT, R8.reuse, R227, P2 ;  /* 0x000000e30800720c */ /* 0x040fe400017c1670 */
[----:B------:R-:W-:Y:S02]  /*8090*/  ISETP.NE.AND P2, PT, R11, RZ, PT ;  /* 0x000000ff0b00720c */ /* 0x000fe40003f45270 */
[----:B------:R-:W-:Y:S01]  /*80a0*/  ISETP.LT.OR P4, PT, R8, R226, P1 ;  /* 0x000000e20800720c */ /* 0x000fe20000f81670 */
[----:B------:R-:W4:Y:S01]  /*80b0*/  MUFU.TANH R11, R13 ;  /* 0x0000000d000b7308 */ /* 0x000f220000002400 */
[----:B------:R-:W-:Y:S01]  /*80c0*/  ISETP.NE.AND P1, PT, R9, RZ, PT ;  /* 0x000000ff0900720c */ /* 0x000fe20003f25270 */
[----:B------:R-:W-:Y:S01]  /*80d0*/  FMUL.FTZ R9, R123, UR32 ;  /* 0x000000207b097c20 */ /* 0x000fe20008410000 */
[----:B---3--:R-:W-:-:S02]  /*80e0*/  FSEL R158, R14, -INF , !P5 ;  /* 0xff8000000e9e7808 */ /* 0x008fc40006800000 */
[----:B------:R-:W-:Y:S02]  /*80f0*/  FSEL R121, R17, -INF , !P2 ;  /* 0xff80000011797808 */ /* 0x000fe40005000000 */
[----:B-1----:R-:W-:Y:S01]  /*8100*/  P2R R10, PR, RZ, 0x1 ;  /* 0x00000001ff0a7803 */ /* 0x002fe20000000000 */
[----:B------:R1:W3:Y:S01]  /*8110*/  MUFU.TANH R19, R9 ;  /* 0x0000000900137308 */ /* 0x0002e20000002400 */
[----:B------:R-:W-:Y:S02]  /*8120*/  ISETP.GE.AND P0, PT, R8, R229, PT ;  /* 0x000000e50800720c */ /* 0x000fe40003f06270 */
[----:B------:R-:W-:Y:S02]  /*8130*/  ISETP.NE.AND P5, PT, R10, RZ, PT ;  /* 0x000000ff0a00720c */ /* 0x000fe40003fa5270 */
[----:B------:R-:W-:Y:S02]  /*8140*/  ISETP.LT.OR P3, PT, R8, R225, P0 ;  /* 0x000000e10800720c */ /* 0x000fe40000761670 */
[----:B------:R-:W-:-:S02]  /*8150*/  ISETP.GE.AND P0, PT, R7, R232, PT ;  /* 0x000000e80700720c */ /* 0x000fc40003f06270 */
[C---:B------:R-:W-:Y:S02]  /*8160*/  ISETP.GE.AND P2, PT, R7.reuse, R231, PT ;  /* 0x000000e70700720c */ /* 0x040fe40003f46270 */
[C---:B------:R-:W-:Y:S02]  /*8170*/  ISETP.LT.OR P0, PT, R7.reuse, R228, P0 ;  /* 0x000000e40700720c */ /* 0x040fe40000701670 */
[----:B------:R-:W-:Y:S02]  /*8180*/  FSEL R123, R16, -INF , !P1 ;  /* 0xff800000107b7808 */ /* 0x000fe40004800000 */
[C---:B------:R-:W-:Y:S02]  /*8190*/  ISETP.GE.AND P1, PT, R7.reuse, R230, PT ;  /* 0x000000e60700720c */ /* 0x040fe40003f26270 */
[----:B------:R-:W-:Y:S01]  /*81a0*/  P2R R8, PR, RZ, 0x1 ;  /* 0x00000001ff087803 */ /* 0x000fe20000000000 */
[----:B-1----:R-:W-:Y:S01]  /*81b0*/  FMUL.FTZ R9, R108, UR32 ;  /* 0x000000206c097c20 */ /* 0x002fe20008410000 */
[----:B--2---:R-:W-:Y:S01]  /*81c0*/  FSEL R117, R12, -INF , !P5 ;  /* 0xff8000000c757808 */ /* 0x004fe20006800000 */
[----:B------:R-:W-:Y:S01]  /*81d0*/  FMUL.FTZ R12, R110, UR32 ;  /* 0x000000206e0c7c20 */ /* 0x000fe20008410000 */
[C---:B------:R-:W-:Y:S01]  /*81e0*/  ISETP.GE.AND P0, PT, R7.reuse, R229, PT ;  /* 0x000000e50700720c */ /* 0x040fe20003f06270 */
[----:B------:R1:W-:Y:S01]  /*81f0*/  MUFU.TANH R17, R9 ;  /* 0x0000000900117308 */ /* 0x0003e20000002400 */
[----:B------:R-:W-:-:S02]  /*8200*/  ISETP.LT.OR P5, PT, R7, R227, P2 ;  /* 0x000000e30700720c */ /* 0x000fc400017a1670 */
[C---:B------:R-:W-:Y:S02]  /*8210*/  ISETP.LT.OR P2, PT, R7.reuse, R226, P1 ;  /* 0x000000e20700720c */ /* 0x040fe40000f41670 */
[----:B------:R-:W-:Y:S01]  /*8220*/  ISETP.NE.AND P1, PT, R8, RZ, PT ;  /* 0x000000ff0800720c */ /* 0x000fe20003f25270 */
[C---:B------:R-:W-:Y:S01]  /*8230*/  VIADD R8, R6.reuse, 0x71 ;  /* 0x0000007106087836 */ /* 0x040fe20000000000 */
[----:B------:R-:W-:Y:S01]  /*8240*/  ISETP.LT.OR P0, PT, R7, R225, P0 ;  /* 0x000000e10700720c */ /* 0x000fe20000701670 */
[C---:B------:R-:W-:Y:S01]  /*8250*/  VIADD R7, R6.reuse, 0x78 ;  /* 0x0000007806077836 */ /* 0x040fe20000000000 */
[----:B----4-:R-:W-:Y:S01]  /*8260*/  FSEL R159, R11, -INF , !P6 ;  /* 0xff8000000b9f7808 */ /* 0x010fe20007000000 */
[----:B------:R-:W-:Y:S01]  /*8270*/  FMUL.FTZ R11, R109, UR32 ;  /* 0x000000206d0b7c20 */ /* 0x000fe20008410000 */
[----:B------:R-:W-:Y:S01]  /*8280*/  P2R R10, PR, RZ, 0x4 ;  /* 0x00000004ff0a7803 */ /* 0x000fe20000000000 */
[----:B------:R-:W-:Y:S01]  /*8290*/  VIADD R6, R6, 0x79 ;  /* 0x0000007906067836 */ /* 0x000fe20000000000 */
[----:B------:R-:W-:Y:S01]  /*82a0*/  FSEL R147, R22, -INF , !P1 ;  /* 0xff80000016937808 */ /* 0x000fe20004800000 */
[----:B------:R2:W-:Y:S01]  /*82b0*/  MUFU.TANH R16, R11 ;  /* 0x0000000b00107308 */ /* 0x0005e20000002400 */
[----:B------:R-:W-:-:S02]  /*82c0*/  FSEL R155, R23, -INF , !P3 ;  /* 0xff800000179b7808 */ /* 0x000fc40005800000 */
[----:B-1----:R-:W-:Y:S02]  /*82d0*/  P2R R9, PR, RZ, 0x1 ;  /* 0x00000001ff097803 */ /* 0x002fe40000000000 */
[C---:B------:R-:W-:Y:S02]  /*82e0*/  ISETP.GE.AND P0, PT, R8.reuse, R232, PT ;  /* 0x000000e80800720c */ /* 0x040fe40003f06270 */
[C---:B------:R-:W-:Y:S01]  /*82f0*/  ISETP.GE.AND P2, PT, R8.reuse, R231, PT ;  /* 0x000000e70800720c */ /* 0x040fe20003f46270 */
[----:B------:R1:W-:Y:S01]  /*8300*/  MUFU.TANH R15, R12 ;  /* 0x0000000c000f7308 */ /* 0x0003e20000002400 */
[C---:B------:R-:W-:Y:S02]  /*8310*/  ISETP.LT.OR P0, PT, R8.reuse, R228, P0 ;  /* 0x000000e40800720c */ /* 0x040fe40000701670 */
[----:B------:R-:W-:Y:S02]  /*8320*/  ISETP.GE.AND P1, PT, R8, R230, PT ;  /* 0x000000e60800720c */ /* 0x000fe40003f26270 */
[----:B------:R-:W-:-:S02]  /*8330*/  FSEL R152, R31, -INF , !P4 ;  /* 0xff8000001f987808 */ /* 0x000fc40006000000 */
[----:B------:R-:W-:Y:S02]  /*8340*/  FSEL R168, R21, -INF , !P5 ;  /* 0xff80000015a87808 */ /* 0x000fe40006800000 */
[----:B--2---:R-:W-:Y:S02]  /*8350*/  P2R R11, PR, RZ, 0x1 ;  /* 0x00000001ff0b7803 */ /* 0x004fe40000000000 */
[C---:B------:R-:W-:Y:S02]  /*8360*/  ISETP.GE.AND P0, PT, R8.reuse, R229, PT ;  /* 0x000000e50800720c */ /* 0x040fe40003f06270 */
[C---:B------:R-:W-:Y:S02]  /*8370*/  ISETP.LT.OR P5, PT, R8.reuse, R227, P2 ;  /* 0x000000e30800720c */ /* 0x040fe400017a1670 */
[----:B------:R-:W-:Y:S02]  /*8380*/  ISETP.LT.OR P3, PT, R8, R225, P0 ;  /* 0x000000e10800720c */ /* 0x000fe40000761670 */
[----:B------:R-:W-:Y:S01]  /*8390*/  ISETP.NE.AND P0, PT, R11, RZ, PT ;  /* 0x000000ff0b00720c */ /* 0x000fe20003f05270 */
[----:B------:R-:W-:Y:S01]  /*83a0*/  FMUL.FTZ R11, R58, UR32 ;  /* 0x000000203a0b7c20 */ /* 0x000fe20008410000 */
[----:B------:R-:W-:Y:S01]  /*83b0*/  ISETP.LT.OR P4, PT, R8, R226, P1 ;  /* 0x000000e20800720c */ /* 0x000fe20000f81670 */
[----:B------:R-:W-:Y:S01]  /*83c0*/  FMUL.FTZ R8, R56, UR32 ;  /* 0x0000002038087c20 */ /* 0x000fe20008410000 */
[----:B------:R-:W-:Y:S01]  /*83d0*/  ISETP.NE.AND P2, PT, R10, RZ, PT ;  /* 0x000000ff0a00720c */ /* 0x000fe20003f45270 */
[----:B------:R-:W-:Y:S01]  /*83e0*/  FMUL.FTZ R10, R59, UR32 ;  /* 0x000000203b0a7c20 */ /* 0x000fe20008410000 */
[----:B------:R-:W-:Y:S01]  /*83f0*/  ISETP.NE.AND P1, PT, R9, RZ, PT ;  /* 0x000000ff0900720c */ /* 0x000fe20003f25270 */
[----:B------:R2:W4:Y:S01]  /*8400*/  MUFU.TANH R14, R8 ;  /* 0x00000008000e7308 */ /* 0x0005220000002400 */
[----:B------:R-:W-:Y:S01]  /*8410*/  FSEL R116, R26, -INF , !P0 ;  /* 0xff8000001a747808 */ /* 0x000fe20004000000 */
[----:B-1----:R-:W-:Y:S01]  /*8420*/  FMUL.FTZ R12, R111, UR32 ;  /* 0x000000206f0c7c20 */ /* 0x002fe20008410000 */
[----:B------:R-:W-:-:S02]  /*8430*/  ISETP.GE.AND P0, PT, R7, R229, PT ;  /* 0x000000e50700720c */ /* 0x000fc40003f06270 */
[----:B------:R-:W-:Y:S02]  /*8440*/  FSEL R160, R20, -INF , !P2 ;  /* 0xff80000014a07808 */ /* 0x000fe40005000000 */
[----:B------:R-:W-:Y:S01]  /*8450*/  FSEL R164, R18, -INF , !P1 ;  /* 0xff80000012a47808 */ /* 0x000fe20004800000 */
[----:B------:R-:W1:Y:S01]  /*8460*/  MUFU.TANH R11, R11 ;  /* 0x0000000b000b7308 */ /* 0x000e620000002400 */
[C---:B------:R-:W-:Y:S02]  /*8470*/  ISETP.GE.AND P6, PT, R7.reuse, R232, PT ;  /* 0x000000e80700720c */ /* 0x040fe40003fc6270 */
[C---:B------:R-:W-:Y:S02]  /*8480*/  ISETP.GE.AND P2, PT, R7.reuse, R231, PT ;  /* 0x000000e70700720c */ /* 0x040fe40003f46270 */
[C---:B------:R-:W-:Y:S02]  /*8490*/  ISETP.GE.AND P1, PT, R7.reuse, R230, PT ;  /* 0x000000e60700720c */ /* 0x040fe40003f26270 */
[C---:B------:R-:W-:Y:S01]  /*84a0*/  ISETP.LT.OR P0, PT, R7.reuse, R225, P0 ;  /* 0x000000e10700720c */ /* 0x040fe20000701670 */
[----:B------:R-:W-:Y:S01]  /*84b0*/  MUFU.TANH R10, R10 ;  /* 0x0000000a000a7308 */ /* 0x000fe20000002400 */
[----:B------:R-:W-:Y:S01]  /*84c0*/  ISETP.LT.OR P6, PT, R7, R228, P6 ;  /* 0x000000e40700720c */ /* 0x000fe200037c1670 */
[----:B--2---:R-:W-:Y:S01]  /*84d0*/  FMUL.FTZ R8, R57, UR32 ;  /* 0x0000002039087c20 */ /* 0x004fe20008410000 */
[----:B------:R-:W-:-:S02]  /*84e0*/  ISETP.LT.OR P2, PT, R7, R227, P2 ;  /* 0x000000e30700720c */ /* 0x000fc40001741670 */
[----:B------:R-:W-:Y:S02]  /*84f0*/  ISETP.LT.OR P1, PT, R7, R226, P1 ;  /* 0x000000e20700720c */ /* 0x000fe40000f21670 */
[----:B------:R-:W-:Y:S01]  /*8500*/  P2R R7, PR, RZ, 0x1 ;  /* 0x00000001ff077803 */ /* 0x000fe20000000000 */
[----:B------:R2:W5:Y:S01]  /*8510*/  MUFU.TANH R13, R8 ;  /* 0x00000008000d7308 */ /* 0x0005620000002400 */
[C---:B------:R-:W-:Y:S02]  /*8520*/  ISETP.GE.AND P0, PT, R6.reuse, R232, PT ;  /* 0x000000e80600720c */ /* 0x040fe40003f06270 */
[----:B------:R-:W-:Y:S02]  /*8530*/  FSEL R169, R27, -INF , !P5 ;  /* 0xff8000001ba97808 */ /* 0x000fe40006800000 */
[----:B------:R-:W-:Y:S02]  /*8540*/  ISETP.LT.OR P5, PT, R6, R228, P0 ;  /* 0x000000e40600720c */ /* 0x000fe400007a1670 */
[----:B------:R-:W-:-:S02]  /*8550*/  P2R R9, PR, RZ, 0x4 ;  /* 0x00000004ff097803 */ /* 0x000fc40000000000 */
[C---:B------:R-:W-:Y:S02]  /*8560*/  ISETP.GE.AND P0, PT, R6.reuse, R230, PT ;  /* 0x000000e60600720c */ /* 0x040fe40003f06270 */
[C---:B------:R-:W-:Y:S02]  /*8570*/  ISETP.GE.AND P2, PT, R6.reuse, R229, PT ;  /* 0x000000e50600720c */ /* 0x040fe40003f46270 */
[----:B---3--:R-:W-:Y:S02]  /*8580*/  FSEL R165, R19, -INF , !P3 ;  /* 0xff80000013a57808 */ /* 0x008fe40005800000 */
[----:B------:R-:W-:Y:S02]  /*8590*/  FSEL R161, R25, -INF , !P4 ;  /* 0xff80000019a17808 */ /* 0x000fe40006000000 */
[----:B--2---:R-:W-:Y:S02]  /*85a0*/  P2R R8, PR, RZ, 0x2 ;  /* 0x00000002ff087803 */ /* 0x004fe40000000000 */
[----:B------:R-:W-:-:S02]  /*85b0*/  ISETP.GE.AND P1, PT, R6, R231, PT ;  /* 0x000000e70600720c */ /* 0x000fc40003f26270 */
[----:B------:R-:W-:Y:S01]  /*85c0*/  ISETP.NE.AND P4, PT, R9, RZ, PT ;  /* 0x000000ff0900720c */ /* 0x000fe20003f85270 */
[----:B------:R-:W-:Y:S01]  /*85d0*/  VIADD R9, R212, 0x1000 ;  /* 0x00001000d4097836 */ /* 0x000fe20000000000 */
[C---:B------:R-:W-:Y:S02]  /*85e0*/  ISETP.LT.OR P3, PT, R6.reuse, R227, P1 ;  /* 0x000000e30600720c */ /* 0x040fe40000f61670 */
[C---:B------:R-:W-:Y:S02]  /*85f0*/  ISETP.LT.OR P1, PT, R6.reuse, R226, P0 ;  /* 0x000000e20600720c */ /* 0x040fe40000721670 */
[----:B------:R-:W-:Y:S01]  /*8600*/  ISETP.LT.OR P0, PT, R6, R225, P2 ;  /* 0x000000e10600720c */ /* 0x000fe20001701670 */
[----:B------:R-:W-:Y:S01]  /*8610*/  VIADD R6, R212, 0x800 ;  /* 0x00000800d4067836 */ /* 0x000fe20000000000 */
[----:B------:R-:W-:Y:S01]  /*8620*/  ISETP.NE.AND P2, PT, R8, RZ, PT ;  /* 0x000000ff0800720c */ /* 0x000fe20003f45270 */
[----:B------:R-:W-:Y:S01]  /*8630*/  VIADD R8, R212, 0x1800 ;  /* 0x00001800d4087836 */ /* 0x000fe20000000000 */
[----:B----4-:R-:W-:-:S02]  /*8640*/  FSEL R145, R14, -INF , !P6 ;  /* 0xff8000000e917808 */ /* 0x010fc40007000000 */
[----:B------:R2:W-:Y:S01]  /*8650*/  STL [R1+0x78], R6 ;  /* 0x0000780601007387 */ /* 0x0005e20000100800 */
[----:B------:R-:W-:Y:S02]  /*8660*/  ISETP.NE.AND P6, PT, R7, RZ, PT ;  /* 0x000000ff0700720c */ /* 0x000fe40003fc5270 */
[----:B------:R-:W3:Y:S01]  /*8670*/  MUFU.TANH R7, R12 ;  /* 0x0000000c00077308 */ /* 0x000ee20000002400 */
[----:B------:R4:W-:Y:S01]  /*8680*/  STL [R1+0x7c], R9 ;  /* 0x00007c0901007387 */ /* 0x0009e20000100800 */
[----:B-1----:R-:W-:Y:S02]  /*8690*/  FSEL R172, R11, -INF , !P4 ;  /* 0xff8000000bac7808 */ /* 0x002fe40006000000 */
[----:B------:R-:W-:Y:S01]  /*86a0*/  PLOP3.LUT P4, PT, PT, PT, UP0, 0x80, 0x0 ;  /* 0x000000000000781c */ /* 0x000fe20003f8f008 */
[----:B------:R1:W-:Y:S01]  /*86b0*/  STL [R1+0x80], R8 ;  /* 0x0000800801007387 */ /* 0x0003e20000100800 */
[----:B------:R-:W-:Y:S02]  /*86c0*/  FSEL R162, R17, -INF , !P2 ;  /* 0xff80000011a27808 */ /* 0x000fe40005000000 */
[----:B------:R-:W-:-:S02]  /*86d0*/  FSEL R166, R15, -INF , !P6 ;  /* 0xff8000000fa67808 */ /* 0x000fc40007000000 */
[----:B-----5:R-:W-:Y:S02]  /*86e0*/  FSEL R151, R13, -INF , !P5 ;  /* 0xff8000000d977808 */ /* 0x020fe40006800000 */
[----:B------:R-:W-:Y:S02]  /*86f0*/  FSEL R173, R10, -INF , !P3 ;  /* 0xff8000000aad7808 */ /* 0x000fe40005800000 */
[----:B------:R-:W-:Y:S02]  /*8700*/  FSEL R163, R16, -INF , !P1 ;  /* 0xff80000010a37808 */ /* 0x000fe40004800000 */
[----:B---3--:R-:W-:Y:S01]  /*8710*/  FSEL R167, R7, -INF , !P0 ;  /* 0xff80000007a77808 */ /* 0x008fe20004000000 */
[C---:B--2---:R-:W-:Y:S02]  /*8720*/  VIADD R6, R212.reuse, 0x2000 ;  /* 0x00002000d4067836 */ /* 0x044fe40000000000 */
[----:B----4-:R-:W-:-:S03]  /*8730*/  VIADD R9, R212, 0x2800 ;  /* 0x00002800d4097836 */ /* 0x010fc60000000000 */
[----:B------:R2:W-:Y:S01]  /*8740*/  STL [R1+0x84], R6 ;  /* 0x0000840601007387 */ /* 0x0005e20000100800 */
[----:B-1----:R-:W-:-:S03]  /*8750*/  VIADD R8, R212, 0x3000 ;  /* 0x00003000d4087836 */ /* 0x002fc60000000000 */
[----:B------:R1:W-:Y:S04]  /*8760*/  STL [R1+0x88], R9 ;  /* 0x0000880901007387 */ /* 0x0003e80000100800 */
[----:B------:R1:W-:Y:S01]  /*8770*/  STL [R1+0x8c], R8 ;  /* 0x00008c0801007387 */ /* 0x0003e20000100800 */
[----:B--2---:R-:W-:-:S05]  /*8780*/  VIADD R6, R212, 0x3800 ;  /* 0x00003800d4067836 */ /* 0x004fca0000000000 */
[----:B------:R1:W-:Y:S01]  /*8790*/  STL [R1+0x90], R6 ;  /* 0x0000900601007387 */ /* 0x0003e20000100800 */
[----:B------:R-:W-:Y:S05]  /*87a0*/  @!P4 BRA `(.L_x_888) ;  /* 0x0000000400c0c947 */ /* 0x000fea0003800000 */
[----:B------:R-:W2:Y:S01]  /*87b0*/  LDL.64 R242, [R1+0xb8] ;  /* 0x0000b80001f27983 */ /* 0x000ea20000100a00 */
[----:B------:R-:W-:Y:S01]  /*87c0*/  ULDC UR22, c[0x0][0x2d0] ;  /* 0x0000b40000167ab9 */ /* 0x000fe20000000800 */
[----:B------:R-:W-:Y:S01]  /*87d0*/  UIADD3 UR23, UR21, -0x2, URZ ;  /* 0xfffffffe15177890 */ /* 0x000fe2000fffe03f */
[----:B------:R-:W-:Y:S01]  /*87e0*/  ISETP.GE.AND P0, PT, R200, UR22, PT ;  /* 0x00000016c8007c0c */ /* 0x000fe2000bf06270 */
[----:B-1----:R-:W-:Y:S01]  /*87f0*/  IMAD.U32 R6, RZ, RZ, UR8 ;  /* 0x00000008ff067e24 */ /* 0x002fe2000f8e00ff */
        /* <DEDUP_REMOVED lines=50> */
[C---:B---3--:R-:W-:Y:S01]  /*8b20*/  @!P0 LEA R20, P1, R14.reuse, R28, 0x1 ;  /* 0x0000001c0e148211 */ /* 0x048fe200078208ff */
        /* <DEDUP_REMOVED lines=54> */
.L_x_890:
[----:B------:R-:W-:Y:S05]  /*8e90*/  BSYNC B0 ;  /* 0x0000000000007941 */ /* 0x000fea0003800000 */
.L_x_889:
[----:B------:R-:W0:Y:S02]  /*8ea0*/  LDGDEPBAR ;  /* 0x00000000000079af */ /* 0x000e240000000000 */
.L_x_888:
[----:B-1----:R-:W-:Y:S01]  /*8eb0*/  FMNMX.FTZ R6, R53, R54, !PT ;  /* 0x0000003635067209 */ /* 0x002fe20007810000 */
        /* <DEDUP_REMOVED lines=118> */
[----:B------:R-:W1:Y:S01]  /*9620*/  SHFL.BFLY PT, R10, R9, 0x2, 0x1f ;  /* 0x0c401f00090a7f89 */ /* 0x000e6200000e0000 */
[----:B------:R-:W-:Y:S02]  /*9630*/  FMNMX.FTZ R6, R156, R6, !PT ;  /* 0x000000069c067209 */ /* 0x000fe40007810000 */
[----:B------:R-:W-:Y:S01]  /*9640*/  FMNMX.FTZ R7, R183, R7, !PT ;  /* 0x00000007b7077209 */ /* 0x000fe20007810000 */
[----:B------:R-:W-:Y:S01]  /*9650*/  FMUL.FTZ R8, R71, UR24 ;  /* 0x0000001847087c20 */ /* 0x000fe20008410000 */
[----:B------:R-:W-:Y:S01]  /*9660*/  FMNMX.FTZ R6, R149, R6, !PT ;  /* 0x0000000695067209 */ /* 0x000fe20007810000 */
[----:B------:R-:W-:Y:S01]  /*9670*/  STL [R1+0x124], R71 ;  /* 0x0001244701007387 */ /* 0x000fe20000100800 */
[----:B------:R-:W-:Y:S02]  /*9680*/  FMNMX.FTZ R69, R180, R7, !PT ;  /* 0x00000007b4457209 */ /* 0x000fe40007810000 */
        /* <DEDUP_REMOVED lines=18> */
[----:B------:R-:W-:Y:S01]  /*97b0*/  FMNMX.FTZ R6, R198, R6, !PT ;  /* 0x00000006c6067209 */ /* 0x000fe20007810000 */
[----:B---3--:R-:W-:Y:S01]  /*97c0*/  FFMA.FTZ R7, R54, UR24, -R8 ;  /* 0x0000001836077c23 */ /* 0x008fe20008010808 */
[----:B------:R-:W-:-:S03]  /*97d0*/  FMNMX.FTZ R69, R162, R69, !PT ;  /* 0x00000045a2457209 */ /* 0x000fc60007810000 */
[----:B------:R3:W-:Y:S01]  /*97e0*/  MUFU.EX2 R11, R7 ;  /* 0x00000007000b7308 */ /* 0x0007e20000000800 */
[----:B------:R-:W-:-:S05]  /*97f0*/  FMNMX.FTZ R69, R163, R69, !PT ;  /* 0x00000045a3457209 */ /* 0x000fca0007810000 */
[----:B------:R-:W4:Y:S01]  /*9800*/  SHFL.BFLY PT, R10, R69, 0x2, 0x1f ;  /* 0x0c401f00450a7f89 */ /* 0x000f2200000e0000 */
[----:B-1----:R-:W-:Y:S01]  /*9810*/  FMNMX.FTZ R70, R9, R70, !PT ;  /* 0x0000004609467209 */ /* 0x002fe20007810000 */
[----:B---3--:R-:W-:-:S03]  /*9820*/  FFMA.FTZ R7, R77, UR24, -R8 ;  /* 0x000000184d077c23 */ /* 0x008fc60008010808 */
[----:B------:R-:W-:Y:S01]  /*9830*/  FSETP.NEU.FTZ.AND P0, PT, R70, -INF , PT ;  /* 0xff8000004600780b */ /* 0x000fe20003f1d000 */
[----:B------:R-:W-:Y:S01]  /*9840*/  STL [R1+0x128], R70 ;  /* 0x0001284601007387 */ /* 0x000fe20000100800 */
[----:B------:R1:W-:Y:S01]  /*9850*/  MUFU.EX2 R239, R7 ;  /* 0x0000000700ef7308 */ /* 0x0003e20000000800 */
[----:B----4-:R-:W-:Y:S01]  /*9860*/  FMNMX.FTZ R69, R69, R10, !PT ;  /* 0x0000000a45457209 */ /* 0x010fe20007810000 */
        /* <DEDUP_REMOVED lines=16> */
[----:B------:R-:W3:Y:S02]  /*9970*/  SHFL.BFLY PT, R9, R69, 0x1, 0x1f ;  /* 0x0c201f0045097f89 */ /* 0x000ee400000e0000 */
[----:B------:R-:W-:-:S04]  /*9980*/  FMNMX.FTZ R68, R166, R68, !PT ;  /* 0x00000044a6447209 */ /* 0x000fc80007810000 */
[----:B------:R-:W-:-:S05]  /*9990*/  FMNMX.FTZ R68, R167, R68, !PT ;  /* 0x00000044a7447209 */ /* 0x000fca0007810000 */
[----:B------:R-:W4:Y:S01]  /*99a0*/  SHFL.BFLY PT, R10, R68, 0x2, 0x1f ;  /* 0x0c401f00440a7f89 */ /* 0x000f2200000e0000 */
[----:B-1----:R-:W-:-:S04]  /*99b0*/  FFMA.FTZ R6, R49, UR24, -R8 ;  /* 0x0000001831067c23 */ /* 0x002fc80008010808 */
[----:B------:R1:W-:Y:S01]  /*99c0*/  MUFU.EX2 R213, R6 ;  /* 0x0000000600d57308 */ /* 0x0003e20000000800 */
[----:B---3--:R-:W-:Y:S01]  /*99d0*/  FMNMX.FTZ R69, R69, R9, !PT ;  /* 0x0000000945457209 */ /* 0x008fe20007810000 */
[----:B------:R-:W-:-:S03]  /*99e0*/  FFMA.FTZ R9, R60, UR24, -R7 ;  /* 0x000000183c097c23 */ /* 0x000fc60008010807 */
[----:B------:R-:W-:Y:S01]  /*99f0*/  FSETP.NEU.FTZ.AND P0, PT, R69, -INF , PT ;  /* 0xff8000004500780b */ /* 0x000fe20003f1d000 */
[----:B-1----:R-:W-:-:S04]  /*9a00*/  FFMA.FTZ R6, R48, UR24, -R8 ;  /* 0x0000001830067c23 */ /* 0x002fc80008010808 */
[----:B------:R1:W-:Y:S02]  /*9a10*/  MUFU.EX2 R243, R6 ;  /* 0x0000000600f37308 */ /* 0x0003e40000000800 */
[----:B-1----:R-:W-:-:S06]  /*9a20*/  FFMA.FTZ R6, R87, UR24, -R7 ;  /* 0x0000001857067c23 */ /* 0x002fcc0008010807 */
[----:B--2---:R1:W2:Y:S02]  /*9a30*/  MUFU.EX2 R16, R6 ;  /* 0x0000000600107308 */ /* 0x0042a40000000800 */
[--C-:B-1----:R-:W-:Y:S01]  /*9a40*/  FFMA.FTZ R6, R85, UR24, -R7.reuse ;  /* 0x0000001855067c23 */ /* 0x102fe20008010807 */
[----:B--2---:R-:W-:Y:S05]  /*9a50*/  STL [R1+0x8], R16 ;  /* 0x0000081001007387 */ /* 0x004fea0000100800 */
        /* <DEDUP_REMOVED lines=9> */
[----:B------:R1:W-:Y:S02]  /*9af0*/  MUFU.EX2 R228, R6 ;  /* 0x0000000600e47308 */ /* 0x0003e40000000800 */
[----:B-1----:R-:W-:-:S06]  /*9b00*/  FFMA.FTZ R6, R79, UR24, -R7 ;  /* 0x000000184f067c23 */ /* 0x002fcc0008010807 */
[----:B------:R1:W3:Y:S02]  /*9b10*/  MUFU.EX2 R221, R6 ;  /* 0x0000000600dd7308 */ /* 0x0002e40000000800 */
[----:B-1----:R-:W-:Y:S02]  /*9b20*/  FMUL.FTZ R6, R69, UR24 ;  /* 0x0000001845067c20 */ /* 0x002fe40008410000 */
[----:B--2---:R-:W2:Y:S01]  /*9b30*/  LDL.LU R69, [R1+0xc] ;  /* 0x00000c0001457983 */ /* 0x004ea20000300800 */
[----:B----4-:R-:W-:-:S03]  /*9b40*/  FMNMX.FTZ R68, R68, R10, !PT ;  /* 0x0000000a44447209 */ /* 0x010fc60007810000 */
[----:B------:R1:W-:Y:S01]  /*9b50*/  MUFU.EX2 R212, R9 ;  /* 0x0000000900d47308 */ /* 0x0003e20000000800 */
[----:B------:R-:W-:Y:S01]  /*9b60*/  FSEL R6, R6, RZ, P0 ;  /* 0x000000ff06067208 */ /* 0x000fe20000000000 */
[--C-:B------:R-:W-:Y:S01]  /*9b70*/  FFMA.FTZ R147, R147, UR24, -R8.reuse ;  /* 0x0000001893937c23 */ /* 0x100fe20008010808 */
[----:B------:R-:W-:Y:S01]  /*9b80*/  LEA R214, R0, UR4, 0x1 ;  /* 0x0000000400d67c11 */ /* 0x000fe2000f8e08ff */
[----:B------:R-:W4:Y:S01]  /*9b90*/  SHFL.BFLY PT, R10, R68, 0x1, 0x1f ;  /* 0x0c201f00440a7f89 */ /* 0x000f2200000e0000 */
[----:B------:R-:W-:Y:S01]  /*9ba0*/  F2FP.BF16.F32.PACK_AB R24, R11, R211 ;  /* 0x000000d30b18723e */ /* 0x000fe200000010ff */
[----:B------:R-:W-:Y:S01]  /*9bb0*/  FFMA.FTZ R145, R145, UR24, -R8 ;  /* 0x0000001891917c23 */ /* 0x000fe20008010808 */
[----:B------:R-:W-:Y:S01]  /*9bc0*/  LEA R217, R3, R214, 0x1 ;  /* 0x000000d603d97211 */ /* 0x000fe200078e08ff */
[----:B------:R-:W4:Y:S01]  /*9bd0*/  LDSM.16.MT88.4 R12, [R214+0x8000] ;  /* 0x00800000d60c783b */ /* 0x000f220000004200 */
[----:B------:R-:W-:Y:S01]  /*9be0*/  F2FP.BF16.F32.PACK_AB R26, R222, R239 ;  /* 0x000000efde1a723e */ /* 0x000fe200000010ff */
[----:B------:R-:W-:Y:S01]  /*9bf0*/  IMAD R215, R5, 0x2, R214 ;  /* 0x0000000205d77824 */ /* 0x000fe200078e02d6 */
[----:B------:R-:W-:Y:S01]  /*9c00*/  F2FP.BF16.F32.PACK_AB R25, R17, R16 ;  /* 0x000000101119723e */ /* 0x000fe200000010ff */
[----:B------:R-:W2:Y:S01]  /*9c10*/  LDSM.16.MT88.4 R28, [R217+0x8000] ;  /* 0x00800000d91c783b */ /* 0x000ea20000004200 */
[----:B------:R-:W-:Y:S01]  /*9c20*/  F2FP.BF16.F32.PACK_AB R16, R225, R229 ;  /* 0x000000e5e110723e */ /* 0x000fe200000010ff */
[----:B------:R-:W-:Y:S01]  /*9c30*/  FFMA.FTZ R151, R151, UR24, -R8 ;  /* 0x0000001897977c23 */ /* 0x000fe20008010808 */
[----:B---3--:R-:W-:Y:S01]  /*9c40*/  F2FP.BF16.F32.PACK_AB R17, R221, R228 ;  /* 0x000000e4dd11723e */ /* 0x008fe200000010ff */
[----:B------:R-:W3:Y:S01]  /*9c50*/  LDSM.16.MT88.4 R32, [R214+0x8800] ;  /* 0x00880000d620783b */ /* 0x000ee20000004200 */
[--C-:B-1----:R-:W-:Y:S01]  /*9c60*/  FFMA.FTZ R9, R40, UR24, -R7.reuse ;  /* 0x0000001828097c23 */ /* 0x102fe20008010807 */
[----:B------:R-:W-:Y:S01]  /*9c70*/  F2FP.BF16.F32.PACK_AB R18, R243, R213 ;  /* 0x000000d5f312723e */ /* 0x000fe200000010ff */
[--C-:B------:R-:W-:Y:S01]  /*9c80*/  FFMA.FTZ R157, R157, UR24, -R7.reuse ;  /* 0x000000189d9d7c23 */ /* 0x100fe20008010807 */
[----:B------:R-:W1:Y:S01]  /*9c90*/  LDSM.16.MT88.4 R36, [R217+0x8800] ;  /* 0x00880000d924783b */ /* 0x000e620000004200 */
[----:B------:R4:W4:Y:S01]  /*9ca0*/  MUFU.EX2 R4, R9 ;  /* 0x0000000900047308 */ /* 0x0009220000000800 */
[----:B------:R-:W-:Y:S01]  /*9cb0*/  LEA R216, R3, R215, 0x1 ;  /* 0x000000d703d87211 */ /* 0x000fe200078e08ff */
[--C-:B------:R-:W-:Y:S01]  /*9cc0*/  FFMA.FTZ R158, R158, UR24, -R7.reuse ;  /* 0x000000189e9e7c23 */ /* 0x100fe20008010807 */
[--C-:B------:R-:W-:Y:S01]  /*9cd0*/  FFMA.FTZ R159, R159, UR24, -R7.reuse ;  /* 0x000000189f9f7c23 */ /* 0x100fe20008010807 */
[--C-:B------:R-:W-:Y:S01]  /*9ce0*/  FFMA.FTZ R168, R168, UR24, -R7.reuse ;  /* 0x00000018a8a87c23 */ /* 0x100fe20008010807 */
[--C-:B------:R-:W-:Y:S01]  /*9cf0*/  FFMA.FTZ R169, R169, UR24, -R7.reuse ;  /* 0x00000018a9a97c23 */ /* 0x100fe20008010807 */
[--C-:B------:R-:W-:Y:S01]  /*9d00*/  FFMA.FTZ R172, R172, UR24, -R7.reuse ;  /* 0x00000018acac7c23 */ /* 0x100fe20008010807 */
[----:B----4-:R-:W-:Y:S01]  /*9d10*/  FMNMX.FTZ R68, R68, R10, !PT ;  /* 0x0000000a44447209 */ /* 0x010fe20007810000 */
[----:B------:R-:W-:Y:S01]  /*9d20*/  FFMA.FTZ R173, R173, UR24, -R7 ;  /* 0x00000018adad7c23 */ /* 0x000fe20008010807 */
[--C-:B------:R-:W-:Y:S01]  /*9d30*/  FFMA.FTZ R152, R152, UR24, -R6.reuse ;  /* 0x0000001898987c23 */ /* 0x100fe20008010806 */
[--C-:B------:R-:W-:Y:S01]  /*9d40*/  FFMA.FTZ R160, R160, UR24, -R6.reuse ;  /* 0x00000018a0a07c23 */ /* 0x100fe20008010806 */
[C---:B------:R-:W-:Y:S01]  /*9d50*/  FSETP.NEU.FTZ.AND P0, PT, R68.reuse, -INF , PT ;  /* 0xff8000004400780b */ /* 0x040fe20003f1d000 */
[----:B------:R-:W-:Y:S01]  /*9d60*/  FMUL.FTZ R10, R68, UR24 ;  /* 0x00000018440a7c20 */ /* 0x000fe20008410000 */
[----:B------:R-:W-:Y:S01]  /*9d70*/  STL [R1+0x130], R68 ;  /* 0x0001304401007387 */ /* 0x000fe20000100800 */
[--C-:B------:R-:W-:Y:S01]  /*9d80*/  FFMA.FTZ R161, R161, UR24, -R6.reuse ;  /* 0x00000018a1a17c23 */ /* 0x100fe20008010806 */
[--C-:B------:R-:W-:Y:S01]  /*9d90*/  FFMA.FTZ R162, R162, UR24, -R6.reuse ;  /* 0x00000018a2a27c23 */ /* 0x100fe20008010806 */
[--C-:B------:R-:W-:Y:S01]  /*9da0*/  FFMA.FTZ R163, R163, UR24, -R6.reuse ;  /* 0x00000018a3a37c23 */ /* 0x100fe20008010806 */
[----:B------:R-:W-:Y:S01]  /*9db0*/  FFMA.FTZ R9, R94, UR24, -R6 ;  /* 0x000000185e097c23 */ /* 0x000fe20008010806 */
[----:B------:R-:W-:-:S02]  /*9dc0*/  FSEL R0, R10, RZ, P0 ;  /* 0x000000ff0a007208 */ /* 0x000fc40000000000 */
[----:B------:R-:W-:Y:S01]  /*9dd0*/  F2FP.BF16.F32.PACK_AB R19, R4, R212 ;  /* 0x000000d40413723e */ /* 0x000fe200000010ff */
[----:B------:R4:W-:Y:S02]  /*9de0*/  MUFU.EX2 R252, R9 ;  /* 0x0000000900fc7308 */ /* 0x0009e40000000800 */
[--C-:B------:R-:W-:Y:S01]  /*9df0*/  FFMA.FTZ R155, R155, UR24, -R0.reuse ;  /* 0x000000189b9b7c23 */ /* 0x100fe20008010800 */
[--C-:B------:R-:W-:Y:S01]  /*9e00*/  FFMA.FTZ R164, R164, UR24, -R0.reuse ;  /* 0x00000018a4a47c23 */ /* 0x100fe20008010800 */
[--C-:B------:R-:W-:Y:S01]  /*9e10*/  FFMA.FTZ R165, R165, UR24, -R0.reuse ;  /* 0x00000018a5a57c23 */ /* 0x100fe20008010800 */
[--C-:B------:R-:W-:Y:S01]  /*9e20*/  FFMA.FTZ R166, R166, UR24, -R0.reuse ;  /* 0x00000018a6a67c23 */ /* 0x100fe20008010800 */
[----:B------:R-:W-:Y:S01]  /*9e30*/  FFMA.FTZ R167, R167, UR24, -R0 ;  /* 0x00000018a7a77c23 */ /* 0x000fe20008010800 */
[----:B----4-:R-:W-:-:S04]  /*9e40*/  FFMA.FTZ R9, R92, UR24, -R6 ;  /* 0x000000185c097c23 */ /* 0x010fc80008010806 */
[----:B------:R4:W3:Y:S02]  /*9e50*/  MUFU.EX2 R251, R9 ;  /* 0x0000000900fb7308 */ /* 0x0008e40000000800 */
[----:B----4-:R-:W-:Y:S01]  /*9e60*/  FFMA.FTZ R9, R93, UR24, -R6 ;  /* 0x000000185d097c23 */ /* 0x010fe20008010806 */
[----:B---3--:R-:W-:-:S05]  /*9e70*/  F2FP.BF16.F32.PACK_AB R20, R251, R252 ;  /* 0x000000fcfb14723e */ /* 0x008fca00000010ff */
[----:B------:R3:W-:Y:S02]  /*9e80*/  MUFU.EX2 R70, R9 ;  /* 0x0000000900467308 */ /* 0x0007e40000000800 */
[----:B---3--:R-:W-:-:S06]  /*9e90*/  FFMA.FTZ R9, R91, UR24, -R6 ;  /* 0x000000185b097c23 */ /* 0x008fcc0008010806 */
[----:B------:R3:W4:Y:S02]  /*9ea0*/  MUFU.EX2 R231, R9 ;  /* 0x0000000900e77308 */ /* 0x0007240000000800 */
[----:B---3--:R-:W-:Y:S01]  /*9eb0*/  FFMA.FTZ R9, R89, UR24, -R6 ;  /* 0x0000001859097c23 */ /* 0x008fe20008010806 */
[----:B----4-:R-:W-:-:S05]  /*9ec0*/  F2FP.BF16.F32.PACK_AB R22, R231, R70 ;  /* 0x00000046e716723e */ /* 0x010fca00000010ff */
[----:B------:R3:W-:Y:S02]  /*9ed0*/  MUFU.EX2 R227, R9 ;  /* 0x0000000900e37308 */ /* 0x0007e40000000800 */
[----:B---3--:R-:W-:-:S06]  /*9ee0*/  FFMA.FTZ R9, R88, UR24, -R6 ;  /* 0x0000001858097c23 */ /* 0x008fcc0008010806 */
[----:B------:R3:W-:Y:S02]  /*9ef0*/  MUFU.EX2 R220, R9 ;  /* 0x0000000900dc7308 */ /* 0x0007e40000000800 */
[----:B---3--:R-:W-:-:S06]  /*9f00*/  FFMA.FTZ R9, R97, UR24, -R0 ;  /* 0x0000001861097c23 */ /* 0x008fcc0008010800 */
        /* <DEDUP_REMOVED lines=11> */
[C---:B------:R-:W-:Y:S06]  /*9fc0*/  HMMA.16816.F32.BF16 R72, R20.reuse, R12, RZ ;  /* 0x0000000c1448723c */ /* 0x040fec00000418ff */
[C---:B------:R-:W-:Y:S06]  /*9fd0*/  HMMA.16816.F32.BF16 R64, R20.reuse, R14, RZ ;  /* 0x0000000e1440723c */ /* 0x040fec00000418ff */
[----:B--2---:R-:W-:Y:S01]  /*9fe0*/  HMMA.16816.F32.BF16 R48, R20, R28, RZ ;  /* 0x0000001c1430723c */ /* 0x004fe200000418ff */
[----:B---3--:R-:W-:-:S04]  /*9ff0*/  FFMA.FTZ R9, R61, UR24, -R6 ;  /* 0x000000183d097c23 */ /* 0x008fc80008010806 */
[----:B------:R2:W3:Y:S01]  /*a000*/  MUFU.EX2 R247, R9 ;  /* 0x0000000900f77308 */ /* 0x0004e20000000800 */
[----:B------:R-:W-:Y:S01]  /*a010*/  HMMA.16816.F32.BF16 R44, R20, R30, RZ ;  /* 0x0000001e142c723c */ /* 0x000fe200000418ff */
[----:B--2---:R-:W-:-:S06]  /*a020*/  FFMA.FTZ R9, R100, UR24, -R0 ;  /* 0x0000001864097c23 */ /* 0x004fcc0008010800 */
[----:B------:R2:W-:Y:S01]  /*a030*/  MUFU.EX2 R226, R9 ;  /* 0x0000000900e27308 */ /* 0x0005e20000000800 */
[----:B------:R-:W-:-:S07]  /*a040*/  F2FP.BF16.F32.PACK_AB R27, R232, R69 ;  /* 0x00000045e81b723e */ /* 0x000fce00000010ff */
[----:B------:R-:W-:Y:S01]  /*a050*/  HMMA.16816.F32.BF16 R76, R24, R12, RZ ;  /* 0x0000000c184c723c */ /* 0x000fe200000418ff */
[----:B--2---:R-:W-:-:S05]  /*a060*/  FFMA.FTZ R9, R99, UR24, -R0 ;  /* 0x0000001863097c23 */ /* 0x004fca0008010800 */
[C---:B------:R-:W-:Y:S01]  /*a070*/  HMMA.16816.F32.BF16 R60, R24.reuse, R14, RZ ;  /* 0x0000000e183c723c */ /* 0x040fe200000418ff */
[----:B------:R-:W-:Y:S01]  /*a080*/  F2FP.BF16.F32.PACK_AB R12, R220, R227 ;  /* 0x000000e3dc0c723e */ /* 0x000fe200000010ff */
[----:B------:R2:W4:Y:S04]  /*a090*/  MUFU.EX2 R236, R9 ;  /* 0x0000000900ec7308 */ /* 0x0005280000000800 */
[----:B------:R-:W-:Y:S01]  /*a0a0*/  HMMA.16816.F32.BF16 R56, R24, R28, RZ ;  /* 0x0000001c1838723c */ /* 0x000fe200000418ff */
[----:B---3--:R-:W-:-:S05]  /*a0b0*/  F2FP.BF16.F32.PACK_AB R14, R247, R202 ;  /* 0x000000caf70e723e */ /* 0x008fca00000010ff */
[----:B------:R-:W-:Y:S01]  /*a0c0*/  HMMA.16816.F32.BF16 R52, R24, R30, RZ ;  /* 0x0000001e1834723c */ /* 0x000fe200000418ff */
[----:B------:R-:W-:Y:S05]  /*a0d0*/  LDSM.16.MT88.4 R28, [R215+0x8800] ;  /* 0x00880000d71c783b */ /* 0x000fea0000004200 */
[----:B------:R-:W-:Y:S01]  /*a0e0*/  HMMA.16816.F32.BF16 R88, R16, R32, R76 ;  /* 0x000000201058723c */ /* 0x000fe2000004184c */
[----:B--2---:R-:W-:Y:S01]  /*a0f0*/  FFMA.FTZ R9, R101, UR24, -R0 ;  /* 0x0000001865097c23 */ /* 0x004fe20008010800 */
[----:B----4-:R-:W-:-:S03]  /*a100*/  F2FP.BF16.F32.PACK_AB R13, R236, R226 ;  /* 0x000000e2ec0d723e */ /* 0x010fc600000010ff */
[----:B------:R2:W-:Y:S01]  /*a110*/  MUFU.EX2 R201, R9 ;  /* 0x0000000900c97308 */ /* 0x0005e20000000800 */
[C---:B------:R-:W-:Y:S06]  /*a120*/  HMMA.16816.F32.BF16 R60, R16.reuse, R34, R60 ;  /* 0x00000022103c723c */ /* 0x040fec000004183c */
[C---:B-1----:R-:W-:Y:S06]  /*a130*/  HMMA.16816.F32.BF16 R56, R16.reuse, R36, R56 ;  /* 0x000000241038723c */ /* 0x042fec0000041838 */
[----:B------:R-:W-:Y:S01]  /*a140*/  HMMA.16816.F32.BF16 R84, R16, R38, R52 ;  /* 0x000000261054723c */ /* 0x000fe20000041834 */
[----:B--2---:R-:W-:-:S02]  /*a150*/  FFMA.FTZ R9, R41, UR24, -R0 ;  /* 0x0000001829097c23 */ /* 0x004fc40008010800 */
[----:B------:R-:W1:Y:S02]  /*a160*/  LDSM.16.MT88.4 R40, [R215+0x8000] ;  /* 0x00800000d728783b */ /* 0x000e640000004200 */
[----:B------:R-:W2:Y:S02]  /*a170*/  MUFU.EX2 R240, R9 ;  /* 0x0000000900f07308 */ /* 0x000ea40000000800 */
[----:B--2---:R-:W-:Y:S01]  /*a180*/  F2FP.BF16.F32.PACK_AB R15, R240, R201 ;  /* 0x000000c9f00f723e */ /* 0x004fe200000010ff */
[----:B------:R-:W-:-:S05]  /*a190*/  FFMA.FTZ R9, R142, UR24, -R8 ;  /* 0x000000188e097c23 */ /* 0x000fca0008010808 */
[----:B------:R2:W-:Y:S01]  /*a1a0*/  MUFU.EX2 R2, R9 ;  /* 0x0000000900027308 */ /* 0x0005e20000000800 */
[C---:B------:R-:W-:Y:S06]  /*a1b0*/  HMMA.16816.F32.BF16 R104, R12.reuse, R32, R72 ;  /* 0x000000200c68723c */ /* 0x040fec0000041848 */
[C---:B------:R-:W-:Y:S01]  /*a1c0*/  HMMA.16816.F32.BF16 R96, R12.reuse, R34, R64 ;  /* 0x000000220c60723c */ /* 0x040fe20000041840 */
[----:B------:R-:W3:Y:S05]  /*a1d0*/  LDSM.16.MT88.4 R32, [R216+0x8000] ;  /* 0x00800000d820783b */ /* 0x000eea0000004200 */
[----:B------:R-:W-:Y:S01]  /*a1e0*/  HMMA.16816.F32.BF16 R92, R12, R36, R48 ;  /* 0x000000240c5c723c */ /* 0x000fe20000041830 */
[----:B--2---:R-:W-:-:S05]  /*a1f0*/  FFMA.FTZ R9, R140, UR24, -R8 ;  /* 0x000000188c097c23 */ /* 0x004fca0008010808 */
[----:B------:R-:W-:Y:S01]  /*a200*/  HMMA.16816.F32.BF16 R100, R12, R38, R44 ;  /* 0x000000260c64723c */ /* 0x000fe2000004182c */
[----:B------:R2:W4:Y:S05]  /*a210*/  MUFU.EX2 R244, R9 ;  /* 0x0000000900f47308 */ /* 0x00052a0000000800 */
[-C--:B-1----:R-:W-:Y:S06]  /*a220*/  HMMA.16816.F32.BF16 R48, R24, R40.reuse, RZ ;  /* 0x000000281830723c */ /* 0x082fec00000418ff */
[C---:B------:R-:W-:Y:S06]  /*a230*/  HMMA.16816.F32.BF16 R44, R20.reuse, R40, RZ ;  /* 0x00000028142c723c */ /* 0x040fec00000418ff */
[----:B------:R-:W-:Y:S01]  /*a240*/  HMMA.16816.F32.BF16 R36, R20, R42, RZ ;  /* 0x0000002a1424723c */ /* 0x000fe200000418ff */
[----:B--2---:R-:W-:-:S04]  /*a250*/  FFMA.FTZ R9, R115, UR24, -R8 ;  /* 0x0000001873097c23 */ /* 0x004fc80008010808 */
[----:B------:R1:W-:Y:S01]  /*a260*/  MUFU.EX2 R238, R9 ;  /* 0x0000000900ee7308 */ /* 0x0003e20000000800 */
[----:B------:R-:W-:Y:S06]  /*a270*/  HMMA.16816.F32.BF16 R40, R24, R42, RZ ;  /* 0x0000002a1828723c */ /* 0x000fec00000418ff */
[-C--:B------:R-:W-:Y:S06]  /*a280*/  HMMA.16816.F32.BF16 R80, R16, R28.reuse, R48 ;  /* 0x0000001c1050723c */ /* 0x080fec0000041830 */
[----:B------:R-:W-:Y:S01]  /*a290*/  HMMA.16816.F32.BF16 R76, R12, R28, R44 ;  /* 0x0000001c0c4c723c */ /* 0x000fe2000004182c */
[----:B-1----:R-:W-:-:S05]  /*a2a0*/  FFMA.FTZ R9, R113, UR24, -R8 ;  /* 0x0000001871097c23 */ /* 0x002fca0008010808 */
[-C--:B------:R-:W-:Y:S01]  /*a2b0*/  HMMA.16816.F32.BF16 R72, R12, R30.reuse, R36 ;  /* 0x0000001e0c48723c */ /* 0x080fe20000041824 */
[----:B------:R1:W2:Y:S05]  /*a2c0*/  MUFU.EX2 R237, R9 ;  /* 0x0000000900ed7308 */ /* 0x0002aa0000000800 */
[----:B------:R-:W-:Y:S06]  /*a2d0*/  HMMA.16816.F32.BF16 R64, R16, R30, R40 ;  /* 0x0000001e1040723c */ /* 0x000fec0000041828 */
[C---:B---3--:R-:W-:Y:S06]  /*a2e0*/  HMMA.16816.F32.BF16 R40, R20.reuse, R32, RZ ;  /* 0x000000201428723c */ /* 0x048fec00000418ff */
[----:B------:R-:W-:Y:S01]  /*a2f0*/  HMMA.16816.F32.BF16 R36, R20, R34, RZ ;  /* 0x000000221424723c */ /* 0x000fe200000418ff */
[--C-:B-1----:R-:W-:Y:S01]  /*a300*/  FFMA.FTZ R9, R144, UR24, -R7.reuse ;  /* 0x0000001890097c23 */ /* 0x102fe20008010807 */
[----:B------:R-:W1:Y:S03]  /*a310*/  LDSM.16.MT88.4 R20, [R216+0x8800] ;  /* 0x00880000d814783b */ /* 0x000e660000004200 */
[----:B------:R3:W2:Y:S01]  /*a320*/  MUFU.EX2 R108, R9 ;  /* 0x00000009006c7308 */ /* 0x0006a20000000800 */
[C---:B------:R-:W-:Y:S06]  /*a330*/  HMMA.16816.F32.BF16 R28, R24.reuse, R32, RZ ;  /* 0x00000020181c723c */ /* 0x040fec00000418ff */
[----:B------:R-:W-:Y:S01]  /*a340*/  HMMA.16816.F32.BF16 R24, R24, R34, RZ ;  /* 0x000000221818723c */ /* 0x000fe200000418ff */
[----:B---3--:R-:W-:-:S04]  /*a350*/  FFMA.FTZ R9, R127, UR24, -R7 ;  /* 0x000000187f097c23 */ /* 0x008fc80008010807 */
[----:B------:R3:W-:Y:S01]  /*a360*/  MUFU.EX2 R10, R9 ;  /* 0x00000009000a7308 */ /* 0x0007e20000000800 */
[----:B-1----:R-:W-:Y:S01]  /*a370*/  HMMA.16816.F32.BF16 R52, R12, R20, R40 ;  /* 0x000000140c34723c */ /* 0x002fe20000041828 */
[----:B---3--:R-:W-:-:S06]  /*a380*/  FFMA.FTZ R9, R125, UR24, -R7 ;  /* 0x000000187d097c23 */ /* 0x008fcc0008010807 */
[----:B------:R1:W-:Y:S01]  /*a390*/  MUFU.EX2 R245, R9 ;  /* 0x0000000900f57308 */ /* 0x0003e20000000800 */
[----:B------:R-:W-:Y:S06]  /*a3a0*/  HMMA.16816.F32.BF16 R48, R12, R22, R36 ;  /* 0x000000160c30723c */ /* 0x000fec0000041824 */
[C---:B------:R-:W-:Y:S06]  /*a3b0*/  HMMA.16816.F32.BF16 R28, R16.reuse, R20, R28 ;  /* 0x00000014101c723c */ /* 0x040fec000004181c */
[----:B------:R-:W-:Y:S01]  /*a3c0*/  HMMA.16816.F32.BF16 R24, R16, R22, R24 ;  /* 0x000000161018723c */ /* 0x000fe20000041818 */
[----:B------:R-:W3:Y:S01]  /*a3d0*/  LDSM.16.MT88.4 R20, [R214+0x9000] ;  /* 0x00900000d614783b */ /* 0x000ee20000004200 */
[----:B-1----:R-:W-:-:S05]  /*a3e0*/  FFMA.FTZ R9, R112, UR24, -R7 ;  /* 0x0000001870097c23 */ /* 0x002fca0008010807 */
[----:B----4-:R-:W-:Y:S01]  /*a3f0*/  F2FP.BF16.F32.PACK_AB R16, R244, R2 ;  /* 0x00000002f410723e */ /* 0x010fe200000010ff */
[----:B------:R1:W-:Y:S01]  /*a400*/  MUFU.EX2 R68, R9 ;  /* 0x0000000900447308 */ /* 0x0003e20000000800 */
[----:B--2---:R-:W-:Y:S01]  /*a410*/  F2FP.BF16.F32.PACK_AB R18, R237, R238 ;  /* 0x000000eeed12723e */ /* 0x004fe200000010ff */
[----:B-1----:R-:W-:Y:S01]  /*a420*/  FFMA.FTZ R9, R143, UR24, -R6 ;  /* 0x000000188f097c23 */ /* 0x002fe20008010806 */
[----:B------:R-:W-:-:S05]  /*a430*/  IMAD.MOV.U32 R143, RZ, RZ, R108 ;  /* 0x000000ffff8f7224 */ /* 0x000fca00078e006c */
[----:B------:R1:W-:Y:S02]  /*a440*/  MUFU.EX2 R140, R9 ;  /* 0x00000009008c7308 */ /* 0x0003e40000000800 */
[----:B-1----:R-:W-:Y:S01]  /*a450*/  FFMA.FTZ R9, R141, UR24, -R6 ;  /* 0x000000188d097c23 */ /* 0x002fe20008010806 */
[----:B------:R-:W-:-:S05]  /*a460*/  IMAD.MOV.U32 R141, RZ, RZ, R247 ;  /* 0x000000ffff8d7224 */ /* 0x000fca00078e00f7 */
[----:B------:R1:W2:Y:S02]  /*a470*/  MUFU.EX2 R242, R9 ;  /* 0x0000000900f27308 */ /* 0x0002a40000000800 */
[----:B-1----:R-:W-:Y:S01]  /*a480*/  FFMA.FTZ R9, R124, UR24, -R6 ;  /* 0x000000187c097c23 */ /* 0x002fe20008010806 */
[----:B--2---:R-:W-:-:S05]  /*a490*/  F2FP.BF16.F32.PACK_AB R12, R242, R140 ;  /* 0x0000008cf20c723e */ /* 0x004fca00000010ff */
[----:B------:R1:W-:Y:S02]  /*a4a0*/  MUFU.EX2 R144, R9 ;  /* 0x0000000900907308 */ /* 0x0003e40000000800 */
[----:B-1----:R-:W-:-:S06]  /*a4b0*/  FFMA.FTZ R9, R114, UR24, -R6 ;  /* 0x0000001872097c23 */ /* 0x002fcc0008010806 */
[----:B------:R1:W2:Y:S02]  /*a4c0*/  MUFU.EX2 R246, R9 ;  /* 0x0000000900f67308 */ /* 0x0002a40000000800 */
[----:B-1----:R-:W-:Y:S01]  /*a4d0*/  FFMA.FTZ R9, R146, UR24, -R0 ;  /* 0x0000001892097c23 */ /* 0x002fe20008010800 */
[----:B------:R-:W-:Y:S02]  /*a4e0*/  MOV R146, R10 ;  /* 0x0000000a00927202 */ /* 0x000fe40000000f00 */
[----:B--2---:R-:W-:-:S03]  /*a4f0*/  F2FP.BF16.F32.PACK_AB R14, R246, R144 ;  /* 0x00000090f60e723e */ /* 0x004fc600000010ff */
[----:B------:R1:W2:Y:S01]  /*a500*/  MUFU.EX2 R10, R9 ;  /* 0x00000009000a7308 */ /* 0x0002a20000000800 */
[----:B------:R-:W-:Y:S01]  /*a510*/  F2FP.BF16.F32.PACK_AB R17, R146, R143 ;  /* 0x0000008f9211723e */ /* 0x000fe200000010ff */
[----:B-1----:R-:W-:Y:S01]  /*a520*/  FFMA.FTZ R9, R137, UR24, -R0 ;  /* 0x0000001889097c23 */ /* 0x002fe20008010800 */
[----:B------:R-:W-:-:S05]  /*a530*/  IMAD.MOV.U32 R137, RZ, RZ, R68 ;  /* 0x000000ffff897224 */ /* 0x000fca00078e0044 */
[----:B------:R1:W4:Y:S01]  /*a540*/  MUFU.EX2 R241, R9 ;  /* 0x0000000900f17308 */ /* 0x0003220000000800 */
[----:B------:R-:W-:-:S07]  /*a550*/  F2FP.BF16.F32.PACK_AB R19, R137, R245 ;  /* 0x000000f58913723e */ /* 0x000fce00000010ff */
[C---:B---3--:R-:W-:Y:S06]  /*a560*/  HMMA.16816.F32.BF16 R36, R16.reuse, R20, R88 ;  /* 0x000000141024723c */ /* 0x048fec0000041858 */
[----:B------:R-:W-:Y:S01]  /*a570*/  HMMA.16816.F32.BF16 R32, R16, R22, R60 ;  /* 0x000000161020723c */ /* 0x000fe2000004183c */
[----:B-1----:R-:W-:Y:S01]  /*a580*/  FFMA.FTZ R9, R136, UR24, -R0 ;  /* 0x0000001888097c23 */ /* 0x002fe20008010800 */
[----:B--2---:R-:W-:-:S03]  /*a590*/  MOV R136, R10 ;  /* 0x0000000a00887202 */ /* 0x004fc60000000f00 */
[----:B------:R1:W-:Y:S01]  /*a5a0*/  MUFU.EX2 R142, R9 ;  /* 0x00000009008e7308 */ /* 0x0003e20000000800 */
[----:B----4-:R-:W-:Y:S01]  /*a5b0*/  F2FP.BF16.F32.PACK_AB R13, R241, R136 ;  /* 0x00000088f10d723e */ /* 0x010fe200000010ff */
[----:B-1----:R-:W-:-:S06]  /*a5c0*/  FFMA.FTZ R9, R126, UR24, -R0 ;  /* 0x000000187e097c23 */ /* 0x002fcc0008010800 */
[----:B------:R-:W1:Y:S02]  /*a5d0*/  MUFU.EX2 R200, R9 ;  /* 0x0000000900c87308 */ /* 0x000e640000000800 */
[----:B-1----:R-:W-:Y:S01]  /*a5e0*/  F2FP.BF16.F32.PACK_AB R15, R200, R142 ;  /* 0x0000008ec80f723e */ /* 0x002fe200000010ff */
[----:B------:R-:W-:Y:S01]  /*a5f0*/  FFMA.FTZ R9, R171, UR24, -R8 ;  /* 0x00000018ab097c23 */ /* 0x000fe20008010808 */
[----:B------:R-:W-:Y:S01]  /*a600*/  IMAD.MOV.U32 R171, RZ, RZ, R142 ;  /* 0x000000ffffab7224 */ /* 0x000fe200078e008e */
[----:B------:R-:W-:-:S03]  /*a610*/  MOV R142, R243 ;  /* 0x000000f3008e7202 */ /* 0x000fc60000000f00 */
[----:B------:R1:W-:Y:S01]  /*a620*/  MUFU.EX2 R68, R9 ;  /* 0x0000000900447308 */ /* 0x0003e20000000800 */
[C---:B------:R-:W-:Y:S06]  /*a630*/  HMMA.16816.F32.BF16 R44, R12.reuse, R20, R104 ;  /* 0x000000140c2c723c */ /* 0x040fec0000041868 */
[----:B------:R-:W-:Y:S01]  /*a640*/  HMMA.16816.F32.BF16 R40, R12, R22, R96 ;  /* 0x000000160c28723c */ /* 0x000fe20000041860 */
[----:B------:R-:W2:Y:S01]  /*a650*/  LDSM.16.MT88.4 R20, [R217+0x9000] ;  /* 0x00900000d914783b */ /* 0x000ea20000004200 */
[----:B-1----:R-:W-:Y:S01]  /*a660*/  FFMA.FTZ R9, R153, UR24, -R8 ;  /* 0x0000001899097c23 */ /* 0x002fe20008010808 */
[----:B------:R-:W-:-:S03]  /*a670*/  MOV R153, R242 ;  /* 0x000000f200997202 */ /* 0x000fc60000000f00 */
[----:B------:R1:W-:Y:S02]  /*a680*/  MUFU.EX2 R230, R9 ;  /* 0x0000000900e67308 */ /* 0x0003e40000000800 */
[--C-:B-1----:R-:W-:Y:S01]  /*a690*/  FFMA.FTZ R9, R139, UR24, -R8.reuse ;  /* 0x000000188b097c23 */ /* 0x102fe20008010808 */
[--C-:B------:R-:W-:Y:S01]  /*a6a0*/  FFMA.FTZ R139, R184, UR24, -R8.reuse ;  /* 0x00000018b88b7c23 */ /* 0x100fe20008010808 */
[----:B------:R-:W-:Y:S02]  /*a6b0*/  IMAD.MOV.U32 R184, RZ, RZ, R143 ;  /* 0x000000ffffb87224 */ /* 0x000fe400078e008f */
[--C-:B------:R-:W-:Y:S02]  /*a6c0*/  FFMA.FTZ R143, R118, UR24, -R8.reuse ;  /* 0x00000018768f7c23 */ /* 0x100fe40008010808 */
[----:B------:R1:W-:Y:S01]  /*a6d0*/  MUFU.EX2 R234, R9 ;  /* 0x0000000900ea7308 */ /* 0x0003e20000000800 */
[-C--:B--2---:R-:W-:Y:S06]  /*a6e0*/  HMMA.16816.F32.BF16 R56, R16, R20.reuse, R56 ;  /* 0x000000141038723c */ /* 0x084fec0000041838 */
[----:B------:R-:W-:Y:S01]  /*a6f0*/  HMMA.16816.F32.BF16 R60, R12, R20, R92 ;  /* 0x000000140c3c723c */ /* 0x000fe2000004185c */
[----:B-1----:R-:W-:-:S05]  /*a700*/  FFMA.FTZ R9, R133, UR24, -R8 ;  /* 0x0000001885097c23 */ /* 0x002fca0008010808 */
[-C--:B------:R-:W-:Y:S01]  /*a710*/  HMMA.16816.F32.BF16 R100, R12, R22.reuse, R100 ;  /* 0x000000160c64723c */ /* 0x080fe20000041864 */
[----:B------:R1:W-:Y:S05]  /*a720*/  MUFU.EX2 R10, R9 ;  /* 0x00000009000a7308 */ /* 0x0003ea0000000800 */
[----:B------:R-:W-:Y:S01]  /*a730*/  HMMA.16816.F32.BF16 R96, R16, R22, R84 ;  /* 0x000000161060723c */ /* 0x000fe20000041854 */
[----:B------:R-:W2:Y:S01]  /*a740*/  LDSM.16.MT88.4 R20, [R215+0x9000] ;  /* 0x00900000d714783b */ /* 0x000ea20000004200 */
[----:B-1----:R-:W-:-:S04]  /*a750*/  FFMA.FTZ R9, R174, UR24, -R7 ;  /* 0x00000018ae097c23 */ /* 0x002fc80008010807 */
[----:B------:R1:W3:Y:S02]  /*a760*/  MUFU.EX2 R112, R9 ;  /* 0x0000000900707308 */ /* 0x0002e40000000800 */
[----:B-1----:R-:W-:Y:S01]  /*a770*/  FFMA.FTZ R9, R150, UR24, -R7 ;  /* 0x0000001896097c23 */ /* 0x002fe20008010807 */
[----:B------:R-:W-:-:S05]  /*a780*/  IMAD.MOV.U32 R150, RZ, RZ, R245 ;  /* 0x000000ffff967224 */ /* 0x000fca00078e00f5 */
[----:B------:R1:W4:Y:S01]  /*a790*/  MUFU.EX2 R218, R9 ;  /* 0x0000000900da7308 */ /* 0x0003220000000800 */
[-C--:B--2---:R-:W-:Y:S06]  /*a7a0*/  HMMA.16816.F32.BF16 R108, R16, R20.reuse, R80 ;  /* 0x00000014106c723c */ /* 0x084fec0000041850 */
[C---:B------:R-:W-:Y:S06]  /*a7b0*/  HMMA.16816.F32.BF16 R88, R12.reuse, R20, R76 ;  /* 0x000000140c58723c */ /* 0x040fec000004184c */
[----:B------:R-:W-:Y:S01]  /*a7c0*/  HMMA.16816.F32.BF16 R92, R12, R22, R72 ;  /* 0x000000160c5c723c */ /* 0x000fe20000041848 */
[----:B-1----:R-:W-:Y:S01]  /*a7d0*/  FFMA.FTZ R9, R148, UR24, -R7 ;  /* 0x0000001894097c23 */ /* 0x002fe20008010807 */
[----:B------:R-:W-:-:S04]  /*a7e0*/  MOV R148, R241 ;  /* 0x000000f100947202 */ /* 0x000fc80000000f00 */
[----:B------:R-:W-:Y:S01]  /*a7f0*/  HMMA.16816.F32.BF16 R84, R16, R22, R64 ;  /* 0x000000161054723c */ /* 0x000fe20000041840 */
[----:B------:R-:W1:Y:S01]  /*a800*/  LDSM.16.MT88.4 R20, [R216+0x9000] ;  /* 0x00900000d814783b */ /* 0x000e620000004200 */
[----:B------:R2:W-:Y:S02]  /*a810*/  MUFU.EX2 R224, R9 ;  /* 0x0000000900e07308 */ /* 0x0005e40000000800 */
[----:B--2---:R-:W-:-:S06]  /*a820*/  FFMA.FTZ R9, R132, UR24, -R7 ;  /* 0x0000001884097c23 */ /* 0x004fcc0008010807 */
[----:B------:R2:W4:Y:S02]  /*a830*/  MUFU.EX2 R233, R9 ;  /* 0x0000000900e97308 */ /* 0x0005240000000800 */
[----:B--2---:R-:W-:Y:S01]  /*a840*/  FFMA.FTZ R9, R170, UR24, -R6 ;  /* 0x00000018aa097c23 */ /* 0x004fe20008010806 */
[----:B-1----:R-:W-:Y:S01]  /*a850*/  HMMA.16816.F32.BF16 R80, R12, R20, R52 ;  /* 0x000000140c50723c */ /* 0x002fe20000041834 */
[----:B---3--:R-:W-:-:S05]  /*a860*/  IMAD.MOV.U32 R170, RZ, RZ, R112 ;  /* 0x000000ffffaa7224 */ /* 0x008fca00078e0070 */
[----:B------:R-:W-:Y:S01]  /*a870*/  HMMA.16816.F32.BF16 R76, R12, R22, R48 ;  /* 0x000000160c4c723c */ /* 0x000fe20000041830 */
[----:B------:R1:W2:Y:S05]  /*a880*/  MUFU.EX2 R12, R9 ;  /* 0x00000009000c7308 */ /* 0x0002aa0000000800 */
[C---:B------:R-:W-:Y:S06]  /*a890*/  HMMA.16816.F32.BF16 R28, R16.reuse, R20, R28 ;  /* 0x00000014101c723c */ /* 0x040fec000004181c */
[----:B------:R-:W-:Y:S01]  /*a8a0*/  HMMA.16816.F32.BF16 R24, R16, R22, R24 ;  /* 0x000000161018723c */ /* 0x000fe20000041818 */
[----:B------:R-:W3:Y:S01]  /*a8b0*/  LDSM.16.MT88.4 R20, [R214+0x9800] ;  /* 0x00980000d614783b */ /* 0x000ee20000004200 */
[----:B-1----:R-:W-:-:S05]  /*a8c0*/  FFMA.FTZ R9, R154, UR24, -R6 ;  /* 0x000000189a097c23 */ /* 0x002fca0008010806 */
[----:B------:R-:W-:Y:S02]  /*a8d0*/  F2FP.BF16.F32.PACK_AB R16, R230, R68 ;  /* 0x00000044e610723e */ /* 0x000fe400000010ff */
[----:B----4-:R-:W-:Y:S01]  /*a8e0*/  F2FP.BF16.F32.PACK_AB R17, R218, R170 ;  /* 0x000000aada11723e */ /* 0x010fe200000010ff */
[----:B------:R1:W-:Y:S01]  /*a8f0*/  MUFU.EX2 R127, R9 ;  /* 0x00000009007f7308 */ /* 0x0003e20000000800 */
[----:B------:R-:W-:Y:S02]  /*a900*/  F2FP.BF16.F32.PACK_AB R18, R10, R234 ;  /* 0x000000ea0a12723e */ /* 0x000fe400000010ff */
[----:B------:R-:W-:Y:S02]  /*a910*/  F2FP.BF16.F32.PACK_AB R19, R233, R224 ;  /* 0x000000e0e913723e */ /* 0x000fe400000010ff */
[----:B------:R-:W-:Y:S01]  /*a920*/  MOV R154, R244 ;  /* 0x000000f4009a7202 */ /* 0x000fe20000000f00 */
[----:B-1----:R-:W-:Y:S01]  /*a930*/  FFMA.FTZ R9, R138, UR24, -R6 ;  /* 0x000000188a097c23 */ /* 0x002fe20008010806 */
[--C-:B------:R-:W-:Y:S01]  /*a940*/  FFMA.FTZ R138, R178, UR24, -R8.reuse ;  /* 0x00000018b28a7c23 */ /* 0x100fe20008010808 */
[----:B------:R-:W-:Y:S01]  /*a950*/  MOV R178, R140 ;  /* 0x0000008c00b27202 */ /* 0x000fe20000000f00 */
[----:B------:R-:W-:Y:S01]  /*a960*/  FFMA.FTZ R140, R120, UR24, -R8 ;  /* 0x00000018788c7c23 */ /* 0x000fe20008010808 */
[----:B------:R1:W-:Y:S01]  /*a970*/  MUFU.EX2 R125, R9 ;  /* 0x00000009007d7308 */ /* 0x0003e20000000800 */
[C---:B---3--:R-:W-:Y:S06]  /*a980*/  HMMA.16816.F32.BF16 R104, R16.reuse, R20, R36 ;  /* 0x000000141068723c */ /* 0x048fec0000041824 */
[----:B------:R-:W-:Y:S01]  /*a990*/  HMMA.16816.F32.BF16 R32, R16, R22, R32 ;  /* 0x000000161020723c */ /* 0x000fe20000041820 */
[----:B-1----:R-:W-:Y:S01]  /*a9a0*/  FFMA.FTZ R9, R134, UR24, -R6 ;  /* 0x0000001886097c23 */ /* 0x002fe20008010806 */
[----:B------:R-:W-:-:S03]  /*a9b0*/  MOV R134, R246 ;  /* 0x000000f600867202 */ /* 0x000fc60000000f00 */
[----:B------:R1:W3:Y:S02]  /*a9c0*/  MUFU.EX2 R133, R9 ;  /* 0x0000000900857308 */ /* 0x0002e40000000800 */
[----:B-1----:R-:W-:Y:S01]  /*a9d0*/  FFMA.FTZ R9, R175, UR24, -R0 ;  /* 0x00000018af097c23 */ /* 0x002fe20008010800 */
[----:B--2---:R-:W-:Y:S02]  /*a9e0*/  MOV R175, R12 ;  /* 0x0000000c00af7202 */ /* 0x004fe40000000f00 */
[----:B---3--:R-:W-:-:S03]  /*a9f0*/  F2FP.BF16.F32.PACK_AB R14, R133, R125 ;  /* 0x0000007d850e723e */ /* 0x008fc600000010ff */
[----:B------:R1:W-:Y:S01]  /*aa00*/  MUFU.EX2 R174, R9 ;  /* 0x0000000900ae7308 */ /* 0x0003e20000000800 */
[----:B------:R-:W-:Y:S01]  /*aa10*/  F2FP.BF16.F32.PACK_AB R12, R127, R175 ;  /* 0x000000af7f0c723e */ /* 0x000fe200000010ff */
[--C-:B-1----:R-:W-:Y:S01]  /*aa20*/  FFMA.FTZ R9, R156, UR24, -R0.reuse ;  /* 0x000000189c097c23 */ /* 0x102fe20008010800 */
[----:B------:R-:W-:-:S05]  /*aa30*/  FFMA.FTZ R156, R123, UR24, -R0 ;  /* 0x000000187b9c7c23 */ /* 0x000fca0008010800 */
[----:B------:R1:W2:Y:S02]  /*aa40*/  MUFU.EX2 R126, R9 ;  /* 0x00000009007e7308 */ /* 0x0002a40000000800 */
[----:B-1----:R-:W-:Y:S01]  /*aa50*/  FFMA.FTZ R9, R149, UR24, -R0 ;  /* 0x0000001895097c23 */ /* 0x002fe20008010800 */
[----:B--2---:R-:W-:Y:S01]  /*aa60*/  F2FP.BF16.F32.PACK_AB R13, R126, R174 ;  /* 0x000000ae7e0d723e */ /* 0x004fe200000010ff */
[----:B------:R-:W-:-:S04]  /*aa70*/  FFMA.FTZ R149, R129, UR24, -R7 ;  /* 0x0000001881957c23 */ /* 0x000fc80008010807 */
[----:B------:R1:W-:Y:S02]  /*aa80*/  MUFU.EX2 R124, R9 ;  /* 0x00000009007c7308 */ /* 0x0003e40000000800 */
[----:B-1----:R-:W-:Y:S01]  /*aa90*/  FFMA.FTZ R9, R135, UR24, -R0 ;  /* 0x0000001887097c23 */ /* 0x002fe20008010800 */
[----:B------:R-:W-:Y:S01]  /*aaa0*/  FFMA.FTZ R135, R189, UR24, -R7 ;  /* 0x00000018bd877c23 */ /* 0x000fe20008010807 */
[----:B------:R-:W-:-:S04]  /*aab0*/  IMAD.MOV.U32 R189, RZ, RZ, R154 ;  /* 0x000000ffffbd7224 */ /* 0x000fc800078e009a */
[----:B------:R-:W1:Y:S01]  /*aac0*/  MUFU.EX2 R132, R9 ;  /* 0x0000000900847308 */ /* 0x000e620000000800 */
[----:B------:R-:W-:Y:S01]  /*aad0*/  IMAD.MOV.U32 R154, RZ, RZ, R240 ;  /* 0x000000ffff9a7224 */ /* 0x000fe200078e00f0 */
[----:B-1----:R-:W-:Y:S01]  /*aae0*/  F2FP.BF16.F32.PACK_AB R15, R132, R124 ;  /* 0x0000007c840f723e */ /* 0x002fe200000010ff */
[----:B------:R-:W-:Y:S01]  /*aaf0*/  FFMA.FTZ R9, R204, UR24, -R8 ;  /* 0x00000018cc097c23 */ /* 0x000fe20008010808 */
[----:B------:R-:W-:-:S04]  /*ab00*/  IMAD.MOV.U32 R204, RZ, RZ, R224 ;  /* 0x000000ffffcc7224 */ /* 0x000fc800078e00e0 */
[----:B------:R1:W-:Y:S01]  /*ab10*/  MUFU.EX2 R247, R9 ;  /* 0x0000000900f77308 */ /* 0x0003e20000000800 */
[C---:B------:R-:W-:Y:S06]  /*ab20*/  HMMA.16816.F32.BF16 R72, R12.reuse, R20, R44 ;  /* 0x000000140c48723c */ /* 0x040fec000004182c */
[----:B------:R-:W-:Y:S01]  /*ab30*/  HMMA.16816.F32.BF16 R40, R12, R22, R40 ;  /* 0x000000160c28723c */ /* 0x000fe20000041828 */
[----:B------:R-:W2:Y:S01]  /*ab40*/  LDSM.16.MT88.4 R20, [R217+0x9800] ;  /* 0x00980000d914783b */ /* 0x000ea20000004200 */
[----:B-1----:R-:W-:Y:S01]  /*ab50*/  FFMA.FTZ R9, R196, UR24, -R8 ;  /* 0x00000018c4097c23 */ /* 0x002fe20008010808 */
[----:B------:R-:W-:-:S03]  /*ab60*/  MOV R196, R234 ;  /* 0x000000ea00c47202 */ /* 0x000fc60000000f00 */
[----:B------:R1:W3:Y:S02]  /*ab70*/  MUFU.EX2 R248, R9 ;  /* 0x0000000900f87308 */ /* 0x0002e40000000800 */
[--C-:B-1----:R-:W-:Y:S01]  /*ab80*/  FFMA.FTZ R9, R190, UR24, -R8.reuse ;  /* 0x00000018be097c23 */ /* 0x102fe20008010808 */
[----:B------:R-:W-:Y:S01]  /*ab90*/  MOV R190, R132 ;  /* 0x0000008400be7202 */ /* 0x000fe20000000f00 */
[----:B------:R-:W-:Y:S02]  /*aba0*/  IMAD.MOV.U32 R132, RZ, RZ, R137 ;  /* 0x000000ffff847224 */ /* 0x000fe400078e0089 */
[--C-:B------:R-:W-:Y:S02]  /*abb0*/  FFMA.FTZ R137, R131, UR24, -R8.reuse ;  /* 0x0000001883897c23 */ /* 0x100fe40008010808 */
[----:B------:R1:W-:Y:S01]  /*abc0*/  MUFU.EX2 R249, R9 ;  /* 0x0000000900f97308 */ /* 0x0003e20000000800 */
[-C--:B--2---:R-:W-:Y:S06]  /*abd0*/  HMMA.16816.F32.BF16 R36, R16, R20.reuse, R56 ;  /* 0x000000141024723c */ /* 0x084fec0000041838 */
[----:B------:R-:W-:Y:S01]  /*abe0*/  HMMA.16816.F32.BF16 R52, R12, R20, R60 ;  /* 0x000000140c34723c */ /* 0x000fe2000004183c */
[----:B-1----:R-:W-:Y:S01]  /*abf0*/  FFMA.FTZ R9, R186, UR24, -R8 ;  /* 0x00000018ba097c23 */ /* 0x002fe20008010808 */
[----:B------:R-:W-:-:S04]  /*ac00*/  MOV R186, R237 ;  /* 0x000000ed00ba7202 */ /* 0x000fc80000000f00 */
[-C--:B------:R-:W-:Y:S01]  /*ac10*/  HMMA.16816.F32.BF16 R48, R12, R22.reuse, R100 ;  /* 0x000000160c30723c */ /* 0x080fe20000041864 */
[----:B------:R1:W-:Y:S05]  /*ac20*/  MUFU.EX2 R250, R9 ;  /* 0x0000000900fa7308 */ /* 0x0003ea0000000800 */
[----:B------:R-:W-:Y:S01]  /*ac30*/  HMMA.16816.F32.BF16 R44, R16, R22, R96 ;  /* 0x00000016102c723c */ /* 0x000fe20000041860 */
[----:B------:R-:W2:Y:S01]  /*ac40*/  LDSM.16.MT88.4 R20, [R215+0x9800] ;  /* 0x00980000d714783b */ /* 0x000ea20000004200 */
[----:B-1----:R-:W-:Y:S01]  /*ac50*/  FFMA.FTZ R9, R206, UR24, -R7 ;  /* 0x00000018ce097c23 */ /* 0x002fe20008010807 */
[----:B------:R-:W-:-:S03]  /*ac60*/  MOV R206, R126 ;  /* 0x0000007e00ce7202 */ /* 0x000fc60000000f00 */
[----:B------:R1:W-:Y:S02]  /*ac70*/  MUFU.EX2 R243, R9 ;  /* 0x0000000900f37308 */ /* 0x0003e40000000800 */
[----:B-1----:R-:W-:Y:S01]  /*ac80*/  FFMA.FTZ R9, R194, UR24, -R7 ;  /* 0x00000018c2097c23 */ /* 0x002fe20008010807 */
[----:B------:R-:W-:Y:S01]  /*ac90*/  MOV R194, R136 ;  /* 0x0000008800c27202 */ /* 0x000fe20000000f00 */
[----:B------:R-:W-:-:S04]  /*aca0*/  FFMA.FTZ R136, R128, UR24, -R8 ;  /* 0x0000001880887c23 */ /* 0x000fc80008010808 */
[----:B------:R1:W4:Y:S01]  /*acb0*/  MUFU.EX2 R244, R9 ;  /* 0x0000000900f47308 */ /* 0x0003220000000800 */
[-C--:B--2---:R-:W-:Y:S06]  /*acc0*/  HMMA.16816.F32.BF16 R100, R16, R20.reuse, R108 ;  /* 0x000000141064723c */ /* 0x084fec000004186c */
[C---:B------:R-:W-:Y:S06]  /*acd0*/  HMMA.16816.F32.BF16 R64, R12.reuse, R20, R88 ;  /* 0x000000140c40723c */ /* 0x040fec0000041858 */
[----:B------:R-:W-:Y:S01]  /*ace0*/  HMMA.16816.F32.BF16 R92, R12, R22, R92 ;  /* 0x000000160c5c723c */ /* 0x000fe2000004185c */
[----:B-1----:R-:W-:Y:S01]  /*acf0*/  FFMA.FTZ R9, R192, UR24, -R7 ;  /* 0x00000018c0097c23 */ /* 0x002fe20008010807 */
[----:B------:R-:W-:-:S04]  /*ad00*/  IMAD.MOV.U32 R192, RZ, RZ, R127 ;  /* 0x000000ffffc07224 */ /* 0x000fc800078e007f */
[----:B------:R-:W-:Y:S01]  /*ad10*/  HMMA.16816.F32.BF16 R112, R16, R22, R84 ;  /* 0x000000161070723c */ /* 0x000fe20000041854 */
[----:B------:R-:W1:Y:S01]  /*ad20*/  LDSM.16.MT88.4 R20, [R216+0x9800] ;  /* 0x00980000d814783b */ /* 0x000e620000004200 */
[----:B------:R2:W-:Y:S02]  /*ad30*/  MUFU.EX2 R245, R9 ;  /* 0x0000000900f57308 */ /* 0x0005e40000000800 */
[----:B--2---:R-:W-:Y:S01]  /*ad40*/  FFMA.FTZ R9, R185, UR24, -R7 ;  /* 0x00000018b9097c23 */ /* 0x004fe20008010807 */
[----:B------:R-:W-:-:S05]  /*ad50*/  MOV R185, R235 ;  /* 0x000000eb00b97202 */ /* 0x000fca0000000f00 */
[----:B------:R2:W4:Y:S02]  /*ad60*/  MUFU.EX2 R246, R9 ;  /* 0x0000000900f67308 */ /* 0x0005240000000800 */
[----:B--2---:R-:W-:Y:S01]  /*ad70*/  FFMA.FTZ R9, R203, UR24, -R6 ;  /* 0x00000018cb097c23 */ /* 0x004fe20008010806 */
[----:B-1----:R-:W-:Y:S01]  /*ad80*/  HMMA.16816.F32.BF16 R88, R12, R20, R80 ;  /* 0x000000140c58723c */ /* 0x002fe20000041850 */
[----:B------:R-:W-:Y:S01]  /*ad90*/  MOV R203, R141 ;  /* 0x0000008d00cb7202 */ /* 0x000fe20000000f00 */
[----:B------:R-:W-:-:S03]  /*ada0*/  FFMA.FTZ R141, R119, UR24, -R8 ;  /* 0x00000018778d7c23 */ /* 0x000fc60008010808 */
[----:B------:R1:W-:Y:S01]  /*adb0*/  MUFU.EX2 R242, R9 ;  /* 0x0000000900f27308 */ /* 0x0003e20000000800 */
[C---:B------:R-:W-:Y:S06]  /*adc0*/  HMMA.16816.F32.BF16 R80, R16.reuse, R20, R28 ;  /* 0x000000141050723c */ /* 0x040fec000004181c */
[----:B------:R-:W-:Y:S01]  /*add0*/  HMMA.16816.F32.BF16 R56, R16, R22, R24 ;  /* 0x000000161038723c */ /* 0x000fe20000041818 */
[----:B------:R-:W-:Y:S01]  /*ade0*/  MOV R30, R133 ;  /* 0x00000085001e7202 */ /* 0x000fe20000000f00 */
[----:B------:R-:W-:Y:S01]  /*adf0*/  FFMA.FTZ R29, R193, UR24, -R6 ;  /* 0x00000018c11d7c23 */ /* 0x000fe20008010806 */
[----:B------:R-:W-:Y:S01]  /*ae00*/  MOV R133, R146 ;  /* 0x0000009200857202 */ /* 0x000fe20000000f00 */
[----:B------:R-:W-:Y:S01]  /*ae10*/  FFMA.FTZ R146, R116, UR24, -R8 ;  /* 0x0000001874927c23 */ /* 0x000fe20008010808 */
[----:B------:R-:W-:-:S02]  /*ae20*/  IMAD.MOV.U32 R193, RZ, RZ, R148 ;  /* 0x000000ffffc17224 */ /* 0x000fc400078e0094 */
[--C-:B------:R-:W-:Y:S01]  /*ae30*/  FFMA.FTZ R28, R188, UR24, -R6.reuse ;  /* 0x00000018bc1c7c23 */ /* 0x100fe20008010806 */
[--C-:B------:R-:W-:Y:S01]  /*ae40*/  FFMA.FTZ R27, R183, UR24, -R6.reuse ;  /* 0x00000018b71b7c23 */ /* 0x100fe20008010806 */
[----:B-1----:R-:W-:Y:S01]  /*ae50*/  FFMA.FTZ R9, R199, UR24, -R6 ;  /* 0x00000018c7097c23 */ /* 0x002fe20008010806 */
[----:B------:R-:W-:Y:S02]  /*ae60*/  IMAD.MOV.U32 R199, RZ, RZ, R142 ;  /* 0x000000ffffc77224 */ /* 0x000fe400078e008e */
[----:B------:R-:W-:Y:S01]  /*ae70*/  FFMA.FTZ R142, R117, UR24, -R8 ;  /* 0x00000018758e7c23 */ /* 0x000fe20008010808 */
[----:B------:R-:W-:Y:S01]  /*ae80*/  FFMA.FTZ R8, R197, UR24, -R6 ;  /* 0x00000018c5087c23 */ /* 0x000fe20008010806 */
[----:B------:R-:W-:Y:S01]  /*ae90*/  MOV R197, R134 ;  /* 0x0000008600c57202 */ /* 0x000fe20000000f00 */
[--C-:B------:R-:W-:Y:S01]  /*aea0*/  FFMA.FTZ R134, R182, UR24, -R7.reuse ;  /* 0x00000018b6867c23 */ /* 0x100fe20008010807 */
[----:B------:R-:W-:Y:S01]  /*aeb0*/  MOV R182, R133 ;  /* 0x0000008500b67202 */ /* 0x000fe20000000f00 */
[--C-:B------:R-:W-:Y:S01]  /*aec0*/  FFMA.FTZ R133, R179, UR24, -R7.reuse ;  /* 0x00000018b3857c23 */ /* 0x100fe20008010807 */
[----:B------:R-:W-:Y:S01]  /*aed0*/  MOV R179, R132 ;  /* 0x0000008400b37202 */ /* 0x000fe20000000f00 */
[----:B------:R-:W-:Y:S01]  /*aee0*/  FFMA.FTZ R132, R130, UR24, -R7 ;  /* 0x0000001882847c23 */ /* 0x000fe20008010807 */
[----:B------:R-:W-:Y:S01]  /*aef0*/  FFMA.FTZ R7, R210, UR24, -R0 ;  /* 0x00000018d2077c23 */ /* 0x000fe20008010800 */
[----:B------:R-:W-:Y:S01]  /*af00*/  MOV R183, R238 ;  /* 0x000000ee00b77202 */ /* 0x000fe20000000f00 */
[----:B------:R1:W-:Y:S01]  /*af10*/  MUFU.EX2 R240, R8 ;  /* 0x0000000800f07308 */ /* 0x0003e20000000800 */
[--C-:B------:R-:W-:Y:S01]  /*af20*/  FFMA.FTZ R26, R180, UR24, -R6.reuse ;  /* 0x00000018b41a7c23 */ /* 0x100fe20008010806 */
[----:B------:R-:W-:Y:S01]  /*af30*/  MOV R180, R144 ;  /* 0x0000009000b47202 */ /* 0x000fe20000000f00 */
[----:B------:R-:W-:Y:S01]  /*af40*/  FFMA.FTZ R144, R176, UR24, -R6 ;  /* 0x00000018b0907c23 */ /* 0x000fe20008010806 */
[--C-:B------:R-:W-:Y:S01]  /*af50*/  FFMA.FTZ R25, R205, UR24, -R0.reuse ;  /* 0x00000018cd197c23 */ /* 0x100fe20008010800 */
[----:B------:R-:W-:Y:S01]  /*af60*/  FFMA.FTZ R24, R198, UR24, -R0 ;  /* 0x00000018c6187c23 */ /* 0x000fe20008010800 */
[----:B------:R-:W-:Y:S01]  /*af70*/  IMAD.MOV.U32 R176, RZ, RZ, R150 ;  /* 0x000000ffffb07224 */ /* 0x000fe200078e0096 */
[----:B------:R-:W-:Y:S01]  /*af80*/  MOV R205, R211 ;  /* 0x000000d300cd7202 */ /* 0x000fe20000000f00 */
[----:B------:R2:W-:Y:S01]  /*af90*/  MUFU.EX2 R238, R7 ;  /* 0x0000000700ee7308 */ /* 0x0005e20000000800 */
[----:B------:R-:W-:-:S02]  /*afa0*/  IMAD.MOV.U32 R198, RZ, RZ, R11 ;  /* 0x000000ffffc67224 */ /* 0x000fc400078e000b */
[--C-:B------:R-:W-:Y:S01]  /*afb0*/  FFMA.FTZ R150, R122, UR24, -R6.reuse ;  /* 0x000000187a967c23 */ /* 0x100fe20008010806 */
[----:B------:R-:W-:Y:S01]  /*afc0*/  FFMA.FTZ R148, R121, UR24, -R6 ;  /* 0x0000001879947c23 */ /* 0x000fe20008010806 */
[----:B------:R-:W-:Y:S01]  /*afd0*/  IMAD.MOV.U32 R188, RZ, RZ, R236 ;  /* 0x000000ffffbc7224 */ /* 0x000fe200078e00ec */
[----:B------:R-:W-:Y:S01]  /*afe0*/  HMMA.16816.F32.BF16 R84, R12, R22, R76 ;  /* 0x000000160c54723c */ /* 0x000fe2000004184c */
[----:B------:R-:W4:Y:S01]  /*aff0*/  LDSM.16.MT88.4 R16, [R214+0xa000] ;  /* 0x00a00000d610783b */ /* 0x000f220000004200 */
[----:B------:R-:W-:Y:S01]  /*b000*/  MOV R31, R222 ;  /* 0x000000de001f7202 */ /* 0x000fe20000000f00 */
[----:B------:R-:W4:Y:S01]  /*b010*/  MUFU.EX2 R241, R9 ;  /* 0x0000000900f17308 */ /* 0x000f220000000800 */
[----:B-1----:R-:W-:Y:S01]  /*b020*/  FFMA.FTZ R8, R195, UR24, -R6 ;  /* 0x00000018c3087c23 */ /* 0x002fe20008010806 */
[----:B------:R-:W-:Y:S01]  /*b030*/  MOV R195, R153 ;  /* 0x0000009900c37202 */ /* 0x000fe20000000f00 */
[--C-:B------:R-:W-:Y:S01]  /*b040*/  FFMA.FTZ R6, R207, UR24, -R0.reuse ;  /* 0x00000018cf067c23 */ /* 0x100fe20008010800 */
[----:B------:R-:W-:Y:S01]  /*b050*/  MOV R153, R239 ;  /* 0x000000ef00997202 */ /* 0x000fe20000000f00 */
[----:B------:R-:W-:Y:S01]  /*b060*/  FFMA.FTZ R76, R187, UR24, -R0 ;  /* 0x00000018bb4c7c23 */ /* 0x000fe20008010800 */
[----:B------:R-:W-:Y:S01]  /*b070*/  IMAD.MOV.U32 R79, RZ, RZ, R10 ;  /* 0x000000ffff4f7224 */ /* 0x000fe200078e000a */
[----:B---3--:R-:W-:Y:S01]  /*b080*/  F2FP.BF16.F32.PACK_AB R12, R248, R247 ;  /* 0x000000f7f80c723e */ /* 0x008fe200000010ff */
[----:B------:R1:W3:Y:S01]  /*b090*/  MUFU.EX2 R239, R8 ;  /* 0x0000000800ef7308 */ /* 0x0002e20000000800 */
[--C-:B--2---:R-:W-:Y:S01]  /*b0a0*/  FFMA.FTZ R7, R209, UR24, -R0.reuse ;  /* 0x00000018d1077c23 */ /* 0x104fe20008010800 */
[----:B------:R-:W-:Y:S01]  /*b0b0*/  MOV R207, R153 ;  /* 0x0000009900cf7202 */ /* 0x000fe20000000f00 */
[----:B------:R-:W-:Y:S01]  /*b0c0*/  FFMA.FTZ R153, R181, UR24, -R0 ;  /* 0x00000018b5997c23 */ /* 0x000fe20008010800 */
[----:B----4-:R-:W-:Y:S01]  /*b0d0*/  F2FP.BF16.F32.PACK_AB R13, R244, R243 ;  /* 0x000000f3f40d723e */ /* 0x010fe200000010ff */
[----:B------:R-:W2:Y:S01]  /*b0e0*/  LDSM.16.MT88.4 R20, [R215+0xa000] ;  /* 0x00a00000d714783b */ /* 0x000ea20000004200 */
[----:B------:R-:W-:-:S02]  /*b0f0*/  F2FP.BF16.F32.PACK_AB R14, R250, R249 ;  /* 0x000000f9fa0e723e */ /* 0x000fc400000010ff */
[----:B------:R4:W4:Y:S01]  /*b100*/  MUFU.EX2 R237, R7 ;  /* 0x0000000700ed7308 */ /* 0x0009220000000800 */
[----:B------:R-:W-:Y:S02]  /*b110*/  F2FP.BF16.F32.PACK_AB R15, R246, R245 ;  /* 0x000000f5f60f723e */ /* 0x000fe400000010ff */
[----:B------:R-:W-:Y:S02]  /*b120*/  MOV R77, R125 ;  /* 0x0000007d004d7202 */ /* 0x000fe40000000f00 */
[----:B------:R-:W-:-:S03]  /*b130*/  MOV R78, R124 ;  /* 0x0000007c004e7202 */ /* 0x000fc60000000f00 */
[----:B------:R-:W-:Y:S01]  /*b140*/  MUFU.EX2 R235, R6 ;  /* 0x0000000600eb7308 */ /* 0x000fe20000000800 */
[----:B-1----:R-:W-:Y:S02]  /*b150*/  F2FP.BF16.F32.PACK_AB R8, R241, R242 ;  /* 0x000000f2f108723e */ /* 0x002fe400000010ff */
[----:B---3--:R-:W-:-:S05]  /*b160*/  F2FP.BF16.F32.PACK_AB R10, R239, R240 ;  /* 0x000000f0ef0a723e */ /* 0x008fca00000010ff */
[----:B------:R-:W-:Y:S01]  /*b170*/  MUFU.EX2 R211, R29 ;  /* 0x0000001d00d37308 */ /* 0x000fe20000000800 */
[--C-:B----4-:R-:W-:Y:S01]  /*b180*/  FFMA.FTZ R7, R208, UR24, -R0.reuse ;  /* 0x00000018d0077c23 */ /* 0x110fe20008010800 */
[----:B------:R-:W-:Y:S01]  /*b190*/  MOV R208, R154 ;  /* 0x0000009a00d07202 */ /* 0x000fe20000000f00 */
[--C-:B------:R-:W-:Y:S01]  /*b1a0*/  FFMA.FTZ R154, R177, UR24, -R0.reuse ;  /* 0x00000018b19a7c23 */ /* 0x100fe20008010800 */
[----:B------:R-:W-:Y:S01]  /*b1b0*/  F2FP.BF16.F32.PACK_AB R9, R237, R238 ;  /* 0x000000eeed09723e */ /* 0x000fe200000010ff */
[C---:B------:R-:W-:Y:S03]  /*b1c0*/  HMMA.16816.F32.BF16 R128, R12.reuse, R16, R104 ;  /* 0x000000100c80723c */ /* 0x040fe60000041868 */
[----:B------:R1:W3:Y:S03]  /*b1d0*/  MUFU.EX2 R236, R7 ;  /* 0x0000000700ec7308 */ /* 0x0002e60000000800 */
[C---:B------:R-:W-:Y:S05]  /*b1e0*/  HMMA.16816.F32.BF16 R124, R12.reuse, R18, R32 ;  /* 0x000000120c7c723c */ /* 0x040fea0000041820 */
[----:B------:R-:W-:Y:S01]  /*b1f0*/  MUFU.EX2 R222, R28 ;  /* 0x0000001c00de7308 */ /* 0x000fe20000000800 */
[C---:B--2---:R-:W-:Y:S07]  /*b200*/  HMMA.16816.F32.BF16 R100, R12.reuse, R20, R100 ;  /* 0x000000140c64723c */ /* 0x044fee0000041864 */
[----:B------:R-:W-:Y:S01]  /*b210*/  MUFU.EX2 R224, R27 ;  /* 0x0000001b00e07308 */ /* 0x000fe20000000800 */
[----:B-1----:R-:W-:Y:S01]  /*b220*/  FFMA.FTZ R7, R191, UR24, -R0 ;  /* 0x00000018bf077c23 */ /* 0x002fe20008010800 */
[----:B------:R-:W-:Y:S01]  /*b230*/  FADD.FTZ R0, R205, R198 ;  /* 0x000000c6cd007221 */ /* 0x000fe20000010000 */
[----:B---3--:R-:W-:Y:S01]  /*b240*/  F2FP.BF16.F32.PACK_AB R11, R235, R236 ;  /* 0x000000eceb0b723e */ /* 0x008fe200000010ff */
[----:B------:R-:W2:Y:S01]  /*b250*/  LDL.LU R198, [R1] ;  /* 0x0000000001c67983 */ /* 0x000ea20000300800 */
[----:B------:R-:W-:Y:S03]  /*b260*/  HMMA.16816.F32.BF16 R112, R12, R22, R112 ;  /* 0x000000160c70723c */ /* 0x000fe60000041870 */
[----:B------:R-:W2:Y:S01]  /*b270*/  LDL.LU R205, [R1+0x8] ;  /* 0x0000080001cd7983 */ /* 0x000ea20000300800 */
[----:B------:R-:W-:Y:S02]  /*b280*/  MUFU.EX2 R234, R26 ;  /* 0x0000001a00ea7308 */ /* 0x000fe40000000800 */
[C---:B------:R-:W-:Y:S06]  /*b290*/  HMMA.16816.F32.BF16 R72, R8.reuse, R16, R72 ;  /* 0x000000100848723c */ /* 0x040fec0000041848 */
[----:B------:R-:W-:Y:S01]  /*b2a0*/  HMMA.16816.F32.BF16 R60, R8, R18, R40 ;  /* 0x00000012083c723c */ /* 0x000fe20000041828 */
[----:B------:R-:W1:Y:S01]  /*b2b0*/  LDSM.16.MT88.4 R16, [R217+0xa000] ;  /* 0x00a00000d910783b */ /* 0x000e620000004200 */
[----:B------:R-:W-:Y:S01]  /*b2c0*/  MOV R191, R207 ;  /* 0x000000cf00bf7202 */ /* 0x000fe20000000f00 */
[----:B------:R-:W-:Y:S01]  /*b2d0*/  MUFU.EX2 R209, R25 ;  /* 0x0000001900d17308 */ /* 0x000fe20000000800 */
[----:B------:R-:W-:-:S02]  /*b2e0*/  MOV R207, R180 ;  /* 0x000000b400cf7202 */ /* 0x000fc40000000f00 */
[----:B------:R-:W-:Y:S05]  /*b2f0*/  HMMA.16816.F32.BF16 R40, R8, R22, R92 ;  /* 0x000000160828723c */ /* 0x000fea000004185c */
[----:B------:R3:W4:Y:S01]  /*b300*/  MUFU.EX2 R210, R24 ;  /* 0x0000001800d27308 */ /* 0x0007220000000800 */
[-C--:B-1----:R-:W-:Y:S06]  /*b310*/  HMMA.16816.F32.BF16 R120, R12, R16.reuse, R36 ;  /* 0x000000100c78723c */ /* 0x082fec0000041824 */
[C---:B------:R-:W-:Y:S06]  /*b320*/  HMMA.16816.F32.BF16 R52, R8.reuse, R16, R52 ;  /* 0x000000100834723c */ /* 0x040fec0000041834 */
[-C--:B------:R-:W-:Y:S06]  /*b330*/  HMMA.16816.F32.BF16 R48, R8, R18.reuse, R48 ;  /* 0x000000120830723c */ /* 0x080fec0000041830 */
[----:B------:R-:W-:Y:S01]  /*b340*/  HMMA.16816.F32.BF16 R116, R12, R18, R44 ;  /* 0x000000120c74723c */ /* 0x000fe2000004182c */
[----:B------:R-:W1:Y:S01]  /*b350*/  LDSM.16.MT88.4 R16, [R216+0xa000] ;  /* 0x00a00000d810783b */ /* 0x000e620000004200 */
[----:B------:R-:W-:-:S02]  /*b360*/  MOV R180, R195 ;  /* 0x000000c300b47202 */ /* 0x000fc40000000f00 */
[----:B------:R-:W-:Y:S02]  /*b370*/  MOV R195, R189 ;  /* 0x000000bd00c37202 */ /* 0x000fe40000000f00 */
[----:B------:R-:W-:Y:S01]  /*b380*/  MOV R189, R178 ;  /* 0x000000b200bd7202 */ /* 0x000fe20000000f00 */
[C---:B------:R-:W-:Y:S01]  /*b390*/  HMMA.16816.F32.BF16 R44, R8.reuse, R20, R64 ;  /* 0x00000014082c723c */ /* 0x040fe20000041840 */
[----:B------:R-:W-:Y:S01]  /*b3a0*/  MOV R178, R194 ;  /* 0x000000c200b27202 */ /* 0x000fe20000000f00 */
[----:B------:R-:W2:Y:S01]  /*b3b0*/  LDSM.16.MT88.4 R20, [R214+0xa800] ;  /* 0x00a80000d614783b */ /* 0x000ea20000004200 */
[----:B------:R-:W-:Y:S01]  /*b3c0*/  MOV R194, R30 ;  /* 0x0000001e00c27202 */ /* 0x000fe20000000f00 */
[----:B------:R-:W-:Y:S01]  /*b3d0*/  FADD.FTZ R0, R191, R0 ;  /* 0x00000000bf007221 */ /* 0x000fe20000010000 */
[----:B------:R-:W-:Y:S01]  /*b3e0*/  IMAD.MOV.U32 R187, RZ, RZ, R207 ;  /* 0x000000ffffbb7224 */ /* 0x000fe200078e00cf */
[C---:B-1----:R-:W-:Y:S06]  /*b3f0*/  HMMA.16816.F32.BF16 R36, R8.reuse, R16, R88 ;  /* 0x000000100824723c */ /* 0x042fec0000041858 */
[----:B------:R-:W-:Y:S06]  /*b400*/  HMMA.16816.F32.BF16 R32, R8, R18, R84 ;  /* 0x000000120820723c */ /* 0x000fec0000041854 */
[C---:B------:R-:W-:Y:S06]  /*b410*/  HMMA.16816.F32.BF16 R96, R12.reuse, R16, R80 ;  /* 0x000000100c60723c */ /* 0x040fec0000041850 */
[----:B------:R-:W-:Y:S01]  /*b420*/  HMMA.16816.F32.BF16 R108, R12, R18, R56 ;  /* 0x000000120c6c723c */ /* 0x000fe20000041838 */
[----:B------:R-:W1:Y:S04]  /*b430*/  LDSM.16.MT88.4 R16, [R217+0xa800] ;  /* 0x00a80000d910783b */ /* 0x000e680000004200 */
[----:B------:R-:W1:Y:S01]  /*b440*/  LDSM.16.MT88.4 R12, [R215+0xa800] ;  /* 0x00a80000d70c783b */ /* 0x000e620000004200 */
[----:B------:R-:W-:-:S02]  /*b450*/  FADD.FTZ R9, R223, R219 ;  /* 0x000000dbdf097221 */ /* 0x000fc40000010000 */
[----:B------:R-:W-:Y:S08]  /*b460*/  MUFU.EX2 R219, R7 ;  /* 0x0000000700db7308 */ /* 0x000ff00000000800 */
[----:B------:R-:W1:Y:S01]  /*b470*/  MUFU.EX2 R223, R76 ;  /* 0x0000004c00df7308 */ /* 0x000e620000000800 */
[----:B------:R-:W-:Y:S01]  /*b480*/  FADD.FTZ R8, R252, R251 ;  /* 0x000000fbfc087221 */ /* 0x000fe20000010000 */
[----:B------:R-:W-:Y:S01]  /*b490*/  IMAD.MOV.U32 R58, RZ, RZ, R189 ;  /* 0x000000ffff3a7224 */ /* 0x000fe200078e00bd */
[----:B------:R-:W-:Y:S01]  /*b4a0*/  MOV R189, R204 ;  /* 0x000000cc00bd7202 */ /* 0x000fe20000000f00 */
[----:B---3--:R-:W-:Y:S01]  /*b4b0*/  FADD.FTZ R24, R71, R9 ;  /* 0x0000000947187221 */ /* 0x008fe20000010000 */
[----:B----4-:R-:W-:-:S03]  /*b4c0*/  F2FP.BF16.F32.PACK_AB R9, R210, R209 ;  /* 0x000000d1d209723e */ /* 0x010fc600000010ff */
[----:B------:R3:W-:Y:S01]  /*b4d0*/  MUFU.EX2 R204, R138 ;  /* 0x0000008a00cc7308 */ /* 0x0007e20000000800 */
[----:B------:R-:W-:-:S07]  /*b4e0*/  F2FP.BF16.F32.PACK_AB R10, R234, R224 ;  /* 0x000000e0ea0a723e */ /* 0x000fce00000010ff */
[----:B------:R-:W-:Y:S01]  /*b4f0*/  MUFU.EX2 R207, R137 ;  /* 0x0000008900cf7308 */ /* 0x000fe20000000800 */
[----:B-1----:R-:W-:-:S07]  /*b500*/  F2FP.BF16.F32.PACK_AB R11, R223, R219 ;  /* 0x000000dbdf0b723e */ /* 0x002fce00000010ff */
[----:B------:R-:W-:Y:S08]  /*b510*/  MUFU.EX2 R135, R135 ;  /* 0x0000008700877308 */ /* 0x000ff00000000800 */
[----:B------:R-:W-:Y:S08]  /*b520*/  MUFU.EX2 R134, R134 ;  /* 0x0000008600867308 */ /* 0x000ff00000000800 */
[----:B------:R-:W-:Y:S01]  /*b530*/  MUFU.EX2 R133, R133 ;  /* 0x0000008500857308 */ /* 0x000fe20000000800 */
[----:B------:R-:W-:-:S02]  /*b540*/  IMAD.MOV.U32 R66, RZ, RZ, R180 ;  /* 0x000000ffff427224 */ /* 0x000fc400078e00b4 */
[----:B------:R-:W-:Y:S01]  /*b550*/  IMAD.MOV.U32 R56, RZ, RZ, R185 ;  /* 0x000000ffff387224 */ /* 0x000fe200078e00b9 */
[----:B------:R-:W-:Y:S01]  /*b560*/  MOV R185, R79 ;  /* 0x0000004f00b97202 */ /* 0x000fe20000000f00 */
[----:B------:R-:W-:Y:S02]  /*b570*/  IMAD.MOV.U32 R64, RZ, RZ, R195 ;  /* 0x000000ffff407224 */ /* 0x000fe400078e00c3 */
[----:B------:R-:W-:Y:S01]  /*b580*/  IMAD.MOV.U32 R26, RZ, RZ, R56 ;  /* 0x000000ffff1a7224 */ /* 0x000fe200078e0038 */
[----:B------:R-:W-:Y:S02]  /*b590*/  MOV R56, R58 ;  /* 0x0000003a00387202 */ /* 0x000fe40000000f00 */
[----:B------:R-:W-:Y:S01]  /*b5a0*/  MOV R58, R64 ;  /* 0x00000040003a7202 */ /* 0x000fe20000000f00 */
[----:B------:R-:W-:-:S03]  /*b5b0*/  IMAD.MOV.U32 R64, RZ, RZ, R66 ;  /* 0x000000ffff407224 */ /* 0x000fc600078e0042 */
[----:B---3--:R-:W-:Y:S02]  /*b5c0*/  MOV R138, R58 ;  /* 0x0000003a008a7202 */ /* 0x008fe40000000f00 */
[----:B------:R-:W-:Y:S01]  /*b5d0*/  MOV R252, R64 ;  /* 0x0000004000fc7202 */ /* 0x000fe20000000f00 */
[----:B--2---:R-:W-:Y:S01]  /*b5e0*/  FADD.FTZ R6, R205, R198 ;  /* 0x000000c6cd067221 */ /* 0x004fe20000010000 */
[----:B------:R-:W-:Y:S02]  /*b5f0*/  MOV R205, R208 ;  /* 0x000000d000cd7202 */ /* 0x000fe40000000f00 */
[----:B------:R-:W-:Y:S02]  /*b600*/  MOV R208, R183 ;  /* 0x000000b700d07202 */ /* 0x000fe40000000f00 */
[----:B------:R-:W-:Y:S02]  /*b610*/  MOV R183, R179 ;  /* 0x000000b300b77202 */ /* 0x000fe40000000f00 */
[----:B------:R-:W-:-:S02]  /*b620*/  MOV R179, R197 ;  /* 0x000000c500b37202 */ /* 0x000fc40000000f00 */
[----:B------:R-:W-:Y:S01]  /*b630*/  MOV R197, R184 ;  /* 0x000000b800c57202 */ /* 0x000fe20000000f00 */
[----:B------:R-:W-:Y:S02]  /*b640*/  IMAD.MOV.U32 R184, RZ, RZ, R31 ;  /* 0x000000ffffb87224 */ /* 0x000fe400078e001f */
[----:B------:R-:W1:Y:S01]  /*b650*/  LDSM.16.MT88.4 R28, [R216+0xa800] ;  /* 0x00a80000d81c783b */ /* 0x000e620000004200 */
[----:B------:R-:W-:Y:S02]  /*b660*/  IMAD.MOV.U32 R198, RZ, RZ, R176 ;  /* 0x000000ffffc67224 */ /* 0x000fe400078e00b0 */
[----:B------:R-:W-:Y:S02]  /*b670*/  IMAD.MOV.U32 R176, RZ, RZ, R193 ;  /* 0x000000ffffb07224 */ /* 0x000fe400078e00c1 */
[----:B------:R-:W-:Y:S02]  /*b680*/  IMAD.MOV.U32 R193, RZ, RZ, R182 ;  /* 0x000000ffffc17224 */ /* 0x000fe400078e00b6 */
[----:B------:R-:W-:-:S02]  /*b690*/  IMAD.MOV.U32 R182, RZ, RZ, R199 ;  /* 0x000000ffffb67224 */ /* 0x000fc400078e00c7 */
[----:B------:R-:W-:Y:S01]  /*b6a0*/  IMAD.MOV.U32 R199, RZ, RZ, R203 ;  /* 0x000000ffffc77224 */ /* 0x000fe200078e00cb */
[----:B------:R-:W-:Y:S02]  /*b6b0*/  MOV R203, R68 ;  /* 0x0000004400cb7202 */ /* 0x000fe40000000f00 */
[----:B------:R-:W-:Y:S01]  /*b6c0*/  MOV R67, R176 ;  /* 0x000000b000437202 */ /* 0x000fe20000000f00 */
[----:B------:R-:W-:Y:S01]  /*b6d0*/  FADD.FTZ R7, R69, R6 ;  /* 0x0000000645077221 */ /* 0x000fe20000010000 */
[----:B------:R-:W-:Y:S01]  /*b6e0*/  MOV R191, R183 ;  /* 0x000000b700bf7202 */ /* 0x000fe20000000f00 */
[----:B------:R2:W5:Y:S01]  /*b6f0*/  LDL.LU R68, [R1+0x130] ;  /* 0x0001300001447983 */ /* 0x0005620000300800 */
[----:B------:R-:W-:Y:S02]  /*b700*/  MOV R176, R179 ;  /* 0x000000b300b07202 */ /* 0x000fe40000000f00 */
[----:B------:R-:W-:Y:S01]  /*b710*/  MOV R177, R208 ;  /* 0x000000d000b17202 */ /* 0x000fe20000000f00 */
[----:B------:R-:W-:Y:S01]  /*b720*/  FADD.FTZ R6, R70, R8 ;  /* 0x0000000846067221 */ /* 0x000fe20000010000 */
[----:B------:R-:W-:Y:S01]  /*b730*/  MOV R183, R203 ;  /* 0x000000cb00b77202 */ /* 0x000fe20000000f00 */
[----:B------:R-:W-:Y:S01]  /*b740*/  MUFU.EX2 R208, R136 ;  /* 0x0000008800d07308 */ /* 0x000fe20000000800 */
[----:B------:R-:W-:-:S02]  /*b750*/  MOV R179, R206 ;  /* 0x000000ce00b37202 */ /* 0x000fc40000000f00 */
[----:B------:R-:W-:Y:S02]  /*b760*/  MOV R27, R184 ;  /* 0x000000b8001b7202 */ /* 0x000fe40000000f00 */
[----:B------:R-:W-:Y:S02]  /*b770*/  MOV R65, R193 ;  /* 0x000000c100417202 */ /* 0x000fe40000000f00 */
[----:B------:R-:W-:Y:S01]  /*b780*/  MOV R59, R182 ;  /* 0x000000b6003b7202 */ /* 0x000fe20000000f00 */
[----:B------:R-:W3:Y:S01]  /*b790*/  MUFU.EX2 R203, R139 ;  /* 0x0000008b00cb7308 */ /* 0x000ee20000000800 */
[----:B------:R-:W-:Y:S02]  /*b7a0*/  F2FP.BF16.F32.PACK_AB R8, R222, R211 ;  /* 0x000000d3de08723e */ /* 0x000fe400000010ff */
[----:B------:R-:W-:Y:S02]  /*b7b0*/  MOV R181, R198 ;  /* 0x000000c600b57202 */ /* 0x000fe40000000f00 */
[----:B------:R-:W-:-:S02]  /*b7c0*/  MOV R57, R197 ;  /* 0x000000c500397202 */ /* 0x000fc40000000f00 */
[----:B------:R-:W-:Y:S01]  /*b7d0*/  MOV R180, R199 ;  /* 0x000000c700b47202 */ /* 0x000fe20000000f00 */
[----:B------:R-:W4:Y:S01]  /*b7e0*/  MUFU.EX2 R206, R132 ;  /* 0x0000008400ce7308 */ /* 0x000f220000000800 */
[----:B------:R-:W-:Y:S01]  /*b7f0*/  IMAD.MOV.U32 R193, RZ, RZ, R178 ;  /* 0x000000ffffc17224 */ /* 0x000fe200078e00b2 */
[----:B------:R-:W-:Y:S01]  /*b800*/  MOV R178, R77 ;  /* 0x0000004d00b27202 */ /* 0x000fe20000000f00 */
[----:B------:R-:W-:Y:S01]  /*b810*/  IMAD.MOV.U32 R182, RZ, RZ, R196 ;  /* 0x000000ffffb67224 */ /* 0x000fe200078e00c4 */
[C---:B------:R-:W-:Y:S01]  /*b820*/  HMMA.16816.F32.BF16 R104, R8.reuse, R22, R60 ;  /* 0x000000160868723c */ /* 0x040fe2000004183c */
[----:B------:R-:W-:Y:S01]  /*b830*/  IMAD.MOV.U32 R184, RZ, RZ, R78 ;  /* 0x000000ffffb87224 */ /* 0x000fe200078e004e */
[----:B------:R-:W-:Y:S01]  /*b840*/  MOV R66, R205 ;  /* 0x000000cd00427202 */ /* 0x000fe20000000f00 */
[----:B------:R-:W-:Y:S01]  /*b850*/  FADD.FTZ R7, R232, R7 ;  /* 0x00000007e8077221 */ /* 0x000fe20000010000 */
[----:B------:R-:W-:Y:S01]  /*b860*/  MOV R195, R192 ;  /* 0x000000c000c37202 */ /* 0x000fe20000000f00 */
[----:B------:R2:W5:Y:S01]  /*b870*/  LDL.LU R69, [R1+0x12c] ;  /* 0x00012c0001457983 */ /* 0x0005620000300800 */
[C---:B------:R-:W-:Y:S06]  /*b880*/  HMMA.16816.F32.BF16 R196, R8.reuse, R20, R72 ;  /* 0x0000001408c4723c */ /* 0x040fec0000041848 */
[C---:B------:R-:W-:Y:S06]  /*b890*/  HMMA.16816.F32.BF16 R92, R8.reuse, R16, R52 ;  /* 0x00000010085c723c */ /* 0x040fec0000041834 */
[C---:B------:R-:W-:Y:S06]  /*b8a0*/  HMMA.16816.F32.BF16 R88, R8.reuse, R18, R48 ;  /* 0x000000120858723c */ /* 0x040fec0000041830 */
[C---:B------:R-:W-:Y:S06]  /*b8b0*/  HMMA.16816.F32.BF16 R76, R8.reuse, R12, R44 ;  /* 0x0000000c084c723c */ /* 0x040fec000004182c */
[C---:B------:R-:W-:Y:S06]  /*b8c0*/  HMMA.16816.F32.BF16 R84, R8.reuse, R14, R40 ;  /* 0x0000000e0854723c */ /* 0x040fec0000041828 */
[----:B-1----:R-:W-:Y:S01]  /*b8d0*/  HMMA.16816.F32.BF16 R80, R8, R28, R36 ;  /* 0x0000001c0850723c */ /* 0x002fe20000041824 */
[----:B------:R1:W-:Y:S01]  /*b8e0*/  MUFU.EX2 R205, R140 ;  /* 0x0000008c00cd7308 */ /* 0x0003e20000000800 */
[----:B------:R-:W-:Y:S01]  /*b8f0*/  FADD.FTZ R6, R231, R6 ;  /* 0x00000006e7067221 */ /* 0x000fe20000010000 */
[----:B------:R-:W-:-:S06]  /*b900*/  FADD.FTZ R7, R228, R7 ;  /* 0x00000007e4077221 */ /* 0x000fcc0000010000 */
[----:B------:R2:W-:Y:S01]  /*b910*/  MUFU.EX2 R132, R141 ;  /* 0x0000008d00847308 */ /* 0x0005e20000000800 */
[----:B------:R-:W-:Y:S01]  /*b920*/  HMMA.16816.F32.BF16 R72, R8, R30, R32 ;  /* 0x0000001e0848723c */ /* 0x000fe20000041820 */
[----:B------:R-:W-:Y:S01]  /*b930*/  IMAD.MOV.U32 R38, RZ, RZ, R56 ;  /* 0x000000ffff267224 */ /* 0x000fe200078e0038 */
[----:B------:R-:W2:Y:S01]  /*b940*/  LDSM.16.MT88.4 R32, [R214+0xb000] ;  /* 0x00b00000d620783b */ /* 0x000ea20000004200 */
[----:B------:R-:W-:-:S03]  /*b950*/  MOV R192, R233 ;  /* 0x000000e900c07202 */ /* 0x000fc60000000f00 */
[----:B------:R1:W5:Y:S01]  /*b960*/  LDL.LU R70, [R1+0x128] ;  /* 0x0001280001467983 */ /* 0x0003620000300800 */
[----:B------:R-:W-:Y:S01]  /*b970*/  FADD.FTZ R8, R27, R0 ;  /* 0x000000001b087221 */ /* 0x000fe20000010000 */
[----:B------:R-:W-:Y:S01]  /*b980*/  MOV R27, R57 ;  /* 0x00000039001b7202 */ /* 0x000fe20000000f00 */
[----:B------:R-:W-:Y:S01]  /*b990*/  IMAD.MOV.U32 R57, RZ, RZ, R59 ;  /* 0x000000ffff397224 */ /* 0x000fe200078e003b */
[----:B------:R-:W-:Y:S01]  /*b9a0*/  MOV R59, R65 ;  /* 0x00000041003b7202 */ /* 0x000fe20000000f00 */
[----:B------:R-:W-:Y:S01]  /*b9b0*/  FADD.FTZ R36, R229, R8 ;  /* 0x00000008e5247221 */ /* 0x000fe20000010000 */
[----:B------:R-:W-:Y:S01]  /*b9c0*/  MOV R65, R67 ;  /* 0x0000004300417202 */ /* 0x000fe20000000f00 */
[----:B------:R-:W-:Y:S01]  /*b9d0*/  IMAD.MOV.U32 R67, RZ, RZ, R188 ;  /* 0x000000ffff437224 */ /* 0x000fe200078e00bc */
[----:B---3--:R-:W-:Y:S02]  /*b9e0*/  F2FP.BF16.F32.PACK_AB R8, R204, R203 ;  /* 0x000000cbcc08723e */ /* 0x008fe400000010ff */
[----:B------:R-:W-:-:S02]  /*b9f0*/  F2FP.BF16.F32.PACK_AB R9, R134, R135 ;  /* 0x000000878609723e */ /* 0x000fc400000010ff */
[----:B------:R-:W-:Y:S02]  /*ba00*/  F2FP.BF16.F32.PACK_AB R10, R208, R207 ;  /* 0x000000cfd00a723e */ /* 0x000fe400000010ff */
[----:B----4-:R-:W-:Y:S01]  /*ba10*/  F2FP.BF16.F32.PACK_AB R11, R206, R133 ;  /* 0x00000085ce0b723e */ /* 0x010fe200000010ff */
[----:B------:R-:W-:Y:S01]  /*ba20*/  IMAD.MOV.U32 R139, RZ, RZ, R59 ;  /* 0x000000ffff8b7224 */ /* 0x000fe200078e003b */
[----:B------:R-:W-:Y:S01]  /*ba30*/  MOV R137, R57 ;  /* 0x0000003900897202 */ /* 0x000fe20000000f00 */
[----:B------:R-:W-:Y:S01]  /*ba40*/  IMAD.MOV.U32 R37, RZ, RZ, R66 ;  /* 0x000000ffff257224 */ /* 0x000fe200078e0042 */
[----:B------:R-:W-:Y:S01]  /*ba50*/  MOV R251, R65 ;  /* 0x0000004100fb7202 */ /* 0x000fe20000000f00 */
[----:B------:R-:W-:Y:S01]  /*ba60*/  FADD.FTZ R0, R26, R24 ;  /* 0x000000181a007221 */ /* 0x000fe20000010000 */
[----:B------:R-:W-:Y:S01]  /*ba70*/  MOV R136, R67 ;  /* 0x0000004300887202 */ /* 0x000fe20000000f00 */
[----:B------:R-:W-:Y:S01]  /*ba80*/  HMMA.16816.F32.BF16 R52, R8, R20, R128 ;  /* 0x000000140834723c */ /* 0x000fe20000041880 */
[----:B------:R-:W-:-:S02]  /*ba90*/  MOV R39, R27 ;  /* 0x0000001b00277202 */ /* 0x000fc40000000f00 */
[----:B-1----:R-:W-:Y:S01]  /*baa0*/  MOV R140, R225 ;  /* 0x000000e1008c7202 */ /* 0x002fe20000000f00 */
[----:B------:R-:W1:Y:S02]  /*bab0*/  LDSM.16.MT88.4 R24, [R217+0xb000] ;  /* 0x00b00000d918783b */ /* 0x000e640000004200 */
[C---:B------:R-:W-:Y:S02]  /*bac0*/  HMMA.16816.F32.BF16 R60, R8.reuse, R22, R124 ;  /* 0x00000016083c723c */ /* 0x040fe4000004187c */
[----:B------:R-:W-:Y:S04]  /*bad0*/  LDSM.16.MT88.4 R20, [R216+0xb000] ;  /* 0x00b00000d814783b */ /* 0x000fe80000004200 */
[C---:B------:R-:W-:Y:S01]  /*bae0*/  HMMA.16816.F32.BF16 R64, R8.reuse, R16, R120 ;  /* 0x000000100840723c */ /* 0x040fe20000041878 */
[----:B------:R-:W-:Y:S01]  /*baf0*/  FADD.FTZ R6, R227, R6 ;  /* 0x00000006e3067221 */ /* 0x000fe20000010000 */
[----:B------:R-:W-:Y:S01]  /*bb00*/  FADD.FTZ R7, R221, R7 ;  /* 0x00000007dd077221 */ /* 0x000fe20000010000 */
[----:B------:R3:W5:Y:S03]  /*bb10*/  LDL.LU R71, [R1+0x124] ;  /* 0x0001240001477983 */ /* 0x0007660000300800 */
[C---:B------:R-:W-:Y:S01]  /*bb20*/  HMMA.16816.F32.BF16 R56, R8.reuse, R18, R116 ;  /* 0x000000120838723c */ /* 0x040fe20000041874 */
[----:B------:R-:W4:Y:S01]  /*bb30*/  LDSM.16.MT88.4 R16, [R215+0xb000] ;  /* 0x00b00000d710783b */ /* 0x000f220000004200 */
[----:B------:R-:W-:Y:S04]  /*bb40*/  MUFU.EX2 R120, R144 ;  /* 0x0000009000787308 */ /* 0x000fe80000000800 */
[C---:B------:R-:W-:Y:S06]  /*bb50*/  HMMA.16816.F32.BF16 R48, R8.reuse, R12, R100 ;  /* 0x0000000c0830723c */ /* 0x040fec0000041864 */
[C---:B------:R-:W-:Y:S01]  /*bb60*/  HMMA.16816.F32.BF16 R44, R8.reuse, R28, R96 ;  /* 0x0000001c082c723c */ /* 0x040fe20000041860 */
[----:B------:R-:W3:Y:S05]  /*bb70*/  MUFU.EX2 R116, R150 ;  /* 0x0000009600747308 */ /* 0x000eea0000000800 */
[C---:B------:R-:W-:Y:S06]  /*bb80*/  HMMA.16816.F32.BF16 R40, R8.reuse, R14, R112 ;  /* 0x0000000e0828723c */ /* 0x040fec0000041870 */
[----:B------:R-:W-:Y:S01]  /*bb90*/  HMMA.16816.F32.BF16 R108, R8, R30, R108 ;  /* 0x0000001e086c723c */ /* 0x000fe2000004186c */
[----:B------:R-:W-:Y:S01]  /*bba0*/  MUFU.EX2 R117, R148 ;  /* 0x0000009400757308 */ /* 0x000fe20000000800 */
[----:B------:R-:W-:Y:S01]  /*bbb0*/  FADD.FTZ R0, R226, R0 ;  /* 0x00000000e2007221 */ /* 0x000fe20000010000 */
[----:B------:R-:W-:Y:S01]  /*bbc0*/  FADD.FTZ R6, R220, R6 ;  /* 0x00000006dc067221 */ /* 0x000fe20000010000 */
[----:B------:R-:W-:Y:S01]  /*bbd0*/  FADD.FTZ R7, R212, R7 ;  /* 0x00000007d4077221 */ /* 0x000fe20000010000 */
[----:B------:R-:W-:Y:S01]  /*bbe0*/  MOV R188, R230 ;  /* 0x000000e600bc7202 */ /* 0x000fe20000000f00 */
[----:B------:R1:W5:Y:S01]  /*bbf0*/  LDL.LU R233, [R1+0x120] ;  /* 0x0001200001e97983 */ /* 0x0003620000300800 */
[----:B------:R-:W-:-:S02]  /*bc00*/  FADD.FTZ R8, R140, R36 ;  /* 0x000000248c087221 */ /* 0x000fc40000010000 */
[----:B------:R-:W-:Y:S01]  /*bc10*/  MUFU.EX2 R102, R152 ;  /* 0x0000009800667308 */ /* 0x000fe20000000800 */
[----:B------:R-:W-:Y:S01]  /*bc20*/  IMAD.MOV.U32 R140, RZ, RZ, R136 ;  /* 0x000000ffff8c7224 */ /* 0x000fe200078e0088 */
[----:B------:R-:W-:-:S06]  /*bc30*/  MOV R136, R137 ;  /* 0x0000008900887202 */ /* 0x000fcc0000000f00 */
[----:B------:R-:W-:Y:S01]  /*bc40*/  MUFU.EX2 R101, R153 ;  /* 0x0000009900657308 */ /* 0x000fe20000000800 */
[----:B------:R-:W-:Y:S01]  /*bc50*/  MOV R137, R38 ;  /* 0x0000002600897202 */ /* 0x000fe20000000f00 */
[----:B------:R-:W-:-:S06]  /*bc60*/  IMAD.MOV.U32 R38, RZ, RZ, R39 ;  /* 0x000000ffff267224 */ /* 0x000fcc00078e0027 */
[----:B------:R-:W4:Y:S01]  /*bc70*/  MUFU.EX2 R98, R154 ;  /* 0x0000009a00627308 */ /* 0x000f220000000800 */
[----:B------:R-:W-:-:S07]  /*bc80*/  MOV R39, R180 ;  /* 0x000000b400277202 */ /* 0x000fce0000000f00 */
[----:B------:R-:W-:Y:S08]  /*bc90*/  MUFU.EX2 R99, R156 ;  /* 0x0000009c00637308 */ /* 0x000ff00000000800 */
[----:B------:R-:W1:Y:S01]  /*bca0*/  MUFU.EX2 R100, R155 ;  /* 0x0000009b00647308 */ /* 0x000e620000000800 */
[----:B------:R-:W-:Y:S01]  /*bcb0*/  MOV R131, R136 ;  /* 0x0000008800837202 */ /* 0x000fe20000000f00 */
[----:B------:R-:W-:Y:S01]  /*bcc0*/  FADD.FTZ R12, R213, R8 ;  /* 0x00000008d50c7221 */ /* 0x000fe20000010000 */
[----:B--2---:R-:W-:Y:S01]  /*bcd0*/  MOV R141, R39 ;  /* 0x00000027008d7202 */ /* 0x004fe20000000f00 */
[----:B------:R-:W-:Y:S01]  /*bce0*/  FADD.FTZ R0, R140, R0 ;  /* 0x000000008c007221 */ /* 0x000fe20000010000 */
[----:B------:R-:W-:Y:S01]  /*bcf0*/  MOV R180, R193 ;  /* 0x000000c100b47202 */ /* 0x000fe20000000f00 */
[----:B------:R-:W-:Y:S01]  /*bd00*/  FADD.FTZ R12, R131, R12 ;  /* 0x0000000c830c7221 */ /* 0x000fe20000010000 */
[----:B------:R-:W-:Y:S01]  /*bd10*/  MOV R130, R141 ;  /* 0x0000008d00827202 */ /* 0x000fe20000000f00 */
[----:B------:R-:W-:Y:S01]  /*bd20*/  FADD.FTZ R6, R202, R6 ;  /* 0x00000006ca067221 */ /* 0x000fe20000010000 */
[----:B------:R-:W-:Y:S01]  /*bd30*/  MOV R131, R37 ;  /* 0x0000002500837202 */ /* 0x000fe20000000f00 */
[----:B------:R-:W-:Y:S01]  /*bd40*/  FADD.FTZ R0, R201, R0 ;  /* 0x00000000c9007221 */ /* 0x000fe20000010000 */
[----:B---3--:R-:W-:Y:S01]  /*bd50*/  F2FP.BF16.F32.PACK_AB R8, R116, R120 ;  /* 0x000000787408723e */ /* 0x008fe200000010ff */
[----:B------:R-:W-:Y:S01]  /*bd60*/  IMAD.MOV.U32 R141, RZ, RZ, R2 ;  /* 0x000000ffff8d7224 */ /* 0x000fe200078e0002 */
[----:B----4-:R-:W-:Y:S01]  /*bd70*/  F2FP.BF16.F32.PACK_AB R9, R98, R101 ;  /* 0x000000656209723e */ /* 0x010fe200000010ff */
[----:B------:R-:W-:Y:S01]  /*bd80*/  IMAD.MOV.U32 R140, RZ, RZ, R38 ;  /* 0x000000ffff8c7224 */ /* 0x000fe200078e0026 */
[----:B------:R-:W-:Y:S01]  /*bd90*/  F2FP.BF16.F32.PACK_AB R10, R102, R117 ;  /* 0x00000075660a723e */ /* 0x000fe200000010ff */
[----:B------:R-:W-:Y:S01]  /*bda0*/  FADD.FTZ R7, R4, R7 ;  /* 0x0000000704077221 */ /* 0x000fe20000010000 */
[----:B-1----:R-:W-:Y:S01]  /*bdb0*/  F2FP.BF16.F32.PACK_AB R11, R100, R99 ;  /* 0x00000063640b723e */ /* 0x002fe200000010ff */
[----:B------:R-:W-:Y:S01]  /*bdc0*/  FADD.FTZ R6, R130, R6 ;  /* 0x0000000682067221 */ /* 0x000fe20000010000 */
[----:B------:R-:W-:Y:S01]  /*bdd0*/  MOV R136, R137 ;  /* 0x0000008900887202 */ /* 0x000fe20000000f00 */
[----:B------:R-:W-:Y:S01]  /*bde0*/  FADD.FTZ R0, R131, R0 ;  /* 0x0000000083007221 */ /* 0x000fe20000010000 */
[----:B------:R-:W-:Y:S01]  /*bdf0*/  MOV R137, R180 ;  /* 0x000000b400897202 */ /* 0x000fe20000000f00 */
        /* <DEDUP_REMOVED lines=8> */
[----:B------:R-:W-:Y:S01]  /*be80*/  LDSM.16.MT88.4 R152, [R217+0xb800] ;  /* 0x00b80000d998783b */ /* 0x000fe20000004200 */
[----:B------:R-:W-:Y:S01]  /*be90*/  HMMA.16816.F32.BF16 R104, R8, R34, R104 ;  /* 0x000000220868723c */ /* 0x000fe20000041868 */
[----:B------:R-:W-:-:S02]  /*bea0*/  IMAD.MOV.U32 R193, RZ, RZ, R218 ;  /* 0x000000ffffc17224 */ /* 0x000fc400078e00da */
[----:B------:R-:W-:Y:S01]  /*beb0*/  FADD.FTZ R0, R251, R0 ;  /* 0x00000000fb007221 */ /* 0x000fe20000010000 */
[----:B------:R1:W5:Y:S02]  /*bec0*/  LDL.LU R232, [R1+0x11c] ;  /* 0x00011c0001e87983 */ /* 0x0003640000300800 */
[----:B------:R-:W-:Y:S01]  /*bed0*/  HMMA.16816.F32.BF16 R92, R8, R24, R92 ;  /* 0x00000018085c723c */ /* 0x000fe2000004185c */
[----:B------:R-:W-:-:S05]  /*bee0*/  IMAD.MOV.U32 R180, RZ, RZ, R200 ;  /* 0x000000ffffb47224 */ /* 0x000fca00078e00c8 */
[----:B------:R-:W-:Y:S01]  /*bef0*/  HMMA.16816.F32.BF16 R88, R8, R26, R88 ;  /* 0x0000001a0858723c */ /* 0x000fe20000041858 */
[----:B------:R-:W-:-:S05]  /*bf00*/  MOV R131, R191 ;  /* 0x000000bf00837202 */ /* 0x000fca0000000f00 */
[C---:B------:R-:W-:Y:S06]  /*bf10*/  HMMA.16816.F32.BF16 R76, R8.reuse, R16, R76 ;  /* 0x00000010084c723c */ /* 0x040fec000004184c */
[C---:B------:R-:W-:Y:S06]  /*bf20*/  HMMA.16816.F32.BF16 R84, R8.reuse, R18, R84 ;  /* 0x000000120854723c */ /* 0x040fec0000041854 */
[C---:B------:R-:W-:Y:S06]  /*bf30*/  HMMA.16816.F32.BF16 R80, R8.reuse, R20, R80 ;  /* 0x000000140850723c */ /* 0x040fec0000041850 */
[----:B------:R-:W-:Y:S01]  /*bf40*/  HMMA.16816.F32.BF16 R72, R8, R22, R72 ;  /* 0x000000160848723c */ /* 0x000fe20000041848 */
[----:B------:R-:W-:-:S02]  /*bf50*/  MOV R141, R176 ;  /* 0x000000b0008d7202 */ /* 0x000fc40000000f00 */
[----:B------:R-:W-:Y:S02]  /*bf60*/  MOV R136, R183 ;  /* 0x000000b700887202 */ /* 0x000fe40000000f00 */
[----:B------:R-:W-:Y:S01]  /*bf70*/  MOV R137, R188 ;  /* 0x000000bc00897202 */ /* 0x000fe20000000f00 */
[----:B------:R-:W-:Y:S02]  /*bf80*/  IMAD.MOV.U32 R251, RZ, RZ, R182 ;  /* 0x000000fffffb7224 */ /* 0x000fe400078e00b6 */
[----:B------:R-:W-:Y:S01]  /*bf90*/  FADD.FTZ R8, R138, R28 ;  /* 0x0000001c8a087221 */ /* 0x000fe20000010000 */
[----:B------:R-:W-:Y:S01]  /*bfa0*/  FADD.FTZ R10, R181, R7 ;  /* 0x00000007b50a7221 */ /* 0x000fe20000010000 */
[----:B------:R-:W-:Y:S01]  /*bfb0*/  FADD.FTZ R9, R187, R6 ;  /* 0x00000006bb097221 */ /* 0x000fe20000010000 */
[----:B------:R-:W-:Y:S01]  /*bfc0*/  MOV R139, R195 ;  /* 0x000000c3008b7202 */ /* 0x000fe20000000f00 */
[----:B------:R-:W-:Y:S01]  /*bfd0*/  FADD.FTZ R8, R177, R8 ;  /* 0x00000008b1087221 */ /* 0x000fe20000010000 */
[----:B------:R-:W-:Y:S01]  /*bfe0*/  IMAD.MOV.U32 R140, RZ, RZ, R180 ;  /* 0x000000ffff8c7224 */ /* 0x000fe200078e00b4 */
[----:B------:R-:W-:Y:S01]  /*bff0*/  MOV R181, R178 ;  /* 0x000000b200b57202 */ /* 0x000fe20000000f00 */
[----:B------:R-:W-:-:S02]  /*c000*/  IMAD.MOV.U32 R138, RZ, RZ, R193 ;  /* 0x000000ffff8a7224 */ /* 0x000fc400078e00c1 */
[----:B------:R-:W-:Y:S01]  /*c010*/  FADD.FTZ R7, R171, R0 ;  /* 0x00000000ab077221 */ /* 0x000fe20000010000 */
[----:B------:R-:W-:Y:S01]  /*c020*/  MOV R178, R170 ;  /* 0x000000aa00b27202 */ /* 0x000fe20000000f00 */
[----:B------:R-:W-:Y:S01]  /*c030*/  FADD.FTZ R6, R186, R8 ;  /* 0x00000008ba067221 */ /* 0x000fe20000010000 */
[----:B------:R-:W-:Y:S01]  /*c040*/  FADD.FTZ R0, R131, R10 ;  /* 0x0000000a83007221 */ /* 0x000fe20000010000 */
[----:B------:R-:W-:Y:S01]  /*c050*/  MOV R252, R179 ;  /* 0x000000b300fc7202 */ /* 0x000fe20000000f00 */
[----:B------:R-:W-:Y:S01]  /*c060*/  FADD.FTZ R8, R141, R9 ;  /* 0x000000098d087221 */ /* 0x000fe20000010000 */
[----:B------:R-:W-:Y:S01]  /*c070*/  FADD.FTZ R7, R140, R7 ;  /* 0x000000078c077221 */ /* 0x000fe20000010000 */
[----:B------:R-:W-:Y:S01]  /*c080*/  MOV R177, R189 ;  /* 0x000000bd00b17202 */ /* 0x000fe20000000f00 */
[----:B------:R-:W-:Y:S01]  /*c090*/  FADD.FTZ R9, R136, R6 ;  /* 0x0000000688097221 */ /* 0x000fe20000010000 */
[----:B------:R-:W-:Y:S01]  /*c0a0*/  IMAD.MOV.U32 R113, RZ, RZ, R137 ;  /* 0x000000ffff717224 */ /* 0x000fe200078e0089 */
[----:B------:R-:W-:Y:S01]  /*c0b0*/  MOV R114, R138 ;  /* 0x0000008a00727202 */ /* 0x000fe20000000f00 */
        /* <DEDUP_REMOVED lines=38> */
[----:B------:R-:W-:Y:S01]  /*c320*/  MUFU.EX2 R121, R149 ;  /* 0x0000009500797308 */ /* 0x000fe20000000800 */
[----:B------:R-:W-:Y:S01]  /*c330*/  FADD.FTZ R6, R241, R6 ;  /* 0x00000006f1067221 */ /* 0x000fe20000010000 */
[----:B------:R-:W-:Y:S01]  /*c340*/  FADD.FTZ R8, R249, R8 ;  /* 0x00000008f9087221 */ /* 0x000fe20000010000 */
[----:B------:R-:W-:Y:S01]  /*c350*/  FADD.FTZ R7, R245, R7 ;  /* 0x00000007f5077221 */ /* 0x000fe20000010000 */
[----:B------:R-:W-:-:S04]  /*c360*/  FADD.FTZ R0, R236, R0 ;  /* 0x00000000ec007221 */ /* 0x000fc80000010000 */
[----:B------:R-:W2:Y:S01]  /*c370*/  MUFU.EX2 R96, R157 ;  /* 0x0000009d00607308 */ /* 0x000ea20000000800 */
[----:B------:R-:W-:Y:S01]  /*c380*/  FADD.FTZ R6, R240, R6 ;  /* 0x00000006f0067221 */ /* 0x000fe20000010000 */
[----:B------:R-:W-:-:S06]  /*c390*/  FADD.FTZ R8, R250, R8 ;  /* 0x00000008fa087221 */ /* 0x000fcc0000010000 */
[----:B------:R-:W-:Y:S01]  /*c3a0*/  MUFU.EX2 R39, R158 ;  /* 0x0000009e00277308 */ /* 0x000fe20000000800 */
[----:B------:R-:W-:-:S07]  /*c3b0*/  FADD.FTZ R7, R246, R7 ;  /* 0x00000007f6077221 */ /* 0x000fce0000010000 */
        /* <DEDUP_REMOVED lines=35> */
[----:B------:R-:W1:Y:S01]  /*c5f0*/  MUFU.EX2 R38, R160 ;  /* 0x000000a000267308 */ /* 0x000e620000000800 */
[----:B------:R-:W-:Y:S01]  /*c600*/  FADD.FTZ R6, R116, R6 ;  /* 0x0000000674067221 */ /* 0x000fe20000010000 */
[----:B------:R-:W-:Y:S01]  /*c610*/  HMMA.16816.F32.BF16 R56, R12, R26, R56 ;  /* 0x0000001a0c38723c */ /* 0x000fe20000041838 */
[----:B------:R-:W-:Y:S01]  /*c620*/  FADD.FTZ R8, R128, R8 ;  /* 0x0000000880087221 */ /* 0x000fe20000010000 */
[----:B------:R1:W5:Y:S04]  /*c630*/  LDL.LU R231, [R1+0x118] ;  /* 0x0001180001e77983 */ /* 0x0003680000300800 */
[----:B------:R-:W1:Y:S01]  /*c640*/  MUFU.EX2 R125, R146 ;  /* 0x00000092007d7308 */ /* 0x000e620000000800 */
[----:B------:R-:W-:Y:S01]  /*c650*/  FADD.FTZ R7, R39, R7 ;  /* 0x0000000727077221 */ /* 0x000fe20000010000 */
[----:B------:R-:W-:-:S06]  /*c660*/  FADD.FTZ R0, R99, R0 ;  /* 0x0000000063007221 */ /* 0x000fcc0000010000 */
[----:B------:R-:W1:Y:S01]  /*c670*/  MUFU.EX2 R21, R169 ;  /* 0x000000a900157308 */ /* 0x000e620000000800 */
[----:B------:R-:W-:Y:S01]  /*c680*/  HMMA.16816.F32.BF16 R48, R12, R16, R48 ;  /* 0x000000100c30723c */ /* 0x000fe20000041830 */
[----:B------:R-:W-:-:S06]  /*c690*/  FADD.FTZ R6, R117, R6 ;  /* 0x0000000675067221 */ /* 0x000fcc0000010000 */
[----:B------:R-:W1:Y:S01]  /*c6a0*/  MUFU.EX2 R29, R165 ;  /* 0x000000a5001d7308 */ /* 0x000e620000000800 */
[----:B------:R-:W-:Y:S01]  /*c6b0*/  HMMA.16816.F32.BF16 R40, R12, R18, R40 ;  /* 0x000000120c28723c */ /* 0x000fe20000041828 */
[----:B------:R-:W-:Y:S06]  /*c6c0*/  LDSM.16.MT88.4 R16, [R216+0xb800] ;  /* 0x00b80000d810783b */ /* 0x000fec0000004200 */
[----:B------:R-:W1:Y:S01]  /*c6d0*/  MUFU.EX2 R37, R161 ;  /* 0x000000a100257308 */ /* 0x000e620000000800 */
[----:B------:R-:W-:Y:S01]  /*c6e0*/  FADD.FTZ R8, R129, R8 ;  /* 0x0000000881087221 */ /* 0x000fe20000010000 */
[----:B------:R-:W-:-:S06]  /*c6f0*/  FADD.FTZ R7, R97, R7 ;  /* 0x0000000761077221 */ /* 0x000fcc0000010000 */
[----:B------:R2:W1:Y:S01]  /*c700*/  MUFU.EX2 R126, R145 ;  /* 0x00000091007e7308 */ /* 0x0004620000000800 */
[----:B------:R-:W-:-:S07]  /*c710*/  FADD.FTZ R0, R100, R0 ;  /* 0x0000000064007221 */ /* 0x000fce0000010000 */
[----:B------:R-:W1:Y:S01]  /*c720*/  MUFU.EX2 R20, R172 ;  /* 0x000000ac00147308 */ /* 0x000e620000000800 */
[----:B------:R-:W-:-:S07]  /*c730*/  FADD.FTZ R6, R102, R6 ;  /* 0x0000000666067221 */ /* 0x000fce0000010000 */
[----:B------:R-:W1:Y:S01]  /*c740*/  MUFU.EX2 R26, R166 ;  /* 0x000000a6001a7308 */ /* 0x000e620000000800 */
[----:B--2---:R-:W-:Y:S01]  /*c750*/  LDSM.16.MT88.4 R144, [R215+0xb800] ;  /* 0x00b80000d790783b */ /* 0x004fe20000004200 */
[----:B------:R-:W-:-:S06]  /*c760*/  FADD.FTZ R8, R124, R8 ;  /* 0x000000087c087221 */ /* 0x000fcc0000010000 */
[----:B------:R-:W2:Y:S01]  /*c770*/  MUFU.EX2 R36, R162 ;  /* 0x000000a200247308 */ /* 0x000ea20000000800 */
[----:B------:R1:W5:Y:S07]  /*c780*/  LDL.LU R230, [R1+0x114] ;  /* 0x0001140001e67983 */ /* 0x00036e0000300800 */
[----:B------:R2:W-:Y:S01]  /*c790*/  MUFU.EX2 R31, R163 ;  /* 0x000000a3001f7308 */ /* 0x0005e20000000800 */
[----:B---3--:R-:W-:Y:S01]  /*c7a0*/  FADD.FTZ R7, R24, R7 ;  /* 0x0000000718077221 */ /* 0x008fe20000010000 */
[----:B------:R3:W5:Y:S06]  /*c7b0*/  LDL.LU R229, [R1+0x110] ;  /* 0x0001100001e57983 */ /* 0x00076c0000300800 */
[----:B------:R-:W3:Y:S01]  /*c7c0*/  MUFU.EX2 R122, R151 ;  /* 0x00000097007a7308 */ /* 0x000ee20000000800 */
[----:B----4-:R-:W-:Y:S01]  /*c7d0*/  FADD.FTZ R0, R30, R0 ;  /* 0x000000001e007221 */ /* 0x010fe20000010000 */
[----:B------:R4:W5:Y:S06]  /*c7e0*/  LDL.LU R228, [R1+0x10c] ;  /* 0x00010c0001e47983 */ /* 0x00096c0000300800 */
[----:B------:R-:W4:Y:S01]  /*c7f0*/  MUFU.EX2 R11, R173 ;  /* 0x000000ad000b7308 */ /* 0x000f220000000800 */
[----:B--2---:R-:W2:Y:S01]  /*c800*/  LDSM.16.MT88.4 R160, [R214+0xb800] ;  /* 0x00b80000d6a0783b */ /* 0x004ea20000004200 */
[----:B-1----:R-:W-:-:S06]  /*c810*/  FADD.FTZ R6, R38, R6 ;  /* 0x0000000626067221 */ /* 0x002fcc0000010000 */
[----:B------:R-:W1:Y:S01]  /*c820*/  MUFU.EX2 R25, R167 ;  /* 0x000000a700197308 */ /* 0x000e620000000800 */
        /* <DEDUP_REMOVED lines=10> */
[----:B------:R-:W-:-:S03]  /*c8d0*/  FADD.FTZ R0, R26, R0 ;  /* 0x000000001a007221 */ /* 0x000fc60000010000 */
[----:B------:R2:W5:Y:S01]  /*c8e0*/  LDL.LU R220, [R1+0xf8] ;  /* 0x0000f80001dc7983 */ /* 0x0005620000300800 */
[----:B------:R-:W-:Y:S01]  /*c8f0*/  HMMA.16816.F32.BF16 R52, R12, R32, R52 ;  /* 0x000000200c34723c */ /* 0x000fe20000041834 */
[----:B------:R-:W-:Y:S02]  /*c900*/  FADD.FTZ R6, R36, R6 ;  /* 0x0000000624067221 */ /* 0x000fe40000010000 */
[----:B------:R2:W5:Y:S01]  /*c910*/  LDL.LU R218, [R1+0xf4] ;  /* 0x0000f40001da7983 */ /* 0x0005620000300800 */
[----:B---3--:R-:W-:-:S03]  /*c920*/  FADD.FTZ R8, R122, R8 ;  /* 0x000000087a087221 */ /* 0x008fc60000010000 */
[----:B------:R3:W5:Y:S01]  /*c930*/  LDL.LU R213, [R1+0xf0] ;  /* 0x0000f00001d57983 */ /* 0x0007620000300800 */
[C---:B------:R-:W-:Y:S01]  /*c940*/  HMMA.16816.F32.BF16 R60, R12.reuse, R34, R60 ;  /* 0x000000220c3c723c */ /* 0x040fe2000004183c */
[----:B----4-:R-:W-:Y:S02]  /*c950*/  FADD.FTZ R7, R11, R7 ;  /* 0x000000070b077221 */ /* 0x010fe40000010000 */
[----:B------:R3:W5:Y:S01]  /*c960*/  LDL.LU R212, [R1+0xec] ;  /* 0x0000ec0001d47983 */ /* 0x0007620000300800 */
[----:B-1----:R-:W-:Y:S02]  /*c970*/  FADD.FTZ R0, R25, R0 ;  /* 0x0000000019007221 */ /* 0x002fe40000010000 */
        /* <DEDUP_REMOVED lines=19> */
[C---:B--2---:R-:W-:Y:S06]  /*cab0*/  HMMA.16816.F32.BF16 R196, R168.reuse, R160, R196 ;  /* 0x000000a0a8c4723c */ /* 0x044fec00000418c4 */
        /* <DEDUP_REMOVED lines=25> */
[----:B------:R-:W4:Y:S01]  /*cc50*/  LDL.LU R131, [R1+0x88] ;  /* 0x0000880001837983 */ /* 0x000f220000300800 */
[----:B-----5:R-:W-:Y:S01]  /*cc60*/  ISETP.GE.AND P0, PT, R200, UR4, PT ;  /* 0x00000004c8007c0c */ /* 0x020fe2000bf06270 */
[----:B------:R-:W-:Y:S01]  /*cc70*/  USHF.R.S32.HI UR22, URZ, 0x1f, UR19 ;  /* 0x0000001f3f167899 */ /* 0x000fe20008011413 */
[----:B------:R-:W-:Y:S01]  /*cc80*/  IMAD.U32 R6, RZ, RZ, UR19 ;  /* 0x00000013ff067e24 */ /* 0x000fe2000f8e00ff */
[----:B------:R-:W-:Y:S01]  /*cc90*/  STL [R1+0x100], R139 ;  /* 0x0001008b01007387 */ /* 0x000fe20000100800 */
[----:B------:R-:W-:-:S03]  /*cca0*/  UIMAD UR4, UR13, UR19, URZ ;  /* 0x000000130d0472a4 */ /* 0x000fc6000f8e023f */
[----:B------:R-:W-:Y:S04]  /*ccb0*/  STL [R1+0xfc], R138 ;  /* 0x0000fc8a01007387 */ /* 0x000fe80000100800 */
        /* <DEDUP_REMOVED lines=8> */
[----:B------:R-:W1:Y:S02]  /*cd40*/  @!P0 LDC.64 R28, c[0x0][0x220] ;  /* 0x00008800ff1c8b82 */ /* 0x000e640000000a00 */
[----:B------:R-:W-:Y:S04]  /*cd50*/  STL [R1+0xe4], R68 ;  /* 0x0000e44401007387 */ /* 0x000fe80000100800 */
[----:B------:R-:W-:Y:S01]  /*cd60*/  STL [R1+0xe0], R5 ;  /* 0x0000e00501007387 */ /* 0x000fe20000100800 */
[----:B------:R-:W-:Y:S01]  /*cd70*/  IMAD.U32 R20, RZ, RZ, UR6 ;  /* 0x00000006ff147e24 */ /* 0x000fe2000f8e00ff */
[----:B------:R-:W1:Y:S02]  /*cd80*/  @!P0 LDC.64 R30, c[0x0][0x220] ;  /* 0x00008800ff1e8b82 */ /* 0x000e640000000a00 */
[----:B------:R-:W-:Y:S04]  /*cd90*/  STL [R1+0xdc], R4 ;  /* 0x0000dc0401007387 */ /* 0x000fe80000100800 */
[----:B------:R4:W-:Y:S01]  /*cda0*/  STL [R1+0xd8], R3 ;  /* 0x0000d80301007387 */ /* 0x0009e20000100800 */
[----:B------:R-:W-:Y:S01]  /*cdb0*/  IMAD.U32 R9, RZ, RZ, UR6 ;  /* 0x00000006ff097e24 */ /* 0x000fe2000f8e00ff */
[----:B------:R-:W1:Y:S02]  /*cdc0*/  @!P0 LDC.64 R32, c[0x0][0x220] ;  /* 0x00008800ff208b82 */ /* 0x000e640000000a00 */
[----:B------:R-:W4:Y:S04]  /*cdd0*/  LDL R130, [R1+0x4] ;  /* 0x0000040001827983 */ /* 0x000f280000100800 */
[----:B------:R-:W4:Y:S01]  /*cde0*/  LDL.LU R103, [R1+0x78] ;  /* 0x0000780001677983 */ /* 0x000f220000300800 */
[----:B------:R-:W-:Y:S01]  /*cdf0*/  IMAD.U32 R8, RZ, RZ, UR7 ;  /* 0x00000007ff087e24 */ /* 0x000fe2000f8e00ff */
[----:B------:R-:W1:Y:S02]  /*ce00*/  @!P0 LDC.64 R34, c[0x0][0x220] ;  /* 0x00008800ff228b82 */ /* 0x000e640000000a00 */
[----:B------:R-:W4:Y:S04]  /*ce10*/  LDL.LU R244, [R1+0x7c] ;  /* 0x00007c0001f47983 */ /* 0x000f280000300800 */
[----:B------:R-:W4:Y:S01]  /*ce20*/  LDL.LU R123, [R1+0x80] ;  /* 0x00008000017b7983 */ /* 0x000f220000300800 */
[----:B------:R-:W-:Y:S01]  /*ce30*/  UIMAD UR4, UR22, UR14, UR4 ;  /* 0x0000000e160472a4 */ /* 0x000fe2000f8e0204 */
[----:B------:R-:W-:Y:S01]  /*ce40*/  IMAD.U32 R17, RZ, RZ, UR6 ;  /* 0x00000006ff117e24 */ /* 0x000fe2000f8e00ff */
[----:B------:R-:W-:Y:S01]  /*ce50*/  BAR.SYNC.DEFER_BLOCKING 0x0 ;  /* 0x0000000000007b1d */ /* 0x000fe20000010000 */
[----:B------:R-:W-:-:S05]  /*ce60*/  IMAD.U32 R14, RZ, RZ, UR6 ;  /* 0x00000006ff0e7e24 */ /* 0x000fca000f8e00ff */
[----:B------:R-:W-:-:S05]  /*ce70*/  VOTEU.ALL UP0, P0 ;  /* 0x00000000003f7886 */ /* 0x000fca0000000000 */
[----:B------:R-:W-:Y:S02]  /*ce80*/  @!UP0 UIMAD UR25, UR7, 0x30, URZ ;  /* 0x00000030071988a4 */ /* 0x000fe4000f8e023f */
[----:B------:R-:W-:Y:S02]  /*ce90*/  @!UP0 UIMAD UR23, UR7, 0x50, URZ ;  /* 0x00000050071788a4 */ /* 0x000fe4000f8e023f */
[----:B------:R-:W-:Y:S01]  /*cea0*/  @!UP0 UIMAD UR22, UR7, 0x60, URZ ;  /* 0x00000060071688a4 */ /* 0x000fe2000f8e023f */
[----:B------:R-:W-:Y:S01]  /*ceb0*/  @P0 STS.128 [R233+0x8000], RZ ;  /* 0x008000ffe9000388 */ /* 0x000fe20000000c00 */
[----:B--2---:R-:W-:-:S04]  /*cec0*/  IMAD.WIDE.U32 R6, R6, UR14, R118 ;  /* 0x0000000e06067c25 */ /* 0x004fc8000f8e0076 */
[----:B---3--:R-:W-:Y:S02]  /*ced0*/  IMAD.MOV.U32 R248, RZ, RZ, R252 ;  /* 0x000000fffff87224 */ /* 0x008fe400078e00fc */
[----:B------:R-:W2:Y:S01]  /*cee0*/  LDL.LU R252, [R1+0x84] ;  /* 0x0000840001fc7983 */ /* 0x000ea20000300800 */
[----:B------:R-:W-:Y:S01]  /*cef0*/  VIADD R7, R7, UR4 ;  /* 0x0000000407077c36 */ /* 0x000fe20008000000 */
[-C--:B------:R-:W-:Y:S01]  /*cf00*/  @!P0 LEA R22, P1, R22, R6.reuse, 0x6 ;  /* 0x0000000616168211 */ /* 0x080fe200078230ff */
[----:B------:R-:W-:Y:S02]  /*cf10*/  @!P0 IMAD.MOV.U32 R12, RZ, RZ, R6 ;  /* 0x000000ffff0c8224 */ /* 0x000fe400078e0006 */
[----:B------:R-:W-:Y:S01]  /*cf20*/  @!P0 IMAD.MOV.U32 R13, RZ, RZ, R7 ;  /* 0x000000ffff0d8224 */ /* 0x000fe200078e0007 */
[----:B------:R-:W-:Y:S01]  /*cf30*/  @!P0 LEA.HI.X R23, R10, R7, R0, 0x6, P1 ;  /* 0x000000070a178211 */ /* 0x000fe200008f3400 */
[----:B------:R-:W-:Y:S01]  /*cf40*/  IMAD.U32 R0, RZ, RZ, UR6 ;  /* 0x00000006ff007e24 */ /* 0x000fe2000f8e00ff */
[----:B------:R-:W-:-:S03]  /*cf50*/  @!P0 LEA R20, P2, R20, R6, 0x5 ;  /* 0x0000000614148211 */ /* 0x000fc600078428ff */
[----:B------:R-:W-:Y:S01]  /*cf60*/  @!P0 IMAD.WIDE.U32 R12, R0, 0x50, R12 ;  /* 0x00000050000c8825 */ /* 0x000fe200078e000c */
[----:B------:R-:W-:Y:S02]  /*cf70*/  @!P0 IADD3 R0, P1, R6, UR16, RZ ;  /* 0x0000001006008c10 */ /* 0x000fe4000ff3e0ff */
[----:B------:R-:W-:Y:S01]  /*cf80*/  @!P0 LEA.HI.X R21, R9, R7, R8, 0x5, P2 ;  /* 0x0000000709158211 */ /* 0x000fe200010f2c08 */
[----:B------:R-:W-:Y:S01]  /*cf90*/  IMAD.U32 R8, RZ, RZ, UR6 ;  /* 0x00000006ff087e24 */ /* 0x000fe2000f8e00ff */
[----:B------:R-:W-:Y:S01]  /*cfa0*/  @!P0 IADD3.X R19, R7, UR15, RZ, P1, !PT ;  /* 0x0000000f07138c10 */ /* 0x000fe20008ffe4ff */
[----:B------:R-:W-:Y:S02]  /*cfb0*/  @!P0 IMAD.MOV.U32 R10, RZ, RZ, R6 ;  /* 0x000000ffff0a8224 */ /* 0x000fe400078e0006 */
[--C-:B------:R-:W-:Y:S01]  /*cfc0*/  @!P0 IMAD.MOV.U32 R11, RZ, RZ, R7.reuse ;  /* 0x000000ffff0b8224 */ /* 0x100fe200078e0007 */
[----:B-1----:R-:W-:Y:S01]  /*cfd0*/  @!P0 LEA R18, P1, R0, R26, 0x1 ;  /* 0x0000001a00128211 */ /* 0x002fe200078208ff */
[----:B------:R-:W-:-:S02]  /*cfe0*/  @!P0 IMAD.MOV.U32 R9, RZ, RZ, R7 ;  /* 0x000000ffff098224 */ /* 0x000fc400078e0007 */
[----:B------:R-:W-:Y:S01]  /*cff0*/  @!P0 IMAD.WIDE.U32 R10, R8, 0x60, R10 ;  /* 0x00000060080a8825 */ /* 0x000fe200078e000a */
[----:B------:R-:W-:Y:S02]  /*d000*/  @!P0 LEA R16, P2, R6, R24, 0x1 ;  /* 0x0000001806108211 */ /* 0x000fe400078408ff */
[----:B------:R-:W-:Y:S01]  /*d010*/  @!P0 LEA.HI.X R19, R0, R27, R19, 0x1, P1 ;  /* 0x0000001b00138211 */ /* 0x000fe200008f0c13 */
[----:B------:R-:W-:Y:S01]  /*d020*/  @!P0 IMAD.MOV.U32 R8, RZ, RZ, R6 ;  /* 0x000000ffff088224 */ /* 0x000fe200078e0006 */
[----:B------:R-:W1:Y:S03]  /*d030*/  @!P0 LDC.64 R26, c[0x0][0x220] ;  /* 0x00008800ff1a8b82 */ /* 0x000e660000000a00 */
[----:B------:R-:W-:Y:S01]  /*d040*/  @!P0 IMAD.WIDE.U32 R8, R17, 0x70, R8 ;  /* 0x0000007011088825 */ /* 0x000fe200078e0008 */
[----:B------:R-:W-:-:S04]  /*d050*/  @!P0 LEA.HI.X R17, R6, R25, R7, 0x1, P2 ;  /* 0x0000001906118211 */ /* 0x000fc800010f0c07 */
[----:B------:R-:W3:Y:S01]  /*d060*/  @!P0 LDC.64 R24, c[0x0][0x220] ;  /* 0x00008800ff188b82 */ /* 0x000ee20000000a00 */
        /* <DEDUP_REMOVED lines=25> */
[----:B----4-:R-:W-:-:S03]  /*d200*/  @!P0 LEA R16, P3, R12, R30, 0x1 ;  /* 0x0000001e0c108211 */ /* 0x010fc600078608ff */
[----:B------:R-:W-:Y:S01]  /*d210*/  @!PT LDS RZ, [RZ] ;  /* 0x00000000fffff984 */ /* 0x000fe20000000800 */
[----:B------:R-:W-:Y:S01]  /*d220*/  @!PT LDS RZ, [RZ] ;  /* 0x00000000fffff984 */ /* 0x000fe20000000800 */
[----:B------:R-:W-:Y:S01]  /*d230*/  @!PT LDS RZ, [RZ] ;  /* 0x00000000fffff984 */ /* 0x000fe20000000800 */
[----:B------:R-:W-:Y:S01]  /*d240*/  @!P0 LDGSTS.E.BYPASS.LTC128B.128 [R233+0x9800], desc[UR26][R20.64] ;  /* 0x0980000014e98fae */ /* 0x000fe2000b901d5a */
[----:B---3--:R-:W-:Y:S02]  /*d250*/  @!P0 LEA R18, P1, R22, R24, 0x1 ;  /* 0x0000001816128211 */ /* 0x008fe400078208ff */
        /* <DEDUP_REMOVED lines=32> */
[----:B------:R-:W4:Y:S04]  /*d460*/  LDSM.16.M88.4 R40, [R202+0x5000] ;  /* 0x00500000ca28783b */ /* 0x000f280000000200 */
[----:B------:R-:W3:Y:S04]  /*d470*/  LDSM.16.M88.4 R56, [R202+0x5800] ;  /* 0x00580000ca38783b */ /* 0x000ee80000000200 */
[----:B------:R-:W-:Y:S04]  /*d480*/  LDSM.16.M88.4 R20, [R130] ;  /* 0x000000008214783b */ /* 0x000fe80000000200 */
[----:B------:R-:W3:Y:S04]  /*d490*/  LDSM.16.M88.4 R44, [R202+0x4800] ;  /* 0x00480000ca2c783b */ /* 0x000ee80000000200 */
[----:B------:R-:W-:Y:S01]  /*d4a0*/  LDSM.16.M88.4 R32, [R213+0x6800] ;  /* 0x00680000d520783b */ /* 0x000fe20000000200 */
[----:B------:R-:W-:-:S02]  /*d4b0*/  IMAD.MOV.U32 R247, RZ, RZ, R131 ;  /* 0x000000fffff77224 */ /* 0x000fc400078e0083 */
[----:B------:R-:W-:Y:S01]  /*d4c0*/  IMAD.MOV.U32 R3, RZ, RZ, R248 ;  /* 0x000000ffff037224 */ /* 0x000fe200078e00f8 */
[----:B------:R-:W-:Y:S01]  /*d4d0*/  LOP3.LUT R224, R224, 0xffffffdf, RZ, 0xc0, !PT ;  /* 0xffffffdfe0e07812 */ /* 0x000fe200078ec0ff */
        /* <DEDUP_REMOVED lines=11> */
[C---:B----4-:R-:W-:Y:S01]  /*d590*/  HMMA.16816.F32.BF16 R124, R16.reuse, R42, R60 ;  /* 0x0000002a107c723c */ /* 0x050fe2000004183c */
[----:B------:R-:W-:Y:S05]  /*d5a0*/  LDSM.16.M88.4 R60, [R103] ;  /* 0x00000000673c783b */ /* 0x000fea0000000200 */
[----:B---3--:R-:W-:Y:S01]  /*d5b0*/  HMMA.16816.F32.BF16 R108, R16, R56, R12 ;  /* 0x00000038106c723c */ /* 0x008fe2000004180c */
[----:B------:R-:W3:Y:S05]  /*d5c0*/  LDSM.16.M88.4 R12, [R2] ;  /* 0x00000000020c783b */ /* 0x000eea0000000200 */
[C---:B------:R-:W-:Y:S06]  /*d5d0*/  HMMA.16816.F32.BF16 R240, R20.reuse, R44, R88 ;  /* 0x0000002c14f0723c */ /* 0x040fec0000041858 */
[----:B------:R-:W-:Y:S01]  /*d5e0*/  HMMA.16816.F32.BF16 R116, R20, R42, R52 ;  /* 0x0000002a1474723c */ /* 0x000fe20000041834 */
[----:B------:R-:W4:Y:S05]  /*d5f0*/  LDSM.16.M88.4 R52, [R202+0x6000] ;  /* 0x00600000ca34783b */ /* 0x000f2a0000000200 */
        /* <DEDUP_REMOVED lines=8> */
[----:B------:R-:W-:Y:S06]  /*d680*/  HMMA.16816.F32.BF16 R204, R20, R46, R76 ;  /* 0x0000002e14cc723c */ /* 0x000fec000004184c */
[-C--:B------:R-:W-:Y:S06]  /*d690*/  HMMA.16816.F32.BF16 R104, R28, R32.reuse, RZ ;  /* 0x000000201c68723c */ /* 0x080fec00000418ff */
[C---:B------:R-:W-:Y:S06]  /*d6a0*/  HMMA.16816.F32.BF16 R100, R24.reuse, R32, RZ ;  /* 0x000000201864723c */ /* 0x040fec00000418ff */
[----:B------:R-:W-:Y:S01]  /*d6b0*/  HMMA.16816.F32.BF16 R96, R24, R34, RZ ;  /* 0x000000221860723c */ /* 0x000fe200000418ff */
[----:B------:R-:W-:-:S02]  /*d6c0*/  IMAD.MOV.U32 R235, RZ, RZ, R6 ;  /* 0x000000ffffeb7224 */ /* 0x000fc400078e0006 */
[----:B------:R-:W-:-:S03]  /*d6d0*/  IMAD.MOV.U32 R234, RZ, RZ, R7 ;  /* 0x000000ffffea7224 */ /* 0x000fc600078e0007 */
[----:B------:R-:W-:Y:S01]  /*d6e0*/  HMMA.16816.F32.BF16 R76, R28, R34, RZ ;  /* 0x000000221c4c723c */ /* 0x000fe200000418ff */
[----:B--2---:R2:W-:Y:S05]  /*d6f0*/  LDSM.16.M88.4 R32, [R252] ;  /* 0x00000000fc20783b */ /* 0x0045ea0000000200 */
[-C--:B----4-:R-:W-:Y:S06]  /*d700*/  HMMA.16816.F32.BF16 R88, R20, R52.reuse, R88 ;  /* 0x000000341458723c */ /* 0x090fec0000041858 */
[----:B------:R-:W-:Y:S07]  /*d710*/  HMMA.16816.F32.BF16 R84, R16, R52, R84 ;  /* 0x000000341054723c */ /* 0x000fee0000041854 */
[----:B------:R-:W-:-:S02]  /*d720*/  IMAD.MOV.U32 R52, RZ, RZ, R4 ;  /* 0x000000ffff347224 */ /* 0x000fc400078e0004 */
[----:B--2---:R-:W-:Y:S02]  /*d730*/  IMAD.MOV.U32 R252, RZ, RZ, R5 ;  /* 0x000000fffffc7224 */ /* 0x004fe400078e0005 */
[----:B-1----:R-:W-:Y:S06]  /*d740*/  HMMA.16816.F32.BF16 R4, R8, R60, R236 ;  /* 0x0000003c0804723c */ /* 0x002fec00000418ec */
[-C--:B------:R-:W-:Y:S06]  /*d750*/  HMMA.16816.F32.BF16 R132, R20, R40.reuse, R72 ;  /* 0x000000281484723c */ /* 0x080fec0000041848 */
[----:B------:R-:W-:Y:S01]  /*d760*/  HMMA.16816.F32.BF16 R128, R16, R40, R64 ;  /* 0x000000281080723c */ /* 0x000fe20000041840 */
[----:B------:R1:W2:Y:S11]  /*d770*/  LDSM.16.M88.4 R40, [R244] ;  /* 0x00000000f428783b */ /* 0x0002b60000000200 */
[----:B------:R-:W-:-:S02]  /*d780*/  IMAD.MOV.U32 R239, RZ, RZ, R5 ;  /* 0x000000ffffef7224 */ /* 0x000fc400078e0005 */
[----:B------:R-:W-:Y:S02]  /*d790*/  IMAD.MOV.U32 R238, RZ, RZ, R6 ;  /* 0x000000ffffee7224 */ /* 0x000fe400078e0006 */
[----:B------:R-:W-:Y:S02]  /*d7a0*/  IMAD.MOV.U32 R237, RZ, RZ, R7 ;  /* 0x000000ffffed7224 */ /* 0x000fe400078e0007 */
[----:B------:R-:W-:Y:S02]  /*d7b0*/  IMAD.MOV.U32 R236, RZ, RZ, R4 ;  /* 0x000000ffffec7224 */ /* 0x000fe400078e0004 */
[----:B------:R-:W-:Y:S01]  /*d7c0*/  HMMA.16816.F32.BF16 R4, R8, R62, R208 ;  /* 0x0000003e0804723c */ /* 0x000fe200000418d0 */
[----:B-1----:R-:W-:-:S15]  /*d7d0*/  IMAD.MOV.U32 R244, RZ, RZ, R247 ;  /* 0x000000fffff47224 */ /* 0x002fde00078e00f7 */
[----:B------:R-:W-:-:S08]  /*d7e0*/  NOP ;  /* 0x0000000000007918 */ /* 0x000fd00000000000 */
[----:B------:R-:W-:Y:S02]  /*d7f0*/  IMAD.MOV.U32 R2, RZ, RZ, R5 ;  /* 0x000000ffff027224 */ /* 0x000fe400078e0005 */
[----:B------:R-:W-:Y:S02]  /*d800*/  IMAD.MOV.U32 R247, RZ, RZ, R6 ;  /* 0x000000fffff77224 */ /* 0x000fe400078e0006 */
[----:B------:R-:W-:Y:S02]  /*d810*/  IMAD.MOV.U32 R246, RZ, RZ, R7 ;  /* 0x000000fffff67224 */ /* 0x000fe400078e0007 */
[----:B------:R-:W-:Y:S02]  /*d820*/  IMAD.MOV.U32 R245, RZ, RZ, R4 ;  /* 0x000000fffff57224 */ /* 0x000fe400078e0004 */
[----:B------:R-:W-:Y:S06]  /*d830*/  HMMA.16816.F32.BF16 R4, R12, R62, R204 ;  /* 0x0000003e0c04723c */ /* 0x000fec00000418cc */
[-C--:B------:R-:W-:Y:S06]  /*d840*/  HMMA.16816.F32.BF16 R92, R16, R54.reuse, R92 ;  /* 0x00000036105c723c */ /* 0x080fec000004185c */
[----:B------:R-:W-:Y:S06]  /*d850*/  HMMA.16816.F32.BF16 R80, R20, R54, R80 ;  /* 0x000000361450723c */ /* 0x000fec0000041850 */
[----:B--2---:R-:W-:Y:S06]  /*d860*/  HMMA.16816.F32.BF16 R60, R8, R40, R128 ;  /* 0x00000028083c723c */ /* 0x004fec0000041880 */
[----:B------:R-:W-:-:S02]  /*d870*/  IMAD.MOV.U32 R54, RZ, RZ, R4 ;  /* 0x000000ffff367224 */ /* 0x000fc400078e0004 */
[----:B------:R-:W-:Y:S02]  /*d880*/  IMAD.MOV.U32 R139, RZ, RZ, R5 ;  /* 0x000000ffff8b7224 */ /* 0x000fe400078e0005 */
[----:B------:R-:W-:Y:S02]  /*d890*/  IMAD.MOV.U32 R138, RZ, RZ, R6 ;  /* 0x000000ffff8a7224 */ /* 0x000fe400078e0006 */
[----:B------:R-:W-:Y:S02]  /*d8a0*/  IMAD.MOV.U32 R137, RZ, RZ, R7 ;  /* 0x000000ffff897224 */ /* 0x000fe400078e0007 */
[----:B------:R-:W-:Y:S06]  /*d8b0*/  HMMA.16816.F32.BF16 R4, R12, R40, R132 ;  /* 0x000000280c04723c */ /* 0x000fec0000041884 */
[----:B------:R-:W-:Y:S06]  /*d8c0*/  HMMA.16816.F32.BF16 R48, R28, R36, RZ ;  /* 0x000000241c30723c */ /* 0x000fec00000418ff */
[-C--:B------:R-:W-:Y:S06]  /*d8d0*/  HMMA.16816.F32.BF16 R44, R24, R38.reuse, RZ ;  /* 0x00000026182c723c */ /* 0x080fec00000418ff */
[----:B------:R-:W-:Y:S01]  /*d8e0*/  HMMA.16816.F32.BF16 R64, R28, R38, RZ ;  /* 0x000000261c40723c */ /* 0x000fe200000418ff */
[----:B------:R-:W1:Y:S01]  /*d8f0*/  LDSM.16.M88.4 R36, [R123] ;  /* 0x000000007b24783b */ /* 0x000e620000000200 */
[----:B------:R-:W-:-:S04]  /*d900*/  IMAD.MOV.U32 R136, RZ, RZ, R60 ;  /* 0x000000ffff887224 */ /* 0x000fc800078e003c */
[----:B------:R-:W-:Y:S02]  /*d910*/  IMAD.MOV.U32 R205, RZ, RZ, R5 ;  /* 0x000000ffffcd7224 */ /* 0x000fe400078e0005 */
[----:B------:R-:W-:Y:S02]  /*d920*/  IMAD.MOV.U32 R204, RZ, RZ, R6 ;  /* 0x000000ffffcc7224 */ /* 0x000fe400078e0006 */
[----:B------:R-:W-:Y:S02]  /*d930*/  IMAD.MOV.U32 R135, RZ, RZ, R7 ;  /* 0x000000ffff877224 */ /* 0x000fe400078e0007 */
[----:B------:R-:W-:Y:S02]  /*d940*/  IMAD.MOV.U32 R7, RZ, RZ, R61 ;  /* 0x000000ffff077224 */ /* 0x000fe400078e003d */
[----:B------:R-:W-:Y:S02]  /*d950*/  IMAD.MOV.U32 R6, RZ, RZ, R62 ;  /* 0x000000ffff067224 */ /* 0x000fe400078e003e */
[----:B------:R-:W-:-:S02]  /*d960*/  IMAD.MOV.U32 R5, RZ, RZ, R63 ;  /* 0x000000ffff057224 */ /* 0x000fc400078e003f */
[-C--:B------:R-:W-:Y:S06]  /*d970*/  HMMA.16816.F32.BF16 R60, R8, R42.reuse, R124 ;  /* 0x0000002a083c723c */ /* 0x080fec000004187c */
[----:B------:R-:W-:Y:S06]  /*d980*/  HMMA.16816.F32.BF16 R40, R12, R42, R116 ;  /* 0x0000002a0c28723c */ /* 0x000fec0000041874 */
[----:B------:R-:W-:Y:S01]  /*d990*/  HMMA.16816.F32.BF16 R112, R20, R56, R48 ;  /* 0x000000381470723c */ /* 0x000fe20000041830 */
[----:B------:R-:W2:Y:S05]  /*d9a0*/  LDSM.16.M88.4 R48, [R202+0x6800] ;  /* 0x00680000ca30783b */ /* 0x000eaa0000000200 */
[----:B------:R-:W-:Y:S01]  /*d9b0*/  HMMA.16816.F32.BF16 R72, R16, R58, R44 ;  /* 0x0000003a1048723c */ /* 0x000fe2000004182c */
[----:B------:R-:W3:Y:S11]  /*d9c0*/  LDSM.16.M88.4 R44, [R213+0x7000] ;  /* 0x00700000d52c783b */ /* 0x000ef60000000200 */
[----:B------:R-:W-:-:S02]  /*d9d0*/  IMAD.MOV.U32 R53, RZ, RZ, R40 ;  /* 0x000000ffff357224 */ /* 0x000fc400078e0028 */
[----:B------:R-:W-:Y:S02]  /*d9e0*/  IMAD.MOV.U32 R118, RZ, RZ, R41 ;  /* 0x000000ffff767224 */ /* 0x000fe400078e0029 */
[----:B------:R-:W-:Y:S02]  /*d9f0*/  IMAD.MOV.U32 R117, RZ, RZ, R42 ;  /* 0x000000ffff757224 */ /* 0x000fe400078e002a */
[----:B------:R-:W-:Y:S02]  /*da00*/  IMAD.MOV.U32 R116, RZ, RZ, R43 ;  /* 0x000000ffff747224 */ /* 0x000fe400078e002b */
[----:B-1----:R-:W-:Y:S06]  /*da10*/  HMMA.16816.F32.BF16 R40, R12, R36, R112 ;  /* 0x000000240c28723c */ /* 0x002fec0000041870 */
[C---:B------:R-:W-:Y:S06]  /*da20*/  HMMA.16816.F32.BF16 R56, R20.reuse, R58, R64 ;  /* 0x0000003a1438723c */ /* 0x040fec0000041840 */
[----:B--2---:R-:W-:-:S12]  /*da30*/  HMMA.16816.F32.BF16 R120, R20, R48, R104 ;  /* 0x000000301478723c */ /* 0x004fd80000041868 */
[----:B------:R-:W-:Y:S02]  /*da40*/  IMAD.MOV.U32 R211, RZ, RZ, R42 ;  /* 0x000000ffffd37224 */ /* 0x000fe400078e002a */
[----:B------:R-:W-:Y:S02]  /*da50*/  IMAD.MOV.U32 R210, RZ, RZ, R43 ;  /* 0x000000ffffd27224 */ /* 0x000fe400078e002b */
[----:B------:R-:W-:Y:S02]  /*da60*/  IMAD.MOV.U32 R209, RZ, RZ, R40 ;  /* 0x000000ffffd17224 */ /* 0x000fe400078e0028 */
[----:B------:R-:W-:Y:S02]  /*da70*/  IMAD.MOV.U32 R208, RZ, RZ, R41 ;  /* 0x000000ffffd07224 */ /* 0x000fe400078e0029 */
[----:B------:R-:W-:Y:S06]  /*da80*/  HMMA.16816.F32.BF16 R40, R8, R36, R108 ;  /* 0x000000240828723c */ /* 0x000fec000004186c */
[C---:B------:R-:W-:Y:S06]  /*da90*/  HMMA.16816.F32.BF16 R104, R16.reuse, R48, R100 ;  /* 0x000000301068723c */ /* 0x040fec0000041864 */
[-C--:B------:R-:W-:Y:S06]  /*daa0*/  HMMA.16816.F32.BF16 R100, R16, R50.reuse, R96 ;  /* 0x000000321064723c */ /* 0x080fec0000041860 */
[----:B------:R-:W-:Y:S01]  /*dab0*/  HMMA.16816.F32.BF16 R96, R20, R50, R76 ;  /* 0x000000321460723c */ /* 0x000fe2000004184c */
[----:B------:R-:W1:Y:S05]  /*dac0*/  LDSM.16.M88.4 R48, [R202+0x7000] ;  /* 0x00700000ca30783b */ /* 0x000e6a0000000200 */
[----:B------:R-:W-:Y:S01]  /*dad0*/  IMAD.MOV.U32 R207, RZ, RZ, R42 ;  /* 0x000000ffffcf7224 */ /* 0x000fe200078e002a */
[----:B------:R-:W-:Y:S01]  /*dae0*/  HMMA.16816.F32.BF16 R68, R12, R38, R56 ;  /* 0x000000260c44723c */ /* 0x000fe20000041838 */
[----:B------:R-:W-:-:S02]  /*daf0*/  IMAD.MOV.U32 R206, RZ, RZ, R43 ;  /* 0x000000ffffce7224 */ /* 0x000fc400078e002b */
[----:B------:R-:W-:Y:S02]  /*db00*/  IMAD.MOV.U32 R133, RZ, RZ, R40 ;  /* 0x000000ffff857224 */ /* 0x000fe400078e0028 */
[----:B------:R-:W-:Y:S02]  /*db10*/  IMAD.MOV.U32 R132, RZ, RZ, R41 ;  /* 0x000000ffff847224 */ /* 0x000fe400078e0029 */
[----:B------:R-:W-:Y:S06]  /*db20*/  HMMA.16816.F32.BF16 R40, R8, R38, R72 ;  /* 0x000000260828723c */ /* 0x000fec0000041848 */
[----:B---3--:R-:W-:Y:S01]  /*db30*/  HMMA.16816.F32.BF16 R36, R24, R46, RZ ;  /* 0x0000002e1824723c */ /* 0x008fe200000418ff */
[----:B------:R-:W-:-:S02]  /*db40*/  IMAD.MOV.U32 R0, RZ, RZ, R244 ;  /* 0x000000ffff007224 */ /* 0x000fc400078e00f4 */
[----:B------:R-:W-:-:S03]  /*db50*/  IMAD.MOV.U32 R131, RZ, RZ, R54 ;  /* 0x000000ffff837224 */ /* 0x000fc600078e0036 */
[----:B------:R-:W-:Y:S07]  /*db60*/  HMMA.16816.F32.BF16 R108, R12, R32, R88 ;  /* 0x000000200c6c723c */ /* 0x000fee0000041858 */
[----:B------:R-:W-:Y:S02]  /*db70*/  IMAD.MOV.U32 R89, RZ, RZ, R53 ;  /* 0x000000ffff597224 */ /* 0x000fe400078e0035 */
[----:B------:R-:W-:Y:S02]  /*db80*/  IMAD.MOV.U32 R91, RZ, RZ, R52 ;  /* 0x000000ffff5b7224 */ /* 0x000fe400078e0034 */
[----:B------:R-:W-:Y:S01]  /*db90*/  LDSM.16.M88.4 R52, [R213+0x7800] ;  /* 0x00780000d534783b */ /* 0x000fe20000000200 */
[----:B------:R-:W-:-:S02]  /*dba0*/  IMAD.MOV.U32 R244, RZ, RZ, R41 ;  /* 0x000000fffff47224 */ /* 0x000fc400078e0029 */
[----:B------:R-:W-:-:S04]  /*dbb0*/  IMAD.MOV.U32 R242, RZ, RZ, R42 ;  /* 0x000000fffff27224 */ /* 0x000fc800078e002a */
[----:B-1----:R-:W-:Y:S01]  /*dbc0*/  HMMA.16816.F32.BF16 R64, R16, R50, R36 ;  /* 0x000000321040723c */ /* 0x002fe20000041824 */
[----:B------:R-:W1:Y:S01]  /*dbd0*/  LDSM.16.M88.4 R36, [R0] ;  /* 0x000000000024783b */ /* 0x000e620000000200 */
[----:B------:R-:W-:Y:S02]  /*dbe0*/  IMAD.MOV.U32 R241, RZ, RZ, R43 ;  /* 0x000000fffff17224 */ /* 0x000fe400078e002b */
[----:B------:R-:W-:Y:S02]  /*dbf0*/  IMAD.MOV.U32 R240, RZ, RZ, R40 ;  /* 0x000000fffff07224 */ /* 0x000fe400078e0028 */
[----:B------:R-:W-:Y:S01]  /*dc00*/  HMMA.16816.F32.BF16 R40, R24, R44, RZ ;  /* 0x0000002c1828723c */ /* 0x000fe200000418ff */
[----:B------:R-:W-:Y:S02]  /*dc10*/  IMAD.MOV.U32 R223, RZ, RZ, R60 ;  /* 0x000000ffffdf7224 */ /* 0x000fe400078e003c */
[----:B------:R-:W-:Y:S02]  /*dc20*/  IMAD.MOV.U32 R222, RZ, RZ, R61 ;  /* 0x000000ffffde7224 */ /* 0x000fe400078e003d */
[----:B------:R-:W-:Y:S01]  /*dc30*/  IMAD.MOV.U32 R219, RZ, RZ, R62 ;  /* 0x000000ffffdb7224 */ /* 0x000fe200078e003e */
[----:B------:R-:W-:Y:S01]  /*dc40*/  HMMA.16816.F32.BF16 R56, R28, R46, RZ ;  /* 0x0000002e1c38723c */ /* 0x000fe200000418ff */
[----:B------:R-:W-:-:S05]  /*dc50*/  IMAD.MOV.U32 R203, RZ, RZ, R63 ;  /* 0x000000ffffcb7224 */ /* 0x000fca00078e003f */
[----:B------:R-:W-:Y:S01]  /*dc60*/  HMMA.16816.F32.BF16 R60, R28, R44, RZ ;  /* 0x0000002c1c3c723c */ /* 0x000fe200000418ff */
[----:B------:R-:W-:Y:S01]  /*dc70*/  IMAD.MOV.U32 R134, RZ, RZ, R4 ;  /* 0x000000ffff867224 */ /* 0x000fe200078e0004 */
[----:B------:R-:W-:Y:S01]  /*dc80*/  LDSM.16.M88.4 R44, [R202+0x7800] ;  /* 0x00780000ca2c783b */ /* 0x000fe20000000200 */
[----:B------:R-:W-:-:S03]  /*dc90*/  IMAD.MOV.U32 R4, RZ, RZ, R251 ;  /* 0x000000ffff047224 */ /* 0x000fc600078e00fb */
[C---:B------:R-:W-:Y:S06]  /*dca0*/  HMMA.16816.F32.BF16 R112, R8.reuse, R32, R84 ;  /* 0x000000200870723c */ /* 0x040fec0000041854 */
[-C--:B------:R-:W-:Y:S06]  /*dcb0*/  HMMA.16816.F32.BF16 R124, R8, R34.reuse, R92 ;  /* 0x00000022087c723c */ /* 0x080fec000004185c */
[----:B------:R-:W-:Y:S01]  /*dcc0*/  HMMA.16816.F32.BF16 R248, R12, R34, R80 ;  /* 0x000000220cf8723c */ /* 0x000fe20000041850 */
[----:B------:R2:W3:Y:S05]  /*dcd0*/  LDSM.16.M88.4 R32, [R3] ;  /* 0x000000000320783b */ /* 0x0004ea0000000200 */
[----:B------:R-:W-:Y:S01]  /*dce0*/  HMMA.16816.F32.BF16 R72, R16, R48, R40 ;  /* 0x000000301048723c */ /* 0x000fe20000041828 */
[----:B------:R-:W4:Y:S05]  /*dcf0*/  LDSM.16.M88.4 R40, [R213+0x4000] ;  /* 0x00400000d528783b */ /* 0x000f2a0000000200 */
[----:B-1----:R-:W-:Y:S06]  /*dd00*/  HMMA.16816.F32.BF16 R80, R12, R36, R120 ;  /* 0x000000240c50723c */ /* 0x002fec0000041878 */
[C---:B------:R-:W-:Y:S06]  /*dd10*/  HMMA.16816.F32.BF16 R76, R20.reuse, R48, R60 ;  /* 0x00000030144c723c */ /* 0x040fec000004183c */
[----:B------:R-:W-:Y:S06]  /*dd20*/  HMMA.16816.F32.BF16 R56, R20, R50, R56 ;  /* 0x000000321438723c */ /* 0x000fec0000041838 */
[----:B------:R-:W-:Y:S01]  /*dd30*/  HMMA.16816.F32.BF16 R48, R24, R52, RZ ;  /* 0x000000341830723c */ /* 0x000fe200000418ff */
[----:B------:R-:W-:-:S02]  /*dd40*/  IMAD.MOV.U32 R90, RZ, RZ, R2 ;  /* 0x000000ffff5a7224 */ /* 0x000fc400078e0002 */
[----:B------:R-:W-:Y:S02]  /*dd50*/  IMAD.MOV.U32 R119, RZ, RZ, R131 ;  /* 0x000000ffff777224 */ /* 0x000fe400078e0083 */
[----:B------:R-:W-:Y:S01]  /*dd60*/  IMAD.MOV.U32 R243, RZ, RZ, R4 ;  /* 0x000000fffff37224 */ /* 0x000fe200078e0004 */
[----:B------:R-:W-:Y:S01]  /*dd70*/  HMMA.16816.F32.BF16 R128, R8, R36, R104 ;  /* 0x000000240880723c */ /* 0x000fe20000041868 */
[----:B------:R-:W-:Y:S02]  /*dd80*/  IMAD.MOV.U32 R88, RZ, RZ, R90 ;  /* 0x000000ffff587224 */ /* 0x000fe400078e005a */
[----:B------:R-:W-:Y:S02]  /*dd90*/  IMAD.MOV.U32 R90, RZ, RZ, R246 ;  /* 0x000000ffff5a7224 */ /* 0x000fe400078e00f6 */
[----:B------:R-:W-:Y:S02]  /*dda0*/  IMAD.MOV.U32 R87, RZ, RZ, R245 ;  /* 0x000000ffff577224 */ /* 0x000fe400078e00f5 */
[----:B------:R-:W-:-:S02]  /*ddb0*/  IMAD.MOV.U32 R106, RZ, RZ, R89 ;  /* 0x000000ffff6a7224 */ /* 0x000fc400078e0059 */
[----:B------:R-:W-:Y:S02]  /*ddc0*/  IMAD.MOV.U32 R89, RZ, RZ, R247 ;  /* 0x000000ffff597224 */ /* 0x000fe400078e00f7 */
[----:B------:R-:W-:Y:S02]  /*ddd0*/  IMAD.MOV.U32 R121, RZ, RZ, R244 ;  /* 0x000000ffff797224 */ /* 0x000fe400078e00f4 */
[----:B------:R-:W-:Y:S01]  /*dde0*/  IMAD.MOV.U32 R2, RZ, RZ, R82 ;  /* 0x000000ffff027224 */ /* 0x000fe200078e0052 */
[----:B------:R-:W-:Y:S01]  /*ddf0*/  HMMA.16816.F32.BF16 R244, R8, R38, R100 ;  /* 0x0000002608f4723c */ /* 0x000fe20000041864 */
[----:B------:R-:W-:Y:S02]  /*de00*/  IMAD.MOV.U32 R4, RZ, RZ, R80 ;  /* 0x000000ffff047224 */ /* 0x000fe400078e0050 */
[----:B--2---:R-:W-:Y:S02]  /*de10*/  IMAD.MOV.U32 R3, RZ, RZ, R81 ;  /* 0x000000ffff037224 */ /* 0x004fe400078e0051 */
[----:B------:R-:W-:-:S02]  /*de20*/  IMAD.MOV.U32 R82, RZ, RZ, R135 ;  /* 0x000000ffff527224 */ /* 0x000fc400078e0087 */
[----:B------:R-:W-:Y:S02]  /*de30*/  IMAD.MOV.U32 R107, RZ, RZ, R134 ;  /* 0x000000ffff6b7224 */ /* 0x000fe400078e0086 */
[----:B------:R-:W-:Y:S02]  /*de40*/  IMAD.MOV.U32 R102, RZ, RZ, R133 ;  /* 0x000000ffff667224 */ /* 0x000fe400078e0085 */
[----:B------:R-:W-:Y:S02]  /*de50*/  IMAD.MOV.U32 R103, RZ, RZ, R132 ;  /* 0x000000ffff677224 */ /* 0x000fe400078e0084 */
[----:B------:R-:W-:Y:S01]  /*de60*/  IMAD.MOV.U32 R122, RZ, RZ, R242 ;  /* 0x000000ffff7a7224 */ /* 0x000fe200078e00f2 */
[----:B---3--:R-:W-:Y:S01]  /*de70*/  HMMA.16816.F32.BF16 R132, R8, R34, R64 ;  /* 0x000000220884723c */ /* 0x008fe20000041840 */
[----:B------:R-:W-:Y:S02]  /*de80*/  IMAD.MOV.U32 R123, RZ, RZ, R241 ;  /* 0x000000ffff7b7224 */ /* 0x000fe400078e00f1 */
[----:B------:R-:W-:-:S02]  /*de90*/  IMAD.MOV.U32 R120, RZ, RZ, R240 ;  /* 0x000000ffff787224 */ /* 0x000fc400078e00f0 */
[----:B------:R-:W-:Y:S01]  /*dea0*/  IMAD.MOV.U32 R104, RZ, RZ, R207 ;  /* 0x000000ffff687224 */ /* 0x000fe200078e00cf */
[----:B------:R-:W-:Y:S01]  /*deb0*/  HMMA.16816.F32.BF16 R64, R16, R44, R48 ;  /* 0x0000002c1040723c */ /* 0x000fe20000041830 */
[----:B------:R-:W-:Y:S02]  /*dec0*/  IMAD.MOV.U32 R105, RZ, RZ, R206 ;  /* 0x000000ffff697224 */ /* 0x000fe400078e00ce */
[----:B------:R-:W-:Y:S02]  /*ded0*/  IMAD.MOV.U32 R80, RZ, RZ, R205 ;  /* 0x000000ffff507224 */ /* 0x000fe400078e00cd */
[----:B------:R-:W-:Y:S02]  /*dee0*/  IMAD.MOV.U32 R81, RZ, RZ, R204 ;  /* 0x000000ffff517224 */ /* 0x000fe400078e00cc */
[----:B------:R-:W-:Y:S01]  /*def0*/  IMAD.MOV.U32 R101, RZ, RZ, R243 ;  /* 0x000000ffff657224 */ /* 0x000fe200078e00f3 */
[C---:B------:R-:W-:Y:S06]  /*df00*/  HMMA.16816.F32.BF16 R204, R12.reuse, R34, R56 ;  /* 0x000000220ccc723c */ /* 0x040fec0000041838 */
[----:B------:R-:W-:Y:S06]  /*df10*/  HMMA.16816.F32.BF16 R240, R12, R38, R96 ;  /* 0x000000260cf0723c */ /* 0x000fec0000041860 */
[C---:B----4-:R-:W-:Y:S06]  /*df20*/  HMMA.16816.F32.BF16 R48, R24.reuse, R40, RZ ;  /* 0x000000281830723c */ /* 0x050fec00000418ff */
        /* <DEDUP_REMOVED lines=10> */
[----:B------:R-:W-:Y:S01]  /*dfd0*/  HMMA.16816.F32.BF16 R208, R8, R32, R72 ;  /* 0x0000002008d0723c */ /* 0x000fe20000041848 */
[----:B------:R-:W-:-:S02]  /*dfe0*/  IMAD.MOV.U32 R93, RZ, RZ, R238 ;  /* 0x000000ffff5d7224 */ /* 0x000fc400078e00ee */
        /* <DEDUP_REMOVED lines=11> */
[----:B------:R1:W2:Y:S05]  /*e0a0*/  LDSM.16.M88.4 R16, [R101] ;  /* 0x000000006510783b */ /* 0x0002aa0000000200 */
[C---:B------:R-:W-:Y:S06]  /*e0b0*/  HMMA.16816.F32.BF16 R24, R20.reuse, R26, R40 ;  /* 0x0000001a1418723c */ /* 0x040fec0000041828 */
[----:B------:R-:W-:Y:S01]  /*e0c0*/  HMMA.16816.F32.BF16 R44, R20, R46, R28 ;  /* 0x0000002e142c723c */ /* 0x000fe2000004181c */
[----:B------:R-:W3:Y:S01]  /*e0d0*/  LDSM.16.M88.4 R20, [R212] ;  /* 0x00000000d414783b */ /* 0x000ee20000000200 */
[----:B------:R-:W-:-:S02]  /*e0e0*/  IMAD.MOV.U32 R100, RZ, RZ, R102 ;  /* 0x000000ffff647224 */ /* 0x000fc400078e0066 */
[----:B------:R-:W-:Y:S02]  /*e0f0*/  IMAD.MOV.U32 R102, RZ, RZ, R104 ;  /* 0x000000ffff667224 */ /* 0x000fe400078e0068 */
[----:B------:R-:W-:Y:S02]  /*e100*/  IMAD.MOV.U32 R40, RZ, RZ, R106 ;  /* 0x000000ffff287224 */ /* 0x000fe400078e006a */
[----:B------:R-:W-:Y:S02]  /*e110*/  IMAD.MOV.U32 R41, RZ, RZ, R118 ;  /* 0x000000ffff297224 */ /* 0x000fe400078e0076 */
[----:B------:R-:W-:Y:S02]  /*e120*/  IMAD.MOV.U32 R42, RZ, RZ, R117 ;  /* 0x000000ffff2a7224 */ /* 0x000fe400078e0075 */
[----:B-1----:R-:W-:Y:S02]  /*e130*/  IMAD.MOV.U32 R101, RZ, RZ, R103 ;  /* 0x000000ffff657224 */ /* 0x002fe400078e0067 */
[----:B------:R-:W-:-:S02]  /*e140*/  IMAD.MOV.U32 R103, RZ, RZ, R105 ;  /* 0x000000ffff677224 */ /* 0x000fc400078e0069 */
[----:B------:R-:W-:Y:S02]  /*e150*/  IMAD.MOV.U32 R43, RZ, RZ, R116 ;  /* 0x000000ffff2b7224 */ /* 0x000fe400078e0074 */
[----:B------:R-:W-:Y:S02]  /*e160*/  IMAD.MOV.U32 R56, RZ, RZ, R119 ;  /* 0x000000ffff387224 */ /* 0x000fe400078e0077 */
[-C--:B--2---:R-:W-:Y:S06]  /*e170*/  HMMA.16816.F32.BF16 R116, R8, R16.reuse, R64 ;  /* 0x000000100874723c */ /* 0x084fec0000041840 */
[----:B------:R-:W-:Y:S01]  /*e180*/  HMMA.16816.F32.BF16 R96, R12, R16, R72 ;  /* 0x000000100c60723c */ /* 0x000fe20000041848 */
[----:B------:R-:W-:-:S02]  /*e190*/  IMAD.MOV.U32 R65, RZ, RZ, R92 ;  /* 0x000000ffff417224 */ /* 0x000fc400078e005c */
[----:B------:R-:W-:-:S03]  /*e1a0*/  IMAD.MOV.U32 R66, RZ, RZ, R93 ;  /* 0x000000ffff427224 */ /* 0x000fc600078e005d */
[----:B---3--:R-:W-:Y:S01]  /*e1b0*/  HMMA.16816.F32.BF16 R36, R8, R22, R52 ;  /* 0x000000160824723c */ /* 0x008fe20000041834 */
[----:B------:R-:W-:-:S06]  /*e1c0*/  IMAD.MOV.U32 R67, RZ, RZ, R94 ;  /* 0x000000ffff437224 */ /* 0x000fcc00078e005e */
[----:B------:R-:W-:Y:S02]  /*e1d0*/  IMAD.MOV.U32 R52, RZ, RZ, R107 ;  /* 0x000000ffff347224 */ /* 0x000fe400078e006b */
[C---:B------:R-:W-:Y:S06]  /*e1e0*/  HMMA.16816.F32.BF16 R104, R8.reuse, R18, R32 ;  /* 0x000000120868723c */ /* 0x040fec0000041820 */
[-C--:B------:R-:W-:Y:S01]  /*e1f0*/  HMMA.16816.F32.BF16 R48, R8, R20.reuse, R48 ;  /* 0x000000140830723c */ /* 0x080fe20000041830 */
[----:B------:R-:W-:Y:S01]  /*e200*/  IMAD.MOV.U32 R32, RZ, RZ, R95 ;  /* 0x000000ffff207224 */ /* 0x000fe200078e005f */
[----:B------:R-:W-:Y:S04]  /*e210*/  LDSM.16.M88.4 R8, [R221+0x2000] ;  /* 0x00200000dd08783b */ /* 0x000fe80000000200 */
[C---:B------:R-:W-:Y:S06]  /*e220*/  HMMA.16816.F32.BF16 R28, R12.reuse, R20, R60 ;  /* 0x000000140c1c723c */ /* 0x040fec000004183c */
[C---:B------:R-:W-:Y:S01]  /*e230*/  HMMA.16816.F32.BF16 R24, R12.reuse, R22, R24 ;  /* 0x000000160c18723c */ /* 0x040fe20000041818 */
[----:B------:R-:W1:Y:S05]  /*e240*/  LDSM.16.M88.4 R20, [R218] ;  /* 0x00000000da14783b */ /* 0x000e6a0000000200 */
        /* <DEDUP_REMOVED lines=17> */
[----:B------:R-:W-:Y:S01]  /*e360*/  @P0 LOP3.LUT R224, R224, 0x20, RZ, 0xfc, !PT ;  /* 0x00000020e0e00812 */ /* 0x000fe200078efcff */
[----:B------:R-:W-:Y:S01]  /*e370*/  IMAD.MOV.U32 R59, RZ, RZ, R137 ;  /* 0x000000ffff3b7224 */ /* 0x000fe200078e0089 */
[-C--:B-1----:R-:W-:Y:S01]  /*e380*/  HMMA.16816.F32.BF16 R88, R8, R20.reuse, R48 ;  /* 0x000000140858723c */ /* 0x082fe20000041830 */
[----:B------:R-:W-:Y:S01]  /*e390*/  IMAD.MOV.U32 R73, RZ, RZ, R252 ;  /* 0x000000ffff497224 */ /* 0x000fe200078e00fc */
[----:B------:R1:W5:Y:S01]  /*e3a0*/  LDL.LU R139, [R1+0x100] ;  /* 0x00010000018b7983 */ /* 0x0003620000300800 */
[----:B------:R-:W-:Y:S02]  /*e3b0*/  IMAD.MOV.U32 R74, RZ, RZ, R235 ;  /* 0x000000ffff4a7224 */ /* 0x000fe400078e00eb */
[----:B------:R-:W-:Y:S01]  /*e3c0*/  IMAD.MOV.U32 R75, RZ, RZ, R234 ;  /* 0x000000ffff4b7224 */ /* 0x000fe200078e00ea */
[----:B--2---:R-:W-:Y:S06]  /*e3d0*/  HMMA.16816.F32.BF16 R84, R12, R20, R28 ;  /* 0x000000140c54723c */ /* 0x004fec000004181c */
[-C--:B------:R-:W-:Y:S06]  /*e3e0*/  HMMA.16816.F32.BF16 R80, R8, R22.reuse, R36 ;  /* 0x000000160850723c */ /* 0x080fec0000041824 */
[C---:B------:R-:W-:Y:S01]  /*e3f0*/  HMMA.16816.F32.BF16 R76, R12.reuse, R22, R24 ;  /* 0x000000160c4c723c */ /* 0x040fe20000041818 */
[----:B------:R-:W2:Y:S04]  /*e400*/  LDSM.16.M88.4 R20, [R218+0x1800] ;  /* 0x00180000da14783b */ /* 0x000ea80000000200 */
[----:B------:R-:W4:Y:S01]  /*e410*/  LDSM.16.M88.4 R24, [R218+0x1000] ;  /* 0x00100000da18783b */ /* 0x000f220000000200 */
[-C--:B---3--:R-:W-:Y:S06]  /*e420*/  HMMA.16816.F32.BF16 R72, R12, R16.reuse, R72 ;  /* 0x000000100c48723c */ /* 0x088fec0000041848 */
[C---:B------:R-:W-:Y:S06]  /*e430*/  HMMA.16816.F32.BF16 R64, R8.reuse, R16, R64 ;  /* 0x000000100840723c */ /* 0x040fec0000041840 */
[-C--:B------:R-:W-:Y:S06]  /*e440*/  HMMA.16816.F32.BF16 R60, R8, R18.reuse, R60 ;  /* 0x00000012083c723c */ /* 0x080fec000004183c */
[----:B------:R-:W-:Y:S01]  /*e450*/  HMMA.16816.F32.BF16 R56, R12, R18, R56 ;  /* 0x000000120c38723c */ /* 0x000fe20000041838 */
[----:B------:R-:W3:Y:S01]  /*e460*/  LDSM.16.M88.4 R16, [R218+0x2000] ;  /* 0x00200000da10783b */ /* 0x000ee20000000200 */
[----:B------:R-:W-:-:S02]  /*e470*/  IMAD.MOV.U32 R44, RZ, RZ, R223 ;  /* 0x000000ffff2c7224 */ /* 0x000fc400078e00df */
[----:B------:R-:W-:Y:S01]  /*e480*/  IMAD.MOV.U32 R45, RZ, RZ, R222 ;  /* 0x000000ffff2d7224 */ /* 0x000fe200078e00de */
[----:B------:R1:W5:Y:S01]  /*e490*/  LDL.LU R138, [R1+0xfc] ;  /* 0x0000fc00018a7983 */ /* 0x0003620000300800 */
[----:B------:R-:W-:Y:S02]  /*e4a0*/  IMAD.MOV.U32 R46, RZ, RZ, R219 ;  /* 0x000000ffff2e7224 */ /* 0x000fe400078e00db */
[----:B------:R-:W-:Y:S01]  /*e4b0*/  IMAD.MOV.U32 R47, RZ, RZ, R203 ;  /* 0x000000ffff2f7224 */ /* 0x000fe200078e00cb */
[----:B------:R1:W5:Y:S01]  /*e4c0*/  LDL.LU R137, [R1+0xf8] ;  /* 0x0000f80001897983 */ /* 0x0003620000300800 */
[----:B------:R-:W-:Y:S02]  /*e4d0*/  IMAD.MOV.U32 R48, RZ, RZ, R136 ;  /* 0x000000ffff307224 */ /* 0x000fe400078e0088 */
[----:B------:R-:W-:Y:S02]  /*e4e0*/  IMAD.MOV.U32 R49, RZ, RZ, R7 ;  /* 0x000000ffff317224 */ /* 0x000fe400078e0007 */
[----:B------:R-:W-:-:S02]  /*e4f0*/  IMAD.MOV.U32 R50, RZ, RZ, R6 ;  /* 0x000000ffff327224 */ /* 0x000fc400078e0006 */
[----:B------:R-:W-:Y:S01]  /*e500*/  IMAD.MOV.U32 R51, RZ, RZ, R5 ;  /* 0x000000ffff337224 */ /* 0x000fe200078e0005 */
[-C--:B--2---:R-:W-:Y:S06]  /*e510*/  HMMA.16816.F32.BF16 R36, R12, R20.reuse, R32 ;  /* 0x000000140c24723c */ /* 0x084fec0000041820 */
        /* <DEDUP_REMOVED lines=8> */
[----:B------:R-:W4:Y:S05]  /*e5a0*/  LDSM.16.M88.4 R24, [R218+0x2800] ;  /* 0x00280000da18783b */ /* 0x000f2a0000000200 */
[-C--:B---3--:R-:W-:Y:S06]  /*e5b0*/  HMMA.16816.F32.BF16 R108, R12, R16.reuse, R108 ;  /* 0x000000100c6c723c */ /* 0x088fec000004186c */
[C---:B------:R-:W-:Y:S06]  /*e5c0*/  HMMA.16816.F32.BF16 R112, R8.reuse, R16, R112 ;  /* 0x000000100870723c */ /* 0x040fec0000041870 */
[-C--:B------:R-:W-:Y:S06]  /*e5d0*/  HMMA.16816.F32.BF16 R124, R8, R18.reuse, R124 ;  /* 0x00000012087c723c */ /* 0x080fec000004187c */
[----:B------:R-:W-:Y:S01]  /*e5e0*/  HMMA.16816.F32.BF16 R120, R12, R18, R248 ;  /* 0x000000120c78723c */ /* 0x000fe200000418f8 */
[----:B------:R-:W3:Y:S01]  /*e5f0*/  LDSM.16.M88.4 R16, [R218+0x3800] ;  /* 0x00380000da10783b */ /* 0x000ee20000000200 */
[----:B------:R-:W-:Y:S01]  /*e600*/  UISETP.GT.AND UP1, UPT, UR19, UR10, UPT ;  /* 0x0000000a1300728c */ /* 0x000fe2000bf24270 */
[----:B------:R-:W-:-:S04]  /*e610*/  DEPBAR.LE SB0, 0x0 ;  /* 0x000080000000791a */ /* 0x000fc80000000000 */
[----:B--2---:R-:W-:Y:S07]  /*e620*/  HMMA.16816.F32.BF16 R248, R8, R22, R132 ;  /* 0x0000001608f8723c */ /* 0x004fee0000041884 */
[----:B------:R-:W-:Y:S02]  /*e630*/  IMAD.MOV.U32 R132, RZ, RZ, R4 ;  /* 0x000000ffff847224 */ /* 0x000fe400078e0004 */
[----:B------:R-:W-:Y:S02]  /*e640*/  IMAD.MOV.U32 R133, RZ, RZ, R3 ;  /* 0x000000ffff857224 */ /* 0x000fe400078e0003 */
[----:B------:R-:W-:-:S02]  /*e650*/  IMAD.MOV.U32 R134, RZ, RZ, R2 ;  /* 0x000000ffff867224 */ /* 0x000fc400078e0002 */
[----:B------:R-:W-:Y:S01]  /*e660*/  IMAD.MOV.U32 R135, RZ, RZ, R0 ;  /* 0x000000ffff877224 */ /* 0x000fe200078e0000 */
[----:B----4-:R-:W-:Y:S01]  /*e670*/  HMMA.16816.F32.BF16 R128, R8, R24, R128 ;  /* 0x000000180880723c */ /* 0x010fe20000041880 */
[----:B------:R-:W-:-:S05]  /*e680*/  FMUL.FTZ R0, R84, UR32 ;  /* 0x0000002054007c20 */ /* 0x000fca0008410000 */
[C---:B------:R-:W-:Y:S06]  /*e690*/  HMMA.16816.F32.BF16 R244, R8.reuse, R26, R244 ;  /* 0x0000001a08f4723c */ /* 0x040fec00000418f4 */
[C---:B------:R-:W-:Y:S06]  /*e6a0*/  HMMA.16816.F32.BF16 R208, R8.reuse, R20, R208 ;  /* 0x0000001408d0723c */ /* 0x040fec00000418d0 */
[C---:B---3--:R-:W-:Y:S06]  /*e6b0*/  HMMA.16816.F32.BF16 R4, R8.reuse, R16, R116 ;  /* 0x000000100804723c */ /* 0x048fec0000041874 */
[----:B------:R-:W-:Y:S06]  /*e6c0*/  HMMA.16816.F32.BF16 R8, R8, R18, R104 ;  /* 0x000000120808723c */ /* 0x000fec0000041868 */
[C---:B------:R-:W-:Y:S06]  /*e6d0*/  HMMA.16816.F32.BF16 R104, R12.reuse, R24, R132 ;  /* 0x000000180c68723c */ /* 0x040fec0000041884 */
[C---:B------:R-:W-:Y:S06]  /*e6e0*/  HMMA.16816.F32.BF16 R132, R12.reuse, R20, R236 ;  /* 0x000000140c84723c */ /* 0x040fec00000418ec */
[C---:B------:R-:W-:Y:S06]  /*e6f0*/  HMMA.16816.F32.BF16 R116, R12.reuse, R26, R240 ;  /* 0x0000001a0c74723c */ /* 0x040fec00000418f0 */
[C---:B------:R-:W-:Y:S06]  /*e700*/  HMMA.16816.F32.BF16 R204, R12.reuse, R22, R204 ;  /* 0x000000160ccc723c */ /* 0x040fec00000418cc */
[C---:B------:R-:W-:Y:S06]  /*e710*/  HMMA.16816.F32.BF16 R96, R12.reuse, R16, R96 ;  /* 0x000000100c60723c */ /* 0x040fec0000041860 */
[----:B------:R-:W-:Y:S01]  /*e720*/  HMMA.16816.F32.BF16 R236, R12, R18, R92 ;  /* 0x000000120cec723c */ /* 0x000fe2000004185c */
[----:B------:R2:W-:Y:S02]  /*e730*/  MUFU.TANH R14, R0 ;  /* 0x00000000000e7308 */ /* 0x0005e40000002400 */
[----:B--2---:R-:W-:-:S06]  /*e740*/  FMUL.FTZ R0, R85, UR32 ;  /* 0x0000002055007c20 */ /* 0x004fcc0008410000 */
[----:B------:R2:W-:Y:S02]  /*e750*/  MUFU.TANH R92, R0 ;  /* 0x00000000005c7308 */ /* 0x0005e40000002400 */
[----:B--2---:R-:W-:-:S06]  /*e760*/  FMUL.FTZ R0, R86, UR32 ;  /* 0x0000002056007c20 */ /* 0x004fcc0008410000 */
[----:B------:R2:W-:Y:S02]  /*e770*/  MUFU.TANH R13, R0 ;  /* 0x00000000000d7308 */ /* 0x0005e40000002400 */
[----:B--2---:R-:W-:-:S06]  /*e780*/  FMUL.FTZ R0, R87, UR32 ;  /* 0x0000002057007c20 */ /* 0x004fcc0008410000 */
[----:B------:R2:W-:Y:S01]  /*e790*/  MUFU.TANH R84, R0 ;  /* 0x0000000000547308 */ /* 0x0005e20000002400 */
[----:B------:R-:W-:Y:S02]  /*e7a0*/  IMAD.MOV.U32 R71, RZ, RZ, R5 ;  /* 0x000000ffff477224 */ /* 0x000fe400078e0005 */
[----:B------:R-:W-:Y:S02]  /*e7b0*/  IMAD.MOV.U32 R5, RZ, RZ, R9 ;  /* 0x000000ffff057224 */ /* 0x000fe400078e0009 */
[----:B--2---:R-:W-:-:S04]  /*e7c0*/  FMUL.FTZ R0, R88, UR32 ;  /* 0x0000002058007c20 */ /* 0x004fc80008410000 */
[----:B------:R2:W-:Y:S02]  /*e7d0*/  MUFU.TANH R12, R0 ;  /* 0x00000000000c7308 */ /* 0x0005e40000002400 */
[----:B--2---:R-:W-:-:S06]  /*e7e0*/  FMUL.FTZ R0, R89, UR32 ;  /* 0x0000002059007c20 */ /* 0x004fcc0008410000 */
        /* <DEDUP_REMOVED lines=36> */
[----:B--2---:R-:W-:-:S05]  /*ea30*/  FMUL.FTZ R0, R67, UR32 ;  /* 0x0000002043007c20 */ /* 0x004fca0008410000 */
[----:B------:R2:W-:Y:S02]  /*ea40*/  MUFU.TANH R203, R0 ;  /* 0x0000000000cb7308 */ /* 0x0005e40000002400 */
[----:B--2---:R-:W-:-:S06]  /*ea50*/  FMUL.FTZ R0, R56, UR32 ;  /* 0x0000002038007c20 */ /* 0x004fcc0008410000 */
[----:B------:R2:W-:Y:S02]  /*ea60*/  MUFU.TANH R91, R0 ;  /* 0x00000000005b7308 */ /* 0x0005e40000002400 */
[----:B--2---:R-:W-:-:S06]  /*ea70*/  FMUL.FTZ R0, R57, UR32 ;  /* 0x0000002039007c20 */ /* 0x004fcc0008410000 */
[----:B------:R2:W3:Y:S02]  /*ea80*/  MUFU.TANH R6, R0 ;  /* 0x0000000000067308 */ /* 0x0004e40000002400 */
        /* <DEDUP_REMOVED lines=26> */
[----:B------:R2:W4:Y:S02]  /*ec30*/  MUFU.TANH R26, R0 ;  /* 0x00000000001a7308 */ /* 0x0005240000002400 */
[----:B--2---:R-:W-:-:S06]  /*ec40*/  FMUL.FTZ R0, R50, UR32 ;  /* 0x0000002032007c20 */ /* 0x004fcc0008410000 */
[----:B------:R2:W1:Y:S02]  /*ec50*/  MUFU.TANH R11, R0 ;  /* 0x00000000000b7308 */ /* 0x0004640000002400 */
[----:B--2---:R-:W-:-:S06]  /*ec60*/  FMUL.FTZ R0, R51, UR32 ;  /* 0x0000002033007c20 */ /* 0x004fcc0008410000 */
[----:B------:R2:W1:Y:S02]  /*ec70*/  MUFU.TANH R235, R0 ;  /* 0x0000000000eb7308 */ /* 0x0004640000002400 */
[----:B--2---:R-:W-:-:S06]  /*ec80*/  FMUL.FTZ R0, R40, UR32 ;  /* 0x0000002028007c20 */ /* 0x004fcc0008410000 */
[----:B------:R2:W1:Y:S02]  /*ec90*/  MUFU.TANH R222, R0 ;  /* 0x0000000000de7308 */ /* 0x0004640000002400 */
[----:B--2---:R-:W-:-:S06]  /*eca0*/  FMUL.FTZ R0, R41, UR32 ;  /* 0x0000002029007c20 */ /* 0x004fcc0008410000 */
[----:B------:R2:W-:Y:S02]  /*ecb0*/  MUFU.TANH R242, R0 ;  /* 0x0000000000f27308 */ /* 0x0005e40000002400 */
[----:B--2---:R-:W-:-:S06]  /*ecc0*/  FMUL.FTZ R0, R42, UR32 ;  /* 0x000000202a007c20 */ /* 0x004fcc0008410000 */
[----:B------:R2:W-:Y:S02]  /*ecd0*/  MUFU.TANH R72, R0 ;  /* 0x0000000000487308 */ /* 0x0005e40000002400 */
[----:B--2---:R-:W-:-:S06]  /*ece0*/  FMUL.FTZ R0, R43, UR32 ;  /* 0x000000202b007c20 */ /* 0x004fcc0008410000 */
[----:B------:R2:W-:Y:S02]  /*ecf0*/  MUFU.TANH R95, R0 ;  /* 0x00000000005f7308 */ /* 0x0005e40000002400 */
        /* <DEDUP_REMOVED lines=9> */
[----:B------:R2:W1:Y:S02]  /*ed90*/  MUFU.TANH R74, R0 ;  /* 0x00000000004a7308 */ /* 0x0004640000002400 */
[----:B--2---:R-:W-:-:S06]  /*eda0*/  FMUL.FTZ R0, R37, UR32 ;  /* 0x0000002025007c20 */ /* 0x004fcc0008410000 */
[----:B------:R2:W-:Y:S02]  /*edb0*/  MUFU.TANH R219, R0 ;  /* 0x0000000000db7308 */ /* 0x0005e40000002400 */
[----:B--2---:R-:W-:-:S06]  /*edc0*/  FMUL.FTZ R0, R38, UR32 ;  /* 0x0000002026007c20 */ /* 0x004fcc0008410000 */
[----:B------:R2:W1:Y:S02]  /*edd0*/  MUFU.TANH R63, R0 ;  /* 0x00000000003f7308 */ /* 0x0004640000002400 */
[----:B--2---:R-:W-:-:S06]  /*ede0*/  FMUL.FTZ R0, R39, UR32 ;  /* 0x0000002027007c20 */ /* 0x004fcc0008410000 */
[----:B------:R2:W-:Y:S01]  /*edf0*/  MUFU.TANH R67, R0 ;  /* 0x0000000000437308 */ /* 0x0005e20000002400 */
[----:B------:R-:W-:Y:S02]  /*ee00*/  IMAD.MOV.U32 R136, RZ, RZ, R4 ;  /* 0x000000ffff887224 */ /* 0x000fe400078e0004 */
[----:B------:R-:W-:Y:S02]  /*ee10*/  IMAD.MOV.U32 R4, RZ, RZ, R10 ;  /* 0x000000ffff047224 */ /* 0x000fe400078e000a */
[----:B--2---:R-:W-:-:S04]  /*ee20*/  FMUL.FTZ R0, R32, UR32 ;  /* 0x0000002020007c20 */ /* 0x004fc80008410000 */
[----:B------:R2:W1:Y:S02]  /*ee30*/  MUFU.TANH R19, R0 ;  /* 0x0000000000137308 */ /* 0x0004640000002400 */
[----:B--2---:R-:W-:-:S06]  /*ee40*/  FMUL.FTZ R0, R33, UR32 ;  /* 0x0000002021007c20 */ /* 0x004fcc0008410000 */
[----:B------:R2:W1:Y:S01]  /*ee50*/  MUFU.TANH R93, R0 ;  /* 0x00000000005d7308 */ /* 0x0004620000002400 */
[----:B------:R-:W3:Y:S01]  /*ee60*/  S2R R18, SR_TID.X ;  /* 0x0000000000127919 */ /* 0x000ee20000002100 */
        /* <DEDUP_REMOVED lines=11> */
[----:B------:R2:W1:Y:S01]  /*ef20*/  MUFU.TANH R62, R0 ;  /* 0x00000000003e7308 */ /* 0x0004620000002400 */
[----:B---3--:R-:W-:Y:S02]  /*ef30*/  IMAD.SHL.U32 R18, R18, 0x2, RZ ;  /* 0x0000000212127824 */ /* 0x008fe400078e00ff */
[----:B--2---:R-:W-:-:S05]  /*ef40*/  FMUL.FTZ R0, R100, UR32 ;  /* 0x0000002064007c20 */ /* 0x004fca0008410000 */
[----:B------:R2:W3:Y:S01]  /*ef50*/  MUFU.TANH R27, R0 ;  /* 0x00000000001b7308 */ /* 0x0004e20000002400 */
[----:B------:R-:W-:Y:S01]  /*ef60*/  LOP3.LUT R18, R18, 0x6, RZ, 0xc0, !PT ;  /* 0x0000000612127812 */ /* 0x000fe200078ec0ff */
[----:B--2---:R-:W-:-:S06]  /*ef70*/  FMUL.FTZ R0, R101, UR32 ;  /* 0x0000002065007c20 */ /* 0x004fcc0008410000 */
[----:B------:R2:W3:Y:S01]  /*ef80*/  MUFU.TANH R65, R0 ;  /* 0x0000000000417308 */ /* 0x0004e20000002400 */
[----:B------:R-:W-:Y:S01]  /*ef90*/  FMUL.FTZ R2, R108, UR32 ;  /* 0x000000206c027c20 */ /* 0x000fe20008410000 */
[----:B--2---:R-:W-:-:S06]  /*efa0*/  FMUL.FTZ R0, R102, UR32 ;  /* 0x0000002066007c20 */ /* 0x004fcc0008410000 */
[----:B------:R2:W3:Y:S02]  /*efb0*/  MUFU.TANH R17, R0 ;  /* 0x0000000000117308 */ /* 0x0004e40000002400 */
[----:B--2---:R-:W-:-:S06]  /*efc0*/  FMUL.FTZ R0, R103, UR32 ;  /* 0x0000002067007c20 */ /* 0x004fcc0008410000 */
[----:B------:R2:W-:Y:S01]  /*efd0*/  MUFU.TANH R61, R0 ;  /* 0x00000000003d7308 */ /* 0x0005e20000002400 */
[----:B------:R-:W-:-:S07]  /*efe0*/  IMAD.MOV.U32 R33, RZ, RZ, R6 ;  /* 0x000000ffff217224 */ /* 0x000fce00078e0006 */
[----:B------:R4:W3:Y:S01]  /*eff0*/  MUFU.TANH R59, R2 ;  /* 0x00000002003b7308 */ /* 0x0008e20000002400 */
[----:B--2---:R-:W-:-:S04]  /*f000*/  IMAD.U32 R0, RZ, RZ, UR19 ;  /* 0x00000013ff007e24 */ /* 0x004fc8000f8e00ff */
[----:B------:R-:W-:-:S04]  /*f010*/  IMAD R0, R0, 0x80, R18 ;  /* 0x0000008000007824 */ /* 0x000fc800078e0212 */
[C---:B----4-:R-:W-:Y:S01]  /*f020*/  VIADD R2, R0.reuse, 0x1 ;  /* 0x0000000100027836 */ /* 0x050fe20000000000 */
[----:B------:R-:W-:Y:S01]  /*f030*/  ISETP.GE.AND P1, PT, R0, R232, PT ;  /* 0x000000e80000720c */ /* 0x000fe20003f26270 */
[----:B------:R-:W-:-:S03]  /*f040*/  FMUL.FTZ R6, R109, UR32 ;  /* 0x000000206d067c20 */ /* 0x000fc60008410000 */
[----:B------:R-:W-:Y:S02]  /*f050*/  ISETP.GE.AND P3, PT, R2, R231, PT ;  /* 0x000000e70200720c */ /* 0x000fe40003f66270 */
[----:B------:R-:W-:Y:S02]  /*f060*/  ISETP.LT.OR P6, PT, R0, R228, P1 ;  /* 0x000000e40000720c */ /* 0x000fe40000fc1670 */
[C---:B------:R-:W-:Y:S02]  /*f070*/  ISETP.GE.AND P2, PT, R2.reuse, R230, PT ;  /* 0x000000e60200720c */ /* 0x040fe40003f46270 */
[C---:B------:R-:W-:Y:S02]  /*f080*/  ISETP.GE.AND P4, PT, R2.reuse, R232, PT ;  /* 0x000000e80200720c */ /* 0x040fe40003f86270 */
[C---:B------:R-:W-:Y:S01]  /*f090*/  ISETP.GE.AND P1, PT, R2.reuse, R229, PT ;  /* 0x000000e50200720c */ /* 0x040fe20003f26270 */
[----:B------:R2:W-:Y:S01]  /*f0a0*/  MUFU.TANH R60, R6 ;  /* 0x00000006003c7308 */ /* 0x0005e20000002400 */
[----:B------:R-:W-:-:S02]  /*f0b0*/  ISETP.LT.OR P0, PT, R2, R227, P3 ;  /* 0x000000e30200720c */ /* 0x000fc40001f01670 */
[C---:B------:R-:W-:Y:S02]  /*f0c0*/  ISETP.LT.OR P3, PT, R2.reuse, R226, P2 ;  /* 0x000000e20200720c */ /* 0x040fe40001761670 */
[C---:B------:R-:W-:Y:S02]  /*f0d0*/  ISETP.LT.OR P4, PT, R2.reuse, R228, P4 ;  /* 0x000000e40200720c */ /* 0x040fe40002781670 */
[----:B------:R-:W-:Y:S01]  /*f0e0*/  ISETP.LT.OR P2, PT, R2, R225, P1 ;  /* 0x000000e10200720c */ /* 0x000fe20000f41670 */
[----:B------:R-:W-:Y:S01]  /*f0f0*/  FMUL.FTZ R2, R111, UR32 ;  /* 0x000000206f027c20 */ /* 0x000fe20008410000 */
[----:B------:R-:W-:Y:S01]  /*f100*/  BAR.SYNC.DEFER_BLOCKING 0x0 ;  /* 0x0000000000007b1d */ /* 0x000fe20000010000 */
[----:B------:R-:W-:Y:S01]  /*f110*/  ISETP.GE.AND P5, PT, R0, R231, PT ;  /* 0x000000e70000720c */ /* 0x000fe20003fa6270 */
[----:B------:R-:W-:Y:S02]  /*f120*/  IMAD.MOV.U32 R32, RZ, RZ, R26 ;  /* 0x000000ffff207224 */ /* 0x000fe400078e001a */
[----:B--2---:R-:W-:Y:S01]  /*f130*/  FMUL.FTZ R6, R110, UR32 ;  /* 0x000000206e067c20 */ /* 0x004fe20008410000 */
[----:B------:R-:W-:Y:S01]  /*f140*/  IMAD.MOV.U32 R34, RZ, RZ, R8 ;  /* 0x000000ffff227224 */ /* 0x000fe200078e0008 */
[----:B------:R-:W-:Y:S01]  /*f150*/  ISETP.LT.OR P1, PT, R0, R227, P5 ;  /* 0x000000e30000720c */ /* 0x000fe20002f21670 */
[----:B------:R2:W-:Y:S01]  /*f160*/  MUFU.TANH R26, R2 ;  /* 0x00000002001a7308 */ /* 0x0005e20000002400 */
[----:B------:R-:W-:Y:S01]  /*f170*/  P2R R8, PR, RZ, 0x10 ;  /* 0x00000010ff087803 */ /* 0x000fe20000000000 */
[----:B------:R-:W-:Y:S01]  /*f180*/  IMAD.MOV.U32 R36, RZ, RZ, R7 ;  /* 0x000000ffff247224 */ /* 0x000fe200078e0007 */
[----:B------:R-:W-:-:S05]  /*f190*/  FSEL R43, R13, -INF , !P1 ;  /* 0xff8000000d2b7808 */ /* 0x000fca0004800000 */
[----:B------:R4:W3:Y:S01]  /*f1a0*/  MUFU.TANH R18, R6 ;  /* 0x0000000600127308 */ /* 0x0008e20000002400 */
[----:B------:R-:W-:Y:S02]  /*f1b0*/  P2R R7, PR, RZ, 0x8 ;  /* 0x00000008ff077803 */ /* 0x000fe40000000000 */
[----:B------:R-:W-:Y:S02]  /*f1c0*/  ISETP.NE.AND P5, PT, R8, RZ, PT ;  /* 0x000000ff0800720c */ /* 0x000fe40003fa5270 */
[C---:B------:R-:W-:Y:S01]  /*f1d0*/  ISETP.GE.AND P1, PT, R0.reuse, R229, PT ;  /* 0x000000e50000720c */ /* 0x040fe20003f26270 */
[C---:B--2---:R-:W-:Y:S01]  /*f1e0*/  VIADD R2, R0.reuse, 0x8 ;  /* 0x0000000800027836 */ /* 0x044fe20000000000 */
[----:B----4-:R-:W-:Y:S02]  /*f1f0*/  P2R R6, PR, RZ, 0x4 ;  /* 0x00000004ff067803 */ /* 0x010fe40000000000 */
[----:B------:R-:W-:Y:S02]  /*f200*/  ISETP.GE.AND P2, PT, R0, R230, PT ;  /* 0x000000e60000720c */ /* 0x000fe40003f46270 */
[----:B------:R-:W-:-:S02]  /*f210*/  ISETP.GE.AND P3, PT, R2, R231, PT ;  /* 0x000000e70200720c */ /* 0x000fc40003f66270 */
[----:B------:R-:W-:Y:S02]  /*f220*/  ISETP.LT.OR P2, PT, R0, R226, P2 ;  /* 0x000000e20000720c */ /* 0x000fe40001741670 */
[----:B------:R-:W-:Y:S02]  /*f230*/  ISETP.GE.AND P4, PT, R2, R232, PT ;  /* 0x000000e80200720c */ /* 0x000fe40003f86270 */
[----:B------:R-:W-:Y:S02]  /*f240*/  ISETP.LT.OR P1, PT, R0, R225, P1 ;  /* 0x000000e10000720c */ /* 0x000fe40000f21670 */
[----:B------:R-:W-:Y:S02]  /*f250*/  FSEL R48, R12, -INF , !P2 ;  /* 0xff8000000c307808 */ /* 0x000fe40005000000 */
[----:B------:R-:W-:Y:S02]  /*f260*/  FSEL R46, R92, -INF , !P5 ;  /* 0xff8000005c2e7808 */ /* 0x000fe40006800000 */
[----:B------:R-:W-:-:S02]  /*f270*/  FSEL R40, R14, -INF , !P6 ;  /* 0xff8000000e287808 */ /* 0x000fc40007000000 */
[C---:B------:R-:W-:Y:S02]  /*f280*/  ISETP.GE.AND P2, PT, R2.reuse, R230, PT ;  /* 0x000000e60200720c */ /* 0x040fe40003f46270 */
[C---:B------:R-:W-:Y:S02]  /*f290*/  ISETP.LT.OR P5, PT, R2.reuse, R227, P3 ;  /* 0x000000e30200720c */ /* 0x040fe40001fa1670 */
[----:B------:R-:W-:Y:S02]  /*f2a0*/  ISETP.LT.OR P6, PT, R2, R228, P4 ;  /* 0x000000e40200720c */ /* 0x000fe400027c1670 */
[----:B------:R-:W-:Y:S01]  /*f2b0*/  ISETP.NE.AND P3, PT, R6, RZ, PT ;  /* 0x000000ff0600720c */ /* 0x000fe20003f65270 */
[----:B------:R-:W-:Y:S01]  /*f2c0*/  VIADD R6, R0, 0x9 ;  /* 0x0000000900067836 */ /* 0x000fe20000000000 */
[----:B------:R-:W-:Y:S02]  /*f2d0*/  ISETP.NE.AND P4, PT, R7, RZ, PT ;  /* 0x000000ff0700720c */ /* 0x000fe40003f85270 */
[----:B------:R-:W-:-:S02]  /*f2e0*/  FSEL R52, R9, -INF , !P1 ;  /* 0xff80000009347808 */ /* 0x000fc40004800000 */
[C---:B------:R-:W-:Y:S02]  /*f2f0*/  ISETP.GE.AND P1, PT, R2.reuse, R229, PT ;  /* 0x000000e50200720c */ /* 0x040fe40003f26270 */
[----:B------:R-:W-:Y:S02]  /*f300*/  ISETP.LT.OR P2, PT, R2, R226, P2 ;  /* 0x000000e20200720c */ /* 0x000fe40001741670 */
[----:B------:R-:W-:Y:S02]  /*f310*/  FSEL R50, R87, -INF , !P4 ;  /* 0xff80000057327808 */ /* 0x000fe40006000000 */
[----:B------:R-:W-:Y:S02]  /*f320*/  FSEL R51, R84, -INF , !P0 ;  /* 0xff80000054337808 */ /* 0x000fe40004000000 */
[----:B------:R-:W-:Y:S02]  /*f330*/  ISETP.GE.AND P4, PT, R6, R232, PT ;  /* 0x000000e80600720c */ /* 0x000fe40003f86270 */
[----:B------:R-:W-:-:S02]  /*f340*/  ISETP.LT.OR P0, PT, R2, R225, P1 ;  /* 0x000000e10200720c */ /* 0x000fc40000f01670 */
[----:B------:R-:W-:Y:S02]  /*f350*/  P2R R7, PR, RZ, 0x4 ;  /* 0x00000004ff077803 */ /* 0x000fe40000000000 */
[----:B------:R-:W-:Y:S01]  /*f360*/  ISETP.GE.AND P1, PT, R6, R229, PT ;  /* 0x000000e50600720c */ /* 0x000fe20003f26270 */
[----:B------:R-:W-:Y:S01]  /*f370*/  VIADD R2, R0, 0x10 ;  /* 0x0000001000027836 */ /* 0x000fe20000000000 */
[----:B------:R-:W-:Y:S02]  /*f380*/  FSEL R54, R86, -INF , !P3 ;  /* 0xff80000056367808 */ /* 0x000fe40005800000 */
[----:B------:R-:W-:Y:S02]  /*f390*/  FSEL R42, R85, -INF , !P6 ;  /* 0xff800000552a7808 */ /* 0x000fe40007000000 */
[----:B------:R-:W-:Y:S01]  /*f3a0*/  ISETP.GE.AND P2, PT, R6, R230, PT ;  /* 0x000000e60600720c */ /* 0x000fe20003f46270 */
[----:B------:R-:W-:Y:S01]  /*f3b0*/  FMUL.FTZ R8, R112, UR32 ;  /* 0x0000002070087c20 */ /* 0x000fe20008410000 */
[----:B------:R-:W-:-:S02]  /*f3c0*/  ISETP.GE.AND P3, PT, R6, R231, PT ;  /* 0x000000e70600720c */ /* 0x000fc40003f66270 */
[C---:B------:R-:W-:Y:S02]  /*f3d0*/  ISETP.LT.OR P6, PT, R6.reuse, R228, P4 ;  /* 0x000000e40600720c */ /* 0x040fe400027c1670 */
[----:B------:R-:W-:Y:S02]  /*f3e0*/  ISETP.NE.AND P4, PT, R7, RZ, PT ;  /* 0x000000ff0700720c */ /* 0x000fe40003f85270 */
[C---:B------:R-:W-:Y:S02]  /*f3f0*/  ISETP.LT.OR P1, PT, R6.reuse, R225, P1 ;  /* 0x000000e10600720c */ /* 0x040fe40000f21670 */
[----:B------:R-:W-:Y:S02]  /*f400*/  FSEL R47, R25, -INF , !P5 ;  /* 0xff800000192f7808 */ /* 0x000fe40006800000 */
[C---:B------:R-:W-:Y:S01]  /*f410*/  ISETP.LT.OR P2, PT, R6.reuse, R226, P2 ;  /* 0x000000e20600720c */ /* 0x040fe20001741670 */
[----:B------:R2:W4:Y:S01]  /*f420*/  MUFU.TANH R14, R8 ;  /* 0x00000008000e7308 */ /* 0x0005220000002400 */
[----:B------:R-:W-:-:S02]  /*f430*/  ISETP.LT.OR P5, PT, R6, R227, P3 ;  /* 0x000000e30600720c */ /* 0x000fc40001fa1670 */
[----:B------:R-:W-:Y:S02]  /*f440*/  FSEL R49, R24, -INF , !P4 ;  /* 0xff80000018317808 */ /* 0x000fe40006000000 */
[C---:B------:R-:W-:Y:S02]  /*f450*/  ISETP.GE.AND P3, PT, R2.reuse, R231, PT ;  /* 0x000000e70200720c */ /* 0x040fe40003f66270 */
[----:B------:R-:W-:Y:S02]  /*f460*/  P2R R6, PR, RZ, 0x2 ;  /* 0x00000002ff067803 */ /* 0x000fe40000000000 */
[----:B------:R-:W-:Y:S02]  /*f470*/  ISETP.GE.AND P4, PT, R2, R232, PT ;  /* 0x000000e80200720c */ /* 0x000fe40003f86270 */
[----:B------:R-:W-:Y:S02]  /*f480*/  P2R R7, PR, RZ, 0x4 ;  /* 0x00000004ff077803 */ /* 0x000fe40000000000 */
[----:B------:R-:W-:Y:S01]  /*f490*/  FSEL R45, R79, -INF , !P5 ;  /* 0xff8000004f2d7808 */ /* 0x000fe20006800000 */
[----:B--2---:R-:W-:Y:S01]  /*f4a0*/  FMUL.FTZ R8, R113, UR32 ;  /* 0x0000002071087c20 */ /* 0x004fe20008410000 */
[----:B------:R-:W-:-:S02]  /*f4b0*/  FSEL R41, R88, -INF , !P6 ;  /* 0xff80000058297808 */ /* 0x000fc40007000000 */
[C---:B------:R-:W-:Y:S01]  /*f4c0*/  ISETP.GE.AND P2, PT, R2.reuse, R230, PT ;  /* 0x000000e60200720c */ /* 0x040fe20003f46270 */
[----:B------:R2:W4:Y:S01]  /*f4d0*/  MUFU.TANH R58, R8 ;  /* 0x00000008003a7308 */ /* 0x0005220000002400 */
[C---:B------:R-:W-:Y:S02]  /*f4e0*/  ISETP.LT.OR P5, PT, R2.reuse, R227, P3 ;  /* 0x000000e30200720c */ /* 0x040fe40001fa1670 */
[----:B------:R-:W-:Y:S02]  /*f4f0*/  ISETP.LT.OR P6, PT, R2, R228, P4 ;  /* 0x000000e40200720c */ /* 0x000fe400027c1670 */
[----:B------:R-:W-:Y:S01]  /*f500*/  ISETP.NE.AND P3, PT, R6, RZ, PT ;  /* 0x000000ff0600720c */ /* 0x000fe20003f65270 */
[----:B------:R-:W-:Y:S01]  /*f510*/  VIADD R6, R0, 0x11 ;  /* 0x0000001100067836 */ /* 0x000fe20000000000 */
[----:B------:R-:W-:Y:S02]  /*f520*/  ISETP.NE.AND P4, PT, R7, RZ, PT ;  /* 0x000000ff0700720c */ /* 0x000fe40003f85270 */
[----:B------:R-:W-:-:S02]  /*f530*/  ISETP.GE.AND P1, PT, R2, R229, PT ;  /* 0x000000e50200720c */ /* 0x000fc40003f26270 */
[----:B------:R-:W-:Y:S02]  /*f540*/  ISETP.LT.OR P2, PT, R2, R226, P2 ;  /* 0x000000e20200720c */ /* 0x000fe40001741670 */
[----:B------:R-:W-:Y:S01]  /*f550*/  FSEL R44, R89, -INF , !P4 ;  /* 0xff800000592c7808 */ /* 0x000fe20006000000 */
[----:B--2---:R-:W-:Y:S01]  /*f560*/  FMUL.FTZ R8, R115, UR32 ;  /* 0x0000002073087c20 */ /* 0x004fe20008410000 */
[----:B------:R-:W-:Y:S02]  /*f570*/  FSEL R53, R15, -INF , !P0 ;  /* 0xff8000000f357808 */ /* 0x000fe40004000000 */
[----:B------:R-:W-:Y:S01]  /*f580*/  ISETP.GE.AND P4, PT, R6, R232, PT ;  /* 0x000000e80600720c */ /* 0x000fe20003f86270 */
[----:B------:R2:W4:Y:S01]  /*f590*/  MUFU.TANH R57, R8 ;  /* 0x0000000800397308 */ /* 0x0005220000002400 */
[----:B------:R-:W-:Y:S02]  /*f5a0*/  ISETP.LT.OR P0, PT, R2, R225, P1 ;  /* 0x000000e10200720c */ /* 0x000fe40000f01670 */
[----:B------:R-:W-:-:S02]  /*f5b0*/  P2R R7, PR, RZ, 0x4 ;  /* 0x00000004ff077803 */ /* 0x000fc40000000000 */
[----:B------:R-:W-:Y:S01]  /*f5c0*/  ISETP.GE.AND P1, PT, R6, R229, PT ;  /* 0x000000e50600720c */ /* 0x000fe20003f26270 */
[----:B------:R-:W-:Y:S01]  /*f5d0*/  VIADD R2, R0, 0x18 ;  /* 0x0000001800027836 */ /* 0x000fe20000000000 */
[----:B------:R-:W-:Y:S02]  /*f5e0*/  FSEL R55, R82, -INF , !P3 ;  /* 0xff80000052377808 */ /* 0x000fe40005800000 */
[----:B------:R-:W-:Y:S02]  /*f5f0*/  FSEL R88, R81, -INF , !P6 ;  /* 0xff80000051587808 */ /* 0x000fe40007000000 */
[C---:B------:R-:W-:Y:S02]  /*f600*/  ISETP.GE.AND P2, PT, R6.reuse, R230, PT ;  /* 0x000000e60600720c */ /* 0x040fe40003f46270 */
[----:B------:R-:W-:Y:S01]  /*f610*/  ISETP.GE.AND P3, PT, R6, R231, PT ;  /* 0x000000e70600720c */ /* 0x000fe20003f66270 */
[----:B--2---:R-:W-:Y:S01]  /*f620*/  FMUL.FTZ R8, R120, UR32 ;  /* 0x0000002078087c20 */ /* 0x004fe20008410000 */
[----:B------:R-:W-:-:S02]  /*f630*/  ISETP.LT.OR P6, PT, R6, R228, P4 ;  /* 0x000000e40600720c */ /* 0x000fc400027c1670 */
[----:B------:R-:W-:Y:S01]  /*f640*/  ISETP.NE.AND P4, PT, R7, RZ, PT ;  /* 0x000000ff0700720c */ /* 0x000fe20003f85270 */
[----:B------:R2:W4:Y:S01]  /*f650*/  MUFU.TANH R25, R8 ;  /* 0x0000000800197308 */ /* 0x0005220000002400 */
[----:B------:R-:W-:Y:S02]  /*f660*/  ISETP.LT.OR P1, PT, R6, R225, P1 ;  /* 0x000000e10600720c */ /* 0x000fe40000f21670 */
[----:B------:R-:W-:Y:S02]  /*f670*/  FSEL R90, R78, -INF , !P5 ;  /* 0xff8000004e5a7808 */ /* 0x000fe40006800000 */
[C---:B------:R-:W-:Y:S02]  /*f680*/  ISETP.LT.OR P2, PT, R6.reuse, R226, P2 ;  /* 0x000000e20600720c */ /* 0x040fe40001741670 */
[----:B------:R-:W-:Y:S02]  /*f690*/  ISETP.LT.OR P5, PT, R6, R227, P3 ;  /* 0x000000e30600720c */ /* 0x000fe40001fa1670 */
[----:B------:R-:W-:-:S02]  /*f6a0*/  FSEL R89, R77, -INF , !P4 ;  /* 0xff8000004d597808 */ /* 0x000fc40006000000 */
[C---:B------:R-:W-:Y:S01]  /*f6b0*/  ISETP.GE.AND P3, PT, R2.reuse, R231, PT ;  /* 0x000000e70200720c */ /* 0x040fe20003f66270 */
[----:B--2---:R-:W-:Y:S01]  /*f6c0*/  FMUL.FTZ R8, R121, UR32 ;  /* 0x0000002079087c20 */ /* 0x004fe20008410000 */
[----:B------:R-:W-:Y:S02]  /*f6d0*/  P2R R6, PR, RZ, 0x2 ;  /* 0x00000002ff067803 */ /* 0x000fe40000000000 */
[----:B------:R-:W-:Y:S01]  /*f6e0*/  ISETP.GE.AND P4, PT, R2, R232, PT ;  /* 0x000000e80200720c */ /* 0x000fe20003f86270 */
[----:B------:R2:W-:Y:S01]  /*f6f0*/  MUFU.TANH R56, R8 ;  /* 0x0000000800387308 */ /* 0x0005e20000002400 */
[----:B------:R-:W-:Y:S02]  /*f700*/  P2R R7, PR, RZ, 0x4 ;  /* 0x00000004ff077803 */ /* 0x000fe40000000000 */
[----:B------:R-:W-:Y:S02]  /*f710*/  FSEL R86, R80, -INF , !P5 ;  /* 0xff80000050567808 */ /* 0x000fe40006800000 */
[----:B------:R-:W-:-:S02]  /*f720*/  FSEL R83, R83, -INF , !P6 ;  /* 0xff80000053537808 */ /* 0x000fc40007000000 */
[C---:B------:R-:W-:Y:S02]  /*f730*/  ISETP.GE.AND P2, PT, R2.reuse, R230, PT ;  /* 0x000000e60200720c */ /* 0x040fe40003f46270 */
[C---:B------:R-:W-:Y:S02]  /*f740*/  ISETP.LT.OR P5, PT, R2.reuse, R227, P3 ;  /* 0x000000e30200720c */ /* 0x040fe40001fa1670 */
[----:B------:R-:W-:Y:S02]  /*f750*/  ISETP.LT.OR P6, PT, R2, R228, P4 ;  /* 0x000000e40200720c */ /* 0x000fe400027c1670 */
[----:B------:R-:W-:Y:S01]  /*f760*/  ISETP.NE.AND P3, PT, R6, RZ, PT ;  /* 0x000000ff0600720c */ /* 0x000fe20003f65270 */
[----:B--2---:R-:W-:Y:S01]  /*f770*/  FMUL.FTZ R8, R123, UR32 ;  /* 0x000000207b087c20 */ /* 0x004fe20008410000 */
[----:B------:R-:W-:Y:S01]  /*f780*/  ISETP.NE.AND P4, PT, R7, RZ, PT ;  /* 0x000000ff0700720c */ /* 0x000fe20003f85270 */
[----:B------:R-:W-:Y:S02]  /*f790*/  VIADD R6, R0, 0x19 ;  /* 0x0000001900067836 */ /* 0x000fe40000000000 */
[----:B------:R2:W-:Y:S01]  /*f7a0*/  MUFU.TANH R39, R8 ;  /* 0x0000000800277308 */ /* 0x0005e20000002400 */
[----:B------:R-:W-:-:S02]  /*f7b0*/  ISETP.GE.AND P1, PT, R2, R229, PT ;  /* 0x000000e50200720c */ /* 0x000fc40003f26270 */
[----:B------:R-:W-:Y:S02]  /*f7c0*/  ISETP.LT.OR P2, PT, R2, R226, P2 ;  /* 0x000000e20200720c */ /* 0x000fe40001741670 */
[----:B------:R-:W-:Y:S02]  /*f7d0*/  FSEL R108, R16, -INF , !P0 ;  /* 0xff800000106c7808 */ /* 0x000fe40004000000 */
[----:B------:R-:W-:Y:S02]  /*f7e0*/  FSEL R84, R223, -INF , !P4 ;  /* 0xff800000df547808 */ /* 0x000fe40006000000 */
[----:B------:R-:W-:Y:S02]  /*f7f0*/  ISETP.GE.AND P4, PT, R6, R232, PT ;  /* 0x000000e80600720c */ /* 0x000fe40003f86270 */
[----:B------:R-:W-:Y:S01]  /*f800*/  ISETP.LT.OR P0, PT, R2, R225, P1 ;  /* 0x000000e10200720c */ /* 0x000fe20000f01670 */
[----:B--2---:R-:W-:Y:S01]  /*f810*/  FMUL.FTZ R8, R124, UR32 ;  /* 0x000000207c087c20 */ /* 0x004fe20008410000 */
[----:B------:R-:W-:-:S03]  /*f820*/  P2R R7, PR, RZ, 0x4 ;  /* 0x00000004ff077803 */ /* 0x000fc60000000000 */
[----:B------:R2:W-:Y:S01]  /*f830*/  MUFU.TANH R16, R8 ;  /* 0x0000000800107308 */ /* 0x0005e20000002400 */
[----:B------:R-:W-:Y:S01]  /*f840*/  ISETP.GE.AND P1, PT, R6, R229, PT ;  /* 0x000000e50600720c */ /* 0x000fe20003f26270 */
[----:B------:R-:W-:Y:S01]  /*f850*/  VIADD R2, R0, 0x20 ;  /* 0x0000002000027836 */ /* 0x000fe20000000000 */
[----:B------:R-:W-:Y:S02]  /*f860*/  FSEL R87, R203, -INF , !P3 ;  /* 0xff800000cb577808 */ /* 0x000fe40005800000 */
[----:B------:R-:W-:Y:S02]  /*f870*/  FSEL R79, R91, -INF , !P6 ;  /* 0xff8000005b4f7808 */ /* 0x000fe40007000000 */
[C---:B------:R-:W-:Y:S02]  /*f880*/  ISETP.GE.AND P2, PT, R6.reuse, R230, PT ;  /* 0x000000e60600720c */ /* 0x040fe40003f46270 */
[C---:B------:R-:W-:Y:S02]  /*f890*/  ISETP.GE.AND P3, PT, R6.reuse, R231, PT ;  /* 0x000000e70600720c */ /* 0x040fe40003f66270 */
[----:B------:R-:W-:Y:S01]  /*f8a0*/  ISETP.LT.OR P6, PT, R6, R228, P4 ;  /* 0x000000e40600720c */ /* 0x000fe200027c1670 */
[----:B--2---:R-:W-:Y:S01]  /*f8b0*/  FMUL.FTZ R8, R125, UR32 ;  /* 0x000000207d087c20 */ /* 0x004fe20008410000 */
[----:B------:R-:W-:-:S03]  /*f8c0*/  ISETP.NE.AND P4, PT, R7, RZ, PT ;  /* 0x000000ff0700720c */ /* 0x000fc60003f85270 */
[----:B------:R2:W-:Y:S01]  /*f8d0*/  MUFU.TANH R38, R8 ;  /* 0x0000000800267308 */ /* 0x0005e20000002400 */
[----:B------:R-:W-:Y:S01]  /*f8e0*/  ISETP.LT.OR P1, PT, R6, R225, P1 ;  /* 0x000000e10600720c */ /* 0x000fe20000f21670 */
[----:B------:R-:W-:Y:S01]  /*f8f0*/  FMUL.FTZ R9, R114, UR32 ;  /* 0x0000002072097c20 */ /* 0x000fe20008410000 */
[----:B------:R-:W-:Y:S02]  /*f900*/  FSEL R82, R76, -INF , !P5 ;  /* 0xff8000004c527808 */ /* 0x000fe40006800000 */
[C---:B------:R-:W-:Y:S02]  /*f910*/  ISETP.LT.OR P2, PT, R6.reuse, R226, P2 ;  /* 0x000000e20600720c */ /* 0x040fe40001741670 */
[----:B------:R-:W-:Y:S02]  /*f920*/  ISETP.LT.OR P5, PT, R6, R227, P3 ;  /* 0x000000e30600720c */ /* 0x000fe40001fa1670 */
[----:B------:R-:W-:Y:S02]  /*f930*/  FSEL R81, R23, -INF , !P4 ;  /* 0xff80000017517808 */ /* 0x000fe40006000000 */
[C---:B------:R-:W-:Y:S01]  /*f940*/  ISETP.GE.AND P3, PT, R2.reuse, R231, PT ;  /* 0x000000e70200720c */ /* 0x040fe20003f66270 */
[----:B--2---:R-:W-:Y:S01]  /*f950*/  FMUL.FTZ R8, R127, UR32 ;  /* 0x000000207f087c20 */ /* 0x004fe20008410000 */
[----:B------:R-:W-:Y:S01]  /*f960*/  P2R R6, PR, RZ, 0x2 ;  /* 0x00000002ff067803 */ /* 0x000fe20000000000 */
[----:B------:R2:W4:Y:S01]  /*f970*/  MUFU.TANH R12, R9 ;  /* 0x00000009000c7308 */ /* 0x0005220000002400 */
[----:B------:R-:W-:-:S02]  /*f980*/  ISETP.GE.AND P4, PT, R2, R232, PT ;  /* 0x000000e80200720c */ /* 0x000fc40003f86270 */
[----:B------:R-:W-:Y:S02]  /*f990*/  P2R R7, PR, RZ, 0x4 ;  /* 0x00000004ff077803 */ /* 0x000fe40000000000 */
[----:B------:R-:W-:-:S03]  /*f9a0*/  FSEL R78, R241, -INF , !P5 ;  /* 0xff800000f14e7808 */ /* 0x000fc60006800000 */
[----:B------:R1:W-:Y:S01]  /*f9b0*/  MUFU.TANH R37, R8 ;  /* 0x0000000800257308 */ /* 0x0003e20000002400 */
[----:B------:R-:W-:Y:S02]  /*f9c0*/  FSEL R76, R33, -INF , !P6 ;  /* 0xff800000214c7808 */ /* 0x000fe40007000000 */
[C---:B------:R-:W-:Y:S02]  /*f9d0*/  ISETP.GE.AND P2, PT, R2.reuse, R230, PT ;  /* 0x000000e60200720c */ /* 0x040fe40003f46270 */
[C---:B------:R-:W-:Y:S02]  /*f9e0*/  ISETP.LT.OR P5, PT, R2.reuse, R227, P3 ;  /* 0x000000e30200720c */ /* 0x040fe40001fa1670 */
[----:B------:R-:W-:Y:S01]  /*f9f0*/  ISETP.LT.OR P6, PT, R2, R228, P4 ;  /* 0x000000e40200720c */ /* 0x000fe200027c1670 */
[----:B--2---:R-:W-:Y:S01]  /*fa00*/  FMUL.FTZ R9, R122, UR32 ;  /* 0x000000207a097c20 */ /* 0x004fe20008410000 */
[----:B------:R-:W-:Y:S01]  /*fa10*/  ISETP.NE.AND P3, PT, R6, RZ, PT ;  /* 0x000000ff0600720c */ /* 0x000fe20003f65270 */
[----:B------:R-:W-:Y:S01]  /*fa20*/  VIADD R6, R0, 0x21 ;  /* 0x0000002100067836 */ /* 0x000fe20000000000 */
[----:B------:R-:W-:Y:S01]  /*fa30*/  ISETP.NE.AND P4, PT, R7, RZ, PT ;  /* 0x000000ff0700720c */ /* 0x000fe20003f85270 */
[----:B-1----:R-:W-:Y:S01]  /*fa40*/  FMUL.FTZ R8, R104, UR32 ;  /* 0x0000002068087c20 */ /* 0x002fe20008410000 */
[----:B------:R1:W2:Y:S01]  /*fa50*/  MUFU.TANH R24, R9 ;  /* 0x0000000900187308 */ /* 0x0002a20000002400 */
[C---:B------:R-:W-:Y:S01]  /*fa60*/  ISETP.GE.AND P1, PT, R2.reuse, R229, PT ;  /* 0x000000e50200720c */ /* 0x040fe20003f26270 */
[----:B------:R-:W-:Y:S01]  /*fa70*/  IMAD.MOV.U32 R33, RZ, RZ, R36 ;  /* 0x000000ffff217224 */ /* 0x000fe200078e0024 */
[----:B------:R-:W-:-:S05]  /*fa80*/  ISETP.LT.OR P2, PT, R2, R226, P2 ;  /* 0x000000e20200720c */ /* 0x000fca0001741670 */
[----:B------:R3:W-:Y:S01]  /*fa90*/  MUFU.TANH R35, R8 ;  /* 0x0000000800237308 */ /* 0x0007e20000002400 */
[----:B------:R-:W-:Y:S02]  /*faa0*/  FSEL R77, R34, -INF , !P4 ;  /* 0xff800000224d7808 */ /* 0x000fe40006000000 */
[----:B------:R-:W-:Y:S02]  /*fab0*/  FSEL R85, R22, -INF , !P0 ;  /* 0xff80000016557808 */ /* 0x000fe40004000000 */
[----:B------:R-:W-:Y:S01]  /*fac0*/  ISETP.GE.AND P4, PT, R6, R232, PT ;  /* 0x000000e80600720c */ /* 0x000fe20003f86270 */
[----:B-1----:R-:W-:Y:S01]  /*fad0*/  FMUL.FTZ R9, R126, UR32 ;  /* 0x000000207e097c20 */ /* 0x002fe20008410000 */
[----:B------:R-:W-:Y:S01]  /*fae0*/  ISETP.LT.OR P0, PT, R2, R225, P1 ;  /* 0x000000e10200720c */ /* 0x000fe20000f01670 */
[----:B---3--:R-:W-:Y:S02]  /*faf0*/  FMUL.FTZ R8, R105, UR32 ;  /* 0x0000002069087c20 */ /* 0x008fe40008410000 */
[----:B------:R1:W3:Y:S01]  /*fb00*/  MUFU.TANH R15, R9 ;  /* 0x00000009000f7308 */ /* 0x0002e20000002400 */
[----:B------:R-:W-:-:S02]  /*fb10*/  P2R R7, PR, RZ, 0x4 ;  /* 0x00000004ff077803 */ /* 0x000fc40000000000 */
[----:B------:R-:W-:-:S05]  /*fb20*/  ISETP.GE.AND P1, PT, R6, R229, PT ;  /* 0x000000e50600720c */ /* 0x000fca0003f26270 */
[----:B------:R4:W-:Y:S01]  /*fb30*/  MUFU.TANH R36, R8 ;  /* 0x0000000800247308 */ /* 0x0009e20000002400 */
[----:B------:R-:W-:Y:S01]  /*fb40*/  FSEL R80, R252, -INF , !P3 ;  /* 0xff800000fc507808 */ /* 0x000fe20005800000 */
[----:B------:R-:W-:Y:S01]  /*fb50*/  VIADD R2, R0, 0x28 ;  /* 0x0000002800027836 */ /* 0x000fe20000000000 */
[----:B------:R-:W-:Y:S02]  /*fb60*/  FSEL R13, R243, -INF , !P6 ;  /* 0xff800000f30d7808 */ /* 0x000fe40007000000 */
[C---:B------:R-:W-:Y:S02]  /*fb70*/  ISETP.GE.AND P2, PT, R6.reuse, R230, PT ;  /* 0x000000e60600720c */ /* 0x040fe40003f46270 */
[----:B------:R-:W-:Y:S01]  /*fb80*/  ISETP.GE.AND P3, PT, R6, R231, PT ;  /* 0x000000e70600720c */ /* 0x000fe20003f66270 */
[----:B-1----:R-:W-:Y:S01]  /*fb90*/  FMUL.FTZ R9, R106, UR32 ;  /* 0x000000206a097c20 */ /* 0x002fe20008410000 */
[C---:B------:R-:W-:Y:S02]  /*fba0*/  ISETP.LT.OR P6, PT, R6.reuse, R228, P4 ;  /* 0x000000e40600720c */ /* 0x040fe400027c1670 */
[----:B------:R-:W-:Y:S01]  /*fbb0*/  ISETP.NE.AND P4, PT, R7, RZ, PT ;  /* 0x000000ff0700720c */ /* 0x000fe20003f85270 */
[----:B----4-:R-:W-:Y:S01]  /*fbc0*/  FMUL.FTZ R8, R107, UR32 ;  /* 0x000000206b087c20 */ /* 0x010fe20008410000 */
[----:B------:R1:W4:Y:S01]  /*fbd0*/  MUFU.TANH R22, R9 ;  /* 0x0000000900167308 */ /* 0x0003220000002400 */
[C---:B------:R-:W-:Y:S01]  /*fbe0*/  ISETP.LT.OR P1, PT, R6.reuse, R225, P1 ;  /* 0x000000e10600720c */ /* 0x040fe20000f21670 */
[----:B------:R2:W-:Y:S01]  /*fbf0*/  STL [R1+0x44], R13 ;  /* 0x0000440d01007387 */ /* 0x0005e20000100800 */
[----:B------:R-:W-:-:S05]  /*fc00*/  ISETP.LT.OR P2, PT, R6, R226, P2 ;  /* 0x000000e20600720c */ /* 0x000fca0001741670 */
[----:B------:R3:W-:Y:S01]  /*fc10*/  MUFU.TANH R23, R8 ;  /* 0x0000000800177308 */ /* 0x0007e20000002400 */
[----:B------:R-:W-:Y:S02]  /*fc20*/  FSEL R110, R75, -INF , !P4 ;  /* 0xff8000004b6e7808 */ /* 0x000fe40006000000 */
[----:B------:R-:W-:Y:S02]  /*fc30*/  ISETP.GE.AND P4, PT, R2, R232, PT ;  /* 0x000000e80200720c */ /* 0x000fe40003f86270 */
[----:B------:R-:W-:Y:S02]  /*fc40*/  P2R R7, PR, RZ, 0x4 ;  /* 0x00000004ff077803 */ /* 0x000fe40000000000 */
[----:B-1----:R-:W-:Y:S02]  /*fc50*/  FSEL R9, R202, -INF , !P5 ;  /* 0xff800000ca097808 */ /* 0x002fe40006800000 */
[----:B------:R-:W-:Y:S02]  /*fc60*/  ISETP.LT.OR P5, PT, R6, R227, P3 ;  /* 0x000000e30600720c */ /* 0x000fe40001fa1670 */
[----:B------:R-:W-:Y:S01]  /*fc70*/  ISETP.GE.AND P3, PT, R2, R231, PT ;  /* 0x000000e70200720c */ /* 0x000fe20003f66270 */
[----:B---3--:R-:W-:Y:S01]  /*fc80*/  FMUL.FTZ R8, R128, UR32 ;  /* 0x0000002080087c20 */ /* 0x008fe20008410000 */
[----:B------:R-:W-:-:S03]  /*fc90*/  P2R R6, PR, RZ, 0x2 ;  /* 0x00000002ff067803 */ /* 0x000fc60000000000 */
[----:B--2---:R1:W2:Y:S01]  /*fca0*/  MUFU.TANH R13, R8 ;  /* 0x00000008000d7308 */ /* 0x0042a20000002400 */
[----:B------:R-:W-:Y:S01]  /*fcb0*/  FSEL R101, R240, -INF , !P5 ;  /* 0xff800000f0657808 */ /* 0x000fe20006800000 */
[----:B------:R3:W-:Y:S01]  /*fcc0*/  STL [R1+0x54], R9 ;  /* 0x0000540901007387 */ /* 0x0007e20000100800 */
[C---:B------:R-:W-:Y:S02]  /*fcd0*/  ISETP.GE.AND P2, PT, R2.reuse, R230, PT ;  /* 0x000000e60200720c */ /* 0x040fe40003f46270 */
[----:B------:R-:W-:Y:S02]  /*fce0*/  ISETP.LT.OR P5, PT, R2, R227, P3 ;  /* 0x000000e30200720c */ /* 0x000fe40001fa1670 */
[----:B------:R-:W-:Y:S01]  /*fcf0*/  ISETP.NE.AND P3, PT, R6, RZ, PT ;  /* 0x000000ff0600720c */ /* 0x000fe20003f65270 */
[----:B------:R-:W-:Y:S01]  /*fd00*/  VIADD R6, R0, 0x29 ;  /* 0x0000002900067836 */ /* 0x000fe20000000000 */
[----:B------:R-:W-:Y:S02]  /*fd10*/  ISETP.GE.AND P1, PT, R2, R229, PT ;  /* 0x000000e50200720c */ /* 0x000fe40003f26270 */
[----:B-1----:R-:W-:-:S02]  /*fd20*/  FSEL R8, R33, -INF , !P6 ;  /* 0xff80000021087808 */ /* 0x002fc40007000000 */
[C---:B------:R-:W-:Y:S02]  /*fd30*/  ISETP.LT.OR P6, PT, R2.reuse, R228, P4 ;  /* 0x000000e40200720c */ /* 0x040fe400027c1670 */
[----:B------:R-:W-:Y:S01]  /*fd40*/  ISETP.NE.AND P4, PT, R7, RZ, PT ;  /* 0x000000ff0700720c */ /* 0x000fe20003f85270 */
[----:B------:R1:W-:Y:S01]  /*fd50*/  STL [R1+0x34], R8 ;  /* 0x0000340801007387 */ /* 0x0003e20000100800 */
[----:B------:R-:W-:Y:S02]  /*fd60*/  ISETP.LT.OR P2, PT, R2, R226, P2 ;  /* 0x000000e20200720c */ /* 0x000fe40001741670 */
[----:B------:R-:W-:Y:S02]  /*fd70*/  FSEL R107, R32, -INF , !P4 ;  /* 0xff800000206b7808 */ /* 0x000fe40006000000 */
[----:B------:R-:W-:Y:S01]  /*fd80*/  FSEL R111, R11, -INF , !P0 ;  /* 0xff8000000b6f7808 */ /* 0x000fe20004000000 */
[----:B---3--:R-:W-:Y:S01]  /*fd90*/  FMUL.FTZ R9, R130, UR32 ;  /* 0x0000002082097c20 */ /* 0x008fe20008410000 */
[----:B------:R-:W-:-:S02]  /*fda0*/  ISETP.GE.AND P4, PT, R6, R232, PT ;  /* 0x000000e80600720c */ /* 0x000fc40003f86270 */
[----:B------:R-:W-:Y:S02]  /*fdb0*/  ISETP.LT.OR P0, PT, R2, R225, P1 ;  /* 0x000000e10200720c */ /* 0x000fe40000f01670 */
[----:B------:R-:W-:Y:S02]  /*fdc0*/  P2R R7, PR, RZ, 0x4 ;  /* 0x00000004ff077803 */ /* 0x000fe40000000000 */
[----:B------:R-:W-:Y:S01]  /*fdd0*/  ISETP.GE.AND P1, PT, R6, R229, PT ;  /* 0x000000e50600720c */ /* 0x000fe20003f26270 */
[----:B------:R-:W-:Y:S01]  /*fde0*/  VIADD R2, R0, 0x30 ;  /* 0x0000003000027836 */ /* 0x000fe20000000000 */
[----:B------:R-:W-:Y:S02]  /*fdf0*/  FSEL R109, R235, -INF , !P3 ;  /* 0xff800000eb6d7808 */ /* 0x000fe40005800000 */
[----:B------:R-:W-:Y:S01]  /*fe00*/  FSEL R29, R222, -INF , !P6 ;  /* 0xff800000de1d7808 */ /* 0x000fe20007000000 */
[----:B-1----:R-:W-:Y:S01]  /*fe10*/  FMUL.FTZ R8, R129, UR32 ;  /* 0x0000002081087c20 */ /* 0x002fe20008410000 */
[----:B------:R-:W-:-:S03]  /*fe20*/  ISETP.GE.AND P2, PT, R6, R230, PT ;  /* 0x000000e60600720c */ /* 0x000fc60003f46270 */
[----:B------:R1:W3:Y:S01]  /*fe30*/  MUFU.TANH R34, R8 ;  /* 0x0000000800227308 */ /* 0x0002e20000002400 */
[C---:B------:R-:W-:Y:S02]  /*fe40*/  ISETP.GE.AND P3, PT, R6.reuse, R231, PT ;  /* 0x000000e70600720c */ /* 0x040fe40003f66270 */
[C---:B------:R-:W-:Y:S02]  /*fe50*/  ISETP.LT.OR P6, PT, R6.reuse, R228, P4 ;  /* 0x000000e40600720c */ /* 0x040fe400027c1670 */
[----:B------:R-:W-:Y:S02]  /*fe60*/  ISETP.NE.AND P4, PT, R7, RZ, PT ;  /* 0x000000ff0700720c */ /* 0x000fe40003f85270 */
[C---:B------:R-:W-:Y:S01]  /*fe70*/  ISETP.LT.OR P1, PT, R6.reuse, R225, P1 ;  /* 0x000000e10600720c */ /* 0x040fe20000f21670 */
[----:B------:R4:W3:Y:S01]  /*fe80*/  MUFU.TANH R11, R9 ;  /* 0x00000009000b7308 */ /* 0x0008e20000002400 */
[----:B------:R-:W-:Y:S01]  /*fe90*/  ISETP.LT.OR P2, PT, R6, R226, P2 ;  /* 0x000000e20600720c */ /* 0x000fe20001741670 */
[----:B-1----:R-:W-:-:S06]  /*fea0*/  FMUL.FTZ R8, R131, UR32 ;  /* 0x0000002083087c20 */ /* 0x002fcc0008410000 */
[----:B------:R1:W-:Y:S01]  /*feb0*/  MUFU.TANH R33, R8 ;  /* 0x0000000800217308 */ /* 0x0003e20000002400 */
[----:B------:R-:W-:Y:S02]  /*fec0*/  FSEL R104, R21, -INF , !P4 ;  /* 0xff80000015687808 */ /* 0x000fe40006000000 */
[----:B----4-:R-:W-:Y:S02]  /*fed0*/  FSEL R9, R72, -INF , !P5 ;  /* 0xff80000048097808 */ /* 0x010fe40006800000 */
[----:B------:R-:W-:Y:S01]  /*fee0*/  ISETP.LT.OR P5, PT, R6, R227, P3 ;  /* 0x000000e30600720c */ /* 0x000fe20001fa1670 */
[----:B------:R-:W-:Y:S01]  /*fef0*/  STL [R1+0x24], R29 ;  /* 0x0000241d01007387 */ /* 0x000fe20000100800 */
[C---:B------:R-:W-:Y:S02]  /*ff00*/  ISETP.GE.AND P3, PT, R2.reuse, R231, PT ;  /* 0x000000e70200720c */ /* 0x040fe40003f66270 */
[----:B------:R-:W-:Y:S01]  /*ff10*/  P2R R6, PR, RZ, 0x2 ;  /* 0x00000002ff067803 */ /* 0x000fe20000000000 */
[----:B------:R4:W-:Y:S01]  /*ff20*/  STL [R1+0x48], R9 ;  /* 0x0000480901007387 */ /* 0x0009e20000100800 */
[----:B------:R-:W-:Y:S01]  /*ff30*/  ISETP.GE.AND P4, PT, R2, R232, PT ;  /* 0x000000e80200720c */ /* 0x000fe20003f86270 */
[----:B-1----:R-:W-:Y:S01]  /*ff40*/  FMUL.FTZ R8, R116, UR32 ;  /* 0x0000002074087c20 */ /* 0x002fe20008410000 */
[----:B------:R-:W-:-:S03]  /*ff50*/  P2R R7, PR, RZ, 0x4 ;  /* 0x00000004ff077803 */ /* 0x000fc60000000000 */
[----:B------:R1:W3:Y:S01]  /*ff60*/  MUFU.TANH R21, R8 ;  /* 0x0000000800157308 */ /* 0x0002e20000002400 */
[----:B------:R-:W-:-:S04]  /*ff70*/  ISETP.GE.AND P2, PT, R2, R230, PT ;  /* 0x000000e60200720c */ /* 0x000fc80003f46270 */
[C---:B------:R-:W-:Y:S02]  /*ff80*/  ISETP.LT.OR P2, PT, R2.reuse, R226, P2 ;  /* 0x000000e20200720c */ /* 0x040fe40001741670 */
[----:B------:R-:W-:Y:S02]  /*ff90*/  ISETP.GE.AND P1, PT, R2, R229, PT ;  /* 0x000000e50200720c */ /* 0x000fe40003f26270 */
[----:B----4-:R-:W-:Y:S02]  /*ffa0*/  FSEL R9, R95, -INF , !P5 ;  /* 0xff8000005f097808 */ /* 0x010fe40006800000 */
[----:B-1----:R-:W-:Y:S02]  /*ffb0*/  FSEL R8, R242, -INF , !P6 ;  /* 0xff800000f2087808 */ /* 0x002fe40007000000 */
[C---:B------:R-:W-:Y:S02]  /*ffc0*/  ISETP.LT.OR P5, PT, R2.reuse, R227, P3 ;  /* 0x000000e30200720c */ /* 0x040fe40001fa1670 */
[----:B------:R-:W-:-:S02]  /*ffd0*/  ISETP.LT.OR P6, PT, R2, R228, P4 ;  /* 0x000000e40200720c */ /* 0x000fc400027c1670 */
[----:B------:R-:W-:Y:S01]  /*ffe0*/  ISETP.NE.AND P3, PT, R6, RZ, PT ;  /* 0x000000ff0600720c */ /* 0x000fe20003f65270 */
[----:B------:R-:W-:Y:S01]  /*fff0*/  VIADD R6, R0, 0x31 ;  /* 0x0000003100067836 */ /* 0x000fe20000000000 */
[----:B------:R-:W-:Y:S01]  /*10000*/  ISETP.NE.AND P4, PT, R7, RZ, PT ;  /* 0x000000ff0700720c */ /* 0x000fe20003f85270 */
[----:B------:R1:W-:Y:S04]  /*10010*/  STL [R1+0x14], R8 ;  /* 0x0000140801007387 */ /* 0x0003e80000100800 */
[----:B------:R4:W-:Y:S01]  /*10020*/  STL [R1+0x38], R9 ;  /* 0x0000380901007387 */ /* 0x0009e20000100800 */
[----:B------:R-:W-:Y:S02]  /*10030*/  FSEL R91, R234, -INF , !P4 ;  /* 0xff800000ea5b7808 */ /* 0x000fe40006000000 */
[----:B------:R-:W-:-:S02]  /*10040*/  ISETP.GE.AND P4, PT, R6, R232, PT ;  /* 0x000000e80600720c */ /* 0x000fc40003f86270 */
[----:B------:R-:W-:Y:S02]  /*10050*/  FSEL R106, R20, -INF , !P0 ;  /* 0xff800000146a7808 */ /* 0x000fe40004000000 */
[----:B------:R-:W-:Y:S02]  /*10060*/  P2R R7, PR, RZ, 0x4 ;  /* 0x00000004ff077803 */ /* 0x000fe40000000000 */
[----:B------:R-:W-:Y:S02]  /*10070*/  FSEL R112, R74, -INF , !P6 ;  /* 0xff8000004a707808 */ /* 0x000fe40007000000 */
[----:B------:R-:W-:Y:S02]  /*10080*/  ISETP.LT.OR P0, PT, R2, R225, P1 ;  /* 0x000000e10200720c */ /* 0x000fe40000f01670 */
[C---:B------:R-:W-:Y:S02]  /*10090*/  ISETP.LT.OR P6, PT, R6.reuse, R228, P4 ;  /* 0x000000e40600720c */ /* 0x040fe400027c1670 */
[----:B------:R-:W-:Y:S01]  /*100a0*/  ISETP.GE.AND P1, PT, R6, R229, PT ;  /* 0x000000e50600720c */ /* 0x000fe20003f26270 */
[----:B-1----:R-:W-:Y:S01]  /*100b0*/  FMUL.FTZ R8, R117, UR32 ;  /* 0x0000002075087c20 */ /* 0x002fe20008410000 */
[----:B----4-:R-:W-:-:S03]  /*100c0*/  FMUL.FTZ R9, R118, UR32 ;  /* 0x0000002076097c20 */ /* 0x010fc60008410000 */
[----:B------:R1:W-:Y:S01]  /*100d0*/  MUFU.TANH R32, R8 ;  /* 0x0000000800207308 */ /* 0x0003e20000002400 */
[----:B------:R-:W-:Y:S01]  /*100e0*/  ISETP.NE.AND P4, PT, R7, RZ, PT ;  /* 0x000000ff0700720c */ /* 0x000fe20003f85270 */
[----:B------:R-:W-:Y:S01]  /*100f0*/  VIADD R2, R0, 0x38 ;  /* 0x0000003800027836 */ /* 0x000fe20000000000 */
[----:B------:R-:W-:-:S05]  /*10100*/  FSEL R105, R94, -INF , !P3 ;  /* 0xff8000005e697808 */ /* 0x000fca0005800000 */
[----:B------:R4:W3:Y:S01]  /*10110*/  MUFU.TANH R20, R9 ;  /* 0x0000000900147308 */ /* 0x0008e20000002400 */
[C---:B------:R-:W-:Y:S02]  /*10120*/  ISETP.GE.AND P2, PT, R6.reuse, R230, PT ;  /* 0x000000e60600720c */ /* 0x040fe40003f46270 */
[C---:B------:R-:W-:Y:S02]  /*10130*/  ISETP.GE.AND P3, PT, R6.reuse, R231, PT ;  /* 0x000000e70600720c */ /* 0x040fe40003f66270 */
[C---:B------:R-:W-:Y:S01]  /*10140*/  ISETP.LT.OR P1, PT, R6.reuse, R225, P1 ;  /* 0x000000e10600720c */ /* 0x040fe20000f21670 */
[----:B-1----:R-:W-:Y:S01]  /*10150*/  FMUL.FTZ R8, R119, UR32 ;  /* 0x0000002077087c20 */ /* 0x002fe20008410000 */
[C---:B------:R-:W-:Y:S02]  /*10160*/  ISETP.LT.OR P2, PT, R6.reuse, R226, P2 ;  /* 0x000000e20600720c */ /* 0x040fe40001741670 */
[----:B----4-:R-:W-:Y:S01]  /*10170*/  FSEL R9, R63, -INF , !P5 ;  /* 0xff8000003f097808 */ /* 0x010fe20006800000 */
[----:B------:R1:W-:Y:S01]  /*10180*/  MUFU.TANH R30, R8 ;  /* 0x00000008001e7308 */ /* 0x0003e20000002400 */
[----:B------:R-:W-:-:S03]  /*10190*/  ISETP.LT.OR P5, PT, R6, R227, P3 ;  /* 0x000000e30600720c */ /* 0x000fc60001fa1670 */
[----:B------:R4:W-:Y:S01]  /*101a0*/  STL [R1+0x2c], R9 ;  /* 0x00002c0901007387 */ /* 0x0009e20000100800 */
[----:B------:R-:W-:Y:S02]  /*101b0*/  ISETP.GE.AND P3, PT, R2, R231, PT ;  /* 0x000000e70200720c */ /* 0x000fe40003f66270 */
[----:B------:R-:W-:Y:S02]  /*101c0*/  P2R R6, PR, RZ, 0x2 ;  /* 0x00000002ff067803 */ /* 0x000fe40000000000 */
[----:B------:R-:W-:Y:S02]  /*101d0*/  P2R R7, PR, RZ, 0x4 ;  /* 0x00000004ff077803 */ /* 0x000fe40000000000 */
[----:B------:R-:W-:Y:S01]  /*101e0*/  FSEL R113, R219, -INF , !P6 ;  /* 0xff800000db717808 */ /* 0x000fe20007000000 */
[----:B-1----:R-:W-:Y:S01]  /*101f0*/  FMUL.FTZ R8, R244, UR32 ;  /* 0x00000020f4087c20 */ /* 0x002fe20008410000 */
[----:B------:R-:W-:Y:S02]  /*10200*/  ISETP.GE.AND P2, PT, R2, R230, PT ;  /* 0x000000e60200720c */ /* 0x000fe40003f46270 */
[----:B----4-:R-:W-:-:S02]  /*10210*/  FSEL R9, R19, -INF , !P4 ;  /* 0xff80000013097808 */ /* 0x010fc40006000000 */
[C---:B------:R-:W-:Y:S01]  /*10220*/  ISETP.GE.AND P4, PT, R2.reuse, R232, PT ;  /* 0x000000e80200720c */ /* 0x040fe20003f86270 */
[----:B------:R1:W4:Y:S02]  /*10230*/  MUFU.TANH R19, R8 ;  /* 0x0000000800137308 */ /* 0x0003240000002400 */
[----:B------:R2:W-:Y:S01]  /*10240*/  STL [R1+0x40], R9 ;  /* 0x0000400901007387 */ /* 0x0005e20000100800 */
[C---:B------:R-:W-:Y:S02]  /*10250*/  ISETP.LT.OR P6, PT, R2.reuse, R228, P4 ;  /* 0x000000e40200720c */ /* 0x040fe400027c1670 */
[----:B------:R-:W-:Y:S02]  /*10260*/  ISETP.NE.AND P4, PT, R7, RZ, PT ;  /* 0x000000ff0700720c */ /* 0x000fe40003f85270 */
[----:B------:R-:W-:Y:S02]  /*10270*/  ISETP.LT.OR P2, PT, R2, R226, P2 ;  /* 0x000000e20200720c */ /* 0x000fe40001741670 */
[----:B------:R-:W-:-:S02]  /*10280*/  FSEL R29, R93, -INF , !P4 ;  /* 0xff8000005d1d7808 */ /* 0x000fc40006000000 */
[----:B-1----:R-:W-:Y:S02]  /*10290*/  FSEL R8, R67, -INF , !P5 ;  /* 0xff80000043087808 */ /* 0x002fe40006800000 */
[----:B------:R-:W-:Y:S02]  /*102a0*/  ISETP.LT.OR P5, PT, R2, R227, P3 ;  /* 0x000000e30200720c */ /* 0x000fe40001fa1670 */
[----:B------:R-:W-:Y:S01]  /*102b0*/  ISETP.NE.AND P3, PT, R6, RZ, PT ;  /* 0x000000ff0600720c */ /* 0x000fe20003f65270 */
[----:B------:R-:W-:Y:S01]  /*102c0*/  VIADD R6, R0, 0x39 ;  /* 0x0000003900067836 */ /* 0x000fe20000000000 */
[----:B--2---:R-:W-:Y:S02]  /*102d0*/  FSEL R9, R10, -INF , !P0 ;  /* 0xff8000000a097808 */ /* 0x004fe40004000000 */
[----:B------:R-:W-:-:S03]  /*102e0*/  ISETP.GE.AND P1, PT, R2, R229, PT ;  /* 0x000000e50200720c */ /* 0x000fc60003f26270 */
[----:B------:R1:W-:Y:S01]  /*102f0*/  STL [R1+0x50], R9 ;  /* 0x0000500901007387 */ /* 0x0003e20000100800 */
[----:B------:R-:W-:Y:S02]  /*10300*/  ISETP.GE.AND P4, PT, R6, R232, PT ;  /* 0x000000e80600720c */ /* 0x000fe40003f86270 */
[----:B------:R-:W-:Y:S02]  /*10310*/  P2R R7, PR, RZ, 0x4 ;  /* 0x00000004ff077803 */ /* 0x000fe40000000000 */
[----:B------:R-:W-:Y:S02]  /*10320*/  FSEL R114, R64, -INF , !P6 ;  /* 0xff80000040727808 */ /* 0x000fe40007000000 */
[----:B------:R-:W-:Y:S02]  /*10330*/  ISETP.LT.OR P0, PT, R2, R225, P1 ;  /* 0x000000e10200720c */ /* 0x000fe40000f01670 */
[C---:B------:R-:W-:Y:S01]  /*10340*/  ISETP.LT.OR P6, PT, R6.reuse, R228, P4 ;  /* 0x000000e40600720c */ /* 0x040fe200027c1670 */
[----:B------:R-:W-:Y:S01]  /*10350*/  STL [R1+0x20], R8 ;  /* 0x0000200801007387 */ /* 0x000fe20000100800 */
[----:B------:R-:W-:-:S02]  /*10360*/  ISETP.GE.AND P1, PT, R6, R229, PT ;  /* 0x000000e50600720c */ /* 0x000fc40003f26270 */
[----:B------:R-:W-:Y:S01]  /*10370*/  ISETP.NE.AND P4, PT, R7, RZ, PT ;  /* 0x000000ff0700720c */ /* 0x000fe20003f85270 */
[----:B------:R-:W-:Y:S01]  /*10380*/  VIADD R2, R0, 0x40 ;  /* 0x0000004000027836 */ /* 0x000fe20000000000 */
[----:B------:R-:W-:Y:S01]  /*10390*/  ISETP.GE.AND P2, PT, R6, R230, PT ;  /* 0x000000e60600720c */ /* 0x000fe20003f46270 */
[----:B------:R-:W-:Y:S01]  /*103a0*/  STL [R1+0x30], R29 ;  /* 0x0000301d01007387 */ /* 0x000fe20000100800 */
[----:B-1----:R-:W-:-:S04]  /*103b0*/  FMUL.FTZ R9, R246, UR32 ;  /* 0x00000020f6097c20 */ /* 0x002fc80008410000 */
[----:B------:R1:W-:Y:S01]  /*103c0*/  MUFU.TANH R10, R9 ;  /* 0x00000009000a7308 */ /* 0x0003e20000002400 */
[----:B------:R-:W-:Y:S02]  /*103d0*/  ISETP.LT.OR P1, PT, R6, R225, P1 ;  /* 0x000000e10600720c */ /* 0x000fe40000f21670 */
[----:B------:R-:W-:Y:S02]  /*103e0*/  FSEL R203, R28, -INF , !P5 ;  /* 0xff8000001ccb7808 */ /* 0x000fe40006800000 */
[----:B------:R-:W-:Y:S02]  /*103f0*/  ISETP.LT.OR P2, PT, R6, R226, P2 ;  /* 0x000000e20600720c */ /* 0x000fe40001741670 */
[----:B-1----:R-:W-:Y:S02]  /*10400*/  FSEL R9, R66, -INF , !P3 ;  /* 0xff80000042097808 */ /* 0x002fe40005800000 */
[----:B------:R-:W-:-:S03]  /*10410*/  ISETP.GE.AND P3, PT, R6, R231, PT ;  /* 0x000000e70600720c */ /* 0x000fc60003f66270 */
[----:B------:R1:W-:Y:S01]  /*10420*/  STL [R1+0x4c], R9 ;  /* 0x00004c0901007387 */ /* 0x0003e20000100800 */
[----:B------:R-:W-:Y:S02]  /*10430*/  ISETP.LT.OR P5, PT, R6, R227, P3 ;  /* 0x000000e30600720c */ /* 0x000fe40001fa1670 */
[----:B------:R-:W-:Y:S02]  /*10440*/  ISETP.GE.AND P3, PT, R2, R231, PT ;  /* 0x000000e70200720c */ /* 0x000fe40003f66270 */
[----:B------:R-:W-:Y:S02]  /*10450*/  P2R R6, PR, RZ, 0x2 ;  /* 0x00000002ff067803 */ /* 0x000fe40000000000 */
[----:B------:R-:W-:Y:S02]  /*10460*/  P2R R7, PR, RZ, 0x4 ;  /* 0x00000004ff077803 */ /* 0x000fe40000000000 */
[----:B------:R-:W-:Y:S02]  /*10470*/  FSEL R62, R62, -INF , !P5 ;  /* 0xff8000003e3e7808 */ /* 0x000fe40006800000 */
[----:B------:R-:W-:-:S02]  /*10480*/  FSEL R115, R73, -INF , !P6 ;  /* 0xff80000049737808 */ /* 0x000fc40007000000 */
[C---:B------:R-:W-:Y:S02]  /*10490*/  ISETP.GE.AND P2, PT, R2.reuse, R230, PT ;  /* 0x000000e60200720c */ /* 0x040fe40003f46270 */
[----:B------:R-:W-:Y:S02]  /*104a0*/  ISETP.LT.OR P5, PT, R2, R227, P3 ;  /* 0x000000e30200720c */ /* 0x000fe40001fa1670 */
[----:B------:R-:W-:Y:S02]  /*104b0*/  ISETP.NE.AND P3, PT, R6, RZ, PT ;  /* 0x000000ff0600720c */ /* 0x000fe40003f65270 */
[----:B-1----:R-:W-:Y:S02]  /*104c0*/  FSEL R9, R27, -INF , !P4 ;  /* 0xff8000001b097808 */ /* 0x002fe40006000000 */
[----:B------:R-:W-:-:S03]  /*104d0*/  ISETP.GE.AND P4, PT, R2, R232, PT ;  /* 0x000000e80200720c */ /* 0x000fc60003f86270 */
[----:B------:R1:W-:Y:S01]  /*104e0*/  STL [R1+0x1c], R9 ;  /* 0x00001c0901007387 */ /* 0x0003e20000100800 */
[----:B------:R-:W-:Y:S01]  /*104f0*/  ISETP.LT.OR P6, PT, R2, R228, P4 ;  /* 0x000000e40200720c */ /* 0x000fe200027c1670 */
[----:B------:R-:W-:Y:S01]  /*10500*/  VIADD R6, R0, 0x41 ;  /* 0x0000004100067836 */ /* 0x000fe20000000000 */
[----:B------:R-:W-:Y:S01]  /*10510*/  ISETP.NE.AND P4, PT, R7, RZ, PT ;  /* 0x000000ff0700720c */ /* 0x000fe20003f85270 */
[----:B------:R-:W-:Y:S01]  /*10520*/  FMUL.FTZ R8, R245, UR32 ;  /* 0x00000020f5087c20 */ /* 0x000fe20008410000 */
[C---:B------:R-:W-:Y:S02]  /*10530*/  ISETP.GE.AND P1, PT, R2.reuse, R229, PT ;  /* 0x000000e50200720c */ /* 0x040fe40003f26270 */
[----:B------:R-:W-:Y:S02]  /*10540*/  ISETP.LT.OR P2, PT, R2, R226, P2 ;  /* 0x000000e20200720c */ /* 0x000fe40001741670 */
[----:B------:R-:W-:Y:S01]  /*10550*/  FSEL R63, R65, -INF , !P4 ;  /* 0xff800000413f7808 */ /* 0x000fe20006000000 */
[----:B------:R2:W4:Y:S01]  /*10560*/  MUFU.TANH R31, R8 ;  /* 0x00000008001f7308 */ /* 0x0005220000002400 */
[----:B------:R-:W-:-:S02]  /*10570*/  ISETP.GE.AND P4, PT, R6, R232, PT ;  /* 0x000000e80600720c */ /* 0x000fc40003f86270 */
[----:B------:R-:W-:Y:S02]  /*10580*/  P2R R7, PR, RZ, 0x4 ;  /* 0x00000004ff077803 */ /* 0x000fe40000000000 */
[----:B-1----:R-:W-:-:S05]  /*10590*/  FSEL R9, R17, -INF , !P0 ;  /* 0xff80000011097808 */ /* 0x002fca0004000000 */
[----:B------:R1:W-:Y:S01]  /*105a0*/  STL [R1+0x3c], R9 ;  /* 0x00003c0901007387 */ /* 0x0003e20000100800 */
[----:B------:R-:W-:Y:S01]  /*105b0*/  ISETP.LT.OR P0, PT, R2, R225, P1 ;  /* 0x000000e10200720c */ /* 0x000fe20000f01670 */
[----:B--2---:R-:W-:Y:S01]  /*105c0*/  FMUL.FTZ R8, R247, UR32 ;  /* 0x00000020f7087c20 */ /* 0x004fe20008410000 */
[----:B------:R-:W-:Y:S01]  /*105d0*/  ISETP.GE.AND P1, PT, R6, R229, PT ;  /* 0x000000e50600720c */ /* 0x000fe20003f26270 */
[----:B------:R-:W-:Y:S01]  /*105e0*/  VIADD R2, R0, 0x48 ;  /* 0x0000004800027836 */ /* 0x000fe20000000000 */
[----:B------:R-:W-:Y:S02]  /*105f0*/  FSEL R247, R59, -INF , !P6 ;  /* 0xff8000003bf77808 */ /* 0x000fe40007000000 */
[C---:B------:R-:W-:Y:S02]  /*10600*/  ISETP.GE.AND P2, PT, R6.reuse, R230, PT ;  /* 0x000000e60600720c */ /* 0x040fe40003f46270 */
[----:B------:R-:W-:Y:S02]  /*10610*/  ISETP.LT.OR P6, PT, R6, R228, P4 ;  /* 0x000000e40600720c */ /* 0x000fe400027c1670 */
[----:B------:R-:W-:-:S02]  /*10620*/  ISETP.NE.AND P4, PT, R7, RZ, PT ;  /* 0x000000ff0700720c */ /* 0x000fc40003f85270 */
[----:B------:R-:W-:Y:S02]  /*10630*/  ISETP.LT.OR P1, PT, R6, R225, P1 ;  /* 0x000000e10600720c */ /* 0x000fe40000f21670 */
[----:B------:R-:W-:Y:S01]  /*10640*/  FSEL R103, R18, -INF , !P5 ;  /* 0xff80000012677808 */ /* 0x000fe20006800000 */
[----:B-1----:R-:W-:-:S04]  /*10650*/  FMUL.FTZ R9, R134, UR32 ;  /* 0x0000002086097c20 */ /* 0x002fc80008410000 */
[----:B------:R1:W-:Y:S01]  /*10660*/  MUFU.TANH R17, R9 ;  /* 0x0000000900117308 */ /* 0x0003e20000002400 */
[----:B------:R-:W-:Y:S02]  /*10670*/  ISETP.LT.OR P2, PT, R6, R226, P2 ;  /* 0x000000e20600720c */ /* 0x000fe40001741670 */
[----:B------:R-:W-:Y:S02]  /*10680*/  FSEL R243, R60, -INF , !P6 ;  /* 0xff8000003cf37808 */ /* 0x000fe40007000000 */
[----:B------:R-:W-:Y:S02]  /*10690*/  P2R R7, PR, RZ, 0x4 ;  /* 0x00000004ff077803 */ /* 0x000fe40000000000 */
[----:B------:R-:W-:Y:S02]  /*106a0*/  ISETP.GE.AND P2, PT, R2, R230, PT ;  /* 0x000000e60200720c */ /* 0x000fe40003f46270 */
[----:B-1----:R-:W-:Y:S02]  /*106b0*/  FSEL R9, R61, -INF , !P3 ;  /* 0xff8000003d097808 */ /* 0x002fe40005800000 */
[----:B------:R-:W-:-:S02]  /*106c0*/  ISETP.GE.AND P3, PT, R6, R231, PT ;  /* 0x000000e70600720c */ /* 0x000fc40003f66270 */
[----:B------:R-:W-:Y:S02]  /*106d0*/  FSEL R61, R14, -INF , !P4 ;  /* 0xff8000000e3d7808 */ /* 0x000fe40006000000 */
[----:B------:R-:W-:Y:S02]  /*106e0*/  ISETP.LT.OR P5, PT, R6, R227, P3 ;  /* 0x000000e30600720c */ /* 0x000fe40001fa1670 */
[C---:B------:R-:W-:Y:S02]  /*106f0*/  ISETP.GE.AND P3, PT, R2.reuse, R231, PT ;  /* 0x000000e70200720c */ /* 0x040fe40003f66270 */
[----:B------:R-:W-:Y:S02]  /*10700*/  P2R R6, PR, RZ, 0x2 ;  /* 0x00000002ff067803 */ /* 0x000fe40000000000 */
[----:B------:R-:W-:Y:S02]  /*10710*/  ISETP.GE.AND P4, PT, R2, R232, PT ;  /* 0x000000e80200720c */ /* 0x000fe40003f86270 */
[----:B------:R-:W-:-:S02]  /*10720*/  FSEL R102, R26, -INF , !P5 ;  /* 0xff8000001a667808 */ /* 0x000fc40006800000 */
[C---:B------:R-:W-:Y:S02]  /*10730*/  ISETP.LT.OR P5, PT, R2.reuse, R227, P3 ;  /* 0x000000e30200720c */ /* 0x040fe40001fa1670 */
[----:B------:R-:W-:Y:S02]  /*10740*/  ISETP.LT.OR P6, PT, R2, R228, P4 ;  /* 0x000000e40200720c */ /* 0x000fe400027c1670 */
[----:B------:R-:W-:Y:S01]  /*10750*/  ISETP.NE.AND P3, PT, R6, RZ, PT ;  /* 0x000000ff0600720c */ /* 0x000fe20003f65270 */
[----:B------:R-:W-:Y:S01]  /*10760*/  VIADD R6, R0, 0x49 ;  /* 0x0000004900067836 */ /* 0x000fe20000000000 */
[----:B------:R-:W-:Y:S01]  /*10770*/  ISETP.NE.AND P4, PT, R7, RZ, PT ;  /* 0x000000ff0700720c */ /* 0x000fe20003f85270 */
[----:B------:R1:W2:Y:S01]  /*10780*/  MUFU.TANH R29, R8 ;  /* 0x00000008001d7308 */ /* 0x0002a20000002400 */
[C---:B------:R-:W-:Y:S02]  /*10790*/  ISETP.GE.AND P1, PT, R2.reuse, R229, PT ;  /* 0x000000e50200720c */ /* 0x040fe40003f26270 */
[----:B------:R-:W-:Y:S01]  /*107a0*/  ISETP.LT.OR P2, PT, R2, R226, P2 ;  /* 0x000000e20200720c */ /* 0x000fe20001741670 */
[----:B------:R3:W-:Y:S01]  /*107b0*/  STL [R1+0x28], R9 ;  /* 0x0000280901007387 */ /* 0x0007e20000100800 */
[----:B------:R-:W-:-:S02]  /*107c0*/  FSEL R58, R58, -INF , !P4 ;  /* 0xff8000003a3a7808 */ /* 0x000fc40006000000 */
[----:B------:R-:W-:Y:S02]  /*107d0*/  ISETP.GE.AND P4, PT, R6, R232, PT ;  /* 0x000000e80600720c */ /* 0x000fe40003f86270 */
[----:B------:R-:W-:Y:S02]  /*107e0*/  P2R R7, PR, RZ, 0x4 ;  /* 0x00000004ff077803 */ /* 0x000fe40000000000 */
[----:B------:R-:W-:Y:S01]  /*107f0*/  FSEL R57, R57, -INF , !P3 ;  /* 0xff80000039397808 */ /* 0x000fe20005800000 */
[----:B-1----:R-:W-:Y:S01]  /*10800*/  FMUL.FTZ R8, R132, UR32 ;  /* 0x0000002084087c20 */ /* 0x002fe20008410000 */
[----:B------:R-:W-:-:S03]  /*10810*/  FSEL R235, R25, -INF , !P6 ;  /* 0xff80000019eb7808 */ /* 0x000fc60007000000 */
[----:B------:R1:W2:Y:S01]  /*10820*/  MUFU.TANH R27, R8 ;  /* 0x00000008001b7308 */ /* 0x0002a20000002400 */
[C---:B------:R-:W-:Y:S02]  /*10830*/  ISETP.GE.AND P2, PT, R6.reuse, R230, PT ;  /* 0x000000e60600720c */ /* 0x040fe40003f46270 */
[----:B------:R-:W-:Y:S02]  /*10840*/  ISETP.GE.AND P3, PT, R6, R231, PT ;  /* 0x000000e70600720c */ /* 0x000fe40003f66270 */
[----:B---3--:R-:W-:Y:S02]  /*10850*/  FSEL R9, R12, -INF , !P0 ;  /* 0xff8000000c097808 */ /* 0x008fe40004000000 */
[----:B------:R-:W-:Y:S02]  /*10860*/  ISETP.LT.OR P0, PT, R2, R225, P1 ;  /* 0x000000e10200720c */ /* 0x000fe40000f01670 */
[----:B------:R-:W-:Y:S01]  /*10870*/  ISETP.GE.AND P1, PT, R6, R229, PT ;  /* 0x000000e50600720c */ /* 0x000fe20003f26270 */
[----:B------:R-:W-:Y:S01]  /*10880*/  VIADD R2, R0, 0x50 ;  /* 0x0000005000027836 */ /* 0x000fe20000000000 */
[----:B------:R-:W-:Y:S01]  /*10890*/  ISETP.LT.OR P6, PT, R6, R228, P4 ;  /* 0x000000e40600720c */ /* 0x000fe200027c1670 */
[----:B-1----:R-:W-:Y:S01]  /*108a0*/  FMUL.FTZ R8, R133, UR32 ;  /* 0x0000002085087c20 */ /* 0x002fe20008410000 */
[----:B------:R-:W-:-:S02]  /*108b0*/  ISETP.NE.AND P4, PT, R7, RZ, PT ;  /* 0x000000ff0700720c */ /* 0x000fc40003f85270 */
[----:B------:R-:W-:Y:S01]  /*108c0*/  ISETP.LT.OR P1, PT, R6, R225, P1 ;  /* 0x000000e10600720c */ /* 0x000fe20000f21670 */
[----:B------:R1:W-:Y:S01]  /*108d0*/  MUFU.TANH R28, R8 ;  /* 0x00000008001c7308 */ /* 0x0003e20000002400 */
[----:B------:R-:W-:Y:S02]  /*108e0*/  FSEL R100, R24, -INF , !P5 ;  /* 0xff80000018647808 */ /* 0x000fe40006800000 */
[C---:B------:R-:W-:Y:S02]  /*108f0*/  ISETP.LT.OR P2, PT, R6.reuse, R226, P2 ;  /* 0x000000e20600720c */ /* 0x040fe40001741670 */
[----:B------:R-:W-:Y:S02]  /*10900*/  ISETP.LT.OR P5, PT, R6, R227, P3 ;  /* 0x000000e30600720c */ /* 0x000fe40001fa1670 */
[----:B------:R-:W-:Y:S02]  /*10910*/  FSEL R59, R16, -INF , !P4 ;  /* 0xff800000103b7808 */ /* 0x000fe40006000000 */
[----:B------:R-:W-:-:S02]  /*10920*/  ISETP.GE.AND P3, PT, R2, R231, PT ;  /* 0x000000e70200720c */ /* 0x000fc40003f66270 */
[----:B------:R-:W-:Y:S02]  /*10930*/  P2R R6, PR, RZ, 0x2 ;  /* 0x00000002ff067803 */ /* 0x000fe40000000000 */
[----:B------:R-:W-:Y:S01]  /*10940*/  ISETP.GE.AND P4, PT, R2, R232, PT ;  /* 0x000000e80200720c */ /* 0x000fe20003f86270 */
[----:B-1----:R-:W-:Y:S01]  /*10950*/  FMUL.FTZ R8, R135, UR32 ;  /* 0x0000002087087c20 */ /* 0x002fe20008410000 */
[----:B------:R-:W-:Y:S02]  /*10960*/  P2R R7, PR, RZ, 0x4 ;  /* 0x00000004ff077803 */ /* 0x000fe40000000000 */
[----:B------:R-:W-:Y:S01]  /*10970*/  FSEL R246, R39, -INF , !P5 ;  /* 0xff80000027f67808 */ /* 0x000fe20006800000 */
[----:B------:R1:W-:Y:S01]  /*10980*/  MUFU.TANH R18, R8 ;  /* 0x0000000800127308 */ /* 0x0003e20000002400 */
[----:B------:R-:W-:Y:S02]  /*10990*/  FSEL R126, R56, -INF , !P6 ;  /* 0xff800000387e7808 */ /* 0x000fe40007000000 */
[----:B------:R-:W-:-:S02]  /*109a0*/  ISETP.GE.AND P2, PT, R2, R230, PT ;  /* 0x000000e60200720c */ /* 0x000fc40003f46270 */
[C---:B------:R-:W-:Y:S02]  /*109b0*/  ISETP.LT.OR P5, PT, R2.reuse, R227, P3 ;  /* 0x000000e30200720c */ /* 0x040fe40001fa1670 */
[----:B------:R-:W-:Y:S02]  /*109c0*/  ISETP.LT.OR P6, PT, R2, R228, P4 ;  /* 0x000000e40200720c */ /* 0x000fe400027c1670 */
[----:B------:R-:W-:Y:S01]  /*109d0*/  ISETP.NE.AND P3, PT, R6, RZ, PT ;  /* 0x000000ff0600720c */ /* 0x000fe20003f65270 */
[----:B------:R-:W-:Y:S01]  /*109e0*/  VIADD R6, R0, 0x51 ;  /* 0x0000005100067836 */ /* 0x000fe20000000000 */
[----:B------:R-:W-:Y:S01]  /*109f0*/  ISETP.NE.AND P4, PT, R7, RZ, PT ;  /* 0x000000ff0700720c */ /* 0x000fe20003f85270 */
[----:B-1----:R-:W-:Y:S01]  /*10a00*/  FMUL.FTZ R8, R208, UR32 ;  /* 0x00000020d0087c20 */ /* 0x002fe20008410000 */
[C---:B------:R-:W-:Y:S02]  /*10a10*/  ISETP.GE.AND P1, PT, R2.reuse, R229, PT ;  /* 0x000000e50200720c */ /* 0x040fe40003f26270 */
[----:B------:R-:W-:Y:S01]  /*10a20*/  ISETP.LT.OR P2, PT, R2, R226, P2 ;  /* 0x000000e20200720c */ /* 0x000fe20001741670 */
[----:B------:R1:W3:Y:S01]  /*10a30*/  MUFU.TANH R14, R8 ;  /* 0x00000008000e7308 */ /* 0x0002e20000002400 */
[----:B------:R-:W-:-:S02]  /*10a40*/  FSEL R252, R38, -INF , !P4 ;  /* 0xff80000026fc7808 */ /* 0x000fc40006000000 */
[----:B------:R-:W-:Y:S02]  /*10a50*/  FSEL R60, R15, -INF , !P0 ;  /* 0xff8000000f3c7808 */ /* 0x000fe40004000000 */
[----:B------:R-:W-:Y:S02]  /*10a60*/  ISETP.GE.AND P4, PT, R6, R232, PT ;  /* 0x000000e80600720c */ /* 0x000fe40003f86270 */
[----:B------:R-:W-:Y:S02]  /*10a70*/  ISETP.LT.OR P0, PT, R2, R225, P1 ;  /* 0x000000e10200720c */ /* 0x000fe40000f01670 */
[----:B------:R-:W-:Y:S02]  /*10a80*/  P2R R7, PR, RZ, 0x4 ;  /* 0x00000004ff077803 */ /* 0x000fe40000000000 */
[----:B------:R-:W-:Y:S01]  /*10a90*/  ISETP.GE.AND P1, PT, R6, R229, PT ;  /* 0x000000e50600720c */ /* 0x000fe20003f26270 */
[----:B-1----:R-:W-:Y:S01]  /*10aa0*/  FMUL.FTZ R8, R209, UR32 ;  /* 0x00000020d1087c20 */ /* 0x002fe20008410000 */
[----:B------:R-:W-:-:S03]  /*10ab0*/  FSEL R37, R37, -INF , !P3 ;  /* 0xff80000025257808 */ /* 0x000fc60005800000 */
[----:B------:R1:W3:Y:S01]  /*10ac0*/  MUFU.TANH R26, R8 ;  /* 0x00000008001a7308 */ /* 0x0002e20000002400 */
[----:B------:R-:W-:Y:S01]  /*10ad0*/  FSEL R125, R35, -INF , !P6 ;  /* 0xff800000237d7808 */ /* 0x000fe20007000000 */
[----:B------:R-:W-:Y:S01]  /*10ae0*/  VIADD R2, R0, 0x58 ;  /* 0x0000005800027836 */ /* 0x000fe20000000000 */
[C---:B------:R-:W-:Y:S02]  /*10af0*/  ISETP.GE.AND P2, PT, R6.reuse, R230, PT ;  /* 0x000000e60600720c */ /* 0x040fe40003f46270 */
[C---:B------:R-:W-:Y:S02]  /*10b00*/  ISETP.GE.AND P3, PT, R6.reuse, R231, PT ;  /* 0x000000e70600720c */ /* 0x040fe40003f66270 */
[C---:B------:R-:W-:Y:S02]  /*10b10*/  ISETP.LT.OR P6, PT, R6.reuse, R228, P4 ;  /* 0x000000e40600720c */ /* 0x040fe400027c1670 */
[----:B------:R-:W-:Y:S02]  /*10b20*/  ISETP.NE.AND P4, PT, R7, RZ, PT ;  /* 0x000000ff0700720c */ /* 0x000fe40003f85270 */
[----:B------:R-:W-:Y:S01]  /*10b30*/  ISETP.LT.OR P1, PT, R6, R225, P1 ;  /* 0x000000e10600720c */ /* 0x000fe20000f21670 */
[----:B-1----:R-:W-:Y:S01]  /*10b40*/  FMUL.FTZ R8, R211, UR32 ;  /* 0x00000020d3087c20 */ /* 0x002fe20008410000 */
[----:B------:R-:W-:-:S02]  /*10b50*/  FSEL R242, R22, -INF , !P5 ;  /* 0xff80000016f27808 */ /* 0x000fc40006800000 */
[C---:B------:R-:W-:Y:S01]  /*10b60*/  ISETP.LT.OR P2, PT, R6.reuse, R226, P2 ;  /* 0x000000e20600720c */ /* 0x040fe20001741670 */
[----:B------:R1:W-:Y:S01]  /*10b70*/  MUFU.TANH R25, R8 ;  /* 0x0000000800197308 */ /* 0x0003e20000002400 */
[----:B------:R-:W-:Y:S02]  /*10b80*/  ISETP.LT.OR P5, PT, R6, R227, P3 ;  /* 0x000000e30600720c */ /* 0x000fe40001fa1670 */
[----:B------:R-:W-:Y:S02]  /*10b90*/  FSEL R245, R13, -INF , !P4 ;  /* 0xff8000000df57808 */ /* 0x000fe40006000000 */
[C---:B------:R-:W-:Y:S02]  /*10ba0*/  ISETP.GE.AND P3, PT, R2.reuse, R231, PT ;  /* 0x000000e70200720c */ /* 0x040fe40003f66270 */
[----:B------:R-:W-:Y:S02]  /*10bb0*/  P2R R6, PR, RZ, 0x2 ;  /* 0x00000002ff067803 */ /* 0x000fe40000000000 */
[----:B------:R-:W-:-:S02]  /*10bc0*/  ISETP.GE.AND P4, PT, R2, R232, PT ;  /* 0x000000e80200720c */ /* 0x000fc40003f86270 */
[----:B------:R-:W-:Y:S01]  /*10bd0*/  P2R R7, PR, RZ, 0x4 ;  /* 0x00000004ff077803 */ /* 0x000fe20000000000 */
[----:B-1----:R-:W-:Y:S01]  /*10be0*/  FMUL.FTZ R8, R204, UR32 ;  /* 0x00000020cc087c20 */ /* 0x002fe20008410000 */
[----:B------:R-:W-:-:S03]  /*10bf0*/  FSEL R223, R23, -INF , !P5 ;  /* 0xff80000017df7808 */ /* 0x000fc60006800000 */
[----:B------:R1:W-:Y:S01]  /*10c00*/  MUFU.TANH R16, R8 ;  /* 0x0000000800107308 */ /* 0x0003e20000002400 */
[----:B------:R-:W-:Y:S02]  /*10c10*/  FSEL R123, R36, -INF , !P6 ;  /* 0xff800000247b7808 */ /* 0x000fe40007000000 */
[C---:B------:R-:W-:Y:S02]  /*10c20*/  ISETP.GE.AND P2, PT, R2.reuse, R230, PT ;  /* 0x000000e60200720c */ /* 0x040fe40003f46270 */
[C---:B------:R-:W-:Y:S02]  /*10c30*/  ISETP.LT.OR P5, PT, R2.reuse, R227, P3 ;  /* 0x000000e30200720c */ /* 0x040fe40001fa1670 */
[----:B------:R-:W-:Y:S02]  /*10c40*/  ISETP.LT.OR P6, PT, R2, R228, P4 ;  /* 0x000000e40200720c */ /* 0x000fe400027c1670 */
[----:B------:R-:W-:Y:S01]  /*10c50*/  ISETP.NE.AND P3, PT, R6, RZ, PT ;  /* 0x000000ff0600720c */ /* 0x000fe20003f65270 */
[----:B------:R-:W-:Y:S01]  /*10c60*/  VIADD R6, R0, 0x59 ;  /* 0x0000005900067836 */ /* 0x000fe20000000000 */
[----:B------:R-:W-:Y:S01]  /*10c70*/  ISETP.NE.AND P4, PT, R7, RZ, PT ;  /* 0x000000ff0700720c */ /* 0x000fe20003f85270 */
[----:B-1----:R-:W-:Y:S01]  /*10c80*/  FMUL.FTZ R8, R205, UR32 ;  /* 0x00000020cd087c20 */ /* 0x002fe20008410000 */
[----:B------:R-:W-:-:S02]  /*10c90*/  ISETP.GE.AND P1, PT, R2, R229, PT ;  /* 0x000000e50200720c */ /* 0x000fc40003f26270 */
[----:B------:R-:W-:Y:S01]  /*10ca0*/  ISETP.LT.OR P2, PT, R2, R226, P2 ;  /* 0x000000e20200720c */ /* 0x000fe20001741670 */
[----:B------:R1:W-:Y:S01]  /*10cb0*/  MUFU.TANH R24, R8 ;  /* 0x0000000800187308 */ /* 0x0003e20000002400 */
[----:B------:R-:W-:Y:S02]  /*10cc0*/  FSEL R241, R34, -INF , !P4 ;  /* 0xff80000022f17808 */ /* 0x000fe40006000000 */
[----:B------:R-:W-:Y:S02]  /*10cd0*/  FSEL R202, R11, -INF , !P0 ;  /* 0xff8000000bca7808 */ /* 0x000fe40004000000 */
[----:B------:R-:W-:Y:S02]  /*10ce0*/  ISETP.GE.AND P4, PT, R6, R232, PT ;  /* 0x000000e80600720c */ /* 0x000fe40003f86270 */
[----:B------:R-:W-:Y:S02]  /*10cf0*/  ISETP.LT.OR P0, PT, R2, R225, P1 ;  /* 0x000000e10200720c */ /* 0x000fe40000f01670 */
[----:B------:R-:W-:-:S02]  /*10d00*/  P2R R7, PR, RZ, 0x4 ;  /* 0x00000004ff077803 */ /* 0x000fc40000000000 */
[----:B------:R-:W-:Y:S01]  /*10d10*/  ISETP.GE.AND P1, PT, R6, R229, PT ;  /* 0x000000e50600720c */ /* 0x000fe20003f26270 */
[----:B-1----:R-:W-:Y:S01]  /*10d20*/  FMUL.FTZ R8, R207, UR32 ;  /* 0x00000020cf087c20 */ /* 0x002fe20008410000 */
[----:B------:R-:W-:-:S03]  /*10d30*/  FSEL R75, R21, -INF , !P6 ;  /* 0xff800000154b7808 */ /* 0x000fc60007000000 */
[----:B------:R1:W-:Y:S01]  /*10d40*/  MUFU.TANH R22, R8 ;  /* 0x0000000800167308 */ /* 0x0003e20000002400 */
[----:B------:R-:W-:Y:S01]  /*10d50*/  ISETP.GE.AND P2, PT, R6, R230, PT ;  /* 0x000000e60600720c */ /* 0x000fe20003f46270 */
[----:B------:R-:W-:Y:S01]  /*10d60*/  VIADD R2, R0, 0x60 ;  /* 0x0000006000027836 */ /* 0x000fe20000000000 */
[C---:B------:R-:W-:Y:S02]  /*10d70*/  ISETP.LT.OR P6, PT, R6.reuse, R228, P4 ;  /* 0x000000e40600720c */ /* 0x040fe400027c1670 */
[----:B------:R-:W-:Y:S02]  /*10d80*/  ISETP.NE.AND P4, PT, R7, RZ, PT ;  /* 0x000000ff0700720c */ /* 0x000fe40003f85270 */
[----:B------:R-:W-:Y:S02]  /*10d90*/  ISETP.LT.OR P1, PT, R6, R225, P1 ;  /* 0x000000e10600720c */ /* 0x000fe40000f21670 */
[----:B------:R-:W-:Y:S02]  /*10da0*/  FSEL R130, R20, -INF , !P5 ;  /* 0xff80000014827808 */ /* 0x000fe40006800000 */
[----:B------:R-:W-:Y:S01]  /*10db0*/  ISETP.LT.OR P2, PT, R6, R226, P2 ;  /* 0x000000e20600720c */ /* 0x000fe20001741670 */
[----:B-1----:R-:W-:Y:S01]  /*10dc0*/  FMUL.FTZ R8, R248, UR32 ;  /* 0x00000020f8087c20 */ /* 0x002fe20008410000 */
[----:B------:R-:W-:-:S02]  /*10dd0*/  FSEL R248, R33, -INF , !P3 ;  /* 0xff80000021f87808 */ /* 0x000fc40005800000 */
[C---:B------:R-:W-:Y:S02]  /*10de0*/  ISETP.GE.AND P3, PT, R6.reuse, R231, PT ;  /* 0x000000e70600720c */ /* 0x040fe40003f66270 */
[----:B----4-:R-:W-:Y:S02]  /*10df0*/  FSEL R222, R19, -INF , !P4 ;  /* 0xff80000013de7808 */ /* 0x010fe40006000000 */
[----:B------:R-:W-:Y:S02]  /*10e00*/  ISETP.LT.OR P5, PT, R6, R227, P3 ;  /* 0x000000e30600720c */ /* 0x000fe40001fa1670 */
[C---:B------:R-:W-:Y:S02]  /*10e10*/  ISETP.GE.AND P3, PT, R2.reuse, R231, PT ;  /* 0x000000e70200720c */ /* 0x040fe40003f66270 */
[----:B------:R-:W-:Y:S02]  /*10e20*/  P2R R6, PR, RZ, 0x2 ;  /* 0x00000002ff067803 */ /* 0x000fe40000000000 */
[----:B------:R-:W-:-:S02]  /*10e30*/  ISETP.GE.AND P4, PT, R2, R232, PT ;  /* 0x000000e80200720c */ /* 0x000fc40003f86270 */
[----:B------:R-:W-:Y:S02]  /*10e40*/  P2R R7, PR, RZ, 0x4 ;  /* 0x00000004ff077803 */ /* 0x000fe40000000000 */
[----:B------:R-:W-:Y:S02]  /*10e50*/  FSEL R124, R30, -INF , !P5 ;  /* 0xff8000001e7c7808 */ /* 0x000fe40006800000 */
[----:B------:R-:W-:Y:S02]  /*10e60*/  FSEL R74, R32, -INF , !P6 ;  /* 0xff800000204a7808 */ /* 0x000fe40007000000 */
[C---:B------:R-:W-:Y:S02]  /*10e70*/  ISETP.GE.AND P2, PT, R2.reuse, R230, PT ;  /* 0x000000e60200720c */ /* 0x040fe40003f46270 */
[C---:B------:R-:W-:Y:S01]  /*10e80*/  ISETP.LT.OR P5, PT, R2.reuse, R227, P3 ;  /* 0x000000e30200720c */ /* 0x040fe20001fa1670 */
[----:B------:R1:W-:Y:S01]  /*10e90*/  MUFU.TANH R13, R8 ;  /* 0x00000008000d7308 */ /* 0x0003e20000002400 */
[----:B------:R-:W-:-:S02]  /*10ea0*/  ISETP.LT.OR P6, PT, R2, R228, P4 ;  /* 0x000000e40200720c */ /* 0x000fc400027c1670 */
[----:B------:R-:W-:Y:S01]  /*10eb0*/  ISETP.NE.AND P3, PT, R6, RZ, PT ;  /* 0x000000ff0600720c */ /* 0x000fe20003f65270 */
[----:B------:R-:W-:Y:S01]  /*10ec0*/  VIADD R6, R0, 0x61 ;  /* 0x0000006100067836 */ /* 0x000fe20000000000 */
[----:B------:R-:W-:Y:S01]  /*10ed0*/  ISETP.NE.AND P4, PT, R7, RZ, PT ;  /* 0x000000ff0700720c */ /* 0x000fe20003f85270 */
[----:B------:R4:W-:Y:S01]  /*10ee0*/  STL [R1+0x18], R9 ;  /* 0x0000180901007387 */ /* 0x0009e20000100800 */
[C---:B------:R-:W-:Y:S02]  /*10ef0*/  ISETP.GE.AND P1, PT, R2.reuse, R229, PT ;  /* 0x000000e50200720c */ /* 0x040fe40003f26270 */
[----:B------:R-:W-:Y:S02]  /*10f00*/  ISETP.LT.OR P2, PT, R2, R226, P2 ;  /* 0x000000e20200720c */ /* 0x000fe40001741670 */
[----:B------:R-:W-:Y:S02]  /*10f10*/  FSEL R131, R31, -INF , !P4 ;  /* 0xff8000001f837808 */ /* 0x000fe40006000000 */
[----:B------:R-:W-:Y:S01]  /*10f20*/  FSEL R244, R10, -INF , !P0 ;  /* 0xff8000000af47808 */ /* 0x000fe20004000000 */
[----:B-1----:R-:W-:Y:S01]  /*10f30*/  FMUL.FTZ R8, R249, UR32 ;  /* 0x00000020f9087c20 */ /* 0x002fe20008410000 */
[----:B------:R-:W-:-:S02]  /*10f40*/  ISETP.GE.AND P4, PT, R6, R232, PT ;  /* 0x000000e80600720c */ /* 0x000fc40003f86270 */
[----:B------:R-:W-:Y:S01]  /*10f50*/  ISETP.LT.OR P0, PT, R2, R225, P1 ;  /* 0x000000e10200720c */ /* 0x000fe20000f01670 */
[----:B------:R1:W-:Y:S01]  /*10f60*/  MUFU.TANH R23, R8 ;  /* 0x0000000800177308 */ /* 0x0003e20000002400 */
[----:B------:R-:W-:Y:S02]  /*10f70*/  P2R R7, PR, RZ, 0x4 ;  /* 0x00000004ff077803 */ /* 0x000fe40000000000 */
[----:B------:R-:W-:Y:S01]  /*10f80*/  ISETP.GE.AND P1, PT, R6, R229, PT ;  /* 0x000000e50600720c */ /* 0x000fe20003f26270 */
[----:B------:R-:W-:Y:S01]  /*10f90*/  VIADD R2, R0, 0x68 ;  /* 0x0000006800027836 */ /* 0x000fe20000000000 */
[----:B--2---:R-:W-:Y:S01]  /*10fa0*/  FSEL R240, R29, -INF , !P3 ;  /* 0xff8000001df07808 */ /* 0x004fe20005800000 */
[----:B----4-:R-:W-:Y:S01]  /*10fb0*/  FMUL.FTZ R9, R210, UR32 ;  /* 0x00000020d2097c20 */ /* 0x010fe20008410000 */
[----:B------:R-:W-:Y:S02]  /*10fc0*/  FSEL R73, R27, -INF , !P6 ;  /* 0xff8000001b497808 */ /* 0x000fe40007000000 */
[C---:B------:R-:W-:Y:S01]  /*10fd0*/  ISETP.GE.AND P2, PT, R6.reuse, R230, PT ;  /* 0x000000e60600720c */ /* 0x040fe20003f46270 */
[----:B------:R2:W4:Y:S01]  /*10fe0*/  MUFU.TANH R12, R9 ;  /* 0x00000009000c7308 */ /* 0x0005220000002400 */
[----:B-1----:R-:W-:Y:S01]  /*10ff0*/  FMUL.FTZ R8, R251, UR32 ;  /* 0x00000020fb087c20 */ /* 0x002fe20008410000 */
[----:B------:R-:W-:-:S02]  /*11000*/  ISETP.GE.AND P3, PT, R6, R231, PT ;  /* 0x000000e70600720c */ /* 0x000fc40003f66270 */
[----:B------:R-:W-:-:S04]  /*11010*/  ISETP.LT.OR P6, PT, R6, R228, P4 ;  /* 0x000000e40600720c */ /* 0x000fc800027c1670 */
[----:B------:R1:W-:Y:S01]  /*11020*/  MUFU.TANH R21, R8 ;  /* 0x0000000800157308 */ /* 0x0003e20000002400 */
[----:B------:R-:W-:Y:S02]  /*11030*/  ISETP.NE.AND P4, PT, R7, RZ, PT ;  /* 0x000000ff0700720c */ /* 0x000fe40003f85270 */
[C---:B------:R-:W-:Y:S02]  /*11040*/  ISETP.LT.OR P1, PT, R6.reuse, R225, P1 ;  /* 0x000000e10600720c */ /* 0x040fe40000f21670 */
[----:B------:R-:W-:Y:S02]  /*11050*/  FSEL R127, R17, -INF , !P5 ;  /* 0xff800000117f7808 */ /* 0x000fe40006800000 */
[----:B------:R-:W-:Y:S01]  /*11060*/  ISETP.LT.OR P2, PT, R6, R226, P2 ;  /* 0x000000e20600720c */ /* 0x000fe20001741670 */
[----:B--2---:R-:W-:Y:S01]  /*11070*/  FMUL.FTZ R9, R206, UR32 ;  /* 0x00000020ce097c20 */ /* 0x004fe20008410000 */
[----:B------:R-:W-:Y:S02]  /*11080*/  ISETP.LT.OR P5, PT, R6, R227, P3 ;  /* 0x000000e30600720c */ /* 0x000fe40001fa1670 */
[----:B---3--:R-:W-:Y:S01]  /*11090*/  FSEL R135, R14, -INF , !P4 ;  /* 0xff8000000e877808 */ /* 0x008fe20006000000 */
[----:B------:R-:W2:Y:S01]  /*110a0*/  MUFU.TANH R15, R9 ;  /* 0x00000009000f7308 */ /* 0x000ea20000002400 */
[----:B------:R-:W-:Y:S01]  /*110b0*/  ISETP.GE.AND P3, PT, R2, R231, PT ;  /* 0x000000e70200720c */ /* 0x000fe20003f66270 */
[----:B-1----:R-:W-:Y:S01]  /*110c0*/  FMUL.FTZ R8, R96, UR32 ;  /* 0x0000002060087c20 */ /* 0x002fe20008410000 */
[----:B------:R-:W-:-:S02]  /*110d0*/  P2R R6, PR, RZ, 0x2 ;  /* 0x00000002ff067803 */ /* 0x000fc40000000000 */
[----:B------:R-:W-:-:S03]  /*110e0*/  ISETP.GE.AND P4, PT, R2, R232, PT ;  /* 0x000000e80200720c */ /* 0x000fc60003f86270 */
[----:B------:R1:W-:Y:S01]  /*110f0*/  MUFU.TANH R19, R8 ;  /* 0x0000000800137308 */ /* 0x0003e20000002400 */
[----:B------:R-:W-:Y:S02]  /*11100*/  P2R R7, PR, RZ, 0x4 ;  /* 0x00000004ff077803 */ /* 0x000fe40000000000 */
[----:B------:R-:W-:Y:S02]  /*11110*/  FSEL R129, R18, -INF , !P5 ;  /* 0xff80000012817808 */ /* 0x000fe40006800000 */
[----:B------:R-:W-:Y:S02]  /*11120*/  FSEL R72, R28, -INF , !P6 ;  /* 0xff8000001c487808 */ /* 0x000fe40007000000 */
[C---:B------:R-:W-:Y:S02]  /*11130*/  ISETP.GE.AND P2, PT, R2.reuse, R230, PT ;  /* 0x000000e60200720c */ /* 0x040fe40003f46270 */
[C---:B------:R-:W-:Y:S02]  /*11140*/  ISETP.LT.OR P5, PT, R2.reuse, R227, P3 ;  /* 0x000000e30200720c */ /* 0x040fe40001fa1670 */
[----:B------:R-:W-:-:S02]  /*11150*/  ISETP.LT.OR P6, PT, R2, R228, P4 ;  /* 0x000000e40200720c */ /* 0x000fc400027c1670 */
[----:B------:R-:W-:Y:S01]  /*11160*/  ISETP.NE.AND P3, PT, R6, RZ, PT ;  /* 0x000000ff0600720c */ /* 0x000fe20003f65270 */
[----:B-1----:R-:W-:Y:S01]  /*11170*/  FMUL.FTZ R8, R97, UR32 ;  /* 0x0000002061087c20 */ /* 0x002fe20008410000 */
[----:B------:R-:W-:Y:S01]  /*11180*/  ISETP.NE.AND P4, PT, R7, RZ, PT ;  /* 0x000000ff0700720c */ /* 0x000fe20003f85270 */
[----:B------:R-:W-:Y:S02]  /*11190*/  VIADD R6, R0, 0x69 ;  /* 0x0000006900067836 */ /* 0x000fe40000000000 */
[----:B------:R1:W-:Y:S01]  /*111a0*/  MUFU.TANH R20, R8 ;  /* 0x0000000800147308 */ /* 0x0003e20000002400 */
[C---:B------:R-:W-:Y:S02]  /*111b0*/  ISETP.GE.AND P1, PT, R2.reuse, R229, PT ;  /* 0x000000e50200720c */ /* 0x040fe40003f26270 */
[----:B------:R-:W-:Y:S02]  /*111c0*/  ISETP.LT.OR P2, PT, R2, R226, P2 ;  /* 0x000000e20200720c */ /* 0x000fe40001741670 */
[----:B------:R-:W-:-:S02]  /*111d0*/  FSEL R134, R26, -INF , !P4 ;  /* 0xff8000001a867808 */ /* 0x000fc40006000000 */
[----:B----4-:R-:W-:Y:S02]  /*111e0*/  FSEL R234, R12, -INF , !P0 ;  /* 0xff8000000cea7808 */ /* 0x010fe40004000000 */
[----:B------:R-:W-:Y:S01]  /*111f0*/  ISETP.GE.AND P4, PT, R6, R232, PT ;  /* 0x000000e80600720c */ /* 0x000fe20003f86270 */
[----:B------:R-:W-:Y:S01]  /*11200*/  FMUL.FTZ R9, R250, UR32 ;  /* 0x00000020fa097c20 */ /* 0x000fe20008410000 */
[----:B------:R-:W-:Y:S01]  /*11210*/  ISETP.LT.OR P0, PT, R2, R225, P1 ;  /* 0x000000e10200720c */ /* 0x000fe20000f01670 */
[----:B-1----:R-:W-:Y:S01]  /*11220*/  FMUL.FTZ R8, R99, UR32 ;  /* 0x0000002063087c20 */ /* 0x002fe20008410000 */
        /* <DEDUP_REMOVED lines=9> */
[----:B------:R3:W4:Y:S01]  /*112c0*/  MUFU.TANH R11, R9 ;  /* 0x00000009000b7308 */ /* 0x0007220000002400 */
[----:B------:R-:W-:Y:S01]  /*112d0*/  ISETP.NE.AND P4, PT, R7, RZ, PT ;  /* 0x000000ff0700720c */ /* 0x000fe20003f85270 */
[----:B-1----:R-:W-:Y:S01]  /*112e0*/  FMUL.FTZ R8, R136, UR32 ;  /* 0x0000002088087c20 */ /* 0x002fe20008410000 */
[----:B------:R-:W-:Y:S01]  /*112f0*/  ISETP.LT.OR P1, PT, R6, R225, P1 ;  /* 0x000000e10600720c */ /* 0x000fe20000f21670 */
[----:B------:R1:W5:Y:S04]  /*11300*/  LDL.LU R136, [R1+0xf4] ;  /* 0x0000f40001887983 */ /* 0x0003680000300800 */
[----:B------:R4:W-:Y:S01]  /*11310*/  MUFU.TANH R14, R8 ;  /* 0x00000008000e7308 */ /* 0x0009e20000002400 */
[----:B--2---:R-:W-:-:S02]  /*11320*/  FSEL R128, R15, -INF , !P5 ;  /* 0xff8000000f807808 */ /* 0x004fc40006800000 */
[C---:B------:R-:W-:Y:S02]  /*11330*/  ISETP.LT.OR P2, PT, R6.reuse, R226, P2 ;  /* 0x000000e20600720c */ /* 0x040fe40001741670 */
[----:B------:R-:W-:Y:S01]  /*11340*/  ISETP.LT.OR P5, PT, R6, R227, P3 ;  /* 0x000000e30600720c */ /* 0x000fe20001fa1670 */
[----:B---3--:R-:W-:Y:S01]  /*11350*/  FMUL.FTZ R9, R98, UR32 ;  /* 0x0000002062097c20 */ /* 0x008fe20008410000 */
[----:B------:R-:W-:Y:S02]  /*11360*/  FSEL R133, R13, -INF , !P4 ;  /* 0xff8000000d857808 */ /* 0x000fe40006000000 */
[C---:B------:R-:W-:Y:S01]  /*11370*/  ISETP.GE.AND P3, PT, R2.reuse, R231, PT ;  /* 0x000000e70200720c */ /* 0x040fe20003f66270 */
[----:B------:R-:W2:Y:S01]  /*11380*/  MUFU.TANH R10, R9 ;  /* 0x00000009000a7308 */ /* 0x000ea20000002400 */
[----:B------:R-:W-:Y:S01]  /*11390*/  P2R R6, PR, RZ, 0x2 ;  /* 0x00000002ff067803 */ /* 0x000fe20000000000 */
[----:B----4-:R-:W-:Y:S01]  /*113a0*/  FMUL.FTZ R8, R71, UR32 ;  /* 0x0000002047087c20 */ /* 0x010fe20008410000 */
[----:B------:R-:W-:Y:S01]  /*113b0*/  ISETP.GE.AND P4, PT, R2, R232, PT ;  /* 0x000000e80200720c */ /* 0x000fe20003f86270 */
[----:B------:R1:W5:Y:S01]  /*113c0*/  LDL.LU R71, [R1+0xf0] ;  /* 0x0000f00001477983 */ /* 0x0003620000300800 */
[----:B------:R-:W-:-:S03]  /*113d0*/  P2R R7, PR, RZ, 0x4 ;  /* 0x00000004ff077803 */ /* 0x000fc60000000000 */
[----:B------:R3:W-:Y:S01]  /*113e0*/  MUFU.TANH R18, R8 ;  /* 0x0000000800127308 */ /* 0x0007e20000002400 */
[----:B------:R-:W-:Y:S02]  /*113f0*/  FSEL R121, R22, -INF , !P5 ;  /* 0xff80000016797808 */ /* 0x000fe40006800000 */
[----:B------:R-:W-:Y:S02]  /*11400*/  FSEL R94, R24, -INF , !P6 ;  /* 0xff800000185e7808 */ /* 0x000fe40007000000 */
[C---:B------:R-:W-:Y:S02]  /*11410*/  ISETP.GE.AND P2, PT, R2.reuse, R230, PT ;  /* 0x000000e60200720c */ /* 0x040fe40003f46270 */
[C---:B------:R-:W-:Y:S02]  /*11420*/  ISETP.LT.OR P5, PT, R2.reuse, R227, P3 ;  /* 0x000000e30200720c */ /* 0x040fe40001fa1670 */
[----:B------:R-:W-:Y:S02]  /*11430*/  ISETP.LT.OR P6, PT, R2, R228, P4 ;  /* 0x000000e40200720c */ /* 0x000fe400027c1670 */
[----:B------:R-:W-:Y:S01]  /*11440*/  ISETP.NE.AND P3, PT, R6, RZ, PT ;  /* 0x000000ff0600720c */ /* 0x000fe20003f65270 */
[----:B------:R-:W-:Y:S01]  /*11450*/  VIADD R6, R0, 0x71 ;  /* 0x0000007100067836 */ /* 0x000fe20000000000 */
[----:B------:R-:W-:Y:S01]  /*11460*/  ISETP.NE.AND P4, PT, R7, RZ, PT ;  /* 0x000000ff0700720c */ /* 0x000fe20003f85270 */
[----:B---3--:R-:W-:Y:S01]  /*11470*/  FMUL.FTZ R8, R69, UR32 ;  /* 0x0000002045087c20 */ /* 0x008fe20008410000 */
[----:B------:R-:W-:-:S03]  /*11480*/  ISETP.LT.OR P2, PT, R2, R226, P2 ;  /* 0x000000e20200720c */ /* 0x000fc60001741670 */
[----:B------:R3:W-:Y:S01]  /*11490*/  MUFU.TANH R16, R8 ;  /* 0x0000000800107308 */ /* 0x0007e20000002400 */
[----:B------:R-:W-:Y:S02]  /*114a0*/  FSEL R132, R23, -INF , !P4 ;  /* 0xff80000017847808 */ /* 0x000fe40006000000 */
[----:B------:R-:W-:Y:S02]  /*114b0*/  ISETP.GE.AND P1, PT, R2, R229, PT ;  /* 0x000000e50200720c */ /* 0x000fe40003f26270 */
[----:B------:R-:W-:Y:S02]  /*114c0*/  ISETP.GE.AND P4, PT, R6, R232, PT ;  /* 0x000000e80600720c */ /* 0x000fe40003f86270 */
[----:B------:R-:W-:Y:S01]  /*114d0*/  P2R R7, PR, RZ, 0x4 ;  /* 0x00000004ff077803 */ /* 0x000fe20000000000 */
[----:B------:R-:W-:Y:S01]  /*114e0*/  FMUL.FTZ R9, R70, UR32 ;  /* 0x0000002046097c20 */ /* 0x000fe20008410000 */
[----:B------:R-:W-:Y:S01]  /*114f0*/  FSEL R211, R11, -INF , !P0 ;  /* 0xff8000000bd37808 */ /* 0x000fe20004000000 */
[----:B------:R1:W5:Y:S01]  /*11500*/  LDL.LU R70, [R1+0xec] ;  /* 0x0000ec0001467983 */ /* 0x0003620000300800 */
[----:B---3--:R-:W-:Y:S01]  /*11510*/  FMUL.FTZ R8, R236, UR32 ;  /* 0x00000020ec087c20 */ /* 0x008fe20008410000 */
[----:B------:R-:W-:-:S02]  /*11520*/  FSEL R66, R19, -INF , !P6 ;  /* 0xff80000013427808 */ /* 0x000fc40007000000 */
[----:B------:R-:W-:Y:S01]  /*11530*/  FSEL R210, R21, -INF , !P3 ;  /* 0xff80000015d27808 */ /* 0x000fe20005800000 */
[----:B------:R3:W-:Y:S01]  /*11540*/  MUFU.TANH R15, R8 ;  /* 0x00000008000f7308 */ /* 0x0007e20000002400 */
[----:B------:R-:W-:Y:S01]  /*11550*/  ISETP.LT.OR P0, PT, R2, R225, P1 ;  /* 0x000000e10200720c */ /* 0x000fe20000f01670 */
[----:B------:R-:W-:Y:S01]  /*11560*/  VIADD R2, R0, 0x78 ;  /* 0x0000007800027836 */ /* 0x000fe20000000000 */
[C---:B------:R-:W-:Y:S01]  /*11570*/  ISETP.GE.AND P2, PT, R6.reuse, R230, PT ;  /* 0x000000e60600720c */ /* 0x040fe20003f46270 */
[----:B------:R1:W5:Y:S01]  /*11580*/  LDL.LU R69, [R1+0xe8] ;  /* 0x0000e80001457983 */ /* 0x0003620000300800 */
[C---:B------:R-:W-:Y:S02]  /*11590*/  ISETP.LT.OR P6, PT, R6.reuse, R228, P4 ;  /* 0x000000e40600720c */ /* 0x040fe400027c1670 */
[C---:B------:R-:W-:Y:S02]  /*115a0*/  ISETP.GE.AND P3, PT, R6.reuse, R231, PT ;  /* 0x000000e70600720c */ /* 0x040fe40003f66270 */
[----:B------:R-:W-:-:S02]  /*115b0*/  ISETP.GE.AND P1, PT, R6, R229, PT ;  /* 0x000000e50600720c */ /* 0x000fc40003f26270 */
[----:B------:R-:W-:Y:S01]  /*115c0*/  ISETP.NE.AND P4, PT, R7, RZ, PT ;  /* 0x000000ff0700720c */ /* 0x000fe20003f85270 */
[----:B---3--:R-:W-:Y:S01]  /*115d0*/  FMUL.FTZ R8, R237, UR32 ;  /* 0x00000020ed087c20 */ /* 0x008fe20008410000 */
[----:B------:R3:W4:Y:S01]  /*115e0*/  MUFU.TANH R12, R9 ;  /* 0x00000009000c7308 */ /* 0x0007220000002400 */
[----:B--2---:R-:W-:Y:S02]  /*115f0*/  FSEL R119, R10, -INF , !P5 ;  /* 0xff8000000a777808 */ /* 0x004fe40006800000 */
[----:B------:R-:W-:-:S05]  /*11600*/  ISETP.LT.OR P2, PT, R6, R226, P2 ;  /* 0x000000e20600720c */ /* 0x000fca0001741670 */
[----:B------:R2:W-:Y:S01]  /*11610*/  MUFU.TANH R13, R8 ;  /* 0x00000008000d7308 */ /* 0x0005e20000002400 */
[C---:B------:R-:W-:Y:S02]  /*11620*/  ISETP.LT.OR P5, PT, R6.reuse, R227, P3 ;  /* 0x000000e30600720c */ /* 0x040fe40001fa1670 */
[----:B------:R-:W-:Y:S02]  /*11630*/  ISETP.LT.OR P1, PT, R6, R225, P1 ;  /* 0x000000e10600720c */ /* 0x000fe40000f21670 */
[----:B------:R-:W-:Y:S02]  /*11640*/  FSEL R122, R14, -INF , !P4 ;  /* 0xff8000000e7a7808 */ /* 0x000fe40006000000 */
[----:B------:R-:W-:Y:S01]  /*11650*/  ISETP.GE.AND P4, PT, R2, R232, PT ;  /* 0x000000e80200720c */ /* 0x000fe20003f86270 */
[----:B---3--:R-:W-:Y:S01]  /*11660*/  FMUL.FTZ R9, R238, UR32 ;  /* 0x00000020ee097c20 */ /* 0x008fe20008410000 */
[----:B------:R-:W-:Y:S01]  /*11670*/  ISETP.GE.AND P3, PT, R2, R231, PT ;  /* 0x000000e70200720c */ /* 0x000fe20003f66270 */
[----:B--2---:R-:W-:Y:S01]  /*11680*/  FMUL.FTZ R8, R239, UR32 ;  /* 0x00000020ef087c20 */ /* 0x004fe20008410000 */
[----:B------:R-:W-:-:S03]  /*11690*/  P2R R7, PR, RZ, 0x4 ;  /* 0x00000004ff077803 */ /* 0x000fc60000000000 */
[----:B------:R2:W-:Y:S01]  /*116a0*/  MUFU.TANH R10, R8 ;  /* 0x00000008000a7308 */ /* 0x0005e20000002400 */
[----:B------:R-:W-:Y:S02]  /*116b0*/  P2R R6, PR, RZ, 0x2 ;  /* 0x00000002ff067803 */ /* 0x000fe40000000000 */
[----:B------:R-:W-:Y:S02]  /*116c0*/  FSEL R95, R17, -INF , !P5 ;  /* 0xff800000115f7808 */ /* 0x000fe40006800000 */
[C---:B------:R-:W-:Y:S02]  /*116d0*/  ISETP.LT.OR P5, PT, R2.reuse, R228, P4 ;  /* 0x000000e40200720c */ /* 0x040fe400027a1670 */
[----:B------:R-:W-:Y:S01]  /*116e0*/  ISETP.LT.OR P4, PT, R2, R227, P3 ;  /* 0x000000e30200720c */ /* 0x000fe20001f81670 */
[----:B------:R-:W-:Y:S01]  /*116f0*/  MUFU.TANH R11, R9 ;  /* 0x00000009000b7308 */ /* 0x000fe20000002400 */
[----:B------:R-:W-:Y:S02]  /*11700*/  FSEL R64, R20, -INF , !P6 ;  /* 0xff80000014407808 */ /* 0x000fe40007000000 */
[----:B------:R-:W-:Y:S01]  /*11710*/  ISETP.NE.AND P3, PT, R7, RZ, PT ;  /* 0x000000ff0700720c */ /* 0x000fe20003f65270 */
[----:B--2---:R-:W-:Y:S01]  /*11720*/  FMUL.FTZ R8, R68, UR32 ;  /* 0x0000002044087c20 */ /* 0x004fe20008410000 */
[----:B------:R-:W-:Y:S01]  /*11730*/  ISETP.NE.AND P6, PT, R6, RZ, PT ;  /* 0x000000ff0600720c */ /* 0x000fe20003fc5270 */
[----:B------:R1:W5:Y:S02]  /*11740*/  LDL.LU R68, [R1+0xe4] ;  /* 0x0000e40001447983 */ /* 0x0003640000300800 */
[----:B------:R2:W3:Y:S01]  /*11750*/  MUFU.TANH R9, R8 ;  /* 0x0000000800097308 */ /* 0x0004e20000002400 */
[----:B------:R-:W-:Y:S01]  /*11760*/  FMUL.FTZ R7, R4, UR32 ;  /* 0x0000002004077c20 */ /* 0x000fe20008410000 */
[----:B------:R-:W-:Y:S01]  /*11770*/  FMUL.FTZ R6, R3, UR32 ;  /* 0x0000002003067c20 */ /* 0x000fe20008410000 */
[----:B--2---:R-:W-:-:S02]  /*11780*/  FMUL.FTZ R8, R5, UR32 ;  /* 0x0000002005087c20 */ /* 0x004fc40008410000 */
[----:B------:R1:W5:Y:S04]  /*11790*/  LDL.LU R5, [R1+0xe0] ;  /* 0x0000e00001057983 */ /* 0x0003680000300800 */
[----:B------:R1:W5:Y:S04]  /*117a0*/  LDL.LU R4, [R1+0xdc] ;  /* 0x0000dc0001047983 */ /* 0x0003680000300800 */
[----:B------:R1:W5:Y:S01]  /*117b0*/  LDL.LU R3, [R1+0xd8] ;  /* 0x0000d80001037983 */ /* 0x0003620000300800 */
[----:B------:R-:W-:Y:S01]  /*117c0*/  ISETP.GE.AND P2, PT, R2, R230, PT ;  /* 0x000000e60200720c */ /* 0x000fe20003f46270 */
[----:B------:R-:W-:Y:S01]  /*117d0*/  VIADD R0, R0, 0x79 ;  /* 0x0000007900007836 */ /* 0x000fe20000000000 */
[----:B------:R-:W-:-:S02]  /*117e0*/  ISETP.GE.AND P1, PT, R2, R229, PT ;  /* 0x000000e50200720c */ /* 0x000fc40003f26270 */
[----:B------:R-:W-:Y:S02]  /*117f0*/  ISETP.LT.OR P2, PT, R2, R226, P2 ;  /* 0x000000e20200720c */ /* 0x000fe40001741670 */
[----:B----4-:R-:W-:Y:S02]  /*11800*/  FSEL R209, R12, -INF , !P0 ;  /* 0xff8000000cd17808 */ /* 0x010fe40004000000 */
[----:B------:R-:W-:Y:S02]  /*11810*/  FSEL R120, R18, -INF , !P3 ;  /* 0xff80000012787808 */ /* 0x000fe40005800000 */
[----:B------:R-:W-:Y:S02]  /*11820*/  ISETP.LT.OR P0, PT, R2, R225, P1 ;  /* 0x000000e10200720c */ /* 0x000fe40000f01670 */
[C---:B------:R-:W-:Y:S02]  /*11830*/  ISETP.GE.AND P3, PT, R0.reuse, R232, PT ;  /* 0x000000e80000720c */ /* 0x040fe40003f66270 */
[----:B------:R-:W-:-:S02]  /*11840*/  ISETP.GE.AND P1, PT, R0, R230, PT ;  /* 0x000000e60000720c */ /* 0x000fc40003f26270 */
[----:B------:R-:W-:Y:S02]  /*11850*/  P2R R2, PR, RZ, 0x4 ;  /* 0x00000004ff027803 */ /* 0x000fe40000000000 */
[----:B------:R-:W-:Y:S02]  /*11860*/  FSEL R208, R16, -INF , !P6 ;  /* 0xff80000010d07808 */ /* 0x000fe40007000000 */
[C---:B------:R-:W-:Y:S02]  /*11870*/  ISETP.LT.OR P6, PT, R0.reuse, R228, P3 ;  /* 0x000000e40000720c */ /* 0x040fe40001fc1670 */
[----:B------:R-:W-:Y:S02]  /*11880*/  ISETP.LT.OR P3, PT, R0, R226, P1 ;  /* 0x000000e20000720c */ /* 0x000fe40000f61670 */
[----:B------:R-:W-:Y:S01]  /*11890*/  ISETP.NE.AND P1, PT, R2, RZ, PT ;  /* 0x000000ff0200720c */ /* 0x000fe20003f25270 */
[----:B------:R-:W2:Y:S03]  /*118a0*/  MUFU.TANH R7, R7 ;  /* 0x0000000700077308 */ /* 0x000ea60000002400 */
[----:B---3--:R-:W-:-:S02]  /*118b0*/  FSEL R118, R9, -INF , !P1 ;  /* 0xff80000009767808 */ /* 0x008fc40004800000 */
[----:B------:R-:W-:-:S03]  /*118c0*/  PLOP3.LUT P1, PT, PT, PT, UP1, 0x80, 0x0 ;  /* 0x000000000000781c */ /* 0x000fc60003f2f018 */
[----:B------:R-:W3:Y:S08]  /*118d0*/  MUFU.TANH R8, R8 ;  /* 0x0000000800087308 */ /* 0x000ef00000002400 */
[----:B------:R-:W4:Y:S01]  /*118e0*/  MUFU.TANH R6, R6 ;  /* 0x0000000600067308 */ /* 0x000f220000002400 */
[----:B------:R-:W-:Y:S02]  /*118f0*/  ISETP.GE.AND P2, PT, R0, R231, PT ;  /* 0x000000e70000720c */ /* 0x000fe40003f46270 */
[----:B------:R-:W-:-:S02]  /*11900*/  FSEL R93, R11, -INF , !P4 ;  /* 0xff8000000b5d7808 */ /* 0x000fc40006000000 */
[C---:B------:R-:W-:Y:S02]  /*11910*/  ISETP.GE.AND P4, PT, R0.reuse, R229, PT ;  /* 0x000000e50000720c */ /* 0x040fe40003f86270 */
[----:B------:R-:W-:Y:S02]  /*11920*/  FSEL R67, R15, -INF , !P5 ;  /* 0xff8000000f437808 */ /* 0x000fe40006800000 */
[C---:B------:R-:W-:Y:S02]  /*11930*/  ISETP.LT.OR P5, PT, R0.reuse, R227, P2 ;  /* 0x000000e30000720c */ /* 0x040fe400017a1670 */
[----:B------:R-:W-:Y:S02]  /*11940*/  ISETP.LT.OR P2, PT, R0, R225, P4 ;  /* 0x000000e10000720c */ /* 0x000fe40002741670 */
[----:B--2---:R-:W-:Y:S02]  /*11950*/  FSEL R207, R7, -INF , !P0 ;  /* 0xff80000007cf7808 */ /* 0x004fe40004000000 */
[----:B------:R-:W-:-:S02]  /*11960*/  LOP3.LUT P0, RZ, R224, 0x20, RZ, 0xc0, !PT ;  /* 0x00000020e0ff7812 */ /* 0x000fc4000780c0ff */
[----:B------:R-:W-:Y:S02]  /*11970*/  FSEL R65, R13, -INF , !P6 ;  /* 0xff8000000d417808 */ /* 0x000fe40007000000 */
[----:B------:R-:W-:Y:S02]  /*11980*/  FSEL R92, R10, -INF , !P5 ;  /* 0xff8000000a5c7808 */ /* 0x000fe40006800000 */
[----:B---3--:R-:W-:Y:S02]  /*11990*/  FSEL R116, R8, -INF , !P3 ;  /* 0xff80000008747808 */ /* 0x008fe40005800000 */
[----:B----4-:R-:W-:Y:S01]  /*119a0*/  FSEL R206, R6, -INF , !P2 ;  /* 0xff80000006ce7808 */ /* 0x010fe20005000000 */
[----:B-1----:R-:W-:Y:S06]  /*119b0*/  @!P1 BRA `(.L_x_892) ;  /* 0x0000000400c09947 */ /* 0x002fec0003800000 */
        /* <DEDUP_REMOVED lines=17> */
[----:B------:R-:W-:-:S02]  /*11ad0*/  @!UP0 UIMAD UR4, UR9, 0x30, URZ ;  /* 0x00000030090488a4 */ /* 0x000fc4000f8e023f */
[----:B------:R-:W4:Y:S08]  /*11ae0*/  @!P0 LDC.64 R18, c[0x0][0x218] ;  /* 0x00008600ff128b82 */ /* 0x000f300000000a00 */
[----:B------:R-:W4:Y:S01]  /*11af0*/  @!P0 LDC.64 R10, c[0x0][0x218] ;  /* 0x00008600ff0a8b82 */ /* 0x000f220000000a00 */
[----:B--2---:R-:W-:-:S04]  /*11b00*/  LEA R6, P1, R6, R38, 0x7 ;  /* 0x0000002606067211 */ /* 0x004fc800078238ff */
[----:B---3--:R-:W-:-:S03]  /*11b10*/  LEA.HI.X R7, R2, R205, R0, 0x7, P1 ;  /* 0x000000cd02077211 */ /* 0x008fc600008f3c00 */
[----:B------:R-:W-:-:S04]  /*11b20*/  @!P0 IMAD.WIDE.U32 R8, R8, 0x30, R6 ;  /* 0x0000003008088825 */ /* 0x000fc800078e0006 */
        /* <DEDUP_REMOVED lines=9> */
[C---:B----4-:R-:W-:Y:S01]  /*11bc0*/  @!P0 LEA R14, P1, R8.reuse, R14, 0x1 ;  /* 0x0000000e080e8211 */ /* 0x050fe200078208ff */
[----:B------:R-:W-:Y:S01]  /*11bd0*/  @!P0 IMAD.MOV.U32 R9, RZ, RZ, R7 ;  /* 0x000000ffff098224 */ /* 0x000fe200078e0007 */
[----:B------:R-:W-:Y:S02]  /*11be0*/  @!UP0 UIMAD UR4, UR9, 0x60, URZ ;  /* 0x00000060090488a4 */ /* 0x000fe4000f8e023f */
[----:B------:R-:W-:Y:S01]  /*11bf0*/  @!P0 LEA.HI.X R15, R8, R15, R0, 0x1, P1 ;  /* 0x0000000f080f8211 */ /* 0x000fe200008f0c00 */
[----:B------:R-:W-:Y:S02]  /*11c00*/  IMAD.U32 R0, RZ, RZ, UR8 ;  /* 0x00000008ff007e24 */ /* 0x000fe4000f8e00ff */
[----:B------:R-:W-:-:S04]  /*11c10*/  @!P0 IMAD.MOV.U32 R8, RZ, RZ, R6 ;  /* 0x000000ffff088224 */ /* 0x000fc800078e0006 */
[----:B------:R-:W-:-:S04]  /*11c20*/  @!P0 IMAD.WIDE.U32 R8, R0, 0x60, R8 ;  /* 0x0000006000088825 */ /* 0x000fc800078e0008 */
[----:B------:R-:W-:Y:S01]  /*11c30*/  @!P0 VIADD R0, R9, UR4 ;  /* 0x0000000409008c36 */ /* 0x000fe20008000000 */
[----:B------:R-:W-:-:S04]  /*11c40*/  @!P0 LEA R12, P1, R8, R12, 0x1 ;  /* 0x0000000c080c8211 */ /* 0x000fc800078208ff */
[----:B------:R-:W-:Y:S02]  /*11c50*/  @!P0 LEA.HI.X R13, R8, R13, R0, 0x1, P1 ;  /* 0x0000000d080d8211 */ /* 0x000fe400008f0c00 */
[C---:B------:R-:W-:Y:S02]  /*11c60*/  @!P0 LEA R8, P1, R6.reuse, R18, 0x1 ;  /* 0x0000001206088211 */ /* 0x040fe400078208ff */
        /* <DEDUP_REMOVED lines=67> */
.L_x_894:
[----:B------:R-:W-:Y:S05]  /*120a0*/  BSYNC B0 ;  /* 0x0000000000007941 */ /* 0x000fea0003800000 */
.L_x_893:
[----:B------:R-:W0:Y:S02]  /*120b0*/  LDGDEPBAR ;  /* 0x00000000000079af */ /* 0x000e240000000000 */
.L_x_892:
[----:B---3--:R-:W2:Y:S04]  /*120c0*/  LDL.LU R13, [R1+0x54] ;  /* 0x00005400010d7983 */ /* 0x008ea80000300800 */
[----:B------:R-:W3:Y:S04]  /*120d0*/  LDL.LU R7, [R1+0x1c] ;  /* 0x00001c0001077983 */ /* 0x000ee80000300800 */
[----:B-1----:R-:W4:Y:S04]  /*120e0*/  LDL.LU R8, [R1+0x20] ;  /* 0x0000200001087983 */ /* 0x002f280000300800 */
[----:B------:R-:W3:Y:S04]  /*120f0*/  LDL.LU R12, [R1+0x38] ;  /* 0x00003800010c7983 */ /* 0x000ee80000300800 */
[----:B------:R-:W4:Y:S04]  /*12100*/  LDL.LU R9, [R1+0x30] ;  /* 0x0000300001097983 */ /* 0x000f280000300800 */
[----:B------:R-:W3:Y:S04]  /*12110*/  LDL.LU R11, [R1+0x50] ;  /* 0x00005000010b7983 */ /* 0x000ee80000300800 */
[----:B------:R-:W4:Y:S04]  /*12120*/  LDL.LU R10, [R1+0x3c] ;  /* 0x00003c00010a7983 */ /* 0x000f280000300800 */
[----:B------:R-:W4:Y:S04]  /*12130*/  LDL.LU R2, [R1+0x40] ;  /* 0x0000400001027983 */ /* 0x000f280000300800 */
[----:B------:R-:W4:Y:S01]  /*12140*/  LDL.LU R0, [R1+0x2c] ;  /* 0x00002c0001007983 */ /* 0x000f220000300800 */
[----:B------:R-:W-:-:S03]  /*12150*/  MOV R236, R57 ;  /* 0x0000003900ec7202 */ /* 0x000fc60000000f00 */
        /* <DEDUP_REMOVED lines=12> */
[----:B------:R-:W4:Y:S04]  /*12220*/  LDL.LU R237, [R1+0x18] ;  /* 0x0000180001ed7983 */ /* 0x000f280000300800 */
[----:B-1----:R-:W4:Y:S04]  /*12230*/  LDL.LU R221, [R1+0x28] ;  /* 0x0000280001dd7983 */ /* 0x002f280000300800 */
[----:B------:R-:W4:Y:S01]  /*12240*/  LDL.LU R251, [R1+0x4c] ;  /* 0x00004c0001fb7983 */ /* 0x000f220000300800 */
[----:B------:R-:W-:-:S02]  /*12250*/  MOV R249, R203 ;  /* 0x000000cb00f97202 */ /* 0x000fc40000000f00 */
[----:B------:R-:W-:Y:S01]  /*12260*/  MOV R232, R62 ;  /* 0x0000003e00e87202 */ /* 0x000fe20000000f00 */
[----:B------:R-:W4:Y:S01]  /*12270*/  LDL.LU R226, [R1+0x48] ;  /* 0x0000480001e27983 */ /* 0x000f220000300800 */
[----:B------:R-:W-:Y:S01]  /*12280*/  IMAD.MOV.U32 R224, RZ, RZ, R58 ;  /* 0x000000ffffe07224 */ /* 0x000fe200078e003a */
[----:B------:R-:W-:Y:S02]  /*12290*/  MOV R225, R59 ;  /* 0x0000003b00e17202 */ /* 0x000fe40000000f00 */
[----:B------:R-:W4:Y:S01]  /*122a0*/  LDL R6, [R1+0x44] ;  /* 0x0000440001067983 */ /* 0x000f220000100800 */
[----:B------:R-:W-:-:S03]  /*122b0*/  MOV R220, R60 ;  /* 0x0000003c00dc7202 */ /* 0x000fc60000000f00 */
[----:B------:R-:W4:Y:S04]  /*122c0*/  LDL R17, [R1+0x34] ;  /* 0x0000340001117983 */ /* 0x000f280000100800 */
[----:B------:R-:W4:Y:S04]  /*122d0*/  LDL R16, [R1+0x24] ;  /* 0x0000240001107983 */ /* 0x000f280000100800 */
[----:B------:R-:W4:Y:S04]  /*122e0*/  LDL R14, [R1+0x14] ;  /* 0x00001400010e7983 */ /* 0x000f280000100800 */
[----:B------:R1:W-:Y:S04]  /*122f0*/  STL [R1+0xf4], R218 ;  /* 0x0000f4da01007387 */ /* 0x0003e80000100800 */
[----:B------:R-:W-:Y:S04]  /*12300*/  STL [R1+0xf0], R213 ;  /* 0x0000f0d501007387 */ /* 0x000fe80000100800 */
[----:B------:R-:W-:Y:S04]  /*12310*/  STL [R1+0xec], R212 ;  /* 0x0000ecd401007387 */ /* 0x000fe80000100800 */
[----:B------:R-:W-:Y:S04]  /*12320*/  STL [R1+0xe8], R201 ;  /* 0x0000e8c901007387 */ /* 0x000fe80000100800 */
[----:B------:R1:W-:Y:S04]  /*12330*/  STL [R1+0xe4], R200 ;  /* 0x0000e4c801007387 */ /* 0x0003e80000100800 */
[----:B-----5:R-:W-:Y:S04]  /*12340*/  STL [R1+0xe0], R5 ;  /* 0x0000e00501007387 */ /* 0x020fe80000100800 */
[----:B------:R4:W-:Y:S01]  /*12350*/  STL [R1+0xdc], R4 ;  /* 0x0000dc0401007387 */ /* 0x0009e20000100800 */
[----:B-1----:R-:W-:-:S02]  /*12360*/  MOV R218, R61 ;  /* 0x0000003d00da7202 */ /* 0x002fc40000000f00 */
[----:B------:R-:W-:Y:S02]  /*12370*/  MOV R200, R63 ;  /* 0x0000003f00c87202 */ /* 0x000fe40000000f00 */
[----:B--2---:R-:W-:Y:S01]  /*12380*/  MOV R18, R13 ;  /* 0x0000000d00127202 */ /* 0x004fe20000000f00 */
[----:B---3--:R-:W-:Y:S01]  /*12390*/  IMAD.MOV.U32 R13, RZ, RZ, R11 ;  /* 0x000000ffff0d7224 */ /* 0x008fe200078e000b */
[----:B----4-:R-:W-:Y:S02]  /*123a0*/  MOV R11, R0 ;  /* 0x00000000000b7202 */ /* 0x010fe40000000f00 */
[----:B------:R-:W-:-:S04]  /*123b0*/  FMNMX.FTZ R0, R71, R40, !PT ;  /* 0x0000002847007209 */ /* 0x000fc80007810000 */
[----:B------:R-:W-:-:S04]  /*123c0*/  FMNMX.FTZ R0, R46, R0, !PT ;  /* 0x000000002e007209 */ /* 0x000fc80007810000 */
[----:B------:R-:W-:-:S04]  /*123d0*/  FMNMX.FTZ R0, R42, R0, !PT ;  /* 0x000000002a007209 */ /* 0x000fc80007810000 */
[----:B------:R-:W-:-:S04]  /*123e0*/  FMNMX.FTZ R0, R41, R0, !PT ;  /* 0x0000000029007209 */ /* 0x000fc80007810000 */
[----:B------:R-:W-:Y:S02]  /*123f0*/  FMNMX.FTZ R0, R88, R0, !PT ;  /* 0x0000000058007209 */ /* 0x000fe40007810000 */
[----:B------:R-:W-:Y:S02]  /*12400*/  MOV R15, R12 ;  /* 0x0000000c000f7202 */ /* 0x000fe40000000f00 */
[----:B------:R-:W-:Y:S02]  /*12410*/  FMNMX.FTZ R0, R83, R0, !PT ;  /* 0x0000000053007209 */ /* 0x000fe40007810000 */
[----:B------:R-:W-:Y:S02]  /*12420*/  MOV R12, R10 ;  /* 0x0000000a000c7202 */ /* 0x000fe40000000f00 */
[----:B------:R-:W-:Y:S02]  /*12430*/  MOV R10, R2 ;  /* 0x00000002000a7202 */ /* 0x000fe40000000f00 */
[----:B------:R-:W-:-:S02]  /*12440*/  FMNMX.FTZ R2, R79, R0, !PT ;  /* 0x000000004f027209 */ /* 0x000fc40007810000 */
[----:B------:R-:W-:Y:S02]  /*12450*/  FMNMX.FTZ R0, R70, R43, !PT ;  /* 0x0000002b46007209 */ /* 0x000fe40007810000 */
[----:B------:R-:W-:Y:S02]  /*12460*/  FMNMX.FTZ R2, R76, R2, !PT ;  /* 0x000000024c027209 */ /* 0x000fe40007810000 */
[----:B------:R-:W-:-:S04]  /*12470*/  FMNMX.FTZ R0, R51, R0, !PT ;  /* 0x0000000033007209 */ /* 0x000fc80007810000 */
[----:B------:R-:W-:-:S04]  /*12480*/  FMNMX.FTZ R0, R47, R0, !PT ;  /* 0x000000002f007209 */ /* 0x000fc80007810000 */
[----:B------:R-:W-:-:S04]  /*12490*/  FMNMX.FTZ R0, R45, R0, !PT ;  /* 0x000000002d007209 */ /* 0x000fc80007810000 */
[----:B------:R-:W-:Y:S01]  /*124a0*/  FMNMX.FTZ R0, R90, R0, !PT ;  /* 0x000000005a007209 */ /* 0x000fe20007810000 */
[----:B------:R-:W-:Y:S01]  /*124b0*/  IMAD.MOV.U32 R201, RZ, RZ, R7 ;  /* 0x000000ffffc97224 */ /* 0x000fe200078e0007 */
[----:B------:R-:W-:Y:S02]  /*124c0*/  MOV R4, R18 ;  /* 0x0000001200047202 */ /* 0x000fe40000000f00 */
[----:B------:R-:W-:-:S04]  /*124d0*/  FMNMX.FTZ R6, R6, R2, !PT ;  /* 0x0000000206067209 */ /* 0x000fc80007810000 */
[----:B------:R-:W-:-:S04]  /*124e0*/  FMNMX.FTZ R6, R17, R6, !PT ;  /* 0x0000000611067209 */ /* 0x000fc80007810000 */
[----:B------:R-:W-:Y:S02]  /*124f0*/  FMNMX.FTZ R6, R16, R6, !PT ;  /* 0x0000000610067209 */ /* 0x000fe40007810000 */
[----:B------:R-:W-:Y:S01]  /*12500*/  FMNMX.FTZ R2, R86, R0, !PT ;  /* 0x0000000056027209 */ /* 0x000fe20007810000 */
[----:B------:R-:W-:Y:S01]  /*12510*/  IMAD.MOV.U32 R5, RZ, RZ, R15 ;  /* 0x000000ffff057224 */ /* 0x000fe200078e000f */
[----:B------:R-:W-:Y:S02]  /*12520*/  FMNMX.FTZ R6, R14, R6, !PT ;  /* 0x000000060e067209 */ /* 0x000fe40007810000 */
[----:B------:R-:W-:Y:S02]  /*12530*/  MOV R212, R8 ;  /* 0x0000000800d47202 */ /* 0x000fe40000000f00 */
[----:B------:R-:W-:Y:S02]  /*12540*/  MOV R230, R9 ;  /* 0x0000000900e67202 */ /* 0x000fe40000000f00 */
[----:B------:R-:W-:Y:S01]  /*12550*/  MOV R250, R202 ;  /* 0x000000ca00fa7202 */ /* 0x000fe20000000f00 */
[----:B------:R-:W-:Y:S01]  /*12560*/  STL [R1+0xd8], R3 ;  /* 0x0000d80301007387 */ /* 0x000fe20000100800 */
[----:B------:R-:W-:-:S02]  /*12570*/  FMNMX.FTZ R6, R112, R6, !PT ;  /* 0x0000000670067209 */ /* 0x000fc40007810000 */
[----:B------:R-:W-:Y:S01]  /*12580*/  FMNMX.FTZ R0, R69, R48, !PT ;  /* 0x0000003045007209 */ /* 0x000fe20007810000 */
[----:B------:R-:W-:Y:S01]  /*12590*/  LDSM.16.MT88.4 R16, [R214+0x8000] ;  /* 0x00800000d610783b */ /* 0x000fe20000004200 */
        /* <DEDUP_REMOVED lines=18> */
[----:B------:R-:W-:Y:S02]  /*126c0*/  MOV R231, R11 ;  /* 0x0000000b00e77202 */ /* 0x000fe40000000f00 */
        /* <DEDUP_REMOVED lines=21> */
[----:B------:R-:W-:-:S02]  /*12820*/  MOV R229, R10 ;  /* 0x0000000a00e57202 */ /* 0x000fc40000000f00 */
        /* <DEDUP_REMOVED lines=26> */
[----:B------:R-:W-:Y:S02]  /*129d0*/  MOV R227, R12 ;  /* 0x0000000c00e37202 */ /* 0x000fe40000000f00 */
        /* <DEDUP_REMOVED lines=30> */
[----:B------:R-:W-:Y:S02]  /*12bc0*/  FMNMX.FTZ R8, R132, R8, !PT ;  /* 0x0000000884087209 */ /* 0x000fe40007810000 */
[----:B------:R-:W-:Y:S01]  /*12bd0*/  FMNMX.FTZ R6, R248, R7, !PT ;  /* 0x00000007f8067209 */ /* 0x000fe20007810000 */
[----:B------:R-:W1:Y:S01]  /*12be0*/  SHFL.BFLY PT, R10, R0, 0x1, 0x1f ;  /* 0x0c201f00000a7f89 */ /* 0x000e6200000e0000 */
        /* <DEDUP_REMOVED lines=8> */
[----:B------:R-:W-:-:S03]  /*12c70*/  FMNMX.FTZ R6, R219, R6, !PT ;  /* 0x00000006db067209 */ /* 0x000fc60007810000 */
[----:B------:R-:W3:Y:S01]  /*12c80*/  SHFL.BFLY PT, R9, R8, 0x2, 0x1f ;  /* 0x0c401f0008097f89 */ /* 0x000ee200000e0000 */
[----:B------:R-:W-:-:S04]  /*12c90*/  FMNMX.FTZ R6, R211, R6, !PT ;  /* 0x00000006d3067209 */ /* 0x000fc80007810000 */
[----:B------:R-:W-:Y:S02]  /*12ca0*/  FMNMX.FTZ R6, R210, R6, !PT ;  /* 0x00000006d2067209 */ /* 0x000fe40007810000 */
[----:B-1----:R-:W-:Y:S02]  /*12cb0*/  FMNMX.FTZ R205, R0, R10, !PT ;  /* 0x0000000a00cd7209 */ /* 0x002fe40007810000 */
[----:B------:R-:W-:Y:S02]  /*12cc0*/  FMNMX.FTZ R0, R209, R6, !PT ;  /* 0x00000006d1007209 */ /* 0x000fe40007810000 */
[----:B--2---:R-:W-:Y:S02]  /*12cd0*/  FMNMX.FTZ R2, R2, R7, !PT ;  /* 0x0000000702027209 */ /* 0x004fe40007810000 */
[----:B------:R-:W-:-:S04]  /*12ce0*/  FMNMX.FTZ R0, R208, R0, !PT ;  /* 0x00000000d0007209 */ /* 0x000fc80007810000 */
[----:B------:R-:W-:Y:S01]  /*12cf0*/  FMNMX.FTZ R0, R207, R0, !PT ;  /* 0x00000000cf007209 */ /* 0x000fe20007810000 */
[----:B------:R-:W1:Y:S03]  /*12d00*/  SHFL.BFLY PT, R11, R2, 0x1, 0x1f ;  /* 0x0c201f00020b7f89 */ /* 0x000e6600000e0000 */
[----:B------:R-:W-:Y:S02]  /*12d10*/  FMNMX.FTZ R0, R206, R0, !PT ;  /* 0x00000000ce007209 */ /* 0x000fe40007810000 */
[----:B---3--:R-:W-:Y:S01]  /*12d20*/  FMNMX.FTZ R8, R8, R9, !PT ;  /* 0x0000000908087209 */ /* 0x008fe20007810000 */
[C---:B------:R-:W-:Y:S02]  /*12d30*/  FMUL.FTZ R7, R205.reuse, UR24 ;  /* 0x00000018cd077c20 */ /* 0x040fe40008410000 */
[----:B------:R-:W2:Y:S01]  /*12d40*/  SHFL.BFLY PT, R9, R0, 0x2, 0x1f ;  /* 0x0c401f0000097f89 */ /* 0x000ea200000e0000 */
[----:B------:R-:W-:-:S03]  /*12d50*/  FSETP.NEU.FTZ.AND P3, PT, R205, -INF , PT ;  /* 0xff800000cd00780b */ /* 0x000fc60003f7d000 */
[----:B------:R-:W3:Y:S01]  /*12d60*/  SHFL.BFLY PT, R10, R8, 0x1, 0x1f ;  /* 0x0c201f00080a7f89 */ /* 0x000ee200000e0000 */
[----:B------:R-:W-:-:S05]  /*12d70*/  FSEL R7, R7, RZ, P3 ;  /* 0x000000ff07077208 */ /* 0x000fca0001800000 */
[----:B------:R-:W-:-:S04]  /*12d80*/  FFMA.FTZ R6, R40, UR24, -R7 ;  /* 0x0000001828067c23 */ /* 0x000fc80008010807 */
[----:B------:R4:W-:Y:S01]  /*12d90*/  MUFU.EX2 R23, R6 ;  /* 0x0000000600177308 */ /* 0x0009e20000000800 */
[----:B-1----:R-:W-:-:S04]  /*12da0*/  FMNMX.FTZ R204, R2, R11, !PT ;  /* 0x0000000b02cc7209 */ /* 0x002fc80007810000 */
[----:B------:R-:W-:Y:S02]  /*12db0*/  FSETP.NEU.FTZ.AND P2, PT, R204, -INF , PT ;  /* 0xff800000cc00780b */ /* 0x000fe40003f5d000 */
[----:B--2---:R-:W-:Y:S01]  /*12dc0*/  FMNMX.FTZ R0, R0, R9, !PT ;  /* 0x0000000900007209 */ /* 0x004fe20007810000 */
[----:B----4-:R-:W-:-:S04]  /*12dd0*/  FFMA.FTZ R6, R46, UR24, -R7 ;  /* 0x000000182e067c23 */ /* 0x010fc80008010807 */
[----:B------:R1:W-:Y:S01]  /*12de0*/  MUFU.EX2 R239, R6 ;  /* 0x0000000600ef7308 */ /* 0x0003e20000000800 */
[----:B------:R-:W2:Y:S01]  /*12df0*/  SHFL.BFLY PT, R9, R0, 0x1, 0x1f ;  /* 0x0c201f0000097f89 */ /* 0x000ea200000e0000 */
[----:B---3--:R-:W-:Y:S01]  /*12e00*/  FMNMX.FTZ R203, R8, R10, !PT ;  /* 0x0000000a08cb7209 */ /* 0x008fe20007810000 */
[----:B-1----:R-:W-:-:S05]  /*12e10*/  FMUL.FTZ R6, R204, UR24 ;  /* 0x00000018cc067c20 */ /* 0x002fca0008410000 */
[----:B------:R-:W-:-:S05]  /*12e20*/  FSEL R6, R6, RZ, P2 ;  /* 0x000000ff06067208 */ /* 0x000fca0001000000 */
[----:B------:R-:W-:-:S04]  /*12e30*/  FFMA.FTZ R8, R47, UR24, -R6 ;  /* 0x000000182f087c23 */ /* 0x000fc80008010806 */
[----:B------:R-:W1:Y:S01]  /*12e40*/  MUFU.EX2 R10, R8 ;  /* 0x00000008000a7308 */ /* 0x000e620000000800 */
[----:B--2---:R-:W-:Y:S02]  /*12e50*/  FMNMX.FTZ R202, R0, R9, !PT ;  /* 0x0000000900ca7209 */ /* 0x004fe40007810000 */
[----:B------:R-:W-:Y:S01]  /*12e60*/  FSEL R9, R205, RZ, P3 ;  /* 0x000000ffcd097208 */ /* 0x000fe20001800000 */
[----:B-1----:R-:W-:Y:S04]  /*12e70*/  STL [R1+0x58], R10 ;  /* 0x0000580a01007387 */ /* 0x002fe80000100800 */
[----:B------:R1:W-:Y:S04]  /*12e80*/  STL [R1+0x128], R205 ;  /* 0x000128cd01007387 */ /* 0x0003e80000100800 */
[----:B-1----:R-:W2:Y:S01]  /*12e90*/  LDL.LU R205, [R1+0x58] ;  /* 0x0000580001cd7983 */ /* 0x002ea20000300800 */
[----:B------:R-:W-:-:S04]  /*12ea0*/  FFMA.FTZ R2, R42, UR24, -R7 ;  /* 0x000000182a027c23 */ /* 0x000fc80008010807 */
[----:B------:R1:W-:Y:S01]  /*12eb0*/  MUFU.EX2 R213, R2 ;  /* 0x0000000200d57308 */ /* 0x0003e20000000800 */
[----:B------:R-:W-:Y:S01]  /*12ec0*/  FSETP.NEU.FTZ.AND P1, PT, R203, -INF , PT ;  /* 0xff800000cb00780b */ /* 0x000fe20003f3d000 */
[----:B-1----:R-:W-:-:S06]  /*12ed0*/  FFMA.FTZ R2, R41, UR24, -R7 ;  /* 0x0000001829027c23 */ /* 0x002fcc0008010807 */
[----:B------:R1:W-:Y:S01]  /*12ee0*/  MUFU.EX2 R3, R2 ;  /* 0x0000000200037308 */ /* 0x0003e20000000800 */
[--C-:B------:R-:W-:Y:S01]  /*12ef0*/  FFMA.FTZ R8, R45, UR24, -R6.reuse ;  /* 0x000000182d087c23 */ /* 0x100fe20008010806 */
[----:B-1----:R-:W-:-:S06]  /*12f00*/  FFMA.FTZ R2, R43, UR24, -R6 ;  /* 0x000000182b027c23 */ /* 0x002fcc0008010806 */
[----:B------:R1:W-:Y:S02]  /*12f10*/  MUFU.EX2 R22, R2 ;  /* 0x0000000200167308 */ /* 0x0003e40000000800 */
[----:B-1----:R-:W-:-:S06]  /*12f20*/  FFMA.FTZ R2, R51, UR24, -R6 ;  /* 0x0000001833027c23 */ /* 0x002fcc0008010806 */
[----:B------:R1:W-:Y:S01]  /*12f30*/  MUFU.EX2 R24, R2 ;  /* 0x0000000200187308 */ /* 0x0003e20000000800 */
[----:B------:R-:W-:-:S07]  /*12f40*/  FSETP.NEU.FTZ.AND P0, PT, R202, -INF , PT ;  /* 0xff800000ca00780b */ /* 0x000fce0003f1d000 */
[----:B------:R3:W4:Y:S01]  /*12f50*/  MUFU.EX2 R12, R8 ;  /* 0x00000008000c7308 */ /* 0x0007220000000800 */
[----:B-1----:R-:W-:-:S05]  /*12f60*/  FMUL.FTZ R2, R203, UR24 ;  /* 0x00000018cb027c20 */ /* 0x002fca0008410000 */
[----:B------:R-:W-:-:S05]  /*12f70*/  FSEL R2, R2, RZ, P1 ;  /* 0x000000ff02027208 */ /* 0x000fca0000800000 */
[--C-:B---3--:R-:W-:Y:S01]  /*12f80*/  FFMA.FTZ R8, R48, UR24, -R2.reuse ;  /* 0x0000001830087c23 */ /* 0x108fe20008010802 */
[----:B------:R-:W-:-:S03]  /*12f90*/  FFMA.FTZ R0, R50, UR24, -R2 ;  /* 0x0000001832007c23 */ /* 0x000fc60008010802 */
[----:B------:R1:W-:Y:S08]  /*12fa0*/  MUFU.EX2 R43, R8 ;  /* 0x00000008002b7308 */ /* 0x0003f00000000800 */
[----:B------:R3:W-:Y:S01]  /*12fb0*/  MUFU.EX2 R10, R0 ;  /* 0x00000000000a7308 */ /* 0x0007e20000000800 */
[----:B-1----:R-:W-:-:S07]  /*12fc0*/  FFMA.FTZ R8, R49, UR24, -R2 ;  /* 0x0000001831087c23 */ /* 0x002fce0008010802 */
[----:B------:R1:W-:Y:S01]  /*12fd0*/  MUFU.EX2 R233, R8 ;  /* 0x0000000800e97308 */ /* 0x0003e20000000800 */
[----:B---3--:R-:W-:-:S05]  /*12fe0*/  FMUL.FTZ R0, R202, UR24 ;  /* 0x00000018ca007c20 */ /* 0x008fca0008410000 */
[----:B------:R-:W-:Y:S01]  /*12ff0*/  FSEL R0, R0, RZ, P0 ;  /* 0x000000ff00007208 */ /* 0x000fe20000000000 */
[----:B-1----:R-:W-:-:S04]  /*13000*/  FFMA.FTZ R8, R44, UR24, -R2 ;  /* 0x000000182c087c23 */ /* 0x002fc80008010802 */
[----:B------:R1:W3:Y:S01]  /*13010*/  MUFU.EX2 R11, R8 ;  /* 0x00000008000b7308 */ /* 0x0002e20000000800 */
[----:B------:R-:W-:Y:S01]  /*13020*/  FADD.FTZ R9, R71, -R9 ;  /* 0x8000000947097221 */ /* 0x000fe20000010000 */
[----:B-1----:R-:W-:-:S06]  /*13030*/  FFMA.FTZ R8, R52, UR24, -R0 ;  /* 0x0000001834087c23 */ /* 0x002fcc0008010800 */
[----:B------:R1:W-:Y:S01]  /*13040*/  MUFU.EX2 R42, R8 ;  /* 0x00000008002a7308 */ /* 0x0003e20000000800 */
[----:B------:R-:W-:Y:S01]  /*13050*/  FMUL.FTZ R21, R9, UR24 ;  /* 0x0000001809157c20 */ /* 0x000fe20008410000 */
[----:B-1----:R-:W-:-:S06]  /*13060*/  FFMA.FTZ R8, R54, UR24, -R0 ;  /* 0x0000001836087c23 */ /* 0x002fcc0008010800 */
[----:B------:R1:W-:Y:S02]  /*13070*/  MUFU.EX2 R25, R8 ;  /* 0x0000000800197308 */ /* 0x0003e40000000800 */
[----:B-1----:R-:W-:-:S06]  /*13080*/  FFMA.FTZ R8, R53, UR24, -R0 ;  /* 0x0000001835087c23 */ /* 0x002fcc0008010800 */
[----:B------:R1:W-:Y:S02]  /*13090*/  MUFU.EX2 R238, R8 ;  /* 0x0000000800ee7308 */ /* 0x0003e40000000800 */
[----:B-1----:R-:W-:-:S05]  /*130a0*/  FSEL R8, R204, RZ, P2 ;  /* 0x000000ffcc087208 */ /* 0x002fca0001000000 */
[----:B------:R-:W-:Y:S01]  /*130b0*/  FADD.FTZ R9, R70, -R8 ;  /* 0x8000000846097221 */ /* 0x000fe20000010000 */
[----:B------:R-:W-:-:S03]  /*130c0*/  FSEL R8, R203, RZ, P1 ;  /* 0x000000ffcb087208 */ /* 0x000fc60000800000 */
[----:B------:R-:W-:Y:S02]  /*130d0*/  FMUL.FTZ R20, R9, UR24 ;  /* 0x0000001809147c20 */ /* 0x000fe40008410000 */
[----:B------:R-:W-:Y:S01]  /*130e0*/  FADD.FTZ R9, R69, -R8 ;  /* 0x8000000845097221 */ /* 0x000fe20000010000 */
[----:B------:R-:W-:-:S05]  /*130f0*/  FSEL R8, R202, RZ, P0 ;  /* 0x000000ffca087208 */ /* 0x000fca0000000000 */
[----:B------:R-:W-:-:S04]  /*13100*/  FADD.FTZ R8, R68, -R8 ;  /* 0x8000000844087221 */ /* 0x000fc80000010000 */
[----:B------:R-:W-:Y:S01]  /*13110*/  FMUL.FTZ R8, R8, UR24 ;  /* 0x0000001808087c20 */ /* 0x000fe20008410000 */
[----:B------:R-:W-:-:S03]  /*13120*/  FMUL.FTZ R9, R9, UR24 ;  /* 0x0000001809097c20 */ /* 0x000fc60008410000 */
[----:B------:R1:W-:Y:S08]  /*13130*/  MUFU.EX2 R40, R8 ;  /* 0x0000000800287308 */ /* 0x0003f00000000800 */
[----:B------:R-:W3:Y:S01]  /*13140*/  MUFU.EX2 R21, R21 ;  /* 0x0000001500157308 */ /* 0x000ee20000000800 */
[----:B-1----:R-:W-:-:S07]  /*13150*/  FFMA.FTZ R8, R55, UR24, -R0 ;  /* 0x0000001837087c23 */ /* 0x002fce0008010800 */
[----:B------:R-:W1:Y:S08]  /*13160*/  MUFU.EX2 R20, R20 ;  /* 0x0000001400147308 */ /* 0x000e700000000800 */
[----:B------:R-:W2:Y:S08]  /*13170*/  MUFU.EX2 R41, R9 ;  /* 0x0000000900297308 */ /* 0x000eb00000000800 */
[----:B------:R2:W2:Y:S01]  /*13180*/  MUFU.EX2 R69, R8 ;  /* 0x0000000800457308 */ /* 0x0004a20000000800 */
[----:B----4-:R-:W-:Y:S01]  /*13190*/  IMAD.MOV.U32 R71, RZ, RZ, R12 ;  /* 0x000000ffff477224 */ /* 0x010fe200078e000c */
[----:B---3--:R-:W-:-:S02]  /*131a0*/  MOV R70, R11 ;  /* 0x0000000b00467202 */ /* 0x008fc40000000f00 */
[----:B------:R-:W-:Y:S01]  /*131b0*/  MOV R68, R10 ;  /* 0x0000000a00447202 */ /* 0x000fe20000000f00 */
[-C--:B------:R-:W-:Y:S01]  /*131c0*/  FMUL.FTZ R164, R164, R21.reuse ;  /* 0x00000015a4a47220 */ /* 0x080fe20000410000 */
[----:B------:R-:W-:Y:S01]  /*131d0*/  FMUL.FTZ R165, R165, R21 ;  /* 0x00000015a5a57220 */ /* 0x000fe20000410000 */
[-C--:B-1----:R-:W-:Y:S01]  /*131e0*/  FMUL.FTZ R166, R166, R20.reuse ;  /* 0x00000014a6a67220 */ /* 0x082fe20000410000 */
[----:B------:R-:W-:Y:S01]  /*131f0*/  FMUL.FTZ R167, R167, R20 ;  /* 0x00000014a7a77220 */ /* 0x000fe20000410000 */
[----:B------:R-:W-:Y:S01]  /*13200*/  F2FP.BF16.F32.PACK_AB R12, R239, R23 ;  /* 0x00000017ef0c723e */ /* 0x000fe200000010ff */
[-C--:B--2---:R-:W-:Y:S01]  /*13210*/  FMUL.FTZ R196, R196, R41.reuse ;  /* 0x00000029c4c47220 */ /* 0x084fe20000410000 */
[----:B------:R-:W-:Y:S01]  /*13220*/  F2FP.BF16.F32.PACK_AB R13, R24, R22 ;  /* 0x00000016180d723e */ /* 0x000fe200000010ff */
[----:B------:R-:W-:Y:S01]  /*13230*/  FMUL.FTZ R197, R197, R41 ;  /* 0x00000029c5c57220 */ /* 0x000fe20000410000 */
[----:B------:R-:W-:Y:S01]  /*13240*/  F2FP.BF16.F32.PACK_AB R14, R3, R213 ;  /* 0x000000d5030e723e */ /* 0x000fe200000010ff */
[-C--:B------:R-:W-:Y:S01]  /*13250*/  FMUL.FTZ R198, R198, R40.reuse ;  /* 0x00000028c6c67220 */ /* 0x080fe20000410000 */
[----:B------:R-:W-:Y:S01]  /*13260*/  FMUL.FTZ R199, R199, R40 ;  /* 0x00000028c7c77220 */ /* 0x000fe20000410000 */
[----:B------:R-:W-:Y:S01]  /*13270*/  F2FP.BF16.F32.PACK_AB R9, R25, R42 ;  /* 0x0000002a1909723e */ /* 0x000fe200000010ff */
[----:B------:R-:W-:Y:S01]  /*13280*/  FMUL.FTZ R160, R160, R21 ;  /* 0x00000015a0a07220 */ /* 0x000fe20000410000 */
[----:B------:R-:W-:Y:S01]  /*13290*/  F2FP.BF16.F32.PACK_AB R8, R68, R43 ;  /* 0x0000002b4408723e */ /* 0x000fe200000010ff */
[----:B------:R-:W-:Y:S01]  /*132a0*/  FMUL.FTZ R161, R161, R21 ;  /* 0x00000015a1a17220 */ /* 0x000fe20000410000 */
[----:B------:R-:W-:Y:S01]  /*132b0*/  F2FP.BF16.F32.PACK_AB R15, R71, R205 ;  /* 0x000000cd470f723e */ /* 0x000fe200000010ff */
[----:B------:R-:W-:Y:S01]  /*132c0*/  FMUL.FTZ R162, R162, R20 ;  /* 0x00000014a2a27220 */ /* 0x000fe20000410000 */
[----:B------:R-:W-:Y:S01]  /*132d0*/  F2FP.BF16.F32.PACK_AB R10, R70, R233 ;  /* 0x000000e9460a723e */ /* 0x000fe200000010ff */
[-C--:B------:R-:W-:Y:S01]  /*132e0*/  FMUL.FTZ R192, R192, R41.reuse ;  /* 0x00000029c0c07220 */ /* 0x080fe20000410000 */
[----:B------:R-:W-:Y:S01]  /*132f0*/  F2FP.BF16.F32.PACK_AB R11, R69, R238 ;  /* 0x000000ee450b723e */ /* 0x000fe200000010ff */
[----:B------:R-:W-:Y:S01]  /*13300*/  FMUL.FTZ R193, R193, R41 ;  /* 0x00000029c1c17220 */ /* 0x000fe20000410000 */
[-C--:B------:R-:W-:Y:S01]  /*13310*/  FMUL.FTZ R194, R194, R40.reuse ;  /* 0x00000028c2c27220 */ /* 0x080fe20000410000 */
[----:B------:R-:W-:Y:S01]  /*13320*/  FMUL.FTZ R195, R195, R40 ;  /* 0x00000028c3c37220 */ /* 0x000fe20000410000 */
[-C--:B------:R-:W-:Y:S01]  /*13330*/  FMUL.FTZ R163, R163, R20.reuse ;  /* 0x00000014a3a37220 */ /* 0x080fe20000410000 */
[-C--:B------:R-:W-:Y:S06]  /*13340*/  HMMA.16816.F32.BF16 R164, R12, R16.reuse, R164 ;  /* 0x000000100ca4723c */ /* 0x080fec00000418a4 */
[C---:B------:R-:W-:Y:S06]  /*13350*/  HMMA.16816.F32.BF16 R56, R8.reuse, R16, R196 ;  /* 0x000000100838723c */ /* 0x040fec00000418c4 */
[-C--:B------:R-:W-:Y:S01]  /*13360*/  HMMA.16816.F32.BF16 R52, R8, R18.reuse, R192 ;  /* 0x000000120834723c */ /* 0x080fe200000418c0 */
[-C--:B------:R-:W-:Y:S01]  /*13370*/  FMUL.FTZ R156, R156, R21.reuse ;  /* 0x000000159c9c7220 */ /* 0x080fe20000410000 */
[----:B------:R-:W-:Y:S01]  /*13380*/  FMUL.FTZ R157, R157, R21 ;  /* 0x000000159d9d7220 */ /* 0x000fe20000410000 */
[-C--:B------:R-:W-:Y:S01]  /*13390*/  FMUL.FTZ R158, R158, R20.reuse ;  /* 0x000000149e9e7220 */ /* 0x080fe20000410000 */
[----:B------:R-:W-:Y:S01]  /*133a0*/  FMUL.FTZ R159, R159, R20 ;  /* 0x000000149f9f7220 */ /* 0x000fe20000410000 */
[----:B------:R-:W2:Y:S01]  /*133b0*/  LDL.LU R192, [R1+0x60] ;  /* 0x0000600001c07983 */ /* 0x000ea20000300800 */
[C---:B------:R-:W-:Y:S03]  /*133c0*/  HMMA.16816.F32.BF16 R160, R12.reuse, R18, R160 ;  /* 0x000000120ca0723c */ /* 0x040fe600000418a0 */
[----:B------:R-:W1:Y:S03]  /*133d0*/  LDSM.16.MT88.4 R16, [R217+0x8000] ;  /* 0x00800000d910783b */ /* 0x000e660000004200 */
[-C--:B-1----:R-:W-:Y:S01]  /*133e0*/  HMMA.16816.F32.BF16 R96, R12, R16.reuse, R156 ;  /* 0x000000100c60723c */ /* 0x082fe2000004189c */
[----:B------:R-:W3:Y:S01]  /*133f0*/  LDL.LU R159, [R1+0x5c] ;  /* 0x00005c00019f7983 */ /* 0x000ee20000300800 */
[-C--:B------:R-:W-:Y:S01]  /*13400*/  FMUL.FTZ R188, R188, R41.reuse ;  /* 0x00000029bcbc7220 */ /* 0x080fe20000410000 */
[----:B------:R-:W-:Y:S01]  /*13410*/  FMUL.FTZ R189, R189, R41 ;  /* 0x00000029bdbd7220 */ /* 0x000fe20000410000 */
[-C--:B------:R-:W-:Y:S01]  /*13420*/  FMUL.FTZ R190, R190, R40.reuse ;  /* 0x00000028bebe7220 */ /* 0x080fe20000410000 */
[----:B------:R-:W-:Y:S01]  /*13430*/  FMUL.FTZ R191, R191, R40 ;  /* 0x00000028bfbf7220 */ /* 0x000fe20000410000 */
        /* <DEDUP_REMOVED lines=10> */
[----:B------:R-:W-:Y:S01]  /*134e0*/  HMMA.16816.F32.BF16 R48, R8, R16, R188 ;  /* 0x000000100830723c */ /* 0x000fe200000418bc */
[----:B------:R-:W-:-:S02]  /*134f0*/  MOV R195, R101 ;  /* 0x0000006500c37202 */ /* 0x000fc40000000f00 */
[----:B------:R-:W-:Y:S02]  /*13500*/  MOV R194, R100 ;  /* 0x0000006400c27202 */ /* 0x000fe40000000f00 */
[----:B------:R-:W-:Y:S01]  /*13510*/  MOV R199, R25 ;  /* 0x0000001900c77202 */ /* 0x000fe20000000f00 */
[-C--:B------:R-:W-:Y:S01]  /*13520*/  HMMA.16816.F32.BF16 R44, R8, R18.reuse, R184 ;  /* 0x00000012082c723c */ /* 0x080fe200000418b8 */
[----:B------:R-:W-:Y:S02]  /*13530*/  MOV R193, R24 ;  /* 0x0000001800c17202 */ /* 0x000fe40000000f00 */
[----:B------:R-:W1:Y:S03]  /*13540*/  LDSM.16.MT88.4 R24, [R215+0x8000] ;  /* 0x00800000d718783b */ /* 0x000e660000004200 */
[----:B------:R-:W-:Y:S01]  /*13550*/  HMMA.16816.F32.BF16 R100, R12, R18, R152 ;  /* 0x000000120c64723c */ /* 0x000fe20000041898 */
[----:B------:R-:W4:Y:S01]  /*13560*/  LDSM.16.MT88.4 R16, [R216+0x8000] ;  /* 0x00800000d810783b */ /* 0x000f220000004200 */
        /* <DEDUP_REMOVED lines=16> */
[----:B------:R-:W-:-:S02]  /*13670*/  MOV R198, R37 ;  /* 0x0000002500c67202 */ /* 0x000fc40000000f00 */
[----:B------:R-:W-:Y:S02]  /*13680*/  MOV R154, R196 ;  /* 0x000000c4009a7202 */ /* 0x000fe40000000f00 */
[----:B------:R-:W-:Y:S01]  /*13690*/  MOV R196, R3 ;  /* 0x0000000300c47202 */ /* 0x000fe20000000f00 */
[C---:B-1----:R-:W-:Y:S06]  /*136a0*/  HMMA.16816.F32.BF16 R36, R8.reuse, R24, R180 ;  /* 0x000000180824723c */ /* 0x042fec00000418b4 */
[----:B------:R-:W-:Y:S01]  /*136b0*/  HMMA.16816.F32.BF16 R28, R8, R26, R176 ;  /* 0x0000001a081c723c */ /* 0x000fe200000418b0 */
[----:B------:R-:W-:-:S05]  /*136c0*/  MOV R183, R197 ;  /* 0x000000c500b77202 */ /* 0x000fca0000000f00 */
[----:B----4-:R-:W-:Y:S01]  /*136d0*/  HMMA.16816.F32.BF16 R60, R8, R16, R172 ;  /* 0x00000010083c723c */ /* 0x010fe200000418ac */
[----:B------:R-:W-:-:S05]  /*136e0*/  MOV R197, R250 ;  /* 0x000000fa00c57202 */ /* 0x000fca0000000f00 */
[----:B------:R-:W-:Y:S07]  /*136f0*/  HMMA.16816.F32.BF16 R32, R8, R18, R168 ;  /* 0x000000120820723c */ /* 0x000fee00000418a8 */
[----:B------:R-:W-:-:S04]  /*13700*/  FFMA.FTZ R8, R88, UR24, -R7 ;  /* 0x0000001858087c23 */ /* 0x000fc80008010807 */
        /* <DEDUP_REMOVED lines=8> */
[----:B------:R-:W-:Y:S02]  /*13790*/  MOV R76, R249 ;  /* 0x000000f9004c7202 */ /* 0x000fe40000000f00 */
[----:B------:R-:W-:Y:S01]  /*137a0*/  MOV R155, R195 ;  /* 0x000000c3009b7202 */ /* 0x000fe20000000f00 */
[----:B------:R-:W-:Y:S02]  /*137b0*/  IMAD.MOV.U32 R195, RZ, RZ, R4 ;  /* 0x000000ffffc37224 */ /* 0x000fe400078e0004 */
[----:B-1----:R-:W-:-:S04]  /*137c0*/  FFMA.FTZ R8, R90, UR24, -R6 ;  /* 0x000000185a087c23 */ /* 0x002fc80008010806 */
[----:B------:R1:W-:Y:S02]  /*137d0*/  MUFU.EX2 R249, R8 ;  /* 0x0000000800f97308 */ /* 0x0003e40000000800 */
[----:B-1----:R-:W-:-:S06]  /*137e0*/  FFMA.FTZ R8, R86, UR24, -R6 ;  /* 0x0000001856087c23 */ /* 0x002fcc0008010806 */
[----:B------:R1:W-:Y:S02]  /*137f0*/  MUFU.EX2 R170, R8 ;  /* 0x0000000800aa7308 */ /* 0x0003e40000000800 */
[----:B-1----:R-:W-:-:S06]  /*13800*/  FFMA.FTZ R8, R82, UR24, -R6 ;  /* 0x0000001852087c23 */ /* 0x002fcc0008010806 */
[----:B------:R1:W-:Y:S01]  /*13810*/  MUFU.EX2 R4, R8 ;  /* 0x0000000800047308 */ /* 0x0003e20000000800 */
[----:B------:R-:W-:Y:S02]  /*13820*/  IMAD.MOV.U32 R86, RZ, RZ, R212 ;  /* 0x000000ffff567224 */ /* 0x000fe400078e00d4 */
[----:B-1----:R-:W-:Y:S01]  /*13830*/  FFMA.FTZ R8, R78, UR24, -R6 ;  /* 0x000000184e087c23 */ /* 0x002fe20008010806 */
[----:B------:R-:W-:-:S04]  /*13840*/  MOV R78, R231 ;  /* 0x000000e7004e7202 */ /* 0x000fc80000000f00 */
[----:B------:R1:W-:Y:S01]  /*13850*/  MUFU.EX2 R231, R8 ;  /* 0x0000000800e77308 */ /* 0x0003e20000000800 */
[-C--:B------:R-:W-:Y:S01]  /*13860*/  FMUL.FTZ R140, R140, R21.reuse ;  /* 0x000000158c8c7220 */ /* 0x080fe20000410000 */
[----:B------:R-:W-:Y:S01]  /*13870*/  FMUL.FTZ R141, R141, R21 ;  /* 0x000000158d8d7220 */ /* 0x000fe20000410000 */
[----:B-1----:R-:W-:-:S05]  /*13880*/  FFMA.FTZ R8, R89, UR24, -R2 ;  /* 0x0000001859087c23 */ /* 0x002fca0008010802 */
[----:B------:R1:W-:Y:S01]  /*13890*/  MUFU.EX2 R179, R8 ;  /* 0x0000000800b37308 */ /* 0x0003e20000000800 */
[-C--:B------:R-:W-:Y:S01]  /*138a0*/  FMUL.FTZ R142, R142, R20.reuse ;  /* 0x000000148e8e7220 */ /* 0x080fe20000410000 */
[-C--:B------:R-:W-:Y:S01]  /*138b0*/  FMUL.FTZ R143, R143, R20.reuse ;  /* 0x000000148f8f7220 */ /* 0x080fe20000410000 */
[-C--:B------:R-:W-:Y:S01]  /*138c0*/  FMUL.FTZ R136, R136, R21.reuse ;  /* 0x0000001588887220 */ /* 0x080fe20000410000 */
[----:B------:R-:W-:Y:S01]  /*138d0*/  FMUL.FTZ R137, R137, R21 ;  /* 0x0000001589897220 */ /* 0x000fe20000410000 */
[-C--:B------:R-:W-:Y:S01]  /*138e0*/  FMUL.FTZ R138, R138, R20.reuse ;  /* 0x000000148a8a7220 */ /* 0x080fe20000410000 */
[----:B------:R-:W-:Y:S01]  /*138f0*/  FMUL.FTZ R139, R139, R20 ;  /* 0x000000148b8b7220 */ /* 0x000fe20000410000 */
[----:B-1----:R-:W-:-:S04]  /*13900*/  FFMA.FTZ R8, R84, UR24, -R2 ;  /* 0x0000001854087c23 */ /* 0x002fc80008010802 */
[----:B------:R1:W-:Y:S01]  /*13910*/  MUFU.EX2 R212, R8 ;  /* 0x0000000800d47308 */ /* 0x0003e20000000800 */
[----:B------:R-:W-:Y:S02]  /*13920*/  IMAD.MOV.U32 R181, RZ, RZ, R197 ;  /* 0x000000ffffb57224 */ /* 0x000fe400078e00c5 */
[----:B------:R-:W-:Y:S01]  /*13930*/  IMAD.MOV.U32 R197, RZ, RZ, R230 ;  /* 0x000000ffffc57224 */ /* 0x000fe200078e00e6 */
[----:B------:R-:W-:Y:S01]  /*13940*/  HMMA.16816.F32.BF16 R140, R12, R16, R140 ;  /* 0x000000100c8c723c */ /* 0x000fe2000004188c */
[----:B-1----:R-:W-:Y:S01]  /*13950*/  FFMA.FTZ R8, R81, UR24, -R2 ;  /* 0x0000001851087c23 */ /* 0x002fe20008010802 */
[----:B------:R-:W-:-:S03]  /*13960*/  MOV R81, R5 ;  /* 0x0000000500517202 */ /* 0x000fc60000000f00 */
[----:B------:R1:W-:Y:S01]  /*13970*/  MUFU.EX2 R5, R8 ;  /* 0x0000000800057308 */ /* 0x0003e20000000800 */
[----:B------:R-:W-:Y:S01]  /*13980*/  HMMA.16816.F32.BF16 R136, R12, R18, R136 ;  /* 0x000000120c88723c */ /* 0x000fe20000041888 */
[----:B------:R-:W4:Y:S01]  /*13990*/  LDSM.16.MT88.4 R16, [R214+0x8800] ;  /* 0x00880000d610783b */ /* 0x000f220000004200 */
[----:B------:R-:W-:Y:S01]  /*139a0*/  MOV R180, R198 ;  /* 0x000000c600b47202 */ /* 0x000fe20000000f00 */
[----:B-1----:R-:W-:-:S04]  /*139b0*/  FFMA.FTZ R8, R77, UR24, -R2 ;  /* 0x000000184d087c23 */ /* 0x002fc80008010802 */
[----:B------:R1:W2:Y:S01]  /*139c0*/  MUFU.EX2 R230, R8 ;  /* 0x0000000800e67308 */ /* 0x0002a20000000800 */
[----:B------:R-:W-:Y:S02]  /*139d0*/  MOV R198, R201 ;  /* 0x000000c900c67202 */ /* 0x000fe40000000f00 */
[----:B------:R-:W-:Y:S01]  /*139e0*/  MOV R176, R199 ;  /* 0x000000c700b07202 */ /* 0x000fe20000000f00 */
[----:B-1----:R-:W-:-:S04]  /*139f0*/  FFMA.FTZ R8, R108, UR24, -R0 ;  /* 0x000000186c087c23 */ /* 0x002fc80008010800 */
[----:B------:R1:W-:Y:S01]  /*13a00*/  MUFU.EX2 R178, R8 ;  /* 0x0000000800b27308 */ /* 0x0003e20000000800 */
[----:B------:R-:W-:Y:S01]  /*13a10*/  MOV R199, R200 ;  /* 0x000000c800c77202 */ /* 0x000fe20000000f00 */
[----:B-1----:R-:W-:Y:S01]  /*13a20*/  FFMA.FTZ R8, R87, UR24, -R0 ;  /* 0x0000001857087c23 */ /* 0x002fe20008010800 */
[-C--:B------:R-:W-:Y:S01]  /*13a30*/  FMUL.FTZ R148, R148, R21.reuse ;  /* 0x0000001594947220 */ /* 0x080fe20000410000 */
[----:B------:R-:W-:Y:S01]  /*13a40*/  FMUL.FTZ R149, R149, R21 ;  /* 0x0000001595957220 */ /* 0x000fe20000410000 */
[----:B------:R-:W-:-:S03]  /*13a50*/  FMUL.FTZ R150, R150, R20 ;  /* 0x0000001496967220 */ /* 0x000fc60000410000 */
[----:B------:R1:W4:Y:S01]  /*13a60*/  MUFU.EX2 R201, R8 ;  /* 0x0000000800c97308 */ /* 0x0003220000000800 */
[-C--:B------:R-:W-:Y:S01]  /*13a70*/  FMUL.FTZ R151, R151, R20.reuse ;  /* 0x0000001497977220 */ /* 0x080fe20000410000 */
[-C--:B------:R-:W-:Y:S01]  /*13a80*/  FMUL.FTZ R144, R144, R21.reuse ;  /* 0x0000001590907220 */ /* 0x080fe20000410000 */
[----:B------:R-:W-:Y:S01]  /*13a90*/  FMUL.FTZ R145, R145, R21 ;  /* 0x0000001591917220 */ /* 0x000fe20000410000 */
[-C--:B------:R-:W-:Y:S01]  /*13aa0*/  FMUL.FTZ R146, R146, R20.reuse ;  /* 0x0000001492927220 */ /* 0x080fe20000410000 */
[-C--:B------:R-:W-:Y:S01]  /*13ab0*/  FMUL.FTZ R147, R147, R20.reuse ;  /* 0x0000001493937220 */ /* 0x080fe20000410000 */
[----:B--2---:R-:W-:Y:S01]  /*13ac0*/  F2FP.BF16.F32.PACK_AB R10, R230, R5 ;  /* 0x00000005e60a723e */ /* 0x004fe200000010ff */
[----:B---3--:R-:W-:Y:S01]  /*13ad0*/  FFMA.FTZ R157, R159, R21, R23 ;  /* 0x000000159f9d7223 */ /* 0x008fe20000010017 */
[----:B------:R-:W-:Y:S01]  /*13ae0*/  FFMA.FTZ R156, R192, R20, R22 ;  /* 0x00000014c09c7223 */ /* 0x000fe20000010016 */
[----:B------:R-:W-:Y:S01]  /*13af0*/  IMAD.MOV.U32 R153, RZ, RZ, R227 ;  /* 0x000000ffff997224 */ /* 0x000fe200078e00e3 */
[----:B------:R-:W-:Y:S01]  /*13b00*/  MOV R173, R225 ;  /* 0x000000e100ad7202 */ /* 0x000fe20000000f00 */
[----:B------:R-:W-:Y:S01]  /*13b10*/  IMAD.MOV.U32 R172, RZ, RZ, R218 ;  /* 0x000000ffffac7224 */ /* 0x000fe200078e00da */
[----:B------:R-:W-:Y:S01]  /*13b20*/  MOV R152, R228 ;  /* 0x000000e400987202 */ /* 0x000fe20000000f00 */
[----:B------:R-:W2:Y:S01]  /*13b30*/  LDL.LU R87, [R1+0x64] ;  /* 0x0000640001577983 */ /* 0x000ea20000300800 */
[--C-:B-1----:R-:W-:Y:S01]  /*13b40*/  FFMA.FTZ R8, R85, UR24, -R0.reuse ;  /* 0x0000001855087c23 */ /* 0x102fe20008010800 */
[----:B------:R-:W-:Y:S01]  /*13b50*/  HMMA.16816.F32.BF16 R148, R12, R24, R148 ;  /* 0x000000180c94723c */ /* 0x000fe20000041894 */
[----:B----4-:R-:W-:Y:S01]  /*13b60*/  F2FP.BF16.F32.PACK_AB R9, R201, R178 ;  /* 0x000000b2c909723e */ /* 0x010fe200000010ff */
[----:B------:R-:W-:Y:S01]  /*13b70*/  LDSM.16.MT88.4 R20, [R215+0x8800] ;  /* 0x00880000d714783b */ /* 0x000fe20000004200 */
[----:B------:R1:W-:Y:S02]  /*13b80*/  MUFU.EX2 R200, R8 ;  /* 0x0000000800c87308 */ /* 0x0003e40000000800 */
[----:B-1----:R-:W-:Y:S01]  /*13b90*/  FFMA.FTZ R8, R80, UR24, -R0 ;  /* 0x0000001850087c23 */ /* 0x002fe20008010800 */
[----:B------:R-:W-:-:S05]  /*13ba0*/  MOV R80, R229 ;  /* 0x000000e500507202 */ /* 0x000fca0000000f00 */
[----:B------:R1:W3:Y:S01]  /*13bb0*/  MUFU.EX2 R229, R8 ;  /* 0x0000000800e57308 */ /* 0x0002e20000000800 */
[----:B------:R-:W-:Y:S01]  /*13bc0*/  HMMA.16816.F32.BF16 R144, R12, R26, R144 ;  /* 0x0000001a0c90723c */ /* 0x000fe20000041890 */
[----:B------:R-:W4:Y:S06]  /*13bd0*/  LDSM.16.MT88.4 R24, [R217+0x8800] ;  /* 0x00880000d918783b */ /* 0x000f2c0000004200 */
[----:B------:R-:W-:Y:S02]  /*13be0*/  F2FP.BF16.F32.PACK_AB R12, R168, R250 ;  /* 0x000000faa80c723e */ /* 0x000fe400000010ff */
[----:B------:R-:W-:-:S02]  /*13bf0*/  F2FP.BF16.F32.PACK_AB R13, R170, R249 ;  /* 0x000000f9aa0d723e */ /* 0x000fc400000010ff */
[----:B------:R-:W-:Y:S02]  /*13c00*/  F2FP.BF16.F32.PACK_AB R14, R232, R3 ;  /* 0x00000003e80e723e */ /* 0x000fe400000010ff */
[----:B------:R-:W-:Y:S02]  /*13c10*/  F2FP.BF16.F32.PACK_AB R15, R231, R4 ;  /* 0x00000004e70f723e */ /* 0x000fe400000010ff */
[----:B-1----:R-:W-:Y:S02]  /*13c20*/  F2FP.BF16.F32.PACK_AB R8, R212, R179 ;  /* 0x000000b3d408723e */ /* 0x002fe400000010ff */
[----:B---3--:R-:W-:-:S03]  /*13c30*/  F2FP.BF16.F32.PACK_AB R11, R229, R200 ;  /* 0x000000c8e50b723e */ /* 0x008fc600000010ff */
[-C--:B------:R-:W-:Y:S06]  /*13c40*/  HMMA.16816.F32.BF16 R164, R12, R16.reuse, R164 ;  /* 0x000000100ca4723c */ /* 0x080fec00000418a4 */
[C---:B------:R-:W-:Y:S06]  /*13c50*/  HMMA.16816.F32.BF16 R56, R8.reuse, R16, R56 ;  /* 0x000000100838723c */ /* 0x040fec0000041838 */
[-C--:B------:R-:W-:Y:S06]  /*13c60*/  HMMA.16816.F32.BF16 R52, R8, R18.reuse, R52 ;  /* 0x000000120834723c */ /* 0x080fec0000041834 */
[----:B------:R-:W-:Y:S01]  /*13c70*/  HMMA.16816.F32.BF16 R160, R12, R18, R160 ;  /* 0x000000120ca0723c */ /* 0x000fe200000418a0 */
[----:B------:R-:W1:Y:S05]  /*13c80*/  LDSM.16.MT88.4 R16, [R216+0x8800] ;  /* 0x00880000d810783b */ /* 0x000e6a0000004200 */
[C---:B----4-:R-:W-:Y:S06]  /*13c90*/  HMMA.16816.F32.BF16 R48, R8.reuse, R24, R48 ;  /* 0x000000180830723c */ /* 0x050fec0000041830 */
[C---:B------:R-:W-:Y:S06]  /*13ca0*/  HMMA.16816.F32.BF16 R44, R8.reuse, R26, R44 ;  /* 0x0000001a082c723c */ /* 0x040fec000004182c */
[C---:B------:R-:W-:Y:S06]  /*13cb0*/  HMMA.16816.F32.BF16 R36, R8.reuse, R20, R36 ;  /* 0x000000140824723c */ /* 0x040fec0000041824 */
[C---:B------:R-:W-:Y:S06]  /*13cc0*/  HMMA.16816.F32.BF16 R28, R8.reuse, R22, R28 ;  /* 0x00000016081c723c */ /* 0x040fec000004181c */
[C---:B-1----:R-:W-:Y:S06]  /*13cd0*/  HMMA.16816.F32.BF16 R60, R8.reuse, R16, R60 ;  /* 0x00000010083c723c */ /* 0x042fec000004183c */
[----:B------:R-:W-:Y:S07]  /*13ce0*/  HMMA.16816.F32.BF16 R32, R8, R18, R32 ;  /* 0x000000120820723c */ /* 0x000fee0000041820 */
[----:B------:R-:W-:-:S04]  /*13cf0*/  FFMA.FTZ R8, R110, UR24, -R2 ;  /* 0x000000186e087c23 */ /* 0x000fc80008010802 */
[----:B------:R1:W-:Y:S02]  /*13d00*/  MUFU.EX2 R169, R8 ;  /* 0x0000000800a97308 */ /* 0x0003e40000000800 */
[----:B-1----:R-:W-:-:S06]  /*13d10*/  FFMA.FTZ R8, R107, UR24, -R2 ;  /* 0x000000186b087c23 */ /* 0x002fcc0008010802 */
[----:B------:R1:W-:Y:S01]  /*13d20*/  MUFU.EX2 R227, R8 ;  /* 0x0000000800e37308 */ /* 0x0003e20000000800 */
[----:B------:R-:W-:Y:S01]  /*13d30*/  HMMA.16816.F32.BF16 R148, R12, R20, R148 ;  /* 0x000000140c94723c */ /* 0x000fe20000041894 */
[----:B-1----:R-:W-:-:S06]  /*13d40*/  FFMA.FTZ R8, R104, UR24, -R2 ;  /* 0x0000001868087c23 */ /* 0x002fcc0008010802 */
[----:B------:R1:W-:Y:S01]  /*13d50*/  MUFU.EX2 R225, R8 ;  /* 0x0000000800e17308 */ /* 0x0003e20000000800 */
[----:B------:R-:W-:Y:S01]  /*13d60*/  HMMA.16816.F32.BF16 R144, R12, R22, R144 ;  /* 0x000000160c90723c */ /* 0x000fe20000041890 */
[----:B------:R-:W3:Y:S01]  /*13d70*/  LDSM.16.MT88.4 R20, [R214+0x9000] ;  /* 0x00900000d614783b */ /* 0x000ee20000004200 */
[----:B------:R-:W-:Y:S01]  /*13d80*/  MOV R174, R226 ;  /* 0x000000e200ae7202 */ /* 0x000fe20000000f00 */
[----:B-1----:R-:W-:-:S04]  /*13d90*/  FFMA.FTZ R8, R91, UR24, -R2 ;  /* 0x000000185b087c23 */ /* 0x002fc80008010802 */
[----:B------:R1:W-:Y:S01]  /*13da0*/  MUFU.EX2 R218, R8 ;  /* 0x0000000800da7308 */ /* 0x0003e20000000800 */
[----:B------:R-:W-:Y:S01]  /*13db0*/  MOV R177, R224 ;  /* 0x000000e000b17202 */ /* 0x000fe20000000f00 */
[----:B-1----:R-:W-:-:S06]  /*13dc0*/  FFMA.FTZ R8, R111, UR24, -R0 ;  /* 0x000000186f087c23 */ /* 0x002fcc0008010800 */
[----:B------:R1:W-:Y:S01]  /*13dd0*/  MUFU.EX2 R228, R8 ;  /* 0x0000000800e47308 */ /* 0x0003e20000000800 */
[----:B------:R-:W-:Y:S01]  /*13de0*/  MOV R175, R213 ;  /* 0x000000d500af7202 */ /* 0x000fe20000000f00 */
[----:B-1----:R-:W-:-:S06]  /*13df0*/  FFMA.FTZ R8, R109, UR24, -R0 ;  /* 0x000000186d087c23 */ /* 0x002fcc0008010800 */
[----:B------:R1:W4:Y:S02]  /*13e00*/  MUFU.EX2 R226, R8 ;  /* 0x0000000800e27308 */ /* 0x0003240000000800 */
[----:B-1----:R-:W-:-:S06]  /*13e10*/  FFMA.FTZ R8, R106, UR24, -R0 ;  /* 0x000000186a087c23 */ /* 0x002fcc0008010800 */
[----:B------:R1:W-:Y:S01]  /*13e20*/  MUFU.EX2 R224, R8 ;  /* 0x0000000800e07308 */ /* 0x0003e20000000800 */
[----:B------:R-:W-:Y:S01]  /*13e30*/  HMMA.16816.F32.BF16 R96, R12, R24, R96 ;  /* 0x000000180c60723c */ /* 0x000fe20000041860 */
[----:B-1----:R-:W-:-:S06]  /*13e40*/  FFMA.FTZ R8, R105, UR24, -R0 ;  /* 0x0000001869087c23 */ /* 0x002fcc0008010800 */
[----:B------:R1:W3:Y:S01]  /*13e50*/  MUFU.EX2 R213, R8 ;  /* 0x0000000800d57308 */ /* 0x0002e20000000800 */
[----:B------:R-:W-:Y:S02]  /*13e60*/  MOV R24, R198 ;  /* 0x000000c600187202 */ /* 0x000fe40000000f00 */
[----:B------:R-:W-:Y:S01]  /*13e70*/  MOV R25, R197 ;  /* 0x000000c500197202 */ /* 0x000fe20000000f00 */
[----:B------:R-:W-:Y:S01]  /*13e80*/  HMMA.16816.F32.BF16 R100, R12, R26, R100 ;  /* 0x0000001a0c64723c */ /* 0x000fe20000041864 */
[----:B----4-:R-:W-:Y:S02]  /*13e90*/  F2FP.BF16.F32.PACK_AB R9, R226, R228 ;  /* 0x000000e4e209723e */ /* 0x010fe400000010ff */
[----:B------:R-:W-:-:S04]  /*13ea0*/  F2FP.BF16.F32.PACK_AB R10, R218, R225 ;  /* 0x000000e1da0a723e */ /* 0x000fc800000010ff */
[----:B------:R-:W-:Y:S02]  /*13eb0*/  MOV R27, R24 ;  /* 0x00000018001b7202 */ /* 0x000fe40000000f00 */
[----:B------:R-:W-:Y:S02]  /*13ec0*/  MOV R24, R25 ;  /* 0x0000001900187202 */ /* 0x000fe40000000f00 */
[----:B------:R-:W-:Y:S02]  /*13ed0*/  MOV R25, R80 ;  /* 0x0000005000197202 */ /* 0x000fe40000000f00 */
[----:B-1----:R-:W-:Y:S02]  /*13ee0*/  F2FP.BF16.F32.PACK_AB R8, R227, R169 ;  /* 0x000000a9e308723e */ /* 0x002fe400000010ff */
[----:B---3--:R-:W-:Y:S02]  /*13ef0*/  F2FP.BF16.F32.PACK_AB R11, R213, R224 ;  /* 0x000000e0d50b723e */ /* 0x008fe400000010ff */
[----:B------:R-:W-:-:S02]  /*13f00*/  MOV R77, R195 ;  /* 0x000000c3004d7202 */ /* 0x000fc40000000f00 */
[----:B------:R-:W-:Y:S02]  /*13f10*/  MOV R26, R27 ;  /* 0x0000001b001a7202 */ /* 0x000fe40000000f00 */
[----:B------:R-:W-:Y:S01]  /*13f20*/  MOV R27, R24 ;  /* 0x00000018001b7202 */ /* 0x000fe20000000f00 */
[----:B------:R-:W-:Y:S01]  /*13f30*/  IMAD.MOV.U32 R24, RZ, RZ, R25 ;  /* 0x000000ffff187224 */ /* 0x000fe200078e0019 */
[----:B------:R-:W-:Y:S01]  /*13f40*/  MOV R80, R77 ;  /* 0x0000004d00507202 */ /* 0x000fe20000000f00 */
[----:B------:R-:W-:Y:S01]  /*13f50*/  IMAD.MOV.U32 R77, RZ, RZ, R81 ;  /* 0x000000ffff4d7224 */ /* 0x000fe200078e0051 */
[----:B------:R-:W-:Y:S02]  /*13f60*/  MOV R182, R196 ;  /* 0x000000c400b67202 */ /* 0x000fe40000000f00 */
[----:B------:R-:W-:Y:S02]  /*13f70*/  MOV R171, R199 ;  /* 0x000000c700ab7202 */ /* 0x000fe40000000f00 */
[----:B------:R-:W-:Y:S01]  /*13f80*/  HMMA.16816.F32.BF16 R196, R8, R20, R56 ;  /* 0x0000001408c4723c */ /* 0x000fe20000041838 */
[----:B------:R-:W-:-:S02]  /*13f90*/  MOV R81, R78 ;  /* 0x0000004e00517202 */ /* 0x000fc40000000f00 */
[----:B------:R-:W-:Y:S02]  /*13fa0*/  MOV R78, R86 ;  /* 0x00000056004e7202 */ /* 0x000fe40000000f00 */
[----:B------:R-:W3:Y:S02]  /*13fb0*/  LDL.LU R86, [R1+0x68] ;  /* 0x0000680001567983 */ /* 0x000ee40000300800 */
[----:B------:R-:W-:Y:S02]  /*13fc0*/  MOV R59, R26 ;  /* 0x0000001a003b7202 */ /* 0x000fe40000000f00 */
[----:B------:R-:W-:Y:S01]  /*13fd0*/  MOV R26, R27 ;  /* 0x0000001b001a7202 */ /* 0x000fe20000000f00 */
[----:B------:R-:W4:Y:S01]  /*13fe0*/  LDL.LU R25, [R1+0x44] ;  /* 0x0000440001197983 */ /* 0x000f220000300800 */
[----:B------:R-:W-:-:S03]  /*13ff0*/  MOV R27, R24 ;  /* 0x00000018001b7202 */ /* 0x000fc60000000f00 */
[----:B------:R-:W2:Y:S04]  /*14000*/  LDL.LU R24, [R1+0x34] ;  /* 0x0000340001187983 */ /* 0x000ea80000300800 */
[----:B------:R-:W3:Y:S01]  /*14010*/  LDL.LU R58, [R1+0x24] ;  /* 0x00002400013a7983 */ /* 0x000ee20000300800 */
[C---:B------:R-:W-:Y:S06]  /*14020*/  HMMA.16816.F32.BF16 R140, R12.reuse, R16, R140 ;  /* 0x000000100c8c723c */ /* 0x040fec000004188c */
[----:B------:R-:W-:Y:S01]  /*14030*/  HMMA.16816.F32.BF16 R136, R12, R18, R136 ;  /* 0x000000120c88723c */ /* 0x000fe20000041888 */
[----:B------:R-:W1:Y:S04]  /*14040*/  LDSM.16.MT88.4 R12, [R215+0x9000] ;  /* 0x00900000d70c783b */ /* 0x000e680000004200 */
[----:B------:R-:W1:Y:S02]  /*14050*/  LDSM.16.MT88.4 R16, [R217+0x9000] ;  /* 0x00900000d910783b */ /* 0x000e640000004200 */
[C---:B-1----:R-:W-:Y:S02]  /*14060*/  HMMA.16816.F32.BF16 R108, R8.reuse, R14, R28 ;  /* 0x0000000e086c723c */ /* 0x042fe4000004181c */
[----:B------:R-:W1:Y:S01]  /*14070*/  LDSM.16.MT88.4 R28, [R216+0x9000] ;  /* 0x00900000d81c783b */ /* 0x000e620000004200 */
[----:B------:R-:W-:Y:S01]  /*14080*/  IMAD.MOV.U32 R159, RZ, RZ, R193 ;  /* 0x000000ffff9f7224 */ /* 0x000fe200078e00c1 */
[----:B------:R-:W-:Y:S01]  /*14090*/  MOV R158, R194 ;  /* 0x000000c2009e7202 */ /* 0x000fe20000000f00 */
[----:B------:R-:W-:Y:S01]  /*140a0*/  IMAD.MOV.U32 R85, RZ, RZ, R112 ;  /* 0x000000ffff557224 */ /* 0x000fe200078e0070 */
[----:B------:R-:W-:Y:S01]  /*140b0*/  MOV R82, R115 ;  /* 0x0000007300527202 */ /* 0x000fe20000000f00 */
[----:B------:R-:W-:Y:S01]  /*140c0*/  HMMA.16816.F32.BF16 R192, R8, R22, R52 ;  /* 0x0000001608c0723c */ /* 0x000fe20000041834 */
[----:B------:R-:W-:-:S02]  /*140d0*/  MOV R83, R114 ;  /* 0x0000007200537202 */ /* 0x000fc40000000f00 */
[----:B------:R-:W-:-:S03]  /*140e0*/  MOV R84, R113 ;  /* 0x0000007100547202 */ /* 0x000fc60000000f00 */
[C---:B------:R-:W-:Y:S06]  /*140f0*/  HMMA.16816.F32.BF16 R188, R8.reuse, R16, R48 ;  /* 0x0000001008bc723c */ /* 0x040fec0000041830 */
[C---:B------:R-:W-:Y:S06]  /*14100*/  HMMA.16816.F32.BF16 R184, R8.reuse, R18, R44 ;  /* 0x0000001208b8723c */ /* 0x040fec000004182c */
[C---:B------:R-:W-:Y:S06]  /*14110*/  HMMA.16816.F32.BF16 R112, R8.reuse, R12, R36 ;  /* 0x0000000c0870723c */ /* 0x040fec0000041824 */
[C---:B-1----:R-:W-:Y:S06]  /*14120*/  HMMA.16816.F32.BF16 R104, R8.reuse, R28, R60 ;  /* 0x0000001c0868723c */ /* 0x042fec000004183c */
[----:B------:R-:W-:Y:S07]  /*14130*/  HMMA.16816.F32.BF16 R88, R8, R30, R32 ;  /* 0x0000001e0858723c */ /* 0x000fee0000041820 */
[----:B---3--:R-:W-:-:S02]  /*14140*/  FFMA.FTZ R11, R58, UR24, -R7 ;  /* 0x000000183a0b7c23 */ /* 0x008fc40008010807 */
[----:B------:R-:W3:Y:S01]  /*14150*/  LDL.LU R58, [R1+0x14] ;  /* 0x00001400013a7983 */ /* 0x000ee20000300800 */
[----:B------:R-:W-:Y:S02]  /*14160*/  MOV R50, R155 ;  /* 0x0000009b00327202 */ /* 0x000fe40000000f00 */
[----:B------:R-:W-:Y:S01]  /*14170*/  MOV R49, R80 ;  /* 0x0000005000317202 */ /* 0x000fe20000000f00 */
[----:B------:R-:W-:Y:S01]  /*14180*/  IMAD.MOV.U32 R56, RZ, RZ, R183 ;  /* 0x000000ffff387224 */ /* 0x000fe200078e00b7 */
[----:B------:R-:W-:Y:S01]  /*14190*/  MOV R57, R154 ;  /* 0x0000009a00397202 */ /* 0x000fe20000000f00 */
[--C-:B------:R-:W-:Y:S01]  /*141a0*/  FFMA.FTZ R8, R50, UR24, -R6.reuse ;  /* 0x0000001832087c23 */ /* 0x100fe20008010806 */
[----:B------:R-:W-:Y:S01]  /*141b0*/  IMAD.MOV.U32 R51, RZ, RZ, R77 ;  /* 0x000000ffff337224 */ /* 0x000fe200078e004d */
[----:B------:R-:W-:Y:S01]  /*141c0*/  MOV R52, R81 ;  /* 0x0000005100347202 */ /* 0x000fe20000000f00 */
[----:B------:R-:W-:Y:S01]  /*141d0*/  IMAD.MOV.U32 R155, RZ, RZ, R69 ;  /* 0x000000ffff9b7224 */ /* 0x000fe200078e0045 */
[----:B------:R-:W-:Y:S01]  /*141e0*/  MOV R53, R78 ;  /* 0x0000004e00357202 */ /* 0x000fe20000000f00 */
[----:B------:R-:W-:Y:S01]  /*141f0*/  FFMA.FTZ R9, R49, UR24, -R6 ;  /* 0x0000001831097c23 */ /* 0x000fe20008010806 */
[----:B------:R-:W-:Y:S01]  /*14200*/  MOV R54, R76 ;  /* 0x0000004c00367202 */ /* 0x000fe20000000f00 */
[--C-:B----4-:R-:W-:Y:S01]  /*14210*/  FFMA.FTZ R25, R25, UR24, -R7.reuse ;  /* 0x0000001819197c23 */ /* 0x110fe20008010807 */
[----:B------:R-:W-:Y:S01]  /*14220*/  MOV R55, R79 ;  /* 0x0000004f00377202 */ /* 0x000fe20000000f00 */
[--C-:B--2---:R-:W-:Y:S01]  /*14230*/  FFMA.FTZ R24, R24, UR24, -R7.reuse ;  /* 0x0000001818187c23 */ /* 0x104fe20008010807 */
        /* <DEDUP_REMOVED lines=22> */
[----:B------:R-:W1:Y:S01]  /*143a0*/  MUFU.EX2 R8, R8 ;  /* 0x0000000800087308 */ /* 0x000e620000000800 */
[--C-:B------:R-:W-:Y:S01]  /*143b0*/  FFMA.FTZ R32, R51, UR24, -R6.reuse ;  /* 0x0000001833207c23 */ /* 0x100fe20008010806 */
[--C-:B------:R-:W-:Y:S01]  /*143c0*/  FFMA.FTZ R60, R56, UR24, -R6.reuse ;  /* 0x00000018383c7c23 */ /* 0x100fe20008010806 */
[--C-:B------:R-:W-:Y:S01]  /*143d0*/  FFMA.FTZ R63, R53, UR24, -R6.reuse ;  /* 0x00000018353f7c23 */ /* 0x100fe20008010806 */
[----:B------:R-:W-:Y:S01]  /*143e0*/  FFMA.FTZ R62, R54, UR24, -R6 ;  /* 0x00000018363e7c23 */ /* 0x000fe20008010806 */
[----:B------:R-:W-:-:S03]  /*143f0*/  MOV R56, R173 ;  /* 0x000000ad00387202 */ /* 0x000fc60000000f00 */
[----:B------:R-:W-:Y:S01]  /*14400*/  MUFU.EX2 R177, R9 ;  /* 0x0000000900b17308 */ /* 0x000fe20000000800 */
[--C-:B------:R-:W-:Y:S01]  /*14410*/  FFMA.FTZ R51, R57, UR24, -R6.reuse ;  /* 0x0000001839337c23 */ /* 0x100fe20008010806 */
[----:B------:R-:W-:Y:S01]  /*14420*/  IMAD.MOV.U32 R53, RZ, RZ, R59 ;  /* 0x000000ffff357224 */ /* 0x000fe200078e003b */
[----:B------:R-:W-:Y:S01]  /*14430*/  MOV R54, R171 ;  /* 0x000000ab00367202 */ /* 0x000fe20000000f00 */
[----:B------:R-:W-:Y:S01]  /*14440*/  FFMA.FTZ R173, R121, UR24, -R6 ;  /* 0x0000001879ad7c23 */ /* 0x000fe20008010806 */
[----:B------:R-:W-:-:S03]  /*14450*/  MOV R59, R170 ;  /* 0x000000aa003b7202 */ /* 0x000fc60000000f00 */
[----:B------:R2:W4:Y:S01]  /*14460*/  MUFU.EX2 R34, R24 ;  /* 0x0000001800227308 */ /* 0x0005220000000800 */
[----:B------:R-:W-:Y:S01]  /*14470*/  MOV R171, R221 ;  /* 0x000000dd00ab7202 */ /* 0x000fe20000000f00 */
[----:B------:R-:W-:Y:S01]  /*14480*/  FFMA.FTZ R121, R220, UR24, -R0 ;  /* 0x00000018dc797c23 */ /* 0x000fe20008010800 */
[----:B------:R-:W-:Y:S01]  /*14490*/  MOV R170, R153 ;  /* 0x0000009900aa7202 */ /* 0x000fe20000000f00 */
[----:B------:R-:W-:Y:S01]  /*144a0*/  FFMA.FTZ R61, R55, UR24, -R6 ;  /* 0x00000018373d7c23 */ /* 0x000fe20008010806 */
[----:B------:R-:W-:-:S03]  /*144b0*/  MOV R55, R172 ;  /* 0x000000ac00377202 */ /* 0x000fc60000000f00 */
[----:B------:R-:W-:Y:S01]  /*144c0*/  MUFU.EX2 R33, R11 ;  /* 0x0000000b00217308 */ /* 0x000fe20000000800 */
[----:B------:R-:W-:Y:S02]  /*144d0*/  MOV R172, R237 ;  /* 0x000000ed00ac7202 */ /* 0x000fe40000000f00 */
[----:B------:R-:W-:-:S05]  /*144e0*/  MOV R48, R170 ;  /* 0x000000aa00307202 */ /* 0x000fca0000000f00 */
[----:B------:R-:W-:Y:S01]  /*144f0*/  MUFU.EX2 R220, R32 ;  /* 0x0000002000dc7308 */ /* 0x000fe20000000800 */
[----:B------:R-:W-:Y:S01]  /*14500*/  MOV R170, R180 ;  /* 0x000000b400aa7202 */ /* 0x000fe20000000f00 */
[--C-:B--2---:R-:W-:Y:S01]  /*14510*/  FFMA.FTZ R24, R54, UR24, -R2.reuse ;  /* 0x0000001836187c23 */ /* 0x104fe20008010802 */
[----:B------:R-:W-:Y:S01]  /*14520*/  MOV R54, R159 ;  /* 0x0000009f00367202 */ /* 0x000fe20000000f00 */
[----:B------:R-:W-:Y:S01]  /*14530*/  FFMA.FTZ R159, R132, UR24, -R2 ;  /* 0x00000018849f7c23 */ /* 0x000fe20008010802 */
        /* <DEDUP_REMOVED lines=25> */
[----:B------:R-:W-:Y:S01]  /*146d0*/  FFMA.FTZ R176, R116, UR24, -R2 ;  /* 0x0000001874b07c23 */ /* 0x000fe20008010802 */
[----:B------:R-:W-:Y:S01]  /*146e0*/  MOV R252, R212 ;  /* 0x000000d400fc7202 */ /* 0x000fe20000000f00 */
[----:B------:R-:W-:Y:S01]  /*146f0*/  FFMA.FTZ R87, R87, R41, R43 ;  /* 0x0000002957577223 */ /* 0x000fe2000001002b */
[----:B------:R-:W-:Y:S01]  /*14700*/  FFMA.FTZ R86, R86, R40, R42 ;  /* 0x0000002856567223 */ /* 0x000fe2000001002a */
[----:B------:R-:W-:Y:S01]  /*14710*/  MUFU.EX2 R212, R26 ;  /* 0x0000001a00d47308 */ /* 0x000fe20000000800 */
[----:B------:R-:W-:-:S07]  /*14720*/  FFMA.FTZ R134, R240, UR24, -R0 ;  /* 0x00000018f0867c23 */ /* 0x000fce0008010800 */
[----:B------:R-:W-:Y:S01]  /*14730*/  MUFU.EX2 R240, R62 ;  /* 0x0000003e00f07308 */ /* 0x000fe20000000800 */
[--C-:B------:R-:W-:Y:S01]  /*14740*/  FFMA.FTZ R209, R209, UR24, -R0.reuse ;  /* 0x00000018d1d17c23 */ /* 0x100fe20008010800 */
[--C-:B------:R-:W-:Y:S01]  /*14750*/  FFMA.FTZ R208, R208, UR24, -R0.reuse ;  /* 0x00000018d0d07c23 */ /* 0x100fe20008010800 */
[--C-:B------:R-:W-:Y:S01]  /*14760*/  FFMA.FTZ R207, R207, UR24, -R0.reuse ;  /* 0x00000018cfcf7c23 */ /* 0x100fe20008010800 */
[----:B------:R-:W-:-:S04]  /*14770*/  FFMA.FTZ R206, R206, UR24, -R0 ;  /* 0x00000018cece7c23 */ /* 0x000fc80008010800 */
[----:B------:R-:W-:Y:S08]  /*14780*/  MUFU.EX2 R121, R121 ;  /* 0x0000007900797308 */ /* 0x000ff00000000800 */
[----:B------:R-:W-:Y:S08]  /*14790*/  MUFU.EX2 R79, R79 ;  /* 0x0000004f004f7308 */ /* 0x000ff00000000800 */
[----:B------:R-:W-:Y:S08]  /*147a0*/  MUFU.EX2 R78, R78 ;  /* 0x0000004e004e7308 */ /* 0x000ff00000000800 */
[----:B------:R-:W-:Y:S08]  /*147b0*/  MUFU.EX2 R77, R77 ;  /* 0x0000004d004d7308 */ /* 0x000ff00000000800 */
[----:B------:R-:W-:Y:S08]  /*147c0*/  MUFU.EX2 R76, R76 ;  /* 0x0000004c004c7308 */ /* 0x000ff00000000800 */
[----:B------:R-:W-:Y:S08]  /*147d0*/  MUFU.EX2 R75, R75 ;  /* 0x0000004b004b7308 */ /* 0x000ff00000000800 */
[----:B------:R-:W-:Y:S01]  /*147e0*/  MUFU.EX2 R74, R74 ;  /* 0x0000004a004a7308 */ /* 0x000fe20000000800 */
[----:B---3--:R-:W-:Y:S01]  /*147f0*/  FFMA.FTZ R10, R58, UR24, -R7 ;  /* 0x000000183a0a7c23 */ /* 0x008fe20008010807 */
[----:B------:R-:W-:-:S02]  /*14800*/  MOV R58, R158 ;  /* 0x0000009e003a7202 */ /* 0x000fc40000000f00 */
[----:B------:R-:W-:Y:S01]  /*14810*/  MOV R158, R68 ;  /* 0x00000044009e7202 */ /* 0x000fe20000000f00 */
[----:B------:R-:W-:Y:S01]  /*14820*/  FFMA.FTZ R68, R64, UR24, -R7 ;  /* 0x0000001840447c23 */ /* 0x000fe20008010807 */
[--C-:B------:R-:W-:Y:S01]  /*14830*/  FFMA.FTZ R7, R174, UR24, -R6.reuse ;  /* 0x00000018ae077c23 */ /* 0x100fe20008010806 */
[----:B------:R-:W-:Y:S02]  /*14840*/  MOV R174, R152 ;  /* 0x0000009800ae7202 */ /* 0x000fe40000000f00 */
[----:B------:R-:W-:Y:S01]  /*14850*/  MOV R152, R251 ;  /* 0x000000fb00987202 */ /* 0x000fe20000000f00 */
[----:B------:R-:W2:Y:S01]  /*14860*/  MUFU.EX2 R9, R7 ;  /* 0x0000000700097308 */ /* 0x000ea20000000800 */
[----:B------:R-:W-:Y:S01]  /*14870*/  FFMA.FTZ R49, R58, UR24, -R6 ;  /* 0x000000183a317c23 */ /* 0x000fe20008010806 */
[----:B------:R-:W-:Y:S01]  /*14880*/  MOV R58, R168 ;  /* 0x000000a8003a7202 */ /* 0x000fe20000000f00 */
[----:B------:R-:W-:Y:S01]  /*14890*/  IMAD.MOV.U32 R57, RZ, RZ, R174 ;  /* 0x000000ffff397224 */ /* 0x000fe200078e00ae */
[----:B------:R-:W-:-:S02]  /*148a0*/  MOV R168, R152 ;  /* 0x0000009800a87202 */ /* 0x000fc40000000f00 */
[----:B------:R-:W-:Y:S02]  /*148b0*/  MOV R174, R236 ;  /* 0x000000ec00ae7202 */ /* 0x000fe40000000f00 */
[----:B------:R3:W2:Y:S01]  /*148c0*/  MUFU.EX2 R251, R25 ;  /* 0x0000001900fb7308 */ /* 0x0006a20000000800 */
[----:B------:R-:W-:Y:S01]  /*148d0*/  MOV R47, R168 ;  /* 0x000000a8002f7202 */ /* 0x000fe20000000f00 */
[----:B------:R-:W-:Y:S01]  /*148e0*/  FFMA.FTZ R64, R52, UR24, -R6 ;  /* 0x0000001834407c23 */ /* 0x000fe20008010806 */
[----:B------:R-:W-:-:S05]  /*148f0*/  MOV R168, R174 ;  /* 0x000000ae00a87202 */ /* 0x000fca0000000f00 */
[----:B------:R-:W2:Y:S01]  /*14900*/  MUFU.EX2 R221, R10 ;  /* 0x0000000a00dd7308 */ /* 0x000ea20000000800 */
[----:B------:R-:W-:Y:S02]  /*14910*/  MOV R52, R171 ;  /* 0x000000ab00347202 */ /* 0x000fe40000000f00 */
[----:B------:R-:W-:Y:S01]  /*14920*/  MOV R171, R181 ;  /* 0x000000b500ab7202 */ /* 0x000fe20000000f00 */
[----:B------:R-:W-:Y:S01]  /*14930*/  FFMA.FTZ R174, R120, UR24, -R2 ;  /* 0x0000001878ae7c23 */ /* 0x000fe20008010802 */
[--C-:B------:R-:W-:Y:S01]  /*14940*/  FFMA.FTZ R120, R168, UR24, -R0.reuse ;  /* 0x00000018a8787c23 */ /* 0x100fe20008010800 */
[----:B------:R-:W-:Y:S01]  /*14950*/  FFMA.FTZ R168, R234, UR24, -R0 ;  /* 0x00000018eaa87c23 */ /* 0x000fe20008010800 */
[--C-:B---3--:R-:W-:Y:S01]  /*14960*/  FFMA.FTZ R25, R53, UR24, -R2.reuse ;  /* 0x0000001835197c23 */ /* 0x108fe20008010802 */
[----:B------:R-:W-:Y:S01]  /*14970*/  MOV R53, R172 ;  /* 0x000000ac00357202 */ /* 0x000fe20000000f00 */
[----:B------:R-:W-:Y:S01]  /*14980*/  FFMA.FTZ R172, R122, UR24, -R2 ;  /* 0x000000187aac7c23 */ /* 0x000fe20008010802 */
[--C-:B------:R-:W-:Y:S01]  /*14990*/  FFMA.FTZ R122, R170, UR24, -R0.reuse ;  /* 0x00000018aa7a7c23 */ /* 0x100fe20008010800 */
[--C-:B------:R-:W-:Y:S01]  /*149a0*/  FFMA.FTZ R132, R171, UR24, -R0.reuse ;  /* 0x00000018ab847c23 */ /* 0x100fe20008010800 */
[----:B------:R-:W-:Y:S01]  /*149b0*/  MOV R234, R169 ;  /* 0x000000a900ea7202 */ /* 0x000fe20000000f00 */
[----:B------:R-:W-:Y:S01]  /*149c0*/  FFMA.FTZ R170, R211, UR24, -R0 ;  /* 0x00000018d3aa7c23 */ /* 0x000fe20008010800 */
[--C-:B------:R-:W-:Y:S01]  /*149d0*/  FFMA.FTZ R152, R129, UR24, -R6.reuse ;  /* 0x0000001881987c23 */ /* 0x100fe20008010806 */
[----:B------:R-:W-:Y:S01]  /*149e0*/  FFMA.FTZ R236, R93, UR24, -R6 ;  /* 0x000000185dec7c23 */ /* 0x000fe20008010806 */
[----:B------:R-:W-:Y:S01]  /*149f0*/  FFMA.FTZ R169, R219, UR24, -R0 ;  /* 0x00000018dba97c23 */ /* 0x000fe20008010800 */
[----:B-1----:R-:W-:-:S02]  /*14a00*/  IMAD.MOV.U32 R211, RZ, RZ, R8 ;  /* 0x000000ffffd37224 */ /* 0x002fc400078e0008 */
[--C-:B------:R-:W-:Y:S01]  /*14a10*/  FFMA.FTZ R171, R210, UR24, -R0.reuse ;  /* 0x00000018d2ab7c23 */ /* 0x100fe20008010800 */
[----:B------:R-:W-:Y:S01]  /*14a20*/  FFMA.FTZ R6, R47, UR24, -R0 ;  /* 0x000000182f067c23 */ /* 0x000fe20008010800 */
[----:B----4-:R-:W-:Y:S02]  /*14a30*/  MOV R219, R34 ;  /* 0x0000002200db7202 */ /* 0x010fe40000000f00 */
[----:B--2---:R-:W-:Y:S01]  /*14a40*/  MOV R210, R9 ;  /* 0x0000000900d27202 */ /* 0x004fe20000000f00 */
[----:B------:R-:W-:Y:S01]  /*14a50*/  IMAD.MOV.U32 R46, RZ, RZ, R57 ;  /* 0x000000ffff2e7224 */ /* 0x000fe200078e0039 */
[----:B------:R-:W-:Y:S01]  /*14a60*/  F2FP.BF16.F32.PACK_AB R8, R219, R251 ;  /* 0x000000fbdb08723e */ /* 0x000fe200000010ff */
[----:B------:R1:W-:Y:S01]  /*14a70*/  MUFU.EX2 R201, R6 ;  /* 0x0000000600c97308 */ /* 0x0003e20000000800 */
[----:B------:R-:W-:Y:S01]  /*14a80*/  F2FP.BF16.F32.PACK_AB R9, R211, R177 ;  /* 0x000000b1d309723e */ /* 0x000fe200000010ff */
[----:B------:R-:W-:Y:S01]  /*14a90*/  IMAD.MOV.U32 R57, RZ, RZ, R175 ;  /* 0x000000ffff397224 */ /* 0x000fe200078e00af */
[----:B------:R-:W-:-:S02]  /*14aa0*/  F2FP.BF16.F32.PACK_AB R10, R221, R33 ;  /* 0x00000021dd0a723e */ /* 0x000fc400000010ff */
[----:B------:R-:W-:Y:S02]  /*14ab0*/  F2FP.BF16.F32.PACK_AB R11, R220, R210 ;  /* 0x000000d2dc0b723e */ /* 0x000fe400000010ff */
[----:B------:R-:W-:Y:S01]  /*14ac0*/  MOV R181, R182 ;  /* 0x000000b600b57202 */ /* 0x000fe20000000f00 */
[----:B------:R-:W-:Y:S01]  /*14ad0*/  IMAD.MOV.U32 R242, RZ, RZ, R58 ;  /* 0x000000fffff27224 */ /* 0x000fe200078e003a */
[----:B------:R-:W-:Y:S01]  /*14ae0*/  MOV R182, R183 ;  /* 0x000000b700b67202 */ /* 0x000fe20000000f00 */
[----:B------:R-:W-:Y:S01]  /*14af0*/  IMAD.MOV.U32 R183, RZ, RZ, R154 ;  /* 0x000000ffffb77224 */ /* 0x000fe200078e009a */
[----:B------:R-:W-:Y:S02]  /*14b00*/  MOV R55, R158 ;  /* 0x0000009e00377202 */ /* 0x000fe40000000f00 */
[----:B-1----:R-:W-:Y:S01]  /*14b10*/  MOV R6, R247 ;  /* 0x000000f700067202 */ /* 0x002fe20000000f00 */
[--C-:B------:R-:W-:Y:S01]  /*14b20*/  FFMA.FTZ R129, R241, UR24, -R2.reuse ;  /* 0x00000018f1817c23 */ /* 0x100fe20008010802 */
[----:B------:R-:W-:Y:S01]  /*14b30*/  MOV R246, R57 ;  /* 0x0000003900f67202 */ /* 0x000fe20000000f00 */
[--C-:B------:R-:W-:Y:S01]  /*14b40*/  FFMA.FTZ R154, R135, UR24, -R2.reuse ;  /* 0x00000018879a7c23 */ /* 0x100fe20008010802 */
[----:B------:R-:W-:Y:S01]  /*14b50*/  FFMA.FTZ R158, R133, UR24, -R2 ;  /* 0x00000018859e7c23 */ /* 0x000fe20008010802 */
[----:B------:R-:W-:Y:S01]  /*14b60*/  FADD.FTZ R6, R6, R156 ;  /* 0x0000009c06067221 */ /* 0x000fe20000010000 */
[----:B------:R-:W-:Y:S01]  /*14b70*/  FFMA.FTZ R175, R118, UR24, -R2 ;  /* 0x0000001876af7c23 */ /* 0x000fe20008010802 */
[----:B------:R-:W-:Y:S01]  /*14b80*/  HMMA.16816.F32.BF16 R56, R8, R20, R164 ;  /* 0x000000140838723c */ /* 0x000fe200000418a4 */
[--C-:B------:R-:W-:Y:S01]  /*14b90*/  FFMA.FTZ R2, R48, UR24, -R0.reuse ;  /* 0x0000001830027c23 */ /* 0x100fe20008010800 */
[--C-:B------:R-:W-:Y:S01]  /*14ba0*/  FFMA.FTZ R7, R46, UR24, -R0.reuse ;  /* 0x000000182e077c23 */ /* 0x100fe20008010800 */
[--C-:B------:R-:W-:Y:S01]  /*14bb0*/  FFMA.FTZ R48, R52, UR24, -R0.reuse ;  /* 0x0000001834307c23 */ /* 0x100fe20008010800 */
[----:B------:R-:W-:-:S02]  /*14bc0*/  FFMA.FTZ R93, R53, UR24, -R0 ;  /* 0x00000018355d7c23 */ /* 0x000fc40008010800 */
[C---:B------:R-:W-:Y:S01]  /*14bd0*/  HMMA.16816.F32.BF16 R36, R8.reuse, R12, R148 ;  /* 0x0000000c0824723c */ /* 0x040fe20000041894 */
[----:B------:R-:W-:Y:S01]  /*14be0*/  MOV R165, R200 ;  /* 0x000000c800a57202 */ /* 0x000fe20000000f00 */
[----:B------:R-:W1:Y:S01]  /*14bf0*/  MUFU.EX2 R164, R27 ;  /* 0x0000001b00a47308 */ /* 0x000e620000000800 */
[----:B------:R-:W-:Y:S01]  /*14c00*/  MOV R243, R55 ;  /* 0x0000003700f37202 */ /* 0x000fe20000000f00 */
[----:B------:R-:W-:Y:S01]  /*14c10*/  FADD.FTZ R6, R205, R6 ;  /* 0x00000006cd067221 */ /* 0x000fe20000010000 */
[----:B------:R-:W-:Y:S02]  /*14c20*/  MOV R166, R33 ;  /* 0x0000002100a67202 */ /* 0x000fe40000000f00 */
[----:B------:R-:W-:Y:S01]  /*14c30*/  MOV R149, R4 ;  /* 0x0000000400957202 */ /* 0x000fe20000000f00 */
[C---:B------:R-:W-:Y:S01]  /*14c40*/  HMMA.16816.F32.BF16 R52, R8.reuse, R22, R160 ;  /* 0x000000160834723c */ /* 0x040fe200000418a0 */
[----:B------:R-:W-:Y:S01]  /*14c50*/  LDSM.16.MT88.4 R32, [R216+0x9800] ;  /* 0x00980000d820783b */ /* 0x000fe20000004200 */
[----:B------:R-:W-:Y:S03]  /*14c60*/  MUFU.EX2 R200, R25 ;  /* 0x0000001900c87308 */ /* 0x000fe60000000800 */
[----:B------:R-:W2:Y:S01]  /*14c70*/  LDSM.16.MT88.4 R20, [R214+0x9800] ;  /* 0x00980000d614783b */ /* 0x000ea20000004200 */
[C---:B------:R-:W-:Y:S03]  /*14c80*/  HMMA.16816.F32.BF16 R44, R8.reuse, R16, R96 ;  /* 0x00000010082c723c */ /* 0x040fe60000041860 */
[----:B------:R-:W3:Y:S01]  /*14c90*/  LDL.LU R205, [R1+0x128] ;  /* 0x0001280001cd7983 */ /* 0x000ee20000300800 */
[----:B------:R4:W-:Y:S02]  /*14ca0*/  MUFU.EX2 R4, R24 ;  /* 0x0000001800047308 */ /* 0x0009e40000000800 */
[C---:B------:R-:W-:Y:S01]  /*14cb0*/  HMMA.16816.F32.BF16 R40, R8.reuse, R18, R100 ;  /* 0x000000120828723c */ /* 0x040fe20000041864 */
[----:B------:R-:W2:Y:S05]  /*14cc0*/  LDSM.16.MT88.4 R16, [R217+0x9800] ;  /* 0x00980000d910783b */ /* 0x000eaa0000004200 */
[C---:B----4-:R-:W-:Y:S01]  /*14cd0*/  HMMA.16816.F32.BF16 R24, R8.reuse, R14, R144 ;  /* 0x0000000e0818723c */ /* 0x050fe20000041890 */
[----:B------:R-:W4:Y:S01]  /*14ce0*/  LDSM.16.MT88.4 R12, [R215+0x9800] ;  /* 0x00980000d70c783b */ /* 0x000f220000004200 */
[----:B------:R-:W-:Y:S01]  /*14cf0*/  IMAD.MOV.U32 R150, RZ, RZ, R5 ;  /* 0x000000ffff967224 */ /* 0x000fe200078e0005 */
[----:B------:R-:W-:Y:S01]  /*14d00*/  MOV R148, R3 ;  /* 0x0000000300947202 */ /* 0x000fe20000000f00 */
[----:B------:R1:W2:Y:S08]  /*14d10*/  MUFU.EX2 R151, R7 ;  /* 0x0000000700977308 */ /* 0x0002b00000000800 */
[----:B------:R-:W-:Y:S01]  /*14d20*/  MUFU.EX2 R5, R2 ;  /* 0x0000000200057308 */ /* 0x000fe20000000800 */
[----:B------:R-:W-:Y:S07]  /*14d30*/  HMMA.16816.F32.BF16 R96, R8, R28, R140 ;  /* 0x0000001c0860723c */ /* 0x000fee000004188c */
[----:B------:R-:W4:Y:S01]  /*14d40*/  MUFU.EX2 R3, R48 ;  /* 0x0000003000037308 */ /* 0x000f220000000800 */
[----:B------:R-:W-:Y:S01]  /*14d50*/  FFMA.FTZ R133, R248, UR24, -R0 ;  /* 0x00000018f8857c23 */ /* 0x000fe20008010800 */
[----:B------:R-:W-:-:S02]  /*14d60*/  MOV R143, R252 ;  /* 0x000000fc008f7202 */ /* 0x000fc40000000f00 */
[----:B------:R-:W-:Y:S02]  /*14d70*/  MOV R140, R246 ;  /* 0x000000f6008c7202 */ /* 0x000fe40000000f00 */
[----:B-1----:R-:W-:Y:S02]  /*14d80*/  MOV R7, R239 ;  /* 0x000000ef00077202 */ /* 0x002fe40000000f00 */
[----:B------:R-:W-:Y:S01]  /*14d90*/  MUFU.EX2 R246, R85 ;  /* 0x0000005500f67308 */ /* 0x000fe20000000800 */
[----:B------:R-:W-:Y:S07]  /*14da0*/  HMMA.16816.F32.BF16 R100, R8, R30, R136 ;  /* 0x0000001e0864723c */ /* 0x000fee0000041888 */
[----:B------:R-:W1:Y:S08]  /*14db0*/  MUFU.EX2 R247, R84 ;  /* 0x0000005400f77308 */ /* 0x000e700000000800 */
[----:B------:R-:W-:Y:S08]  /*14dc0*/  MUFU.EX2 R248, R83 ;  /* 0x0000005300f87308 */ /* 0x000ff00000000800 */
[----:B------:R-:W-:Y:S08]  /*14dd0*/  MUFU.EX2 R252, R82 ;  /* 0x0000005200fc7308 */ /* 0x000ff00000000800 */
[----:B------:R-:W-:Y:S08]  /*14de0*/  MUFU.EX2 R222, R64 ;  /* 0x0000004000de7308 */ /* 0x000ff00000000800 */
[----:B------:R-:W1:Y:S08]  /*14df0*/  MUFU.EX2 R239, R63 ;  /* 0x0000003f00ef7308 */ /* 0x000e700000000800 */
[----:B------:R-:W1:Y:S01]  /*14e00*/  MUFU.EX2 R241, R61 ;  /* 0x0000003d00f17308 */ /* 0x000e620000000800 */
[----:B------:R-:W-:Y:S01]  /*14e10*/  F2FP.BF16.F32.PACK_AB R8, R212, R164 ;  /* 0x000000a4d408723e */ /* 0x000fe200000010ff */
[----:B------:R-:W-:Y:S01]  /*14e20*/  FFMA.FTZ R135, R244, UR24, -R0 ;  /* 0x00000018f4877c23 */ /* 0x000fe20008010800 */
[----:B--2---:R-:W-:-:S02]  /*14e30*/  F2FP.BF16.F32.PACK_AB R9, R201, R151 ;  /* 0x00000097c909723e */ /* 0x004fc400000010ff */
[----:B------:R-:W-:Y:S01]  /*14e40*/  MOV R142, R119 ;  /* 0x00000077008e7202 */ /* 0x000fe20000000f00 */
[----:B------:R-:W-:Y:S01]  /*14e50*/  IMAD.MOV.U32 R141, RZ, RZ, R242 ;  /* 0x000000ffff8d7224 */ /* 0x000fe200078e00f2 */
[----:B------:R-:W-:Y:S01]  /*14e60*/  F2FP.BF16.F32.PACK_AB R10, R4, R200 ;  /* 0x000000c8040a723e */ /* 0x000fe200000010ff */
[----:B------:R-:W-:Y:S01]  /*14e70*/  MUFU.EX2 R145, R71 ;  /* 0x0000004700917308 */ /* 0x000fe20000000800 */
[----:B----4-:R-:W-:-:S07]  /*14e80*/  F2FP.BF16.F32.PACK_AB R11, R3, R5 ;  /* 0x00000005030b723e */ /* 0x010fce00000010ff */
[----:B------:R-:W-:Y:S01]  /*14e90*/  MUFU.EX2 R144, R70 ;  /* 0x0000004600907308 */ /* 0x000fe20000000800 */
[----:B------:R-:W-:Y:S01]  /*14ea0*/  MOV R0, R117 ;  /* 0x0000007500007202 */ /* 0x000fe20000000f00 */
[C---:B------:R-:W-:Y:S06]  /*14eb0*/  HMMA.16816.F32.BF16 R196, R8.reuse, R20, R196 ;  /* 0x0000001408c4723c */ /* 0x040fec00000418c4 */
[----:B------:R-:W-:Y:S01]  /*14ec0*/  MUFU.EX2 R163, R69 ;  /* 0x0000004500a37308 */ /* 0x000fe20000000800 */
[C---:B------:R-:W-:Y:S07]  /*14ed0*/  HMMA.16816.F32.BF16 R116, R8.reuse, R32, R104 ;  /* 0x000000200874723c */ /* 0x040fee0000041868 */
[----:B------:R2:W-:Y:S01]  /*14ee0*/  MUFU.EX2 R162, R68 ;  /* 0x0000004400a27308 */ /* 0x0005e20000000800 */
[C---:B------:R-:W-:Y:S01]  /*14ef0*/  HMMA.16816.F32.BF16 R192, R8.reuse, R22, R192 ;  /* 0x0000001608c0723c */ /* 0x040fe200000418c0 */
[----:B------:R-:W-:Y:S01]  /*14f00*/  FADD.FTZ R7, R7, R157 ;  /* 0x0000009d07077221 */ /* 0x000fe20000010000 */
[----:B------:R-:W-:Y:S04]  /*14f10*/  LDSM.16.MT88.4 R28, [R214+0xa000] ;  /* 0x00a00000d61c783b */ /* 0x000fe80000004200 */
[C---:B------:R-:W-:Y:S06]  /*14f20*/  HMMA.16816.F32.BF16 R188, R8.reuse, R16, R188 ;  /* 0x0000001008bc723c */ /* 0x040fec00000418bc */
[C---:B------:R-:W-:Y:S06]  /*14f30*/  HMMA.16816.F32.BF16 R184, R8.reuse, R18, R184 ;  /* 0x0000001208b8723c */ /* 0x040fec00000418b8 */
[C---:B------:R-:W-:Y:S06]  /*14f40*/  HMMA.16816.F32.BF16 R112, R8.reuse, R12, R112 ;  /* 0x0000000c0870723c */ /* 0x040fec0000041870 */
[C---:B------:R-:W-:Y:S06]  /*14f50*/  HMMA.16816.F32.BF16 R108, R8.reuse, R14, R108 ;  /* 0x0000000e086c723c */ /* 0x040fec000004186c */
[----:B------:R-:W-:Y:S01]  /*14f60*/  HMMA.16816.F32.BF16 R104, R8, R34, R88 ;  /* 0x000000220868723c */ /* 0x000fe20000041858 */
[----:B------:R4:W-:Y:S06]  /*14f70*/  MUFU.EX2 R242, R60 ;  /* 0x0000003c00f27308 */ /* 0x0009ec0000000800 */
[----:B-1----:R-:W-:-:S02]  /*14f80*/  F2FP.BF16.F32.PACK_AB R8, R247, R246 ;  /* 0x000000f6f708723e */ /* 0x002fc400000010ff */
[----:B------:R-:W-:Y:S02]  /*14f90*/  F2FP.BF16.F32.PACK_AB R9, R239, R222 ;  /* 0x000000deef09723e */ /* 0x000fe400000010ff */
[----:B------:R-:W-:Y:S02]  /*14fa0*/  F2FP.BF16.F32.PACK_AB R10, R252, R248 ;  /* 0x000000f8fc0a723e */ /* 0x000fe400000010ff */
[----:B------:R-:W-:-:S07]  /*14fb0*/  F2FP.BF16.F32.PACK_AB R11, R241, R240 ;  /* 0x000000f0f10b723e */ /* 0x000fce00000010ff */
[C---:B--2---:R-:W-:Y:S06]  /*14fc0*/  HMMA.16816.F32.BF16 R68, R8.reuse, R20, R56 ;  /* 0x000000140844723c */ /* 0x044fec0000041838 */
[----:B----4-:R-:W-:Y:S01]  /*14fd0*/  HMMA.16816.F32.BF16 R60, R8, R22, R52 ;  /* 0x00000016083c723c */ /* 0x010fe20000041834 */
[----:B------:R-:W1:Y:S01]  /*14fe0*/  LDSM.16.MT88.4 R20, [R215+0xa000] ;  /* 0x00a00000d714783b */ /* 0x000e620000004200 */
        /* <DEDUP_REMOVED lines=12> */
[----:B------:R-:W-:Y:S01]  /*150b0*/  MUFU.EX2 R238, R50 ;  /* 0x0000003200ee7308 */ /* 0x000fe20000000800 */
[----:B------:R-:W-:Y:S02]  /*150c0*/  MOV R166, R210 ;  /* 0x000000d200a67202 */ /* 0x000fe40000000f00 */
[----:B------:R-:W-:Y:S02]  /*150d0*/  MOV R150, R211 ;  /* 0x000000d300967202 */ /* 0x000fe40000000f00 */
[----:B------:R-:W-:-:S03]  /*150e0*/  MOV R149, R219 ;  /* 0x000000db00957202 */ /* 0x000fc60000000f00 */
[----:B------:R-:W-:Y:S01]  /*150f0*/  MUFU.EX2 R219, R94 ;  /* 0x0000005e00db7308 */ /* 0x000fe20000000800 */
[----:B------:R-:W-:-:S07]  /*15100*/  MOV R244, R243 ;  /* 0x000000f300f47202 */ /* 0x000fce0000000f00 */
[----:B------:R-:W-:Y:S08]  /*15110*/  MUFU.EX2 R234, R92 ;  /* 0x0000005c00ea7308 */ /* 0x000ff00000000800 */
[----:B------:R-:W-:Y:S08]  /*15120*/  MUFU.EX2 R211, R95 ;  /* 0x0000005f00d37308 */ /* 0x000ff00000000800 */
[----:B------:R-:W-:Y:S08]  /*15130*/  MUFU.EX2 R210, R93 ;  /* 0x0000005d00d27308 */ /* 0x000ff00000000800 */
[----:B------:R-:W-:Y:S08]  /*15140*/  MUFU.EX2 R120, R120 ;  /* 0x0000007800787308 */ /* 0x000ff00000000800 */
[----:B------:R-:W-:Y:S01]  /*15150*/  MUFU.EX2 R122, R122 ;  /* 0x0000007a007a7308 */ /* 0x000fe20000000800 */
[----:B------:R-:W-:Y:S01]  /*15160*/  HMMA.16816.F32.BF16 R56, R8, R18, R40 ;  /* 0x000000120838723c */ /* 0x000fe20000041828 */
[----:B------:R-:W-:Y:S01]  /*15170*/  MOV R48, R245 ;  /* 0x000000f500307202 */ /* 0x000fe20000000f00 */
[----:B------:R-:W-:-:S05]  /*15180*/  FADD.FTZ R2, R244, R87 ;  /* 0x00000057f4027221 */ /* 0x000fca0000010000 */
[----:B------:R-:W-:Y:S01]  /*15190*/  MUFU.EX2 R91, R80 ;  /* 0x00000050005b7308 */ /* 0x000fe20000000800 */
[----:B------:R-:W-:Y:S01]  /*151a0*/  HMMA.16816.F32.BF16 R40, R8, R14, R24 ;  /* 0x0000000e0828723c */ /* 0x000fe20000041818 */
[----:B------:R-:W2:Y:S01]  /*151b0*/  LDSM.16.MT88.4 R24, [R217+0xa000] ;  /* 0x00a00000d918783b */ /* 0x000ea20000004200 */
[----:B------:R-:W-:-:S05]  /*151c0*/  MOV R139, R48 ;  /* 0x00000030008b7202 */ /* 0x000fca0000000f00 */
[----:B------:R-:W-:Y:S01]  /*151d0*/  MUFU.EX2 R167, R81 ;  /* 0x0000005100a77308 */ /* 0x000fe20000000800 */
[C---:B------:R-:W-:Y:S07]  /*151e0*/  HMMA.16816.F32.BF16 R52, R8.reuse, R16, R44 ;  /* 0x000000100834723c */ /* 0x040fee000004182c */
[----:B------:R-:W4:Y:S01]  /*151f0*/  MUFU.EX2 R243, R51 ;  /* 0x0000003300f37308 */ /* 0x000f220000000800 */
[C---:B------:R-:W-:Y:S07]  /*15200*/  HMMA.16816.F32.BF16 R44, R8.reuse, R34, R100 ;  /* 0x00000022082c723c */ /* 0x040fee0000041864 */
[----:B------:R1:W-:Y:S08]  /*15210*/  MUFU.EX2 R245, R49 ;  /* 0x0000003100f57308 */ /* 0x0003f00000000800 */
[----:B------:R-:W2:Y:S08]  /*15220*/  MUFU.EX2 R244, R66 ;  /* 0x0000004200f47308 */ /* 0x000eb00000000800 */
[----:B------:R-:W-:Y:S01]  /*15230*/  MUFU.EX2 R161, R67 ;  /* 0x0000004300a17308 */ /* 0x000fe20000000800 */
[C---:B-1----:R-:W-:Y:S07]  /*15240*/  HMMA.16816.F32.BF16 R48, R8.reuse, R12, R36 ;  /* 0x0000000c0830723c */ /* 0x042fee0000041824 */
[----:B------:R1:W-:Y:S01]  /*15250*/  MUFU.EX2 R160, R65 ;  /* 0x0000004100a07308 */ /* 0x0003e20000000800 */
[----:B------:R-:W-:Y:S01]  /*15260*/  FADD.FTZ R2, R233, R2 ;  /* 0x00000002e9027221 */ /* 0x000fe20000010000 */
[----:B------:R-:W3:Y:S01]  /*15270*/  LDSM.16.MT88.4 R16, [R216+0xa000] ;  /* 0x00a00000d810783b */ /* 0x000ee20000004200 */
[----:B----4-:R-:W-:Y:S01]  /*15280*/  F2FP.BF16.F32.PACK_AB R13, R243, R242 ;  /* 0x000000f2f30d723e */ /* 0x010fe200000010ff */
[----:B------:R-:W-:Y:S01]  /*15290*/  FADD.FTZ R7, R181, R7 ;  /* 0x00000007b5077221 */ /* 0x000fe20000010000 */
[----:B--2---:R-:W-:Y:S01]  /*152a0*/  F2FP.BF16.F32.PACK_AB R15, R244, R245 ;  /* 0x000000f5f40f723e */ /* 0x004fe200000010ff */
[----:B------:R-:W-:Y:S01]  /*152b0*/  FADD.FTZ R6, R182, R6 ;  /* 0x00000006b6067221 */ /* 0x000fe20000010000 */
[----:B------:R-:W-:Y:S01]  /*152c0*/  MOV R90, R180 ;  /* 0x000000b4005a7202 */ /* 0x000fe20000000f00 */
[----:B------:R-:W-:Y:S01]  /*152d0*/  MUFU.EX2 R147, R73 ;  /* 0x0000004900937308 */ /* 0x000fe20000000800 */
[----:B------:R-:W-:Y:S01]  /*152e0*/  LDSM.16.MT88.4 R36, [R217+0xa800] ;  /* 0x00a80000d924783b */ /* 0x000fe20000004200 */
[----:B-1----:R-:W-:Y:S01]  /*152f0*/  HMMA.16816.F32.BF16 R64, R8, R32, R96 ;  /* 0x000000200840723c */ /* 0x002fe20000041860 */
[----:B------:R-:W-:Y:S01]  /*15300*/  FADD.FTZ R2, R183, R2 ;  /* 0x00000002b7027221 */ /* 0x000fe20000010000 */
[----:B------:R-:W-:-:S04]  /*15310*/  FADD.FTZ R7, R250, R7 ;  /* 0x00000007fa077221 */ /* 0x000fc80000010000 */
[----:B------:R1:W-:Y:S08]  /*15320*/  MUFU.EX2 R146, R72 ;  /* 0x0000004800927308 */ /* 0x0003f00000000800 */
[----:B------:R-:W-:Y:S01]  /*15330*/  MUFU.EX2 R123, R123 ;  /* 0x0000007b007b7308 */ /* 0x000fe20000000800 */
[----:B------:R-:W-:Y:S01]  /*15340*/  F2FP.BF16.F32.PACK_AB R8, R219, R238 ;  /* 0x000000eedb08723e */ /* 0x000fe200000010ff */
[----:B------:R-:W-:Y:S01]  /*15350*/  FADD.FTZ R6, R249, R6 ;  /* 0x00000006f9067221 */ /* 0x000fe20000010000 */
[----:B------:R-:W-:Y:S01]  /*15360*/  F2FP.BF16.F32.PACK_AB R9, R120, R210 ;  /* 0x000000d27809723e */ /* 0x000fe200000010ff */
[----:B------:R-:W-:Y:S01]  /*15370*/  LDSM.16.MT88.4 R32, [R215+0xa800] ;  /* 0x00a80000d720783b */ /* 0x000fe20000004200 */
[----:B------:R-:W-:-:S02]  /*15380*/  F2FP.BF16.F32.PACK_AB R10, R211, R234 ;  /* 0x000000ead30a723e */ /* 0x000fc400000010ff */
[----:B------:R-:W-:Y:S01]  /*15390*/  F2FP.BF16.F32.PACK_AB R11, R122, R121 ;  /* 0x000000797a0b723e */ /* 0x000fe200000010ff */
[----:B------:R-:W-:Y:S08]  /*153a0*/  MUFU.EX2 R126, R126 ;  /* 0x0000007e007e7308 */ /* 0x000ff00000000800 */
[----:B------:R-:W-:Y:S01]  /*153b0*/  MUFU.EX2 R125, R125 ;  /* 0x0000007d007d7308 */ /* 0x000fe20000000800 */
[----:B------:R-:W-:Y:S07]  /*153c0*/  HMMA.16816.F32.BF16 R80, R8, R22, R108 ;  /* 0x000000160850723c */ /* 0x000fee000004186c */
[----:B------:R-:W-:Y:S01]  /*153d0*/  MUFU.EX2 R124, R124 ;  /* 0x0000007c007c7308 */ /* 0x000fe20000000800 */
[----:B------:R-:W-:Y:S01]  /*153e0*/  IMAD.MOV.U32 R109, RZ, RZ, R79 ;  /* 0x000000ffff6d7224 */ /* 0x000fe200078e004f */
[----:B------:R-:W-:Y:S01]  /*153f0*/  MOV R108, R91 ;  /* 0x0000005b006c7202 */ /* 0x000fe20000000f00 */
[----:B------:R2:W5:Y:S01]  /*15400*/  LDL.LU R233, [R1+0x124] ;  /* 0x0001240001e97983 */ /* 0x0005620000300800 */
[----:B------:R-:W-:-:S02]  /*15410*/  MOV R110, R78 ;  /* 0x0000004e006e7202 */ /* 0x000fc40000000f00 */
[----:B------:R-:W-:Y:S02]  /*15420*/  F2FP.BF16.F32.PACK_AB R12, R108, R167 ;  /* 0x000000a76c0c723e */ /* 0x000fe400000010ff */
[----:B------:R-:W-:Y:S01]  /*15430*/  F2FP.BF16.F32.PACK_AB R14, R110, R109 ;  /* 0x0000006d6e0e723e */ /* 0x000fe200000010ff */
[C---:B------:R-:W-:Y:S01]  /*15440*/  HMMA.16816.F32.BF16 R180, R8.reuse, R20, R112 ;  /* 0x0000001408b4723c */ /* 0x040fe20000041870 */
[----:B------:R-:W-:Y:S02]  /*15450*/  MOV R250, R75 ;  /* 0x0000004b00fa7202 */ /* 0x000fe40000000f00 */
[----:B------:R-:W-:Y:S02]  /*15460*/  MOV R249, R76 ;  /* 0x0000004c00f97202 */ /* 0x000fe40000000f00 */
[----:B------:R-:W-:Y:S01]  /*15470*/  MOV R111, R77 ;  /* 0x0000004d006f7202 */ /* 0x000fe20000000f00 */
[----:B------:R-:W-:Y:S01]  /*15480*/  HMMA.16816.F32.BF16 R196, R8, R28, R196 ;  /* 0x0000001c08c4723c */ /* 0x000fe200000418c4 */
[----:B------:R-:W-:-:S05]  /*15490*/  MOV R112, R74 ;  /* 0x0000004a00707202 */ /* 0x000fca0000000f00 */
[----:B------:R-:W-:Y:S06]  /*154a0*/  HMMA.16816.F32.BF16 R192, R8, R30, R192 ;  /* 0x0000001e08c0723c */ /* 0x000fec00000418c0 */
[C---:B------:R-:W-:Y:S06]  /*154b0*/  HMMA.16816.F32.BF16 R76, R12.reuse, R28, R68 ;  /* 0x0000001c0c4c723c */ /* 0x040fec0000041844 */
[C---:B-1----:R-:W-:Y:S01]  /*154c0*/  HMMA.16816.F32.BF16 R72, R12.reuse, R30, R60 ;  /* 0x0000001e0c48723c */ /* 0x042fe2000004183c */
[----:B------:R-:W1:Y:S01]  /*154d0*/  LDSM.16.MT88.4 R28, [R214+0xa800] ;  /* 0x00a80000d61c783b */ /* 0x000e620000004200 */
[----:B------:R-:W-:Y:S04]  /*154e0*/  MUFU.EX2 R128, R128 ;  /* 0x0000008000807308 */ /* 0x000fe80000000800 */
[C---:B------:R-:W-:Y:S04]  /*154f0*/  HMMA.16816.F32.BF16 R60, R12.reuse, R26, R56 ;  /* 0x0000001a0c3c723c */ /* 0x040fe80000041838 */
[----:B------:R-:W4:Y:S02]  /*15500*/  MUFU.EX2 R129, R129 ;  /* 0x0000008100817308 */ /* 0x000f240000000800 */
[C---:B------:R-:W-:Y:S06]  /*15510*/  HMMA.16816.F32.BF16 R56, R12.reuse, R20, R48 ;  /* 0x000000140c38723c */ /* 0x040fec0000041830 */
[----:B------:R-:W-:Y:S01]  /*15520*/  MUFU.EX2 R130, R130 ;  /* 0x0000008200827308 */ /* 0x000fe20000000800 */
[C---:B------:R-:W-:Y:S01]  /*15530*/  HMMA.16816.F32.BF16 R48, R12.reuse, R22, R40 ;  /* 0x000000160c30723c */ /* 0x040fe20000041828 */
[----:B------:R-:W2:Y:S06]  /*15540*/  LDSM.16.MT88.4 R40, [R216+0xa800] ;  /* 0x00a80000d828783b */ /* 0x000eac0000004200 */
[----:B------:R-:W-:Y:S08]  /*15550*/  MUFU.EX2 R131, R131 ;  /* 0x0000008300837308 */ /* 0x000ff00000000800 */
[----:B------:R-:W-:Y:S08]  /*15560*/  MUFU.EX2 R132, R132 ;  /* 0x0000008400847308 */ /* 0x000ff00000000800 */
[----:B------:R-:W1:Y:S08]  /*15570*/  MUFU.EX2 R133, R133 ;  /* 0x0000008500857308 */ /* 0x000e700000000800 */
[----:B------:R-:W-:Y:S08]  /*15580*/  MUFU.EX2 R135, R135 ;  /* 0x0000008700877308 */ /* 0x000ff00000000800 */
[----:B------:R-:W2:Y:S01]  /*15590*/  MUFU.EX2 R134, R134 ;  /* 0x0000008600867308 */ /* 0x000ea20000000800 */
[----:B------:R-:W-:Y:S01]  /*155a0*/  FADD.FTZ R0, R90, R0 ;  /* 0x000000005a007221 */ /* 0x000fe20000010000 */
[-C--:B------:R-:W-:Y:S01]  /*155b0*/  HMMA.16816.F32.BF16 R68, R12, R24.reuse, R52 ;  /* 0x000000180c44723c */ /* 0x080fe20000041834 */
[----:B------:R-:W-:Y:S05]  /*155c0*/  LDSM.16.MT88.4 R20, [R217+0xb000] ;  /* 0x00b00000d914783b */ /* 0x000fea0000004200 */
[C---:B------:R-:W-:Y:S06]  /*155d0*/  HMMA.16816.F32.BF16 R188, R8.reuse, R24, R188 ;  /* 0x0000001808bc723c */ /* 0x040fec00000418bc */
[C---:B------:R-:W-:Y:S01]  /*155e0*/  HMMA.16816.F32.BF16 R184, R8.reuse, R26, R184 ;  /* 0x0000001a08b8723c */ /* 0x040fe200000418b8 */
[----:B------:R-:W2:Y:S05]  /*155f0*/  LDSM.16.MT88.4 R24, [R214+0xb000] ;  /* 0x00b00000d618783b */ /* 0x000eaa0000004200 */
[C---:B---3--:R-:W-:Y:S06]  /*15600*/  HMMA.16816.F32.BF16 R88, R8.reuse, R16, R116 ;  /* 0x000000100858723c */ /* 0x048fec0000041874 */
        /* <DEDUP_REMOVED lines=19> */
[----:B------:R-:W3:Y:S02]  /*15740*/  MUFU.EX2 R96, R155 ;  /* 0x0000009b00607308 */ /* 0x000ee40000000800 */
        /* <DEDUP_REMOVED lines=8> */
[----:B------:R-:W4:Y:S01]  /*157d0*/  MUFU.EX2 R67, R169 ;  /* 0x000000a900437308 */ /* 0x000f220000000800 */
[----:B------:R-:W-:-:S07]  /*157e0*/  FADD.FTZ R2, R179, R2 ;  /* 0x00000002b3027221 */ /* 0x000fce0000010000 */
[----:B------:R-:W-:Y:S01]  /*157f0*/  MUFU.EX2 R66, R170 ;  /* 0x000000aa00427308 */ /* 0x000fe20000000800 */
[----:B------:R-:W-:-:S07]  /*15800*/  FADD.FTZ R0, R178, R0 ;  /* 0x00000000b2007221 */ /* 0x000fce0000010000 */
        /* <DEDUP_REMOVED lines=10> */
[----:B---3--:R-:W-:Y:S01]  /*158b0*/  F2FP.BF16.F32.PACK_AB R8, R96, R95 ;  /* 0x0000005f6008723e */ /* 0x008fe200000010ff */
[----:B------:R-:W-:Y:S01]  /*158c0*/  FADD.FTZ R6, R231, R6 ;  /* 0x00000006e7067221 */ /* 0x000fe20000010000 */
[----:B----4-:R-:W-:Y:S01]  /*158d0*/  F2FP.BF16.F32.PACK_AB R9, R67, R92 ;  /* 0x0000005c4309723e */ /* 0x010fe200000010ff */
[----:B------:R-:W-:Y:S01]  /*158e0*/  FADD.FTZ R2, R230, R2 ;  /* 0x00000002e6027221 */ /* 0x000fe20000010000 */
[----:B------:R-:W-:Y:S01]  /*158f0*/  F2FP.BF16.F32.PACK_AB R10, R93, R94 ;  /* 0x0000005e5d0a723e */ /* 0x000fe200000010ff */
[----:B------:R-:W-:Y:S01]  /*15900*/  HMMA.16816.F32.BF16 R56, R12, R32, R56 ;  /* 0x000000200c38723c */ /* 0x000fe20000041838 */
[----:B-1----:R-:W-:Y:S01]  /*15910*/  F2FP.BF16.F32.PACK_AB R11, R65, R66 ;  /* 0x00000042410b723e */ /* 0x002fe200000010ff */
[----:B------:R-:W-:Y:S01]  /*15920*/  FADD.FTZ R0, R229, R0 ;  /* 0x00000000e5007221 */ /* 0x000fe20000010000 */
[----:B------:R-:W-:Y:S01]  /*15930*/  MUFU.EX2 R64, R173 ;  /* 0x000000ad00407308 */ /* 0x000fe20000000800 */
[----:B------:R-:W-:-:S02]  /*15940*/  MOV R118, R151 ;  /* 0x0000009700767202 */ /* 0x000fc40000000f00 */
[C---:B------:R-:W-:Y:S01]  /*15950*/  HMMA.16816.F32.BF16 R68, R12.reuse, R36, R68 ;  /* 0x000000240c44723c */ /* 0x040fe20000041844 */
[----:B------:R-:W-:Y:S01]  /*15960*/  FADD.FTZ R32, R251, R7 ;  /* 0x00000007fb207221 */ /* 0x000fe20000010000 */
[----:B------:R-:W-:Y:S01]  /*15970*/  FADD.FTZ R7, R177, R6 ;  /* 0x00000006b1077221 */ /* 0x000fe20000010000 */
[----:B------:R-:W-:Y:S01]  /*15980*/  FADD.FTZ R6, R148, R2 ;  /* 0x0000000294067221 */ /* 0x000fe20000010000 */
[----:B------:R-:W-:Y:S02]  /*15990*/  FADD.FTZ R0, R228, R0 ;  /* 0x00000000e4007221 */ /* 0x000fe40000010000 */
[C---:B------:R-:W-:Y:S01]  /*159a0*/  HMMA.16816.F32.BF16 R60, R12.reuse, R38, R60 ;  /* 0x000000260c3c723c */ /* 0x040fe2000004183c */
[----:B------:R-:W-:Y:S01]  /*159b0*/  FADD.FTZ R2, R149, R32 ;  /* 0x0000002095027221 */ /* 0x000fe20000010000 */
[----:B------:R-:W-:Y:S01]  /*159c0*/  IMAD.MOV.U32 R117, RZ, RZ, R164 ;  /* 0x000000ffff757224 */ /* 0x000fe200078e00a4 */
[----:B------:R-:W-:Y:S01]  /*159d0*/  MOV R119, R167 ;  /* 0x000000a700777202 */ /* 0x000fe20000000f00 */
[----:B------:R-:W-:Y:S08]  /*159e0*/  MUFU.EX2 R127, R127 ;  /* 0x0000007f007f7308 */ /* 0x000ff00000000800 */
[----:B------:R-:W1:Y:S01]  /*159f0*/  MUFU.EX2 R97, R152 ;  /* 0x0000009800617308 */ /* 0x000e620000000800 */
[C---:B------:R-:W-:Y:S07]  /*15a00*/  HMMA.16816.F32.BF16 R48, R12.reuse, R34, R48 ;  /* 0x000000220c30723c */ /* 0x040fee0000041830 */
[----:B------:R3:W4:Y:S01]  /*15a10*/  MUFU.EX2 R98, R153 ;  /* 0x0000009900627308 */ /* 0x0007220000000800 */
[----:B------:R-:W-:Y:S01]  /*15a20*/  HMMA.16816.F32.BF16 R36, R12, R40, R52 ;  /* 0x000000280c24723c */ /* 0x000fe20000041834 */
[----:B------:R-:W-:Y:S01]  /*15a30*/  FADD.FTZ R2, R165, R2 ;  /* 0x00000002a5027221 */ /* 0x000fe20000010000 */
[----:B------:R-:W-:Y:S01]  /*15a40*/  IMAD.MOV.U32 R113, RZ, RZ, R147 ;  /* 0x000000ffff717224 */ /* 0x000fe200078e0093 */
[----:B------:R-:W-:Y:S01]  /*15a50*/  MOV R100, R144 ;  /* 0x0000009000647202 */ /* 0x000fe20000000f00 */
[----:B------:R1:W5:Y:S02]  /*15a60*/  LDL.LU R232, [R1+0x120] ;  /* 0x0001200001e87983 */ /* 0x0003640000300800 */
[C---:B------:R-:W-:Y:S01]  /*15a70*/  HMMA.16816.F32.BF16 R196, R8.reuse, R24, R196 ;  /* 0x0000001808c4723c */ /* 0x040fe200000418c4 */
[----:B------:R-:W-:Y:S01]  /*15a80*/  MUFU.EX2 R52, R172 ;  /* 0x000000ac00347308 */ /* 0x000fe20000000800 */
[----:B------:R-:W-:Y:S01]  /*15a90*/  MOV R115, R145 ;  /* 0x0000009100737202 */ /* 0x000fe20000000f00 */
[----:B------:R1:W5:Y:S03]  /*15aa0*/  LDL.LU R231, [R1+0x11c] ;  /* 0x00011c0001e77983 */ /* 0x0003660000300800 */
[C---:B------:R-:W-:Y:S01]  /*15ab0*/  HMMA.16816.F32.BF16 R192, R8.reuse, R26, R192 ;  /* 0x0000001a08c0723c */ /* 0x040fe200000418c0 */
[----:B------:R-:W-:Y:S01]  /*15ac0*/  MOV R114, R146 ;  /* 0x0000009200727202 */ /* 0x000fe20000000f00 */
[----:B------:R1:W5:Y:S01]  /*15ad0*/  LDL.LU R230, [R1+0x118] ;  /* 0x0001180001e67983 */ /* 0x0003620000300800 */
[----:B------:R-:W-:Y:S03]  /*15ae0*/  MUFU.EX2 R41, R174 ;  /* 0x000000ae00297308 */ /* 0x000fe60000000800 */
[C---:B------:R-:W-:Y:S01]  /*15af0*/  HMMA.16816.F32.BF16 R188, R8.reuse, R20, R188 ;  /* 0x0000001408bc723c */ /* 0x040fe200000418bc */
[----:B------:R-:W-:Y:S01]  /*15b00*/  MOV R99, R160 ;  /* 0x000000a000637202 */ /* 0x000fe20000000f00 */
[----:B---3--:R-:W-:Y:S03]  /*15b10*/  LDSM.16.MT88.4 R152, [R217+0xb800] ;  /* 0x00b80000d998783b */ /* 0x008fe60000004200 */
[----:B------:R3:W-:Y:S01]  /*15b20*/  MUFU.EX2 R40, R175 ;  /* 0x000000af00287308 */ /* 0x0007e20000000800 */
[C---:B------:R-:W-:Y:S01]  /*15b30*/  HMMA.16816.F32.BF16 R184, R8.reuse, R22, R184 ;  /* 0x0000001608b8723c */ /* 0x040fe200000418b8 */
[----:B------:R-:W-:Y:S01]  /*15b40*/  MOV R103, R161 ;  /* 0x000000a100677202 */ /* 0x000fe20000000f00 */
[----:B------:R-:W-:Y:S04]  /*15b50*/  LDSM.16.MT88.4 R144, [R215+0xb800] ;  /* 0x00b80000d790783b */ /* 0x000fe80000004200 */
[C---:B------:R-:W-:Y:S01]  /*15b60*/  HMMA.16816.F32.BF16 R180, R8.reuse, R16, R180 ;  /* 0x0000001008b4723c */ /* 0x040fe200000418b4 */
[----:B------:R4:W-:Y:S01]  /*15b70*/  MUFU.EX2 R35, R176 ;  /* 0x000000b000237308 */ /* 0x0009e20000000800 */
[----:B------:R-:W-:Y:S01]  /*15b80*/  MOV R102, R162 ;  /* 0x000000a200667202 */ /* 0x000fe20000000f00 */
[----:B------:R1:W5:Y:S03]  /*15b90*/  LDL.LU R229, [R1+0x114] ;  /* 0x0001140001e57983 */ /* 0x0003660000300800 */
[C---:B--2---:R-:W-:Y:S01]  /*15ba0*/  HMMA.16816.F32.BF16 R84, R8.reuse, R30, R84 ;  /* 0x0000001e0854723c */ /* 0x044fe20000041854 */
[----:B------:R-:W-:Y:S01]  /*15bb0*/  MOV R101, R163 ;  /* 0x000000a300657202 */ /* 0x000fe20000000f00 */
[----:B------:R2:W5:Y:S04]  /*15bc0*/  LDL.LU R228, [R1+0x110] ;  /* 0x0001100001e47983 */ /* 0x0005680000300800 */
[C---:B---3--:R-:W-:Y:S01]  /*15bd0*/  HMMA.16816.F32.BF16 R172, R8.reuse, R28, R88 ;  /* 0x0000001c08ac723c */ /* 0x048fe20000041858 */
[----:B------:R-:W3:Y:S05]  /*15be0*/  LDSM.16.MT88.4 R160, [R214+0xb800] ;  /* 0x00b80000d6a0783b */ /* 0x000eea0000004200 */
[----:B----4-:R-:W-:Y:S07]  /*15bf0*/  HMMA.16816.F32.BF16 R176, R8, R18, R80 ;  /* 0x0000001208b0723c */ /* 0x010fee0000041850 */
[----:B------:R-:W-:Y:S01]  /*15c00*/  FADD.FTZ R8, R150, R7 ;  /* 0x0000000796087221 */ /* 0x000fe20000010000 */
[----:B------:R-:W-:Y:S01]  /*15c10*/  FADD.FTZ R7, R227, R6 ;  /* 0x00000006e3077221 */ /* 0x000fe20000010000 */
[----:B------:R-:W-:Y:S01]  /*15c20*/  FADD.FTZ R6, R226, R0 ;  /* 0x00000000e2067221 */ /* 0x000fe20000010000 */
[----:B------:R-:W-:Y:S01]  /*15c30*/  HMMA.16816.F32.BF16 R44, R12, R42, R44 ;  /* 0x0000002a0c2c723c */ /* 0x000fe2000004182c */
        /* <DEDUP_REMOVED lines=46> */
[----:B-1----:R-:W-:Y:S01]  /*15f20*/  F2FP.BF16.F32.PACK_AB R13, R97, R127 ;  /* 0x0000007f610d723e */ /* 0x002fe200000010ff */
[----:B------:R-:W-:Y:S01]  /*15f30*/  FADD.FTZ R2, R129, R2 ;  /* 0x0000000281027221 */ /* 0x000fe20000010000 */
[----:B------:R-:W-:Y:S01]  /*15f40*/  F2FP.BF16.F32.PACK_AB R14, R100, R115 ;  /* 0x00000073640e723e */ /* 0x000fe200000010ff */
[----:B------:R-:W-:Y:S01]  /*15f50*/  MUFU.EX2 R34, R209 ;  /* 0x000000d100227308 */ /* 0x000fe20000000800 */
[----:B------:R-:W-:Y:S01]  /*15f60*/  F2FP.BF16.F32.PACK_AB R15, R64, R98 ;  /* 0x00000062400f723e */ /* 0x000fe200000010ff */
        /* <DEDUP_REMOVED lines=11> */
[----:B------:R2:W5:Y:S01]  /*16020*/  LDL.LU R227, [R1+0x10c] ;  /* 0x00010c0001e37983 */ /* 0x0005620000300800 */
[----:B------:R-:W-:Y:S03]  /*16030*/  HMMA.16816.F32.BF16 R48, R12, R18, R48 ;  /* 0x000000120c30723c */ /* 0x000fe60000041830 */
[----:B------:R-:W1:Y:S01]  /*16040*/  LDSM.16.MT88.4 R16, [R216+0xb800] ;  /* 0x00b80000d810783b */ /* 0x000e620000004200 */
[----:B------:R-:W-:-:S02]  /*16050*/  FADD.FTZ R7, R113, R7 ;  /* 0x0000000771077221 */ /* 0x000fc40000010000 */
[C---:B------:R-:W-:Y:S01]  /*16060*/  HMMA.16816.F32.BF16 R68, R12.reuse, R20, R68 ;  /* 0x000000140c44723c */ /* 0x040fe20000041844 */
        /* <DEDUP_REMOVED lines=10> */
[----:B------:R-:W-:Y:S01]  /*16110*/  HMMA.16816.F32.BF16 R76, R12, R24, R76 ;  /* 0x000000180c4c723c */ /* 0x000fe2000004184c */
[----:B------:R-:W-:Y:S01]  /*16120*/  FADD.FTZ R6, R98, R6 ;  /* 0x0000000662067221 */ /* 0x000fe20000010000 */
[----:B------:R-:W-:Y:S01]  /*16130*/  FADD.FTZ R2, R94, R2 ;  /* 0x000000025e027221 */ /* 0x000fe20000010000 */
[----:B------:R-:W-:-:S03]  /*16140*/  FADD.FTZ R0, R66, R0 ;  /* 0x0000000042007221 */ /* 0x000fc60000010000 */
[----:B------:R-:W2:Y:S01]  /*16150*/  MUFU.EX2 R10, R236 ;  /* 0x000000ec000a7308 */ /* 0x000ea20000000800 */
[----:B------:R-:W-:Y:S01]  /*16160*/  FADD.FTZ R7, R100, R7 ;  /* 0x0000000764077221 */ /* 0x000fe20000010000 */
[C---:B------:R-:W-:Y:S01]  /*16170*/  HMMA.16816.F32.BF16 R72, R12.reuse, R26, R72 ;  /* 0x0000001a0c48723c */ /* 0x040fe20000041848 */
[----:B------:R-:W-:Y:S01]  /*16180*/  FADD.FTZ R6, R64, R6 ;  /* 0x0000000640067221 */ /* 0x000fe20000010000 */
[----:B------:R-:W-:Y:S01]  /*16190*/  FADD.FTZ R2, R93, R2 ;  /* 0x000000025d027221 */ /* 0x000fe20000010000 */
[----:B------:R1:W5:Y:S03]  /*161a0*/  LDL.LU R226, [R1+0x108] ;  /* 0x0001080001e27983 */ /* 0x0003660000300800 */
[----:B------:R-:W1:Y:S01]  /*161b0*/  MUFU.EX2 R24, R207 ;  /* 0x000000cf00187308 */ /* 0x000e620000000800 */
[----:B------:R-:W-:Y:S01]  /*161c0*/  HMMA.16816.F32.BF16 R60, R12, R22, R60 ;  /* 0x000000160c3c723c */ /* 0x000fe2000004183c */
[----:B------:R-:W-:Y:S01]  /*161d0*/  FADD.FTZ R0, R65, R0 ;  /* 0x0000000041007221 */ /* 0x000fe20000010000 */
[----:B------:R-:W-:-:S04]  /*161e0*/  FADD.FTZ R7, R101, R7 ;  /* 0x0000000765077221 */ /* 0x000fc80000010000 */
[----:B------:R-:W-:Y:S01]  /*161f0*/  HMMA.16816.F32.BF16 R36, R12, R28, R36 ;  /* 0x0000001c0c24723c */ /* 0x000fe20000041824 */
[----:B------:R-:W-:Y:S01]  /*16200*/  MUFU.EX2 R21, R206 ;  /* 0x000000ce00157308 */ /* 0x000fe20000000800 */
[----:B----4-:R-:W-:-:S04]  /*16210*/  FADD.FTZ R6, R20, R6 ;  /* 0x0000000614067221 */ /* 0x010fc80000010000 */
[----:B------:R-:W-:Y:S03]  /*16220*/  HMMA.16816.F32.BF16 R44, R12, R30, R44 ;  /* 0x0000001e0c2c723c */ /* 0x000fe6000004182c */
[----:B------:R-:W4:Y:S01]  /*16230*/  MUFU.EX2 R9, R237 ;  /* 0x000000ed00097308 */ /* 0x000f220000000800 */
[----:B------:R-:W-:Y:S01]  /*16240*/  FADD.FTZ R2, R52, R2 ;  /* 0x0000000234027221 */ /* 0x000fe20000010000 */
[----:B------:R-:W-:Y:S01]  /*16250*/  FADD.FTZ R0, R34, R0 ;  /* 0x0000000022007221 */ /* 0x000fe20000010000 */
[----:B------:R-:W-:Y:S01]  /*16260*/  FADD.FTZ R7, R102, R7 ;  /* 0x0000000766077221 */ /* 0x000fe20000010000 */
[----:B------:R4:W5:Y:S01]  /*16270*/  LDL.LU R225, [R1+0x104] ;  /* 0x0001040001e17983 */ /* 0x0009620000300800 */
[----:B------:R-:W-:Y:S01]  /*16280*/  FADD.FTZ R6, R11, R6 ;  /* 0x000000060b067221 */ /* 0x000fe20000010000 */
[----:B------:R-:W-:Y:S01]  /*16290*/  FADD.FTZ R2, R41, R2 ;  /* 0x0000000229027221 */ /* 0x000fe20000010000 */
[----:B---3--:R-:W-:Y:S01]  /*162a0*/  FADD.FTZ R0, R33, R0 ;  /* 0x0000000021007221 */ /* 0x008fe20000010000 */
[----:B------:R3:W5:Y:S01]  /*162b0*/  LDL.LU R224, [R1+0x100] ;  /* 0x0001000001e07983 */ /* 0x0007620000300800 */
[----:B------:R-:W-:Y:S01]  /*162c0*/  FADD.FTZ R7, R103, R7 ;  /* 0x0000000767077221 */ /* 0x000fe20000010000 */
[----:B--2---:R-:W-:-:S02]  /*162d0*/  FADD.FTZ R6, R10, R6 ;  /* 0x000000060a067221 */ /* 0x004fc40000010000 */
[----:B------:R3:W5:Y:S01]  /*162e0*/  LDL.LU R221, [R1+0xfc] ;  /* 0x0000fc0001dd7983 */ /* 0x0007620000300800 */
[----:B------:R-:W-:-:S03]  /*162f0*/  FADD.FTZ R2, R40, R2 ;  /* 0x0000000228027221 */ /* 0x000fc60000010000 */
[----:B------:R3:W5:Y:S01]  /*16300*/  LDL.LU R220, [R1+0xf8] ;  /* 0x0000f80001dc7983 */ /* 0x0007620000300800 */
[----:B-1----:R-:W-:-:S03]  /*16310*/  FADD.FTZ R0, R24, R0 ;  /* 0x0000000018007221 */ /* 0x002fc60000010000 */
[----:B------:R3:W5:Y:S01]  /*16320*/  LDL.LU R218, [R1+0xf4] ;  /* 0x0000f40001da7983 */ /* 0x0007620000300800 */
[----:B------:R-:W-:-:S03]  /*16330*/  FADD.FTZ R7, R99, R7 ;  /* 0x0000000763077221 */ /* 0x000fc60000010000 */
[----:B------:R3:W5:Y:S01]  /*16340*/  LDL.LU R213, [R1+0xf0] ;  /* 0x0000f00001d57983 */ /* 0x0007620000300800 */
[----:B------:R-:W-:Y:S01]  /*16350*/  F2FP.BF16.F32.PACK_AB R168, R41, R52 ;  /* 0x0000003429a8723e */ /* 0x000fe200000010ff */
[----:B----4-:R-:W-:Y:S02]  /*16360*/  FADD.FTZ R6, R9, R6 ;  /* 0x0000000609067221 */ /* 0x010fe40000010000 */
        /* <DEDUP_REMOVED lines=40> */
.L_x_891:
        /* <DEDUP_REMOVED lines=52> */
[----:B------:R-:W-:Y:S01]  /*16930*/  ULDC UR4, c[0x0][0x2ec] ;  /* 0x0000bb0000047ab9 */ /* 0x000fe20000000800 */
[----:B------:R-:W-:-:S04]  /*16940*/  ULDC.64 UR6, c[0x0][0x248] ;  /* 0x0000920000067ab9 */ /* 0x000fc80000000a00 */
        /* <DEDUP_REMOVED lines=15> */
.L_x_898:
[----:B------:R-:W2:Y:S01]  /*16a40*/  LDL.64 R246, [R1+0xc0] ;  /* 0x0000c00001f67983 */ /* 0x000ea20000100a00 */
[----:B------:R-:W3:Y:S01]  /*16a50*/  @!P3 LDC.64 R4, c[0x0][0x218] ;  /* 0x00008600ff04bb82 */ /* 0x000ee20000000a00 */
[----:B------:R-:W-:Y:S02]  /*16a60*/  UIADD3 UR33, UR19, -0x2, URZ ;  /* 0xfffffffe13217890 */ /* 0x000fe4000fffe03f */
[----:B------:R-:W4:Y:S02]  /*16a70*/  LDL.64 R244, [R1+0xb8] ;  /* 0x0000b80001f47983 */ /* 0x000f240000100a00 */
        /* <DEDUP_REMOVED lines=11> */
[----:B----4-:R-:W-:Y:S02]  /*16b30*/  LEA.HI.X R2, R3, R245, R2, 0x7, P0 ;  /* 0x000000f503027211 */ /* 0x010fe400000f3c02 */
[C---:B---3--:R-:W-:Y:S02]  /*16b40*/  @!P3 LEA R4, P0, R0.reuse, R4, 0x1 ;  /* 0x000000040004b211 */ /* 0x048fe400078008ff */
        /* <DEDUP_REMOVED lines=10> */
[----:B------:R-:W3:Y:S01]  /*16bf0*/  @!P3 LDC.64 R6, c[0x0][0x218] ;  /* 0x00008600ff06bb82 */ /* 0x000ee20000000a00 */
[----:B------:R-:W-:Y:S02]  /*16c00*/  @!P3 IADD3 R3, P1, R0, UR30, RZ ;  /* 0x0000001e0003bc10 */ /* 0x000fe4000ff3e0ff */
[----:B------:R-:W-:Y:S01]  /*16c10*/  @!PT LDS RZ, [RZ] ;  /* 0x00000000fffff984 */ /* 0x000fe20000000800 */
[----:B------:R-:W-:Y:S01]  /*16c20*/  @!PT LDS RZ, [RZ] ;  /* 0x00000000fffff984 */ /* 0x000fe20000000800 */
[----:B------:R-:W-:Y:S01]  /*16c30*/  @!PT LDS RZ, [RZ] ;  /* 0x00000000fffff984 */ /* 0x000fe20000000800 */
[----:B------:R3:W-:Y:S04]  /*16c40*/  @!P3 LDGSTS.E.BYPASS.LTC128B.128 [R233+0x4800], desc[UR26][R4.64] ;  /* 0x0480000004e9bfae */ /* 0x0007e8000b901d5a */
[----:B------:R2:W-:Y:S01]  /*16c50*/  @P3 STS.128 [R233+0x5000], RZ ;  /* 0x005000ffe9003388 */ /* 0x0005e20000000c00 */
[C---:B---3--:R-:W-:Y:S02]  /*16c60*/  @!P3 LEA R4, P0, R3.reuse, R6, 0x1 ;  /* 0x000000060304b211 */ /* 0x048fe400078008ff */
        /* <DEDUP_REMOVED lines=40> */
[----:B----4-:R-:W-:Y:S02]  /*16ef0*/  @!P3 IADD3.X R4, R2, UR44, RZ, P1, !PT ;  /* 0x0000002c0204bc10 */ /* 0x010fe40008ffe4ff */
[----:B------:R-:W-:Y:S02]  /*16f00*/  @!P3 IADD3 R0, P1, R0, UR56, RZ ;  /* 0x000000380000bc10 */ /* 0x000fe4000ff3e0ff */
[----:B------:R-:W-:Y:S02]  /*16f10*/  @!P3 LEA.HI.X R7, R3, R7, R4, 0x1, P0 ;  /* 0x000000070307b211 */ /* 0x000fe400000f0c04 */
[----:B------:R-:W3:Y:S01]  /*16f20*/  @!P3 LDC.64 R4, c[0x0][0x218] ;  /* 0x00008600ff04bb82 */ /* 0x000ee20000000a00 */
[----:B------:R-:W-:Y:S02]  /*16f30*/  @!P3 IADD3.X R2, R2, UR45, RZ, P1, !PT ;  /* 0x0000002d0202bc10 */ /* 0x000fe40008ffe4ff */
[----:B------:R-:W-:Y:S01]  /*16f40*/  @!PT LDS RZ, [RZ] ;  /* 0x00000000fffff984 */ /* 0x000fe20000000800 */
[----:B------:R-:W-:Y:S01]  /*16f50*/  @!PT LDS RZ, [RZ] ;  /* 0x00000000fffff984 */ /* 0x000fe20000000800 */
[----:B------:R-:W-:Y:S01]  /*16f60*/  @!PT LDS RZ, [RZ] ;  /* 0x00000000fffff984 */ /* 0x000fe20000000800 */
[----:B------:R2:W-:Y:S04]  /*16f70*/  @!P3 LDGSTS.E.BYPASS.LTC128B.128 [R233+0x7000], desc[UR26][R6.64] ;  /* 0x0700000006e9bfae */ /* 0x0005e8000b901d5a */
[----:B------:R2:W-:Y:S01]  /*16f80*/  @P3 STS.128 [R233+0x7800], RZ ;  /* 0x007800ffe9003388 */ /* 0x0005e20000000c00 */
[C---:B---3--:R-:W-:Y:S04]  /*16f90*/  @!P3 LEA R4, P0, R0.reuse, R4, 0x1 ;  /* 0x000000040004b211 */ /* 0x048fe800078008ff */
[----:B------:R-:W-:Y:S05]  /*16fa0*/  @!P3 LEA.HI.X R5, R0, R5, R2, 0x1, P0 ;  /* 0x000000050005b211 */ /* 0x000fea00000f0c02 */
[----:B------:R-:W-:Y:S01]  /*16fb0*/  @!PT LDS RZ, [RZ] ;  /* 0x00000000fffff984 */ /* 0x000fe20000000800 */
[----:B------:R-:W-:Y:S01]  /*16fc0*/  @!PT LDS RZ, [RZ] ;  /* 0x00000000fffff984 */ /* 0x000fe20000000800 */
[----:B------:R-:W-:Y:S01]  /*16fd0*/  @!PT LDS RZ, [RZ] ;  /* 0x00000000fffff984 */ /* 0x000fe20000000800 */
[----:B------:R2:W-:Y:S04]  /*16fe0*/  @!P3 LDGSTS.E.BYPASS.LTC128B.128 [R233+0x7800], desc[UR26][R4.64] ;  /* 0x0780000004e9bfae */ /* 0x0005e8000b901d5a */
[----:B------:R-:W0:Y:S01]  /*16ff0*/  LDGDEPBAR ;  /* 0x00000000000079af */ /* 0x000e220000000000 */
[----:B-1----:R-:W-:Y:S05]  /*17000*/  BRA `(.L_x_897) ;  /* 0x0000001800107947 */ /* 0x002fea0003800000 */
.L_x_896:
[----:B--2---:R-:W2:Y:S01]  /*17010*/  LDL.64 R12, [R1+0x70] ;  /* 0x00007000010c7983 */ /* 0x004ea20000100a00 */
[----:B------:R-:W-:Y:S04]  /*17020*/  DEPBAR.LE SB0, 0x0 ;  /* 0x000080000000791a */ /* 0x000fe80000000000 */
[----:B------:R-:W-:Y:S01]  /*17030*/  UIADD3 UR9, UR19, -0x1, URZ ;  /* 0xffffffff13097890 */ /* 0x000fe2000fffe03f */
[----:B------:R-:W3:Y:S03]  /*17040*/  LDL R7, [R1+0xb0] ;  /* 0x0000b00001077983 */ /* 0x000ee60000100800 */
[----:B------:R-:W-:Y:S01]  /*17050*/  USHF.R.S32.HI UR46, URZ, 0x1f, UR9 ;  /* 0x0000001f3f2e7899 */ /* 0x000fe20008011409 */
[----:B------:R-:W4:Y:S01]  /*17060*/  LDL R29, [R1+0xb4] ;  /* 0x0000b400011d7983 */ /* 0x000f220000100800 */
[----:B-1----:R-:W-:Y:S01]  /*17070*/  MOV R2, UR9 ;  /* 0x0000000900027c02 */ /* 0x002fe20008000f00 */
[----:B------:R-:W-:Y:S02]  /*17080*/  UIMAD UR33, UR13, UR9, URZ ;  /* 0x000000090d2172a4 */ /* 0x000fe4000f8e023f */
[----:B-----5:R-:W5:Y:S01]  /*17090*/  LDL R4, [R1+0xa8] ;  /* 0x0000a80001047983 */ /* 0x020f620000100800 */
[----:B------:R-:W-:Y:S02]  /*170a0*/  UISETP.GT.AND UP0, UPT, UR9, UR10, UPT ;  /* 0x0000000a0900728c */ /* 0x000fe4000bf04270 */
[----:B------:R-:W-:Y:S01]  /*170b0*/  UIMAD UR33, UR46, UR14, UR33 ;  /* 0x0000000e2e2172a4 */ /* 0x000fe2000f8e0221 */
        /* <DEDUP_REMOVED lines=15> */
[----:B--2---:R-:W-:Y:S05]  /*171b0*/  IMAD.WIDE.U32 R2, R2, UR14, R12 ;  /* 0x0000000e02027c25 */ /* 0x004fea000f8e000c */
[----:B------:R-:W-:Y:S02]  /*171c0*/  IADD3 R0, R3, UR33, RZ ;  /* 0x0000002103007c10 */ /* 0x000fe4000fffe0ff */
        /* <DEDUP_REMOVED lines=11> */
[----:B------:R-:W-:Y:S02]  /*17280*/  @!P3 IADD3 R7, P2, R2, UR24, RZ ;  /* 0x000000180207bc10 */ /* 0x000fe4000ff5e0ff */
[----:B------:R-:W-:Y:S01]  /*17290*/  @!P3 IADD3.X R6, R0, UR21, RZ, P1, !PT ;  /* 0x000000150006bc10 */ /* 0x000fe20008ffe4ff */
[----:B------:R-:W-:Y:S01]  /*172a0*/  @P3 STS.128 [R233+0x8800], RZ ;  /* 0x008800ffe9003388 */ /* 0x000fe20000000c00 */
[----:B------:R-:W-:Y:S02]  /*172b0*/  P2R R3, PR, RZ, 0x4 ;  /* 0x00000004ff037803 */ /* 0x000fe40000000000 */
[----:B------:R-:W-:Y:S02]  /*172c0*/  @!P3 LEA R12, P2, R4, R8, 0x1 ;  /* 0x00000008040cb211 */ /* 0x000fe400078408ff */
[----:B------:R-:W-:Y:S02]  /*172d0*/  @!P3 IADD3 R5, P0, R2, UR36, RZ ;  /* 0x000000240205bc10 */ /* 0x000fe4000ff1e0ff */
[----:B------:R-:W-:Y:S01]  /*172e0*/  @!P3 LEA.HI.X R13, R4, R21, R6, 0x1, P2 ;  /* 0x00000015040db211 */ /* 0x000fe200010f0c06 */
[----:B------:R-:W-:Y:S01]  /*172f0*/  @!PT LDS RZ, [RZ] ;  /* 0x00000000fffff984 */ /* 0x000fe20000000800 */
[----:B------:R-:W-:Y:S01]  /*17300*/  @!PT LDS RZ, [RZ] ;  /* 0x00000000fffff984 */ /* 0x000fe20000000800 */
[----:B------:R-:W-:Y:S01]  /*17310*/  @!PT LDS RZ, [RZ] ;  /* 0x00000000fffff984 */ /* 0x000fe20000000800 */
[----:B------:R1:W-:Y:S01]  /*17320*/  @!P3 LDGSTS.E.BYPASS.LTC128B.128 [R233+0x8800], desc[UR26][R16.64] ;  /* 0x0880000010e9bfae */ /* 0x0003e2000b901d5a */
[----:B------:R-:W-:Y:S02]  /*17330*/  @!P3 LEA R10, P1, R5, R10, 0x1 ;  /* 0x0000000a050ab211 */ /* 0x000fe400078208ff */
[C---:B------:R-:W-:Y:S02]  /*17340*/  @!P3 IADD3.X R8, R0.reuse, UR38, RZ, P0, !PT ;  /* 0x000000260008bc10 */ /* 0x040fe400087fe4ff */
[----:B------:R-:W-:Y:S02]  /*17350*/  ISETP.NE.AND P4, PT, R3, RZ, PT ;  /* 0x000000ff0300720c */ /* 0x000fe40003f85270 */
[----:B------:R-:W-:Y:S01]  /*17360*/  @!P3 LEA.HI.X R11, R5, R20, R8, 0x1, P1 ;  /* 0x00000014050bb211 */ /* 0x000fe200008f0c08 */
[----:B------:R-:W-:Y:S01]  /*17370*/  @P3 STS.128 [R233+0x9000], RZ ;  /* 0x009000ffe9003388 */ /* 0x000fe20000000c00 */
[----:B------:R-:W-:Y:S02]  /*17380*/  @!P3 IADD3.X R5, R0, UR23, RZ, P4, !PT ;  /* 0x000000170005bc10 */ /* 0x000fe4000a7fe4ff */
[C---:B------:R-:W-:Y:S02]  /*17390*/  @!P3 LEA R8, P4, R7.reuse, R9, 0x1 ;  /* 0x000000090708b211 */ /* 0x040fe400078808ff */
[----:B------:R-:W-:Y:S02]  /*173a0*/  @!P3 IADD3 R18, P6, R2, UR34, RZ ;  /* 0x000000220212bc10 */ /* 0x000fe4000ffde0ff */
[----:B------:R-:W-:Y:S01]  /*173b0*/  @!P3 LEA.HI.X R9, R7, R25, R5, 0x1, P4 ;  /* 0x000000190709b211 */ /* 0x000fe200020f0c05 */
[----:B------:R-:W-:Y:S01]  /*173c0*/  @!PT LDS RZ, [RZ] ;  /* 0x00000000fffff984 */ /* 0x000fe20000000800 */
[----:B------:R-:W-:Y:S01]  /*173d0*/  @!PT LDS RZ, [RZ] ;  /* 0x00000000fffff984 */ /* 0x000fe20000000800 */
[----:B------:R-:W-:Y:S01]  /*173e0*/  @!PT LDS RZ, [RZ] ;  /* 0x00000000fffff984 */ /* 0x000fe20000000800 */
[----:B------:R-:W-:Y:S01]  /*173f0*/  @!P3 LDGSTS.E.BYPASS.LTC128B.128 [R233+0x9000], desc[UR26][R12.64] ;  /* 0x090000000ce9bfae */ /* 0x000fe2000b901d5a */
[----:B------:R-:W-:Y:S02]  /*17400*/  @!P3 LEA R6, P2, R18, R28, 0x1 ;  /* 0x0000001c1206b211 */ /* 0x000fe400078408ff */
[----:B------:R-:W-:Y:S02]  /*17410*/  @!P3 IADD3.X R20, R0, UR39, RZ, P6, !PT ;  /* 0x000000270014bc10 */ /* 0x000fe4000b7fe4ff */
[----:B------:R-:W-:Y:S02]  /*17420*/  @!P3 IADD3 R19, P5, R2, UR28, RZ ;  /* 0x0000001c0213bc10 */ /* 0x000fe4000ffbe0ff */
[----:B------:R-:W-:Y:S01]  /*17430*/  @!P3 LEA.HI.X R7, R18, R24, R20, 0x1, P2 ;  /* 0x000000181207b211 */ /* 0x000fe200010f0c14 */
[----:B------:R-:W-:Y:S01]  /*17440*/  @P3 STS.128 [R233+0x9800], RZ ;  /* 0x009800ffe9003388 */ /* 0x000fe20000000c00 */
[C---:B------:R-:W-:Y:S02]  /*17450*/  @!P3 LEA R4, P1, R19.reuse, R27, 0x1 ;  /* 0x0000001b1304b211 */ /* 0x040fe400078208ff */
[----:B------:R-:W-:Y:S02]  /*17460*/  @!P3 IADD3.X R21, R0, UR40, RZ, P5, !PT ;  /* 0x000000280015bc10 */ /* 0x000fe4000affe4ff */
[----:B------:R-:W-:Y:S02]  /*17470*/  @!P3 IADD3 R3, P0, R2, UR48, RZ ;  /* 0x000000300203bc10 */ /* 0x000fe4000ff1e0ff */
[----:B------:R-:W-:Y:S01]  /*17480*/  @!P3 LEA.HI.X R5, R19, R23, R21, 0x1, P1 ;  /* 0x000000171305b211 */ /* 0x000fe200008f0c15 */
[----:B------:R-:W-:Y:S01]  /*17490*/  @!PT LDS RZ, [RZ] ;  /* 0x00000000fffff984 */ /* 0x000fe20000000800 */
[----:B------:R-:W-:Y:S01]  /*174a0*/  @!PT LDS RZ, [RZ] ;  /* 0x00000000fffff984 */ /* 0x000fe20000000800 */
[----:B------:R-:W-:Y:S01]  /*174b0*/  @!PT LDS RZ, [RZ] ;  /* 0x00000000fffff984 */ /* 0x000fe20000000800 */
[----:B------:R-:W-:Y:S01]  /*174c0*/  @!P3 LDGSTS.E.BYPASS.LTC128B.128 [R233+0x9800], desc[UR26][R10.64] ;  /* 0x098000000ae9bfae */ /* 0x000fe2000b901d5a */
[----:B------:R-:W-:Y:S02]  /*174d0*/  @!P3 IADD3.X R0, R0, UR41, RZ, P0, !PT ;  /* 0x000000290000bc10 */ /* 0x000fe400087fe4ff */
[C---:B------:R-:W-:Y:S04]  /*174e0*/  @!P3 LEA R2, P0, R3.reuse, R26, 0x1 ;  /* 0x0000001a0302b211 */ /* 0x040fe800078008ff */
[----:B------:R-:W-:Y:S01]  /*174f0*/  @!P3 LEA.HI.X R3, R3, R22, R0, 0x1, P0 ;  /* 0x000000160303b211 */ /* 0x000fe200000f0c00 */
[----:B------:R-:W-:Y:S01]  /*17500*/  @P3 STS.128 [R233+0xa000], RZ ;  /* 0x00a000ffe9003388 */ /* 0x000fe20000000c00 */
[----:B------:R-:W-:Y:S07]  /*17510*/  PLOP3.LUT P0, PT, PT, PT, UP0, 0x80, 0x0 ;  /* 0x000000000000781c */ /* 0x000fee0003f0f008 */
        /* <DEDUP_REMOVED lines=14> */
[----:B------:R-:W-:Y:S08]  /*17600*/  @P3 STS.128 [R233+0xb800], RZ ;  /* 0x00b800ffe9003388 */ /* 0x000ff00000000c00 */
[----:B------:R-:W-:Y:S01]  /*17610*/  @!PT LDS RZ, [RZ] ;  /* 0x00000000fffff984 */ /* 0x000fe20000000800 */
[----:B------:R-:W-:Y:S01]  /*17620*/  @!PT LDS RZ, [RZ] ;  /* 0x00000000fffff984 */ /* 0x000fe20000000800 */
[----:B------:R-:W-:Y:S01]  /*17630*/  @!PT LDS RZ, [RZ] ;  /* 0x00000000fffff984 */ /* 0x000fe20000000800 */
[----:B------:R3:W-:Y:S08]  /*17640*/  @!P3 LDGSTS.E.BYPASS.LTC128B.128 [R233+0xb800], desc[UR26][R2.64] ;  /* 0x0b80000002e9bfae */ /* 0x0007f0000b901d5a */
[----:B------:R-:W-:Y:S08]  /*17650*/  LDSM.16.M88.4 R128, [R220] ;  /* 0x00000000dc80783b */ /* 0x000ff00000000200 */
[----:B-1----:R-:W2:Y:S08]  /*17660*/  LDSM.16.M88.4 R16, [R213+0x4000] ;  /* 0x00400000d510783b */ /* 0x002eb00000000200 */
[----:B------:R-:W1:Y:S08]  /*17670*/  LDSM.16.M88.4 R124, [R220+0x2000] ;  /* 0x00200000dc7c783b */ /* 0x000e700000000200 */
[----:B------:R-:W4:Y:S08]  /*17680*/  LDSM.16.M88.4 R32, [R213+0x4800] ;  /* 0x00480000d520783b */ /* 0x000f300000000200 */
[----:B------:R-:W0:Y:S08]  /*17690*/  LDGDEPBAR ;  /* 0x00000000000079af */ /* 0x000e300000000000 */
[----:B------:R-:W5:Y:S08]  /*176a0*/  LDSM.16.M88.4 R48, [R213+0x5000] ;  /* 0x00500000d530783b */ /* 0x000f700000000200 */
[----:B------:R-:W3:Y:S01]  /*176b0*/  LDSM.16.M88.4 R64, [R213+0x5800] ;  /* 0x00580000d540783b */ /* 0x000ee20000000200 */
[-C--:B--2---:R-:W-:Y:S07]  /*176c0*/  HMMA.16816.F32.BF16 R4, R128, R16.reuse, RZ ;  /* 0x000000108004723c */ /* 0x084fee00000418ff */
[----:B------:R-:W2:Y:S01]  /*176d0*/  LDSM.16.M88.4 R80, [R213+0x6000] ;  /* 0x00600000d550783b */ /* 0x000ea20000000200 */
[C---:B-1----:R-:W-:Y:S07]  /*176e0*/  HMMA.16816.F32.BF16 R8, R124.reuse, R16, RZ ;  /* 0x000000107c08723c */ /* 0x042fee00000418ff */
[----:B------:R-:W1:Y:S01]  /*176f0*/  LDSM.16.M88.4 R96, [R213+0x6800] ;  /* 0x00680000d560783b */ /* 0x000e620000000200 */
[-C--:B------:R-:W-:Y:S06]  /*17700*/  HMMA.16816.F32.BF16 R12, R124, R18.reuse, RZ ;  /* 0x000000127c0c723c */ /* 0x080fec00000418ff */
[C---:B------:R-:W-:Y:S01]  /*17710*/  HMMA.16816.F32.BF16 R16, R128.reuse, R18, RZ ;  /* 0x000000128010723c */ /* 0x040fe200000418ff */
[----:B------:R-:W1:Y:S05]  /*17720*/  LDSM.16.M88.4 R112, [R213+0x7000] ;  /* 0x00700000d570783b */ /* 0x000e6a0000000200 */
[-C--:B----4-:R-:W-:Y:S03]  /*17730*/  HMMA.16816.F32.BF16 R20, R128, R32.reuse, RZ ;  /* 0x000000208014723c */ /* 0x090fe600000418ff */
[----:B------:R-:W4:Y:S03]  /*17740*/  LDSM.16.M88.4 R200, [R213+0x7800] ;  /* 0x00780000d5c8783b */ /* 0x000f260000000200 */
[C---:B------:R-:W-:Y:S05]  /*17750*/  HMMA.16816.F32.BF16 R24, R124.reuse, R32, RZ ;  /* 0x000000207c18723c */ /* 0x040fea00000418ff */
[----:B------:R-:W-:Y:S01]  /*17760*/  LDSM.16.M88.4 R204, [R223] ;  /* 0x00000000dfcc783b */ /* 0x000fe20000000200 */
[-C--:B------:R-:W-:Y:S06]  /*17770*/  HMMA.16816.F32.BF16 R28, R124, R34.reuse, RZ ;  /* 0x000000227c1c723c */ /* 0x080fec00000418ff */
[C---:B------:R-:W-:Y:S01]  /*17780*/  HMMA.16816.F32.BF16 R32, R128.reuse, R34, RZ ;  /* 0x000000228020723c */ /* 0x040fe200000418ff */
[----:B------:R-:W-:Y:S05]  /*17790*/  LDSM.16.M88.4 R208, [R223+0x2000] ;  /* 0x00200000dfd0783b */ /* 0x000fea0000000200 */
        /* <DEDUP_REMOVED lines=8> */
[-C--:B--2---:R-:W-:Y:S06]  /*17820*/  HMMA.16816.F32.BF16 R68, R128, R80.reuse, RZ ;  /* 0x000000508044723c */ /* 0x084fec00000418ff */
[C---:B------:R-:W-:Y:S06]  /*17830*/  HMMA.16816.F32.BF16 R72, R124.reuse, R80, RZ ;  /* 0x000000507c48723c */ /* 0x040fec00000418ff */
[-C--:B------:R-:W-:Y:S06]  /*17840*/  HMMA.16816.F32.BF16 R76, R124, R82.reuse, RZ ;  /* 0x000000527c4c723c */ /* 0x080fec00000418ff */
[C---:B------:R-:W-:Y:S06]  /*17850*/  HMMA.16816.F32.BF16 R80, R128.reuse, R82, RZ ;  /* 0x000000528050723c */ /* 0x040fec00000418ff */
[-C--:B-1----:R-:W-:Y:S06]  /*17860*/  HMMA.16816.F32.BF16 R84, R128, R96.reuse, RZ ;  /* 0x000000608054723c */ /* 0x082fec00000418ff */
[C---:B------:R-:W-:Y:S06]  /*17870*/  HMMA.16816.F32.BF16 R88, R124.reuse, R96, RZ ;  /* 0x000000607c58723c */ /* 0x040fec00000418ff */
[-C--:B------:R-:W-:Y:S06]  /*17880*/  HMMA.16816.F32.BF16 R92, R124, R98.reuse, RZ ;  /* 0x000000627c5c723c */ /* 0x080fec00000418ff */
[C---:B------:R-:W-:Y:S06]  /*17890*/  HMMA.16816.F32.BF16 R96, R128.reuse, R98, RZ ;  /* 0x000000628060723c */ /* 0x040fec00000418ff */
[-C--:B------:R-:W-:Y:S06]  /*178a0*/  HMMA.16816.F32.BF16 R100, R128, R112.reuse, RZ ;  /* 0x000000708064723c */ /* 0x080fec00000418ff */
[C---:B------:R-:W-:Y:S06]  /*178b0*/  HMMA.16816.F32.BF16 R104, R124.reuse, R112, RZ ;  /* 0x000000707c68723c */ /* 0x040fec00000418ff */
[-C--:B------:R-:W-:Y:S06]  /*178c0*/  HMMA.16816.F32.BF16 R108, R124, R114.reuse, RZ ;  /* 0x000000727c6c723c */ /* 0x080fec00000418ff */
[C---:B------:R-:W-:Y:S06]  /*178d0*/  HMMA.16816.F32.BF16 R112, R128.reuse, R114, RZ ;  /* 0x000000728070723c */ /* 0x040fec00000418ff */
[-C--:B----4-:R-:W-:Y:S06]  /*178e0*/  HMMA.16816.F32.BF16 R116, R128, R200.reuse, RZ ;  /* 0x000000c88074723c */ /* 0x090fec00000418ff */
        /* <DEDUP_REMOVED lines=48> */
[-C--:B------:R-:W-:Y:S05]  /*17bf0*/  HMMA.16816.F32.BF16 R12, R208, R206.reuse, R12 ;  /* 0x000000ced00c723c */ /* 0x080fea000004180c */
[C---:B------:R-:W-:Y:S01]  /*17c00*/  IADD3 R204, R212.reuse, 0x800, RZ ;  /* 0x00000800d4cc7810 */ /* 0x040fe20007ffe0ff */
[C---:B------:R-:W-:Y:S05]  /*17c10*/  HMMA.16816.F32.BF16 R16, R200.reuse, R206, R16 ;  /* 0x000000cec810723c */ /* 0x040fea0000041810 */
        /* <DEDUP_REMOVED lines=34> */
[----:B------:R-:W-:Y:S01]  /*17e40*/  IADD3 R204, R212, 0x3800, RZ ;  /* 0x00003800d4cc7810 */ /* 0x000fe20007ffe0ff */
[C---:B------:R-:W-:Y:S05]  /*17e50*/  HMMA.16816.F32.BF16 R112, R200.reuse, R206, R112 ;  /* 0x000000cec870723c */ /* 0x040fea0000041870 */
[----:B------:R-:W1:Y:S02]  /*17e60*/  LDSM.16.M88.4 R204, [R204] ;  /* 0x00000000cccc783b */ /* 0x000e640000000200 */
        /* <DEDUP_REMOVED lines=15> */
[----:B------:R-:W2:Y:S01]  /*17f60*/  MUFU.TANH R243, R4 ;  /* 0x0000000400f37308 */ /* 0x000ea20000002400 */
[----:B------:R-:W-:Y:S01]  /*17f70*/  FMUL.FTZ R7, R7, UR8 ;  /* 0x0000000807077c20 */ /* 0x000fe20008410000 */
[----:B------:R-:W-:Y:S01]  /*17f80*/  FMUL.FTZ R8, R8, UR8 ;  /* 0x0000000808087c20 */ /* 0x000fe20008410000 */
[----:B------:R-:W-:Y:S01]  /*17f90*/  FMUL.FTZ R9, R9, UR8 ;  /* 0x0000000809097c20 */ /* 0x000fe20008410000 */
[----:B------:R-:W-:Y:S01]  /*17fa0*/  FMUL.FTZ R10, R10, UR8 ;  /* 0x000000080a0a7c20 */ /* 0x000fe20008410000 */
[----:B------:R-:W-:Y:S05]  /*17fb0*/  FMUL.FTZ R11, R11, UR8 ;  /* 0x000000080b0b7c20 */ /* 0x000fea0008410000 */
[----:B------:R-:W3:Y:S01]  /*17fc0*/  MUFU.TANH R241, R6 ;  /* 0x0000000600f17308 */ /* 0x000ee20000002400 */
[----:B------:R-:W-:Y:S01]  /*17fd0*/  FMUL.FTZ R12, R12, UR8 ;  /* 0x000000080c0c7c20 */ /* 0x000fe20008410000 */
[----:B------:R-:W-:Y:S01]  /*17fe0*/  FMUL.FTZ R13, R13, UR8 ;  /* 0x000000080d0d7c20 */ /* 0x000fe20008410000 */
[----:B------:R-:W-:Y:S01]  /*17ff0*/  FMUL.FTZ R14, R14, UR8 ;  /* 0x000000080e0e7c20 */ /* 0x000fe20008410000 */
[----:B------:R-:W-:Y:S01]  /*18000*/  FMUL.FTZ R15, R15, UR8 ;  /* 0x000000080f0f7c20 */ /* 0x000fe20008410000 */
[----:B------:R-:W-:Y:S01]  /*18010*/  FMUL.FTZ R16, R16, UR8 ;  /* 0x0000000810107c20 */ /* 0x000fe20008410000 */
[----:B------:R-:W-:Y:S04]  /*18020*/  FMUL.FTZ R18, R18, UR8 ;  /* 0x0000000812127c20 */ /* 0x000fe80008410000 */
[----:B------:R-:W4:Y:S01]  /*18030*/  MUFU.TANH R242, R5 ;  /* 0x0000000500f27308 */ /* 0x000f220000002400 */
[----:B------:R-:W-:Y:S01]  /*18040*/  FMUL.FTZ R17, R17, UR8 ;  /* 0x0000000811117c20 */ /* 0x000fe20008410000 */
[----:B------:R-:W-:Y:S08]  /*18050*/  FMUL.FTZ R19, R19, UR8 ;  /* 0x0000000813137c20 */ /* 0x000ff00008410000 */
[----:B------:R5:W2:Y:S01]  /*18060*/  MUFU.TANH R240, R7 ;  /* 0x0000000700f07308 */ /* 0x000aa20000002400 */
[-C--:B-1----:R-:W-:Y:S09]  /*18070*/  HMMA.16816.F32.BF16 R20, R200, R204.reuse, R20 ;  /* 0x000000ccc814723c */ /* 0x082ff20000041814 */
[----:B------:R-:W1:Y:S01]  /*18080*/  MUFU.TANH R239, R8 ;  /* 0x0000000800ef7308 */ /* 0x000e620000002400 */
[C---:B------:R-:W-:Y:S09]  /*18090*/  HMMA.16816.F32.BF16 R24, R208.reuse, R204, R24 ;  /* 0x000000ccd018723c */ /* 0x040ff20000041818 */
[----:B------:R3:W1:Y:S01]  /*180a0*/  MUFU.TANH R238, R9 ;  /* 0x0000000900ee7308 */ /* 0x0006620000002400 */
[----:B-----5:R-:W-:Y:S01]  /*180b0*/  LDSM.16.M88.4 R4, [R218+0x2000] ;  /* 0x00200000da04783b */ /* 0x020fe20000000200 */
[-C--:B------:R-:W-:Y:S08]  /*180c0*/  HMMA.16816.F32.BF16 R28, R208, R206.reuse, R28 ;  /* 0x000000ced01c723c */ /* 0x080ff0000004181c */
[----:B------:R5:W1:Y:S01]  /*180d0*/  MUFU.TANH R237, R10 ;  /* 0x0000000a00ed7308 */ /* 0x000a620000002400 */
[C---:B------:R-:W-:Y:S01]  /*180e0*/  HMMA.16816.F32.BF16 R32, R200.reuse, R206, R32 ;  /* 0x000000cec820723c */ /* 0x040fe20000041820 */
[----:B------:R-:W4:Y:S03]  /*180f0*/  LDSM.16.M88.4 R204, [R218+0x1000] ;  /* 0x00100000dacc783b */ /* 0x000f260000000200 */
[----:B------:R-:W-:Y:S05]  /*18100*/  FMUL.FTZ R20, R20, UR8 ;  /* 0x0000000814147c20 */ /* 0x000fea0008410000 */
[----:B------:R1:W1:Y:S02]  /*18110*/  MUFU.TANH R235, R11 ;  /* 0x0000000b00eb7308 */ /* 0x0002640000002400 */
[----:B------:R-:W-:Y:S01]  /*18120*/  FMUL.FTZ R22, R22, UR8 ;  /* 0x0000000816167c20 */ /* 0x000fe20008410000 */
[----:B------:R-:W-:Y:S01]  /*18130*/  FMUL.FTZ R21, R21, UR8 ;  /* 0x0000000815157c20 */ /* 0x000fe20008410000 */
[----:B------:R-:W-:Y:S01]  /*18140*/  FMUL.FTZ R23, R23, UR8 ;  /* 0x0000000817177c20 */ /* 0x000fe20008410000 */
[----:B------:R-:W-:Y:S01]  /*18150*/  FMUL.FTZ R24, R24, UR8 ;  /* 0x0000000818187c20 */ /* 0x000fe20008410000 */
[----:B------:R-:W-:Y:S04]  /*18160*/  FMUL.FTZ R25, R25, UR8 ;  /* 0x0000000819197c20 */ /* 0x000fe80008410000 */
[----:B------:R1:W1:Y:S01]  /*18170*/  MUFU.TANH R236, R12 ;  /* 0x0000000c00ec7308 */ /* 0x0002620000002400 */
[----:B------:R-:W-:Y:S01]  /*18180*/  FMUL.FTZ R26, R26, UR8 ;  /* 0x000000081a1a7c20 */ /* 0x000fe20008410000 */
        /* <DEDUP_REMOVED lines=9> */
[----:B------:R-:W-:Y:S06]  /*18220*/  FMUL.FTZ R35, R35, UR8 ;  /* 0x0000000823237c20 */ /* 0x000fec0008410000 */
[----:B------:R-:W1:Y:S10]  /*18230*/  MUFU.TANH R14, R14 ;  /* 0x0000000e000e7308 */ /* 0x000e740000002400 */
[----:B------:R-:W1:Y:S01]  /*18240*/  MUFU.TANH R15, R15 ;  /* 0x0000000f000f7308 */ /* 0x000e620000002400 */
[-C--:B----4-:R-:W-:Y:S09]  /*18250*/  HMMA.16816.F32.BF16 R36, R200, R204.reuse, R36 ;  /* 0x000000ccc824723c */ /* 0x090ff20000041824 */
[----:B------:R-:W4:Y:S01]  /*18260*/  MUFU.TANH R16, R16 ;  /* 0x0000001000107308 */ /* 0x000f220000002400 */
[C---:B------:R-:W-:Y:S06]  /*18270*/  HMMA.16816.F32.BF16 R40, R208.reuse, R204, R40 ;  /* 0x000000ccd028723c */ /* 0x040fec0000041828 */
[-C--:B------:R-:W-:Y:S03]  /*18280*/  HMMA.16816.F32.BF16 R44, R208, R206.reuse, R44 ;  /* 0x000000ced02c723c */ /* 0x080fe6000004182c */
[----:B------:R-:W1:Y:S03]  /*18290*/  MUFU.TANH R18, R18 ;  /* 0x0000001200127308 */ /* 0x000e660000002400 */
[C---:B------:R-:W-:Y:S01]  /*182a0*/  HMMA.16816.F32.BF16 R48, R200.reuse, R206, R48 ;  /* 0x000000cec830723c */ /* 0x040fe20000041830 */
[----:B------:R-:W2:Y:S06]  /*182b0*/  LDSM.16.M88.4 R204, [R218+0x1800] ;  /* 0x00180000dacc783b */ /* 0x000eac0000000200 */
[----:B------:R-:W1:Y:S01]  /*182c0*/  MUFU.TANH R17, R17 ;  /* 0x0000001100117308 */ /* 0x000e620000002400 */
[----:B------:R-:W-:Y:S03]  /*182d0*/  FMUL.FTZ R36, R36, UR8 ;  /* 0x0000000824247c20 */ /* 0x000fe60008410000 */
        /* <DEDUP_REMOVED lines=13> */
[----:B---3--:R-:W-:Y:S01]  /*183b0*/  FMUL.FTZ R9, R48, UR8 ;  /* 0x0000000830097c20 */ /* 0x008fe20008410000 */
[----:B-----5:R-:W-:Y:S01]  /*183c0*/  FMUL.FTZ R10, R50, UR8 ;  /* 0x00000008320a7c20 */ /* 0x020fe20008410000 */
[----:B------:R-:W-:Y:S04]  /*183d0*/  FMUL.FTZ R51, R51, UR8 ;  /* 0x0000000833337c20 */ /* 0x000fe80008410000 */
[----:B------:R3:W1:Y:S01]  /*183e0*/  MUFU.TANH R13, R45 ;  /* 0x0000002d000d7308 */ /* 0x0006620000002400 */
[----:B------:R-:W-:Y:S09]  /*183f0*/  FMUL.FTZ R49, R49, UR8 ;  /* 0x0000000831317c20 */ /* 0x000ff20008410000 */
[----:B------:R3:W1:Y:S01]  /*18400*/  MUFU.TANH R12, R46 ;  /* 0x0000002e000c7308 */ /* 0x0006620000002400 */
[-C--:B--2---:R-:W-:Y:S09]  /*18410*/  HMMA.16816.F32.BF16 R52, R200, R204.reuse, R52 ;  /* 0x000000ccc834723c */ /* 0x084ff20000041834 */
[----:B------:R3:W2:Y:S01]  /*18420*/  MUFU.TANH R11, R47 ;  /* 0x0000002f000b7308 */ /* 0x0006a20000002400 */
[C---:B------:R-:W-:Y:S09]  /*18430*/  HMMA.16816.F32.BF16 R56, R208.reuse, R204, R56 ;  /* 0x000000ccd038723c */ /* 0x040ff20000041838 */
[----:B------:R-:W1:Y:S01]  /*18440*/  MUFU.TANH R22, R22 ;  /* 0x0000001600167308 */ /* 0x000e620000002400 */
[-C--:B------:R-:W-:Y:S09]  /*18450*/  HMMA.16816.F32.BF16 R60, R208, R206.reuse, R60 ;  /* 0x000000ced03c723c */ /* 0x080ff2000004183c */
[----:B------:R-:W1:Y:S01]  /*18460*/  MUFU.TANH R21, R21 ;  /* 0x0000001500157308 */ /* 0x000e620000002400 */
[C---:B------:R-:W-:Y:S04]  /*18470*/  HMMA.16816.F32.BF16 R64, R200.reuse, R206, R64 ;  /* 0x000000cec840723c */ /* 0x040fe80000041840 */
[----:B------:R-:W-:Y:S02]  /*18480*/  FMUL.FTZ R52, R52, UR8 ;  /* 0x0000000834347c20 */ /* 0x000fe40008410000 */
[-C--:B------:R-:W-:Y:S03]  /*18490*/  HMMA.16816.F32.BF16 R68, R200, R4.reuse, R68 ;  /* 0x00000004c844723c */ /* 0x080fe60000041844 */
[----:B------:R-:W1:Y:S02]  /*184a0*/  MUFU.TANH R23, R23 ;  /* 0x0000001700177308 */ /* 0x000e640000002400 */
[----:B------:R-:W-:Y:S01]  /*184b0*/  FMUL.FTZ R56, R56, UR8 ;  /* 0x0000000838387c20 */ /* 0x000fe20008410000 */
[C---:B------:R-:W-:Y:S07]  /*184c0*/  HMMA.16816.F32.BF16 R72, R208.reuse, R4, R72 ;  /* 0x00000004d048723c */ /* 0x040fee0000041848 */
[----:B------:R-:W1:Y:S01]  /*184d0*/  MUFU.TANH R24, R24 ;  /* 0x0000001800187308 */ /* 0x000e620000002400 */
[----:B------:R-:W-:Y:S01]  /*184e0*/  FMUL.FTZ R8, R57, UR8 ;  /* 0x0000000839087c20 */ /* 0x000fe20008410000 */
[-C--:B------:R-:W-:Y:S08]  /*184f0*/  HMMA.16816.F32.BF16 R76, R208, R6.reuse, R76 ;  /* 0x00000006d04c723c */ /* 0x080ff0000004184c */
[----:B------:R-:W1:Y:S01]  /*18500*/  MUFU.TANH R25, R25 ;  /* 0x0000001900197308 */ /* 0x000e620000002400 */
[C---:B------:R-:W-:Y:S01]  /*18510*/  HMMA.16816.F32.BF16 R80, R200.reuse, R6, R80 ;  /* 0x00000006c850723c */ /* 0x040fe20000041850 */
[----:B------:R-:W5:Y:S03]  /*18520*/  LDSM.16.M88.4 R4, [R218+0x2800] ;  /* 0x00280000da04783b */ /* 0x000f660000000200 */
[----:B------:R-:W-:Y:S01]  /*18530*/  FMUL.FTZ R54, R54, UR8 ;  /* 0x0000000836367c20 */ /* 0x000fe20008410000 */
[----:B------:R-:W-:Y:S04]  /*18540*/  FMUL.FTZ R53, R53, UR8 ;  /* 0x0000000835357c20 */ /* 0x000fe80008410000 */
[----:B------:R-:W1:Y:S02]  /*18550*/  MUFU.TANH R26, R26 ;  /* 0x0000001a001a7308 */ /* 0x000e640000002400 */
[----:B------:R-:W-:Y:S01]  /*18560*/  FMUL.FTZ R55, R55, UR8 ;  /* 0x0000000837377c20 */ /* 0x000fe20008410000 */
[----:B------:R-:W-:Y:S07]  /*18570*/  FMUL.FTZ R58, R58, UR8 ;  /* 0x000000083a3a7c20 */ /* 0x000fee0008410000 */
[----:B------:R-:W1:Y:S10]  /*18580*/  MUFU.TANH R27, R27 ;  /* 0x0000001b001b7308 */ /* 0x000e740000002400 */
[----:B------:R-:W1:Y:S10]  /*18590*/  MUFU.TANH R28, R28 ;  /* 0x0000001c001c7308 */ /* 0x000e740000002400 */
[----:B------:R-:W1:Y:S10]  /*185a0*/  MUFU.TANH R29, R29 ;  /* 0x0000001d001d7308 */ /* 0x000e740000002400 */
[----:B------:R-:W1:Y:S01]  /*185b0*/  MUFU.TANH R30, R30 ;  /* 0x0000001e001e7308 */ /* 0x000e620000002400 */
[-C--:B-----5:R-:W-:Y:S09]  /*185c0*/  HMMA.16816.F32.BF16 R84, R200, R4.reuse, R84 ;  /* 0x00000004c854723c */ /* 0x0a0ff20000041854 */
[----:B------:R-:W1:Y:S01]  /*185d0*/  MUFU.TANH R31, R31 ;  /* 0x0000001f001f7308 */ /* 0x000e620000002400 */
[C---:B------:R-:W-:Y:S06]  /*185e0*/  HMMA.16816.F32.BF16 R88, R208.reuse, R4, R88 ;  /* 0x00000004d058723c */ /* 0x040fec0000041858 */
[-C--:B------:R-:W-:Y:S03]  /*185f0*/  HMMA.16816.F32.BF16 R92, R208, R6.reuse, R92 ;  /* 0x00000006d05c723c */ /* 0x080fe6000004185c */
[----:B------:R-:W1:Y:S03]  /*18600*/  MUFU.TANH R32, R32 ;  /* 0x0000002000207308 */ /* 0x000e660000002400 */
[C---:B------:R-:W-:Y:S01]  /*18610*/  HMMA.16816.F32.BF16 R96, R200.reuse, R6, R96 ;  /* 0x00000006c860723c */ /* 0x040fe20000041860 */
[----:B------:R-:W5:Y:S06]  /*18620*/  LDSM.16.M88.4 R4, [R218+0x3000] ;  /* 0x00300000da04783b */ /* 0x000f6c0000000200 */
[----:B------:R-:W1:Y:S10]  /*18630*/  MUFU.TANH R34, R34 ;  /* 0x0000002200227308 */ /* 0x000e740000002400 */
[----:B------:R-:W1:Y:S10]  /*18640*/  MUFU.TANH R33, R33 ;  /* 0x0000002100217308 */ /* 0x000e740000002400 */
[----:B------:R-:W1:Y:S10]  /*18650*/  MUFU.TANH R35, R35 ;  /* 0x0000002300237308 */ /* 0x000e740000002400 */
[----:B------:R-:W1:Y:S10]  /*18660*/  MUFU.TANH R36, R36 ;  /* 0x0000002400247308 */ /* 0x000e740000002400 */
[----:B------:R-:W1:Y:S01]  /*18670*/  MUFU.TANH R38, R38 ;  /* 0x0000002600267308 */ /* 0x000e620000002400 */
[-C--:B-----5:R-:W-:Y:S09]  /*18680*/  HMMA.16816.F32.BF16 R100, R200, R4.reuse, R100 ;  /* 0x00000004c864723c */ /* 0x0a0ff20000041864 */
[----:B------:R-:W1:Y:S01]  /*18690*/  MUFU.TANH R37, R37 ;  /* 0x0000002500257308 */ /* 0x000e620000002400 */
[C---:B------:R-:W-:Y:S09]  /*186a0*/  HMMA.16816.F32.BF16 R104, R208.reuse, R4, R104 ;  /* 0x00000004d068723c */ /* 0x040ff20000041868 */
[----:B------:R-:W1:Y:S01]  /*186b0*/  MUFU.TANH R39, R39 ;  /* 0x0000002700277308 */ /* 0x000e620000002400 */
[-C--:B------:R-:W-:Y:S09]  /*186c0*/  HMMA.16816.F32.BF16 R108, R208, R6.reuse, R108 ;  /* 0x00000006d06c723c */ /* 0x080ff2000004186c */
[----:B------:R-:W1:Y:S01]  /*186d0*/  MUFU.TANH R40, R40 ;  /* 0x0000002800287308 */ /* 0x000e620000002400 */
[C---:B------:R-:W-:Y:S01]  /*186e0*/  HMMA.16816.F32.BF16 R112, R200.reuse, R6, R112 ;  /* 0x00000006c870723c */ /* 0x040fe20000041870 */
[----:B------:R-:W5:Y:S01]  /*186f0*/  LDSM.16.M88.4 R4, [R218+0x3800] ;  /* 0x00380000da04783b */ /* 0x000f620000000200 */
[----:B------:R-:W-:Y:S07]  /*18700*/  DEPBAR.LE SB0, 0x0 ;  /* 0x000080000000791a */ /* 0x000fee0000000000 */
[----:B------:R-:W1:Y:S01]  /*18710*/  MUFU.TANH R41, R41 ;  /* 0x0000002900297308 */ /* 0x000e620000002400 */
[----:B------:R-:W-:Y:S09]  /*18720*/  BAR.SYNC.DEFER_BLOCKING 0x0 ;  /* 0x0000000000007b1d */ /* 0x000ff20000010000 */
        /* <DEDUP_REMOVED lines=8> */
[----:B------:R3:W1:Y:S03]  /*187b0*/  MUFU.TANH R47, R49 ;  /* 0x00000031002f7308 */ /* 0x0006660000002400 */
[----:B------:R-:W-:Y:S07]  /*187c0*/  HMMA.16816.F32.BF16 R128, R200, R6, R128 ;  /* 0x00000006c880723c */ /* 0x000fee0000041880 */
[----:B------:R-:W1:Y:S10]  /*187d0*/  MUFU.TANH R51, R51 ;  /* 0x0000003300337308 */ /* 0x000e740000002400 */
[----:B------:R3:W1:Y:S10]  /*187e0*/  MUFU.TANH R46, R52 ;  /* 0x00000034002e7308 */ /* 0x0006740000002400 */
[----:B------:R3:W1:Y:S10]  /*187f0*/  MUFU.TANH R50, R54 ;  /* 0x0000003600327308 */ /* 0x0006740000002400 */
[----:B------:R3:W1:Y:S10]  /*18800*/  MUFU.TANH R45, R53 ;  /* 0x00000035002d7308 */ /* 0x0006740000002400 */
[----:B------:R3:W1:Y:S10]  /*18810*/  MUFU.TANH R48, R55 ;  /* 0x0000003700307308 */ /* 0x0006740000002400 */
[----:B------:R-:W1:Y:S10]  /*18820*/  MUFU.TANH R56, R56 ;  /* 0x0000003800387308 */ /* 0x000e740000002400 */
[----:B------:R-:W1:Y:S01]  /*18830*/  MUFU.TANH R8, R8 ;  /* 0x0000000800087308 */ /* 0x000e620000002400 */
[----:B--234-:R-:W-:Y:S05]  /*18840*/  @P0 BRA `(.L_x_898) ;  /* 0xffffffe0007c0947 */ /* 0x01cfea000383ffff */
.L_x_897:
[----:B--2---:R-:W-:Y:S01]  /*18850*/  MUFU.TANH R4, R58 ;  /* 0x0000003a00047308 */ /* 0x004fe20000002400 */
[----:B------:R-:W2:Y:S01]  /*18860*/  S2R R2, SR_TID.X ;  /* 0x0000000000027919 */ /* 0x000ea20000002100 */
[----:B------:R-:W-:Y:S01]  /*18870*/  IMAD.U32 R0, RZ, RZ, UR9 ;  /* 0x00000009ff007e24 */ /* 0x000fe2000f8e00ff */
[----:B------:R-:W-:Y:S01]  /*18880*/  LOP3.LUT R224, R224, 0xffffffdf, RZ, 0xc0, !PT ;  /* 0xffffffdfe0e07812 */ /* 0x000fe200078ec0ff */
[----:B------:R-:W-:Y:S01]  /*18890*/  FMUL.FTZ R62, R62, UR8 ;  /* 0x000000083e3e7c20 */ /* 0x000fe20008410000 */
[----:B------:R-:W-:Y:S01]  /*188a0*/  STL [R1+0xf8], R233 ;  /* 0x0000f8e901007387 */ /* 0x000fe20000100800 */
[----:B------:R-:W-:Y:S01]  /*188b0*/  FMUL.FTZ R63, R63, UR8 ;  /* 0x000000083f3f7c20 */ /* 0x000fe20008410000 */
[----:B------:R-:W-:Y:S01]  /*188c0*/  @P3 LOP3.LUT R224, R224, 0x20, RZ, 0xfc, !PT ;  /* 0x00000020e0e03812 */ /* 0x000fe200078efcff */
[----:B------:R-:W-:Y:S01]  /*188d0*/  FMUL.FTZ R67, R67, UR8 ;  /* 0x0000000843437c20 */ /* 0x000fe20008410000 */
[----:B------:R-:W-:Y:S01]  /*188e0*/  STL [R1+0xf4], R223 ;  /* 0x0000f4df01007387 */ /* 0x000fe20000100800 */
[----:B------:R-:W-:Y:S01]  /*188f0*/  FMUL.FTZ R81, R81, UR8 ;  /* 0x0000000851517c20 */ /* 0x000fe20008410000 */
[----:B------:R-:W-:Y:S01]  /*18900*/  LOP3.LUT R224, R224, 0xfffffffe, RZ, 0xc0, !PT ;  /* 0xfffffffee0e07812 */ /* 0x000fe200078ec0ff */
[----:B------:R-:W-:Y:S01]  /*18910*/  MUFU.TANH R5, R67 ;  /* 0x0000004300057308 */ /* 0x000fe20000002400 */
[----:B------:R-:W-:Y:S01]  /*18920*/  STL [R1+0xf0], R222 ;  /* 0x0000f0de01007387 */ /* 0x000fe20000100800 */
[----:B------:R-:W-:Y:S01]  /*18930*/  FMUL.FTZ R61, R61, UR8 ;  /* 0x000000083d3d7c20 */ /* 0x000fe20008410000 */
[----:B------:R-:W-:Y:S01]  /*18940*/  FMUL.FTZ R83, R83, UR8 ;  /* 0x0000000853537c20 */ /* 0x000fe20008410000 */
[----:B------:R-:W-:Y:S01]  /*18950*/  FMUL.FTZ R82, R82, UR8 ;  /* 0x0000000852527c20 */ /* 0x000fe20008410000 */
[----:B------:R-:W-:Y:S01]  /*18960*/  STL [R1+0xec], R221 ;  /* 0x0000ecdd01007387 */ /* 0x000fe20000100800 */
[----:B------:R-:W-:Y:S01]  /*18970*/  FMUL.FTZ R64, R64, UR8 ;  /* 0x0000000840407c20 */ /* 0x000fe20008410000 */
[----:B------:R-:W-:Y:S03]  /*18980*/  FMUL.FTZ R59, R59, UR8 ;  /* 0x000000083b3b7c20 */ /* 0x000fe60008410000 */
[----:B------:R-:W3:Y:S01]  /*18990*/  MUFU.TANH R249, R61 ;  /* 0x0000003d00f97308 */ /* 0x000ee20000002400 */
[----:B------:R-:W-:Y:S01]  /*189a0*/  STL [R1+0xe8], R220 ;  /* 0x0000e8dc01007387 */ /* 0x000fe20000100800 */
[----:B------:R-:W-:Y:S01]  /*189b0*/  FMUL.FTZ R66, R66, UR8 ;  /* 0x0000000842427c20 */ /* 0x000fe20008410000 */
[----:B------:R-:W-:Y:S01]  /*189c0*/  FMUL.FTZ R60, R60, UR8 ;  /* 0x000000083c3c7c20 */ /* 0x000fe20008410000 */
[----:B------:R-:W-:Y:S01]  /*189d0*/  FMUL.FTZ R84, R84, UR8 ;  /* 0x0000000854547c20 */ /* 0x000fe20008410000 */
[----:B------:R4:W-:Y:S01]  /*189e0*/  STL [R1+0xe4], R219 ;  /* 0x0000e4db01007387 */ /* 0x0009e20000100800 */
[----:B------:R-:W-:Y:S01]  /*189f0*/  FMUL.FTZ R68, R68, UR8 ;  /* 0x0000000844447c20 */ /* 0x000fe20008410000 */
[----:B------:R-:W-:Y:S03]  /*18a00*/  FMUL.FTZ R86, R86, UR8 ;  /* 0x0000000856567c20 */ /* 0x000fe60008410000 */
[----:B------:R-:W-:Y:S01]  /*18a10*/  MUFU.TANH R7, R66 ;  /* 0x0000004200077308 */ /* 0x000fe20000002400 */
[----:B------:R1:W-:Y:S01]  /*18a20*/  STL [R1+0xe0], R218 ;  /* 0x0000e0da01007387 */ /* 0x0003e20000100800 */
        /* <DEDUP_REMOVED lines=22> */
[----:B----4-:R4:W-:Y:S01]  /*18b90*/  MUFU.TANH R219, R62 ;  /* 0x0000003e00db7308 */ /* 0x0109e20000002400 */
[----:B------:R-:W-:Y:S01]  /*18ba0*/  FMUL.FTZ R108, R108, UR8 ;  /* 0x000000086c6c7c20 */ /* 0x000fe20008410000 */
[----:B------:R-:W-:Y:S01]  /*18bb0*/  FMUL.FTZ R99, R99, UR8 ;  /* 0x0000000863637c20 */ /* 0x000fe20008410000 */
[----:B------:R-:W-:Y:S01]  /*18bc0*/  FMUL.FTZ R114, R114, UR8 ;  /* 0x0000000872727c20 */ /* 0x000fe20008410000 */
[----:B------:R-:W-:Y:S01]  /*18bd0*/  FMUL.FTZ R121, R121, UR8 ;  /* 0x0000000879797c20 */ /* 0x000fe20008410000 */
[----:B------:R-:W-:Y:S01]  /*18be0*/  FMUL.FTZ R125, R125, UR8 ;  /* 0x000000087d7d7c20 */ /* 0x000fe20008410000 */
[----:B------:R-:W-:Y:S01]  /*18bf0*/  FMUL.FTZ R106, R106, UR8 ;  /* 0x000000086a6a7c20 */ /* 0x000fe20008410000 */
[----:B------:R-:W-:Y:S03]  /*18c00*/  FMUL.FTZ R107, R107, UR8 ;  /* 0x000000086b6b7c20 */ /* 0x000fe60008410000 */
[----:B-1----:R1:W-:Y:S01]  /*18c10*/  MUFU.TANH R218, R63 ;  /* 0x0000003f00da7308 */ /* 0x0023e20000002400 */
[----:B------:R-:W-:Y:S01]  /*18c20*/  FMUL.FTZ R123, R123, UR8 ;  /* 0x000000087b7b7c20 */ /* 0x000fe20008410000 */
[----:B------:R-:W-:Y:S01]  /*18c30*/  FMUL.FTZ R127, R127, UR8 ;  /* 0x000000087f7f7c20 */ /* 0x000fe20008410000 */
[----:B------:R-:W-:Y:S01]  /*18c40*/  FMUL.FTZ R65, R65, UR8 ;  /* 0x0000000841417c20 */ /* 0x000fe20008410000 */
[----:B------:R-:W-:Y:S01]  /*18c50*/  FMUL.FTZ R73, R73, UR8 ;  /* 0x0000000849497c20 */ /* 0x000fe20008410000 */
[----:B------:R-:W-:Y:S01]  /*18c60*/  FMUL.FTZ R77, R77, UR8 ;  /* 0x000000084d4d7c20 */ /* 0x000fe20008410000 */
[----:B------:R-:W-:Y:S01]  /*18c70*/  FMUL.FTZ R74, R74, UR8 ;  /* 0x000000084a4a7c20 */ /* 0x000fe20008410000 */
[----:B------:R-:W-:Y:S03]  /*18c80*/  FMUL.FTZ R75, R75, UR8 ;  /* 0x000000084b4b7c20 */ /* 0x000fe60008410000 */
[----:B--2---:R2:W3:Y:S01]  /*18c90*/  MUFU.TANH R213, R64 ;  /* 0x0000004000d57308 */ /* 0x0044e20000002400 */
[----:B------:R-:W-:Y:S01]  /*18ca0*/  FMUL.FTZ R97, R97, UR8 ;  /* 0x0000000861617c20 */ /* 0x000fe20008410000 */
[----:B------:R-:W-:Y:S01]  /*18cb0*/  FMUL.FTZ R102, R102, UR8 ;  /* 0x0000000866667c20 */ /* 0x000fe20008410000 */
[----:B------:R-:W-:Y:S01]  /*18cc0*/  FMUL.FTZ R90, R90, UR8 ;  /* 0x000000085a5a7c20 */ /* 0x000fe20008410000 */
[----:B------:R-:W-:Y:S01]  /*18cd0*/  FMUL.FTZ R96, R96, UR8 ;  /* 0x0000000860607c20 */ /* 0x000fe20008410000 */
[----:B------:R-:W-:Y:S01]  /*18ce0*/  FMUL.FTZ R91, R91, UR8 ;  /* 0x000000085b5b7c20 */ /* 0x000fe20008410000 */
[----:B------:R-:W-:Y:S01]  /*18cf0*/  FMUL.FTZ R100, R100, UR8 ;  /* 0x0000000864647c20 */ /* 0x000fe20008410000 */
[----:B------:R-:W-:Y:S03]  /*18d00*/  FMUL.FTZ R113, R113, UR8 ;  /* 0x0000000871717c20 */ /* 0x000fe60008410000 */
[----:B------:R3:W3:Y:S01]  /*18d10*/  MUFU.TANH R220, R59 ;  /* 0x0000003b00dc7308 */ /* 0x0006e20000002400 */
[----:B------:R-:W-:Y:S01]  /*18d20*/  FMUL.FTZ R116, R116, UR8 ;  /* 0x0000000874747c20 */ /* 0x000fe20008410000 */
[----:B------:R-:W-:Y:S01]  /*18d30*/  FMUL.FTZ R118, R118, UR8 ;  /* 0x0000000876767c20 */ /* 0x000fe20008410000 */
[----:B------:R-:W-:Y:S01]  /*18d40*/  FMUL.FTZ R117, R117, UR8 ;  /* 0x0000000875757c20 */ /* 0x000fe20008410000 */
[----:B------:R-:W-:Y:S01]  /*18d50*/  FMUL.FTZ R120, R120, UR8 ;  /* 0x0000000878787c20 */ /* 0x000fe20008410000 */
[----:B------:R-:W-:Y:S01]  /*18d60*/  FMUL.FTZ R119, R119, UR8 ;  /* 0x0000000877777c20 */ /* 0x000fe20008410000 */
[----:B------:R-:W-:Y:S01]  /*18d70*/  FMUL.FTZ R129, R129, UR8 ;  /* 0x0000000881817c20 */ /* 0x000fe20008410000 */
[----:B------:R-:W-:Y:S03]  /*18d80*/  FMUL.FTZ R131, R131, UR8 ;  /* 0x0000000883837c20 */ /* 0x000fe60008410000 */
        /* <DEDUP_REMOVED lines=8> */
[----:B------:R-:W3:Y:S01]  /*18e10*/  MUFU.TANH R71, R71 ;  /* 0x0000004700477308 */ /* 0x000ee20000002400 */
[----:B------:R-:W-:Y:S01]  /*18e20*/  FMUL.FTZ R115, R115, UR8 ;  /* 0x0000000873737c20 */ /* 0x000fe20008410000 */
[----:B------:R-:W-:Y:S01]  /*18e30*/  FMUL.FTZ R128, R128, UR8 ;  /* 0x0000000880807c20 */ /* 0x000fe20008410000 */
[----:B------:R-:W-:Y:S01]  /*18e40*/  FMUL.FTZ R124, R124, UR8 ;  /* 0x000000087c7c7c20 */ /* 0x000fe20008410000 */
[----:B------:R-:W-:Y:S01]  /*18e50*/  FMUL.FTZ R130, R130, UR8 ;  /* 0x0000000882827c20 */ /* 0x000fe20008410000 */
[----:B------:R-:W-:Y:S01]  /*18e60*/  FMUL.FTZ R111, R111, UR8 ;  /* 0x000000086f6f7c20 */ /* 0x000fe20008410000 */
[----:B------:R-:W-:Y:S01]  /*18e70*/  FMUL.FTZ R126, R126, UR8 ;  /* 0x000000087e7e7c20 */ /* 0x000fe20008410000 */
[----:B------:R-:W-:Y:S03]  /*18e80*/  UISETP.GT.AND UP0, UPT, UR9, UR10, UPT ;  /* 0x0000000a0900728c */ /* 0x000fe6000bf04270 */
[----:B------:R-:W3:Y:S01]  /*18e90*/  MUFU.TANH R70, R70 ;  /* 0x0000004600467308 */ /* 0x000ee20000002400 */
[----:B------:R-:W-:Y:S09]  /*18ea0*/  UMOV UR19, UR9 ;  /* 0x0000000900137c82 */ /* 0x000ff20008000000 */
[----:B------:R-:W3:Y:S10]  /*18eb0*/  MUFU.TANH R72, R72 ;  /* 0x0000004800487308 */ /* 0x000ef40000002400 */
[----:B------:R-:W3:Y:S10]  /*18ec0*/  MUFU.TANH R73, R73 ;  /* 0x0000004900497308 */ /* 0x000ef40000002400 */
[----:B------:R-:W3:Y:S10]  /*18ed0*/  MUFU.TANH R69, R69 ;  /* 0x0000004500457308 */ /* 0x000ef40000002400 */
[----:B------:R-:W3:Y:S10]  /*18ee0*/  MUFU.TANH R77, R77 ;  /* 0x0000004d004d7308 */ /* 0x000ef40000002400 */
[----:B------:R-:W3:Y:S10]  /*18ef0*/  MUFU.TANH R74, R74 ;  /* 0x0000004a004a7308 */ /* 0x000ef40000002400 */
[----:B------:R-:W-:Y:S10]  /*18f00*/  MUFU.TANH R75, R75 ;  /* 0x0000004b004b7308 */ /* 0x000ff40000002400 */
        /* <DEDUP_REMOVED lines=27> */
[----:B------:R-:W-:Y:S01]  /*190c0*/  MUFU.TANH R126, R126 ;  /* 0x0000007e007e7308 */ /* 0x000fe20000002400 */
[----:B------:R-:W-:Y:S05]  /*190d0*/  IMAD.SHL.U32 R2, R2, 0x2, RZ ;  /* 0x0000000202027824 */ /* 0x000fea00078e00ff */
[----:B------:R-:W-:Y:S05]  /*190e0*/  LOP3.LUT R2, R2, 0x6, RZ, 0xc0, !PT ;  /* 0x0000000602027812 */ /* 0x000fea00078ec0ff */
[----:B------:R-:W-:Y:S04]  /*190f0*/  IMAD R0, R0, 0x80, R2 ;  /* 0x0000008000007824 */ /* 0x000fe800078e0202 */
[C---:B------:R-:W-:Y:S01]  /*19100*/  VIADD R2, R0.reuse, 0x1 ;  /* 0x0000000100027836 */ /* 0x040fe20000000000 */
[CC--:B------:R-:W-:Y:S01]  /*19110*/  ISETP.GE.AND P5, PT, R0.reuse, R228.reuse, PT ;  /* 0x000000e40000720c */ /* 0x0c0fe20003fa6270 */
[C---:B------:R-:W-:Y:S01]  /*19120*/  VIADD R3, R0.reuse, 0x8 ;  /* 0x0000000800037836 */ /* 0x040fe20000000000 */
[----:B------:R-:W-:Y:S02]  /*19130*/  ISETP.GE.AND P6, PT, R0, R227, PT ;  /* 0x000000e30000720c */ /* 0x000fe40003fc6270 */
[C---:B------:R-:W-:Y:S02]  /*19140*/  ISETP.GE.AND P4, PT, R2.reuse, R228, PT ;  /* 0x000000e40200720c */ /* 0x040fe40003f86270 */
[C---:B------:R-:W-:Y:S02]  /*19150*/  ISETP.GE.AND P1, PT, R2.reuse, R226, PT ;  /* 0x000000e20200720c */ /* 0x040fe40003f26270 */
[C---:B------:R-:W-:Y:S02]  /*19160*/  ISETP.GE.OR P3, PT, R2.reuse, R232, !P4 ;  /* 0x000000e80200720c */ /* 0x040fe40006766670 */
[C---:B------:R-:W-:Y:S02]  /*19170*/  ISETP.GE.AND P0, PT, R2.reuse, R225, PT ;  /* 0x000000e10200720c */ /* 0x040fe40003f06270 */
[C---:B------:R-:W-:Y:S04]  /*19180*/  ISETP.GE.AND P2, PT, R2.reuse, R227, PT ;  /* 0x000000e30200720c */ /* 0x040fe80003f46270 */
[----:B------:R-:W-:Y:S02]  /*19190*/  ISETP.GE.OR P4, PT, R2, R231, !P2 ;  /* 0x000000e70200720c */ /* 0x000fe40005786670 */
[----:B------:R-:W-:Y:S02]  /*191a0*/  ISETP.GE.AND P2, PT, R0, R225, PT ;  /* 0x000000e10000720c */ /* 0x000fe40003f46270 */
[----:B------:R-:W-:Y:S02]  /*191b0*/  FSEL R201, R240, -INF , !P4 ;  /* 0xff800000f0c97808 */ /* 0x000fe40006000000 */
[----:B------:R-:W-:Y:S02]  /*191c0*/  @P3 LOP3.LUT R224, R224, 0x1, RZ, 0xfc, !PT ;  /* 0x00000001e0e03812 */ /* 0x000fe400078efcff */
[C---:B------:R-:W-:Y:S02]  /*191d0*/  ISETP.GE.OR P3, PT, R2.reuse, R230, !P1 ;  /* 0x000000e60200720c */ /* 0x040fe40004f66670 */
[----:B------:R-:W-:Y:S01]  /*191e0*/  ISETP.GE.OR P1, PT, R2, R229, !P0 ;  /* 0x000000e50200720c */ /* 0x000fe20004726670 */
[C---:B------:R-:W-:Y:S01]  /*191f0*/  VIADD R2, R0.reuse, 0x9 ;  /* 0x0000000900027836 */ /* 0x040fe20000000000 */
[----:B------:R-:W-:Y:S02]  /*19200*/  ISETP.GE.OR P0, PT, R0, R232, !P5 ;  /* 0x000000e80000720c */ /* 0x000fe40006f06670 */
[----:B------:R-:W-:Y:S02]  /*19210*/  LOP3.LUT R224, R224, 0xfffffffb, RZ, 0xc0, !PT ;  /* 0xfffffffbe0e07812 */ /* 0x000fe400078ec0ff */
[----:B------:R-:W-:Y:S02]  /*19220*/  FSEL R53, R243, -INF , !P0 ;  /* 0xff800000f3357808 */ /* 0x000fe40004000000 */
[----:B------:R-:W-:Y:S02]  /*19230*/  ISETP.GE.AND P0, PT, R0, R226, PT ;  /* 0x000000e20000720c */ /* 0x000fe40003f06270 */
[----:B------:R-:W-:Y:S02]  /*19240*/  FSEL R202, R238, -INF , !P3 ;  /* 0xff800000eeca7808 */ /* 0x000fe40005800000 */
[----:B------:R-:W-:Y:S02]  /*19250*/  ISETP.GE.OR P0, PT, R0, R230, !P0 ;  /* 0x000000e60000720c */ /* 0x000fe40004706670 */
[----:B------:R-:W-:Y:S02]  /*19260*/  @P1 LOP3.LUT R224, R224, 0x4, RZ, 0xfc, !PT ;  /* 0x00000004e0e01812 */ /* 0x000fe400078efcff */
[----:B------:R-:W-:Y:S02]  /*19270*/  ISETP.GE.OR P1, PT, R0, R231, !P6 ;  /* 0x000000e70000720c */ /* 0x000fe40007726670 */
[----:B------:R-:W-:Y:S02]  /*19280*/  FSEL R57, R239, -INF , !P0 ;  /* 0xff800000ef397808 */ /* 0x000fe40004000000 */
[----:B------:R-:W-:Y:S02]  /*19290*/  FSEL R55, R241, -INF , !P1 ;  /* 0xff800000f1377808 */ /* 0x000fe40004800000 */
[C---:B------:R-:W-:Y:S02]  /*192a0*/  ISETP.GE.AND P1, PT, R3.reuse, R228, PT ;  /* 0x000000e40300720c */ /* 0x040fe40003f26270 */
[C---:B------:R-:W-:Y:S02]  /*192b0*/  ISETP.GE.AND P0, PT, R3.reuse, R227, PT ;  /* 0x000000e30300720c */ /* 0x040fe40003f06270 */
[C---:B------:R-:W-:Y:S02]  /*192c0*/  ISETP.GE.OR P1, PT, R3.reuse, R232, !P1 ;  /* 0x000000e80300720c */ /* 0x040fe40004f26670 */
[----:B------:R-:W-:Y:S02]  /*192d0*/  LOP3.LUT P5, RZ, R224, 0x1, RZ, 0xc0, !PT ;  /* 0x00000001e0ff7812 */ /* 0x000fe400078ac0ff */
[C---:B------:R-:W-:Y:S02]  /*192e0*/  ISETP.GE.OR P3, PT, R3.reuse, R231, !P0 ;  /* 0x000000e70300720c */ /* 0x040fe40004766670 */
[-C--:B------:R-:W-:Y:S02]  /*192f0*/  ISETP.GE.AND P0, PT, R2, R226.reuse, PT ;  /* 0x000000e20200720c */ /* 0x080fe40003f06270 */
[----:B------:R-:W-:Y:S02]  /*19300*/  FSEL R200, R242, -INF , !P5 ;  /* 0xff800000f2c87808 */ /* 0x000fe40006800000 */
[C---:B------:R-:W-:Y:S02]  /*19310*/  ISETP.GE.AND P5, PT, R3.reuse, R226, PT ;  /* 0x000000e20300720c */ /* 0x040fe40003fa6270 */
[-C--:B------:R-:W-:Y:S02]  /*19320*/  ISETP.GE.OR P0, PT, R2, R230.reuse, !P0 ;  /* 0x000000e60200720c */ /* 0x080fe40004706670 */
[C---:B------:R-:W-:Y:S02]  /*19330*/  LOP3.LUT P6, RZ, R224.reuse, 0x4, RZ, 0xc0, !PT ;  /* 0x00000004e0ff7812 */ /* 0x040fe400078cc0ff */
[----:B------:R-:W-:Y:S02]  /*19340*/  LOP3.LUT R224, R224, 0xfffffffd, RZ, 0xc0, !PT ;  /* 0xfffffffde0e07812 */ /* 0x000fe400078ec0ff */
[C---:B------:R-:W-:Y:S02]  /*19350*/  ISETP.GE.OR P5, PT, R3.reuse, R230, !P5 ;  /* 0x000000e60300720c */ /* 0x040fe40006fa6670 */
[----:B------:R-:W-:Y:S02]  /*19360*/  FSEL R210, R234, -INF , !P0 ;  /* 0xff800000ead27808 */ /* 0x000fe40004000000 */
[C---:B------:R-:W-:Y:S02]  /*19370*/  ISETP.GE.AND P4, PT, R3.reuse, R225, PT ;  /* 0x000000e10300720c */ /* 0x040fe40003f86270 */
[----:B------:R-:W-:Y:S02]  /*19380*/  ISETP.GE.AND P0, PT, R2, R227, PT ;  /* 0x000000e30200720c */ /* 0x000fe40003f06270 */
[----:B------:R-:W-:Y:S02]  /*19390*/  @P1 LOP3.LUT R224, R224, 0x2, RZ, 0xfc, !PT ;  /* 0x00000002e0e01812 */ /* 0x000fe400078efcff */
[----:B------:R-:W-:Y:S02]  /*193a0*/  FSEL R208, R236, -INF , !P5 ;  /* 0xff800000ecd07808 */ /* 0x000fe40006800000 */
[----:B------:R-:W-:Y:S01]  /*193b0*/  ISETP.GE.OR P4, PT, R3, R229, !P4 ;  /* 0x000000e50300720c */ /* 0x000fe20006786670 */
[----:B------:R-:W-:Y:S01]  /*193c0*/  VIADD R3, R0, 0x10 ;  /* 0x0000001000037836 */ /* 0x000fe20000000000 */
[----:B------:R-:W-:Y:S02]  /*193d0*/  ISETP.GE.OR P5, PT, R2, R231, !P0 ;  /* 0x000000e70200720c */ /* 0x000fe400047a6670 */
[----:B------:R-:W-:Y:S02]  /*193e0*/  LOP3.LUT P0, RZ, R224, 0x2, RZ, 0xc0, !PT ;  /* 0x00000002e0ff7812 */ /* 0x000fe4000780c0ff */
[----:B------:R-:W-:Y:S02]  /*193f0*/  ISETP.GE.OR P2, PT, R0, R229, !P2 ;  /* 0x000000e50000720c */ /* 0x000fe40005746670 */
[----:B----4-:R-:W-:Y:S02]  /*19400*/  FSEL R62, R16, -INF , !P0 ;  /* 0xff800000103e7808 */ /* 0x010fe40004000000 */
[-C--:B------:R-:W-:Y:S01]  /*19410*/  ISETP.GE.AND P0, PT, R3, R225.reuse, PT ;  /* 0x000000e10300720c */ /* 0x080fe20003f06270 */
[----:B------:R-:W-:Y:S01]  /*19420*/  MUFU.TANH R16, R119 ;  /* 0x0000007700107308 */ /* 0x000fe20000002400 */
[----:B------:R-:W-:Y:S02]  /*19430*/  FSEL R205, R237, -INF , !P2 ;  /* 0xff800000edcd7808 */ /* 0x000fe40005000000 */
[C---:B------:R-:W-:Y:S02]  /*19440*/  ISETP.GE.AND P1, PT, R2.reuse, R225, PT ;  /* 0x000000e10200720c */ /* 0x040fe40003f26270 */
[C---:B------:R-:W-:Y:S02]  /*19450*/  ISETP.GE.AND P2, PT, R2.reuse, R228, PT ;  /* 0x000000e40200720c */ /* 0x040fe40003f46270 */
[-C--:B------:R-:W-:Y:S02]  /*19460*/  ISETP.GE.OR P0, PT, R3, R229.reuse, !P0 ;  /* 0x000000e50300720c */ /* 0x080fe40004706670 */
[----:B------:R-:W-:Y:S02]  /*19470*/  FSEL R235, R235, -INF , !P6 ;  /* 0xff800000ebeb7808 */ /* 0x000fe40007000000 */
[C---:B------:R-:W-:Y:S02]  /*19480*/  ISETP.GE.OR P1, PT, R2.reuse, R229, !P1 ;  /* 0x000000e50200720c */ /* 0x040fe40004f26670 */
[----:B------:R-:W-:Y:S01]  /*19490*/  ISETP.GE.OR P6, PT, R2, R232, !P2 ;  /* 0x000000e80200720c */ /* 0x000fe200057c6670 */
[----:B------:R-:W-:Y:S01]  /*194a0*/  VIADD R2, R0, 0x11 ;  /* 0x0000001100027836 */ /* 0x000fe20000000000 */
[----:B------:R-:W-:Y:S02]  /*194b0*/  FSEL R211, R14, -INF , !P4 ;  /* 0xff8000000ed37808 */ /* 0x000fe40006000000 */
[C---:B------:R-:W-:Y:S01]  /*194c0*/  ISETP.GE.AND P4, PT, R3.reuse, R228, PT ;  /* 0x000000e40300720c */ /* 0x040fe20003f86270 */
[----:B------:R-:W-:Y:S01]  /*194d0*/  MUFU.TANH R14, R116 ;  /* 0x00000074000e7308 */ /* 0x000fe20000002400 */
[----:B------:R-:W-:Y:S02]  /*194e0*/  ISETP.GE.AND P2, PT, R3, R227, PT ;  /* 0x000000e30300720c */ /* 0x000fe40003f46270 */
[----:B------:R-:W-:Y:S02]  /*194f0*/  FSEL R234, R15, -INF , !P1 ;  /* 0xff8000000fea7808 */ /* 0x000fe40004800000 */
[C---:B------:R-:W-:Y:S02]  /*19500*/  ISETP.GE.AND P1, PT, R3.reuse, R226, PT ;  /* 0x000000e20300720c */ /* 0x040fe40003f26270 */
[C---:B------:R-:W-:Y:S03]  /*19510*/  ISETP.GE.OR P4, PT, R3.reuse, R232, !P4 ;  /* 0x000000e80300720c */ /* 0x040fe60006786670 */
[----:B------:R-:W-:Y:S01]  /*19520*/  MUFU.TANH R15, R113 ;  /* 0x00000071000f7308 */ /* 0x000fe20000002400 */
[C---:B------:R-:W-:Y:S02]  /*19530*/  ISETP.GE.OR P2, PT, R3.reuse, R231, !P2 ;  /* 0x000000e70300720c */ /* 0x040fe40005746670 */
[----:B------:R-:W-:Y:S02]  /*19540*/  LOP3.LUT R224, R224, 0xfffffff7, RZ, 0xc0, !PT ;  /* 0xfffffff7e0e07812 */ /* 0x000fe400078ec0ff */
[----:B------:R-:W-:Y:S02]  /*19550*/  FSEL R204, R18, -INF , !P3 ;  /* 0xff80000012cc7808 */ /* 0x000fe40005800000 */
[----:B------:R-:W-:Y:S01]  /*19560*/  ISETP.GE.OR P3, PT, R3, R230, !P1 ;  /* 0x000000e60300720c */ /* 0x000fe20004f66670 */
[----:B------:R-:W-:Y:S01]  /*19570*/  VIADD R3, R0, 0x19 ;  /* 0x0000001900037836 */ /* 0x000fe20000000000 */
[----:B------:R-:W-:Y:S01]  /*19580*/  @P0 LOP3.LUT R224, R224, 0x8, RZ, 0xfc, !PT ;  /* 0x00000008e0e00812 */ /* 0x000fe200078efcff */
[----:B------:R-:W-:Y:S01]  /*19590*/  MUFU.TANH R18, R118 ;  /* 0x0000007600127308 */ /* 0x000fe20000002400 */
[----:B------:R-:W-:Y:S02]  /*195a0*/  FSEL R206, R20, -INF , !P4 ;  /* 0xff80000014ce7808 */ /* 0x000fe40006000000 */
[----:B------:R-:W-:Y:S02]  /*195b0*/  FSEL R209, R22, -INF , !P2 ;  /* 0xff80000016d17808 */ /* 0x000fe40005000000 */
[C---:B------:R-:W-:Y:S02]  /*195c0*/  ISETP.GE.AND P1, PT, R2.reuse, R228, PT ;  /* 0x000000e40200720c */ /* 0x040fe40003f26270 */
[C---:B------:R-:W-:Y:S03]  /*195d0*/  ISETP.GE.AND P0, PT, R2.reuse, R227, PT ;  /* 0x000000e30200720c */ /* 0x040fe60003f06270 */
[----:B------:R-:W-:Y:S01]  /*195e0*/  MUFU.TANH R22, R103 ;  /* 0x0000006700167308 */ /* 0x000fe20000002400 */
[C---:B------:R-:W-:Y:S02]  /*195f0*/  ISETP.GE.AND P4, PT, R2.reuse, R226, PT ;  /* 0x000000e20200720c */ /* 0x040fe40003f86270 */
[C---:B------:R-:W-:Y:S02]  /*19600*/  ISETP.GE.AND P2, PT, R2.reuse, R225, PT ;  /* 0x000000e10200720c */ /* 0x040fe40003f46270 */
[----:B-1----:R-:W-:Y:S02]  /*19610*/  FSEL R63, R17, -INF , !P6 ;  /* 0xff800000113f7808 */ /* 0x002fe40007000000 */
[----:B------:R-:W-:Y:S03]  /*19620*/  FSEL R67, R19, -INF , !P5 ;  /* 0xff80000013437808 */ /* 0x000fe60006800000 */
[----:B------:R-:W-:Y:S01]  /*19630*/  MUFU.TANH R17, R112 ;  /* 0x0000007000117308 */ /* 0x000fe20000002400 */
[C---:B------:R-:W-:Y:S02]  /*19640*/  ISETP.GE.OR P1, PT, R2.reuse, R232, !P1 ;  /* 0x000000e80200720c */ /* 0x040fe40004f26670 */
[C---:B------:R-:W-:Y:S02]  /*19650*/  ISETP.GE.OR P0, PT, R2.reuse, R231, !P0 ;  /* 0x000000e70200720c */ /* 0x040fe40004706670 */
[C---:B------:R-:W-:Y:S02]  /*19660*/  ISETP.GE.OR P5, PT, R2.reuse, R230, !P4 ;  /* 0x000000e60200720c */ /* 0x040fe400067a6670 */
[----:B------:R-:W-:Y:S03]  /*19670*/  ISETP.GE.OR P6, PT, R2, R229, !P2 ;  /* 0x000000e50200720c */ /* 0x000fe600057c6670 */
[----:B------:R-:W-:Y:S01]  /*19680*/  MUFU.TANH R20, R114 ;  /* 0x0000007200147308 */ /* 0x000fe20000002400 */
[----:B------:R-:W-:Y:S02]  /*19690*/  IADD3 R2, R0, 0x18, RZ ;  /* 0x0000001800027810 */ /* 0x000fe40007ffe0ff */
[----:B------:R-:W-:Y:S02]  /*196a0*/  FSEL R207, R23, -INF , !P0 ;  /* 0xff80000017cf7808 */ /* 0x000fe40004000000 */
[C---:B------:R-:W-:Y:S02]  /*196b0*/  ISETP.GE.AND P0, PT, R2.reuse, R225, PT ;  /* 0x000000e10200720c */ /* 0x040fe40003f06270 */
[----:B------:R-:W-:Y:S03]  /*196c0*/  FSEL R238, R25, -INF , !P5 ;  /* 0xff80000019ee7808 */ /* 0x000fe60006800000 */
[----:B------:R-:W-:Y:S01]  /*196d0*/  MUFU.TANH R23, R100 ;  /* 0x0000006400177308 */ /* 0x000fe20000002400 */
[----:B------:R-:W-:Y:S02]  /*196e0*/  ISETP.GE.OR P0, PT, R2, R229, !P0 ;  /* 0x000000e50200720c */ /* 0x000fe40004706670 */
[C---:B------:R-:W-:Y:S02]  /*196f0*/  LOP3.LUT P5, RZ, R224.reuse, 0x8, RZ, 0xc0, !PT ;  /* 0x00000008e0ff7812 */ /* 0x040fe400078ac0ff */
[----:B------:R-:W-:Y:S02]  /*19700*/  LOP3.LUT R224, R224, 0xfffffffe, RZ, 0xc0, !PT ;  /* 0xfffffffee0e07812 */ /* 0x000fe400078ec0ff */
[C---:B------:R-:W-:Y:S03]  /*19710*/  ISETP.GE.AND P2, PT, R2.reuse, R228, PT ;  /* 0x000000e40200720c */ /* 0x040fe60003f46270 */
[----:B------:R-:W-:Y:S01]  /*19720*/  MUFU.TANH R25, R102 ;  /* 0x0000006600197308 */ /* 0x000fe20000002400 */
[----:B------:R-:W-:Y:S02]  /*19730*/  FSEL R203, R21, -INF , !P1 ;  /* 0xff80000015cb7808 */ /* 0x000fe40004800000 */
[C---:B------:R-:W-:Y:S02]  /*19740*/  ISETP.GE.AND P4, PT, R2.reuse, R226, PT ;  /* 0x000000e20200720c */ /* 0x040fe40003f86270 */
[----:B------:R-:W-:Y:S02]  /*19750*/  ISETP.GE.AND P1, PT, R2, R227, PT ;  /* 0x000000e30200720c */ /* 0x000fe40003f26270 */
[----:B------:R-:W-:Y:S03]  /*19760*/  @P0 LOP3.LUT R224, R224, 0x1, RZ, 0xfc, !PT ;  /* 0x00000001e0e00812 */ /* 0x000fe600078efcff */
[----:B------:R-:W-:Y:S01]  /*19770*/  MUFU.TANH R21, R101 ;  /* 0x0000006500157308 */ /* 0x000fe20000002400 */
[----:B------:R-:W-:Y:S02]  /*19780*/  ISETP.GE.OR P0, PT, R2, R232, !P2 ;  /* 0x000000e80200720c */ /* 0x000fe40005706670 */
[----:B------:R-:W-:Y:S02]  /*19790*/  LOP3.LUT R224, R224, 0xfffffffb, RZ, 0xc0, !PT ;  /* 0xfffffffbe0e07812 */ /* 0x000fe400078ec0ff */
[----:B------:R-:W-:Y:S02]  /*197a0*/  FSEL R239, R24, -INF , !P3 ;  /* 0xff80000018ef7808 */ /* 0x000fe40005800000 */
[----:B------:R-:W-:Y:S03]  /*197b0*/  FSEL R240, R26, -INF , !P5 ;  /* 0xff8000001af07808 */ /* 0x000fe60006800000 */
[----:B------:R-:W-:Y:S01]  /*197c0*/  MUFU.TANH R24, R97 ;  /* 0x0000006100187308 */ /* 0x000fe20000002400 */
[C---:B------:R-:W-:Y:S02]  /*197d0*/  ISETP.GE.OR P4, PT, R2.reuse, R230, !P4 ;  /* 0x000000e60200720c */ /* 0x040fe40006786670 */
[----:B------:R-:W-:Y:S01]  /*197e0*/  ISETP.GE.OR P3, PT, R2, R231, !P1 ;  /* 0x000000e70200720c */ /* 0x000fe20004f66670 */
[----:B------:R-:W-:Y:S01]  /*197f0*/  VIADD R2, R0, 0x20 ;  /* 0x0000002000027836 */ /* 0x000fe20000000000 */
[C---:B------:R-:W-:Y:S02]  /*19800*/  ISETP.GE.AND P1, PT, R3.reuse, R225, PT ;  /* 0x000000e10300720c */ /* 0x040fe40003f26270 */
[----:B------:R-:W-:Y:S03]  /*19810*/  @P0 LOP3.LUT R224, R224, 0x4, RZ, 0xfc, !PT ;  /* 0x00000004e0e00812 */ /* 0x000fe600078efcff */
[----:B------:R-:W-:Y:S01]  /*19820*/  MUFU.TANH R26, R96 ;  /* 0x00000060001a7308 */ /* 0x000fe20000002400 */
[C---:B------:R-:W-:Y:S02]  /*19830*/  ISETP.GE.AND P0, PT, R3.reuse, R226, PT ;  /* 0x000000e20300720c */ /* 0x040fe40003f06270 */
[----:B------:R-:W-:Y:S02]  /*19840*/  FSEL R237, R28, -INF , !P4 ;  /* 0xff8000001ced7808 */ /* 0x000fe40006000000 */
[----:B------:R-:W-:Y:S02]  /*19850*/  ISETP.GE.OR P0, PT, R3, R230, !P0 ;  /* 0x000000e60300720c */ /* 0x000fe40004706670 */
[C---:B------:R-:W-:Y:S03]  /*19860*/  LOP3.LUT P4, RZ, R224.reuse, 0x1, RZ, 0xc0, !PT ;  /* 0x00000001e0ff7812 */ /* 0x040fe6000788c0ff */
[----:B------:R-:W-:Y:S01]  /*19870*/  MUFU.TANH R28, R98 ;  /* 0x00000062001c7308 */ /* 0x000fe20000002400 */
[----:B------:R-:W-:Y:S02]  /*19880*/  FSEL R236, R29, -INF , !P0 ;  /* 0xff8000001dec7808 */ /* 0x000fe40004000000 */
[C---:B------:R-:W-:Y:S02]  /*19890*/  ISETP.GE.AND P0, PT, R3.reuse, R227, PT ;  /* 0x000000e30300720c */ /* 0x040fe40003f06270 */
[C---:B------:R-:W-:Y:S02]  /*198a0*/  ISETP.GE.AND P2, PT, R3.reuse, R228, PT ;  /* 0x000000e40300720c */ /* 0x040fe40003f46270 */
[C---:B------:R-:W-:Y:S03]  /*198b0*/  ISETP.GE.OR P5, PT, R3.reuse, R231, !P0 ;  /* 0x000000e70300720c */ /* 0x040fe600047a6670 */
[----:B------:R-:W-:Y:S01]  /*198c0*/  MUFU.TANH R29, R85 ;  /* 0x00000055001d7308 */ /* 0x000fe20000002400 */
[----:B------:R-:W-:Y:S02]  /*198d0*/  LOP3.LUT P0, RZ, R224, 0x4, RZ, 0xc0, !PT ;  /* 0x00000004e0ff7812 */ /* 0x000fe4000780c0ff */
[----:B------:R-:W-:Y:S02]  /*198e0*/  ISETP.GE.OR P1, PT, R3, R229, !P1 ;  /* 0x000000e50300720c */ /* 0x000fe40004f26670 */
[----:B------:R-:W-:Y:S02]  /*198f0*/  FSEL R61, R32, -INF , !P0 ;  /* 0xff800000203d7808 */ /* 0x000fe40004000000 */
[C---:B------:R-:W-:Y:S03]  /*19900*/  ISETP.GE.AND P0, PT, R2.reuse, R225, PT ;  /* 0x000000e10200720c */ /* 0x040fe60003f06270 */
[----:B------:R-:W-:Y:S01]  /*19910*/  MUFU.TANH R32, R81 ;  /* 0x0000005100207308 */ /* 0x000fe20000002400 */
[----:B------:R-:W-:Y:S02]  /*19920*/  FSEL R243, R27, -INF , !P6 ;  /* 0xff8000001bf37808 */ /* 0x000fe40007000000 */
[----:B------:R-:W-:Y:S02]  /*19930*/  ISETP.GE.OR P0, PT, R2, R229, !P0 ;  /* 0x000000e50200720c */ /* 0x000fe40004706670 */
[----:B------:R-:W-:Y:S01]  /*19940*/  ISETP.GE.OR P6, PT, R3, R232, !P2 ;  /* 0x000000e80300720c */ /* 0x000fe200057c6670 */
[----:B------:R-:W-:Y:S01]  /*19950*/  VIADD R3, R0, 0x29 ;  /* 0x0000002900037836 */ /* 0x000fe20000000000 */
[----:B------:R-:W-:Y:S03]  /*19960*/  FSEL R242, R30, -INF , !P4 ;  /* 0xff8000001ef27808 */ /* 0x000fe60006000000 */
[----:B------:R-:W-:Y:S01]  /*19970*/  MUFU.TANH R27, R99 ;  /* 0x00000063001b7308 */ /* 0x000fe20000002400 */
[----:B------:R-:W-:Y:S02]  /*19980*/  FSEL R241, R31, -INF , !P1 ;  /* 0xff8000001ff17808 */ /* 0x000fe40004800000 */
[C---:B------:R-:W-:Y:S02]  /*19990*/  ISETP.GE.AND P4, PT, R2.reuse, R228, PT ;  /* 0x000000e40200720c */ /* 0x040fe40003f86270 */
[C---:B------:R-:W-:Y:S02]  /*199a0*/  ISETP.GE.AND P2, PT, R2.reuse, R227, PT ;  /* 0x000000e30200720c */ /* 0x040fe40003f46270 */
[----:B------:R-:W-:Y:S03]  /*199b0*/  ISETP.GE.AND P1, PT, R2, R226, PT ;  /* 0x000000e20200720c */ /* 0x000fe60003f26270 */
[----:B------:R-:W-:Y:S01]  /*199c0*/  MUFU.TANH R31, R84 ;  /* 0x00000054001f7308 */ /* 0x000fe20000002400 */
[----:B------:R-:W-:Y:S02]  /*199d0*/  FSEL R66, R34, -INF , !P3 ;  /* 0xff80000022427808 */ /* 0x000fe40005800000 */
[C---:B------:R-:W-:Y:S02]  /*199e0*/  ISETP.GE.OR P4, PT, R2.reuse, R232, !P4 ;  /* 0x000000e80200720c */ /* 0x040fe40006786670 */
[C---:B------:R-:W-:Y:S02]  /*199f0*/  ISETP.GE.OR P2, PT, R2.reuse, R231, !P2 ;  /* 0x000000e70200720c */ /* 0x040fe40005746670 */
[----:B------:R-:W-:Y:S01]  /*19a00*/  ISETP.GE.OR P3, PT, R2, R230, !P1 ;  /* 0x000000e60200720c */ /* 0x000fe20004f66670 */
[----:B------:R-:W-:Y:S01]  /*19a10*/  VIADD R2, R0, 0x21 ;  /* 0x0000002100027836 */ /* 0x000fe20000000000 */
[----:B------:R-:W-:Y:S01]  /*19a20*/  LOP3.LUT R224, R224, 0xfffffff7, RZ, 0xc0, !PT ;  /* 0xfffffff7e0e07812 */ /* 0x000fe200078ec0ff */
[----:B------:R1:W-:Y:S01]  /*19a30*/  MUFU.TANH R34, R86 ;  /* 0x0000005600227308 */ /* 0x0003e20000002400 */
[----:B------:R-:W-:Y:S02]  /*19a40*/  FSEL R58, R36, -INF , !P4 ;  /* 0xff800000243a7808 */ /* 0x000fe40006000000 */
[----:B------:R-:W-:Y:S02]  /*19a50*/  @P0 LOP3.LUT R224, R224, 0x8, RZ, 0xfc, !PT ;  /* 0x00000008e0e00812 */ /* 0x000fe400078efcff */
[----:B--2---:R-:W-:Y:S02]  /*19a60*/  FSEL R64, R38, -INF , !P2 ;  /* 0xff80000026407808 */ /* 0x004fe40005000000 */
[C---:B------:R-:W-:Y:S03]  /*19a70*/  ISETP.GE.AND P1, PT, R2.reuse, R228, PT ;  /* 0x000000e40200720c */ /* 0x040fe60003f26270 */
[----:B------:R-:W-:Y:S01]  /*19a80*/  MUFU.TANH R36, R82 ;  /* 0x0000005200247308 */ /* 0x000fe20000002400 */
[C---:B------:R-:W-:Y:S02]  /*19a90*/  ISETP.GE.AND P0, PT, R2.reuse, R227, PT ;  /* 0x000000e30200720c */ /* 0x040fe40003f06270 */
[C---:B------:R-:W-:Y:S02]  /*19aa0*/  ISETP.GE.AND P4, PT, R2.reuse, R226, PT ;  /* 0x000000e20200720c */ /* 0x040fe40003f86270 */
[C---:B------:R-:W-:Y:S02]  /*19ab0*/  ISETP.GE.AND P2, PT, R2.reuse, R225, PT ;  /* 0x000000e10200720c */ /* 0x040fe40003f46270 */
[----:B---3--:R-:W-:Y:S03]  /*19ac0*/  FSEL R59, R33, -INF , !P6 ;  /* 0xff800000213b7808 */ /* 0x008fe60007000000 */
[----:B------:R-:W-:Y:S01]  /*19ad0*/  MUFU.TANH R30, R87 ;  /* 0x00000057001e7308 */ /* 0x000fe20000002400 */
[----:B------:R-:W-:Y:S02]  /*19ae0*/  FSEL R65, R35, -INF , !P5 ;  /* 0xff80000023417808 */ /* 0x000fe40006800000 */
        /* <DEDUP_REMOVED lines=9> */
[----:B------:R2:W3:Y:S01]  /*19b80*/  MUFU.TANH R33, R80 ;  /* 0x0000005000217308 */ /* 0x0004e20000002400 */
[C---:B------:R-:W-:Y:S02]  /*19b90*/  ISETP.GE.AND P2, PT, R2.reuse, R228, PT ;  /* 0x000000e40200720c */ /* 0x040fe40003f46270 */
[----:B------:R-:W-:Y:S02]  /*19ba0*/  ISETP.GE.OR P3, PT, R2, R229, !P0 ;  /* 0x000000e50200720c */ /* 0x000fe40004766670 */
[----:B------:R-:W-:Y:S02]  /*19bb0*/  FSEL R247, R41, -INF , !P5 ;  /* 0xff80000029f77808 */ /* 0x000fe40006800000 */
[----:B------:R-:W-:Y:S03]  /*19bc0*/  LOP3.LUT P5, RZ, R224, 0x8, RZ, 0xc0, !PT ;  /* 0x00000008e0ff7812 */ /* 0x000fe600078ac0ff */
[----:B------:R-:W4:Y:S01]  /*19bd0*/  MUFU.TANH R19, R115 ;  /* 0x0000007300137308 */ /* 0x000f220000002400 */
[----:B------:R-:W-:Y:S02]  /*19be0*/  ISETP.GE.OR P0, PT, R2, R232, !P2 ;  /* 0x000000e80200720c */ /* 0x000fe40005706670 */
[----:B------:R-:W-:Y:S02]  /*19bf0*/  LOP3.LUT R224, R224, 0xfffffffe, RZ, 0xc0, !PT ;  /* 0xfffffffee0e07812 */ /* 0x000fe400078ec0ff */
[----:B------:R-:W-:Y:S02]  /*19c00*/  FSEL R54, R37, -INF , !P1 ;  /* 0xff80000025367808 */ /* 0x000fe40004800000 */
[----:B------:R-:W-:Y:S02]  /*19c10*/  ISETP.GE.AND P1, PT, R2, R227, PT ;  /* 0x000000e30200720c */ /* 0x000fe40003f26270 */
[----:B------:R-:W-:Y:S02]  /*19c20*/  @P3 LOP3.LUT R224, R224, 0x1, RZ, 0xfc, !PT ;  /* 0x00000001e0e03812 */ /* 0x000fe400078efcff */
[----:B------:R-:W-:Y:S02]  /*19c30*/  ISETP.GE.OR P3, PT, R2, R231, !P1 ;  /* 0x000000e70200720c */ /* 0x000fe40004f66670 */
[----:B------:R-:W-:Y:S02]  /*19c40*/  LOP3.LUT R224, R224, 0xfffffffb, RZ, 0xc0, !PT ;  /* 0xfffffffbe0e07812 */ /* 0x000fe400078ec0ff */
[-C--:B------:R-:W-:Y:S02]  /*19c50*/  ISETP.GE.AND P4, PT, R2, R226.reuse, PT ;  /* 0x000000e20200720c */ /* 0x080fe40003f86270 */
[----:B------:R-:W-:Y:S02]  /*19c60*/  @P0 LOP3.LUT R224, R224, 0x4, RZ, 0xfc, !PT ;  /* 0x00000004e0e00812 */ /* 0x000fe400078efcff */
[C---:B------:R-:W-:Y:S02]  /*19c70*/  ISETP.GE.AND P0, PT, R3.reuse, R226, PT ;  /* 0x000000e20300720c */ /* 0x040fe40003f06270 */
[-C--:B------:R-:W-:Y:S01]  /*19c80*/  ISETP.GE.OR P4, PT, R2, R230.reuse, !P4 ;  /* 0x000000e60200720c */ /* 0x080fe20006786670 */
[----:B------:R-:W-:Y:S01]  /*19c90*/  VIADD R2, R0, 0x30 ;  /* 0x0000003000027836 */ /* 0x000fe20000000000 */
[C---:B------:R-:W-:Y:S02]  /*19ca0*/  ISETP.GE.OR P1, PT, R3.reuse, R230, !P0 ;  /* 0x000000e60300720c */ /* 0x040fe40004726670 */
[----:B------:R-:W-:Y:S02]  /*19cb0*/  ISETP.GE.AND P0, PT, R3, R225, PT ;  /* 0x000000e10300720c */ /* 0x000fe40003f06270 */
[----:B------:R-:W-:Y:S02]  /*19cc0*/  FSEL R245, R13, -INF , !P1 ;  /* 0xff8000000df57808 */ /* 0x000fe40004800000 */
[----:B------:R-:W4:Y:S01]  /*19cd0*/  MUFU.TANH R13, R117 ;  /* 0x00000075000d7308 */ /* 0x000f220000002400 */
[C---:B------:R-:W-:Y:S02]  /*19ce0*/  ISETP.GE.OR P0, PT, R3.reuse, R229, !P0 ;  /* 0x000000e50300720c */ /* 0x040fe40004706670 */
[----:B------:R-:W-:Y:S02]  /*19cf0*/  ISETP.GE.AND P1, PT, R3, R227, PT ;  /* 0x000000e30300720c */ /* 0x000fe40003f26270 */
[----:B------:R-:W-:Y:S02]  /*19d00*/  FSEL R221, R11, -INF , !P0 ;  /* 0xff8000000bdd7808 */ /* 0x000fe40004000000 */
[----:B------:R-:W-:Y:S02]  /*19d10*/  ISETP.GE.AND P0, PT, R2, R225, PT ;  /* 0x000000e10200720c */ /* 0x000fe40003f06270 */
[----:B------:R-:W-:Y:S02]  /*19d20*/  FSEL R42, R42, -INF , !P5 ;  /* 0xff8000002a2a7808 */ /* 0x000fe40006800000 */
[----:B------:R-:W-:Y:S02]  /*19d30*/  FSEL R244, R44, -INF , !P4 ;  /* 0xff8000002cf47808 */ /* 0x000fe40006000000 */
[C---:B------:R-:W-:Y:S01]  /*19d40*/  ISETP.GE.OR P5, PT, R3.reuse, R231, !P1 ;  /* 0x000000e70300720c */ /* 0x040fe20004fa6670 */
[----:B-1----:R-:W-:Y:S01]  /*19d50*/  IMAD.MOV.U32 R86, RZ, RZ, R42 ;  /* 0x000000ffff567224 */ /* 0x002fe200078e002a */
[----:B------:R-:W-:Y:S02]  /*19d60*/  ISETP.GE.AND P2, PT, R3, R228, PT ;  /* 0x000000e40300720c */ /* 0x000fe40003f46270 */
[C---:B------:R-:W-:Y:S02]  /*19d70*/  LOP3.LUT P4, RZ, R224.reuse, 0x1, RZ, 0xc0, !PT ;  /* 0x00000001e0ff7812 */ /* 0x040fe4000788c0ff */
[----:B------:R-:W-:Y:S02]  /*19d80*/  LOP3.LUT P1, RZ, R224, 0x4, RZ, 0xc0, !PT ;  /* 0x00000004e0ff7812 */ /* 0x000fe4000782c0ff */
[----:B------:R-:W-:Y:S02]  /*19d90*/  ISETP.GE.OR P0, PT, R2, R229, !P0 ;  /* 0x000000e50200720c */ /* 0x000fe40004706670 */
[----:B------:R-:W-:Y:S02]  /*19da0*/  FSEL R43, R43, -INF , !P6 ;  /* 0xff8000002b2b7808 */ /* 0x000fe40007000000 */
[----:B------:R-:W-:Y:S01]  /*19db0*/  ISETP.GE.OR P6, PT, R3, R232, !P2 ;  /* 0x000000e80300720c */ /* 0x000fe200057c6670 */
[----:B------:R-:W-:Y:S01]  /*19dc0*/  VIADD R3, R0, 0x38 ;  /* 0x0000003800037836 */ /* 0x000fe20000000000 */
[----:B------:R-:W-:Y:S01]  /*19dd0*/  FSEL R212, R12, -INF , !P4 ;  /* 0xff8000000cd47808 */ /* 0x000fe20006000000 */
[----:B------:R-:W-:Y:S01]  /*19de0*/  IMAD.MOV.U32 R85, RZ, RZ, R43 ;  /* 0x000000ffff557224 */ /* 0x000fe200078e002b */
[----:B------:R-:W-:Y:S02]  /*19df0*/  FSEL R49, R9, -INF , !P1 ;  /* 0xff80000009317808 */ /* 0x000fe40004800000 */
[C---:B------:R-:W-:Y:S01]  /*19e00*/  ISETP.GE.AND P4, PT, R2.reuse, R228, PT ;  /* 0x000000e40200720c */ /* 0x040fe20003f86270 */
[----:B------:R-:W-:Y:S01]  /*19e10*/  IMAD.MOV.U32 R112, RZ, RZ, R212 ;  /* 0x000000ffff707224 */ /* 0x000fe200078e00d4 */
[C---:B------:R-:W-:Y:S02]  /*19e20*/  ISETP.GE.AND P2, PT, R2.reuse, R227, PT ;  /* 0x000000e30200720c */ /* 0x040fe40003f46270 */
[----:B------:R-:W-:Y:S02]  /*19e30*/  ISETP.GE.AND P1, PT, R2, R226, PT ;  /* 0x000000e20200720c */ /* 0x000fe40003f26270 */
[----:B------:R-:W-:Y:S02]  /*19e40*/  FSEL R52, R10, -INF , !P3 ;  /* 0xff8000000a347808 */ /* 0x000fe40005800000 */
[C---:B------:R-:W-:Y:S02]  /*19e50*/  ISETP.GE.OR P4, PT, R2.reuse, R232, !P4 ;  /* 0x000000e80200720c */ /* 0x040fe40006786670 */
[C---:B------:R-:W-:Y:S02]  /*19e60*/  ISETP.GE.OR P3, PT, R2.reuse, R230, !P1 ;  /* 0x000000e60200720c */ /* 0x040fe40004f66670 */
[----:B------:R-:W-:Y:S01]  /*19e70*/  ISETP.GE.OR P2, PT, R2, R231, !P2 ;  /* 0x000000e70200720c */ /* 0x000fe20005746670 */
[----:B------:R-:W-:Y:S01]  /*19e80*/  VIADD R2, R0, 0x31 ;  /* 0x0000003100027836 */ /* 0x000fe20000000000 */
[----:B------:R-:W-:Y:S02]  /*19e90*/  LOP3.LUT R224, R224, 0xfffffff7, RZ, 0xc0, !PT ;  /* 0xfffffff7e0e07812 */ /* 0x000fe400078ec0ff */
[----:B------:R-:W-:Y:S02]  /*19ea0*/  FSEL R46, R46, -INF , !P4 ;  /* 0xff8000002e2e7808 */ /* 0x000fe40006000000 */
[----:B------:R-:W-:Y:S02]  /*19eb0*/  @P0 LOP3.LUT R224, R224, 0x8, RZ, 0xfc, !PT ;  /* 0x00000008e0e00812 */ /* 0x000fe400078efcff */
[----:B------:R-:W-:Y:S02]  /*19ec0*/  ISETP.GE.AND P0, PT, R2, R227, PT ;  /* 0x000000e30200720c */ /* 0x000fe40003f06270 */
[----:B------:R-:W-:Y:S02]  /*19ed0*/  FSEL R50, R50, -INF , !P2 ;  /* 0xff80000032327808 */ /* 0x000fe40005000000 */
[C---:B------:R-:W-:Y:S02]  /*19ee0*/  ISETP.GE.OR P0, PT, R2.reuse, R231, !P0 ;  /* 0x000000e70200720c */ /* 0x040fe40004706670 */
[----:B------:R-:W-:Y:S02]  /*19ef0*/  ISETP.GE.AND P4, PT, R2, R226, PT ;  /* 0x000000e20200720c */ /* 0x000fe40003f86270 */
[----:B------:R-:W-:Y:S02]  /*19f00*/  FSEL R48, R48, -INF , !P0 ;  /* 0xff80000030307808 */ /* 0x000fe40004000000 */
[CC--:B------:R-:W-:Y:S02]  /*19f10*/  ISETP.GE.AND P0, PT, R3.reuse, R225.reuse, PT ;  /* 0x000000e10300720c */ /* 0x0c0fe40003f06270 */
[----:B------:R-:W-:Y:S02]  /*19f20*/  ISETP.GE.AND P2, PT, R2, R225, PT ;  /* 0x000000e10200720c */ /* 0x000fe40003f46270 */
[----:B------:R-:W-:Y:S02]  /*19f30*/  FSEL R251, R56, -INF , !P3 ;  /* 0xff80000038fb7808 */ /* 0x000fe40005800000 */
[-C--:B------:R-:W-:Y:S02]  /*19f40*/  ISETP.GE.OR P3, PT, R3, R229.reuse, !P0 ;  /* 0x000000e50300720c */ /* 0x080fe40004766670 */
[----:B------:R-:W-:Y:S02]  /*19f50*/  FSEL R47, R47, -INF , !P6 ;  /* 0xff8000002f2f7808 */ /* 0x000fe40007000000 */
[----:B------:R-:W-:Y:S02]  /*19f60*/  FSEL R51, R51, -INF , !P5 ;  /* 0xff80000033337808 */ /* 0x000fe40006800000 */
[C---:B------:R-:W-:Y:S02]  /*19f70*/  ISETP.GE.OR P5, PT, R2.reuse, R230, !P4 ;  /* 0x000000e60200720c */ /* 0x040fe400067a6670 */
[----:B------:R-:W-:Y:S02]  /*19f80*/  ISETP.GE.OR P6, PT, R2, R229, !P2 ;  /* 0x000000e50200720c */ /* 0x000fe400057c6670 */
[C---:B------:R-:W-:Y:S02]  /*19f90*/  ISETP.GE.AND P2, PT, R3.reuse, R228, PT ;  /* 0x000000e40300720c */ /* 0x040fe40003f46270 */
[----:B------:R-:W-:Y:S02]  /*19fa0*/  FSEL R250, R8, -INF , !P5 ;  /* 0xff80000008fa7808 */ /* 0x000fe40006800000 */
[----:B------:R-:W-:Y:S02]  /*19fb0*/  ISETP.GE.OR P0, PT, R3, R232, !P2 ;  /* 0x000000e80300720c */ /* 0x000fe40005706670 */
[C---:B------:R-:W-:Y:S02]  /*19fc0*/  LOP3.LUT P5, RZ, R224.reuse, 0x8, RZ, 0xc0, !PT ;  /* 0x00000008e0ff7812 */ /* 0x040fe400078ac0ff */
[----:B------:R-:W-:Y:S02]  /*19fd0*/  LOP3.LUT R224, R224, 0xfffffffe, RZ, 0xc0, !PT ;  /* 0xfffffffee0e07812 */ /* 0x000fe400078ec0ff */
[----:B------:R-:W-:Y:S02]  /*19fe0*/  ISETP.GE.AND P1, PT, R2, R228, PT ;  /* 0x000000e40200720c */ /* 0x000fe40003f26270 */
[----:B------:R-:W-:Y:S02]  /*19ff0*/  @P3 LOP3.LUT R224, R224, 0x1, RZ, 0xfc, !PT ;  /* 0x00000001e0e03812 */ /* 0x000fe400078efcff */
[----:B------:R-:W-:Y:S02]  /*1a000*/  ISETP.GE.OR P1, PT, R2, R232, !P1 ;  /* 0x000000e80200720c */ /* 0x000fe40004f26670 */
[----:B------:R-:W-:Y:S02]  /*1a010*/  LOP3.LUT R224, R224, 0xfffffffb, RZ, 0xc0, !PT ;  /* 0xfffffffbe0e07812 */ /* 0x000fe400078ec0ff */
[----:B------:R-:W-:Y:S02]  /*1a020*/  IADD3 R2, R0, 0x39, RZ ;  /* 0x0000003900027810 */ /* 0x000fe40007ffe0ff */
[----:B------:R-:W-:Y:S02]  /*1a030*/  @P0 LOP3.LUT R224, R224, 0x4, RZ, 0xfc, !PT ;  /* 0x00000004e0e00812 */ /* 0x000fe400078efcff */
[C---:B------:R-:W-:Y:S02]  /*1a040*/  ISETP.GE.AND P0, PT, R2.reuse, R226, PT ;  /* 0x000000e20200720c */ /* 0x040fe40003f06270 */
[----:B------:R-:W-:Y:S02]  /*1a050*/  FSEL R45, R45, -INF , !P1 ;  /* 0xff8000002d2d7808 */ /* 0x000fe40004800000 */
[C---:B------:R-:W-:Y:S02]  /*1a060*/  ISETP.GE.OR P0, PT, R2.reuse, R230, !P0 ;  /* 0x000000e60200720c */ /* 0x040fe40004706670 */
[----:B------:R-:W-:Y:S02]  /*1a070*/  ISETP.GE.AND P4, PT, R3, R226, PT ;  /* 0x000000e20300720c */ /* 0x000fe40003f86270 */
[----:B------:R-:W-:Y:S02]  /*1a080*/  FSEL R249, R249, -INF , !P0 ;  /* 0xff800000f9f97808 */ /* 0x000fe40004000000 */
[CC--:B------:R-:W-:Y:S02]  /*1a090*/  ISETP.GE.AND P1, PT, R3.reuse, R227.reuse, PT ;  /* 0x000000e30300720c */ /* 0x0c0fe40003f26270 */
[----:B------:R-:W-:Y:S02]  /*1a0a0*/  ISETP.GE.AND P0, PT, R2, R227, PT ;  /* 0x000000e30200720c */ /* 0x000fe40003f06270 */
[----:B------:R-:W-:Y:S01]  /*1a0b0*/  FSEL R252, R4, -INF , !P5 ;  /* 0xff80000004fc7808 */ /* 0x000fe20006800000 */
[C---:B------:R-:W-:Y:S01]  /*1a0c0*/  VIADD R4, R0.reuse, 0x70 ;  /* 0x0000007000047836 */ /* 0x040fe20000000000 */
[C---:B------:R-:W-:Y:S02]  /*1a0d0*/  ISETP.GE.OR P4, PT, R3.reuse, R230, !P4 ;  /* 0x000000e60300720c */ /* 0x040fe40006786670 */
[-C--:B------:R-:W-:Y:S01]  /*1a0e0*/  ISETP.GE.OR P3, PT, R3, R231.reuse, !P1 ;  /* 0x000000e70300720c */ /* 0x080fe20004f66670 */
[----:B------:R-:W-:Y:S01]  /*1a0f0*/  VIADD R3, R0, 0x40 ;  /* 0x0000004000037836 */ /* 0x000fe20000000000 */
[----:B------:R-:W-:Y:S02]  /*1a100*/  ISETP.GE.OR P5, PT, R2, R231, !P0 ;  /* 0x000000e70200720c */ /* 0x000fe400047a6670 */
[----:B------:R-:W-:Y:S02]  /*1a110*/  LOP3.LUT P0, RZ, R224, 0x4, RZ, 0xc0, !PT ;  /* 0x00000004e0ff7812 */ /* 0x000fe4000780c0ff */
[C---:B------:R-:W-:Y:S02]  /*1a120*/  ISETP.GE.AND P2, PT, R2.reuse, R228, PT ;  /* 0x000000e40200720c */ /* 0x040fe40003f46270 */
[----:B------:R-:W-:Y:S02]  /*1a130*/  FSEL R41, R213, -INF , !P0 ;  /* 0xff800000d5297808 */ /* 0x000fe40004000000 */
[CC--:B------:R-:W-:Y:S02]  /*1a140*/  ISETP.GE.AND P0, PT, R3.reuse, R225.reuse, PT ;  /* 0x000000e10300720c */ /* 0x0c0fe40003f06270 */
[----:B------:R-:W-:Y:S02]  /*1a150*/  ISETP.GE.AND P1, PT, R2, R225, PT ;  /* 0x000000e10200720c */ /* 0x000fe40003f26270 */
[-C--:B------:R-:W-:Y:S02]  /*1a160*/  ISETP.GE.OR P0, PT, R3, R229.reuse, !P0 ;  /* 0x000000e50300720c */ /* 0x080fe40004706670 */
[----:B------:R-:W-:Y:S02]  /*1a170*/  FSEL R84, R220, -INF , !P6 ;  /* 0xff800000dc547808 */ /* 0x000fe40007000000 */
[----:B------:R-:W-:Y:S02]  /*1a180*/  FSEL R246, R246, -INF , !P4 ;  /* 0xff800000f6f67808 */ /* 0x000fe40006000000 */
[C---:B------:R-:W-:Y:S02]  /*1a190*/  ISETP.GE.OR P1, PT, R2.reuse, R229, !P1 ;  /* 0x000000e50200720c */ /* 0x040fe40004f26670 */
[----:B------:R-:W-:Y:S01]  /*1a1a0*/  ISETP.GE.OR P6, PT, R2, R232, !P2 ;  /* 0x000000e80200720c */ /* 0x000fe200057c6670 */
[----:B------:R-:W-:Y:S01]  /*1a1b0*/  VIADD R2, R0, 0x41 ;  /* 0x0000004100027836 */ /* 0x000fe20000000000 */
[C---:B------:R-:W-:Y:S02]  /*1a1c0*/  LOP3.LUT P4, RZ, R224.reuse, 0x1, RZ, 0xc0, !PT ;  /* 0x00000001e0ff7812 */ /* 0x040fe4000788c0ff */
[----:B------:R-:W-:Y:S02]  /*1a1d0*/  LOP3.LUT R224, R224, 0xfffffff7, RZ, 0xc0, !PT ;  /* 0xfffffff7e0e07812 */ /* 0x000fe400078ec0ff */
[----:B------:R-:W-:Y:S02]  /*1a1e0*/  FSEL R81, R218, -INF , !P1 ;  /* 0xff800000da517808 */ /* 0x000fe40004800000 */
[----:B------:R-:W-:Y:S02]  /*1a1f0*/  FSEL R11, R219, -INF , !P4 ;  /* 0xff800000db0b7808 */ /* 0x000fe40006000000 */
[C---:B------:R-:W-:Y:S01]  /*1a200*/  ISETP.GE.AND P4, PT, R3.reuse, R228, PT ;  /* 0x000000e40300720c */ /* 0x040fe20003f86270 */
[----:B------:R-:W-:Y:S01]  /*1a210*/  STL [R1+0x4], R81 ;  /* 0x0000045101007387 */ /* 0x000fe20000100800 */
[CC--:B------:R-:W-:Y:S01]  /*1a220*/  ISETP.GE.AND P2, PT, R3.reuse, R227.reuse, PT ;  /* 0x000000e30300720c */ /* 0x0c0fe20003f46270 */
[----:B------:R-:W-:Y:S01]  /*1a230*/  IMAD.MOV.U32 R98, RZ, RZ, R11 ;  /* 0x000000ffff627224 */ /* 0x000fe200078e000b */
[----:B------:R-:W-:Y:S01]  /*1a240*/  ISETP.GE.AND P1, PT, R3, R226, PT ;  /* 0x000000e20300720c */ /* 0x000fe20003f26270 */
[----:B------:R-:W1:Y:S01]  /*1a250*/  MUFU.TANH R11, R129 ;  /* 0x00000081000b7308 */ /* 0x000e620000002400 */
[----:B------:R-:W-:Y:S02]  /*1a260*/  @P0 LOP3.LUT R224, R224, 0x8, RZ, 0xfc, !PT ;  /* 0x00000008e0e00812 */ /* 0x000fe400078efcff */
[----:B------:R-:W-:Y:S02]  /*1a270*/  ISETP.GE.AND P0, PT, R2, R227, PT ;  /* 0x000000e30200720c */ /* 0x000fe40003f06270 */
[----:B------:R-:W-:Y:S02]  /*1a280*/  FSEL R44, R7, -INF , !P3 ;  /* 0xff800000072c7808 */ /* 0x000fe40005800000 */
[C---:B------:R-:W-:Y:S02]  /*1a290*/  ISETP.GE.OR P4, PT, R3.reuse, R232, !P4 ;  /* 0x000000e80300720c */ /* 0x040fe40006786670 */
[C---:B------:R-:W-:Y:S02]  /*1a2a0*/  ISETP.GE.OR P3, PT, R3.reuse, R230, !P1 ;  /* 0x000000e60300720c */ /* 0x040fe40004f66670 */
[-C--:B------:R-:W-:Y:S01]  /*1a2b0*/  ISETP.GE.OR P2, PT, R3, R231.reuse, !P2 ;  /* 0x000000e70300720c */ /* 0x080fe20005746670 */
[----:B------:R-:W-:Y:S01]  /*1a2c0*/  VIADD R3, R0, 0x48 ;  /* 0x0000004800037836 */ /* 0x000fe20000000000 */
[----:B------:R-:W-:Y:S02]  /*1a2d0*/  ISETP.GE.OR P0, PT, R2, R231, !P0 ;  /* 0x000000e70200720c */ /* 0x000fe40004706670 */
[----:B------:R-:W-:Y:S02]  /*1a2e0*/  FSEL R38, R68, -INF , !P4 ;  /* 0xff80000044267808 */ /* 0x000fe40006000000 */
[----:B------:R-:W-:Y:S02]  /*1a2f0*/  FSEL R39, R71, -INF , !P0 ;  /* 0xff80000047277808 */ /* 0x000fe40004000000 */
[CC--:B------:R-:W-:Y:S02]  /*1a300*/  ISETP.GE.AND P0, PT, R3.reuse, R225.reuse, PT ;  /* 0x000000e10300720c */ /* 0x0c0fe40003f06270 */
[----:B------:R-:W-:Y:S02]  /*1a310*/  FSEL R42, R70, -INF , !P2 ;  /* 0xff800000462a7808 */ /* 0x000fe40005000000 */
[C---:B------:R-:W-:Y:S02]  /*1a320*/  ISETP.GE.AND P4, PT, R2.reuse, R226, PT ;  /* 0x000000e20200720c */ /* 0x040fe40003f86270 */
[----:B------:R-:W-:Y:S02]  /*1a330*/  ISETP.GE.AND P2, PT, R2, R225, PT ;  /* 0x000000e10200720c */ /* 0x000fe40003f46270 */
[----:B------:R-:W-:Y:S02]  /*1a340*/  FSEL R56, R72, -INF , !P3 ;  /* 0xff80000048387808 */ /* 0x000fe40005800000 */
[----:B------:R-:W-:Y:S01]  /*1a350*/  MUFU.TANH R72, R127 ;  /* 0x0000007f00487308 */ /* 0x000fe20000002400 */
[-C--:B------:R-:W-:Y:S02]  /*1a360*/  ISETP.GE.OR P3, PT, R3, R229.reuse, !P0 ;  /* 0x000000e50300720c */ /* 0x080fe40004766670 */
[----:B------:R-:W-:Y:S01]  /*1a370*/  FSEL R43, R5, -INF , !P5 ;  /* 0xff800000052b7808 */ /* 0x000fe20006800000 */
[----:B------:R-:W-:Y:S01]  /*1a380*/  VIADD R5, R0, 0x69 ;  /* 0x0000006900057836 */ /* 0x000fe20000000000 */
[----:B------:R-:W-:Y:S01]  /*1a390*/  FSEL R40, R6, -INF , !P6 ;  /* 0xff80000006287808 */ /* 0x000fe20007000000 */
[----:B------:R-:W-:Y:S01]  /*1a3a0*/  VIADD R6, R0, 0x68 ;  /* 0x0000006800067836 */ /* 0x000fe20000000000 */
[C---:B------:R-:W-:Y:S02]  /*1a3b0*/  ISETP.GE.OR P5, PT, R2.reuse, R230, !P4 ;  /* 0x000000e60200720c */ /* 0x040fe400067a6670 */
[----:B------:R-:W-:Y:S02]  /*1a3c0*/  ISETP.GE.OR P6, PT, R2, R229, !P2 ;  /* 0x000000e50200720c */ /* 0x000fe400057c6670 */
[----:B------:R-:W-:Y:S02]  /*1a3d0*/  ISETP.GE.AND P2, PT, R3, R228, PT ;  /* 0x000000e40300720c */ /* 0x000fe40003f46270 */
[----:B--2---:R-:W-:Y:S02]  /*1a3e0*/  FSEL R80, R73, -INF , !P5 ;  /* 0xff80000049507808 */ /* 0x004fe40006800000 */
[----:B------:R-:W-:Y:S02]  /*1a3f0*/  ISETP.GE.OR P0, PT, R3, R232, !P2 ;  /* 0x000000e80300720c */ /* 0x000fe40005706670 */
[C---:B------:R-:W-:Y:S02]  /*1a400*/  LOP3.LUT P5, RZ, R224.reuse, 0x8, RZ, 0xc0, !PT ;  /* 0x00000008e0ff7812 */ /* 0x040fe400078ac0ff */
[----:B------:R-:W-:Y:S02]  /*1a410*/  LOP3.LUT R224, R224, 0xfffffffe, RZ, 0xc0, !PT ;  /* 0xfffffffee0e07812 */ /* 0x000fe400078ec0ff */
[----:B------:R-:W-:Y:S02]  /*1a420*/  ISETP.GE.AND P1, PT, R2, R228, PT ;  /* 0x000000e40200720c */ /* 0x000fe40003f26270 */
[----:B------:R-:W-:Y:S02]  /*1a430*/  @P3 LOP3.LUT R224, R224, 0x1, RZ, 0xfc, !PT ;  /* 0x00000001e0e03812 */ /* 0x000fe400078efcff */
[----:B------:R-:W-:Y:S01]  /*1a440*/  ISETP.GE.OR P1, PT, R2, R232, !P1 ;  /* 0x000000e80200720c */ /* 0x000fe20004f26670 */
[----:B------:R-:W-:Y:S01]  /*1a450*/  VIADD R2, R0, 0x49 ;  /* 0x0000004900027836 */ /* 0x000fe20000000000 */
[----:B------:R-:W-:Y:S02]  /*1a460*/  LOP3.LUT R224, R224, 0xfffffffb, RZ, 0xc0, !PT ;  /* 0xfffffffbe0e07812 */ /* 0x000fe400078ec0ff */
[----:B------:R-:W-:Y:S02]  /*1a470*/  FSEL R37, R69, -INF , !P1 ;  /* 0xff80000045257808 */ /* 0x000fe40004800000 */
[----:B------:R-:W-:Y:S02]  /*1a480*/  @P0 LOP3.LUT R224, R224, 0x4, RZ, 0xfc, !PT ;  /* 0x00000004e0e00812 */ /* 0x000fe400078efcff */
[CC--:B------:R-:W-:Y:S02]  /*1a490*/  ISETP.GE.AND P0, PT, R2.reuse, R226.reuse, PT ;  /* 0x000000e20200720c */ /* 0x0c0fe40003f06270 */
[C---:B------:R-:W-:Y:S02]  /*1a4a0*/  ISETP.GE.AND P4, PT, R3.reuse, R226, PT ;  /* 0x000000e20300720c */ /* 0x040fe40003f86270 */
[CC--:B------:R-:W-:Y:S02]  /*1a4b0*/  ISETP.GE.OR P0, PT, R2.reuse, R230.reuse, !P0 ;  /* 0x000000e60200720c */ /* 0x0c0fe40004706670 */
[-C--:B------:R-:W-:Y:S02]  /*1a4c0*/  ISETP.GE.AND P1, PT, R3, R227.reuse, PT ;  /* 0x000000e30300720c */ /* 0x080fe40003f26270 */
[----:B------:R-:W-:Y:S02]  /*1a4d0*/  FSEL R12, R77, -INF , !P0 ;  /* 0xff8000004d0c7808 */ /* 0x000fe40004000000 */
[----:B------:R-:W-:Y:S02]  /*1a4e0*/  ISETP.GE.AND P0, PT, R2, R227, PT ;  /* 0x000000e30200720c */ /* 0x000fe40003f06270 */
[----:B------:R-:W-:Y:S02]  /*1a4f0*/  FSEL R222, R74, -INF , !P5 ;  /* 0xff8000004ade7808 */ /* 0x000fe40006800000 */
[C---:B------:R-:W-:Y:S02]  /*1a500*/  ISETP.GE.OR P4, PT, R3.reuse, R230, !P4 ;  /* 0x000000e60300720c */ /* 0x040fe40006786670 */
[-C--:B------:R-:W-:Y:S01]  /*1a510*/  ISETP.GE.OR P3, PT, R3, R231.reuse, !P1 ;  /* 0x000000e70300720c */ /* 0x080fe20004f66670 */
[----:B------:R-:W-:Y:S01]  /*1a520*/  VIADD R3, R0, 0x50 ;  /* 0x0000005000037836 */ /* 0x000fe20000000000 */
[----:B------:R-:W-:Y:S02]  /*1a530*/  ISETP.GE.OR P5, PT, R2, R231, !P0 ;  /* 0x000000e70200720c */ /* 0x000fe400047a6670 */
[----:B------:R-:W-:Y:S02]  /*1a540*/  LOP3.LUT P0, RZ, R224, 0x4, RZ, 0xc0, !PT ;  /* 0x00000004e0ff7812 */ /* 0x000fe4000780c0ff */
[C---:B------:R-:W-:Y:S02]  /*1a550*/  ISETP.GE.AND P2, PT, R2.reuse, R228, PT ;  /* 0x000000e40200720c */ /* 0x040fe40003f46270 */
[----:B---3--:R-:W-:Y:S02]  /*1a560*/  FSEL R33, R33, -INF , !P0 ;  /* 0xff80000021217808 */ /* 0x008fe40004000000 */
[CC--:B------:R-:W-:Y:S02]  /*1a570*/  ISETP.GE.AND P0, PT, R3.reuse, R225.reuse, PT ;  /* 0x000000e10300720c */ /* 0x0c0fe40003f06270 */
[----:B------:R-:W-:Y:S02]  /*1a580*/  ISETP.GE.AND P1, PT, R2, R225, PT ;  /* 0x000000e10200720c */ /* 0x000fe40003f26270 */
[-C--:B------:R-:W-:Y:S02]  /*1a590*/  ISETP.GE.OR P0, PT, R3, R229.reuse, !P0 ;  /* 0x000000e50300720c */ /* 0x080fe40004706670 */
[----:B------:R-:W-:Y:S02]  /*1a5a0*/  FSEL R76, R76, -INF , !P4 ;  /* 0xff8000004c4c7808 */ /* 0x000fe40006000000 */
[----:B------:R-:W-:Y:S02]  /*1a5b0*/  FSEL R97, R75, -INF , !P6 ;  /* 0xff8000004b617808 */ /* 0x000fe40007000000 */
[C---:B------:R-:W-:Y:S01]  /*1a5c0*/  ISETP.GE.OR P1, PT, R2.reuse, R229, !P1 ;  /* 0x000000e50200720c */ /* 0x040fe20004f26670 */
[----:B------:R-:W-:Y:S01]  /*1a5d0*/  STL [R1+0x10], R76 ;  /* 0x0000104c01007387 */ /* 0x000fe20000100800 */
[----:B------:R-:W-:Y:S01]  /*1a5e0*/  ISETP.GE.OR P6, PT, R2, R232, !P2 ;  /* 0x000000e80200720c */ /* 0x000fe200057c6670 */
[----:B------:R-:W-:Y:S01]  /*1a5f0*/  VIADD R2, R0, 0x51 ;  /* 0x0000005100027836 */ /* 0x000fe20000000000 */
[C---:B------:R-:W-:Y:S02]  /*1a600*/  LOP3.LUT P4, RZ, R224.reuse, 0x1, RZ, 0xc0, !PT ;  /* 0x00000001e0ff7812 */ /* 0x040fe4000788c0ff */
[----:B------:R-:W-:Y:S02]  /*1a610*/  LOP3.LUT R224, R224, 0xfffffff7, RZ, 0xc0, !PT ;  /* 0xfffffff7e0e07812 */ /* 0x000fe400078ec0ff */
[----:B------:R-:W-:Y:S02]  /*1a620*/  FSEL R83, R79, -INF , !P1 ;  /* 0xff8000004f537808 */ /* 0x000fe40004800000 */
[----:B------:R-:W-:Y:S02]  /*1a630*/  FSEL R102, R78, -INF , !P4 ;  /* 0xff8000004e667808 */ /* 0x000fe40006000000 */
[----:B------:R-:W-:Y:S02]  /*1a640*/  @P0 LOP3.LUT R224, R224, 0x8, RZ, 0xfc, !PT ;  /* 0x00000008e0e00812 */ /* 0x000fe400078efcff */
[C---:B------:R-:W-:Y:S02]  /*1a650*/  ISETP.GE.AND P4, PT, R3.reuse, R228, PT ;  /* 0x000000e40300720c */ /* 0x040fe40003f86270 */
[CC--:B------:R-:W-:Y:S02]  /*1a660*/  ISETP.GE.AND P2, PT, R3.reuse, R227.reuse, PT ;  /* 0x000000e30300720c */ /* 0x0c0fe40003f46270 */
[C---:B------:R-:W-:Y:S02]  /*1a670*/  ISETP.GE.AND P1, PT, R3.reuse, R226, PT ;  /* 0x000000e20300720c */ /* 0x040fe40003f26270 */
[----:B------:R-:W-:Y:S02]  /*1a680*/  ISETP.GE.AND P0, PT, R2, R227, PT ;  /* 0x000000e30200720c */ /* 0x000fe40003f06270 */
[----:B------:R-:W-:Y:S02]  /*1a690*/  FSEL R36, R36, -INF , !P3 ;  /* 0xff80000024247808 */ /* 0x000fe40005800000 */
[C---:B------:R-:W-:Y:S02]  /*1a6a0*/  ISETP.GE.OR P4, PT, R3.reuse, R232, !P4 ;  /* 0x000000e80300720c */ /* 0x040fe40006786670 */
[C---:B------:R-:W-:Y:S02]  /*1a6b0*/  ISETP.GE.OR P3, PT, R3.reuse, R230, !P1 ;  /* 0x000000e60300720c */ /* 0x040fe40004f66670 */
[-C--:B------:R-:W-:Y:S02]  /*1a6c0*/  ISETP.GE.OR P2, PT, R3, R231.reuse, !P2 ;  /* 0x000000e70300720c */ /* 0x080fe40005746670 */
[----:B------:R-:W-:Y:S02]  /*1a6d0*/  ISETP.GE.OR P0, PT, R2, R231, !P0 ;  /* 0x000000e70200720c */ /* 0x000fe40004706670 */
[----:B------:R-:W-:Y:S02]  /*1a6e0*/  IADD3 R3, R0, 0x58, RZ ;  /* 0x0000005800037810 */ /* 0x000fe40007ffe0ff */
[----:B------:R-:W-:Y:S02]  /*1a6f0*/  FSEL R30, R30, -INF , !P0 ;  /* 0xff8000001e1e7808 */ /* 0x000fe40004000000 */
[-C--:B------:R-:W-:Y:S02]  /*1a700*/  ISETP.GE.AND P0, PT, R3, R225.reuse, PT ;  /* 0x000000e10300720c */ /* 0x080fe40003f06270 */
[----:B------:R-:W-:Y:S02]  /*1a710*/  FSEL R31, R31, -INF , !P4 ;  /* 0xff8000001f1f7808 */ /* 0x000fe40006000000 */
[----:B------:R-:W-:Y:S02]  /*1a720*/  FSEL R34, R34, -INF , !P2 ;  /* 0xff80000022227808 */ /* 0x000fe40005000000 */
[----:B------:R-:W-:Y:S02]  /*1a730*/  FSEL R9, R88, -INF , !P3 ;  /* 0xff80000058097808 */ /* 0x000fe40005800000 */
[C---:B------:R-:W-:Y:S02]  /*1a740*/  ISETP.GE.AND P4, PT, R2.reuse, R226, PT ;  /* 0x000000e20200720c */ /* 0x040fe40003f86270 */
[----:B------:R-:W-:Y:S01]  /*1a750*/  ISETP.GE.AND P2, PT, R2, R225, PT ;  /* 0x000000e10200720c */ /* 0x000fe20003f46270 */
[----:B------:R-:W-:Y:S01]  /*1a760*/  STL [R1+0x28], R9 ;  /* 0x0000280901007387 */ /* 0x000fe20000100800 */
[-C--:B------:R-:W-:Y:S02]  /*1a770*/  ISETP.GE.OR P3, PT, R3, R229.reuse, !P0 ;  /* 0x000000e50300720c */ /* 0x080fe40004766670 */
[----:B------:R-:W-:Y:S02]  /*1a780*/  FSEL R32, R32, -INF , !P6 ;  /* 0xff80000020207808 */ /* 0x000fe40007000000 */
[----:B------:R-:W-:Y:S02]  /*1a790*/  FSEL R35, R35, -INF , !P5 ;  /* 0xff80000023237808 */ /* 0x000fe40006800000 */
[C---:B------:R-:W-:Y:S02]  /*1a7a0*/  ISETP.GE.OR P5, PT, R2.reuse, R230, !P4 ;  /* 0x000000e60200720c */ /* 0x040fe400067a6670 */
[----:B------:R-:W-:Y:S02]  /*1a7b0*/  ISETP.GE.OR P6, PT, R2, R229, !P2 ;  /* 0x000000e50200720c */ /* 0x000fe400057c6670 */
[----:B------:R-:W-:Y:S02]  /*1a7c0*/  ISETP.GE.AND P2, PT, R3, R228, PT ;  /* 0x000000e40300720c */ /* 0x000fe40003f46270 */
[----:B------:R-:W-:Y:S02]  /*1a7d0*/  FSEL R220, R89, -INF , !P5 ;  /* 0xff80000059dc7808 */ /* 0x000fe40006800000 */
[----:B------:R-:W-:Y:S02]  /*1a7e0*/  ISETP.GE.OR P0, PT, R3, R232, !P2 ;  /* 0x000000e80300720c */ /* 0x000fe40005706670 */
[----:B------:R-:W-:Y:S02]  /*1a7f0*/  LOP3.LUT P5, RZ, R224, 0x8, RZ, 0xc0, !PT ;  /* 0x00000008e0ff7812 */ /* 0x000fe400078ac0ff */
[----:B------:R-:W-:Y:S02]  /*1a800*/  ISETP.GE.AND P1, PT, R2, R228, PT ;  /* 0x000000e40200720c */ /* 0x000fe40003f26270 */
[----:B------:R-:W-:Y:S02]  /*1a810*/  LOP3.LUT R224, R224, 0xfffffffe, RZ, 0xc0, !PT ;  /* 0xfffffffee0e07812 */ /* 0x000fe400078ec0ff */
[----:B------:R-:W-:Y:S01]  /*1a820*/  ISETP.GE.OR P1, PT, R2, R232, !P1 ;  /* 0x000000e80200720c */ /* 0x000fe20004f26670 */
[----:B------:R-:W-:Y:S01]  /*1a830*/  VIADD R2, R0, 0x59 ;  /* 0x0000005900027836 */ /* 0x000fe20000000000 */
[----:B------:R-:W-:Y:S02]  /*1a840*/  @P3 LOP3.LUT R224, R224, 0x1, RZ, 0xfc, !PT ;  /* 0x00000001e0e03812 */ /* 0x000fe400078efcff */
[----:B------:R-:W-:Y:S02]  /*1a850*/  FSEL R29, R29, -INF , !P1 ;  /* 0xff8000001d1d7808 */ /* 0x000fe40004800000 */
[----:B------:R-:W-:Y:S02]  /*1a860*/  LOP3.LUT R224, R224, 0xfffffffb, RZ, 0xc0, !PT ;  /* 0xfffffffbe0e07812 */ /* 0x000fe400078ec0ff */
[C---:B------:R-:W-:Y:S02]  /*1a870*/  ISETP.GE.AND P1, PT, R3.reuse, R227, PT ;  /* 0x000000e30300720c */ /* 0x040fe40003f26270 */
[----:B------:R-:W-:Y:S02]  /*1a880*/  @P0 LOP3.LUT R224, R224, 0x4, RZ, 0xfc, !PT ;  /* 0x00000004e0e00812 */ /* 0x000fe400078efcff */
[CC--:B------:R-:W-:Y:S02]  /*1a890*/  ISETP.GE.AND P4, PT, R3.reuse, R226.reuse, PT ;  /* 0x000000e20300720c */ /* 0x0c0fe40003f86270 */
[C---:B------:R-:W-:Y:S02]  /*1a8a0*/  ISETP.GE.AND P0, PT, R2.reuse, R226, PT ;  /* 0x000000e20200720c */ /* 0x040fe40003f06270 */
[C---:B------:R-:W-:Y:S02]  /*1a8b0*/  ISETP.GE.OR P3, PT, R3.reuse, R231, !P1 ;  /* 0x000000e70300720c */ /* 0x040fe40004f66670 */
[----:B------:R-:W-:Y:S02]  /*1a8c0*/  ISETP.GE.AND P1, PT, R2, R225, PT ;  /* 0x000000e10200720c */ /* 0x000fe40003f26270 */
[-C--:B------:R-:W-:Y:S01]  /*1a8d0*/  ISETP.GE.OR P4, PT, R3, R230.reuse, !P4 ;  /* 0x000000e60300720c */ /* 0x080fe20006786670 */
[----:B------:R-:W-:Y:S01]  /*1a8e0*/  VIADD R3, R0, 0x60 ;  /* 0x0000006000037836 */ /* 0x000fe20000000000 */
[C---:B------:R-:W-:Y:S02]  /*1a8f0*/  ISETP.GE.OR P0, PT, R2.reuse, R230, !P0 ;  /* 0x000000e60200720c */ /* 0x040fe40004706670 */
[C---:B------:R-:W-:Y:S02]  /*1a900*/  ISETP.GE.OR P1, PT, R2.reuse, R229, !P1 ;  /* 0x000000e50200720c */ /* 0x040fe40004f26670 */
[----:B------:R-:W-:Y:S02]  /*1a910*/  FSEL R218, R93, -INF , !P0 ;  /* 0xff8000005dda7808 */ /* 0x000fe40004000000 */
[----:B------:R-:W-:Y:S02]  /*1a920*/  FSEL R68, R95, -INF , !P1 ;  /* 0xff8000005f447808 */ /* 0x000fe40004800000 */
[----:B------:R-:W-:Y:S02]  /*1a930*/  ISETP.GE.AND P0, PT, R2, R227, PT ;  /* 0x000000e30200720c */ /* 0x000fe40003f06270 */
[C---:B------:R-:W-:Y:S02]  /*1a940*/  ISETP.GE.AND P1, PT, R3.reuse, R226, PT ;  /* 0x000000e20300720c */ /* 0x040fe40003f26270 */
[----:B------:R-:W-:Y:S02]  /*1a950*/  FSEL R90, R90, -INF , !P5 ;  /* 0xff8000005a5a7808 */ /* 0x000fe40006800000 */
[----:B------:R-:W-:Y:S02]  /*1a960*/  ISETP.GE.OR P5, PT, R2, R231, !P0 ;  /* 0x000000e70200720c */ /* 0x000fe400047a6670 */
[C---:B------:R-:W-:Y:S02]  /*1a970*/  ISETP.GE.OR P1, PT, R3.reuse, R230, !P1 ;  /* 0x000000e60300720c */ /* 0x040fe40004f26670 */
[----:B------:R-:W-:Y:S02]  /*1a980*/  LOP3.LUT P0, RZ, R224, 0x4, RZ, 0xc0, !PT ;  /* 0x00000004e0ff7812 */ /* 0x000fe4000780c0ff */
[----:B------:R-:W-:Y:S02]  /*1a990*/  FSEL R8, R92, -INF , !P4 ;  /* 0xff8000005c087808 */ /* 0x000fe40006000000 */
[----:B------:R-:W-:Y:S02]  /*1a9a0*/  FSEL R26, R26, -INF , !P0 ;  /* 0xff8000001a1a7808 */ /* 0x000fe40004000000 */
[C---:B------:R-:W-:Y:S01]  /*1a9b0*/  ISETP.GE.AND P0, PT, R3.reuse, R225, PT ;  /* 0x000000e10300720c */ /* 0x040fe20003f06270 */
[----:B------:R-:W-:Y:S01]  /*1a9c0*/  STL [R1+0x20], R8 ;  /* 0x0000200801007387 */ /* 0x000fe20000100800 */
[----:B------:R-:W-:Y:S02]  /*1a9d0*/  LOP3.LUT P4, RZ, R224, 0x1, RZ, 0xc0, !PT ;  /* 0x00000001e0ff7812 */ /* 0x000fe4000788c0ff */
[----:B------:R-:W-:Y:S01]  /*1a9e0*/  ISETP.GE.AND P2, PT, R2, R228, PT ;  /* 0x000000e40200720c */ /* 0x000fe20003f46270 */
[----:B------:R-:W-:Y:S01]  /*1a9f0*/  STL [R1+0x48], R68 ;  /* 0x0000484401007387 */ /* 0x000fe20000100800 */
[----:B------:R-:W-:Y:S02]  /*1aa00*/  ISETP.GE.OR P0, PT, R3, R229, !P0 ;  /* 0x000000e50300720c */ /* 0x000fe40004706670 */
[----:B------:R-:W-:Y:S01]  /*1aa10*/  LOP3.LUT R224, R224, 0xfffffffe, RZ, 0xc0, !PT ;  /* 0xfffffffee0e07812 */ /* 0x000fe200078ec0ff */
[----:B------:R2:W-:Y:S01]  /*1aa20*/  STL [R1+0xfc], R226 ;  /* 0x0000fce201007387 */ /* 0x0005e20000100800 */
[----:B------:R-:W-:Y:S02]  /*1aa30*/  FSEL R10, R91, -INF , !P6 ;  /* 0xff8000005b0a7808 */ /* 0x000fe40007000000 */
[----:B------:R-:W-:Y:S01]  /*1aa40*/  ISETP.GE.OR P6, PT, R2, R232, !P2 ;  /* 0x000000e80200720c */ /* 0x000fe200057c6670 */
[----:B------:R-:W-:Y:S01]  /*1aa50*/  VIADD R2, R0, 0x61 ;  /* 0x0000006100027836 */ /* 0x000fe20000000000 */
[----:B------:R-:W-:Y:S01]  /*1aa60*/  @P1 LOP3.LUT R224, R224, 0x1, RZ, 0xfc, !PT ;  /* 0x00000001e0e01812 */ /* 0x000fe200078efcff */
[----:B------:R3:W-:Y:S01]  /*1aa70*/  STL [R1+0x100], R230 ;  /* 0x000100e601007387 */ /* 0x0007e20000100800 */
[----:B------:R-:W-:Y:S02]  /*1aa80*/  FSEL R24, R24, -INF , !P6 ;  /* 0xff80000018187808 */ /* 0x000fe40007000000 */
[----:B------:R-:W-:Y:S01]  /*1aa90*/  LOP3.LUT P6, RZ, R224, 0x1, RZ, 0xc0, !PT ;  /* 0x00000001e0ff7812 */ /* 0x000fe200078cc0ff */
[----:B------:R-:W-:Y:S01]  /*1aaa0*/  STL [R1+0x104], R228 ;  /* 0x000104e401007387 */ /* 0x000fe20000100800 */
[----:B------:R-:W-:Y:S02]  /*1aab0*/  FSEL R223, R94, -INF , !P4 ;  /* 0xff8000005edf7808 */ /* 0x000fe40006000000 */
[C---:B------:R-:W-:Y:S01]  /*1aac0*/  ISETP.GE.AND P2, PT, R3.reuse, R227, PT ;  /* 0x000000e30300720c */ /* 0x040fe20003f46270 */
[----:B------:R-:W-:Y:S01]  /*1aad0*/  STL [R1+0x108], R232 ;  /* 0x000108e801007387 */ /* 0x000fe20000100800 */
[----:B------:R-:W-:Y:S02]  /*1aae0*/  LOP3.LUT R224, R224, 0xfffffffb, RZ, 0xc0, !PT ;  /* 0xfffffffbe0e07812 */ /* 0x000fe400078ec0ff */
[C---:B------:R-:W-:Y:S01]  /*1aaf0*/  ISETP.GE.AND P4, PT, R3.reuse, R228, PT ;  /* 0x000000e40300720c */ /* 0x040fe20003f86270 */
[----:B------:R-:W-:Y:S01]  /*1ab00*/  STL [R1+0x10c], R227 ;  /* 0x00010ce301007387 */ /* 0x000fe20000100800 */
[----:B------:R-:W-:Y:S02]  /*1ab10*/  @P0 LOP3.LUT R224, R224, 0x4, RZ, 0xfc, !PT ;  /* 0x00000004e0e00812 */ /* 0x000fe400078efcff */
[C---:B------:R-:W-:Y:S02]  /*1ab20*/  ISETP.GE.OR P2, PT, R3.reuse, R231, !P2 ;  /* 0x000000e70300720c */ /* 0x040fe40005746670 */
[----:B------:R-:W-:Y:S01]  /*1ab30*/  ISETP.GE.OR P4, PT, R3, R232, !P4 ;  /* 0x000000e80300720c */ /* 0x000fe20006786670 */
[----:B------:R-:W-:Y:S01]  /*1ab40*/  VIADD R3, R0, 0x71 ;  /* 0x0000007100037836 */ /* 0x000fe20000000000 */
[C---:B------:R-:W-:Y:S02]  /*1ab50*/  ISETP.GE.AND P0, PT, R2.reuse, R227, PT ;  /* 0x000000e30200720c */ /* 0x040fe40003f06270 */
[C---:B------:R-:W-:Y:S02]  /*1ab60*/  ISETP.GE.AND P1, PT, R2.reuse, R228, PT ;  /* 0x000000e40200720c */ /* 0x040fe40003f26270 */
[----:B------:R-:W-:Y:S02]  /*1ab70*/  FSEL R25, R25, -INF , !P2 ;  /* 0xff80000019197808 */ /* 0x000fe40005000000 */
[----:B------:R-:W-:Y:S02]  /*1ab80*/  FSEL R23, R23, -INF , !P4 ;  /* 0xff80000017177808 */ /* 0x000fe40006000000 */
[C---:B------:R-:W-:Y:S02]  /*1ab90*/  ISETP.GE.AND P2, PT, R2.reuse, R225, PT ;  /* 0x000000e10200720c */ /* 0x040fe40003f46270 */
[C---:B------:R-:W-:Y:S02]  /*1aba0*/  ISETP.GE.OR P0, PT, R2.reuse, R231, !P0 ;  /* 0x000000e70200720c */ /* 0x040fe40004706670 */
[C---:B------:R-:W-:Y:S02]  /*1abb0*/  ISETP.GE.AND P4, PT, R2.reuse, R226, PT ;  /* 0x000000e20200720c */ /* 0x040fe40003f86270 */
[----:B------:R-:W-:Y:S02]  /*1abc0*/  ISETP.GE.OR P1, PT, R2, R232, !P1 ;  /* 0x000000e80200720c */ /* 0x000fe40004f26670 */
[----:B------:R-:W-:Y:S02]  /*1abd0*/  FSEL R28, R28, -INF , !P3 ;  /* 0xff8000001c1c7808 */ /* 0x000fe40005800000 */
[----:B------:R-:W-:Y:S02]  /*1abe0*/  ISETP.GE.OR P3, PT, R2, R229, !P2 ;  /* 0x000000e50200720c */ /* 0x000fe40005766670 */
[----:B------:R-:W-:Y:S02]  /*1abf0*/  FSEL R22, R22, -INF , !P0 ;  /* 0xff80000016167808 */ /* 0x000fe40004000000 */
[----:B------:R-:W-:Y:S02]  /*1ac00*/  ISETP.GE.OR P4, PT, R2, R230, !P4 ;  /* 0x000000e60200720c */ /* 0x000fe40006786670 */
[----:B------:R-:W-:Y:S02]  /*1ac10*/  ISETP.GE.AND P0, PT, R5, R226, PT ;  /* 0x000000e20500720c */ /* 0x000fe40003f06270 */
[C---:B------:R-:W-:Y:S02]  /*1ac20*/  ISETP.GE.AND P2, PT, R6.reuse, R228, PT ;  /* 0x000000e40600720c */ /* 0x040fe40003f46270 */
[----:B------:R-:W-:Y:S02]  /*1ac30*/  FSEL R21, R21, -INF , !P1 ;  /* 0xff80000015157808 */ /* 0x000fe40004800000 */
[----:B------:R-:W-:Y:S02]  /*1ac40*/  ISETP.GE.AND P1, PT, R6, R226, PT ;  /* 0x000000e20600720c */ /* 0x000fe40003f26270 */
[----:B------:R-:W-:Y:S02]  /*1ac50*/  FSEL R213, R104, -INF , !P6 ;  /* 0xff80000068d57808 */ /* 0x000fe40007000000 */
[----:B------:R-:W-:Y:S02]  /*1ac60*/  FSEL R212, R105, -INF , !P4 ;  /* 0xff80000069d47808 */ /* 0x000fe40006000000 */
[C---:B------:R-:W-:Y:S02]  /*1ac70*/  ISETP.GE.OR P0, PT, R5.reuse, R230, !P0 ;  /* 0x000000e60500720c */ /* 0x040fe40004706670 */
[C---:B------:R-:W-:Y:S02]  /*1ac80*/  ISETP.GE.OR P2, PT, R6.reuse, R232, !P2 ;  /* 0x000000e80600720c */ /* 0x040fe40005746670 */
[C---:B------:R-:W-:Y:S02]  /*1ac90*/  ISETP.GE.AND P4, PT, R6.reuse, R227, PT ;  /* 0x000000e30600720c */ /* 0x040fe40003f86270 */
[----:B------:R-:W-:Y:S02]  /*1aca0*/  ISETP.GE.AND P6, PT, R5, R228, PT ;  /* 0x000000e40500720c */ /* 0x000fe40003fc6270 */
[C---:B------:R-:W-:Y:S02]  /*1acb0*/  ISETP.GE.OR P1, PT, R6.reuse, R230, !P1 ;  /* 0x000000e60600720c */ /* 0x040fe40004f26670 */
[----:B------:R-:W-:Y:S01]  /*1acc0*/  FSEL R219, R109, -INF , !P0 ;  /* 0xff8000006ddb7808 */ /* 0x000fe20004000000 */
[----:B------:R-:W-:Y:S01]  /*1acd0*/  IMAD.MOV.U32 R109, RZ, RZ, R12 ;  /* 0x000000ffff6d7224 */ /* 0x000fe200078e000c */
[----:B------:R-:W-:Y:S01]  /*1ace0*/  FSEL R17, R17, -INF , !P2 ;  /* 0xff80000011117808 */ /* 0x000fe20005000000 */
[----:B------:R-:W3:Y:S01]  /*1acf0*/  MUFU.TANH R12, R131 ;  /* 0x00000083000c7308 */ /* 0x000ee20000002400 */
[----:B------:R-:W-:Y:S02]  /*1ad00*/  ISETP.GE.OR P2, PT, R5, R232, !P6 ;  /* 0x000000e80500720c */ /* 0x000fe40007746670 */
[----:B------:R-:W-:Y:S02]  /*1ad10*/  FSEL R27, R27, -INF , !P5 ;  /* 0xff8000001b1b7808 */ /* 0x000fe40006800000 */
[----:B------:R-:W-:Y:S02]  /*1ad20*/  ISETP.GE.OR P0, PT, R6, R231, !P4 ;  /* 0x000000e70600720c */ /* 0x000fe40006706670 */
[----:B------:R-:W-:Y:S02]  /*1ad30*/  FSEL R82, R108, -INF , !P1 ;  /* 0xff8000006c527808 */ /* 0x000fe40004800000 */
[----:B------:R-:W-:Y:S02]  /*1ad40*/  ISETP.GE.AND P5, PT, R4, R228, PT ;  /* 0x000000e40400720c */ /* 0x000fe40003fa6270 */
[-C--:B------:R-:W-:Y:S02]  /*1ad50*/  ISETP.GE.AND P1, PT, R5, R227.reuse, PT ;  /* 0x000000e30500720c */ /* 0x080fe40003f26270 */
[----:B------:R-:W-:Y:S02]  /*1ad60*/  FSEL R15, R15, -INF , !P2 ;  /* 0xff8000000f0f7808 */ /* 0x000fe40005000000 */
[----:B------:R-:W-:Y:S02]  /*1ad70*/  FSEL R20, R20, -INF , !P0 ;  /* 0xff80000014147808 */ /* 0x000fe40004000000 */
[C---:B------:R-:W-:Y:S02]  /*1ad80*/  ISETP.GE.AND P0, PT, R4.reuse, R227, PT ;  /* 0x000000e30400720c */ /* 0x040fe40003f06270 */
[C---:B------:R-:W-:Y:S02]  /*1ad90*/  ISETP.GE.OR P2, PT, R4.reuse, R232, !P5 ;  /* 0x000000e80400720c */ /* 0x040fe40006f46670 */
[----:B------:R-:W-:Y:S02]  /*1ada0*/  ISETP.GE.AND P4, PT, R3, R228, PT ;  /* 0x000000e40300720c */ /* 0x000fe40003f86270 */
[-C--:B------:R-:W-:Y:S02]  /*1adb0*/  ISETP.GE.OR P1, PT, R5, R231.reuse, !P1 ;  /* 0x000000e70500720c */ /* 0x080fe40004f26670 */
[----:B------:R-:W-:Y:S02]  /*1adc0*/  ISETP.GE.OR P0, PT, R4, R231, !P0 ;  /* 0x000000e70400720c */ /* 0x000fe40004706670 */
[----:B------:R-:W-:Y:S02]  /*1add0*/  FSEL R14, R14, -INF , !P2 ;  /* 0xff8000000e0e7808 */ /* 0x000fe40005000000 */
[----:B------:R-:W-:Y:S02]  /*1ade0*/  ISETP.GE.OR P2, PT, R3, R232, !P4 ;  /* 0x000000e80300720c */ /* 0x000fe40006746670 */
[----:B----4-:R-:W-:Y:S02]  /*1adf0*/  FSEL R19, R19, -INF , !P1 ;  /* 0xff80000013137808 */ /* 0x010fe40004800000 */
[-C--:B------:R-:W-:Y:S02]  /*1ae00*/  ISETP.GE.AND P1, PT, R4, R226.reuse, PT ;  /* 0x000000e20400720c */ /* 0x080fe40003f26270 */
[----:B------:R-:W-:Y:S02]  /*1ae10*/  FSEL R18, R18, -INF , !P0 ;  /* 0xff80000012127808 */ /* 0x000fe40004000000 */
[C---:B------:R-:W-:Y:S01]  /*1ae20*/  IADD3 R2, R0.reuse, 0x78, RZ ;  /* 0x0000007800027810 */ /* 0x040fe20007ffe0ff */
[----:B------:R-:W-:Y:S01]  /*1ae30*/  VIADD R0, R0, 0x79 ;  /* 0x0000007900007836 */ /* 0x000fe20000000000 */
[----:B------:R-:W-:Y:S02]  /*1ae40*/  ISETP.GE.AND P0, PT, R3, R226, PT ;  /* 0x000000e20300720c */ /* 0x000fe40003f06270 */
[----:B------:R-:W-:Y:S02]  /*1ae50*/  FSEL R13, R13, -INF , !P2 ;  /* 0xff8000000d0d7808 */ /* 0x000fe40005000000 */
[-C--:B------:R-:W-:Y:S02]  /*1ae60*/  ISETP.GE.OR P2, PT, R4, R230.reuse, !P1 ;  /* 0x000000e60400720c */ /* 0x080fe40004f46670 */
[C---:B------:R-:W-:Y:S02]  /*1ae70*/  ISETP.GE.OR P1, PT, R3.reuse, R230, !P0 ;  /* 0x000000e60300720c */ /* 0x040fe40004726670 */
[----:B------:R-:W-:Y:S02]  /*1ae80*/  ISETP.GE.AND P6, PT, R3, R227, PT ;  /* 0x000000e30300720c */ /* 0x000fe40003fc6270 */
[----:B------:R-:W-:Y:S02]  /*1ae90*/  ISETP.GE.AND P0, PT, R0, R226, PT ;  /* 0x000000e20000720c */ /* 0x000fe40003f06270 */
[----:B------:R-:W-:Y:S02]  /*1aea0*/  FSEL R96, R120, -INF , !P2 ;  /* 0xff80000078607808 */ /* 0x000fe40005000000 */
[C---:B------:R-:W-:Y:S02]  /*1aeb0*/  ISETP.GE.AND P2, PT, R2.reuse, R228, PT ;  /* 0x000000e40200720c */ /* 0x040fe40003f46270 */
[----:B------:R-:W-:Y:S02]  /*1aec0*/  ISETP.GE.AND P5, PT, R2, R226, PT ;  /* 0x000000e20200720c */ /* 0x000fe40003fa6270 */
[----:B--2---:R-:W-:Y:S02]  /*1aed0*/  FSEL R226, R121, -INF , !P1 ;  /* 0xff80000079e27808 */ /* 0x004fe40004800000 */
[----:B------:R-:W-:Y:S02]  /*1aee0*/  ISETP.GE.OR P0, PT, R0, R230, !P0 ;  /* 0x000000e60000720c */ /* 0x000fe40004706670 */
[----:B------:R-:W-:Y:S02]  /*1aef0*/  ISETP.GE.OR P4, PT, R3, R231, !P6 ;  /* 0x000000e70300720c */ /* 0x000fe40007786670 */
[----:B------:R-:W-:Y:S02]  /*1af00*/  ISETP.GE.OR P1, PT, R2, R232, !P2 ;  /* 0x000000e80200720c */ /* 0x000fe40005726670 */
[----:B------:R-:W-:Y:S02]  /*1af10*/  FSEL R233, R125, -INF , !P0 ;  /* 0xff8000007de97808 */ /* 0x000fe40004000000 */
[----:B------:R-:W-:Y:S02]  /*1af20*/  FSEL R16, R16, -INF , !P4 ;  /* 0xff80000010107808 */ /* 0x000fe40006000000 */
[----:B------:R-:W-:Y:S02]  /*1af30*/  ISETP.GE.OR P4, PT, R2, R230, !P5 ;  /* 0x000000e60200720c */ /* 0x000fe40006f86670 */
[C---:B------:R-:W-:Y:S02]  /*1af40*/  ISETP.GE.AND P0, PT, R5.reuse, R225, PT ;  /* 0x000000e10500720c */ /* 0x040fe40003f06270 */
[----:B------:R-:W-:Y:S02]  /*1af50*/  FSEL R128, R128, -INF , !P1 ;  /* 0xff80000080807808 */ /* 0x000fe40004800000 */
[----:B------:R-:W-:Y:S02]  /*1af60*/  ISETP.GE.AND P1, PT, R0, R228, PT ;  /* 0x000000e40000720c */ /* 0x000fe40003f26270 */
[----:B------:R-:W-:Y:S02]  /*1af70*/  ISETP.GE.AND P6, PT, R2, R227, PT ;  /* 0x000000e30200720c */ /* 0x000fe40003fc6270 */
[----:B------:R-:W-:Y:S02]  /*1af80*/  FSEL R113, R124, -INF , !P4 ;  /* 0xff8000007c717808 */ /* 0x000fe40006000000 */
[----:B------:R-:W-:Y:S02]  /*1af90*/  ISETP.GE.OR P5, PT, R5, R229, !P0 ;  /* 0x000000e50500720c */ /* 0x000fe400047a6670 */
[----:B------:R-:W-:Y:S02]  /*1afa0*/  ISETP.GE.OR P0, PT, R0, R232, !P1 ;  /* 0x000000e80000720c */ /* 0x000fe40004f06670 */
[-C--:B------:R-:W-:Y:S02]  /*1afb0*/  ISETP.GE.AND P4, PT, R6, R225.reuse, PT ;  /* 0x000000e10600720c */ /* 0x080fe40003f86270 */
[----:B------:R-:W-:Y:S02]  /*1afc0*/  ISETP.GE.AND P1, PT, R4, R225, PT ;  /* 0x000000e10400720c */ /* 0x000fe40003f26270 */
[----:B------:R-:W-:Y:S02]  /*1afd0*/  ISETP.GE.OR P2, PT, R2, R231, !P6 ;  /* 0x000000e70200720c */ /* 0x000fe40007746670 */
[----:B------:R-:W-:Y:S02]  /*1afe0*/  FMNMX.FTZ R5, R55, R133, !PT ;  /* 0x0000008537057209 */ /* 0x000fe40007810000 */
[-C--:B------:R-:W-:Y:S02]  /*1aff0*/  ISETP.GE.OR P6, PT, R6, R229.reuse, !P4 ;  /* 0x000000e50600720c */ /* 0x080fe400067c6670 */
[----:B------:R-:W-:Y:S02]  /*1b000*/  ISETP.GE.OR P4, PT, R4, R229, !P1 ;  /* 0x000000e50400720c */ /* 0x000fe40004f86670 */
[----:B------:R-:W-:Y:S02]  /*1b010*/  FMNMX.FTZ R4, R57, R134, !PT ;  /* 0x0000008639047209 */ /* 0x000fe40007810000 */
[----:B------:R-:W-:Y:S02]  /*1b020*/  FMNMX.FTZ R5, R201, R5, !PT ;  /* 0x00000005c9057209 */ /* 0x000fe40007810000 */
[----:B-1----:R-:W-:Y:S02]  /*1b030*/  FSEL R11, R11, -INF , !P0 ;  /* 0xff8000000b0b7808 */ /* 0x002fe40004000000 */
[----:B------:R-:W-:Y:S02]  /*1b040*/  FMNMX.FTZ R4, R202, R4, !PT ;  /* 0x00000004ca047209 */ /* 0x000fe40007810000 */
[----:B------:R-:W-:Y:S02]  /*1b050*/  ISETP.GE.AND P0, PT, R0, R227, PT ;  /* 0x000000e30000720c */ /* 0x000fe40003f06270 */
[----:B------:R-:W-:Y:S02]  /*1b060*/  FMNMX.FTZ R5, R204, R5, !PT ;  /* 0x00000005cc057209 */ /* 0x000fe40007810000 */
[----:B------:R-:W-:Y:S02]  /*1b070*/  FMNMX.FTZ R4, R208, R4, !PT ;  /* 0x00000004d0047209 */ /* 0x000fe40007810000 */
[----:B------:R-:W-:Y:S02]  /*1b080*/  ISETP.GE.OR P0, PT, R0, R231, !P0 ;  /* 0x000000e70000720c */ /* 0x000fe40004706670 */
[----:B------:R-:W-:Y:S02]  /*1b090*/  FMNMX.FTZ R5, R67, R5, !PT ;  /* 0x0000000543057209 */ /* 0x000fe40007810000 */
[----:B------:R-:W-:Y:S02]  /*1b0a0*/  FMNMX.FTZ R4, R210, R4, !PT ;  /* 0x00000004d2047209 */ /* 0x000fe40007810000 */
[----:B---3--:R-:W-:Y:S02]  /*1b0b0*/  FSEL R12, R12, -INF , !P0 ;  /* 0xff8000000c0c7808 */ /* 0x008fe40004000000 */
[----:B------:R-:W-:Y:S02]  /*1b0c0*/  FMNMX.FTZ R5, R209, R5, !PT ;  /* 0x00000005d1057209 */ /* 0x000fe40007810000 */
[----:B------:R-:W-:Y:S02]  /*1b0d0*/  ISETP.GE.AND P0, PT, R3, R225, PT ;  /* 0x000000e10300720c */ /* 0x000fe40003f06270 */
[----:B------:R-:W-:Y:S02]  /*1b0e0*/  FMNMX.FTZ R6, R53, R132, !PT ;  /* 0x0000008435067209 */ /* 0x000fe40007810000 */
[----:B------:R-:W-:Y:S02]  /*1b0f0*/  FMNMX.FTZ R4, R239, R4, !PT ;  /* 0x00000004ef047209 */ /* 0x000fe40007810000 */
[----:B------:R-:W-:Y:S02]  /*1b100*/  FSEL R130, R130, -INF , !P2 ;  /* 0xff80000082827808 */ /* 0x000fe40005000000 */
        /* <DEDUP_REMOVED lines=102> */
[----:B------:R-:W-:Y:S02]  /*1b770*/  LOP3.LUT P1, RZ, R224, 0x4, RZ, 0xc0, !PT ;  /* 0x00000004e0ff7812 */ /* 0x000fe4000782c0ff */
[----:B------:R-:W-:Y:S02]  /*1b780*/  FMNMX.FTZ R3, R96, R3, !PT ;  /* 0x0000000360037209 */ /* 0x000fe40007810000 */
[----:B------:R-:W-:Y:S02]  /*1b790*/  FMNMX.FTZ R5, R14, R5, !PT ;  /* 0x000000050e057209 */ /* 0x000fe40007810000 */
[----:B------:R-:W-:Y:S02]  /*1b7a0*/  FSEL R230, R106, -INF , !P1 ;  /* 0xff8000006ae67808 */ /* 0x000fe40004800000 */
[----:B------:R-:W-:Y:S02]  /*1b7b0*/  FMNMX.FTZ R6, R68, R6, !PT ;  /* 0x0000000644067209 */ /* 0x000fe40007810000 */
[----:B------:R-:W-:Y:S02]  /*1b7c0*/  FMNMX.FTZ R3, R226, R3, !PT ;  /* 0x00000003e2037209 */ /* 0x000fe40007810000 */
[----:B------:R-:W-:Y:S02]  /*1b7d0*/  FMNMX.FTZ R5, R13, R5, !PT ;  /* 0x000000050d057209 */ /* 0x000fe40007810000 */
[----:B------:R-:W-:Y:S02]  /*1b7e0*/  FSEL R81, R107, -INF , !P3 ;  /* 0xff8000006b517808 */ /* 0x000fe40005800000 */
[----:B------:R-:W-:Y:S02]  /*1b7f0*/  FMNMX.FTZ R6, R230, R6, !PT ;  /* 0x00000006e6067209 */ /* 0x000fe40007810000 */
[----:B------:R-:W-:Y:S02]  /*1b800*/  FMNMX.FTZ R3, R113, R3, !PT ;  /* 0x0000000371037209 */ /* 0x000fe40007810000 */
[----:B------:R-:W-:Y:S02]  /*1b810*/  ISETP.GE.AND P0, PT, R2, R225, PT ;  /* 0x000000e10200720c */ /* 0x000fe40003f06270 */
[----:B------:R-:W-:Y:S02]  /*1b820*/  FMNMX.FTZ R5, R128, R5, !PT ;  /* 0x0000000580057209 */ /* 0x000fe40007810000 */
[----:B------:R-:W-:Y:S02]  /*1b830*/  FMNMX.FTZ R6, R81, R6, !PT ;  /* 0x0000000651067209 */ /* 0x000fe40007810000 */
[----:B------:R-:W-:Y:S02]  /*1b840*/  FSEL R87, R110, -INF , !P6 ;  /* 0xff8000006e577808 */ /* 0x000fe40007000000 */
[----:B------:R-:W-:Y:S02]  /*1b850*/  FMNMX.FTZ R3, R233, R3, !PT ;  /* 0x00000003e9037209 */ /* 0x000fe40007810000 */
[----:B------:R-:W-:Y:S02]  /*1b860*/  FMNMX.FTZ R5, R11, R5, !PT ;  /* 0x000000050b057209 */ /* 0x000fe40007810000 */
[----:B------:R-:W-:Y:S01]  /*1b870*/  ISETP.GE.OR P1, PT, R2, R229, !P0 ;  /* 0x000000e50200720c */ /* 0x000fe20004726670 */
[----:B------:R-:W2:Y:S01]  /*1b880*/  SHFL.BFLY PT, R8, R3, 0x2, 0x1f ;  /* 0x0c401f0003087f89 */ /* 0x000ea200000e0000 */
[----:B------:R-:W-:Y:S02]  /*1b890*/  FMNMX.FTZ R2, R87, R6, !PT ;  /* 0x0000000657027209 */ /* 0x000fe40007810000 */
[----:B------:R-:W-:Y:S05]  /*1b8a0*/  FSEL R104, R111, -INF , !P5 ;  /* 0xff8000006f687808 */ /* 0x000fea0006800000 */
[----:B------:R-:W3:Y:S01]  /*1b8b0*/  SHFL.BFLY PT, R9, R5, 0x2, 0x1f ;  /* 0x0c401f0005097f89 */ /* 0x000ee200000e0000 */
[----:B------:R-:W-:Y:S02]  /*1b8c0*/  ISETP.GE.AND P0, PT, R0, R225, PT ;  /* 0x000000e10000720c */ /* 0x000fe40003f06270 */
[----:B------:R-:W-:Y:S01]  /*1b8d0*/  FSEL R103, R122, -INF , !P4 ;  /* 0xff8000007a677808 */ /* 0x000fe20006000000 */
[----:B------:R-:W-:Y:S01]  /*1b8e0*/  IMAD.MOV.U32 R122, RZ, RZ, R80 ;  /* 0x000000ffff7a7224 */ /* 0x000fe200078e0050 */
[----:B------:R-:W-:Y:S02]  /*1b8f0*/  FMNMX.FTZ R2, R104, R2, !PT ;  /* 0x0000000268027209 */ /* 0x000fe40007810000 */
[----:B-1----:R-:W-:Y:S02]  /*1b900*/  FMNMX.FTZ R4, R4, R7, !PT ;  /* 0x0000000704047209 */ /* 0x002fe40007810000 */
[----:B------:R-:W-:Y:S02]  /*1b910*/  ISETP.GE.OR P0, PT, R0, R229, !P0 ;  /* 0x000000e50000720c */ /* 0x000fe40004706670 */
[----:B------:R-:W-:Y:S01]  /*1b920*/  FSEL R232, R123, -INF , !P2 ;  /* 0xff8000007be87808 */ /* 0x000fe20005000000 */
[----:B------:R-:W1:Y:S01]  /*1b930*/  SHFL.BFLY PT, R70, R4, 0x1, 0x1f ;  /* 0x0c201f0004467f89 */ /* 0x000e6200000e0000 */
[----:B------:R-:W-:Y:S02]  /*1b940*/  FMNMX.FTZ R0, R103, R2, !PT ;  /* 0x0000000267007209 */ /* 0x000fe40007810000 */
[----:B------:R-:W-:Y:S02]  /*1b950*/  FSEL R78, R126, -INF , !P1 ;  /* 0xff8000007e4e7808 */ /* 0x000fe40004800000 */
[----:B------:R-:W-:Y:S02]  /*1b960*/  FMNMX.FTZ R0, R232, R0, !PT ;  /* 0x00000000e8007209 */ /* 0x000fe40007810000 */
[----:B------:R-:W-:Y:S02]  /*1b970*/  FSEL R72, R72, -INF , !P0 ;  /* 0xff80000048487808 */ /* 0x000fe40004000000 */
[----:B------:R-:W-:Y:S02]  /*1b980*/  FMNMX.FTZ R0, R78, R0, !PT ;  /* 0x000000004e007209 */ /* 0x000fe40007810000 */
[----:B--2---:R-:W-:Y:S02]  /*1b990*/  FMNMX.FTZ R3, R3, R8, !PT ;  /* 0x0000000803037209 */ /* 0x004fe40007810000 */
[----:B------:R-:W-:Y:S02]  /*1b9a0*/  FMNMX.FTZ R0, R72, R0, !PT ;  /* 0x0000000048007209 */ /* 0x000fe40007810000 */
[----:B---3--:R-:W-:Y:S01]  /*1b9b0*/  FMNMX.FTZ R5, R5, R9, !PT ;  /* 0x0000000905057209 */ /* 0x008fe20007810000 */
[----:B------:R-:W2:Y:S01]  /*1b9c0*/  SHFL.BFLY PT, R69, R3, 0x1, 0x1f ;  /* 0x0c201f0003457f89 */ /* 0x000ea200000e0000 */
[----:B------:R-:W-:Y:S07]  /*1b9d0*/  LOP3.LUT P3, RZ, R224, 0x20, RZ, 0xc0, !PT ;  /* 0x00000020e0ff7812 */ /* 0x000fee000786c0ff */
[----:B------:R-:W3:Y:S08]  /*1b9e0*/  SHFL.BFLY PT, R2, R0, 0x2, 0x1f ;  /* 0x0c401f0000027f89 */ /* 0x000ef000000e0000 */
[----:B------:R-:W4:Y:S01]  /*1b9f0*/  SHFL.BFLY PT, R71, R5, 0x1, 0x1f ;  /* 0x0c201f0005477f89 */ /* 0x000f2200000e0000 */
[----:B-1----:R-:W-:Y:S04]  /*1ba00*/  FMNMX.FTZ R70, R4, R70, !PT ;  /* 0x0000004604467209 */ /* 0x002fe80007810000 */
[C---:B------:R-:W-:Y:S01]  /*1ba10*/  FSETP.NEU.FTZ.AND P1, PT, R70.reuse, -INF , PT ;  /* 0xff8000004600780b */ /* 0x040fe20003f3d000 */
[----:B------:R-:W-:Y:S05]  /*1ba20*/  FMUL.FTZ R7, R70, UR4 ;  /* 0x0000000446077c20 */ /* 0x000fea0008410000 */
[----:B------:R-:W-:Y:S02]  /*1ba30*/  FSEL R7, R7, RZ, P1 ;  /* 0x000000ff07077208 */ /* 0x000fe40000800000 */
[----:B--2---:R-:W-:Y:S03]  /*1ba40*/  FMNMX.FTZ R69, R3, R69, !PT ;  /* 0x0000004503457209 */ /* 0x004fe60007810000 */
[--C-:B------:R-:W-:Y:S01]  /*1ba50*/  FFMA.FTZ R93, R52, UR4, -R7.reuse ;  /* 0x00000004345d7c23 */ /* 0x100fe20008010807 */
[--C-:B------:R-:W-:Y:S01]  /*1ba60*/  FFMA.FTZ R227, R16, UR4, -R7.reuse ;  /* 0x0000000410e37c23 */ /* 0x100fe20008010807 */
[--C-:B------:R-:W-:Y:S01]  /*1ba70*/  FFMA.FTZ R111, R64, UR4, -R7.reuse ;  /* 0x00000004406f7c23 */ /* 0x100fe20008010807 */
[----:B---3--:R-:W-:Y:S01]  /*1ba80*/  FMNMX.FTZ R0, R0, R2, !PT ;  /* 0x0000000200007209 */ /* 0x008fe20007810000 */
[--C-:B------:R-:W-:Y:S01]  /*1ba90*/  FFMA.FTZ R2, R55, UR4, -R7.reuse ;  /* 0x0000000437027c23 */ /* 0x100fe20008010807 */
[--C-:B------:R-:W-:Y:S01]  /*1baa0*/  FFMA.FTZ R94, R60, UR4, -R7.reuse ;  /* 0x000000043c5e7c23 */ /* 0x100fe20008010807 */
[--C-:B------:R-:W-:Y:S01]  /*1bab0*/  FFMA.FTZ R92, R51, UR4, -R7.reuse ;  /* 0x00000004335c7c23 */ /* 0x100fe20008010807 */
[--C-:B------:R-:W-:Y:S01]  /*1bac0*/  FFMA.FTZ R95, R43, UR4, -R7.reuse ;  /* 0x000000042b5f7c23 */ /* 0x100fe20008010807 */
[----:B------:R1:W-:Y:S01]  /*1bad0*/  MUFU.EX2 R77, R2 ;  /* 0x00000002004d7308 */ /* 0x0003e20000000800 */
[----:B----4-:R-:W-:Y:S01]  /*1bae0*/  FMNMX.FTZ R71, R5, R71, !PT ;  /* 0x0000004705477209 */ /* 0x010fe20007810000 */
[C---:B------:R-:W-:Y:S01]  /*1baf0*/  FMUL.FTZ R73, R69.reuse, UR4 ;  /* 0x0000000445497c20 */ /* 0x040fe20008410000 */
[----:B------:R-:W-:Y:S01]  /*1bb00*/  FSETP.NEU.FTZ.AND P0, PT, R69, -INF , PT ;  /* 0xff8000004500780b */ /* 0x000fe20003f1d000 */
[--C-:B------:R-:W-:Y:S01]  /*1bb10*/  FFMA.FTZ R107, R48, UR4, -R7.reuse ;  /* 0x00000004306b7c23 */ /* 0x100fe20008010807 */
[C---:B------:R-:W-:Y:S01]  /*1bb20*/  FSETP.NEU.FTZ.AND P2, PT, R71.reuse, -INF , PT ;  /* 0xff8000004700780b */ /* 0x040fe20003f5d000 */
[----:B------:R-:W-:Y:S01]  /*1bb30*/  FMUL.FTZ R5, R71, UR4 ;  /* 0x0000000447057c20 */ /* 0x000fe20008410000 */
[----:B------:R-:W-:Y:S03]  /*1bb40*/  FSEL R73, R73, RZ, P0 ;  /* 0x000000ff49497208 */ /* 0x000fe60000000000 */
[----:B------:R-:W-:Y:S01]  /*1bb50*/  MUFU.EX2 R111, R111 ;  /* 0x0000006f006f7308 */ /* 0x000fe20000000800 */
[--C-:B------:R-:W-:Y:S01]  /*1bb60*/  FFMA.FTZ R124, R36, UR4, -R7.reuse ;  /* 0x00000004247c7c23 */ /* 0x100fe20008010807 */
[----:B------:R-:W-:Y:S01]  /*1bb70*/  FFMA.FTZ R101, R209, UR4, -R7 ;  /* 0x00000004d1657c23 */ /* 0x000fe20008010807 */
[----:B------:R-:W-:Y:S01]  /*1bb80*/  FSEL R5, R5, RZ, P2 ;  /* 0x000000ff05057208 */ /* 0x000fe20001000000 */
[--C-:B------:R-:W-:Y:S01]  /*1bb90*/  FFMA.FTZ R4, R202, UR4, -R73.reuse ;  /* 0x00000004ca047c23 */ /* 0x100fe20008010849 */
[--C-:B------:R-:W-:Y:S01]  /*1bba0*/  FFMA.FTZ R9, R208, UR4, -R73.reuse ;  /* 0x00000004d0097c23 */ /* 0x100fe20008010849 */
[----:B------:R-:W-:Y:S01]  /*1bbb0*/  FFMA.FTZ R8, R210, UR4, -R73 ;  /* 0x00000004d2087c23 */ /* 0x000fe20008010849 */
[----:B------:R-:W-:Y:S03]  /*1bbc0*/  FFMA.FTZ R108, R50, UR4, -R7 ;  /* 0x00000004326c7c23 */ /* 0x000fe60008010807 */
[----:B------:R2:W-:Y:S01]  /*1bbd0*/  MUFU.EX2 R127, R4 ;  /* 0x00000004007f7308 */ /* 0x0005e20000000800 */
[----:B-1----:R-:W-:Y:S01]  /*1bbe0*/  FFMA.FTZ R2, R57, UR4, -R73 ;  /* 0x0000000439027c23 */ /* 0x002fe20008010849 */
[--C-:B------:R-:W-:Y:S01]  /*1bbf0*/  FFMA.FTZ R3, R53, UR4, -R5.reuse ;  /* 0x0000000435037c23 */ /* 0x100fe20008010805 */
[----:B------:R-:W-:Y:S02]  /*1bc00*/  IMAD.MOV.U32 R53, RZ, RZ, R84 ;  /* 0x000000ffff357224 */ /* 0x000fe400078e0054 */
[--C-:B------:R-:W-:Y:S01]  /*1bc10*/  FFMA.FTZ R89, R61, UR4, -R5.reuse ;  /* 0x000000043d597c23 */ /* 0x100fe20008010805 */
[--C-:B------:R-:W-:Y:S01]  /*1bc20*/  FFMA.FTZ R88, R59, UR4, -R5.reuse ;  /* 0x000000043b587c23 */ /* 0x100fe20008010805 */
[--C-:B------:R-:W-:Y:S01]  /*1bc30*/  FFMA.FTZ R228, R11, UR4, -R5.reuse ;  /* 0x000000040be47c23 */ /* 0x100fe20008010805 */
[----:B------:R-:W-:Y:S02]  /*1bc40*/  FFMA.FTZ R114, R47, UR4, -R5 ;  /* 0x000000042f727c23 */ /* 0x000fe40008010805 */
[----:B------:R1:W-:Y:S01]  /*1bc50*/  MUFU.EX2 R84, R2 ;  /* 0x0000000200547308 */ /* 0x0003e20000000800 */
[----:B------:R-:W-:Y:S02]  /*1bc60*/  IMAD.MOV.U32 R47, RZ, RZ, R83 ;  /* 0x000000ffff2f7224 */ /* 0x000fe400078e0053 */
[--C-:B------:R-:W-:Y:S01]  /*1bc70*/  FFMA.FTZ R123, R46, UR4, -R5.reuse ;  /* 0x000000042e7b7c23 */ /* 0x100fe20008010805 */
[----:B------:R-:W-:Y:S01]  /*1bc80*/  MOV R46, R82 ;  /* 0x00000052002e7202 */ /* 0x000fe20000000f00 */
[----:B------:R-:W-:Y:S01]  /*1bc90*/  FFMA.FTZ R121, R45, UR4, -R5 ;  /* 0x000000042d797c23 */ /* 0x000fe20008010805 */
[----:B------:R-:W-:Y:S02]  /*1bca0*/  IMAD.MOV.U32 R45, RZ, RZ, R81 ;  /* 0x000000ffff2d7224 */ /* 0x000fe400078e0051 */
[--C-:B------:R-:W-:Y:S01]  /*1bcb0*/  FFMA.FTZ R120, R41, UR4, -R5.reuse ;  /* 0x0000000429787c23 */ /* 0x100fe20008010805 */
[----:B------:R-:W-:Y:S01]  /*1bcc0*/  IMAD.MOV.U32 R57, RZ, RZ, R98 ;  /* 0x000000ffff397224 */ /* 0x000fe200078e0062 */
[----:B------:R3:W-:Y:S01]  /*1bcd0*/  MUFU.EX2 R76, R3 ;  /* 0x00000003004c7308 */ /* 0x0007e20000000800 */
[----:B--2---:R-:W-:Y:S01]  /*1bce0*/  FFMA.FTZ R4, R62, UR4, -R5 ;  /* 0x000000043e047c23 */ /* 0x004fe20008010805 */
[--C-:B------:R-:W-:Y:S01]  /*1bcf0*/  FFMA.FTZ R62, R207, UR4, -R7.reuse ;  /* 0x00000004cf3e7c23 */ /* 0x100fe20008010807 */
[----:B------:R-:W-:Y:S01]  /*1bd00*/  FFMA.FTZ R59, R66, UR4, -R7 ;  /* 0x00000004423b7c23 */ /* 0x000fe20008010807 */
[--C-:B------:R-:W-:Y:S01]  /*1bd10*/  FFMA.FTZ R6, R63, UR4, -R5.reuse ;  /* 0x000000043f067c23 */ /* 0x100fe20008010805 */
[--C-:B------:R-:W-:Y:S01]  /*1bd20*/  FFMA.FTZ R63, R203, UR4, -R5.reuse ;  /* 0x00000004cb3f7c23 */ /* 0x100fe20008010805 */
[--C-:B------:R-:W-:Y:S01]  /*1bd30*/  FFMA.FTZ R100, R206, UR4, -R5.reuse ;  /* 0x00000004ce647c23 */ /* 0x100fe20008010805 */
[--C-:B------:R-:W-:Y:S03]  /*1bd40*/  FFMA.FTZ R116, R49, UR4, -R5.reuse ;  /* 0x0000000431747c23 */ /* 0x100fe60008010805 */
[----:B------:R-:W2:Y:S01]  /*1bd50*/  MUFU.EX2 R80, R4 ;  /* 0x0000000400507308 */ /* 0x000ea20000000800 */
[--C-:B-1----:R-:W-:Y:S01]  /*1bd60*/  FFMA.FTZ R2, R200, UR4, -R5.reuse ;  /* 0x00000004c8027c23 */ /* 0x102fe20008010805 */
[--C-:B------:R-:W-:Y:S01]  /*1bd70*/  FFMA.FTZ R131, R38, UR4, -R5.reuse ;  /* 0x0000000426837c23 */ /* 0x100fe20008010805 */
[--C-:B------:R-:W-:Y:S01]  /*1bd80*/  FFMA.FTZ R129, R37, UR4, -R5.reuse ;  /* 0x0000000425817c23 */ /* 0x100fe20008010805 */
[--C-:B------:R-:W-:Y:S01]  /*1bd90*/  FFMA.FTZ R126, R33, UR4, -R5.reuse ;  /* 0x00000004217e7c23 */ /* 0x100fe20008010805 */
[--C-:B------:R-:W-:Y:S01]  /*1bda0*/  FFMA.FTZ R79, R17, UR4, -R5.reuse ;  /* 0x00000004114f7c23 */ /* 0x100fe20008010805 */
[--C-:B------:R-:W-:Y:S01]  /*1bdb0*/  FFMA.FTZ R14, R14, UR4, -R5.reuse ;  /* 0x000000040e0e7c23 */ /* 0x100fe20008010805 */
[----:B------:R-:W-:Y:S03]  /*1bdc0*/  FFMA.FTZ R13, R13, UR4, -R5 ;  /* 0x000000040d0d7c23 */ /* 0x000fe60008010805 */
[----:B------:R1:W-:Y:S01]  /*1bdd0*/  MUFU.EX2 R91, R2 ;  /* 0x00000002005b7308 */ /* 0x0003e20000000800 */
[----:B---3--:R-:W3:Y:S01]  /*1bde0*/  SHFL.BFLY PT, R3, R0, 0x1, 0x1f ;  /* 0x0c201f0000037f89 */ /* 0x008ee200000e0000 */
[----:B------:R-:W-:Y:S02]  /*1bdf0*/  IMAD.MOV.U32 R61, RZ, RZ, R97 ;  /* 0x000000ffff3d7224 */ /* 0x000fe400078e0061 */
[--C-:B------:R-:W-:Y:S01]  /*1be00*/  FFMA.FTZ R97, R44, UR4, -R7.reuse ;  /* 0x000000042c617c23 */ /* 0x100fe20008010807 */
[--C-:B------:R-:W-:Y:S01]  /*1be10*/  FFMA.FTZ R118, R42, UR4, -R7.reuse ;  /* 0x000000042a767c23 */ /* 0x100fe20008010807 */
[--C-:B------:R-:W-:Y:S01]  /*1be20*/  FFMA.FTZ R117, R39, UR4, -R7.reuse ;  /* 0x0000000427757c23 */ /* 0x100fe20008010807 */
[--C-:B------:R-:W-:Y:S01]  /*1be30*/  FFMA.FTZ R125, R35, UR4, -R7.reuse ;  /* 0x00000004237d7c23 */ /* 0x100fe20008010807 */
[----:B------:R-:W-:Y:S02]  /*1be40*/  FFMA.FTZ R206, R28, UR4, -R7 ;  /* 0x000000041cce7c23 */ /* 0x000fe40008010807 */
[----:B------:R4:W-:Y:S01]  /*1be50*/  MUFU.EX2 R99, R6 ;  /* 0x0000000600637308 */ /* 0x0009e20000000800 */
[--C-:B------:R-:W-:Y:S01]  /*1be60*/  FFMA.FTZ R115, R54, UR4, -R5.reuse ;  /* 0x0000000436737c23 */ /* 0x100fe20008010805 */
[----:B------:R-:W-:Y:S02]  /*1be70*/  IMAD.MOV.U32 R54, RZ, RZ, R102 ;  /* 0x000000ffff367224 */ /* 0x000fe400078e0066 */
[--C-:B------:R-:W-:Y:S01]  /*1be80*/  FFMA.FTZ R208, R26, UR4, -R5.reuse ;  /* 0x000000041ad07c23 */ /* 0x100fe20008010805 */
[--C-:B------:R-:W-:Y:S01]  /*1be90*/  FFMA.FTZ R102, R128, UR4, -R5.reuse ;  /* 0x0000000480667c23 */ /* 0x100fe20008010805 */
[--C-:B------:R-:W-:Y:S01]  /*1bea0*/  FFMA.FTZ R26, R21, UR4, -R5.reuse ;  /* 0x00000004151a7c23 */ /* 0x100fe20008010805 */
[--C-:B------:R-:W-:Y:S01]  /*1beb0*/  FFMA.FTZ R110, R58, UR4, -R5.reuse ;  /* 0x000000043a6e7c23 */ /* 0x100fe20008010805 */
[----:B------:R-:W-:Y:S02]  /*1bec0*/  FFMA.FTZ R119, R40, UR4, -R5 ;  /* 0x0000000428777c23 */ /* 0x000fe40008010805 */
[----:B------:R-:W-:Y:S01]  /*1bed0*/  MUFU.EX2 R105, R8 ;  /* 0x0000000800697308 */ /* 0x000fe20000000800 */
[--C-:B-1----:R-:W-:Y:S01]  /*1bee0*/  FFMA.FTZ R2, R201, UR4, -R7.reuse ;  /* 0x00000004c9027c23 */ /* 0x102fe20008010807 */
[----:B--2---:R-:W-:Y:S02]  /*1bef0*/  IMAD.MOV.U32 R41, RZ, RZ, R80 ;  /* 0x000000ffff297224 */ /* 0x004fe400078e0050 */
[--C-:B------:R-:W-:Y:S01]  /*1bf00*/  FFMA.FTZ R58, R65, UR4, -R7.reuse ;  /* 0x00000004413a7c23 */ /* 0x100fe20008010807 */
[----:B------:R-:W1:Y:S01]  /*1bf10*/  LDSM.16.MT88.4 R80, [R214+0x8000] ;  /* 0x00800000d650783b */ /* 0x000e620000004200 */
[--C-:B------:R-:W-:Y:S01]  /*1bf20*/  FFMA.FTZ R128, R34, UR4, -R7.reuse ;  /* 0x0000000422807c23 */ /* 0x100fe20008010807 */
[--C-:B------:R-:W-:Y:S01]  /*1bf30*/  FFMA.FTZ R201, R30, UR4, -R7.reuse ;  /* 0x000000041ec97c23 */ /* 0x100fe20008010807 */
[----:B------:R-:W-:Y:S02]  /*1bf40*/  FFMA.FTZ R207, R27, UR4, -R7 ;  /* 0x000000041bcf7c23 */ /* 0x000fe40008010807 */
[----:B------:R2:W-:Y:S01]  /*1bf50*/  MUFU.EX2 R75, R2 ;  /* 0x00000002004b7308 */ /* 0x0005e20000000800 */
[----:B---3--:R-:W-:Y:S01]  /*1bf60*/  FMNMX.FTZ R68, R0, R3, !PT ;  /* 0x0000000300447209 */ /* 0x008fe20007810000 */
[----:B------:R-:W-:Y:S01]  /*1bf70*/  FFMA.FTZ R210, R24, UR4, -R5 ;  /* 0x0000000418d27c23 */ /* 0x000fe20008010805 */
[----:B------:R-:W-:Y:S01]  /*1bf80*/  FSEL R0, R69, RZ, P0 ;  /* 0x000000ff45007208 */ /* 0x000fe20000000000 */
[--C-:B------:R-:W-:Y:S01]  /*1bf90*/  FFMA.FTZ R209, R25, UR4, -R7.reuse ;  /* 0x0000000419d17c23 */ /* 0x100fe20008010807 */
[C---:B------:R-:W-:Y:S01]  /*1bfa0*/  FSETP.NEU.FTZ.AND P0, PT, R68.reuse, -INF , PT ;  /* 0xff8000004400780b */ /* 0x040fe20003f1d000 */
[----:B------:R-:W-:Y:S01]  /*1bfb0*/  FMUL.FTZ R74, R68, UR4 ;  /* 0x00000004444a7c20 */ /* 0x000fe20008410000 */
[----:B------:R-:W-:Y:S03]  /*1bfc0*/  FFMA.FTZ R130, R130, UR4, -R7 ;  /* 0x0000000482827c23 */ /* 0x000fe60008010807 */
[----:B------:R-:W-:Y:S01]  /*1bfd0*/  MUFU.EX2 R98, R9 ;  /* 0x0000000900627308 */ /* 0x000fe20000000800 */
[----:B------:R-:W-:Y:S01]  /*1bfe0*/  FADD.FTZ R4, -R0, R134 ;  /* 0x0000008600047221 */ /* 0x000fe20000010100 */
[----:B------:R-:W-:Y:S01]  /*1bff0*/  FSEL R0, R68, RZ, P0 ;  /* 0x000000ff44007208 */ /* 0x000fe20000000000 */
[----:B------:R-:W-:Y:S01]  /*1c000*/  IMAD.MOV.U32 R11, RZ, RZ, R13 ;  /* 0x000000ffff0b7224 */ /* 0x000fe200078e000d */
[----:B------:R-:W-:Y:S02]  /*1c010*/  FSEL R74, R74, RZ, P0 ;  /* 0x000000ff4a4a7208 */ /* 0x000fe40000000000 */
[----:B------:R-:W-:Y:S01]  /*1c020*/  MOV R134, R78 ;  /* 0x0000004e00867202 */ /* 0x000fe20000000f00 */
[----:B----4-:R-:W-:Y:S03]  /*1c030*/  FADD.FTZ R6, -R0, R135 ;  /* 0x0000008700067221 */ /* 0x010fe60000010100 */
[----:B------:R-:W-:Y:S01]  /*1c040*/  MUFU.EX2 R100, R100 ;  /* 0x0000006400647308 */ /* 0x000fe20000000800 */
[----:B--2---:R-:W-:Y:S01]  /*1c050*/  FSEL R2, R71, RZ, P2 ;  /* 0x000000ff47027208 */ /* 0x004fe20001000000 */
[----:B------:R-:W-:Y:S01]  /*1c060*/  FFMA.FTZ R0, R204, UR4, -R7 ;  /* 0x00000004cc007c23 */ /* 0x000fe20008010807 */
[--C-:B------:R-:W-:Y:S01]  /*1c070*/  FFMA.FTZ R135, R32, UR4, -R5.reuse ;  /* 0x0000000420877c23 */ /* 0x100fe20008010805 */
[--C-:B------:R-:W-:Y:S01]  /*1c080*/  FFMA.FTZ R78, R23, UR4, -R5.reuse ;  /* 0x00000004174e7c23 */ /* 0x100fe20008010805 */
[----:B------:R-:W-:Y:S01]  /*1c090*/  FFMA.FTZ R8, R234, UR4, -R74 ;  /* 0x00000004ea087c23 */ /* 0x000fe2000801084a */
[----:B------:R-:W-:Y:S01]  /*1c0a0*/  FADD.FTZ R3, -R2, R132 ;  /* 0x0000008402037221 */ /* 0x000fe20000010100 */
[----:B------:R-:W-:Y:S03]  /*1c0b0*/  FSEL R2, R70, RZ, P1 ;  /* 0x000000ff46027208 */ /* 0x000fe60000800000 */
[----:B------:R2:W3:Y:S01]  /*1c0c0*/  MUFU.EX2 R55, R0 ;  /* 0x0000000000377308 */ /* 0x0004e20000000800 */
[----:B------:R-:W-:Y:S01]  /*1c0d0*/  FFMA.FTZ R204, R29, UR4, -R5 ;  /* 0x000000041dcc7c23 */ /* 0x000fe20008010805 */
[----:B------:R-:W-:Y:S01]  /*1c0e0*/  FFMA.FTZ R234, R20, UR4, -R7 ;  /* 0x0000000414ea7c23 */ /* 0x000fe20008010807 */
[----:B------:R-:W-:Y:S02]  /*1c0f0*/  IMAD.MOV.U32 R29, RZ, RZ, R45 ;  /* 0x000000ffff1d7224 */ /* 0x000fe400078e002d */
[----:B------:R-:W-:Y:S01]  /*1c100*/  FADD.FTZ R2, -R2, R133 ;  /* 0x0000008502027221 */ /* 0x000fe20000010100 */
[----:B------:R-:W-:Y:S02]  /*1c110*/  IMAD.MOV.U32 R133, RZ, RZ, R10 ;  /* 0x000000ffff857224 */ /* 0x000fe400078e000a */
[----:B------:R-:W-:Y:S01]  /*1c120*/  FFMA.FTZ R10, R67, UR4, -R7 ;  /* 0x00000004430a7c23 */ /* 0x000fe20008010807 */
[----:B------:R-:W-:Y:S01]  /*1c130*/  IMAD.MOV.U32 R67, RZ, RZ, R222 ;  /* 0x000000ffff437224 */ /* 0x000fe200078e00de */
[----:B------:R4:W-:Y:S01]  /*1c140*/  MUFU.EX2 R202, R8 ;  /* 0x0000000800ca7308 */ /* 0x0009e20000000800 */
[----:B------:R-:W-:Y:S01]  /*1c150*/  FFMA.FTZ R222, R15, UR4, -R5 ;  /* 0x000000040fde7c23 */ /* 0x000fe20008010805 */
[----:B------:R-:W-:Y:S02]  /*1c160*/  IMAD.MOV.U32 R40, RZ, RZ, R133 ;  /* 0x000000ffff287224 */ /* 0x000fe400078e0085 */
[----:B------:R-:W-:Y:S01]  /*1c170*/  FMUL.FTZ R2, R2, UR4 ;  /* 0x0000000402027c20 */ /* 0x000fe20008410000 */
[----:B------:R-:W-:Y:S02]  /*1c180*/  IMAD.MOV.U32 R133, RZ, RZ, R53 ;  /* 0x000000ffff857224 */ /* 0x000fe400078e0035 */
[----:B------:R-:W-:Y:S01]  /*1c190*/  FFMA.FTZ R132, R12, UR4, -R7 ;  /* 0x000000040c847c23 */ /* 0x000fe20008010807 */
[----:B------:R-:W-:Y:S01]  /*1c1a0*/  IMAD.MOV.U32 R24, RZ, RZ, R40 ;  /* 0x000000ffff187224 */ /* 0x000fe200078e0028 */
[----:B------:R-:W-:Y:S01]  /*1c1b0*/  PLOP3.LUT P0, PT, PT, PT, UP0, 0x80, 0x0 ;  /* 0x000000000000781c */ /* 0x000fe20003f0f008 */
[----:B------:R1:W-:Y:S01]  /*1c1c0*/  MUFU.EX2 R106, R10 ;  /* 0x0000000a006a7308 */ /* 0x0003e20000000800 */
[--C-:B--2---:R-:W-:Y:S01]  /*1c1d0*/  FFMA.FTZ R0, R205, UR4, -R74.reuse ;  /* 0x00000004cd007c23 */ /* 0x104fe2000801084a */
[----:B---3--:R-:W-:Y:S02]  /*1c1e0*/  IMAD.MOV.U32 R49, RZ, RZ, R55 ;  /* 0x000000ffff317224 */ /* 0x008fe400078e0037 */
[----:B------:R-:W-:Y:S01]  /*1c1f0*/  FFMA.FTZ R205, R31, UR4, -R5 ;  /* 0x000000041fcd7c23 */ /* 0x000fe20008010805 */
[----:B------:R-:W-:Y:S02]  /*1c200*/  IMAD.MOV.U32 R55, RZ, RZ, R221 ;  /* 0x000000ffff377224 */ /* 0x000fe400078e00dd */
[----:B------:R-:W-:Y:S01]  /*1c210*/  FFMA.FTZ R221, R18, UR4, -R7 ;  /* 0x0000000412dd7c23 */ /* 0x000fe20008010807 */
[----:B------:R-:W-:Y:S01]  /*1c220*/  FFMA.FTZ R5, R235, UR4, -R74 ;  /* 0x00000004eb057c23 */ /* 0x000fe2000801084a */
[----:B------:R-:W-:Y:S01]  /*1c230*/  IMAD.MOV.U32 R38, RZ, RZ, R49 ;  /* 0x000000ffff267224 */ /* 0x000fe200078e0031 */
[----:B------:R2:W-:Y:S01]  /*1c240*/  MUFU.EX2 R200, R0 ;  /* 0x0000000000c87308 */ /* 0x0005e20000000800 */
[----:B----4-:R-:W-:Y:S01]  /*1c250*/  FMUL.FTZ R8, R6, UR4 ;  /* 0x0000000406087c20 */ /* 0x010fe20008410000 */
[----:B------:R-:W-:Y:S02]  /*1c260*/  IMAD.MOV.U32 R40, RZ, RZ, R47 ;  /* 0x000000ffff287224 */ /* 0x000fe400078e002f */
[----:B------:R-:W-:Y:S01]  /*1c270*/  FFMA.FTZ R235, R19, UR4, -R7 ;  /* 0x0000000413eb7c23 */ /* 0x000fe20008010807 */
[----:B------:R-:W-:Y:S02]  /*1c280*/  IMAD.MOV.U32 R45, RZ, RZ, R61 ;  /* 0x000000ffff2d7224 */ /* 0x000fe400078e003d */
[----:B------:R-:W-:Y:S03]  /*1c290*/  IMAD.MOV.U32 R61, RZ, RZ, R90 ;  /* 0x000000ffff3d7224 */ /* 0x000fe600078e005a */
[----:B------:R-:W-:Y:S01]  /*1c2a0*/  MUFU.EX2 R15, R5 ;  /* 0x00000005000f7308 */ /* 0x000fe20000000800 */
[----:B-1----:R-:W3:Y:S01]  /*1c2b0*/  LDL.LU R10, [R1+0x5c] ;  /* 0x00005c00010a7983 */ /* 0x002ee20000300800 */
[----:B------:R-:W-:Y:S02]  /*1c2c0*/  IMAD.MOV.U32 R47, RZ, RZ, R55 ;  /* 0x000000ffff2f7224 */ /* 0x000fe400078e0037 */
[----:B------:R-:W-:Y:S01]  /*1c2d0*/  IMAD.MOV.U32 R30, RZ, RZ, R40 ;  /* 0x000000ffff1e7224 */ /* 0x000fe200078e0028 */
[----:B------:R-:W4:Y:S01]  /*1c2e0*/  LDL.LU R9, [R1+0x60] ;  /* 0x0000600001097983 */ /* 0x000f220000300800 */
[----:B------:R-:W-:Y:S04]  /*1c2f0*/  IMAD.MOV.U32 R43, RZ, RZ, R45 ;  /* 0x000000ffff2b7224 */ /* 0x000fe800078e002d */
[----:B------:R-:W1:Y:S01]  /*1c300*/  MUFU.EX2 R2, R2 ;  /* 0x0000000200027308 */ /* 0x000e620000000800 */
[----:B--2---:R-:W-:Y:S01]  /*1c310*/  FFMA.FTZ R0, R211, UR4, -R74 ;  /* 0x00000004d3007c23 */ /* 0x004fe2000801084a */
[----:B------:R-:W-:Y:S01]  /*1c320*/  FFMA.FTZ R211, R22, UR4, -R7 ;  /* 0x0000000416d37c23 */ /* 0x000fe20008010807 */
[----:B------:R-:W-:Y:S02]  /*1c330*/  IMAD.MOV.U32 R31, RZ, RZ, R46 ;  /* 0x000000ffff1f7224 */ /* 0x000fe400078e002e */
[----:B------:R-:W-:Y:S02]  /*1c340*/  IMAD.MOV.U32 R46, RZ, RZ, R67 ;  /* 0x000000ffff2e7224 */ /* 0x000fe400078e0043 */
[----:B------:R-:W-:Y:S03]  /*1c350*/  IMAD.MOV.U32 R27, RZ, RZ, R31 ;  /* 0x000000ffff1b7224 */ /* 0x000fe600078e001f */
[----:B------:R2:W-:Y:S01]  /*1c360*/  MUFU.EX2 R203, R0 ;  /* 0x0000000000cb7308 */ /* 0x0005e20000000800 */
[----:B------:R-:W-:Y:S09]  /*1c370*/  MOV R31, R57 ;  /* 0x00000039001f7202 */ /* 0x000ff20000000f00 */
[----:B------:R-:W-:Y:S01]  /*1c380*/  MUFU.EX2 R101, R101 ;  /* 0x0000006500657308 */ /* 0x000fe20000000800 */
[C---:B-1----:R-:W-:Y:S01]  /*1c390*/  FMUL.FTZ R23, R2.reuse, R159 ;  /* 0x0000009f02177220 */ /* 0x042fe20000410000 */
[C---:B------:R-:W-:Y:S01]  /*1c3a0*/  FMUL.FTZ R18, R2.reuse, R162 ;  /* 0x000000a202127220 */ /* 0x040fe20000410000 */
[----:B------:R-:W-:Y:S01]  /*1c3b0*/  IMAD.MOV.U32 R159, RZ, RZ, R41 ;  /* 0x000000ffff9f7224 */ /* 0x000fe200078e0029 */
[----:B------:R-:W-:Y:S01]  /*1c3c0*/  MOV R41, R54 ;  /* 0x0000003600297202 */ /* 0x000fe20000000f00 */
[----:B------:R-:W-:Y:S02]  /*1c3d0*/  IMAD.MOV.U32 R162, RZ, RZ, R38 ;  /* 0x000000ffffa27224 */ /* 0x000fe400078e0026 */
[C---:B------:R-:W-:Y:S01]  /*1c3e0*/  FMUL.FTZ R6, R2.reuse, R166 ;  /* 0x000000a602067220 */ /* 0x040fe20000410000 */
[----:B------:R-:W-:Y:S02]  /*1c3f0*/  FMUL.FTZ R7, R2, R167 ;  /* 0x000000a702077220 */ /* 0x000fe40000410000 */
[----:B------:R-:W-:Y:S01]  /*1c400*/  MUFU.EX2 R110, R110 ;  /* 0x0000006e006e7308 */ /* 0x000fe20000000800 */
[----:B--2---:R-:W-:Y:S01]  /*1c410*/  FMUL.FTZ R0, R3, UR4 ;  /* 0x0000000403007c20 */ /* 0x004fe20008410000 */
[----:B------:R-:W-:Y:S01]  /*1c420*/  FMUL.FTZ R3, R4, UR4 ;  /* 0x0000000404037c20 */ /* 0x000fe20008410000 */
        /* <DEDUP_REMOVED lines=14> */
[----:B------:R-:W-:Y:S01]  /*1c510*/  IMAD.MOV.U32 R42, RZ, RZ, R41 ;  /* 0x000000ffff2a7224 */ /* 0x000fe200078e0029 */
[----:B------:R-:W-:Y:S01]  /*1c520*/  MOV R147, R103 ;  /* 0x0000006700937202 */ /* 0x000fe20000000f00 */
[----:B------:R-:W-:Y:S02]  /*1c530*/  IMAD.MOV.U32 R151, RZ, RZ, R130 ;  /* 0x000000ffff977224 */ /* 0x000fe400078e0082 */
[----:B------:R-:W-:Y:S02]  /*1c540*/  IMAD.MOV.U32 R146, RZ, RZ, R102 ;  /* 0x000000ffff927224 */ /* 0x000fe400078e0066 */
[----:B------:R-:W-:Y:S03]  /*1c550*/  IMAD.MOV.U32 R158, RZ, RZ, R109 ;  /* 0x000000ffff9e7224 */ /* 0x000fe600078e006d */
[----:B------:R-:W-:Y:S01]  /*1c560*/  MUFU.EX2 R103, R62 ;  /* 0x0000003e00677308 */ /* 0x000fe20000000800 */
[C---:B-1----:R-:W-:Y:S01]  /*1c570*/  FMUL.FTZ R4, R0.reuse, R164 ;  /* 0x000000a400047220 */ /* 0x042fe20000410000 */
        /* <DEDUP_REMOVED lines=17> */
[----:B------:R-:W-:Y:S01]  /*1c690*/  IMAD.MOV.U32 R160, RZ, RZ, R14 ;  /* 0x000000ffffa07224 */ /* 0x000fe200078e000e */
[----:B------:R-:W-:Y:S01]  /*1c6a0*/  MOV R164, R29 ;  /* 0x0000001d00a47202 */ /* 0x000fe20000000f00 */
[----:B------:R-:W-:Y:S02]  /*1c6b0*/  IMAD.MOV.U32 R14, RZ, RZ, R46 ;  /* 0x000000ffff0e7224 */ /* 0x000fe400078e002e */
[----:B------:R-:W-:Y:S03]  /*1c6c0*/  IMAD.MOV.U32 R165, RZ, RZ, R26 ;  /* 0x000000ffffa57224 */ /* 0x000fe600078e001a */
        /* <DEDUP_REMOVED lines=22> */
[----:B------:R-:W-:Y:S02]  /*1c830*/  IMAD.MOV.U32 R148, RZ, RZ, R134 ;  /* 0x000000ffff947224 */ /* 0x000fe400078e0086 */
[----:B------:R-:W-:Y:S07]  /*1c840*/  FFMA.FTZ R161, R161, UR4, -R73 ;  /* 0x00000004a1a17c23 */ /* 0x000fee0008010849 */
[----:B------:R-:W-:Y:S10]  /*1c850*/  MUFU.EX2 R134, R115 ;  /* 0x0000007300867308 */ /* 0x000ff40000000800 */
[----:B------:R-:W-:Y:S01]  /*1c860*/  MUFU.EX2 R164, R89 ;  /* 0x0000005900a47308 */ /* 0x000fe20000000800 */
[----:B---3--:R-:W-:Y:S01]  /*1c870*/  FFMA.FTZ R10, R0, R10, R76 ;  /* 0x0000000a000a7223 */ /* 0x008fe2000001004c */
[C---:B------:R-:W-:Y:S08]  /*1c880*/  F2FP.BF16.F32.PACK_AB R76, R91.reuse, R76 ;  /* 0x0000004c5b4c723e */ /* 0x040ff000000010ff */
[----:B------:R1:W2:Y:S01]  /*1c890*/  MUFU.EX2 R0, R3 ;  /* 0x0000000300007308 */ /* 0x0002a20000000800 */
[----:B----4-:R-:W-:Y:S01]  /*1c8a0*/  FFMA.FTZ R90, R2, R9, R77 ;  /* 0x00000009025a7223 */ /* 0x010fe2000001004d */
[----:B------:R-:W-:Y:S01]  /*1c8b0*/  FADD.FTZ R91, R91, R10 ;  /* 0x0000000a5b5b7221 */ /* 0x000fe20000010000 */
[C---:B------:R-:W-:Y:S02]  /*1c8c0*/  F2FP.BF16.F32.PACK_AB R77, R75.reuse, R77 ;  /* 0x0000004d4b4d723e */ /* 0x040fe400000010ff */
[----:B------:R-:W-:Y:S05]  /*1c8d0*/  FADD.FTZ R75, R75, R90 ;  /* 0x0000005a4b4b7221 */ /* 0x000fea0000010000 */
[----:B------:R3:W4:Y:S01]  /*1c8e0*/  MUFU.EX2 R2, R8 ;  /* 0x0000000800027308 */ /* 0x0007220000000800 */
[----:B-1----:R-:W4:Y:S01]  /*1c8f0*/  LDL.LU R3, [R1+0x64] ;  /* 0x0000640001037983 */ /* 0x002f220000300800 */
[C---:B--2---:R-:W-:Y:S01]  /*1c900*/  FMUL.FTZ R9, R0.reuse, R197 ;  /* 0x000000c500097220 */ /* 0x044fe20000410000 */
[----:B------:R-:W-:Y:S02]  /*1c910*/  IMAD.MOV.U32 R197, RZ, RZ, R15 ;  /* 0x000000ffffc57224 */ /* 0x000fe400078e000f */
[C---:B------:R-:W-:Y:S01]  /*1c920*/  FMUL.FTZ R12, R0.reuse, R192 ;  /* 0x000000c0000c7220 */ /* 0x040fe20000410000 */
[----:B------:R-:W-:Y:S02]  /*1c930*/  IMAD.MOV.U32 R15, RZ, RZ, R47 ;  /* 0x000000ffff0f7224 */ /* 0x000fe400078e002f */
[C---:B------:R-:W-:Y:S01]  /*1c940*/  FMUL.FTZ R13, R0.reuse, R193 ;  /* 0x000000c1000d7220 */ /* 0x040fe20000410000 */
[----:B------:R-:W-:Y:S02]  /*1c950*/  IMAD.MOV.U32 R47, RZ, RZ, R56 ;  /* 0x000000ffff2f7224 */ /* 0x000fe400078e0038 */
        /* <DEDUP_REMOVED lines=14> */
[C---:B----4-:R-:W-:Y:S01]  /*1ca40*/  FMUL.FTZ R62, R2.reuse, R170 ;  /* 0x000000aa023e7220 */ /* 0x050fe20000410000 */
[----:B------:R-:W-:Y:S02]  /*1ca50*/  IMAD.MOV.U32 R177, RZ, RZ, R86 ;  /* 0x000000ffffb17224 */ /* 0x000fe400078e0056 */
[C---:B------:R-:W-:Y:S01]  /*1ca60*/  FMUL.FTZ R27, R2.reuse, R191 ;  /* 0x000000bf021b7220 */ /* 0x040fe20000410000 */
[----:B------:R-:W-:Y:S01]  /*1ca70*/  IMAD.MOV.U32 R185, RZ, RZ, R160 ;  /* 0x000000ffffb97224 */ /* 0x000fe200078e00a0 */
[----:B------:R-:W-:Y:S01]  /*1ca80*/  F2FP.BF16.F32.PACK_AB R86, R105, R98 ;  /* 0x000000626956723e */ /* 0x000fe200000010ff */
[----:B------:R-:W-:Y:S02]  /*1ca90*/  IMAD.MOV.U32 R181, RZ, RZ, R15 ;  /* 0x000000ffffb57224 */ /* 0x000fe400078e000f */
[C---:B------:R-:W-:Y:S01]  /*1caa0*/  FMUL.FTZ R46, R2.reuse, R178 ;  /* 0x000000b2022e7220 */ /* 0x040fe20000410000 */
[----:B------:R-:W-:Y:S01]  /*1cab0*/  MUFU.EX2 R191, R97 ;  /* 0x0000006100bf7308 */ /* 0x000fe20000000800 */
        /* <DEDUP_REMOVED lines=20> */
[----:B------:R-:W-:Y:S01]  /*1cc00*/  IMAD.MOV.U32 R198, RZ, RZ, R193 ;  /* 0x000000ffffc67224 */ /* 0x000fe200078e00c1 */
[----:B------:R-:W-:Y:S01]  /*1cc10*/  F2FP.BF16.F32.PACK_AB R85, R197, R200 ;  /* 0x000000c8c555723e */ /* 0x000fe200000010ff */
[----:B------:R-:W-:Y:S02]  /*1cc20*/  IMAD.MOV.U32 R193, RZ, RZ, R155 ;  /* 0x000000ffffc17224 */ /* 0x000fe400078e009b */
[C---:B------:R-:W-:Y:S01]  /*1cc30*/  FMUL.FTZ R14, R2.reuse, R194 ;  /* 0x000000c2020e7220 */ /* 0x040fe20000410000 */
[----:B------:R-:W-:Y:S02]  /*1cc40*/  IMAD.MOV.U32 R155, RZ, RZ, R158 ;  /* 0x000000ffff9b7224 */ /* 0x000fe400078e009e */
[----:B------:R-:W-:Y:S01]  /*1cc50*/  FMUL.FTZ R15, R2, R195 ;  /* 0x000000c3020f7220 */ /* 0x000fe20000410000 */
[----:B------:R-:W-:Y:S01]  /*1cc60*/  IMAD.MOV.U32 R184, RZ, RZ, R79 ;  /* 0x000000ffffb87224 */ /* 0x000fe200078e004f */
[----:B------:R-:W-:Y:S01]  /*1cc70*/  F2FP.BF16.F32.PACK_AB R79, R106, R162 ;  /* 0x000000a26a4f723e */ /* 0x000fe200000010ff */
[----:B------:R-:W-:Y:S02]  /*1cc80*/  IMAD.MOV.U32 R162, RZ, RZ, R145 ;  /* 0x000000ffffa27224 */ /* 0x000fe400078e0091 */
[C---:B------:R-:W-:Y:S01]  /*1cc90*/  FMUL.FTZ R58, R2.reuse, R174 ;  /* 0x000000ae023a7220 */ /* 0x040fe20000410000 */
[----:B------:R-:W-:Y:S01]  /*1cca0*/  IMAD.MOV.U32 R189, RZ, RZ, R78 ;  /* 0x000000ffffbd7224 */ /* 0x000fe200078e004e */
[----:B------:R-:W-:Y:S01]  /*1ccb0*/  F2FP.BF16.F32.PACK_AB R78, R99, R159 ;  /* 0x0000009f634e723e */ /* 0x000fe200000010ff */
[----:B------:R-:W-:Y:S01]  /*1ccc0*/  IMAD.MOV.U32 R192, RZ, RZ, R104 ;  /* 0x000000ffffc07224 */ /* 0x000fe200078e0068 */
[----:B------:R-:W-:Y:S01]  /*1ccd0*/  MUFU.EX2 R144, R108 ;  /* 0x0000006c00907308 */ /* 0x000fe20000000800 */
[----:B------:R-:W-:Y:S02]  /*1cce0*/  IMAD.MOV.U32 R199, RZ, RZ, R189 ;  /* 0x000000ffffc77224 */ /* 0x000fe400078e00bd */
[C---:B------:R-:W-:Y:S01]  /*1ccf0*/  FMUL.FTZ R59, R2.reuse, R175 ;  /* 0x000000af023b7220 */ /* 0x040fe20000410000 */
[----:B------:R-:W-:Y:S01]  /*1cd00*/  IMAD.MOV.U32 R159, RZ, RZ, R149 ;  /* 0x000000ffff9f7224 */ /* 0x000fe200078e0095 */
[----:B------:R-:W-:Y:S01]  /*1cd10*/  MOV R149, R157 ;  /* 0x0000009d00957202 */ /* 0x000fe20000000f00 */
[-C--:B------:R-:W-:Y:S04]  /*1cd20*/  HMMA.16816.F32.BF16 R4, R76, R80.reuse, R4 ;  /* 0x000000504c04723c */ /* 0x080fe80000041804 */
[----:B------:R1:W-:Y:S01]  /*1cd30*/  MUFU.EX2 R104, R63 ;  /* 0x0000003f00687308 */ /* 0x0003e20000000800 */
[----:B------:R-:W-:Y:S02]  /*1cd40*/  IMAD.MOV.U32 R160, RZ, RZ, R122 ;  /* 0x000000ffffa07224 */ /* 0x000fe400078e007a */
[----:B------:R-:W-:Y:S07]  /*1cd50*/  IMAD.MOV.U32 R194, RZ, RZ, R184 ;  /* 0x000000ffffc27224 */ /* 0x000fee00078e00b8 */
[----:B------:R-:W-:Y:S01]  /*1cd60*/  MUFU.EX2 R122, R88 ;  /* 0x00000058007a7308 */ /* 0x000fe20000000800 */
[----:B------:R-:W-:Y:S09]  /*1cd70*/  IMAD.MOV.U32 R173, RZ, RZ, R192 ;  /* 0x000000ffffad7224 */ /* 0x000ff200078e00c0 */
[----:B------:R2:W-:Y:S01]  /*1cd80*/  MUFU.EX2 R184, R95 ;  /* 0x0000005f00b87308 */ /* 0x0005e20000000800 */
[----:B-1----:R-:W-:Y:S09]  /*1cd90*/  FMUL.FTZ R63, R2, R171 ;  /* 0x000000ab023f7220 */ /* 0x002ff20000410000 */
[----:B------:R-:W-:Y:S10]  /*1cda0*/  MUFU.EX2 R157, R121 ;  /* 0x00000079009d7308 */ /* 0x000ff40000000800 */
[----:B------:R-:W-:Y:S01]  /*1cdb0*/  MUFU.EX2 R156, R107 ;  /* 0x0000006b009c7308 */ /* 0x000fe20000000800 */
[----:B--2---:R-:W-:Y:S09]  /*1cdc0*/  LDSM.16.MT88.4 R92, [R217+0x9000] ;  /* 0x00900000d95c783b */ /* 0x004ff20000004200 */
[----:B------:R-:W-:Y:S01]  /*1cdd0*/  MUFU.EX2 R192, R120 ;  /* 0x0000007800c07308 */ /* 0x000fe20000000800 */
[----:B------:R-:W-:Y:S01]  /*1cde0*/  FFMA.FTZ R96, R0, R3, R84 ;  /* 0x0000000300607223 */ /* 0x000fe20000010054 */
[--C-:B------:R-:W-:Y:S01]  /*1cdf0*/  FFMA.FTZ R0, R239, UR4, -R73.reuse ;  /* 0x00000004ef007c23 */ /* 0x100fe20008010849 */
[C---:B------:R-:W-:Y:S01]  /*1ce00*/  F2FP.BF16.F32.PACK_AB R84, R127.reuse, R84 ;  /* 0x000000547f54723e */ /* 0x040fe200000010ff */
[--C-:B------:R-:W-:Y:S01]  /*1ce10*/  FFMA.FTZ R3, R236, UR4, -R73.reuse ;  /* 0x00000004ec037c23 */ /* 0x100fe20008010849 */
[----:B------:R-:W-:Y:S05]  /*1ce20*/  FADD.FTZ R96, R127, R96 ;  /* 0x000000607f607221 */ /* 0x000fea0000010000 */
[----:B------:R1:W-:Y:S01]  /*1ce30*/  MUFU.EX2 R130, R0 ;  /* 0x0000000000827308 */ /* 0x0003e20000000800 */
[----:B------:R-:W-:Y:S01]  /*1ce40*/  FADD.FTZ R96, R98, R96 ;  /* 0x0000006062607221 */ /* 0x000fe20000010000 */
[C---:B------:R-:W-:Y:S08]  /*1ce50*/  HMMA.16816.F32.BF16 R8, R84.reuse, R80, R8 ;  /* 0x000000505408723c */ /* 0x040ff00000041808 */
[----:B------:R2:W-:Y:S03]  /*1ce60*/  MUFU.EX2 R112, R3 ;  /* 0x0000000300707308 */ /* 0x0005e60000000800 */
[--C-:B------:R-:W-:Y:S01]  /*1ce70*/  FFMA.FTZ R98, R218, UR4, -R73.reuse ;  /* 0x00000004da627c23 */ /* 0x100fe20008010849 */
[-C--:B------:R-:W-:Y:S06]  /*1ce80*/  HMMA.16816.F32.BF16 R12, R84, R82.reuse, R12 ;  /* 0x00000052540c723c */ /* 0x080fec000004180c */
[C---:B------:R-:W-:Y:S01]  /*1ce90*/  HMMA.16816.F32.BF16 R16, R76.reuse, R82, R16 ;  /* 0x000000524c10723c */ /* 0x040fe20000041810 */
[----:B------:R-:W3:Y:S04]  /*1cea0*/  LDSM.16.MT88.4 R80, [R217+0x8000] ;  /* 0x00800000d950783b */ /* 0x000ee80000004200 */
[----:B-1----:R-:W-:Y:S02]  /*1ceb0*/  FFMA.FTZ R0, R238, UR4, -R73 ;  /* 0x00000004ee007c23 */ /* 0x002fe40008010849 */
[----:B------:R-:W-:Y:S01]  /*1cec0*/  MUFU.EX2 R238, R126 ;  /* 0x0000007e00ee7308 */ /* 0x000fe20000000800 */
[----:B--2---:R-:W-:Y:S03]  /*1ced0*/  FADD.FTZ R3, R178, R91 ;  /* 0x0000005bb2037221 */ /* 0x004fe60000010000 */
[----:B------:R-:W-:Y:S01]  /*1cee0*/  IMAD.MOV.U32 R178, RZ, RZ, R182 ;  /* 0x000000ffffb27224 */ /* 0x000fe200078e00b6 */
[----:B------:R-:W-:Y:S01]  /*1cef0*/  LDSM.16.MT88.4 R88, [R214+0x9000] ;  /* 0x00900000d658783b */ /* 0x000fe20000004200 */
[----:B------:R-:W-:Y:S04]  /*1cf00*/  IMAD.MOV.U32 R182, RZ, RZ, R187 ;  /* 0x000000ffffb67224 */ /* 0x000fe800078e00bb */
[----:B------:R1:W2:Y:S01]  /*1cf10*/  MUFU.EX2 R102, R0 ;  /* 0x0000000000667308 */ /* 0x0002a20000000800 */
[----:B------:R-:W-:Y:S02]  /*1cf20*/  IMAD.MOV.U32 R187, RZ, RZ, R186 ;  /* 0x000000ffffbb7224 */ /* 0x000fe400078e00ba */
[----:B------:R-:W-:Y:S01]  /*1cf30*/  FADD.FTZ R97, R178, R75 ;  /* 0x0000004bb2617221 */ /* 0x000fe20000010000 */
[----:B------:R-:W-:Y:S02]  /*1cf40*/  IMAD.MOV.U32 R178, RZ, RZ, R182 ;  /* 0x000000ffffb27224 */ /* 0x000fe400078e00b6 */
[----:B------:R-:W-:Y:S01]  /*1cf50*/  FADD.FTZ R99, R99, R3 ;  /* 0x0000000363637221 */ /* 0x000fe20000010000 */
[----:B------:R-:W-:Y:S04]  /*1cf60*/  IMAD.MOV.U32 R182, RZ, RZ, R187 ;  /* 0x000000ffffb67224 */ /* 0x000fe800078e00bb */
[----:B------:R-:W-:Y:S02]  /*1cf70*/  IMAD.MOV.U32 R179, RZ, RZ, R182 ;  /* 0x000000ffffb37224 */ /* 0x000fe400078e00b6 */
[--C-:B-1----:R-:W-:Y:S02]  /*1cf80*/  FFMA.FTZ R0, R237, UR4, -R73.reuse ;  /* 0x00000004ed007c23 */ /* 0x102fe40008010849 */
[----:B------:R-:W-:Y:S01]  /*1cf90*/  MUFU.EX2 R237, R124 ;  /* 0x0000007c00ed7308 */ /* 0x000fe20000000800 */
[-C--:B---3--:R-:W-:Y:S09]  /*1cfa0*/  HMMA.16816.F32.BF16 R20, R76, R80.reuse, R20 ;  /* 0x000000504c14723c */ /* 0x088ff20000041814 */
[----:B------:R1:W3:Y:S01]  /*1cfb0*/  MUFU.EX2 R109, R0 ;  /* 0x00000000006d7308 */ /* 0x0002e20000000800 */
[C---:B------:R-:W-:Y:S09]  /*1cfc0*/  HMMA.16816.F32.BF16 R24, R84.reuse, R80, R24 ;  /* 0x000000505418723c */ /* 0x040ff20000041818 */
[----:B------:R-:W-:Y:S01]  /*1cfd0*/  MUFU.EX2 R124, R209 ;  /* 0x000000d1007c7308 */ /* 0x000fe20000000800 */
[-C--:B------:R-:W-:Y:S06]  /*1cfe0*/  HMMA.16816.F32.BF16 R28, R84, R82.reuse, R28 ;  /* 0x00000052541c723c */ /* 0x080fec000004181c */
[C---:B------:R-:W-:Y:S01]  /*1cff0*/  HMMA.16816.F32.BF16 R32, R76.reuse, R82, R32 ;  /* 0x000000524c20723c */ /* 0x040fe20000041820 */
[----:B------:R-:W4:Y:S04]  /*1d000*/  LDSM.16.MT88.4 R80, [R215+0x8000] ;  /* 0x00800000d750783b */ /* 0x000f280000004200 */
[--C-:B-1----:R-:W-:Y:S04]  /*1d010*/  FFMA.FTZ R0, R240, UR4, -R74.reuse ;  /* 0x00000004f0007c23 */ /* 0x102fe8000801084a */
[----:B------:R1:W-:Y:S02]  /*1d020*/  MUFU.EX2 R169, R0 ;  /* 0x0000000000a97308 */ /* 0x0003e40000000800 */
[--C-:B-1----:R-:W-:Y:S08]  /*1d030*/  FFMA.FTZ R0, R243, UR4, -R74.reuse ;  /* 0x00000004f3007c23 */ /* 0x102ff0000801084a */
[----:B------:R1:W3:Y:S01]  /*1d040*/  MUFU.EX2 R137, R0 ;  /* 0x0000000000897308 */ /* 0x0002e20000000800 */
[-C--:B----4-:R-:W-:Y:S06]  /*1d050*/  HMMA.16816.F32.BF16 R36, R76, R80.reuse, R36 ;  /* 0x000000504c24723c */ /* 0x090fec0000041824 */
[C---:B------:R-:W-:Y:S05]  /*1d060*/  HMMA.16816.F32.BF16 R40, R84.reuse, R80, R40 ;  /* 0x000000505428723c */ /* 0x040fea0000041828 */
[----:B-1----:R-:W-:Y:S01]  /*1d070*/  FFMA.FTZ R0, R242, UR4, -R74 ;  /* 0x00000004f2007c23 */ /* 0x002fe2000801084a */
[-C--:B------:R-:W-:Y:S03]  /*1d080*/  HMMA.16816.F32.BF16 R44, R84, R82.reuse, R44 ;  /* 0x00000052542c723c */ /* 0x080fe6000004182c */
[----:B------:R1:W-:Y:S02]  /*1d090*/  MUFU.EX2 R170, R0 ;  /* 0x0000000000aa7308 */ /* 0x0003e40000000800 */
[----:B------:R-:W-:Y:S01]  /*1d0a0*/  IMAD.MOV.U32 R242, RZ, RZ, R160 ;  /* 0x000000fffff27224 */ /* 0x000fe200078e00a0 */
[C---:B------:R-:W-:Y:S01]  /*1d0b0*/  HMMA.16816.F32.BF16 R48, R76.reuse, R82, R48 ;  /* 0x000000524c30723c */ /* 0x040fe20000041830 */
[----:B------:R-:W4:Y:S04]  /*1d0c0*/  LDSM.16.MT88.4 R80, [R216+0x8000] ;  /* 0x00800000d850783b */ /* 0x000f280000004200 */
[----:B------:R-:W-:Y:S02]  /*1d0d0*/  IMAD.MOV.U32 R115, RZ, RZ, R242 ;  /* 0x000000ffff737224 */ /* 0x000fe400078e00f2 */
[--C-:B-1----:R-:W-:Y:S04]  /*1d0e0*/  FFMA.FTZ R0, R241, UR4, -R74.reuse ;  /* 0x00000004f1007c23 */ /* 0x102fe8000801084a */
[----:B------:R1:W3:Y:S02]  /*1d0f0*/  MUFU.EX2 R138, R0 ;  /* 0x00000000008a7308 */ /* 0x0002e40000000800 */
[--C-:B-1----:R-:W-:Y:S08]  /*1d100*/  FFMA.FTZ R0, R248, UR4, -R73.reuse ;  /* 0x00000004f8007c23 */ /* 0x102ff00008010849 */
[----:B------:R1:W-:Y:S01]  /*1d110*/  MUFU.EX2 R165, R0 ;  /* 0x0000000000a57308 */ /* 0x0003e20000000800 */
[-C--:B----4-:R-:W-:Y:S06]  /*1d120*/  HMMA.16816.F32.BF16 R52, R76, R80.reuse, R52 ;  /* 0x000000504c34723c */ /* 0x090fec0000041834 */
[C---:B------:R-:W-:Y:S06]  /*1d130*/  HMMA.16816.F32.BF16 R56, R84.reuse, R80, R56 ;  /* 0x000000505438723c */ /* 0x040fec0000041838 */
[-C--:B------:R-:W-:Y:S01]  /*1d140*/  HMMA.16816.F32.BF16 R60, R84, R82.reuse, R60 ;  /* 0x00000052543c723c */ /* 0x080fe2000004183c */
[----:B------:R-:W4:Y:S04]  /*1d150*/  LDSM.16.MT88.4 R84, [R214+0x8800] ;  /* 0x00880000d654783b */ /* 0x000f280000004200 */
[--C-:B-1----:R-:W-:Y:S01]  /*1d160*/  FFMA.FTZ R0, R247, UR4, -R73.reuse ;  /* 0x00000004f7007c23 */ /* 0x102fe20008010849 */
[----:B------:R-:W-:Y:S03]  /*1d170*/  HMMA.16816.F32.BF16 R64, R76, R82, R64 ;  /* 0x000000524c40723c */ /* 0x000fe60000041840 */
[----:B------:R1:W-:Y:S02]  /*1d180*/  MUFU.EX2 R132, R0 ;  /* 0x0000000000847308 */ /* 0x0003e40000000800 */
[----:B--2---:R-:W-:Y:S02]  /*1d190*/  F2FP.BF16.F32.PACK_AB R80, R102, R130 ;  /* 0x000000826650723e */ /* 0x004fe400000010ff */
[----:B------:R-:W-:Y:S04]  /*1d1a0*/  F2FP.BF16.F32.PACK_AB R77, R103, R101 ;  /* 0x00000065674d723e */ /* 0x000fe800000010ff */
[----:B------:R-:W-:Y:S02]  /*1d1b0*/  F2FP.BF16.F32.PACK_AB R79, R113, R163 ;  /* 0x000000a3714f723e */ /* 0x000fe400000010ff */
[----:B------:R-:W-:Y:S02]  /*1d1c0*/  F2FP.BF16.F32.PACK_AB R76, R104, R100 ;  /* 0x00000064684c723e */ /* 0x000fe400000010ff */
[----:B------:R-:W-:Y:S02]  /*1d1d0*/  F2FP.BF16.F32.PACK_AB R78, R122, R164 ;  /* 0x000000a47a4e723e */ /* 0x000fe400000010ff */
[----:B---3--:R-:W-:Y:S02]  /*1d1e0*/  F2FP.BF16.F32.PACK_AB R82, R112, R109 ;  /* 0x0000006d7052723e */ /* 0x008fe400000010ff */
[----:B------:R-:W-:Y:S01]  /*1d1f0*/  F2FP.BF16.F32.PACK_AB R81, R137, R169 ;  /* 0x000000a98951723e */ /* 0x000fe200000010ff */
[--C-:B-1----:R-:W-:Y:S01]  /*1d200*/  FFMA.FTZ R0, R244, UR4, -R73.reuse ;  /* 0x00000004f4007c23 */ /* 0x102fe20008010849 */
[----:B------:R-:W-:Y:S03]  /*1d210*/  F2FP.BF16.F32.PACK_AB R83, R138, R170 ;  /* 0x000000aa8a53723e */ /* 0x000fe600000010ff */
[----:B------:R1:W-:Y:S01]  /*1d220*/  MUFU.EX2 R136, R0 ;  /* 0x0000000000887308 */ /* 0x0003e20000000800 */
[-C--:B----4-:R-:W-:Y:S06]  /*1d230*/  HMMA.16816.F32.BF16 R4, R76, R84.reuse, R4 ;  /* 0x000000544c04723c */ /* 0x090fec0000041804 */
[C---:B------:R-:W-:Y:S05]  /*1d240*/  HMMA.16816.F32.BF16 R8, R80.reuse, R84, R8 ;  /* 0x000000545008723c */ /* 0x040fea0000041808 */
[----:B-1----:R-:W-:Y:S01]  /*1d250*/  FFMA.FTZ R0, R245, UR4, -R73 ;  /* 0x00000004f5007c23 */ /* 0x002fe20008010849 */
[-C--:B------:R-:W-:Y:S03]  /*1d260*/  HMMA.16816.F32.BF16 R12, R80, R86.reuse, R12 ;  /* 0x00000056500c723c */ /* 0x080fe6000004180c */
[----:B------:R1:W2:Y:S03]  /*1d270*/  MUFU.EX2 R152, R0 ;  /* 0x0000000000987308 */ /* 0x0002a60000000800 */
[C---:B------:R-:W-:Y:S01]  /*1d280*/  HMMA.16816.F32.BF16 R16, R76.reuse, R86, R16 ;  /* 0x000000564c10723c */ /* 0x040fe20000041810 */
[----:B------:R-:W3:Y:S04]  /*1d290*/  LDSM.16.MT88.4 R84, [R217+0x8800] ;  /* 0x00880000d954783b */ /* 0x000ee80000004200 */
[--C-:B-1----:R-:W-:Y:S01]  /*1d2a0*/  FFMA.FTZ R0, R177, UR4, -R74.reuse ;  /* 0x00000004b1007c23 */ /* 0x102fe2000801084a */
[----:B------:R-:W-:Y:S01]  /*1d2b0*/  IMAD.MOV.U32 R177, RZ, RZ, R181 ;  /* 0x000000ffffb17224 */ /* 0x000fe200078e00b5 */
[----:B------:R-:W-:Y:S01]  /*1d2c0*/  MOV R181, R185 ;  /* 0x000000b900b57202 */ /* 0x000fe20000000f00 */
[----:B------:R-:W-:Y:S01]  /*1d2d0*/  IMAD.MOV.U32 R185, RZ, RZ, R227 ;  /* 0x000000ffffb97224 */ /* 0x000fe200078e00e3 */
[----:B------:R1:W-:Y:S01]  /*1d2e0*/  MUFU.EX2 R166, R0 ;  /* 0x0000000000a67308 */ /* 0x0003e20000000800 */
[----:B------:R4:W5:Y:S02]  /*1d2f0*/  LDL.LU R227, [R1+0x10c] ;  /* 0x00010c0001e37983 */ /* 0x0009640000300800 */
[----:B------:R-:W-:Y:S02]  /*1d300*/  IMAD.MOV.U32 R195, RZ, RZ, R185 ;  /* 0x000000ffffc37224 */ /* 0x000fe400078e00b9 */
[----:B------:R-:W4:Y:S05]  /*1d310*/  LDL.LU R190, [R1+0x4] ;  /* 0x0000040001be7983 */ /* 0x000f2a0000300800 */
[----:B------:R-:W-:Y:S01]  /*1d320*/  MUFU.EX2 R185, R119 ;  /* 0x0000007700b97308 */ /* 0x000fe20000000800 */
[--C-:B-1----:R-:W-:Y:S01]  /*1d330*/  FFMA.FTZ R0, R172, UR4, -R74.reuse ;  /* 0x00000004ac007c23 */ /* 0x102fe2000801084a */
[----:B------:R-:W-:Y:S08]  /*1d340*/  MOV R172, R147 ;  /* 0x0000009300ac7202 */ /* 0x000ff00000000f00 */
[----:B------:R1:W-:Y:S01]  /*1d350*/  MUFU.EX2 R127, R0 ;  /* 0x00000000007f7308 */ /* 0x0003e20000000800 */
[-C--:B---3--:R-:W-:Y:S06]  /*1d360*/  HMMA.16816.F32.BF16 R20, R76, R84.reuse, R20 ;  /* 0x000000544c14723c */ /* 0x088fec0000041814 */
[C---:B------:R-:W-:Y:S06]  /*1d370*/  HMMA.16816.F32.BF16 R24, R80.reuse, R84, R24 ;  /* 0x000000545018723c */ /* 0x040fec0000041818 */
[-C--:B------:R-:W-:Y:S05]  /*1d380*/  HMMA.16816.F32.BF16 R28, R80, R86.reuse, R28 ;  /* 0x00000056501c723c */ /* 0x080fea000004181c */
[--C-:B-1----:R-:W-:Y:S01]  /*1d390*/  FFMA.FTZ R0, R188, UR4, -R74.reuse ;  /* 0x00000004bc007c23 */ /* 0x102fe2000801084a */
[C---:B------:R-:W-:Y:S01]  /*1d3a0*/  HMMA.16816.F32.BF16 R32, R76.reuse, R86, R32 ;  /* 0x000000564c20723c */ /* 0x040fe20000041820 */
[----:B------:R-:W1:Y:S02]  /*1d3b0*/  LDSM.16.MT88.4 R84, [R215+0x8800] ;  /* 0x00880000d754783b */ /* 0x000e640000004200 */
[----:B------:R3:W-:Y:S02]  /*1d3c0*/  MUFU.EX2 R188, R0 ;  /* 0x0000000000bc7308 */ /* 0x0007e40000000800 */
[----:B---3--:R-:W-:Y:S01]  /*1d3d0*/  FFMA.FTZ R0, R177, UR4, -R74 ;  /* 0x00000004b1007c23 */ /* 0x008fe2000801084a */
[----:B------:R-:W-:Y:S02]  /*1d3e0*/  IMAD.MOV.U32 R177, RZ, RZ, R176 ;  /* 0x000000ffffb17224 */ /* 0x000fe400078e00b0 */
[----:B------:R-:W-:Y:S05]  /*1d3f0*/  IMAD.MOV.U32 R176, RZ, RZ, R146 ;  /* 0x000000ffffb07224 */ /* 0x000fea00078e0092 */
[----:B------:R3:W2:Y:S10]  /*1d400*/  MUFU.EX2 R145, R0 ;  /* 0x0000000000917308 */ /* 0x0006b40000000800 */
[----:B------:R-:W-:Y:S01]  /*1d410*/  MUFU.EX2 R146, R123 ;  /* 0x0000007b00927308 */ /* 0x000fe20000000800 */
[-C--:B-1----:R-:W-:Y:S03]  /*1d420*/  HMMA.16816.F32.BF16 R36, R76, R84.reuse, R36 ;  /* 0x000000544c24723c */ /* 0x082fe60000041824 */
[--C-:B---3--:R-:W-:Y:S03]  /*1d430*/  FFMA.FTZ R0, R251, UR4, -R73.reuse ;  /* 0x00000004fb007c23 */ /* 0x108fe60008010849 */
[C---:B------:R-:W-:Y:S03]  /*1d440*/  HMMA.16816.F32.BF16 R40, R80.reuse, R84, R40 ;  /* 0x000000545028723c */ /* 0x040fe60000041828 */
[----:B------:R1:W-:Y:S03]  /*1d450*/  MUFU.EX2 R189, R0 ;  /* 0x0000000000bd7308 */ /* 0x0003e60000000800 */
[-C--:B------:R-:W-:Y:S06]  /*1d460*/  HMMA.16816.F32.BF16 R44, R80, R86.reuse, R44 ;  /* 0x00000056502c723c */ /* 0x080fec000004182c */
[C---:B------:R-:W-:Y:S01]  /*1d470*/  HMMA.16816.F32.BF16 R48, R76.reuse, R86, R48 ;  /* 0x000000564c30723c */ /* 0x040fe20000041830 */
[----:B------:R-:W3:Y:S04]  /*1d480*/  LDSM.16.MT88.4 R84, [R216+0x8800] ;  /* 0x00880000d854783b */ /* 0x000ee80000004200 */
[--C-:B-1----:R-:W-:Y:S04]  /*1d490*/  FFMA.FTZ R0, R250, UR4, -R73.reuse ;  /* 0x00000004fa007c23 */ /* 0x102fe80008010849 */
[----:B------:R1:W2:Y:S02]  /*1d4a0*/  MUFU.EX2 R147, R0 ;  /* 0x0000000000937308 */ /* 0x0002a40000000800 */
[--C-:B-1----:R-:W-:Y:S08]  /*1d4b0*/  FFMA.FTZ R0, R246, UR4, -R73.reuse ;  /* 0x00000004f6007c23 */ /* 0x102ff00008010849 */
[----:B------:R1:W-:Y:S01]  /*1d4c0*/  MUFU.EX2 R158, R0 ;  /* 0x00000000009e7308 */ /* 0x0003e20000000800 */
[-C--:B---3--:R-:W-:Y:S06]  /*1d4d0*/  HMMA.16816.F32.BF16 R52, R76, R84.reuse, R52 ;  /* 0x000000544c34723c */ /* 0x088fec0000041834 */
[C---:B------:R-:W-:Y:S05]  /*1d4e0*/  HMMA.16816.F32.BF16 R56, R80.reuse, R84, R56 ;  /* 0x000000545038723c */ /* 0x040fea0000041838 */
[----:B-1----:R-:W-:Y:S01]  /*1d4f0*/  FFMA.FTZ R0, R249, UR4, -R73 ;  /* 0x00000004f9007c23 */ /* 0x002fe20008010849 */
[-C--:B------:R-:W-:Y:S03]  /*1d500*/  HMMA.16816.F32.BF16 R60, R80, R86.reuse, R60 ;  /* 0x00000056503c723c */ /* 0x080fe6000004183c */
[----:B------:R1:W3:Y:S03]  /*1d510*/  MUFU.EX2 R183, R0 ;  /* 0x0000000000b77308 */ /* 0x0002e60000000800 */
[----:B------:R-:W-:Y:S01]  /*1d520*/  HMMA.16816.F32.BF16 R64, R76, R86, R64 ;  /* 0x000000564c40723c */ /* 0x000fe20000041840 */
[----:B------:R-:W3:Y:S04]  /*1d530*/  LDSM.16.MT88.4 R84, [R215+0x9000] ;  /* 0x00900000d754783b */ /* 0x000ee80000004200 */
[----:B--2---:R-:W-:Y:S02]  /*1d540*/  F2FP.BF16.F32.PACK_AB R82, R152, R136 ;  /* 0x000000889852723e */ /* 0x004fe400000010ff */
[----:B------:R-:W-:Y:S04]  /*1d550*/  F2FP.BF16.F32.PACK_AB R78, R154, R168 ;  /* 0x000000a89a4e723e */ /* 0x000fe800000010ff */
[----:B------:R-:W-:Y:S02]  /*1d560*/  F2FP.BF16.F32.PACK_AB R79, R153, R167 ;  /* 0x000000a7994f723e */ /* 0x000fe400000010ff */
[----:B------:R-:W-:Y:S01]  /*1d570*/  F2FP.BF16.F32.PACK_AB R76, R134, R110 ;  /* 0x0000006e864c723e */ /* 0x000fe200000010ff */
[--C-:B-1----:R-:W-:Y:S01]  /*1d580*/  FFMA.FTZ R0, R252, UR4, -R74.reuse ;  /* 0x00000004fc007c23 */ /* 0x102fe2000801084a */
[----:B------:R-:W-:Y:S02]  /*1d590*/  F2FP.BF16.F32.PACK_AB R77, R133, R111 ;  /* 0x0000006f854d723e */ /* 0x000fe400000010ff */
[----:B------:R-:W-:Y:S01]  /*1d5a0*/  F2FP.BF16.F32.PACK_AB R83, R145, R188 ;  /* 0x000000bc9153723e */ /* 0x000fe200000010ff */
[----:B------:R1:W-:Y:S01]  /*1d5b0*/  MUFU.EX2 R171, R0 ;  /* 0x0000000000ab7308 */ /* 0x0003e20000000800 */
[----:B------:R-:W-:Y:S02]  /*1d5c0*/  F2FP.BF16.F32.PACK_AB R80, R132, R165 ;  /* 0x000000a58450723e */ /* 0x000fe400000010ff */
[----:B------:R-:W-:Y:S01]  /*1d5d0*/  F2FP.BF16.F32.PACK_AB R81, R127, R166 ;  /* 0x000000a67f51723e */ /* 0x000fe200000010ff */
[-C--:B------:R-:W-:Y:S06]  /*1d5e0*/  HMMA.16816.F32.BF16 R4, R76, R88.reuse, R4 ;  /* 0x000000584c04723c */ /* 0x080fec0000041804 */
[C---:B------:R-:W-:Y:S06]  /*1d5f0*/  HMMA.16816.F32.BF16 R8, R80.reuse, R88, R8 ;  /* 0x000000585008723c */ /* 0x040fec0000041808 */
[-C--:B------:R-:W-:Y:S05]  /*1d600*/  HMMA.16816.F32.BF16 R12, R80, R90.reuse, R12 ;  /* 0x0000005a500c723c */ /* 0x080fea000004180c */
[----:B-1----:R-:W-:Y:S01]  /*1d610*/  FFMA.FTZ R0, R178, UR4, -R74 ;  /* 0x00000004b2007c23 */ /* 0x002fe2000801084a */
[C---:B------:R-:W-:Y:S01]  /*1d620*/  HMMA.16816.F32.BF16 R16, R76.reuse, R90, R16 ;  /* 0x0000005a4c10723c */ /* 0x040fe20000041810 */
[----:B------:R-:W1:Y:S05]  /*1d630*/  LDSM.16.MT88.4 R88, [R216+0x9000] ;  /* 0x00900000d858783b */ /* 0x000e6a0000004200 */
[-C--:B------:R-:W-:Y:S06]  /*1d640*/  HMMA.16816.F32.BF16 R20, R76, R92.reuse, R20 ;  /* 0x0000005c4c14723c */ /* 0x080fec0000041814 */
[C---:B------:R-:W-:Y:S06]  /*1d650*/  HMMA.16816.F32.BF16 R24, R80.reuse, R92, R24 ;  /* 0x0000005c5018723c */ /* 0x040fec0000041818 */
[-C--:B------:R-:W-:Y:S06]  /*1d660*/  HMMA.16816.F32.BF16 R28, R80, R94.reuse, R28 ;  /* 0x0000005e501c723c */ /* 0x080fec000004181c */
[C---:B------:R-:W-:Y:S01]  /*1d670*/  HMMA.16816.F32.BF16 R32, R76.reuse, R94, R32 ;  /* 0x0000005e4c20723c */ /* 0x040fe20000041820 */
[----:B------:R-:W-:Y:S05]  /*1d680*/  LDSM.16.MT88.4 R92, [R217+0x9800] ;  /* 0x00980000d95c783b */ /* 0x000fea0000004200 */
        /* <DEDUP_REMOVED lines=15> */
[----:B------:R-:W-:Y:S05]  /*1d780*/  F2FP.BF16.F32.PACK_AB R82, R183, R158 ;  /* 0x0000009eb752723e */ /* 0x000fea00000010ff */
[-C--:B--2---:R-:W-:Y:S03]  /*1d790*/  HMMA.16816.F32.BF16 R4, R76, R84.reuse, R4 ;  /* 0x000000544c04723c */ /* 0x084fe60000041804 */
[----:B----4-:R-:W-:Y:S02]  /*1d7a0*/  IMAD.MOV.U32 R186, RZ, RZ, R190 ;  /* 0x000000ffffba7224 */ /* 0x010fe400078e00be */
[----:B------:R-:W-:Y:S02]  /*1d7b0*/  IMAD.MOV.U32 R190, RZ, RZ, R177 ;  /* 0x000000ffffbe7224 */ /* 0x000fe400078e00b1 */
[----:B------:R-:W-:Y:S04]  /*1d7c0*/  IMAD.MOV.U32 R177, RZ, RZ, R181 ;  /* 0x000000ffffb17224 */ /* 0x000fe800078e00b5 */
[----:B------:R-:W-:Y:S01]  /*1d7d0*/  IMAD.MOV.U32 R181, RZ, RZ, R180 ;  /* 0x000000ffffb57224 */ /* 0x000fe200078e00b4 */
[----:B------:R-:W-:Y:S01]  /*1d7e0*/  MOV R180, R196 ;  /* 0x000000c400b47202 */ /* 0x000fe20000000f00 */
[----:B------:R-:W-:Y:S02]  /*1d7f0*/  IMAD.MOV.U32 R187, RZ, RZ, R186 ;  /* 0x000000ffffbb7224 */ /* 0x000fe400078e00ba */
[----:B------:R-:W-:Y:S02]  /*1d800*/  IMAD.MOV.U32 R196, RZ, RZ, R139 ;  /* 0x000000ffffc47224 */ /* 0x000fe400078e008b */
[----:B------:R-:W-:Y:S02]  /*1d810*/  IMAD.MOV.U32 R186, RZ, RZ, R190 ;  /* 0x000000ffffba7224 */ /* 0x000fe400078e00be */
[----:B------:R-:W-:Y:S02]  /*1d820*/  IMAD.MOV.U32 R139, RZ, RZ, R143 ;  /* 0x000000ffff8b7224 */ /* 0x000fe400078e008f */
[----:B------:R-:W-:Y:S01]  /*1d830*/  IMAD.MOV.U32 R190, RZ, RZ, R177 ;  /* 0x000000ffffbe7224 */ /* 0x000fe200078e00b1 */
[----:B------:R-:W2:Y:S01]  /*1d840*/  LDL.LU R143, [R1+0x48] ;  /* 0x00004800018f7983 */ /* 0x000ea20000300800 */
[----:B------:R-:W-:Y:S01]  /*1d850*/  IMAD.MOV.U32 R177, RZ, RZ, R181 ;  /* 0x000000ffffb17224 */ /* 0x000fe200078e00b5 */
[----:B------:R-:W-:Y:S01]  /*1d860*/  MOV R181, R180 ;  /* 0x000000b400b57202 */ /* 0x000fe20000000f00 */
[----:B------:R-:W-:Y:S02]  /*1d870*/  IMAD.MOV.U32 R180, RZ, RZ, R196 ;  /* 0x000000ffffb47224 */ /* 0x000fe400078e00c4 */
[----:B------:R-:W-:Y:S02]  /*1d880*/  IMAD.MOV.U32 R196, RZ, RZ, R139 ;  /* 0x000000ffffc47224 */ /* 0x000fe400078e008b */
[----:B------:R-:W-:Y:S02]  /*1d890*/  IMAD.MOV.U32 R139, RZ, RZ, R155 ;  /* 0x000000ffff8b7224 */ /* 0x000fe400078e009b */
[----:B------:R-:W3:Y:S01]  /*1d8a0*/  LDL.LU R155, [R1+0x10] ;  /* 0x00001000019b7983 */ /* 0x000ee20000300800 */
[----:B------:R-:W-:Y:S01]  /*1d8b0*/  IMAD.MOV.U32 R182, RZ, RZ, R177 ;  /* 0x000000ffffb67224 */ /* 0x000fe200078e00b1 */
[----:B------:R-:W-:Y:S01]  /*1d8c0*/  MOV R177, R180 ;  /* 0x000000b400b17202 */ /* 0x000fe20000000f00 */
[----:B------:R-:W-:Y:S02]  /*1d8d0*/  IMAD.MOV.U32 R180, RZ, RZ, R139 ;  /* 0x000000ffffb47224 */ /* 0x000fe400078e008b */
[----:B------:R4:W1:Y:S01]  /*1d8e0*/  MUFU.EX2 R139, R0 ;  /* 0x00000000008b7308 */ /* 0x0008620000000800 */
[----:B------:R-:W-:Y:S02]  /*1d8f0*/  IMAD.MOV.U32 R178, RZ, RZ, R187 ;  /* 0x000000ffffb27224 */ /* 0x000fe400078e00bb */
[----:B------:R-:W-:Y:S02]  /*1d900*/  IMAD.MOV.U32 R187, RZ, RZ, R190 ;  /* 0x000000ffffbb7224 */ /* 0x000fe400078e00be */
[----:B------:R-:W-:Y:S02]  /*1d910*/  IMAD.MOV.U32 R190, RZ, RZ, R181 ;  /* 0x000000ffffbe7224 */ /* 0x000fe400078e00b5 */
[----:B------:R-:W-:Y:S02]  /*1d920*/  IMAD.MOV.U32 R181, RZ, RZ, R196 ;  /* 0x000000ffffb57224 */ /* 0x000fe400078e00c4 */
[----:B------:R-:W-:Y:S02]  /*1d930*/  IMAD.MOV.U32 R239, RZ, RZ, R178 ;  /* 0x000000ffffef7224 */ /* 0x000fe400078e00b2 */
[----:B------:R-:W-:Y:S04]  /*1d940*/  IMAD.MOV.U32 R178, RZ, RZ, R190 ;  /* 0x000000ffffb27224 */ /* 0x000fe800078e00be */
[----:B------:R-:W-:Y:S02]  /*1d950*/  IMAD.MOV.U32 R236, RZ, RZ, R178 ;  /* 0x000000ffffec7224 */ /* 0x000fe400078e00b2 */
[----:B------:R-:W-:Y:S01]  /*1d960*/  MUFU.EX2 R178, R118 ;  /* 0x0000007600b27308 */ /* 0x000fe20000000800 */
[----:B----4-:R-:W-:Y:S01]  /*1d970*/  FFMA.FTZ R0, R179, UR4, -R74 ;  /* 0x00000004b3007c23 */ /* 0x010fe2000801084a */
[----:B------:R-:W-:Y:S01]  /*1d980*/  IMAD.MOV.U32 R179, RZ, RZ, R182 ;  /* 0x000000ffffb37224 */ /* 0x000fe200078e00b6 */
[----:B-1----:R-:W-:Y:S01]  /*1d990*/  F2FP.BF16.F32.PACK_AB R81, R139, R171 ;  /* 0x000000ab8b51723e */ /* 0x002fe200000010ff */
[----:B------:R-:W-:Y:S01]  /*1d9a0*/  IMAD.MOV.U32 R182, RZ, RZ, R177 ;  /* 0x000000ffffb67224 */ /* 0x000fe200078e00b1 */
[----:B------:R-:W-:Y:S01]  /*1d9b0*/  MOV R177, R181 ;  /* 0x000000b500b17202 */ /* 0x000fe20000000f00 */
[----:B------:R-:W-:Y:S04]  /*1d9c0*/  IMAD.MOV.U32 R181, RZ, RZ, R180 ;  /* 0x000000ffffb57224 */ /* 0x000fe800078e00b4 */
[----:B------:R1:W-:Y:S01]  /*1d9d0*/  MUFU.EX2 R190, R0 ;  /* 0x0000000000be7308 */ /* 0x0003e20000000800 */
[----:B------:R-:W-:Y:S01]  /*1d9e0*/  MOV R175, R177 ;  /* 0x000000b100af7202 */ /* 0x000fe20000000f00 */
[----:B------:R-:W-:Y:S02]  /*1d9f0*/  IMAD.MOV.U32 R240, RZ, RZ, R181 ;  /* 0x000000fffff07224 */ /* 0x000fe400078e00b5 */
[----:B------:R-:W-:Y:S03]  /*1da00*/  IMAD.MOV.U32 R174, RZ, RZ, R182 ;  /* 0x000000ffffae7224 */ /* 0x000fe600078e00b6 */
[----:B------:R-:W-:Y:S01]  /*1da10*/  MOV R242, R240 ;  /* 0x000000f000f27202 */ /* 0x000fe20000000f00 */
[----:B------:R-:W-:Y:S02]  /*1da20*/  IMAD.MOV.U32 R240, RZ, RZ, R174 ;  /* 0x000000fffff07224 */ /* 0x000fe400078e00ae */
[----:B------:R-:W-:Y:S01]  /*1da30*/  MUFU.EX2 R182, R135 ;  /* 0x0000008700b67308 */ /* 0x000fe20000000800 */
[----:B-1----:R-:W-:Y:S01]  /*1da40*/  FFMA.FTZ R0, R239, UR4, -R74 ;  /* 0x00000004ef007c23 */ /* 0x002fe2000801084a */
[----:B------:R-:W-:Y:S08]  /*1da50*/  IMAD.MOV.U32 R239, RZ, RZ, R179 ;  /* 0x000000ffffef7224 */ /* 0x000ff000078e00b3 */
[----:B------:R-:W-:Y:S01]  /*1da60*/  MUFU.EX2 R181, R117 ;  /* 0x0000007500b57308 */ /* 0x000fe20000000800 */
[----:B------:R-:W-:Y:S02]  /*1da70*/  IMAD.MOV.U32 R174, RZ, RZ, R239 ;  /* 0x000000ffffae7224 */ /* 0x000fe400078e00ef */
[----:B------:R-:W-:Y:S02]  /*1da80*/  IMAD.MOV.U32 R239, RZ, RZ, R186 ;  /* 0x000000ffffef7224 */ /* 0x000fe400078e00ba */
[----:B------:R-:W-:Y:S01]  /*1da90*/  IMAD.MOV.U32 R186, RZ, RZ, R195 ;  /* 0x000000ffffba7224 */ /* 0x000fe200078e00c3 */
[----:B------:R-:W-:Y:S01]  /*1daa0*/  MOV R195, R194 ;  /* 0x000000c200c37202 */ /* 0x000fe20000000f00 */
        /* <DEDUP_REMOVED lines=8> */
[----:B------:R-:W-:Y:S07]  /*1db30*/  IMAD.MOV.U32 R193, RZ, RZ, R228 ;  /* 0x000000ffffc17224 */ /* 0x000fee00078e00e4 */
[----:B------:R-:W-:Y:S01]  /*1db40*/  MUFU.EX2 R118, R235 ;  /* 0x000000eb00767308 */ /* 0x000fe20000000800 */
[----:B---3--:R-:W-:Y:S02]  /*1db50*/  IMAD.MOV.U32 R196, RZ, RZ, R155 ;  /* 0x000000ffffc47224 */ /* 0x008fe400078e009b */
[----:B------:R-:W-:Y:S02]  /*1db60*/  IMAD.MOV.U32 R155, RZ, RZ, R162 ;  /* 0x000000ffff9b7224 */ /* 0x000fe400078e00a2 */
[----:B------:R-:W3:Y:S01]  /*1db70*/  LDL.LU R162, [R1+0x28] ;  /* 0x0000280001a27983 */ /* 0x000ee20000300800 */
[----:B------:R-:W-:Y:S02]  /*1db80*/  IMAD.MOV.U32 R180, RZ, RZ, R196 ;  /* 0x000000ffffb47224 */ /* 0x000fe400078e00c4 */
[----:B------:R-:W-:Y:S02]  /*1db90*/  IMAD.MOV.U32 R196, RZ, RZ, R159 ;  /* 0x000000ffffc47224 */ /* 0x000fe400078e009f */
[----:B------:R-:W-:Y:S02]  /*1dba0*/  IMAD.MOV.U32 R159, RZ, RZ, R232 ;  /* 0x000000ffff9f7224 */ /* 0x000fe400078e00e8 */
[----:B------:R4:W5:Y:S01]  /*1dbb0*/  LDL.LU R232, [R1+0x108] ;  /* 0x0001080001e87983 */ /* 0x0009620000300800 */
[----:B------:R-:W-:Y:S02]  /*1dbc0*/  IMAD.MOV.U32 R241, RZ, RZ, R196 ;  /* 0x000000fffff17224 */ /* 0x000fe400078e00c4 */
[----:B------:R-:W-:Y:S01]  /*1dbd0*/  IMAD.MOV.U32 R196, RZ, RZ, R159 ;  /* 0x000000ffffc47224 */ /* 0x000fe200078e009f */
[----:B------:R-:W2:Y:S01]  /*1dbe0*/  LDL.LU R160, [R1+0x20] ;  /* 0x0000200001a07983 */ /* 0x000ea20000300800 */
[----:B------:R1:W4:Y:S01]  /*1dbf0*/  MUFU.EX2 R159, R0 ;  /* 0x00000000009f7308 */ /* 0x0003220000000800 */
[----:B------:R-:W-:Y:S02]  /*1dc00*/  IMAD.MOV.U32 R243, RZ, RZ, R180 ;  /* 0x000000fffff37224 */ /* 0x000fe400078e00b4 */
[----:B------:R2:W5:Y:S07]  /*1dc10*/  LDL.LU R228, [R1+0x104] ;  /* 0x0001040001e47983 */ /* 0x00056e0000300800 */
[----:B------:R-:W-:Y:S01]  /*1dc20*/  MUFU.EX2 R180, R129 ;  /* 0x0000008100b47308 */ /* 0x000fe20000000800 */
[----:B-1----:R-:W-:Y:S01]  /*1dc30*/  FFMA.FTZ R0, R241, UR4, -R73 ;  /* 0x00000004f1007c23 */ /* 0x002fe20008010849 */
[----:B------:R-:W-:Y:S01]  /*1dc40*/  IMAD.MOV.U32 R241, RZ, RZ, R243 ;  /* 0x000000fffff17224 */ /* 0x000fe200078e00f3 */
[----:B----4-:R-:W-:Y:S01]  /*1dc50*/  F2FP.BF16.F32.PACK_AB R83, R159, R190 ;  /* 0x000000be9f53723e */ /* 0x010fe200000010ff */
[----:B------:R-:W-:Y:S02]  /*1dc60*/  IMAD.MOV.U32 R243, RZ, RZ, R175 ;  /* 0x000000fffff37224 */ /* 0x000fe400078e00af */
[----:B------:R-:W-:Y:S01]  /*1dc70*/  IMAD.MOV.U32 R175, RZ, RZ, R236 ;  /* 0x000000ffffaf7224 */ /* 0x000fe200078e00ec */
[----:B------:R-:W-:Y:S01]  /*1dc80*/  MOV R116, R241 ;  /* 0x000000f100747202 */ /* 0x000fe20000000f00 */
[----:B------:R-:W-:Y:S02]  /*1dc90*/  IMAD.MOV.U32 R236, RZ, RZ, R187 ;  /* 0x000000ffffec7224 */ /* 0x000fe400078e00bb */
[C---:B------:R-:W-:Y:S01]  /*1dca0*/  HMMA.16816.F32.BF16 R8, R80.reuse, R84, R8 ;  /* 0x000000545008723c */ /* 0x040fe20000041808 */
[----:B------:R1:W-:Y:S03]  /*1dcb0*/  MUFU.EX2 R187, R0 ;  /* 0x0000000000bb7308 */ /* 0x0003e60000000800 */
[----:B------:R-:W-:Y:S02]  /*1dcc0*/  IMAD.MOV.U32 R241, RZ, RZ, R243 ;  /* 0x000000fffff17224 */ /* 0x000fe400078e00f3 */
[----:B------:R-:W-:Y:S01]  /*1dcd0*/  FFMA.FTZ R75, R116, UR4, -R73 ;  /* 0x00000004744b7c23 */ /* 0x000fe20008010849 */
[-C--:B------:R-:W-:Y:S04]  /*1dce0*/  HMMA.16816.F32.BF16 R12, R80, R86.reuse, R12 ;  /* 0x00000056500c723c */ /* 0x080fe8000004180c */
[----:B------:R-:W-:Y:S02]  /*1dcf0*/  IMAD.MOV.U32 R243, RZ, RZ, R175 ;  /* 0x000000fffff37224 */ /* 0x000fe400078e00af */
[C---:B------:R-:W-:Y:S01]  /*1dd00*/  HMMA.16816.F32.BF16 R16, R76.reuse, R86, R16 ;  /* 0x000000564c10723c */ /* 0x040fe20000041810 */
[----:B------:R-:W4:Y:S04]  /*1dd10*/  LDSM.16.MT88.4 R84, [R216+0x9800] ;  /* 0x00980000d854783b */ /* 0x000f280000004200 */
[----:B------:R-:W-:Y:S01]  /*1dd20*/  IMAD.MOV.U32 R175, RZ, RZ, R236 ;  /* 0x000000ffffaf7224 */ /* 0x000fe200078e00ec */
[-C--:B------:R-:W-:Y:S05]  /*1dd30*/  HMMA.16816.F32.BF16 R20, R76, R92.reuse, R20 ;  /* 0x0000005c4c14723c */ /* 0x080fea0000041814 */
[----:B------:R-:W-:Y:S01]  /*1dd40*/  IMAD.MOV.U32 R236, RZ, RZ, R195 ;  /* 0x000000ffffec7224 */ /* 0x000fe200078e00c3 */
[C---:B------:R-:W-:Y:S05]  /*1dd50*/  HMMA.16816.F32.BF16 R24, R80.reuse, R92, R24 ;  /* 0x0000005c5018723c */ /* 0x040fea0000041818 */
[----:B------:R-:W-:Y:S01]  /*1dd60*/  IMAD.MOV.U32 R195, RZ, RZ, R199 ;  /* 0x000000ffffc37224 */ /* 0x000fe200078e00c7 */
[-C--:B------:R-:W-:Y:S05]  /*1dd70*/  HMMA.16816.F32.BF16 R28, R80, R94.reuse, R28 ;  /* 0x0000005e501c723c */ /* 0x080fea000004181c */
[----:B-1----:R-:W-:Y:S01]  /*1dd80*/  FFMA.FTZ R0, R115, UR4, -R73 ;  /* 0x0000000473007c23 */ /* 0x002fe20008010849 */
[C---:B------:R-:W-:Y:S01]  /*1dd90*/  HMMA.16816.F32.BF16 R32, R76.reuse, R94, R32 ;  /* 0x0000005e4c20723c */ /* 0x040fe20000041820 */
[----:B------:R-:W-:Y:S04]  /*1dda0*/  LDSM.16.MT88.4 R92, [R217+0xa000] ;  /* 0x00a00000d95c783b */ /* 0x000fe80000004200 */
[----:B------:R-:W-:Y:S01]  /*1ddb0*/  IMAD.MOV.U32 R199, RZ, RZ, R173 ;  /* 0x000000ffffc77224 */ /* 0x000fe200078e00ad */
[-C--:B------:R-:W-:Y:S05]  /*1ddc0*/  HMMA.16816.F32.BF16 R36, R76, R88.reuse, R36 ;  /* 0x000000584c24723c */ /* 0x080fea0000041824 */
[----:B------:R-:W-:Y:S01]  /*1ddd0*/  IMAD.MOV.U32 R173, RZ, RZ, R176 ;  /* 0x000000ffffad7224 */ /* 0x000fe200078e00b0 */
[C---:B------:R-:W-:Y:S05]  /*1dde0*/  HMMA.16816.F32.BF16 R40, R80.reuse, R88, R40 ;  /* 0x000000585028723c */ /* 0x040fea0000041828 */
[----:B------:R-:W-:Y:S01]  /*1ddf0*/  IMAD.MOV.U32 R176, RZ, RZ, R148 ;  /* 0x000000ffffb07224 */ /* 0x000fe200078e0094 */
[-C--:B------:R-:W-:Y:S01]  /*1de00*/  HMMA.16816.F32.BF16 R44, R80, R90.reuse, R44 ;  /* 0x0000005a502c723c */ /* 0x080fe2000004182c */
[----:B------:R-:W1:Y:S04]  /*1de10*/  MUFU.EX2 R148, R0 ;  /* 0x0000000000947308 */ /* 0x000e680000000800 */
[----:B------:R-:W-:Y:S01]  /*1de20*/  IMAD.MOV.U32 R115, RZ, RZ, R242 ;  /* 0x000000ffff737224 */ /* 0x000fe200078e00f2 */
[C---:B------:R-:W-:Y:S01]  /*1de30*/  HMMA.16816.F32.BF16 R48, R76.reuse, R90, R48 ;  /* 0x0000005a4c30723c */ /* 0x040fe20000041830 */
[----:B------:R-:W1:Y:S04]  /*1de40*/  LDSM.16.MT88.4 R88, [R214+0xa000] ;  /* 0x00a00000d658783b */ /* 0x000e680000004200 */
[----:B------:R-:W-:Y:S01]  /*1de50*/  IMAD.MOV.U32 R242, RZ, RZ, R240 ;  /* 0x000000fffff27224 */ /* 0x000fe200078e00f0 */
[-C--:B----4-:R-:W-:Y:S05]  /*1de60*/  HMMA.16816.F32.BF16 R52, R76, R84.reuse, R52 ;  /* 0x000000544c34723c */ /* 0x090fea0000041834 */
[----:B------:R-:W-:Y:S01]  /*1de70*/  IMAD.MOV.U32 R240, RZ, RZ, R174 ;  /* 0x000000fffff07224 */ /* 0x000fe200078e00ae */
[C---:B------:R-:W-:Y:S05]  /*1de80*/  HMMA.16816.F32.BF16 R56, R80.reuse, R84, R56 ;  /* 0x000000545038723c */ /* 0x040fea0000041838 */
[----:B------:R-:W-:Y:S01]  /*1de90*/  IMAD.MOV.U32 R174, RZ, RZ, R239 ;  /* 0x000000ffffae7224 */ /* 0x000fe200078e00ef */
[----:B------:R-:W-:Y:S01]  /*1dea0*/  MOV R239, R186 ;  /* 0x000000ba00ef7202 */ /* 0x000fe20000000f00 */
[----:B------:R-:W-:Y:S01]  /*1deb0*/  IMAD.MOV.U32 R114, RZ, RZ, R115 ;  /* 0x000000ffff727224 */ /* 0x000fe200078e0073 */
[-C--:B------:R-:W-:Y:S03]  /*1dec0*/  HMMA.16816.F32.BF16 R60, R80, R86.reuse, R60 ;  /* 0x00000056503c723c */ /* 0x080fe6000004183c */
[----:B------:R-:W-:Y:S02]  /*1ded0*/  IMAD.MOV.U32 R186, RZ, RZ, R194 ;  /* 0x000000ffffba7224 */ /* 0x000fe400078e00c2 */
[----:B------:R-:W-:Y:S01]  /*1dee0*/  FFMA.FTZ R3, R114, UR4, -R73 ;  /* 0x0000000472037c23 */ /* 0x000fe20008010849 */
[----:B------:R-:W-:Y:S01]  /*1def0*/  IMAD.MOV.U32 R194, RZ, RZ, R198 ;  /* 0x000000ffffc27224 */ /* 0x000fe200078e00c6 */
[----:B------:R-:W-:Y:S01]  /*1df00*/  HMMA.16816.F32.BF16 R64, R76, R86, R64 ;  /* 0x000000564c40723c */ /* 0x000fe20000041840 */
[----:B------:R-:W-:Y:S03]  /*1df10*/  LDSM.16.MT88.4 R84, [R214+0xa800] ;  /* 0x00a80000d654783b */ /* 0x000fe60000004200 */
[----:B------:R-:W-:Y:S01]  /*1df20*/  IMAD.MOV.U32 R115, RZ, RZ, R242 ;  /* 0x000000ffff737224 */ /* 0x000fe200078e00f2 */
[----:B-1----:R-:W-:Y:S01]  /*1df30*/  F2FP.BF16.F32.PACK_AB R80, R148, R187 ;  /* 0x000000bb9450723e */ /* 0x002fe200000010ff */
[----:B------:R-:W-:Y:S01]  /*1df40*/  IMAD.MOV.U32 R116, RZ, RZ, R241 ;  /* 0x000000ffff747224 */ /* 0x000fe200078e00f1 */
[----:B------:R-:W-:Y:S01]  /*1df50*/  F2FP.BF16.F32.PACK_AB R76, R180, R179 ;  /* 0x000000b3b44c723e */ /* 0x000fe200000010ff */
[----:B------:R-:W-:Y:S03]  /*1df60*/  IMAD.MOV.U32 R242, RZ, RZ, R240 ;  /* 0x000000fffff27224 */ /* 0x000fe600078e00f0 */
[----:B------:R-:W-:Y:S01]  /*1df70*/  F2FP.BF16.F32.PACK_AB R77, R181, R178 ;  /* 0x000000b2b54d723e */ /* 0x000fe200000010ff */
[----:B------:R-:W-:Y:S01]  /*1df80*/  IMAD.MOV.U32 R241, RZ, RZ, R243 ;  /* 0x000000fffff17224 */ /* 0x000fe200078e00f3 */
[----:B------:R-:W-:Y:S01]  /*1df90*/  MOV R243, R175 ;  /* 0x000000af00f37202 */ /* 0x000fe20000000f00 */
[----:B------:R-:W-:Y:S01]  /*1dfa0*/  IMAD.MOV.U32 R240, RZ, RZ, R174 ;  /* 0x000000fffff07224 */ /* 0x000fe200078e00ae */
[----:B------:R-:W-:Y:S01]  /*1dfb0*/  F2FP.BF16.F32.PACK_AB R78, R182, R238 ;  /* 0x000000eeb64e723e */ /* 0x000fe200000010ff */
[----:B------:R-:W-:Y:S01]  /*1dfc0*/  IMAD.MOV.U32 R174, RZ, RZ, R186 ;  /* 0x000000ffffae7224 */ /* 0x000fe200078e00ba */
[----:B------:R-:W-:Y:S01]  /*1dfd0*/  F2FP.BF16.F32.PACK_AB R79, R177, R237 ;  /* 0x000000edb14f723e */ /* 0x000fe200000010ff */
[----:B------:R-:W-:Y:S02]  /*1dfe0*/  IMAD.MOV.U32 R175, RZ, RZ, R236 ;  /* 0x000000ffffaf7224 */ /* 0x000fe400078e00ec */
[----:B------:R-:W-:Y:S02]  /*1dff0*/  IMAD.MOV.U32 R186, RZ, RZ, R194 ;  /* 0x000000ffffba7224 */ /* 0x000fe400078e00c2 */
[----:B------:R-:W-:Y:S01]  /*1e000*/  IMAD.MOV.U32 R194, RZ, RZ, R199 ;  /* 0x000000ffffc27224 */ /* 0x000fe200078e00c7 */
[----:B------:R-:W-:Y:S01]  /*1e010*/  MOV R199, R173 ;  /* 0x000000ad00c77202 */ /* 0x000fe20000000f00 */
[----:B------:R-:W-:Y:S01]  /*1e020*/  IMAD.MOV.U32 R236, RZ, RZ, R195 ;  /* 0x000000ffffec7224 */ /* 0x000fe200078e00c3 */
[-C--:B------:R-:W-:Y:S03]  /*1e030*/  HMMA.16816.F32.BF16 R4, R76, R88.reuse, R4 ;  /* 0x000000584c04723c */ /* 0x080fe60000041804 */
[----:B------:R-:W-:Y:S02]  /*1e040*/  IMAD.MOV.U32 R114, RZ, RZ, R115 ;  /* 0x000000ffff727224 */ /* 0x000fe400078e0073 */
[----:B------:R-:W-:Y:S02]  /*1e050*/  IMAD.MOV.U32 R248, RZ, RZ, R116 ;  /* 0x000000fffff87224 */ /* 0x000fe400078e0074 */
[----:B------:R-:W-:Y:S04]  /*1e060*/  IMAD.MOV.U32 R115, RZ, RZ, R242 ;  /* 0x000000ffff737224 */ /* 0x000fe800078e00f2 */
[----:B------:R-:W-:Y:S01]  /*1e070*/  IMAD.MOV.U32 R242, RZ, RZ, R240 ;  /* 0x000000fffff27224 */ /* 0x000fe200078e00f0 */
[----:B------:R-:W-:Y:S01]  /*1e080*/  MOV R240, R174 ;  /* 0x000000ae00f07202 */ /* 0x000fe20000000f00 */
[----:B------:R-:W-:Y:S02]  /*1e090*/  IMAD.MOV.U32 R116, RZ, RZ, R241 ;  /* 0x000000ffff747224 */ /* 0x000fe400078e00f1 */
[----:B------:R-:W-:Y:S01]  /*1e0a0*/  FFMA.FTZ R0, R248, UR4, -R74 ;  /* 0x00000004f8007c23 */ /* 0x000fe2000801084a */
[----:B------:R-:W-:Y:S02]  /*1e0b0*/  IMAD.MOV.U32 R241, RZ, RZ, R243 ;  /* 0x000000fffff17224 */ /* 0x000fe400078e00f3 */
[----:B------:R-:W-:Y:S02]  /*1e0c0*/  IMAD.MOV.U32 R243, RZ, RZ, R175 ;  /* 0x000000fffff37224 */ /* 0x000fe400078e00af */
[----:B------:R1:W-:Y:S01]  /*1e0d0*/  MUFU.EX2 R175, R3 ;  /* 0x0000000300af7308 */ /* 0x0003e20000000800 */
[----:B------:R-:W-:Y:S02]  /*1e0e0*/  IMAD.MOV.U32 R174, RZ, RZ, R236 ;  /* 0x000000ffffae7224 */ /* 0x000fe400078e00ec */
[----:B------:R-:W-:Y:S02]  /*1e0f0*/  IMAD.MOV.U32 R236, RZ, RZ, R186 ;  /* 0x000000ffffec7224 */ /* 0x000fe400078e00ba */
[----:B------:R-:W-:Y:S02]  /*1e100*/  IMAD.MOV.U32 R186, RZ, RZ, R199 ;  /* 0x000000ffffba7224 */ /* 0x000fe400078e00c7 */
[----:B------:R-:W-:Y:S02]  /*1e110*/  IMAD.MOV.U32 R248, RZ, RZ, R116 ;  /* 0x000000fffff87224 */ /* 0x000fe400078e0074 */
[----:B------:R-:W-:Y:S01]  /*1e120*/  IMAD.MOV.U32 R116, RZ, RZ, R243 ;  /* 0x000000ffff747224 */ /* 0x000fe200078e00f3 */
[----:B------:R-:W-:Y:S01]  /*1e130*/  MOV R243, R174 ;  /* 0x000000ae00f37202 */ /* 0x000fe20000000f00 */
[----:B------:R-:W-:Y:S01]  /*1e140*/  IMAD.MOV.U32 R198, RZ, RZ, R172 ;  /* 0x000000ffffc67224 */ /* 0x000fe200078e00ac */
[----:B------:R-:W-:Y:S01]  /*1e150*/  MOV R172, R196 ;  /* 0x000000c400ac7202 */ /* 0x000fe20000000f00 */
[----:B------:R-:W-:Y:S01]  /*1e160*/  IMAD.MOV.U32 R174, RZ, RZ, R186 ;  /* 0x000000ffffae7224 */ /* 0x000fe200078e00ba */
[----:B------:R-:W-:Y:S01]  /*1e170*/  MOV R244, R248 ;  /* 0x000000f800f47202 */ /* 0x000fe20000000f00 */
[----:B------:R4:W-:Y:S01]  /*1e180*/  MUFU.EX2 R186, R0 ;  /* 0x0000000000ba7308 */ /* 0x0009e20000000800 */
[----:B------:R-:W-:Y:S02]  /*1e190*/  IMAD.MOV.U32 R196, RZ, RZ, R230 ;  /* 0x000000ffffc47224 */ /* 0x000fe400078e00e6 */
[----:B-1----:R-:W-:Y:S01]  /*1e1a0*/  FADD.FTZ R3, R105, R96 ;  /* 0x0000006069037221 */ /* 0x002fe20000010000 */
[----:B------:R-:W-:Y:S02]  /*1e1b0*/  IMAD.MOV.U32 R195, RZ, RZ, R198 ;  /* 0x000000ffffc37224 */ /* 0x000fe400078e00c6 */
[--C-:B------:R-:W-:Y:S01]  /*1e1c0*/  FFMA.FTZ R96, R220, UR4, -R73.reuse ;  /* 0x00000004dc607c23 */ /* 0x100fe20008010849 */
[----:B------:R-:W-:Y:S02]  /*1e1d0*/  IMAD.MOV.U32 R198, RZ, RZ, R172 ;  /* 0x000000ffffc67224 */ /* 0x000fe400078e00ac */
[----:B------:R-:W-:Y:S01]  /*1e1e0*/  FFMA.FTZ R105, R213, UR4, -R73 ;  /* 0x00000004d5697c23 */ /* 0x000fe20008010849 */
[----:B------:R-:W-:Y:S01]  /*1e1f0*/  IMAD.MOV.U32 R173, RZ, RZ, R176 ;  /* 0x000000ffffad7224 */ /* 0x000fe200078e00b0 */
[----:B------:R1:W5:Y:S01]  /*1e200*/  LDL.LU R230, [R1+0x100] ;  /* 0x0001000001e67983 */ /* 0x0003620000300800 */
        /* <DEDUP_REMOVED lines=9> */
[----:B----4-:R-:W-:Y:S01]  /*1e2a0*/  FFMA.FTZ R0, R247, UR4, -R74 ;  /* 0x00000004f7007c23 */ /* 0x010fe2000801084a */
        /* <DEDUP_REMOVED lines=12> */
[----:B------:R4:W1:Y:S01]  /*1e370*/  MUFU.EX2 R149, R75 ;  /* 0x0000004b00957308 */ /* 0x0008620000000800 */
[----:B------:R-:W-:Y:S02]  /*1e380*/  IMAD.MOV.U32 R119, RZ, RZ, R115 ;  /* 0x000000ffff777224 */ /* 0x000fe400078e0073 */
[----:B------:R-:W-:Y:S01]  /*1e390*/  FFMA.FTZ R155, R155, UR4, -R73 ;  /* 0x000000049b9b7c23 */ /* 0x000fe20008010849 */
[----:B------:R-:W-:Y:S06]  /*1e3a0*/  IMAD.MOV.U32 R115, RZ, RZ, R140 ;  /* 0x000000ffff737224 */ /* 0x000fec00078e008c */
[----:B------:R-:W-:Y:S01]  /*1e3b0*/  MUFU.EX2 R140, R98 ;  /* 0x00000062008c7308 */ /* 0x000fe20000000800 */
[----:B----4-:R-:W-:Y:S01]  /*1e3c0*/  FADD.FTZ R75, R106, R97 ;  /* 0x000000616a4b7221 */ /* 0x010fe20000010000 */
[----:B------:R-:W-:Y:S01]  /*1e3d0*/  FFMA.FTZ R106, R212, UR4, -R73 ;  /* 0x00000004d46a7c23 */ /* 0x000fe20008010849 */
[----:B-1----:R-:W-:Y:S02]  /*1e3e0*/  F2FP.BF16.F32.PACK_AB R82, R175, R149 ;  /* 0x00000095af52723e */ /* 0x002fe400000010ff */
[----:B------:R-:W-:Y:S01]  /*1e3f0*/  FADD.FTZ R75, R101, R75 ;  /* 0x0000004b654b7221 */ /* 0x000fe20000010000 */
[----:B---3--:R-:W-:Y:S04]  /*1e400*/  IMAD.MOV.U32 R176, RZ, RZ, R162 ;  /* 0x000000ffffb07224 */ /* 0x008fe800078e00a2 */
[----:B------:R-:W-:Y:S04]  /*1e410*/  IMAD.MOV.U32 R172, RZ, RZ, R176 ;  /* 0x000000ffffac7224 */ /* 0x000fe800078e00b0 */
[----:B------:R-:W-:Y:S02]  /*1e420*/  IMAD.MOV.U32 R173, RZ, RZ, R172 ;  /* 0x000000ffffad7224 */ /* 0x000fe400078e00ac */
[----:B--2---:R-:W-:Y:S01]  /*1e430*/  IMAD.MOV.U32 R162, RZ, RZ, R160 ;  /* 0x000000ffffa27224 */ /* 0x004fe200078e00a0 */
[----:B------:R-:W-:Y:S02]  /*1e440*/  MOV R160, R226 ;  /* 0x000000e200a07202 */ /* 0x000fe40000000f00 */
[----:B------:R-:W-:Y:S01]  /*1e450*/  MOV R174, R173 ;  /* 0x000000ad00ae7202 */ /* 0x000fe20000000f00 */
[----:B------:R2:W5:Y:S01]  /*1e460*/  LDL.LU R226, [R1+0xfc] ;  /* 0x0000fc0001e27983 */ /* 0x0005620000300800 */
[----:B------:R-:W-:Y:S01]  /*1e470*/  MOV R176, R162 ;  /* 0x000000a200b07202 */ /* 0x000fe20000000f00 */
[----:B------:R-:W-:Y:S02]  /*1e480*/  IMAD.MOV.U32 R162, RZ, RZ, R233 ;  /* 0x000000ffffa27224 */ /* 0x000fe400078e00e9 */
[--C-:B------:R-:W-:Y:S01]  /*1e490*/  FFMA.FTZ R160, R160, UR4, -R73.reuse ;  /* 0x00000004a0a07c23 */ /* 0x100fe20008010849 */
[----:B------:R2:W5:Y:S01]  /*1e4a0*/  LDL.LU R233, [R1+0xf8] ;  /* 0x0000f80001e97983 */ /* 0x0005620000300800 */
[----:B------:R-:W-:Y:S02]  /*1e4b0*/  IMAD.MOV.U32 R172, RZ, RZ, R176 ;  /* 0x000000ffffac7224 */ /* 0x000fe400078e00b0 */
[----:B------:R-:W-:Y:S01]  /*1e4c0*/  FFMA.FTZ R162, R162, UR4, -R73 ;  /* 0x00000004a2a27c23 */ /* 0x000fe20008010849 */
[----:B------:R-:W-:Y:S02]  /*1e4d0*/  IMAD.MOV.U32 R176, RZ, RZ, R143 ;  /* 0x000000ffffb07224 */ /* 0x000fe400078e008f */
[----:B------:R-:W-:Y:S02]  /*1e4e0*/  IMAD.MOV.U32 R143, RZ, RZ, R223 ;  /* 0x000000ffff8f7224 */ /* 0x000fe400078e00df */
[----:B------:R-:W-:Y:S01]  /*1e4f0*/  IMAD.MOV.U32 R236, RZ, RZ, R172 ;  /* 0x000000ffffec7224 */ /* 0x000fe200078e00ac */
[----:B------:R2:W5:Y:S01]  /*1e500*/  LDL.LU R223, [R1+0xf4] ;  /* 0x0000f40001df7983 */ /* 0x0005620000300800 */
[----:B------:R-:W-:Y:S02]  /*1e510*/  IMAD.MOV.U32 R172, RZ, RZ, R143 ;  /* 0x000000ffffac7224 */ /* 0x000fe400078e008f */
[----:B------:R1:W3:Y:S01]  /*1e520*/  MUFU.EX2 R143, R0 ;  /* 0x00000000008f7308 */ /* 0x0002e20000000800 */
[----:B------:R-:W-:Y:S02]  /*1e530*/  IMAD.MOV.U32 R173, RZ, RZ, R176 ;  /* 0x000000ffffad7224 */ /* 0x000fe400078e00b0 */
[----:B------:R-:W-:Y:S02]  /*1e540*/  IMAD.MOV.U32 R176, RZ, RZ, R150 ;  /* 0x000000ffffb07224 */ /* 0x000fe400078e0096 */
[----:B------:R-:W-:Y:S02]  /*1e550*/  IMAD.MOV.U32 R150, RZ, RZ, R222 ;  /* 0x000000ffff967224 */ /* 0x000fe400078e00de */
[----:B------:R-:W-:Y:S01]  /*1e560*/  IMAD.MOV.U32 R121, RZ, RZ, R173 ;  /* 0x000000ffff797224 */ /* 0x000fe200078e00ad */
[----:B------:R2:W5:Y:S02]  /*1e570*/  LDL.LU R222, [R1+0xf0] ;  /* 0x0000f00001de7983 */ /* 0x0005640000300800 */
[----:B------:R-:W-:Y:S01]  /*1e580*/  MUFU.EX2 R173, R201 ;  /* 0x000000c900ad7308 */ /* 0x000fe20000000800 */
[----:B------:R-:W-:Y:S02]  /*1e590*/  IMAD.MOV.U32 R108, RZ, RZ, R172 ;  /* 0x000000ffff6c7224 */ /* 0x000fe400078e00ac */
[----:B-1----:R-:W-:Y:S01]  /*1e5a0*/  FFMA.FTZ R0, R244, UR4, -R74 ;  /* 0x00000004f4007c23 */ /* 0x002fe2000801084a */
[----:B------:R-:W-:Y:S01]  /*1e5b0*/  IMAD.MOV.U32 R244, RZ, RZ, R247 ;  /* 0x000000fffff47224 */ /* 0x000fe200078e00f7 */
[----:B---3--:R-:W-:Y:S01]  /*1e5c0*/  F2FP.BF16.F32.PACK_AB R81, R143, R186 ;  /* 0x000000ba8f51723e */ /* 0x008fe200000010ff */
[----:B------:R-:W-:Y:S01]  /*1e5d0*/  IMAD.MOV.U32 R247, RZ, RZ, R248 ;  /* 0x000000fffff77224 */ /* 0x000fe200078e00f8 */
[----:B------:R-:W-:Y:S01]  /*1e5e0*/  MOV R248, R114 ;  /* 0x0000007200f87202 */ /* 0x000fe20000000f00 */
[----:B------:R-:W-:Y:S02]  /*1e5f0*/  IMAD.MOV.U32 R114, RZ, RZ, R116 ;  /* 0x000000ffff727224 */ /* 0x000fe400078e0074 */
[----:B------:R-:W-:Y:S01]  /*1e600*/  MUFU.EX2 R172, R210 ;  /* 0x000000d200ac7308 */ /* 0x000fe20000000800 */
[----:B------:R-:W-:Y:S01]  /*1e610*/  IMAD.MOV.U32 R116, RZ, RZ, R242 ;  /* 0x000000ffff747224 */ /* 0x000fe200078e00f2 */
[----:B------:R-:W-:Y:S01]  /*1e620*/  MOV R245, R248 ;  /* 0x000000f800f57202 */ /* 0x000fe20000000f00 */
        /* <DEDUP_REMOVED lines=8> */
[----:B------:R-:W-:Y:S03]  /*1e6b0*/  IMAD.MOV.U32 R240, RZ, RZ, R221 ;  /* 0x000000fffff07224 */ /* 0x000fe600078e00dd */
[----:B------:R-:W-:Y:S01]  /*1e6c0*/  MUFU.EX2 R174, R128 ;  /* 0x0000008000ae7308 */ /* 0x000fe20000000800 */
[----:B------:R-:W-:Y:S01]  /*1e6d0*/  IMAD.MOV.U32 R251, RZ, RZ, R123 ;  /* 0x000000fffffb7224 */ /* 0x000fe200078e007b */
[----:B------:R2:W5:Y:S01]  /*1e6e0*/  LDL.LU R221, [R1+0xec] ;  /* 0x0000ec0001dd7983 */ /* 0x0005620000300800 */
[----:B------:R-:W-:Y:S02]  /*1e6f0*/  IMAD.MOV.U32 R123, RZ, RZ, R245 ;  /* 0x000000ffff7b7224 */ /* 0x000fe400078e00f5 */
[----:B------:R-:W-:Y:S01]  /*1e700*/  IMAD.MOV.U32 R245, RZ, RZ, R141 ;  /* 0x000000fffff57224 */ /* 0x000fe200078e008d */
[----:B------:R2:W5:Y:S01]  /*1e710*/  LDL.LU R220, [R1+0xe8] ;  /* 0x0000e80001dc7983 */ /* 0x0005620000300800 */
[----:B------:R-:W-:Y:S03]  /*1e720*/  IMAD.MOV.U32 R114, RZ, RZ, R242 ;  /* 0x000000ffff727224 */ /* 0x000fe600078e00f2 */
[----:B------:R-:W-:Y:S01]  /*1e730*/  MUFU.EX2 R141, R96 ;  /* 0x00000060008d7308 */ /* 0x000fe20000000800 */
[----:B-1----:R-:W-:Y:S01]  /*1e740*/  FFMA.FTZ R0, R244, UR4, -R74 ;  /* 0x00000004f4007c23 */ /* 0x002fe2000801084a */
[----:B------:R-:W-:Y:S02]  /*1e750*/  IMAD.MOV.U32 R244, RZ, RZ, R247 ;  /* 0x000000fffff47224 */ /* 0x000fe400078e00f7 */
[----:B------:R-:W-:Y:S02]  /*1e760*/  IMAD.MOV.U32 R247, RZ, RZ, R150 ;  /* 0x000000fffff77224 */ /* 0x000fe400078e0096 */
[----:B------:R-:W-:Y:S04]  /*1e770*/  IMAD.MOV.U32 R242, RZ, RZ, R197 ;  /* 0x000000fffff27224 */ /* 0x000fe800078e00c5 */
[----:B------:R1:W3:Y:S01]  /*1e780*/  MUFU.EX2 R150, R0 ;  /* 0x0000000000967308 */ /* 0x0002e20000000800 */
[----:B------:R-:W-:Y:S02]  /*1e790*/  IMAD.MOV.U32 R197, RZ, RZ, R151 ;  /* 0x000000ffffc57224 */ /* 0x000fe400078e0097 */
[----:B------:R-:W-:Y:S01]  /*1e7a0*/  IMAD.MOV.U32 R248, RZ, RZ, R243 ;  /* 0x000000fffff87224 */ /* 0x000fe200078e00f3 */
[----:B------:R-:W-:Y:S06]  /*1e7b0*/  MOV R243, R176 ;  /* 0x000000b000f37202 */ /* 0x000fec0000000f00 */
[----:B------:R-:W-:Y:S10]  /*1e7c0*/  MUFU.EX2 R151, R205 ;  /* 0x000000cd00977308 */ /* 0x000ff40000000800 */
[----:B------:R-:W-:Y:S01]  /*1e7d0*/  MUFU.EX2 R176, R204 ;  /* 0x000000cc00b07308 */ /* 0x000fe20000000800 */
[----:B-1----:R-:W-:Y:S01]  /*1e7e0*/  FFMA.FTZ R0, R120, UR4, -R73 ;  /* 0x0000000478007c23 */ /* 0x002fe20008010849 */
[----:B------:R-:W-:Y:S01]  /*1e7f0*/  IMAD.MOV.U32 R120, RZ, RZ, R107 ;  /* 0x000000ffff787224 */ /* 0x000fe200078e006b */
[----:B---3--:R-:W-:Y:S01]  /*1e800*/  F2FP.BF16.F32.PACK_AB R83, R150, R236 ;  /* 0x000000ec9653723e */ /* 0x008fe200000010ff */
[----:B------:R-:W-:Y:S02]  /*1e810*/  IMAD.MOV.U32 R107, RZ, RZ, R108 ;  /* 0x000000ffff6b7224 */ /* 0x000fe400078e006c */
[----:B------:R-:W-:Y:S01]  /*1e820*/  IMAD.MOV.U32 R108, RZ, RZ, R142 ;  /* 0x000000ffff6c7224 */ /* 0x000fe200078e008e */
[----:B------:R-:W-:Y:S03]  /*1e830*/  MOV R142, R219 ;  /* 0x000000db008e7202 */ /* 0x000fe60000000f00 */
[----:B------:R1:W3:Y:S01]  /*1e840*/  MUFU.EX2 R201, R0 ;  /* 0x0000000000c97308 */ /* 0x0002e20000000800 */
[----:B------:R-:W-:Y:S01]  /*1e850*/  FFMA.FTZ R97, R120, UR4, -R73 ;  /* 0x0000000478617c23 */ /* 0x000fe20008010849 */
[C---:B------:R-:W-:Y:S01]  /*1e860*/  HMMA.16816.F32.BF16 R8, R80.reuse, R88, R8 ;  /* 0x000000585008723c */ /* 0x040fe20000041808 */
[----:B------:R2:W5:Y:S03]  /*1e870*/  LDL.LU R219, [R1+0xe4] ;  /* 0x0000e40001db7983 */ /* 0x0005660000300800 */
[----:B------:R-:W-:Y:S02]  /*1e880*/  IMAD.MOV.U32 R120, RZ, RZ, R107 ;  /* 0x000000ffff787224 */ /* 0x000fe400078e006b */
[--C-:B------:R-:W-:Y:S01]  /*1e890*/  FFMA.FTZ R107, R108, UR4, -R73.reuse ;  /* 0x000000046c6b7c23 */ /* 0x100fe20008010849 */
[-C--:B------:R-:W-:Y:S01]  /*1e8a0*/  HMMA.16816.F32.BF16 R12, R80, R90.reuse, R12 ;  /* 0x0000005a500c723c */ /* 0x080fe2000004180c */
[----:B------:R2:W5:Y:S01]  /*1e8b0*/  LDL.LU R218, [R1+0xe0] ;  /* 0x0000e00001da7983 */ /* 0x0005620000300800 */
[----:B------:R4:W-:Y:S02]  /*1e8c0*/  MUFU.EX2 R135, R97 ;  /* 0x0000006100877308 */ /* 0x0009e40000000800 */
[----:B------:R-:W-:Y:S02]  /*1e8d0*/  FFMA.FTZ R108, R142, UR4, -R73 ;  /* 0x000000048e6c7c23 */ /* 0x000fe40008010849 */
[C---:B------:R-:W-:Y:S01]  /*1e8e0*/  HMMA.16816.F32.BF16 R16, R76.reuse, R90, R16 ;  /* 0x0000005a4c10723c */ /* 0x040fe20000041810 */
[----:B------:R2:W5:Y:S05]  /*1e8f0*/  LDL.LU R213, [R1+0xdc] ;  /* 0x0000dc0001d57983 */ /* 0x00056a0000300800 */
[----:B------:R-:W2:Y:S01]  /*1e900*/  MUFU.EX2 R142, R207 ;  /* 0x000000cf008e7308 */ /* 0x000ea20000000800 */
[----:B-1----:R-:W-:Y:S01]  /*1e910*/  FFMA.FTZ R0, R251, UR4, -R74 ;  /* 0x00000004fb007c23 */ /* 0x002fe2000801084a */
[-C--:B------:R-:W-:Y:S01]  /*1e920*/  HMMA.16816.F32.BF16 R20, R76, R92.reuse, R20 ;  /* 0x0000005c4c14723c */ /* 0x080fe20000041814 */
[----:B------:R1:W5:Y:S02]  /*1e930*/  LDL.LU R212, [R1+0xd8] ;  /* 0x0000d80001d47983 */ /* 0x0003640000300800 */
[----:B------:R-:W-:Y:S03]  /*1e940*/  FADD.FTZ R73, R100, R99 ;  /* 0x0000006364497221 */ /* 0x000fe60000010000 */
[C---:B------:R-:W-:Y:S01]  /*1e950*/  HMMA.16816.F32.BF16 R24, R80.reuse, R92, R24 ;  /* 0x0000005c5018723c */ /* 0x040fe20000041818 */
[----:B----4-:R-:W4:Y:S01]  /*1e960*/  LDSM.16.MT88.4 R96, [R215+0xa000] ;  /* 0x00a00000d760783b */ /* 0x010f220000004200 */
[----:B------:R3:W-:Y:S03]  /*1e970*/  MUFU.EX2 R126, R245 ;  /* 0x000000f5007e7308 */ /* 0x0007e60000000800 */
[----:B------:R-:W-:Y:S01]  /*1e980*/  FADD.FTZ R100, R130, R3 ;  /* 0x0000000382647221 */ /* 0x000fe20000010000 */
[-C--:B------:R-:W-:Y:S03]  /*1e990*/  HMMA.16816.F32.BF16 R28, R80, R94.reuse, R28 ;  /* 0x0000005e501c723c */ /* 0x080fe6000004181c */
[----:B------:R-:W-:Y:S03]  /*1e9a0*/  LDSM.16.MT88.4 R88, [R217+0xa800] ;  /* 0x00a80000d958783b */ /* 0x000fe60000004200 */
[----:B------:R2:W-:Y:S01]  /*1e9b0*/  MUFU.EX2 R130, R0 ;  /* 0x0000000000827308 */ /* 0x0005e20000000800 */
[----:B------:R-:W-:Y:S01]  /*1e9c0*/  FADD.FTZ R73, R104, R73 ;  /* 0x0000004968497221 */ /* 0x000fe20000010000 */
[C---:B------:R-:W-:Y:S04]  /*1e9d0*/  HMMA.16816.F32.BF16 R32, R76.reuse, R94, R32 ;  /* 0x0000005e4c20723c */ /* 0x040fe80000041820 */
[----:B------:R-:W-:Y:S01]  /*1e9e0*/  FADD.FTZ R3, R103, R75 ;  /* 0x0000004b67037221 */ /* 0x000fe20000010000 */
[----:B------:R-:W-:Y:S01]  /*1e9f0*/  FADD.FTZ R104, R164, R73 ;  /* 0x00000049a4687221 */ /* 0x000fe20000010000 */
[----:B------:R-:W-:Y:S02]  /*1ea00*/  LDSM.16.MT88.4 R92, [R215+0xa800] ;  /* 0x00a80000d75c783b */ /* 0x000fe40000004200 */
[----:B------:R-:W-:Y:S03]  /*1ea10*/  MUFU.EX2 R125, R123 ;  /* 0x0000007b007d7308 */ /* 0x000fe60000000800 */
[----:B------:R-:W-:Y:S01]  /*1ea20*/  FADD.FTZ R73, R163, R3 ;  /* 0x00000003a3497221 */ /* 0x000fe20000010000 */
[----:B---3--:R-:W-:Y:S02]  /*1ea30*/  IMAD.MOV.U32 R245, RZ, RZ, R248 ;  /* 0x000000fffff57224 */ /* 0x008fe400078e00f8 */
[----:B------:R-:W-:Y:S02]  /*1ea40*/  IMAD.MOV.U32 R248, RZ, RZ, R116 ;  /* 0x000000fffff87224 */ /* 0x000fe400078e0074 */
[--C-:B--2---:R-:W-:Y:S01]  /*1ea50*/  FFMA.FTZ R0, R119, UR4, -R74.reuse ;  /* 0x0000000477007c23 */ /* 0x104fe2000801084a */
[----:B------:R-:W-:Y:S01]  /*1ea60*/  FADD.FTZ R73, R113, R73 ;  /* 0x0000004971497221 */ /* 0x000fe20000010000 */
[----:B------:R-:W-:Y:S10]  /*1ea70*/  MUFU.EX2 R123, R211 ;  /* 0x000000d3007b7308 */ /* 0x000ff40000000800 */
[----:B------:R2:W3:Y:S01]  /*1ea80*/  MUFU.EX2 R128, R0 ;  /* 0x0000000000807308 */ /* 0x0004e20000000800 */
[-C--:B----4-:R-:W-:Y:S09]  /*1ea90*/  HMMA.16816.F32.BF16 R36, R76, R96.reuse, R36 ;  /* 0x000000604c24723c */ /* 0x090ff20000041824 */
[----:B------:R-:W-:Y:S01]  /*1eaa0*/  MUFU.EX2 R119, R234 ;  /* 0x000000ea00777308 */ /* 0x000fe20000000800 */
[C---:B------:R-:W-:Y:S06]  /*1eab0*/  HMMA.16816.F32.BF16 R40, R80.reuse, R96, R40 ;  /* 0x000000605028723c */ /* 0x040fec0000041828 */
[-C--:B------:R-:W-:Y:S03]  /*1eac0*/  HMMA.16816.F32.BF16 R44, R80, R98.reuse, R44 ;  /* 0x00000062502c723c */ /* 0x080fe6000004182c */
[----:B------:R-:W-:Y:S02]  /*1ead0*/  MUFU.EX2 R116, R106 ;  /* 0x0000006a00747308 */ /* 0x000fe40000000800 */
[--C-:B--2---:R-:W-:Y:S01]  /*1eae0*/  FFMA.FTZ R0, R120, UR4, -R74.reuse ;  /* 0x0000000478007c23 */ /* 0x104fe2000801084a */
[C---:B------:R-:W-:Y:S01]  /*1eaf0*/  HMMA.16816.F32.BF16 R48, R76.reuse, R98, R48 ;  /* 0x000000624c30723c */ /* 0x040fe20000041830 */
[----:B------:R-:W-:Y:S06]  /*1eb00*/  LDSM.16.MT88.4 R96, [R216+0xa800] ;  /* 0x00a80000d860783b */ /* 0x000fec0000004200 */
[----:B------:R2:W-:Y:S10]  /*1eb10*/  MUFU.EX2 R129, R0 ;  /* 0x0000000000817308 */ /* 0x0005f40000000800 */
[----:B------:R4:W-:Y:S10]  /*1eb20*/  MUFU.EX2 R120, R247 ;  /* 0x000000f700787308 */ /* 0x0009f40000000800 */
[----:B------:R-:W-:Y:S01]  /*1eb30*/  MUFU.EX2 R106, R195 ;  /* 0x000000c3006a7308 */ /* 0x000fe20000000800 */
[----:B--2---:R-:W-:Y:S09]  /*1eb40*/  FFMA.FTZ R0, R121, UR4, -R74 ;  /* 0x0000000479007c23 */ /* 0x004ff2000801084a */
[----:B------:R2:W1:Y:S01]  /*1eb50*/  MUFU.EX2 R131, R0 ;  /* 0x0000000000837308 */ /* 0x0004620000000800 */
[----:B----4-:R-:W-:Y:S09]  /*1eb60*/  MOV R247, R114 ;  /* 0x0000007200f77202 */ /* 0x010ff20000000f00 */
[----:B------:R4:W-:Y:S10]  /*1eb70*/  MUFU.EX2 R121, R244 ;  /* 0x000000f400797308 */ /* 0x0009f40000000800 */
[----:B------:R-:W-:Y:S01]  /*1eb80*/  MUFU.EX2 R114, R107 ;  /* 0x0000006b00727308 */ /* 0x000fe20000000800 */
[----:B--2---:R-:W-:Y:S02]  /*1eb90*/  FADD.FTZ R0, R102, R100 ;  /* 0x0000006466007221 */ /* 0x004fe40000010000 */
[----:B------:R-:W2:Y:S02]  /*1eba0*/  LDSM.16.MT88.4 R100, [R216+0xa000] ;  /* 0x00a00000d864783b */ /* 0x000ea40000004200 */
[----:B------:R-:W-:Y:S05]  /*1ebb0*/  FADD.FTZ R3, R109, R0 ;  /* 0x000000006d037221 */ /* 0x000fea0000010000 */
[----:B------:R-:W-:Y:S01]  /*1ebc0*/  MUFU.EX2 R109, R243 ;  /* 0x000000f3006d7308 */ /* 0x000fe20000000800 */
[----:B------:R-:W-:Y:S01]  /*1ebd0*/  FADD.FTZ R3, R112, R3 ;  /* 0x0000000370037221 */ /* 0x000fe20000010000 */
[----:B----4-:R-:W-:Y:S01]  /*1ebe0*/  IMAD.MOV.U32 R244, RZ, RZ, R115 ;  /* 0x000000fffff47224 */ /* 0x010fe200078e0073 */
[----:B------:R-:W4:Y:S07]  /*1ebf0*/  LDL.LU R0, [R1+0x68] ;  /* 0x0000680001007983 */ /* 0x000f2e0000300800 */
[----:B------:R-:W-:Y:S10]  /*1ec00*/  MUFU.EX2 R107, R239 ;  /* 0x000000ef006b7308 */ /* 0x000ff40000000800 */
[----:B------:R-:W1:Y:S10]  /*1ec10*/  MUFU.EX2 R115, R108 ;  /* 0x0000006c00737308 */ /* 0x000e740000000800 */
[----:B------:R-:W-:Y:S01]  /*1ec20*/  MUFU.EX2 R108, R240 ;  /* 0x000000f0006c7308 */ /* 0x000fe20000000800 */
[-C--:B--2---:R-:W-:Y:S06]  /*1ec30*/  HMMA.16816.F32.BF16 R52, R76, R100.reuse, R52 ;  /* 0x000000644c34723c */ /* 0x084fec0000041834 */
[C---:B------:R-:W-:Y:S06]  /*1ec40*/  HMMA.16816.F32.BF16 R56, R80.reuse, R100, R56 ;  /* 0x000000645038723c */ /* 0x040fec0000041838 */
[-C--:B------:R-:W-:Y:S05]  /*1ec50*/  HMMA.16816.F32.BF16 R60, R80, R102.reuse, R60 ;  /* 0x00000066503c723c */ /* 0x080fea000004183c */
[--C-:B------:R-:W-:Y:S01]  /*1ec60*/  FFMA.FTZ R100, R194, UR4, -R74.reuse ;  /* 0x00000004c2647c23 */ /* 0x100fe2000801084a */
[----:B------:R-:W-:Y:S05]  /*1ec70*/  HMMA.16816.F32.BF16 R64, R76, R102, R64 ;  /* 0x000000664c40723c */ /* 0x000fea0000041840 */
[----:B------:R-:W-:Y:S01]  /*1ec80*/  F2FP.BF16.F32.PACK_AB R80, R141, R201 ;  /* 0x000000c98d50723e */ /* 0x000fe200000010ff */
[--C-:B------:R-:W-:Y:S01]  /*1ec90*/  FFMA.FTZ R101, R199, UR4, -R74.reuse ;  /* 0x00000004c7657c23 */ /* 0x100fe2000801084a */
[----:B------:R-:W-:Y:S01]  /*1eca0*/  F2FP.BF16.F32.PACK_AB R76, R176, R151 ;  /* 0x00000097b04c723e */ /* 0x000fe200000010ff */
[--C-:B------:R-:W-:Y:S01]  /*1ecb0*/  FFMA.FTZ R103, R72, UR4, -R74.reuse ;  /* 0x0000000448677c23 */ /* 0x100fe2000801084a */
[----:B------:R-:W-:Y:S02]  /*1ecc0*/  MUFU.EX2 R100, R100 ;  /* 0x0000006400647308 */ /* 0x000fe40000000800 */
[----:B------:R-:W-:Y:S01]  /*1ecd0*/  F2FP.BF16.F32.PACK_AB R77, R173, R174 ;  /* 0x000000aead4d723e */ /* 0x000fe200000010ff */
[----:B------:R-:W-:Y:S01]  /*1ece0*/  FFMA.FTZ R102, R198, UR4, -R74 ;  /* 0x00000004c6667c23 */ /* 0x000fe2000801084a */
[----:B------:R-:W-:Y:S02]  /*1ecf0*/  F2FP.BF16.F32.PACK_AB R78, R172, R208 ;  /* 0x000000d0ac4e723e */ /* 0x000fe400000010ff */
[----:B------:R-:W-:Y:S02]  /*1ed00*/  F2FP.BF16.F32.PACK_AB R79, R142, R206 ;  /* 0x000000ce8e4f723e */ /* 0x000fe400000010ff */
[----:B------:R-:W-:Y:S02]  /*1ed10*/  F2FP.BF16.F32.PACK_AB R82, R140, R135 ;  /* 0x000000878c52723e */ /* 0x000fe400000010ff */
[----:B---3--:R-:W-:Y:S02]  /*1ed20*/  F2FP.BF16.F32.PACK_AB R81, R128, R130 ;  /* 0x000000828051723e */ /* 0x008fe400000010ff */
        /* <DEDUP_REMOVED lines=16> */
[-C--:B------:R-:W-:Y:S06]  /*1ee30*/  HMMA.16816.F32.BF16 R52, R76, R96.reuse, R52 ;  /* 0x000000604c34723c */ /* 0x080fec0000041834 */
[C---:B------:R-:W-:Y:S01]  /*1ee40*/  HMMA.16816.F32.BF16 R56, R80.reuse, R96, R56 ;  /* 0x000000605038723c */ /* 0x040fe20000041838 */
[----:B------:R-:W-:Y:S05]  /*1ee50*/  MUFU.EX2 R97, R160 ;  /* 0x000000a000617308 */ /* 0x000fea0000000800 */
[-C--:B------:R-:W-:Y:S01]  /*1ee60*/  HMMA.16816.F32.BF16 R60, R80, R98.reuse, R60 ;  /* 0x00000062503c723c */ /* 0x080fe2000004183c */
[----:B------:R-:W3:Y:S05]  /*1ee70*/  LDSM.16.MT88.4 R80, [R216+0xb000] ;  /* 0x00b00000d850783b */ /* 0x000eea0000004200 */
[----:B------:R-:W-:Y:S01]  /*1ee80*/  HMMA.16816.F32.BF16 R64, R76, R98, R64 ;  /* 0x000000624c40723c */ /* 0x000fe20000041840 */
[----:B------:R-:W1:Y:S06]  /*1ee90*/  MUFU.EX2 R98, R155 ;  /* 0x0000009b00627308 */ /* 0x000e6c0000000800 */
[----:B------:R-:W-:Y:S04]  /*1eea0*/  F2FP.BF16.F32.PACK_AB R76, R116, R117 ;  /* 0x00000075744c723e */ /* 0x000fe800000010ff */
[----:B------:R-:W-:Y:S01]  /*1eeb0*/  MUFU.EX2 R99, R196 ;  /* 0x000000c400637308 */ /* 0x000fe20000000800 */
[----:B------:R-:W-:Y:S01]  /*1eec0*/  F2FP.BF16.F32.PACK_AB R78, R115, R114 ;  /* 0x00000072734e723e */ /* 0x000fe200000010ff */
[----:B----4-:R-:W-:Y:S01]  /*1eed0*/  FFMA.FTZ R75, R2, R0, R200 ;  /* 0x00000000024b7223 */ /* 0x010fe200000100c8 */
        /* <DEDUP_REMOVED lines=14> */
[----:B------:R-:W2:Y:S01]  /*1efc0*/  MUFU.EX2 R110, R241 ;  /* 0x000000f1006e7308 */ /* 0x000ea20000000800 */
[----:B------:R-:W-:Y:S01]  /*1efd0*/  FADD.FTZ R3, R153, R3 ;  /* 0x0000000399037221 */ /* 0x000fe20000010000 */
[----:B-1----:R-:W-:Y:S01]  /*1efe0*/  F2FP.BF16.F32.PACK_AB R168, R97, R98 ;  /* 0x0000006261a8723e */ /* 0x002fe200000010ff */
[----:B------:R-:W-:Y:S02]  /*1eff0*/  IMAD.MOV.U32 R133, RZ, RZ, R70 ;  /* 0x000000ffff857224 */ /* 0x000fe400078e0046 */
[--C-:B----4-:R-:W-:Y:S01]  /*1f000*/  FFMA.FTZ R0, R244, UR4, -R74.reuse ;  /* 0x00000004f4007c23 */ /* 0x110fe2000801084a */
[----:B------:R-:W-:Y:S01]  /*1f010*/  FADD.FTZ R3, R144, R3 ;  /* 0x0000000390037221 */ /* 0x000fe20000010000 */
[----:B------:R-:W-:Y:S03]  /*1f020*/  IMAD.MOV.U32 R132, RZ, RZ, R71 ;  /* 0x000000ffff847224 */ /* 0x000fe600078e0047 */
[----:B------:R1:W4:Y:S01]  /*1f030*/  MUFU.EX2 R122, R0 ;  /* 0x00000000007a7308 */ /* 0x0003220000000800 */
[----:B------:R-:W-:Y:S01]  /*1f040*/  FADD.FTZ R3, R156, R3 ;  /* 0x000000039c037221 */ /* 0x000fe20000010000 */
[----:B------:R-:W-:Y:S08]  /*1f050*/  IMAD.MOV.U32 R134, RZ, RZ, R69 ;  /* 0x000000ffff867224 */ /* 0x000ff000078e0045 */
[----:B------:R-:W-:Y:S01]  /*1f060*/  MUFU.EX2 R104, R197 ;  /* 0x000000c500687308 */ /* 0x000fe20000000800 */
[----:B--2---:R-:W-:Y:S01]  /*1f070*/  F2FP.BF16.F32.PACK_AB R136, R109, R110 ;  /* 0x0000006e6d88723e */ /* 0x004fe200000010ff */
[--C-:B-1----:R-:W-:Y:S01]  /*1f080*/  FFMA.FTZ R0, R247, UR4, -R74.reuse ;  /* 0x00000004f7007c23 */ /* 0x102fe2000801084a */
[----:B----4-:R-:W-:Y:S07]  /*1f090*/  F2FP.BF16.F32.PACK_AB R77, R122, R113 ;  /* 0x000000717a4d723e */ /* 0x010fee00000010ff */
        /* <DEDUP_REMOVED lines=8> */
[-C--:B------:R-:W-:Y:S05]  /*1f120*/  HMMA.16816.F32.BF16 R4, R72, R84.reuse, R4 ;  /* 0x000000544804723c */ /* 0x080fea0000041804 */
[----:B------:R-:W-:Y:S01]  /*1f130*/  FADD.FTZ R0, R202, R0 ;  /* 0x00000000ca007221 */ /* 0x000fe20000010000 */
[C---:B------:R-:W-:Y:S05]  /*1f140*/  HMMA.16816.F32.BF16 R8, R76.reuse, R84, R8 ;  /* 0x000000544c08723c */ /* 0x040fea0000041808 */
[----:B------:R-:W-:Y:S01]  /*1f150*/  FADD.FTZ R0, R169, R0 ;  /* 0x00000000a9007221 */ /* 0x000fe20000010000 */
[-C--:B------:R-:W-:Y:S05]  /*1f160*/  HMMA.16816.F32.BF16 R12, R76, R86.reuse, R12 ;  /* 0x000000564c0c723c */ /* 0x080fea000004180c */
[----:B------:R-:W-:Y:S01]  /*1f170*/  FADD.FTZ R84, R154, R96 ;  /* 0x000000609a547221 */ /* 0x000fe20000010000 */
[C---:B------:R-:W-:Y:S01]  /*1f180*/  HMMA.16816.F32.BF16 R16, R72.reuse, R86, R16 ;  /* 0x000000564810723c */ /* 0x040fe20000041810 */
[----:B------:R-:W-:Y:S04]  /*1f190*/  MUFU.EX2 R86, R102 ;  /* 0x0000006600567308 */ /* 0x000fe80000000800 */
[----:B------:R-:W-:Y:S01]  /*1f1a0*/  FADD.FTZ R85, R152, R2 ;  /* 0x0000000298557221 */ /* 0x000fe20000010000 */
[-C--:B------:R-:W-:Y:S01]  /*1f1b0*/  HMMA.16816.F32.BF16 R20, R72, R88.reuse, R20 ;  /* 0x000000584814723c */ /* 0x080fe20000041814 */
[----:B------:R-:W-:Y:S04]  /*1f1c0*/  LDSM.16.MT88.4 R152, [R217+0xb800] ;  /* 0x00b80000d998783b */ /* 0x000fe80000004200 */
[----:B------:R-:W1:Y:S01]  /*1f1d0*/  MUFU.EX2 R87, R101 ;  /* 0x0000006500577308 */ /* 0x000e620000000800 */
[----:B------:R-:W-:Y:S01]  /*1f1e0*/  FADD.FTZ R84, R146, R84 ;  /* 0x0000005492547221 */ /* 0x000fe20000010000 */
[C---:B------:R-:W-:Y:S08]  /*1f1f0*/  HMMA.16816.F32.BF16 R24, R76.reuse, R88, R24 ;  /* 0x000000584c18723c */ /* 0x040ff00000041818 */
[----:B------:R-:W-:Y:S01]  /*1f200*/  MUFU.EX2 R89, R161 ;  /* 0x000000a100597308 */ /* 0x000fe20000000800 */
[-C--:B------:R-:W-:Y:S03]  /*1f210*/  HMMA.16816.F32.BF16 R28, R76, R90.reuse, R28 ;  /* 0x0000005a4c1c723c */ /* 0x080fe6000004181c */
[----:B------:R-:W-:Y:S03]  /*1f220*/  FADD.FTZ R0, R137, R0 ;  /* 0x0000000089007221 */ /* 0x000fe60000010000 */
[C---:B------:R-:W-:Y:S03]  /*1f230*/  HMMA.16816.F32.BF16 R32, R72.reuse, R90, R32 ;  /* 0x0000005a4820723c */ /* 0x040fe60000041820 */
[----:B------:R2:W4:Y:S02]  /*1f240*/  MUFU.EX2 R88, R162 ;  /* 0x000000a200587308 */ /* 0x0005240000000800 */
[----:B------:R-:W-:Y:S01]  /*1f250*/  F2FP.BF16.F32.PACK_AB R137, R107, R108 ;  /* 0x0000006c6b89723e */ /* 0x000fe200000010ff */
[-C--:B---3--:R-:W-:Y:S05]  /*1f260*/  HMMA.16816.F32.BF16 R36, R72, R92.reuse, R36 ;  /* 0x0000005c4824723c */ /* 0x088fea0000041824 */
[----:B-1----:R-:W-:Y:S01]  /*1f270*/  F2FP.BF16.F32.PACK_AB R169, R87, R100 ;  /* 0x0000006457a9723e */ /* 0x002fe200000010ff */
[C---:B------:R-:W-:Y:S05]  /*1f280*/  HMMA.16816.F32.BF16 R40, R76.reuse, R92, R40 ;  /* 0x0000005c4c28723c */ /* 0x040fea0000041828 */
[----:B------:R-:W-:Y:S01]  /*1f290*/  FADD.FTZ R0, R170, R0 ;  /* 0x00000000aa007221 */ /* 0x000fe20000010000 */
[-C--:B------:R-:W-:Y:S01]  /*1f2a0*/  HMMA.16816.F32.BF16 R44, R76, R94.reuse, R44 ;  /* 0x0000005e4c2c723c */ /* 0x080fe2000004182c */
[----:B--2---:R-:W1:Y:S04]  /*1f2b0*/  LDSM.16.MT88.4 R160, [R214+0xb800] ;  /* 0x00b80000d6a0783b */ /* 0x004e680000004200 */
[----:B------:R-:W-:Y:S01]  /*1f2c0*/  FADD.FTZ R0, R138, R0 ;  /* 0x000000008a007221 */ /* 0x000fe20000010000 */
[C---:B------:R-:W-:Y:S05]  /*1f2d0*/  HMMA.16816.F32.BF16 R48, R72.reuse, R94, R48 ;  /* 0x0000005e4830723c */ /* 0x040fea0000041830 */
[----:B------:R-:W-:Y:S01]  /*1f2e0*/  FADD.FTZ R0, R166, R0 ;  /* 0x00000000a6007221 */ /* 0x000fe20000010000 */
[-C--:B------:R-:W-:Y:S05]  /*1f2f0*/  HMMA.16816.F32.BF16 R52, R72, R80.reuse, R52 ;  /* 0x000000504834723c */ /* 0x080fea0000041834 */
[----:B------:R-:W-:Y:S01]  /*1f300*/  FADD.FTZ R0, R127, R0 ;  /* 0x000000007f007221 */ /* 0x000fe20000010000 */
[C---:B------:R-:W-:Y:S01]  /*1f310*/  HMMA.16816.F32.BF16 R56, R76.reuse, R80, R56 ;  /* 0x000000504c38723c */ /* 0x040fe20000041838 */
[----:B------:R-:W2:Y:S04]  /*1f320*/  MUFU.EX2 R81, R103 ;  /* 0x0000006700517308 */ /* 0x000ea80000000800 */
[----:B------:R-:W-:Y:S01]  /*1f330*/  FADD.FTZ R0, R188, R0 ;  /* 0x00000000bc007221 */ /* 0x000fe20000010000 */
[-C--:B------:R-:W-:Y:S05]  /*1f340*/  HMMA.16816.F32.BF16 R60, R76, R82.reuse, R60 ;  /* 0x000000524c3c723c */ /* 0x080fea000004183c */
[----:B------:R-:W-:Y:S01]  /*1f350*/  FADD.FTZ R2, R145, R0 ;  /* 0x0000000091027221 */ /* 0x000fe20000010000 */
[----:B------:R-:W-:Y:S05]  /*1f360*/  HMMA.16816.F32.BF16 R64, R72, R82, R64 ;  /* 0x000000524840723c */ /* 0x000fea0000041840 */
[----:B------:R-:W-:Y:S01]  /*1f370*/  FADD.FTZ R2, R171, R2 ;  /* 0x00000002ab027221 */ /* 0x000fe20000010000 */
[----:B------:R-:W-:Y:S01]  /*1f380*/  F2FP.BF16.F32.PACK_AB R138, R105, R106 ;  /* 0x0000006a698a723e */ /* 0x000fe200000010ff */
[----:B------:R-:W-:Y:S01]  /*1f390*/  FADD.FTZ R0, R189, R85 ;  /* 0x00000055bd007221 */ /* 0x000fe20000010000 */
[----:B----4-:R-:W-:Y:S03]  /*1f3a0*/  F2FP.BF16.F32.PACK_AB R170, R88, R89 ;  /* 0x0000005958aa723e */ /* 0x010fe600000010ff */
[----:B------:R-:W-:Y:S01]  /*1f3b0*/  FADD.FTZ R2, R139, R2 ;  /* 0x000000028b027221 */ /* 0x000fe20000010000 */
[----:B------:R-:W-:Y:S01]  /*1f3c0*/  F2FP.BF16.F32.PACK_AB R139, R99, R104 ;  /* 0x00000068638b723e */ /* 0x000fe200000010ff */
[----:B------:R-:W-:Y:S01]  /*1f3d0*/  FADD.FTZ R0, R147, R0 ;  /* 0x0000000093007221 */ /* 0x000fe20000010000 */
[----:B--2---:R-:W-:Y:S01]  /*1f3e0*/  F2FP.BF16.F32.PACK_AB R171, R81, R86 ;  /* 0x0000005651ab723e */ /* 0x004fe200000010ff */
[----:B------:R-:W2:Y:S01]  /*1f3f0*/  LDSM.16.MT88.4 R144, [R215+0xb800] ;  /* 0x00b80000d790783b */ /* 0x000ea20000004200 */
[----:B------:R-:W-:Y:S01]  /*1f400*/  FADD.FTZ R76, R191, R3 ;  /* 0x00000003bf4c7221 */ /* 0x000fe20000010000 */
[----:B------:R-:W-:Y:S01]  /*1f410*/  FADD.FTZ R3, R158, R0 ;  /* 0x000000009e037221 */ /* 0x000fe20000010000 */
[----:B------:R-:W-:Y:S01]  /*1f420*/  FADD.FTZ R0, R190, R2 ;  /* 0x00000002be007221 */ /* 0x000fe20000010000 */
[-C--:B-1----:R-:W-:Y:S05]  /*1f430*/  HMMA.16816.F32.BF16 R164, R136, R160.reuse, R4 ;  /* 0x000000a088a4723c */ /* 0x082fea0000041804 */
[----:B------:R-:W-:Y:S01]  /*1f440*/  FADD.FTZ R80, R157, R84 ;  /* 0x000000549d507221 */ /* 0x000fe20000010000 */
[C---:B------:R-:W-:Y:S05]  /*1f450*/  HMMA.16816.F32.BF16 R196, R168.reuse, R160, R8 ;  /* 0x000000a0a8c4723c */ /* 0x040fea0000041808 */
[----:B------:R-:W-:Y:S01]  /*1f460*/  FADD.FTZ R80, R192, R80 ;  /* 0x00000050c0507221 */ /* 0x000fe20000010000 */
[----:B------:R-:W-:Y:S01]  /*1f470*/  FADD.FTZ R5, R183, R3 ;  /* 0x00000003b7057221 */ /* 0x000fe20000010000 */
[-C--:B------:R-:W-:Y:S04]  /*1f480*/  HMMA.16816.F32.BF16 R192, R168, R162.reuse, R12 ;  /* 0x000000a2a8c0723c */ /* 0x080fe8000004180c */
[----:B------:R-:W-:Y:S01]  /*1f490*/  FADD.FTZ R4, R184, R76 ;  /* 0x0000004cb8047221 */ /* 0x000fe20000010000 */
[----:B------:R-:W-:Y:S01]  /*1f4a0*/  FADD.FTZ R8, R187, R5 ;  /* 0x00000005bb087221 */ /* 0x000fe20000010000 */
[C---:B------:R-:W-:Y:S05]  /*1f4b0*/  HMMA.16816.F32.BF16 R160, R136.reuse, R162, R16 ;  /* 0x000000a288a0723c */ /* 0x040fea0000041810 */
[----:B------:R-:W-:Y:S01]  /*1f4c0*/  FADD.FTZ R3, R159, R0 ;  /* 0x000000009f037221 */ /* 0x000fe20000010000 */
[----:B------:R-:W-:Y:S01]  /*1f4d0*/  FADD.FTZ R2, R185, R80 ;  /* 0x00000050b9027221 */ /* 0x000fe20000010000 */
[-C--:B------:R-:W-:Y:S04]  /*1f4e0*/  HMMA.16816.F32.BF16 R156, R136, R152.reuse, R20 ;  /* 0x00000098889c723c */ /* 0x080fe80000041814 */
[----:B------:R-:W-:Y:S01]  /*1f4f0*/  FADD.FTZ R0, R179, R2 ;  /* 0x00000002b3007221 */ /* 0x000fe20000010000 */
[----:B------:R-:W-:Y:S01]  /*1f500*/  FADD.FTZ R2, R178, R4 ;  /* 0x00000004b2027221 */ /* 0x000fe20000010000 */
[C---:B------:R-:W-:Y:S01]  /*1f510*/  HMMA.16816.F32.BF16 R188, R168.reuse, R152, R24 ;  /* 0x00000098a8bc723c */ /* 0x040fe20000041818 */
[----:B------:R-:W1:Y:S04]  /*1f520*/  LDSM.16.MT88.4 R4, [R216+0xb800] ;  /* 0x00b80000d804783b */ /* 0x000e680000004200 */
[----:B------:R-:W-:Y:S01]  /*1f530*/  FADD.FTZ R3, R186, R3 ;  /* 0x00000003ba037221 */ /* 0x000fe20000010000 */
[----:B------:R-:W-:Y:S01]  /*1f540*/  FADD.FTZ R9, R180, R0 ;  /* 0x00000000b4097221 */ /* 0x000fe20000010000 */
[-C--:B------:R-:W-:Y:S04]  /*1f550*/  HMMA.16816.F32.BF16 R184, R168, R154.reuse, R28 ;  /* 0x0000009aa8b8723c */ /* 0x080fe8000004181c */
        /* <DEDUP_REMOVED lines=13> */
[----:B------:R-:W-:Y:S02]  /*1f630*/  FADD.FTZ R3, R201, R0 ;  /* 0x00000000c9037221 */ /* 0x000fe40000010000 */
[----:B------:R-:W-:Y:S01]  /*1f640*/  FADD.FTZ R0, R130, R2 ;  /* 0x0000000282007221 */ /* 0x000fe20000010000 */
[----:B------:R-:W-:Y:S01]  /*1f650*/  FADD.FTZ R9, R151, R9 ;  /* 0x0000000997097221 */ /* 0x000fe20000010000 */
[----:B------:R-:W-:Y:S01]  /*1f660*/  FADD.FTZ R2, R173, R8 ;  /* 0x00000008ad027221 */ /* 0x000fe20000010000 */
[-C--:B--2---:R-:W-:Y:S03]  /*1f670*/  HMMA.16816.F32.BF16 R148, R136, R144.reuse, R36 ;  /* 0x000000908894723c */ /* 0x084fe60000041824 */
        /* <DEDUP_REMOVED lines=10> */
[----:B------:R-:W-:Y:S04]  /*1f720*/  IMAD.MOV.U32 R135, RZ, RZ, R68 ;  /* 0x000000ffff877224 */ /* 0x000fe800078e0044 */
        /* <DEDUP_REMOVED lines=22> */
[----:B------:R-:W-:Y:S03]  /*1f890*/  FADD.FTZ R9, R121, R9 ;  /* 0x0000000979097221 */ /* 0x000fe60000010000 */
[----:B------:R-:W-:Y:S03]  /*1f8a0*/  FADD.FTZ R3, R100, R3 ;  /* 0x0000000364037221 */ /* 0x000fe60000010000 */
        /* <DEDUP_REMOVED lines=16> */
[----:B------:R2:W-:Y:S04]  /*1f9b0*/  STL [R1+0x5c], R4 ;  /* 0x00005c0401007387 */ /* 0x0005e80000100800 */
[----:B------:R2:W-:Y:S04]  /*1f9c0*/  STL [R1+0x60], R3 ;  /* 0x0000600301007387 */ /* 0x0005e80000100800 */
[----:B------:R2:W-:Y:S04]  /*1f9d0*/  STL [R1+0x64], R2 ;  /* 0x0000640201007387 */ /* 0x0005e80000100800 */
[----:B------:R2:W-:Y:S01]  /*1f9e0*/  STL [R1+0x68], R0 ;  /* 0x0000680001007387 */ /* 0x0005e20000100800 */
[----:B------:R-:W-:Y:S05]  /*1f9f0*/  @P0 BRA `(.L_x_896) ;  /* 0xffffff7400840947 */ /* 0x000fea000383ffff */
.L_x_895:
        /* <DEDUP_REMOVED lines=59> */
.L_x_899:
        /* <DEDUP_REMOVED lines=21> */
.L_x_900:
        /* <DEDUP_REMOVED lines=250> */
.L_x_902:
[----:B------:R-:W-:Y:S05]  /*20ea0*/  BSYNC B0 ;  /* 0x0000000000007941 */ /* 0x000fea0003800000 */
.L_x_901:
        /* <DEDUP_REMOVED lines=46> */
.L_x_904:
[----:B------:R-:W-:Y:S05]  /*21190*/  BSYNC B0 ;  /* 0x0000000000007941 */ /* 0x000fea0003800000 */
.L_x_903:
        /* <DEDUP_REMOVED lines=18> */
.L_x_906:
[----:B------:R-:W-:Y:S05]  /*212c0*/  BSYNC B0 ;  /* 0x0000000000007941 */ /* 0x000fea0003800000 */
.L_x_905:
        /* <DEDUP_REMOVED lines=16> */
.L_x_908:
[----:B------:R-:W-:Y:S05]  /*213d0*/  BSYNC B0 ;  /* 0x0000000000007941 */ /* 0x000fea0003800000 */
.L_x_907:
        /* <DEDUP_REMOVED lines=16> */
.L_x_910:
[----:B------:R-:W-:Y:S05]  /*214e0*/  BSYNC B0 ;  /* 0x0000000000007941 */ /* 0x000fea0003800000 */
.L_x_909:
        /* <DEDUP_REMOVED lines=16> */
.L_x_912:
[----:B------:R-:W-:Y:S05]  /*215f0*/  BSYNC B0 ;  /* 0x0000000000007941 */ /* 0x000fea0003800000 */
.L_x_911:
        /* <DEDUP_REMOVED lines=17> */
.L_x_914:
[----:B------:R-:W-:Y:S05]  /*21710*/  BSYNC B0 ;  /* 0x0000000000007941 */ /* 0x000fea0003800000 */
.L_x_913:
        /* <DEDUP_REMOVED lines=16> */
.L_x_916:
[----:B------:R-:W-:Y:S05]  /*21820*/  BSYNC B0 ;  /* 0x0000000000007941 */ /* 0x000fea0003800000 */
.L_x_915:
        /* <DEDUP_REMOVED lines=15> */
.L_x_917:
        /* <DEDUP_REMOVED lines=14> */
.L_x_2581:


//--------------------- .text._ZN5flash16flash_fwd_kernelI23Flash_fwd_kernel_traitsILi64ELi128ELi128ELi4ELb0ELb0EN7cutlass10bfloat16_tE19Flash_kernel_traitsILi64ELi128ELi128ELi4ES3_EELb0ELb0ELb1ELb1ELb0ELb0ELb0ELb0EEEvNS_16Flash_fwd_paramsE --------------------------
	.section	.text._ZN5flash16flash_fwd_kernelI23Flash_fwd_kernel_traitsILi64ELi128ELi128ELi4ELb0ELb0EN7cutlass10bfloat16_tE19Flash_kernel_traitsILi64ELi128ELi128ELi4ES3_EELb0ELb0ELb1ELb1ELb0ELb0ELb0ELb0EEEvNS_16Flash_fwd_paramsE,"ax",@progbits
	.align	128
        .global         _ZN5flash16flash_fwd_kernelI23Flash_fwd_kernel_traitsILi64ELi128ELi128ELi4ELb0ELb0EN7cutlass10bfloat16_tE19Flash_kernel_traitsILi64ELi128ELi128ELi4ES3_EELb0ELb0ELb1ELb1ELb0ELb0ELb0ELb0EEEvNS_16Flash_fwd_paramsE
        .type           _ZN5flash16flash_fwd_kernelI23Flash_fwd_kernel_traitsILi64ELi128ELi128ELi4ELb0ELb0EN7cutlass10bfloat16_tE19Flash_kernel_traitsILi64ELi128ELi128ELi4ES3_EELb0ELb0ELb1ELb1ELb0ELb0ELb0ELb0EEEvNS_16Flash_fwd_paramsE,@function
        .size           _ZN5flash16flash_fwd_kernelI23Flash_fwd_kernel_traitsILi64ELi128ELi128ELi4ELb0ELb0EN7cutlass10bfloat16_tE19Flash_kernel_traitsILi64ELi128ELi128ELi4ES3_EELb0ELb0ELb1ELb1ELb0ELb0ELb0ELb0EEEvNS_16Flash_fwd_paramsE,(.L_x_2582 - _ZN5flash16flash_fwd_kernelI23Flash_fwd_kernel_traitsILi64ELi128ELi128ELi4ELb0ELb0EN7cutlass10bfloat16_tE19Flash_kernel_traitsILi64ELi128ELi128ELi4ES3_EELb0ELb0ELb1ELb1ELb0ELb0ELb0ELb0EEEvNS_16Flash_fwd_paramsE)
        .other          _ZN5flash16flash_fwd_kernelI23Flash_fwd_kernel_traitsILi64ELi128ELi128ELi4ELb0ELb0EN7cutlass10bfloat16_tE19Flash_kernel_traitsILi64ELi128ELi128ELi4ES3_EELb0ELb0ELb1ELb1ELb0ELb0ELb0ELb0EEEvNS_16Flash_fwd_paramsE,@"STO_CUDA_ENTRY STV_DEFAULT"
_ZN5flash16flash_fwd_kernelI23Flash_fwd_kernel_traitsILi64ELi128ELi128ELi4ELb0ELb0EN7cutlass10bfloat16_tE19Flash_kernel_traitsILi64ELi128ELi128ELi4ES3_EELb0ELb0ELb1ELb1ELb0ELb0ELb0ELb0EEEvNS_16Flash_fwd_paramsE:
.text._ZN5flash16flash_fwd_kernelI23Flash_fwd_kernel_traitsILi64ELi128ELi128ELi4ELb0ELb0EN7cutlass10bfloat16_tE19Flash_kernel_traitsILi64ELi128ELi128ELi4ES3_EELb0ELb0ELb1ELb1ELb0ELb0ELb0ELb0EEEvNS_16Flash_fwd_paramsE:
        /* <DEDUP_REMOVED lines=55> */
.L_x_918:
[----:B------:R-:W-:-:S05]  /*0370*/  ULDC UR7, c[0x0][0x2c8] ;  /* 0x0000b20000077ab9 */ /* 0x000fca0000000800 */
.L_x_919:
        /* <DEDUP_REMOVED lines=135> */
.L_x_922:
[----:B------:R-:W-:Y:S05]  /*0bf0*/  BSYNC B0 ;  /* 0x0000000000007941 */ /* 0x000fea0003800000 */
.L_x_921:
        /* <DEDUP_REMOVED lines=17> */
.L_x_924:
[----:B------:R-:W-:Y:S05]  /*0d10*/  BSYNC B0 ;  /* 0x0000000000007941 */ /* 0x000fea0003800000 */
.L_x_923:
        /* <DEDUP_REMOVED lines=16> */
.L_x_926:
[----:B------:R-:W-:Y:S05]  /*0e20*/  BSYNC B0 ;  /* 0x0000000000007941 */ /* 0x000fea0003800000 */
.L_x_925:
        /* <DEDUP_REMOVED lines=16> */
.L_x_928:
[----:B------:R-:W-:Y:S05]  /*0f30*/  BSYNC B0 ;  /* 0x0000000000007941 */ /* 0x000fea0003800000 */
.L_x_927:
        /* <DEDUP_REMOVED lines=16> */
.L_x_930:
[----:B------:R-:W-:Y:S05]  /*1040*/  BSYNC B0 ;  /* 0x0000000000007941 */ /* 0x000fea0003800000 */
.L_x_929:
        /* <DEDUP_REMOVED lines=28> */
.L_x_932:
[----:B------:R-:W-:Y:S05]  /*1210*/  BSYNC B0 ;  /* 0x0000000000007941 */ /* 0x000fea0003800000 */
.L_x_931:
        /* <DEDUP_REMOVED lines=19> */
.L_x_934:
[----:B------:R-:W-:Y:S05]  /*1350*/  BSYNC B0 ;  /* 0x0000000000007941 */ /* 0x000fea0003800000 */
.L_x_933:
        /* <DEDUP_REMOVED lines=16> */
.L_x_936:
[----:B------:R-:W-:Y:S05]  /*1460*/  BSYNC B0 ;  /* 0x0000000000007941 */ /* 0x000fea0003800000 */
.L_x_935:
        /* <DEDUP_REMOVED lines=10> */
.L_x_938:
[----:B------:R-:W-:Y:S05]  /*1510*/  BSYNC B0 ;  /* 0x0000000000007941 */ /* 0x000fea0003800000 */
.L_x_937:
        /* <DEDUP_REMOVED lines=10> */
.L_x_940:
[----:B------:R-:W-:Y:S05]  /*15c0*/  BSYNC B0 ;  /* 0x0000000000007941 */ /* 0x000fea0003800000 */
.L_x_939:
        /* <DEDUP_REMOVED lines=10> */
.L_x_942:
[----:B------:R-:W-:Y:S05]  /*1670*/  BSYNC B0 ;  /* 0x0000000000007941 */ /* 0x000fea0003800000 */
.L_x_941:
        /* <DEDUP_REMOVED lines=11> */
.L_x_944:
[----:B------:R-:W-:Y:S05]  /*1730*/  BSYNC B0 ;  /* 0x0000000000007941 */ /* 0x000fea0003800000 */
.L_x_943:
        /* <DEDUP_REMOVED lines=11> */
.L_x_946:
[----:B------:R-:W-:Y:S05]  /*17f0*/  BSYNC B0 ;  /* 0x0000000000007941 */ /* 0x000fea0003800000 */
.L_x_945:
        /* <DEDUP_REMOVED lines=11> */
.L_x_948:
[----:B------:R-:W-:Y:S05]  /*18b0*/  BSYNC B0 ;  /* 0x0000000000007941 */ /* 0x000fea0003800000 */
.L_x_947:
        /* <DEDUP_REMOVED lines=10> */
.L_x_950:
[----:B------:R-:W-:Y:S05]  /*1960*/  BSYNC B0 ;  /* 0x0000000000007941 */ /* 0x000fea0003800000 */
.L_x_949:
        /* <DEDUP_REMOVED lines=10> */
.L_x_920:
        /* <DEDUP_REMOVED lines=61> */
.L_x_951:
        /* <DEDUP_REMOVED lines=21> */
[----:B------:R-:W-:Y:S01]  /*1f30*/  UIMAD UR11, UR11, UR4, URZ ;  /* 0x000000040b0b72a4 */ /* 0x000fe2000f8e023f */
[----:B------:R-:W-:-:S03]  /*1f40*/  UMOV UR12, UR38 ;  /* 0x00000026000c7c82 */ /* 0x000fc60008000000 */
[----:B------:R-:W-:Y:S02]  /*1f50*/  UIMAD UR11, UR34, UR5, UR11 ;  /* 0x00000005220b72a4 */ /* 0x000fe4000f8e020b */
[----:B------:R-:W-:-:S04]  /*1f60*/  UIMAD.WIDE.U32 UR4, UR34, UR4, UR12 ;  /* 0x00000004220472a5 */ /* 0x000fc8000f8e000c */
[----:B------:R-:W-:-:S03]  /*1f70*/  UIADD3 UR11, UR5, UR11, URZ ;  /* 0x0000000b050b7290 */ /* 0x000fc6000fffe03f */
[----:B------:R-:W-:-:S09]  /*1f80*/  UMOV UR20, UR4 ;  /* 0x0000000400147c82 */ /* 0x000fd20008000000 */
.L_x_952:
[----:B------:R-:W1:Y:S01]  /*1f90*/  S2UR UR23, SR_CgaCtaId ;  /* 0x00000000001779c3 */ /* 0x000e620000008800 */
[----:B------:R-:W-:Y:S01]  /*1fa0*/  @!P2 IMAD.IADD R2, R2, 0x1, -R5 ;  /* 0x000000010202a824 */ /* 0x000fe200078e0a05 */
[----:B------:R-:W-:Y:S01]  /*1fb0*/  UIADD3 UR5, -UR31, UR21, URZ ;  /* 0x000000151f057290 */ /* 0x000fe2000fffe13f */
[----:B------:R-:W-:Y:S01]  /*1fc0*/  ISETP.GE.AND P0, PT, R16, RZ, PT ;  /* 0x000000ff1000720c */ /* 0x000fe20003f06270 */
[----:B------:R-:W-:Y:S01]  /*1fd0*/  ULDC.64 UR12, c[0x0][0x258] ;  /* 0x00009600000c7ab9 */ /* 0x000fe20000000a00 */
[----:B------:R-:W-:Y:S01]  /*1fe0*/  ISETP.NE.AND P0, PT, R17, RZ, PT ;  /* 0x000000ff1100720c */ /* 0x000fe20003f05270 */
[----:B------:R-:W-:Y:S01]  /*1ff0*/  UIMAD UR4, UR19, UR12, URZ ;  /* 0x0000000c130472a4 */ /* 0x000fe2000f8e023f */
[----:B------:R-:W-:Y:S01]  /*2000*/  ISETP.GE.U32.AND P3, PT, R2, R5, PT ;  /* 0x000000050200720c */ /* 0x000fe20003f66070 */
[----:B------:R-:W-:Y:S01]  /*2010*/  IMAD.U32 R0, RZ, RZ, UR12 ;  /* 0x0000000cff007e24 */ /* 0x000fe2000f8e00ff */
[----:B------:R-:W-:Y:S01]  /*2020*/  SHF.R.S32.HI R247, RZ, 0x1f, R246 ;  /* 0x0000001ffff77819 */ /* 0x000fe200000114f6 */
[----:B------:R-:W-:Y:S01]  /*2030*/  UIMAD UR13, UR36, UR13, UR4 ;  /* 0x0000000d240d72a4 */ /* 0x000fe2000f8e0204 */
[----:B------:R-:W-:Y:S01]  /*2040*/  IADD3 R2, P0, R246, UR22, RZ ;  /* 0x00000016f6027c10 */ /* 0x000fe2000ff1e0ff */
[C---:B------:R-:W-:Y:S01]  /*2050*/  VIADD R21, R14.reuse, 0x10 ;  /* 0x000000100e157836 */ /* 0x040fe20000000000 */
[C---:B------:R-:W-:Y:S01]  /*2060*/  ISETP.GE.AND P1, PT, R14.reuse, UR5, PT ;  /* 0x000000050e007c0c */ /* 0x040fe2000bf26270 */
[----:B------:R-:W-:Y:S01]  /*2070*/  UMOV UR4, 0x400 ;  /* 0x0000040000047882 */ /* 0x000fe20000000000 */
[----:B------:R-:W-:Y:S01]  /*2080*/  IADD3.X R3, R247, UR15, RZ, P0, !PT ;  /* 0x0000000ff7037c10 */ /* 0x000fe200087fe4ff */
[C---:B------:R-:W-:Y:S01]  /*2090*/  VIADD R25, R14.reuse, 0x20 ;  /* 0x000000200e197836 */ /* 0x040fe20000000000 */
[----:B------:R-:W-:Y:S01]  /*20a0*/  SHF.R.S32.HI R15, RZ, 0x1f, R14 ;  /* 0x0000001fff0f7819 */ /* 0x000fe2000001140e */
[----:B------:R-:W-:Y:S01]  /*20b0*/  VIADD R24, R14, 0x30 ;  /* 0x000000300e187836 */ /* 0x000fe20000000000 */
[----:B------:R-:W-:Y:S01]  /*20c0*/  BSSY B0, `(.L_x_953) ;  /* 0x0000021000007945 */ /* 0x000fe20003800000 */
[----:B------:R-:W-:Y:S01]  /*20d0*/  IMAD.WIDE.U32 R10, R0, UR36, R2 ;  /* 0x00000024000a7c25 */ /* 0x000fe2000f8e0002 */
[----:B------:R-:W-:Y:S01]  /*20e0*/  ISETP.GE.AND P4, PT, R25, UR5, PT ;  /* 0x0000000519007c0c */ /* 0x000fe2000bf86270 */
[----:B-1----:R-:W-:-:S02]  /*20f0*/  ULEA UR4, UR23, UR4, 0x18 ;  /* 0x0000000417047291 */ /* 0x002fc4000f8ec03f */
        /* <DEDUP_REMOVED lines=29> */
.L_x_954:
[----:B------:R-:W-:Y:S05]  /*22d0*/  BSYNC B0 ;  /* 0x0000000000007941 */ /* 0x000fea0003800000 */
.L_x_953:
        /* <DEDUP_REMOVED lines=24> */
.L_x_956:
[----:B------:R-:W-:Y:S05]  /*2460*/  BSYNC B0 ;  /* 0x0000000000007941 */ /* 0x000fea0003800000 */
.L_x_955:
        /* <DEDUP_REMOVED lines=24> */
.L_x_958:
[----:B------:R-:W-:Y:S05]  /*25f0*/  BSYNC B0 ;  /* 0x0000000000007941 */ /* 0x000fea0003800000 */
.L_x_957:
        /* <DEDUP_REMOVED lines=25> */
.L_x_960:
[----:B------:R-:W-:Y:S05]  /*2790*/  BSYNC B0 ;  /* 0x0000000000007941 */ /* 0x000fea0003800000 */
.L_x_959:
        /* <DEDUP_REMOVED lines=22> */
.L_x_962:
[----:B------:R-:W-:Y:S05]  /*2900*/  BSYNC B0 ;  /* 0x0000000000007941 */ /* 0x000fea0003800000 */
.L_x_961:
        /* <DEDUP_REMOVED lines=22> */
.L_x_964:
[----:B------:R-:W-:Y:S05]  /*2a70*/  BSYNC B0 ;  /* 0x0000000000007941 */ /* 0x000fea0003800000 */
.L_x_963:
        /* <DEDUP_REMOVED lines=22> */
.L_x_966:
[----:B------:R-:W-:Y:S05]  /*2be0*/  BSYNC B0 ;  /* 0x0000000000007941 */ /* 0x000fea0003800000 */
.L_x_965:
        /* <DEDUP_REMOVED lines=22> */
.L_x_968:
[----:B------:R-:W-:Y:S05]  /*2d50*/  BSYNC B0 ;  /* 0x0000000000007941 */ /* 0x000fea0003800000 */
.L_x_967:
[----:B------:R-:W-:Y:S01]  /*2d60*/  ISETP.GE.AND P0, PT, R16, RZ, PT ;  /* 0x000000ff1000720c */ /* 0x000fe20003f06270 */
[----:B------:R-:W-:Y:S01]  /*2d70*/  IMAD.IADD R10, R216, 0x1, -R13 ;  /* 0x00000001d80a7824 */ /* 0x000fe200078e0a0d */
[----:B------:R-:W-:Y:S01]  /*2d80*/  ISETP.NE.AND P1, PT, R17, RZ, PT ;  /* 0x000000ff1100720c */ /* 0x000fe20003f25270 */
[----:B------:R-:W-:Y:S01]  /*2d90*/  IMAD.MOV.U32 R0, RZ, RZ, R12 ;  /* 0x000000ffff007224 */ /* 0x000fe200078e000c */
[----:B------:R-:W-:Y:S01]  /*2da0*/  ULDC.64 UR12, c[0x0][0x260] ;  /* 0x00009800000c7ab9 */ /* 0x000fe20000000a00 */
[C---:B--2-4-:R-:W-:Y:S01]  /*2db0*/  IMAD R4, R15.reuse, UR8, RZ ;  /* 0x000000080f047c24 */ /* 0x054fe2000f8e02ff */
[----:B------:R-:W-:Y:S01]  /*2dc0*/  SHF.R.S32.HI R6, RZ, 0x1f, R10 ;  /* 0x0000001fff067819 */ /* 0x000fe2000001140a */
[C---:B------:R-:W-:Y:S01]  /*2dd0*/  IMAD.WIDE.U32 R2, R14.reuse, UR8, R246 ;  /* 0x000000080e027c25 */ /* 0x040fe2000f8e00f6 */
[----:B------:R-:W-:Y:S01]  /*2de0*/  USHF.L.U32 UR28, UR8, 0x7, URZ ;  /* 0x00000007081c7899 */ /* 0x000fe2000800063f */
[----:B------:R-:W-:Y:S01]  /*2df0*/  MOV R37, 0x20 ;  /* 0x0000002000257802 */ /* 0x000fe20000000f00 */
[----:B------:R-:W-:Y:S01]  /*2e00*/  USHF.L.U64.HI UR25, UR8, 0x7, UR9 ;  /* 0x0000000708197899 */ /* 0x000fe20008010209 */
[----:B------:R-:W-:Y:S01]  /*2e10*/  IMAD R5, R14, UR9, R4 ;  /* 0x000000090e057c24 */ /* 0x000fe2000f8e0204 */
[----:B------:R-:W-:Y:S01]  /*2e20*/  LEA.HI R18, R6, R10, RZ, 0x3 ;  /* 0x0000000a06127211 */ /* 0x000fe200078f18ff */
[----:B------:R-:W-:Y:S01]  /*2e30*/  @!P0 IMAD.MOV R0, RZ, RZ, -R0 ;  /* 0x000000ffff008224 */ /* 0x000fe200078e0a00 */
[----:B------:R-:W-:Y:S01]  /*2e40*/  IADD3 R4, P0, R2, UR16, RZ ;  /* 0x0000001002047c10 */ /* 0x000fe2000ff1e0ff */
[----:B------:R-:W-:Y:S01]  /*2e50*/  IMAD R7, R15, UR6, RZ ;  /* 0x000000060f077c24 */ /* 0x000fe2000f8e02ff */
[----:B------:R-:W-:Y:S01]  /*2e60*/  @!P1 LOP3.LUT R0, RZ, R17, RZ, 0x33, !PT ;  /* 0x00000011ff009212 */ /* 0x000fe200078e33ff */
[----:B------:R-:W-:Y:S01]  /*2e70*/  BSSY B0, `(.L_x_969) ;  /* 0x0000035000007945 */ /* 0x000fe20003800000 */
[----:B------:R-:W-:Y:S01]  /*2e80*/  IADD3.X R5, R3, UR14, R5, P0, !PT ;  /* 0x0000000e03057c10 */ /* 0x000fe200087fe405 */
[----:B------:R-:W-:Y:S01]  /*2e90*/  IMAD.WIDE.U32 R2, R14, UR6, R246 ;  /* 0x000000060e027c25 */ /* 0x000fe2000f8e00f6 */
[----:B------:R-:W-:-:S02]  /*2ea0*/  SHF.R.S32.HI R6, RZ, 0x1f, R0 ;  /* 0x0000001fff067819 */ /* 0x000fc40000011400 */
[----:B------:R-:W-:Y:S01]  /*2eb0*/  LOP3.LUT R9, R18, 0xfffffff8, RZ, 0xc0, !PT ;  /* 0xfffffff812097812 */ /* 0x000fe200078ec0ff */
[----:B------:R-:W-:Y:S01]  /*2ec0*/  IMAD R7, R14, UR7, R7 ;  /* 0x000000070e077c24 */ /* 0x000fe2000f8e0207 */
[----:B------:R-:W-:Y:S01]  /*2ed0*/  IADD3 R8, P0, R2, UR20, RZ ;  /* 0x0000001402087c10 */ /* 0x000fe2000ff1e0ff */
[----:B------:R-:W-:Y:S01]  /*2ee0*/  IMAD R2, R6, UR12, RZ ;  /* 0x0000000c06027c24 */ /* 0x000fe2000f8e02ff */
[----:B------:R-:W-:Y:S01]  /*2ef0*/  UIADD3 UR20, UR24, -0x1, URZ ;  /* 0xffffffff18147890 */ /* 0x000fe2000fffe03f */
[----:B------:R-:W-:Y:S01]  /*2f00*/  IMAD.IADD R17, R10, 0x1, -R9 ;  /* 0x000000010a117824 */ /* 0x000fe200078e0a09 */
[----:B------:R-:W-:Y:S01]  /*2f10*/  IADD3.X R9, R3, UR11, R7, P0, !PT ;  /* 0x0000000b03097c10 */ /* 0x000fe200087fe407 */
[C---:B------:R-:W-:Y:S01]  /*2f20*/  IMAD.WIDE.U32 R32, R0.reuse, UR12, R4 ;  /* 0x0000000c00207c25 */ /* 0x040fe2000f8e0004 */
[----:B------:R-:W-:Y:S02]  /*2f30*/  UIMAD UR33, UR20, -0x80, UR32 ;  /* 0xffffff80142178a4 */ /* 0x000fe4000f8e0220 */
[----:B------:R-:W-:Y:S01]  /*2f40*/  USHF.R.S32.HI UR16, URZ, 0x1f, UR20 ;  /* 0x0000001f3f107899 */ /* 0x000fe20008011414 */
[----:B------:R-:W-:Y:S01]  /*2f50*/  IMAD R3, R0, UR13, R2 ;  /* 0x0000000d00037c24 */ /* 0x000fe2000f8e0202 */
[----:B------:R-:W-:Y:S01]  /*2f60*/  MOV R30, R32 ;  /* 0x00000020001e7202 */ /* 0x000fe20000000f00 */
[----:B------:R-:W-:Y:S01]  /*2f70*/  IMAD.U32 R7, RZ, RZ, UR20 ;  /* 0x00000014ff077e24 */ /* 0x000fe2000f8e00ff */
[----:B------:R-:W-:Y:S01]  /*2f80*/  ULDC.64 UR12, c[0x0][0x268] ;  /* 0x00009a00000c7ab9 */ /* 0x000fe20000000a00 */
[----:B------:R-:W-:Y:S01]  /*2f90*/  IMAD.IADD R31, R33, 0x1, R3 ;  /* 0x00000001211f7824 */ /* 0x000fe200078e0203 */
[----:B------:R-:W-:Y:S01]  /*2fa0*/  STL.64 [R1+0xd0], R32 ;  /* 0x0000d02001007387 */ /* 0x000fe20000100a00 */
[----:B------:R-:W-:Y:S01]  /*2fb0*/  IMAD R3, R6, UR12, RZ ;  /* 0x0000000c06037c24 */ /* 0x000fe2000f8e02ff */
[----:B------:R-:W-:Y:S01]  /*2fc0*/  ISETP.GE.AND P0, PT, R14, UR33, PT ;  /* 0x000000210e007c0c */ /* 0x000fe2000bf06270 */
[----:B------:R-:W-:Y:S01]  /*2fd0*/  IMAD.WIDE.U32 R6, R7, UR28, R30 ;  /* 0x0000001c07067c25 */ /* 0x000fe2000f8e001e */
[----:B------:R2:W-:Y:S01]  /*2fe0*/  STL.64 [R1+0xc8], R30 ;  /* 0x0000c81e01007387 */ /* 0x0005e20000100a00 */
[----:B------:R-:W-:Y:S01]  /*2ff0*/  ISETP.GE.AND P3, PT, R21, UR33, PT ;  /* 0x0000002115007c0c */ /* 0x000fe2000bf66270 */
[----:B------:R-:W-:Y:S01]  /*3000*/  UIMAD UR11, UR25, UR20, URZ ;  /* 0x00000014190b72a4 */ /* 0x000fe2000f8e023f */
[----:B------:R-:W-:Y:S01]  /*3010*/  ISETP.GE.AND P4, PT, R25, UR33, PT ;  /* 0x0000002119007c0c */ /* 0x000fe2000bf86270 */
[----:B------:R-:W-:-:S02]  /*3020*/  IMAD.MOV.U32 R2, RZ, RZ, 0x10 ;  /* 0x00000010ff027424 */ /* 0x000fc400078e00ff */
[----:B------:R-:W-:Y:S01]  /*3030*/  UIMAD UR11, UR16, UR28, UR11 ;  /* 0x0000001c100b72a4 */ /* 0x000fe2000f8e020b */
[----:B------:R-:W-:Y:S01]  /*3040*/  R2P PR, R17, 0x6 ;  /* 0x0000000611007804 */ /* 0x000fe20000000000 */
[----:B------:R-:W-:Y:S01]  /*3050*/  IMAD R19, R0, UR13, R3 ;  /* 0x0000000d00137c24 */ /* 0x000fe2000f8e0203 */
[----:B------:R-:W-:Y:S02]  /*3060*/  ISETP.GE.AND P5, PT, R24, UR33, PT ;  /* 0x0000002118007c0c */ /* 0x000fe4000bfa6270 */
[----:B------:R-:W-:Y:S02]  /*3070*/  ISETP.GE.AND P6, PT, R23, UR33, PT ;  /* 0x0000002117007c0c */ /* 0x000fe4000bfc6270 */
[----:B------:R-:W-:Y:S02]  /*3080*/  SEL R2, R2, 0xfffffff0, !P1 ;  /* 0xfffffff002027807 */ /* 0x000fe40004800000 */
[----:B------:R-:W-:Y:S02]  /*3090*/  ISETP.GE.AND P1, PT, R20, UR33, PT ;  /* 0x0000002114007c0c */ /* 0x000fe4000bf26270 */
[----:B------:R-:W-:-:S02]  /*30a0*/  SEL R4, R37, 0xffffffe0, !P2 ;  /* 0xffffffe025047807 */ /* 0x000fc40005000000 */
[----:B------:R-:W-:Y:S02]  /*30b0*/  P2R R16, PR, RZ, 0x2 ;  /* 0x00000002ff107803 */ /* 0x000fe40000000000 */
[----:B------:R-:W-:Y:S01]  /*30c0*/  ISETP.GE.AND P2, PT, R22, UR33, PT ;  /* 0x0000002116007c0c */ /* 0x000fe2000bf46270 */
[----:B--2---:R-:W-:-:S04]  /*30d0*/  IMAD.WIDE.U32 R30, R0, UR12, R8 ;  /* 0x0000000c001e7c25 */ /* 0x004fc8000f8e0008 */
        /* <DEDUP_REMOVED lines=14> */
.L_x_970:
[----:B------:R-:W-:Y:S05]  /*31c0*/  BSYNC B0 ;  /* 0x0000000000007941 */ /* 0x000fea0003800000 */
.L_x_969:
        /* <DEDUP_REMOVED lines=18> */
.L_x_972:
[----:B------:R-:W-:Y:S05]  /*32f0*/  BSYNC B0 ;  /* 0x0000000000007941 */ /* 0x000fea0003800000 */
.L_x_971:
        /* <DEDUP_REMOVED lines=18> */
.L_x_974:
[----:B------:R-:W-:Y:S05]  /*3420*/  BSYNC B0 ;  /* 0x0000000000007941 */ /* 0x000fea0003800000 */
.L_x_973:
        /* <DEDUP_REMOVED lines=18> */
.L_x_976:
[----:B------:R-:W-:Y:S05]  /*3550*/  BSYNC B0 ;  /* 0x0000000000007941 */ /* 0x000fea0003800000 */
.L_x_975:
        /* <DEDUP_REMOVED lines=18> */
.L_x_978:
[----:B------:R-:W-:Y:S05]  /*3680*/  BSYNC B0 ;  /* 0x0000000000007941 */ /* 0x000fea0003800000 */
.L_x_977:
[----:B------:R-:W-:Y:S01]  /*3690*/  ISETP.NE.AND P0, PT, R16, RZ, PT ;  /* 0x000000ff1000720c */ /* 0x000fe20003f05270 */
[----:B------:R-:W-:-:S12]  /*36a0*/  BSSY B0, `(.L_x_979) ;  /* 0x0000013000007945 */ /* 0x000fd80003800000 */
        /* <DEDUP_REMOVED lines=18> */
.L_x_980:
[----:B------:R-:W-:Y:S05]  /*37d0*/  BSYNC B0 ;  /* 0x0000000000007941 */ /* 0x000fea0003800000 */
.L_x_979:
        /* <DEDUP_REMOVED lines=19> */
.L_x_982:
[----:B------:R-:W-:Y:S05]  /*3910*/  BSYNC B0 ;  /* 0x0000000000007941 */ /* 0x000fea0003800000 */
.L_x_981:
        /* <DEDUP_REMOVED lines=18> */
.L_x_984:
[----:B------:R-:W-:Y:S05]  /*3a40*/  BSYNC B0 ;  /* 0x0000000000007941 */ /* 0x000fea0003800000 */
.L_x_983:
        /* <DEDUP_REMOVED lines=8> */
[----:B------:R-:W-:Y:S02]  /*3ad0*/  @UP1 UIMAD UR13, UR13, UR14, URZ ;  /* 0x0000000e0d0d12a4 */ /* 0x000fe4000f8e023f */
[----:B------:R-:W-:Y:S02]  /*3ae0*/  @UP1 UIMAD.WIDE.U32 UR36, UR34, UR14, UR36 ;  /* 0x0000000e222412a5 */ /* 0x000fe4000f8e0024 */
[----:B------:R-:W-:Y:S01]  /*3af0*/  @UP1 UIMAD UR13, UR34, UR15, UR13 ;  /* 0x0000000f220d12a4 */ /* 0x000fe2000f8e020d */
[----:B------:R-:W-:-:S04]  /*3b00*/  DEPBAR.LE SB0, 0x0 ;  /* 0x000080000000791a */ /* 0x000fc80000000000 */
[----:B------:R-:W-:Y:S02]  /*3b10*/  @UP1 ULEA UR22, UP0, UR36, UR22, 0x2 ;  /* 0x0000001624161291 */ /* 0x000fe4000f80103f */
[----:B------:R-:W-:-:S04]  /*3b20*/  @UP1 UIADD3 UR13, UR37, UR13, URZ ;  /* 0x0000000d250d1290 */ /* 0x000fc8000fffe03f */
[----:B------:R-:W-:Y:S01]  /*3b30*/  @UP1 ULEA.HI.X UR23, UR36, UR23, UR13, 0x2, UP0 ;  /* 0x0000001724171291 */ /* 0x000fe200080f140d */
[----:B------:R-:W-:Y:S02]  /*3b40*/  IMAD.U32 R6, RZ, RZ, UR22 ;  /* 0x00000016ff067e24 */ /* 0x000fe4000f8e00ff */
[----:B------:R-:W-:-:S03]  /*3b50*/  @UP1 ULDC UR13, c[0x0][0x2e8] ;  /* 0x0000ba00000d1ab9 */ /* 0x000fc60000000800 */
[----:B------:R-:W-:-:S05]  /*3b60*/  IMAD.U32 R7, RZ, RZ, UR23 ;  /* 0x00000017ff077e24 */ /* 0x000fca000f8e00ff */
[----:B------:R-:W5:Y:S01]  /*3b70*/  @P0 LDG.E R6, desc[UR26][R6.64] ;  /* 0x0000001a06060981 */ /* 0x000f62000c1e1900 */
[----:B------:R-:W5:Y:S01]  /*3b80*/  @P0 MUFU.RCP R0, UR13 ;  /* 0x0000000d00000d08 */ /* 0x000f620008001000 */
[----:B-1----:R-:W-:Y:S01]  /*3b90*/  SHF.R.S32.HI R8, RZ, 0x4, R27 ;  /* 0x00000004ff087819 */ /* 0x002fe2000001141b */
[C---:B------:R-:W-:Y:S01]  /*3ba0*/  IMAD.SHL.U32 R3, R14.reuse, 0x8, RZ ;  /* 0x000000080e037824 */ /* 0x040fe200078e00ff */
[----:B------:R-:W-:Y:S01]  /*3bb0*/  ISETP.GE.AND P1, PT, R14, UR33, PT ;  /* 0x000000210e007c0c */ /* 0x000fe2000bf26270 */
[----:B------:R-:W-:Y:S01]  /*3bc0*/  BAR.SYNC.DEFER_BLOCKING 0x0 ;  /* 0x0000000000007b1d */ /* 0x000fe20000010000 */
[----:B------:R-:W-:Y:S01]  /*3bd0*/  LEA.HI R5, R27, R8, RZ, 0x1 ;  /* 0x000000081b057211 */ /* 0x000fe200078f08ff */
[----:B------:R-:W-:Y:S01]  /*3be0*/  IMAD.IADD R11, R31, 0x1, R19 ;  /* 0x000000011f0b7824 */ /* 0x000fe200078e0213 */
[----:B------:R-:W-:Y:S01]  /*3bf0*/  USHF.L.U64.HI UR13, UR6, 0x7, UR7 ;  /* 0x00000007060d7899 */ /* 0x000fe20008010207 */
[----:B------:R-:W-:Y:S01]  /*3c00*/  IMAD.MOV.U32 R10, RZ, RZ, R30 ;  /* 0x000000ffff0a7224 */ /* 0x000fe200078e001e */
[----:B------:R-:W-:Y:S01]  /*3c10*/  LOP3.LUT R5, R5, 0xfffffffe, RZ, 0xc0, !PT ;  /* 0xfffffffe05057812 */ /* 0x000fe200078ec0ff */
[----:B------:R-:W-:Y:S01]  /*3c20*/  USHF.L.U32 UR14, UR6, 0x7, URZ ;  /* 0x00000007060e7899 */ /* 0x000fe2000800063f */
[----:B------:R-:W-:Y:S01]  /*3c30*/  LEA.HI R245, R28, R216, RZ, 0x5 ;  /* 0x000000d81cf57211 */ /* 0x000fe200078f28ff */
[----:B------:R-:W-:Y:S01]  /*3c40*/  UIMAD UR15, UR13, UR20, URZ ;  /* 0x000000140d0f72a4 */ /* 0x000fe2000f8e023f */
[----:B------:R1:W-:Y:S01]  /*3c50*/  STL.64 [R1+0x80], R10 ;  /* 0x0000800a01007387 */ /* 0x0003e20000100a00 */
[----:B------:R-:W-:Y:S01]  /*3c60*/  IMAD.IADD R8, R8, 0x1, -R5 ;  /* 0x0000000108087824 */ /* 0x000fe200078e0a05 */
[----:B------:R-:W-:Y:S01]  /*3c70*/  SHF.R.S32.HI R215, RZ, 0x5, R245 ;  /* 0x00000005ffd77819 */ /* 0x000fe200000114f5 */
[----:B------:R-:W-:Y:S01]  /*3c80*/  UIMAD UR15, UR16, UR14, UR15 ;  /* 0x0000000e100f72a4 */ /* 0x000fe2000f8e020f */
[----:B------:R-:W-:Y:S01]  /*3c90*/  BSSY B0, `(.L_x_985) ;  /* 0x000002b000007945 */ /* 0x000fe20003800000 */
[----:B------:R-:W-:Y:S01]  /*3ca0*/  IMAD.SHL.U32 R5, R8, 0x8, RZ ;  /* 0x0000000808057824 */ /* 0x000fe200078e00ff */
[----:B------:R-:W-:Y:S01]  /*3cb0*/  UMOV UR19, URZ ;  /* 0x0000003f00137c82 */ /* 0x000fe20008000000 */
[----:B------:R-:W-:-:S02]  /*3cc0*/  ISETP.GE.AND P2, PT, R21, UR33, PT ;  /* 0x0000002115007c0c */ /* 0x000fc4000bf46270 */
[----:B------:R-:W-:Y:S02]  /*3cd0*/  ISETP.GE.AND P3, PT, R25, UR33, PT ;  /* 0x0000002119007c0c */ /* 0x000fe4000bf66270 */
[----:B------:R-:W-:Y:S02]  /*3ce0*/  ISETP.GE.AND P4, PT, R24, UR33, PT ;  /* 0x0000002118007c0c */ /* 0x000fe4000bf86270 */
[----:B------:R-:W-:Y:S01]  /*3cf0*/  ISETP.GE.AND P5, PT, R23, UR33, PT ;  /* 0x0000002117007c0c */ /* 0x000fe2000bfa6270 */
[----:B------:R1:W-:Y:S01]  /*3d00*/  @P1 STS.128 [R244+0x8000], RZ ;  /* 0x008000fff4001388 */ /* 0x0003e20000000c00 */
[----:B------:R-:W-:Y:S01]  /*3d10*/  ISETP.GE.AND P6, PT, R20, UR33, PT ;  /* 0x0000002114007c0c */ /* 0x000fe2000bfc6270 */
[----:B-----5:R-:W-:Y:S01]  /*3d20*/  @P0 FMUL.FTZ R6, R6, R0 ;  /* 0x0000000006060220 */ /* 0x020fe20000410000 */
[----:B------:R-:W-:-:S04]  /*3d30*/  IMAD.SHL.U32 R0, R36, 0x40, RZ ;  /* 0x0000004024007824 */ /* 0x000fc800078e00ff */
[----:B------:R-:W-:Y:S01]  /*3d40*/  @P0 R2UR UR22, R6 ;  /* 0x00000000061602ca */ /* 0x000fe200000e0000 */
[----:B------:R-:W-:Y:S01]  /*3d50*/  IMAD.SHL.U32 R6, R17, 0x40, RZ ;  /* 0x0000004011067824 */ /* 0x000fe200078e00ff */
[----:B------:R-:W-:Y:S02]  /*3d60*/  LOP3.LUT R0, R0, 0x1c0, RZ, 0xc0, !PT ;  /* 0x000001c000007812 */ /* 0x000fe400078ec0ff */
[----:B------:R-:W-:Y:S02]  /*3d70*/  ISETP.GE.AND P0, PT, R22, UR33, PT ;  /* 0x0000002116007c0c */ /* 0x000fe4000bf06270 */
[----:B------:R-:W-:Y:S02]  /*3d80*/  LOP3.LUT R7, R0, 0x8, R3, 0xf8, !PT ;  /* 0x0000000800077812 */ /* 0x000fe400078ef803 */
[----:B------:R-:W-:Y:S02]  /*3d90*/  SHF.R.U32.HI R3, RZ, 0x3, R0 ;  /* 0x00000003ff037819 */ /* 0x000fe40000011600 */
[----:B------:R-:W-:-:S02]  /*3da0*/  LOP3.LUT R0, R6, 0x1c0, RZ, 0xc0, !PT ;  /* 0x000001c006007812 */ /* 0x000fc400078ec0ff */
[----:B------:R-:W-:Y:S01]  /*3db0*/  LOP3.LUT R6, R7, R3, RZ, 0x3c, !PT ;  /* 0x0000000307067212 */ /* 0x000fe200078e3cff */
[----:B------:R-:W-:Y:S01]  /*3dc0*/  @UP1 UMOV UR19, UR22 ;  /* 0x0000001600131c82 */ /* 0x000fe20008000000 */
[----:B------:R-:W-:Y:S01]  /*3dd0*/  LOP3.LUT R7, R0, 0x8, R5, 0xf8, !PT ;  /* 0x0000000800077812 */ /* 0x000fe200078ef805 */
[----:B------:R-:W-:Y:S01]  /*3de0*/  IMAD.SHL.U32 R5, R18, 0x40, RZ ;  /* 0x0000004012057824 */ /* 0x000fe200078e00ff */
[----:B------:R-:W-:Y:S01]  /*3df0*/  SHF.R.U32.HI R3, RZ, 0x3, R0 ;  /* 0x00000003ff037819 */ /* 0x000fe20000011600 */
[----:B------:R-:W-:Y:S01]  /*3e00*/  IMAD R0, R8, 0x200, R6 ;  /* 0x0000020008007824 */ /* 0x000fe200078e0206 */
[----:B------:R-:W-:Y:S01]  /*3e10*/  P2R R14, PR, RZ, 0x1 ;  /* 0x00000001ff0e7803 */ /* 0x000fe20000000000 */
[----:B------:R-:W-:Y:S01]  /*3e20*/  IMAD.U32 R6, RZ, RZ, UR20 ;  /* 0x00000014ff067e24 */ /* 0x000fe2000f8e00ff */
[----:B------:R-:W-:Y:S02]  /*3e30*/  LOP3.LUT R214, R7, R3, RZ, 0x3c, !PT ;  /* 0x0000000307d67212 */ /* 0x000fe400078e3cff */
[----:B------:R-:W-:Y:S01]  /*3e40*/  LOP3.LUT R213, R5, 0xfffffe00, RZ, 0xc0, !PT ;  /* 0xfffffe0005d57812 */ /* 0x000fe200078ec0ff */
[----:B------:R-:W-:-:S04]  /*3e50*/  IMAD.WIDE.U32 R6, R6, UR14, R10 ;  /* 0x0000000e06067c25 */ /* 0x000fc8000f8e000a */
[----:B------:R-:W-:Y:S02]  /*3e60*/  VIADD R9, R7, UR15 ;  /* 0x0000000f07097c36 */ /* 0x000fe40008000000 */
[----:B------:R-:W-:Y:S01]  /*3e70*/  IMAD R3, R215, 0x400, R213 ;  /* 0x00000400d7037824 */ /* 0x000fe200078e02d5 */
[----:B-1----:R-:W-:Y:S06]  /*3e80*/  @P1 BRA `(.L_x_986) ;  /* 0x00000000002c1947 */ /* 0x002fec0003800000 */
        /* <DEDUP_REMOVED lines=11> */
.L_x_986:
[----:B------:R-:W-:Y:S05]  /*3f40*/  BSYNC B0 ;  /* 0x0000000000007941 */ /* 0x000fea0003800000 */
.L_x_985:
[----:B------:R1:W-:Y:S01]  /*3f50*/  @P2 STS.128 [R244+0x8800], RZ ;  /* 0x008800fff4002388 */ /* 0x0003e20000000c00 */
[----:B------:R-:W-:Y:S01]  /*3f60*/  IMAD.IADD R3, R214, 0x1, R3 ;  /* 0x00000001d6037824 */ /* 0x000fe200078e0203 */
[----:B------:R-:W-:Y:S01]  /*3f70*/  USHF.L.U64.HI UR15, UR6, 0x4, UR7 ;  /* 0x00000004060f7899 */ /* 0x000fe20008010207 */
[----:B------:R-:W-:Y:S01]  /*3f80*/  BSSY B0, `(.L_x_987) ;  /* 0x0000013000007945 */ /* 0x000fe20003800000 */
[----:B------:R-:W-:Y:S01]  /*3f90*/  USHF.L.U32 UR16, UR6, 0x4, URZ ;  /* 0x0000000406107899 */ /* 0x000fe2000800063f */
        /* <DEDUP_REMOVED lines=17> */
.L_x_988:
[----:B------:R-:W-:Y:S05]  /*40b0*/  BSYNC B0 ;  /* 0x0000000000007941 */ /* 0x000fea0003800000 */
.L_x_987:
        /* <DEDUP_REMOVED lines=19> */
.L_x_990:
[----:B------:R-:W-:Y:S05]  /*41f0*/  BSYNC B0 ;  /* 0x0000000000007941 */ /* 0x000fea0003800000 */
.L_x_989:
        /* <DEDUP_REMOVED lines=19> */
.L_x_992:
[----:B------:R-:W-:Y:S05]  /*4330*/  BSYNC B0 ;  /* 0x0000000000007941 */ /* 0x000fea0003800000 */
.L_x_991:
        /* <DEDUP_REMOVED lines=19> */
.L_x_994:
[----:B------:R-:W-:Y:S05]  /*4470*/  BSYNC B0 ;  /* 0x0000000000007941 */ /* 0x000fea0003800000 */
.L_x_993:
        /* <DEDUP_REMOVED lines=20> */
.L_x_996:
[----:B------:R-:W-:Y:S05]  /*45c0*/  BSYNC B0 ;  /* 0x0000000000007941 */ /* 0x000fea0003800000 */
.L_x_995:
        /* <DEDUP_REMOVED lines=21> */
.L_x_998:
[----:B------:R-:W-:Y:S05]  /*4720*/  BSYNC B0 ;  /* 0x0000000000007941 */ /* 0x000fea0003800000 */
.L_x_997:
        /* <DEDUP_REMOVED lines=19> */
.L_x_1000:
[----:B------:R-:W-:Y:S05]  /*4860*/  BSYNC B0 ;  /* 0x0000000000007941 */ /* 0x000fea0003800000 */
.L_x_999:
[----:B------:R-:W-:Y:S01]  /*4870*/  LDSM.16.M88.4 R16, [R219] ;  /* 0x00000000db10783b */ /* 0x000fe20000000200 */
[----:B------:R-:W-:Y:S01]  /*4880*/  R2P PR, R36, 0x6 ;  /* 0x0000000624007804 */ /* 0x000fe20000000000 */
[--C-:B------:R-:W-:Y:S01]  /*4890*/  IMAD R222, R2, 0x2, R219.reuse ;  /* 0x0000000202de7824 */ /* 0x100fe200078e02db */
[----:B------:R-:W-:Y:S01]  /*48a0*/  UIADD3 UR23, UR32, -UR21, URZ ;  /* 0x8000001520177290 */ /* 0x000fe2000fffe03f */
[----:B-1----:R-:W1:Y:S01]  /*48b0*/  LDSM.16.M88.4 R8, [R212+0x4000] ;  /* 0x00400000d408783b */ /* 0x002e620000000200 */
[C---:B------:R-:W-:Y:S01]  /*48c0*/  VIADD R3, R212.reuse, 0x4000 ;  /* 0x00004000d4037836 */ /* 0x040fe20000000000 */
[----:B------:R-:W-:Y:S01]  /*48d0*/  SEL R0, R37, 0xffffffe0, !P1 ;  /* 0xffffffe025007807 */ /* 0x000fe20004800000 */
[----:B------:R-:W-:Y:S01]  /*48e0*/  VIADD R223, R212, 0x4040 ;  /* 0x00004040d4df7836 */ /* 0x000fe20000000000 */
[----:B------:R-:W5:Y:S01]  /*48f0*/  LDSM.16.M88.4 R12, [R219+0x2000] ;  /* 0x00200000db0c783b */ /* 0x000f620000000200 */
[----:B------:R-:W-:Y:S01]  /*4900*/  IMAD R220, R4, 0x2, R219 ;  /* 0x0000000204dc7824 */ /* 0x000fe200078e02db */
[----:B------:R-:W-:Y:S01]  /*4910*/  UIADD3 UR22, UR32, 0x1, -UR21 ;  /* 0x0000000120167890 */ /* 0x000fe2000fffe815 */
[----:B------:R-:W-:Y:S01]  /*4920*/  IMAD.IADD R218, R212, 0x1, R0 ;  /* 0x00000001d4da7824 */ /* 0x000fe200078e0200 */
[----:B------:R-:W3:Y:S01]  /*4930*/  LDSM.16.M88.4 R44, [R212+0x5800] ;  /* 0x00580000d42c783b */ /* 0x000ee20000000200 */
[----:B------:R-:W-:Y:S01]  /*4940*/  IMAD R221, R2, 0x2, R220 ;  /* 0x0000000202dd7824 */ /* 0x000fe200078e02dc */
[----:B------:R-:W-:Y:S01]  /*4950*/  UIADD3 UR22, UR22, UR29, URZ ;  /* 0x0000001d16167290 */ /* 0x000fe2000fffe03f */
[----:B------:R-:W-:Y:S01]  /*4960*/  @P2 VIADD R223, R3, 0xffffffc0 ;  /* 0xffffffc003df2836 */ /* 0x000fe20000000000 */
[----:B------:R-:W4:Y:S01]  /*4970*/  LDSM.16.M88.4 R40, [R212+0x6000] ;  /* 0x00600000d428783b */ /* 0x000f220000000200 */
[----:B------:R-:W-:-:S02]  /*4980*/  UISETP.GT.AND UP0, UPT, UR20, UR10, UPT ;  /* 0x0000000a1400728c */ /* 0x000fc4000bf04270 */
[----:B------:R-:W-:Y:S01]  /*4990*/  IMAD.IADD R217, R0, 0x1, R223 ;  /* 0x0000000100d97824 */ /* 0x000fe200078e02df */
[----:B------:R-:W4:Y:S01]  /*49a0*/  LDSM.16.M88.4 R52, [R212+0x4800] ;  /* 0x00480000d434783b */ /* 0x000f220000000200 */
[----:B------:R-:W-:-:S03]  /*49b0*/  LOP3.LUT R0, R245, 0xffffffe0, RZ, 0xc0, !PT ;  /* 0xffffffe0f5007812 */ /* 0x000fc600078ec0ff */
[----:B------:R-:W4:Y:S02]  /*49c0*/  LDSM.16.M88.4 R48, [R212+0x5000] ;  /* 0x00500000d430783b */ /* 0x000f240000000200 */
[C---:B------:R-:W-:Y:S02]  /*49d0*/  IMAD.IADD R0, R216.reuse, 0x1, -R0 ;  /* 0x00000001d8007824 */ /* 0x040fe400078e0a00 */
[----:B------:R-:W4:Y:S01]  /*49e0*/  LDSM.16.M88.4 R32, [R212+0x6800] ;  /* 0x00680000d420783b */ /* 0x000f220000000200 */
[----:B------:R-:W-:Y:S02]  /*49f0*/  IMAD.SHL.U32 R216, R216, 0x2, RZ ;  /* 0x00000002d8d87824 */ /* 0x000fe400078e00ff */
[----:B------:R-:W-:Y:S01]  /*4a00*/  SHF.R.S32.HI R3, RZ, 0x1f, R0 ;  /* 0x0000001fff037819 */ /* 0x000fe20000011400 */
[----:B--2---:R-:W2:Y:S03]  /*4a10*/  LDSM.16.M88.4 R28, [R212+0x7000] ;  /* 0x00700000d41c783b */ /* 0x004ea60000000200 */
[----:B------:R-:W-:Y:S01]  /*4a20*/  LEA.HI R0, R3, R0, RZ, 0x2 ;  /* 0x0000000003007211 */ /* 0x000fe200078f10ff */
[----:B------:R-:W2:Y:S01]  /*4a30*/  LDSM.16.M88.4 R24, [R212+0x7800] ;  /* 0x00780000d418783b */ /* 0x000ea20000000200 */
[----:B------:R-:W-:-:S02]  /*4a40*/  IMAD.U32 R3, RZ, RZ, UR20 ;  /* 0x00000014ff037e24 */ /* 0x000fc4000f8e00ff */
[----:B------:R-:W-:Y:S01]  /*4a50*/  SHF.R.S32.HI R0, RZ, 0x2, R0 ;  /* 0x00000002ff007819 */ /* 0x000fe20000011400 */
[----:B------:R-:W-:Y:S01]  /*4a60*/  LDSM.16.M88.4 R36, [R218+0x4000] ;  /* 0x00400000da24783b */ /* 0x000fe20000000200 */
[-C--:B-1----:R-:W-:Y:S03]  /*4a70*/  HMMA.16816.F32.BF16 R180, R16, R8.reuse, RZ ;  /* 0x0000000810b4723c */ /* 0x082fe600000418ff */
        /* <DEDUP_REMOVED lines=8> */
[----:B------:R-:W1:Y:S03]  /*4b00*/  LDSM.16.M88.4 R8, [R222+0x2000] ;  /* 0x00200000de08783b */ /* 0x000e660000000200 */
[C---:B---3--:R-:W-:Y:S01]  /*4b10*/  HMMA.16816.F32.BF16 R92, R12.reuse, R46, RZ ;  /* 0x0000002e0c5c723c */ /* 0x048fe200000418ff */
[----:B------:R-:W3:Y:S04]  /*4b20*/  LDSM.16.M88.4 R104, [R218+0x7000] ;  /* 0x00700000da68783b */ /* 0x000ee80000000200 */
[----:B------:R-:W5:Y:S01]  /*4b30*/  LDSM.16.M88.4 R100, [R218+0x7800] ;  /* 0x00780000da64783b */ /* 0x000f620000000200 */
[C---:B----4-:R-:W-:Y:S03]  /*4b40*/  HMMA.16816.F32.BF16 R116, R12.reuse, R40, RZ ;  /* 0x000000280c74723c */ /* 0x050fe600000418ff */
[----:B------:R-:W4:Y:S03]  /*4b50*/  LDSM.16.M88.4 R20, [R222] ;  /* 0x00000000de14783b */ /* 0x000f260000000200 */
[C---:B------:R-:W-:Y:S01]  /*4b60*/  HMMA.16816.F32.BF16 R124, R12.reuse, R42, RZ ;  /* 0x0000002a0c7c723c */ /* 0x040fe200000418ff */
[----:B------:R-:W0:Y:S05]  /*4b70*/  LDGDEPBAR ;  /* 0x00000000000079af */ /* 0x000e2a0000000000 */
[C---:B------:R-:W-:Y:S06]  /*4b80*/  HMMA.16816.F32.BF16 R80, R12.reuse, R52, RZ ;  /* 0x000000340c50723c */ /* 0x040fec00000418ff */
[C---:B------:R-:W-:Y:S06]  /*4b90*/  HMMA.16816.F32.BF16 R76, R12.reuse, R54, RZ ;  /* 0x000000360c4c723c */ /* 0x040fec00000418ff */
[C---:B------:R-:W-:Y:S06]  /*4ba0*/  HMMA.16816.F32.BF16 R72, R12.reuse, R48, RZ ;  /* 0x000000300c48723c */ /* 0x040fec00000418ff */
[C---:B------:R-:W-:Y:S06]  /*4bb0*/  HMMA.16816.F32.BF16 R68, R12.reuse, R50, RZ ;  /* 0x000000320c44723c */ /* 0x040fec00000418ff */
[C---:B------:R-:W-:Y:S06]  /*4bc0*/  HMMA.16816.F32.BF16 R64, R12.reuse, R44, RZ ;  /* 0x0000002c0c40723c */ /* 0x040fec00000418ff */
[C---:B------:R-:W-:Y:S06]  /*4bd0*/  HMMA.16816.F32.BF16 R132, R12.reuse, R32, RZ ;  /* 0x000000200c84723c */ /* 0x040fec00000418ff */
[C---:B------:R-:W-:Y:S06]  /*4be0*/  HMMA.16816.F32.BF16 R140, R12.reuse, R34, RZ ;  /* 0x000000220c8c723c */ /* 0x040fec00000418ff */
[C---:B--2---:R-:W-:Y:S06]  /*4bf0*/  HMMA.16816.F32.BF16 R152, R12.reuse, R28, RZ ;  /* 0x0000001c0c98723c */ /* 0x044fec00000418ff */
        /* <DEDUP_REMOVED lines=9> */
[----:B------:R-:W-:Y:S06]  /*4c90*/  HMMA.16816.F32.BF16 R200, R16, R34, RZ ;  /* 0x0000002210c8723c */ /* 0x000fec00000418ff */
[----:B-1----:R-:W-:Y:S06]  /*4ca0*/  HMMA.16816.F32.BF16 R144, R8, R38, R84 ;  /* 0x000000260890723c */ /* 0x002fec0000041854 */
[C---:B------:R-:W-:Y:S06]  /*4cb0*/  HMMA.16816.F32.BF16 R52, R16.reuse, R54, RZ ;  /* 0x000000361034723c */ /* 0x040fec00000418ff */
[C---:B------:R-:W-:Y:S06]  /*4cc0*/  HMMA.16816.F32.BF16 R48, R16.reuse, R50, RZ ;  /* 0x000000321030723c */ /* 0x040fec00000418ff */
[C---:B------:R-:W-:Y:S06]  /*4cd0*/  HMMA.16816.F32.BF16 R44, R16.reuse, R46, RZ ;  /* 0x0000002e102c723c */ /* 0x040fec00000418ff */
[C---:B------:R-:W-:Y:S06]  /*4ce0*/  HMMA.16816.F32.BF16 R192, R16.reuse, R28, RZ ;  /* 0x0000001c10c0723c */ /* 0x040fec00000418ff */
[C---:B------:R-:W-:Y:S06]  /*4cf0*/  HMMA.16816.F32.BF16 R188, R16.reuse, R30, RZ ;  /* 0x0000001e10bc723c */ /* 0x040fec00000418ff */
[C---:B------:R-:W-:Y:S06]  /*4d00*/  HMMA.16816.F32.BF16 R184, R16.reuse, R24, RZ ;  /* 0x0000001810b8723c */ /* 0x040fec00000418ff */
[----:B------:R-:W-:Y:S06]  /*4d10*/  HMMA.16816.F32.BF16 R172, R16, R26, RZ ;  /* 0x0000001a10ac723c */ /* 0x000fec00000418ff */
[C---:B------:R-:W-:Y:S06]  /*4d20*/  HMMA.16816.F32.BF16 R160, R8.reuse, R36, R88 ;  /* 0x0000002408a0723c */ /* 0x040fec0000041858 */
        /* <DEDUP_REMOVED lines=15> */
[C---:B---3--:R-:W-:Y:S06]  /*4e20*/  HMMA.16816.F32.BF16 R88, R8.reuse, R104, R152 ;  /* 0x000000680858723c */ /* 0x048fec0000041898 */
[C---:B-----5:R-:W-:Y:S06]  /*4e30*/  HMMA.16816.F32.BF16 R92, R8.reuse, R100, R164 ;  /* 0x00000064085c723c */ /* 0x060fec00000418a4 */
[C---:B------:R-:W-:Y:S06]  /*4e40*/  HMMA.16816.F32.BF16 R124, R8.reuse, R106, R168 ;  /* 0x0000006a087c723c */ /* 0x040fec00000418a8 */
[----:B------:R-:W-:Y:S06]  /*4e50*/  HMMA.16816.F32.BF16 R116, R8, R102, R148 ;  /* 0x000000660874723c */ /* 0x000fec0000041894 */
[C---:B----4-:R-:W-:Y:S06]  /*4e60*/  HMMA.16816.F32.BF16 R8, R20.reuse, R38, R176 ;  /* 0x000000261408723c */ /* 0x050fec00000418b0 */
[C---:B------:R-:W-:Y:S06]  /*4e70*/  HMMA.16816.F32.BF16 R232, R20.reuse, R36, R180 ;  /* 0x0000002414e8723c */ /* 0x040fec00000418b4 */
[C---:B------:R-:W-:Y:S01]  /*4e80*/  HMMA.16816.F32.BF16 R240, R20.reuse, R58, R52 ;  /* 0x0000003a14f0723c */ /* 0x040fe20000041834 */
[----:B------:R-:W-:Y:S05]  /*4e90*/  LDSM.16.M88.4 R52, [R223+0x2800] ;  /* 0x00280000df34783b */ /* 0x000fea0000000200 */
[C---:B------:R-:W-:Y:S01]  /*4ea0*/  HMMA.16816.F32.BF16 R248, R20.reuse, R56, R156 ;  /* 0x0000003814f8723c */ /* 0x040fe2000004189c */
[----:B------:R-:W-:Y:S05]  /*4eb0*/  LDSM.16.M88.4 R56, [R217+0x3000] ;  /* 0x00300000d938783b */ /* 0x000fea0000000200 */
[----:B------:R-:W-:Y:S01]  /*4ec0*/  IMAD.MOV.U32 R132, RZ, RZ, R8 ;  /* 0x000000ffff847224 */ /* 0x000fe200078e0008 */
[----:B------:R-:W-:Y:S01]  /*4ed0*/  HMMA.16816.F32.BF16 R236, R20, R60, R196 ;  /* 0x0000003c14ec723c */ /* 0x000fe200000418c4 */
[----:B------:R-:W-:-:S02]  /*4ee0*/  IMAD.MOV.U32 R39, RZ, RZ, R9 ;  /* 0x000000ffff277224 */ /* 0x000fc400078e0009 */
[----:B------:R-:W-:Y:S02]  /*4ef0*/  IMAD.MOV.U32 R38, RZ, RZ, R10 ;  /* 0x000000ffff267224 */ /* 0x000fe400078e000a */
[----:B------:R-:W-:Y:S01]  /*4f00*/  IMAD.MOV.U32 R37, RZ, RZ, R11 ;  /* 0x000000ffff257224 */ /* 0x000fe200078e000b */
[C---:B------:R-:W-:Y:S01]  /*4f10*/  HMMA.16816.F32.BF16 R196, R20.reuse, R98, R44 ;  /* 0x0000006214c4723c */ /* 0x040fe2000004182c */
[----:B------:R-:W1:Y:S01]  /*4f20*/  LDSM.16.M88.4 R8, [R220+0x2000] ;  /* 0x00200000dc08783b */ /* 0x000e620000000200 */
[----:B------:R-:W-:Y:S02]  /*4f30*/  IMAD.MOV.U32 R36, RZ, RZ, R232 ;  /* 0x000000ffff247224 */ /* 0x000fe400078e00e8 */
[----:B------:R-:W-:Y:S01]  /*4f40*/  IMAD.MOV.U32 R7, RZ, RZ, R233 ;  /* 0x000000ffff077224 */ /* 0x000fe200078e00e9 */
[----:B------:R-:W-:Y:S01]  /*4f50*/  LDSM.16.M88.4 R44, [R223+0x3800] ;  /* 0x00380000df2c783b */ /* 0x000fe20000000200 */
[----:B------:R-:W-:Y:S01]  /*4f60*/  IMAD.MOV.U32 R6, RZ, RZ, R234 ;  /* 0x000000ffff067224 */ /* 0x000fe200078e00ea */
[----:B------:R-:W-:Y:S01]  /*4f70*/  HMMA.16816.F32.BF16 R208, R20, R96, R208 ;  /* 0x0000006014d0723c */ /* 0x000fe200000418d0 */
[----:B------:R-:W-:-:S02]  /*4f80*/  IMAD.MOV.U32 R5, RZ, RZ, R235 ;  /* 0x000000ffff057224 */ /* 0x000fc400078e00eb */
[----:B------:R-:W-:Y:S02]  /*4f90*/  IMAD.MOV.U32 R98, RZ, RZ, R38 ;  /* 0x000000ffff627224 */ /* 0x000fe400078e0026 */
[----:B------:R-:W-:Y:S01]  /*4fa0*/  IMAD.MOV.U32 R99, RZ, RZ, R37 ;  /* 0x000000ffff637224 */ /* 0x000fe200078e0025 */
[C---:B------:R-:W-:Y:S01]  /*4fb0*/  HMMA.16816.F32.BF16 R232, R20.reuse, R62, R48 ;  /* 0x0000003e14e8723c */ /* 0x040fe20000041830 */
[----:B------:R-:W2:Y:S01]  /*4fc0*/  LDSM.16.M88.4 R48, [R223+0x3000] ;  /* 0x00300000df30783b */ /* 0x000ea20000000200 */
[----:B------:R-:W-:Y:S02]  /*4fd0*/  IMAD.MOV.U32 R96, RZ, RZ, R132 ;  /* 0x000000ffff607224 */ /* 0x000fe400078e0084 */
[----:B------:R-:W-:Y:S02]  /*4fe0*/  IMAD.MOV.U32 R97, RZ, RZ, R39 ;  /* 0x000000ffff617224 */ /* 0x000fe400078e0027 */
[C---:B------:R-:W-:Y:S06]  /*4ff0*/  HMMA.16816.F32.BF16 R228, R20.reuse, R112, R228 ;  /* 0x0000007014e4723c */ /* 0x040fec00000418e4 */
[----:B------:R-:W-:Y:S01]  /*5000*/  HMMA.16816.F32.BF16 R224, R20, R114, R224 ;  /* 0x0000007214e0723c */ /* 0x000fe200000418e0 */
[----:B------:R-:W-:-:S02]  /*5010*/  IMAD.MOV.U32 R112, RZ, RZ, R36 ;  /* 0x000000ffff707224 */ /* 0x000fc400078e0024 */
[----:B------:R-:W-:Y:S01]  /*5020*/  IMAD.MOV.U32 R113, RZ, RZ, R7 ;  /* 0x000000ffff717224 */ /* 0x000fe200078e0007 */
[----:B------:R-:W-:Y:S01]  /*5030*/  LDSM.16.M88.4 R36, [R217] ;  /* 0x00000000d924783b */ /* 0x000fe20000000200 */
[----:B------:R-:W-:Y:S01]  /*5040*/  IMAD.U32 R7, RZ, RZ, UR23 ;  /* 0x00000017ff077e24 */ /* 0x000fe2000f8e00ff */
[C---:B------:R-:W-:Y:S01]  /*5050*/  HMMA.16816.F32.BF16 R204, R20.reuse, R108, R204 ;  /* 0x0000006c14cc723c */ /* 0x040fe200000418cc */
[----:B------:R-:W-:Y:S01]  /*5060*/  IMAD.MOV.U32 R114, RZ, RZ, R6 ;  /* 0x000000ffff727224 */ /* 0x000fe200078e0006 */
[----:B------:R-:W-:Y:S01]  /*5070*/  LOP3.LUT R6, R216, 0x6, RZ, 0xc0, !PT ;  /* 0x00000006d8067812 */ /* 0x000fe200078ec0ff */
[----:B------:R-:W-:Y:S01]  /*5080*/  IMAD.MOV.U32 R115, RZ, RZ, R5 ;  /* 0x000000ffff737224 */ /* 0x000fe200078e0005 */
[----:B------:R-:W-:Y:S02]  /*5090*/  LEA R5, R215, UR31, 0x4 ;  /* 0x0000001fd7057c11 */ /* 0x000fe4000f8e20ff */
[----:B------:R-:W-:Y:S01]  /*50a0*/  HMMA.16816.F32.BF16 R60, R20, R110, R200 ;  /* 0x0000006e143c723c */ /* 0x000fe200000418c8 */
[----:B------:R-:W-:-:S02]  /*50b0*/  IMAD R3, R3, 0x80, R6 ;  /* 0x0000008003037824 */ /* 0x000fc400078e0206 */
[----:B------:R-:W-:Y:S02]  /*50c0*/  IMAD.IADD R5, R0, 0x1, R5 ;  /* 0x0000000100057824 */ /* 0x000fe400078e0205 */
[----:B------:R-:W-:Y:S01]  /*50d0*/  VIADD R6, R3, 0x1 ;  /* 0x0000000103067836 */ /* 0x000fe20000000000 */
[----:B-1----:R-:W-:Y:S01]  /*50e0*/  HMMA.16816.F32.BF16 R156, R8, R74, R16 ;  /* 0x0000004a089c723c */ /* 0x002fe20000041810 */
[----:B------:R-:W1:Y:S01]  /*50f0*/  LDSM.16.M88.4 R16, [R220] ;  /* 0x00000000dc10783b */ /* 0x000e620000000200 */
[----:B------:R-:W-:-:S04]  /*5100*/  IMAD.IADD R0, R213, 0x1, R214 ;  /* 0x00000001d5007824 */ /* 0x000fc800078e02d6 */
[C---:B------:R-:W-:Y:S06]  /*5110*/  HMMA.16816.F32.BF16 R176, R8.reuse, R82, R144 ;  /* 0x0000005208b0723c */ /* 0x040fec0000041890 */
[C---:B------:R-:W-:Y:S01]  /*5120*/  HMMA.16816.F32.BF16 R152, R8.reuse, R68, R12 ;  /* 0x000000440898723c */ /* 0x040fe2000004180c */
[----:B------:R-:W-:Y:S05]  /*5130*/  LDSM.16.M88.4 R12, [R221+0x2000] ;  /* 0x00200000dd0c783b */ /* 0x000fea0000000200 */
[----:B------:R-:W-:Y:S01]  /*5140*/  HMMA.16816.F32.BF16 R144, R8, R64, R40 ;  /* 0x000000400890723c */ /* 0x000fe20000041828 */
[----:B------:R-:W3:Y:S05]  /*5150*/  LDSM.16.M88.4 R40, [R217+0x2800] ;  /* 0x00280000d928783b */ /* 0x000eea0000000200 */
[C---:B------:R-:W-:Y:S06]  /*5160*/  HMMA.16816.F32.BF16 R192, R20.reuse, R104, R192 ;  /* 0x0000006814c0723c */ /* 0x040fec00000418c0 */
[C---:B------:R-:W-:Y:S06]  /*5170*/  HMMA.16816.F32.BF16 R184, R20.reuse, R100, R184 ;  /* 0x0000006414b8723c */ /* 0x040fec00000418b8 */
[C---:B------:R-:W-:Y:S06]  /*5180*/  HMMA.16816.F32.BF16 R188, R20.reuse, R106, R188 ;  /* 0x0000006a14bc723c */ /* 0x040fec00000418bc */
[----:B------:R-:W-:Y:S01]  /*5190*/  HMMA.16816.F32.BF16 R180, R20, R102, R172 ;  /* 0x0000006614b4723c */ /* 0x000fe200000418ac */
        /* <DEDUP_REMOVED lines=13> */
[C---:B--2---:R-:W-:Y:S06]  /*5270*/  HMMA.16816.F32.BF16 R128, R8.reuse, R48, R88 ;  /* 0x000000300880723c */ /* 0x044fec0000041858 */
[C---:B------:R-:W-:Y:S06]  /*5280*/  HMMA.16816.F32.BF16 R120, R8.reuse, R44, R92 ;  /* 0x0000002c0878723c */ /* 0x040fec000004185c */
        /* <DEDUP_REMOVED lines=9> */
[----:B------:R-:W-:Y:S01]  /*5320*/  HMMA.16816.F32.BF16 R92, R16, R74, R232 ;  /* 0x0000004a105c723c */ /* 0x000fe200000418e8 */
[----:B------:R-:W-:Y:S01]  /*5330*/  IADD3 R238, R7, 0x8, R5 ;  /* 0x0000000807ee7810 */ /* 0x000fe20007ffe005 */
[----:B------:R-:W-:-:S04]  /*5340*/  VIADD R237, R5, UR23 ;  /* 0x0000001705ed7c36 */ /* 0x000fc80008000000 */
[C---:B------:R-:W-:Y:S01]  /*5350*/  HMMA.16816.F32.BF16 R88, R16.reuse, R68, R208 ;  /* 0x000000441058723c */ /* 0x040fe200000418d0 */
[C---:B------:R-:W-:Y:S01]  /*5360*/  IMAD.IADD R7, R238.reuse, 0x1, -R3 ;  /* 0x00000001ee077824 */ /* 0x040fe200078e0a03 */
[----:B------:R-:W-:Y:S02]  /*5370*/  VIADDMNMX R233, R238, -UR30, RZ, !PT ;  /* 0x8000001eeee97c46 */ /* 0x000fe4000f8001ff */
[----:B------:R-:W-:Y:S02]  /*5380*/  VIADDMNMX R235, R237, -UR30, RZ, !PT ;  /* 0x8000001eedeb7c46 */ /* 0x000fe4000f8001ff */
[----:B------:R-:W-:Y:S01]  /*5390*/  HMMA.16816.F32.BF16 R80, R16, R70, R196 ;  /* 0x000000461050723c */ /* 0x000fe200000418c4 */
[----:B------:R-:W-:-:S04]  /*53a0*/  IABS R7, R7 ;  /* 0x0000000700077213 */ /* 0x000fc80000000000 */
[----:B------:R-:W-:Y:S01]  /*53b0*/  I2FP.F32.S32 R7, R7 ;  /* 0x0000000700077245 */ /* 0x000fe20000201400 */
        /* <DEDUP_REMOVED lines=9> */
[----:B------:R-:W-:Y:S06]  /*5450*/  HMMA.16816.F32.BF16 R200, R12, R40, R136 ;  /* 0x000000280cc8723c */ /* 0x000fec0000041888 */
[-C--:B--2---:R-:W-:Y:S06]  /*5460*/  HMMA.16816.F32.BF16 R112, R8, R36.reuse, R112 ;  /* 0x000000240870723c */ /* 0x084fec0000041870 */
[C---:B------:R-:W-:Y:S06]  /*5470*/  HMMA.16816.F32.BF16 R160, R12.reuse, R36, R160 ;  /* 0x000000240ca0723c */ /* 0x040fec00000418a0 */
[----:B------:R-:W-:Y:S01]  /*5480*/  IMAD.MOV.U32 R137, RZ, RZ, R16 ;  /* 0x000000ffff897224 */ /* 0x000fe200078e0010 */
[----:B------:R-:W-:Y:S01]  /*5490*/  HMMA.16816.F32.BF16 R176, R12, R38, R176 ;  /* 0x000000260cb0723c */ /* 0x000fe200000418b0 */
[----:B------:R-:W-:-:S02]  /*54a0*/  IMAD.MOV.U32 R134, RZ, RZ, R18 ;  /* 0x000000ffff867224 */ /* 0x000fc400078e0012 */
[----:B------:R-:W-:Y:S02]  /*54b0*/  IMAD.MOV.U32 R133, RZ, RZ, R17 ;  /* 0x000000ffff857224 */ /* 0x000fe400078e0011 */
[----:B------:R-:W-:Y:S01]  /*54c0*/  IMAD.MOV.U32 R132, RZ, RZ, R19 ;  /* 0x000000ffff847224 */ /* 0x000fe200078e0013 */
[----:B------:R-:W-:Y:S01]  /*54d0*/  HMMA.16816.F32.BF16 R172, R12, R32, R172 ;  /* 0x000000200cac723c */ /* 0x000fe200000418ac */
[----:B------:R-:W-:Y:S02]  /*54e0*/  IMAD.MOV.U32 R138, RZ, RZ, R203 ;  /* 0x000000ffff8a7224 */ /* 0x000fe400078e00cb */
[----:B------:R-:W-:-:S03]  /*54f0*/  IMAD.MOV.U32 R136, RZ, RZ, R202 ;  /* 0x000000ffff887224 */ /* 0x000fc600078e00ca */
        /* <DEDUP_REMOVED lines=9> */
[----:B------:R-:W-:-:S05]  /*5590*/  FFMA.FTZ R18, R7, -UR19, R114 ;  /* 0x8000001307127c23 */ /* 0x000fca0008010072 */
[C---:B------:R-:W-:Y:S06]  /*55a0*/  HMMA.16816.F32.BF16 R184, R12.reuse, R20, R144 ;  /* 0x000000140cb8723c */ /* 0x040fec0000041890 */
[C---:B------:R-:W-:Y:S06]  /*55b0*/  HMMA.16816.F32.BF16 R224, R12.reuse, R22, R140 ;  /* 0x000000160ce0723c */ /* 0x040fec000004188c */
[----:B------:R-:W-:Y:S01]  /*55c0*/  HMMA.16816.F32.BF16 R128, R12, R56, R128 ;  /* 0x000000380c80723c */ /* 0x000fe20000041880 */
[----:B------:R-:W-:-:S02]  /*55d0*/  IMAD.MOV.U32 R142, RZ, RZ, R16 ;  /* 0x000000ffff8e7224 */ /* 0x000fc400078e0010 */
[----:B------:R-:W-:Y:S02]  /*55e0*/  IMAD.U32 R16, RZ, RZ, UR22 ;  /* 0x00000016ff107e24 */ /* 0x000fe4000f8e00ff */
[----:B------:R-:W-:Y:S01]  /*55f0*/  IMAD.MOV.U32 R143, RZ, RZ, R200 ;  /* 0x000000ffff8f7224 */ /* 0x000fe200078e00c8 */
[----:B------:R-:W-:Y:S01]  /*5600*/  HMMA.16816.F32.BF16 R120, R12, R84, R120 ;  /* 0x000000540c78723c */ /* 0x000fe20000041878 */
[----:B------:R-:W-:Y:S01]  /*5610*/  IMAD.MOV.U32 R141, RZ, RZ, R201 ;  /* 0x000000ffff8d7224 */ /* 0x000fe200078e00c9 */
[----:B------:R-:W-:-:S04]  /*5620*/  IADD3 R19, R16, 0x8, R5 ;  /* 0x0000000810137810 */ /* 0x000fc80007ffe005 */
[----:B------:R-:W-:Y:S01]  /*5630*/  HMMA.16816.F32.BF16 R124, R12, R58, R124 ;  /* 0x0000003a0c7c723c */ /* 0x000fe2000004187c */
[----:B------:R-:W-:-:S04]  /*5640*/  VIMNMX R242, R19, UR32, PT ;  /* 0x0000002013f27c48 */ /* 0x000fc8000bfe0100 */
[C---:B------:R-:W-:Y:S01]  /*5650*/  ISETP.GE.AND P2, PT, R6.reuse, R242, PT ;  /* 0x000000f20600720c */ /* 0x040fe20003f46270 */
[C---:B------:R-:W-:Y:S01]  /*5660*/  HMMA.16816.F32.BF16 R104, R8.reuse, R32, R104 ;  /* 0x000000200868723c */ /* 0x040fe20000041868 */
[----:B------:R-:W-:Y:S02]  /*5670*/  IMAD.U32 R13, RZ, RZ, UR23 ;  /* 0x00000017ff0d7e24 */ /* 0x000fe4000f8e00ff */
[----:B------:R-:W-:Y:S01]  /*5680*/  IMAD.U32 R12, RZ, RZ, UR23 ;  /* 0x00000017ff0c7e24 */ /* 0x000fe2000f8e00ff */
[----:B------:R-:W-:Y:S01]  /*5690*/  ISETP.LT.OR P2, PT, R6, R233, P2 ;  /* 0x000000e90600720c */ /* 0x000fe20001741670 */
[----:B------:R-:W-:Y:S01]  /*56a0*/  IMAD.U32 R15, RZ, RZ, UR22 ;  /* 0x00000016ff0f7e24 */ /* 0x000fe2000f8e00ff */
[--C-:B------:R-:W-:Y:S01]  /*56b0*/  IADD3 R239, R13, 0x48, R5.reuse ;  /* 0x000000480def7810 */ /* 0x100fe20007ffe005 */
[----:B------:R-:W-:Y:S01]  /*56c0*/  IMAD.U32 R13, RZ, RZ, UR22 ;  /* 0x00000016ff0d7e24 */ /* 0x000fe2000f8e00ff */
[----:B------:R-:W-:Y:S01]  /*56d0*/  IADD3 R236, R12, 0x40, R5 ;  /* 0x000000400cec7810 */ /* 0x000fe20007ffe005 */
[----:B------:R-:W-:Y:S01]  /*56e0*/  IMAD.U32 R14, RZ, RZ, UR22 ;  /* 0x00000016ff0e7e24 */ /* 0x000fe2000f8e00ff */
[----:B------:R-:W-:Y:S01]  /*56f0*/  HMMA.16816.F32.BF16 R100, R8, R34, R100 ;  /* 0x000000220864723c */ /* 0x000fe20000041864 */
[----:B------:R-:W-:Y:S01]  /*5700*/  IMAD.IADD R12, R237, 0x1, -R3 ;  /* 0x00000001ed0c7824 */ /* 0x000fe200078e0a03 */
[----:B------:R-:W-:-:S02]  /*5710*/  VIADDMNMX R243, R5, R13, UR32, PT ;  /* 0x0000002005f37e46 */ /* 0x000fc4000b80010d */
[--C-:B------:R-:W-:Y:S02]  /*5720*/  IADD3 R17, R15, 0x40, R5.reuse ;  /* 0x000000400f117810 */ /* 0x100fe40007ffe005 */
[C---:B------:R-:W-:Y:S01]  /*5730*/  HMMA.16816.F32.BF16 R96, R8.reuse, R28, R96 ;  /* 0x0000001c0860723c */ /* 0x040fe20000041860 */
[----:B------:R-:W-:Y:S01]  /*5740*/  IADD3 R13, R14, 0x48, R5 ;  /* 0x000000480e0d7810 */ /* 0x000fe20007ffe005 */
[----:B------:R-:W-:Y:S01]  /*5750*/  IMAD.IADD R5, R237, 0x1, -R6 ;  /* 0x00000001ed057824 */ /* 0x000fe200078e0a06 */
[----:B------:R-:W-:Y:S02]  /*5760*/  IABS R12, R12 ;  /* 0x0000000c000c7213 */ /* 0x000fe40000000000 */
[----:B------:R-:W-:Y:S01]  /*5770*/  VIMNMX R240, R13, UR32, PT ;  /* 0x000000200df07c48 */ /* 0x000fe2000bfe0100 */
[----:B------:R-:W-:Y:S01]  /*5780*/  HMMA.16816.F32.BF16 R92, R8, R30, R92 ;  /* 0x0000001e085c723c */ /* 0x000fe2000004185c */
[----:B------:R-:W-:Y:S02]  /*5790*/  I2FP.F32.S32 R12, R12 ;  /* 0x0000000c000c7245 */ /* 0x000fe40000201400 */
[----:B------:R-:W-:-:S02]  /*57a0*/  IABS R7, R5 ;  /* 0x0000000500077213 */ /* 0x000fc40000000000 */
[----:B------:R-:W-:Y:S01]  /*57b0*/  VIADDMNMX R234, R239, -UR30, RZ, !PT ;  /* 0x8000001eefea7c46 */ /* 0x000fe2000f8001ff */
[C---:B------:R-:W-:Y:S01]  /*57c0*/  HMMA.16816.F32.BF16 R88, R8.reuse, R24, R88 ;  /* 0x000000180858723c */ /* 0x040fe20000041858 */
[C---:B------:R-:W-:Y:S02]  /*57d0*/  ISETP.GE.AND P0, PT, R6.reuse, R240, PT ;  /* 0x000000f00600720c */ /* 0x040fe40003f06270 */
[----:B------:R-:W-:Y:S02]  /*57e0*/  VIMNMX R241, R17, UR32, PT ;  /* 0x0000002011f17c48 */ /* 0x000fe4000bfe0100 */
[----:B------:R-:W-:Y:S01]  /*57f0*/  ISETP.LT.OR P0, PT, R6, R234, P0 ;  /* 0x000000ea0600720c */ /* 0x000fe20000701670 */
[----:B------:R-:W-:Y:S01]  /*5800*/  HMMA.16816.F32.BF16 R80, R8, R26, R80 ;  /* 0x0000001a0850723c */ /* 0x000fe20000041850 */
[----:B------:R-:W-:Y:S02]  /*5810*/  VIADDMNMX R232, R236, -UR30, RZ, !PT ;  /* 0x8000001eece87c46 */ /* 0x000fe4000f8001ff */
[----:B------:R-:W-:-:S02]  /*5820*/  ISETP.GE.AND P1, PT, R6, R241, PT ;  /* 0x000000f10600720c */ /* 0x000fc40003f26270 */
[C---:B------:R-:W-:Y:S01]  /*5830*/  ISETP.GE.AND P3, PT, R6.reuse, R243, PT ;  /* 0x000000f30600720c */ /* 0x040fe20003f66270 */
[----:B------:R-:W-:Y:S01]  /*5840*/  HMMA.16816.F32.BF16 R116, R8, R84, R64 ;  /* 0x000000540874723c */ /* 0x000fe20000041840 */
[C---:B------:R-:W-:Y:S02]  /*5850*/  ISETP.LT.OR P1, PT, R6.reuse, R232, P1 ;  /* 0x000000e80600720c */ /* 0x040fe40000f21670 */
[----:B------:R-:W-:-:S03]  /*5860*/  ISETP.LT.OR P3, PT, R6, R235, P3 ;  /* 0x000000eb0600720c */ /* 0x000fc60001f61670 */
[C---:B------:R-:W-:Y:S06]  /*5870*/  HMMA.16816.F32.BF16 R108, R8.reuse, R38, R108 ;  /* 0x00000026086c723c */ /* 0x040fec000004186c */
[C---:B------:R-:W-:Y:S06]  /*5880*/  HMMA.16816.F32.BF16 R76, R8.reuse, R20, R76 ;  /* 0x00000014084c723c */ /* 0x040fec000004184c */
[----:B------:R-:W-:Y:S01]  /*5890*/  HMMA.16816.F32.BF16 R72, R8, R22, R72 ;  /* 0x000000160848723c */ /* 0x000fe20000041848 */
[----:B------:R-:W-:Y:S01]  /*58a0*/  FFMA.FTZ R20, R12, -UR19, R112 ;  /* 0x800000130c147c23 */ /* 0x000fe20008010070 */
[----:B------:R-:W-:-:S04]  /*58b0*/  IMAD.MOV.U32 R12, RZ, RZ, R7 ;  /* 0x000000ffff0c7224 */ /* 0x000fc800078e0007 */
[C---:B------:R-:W-:Y:S06]  /*58c0*/  HMMA.16816.F32.BF16 R68, R8.reuse, R40, R68 ;  /* 0x000000280844723c */ /* 0x040fec0000041844 */
[C---:B------:R-:W-:Y:S06]  /*58d0*/  HMMA.16816.F32.BF16 R24, R8.reuse, R42, R60 ;  /* 0x0000002a0818723c */ /* 0x040fec000004183c */
[C---:B------:R-:W-:Y:S06]  /*58e0*/  HMMA.16816.F32.BF16 R28, R8.reuse, R56, R52 ;  /* 0x00000038081c723c */ /* 0x040fec0000041834 */
[C---:B------:R-:W-:Y:S06]  /*58f0*/  HMMA.16816.F32.BF16 R32, R8.reuse, R58, R48 ;  /* 0x0000003a0820723c */ /* 0x040fec0000041830 */
[----:B------:R-:W-:Y:S07]  /*5900*/  HMMA.16816.F32.BF16 R84, R8, R86, R44 ;  /* 0x000000560854723c */ /* 0x000fee000004182c */
[----:B------:R-:W-:-:S02]  /*5910*/  IMAD.IADD R9, R236, 0x1, -R3 ;  /* 0x00000001ec097824 */ /* 0x000fc400078e0a03 */
[C---:B------:R-:W-:Y:S02]  /*5920*/  IMAD.IADD R8, R239.reuse, 0x1, -R3 ;  /* 0x00000001ef087824 */ /* 0x040fe400078e0a03 */
[--C-:B------:R-:W-:Y:S01]  /*5930*/  IMAD.IADD R11, R238, 0x1, -R6.reuse ;  /* 0x00000001ee0b7824 */ /* 0x100fe200078e0a06 */
[----:B------:R-:W-:Y:S01]  /*5940*/  IABS R5, R9 ;  /* 0x0000000900057213 */ /* 0x000fe20000000000 */
[--C-:B------:R-:W-:Y:S01]  /*5950*/  IMAD.IADD R10, R236, 0x1, -R6.reuse ;  /* 0x00000001ec0a7824 */ /* 0x100fe200078e0a06 */
[----:B------:R-:W-:Y:S01]  /*5960*/  IABS R9, R8 ;  /* 0x0000000800097213 */ /* 0x000fe20000000000 */
[----:B------:R-:W-:Y:S02]  /*5970*/  IMAD.IADD R6, R239, 0x1, -R6 ;  /* 0x00000001ef067824 */ /* 0x000fe400078e0a06 */
[----:B------:R-:W-:Y:S01]  /*5980*/  IMAD.MOV.U32 R7, RZ, RZ, R5 ;  /* 0x000000ffff077224 */ /* 0x000fe200078e0005 */
[----:B------:R-:W-:Y:S02]  /*5990*/  IABS R5, R11 ;  /* 0x0000000b00057213 */ /* 0x000fe40000000000 */
[----:B------:R-:W-:-:S02]  /*59a0*/  IABS R8, R10 ;  /* 0x0000000a00087213 */ /* 0x000fc40000000000 */
[----:B------:R-:W-:Y:S01]  /*59b0*/  I2FP.F32.S32 R11, R7 ;  /* 0x00000007000b7245 */ /* 0x000fe20000201400 */
        /* <DEDUP_REMOVED lines=8> */
[----:B------:R-:W-:Y:S02]  /*5a40*/  VIADD R5, R3, 0x8 ;  /* 0x0000000803057836 */ /* 0x000fe40000000000 */
[----:B------:R-:W-:Y:S01]  /*5a50*/  FFMA.FTZ R15, R8, -UR19, R162 ;  /* 0x80000013080f7c23 */ /* 0x000fe200080100a2 */
[----:B------:R-:W-:Y:S01]  /*5a60*/  P2R R12, PR, RZ, 0x4 ;  /* 0x00000004ff0c7803 */ /* 0x000fe20000000000 */
[----:B------:R-:W-:Y:S01]  /*5a70*/  FFMA.FTZ R22, R9, -UR19, R115 ;  /* 0x8000001309167c23 */ /* 0x000fe20008010073 */
[----:B------:R-:W-:Y:S01]  /*5a80*/  FFMA.FTZ R21, R7, -UR19, R161 ;  /* 0x8000001307157c23 */ /* 0x000fe200080100a1 */
[--C-:B------:R-:W-:Y:S01]  /*5a90*/  IMAD.IADD R7, R237, 0x1, -R5.reuse ;  /* 0x00000001ed077824 */ /* 0x100fe200078e0a05 */
[----:B------:R-:W-:Y:S01]  /*5aa0*/  ISETP.GE.AND P2, PT, R3, R242, PT ;  /* 0x000000f20300720c */ /* 0x000fe20003f46270 */
[--C-:B------:R-:W-:Y:S01]  /*5ab0*/  IMAD.IADD R11, R238, 0x1, -R5.reuse ;  /* 0x00000001ee0b7824 */ /* 0x100fe200078e0a05 */
[----:B------:R-:W-:Y:S01]  /*5ac0*/  P2R R10, PR, RZ, 0x2 ;  /* 0x00000002ff0a7803 */ /* 0x000fe20000000000 */
[----:B------:R-:W-:Y:S01]  /*5ad0*/  IMAD.IADD R13, R236, 0x1, -R5 ;  /* 0x00000001ec0d7824 */ /* 0x000fe200078e0a05 */
[----:B------:R-:W-:-:S02]  /*5ae0*/  IABS R8, R7 ;  /* 0x0000000700087213 */ /* 0x000fc40000000000 */
[----:B------:R-:W-:Y:S01]  /*5af0*/  P2R R7, PR, RZ, 0x1 ;  /* 0x00000001ff077803 */ /* 0x000fe20000000000 */
[----:B------:R-:W-:Y:S01]  /*5b00*/  BAR.SYNC.DEFER_BLOCKING 0x0 ;  /* 0x0000000000007b1d */ /* 0x000fe20000010000 */
[C---:B------:R-:W-:Y:S02]  /*5b10*/  ISETP.GE.AND P0, PT, R3.reuse, R243, PT ;  /* 0x000000f30300720c */ /* 0x040fe40003f06270 */
[C---:B------:R-:W-:Y:S02]  /*5b20*/  ISETP.LT.OR P2, PT, R3.reuse, R233, P2 ;  /* 0x000000e90300720c */ /* 0x040fe40001741670 */
[C---:B------:R-:W-:Y:S02]  /*5b30*/  ISETP.LT.OR P0, PT, R3.reuse, R235, P0 ;  /* 0x000000eb0300720c */ /* 0x040fe40000701670 */
[----:B------:R-:W-:Y:S02]  /*5b40*/  ISETP.GE.AND P1, PT, R3, R241, PT ;  /* 0x000000f10300720c */ /* 0x000fe40003f26270 */
[----:B------:R-:W-:-:S02]  /*5b50*/  FSEL R55, R20, -INF , !P0 ;  /* 0xff80000014377808 */ /* 0x000fc40004000000 */
[C---:B------:R-:W-:Y:S02]  /*5b60*/  ISETP.GE.AND P0, PT, R3.reuse, R240, PT ;  /* 0x000000f00300720c */ /* 0x040fe40003f06270 */
[----:B------:R-:W-:Y:S02]  /*5b70*/  FSEL R64, R18, -INF , !P2 ;  /* 0xff80000012407808 */ /* 0x000fe40005000000 */
[C---:B------:R-:W-:Y:S02]  /*5b80*/  ISETP.LT.OR P1, PT, R3.reuse, R232, P1 ;  /* 0x000000e80300720c */ /* 0x040fe40000f21670 */
[----:B------:R-:W-:Y:S02]  /*5b90*/  ISETP.LT.OR P0, PT, R3, R234, P0 ;  /* 0x000000ea0300720c */ /* 0x000fe40000701670 */
[----:B------:R-:W-:Y:S02]  /*5ba0*/  ISETP.GE.AND P2, PT, R5, R242, PT ;  /* 0x000000f20500720c */ /* 0x000fe40003f46270 */
[----:B------:R-:W-:-:S02]  /*5bb0*/  FSEL R66, R16, -INF , !P1 ;  /* 0xff80000010427808 */ /* 0x000fc40004800000 */
[----:B------:R-:W-:Y:S02]  /*5bc0*/  FSEL R67, R15, -INF , !P0 ;  /* 0xff8000000f437808 */ /* 0x000fe40004000000 */
[C---:B------:R-:W-:Y:S02]  /*5bd0*/  ISETP.LT.OR P5, PT, R5.reuse, R233, P2 ;  /* 0x000000e90500720c */ /* 0x040fe400017a1670 */
[C---:B------:R-:W-:Y:S02]  /*5be0*/  ISETP.GE.AND P4, PT, R5.reuse, R243, PT ;  /* 0x000000f30500720c */ /* 0x040fe40003f86270 */
[C---:B------:R-:W-:Y:S02]  /*5bf0*/  ISETP.GE.AND P1, PT, R5.reuse, R241, PT ;  /* 0x000000f10500720c */ /* 0x040fe40003f26270 */
[----:B------:R-:W-:Y:S02]  /*5c00*/  ISETP.GE.AND P0, PT, R5, R240, PT ;  /* 0x000000f00500720c */ /* 0x000fe40003f06270 */
[----:B------:R-:W-:-:S02]  /*5c10*/  FSEL R54, R14, -INF , !P3 ;  /* 0xff8000000e367808 */ /* 0x000fc40005800000 */
[----:B------:R-:W-:Y:S02]  /*5c20*/  IABS R6, R6 ;  /* 0x0000000600067213 */ /* 0x000fe40000000000 */
[----:B------:R-:W-:Y:S02]  /*5c30*/  P2R R14, PR, RZ, 0x20 ;  /* 0x00000020ff0e7803 */ /* 0x000fe40000000000 */
[C---:B------:R-:W-:Y:S01]  /*5c40*/  ISETP.LT.OR P4, PT, R5.reuse, R235, P4 ;  /* 0x000000eb0500720c */ /* 0x040fe20002781670 */
[----:B------:R-:W-:Y:S01]  /*5c50*/  IMAD.MOV.U32 R9, RZ, RZ, R6 ;  /* 0x000000ffff097224 */ /* 0x000fe200078e0006 */
[C---:B------:R-:W-:Y:S02]  /*5c60*/  ISETP.LT.OR P6, PT, R5.reuse, R232, P1 ;  /* 0x000000e80500720c */ /* 0x040fe40000fc1670 */
[----:B------:R-:W-:Y:S01]  /*5c70*/  ISETP.LT.OR P5, PT, R5, R234, P0 ;  /* 0x000000ea0500720c */ /* 0x000fe200007a1670 */
[----:B------:R-:W-:Y:S01]  /*5c80*/  IMAD.IADD R5, R239, 0x1, -R5 ;  /* 0x00000001ef057824 */ /* 0x000fe200078e0a05 */
[----:B------:R-:W-:Y:S01]  /*5c90*/  ISETP.NE.AND P1, PT, R7, RZ, PT ;  /* 0x000000ff0700720c */ /* 0x000fe20003f25270 */
[----:B------:R-:W-:Y:S01]  /*5ca0*/  IMAD.MOV.U32 R7, RZ, RZ, R8 ;  /* 0x000000ffff077224 */ /* 0x000fe200078e0008 */
[----:B------:R-:W-:-:S02]  /*5cb0*/  IABS R6, R11 ;  /* 0x0000000b00067213 */ /* 0x000fc40000000000 */
[----:B------:R-:W-:Y:S02]  /*5cc0*/  IABS R5, R5 ;  /* 0x0000000500057213 */ /* 0x000fe40000000000 */
[----:B------:R-:W-:Y:S02]  /*5cd0*/  ISETP.NE.AND P2, PT, R10, RZ, PT ;  /* 0x000000ff0a00720c */ /* 0x000fe40003f45270 */
[----:B------:R-:W-:Y:S02]  /*5ce0*/  I2FP.F32.S32 R9, R9 ;  /* 0x0000000900097245 */ /* 0x000fe40000201400 */
[----:B------:R-:W-:Y:S01]  /*5cf0*/  I2FP.F32.S32 R10, R7 ;  /* 0x00000007000a7245 */ /* 0x000fe20000201400 */
[----:B------:R-:W-:Y:S01]  /*5d00*/  IMAD.MOV.U32 R7, RZ, RZ, R5 ;  /* 0x000000ffff077224 */ /* 0x000fe200078e0005 */
[----:B------:R-:W-:Y:S01]  /*5d10*/  IABS R8, R13 ;  /* 0x0000000d00087213 */ /* 0x000fe20000000000 */
[----:B------:R-:W-:Y:S01]  /*5d20*/  VIADD R5, R3, 0x9 ;  /* 0x0000000903057836 */ /* 0x000fe20000000000 */
[----:B------:R-:W-:Y:S01]  /*5d30*/  I2FP.F32.S32 R6, R6 ;  /* 0x0000000600067245 */ /* 0x000fe20000201400 */
[----:B------:R-:W-:Y:S01]  /*5d40*/  FFMA.FTZ R10, R10, -UR19, R108 ;  /* 0x800000130a0a7c23 */ /* 0x000fe2000801006c */
[----:B------:R-:W-:Y:S01]  /*5d50*/  ISETP.NE.AND P3, PT, R12, RZ, PT ;  /* 0x000000ff0c00720c */ /* 0x000fe20003f65270 */
[----:B------:R-:W-:Y:S01]  /*5d60*/  FFMA.FTZ R12, R9, -UR19, R163 ;  /* 0x80000013090c7c23 */ /* 0x000fe200080100a3 */
[----:B------:R-:W-:Y:S01]  /*5d70*/  I2FP.F32.S32 R9, R8 ;  /* 0x0000000800097245 */ /* 0x000fe20000201400 */
[----:B------:R-:W-:Y:S01]  /*5d80*/  FFMA.FTZ R18, R6, -UR19, R110 ;  /* 0x8000001306127c23 */ /* 0x000fe2000801006e */
[----:B------:R-:W-:Y:S01]  /*5d90*/  I2FP.F32.S32 R8, R7 ;  /* 0x0000000700087245 */ /* 0x000fe20000201400 */
[----:B------:R-:W-:Y:S01]  /*5da0*/  VIADD R7, R3, 0x10 ;  /* 0x0000001003077836 */ /* 0x000fe20000000000 */
[----:B------:R-:W-:Y:S01]  /*5db0*/  FSEL R60, R22, -INF , !P3 ;  /* 0xff800000163c7808 */ /* 0x000fe20005800000 */
[----:B------:R-:W-:-:S02]  /*5dc0*/  IMAD.IADD R6, R237, 0x1, -R5 ;  /* 0x00000001ed067824 */ /* 0x000fc400078e0a05 */
[----:B------:R-:W-:Y:S01]  /*5dd0*/  FFMA.FTZ R17, R9, -UR19, R176 ;  /* 0x8000001309117c23 */ /* 0x000fe200080100b0 */
[----:B------:R-:W-:Y:S01]  /*5de0*/  FFMA.FTZ R16, R8, -UR19, R178 ;  /* 0x8000001308107c23 */ /* 0x000fe200080100b2 */
[----:B------:R-:W-:Y:S01]  /*5df0*/  IMAD.IADD R8, R237, 0x1, -R7 ;  /* 0x00000001ed087824 */ /* 0x000fe200078e0a07 */
[----:B------:R-:W-:Y:S01]  /*5e00*/  FSEL R62, R21, -INF , !P2 ;  /* 0xff800000153e7808 */ /* 0x000fe20005000000 */
[--C-:B------:R-:W-:Y:S01]  /*5e10*/  IMAD.IADD R9, R238, 0x1, -R5.reuse ;  /* 0x00000001ee097824 */ /* 0x100fe200078e0a05 */
[----:B------:R-:W-:Y:S01]  /*5e20*/  IABS R6, R6 ;  /* 0x0000000600067213 */ /* 0x000fe20000000000 */
[----:B------:R-:W-:Y:S01]  /*5e30*/  IMAD.IADD R11, R236, 0x1, -R5 ;  /* 0x00000001ec0b7824 */ /* 0x000fe200078e0a05 */
[----:B------:R-:W-:Y:S02]  /*5e40*/  FSEL R65, R12, -INF , !P1 ;  /* 0xff8000000c417808 */ /* 0x000fe40004800000 */
[C---:B------:R-:W-:Y:S02]  /*5e50*/  ISETP.GE.AND P3, PT, R5.reuse, R243, PT ;  /* 0x000000f30500720c */ /* 0x040fe40003f66270 */
[----:B------:R-:W-:-:S02]  /*5e60*/  ISETP.GE.AND P2, PT, R5, R242, PT ;  /* 0x000000f20500720c */ /* 0x000fc40003f46270 */
[----:B------:R-:W-:Y:S02]  /*5e70*/  ISETP.GE.AND P1, PT, R5, R241, PT ;  /* 0x000000f10500720c */ /* 0x000fe40003f26270 */
[----:B------:R-:W-:Y:S01]  /*5e80*/  FSEL R53, R10, -INF , !P4 ;  /* 0xff8000000a357808 */ /* 0x000fe20006000000 */
[----:B------:R-:W-:Y:S01]  /*5e90*/  IMAD.IADD R10, R239, 0x1, -R5 ;  /* 0x00000001ef0a7824 */ /* 0x000fe200078e0a05 */
[C---:B------:R-:W-:Y:S02]  /*5ea0*/  ISETP.GE.AND P0, PT, R5.reuse, R240, PT ;  /* 0x000000f00500720c */ /* 0x040fe40003f06270 */
[----:B------:R-:W-:Y:S01]  /*5eb0*/  IABS R12, R8 ;  /* 0x00000008000c7213 */ /* 0x000fe20000000000 */
[----:B------:R-:W-:Y:S01]  /*5ec0*/  IMAD.MOV.U32 R8, RZ, RZ, R6 ;  /* 0x000000ffff087224 */ /* 0x000fe200078e0006 */
[C---:B------:R-:W-:Y:S02]  /*5ed0*/  ISETP.LT.OR P4, PT, R5.reuse, R235, P3 ;  /* 0x000000eb0500720c */ /* 0x040fe40001f81670 */
[----:B------:R-:W-:-:S02]  /*5ee0*/  ISETP.LT.OR P2, PT, R5, R233, P2 ;  /* 0x000000e90500720c */ /* 0x000fc40001741670 */
[C---:B------:R-:W-:Y:S02]  /*5ef0*/  ISETP.LT.OR P1, PT, R5.reuse, R232, P1 ;  /* 0x000000e80500720c */ /* 0x040fe40000f21670 */
[----:B------:R-:W-:Y:S02]  /*5f00*/  ISETP.LT.OR P0, PT, R5, R234, P0 ;  /* 0x000000ea0500720c */ /* 0x000fe40000701670 */
[----:B------:R-:W-:Y:S02]  /*5f10*/  IABS R6, R9 ;  /* 0x0000000900067213 */ /* 0x000fe40000000000 */
[----:B------:R-:W-:Y:S02]  /*5f20*/  IABS R5, R11 ;  /* 0x0000000b00057213 */ /* 0x000fe40000000000 */
[----:B------:R-:W-:Y:S02]  /*5f30*/  IABS R9, R10 ;  /* 0x0000000a00097213 */ /* 0x000fe40000000000 */
[----:B------:R-:W-:Y:S01]  /*5f40*/  I2FP.F32.S32 R11, R8 ;  /* 0x00000008000b7245 */ /* 0x000fe20000201400 */
[----:B------:R-:W-:Y:S01]  /*5f50*/  IMAD.MOV.U32 R8, RZ, RZ, R6 ;  /* 0x000000ffff087224 */ /* 0x000fe200078e0006 */
[----:B------:R-:W-:Y:S01]  /*5f60*/  ISETP.NE.AND P3, PT, R14, RZ, PT ;  /* 0x000000ff0e00720c */ /* 0x000fe20003f65270 */
[----:B------:R-:W-:Y:S01]  /*5f70*/  IMAD.MOV.U32 R6, RZ, RZ, R5 ;  /* 0x000000ffff067224 */ /* 0x000fe200078e0005 */
[----:B------:R-:W-:Y:S01]  /*5f80*/  P2R R15, PR, RZ, 0x4 ;  /* 0x00000004ff0f7803 */ /* 0x000fe20000000000 */
[----:B------:R-:W-:-:S02]  /*5f90*/  IMAD.MOV.U32 R5, RZ, RZ, R9 ;  /* 0x000000ffff057224 */ /* 0x000fc400078e0009 */
[----:B------:R-:W-:Y:S01]  /*5fa0*/  FFMA.FTZ R11, R11, -UR19, R109 ;  /* 0x800000130b0b7c23 */ /* 0x000fe2000801006d */
[----:B------:R-:W-:Y:S02]  /*5fb0*/  I2FP.F32.S32 R10, R8 ;  /* 0x00000008000a7245 */ /* 0x000fe40000201400 */
[----:B------:R-:W-:Y:S02]  /*5fc0*/  FSEL R59, R18, -INF , !P3 ;  /* 0xff800000123b7808 */ /* 0x000fe40005800000 */
[----:B------:R-:W-:Y:S01]  /*5fd0*/  I2FP.F32.S32 R5, R5 ;  /* 0x0000000500057245 */ /* 0x000fe20000201400 */
[----:B------:R-:W-:Y:S01]  /*5fe0*/  FFMA.FTZ R19, R10, -UR19, R111 ;  /* 0x800000130a137c23 */ /* 0x000fe2000801006f */
[----:B------:R-:W-:Y:S01]  /*5ff0*/  I2FP.F32.S32 R8, R12 ;  /* 0x0000000c00087245 */ /* 0x000fe20000201400 */
[----:B------:R-:W-:Y:S01]  /*6000*/  IMAD.IADD R10, R236, 0x1, -R7 ;  /* 0x00000001ec0a7824 */ /* 0x000fe200078e0a07 */
[----:B------:R-:W-:Y:S01]  /*6010*/  ISETP.GE.AND P3, PT, R7, R243, PT ;  /* 0x000000f30700720c */ /* 0x000fe20003f66270 */
[----:B------:R-:W-:Y:S01]  /*6020*/  FFMA.FTZ R21, R5, -UR19, R179 ;  /* 0x8000001305157c23 */ /* 0x000fe200080100b3 */
[----:B------:R-:W-:Y:S01]  /*6030*/  I2FP.F32.S32 R9, R6 ;  /* 0x0000000600097245 */ /* 0x000fe20000201400 */
[----:B------:R-:W-:Y:S01]  /*6040*/  VIADD R6, R3, 0x11 ;  /* 0x0000001103067836 */ /* 0x000fe20000000000 */
[----:B------:R-:W-:Y:S01]  /*6050*/  FSEL R48, R11, -INF , !P4 ;  /* 0xff8000000b307808 */ /* 0x000fe20006000000 */
[----:B------:R-:W-:Y:S01]  /*6060*/  FFMA.FTZ R20, R8, -UR19, R104 ;  /* 0x8000001308147c23 */ /* 0x000fe20008010068 */
[----:B------:R-:W-:Y:S01]  /*6070*/  P2R R14, PR, RZ, 0x2 ;  /* 0x00000002ff0e7803 */ /* 0x000fe20000000000 */
[----:B------:R-:W-:Y:S01]  /*6080*/  IMAD.IADD R5, R238, 0x1, -R7 ;  /* 0x00000001ee057824 */ /* 0x000fe200078e0a07 */
[----:B------:R-:W-:Y:S01]  /*6090*/  P2R R13, PR, RZ, 0x1 ;  /* 0x00000001ff0d7803 */ /* 0x000fe20000000000 */
[----:B------:R-:W-:Y:S01]  /*60a0*/  FFMA.FTZ R22, R9, -UR19, R177 ;  /* 0x8000001309167c23 */ /* 0x000fe200080100b1 */
[----:B------:R-:W-:Y:S01]  /*60b0*/  ISETP.LT.OR P4, PT, R7, R235, P3 ;  /* 0x000000eb0700720c */ /* 0x000fe20001f81670 */
[----:B------:R-:W-:Y:S01]  /*60c0*/  IMAD.IADD R8, R237, 0x1, -R6 ;  /* 0x00000001ed087824 */ /* 0x000fe200078e0a06 */
[----:B------:R-:W-:Y:S01]  /*60d0*/  ISETP.GE.AND P2, PT, R7, R242, PT ;  /* 0x000000f20700720c */ /* 0x000fe20003f46270 */
[----:B------:R-:W-:Y:S01]  /*60e0*/  IMAD.IADD R9, R239, 0x1, -R7 ;  /* 0x00000001ef097824 */ /* 0x000fe200078e0a07 */
[----:B------:R-:W-:-:S02]  /*60f0*/  ISETP.GE.AND P1, PT, R7, R241, PT ;  /* 0x000000f10700720c */ /* 0x000fc40003f26270 */
[C---:B------:R-:W-:Y:S02]  /*6100*/  ISETP.GE.AND P0, PT, R7.reuse, R240, PT ;  /* 0x000000f00700720c */ /* 0x040fe40003f06270 */
[----:B------:R-:W-:Y:S02]  /*6110*/  FSEL R63, R16, -INF , !P5 ;  /* 0xff800000103f7808 */ /* 0x000fe40006800000 */
[----:B------:R-:W-:Y:S02]  /*6120*/  P2R R18, PR, RZ, 0x10 ;  /* 0x00000010ff127803 */ /* 0x000fe40000000000 */
[C---:B------:R-:W-:Y:S02]  /*6130*/  ISETP.LT.OR P3, PT, R7.reuse, R233, P2 ;  /* 0x000000e90700720c */ /* 0x040fe40001761670 */
[C---:B------:R-:W-:Y:S02]  /*6140*/  ISETP.LT.OR P5, PT, R7.reuse, R232, P1 ;  /* 0x000000e80700720c */ /* 0x040fe40000fa1670 */
[----:B------:R-:W-:-:S02]  /*6150*/  ISETP.LT.OR P4, PT, R7, R234, P0 ;  /* 0x000000ea0700720c */ /* 0x000fc40000781670 */
[----:B------:R-:W-:Y:S02]  /*6160*/  IABS R7, R5 ;  /* 0x0000000500077213 */ /* 0x000fe40000000000 */
[----:B------:R-:W-:Y:S02]  /*6170*/  IABS R11, R8 ;  /* 0x00000008000b7213 */ /* 0x000fe40000000000 */
[----:B------:R-:W-:Y:S02]  /*6180*/  IABS R5, R10 ;  /* 0x0000000a00057213 */ /* 0x000fe40000000000 */
[----:B------:R-:W-:Y:S01]  /*6190*/  IABS R8, R9 ;  /* 0x0000000900087213 */ /* 0x000fe20000000000 */
[----:B------:R-:W-:Y:S01]  /*61a0*/  IMAD.MOV.U32 R9, RZ, RZ, R7 ;  /* 0x000000ffff097224 */ /* 0x000fe200078e0007 */
[----:B------:R-:W-:Y:S01]  /*61b0*/  ISETP.NE.AND P1, PT, R13, RZ, PT ;  /* 0x000000ff0d00720c */ /* 0x000fe20003f25270 */
[----:B------:R-:W-:Y:S01]  /*61c0*/  IMAD.MOV.U32 R7, RZ, RZ, R5 ;  /* 0x000000ffff077224 */ /* 0x000fe200078e0005 */
[----:B------:R-:W-:Y:S01]  /*61d0*/  FSEL R61, R17, -INF , !P6 ;  /* 0xff800000113d7808 */ /* 0x000fe20007000000 */
[----:B------:R-:W-:Y:S01]  /*61e0*/  IMAD.MOV.U32 R5, RZ, RZ, R8 ;  /* 0x000000ffff057224 */ /* 0x000fe200078e0008 */
[----:B------:R-:W-:Y:S01]  /*61f0*/  ISETP.NE.AND P6, PT, R15, RZ, PT ;  /* 0x000000ff0f00720c */ /* 0x000fe20003fc5270 */
[----:B------:R-:W-:Y:S01]  /*6200*/  IMAD.IADD R13, R238, 0x1, -R6 ;  /* 0x00000001ee0d7824 */ /* 0x000fe200078e0a06 */
[----:B------:R-:W-:Y:S01]  /*6210*/  I2FP.F32.S32 R10, R7 ;  /* 0x00000007000a7245 */ /* 0x000fe20000201400 */
[----:B------:R-:W-:Y:S01]  /*6220*/  IMAD.MOV.U32 R12, RZ, RZ, R11 ;  /* 0x000000ffff0c7224 */ /* 0x000fe200078e000b */
[----:B------:R-:W-:-:S02]  /*6230*/  I2FP.F32.S32 R11, R9 ;  /* 0x00000009000b7245 */ /* 0x000fc40000201400 */
[----:B------:R-:W-:Y:S01]  /*6240*/  I2FP.F32.S32 R7, R5 ;  /* 0x0000000500077245 */ /* 0x000fe20000201400 */
[----:B------:R-:W-:Y:S01]  /*6250*/  FFMA.FTZ R16, R10, -UR19, R172 ;  /* 0x800000130a107c23 */ /* 0x000fe200080100ac */
[----:B------:R-:W-:Y:S01]  /*6260*/  IABS R9, R13 ;  /* 0x0000000d00097213 */ /* 0x000fe20000000000 */
[----:B------:R-:W-:Y:S01]  /*6270*/  FFMA.FTZ R17, R11, -UR19, R106 ;  /* 0x800000130b117c23 */ /* 0x000fe2000801006a */
[----:B------:R-:W-:Y:S01]  /*6280*/  ISETP.NE.AND P2, PT, R14, RZ, PT ;  /* 0x000000ff0e00720c */ /* 0x000fe20003f45270 */
[----:B------:R-:W-:Y:S01]  /*6290*/  FFMA.FTZ R15, R7, -UR19, R174 ;  /* 0x80000013070f7c23 */ /* 0x000fe200080100ae */
[----:B------:R-:W-:Y:S01]  /*62a0*/  ISETP.GE.AND P0, PT, R6, R243, PT ;  /* 0x000000f30600720c */ /* 0x000fe20003f06270 */
[----:B------:R-:W-:Y:S01]  /*62b0*/  IMAD.MOV.U32 R5, RZ, RZ, R9 ;  /* 0x000000ffff057224 */ /* 0x000fe200078e0009 */
[----:B------:R-:W-:Y:S01]  /*62c0*/  I2FP.F32.S32 R8, R12 ;  /* 0x0000000c00087245 */ /* 0x000fe20000201400 */
[----:B------:R-:W-:Y:S01]  /*62d0*/  IMAD.IADD R7, R236, 0x1, -R6 ;  /* 0x00000001ec077824 */ /* 0x000fe200078e0a06 */
[----:B------:R-:W-:-:S02]  /*62e0*/  FSEL R50, R19, -INF , !P6 ;  /* 0xff80000013327808 */ /* 0x000fc40007000000 */
[----:B------:R-:W-:Y:S01]  /*62f0*/  ISETP.LT.OR P6, PT, R6, R235, P0 ;  /* 0x000000eb0600720c */ /* 0x000fe200007c1670 */
[----:B------:R-:W-:Y:S01]  /*6300*/  FFMA.FTZ R14, R8, -UR19, R105 ;  /* 0x80000013080e7c23 */ /* 0x000fe20008010069 */
[----:B------:R-:W-:Y:S02]  /*6310*/  FSEL R51, R22, -INF , !P2 ;  /* 0xff80000016337808 */ /* 0x000fe40005000000 */
[----:B------:R-:W-:Y:S02]  /*6320*/  ISETP.NE.AND P0, PT, R18, RZ, PT ;  /* 0x000000ff1200720c */ /* 0x000fe40003f05270 */
[----:B------:R-:W-:Y:S02]  /*6330*/  ISETP.GE.AND P2, PT, R6, R242, PT ;  /* 0x000000f20600720c */ /* 0x000fe40003f46270 */
[----:B------:R-:W-:Y:S01]  /*6340*/  I2FP.F32.S32 R8, R5 ;  /* 0x0000000500087245 */ /* 0x000fe20000201400 */
[----:B------:R-:W-:Y:S01]  /*6350*/  VIADD R5, R3, 0x18 ;  /* 0x0000001803057836 */ /* 0x000fe20000000000 */
[----:B------:R-:W-:-:S02]  /*6360*/  IABS R7, R7 ;  /* 0x0000000700077213 */ /* 0x000fc40000000000 */
[----:B------:R-:W-:Y:S01]  /*6370*/  FSEL R58, R21, -INF , !P1 ;  /* 0xff800000153a7808 */ /* 0x000fe20004800000 */
[----:B------:R-:W-:Y:S01]  /*6380*/  FFMA.FTZ R23, R8, -UR19, R107 ;  /* 0x8000001308177c23 */ /* 0x000fe2000801006b */
[----:B------:R-:W-:Y:S01]  /*6390*/  FSEL R44, R20, -INF , !P0 ;  /* 0xff800000142c7808 */ /* 0x000fe20004000000 */
[--C-:B------:R-:W-:Y:S01]  /*63a0*/  IMAD.IADD R8, R237, 0x1, -R5.reuse ;  /* 0x00000001ed087824 */ /* 0x100fe200078e0a05 */
[----:B------:R-:W-:Y:S01]  /*63b0*/  ISETP.LT.OR P2, PT, R6, R233, P2 ;  /* 0x000000e90600720c */ /* 0x000fe20001741670 */
[--C-:B------:R-:W-:Y:S01]  /*63c0*/  IMAD.IADD R10, R238, 0x1, -R5.reuse ;  /* 0x00000001ee0a7824 */ /* 0x100fe200078e0a05 */
[----:B------:R-:W-:Y:S01]  /*63d0*/  ISETP.GE.AND P1, PT, R6, R241, PT ;  /* 0x000000f10600720c */ /* 0x000fe20003f26270 */
[----:B------:R-:W-:Y:S01]  /*63e0*/  IMAD.IADD R12, R236, 0x1, -R5 ;  /* 0x00000001ec0c7824 */ /* 0x000fe200078e0a05 */
[----:B------:R-:W-:Y:S02]  /*63f0*/  ISETP.GE.AND P0, PT, R6, R240, PT ;  /* 0x000000f00600720c */ /* 0x000fe40003f06270 */
[----:B------:R-:W-:-:S02]  /*6400*/  I2FP.F32.S32 R7, R7 ;  /* 0x0000000700077245 */ /* 0x000fc40000201400 */
[----:B------:R-:W-:Y:S02]  /*6410*/  P2R R13, PR, RZ, 0x4 ;  /* 0x00000004ff0d7803 */ /* 0x000fe40000000000 */
[C---:B------:R-:W-:Y:S01]  /*6420*/  ISETP.LT.OR P1, PT, R6.reuse, R232, P1 ;  /* 0x000000e80600720c */ /* 0x040fe20000f21670 */
[----:B------:R-:W-:Y:S01]  /*6430*/  FFMA.FTZ R19, R7, -UR19, R173 ;  /* 0x8000001307137c23 */ /* 0x000fe200080100ad */
[----:B------:R-:W-:Y:S01]  /*6440*/  ISETP.LT.OR P0, PT, R6, R234, P0 ;  /* 0x000000ea0600720c */ /* 0x000fe20000701670 */
[----:B------:R-:W-:Y:S01]  /*6450*/  IMAD.IADD R6, R239, 0x1, -R6 ;  /* 0x00000001ef067824 */ /* 0x000fe200078e0a06 */
[----:B------:R-:W-:Y:S02]  /*6460*/  ISETP.GE.AND P2, PT, R5, R242, PT ;  /* 0x000000f20500720c */ /* 0x000fe40003f46270 */
[----:B------:R-:W-:Y:S02]  /*6470*/  FSEL R47, R17, -INF , !P3 ;  /* 0xff800000112f7808 */ /* 0x000fe40005800000 */
[----:B------:R-:W-:-:S02]  /*6480*/  ISETP.GE.AND P3, PT, R5, R243, PT ;  /* 0x000000f30500720c */ /* 0x000fc40003f66270 */
[----:B------:R-:W-:Y:S02]  /*6490*/  FSEL R49, R16, -INF , !P5 ;  /* 0xff80000010317808 */ /* 0x000fe40006800000 */
[----:B------:R-:W-:Y:S02]  /*64a0*/  P2R R11, PR, RZ, 0x2 ;  /* 0x00000002ff0b7803 */ /* 0x000fe40000000000 */
[----:B------:R-:W-:Y:S02]  /*64b0*/  P2R R7, PR, RZ, 0x1 ;  /* 0x00000001ff077803 */ /* 0x000fe40000000000 */
[----:B------:R-:W-:Y:S02]  /*64c0*/  ISETP.LT.OR P5, PT, R5, R233, P2 ;  /* 0x000000e90500720c */ /* 0x000fe400017a1670 */
[----:B------:R-:W-:Y:S02]  /*64d0*/  FSEL R52, R15, -INF , !P4 ;  /* 0xff8000000f347808 */ /* 0x000fe40006000000 */
[----:B------:R-:W-:-:S02]  /*64e0*/  ISETP.GE.AND P1, PT, R5, R241, PT ;  /* 0x000000f10500720c */ /* 0x000fc40003f26270 */
[C---:B------:R-:W-:Y:S02]  /*64f0*/  ISETP.GE.AND P0, PT, R5.reuse, R240, PT ;  /* 0x000000f00500720c */ /* 0x040fe40003f06270 */
[----:B------:R-:W-:Y:S02]  /*6500*/  ISETP.LT.OR P4, PT, R5, R235, P3 ;  /* 0x000000eb0500720c */ /* 0x000fe40001f81670 */
[----:B------:R-:W-:Y:S02]  /*6510*/  ISETP.NE.AND P3, PT, R13, RZ, PT ;  /* 0x000000ff0d00720c */ /* 0x000fe40003f65270 */
[----:B------:R-:W-:Y:S02]  /*6520*/  IABS R6, R6 ;  /* 0x0000000600067213 */ /* 0x000fe40000000000 */
[----:B------:R-:W-:Y:S02]  /*6530*/  FSEL R43, R14, -INF , !P6 ;  /* 0xff8000000e2b7808 */ /* 0x000fe40007000000 */
[----:B------:R-:W-:Y:S01]  /*6540*/  P2R R13, PR, RZ, 0x20 ;  /* 0x00000020ff0d7803 */ /* 0x000fe20000000000 */
[----:B------:R-:W-:Y:S01]  /*6550*/  IMAD.MOV.U32 R9, RZ, RZ, R6 ;  /* 0x000000ffff097224 */ /* 0x000fe200078e0006 */
[----:B------:R-:W-:-:S02]  /*6560*/  IABS R8, R8 ;  /* 0x0000000800087213 */ /* 0x000fc40000000000 */
[C---:B------:R-:W-:Y:S02]  /*6570*/  ISETP.LT.OR P6, PT, R5.reuse, R232, P1 ;  /* 0x000000e80500720c */ /* 0x040fe40000fc1670 */
[----:B------:R-:W-:Y:S01]  /*6580*/  ISETP.LT.OR P5, PT, R5, R234, P0 ;  /* 0x000000ea0500720c */ /* 0x000fe200007a1670 */
[----:B------:R-:W-:Y:S01]  /*6590*/  IMAD.IADD R5, R239, 0x1, -R5 ;  /* 0x00000001ef057824 */ /* 0x000fe200078e0a05 */
[----:B------:R-:W-:Y:S01]  /*65a0*/  ISETP.NE.AND P1, PT, R7, RZ, PT ;  /* 0x000000ff0700720c */ /* 0x000fe20003f25270 */
[----:B------:R-:W-:Y:S01]  /*65b0*/  IMAD.MOV.U32 R7, RZ, RZ, R8 ;  /* 0x000000ffff077224 */ /* 0x000fe200078e0008 */
[----:B------:R-:W-:Y:S02]  /*65c0*/  IABS R6, R10 ;  /* 0x0000000a00067213 */ /* 0x000fe40000000000 */
[----:B------:R-:W-:Y:S02]  /*65d0*/  IABS R5, R5 ;  /* 0x0000000500057213 */ /* 0x000fe40000000000 */
[----:B------:R-:W-:-:S02]  /*65e0*/  I2FP.F32.S32 R9, R9 ;  /* 0x0000000900097245 */ /* 0x000fc40000201400 */
[----:B------:R-:W-:Y:S01]  /*65f0*/  I2FP.F32.S32 R10, R7 ;  /* 0x00000007000a7245 */ /* 0x000fe20000201400 */
[----:B------:R-:W-:Y:S01]  /*6600*/  IMAD.MOV.U32 R7, RZ, RZ, R5 ;  /* 0x000000ffff077224 */ /* 0x000fe200078e0005 */
[----:B------:R-:W-:Y:S01]  /*6610*/  IABS R8, R12 ;  /* 0x0000000c00087213 */ /* 0x000fe20000000000 */
[----:B------:R-:W-:Y:S01]  /*6620*/  FFMA.FTZ R12, R9, -UR19, R175 ;  /* 0x80000013090c7c23 */ /* 0x000fe200080100af */
[----:B------:R-:W-:Y:S01]  /*6630*/  I2FP.F32.S32 R6, R6 ;  /* 0x0000000600067245 */ /* 0x000fe20000201400 */
[C---:B------:R-:W-:Y:S01]  /*6640*/  VIADD R5, R3.reuse, 0x19 ;  /* 0x0000001903057836 */ /* 0x040fe20000000000 */
[----:B------:R-:W-:Y:S01]  /*6650*/  I2FP.F32.S32 R9, R8 ;  /* 0x0000000800097245 */ /* 0x000fe20000201400 */
[----:B------:R-:W-:Y:S01]  /*6660*/  FFMA.FTZ R10, R10, -UR19, R100 ;  /* 0x800000130a0a7c23 */ /* 0x000fe20008010064 */
[----:B------:R-:W-:Y:S01]  /*6670*/  I2FP.F32.S32 R8, R7 ;  /* 0x0000000700087245 */ /* 0x000fe20000201400 */
[----:B------:R-:W-:Y:S01]  /*6680*/  FFMA.FTZ R18, R6, -UR19, R102 ;  /* 0x8000001306127c23 */ /* 0x000fe20008010066 */
[----:B------:R-:W-:Y:S01]  /*6690*/  VIADD R7, R3, 0x20 ;  /* 0x0000002003077836 */ /* 0x000fe20000000000 */
[----:B------:R-:W-:Y:S01]  /*66a0*/  ISETP.NE.AND P2, PT, R11, RZ, PT ;  /* 0x000000ff0b00720c */ /* 0x000fe20003f45270 */
[----:B------:R-:W-:-:S02]  /*66b0*/  IMAD.IADD R6, R237, 0x1, -R5 ;  /* 0x00000001ed067824 */ /* 0x000fc400078e0a05 */
[----:B------:R-:W-:Y:S01]  /*66c0*/  FFMA.FTZ R16, R8, -UR19, R170 ;  /* 0x8000001308107c23 */ /* 0x000fe200080100aa */
[----:B------:R-:W-:Y:S02]  /*66d0*/  IMAD.IADD R8, R237, 0x1, -R7 ;  /* 0x00000001ed087824 */ /* 0x000fe400078e0a07 */
[----:B------:R-:W-:Y:S01]  /*66e0*/  FFMA.FTZ R17, R9, -UR19, R168 ;  /* 0x8000001309117c23 */ /* 0x000fe200080100a8 */
[--C-:B------:R-:W-:Y:S01]  /*66f0*/  IMAD.IADD R9, R238, 0x1, -R5.reuse ;  /* 0x00000001ee097824 */ /* 0x100fe200078e0a05 */
[----:B------:R-:W-:Y:S01]  /*6700*/  IABS R6, R6 ;  /* 0x0000000600067213 */ /* 0x000fe20000000000 */
[----:B------:R-:W-:Y:S01]  /*6710*/  IMAD.IADD R11, R236, 0x1, -R5 ;  /* 0x00000001ec0b7824 */ /* 0x000fe200078e0a05 */
[----:B------:R-:W-:Y:S02]  /*6720*/  FSEL R42, R23, -INF , !P3 ;  /* 0xff800000172a7808 */ /* 0x000fe40005800000 */
[----:B------:R-:W-:Y:S02]  /*6730*/  FSEL R45, R19, -INF , !P2 ;  /* 0xff800000132d7808 */ /* 0x000fe40005000000 */
[----:B------:R-:W-:-:S02]  /*6740*/  FSEL R46, R12, -INF , !P1 ;  /* 0xff8000000c2e7808 */ /* 0x000fc40004800000 */
[C---:B------:R-:W-:Y:S02]  /*6750*/  ISETP.GE.AND P3, PT, R5.reuse, R243, PT ;  /* 0x000000f30500720c */ /* 0x040fe40003f66270 */
[C---:B------:R-:W-:Y:S02]  /*6760*/  ISETP.GE.AND P2, PT, R5.reuse, R242, PT ;  /* 0x000000f20500720c */ /* 0x040fe40003f46270 */
[----:B------:R-:W-:Y:S02]  /*6770*/  ISETP.GE.AND P1, PT, R5, R241, PT ;  /* 0x000000f10500720c */ /* 0x000fe40003f26270 */
[----:B------:R-:W-:Y:S01]  /*6780*/  FSEL R40, R10, -INF , !P4 ;  /* 0xff8000000a287808 */ /* 0x000fe20006000000 */
[----:B------:R-:W-:Y:S01]  /*6790*/  IMAD.IADD R10, R239, 0x1, -R5 ;  /* 0x00000001ef0a7824 */ /* 0x000fe200078e0a05 */
[C---:B------:R-:W-:Y:S02]  /*67a0*/  ISETP.GE.AND P0, PT, R5.reuse, R240, PT ;  /* 0x000000f00500720c */ /* 0x040fe40003f06270 */
[----:B------:R-:W-:Y:S01]  /*67b0*/  IABS R12, R8 ;  /* 0x00000008000c7213 */ /* 0x000fe20000000000 */
[----:B------:R-:W-:Y:S01]  /*67c0*/  IMAD.MOV.U32 R8, RZ, RZ, R6 ;  /* 0x000000ffff087224 */ /* 0x000fe200078e0006 */
[----:B------:R-:W-:-:S02]  /*67d0*/  ISETP.LT.OR P4, PT, R5, R235, P3 ;  /* 0x000000eb0500720c */ /* 0x000fc40001f81670 */
[C---:B------:R-:W-:Y:S02]  /*67e0*/  ISETP.LT.OR P2, PT, R5.reuse, R233, P2 ;  /* 0x000000e90500720c */ /* 0x040fe40001741670 */
[C---:B------:R-:W-:Y:S02]  /*67f0*/  ISETP.LT.OR P1, PT, R5.reuse, R232, P1 ;  /* 0x000000e80500720c */ /* 0x040fe40000f21670 */
[----:B------:R-:W-:Y:S02]  /*6800*/  ISETP.LT.OR P0, PT, R5, R234, P0 ;  /* 0x000000ea0500720c */ /* 0x000fe40000701670 */
[----:B------:R-:W-:Y:S02]  /*6810*/  IABS R6, R9 ;  /* 0x0000000900067213 */ /* 0x000fe40000000000 */
[----:B------:R-:W-:Y:S02]  /*6820*/  IABS R5, R11 ;  /* 0x0000000b00057213 */ /* 0x000fe40000000000 */
[----:B------:R-:W-:-:S02]  /*6830*/  IABS R9, R10 ;  /* 0x0000000a00097213 */ /* 0x000fc40000000000 */
[----:B------:R-:W-:Y:S01]  /*6840*/  I2FP.F32.S32 R11, R8 ;  /* 0x00000008000b7245 */ /* 0x000fe20000201400 */
[----:B------:R-:W-:Y:S01]  /*6850*/  IMAD.MOV.U32 R8, RZ, RZ, R6 ;  /* 0x000000ffff087224 */ /* 0x000fe200078e0006 */
[----:B------:R-:W-:Y:S01]  /*6860*/  ISETP.NE.AND P3, PT, R13, RZ, PT ;  /* 0x000000ff0d00720c */ /* 0x000fe20003f65270 */
[----:B------:R-:W-:Y:S01]  /*6870*/  IMAD.MOV.U32 R6, RZ, RZ, R5 ;  /* 0x000000ffff067224 */ /* 0x000fe200078e0005 */
[----:B------:R-:W-:Y:S01]  /*6880*/  P2R R15, PR, RZ, 0x4 ;  /* 0x00000004ff0f7803 */ /* 0x000fe20000000000 */
[----:B------:R-:W-:Y:S02]  /*6890*/  IMAD.MOV.U32 R5, RZ, RZ, R9 ;  /* 0x000000ffff057224 */ /* 0x000fe400078e0009 */
[----:B------:R-:W-:Y:S01]  /*68a0*/  FFMA.FTZ R11, R11, -UR19, R101 ;  /* 0x800000130b0b7c23 */ /* 0x000fe20008010065 */
[----:B------:R-:W-:Y:S02]  /*68b0*/  I2FP.F32.S32 R10, R8 ;  /* 0x00000008000a7245 */ /* 0x000fe40000201400 */
[----:B------:R-:W-:-:S02]  /*68c0*/  FSEL R39, R18, -INF , !P3 ;  /* 0xff80000012277808 */ /* 0x000fc40005800000 */
        /* <DEDUP_REMOVED lines=405> */
[----:B------:R-:W-:Y:S01]  /*8220*/  FSEL R194, R23, -INF , !P3 ;  /* 0xff80000017c27808 */ /* 0x000fe20005800000 */
[----:B------:R-:W-:Y:S01]  /*8230*/  VIADD R226, R223, 0x2800 ;  /* 0x00002800dfe27836 */ /* 0x000fe20000000000 */
[----:B------:R-:W-:Y:S01]  /*8240*/  FSEL R201, R19, -INF , !P2 ;  /* 0xff80000013c97808 */ /* 0x000fe20005000000 */
[----:B------:R-:W-:Y:S01]  /*8250*/  VIADD R224, R223, 0x3800 ;  /* 0x00003800dfe07836 */ /* 0x000fe20000000000 */
        /* <DEDUP_REMOVED lines=43> */
[----:B------:R-:W-:Y:S01]  /*8510*/  ISETP.GE.AND P1, PT, R7, R241, PT ;  /* 0x000000f10700720c */ /* 0x000fe20003f26270 */
[----:B------:R-:W-:Y:S01]  /*8520*/  VIADD R227, R223, 0x2000 ;  /* 0x00002000dfe37836 */ /* 0x000fe20000000000 */
[----:B------:R-:W-:Y:S01]  /*8530*/  ISETP.GE.AND P0, PT, R7, R240, PT ;  /* 0x000000f00700720c */ /* 0x000fe20003f06270 */
[----:B------:R-:W-:Y:S01]  /*8540*/  VIADD R225, R223, 0x3000 ;  /* 0x00003000dfe17836 */ /* 0x000fe20000000000 */
[----:B------:R-:W-:-:S02]  /*8550*/  FSEL R202, R16, -INF , !P5 ;  /* 0xff80000010ca7808 */ /* 0x000fc40006800000 */
[----:B------:R-:W-:Y:S02]  /*8560*/  P2R R18, PR, RZ, 0x10 ;  /* 0x00000010ff127803 */ /* 0x000fe40000000000 */
[C---:B------:R-:W-:Y:S02]  /*8570*/  ISETP.LT.OR P3, PT, R7.reuse, R233, P2 ;  /* 0x000000e90700720c */ /* 0x040fe40001761670 */
[C---:B------:R-:W-:Y:S02]  /*8580*/  ISETP.LT.OR P5, PT, R7.reuse, R232, P1 ;  /* 0x000000e80700720c */ /* 0x040fe40000fa1670 */
[----:B------:R-:W-:Y:S02]  /*8590*/  ISETP.LT.OR P4, PT, R7, R234, P0 ;  /* 0x000000ea0700720c */ /* 0x000fe40000781670 */
[----:B------:R-:W-:Y:S02]  /*85a0*/  IABS R7, R5 ;  /* 0x0000000500077213 */ /* 0x000fe40000000000 */
[----:B------:R-:W-:-:S02]  /*85b0*/  IABS R11, R8 ;  /* 0x00000008000b7213 */ /* 0x000fc40000000000 */
        /* <DEDUP_REMOVED lines=95> */
[C---:B------:R-:W-:Y:S02]  /*8bb0*/  ISETP.GE.AND P1, PT, R5.reuse, R241, PT ;  /* 0x000000f10500720c */ /* 0x040fe40003f26270 */
[----:B------:R-:W-:Y:S02]  /*8bc0*/  ISETP.GE.AND P0, PT, R5, R240, PT ;  /* 0x000000f00500720c */ /* 0x000fe40003f06270 */
[----:B------:R-:W-:Y:S01]  /*8bd0*/  FSEL R134, R10, -INF , !P4 ;  /* 0xff8000000a867808 */ /* 0x000fe20006000000 */
[----:B------:R-:W-:Y:S01]  /*8be0*/  IMAD.IADD R10, R239, 0x1, -R5 ;  /* 0x00000001ef0a7824 */ /* 0x000fe200078e0a05 */
        /* <DEDUP_REMOVED lines=17> */
[----:B------:R-:W-:Y:S01]  /*8d00*/  I2FP.F32.S32 R9, R6 ;  /* 0x0000000600097245 */ /* 0x000fe20000201400 */
[----:B------:R-:W-:Y:S01]  /*8d10*/  VIADD R6, R3, 0x61 ;  /* 0x0000006103067836 */ /* 0x000fe20000000000 */
[----:B------:R-:W-:Y:S01]  /*8d20*/  I2FP.F32.S32 R5, R5 ;  /* 0x0000000500057245 */ /* 0x000fe20000201400 */
[----:B------:R-:W-:Y:S01]  /*8d30*/  FFMA.FTZ R19, R10, -UR19, R27 ;  /* 0x800000130a137c23 */ /* 0x000fe2000801001b */
[----:B------:R-:W-:Y:S01]  /*8d40*/  FSEL R154, R18, -INF , !P3 ;  /* 0xff800000129a7808 */ /* 0x000fe20005800000 */
[----:B------:R-:W-:Y:S01]  /*8d50*/  FFMA.FTZ R22, R9, -UR19, R133 ;  /* 0x8000001309167c23 */ /* 0x000fe20008010085 */
[----:B------:R-:W-:Y:S01]  /*8d60*/  I2FP.F32.S32 R8, R12 ;  /* 0x0000000c00087245 */ /* 0x000fe20000201400 */
[----:B------:R-:W-:Y:S01]  /*8d70*/  FFMA.FTZ R21, R5, -UR19, R132 ;  /* 0x8000001305157c23 */ /* 0x000fe20008010084 */
[----:B------:R-:W-:Y:S01]  /*8d80*/  ISETP.GE.AND P3, PT, R7, R243, PT ;  /* 0x000000f30700720c */ /* 0x000fe20003f66270 */
[--C-:B------:R-:W-:Y:S01]  /*8d90*/  IMAD.IADD R5, R238, 0x1, -R7.reuse ;  /* 0x00000001ee057824 */ /* 0x100fe200078e0a07 */
[----:B------:R-:W-:Y:S01]  /*8da0*/  FSEL R133, R11, -INF , !P4 ;  /* 0xff8000000b857808 */ /* 0x000fe20006000000 */
[----:B------:R-:W-:Y:S01]  /*8db0*/  FFMA.FTZ R20, R8, -UR19, R28 ;  /* 0x8000001308147c23 */ /* 0x000fe2000801001c */
[----:B------:R-:W-:Y:S01]  /*8dc0*/  P2R R14, PR, RZ, 0x2 ;  /* 0x00000002ff0e7803 */ /* 0x000fe20000000000 */
[----:B------:R-:W-:Y:S01]  /*8dd0*/  IMAD.IADD R8, R237, 0x1, -R6 ;  /* 0x00000001ed087824 */ /* 0x000fe200078e0a06 */
[----:B------:R-:W-:Y:S01]  /*8de0*/  P2R R13, PR, RZ, 0x1 ;  /* 0x00000001ff0d7803 */ /* 0x000fe20000000000 */
[--C-:B------:R-:W-:Y:S01]  /*8df0*/  IMAD.IADD R10, R236, 0x1, -R7.reuse ;  /* 0x00000001ec0a7824 */ /* 0x100fe200078e0a07 */
[----:B------:R-:W-:Y:S01]  /*8e00*/  ISETP.LT.OR P4, PT, R7, R235, P3 ;  /* 0x000000eb0700720c */ /* 0x000fe20001f81670 */
[----:B------:R-:W-:Y:S01]  /*8e10*/  IMAD.IADD R9, R239, 0x1, -R7 ;  /* 0x00000001ef097824 */ /* 0x000fe200078e0a07 */
[----:B------:R-:W-:-:S02]  /*8e20*/  ISETP.GE.AND P2, PT, R7, R242, PT ;  /* 0x000000f20700720c */ /* 0x000fc40003f46270 */
[C---:B------:R-:W-:Y:S02]  /*8e30*/  ISETP.GE.AND P1, PT, R7.reuse, R241, PT ;  /* 0x000000f10700720c */ /* 0x040fe40003f26270 */
[C---:B------:R-:W-:Y:S02]  /*8e40*/  ISETP.GE.AND P0, PT, R7.reuse, R240, PT ;  /* 0x000000f00700720c */ /* 0x040fe40003f06270 */
[----:B------:R-:W-:Y:S02]  /*8e50*/  FSEL R170, R16, -INF , !P5 ;  /* 0xff80000010aa7808 */ /* 0x000fe40006800000 */
[----:B------:R-:W-:Y:S02]  /*8e60*/  P2R R18, PR, RZ, 0x10 ;  /* 0x00000010ff127803 */ /* 0x000fe40000000000 */
[C---:B------:R-:W-:Y:S02]  /*8e70*/  ISETP.LT.OR P3, PT, R7.reuse, R233, P2 ;  /* 0x000000e90700720c */ /* 0x040fe40001761670 */
[----:B------:R-:W-:-:S02]  /*8e80*/  ISETP.LT.OR P5, PT, R7, R232, P1 ;  /* 0x000000e80700720c */ /* 0x000fc40000fa1670 */
[----:B------:R-:W-:Y:S02]  /*8e90*/  ISETP.LT.OR P4, PT, R7, R234, P0 ;  /* 0x000000ea0700720c */ /* 0x000fe40000781670 */
        /* <DEDUP_REMOVED lines=112> */
[----:B------:R-:W-:Y:S01]  /*95a0*/  P2R R15, PR, RZ, 0x4 ;  /* 0x00000004ff0f7803 */ /* 0x000fe20000000000 */
[----:B------:R-:W-:Y:S01]  /*95b0*/  IMAD.MOV.U32 R7, RZ, RZ, R5 ;  /* 0x000000ffff077224 */ /* 0x000fe200078e0005 */
[----:B------:R-:W-:Y:S01]  /*95c0*/  ISETP.NE.AND P3, PT, R13, RZ, PT ;  /* 0x000000ff0d00720c */ /* 0x000fe20003f65270 */
[----:B------:R-:W-:Y:S01]  /*95d0*/  IMAD.MOV.U32 R5, RZ, RZ, R9 ;  /* 0x000000ffff057224 */ /* 0x000fe200078e0009 */
[----:B------:R-:W-:Y:S01]  /*95e0*/  ISETP.GE.AND P2, PT, R6, R242, PT ;  /* 0x000000f20600720c */ /* 0x000fe20003f46270 */
[----:B------:R-:W-:Y:S01]  /*95f0*/  FFMA.FTZ R11, R11, -UR19, R33 ;  /* 0x800000130b0b7c23 */ /* 0x000fe20008010021 */
[----:B------:R-:W-:Y:S02]  /*9600*/  I2FP.F32.S32 R9, R7 ;  /* 0x0000000700097245 */ /* 0x000fe40000201400 */
[----:B------:R-:W-:Y:S01]  /*9610*/  I2FP.F32.S32 R7, R5 ;  /* 0x0000000500077245 */ /* 0x000fe20000201400 */
[----:B------:R-:W-:Y:S01]  /*9620*/  VIADD R5, R3, 0x71 ;  /* 0x0000007103057836 */ /* 0x000fe20000000000 */
[----:B------:R-:W-:Y:S01]  /*9630*/  I2FP.F32.S32 R10, R8 ;  /* 0x00000008000a7245 */ /* 0x000fe20000201400 */
[----:B------:R-:W-:Y:S01]  /*9640*/  FFMA.FTZ R18, R9, -UR19, R125 ;  /* 0x8000001309127c23 */ /* 0x000fe2000801007d */
[----:B------:R-:W-:Y:S01]  /*9650*/  I2FP.F32.S32 R8, R12 ;  /* 0x0000000c00087245 */ /* 0x000fe20000201400 */
[----:B------:R-:W-:Y:S01]  /*9660*/  FFMA.FTZ R17, R7, -UR19, R127 ;  /* 0x8000001307117c23 */ /* 0x000fe2000801007f */
[----:B------:R-:W-:Y:S01]  /*9670*/  FSEL R153, R19, -INF , !P5 ;  /* 0xff80000013997808 */ /* 0x000fe20006800000 */
[----:B------:R-:W-:Y:S01]  /*9680*/  IMAD.IADD R9, R237, 0x1, -R5 ;  /* 0x00000001ed097824 */ /* 0x000fe200078e0a05 */
[----:B------:R-:W-:Y:S01]  /*9690*/  P2R R14, PR, RZ, 0x2 ;  /* 0x00000002ff0e7803 */ /* 0x000fe20000000000 */
[----:B------:R-:W-:Y:S01]  /*96a0*/  IMAD.IADD R7, R238, 0x1, -R6 ;  /* 0x00000001ee077824 */ /* 0x000fe200078e0a06 */
[----:B------:R-:W-:Y:S01]  /*96b0*/  P2R R13, PR, RZ, 0x1 ;  /* 0x00000001ff0d7803 */ /* 0x000fe20000000000 */
[----:B------:R-:W-:Y:S01]  /*96c0*/  FFMA.FTZ R22, R10, -UR19, R35 ;  /* 0x800000130a167c23 */ /* 0x000fe20008010023 */
[----:B------:R-:W-:Y:S01]  /*96d0*/  FSEL R130, R21, -INF , !P3 ;  /* 0xff80000015827808 */ /* 0x000fe20005800000 */
[----:B------:R-:W-:Y:S01]  /*96e0*/  FFMA.FTZ R16, R8, -UR19, R116 ;  /* 0x8000001308107c23 */ /* 0x000fe20008010074 */
[----:B------:R-:W-:Y:S01]  /*96f0*/  ISETP.LT.OR P5, PT, R6, R233, P2 ;  /* 0x000000e90600720c */ /* 0x000fe200017a1670 */
[--C-:B------:R-:W-:Y:S01]  /*9700*/  IMAD.IADD R8, R236, 0x1, -R6.reuse ;  /* 0x00000001ec087824 */ /* 0x100fe200078e0a06 */
[C---:B------:R-:W-:Y:S01]  /*9710*/  ISETP.GE.AND P3, PT, R6.reuse, R243, PT ;  /* 0x000000f30600720c */ /* 0x040fe20003f66270 */
[----:B------:R-:W-:Y:S01]  /*9720*/  IMAD.IADD R10, R239, 0x1, -R6 ;  /* 0x00000001ef0a7824 */ /* 0x000fe200078e0a06 */
[----:B------:R-:W-:-:S02]  /*9730*/  ISETP.GE.AND P1, PT, R6, R241, PT ;  /* 0x000000f10600720c */ /* 0x000fc40003f26270 */
[----:B------:R-:W-:Y:S02]  /*9740*/  ISETP.GE.AND P0, PT, R6, R240, PT ;  /* 0x000000f00600720c */ /* 0x000fe40003f06270 */
[----:B------:R-:W-:Y:S02]  /*9750*/  FSEL R145, R20, -INF , !P6 ;  /* 0xff80000014917808 */ /* 0x000fe40007000000 */
[----:B------:R-:W-:Y:S02]  /*9760*/  FSEL R128, R11, -INF , !P4 ;  /* 0xff8000000b807808 */ /* 0x000fe40006000000 */
[----:B------:R-:W-:Y:S02]  /*9770*/  P2R R12, PR, RZ, 0x20 ;  /* 0x00000020ff0c7803 */ /* 0x000fe40000000000 */
[C---:B------:R-:W-:Y:S02]  /*9780*/  ISETP.LT.OR P4, PT, R6.reuse, R235, P3 ;  /* 0x000000eb0600720c */ /* 0x040fe40001f81670 */
[----:B------:R-:W-:-:S02]  /*9790*/  ISETP.LT.OR P6, PT, R6, R232, P1 ;  /* 0x000000e80600720c */ /* 0x000fc40000fc1670 */
[----:B------:R-:W-:Y:S02]  /*97a0*/  ISETP.LT.OR P5, PT, R6, R234, P0 ;  /* 0x000000ea0600720c */ /* 0x000fe400007a1670 */
[----:B------:R-:W-:Y:S02]  /*97b0*/  IABS R6, R7 ;  /* 0x0000000700067213 */ /* 0x000fe40000000000 */
[----:B------:R-:W-:Y:S01]  /*97c0*/  IABS R11, R9 ;  /* 0x00000009000b7213 */ /* 0x000fe20000000000 */
[----:B------:R-:W-:Y:S01]  /*97d0*/  IMAD.IADD R9, R238, 0x1, -R5 ;  /* 0x00000001ee097824 */ /* 0x000fe200078e0a05 */
[----:B------:R-:W-:Y:S01]  /*97e0*/  IABS R8, R8 ;  /* 0x0000000800087213 */ /* 0x000fe20000000000 */
[----:B------:R-:W-:Y:S01]  /*97f0*/  IMAD.MOV.U32 R7, RZ, RZ, R6 ;  /* 0x000000ffff077224 */ /* 0x000fe200078e0006 */
[----:B------:R-:W-:Y:S02]  /*9800*/  IABS R6, R10 ;  /* 0x0000000a00067213 */ /* 0x000fe40000000000 */
[----:B------:R-:W-:-:S02]  /*9810*/  IABS R9, R9 ;  /* 0x0000000900097213 */ /* 0x000fc40000000000 */
[----:B------:R-:W-:Y:S02]  /*9820*/  I2FP.F32.S32 R10, R7 ;  /* 0x00000007000a7245 */ /* 0x000fe40000201400 */
[----:B------:R-:W-:Y:S01]  /*9830*/  ISETP.NE.AND P3, PT, R15, RZ, PT ;  /* 0x000000ff0f00720c */ /* 0x000fe20003f65270 */
[----:B------:R-:W-:Y:S01]  /*9840*/  IMAD.MOV.U32 R7, RZ, RZ, R9 ;  /* 0x000000ffff077224 */ /* 0x000fe200078e0009 */
[----:B------:R-:W-:Y:S01]  /*9850*/  I2FP.F32.S32 R9, R8 ;  /* 0x0000000800097245 */ /* 0x000fe20000201400 */
[----:B------:R-:W-:Y:S01]  /*9860*/  FFMA.FTZ R24, R10, -UR19, R118 ;  /* 0x800000130a187c23 */ /* 0x000fe20008010076 */
[----:B------:R-:W-:Y:S01]  /*9870*/  I2FP.F32.S32 R8, R6 ;  /* 0x0000000600087245 */ /* 0x000fe20000201400 */
[----:B------:R-:W-:Y:S01]  /*9880*/  VIADD R6, R3, 0x78 ;  /* 0x0000007803067836 */ /* 0x000fe20000000000 */
[----:B------:R-:W-:Y:S01]  /*9890*/  I2FP.F32.S32 R7, R7 ;  /* 0x0000000700077245 */ /* 0x000fe20000201400 */
[----:B------:R-:W-:Y:S01]  /*98a0*/  FFMA.FTZ R21, R9, -UR19, R120 ;  /* 0x8000001309157c23 */ /* 0x000fe20008010078 */
[----:B------:R-:W-:Y:S01]  /*98b0*/  ISETP.NE.AND P2, PT, R14, RZ, PT ;  /* 0x000000ff0e00720c */ /* 0x000fe20003f45270 */
[----:B------:R-:W-:Y:S01]  /*98c0*/  IMAD.IADD R9, R236, 0x1, -R5 ;  /* 0x00000001ec097824 */ /* 0x000fe200078e0a05 */
[----:B------:R-:W-:Y:S01]  /*98d0*/  ISETP.NE.AND P1, PT, R13, RZ, PT ;  /* 0x000000ff0d00720c */ /* 0x000fe20003f25270 */
[----:B------:R-:W-:Y:S01]  /*98e0*/  FFMA.FTZ R23, R7, -UR19, R119 ;  /* 0x8000001307177c23 */ /* 0x000fe20008010077 */
[----:B------:R-:W-:Y:S01]  /*98f0*/  IMAD.IADD R7, R237, 0x1, -R6 ;  /* 0x00000001ed077824 */ /* 0x000fe200078e0a06 */
[----:B------:R-:W-:Y:S01]  /*9900*/  FSEL R127, R22, -INF , !P3 ;  /* 0xff800000167f7808 */ /* 0x000fe20005800000 */
[----:B------:R-:W-:Y:S01]  /*9910*/  FFMA.FTZ R20, R8, -UR19, R122 ;  /* 0x8000001308147c23 */ /* 0x000fe2000801007a */
[----:B------:R-:W-:Y:S01]  /*9920*/  FSEL R129, R18, -INF , !P2 ;  /* 0xff80000012817808 */ /* 0x000fe20005000000 */
[----:B------:R-:W-:Y:S01]  /*9930*/  IMAD.IADD R8, R239, 0x1, -R5 ;  /* 0x00000001ef087824 */ /* 0x000fe200078e0a05 */
[----:B------:R-:W-:Y:S01]  /*9940*/  FSEL R131, R17, -INF , !P1 ;  /* 0xff80000011837808 */ /* 0x000fe20004800000 */
[----:B------:R-:W-:Y:S01]  /*9950*/  VIADD R3, R3, 0x79 ;  /* 0x0000007903037836 */ /* 0x000fe20000000000 */
[----:B------:R-:W-:-:S02]  /*9960*/  ISETP.GE.AND P3, PT, R5, R243, PT ;  /* 0x000000f30500720c */ /* 0x000fc40003f66270 */
[C---:B------:R-:W-:Y:S02]  /*9970*/  ISETP.GE.AND P2, PT, R5.reuse, R242, PT ;  /* 0x000000f20500720c */ /* 0x040fe40003f46270 */
[C---:B------:R-:W-:Y:S02]  /*9980*/  ISETP.GE.AND P1, PT, R5.reuse, R241, PT ;  /* 0x000000f10500720c */ /* 0x040fe40003f26270 */
[C---:B------:R-:W-:Y:S02]  /*9990*/  ISETP.GE.AND P0, PT, R5.reuse, R240, PT ;  /* 0x000000f00500720c */ /* 0x040fe40003f06270 */
[----:B------:R-:W-:Y:S01]  /*99a0*/  I2FP.F32.S32 R10, R11 ;  /* 0x0000000b000a7245 */ /* 0x000fe20000201400 */
[--C-:B------:R-:W-:Y:S01]  /*99b0*/  IMAD.IADD R11, R238, 0x1, -R6.reuse ;  /* 0x00000001ee0b7824 */ /* 0x100fe200078e0a06 */
[----:B------:R-:W-:Y:S02]  /*99c0*/  FSEL R126, R16, -INF , !P4 ;  /* 0xff800000107e7808 */ /* 0x000fe40006000000 */
[C---:B------:R-:W-:Y:S01]  /*99d0*/  ISETP.LT.OR P4, PT, R5.reuse, R235, P3 ;  /* 0x000000eb0500720c */ /* 0x040fe20001f81670 */
[----:B------:R-:W-:Y:S01]  /*99e0*/  FFMA.FTZ R19, R10, -UR19, R117 ;  /* 0x800000130a137c23 */ /* 0x000fe20008010075 */
[C---:B------:R-:W-:Y:S01]  /*99f0*/  ISETP.LT.OR P2, PT, R5.reuse, R233, P2 ;  /* 0x000000e90500720c */ /* 0x040fe20001741670 */
[----:B------:R-:W-:Y:S01]  /*9a00*/  IMAD.IADD R10, R236, 0x1, -R6 ;  /* 0x00000001ec0a7824 */ /* 0x000fe200078e0a06 */
[----:B------:R-:W-:-:S02]  /*9a10*/  ISETP.LT.OR P1, PT, R5, R232, P1 ;  /* 0x000000e80500720c */ /* 0x000fc40000f21670 */
[----:B------:R-:W-:Y:S02]  /*9a20*/  ISETP.LT.OR P0, PT, R5, R234, P0 ;  /* 0x000000ea0500720c */ /* 0x000fe40000701670 */
[----:B------:R-:W-:Y:S02]  /*9a30*/  IABS R7, R7 ;  /* 0x0000000700077213 */ /* 0x000fe40000000000 */
[----:B------:R-:W-:Y:S02]  /*9a40*/  IABS R5, R9 ;  /* 0x0000000900057213 */ /* 0x000fe40000000000 */
[----:B------:R-:W-:Y:S01]  /*9a50*/  ISETP.NE.AND P3, PT, R12, RZ, PT ;  /* 0x000000ff0c00720c */ /* 0x000fe20003f65270 */
[----:B------:R-:W-:Y:S01]  /*9a60*/  IMAD.MOV.U32 R12, RZ, RZ, R7 ;  /* 0x000000ffff0c7224 */ /* 0x000fe200078e0007 */
[----:B------:R-:W-:Y:S01]  /*9a70*/  IABS R9, R8 ;  /* 0x0000000800097213 */ /* 0x000fe20000000000 */
[----:B------:R-:W-:Y:S01]  /*9a80*/  IMAD.MOV.U32 R7, RZ, RZ, R5 ;  /* 0x000000ffff077224 */ /* 0x000fe200078e0005 */
[----:B------:R-:W-:-:S02]  /*9a90*/  IABS R5, R11 ;  /* 0x0000000b00057213 */ /* 0x000fc40000000000 */
[----:B------:R-:W-:Y:S02]  /*9aa0*/  IABS R8, R10 ;  /* 0x0000000a00087213 */ /* 0x000fe40000000000 */
[----:B------:R-:W-:Y:S01]  /*9ab0*/  I2FP.F32.S32 R10, R7 ;  /* 0x00000007000a7245 */ /* 0x000fe20000201400 */
[----:B------:R-:W-:Y:S01]  /*9ac0*/  IMAD.MOV.U32 R7, RZ, RZ, R5 ;  /* 0x000000ffff077224 */ /* 0x000fe200078e0005 */
[----:B------:R-:W-:Y:S01]  /*9ad0*/  P2R R16, PR, RZ, 0x4 ;  /* 0x00000004ff107803 */ /* 0x000fe20000000000 */
[----:B------:R-:W-:Y:S01]  /*9ae0*/  IMAD.MOV.U32 R5, RZ, RZ, R8 ;  /* 0x000000ffff057224 */ /* 0x000fe200078e0008 */
[----:B------:R-:W-:Y:S01]  /*9af0*/  ISETP.GE.AND P2, PT, R6, R242, PT ;  /* 0x000000f20600720c */ /* 0x000fe20003f46270 */
[----:B------:R-:W-:Y:S01]  /*9b00*/  FFMA.FTZ R13, R10, -UR19, R121 ;  /* 0x800000130a0d7c23 */ /* 0x000fe20008010079 */
[----:B------:R-:W-:Y:S01]  /*9b10*/  I2FP.F32.S32 R8, R9 ;  /* 0x0000000900087245 */ /* 0x000fe20000201400 */
[----:B------:R-:W-:Y:S01]  /*9b20*/  IMAD.IADD R10, R236, 0x1, -R3 ;  /* 0x00000001ec0a7824 */ /* 0x000fe200078e0a03 */
[----:B------:R-:W-:-:S02]  /*9b30*/  I2FP.F32.S32 R9, R12 ;  /* 0x0000000c00097245 */ /* 0x000fc40000201400 */
[----:B------:R-:W-:Y:S01]  /*9b40*/  I2FP.F32.S32 R5, R5 ;  /* 0x0000000500057245 */ /* 0x000fe20000201400 */
[----:B------:R-:W-:Y:S01]  /*9b50*/  FFMA.FTZ R12, R8, -UR19, R123 ;  /* 0x80000013080c7c23 */ /* 0x000fe2000801007b */
[----:B------:R-:W-:Y:S01]  /*9b60*/  P2R R15, PR, RZ, 0x2 ;  /* 0x00000002ff0f7803 */ /* 0x000fe20000000000 */
[----:B------:R-:W-:Y:S01]  /*9b70*/  FFMA.FTZ R11, R9, -UR19, R84 ;  /* 0x80000013090b7c23 */ /* 0x000fe20008010054 */
[----:B------:R-:W-:Y:S01]  /*9b80*/  FSEL R164, R20, -INF , !P5 ;  /* 0xff80000014a47808 */ /* 0x000fe20006800000 */
[----:B------:R-:W-:Y:S01]  /*9b90*/  FFMA.FTZ R18, R5, -UR19, R142 ;  /* 0x8000001305127c23 */ /* 0x000fe2000801008e */
[----:B------:R-:W-:Y:S01]  /*9ba0*/  P2R R14, PR, RZ, 0x1 ;  /* 0x00000001ff0e7803 */ /* 0x000fe20000000000 */
[----:B------:R-:W-:Y:S01]  /*9bb0*/  IMAD.IADD R5, R239, 0x1, -R6 ;  /* 0x00000001ef057824 */ /* 0x000fe200078e0a06 */
[C---:B------:R-:W-:Y:S02]  /*9bc0*/  ISETP.GE.AND P1, PT, R6.reuse, R241, PT ;  /* 0x000000f10600720c */ /* 0x040fe40003f26270 */
[----:B------:R-:W-:-:S02]  /*9bd0*/  ISETP.LT.OR P5, PT, R6, R233, P2 ;  /* 0x000000e90600720c */ /* 0x000fc400017a1670 */
[----:B------:R-:W-:Y:S02]  /*9be0*/  I2FP.F32.S32 R7, R7 ;  /* 0x0000000700077245 */ /* 0x000fe40000201400 */
[----:B------:R-:W-:Y:S02]  /*9bf0*/  ISETP.GE.AND P0, PT, R6, R240, PT ;  /* 0x000000f00600720c */ /* 0x000fe40003f06270 */
[----:B------:R-:W-:Y:S01]  /*9c00*/  FSEL R157, R21, -INF , !P6 ;  /* 0xff800000159d7808 */ /* 0x000fe20007000000 */
[----:B------:R-:W-:Y:S01]  /*9c10*/  FFMA.FTZ R17, R7, -UR19, R86 ;  /* 0x8000001307117c23 */ /* 0x000fe20008010056 */
[----:B------:R-:W-:Y:S01]  /*9c20*/  FSEL R168, R24, -INF , !P3 ;  /* 0xff80000018a87808 */ /* 0x000fe20005800000 */
[----:B------:R-:W-:Y:S01]  /*9c30*/  IMAD.IADD R7, R237, 0x1, -R3 ;  /* 0x00000001ed077824 */ /* 0x000fe200078e0a03 */
[----:B------:R-:W-:Y:S02]  /*9c40*/  FSEL R143, R19, -INF , !P4 ;  /* 0xff800000138f7808 */ /* 0x000fe40006000000 */
[----:B------:R-:W-:-:S02]  /*9c50*/  ISETP.LT.OR P6, PT, R6, R232, P1 ;  /* 0x000000e80600720c */ /* 0x000fc40000fc1670 */
[----:B------:R-:W-:Y:S02]  /*9c60*/  P2R R9, PR, RZ, 0x20 ;  /* 0x00000020ff097803 */ /* 0x000fe40000000000 */
[-C--:B------:R-:W-:Y:S02]  /*9c70*/  ISETP.GE.AND P3, PT, R6, R243.reuse, PT ;  /* 0x000000f30600720c */ /* 0x080fe40003f66270 */
[----:B------:R-:W-:Y:S02]  /*9c80*/  ISETP.NE.AND P4, PT, R16, RZ, PT ;  /* 0x000000ff1000720c */ /* 0x000fe40003f85270 */
[----:B------:R-:W-:Y:S02]  /*9c90*/  ISETP.NE.AND P1, PT, R15, RZ, PT ;  /* 0x000000ff0f00720c */ /* 0x000fe40003f25270 */
[----:B------:R-:W-:Y:S02]  /*9ca0*/  ISETP.LT.OR P5, PT, R6, R234, P0 ;  /* 0x000000ea0600720c */ /* 0x000fe400007a1670 */
[----:B------:R-:W-:-:S02]  /*9cb0*/  ISETP.GE.AND P0, PT, R3, R243, PT ;  /* 0x000000f30300720c */ /* 0x000fc40003f06270 */
[----:B------:R-:W-:Y:S02]  /*9cc0*/  ISETP.NE.AND P2, PT, R14, RZ, PT ;  /* 0x000000ff0e00720c */ /* 0x000fe40003f45270 */
[----:B------:R-:W-:Y:S02]  /*9cd0*/  ISETP.LT.OR P3, PT, R6, R235, P3 ;  /* 0x000000eb0600720c */ /* 0x000fe40001f61670 */
[----:B------:R-:W-:Y:S02]  /*9ce0*/  IABS R5, R5 ;  /* 0x0000000500057213 */ /* 0x000fe40000000000 */
[----:B------:R-:W-:Y:S02]  /*9cf0*/  FSEL R169, R23, -INF , !P4 ;  /* 0xff80000017a97808 */ /* 0x000fe40006000000 */
[----:B------:R-:W-:Y:S02]  /*9d00*/  FSEL R158, R13, -INF , !P1 ;  /* 0xff8000000d9e7808 */ /* 0x000fe40004800000 */
[----:B------:R-:W-:-:S02]  /*9d10*/  ISETP.LT.OR P4, PT, R3, R235, P0 ;  /* 0x000000eb0300720c */ /* 0x000fc40000781670 */
[C---:B------:R-:W-:Y:S02]  /*9d20*/  ISETP.GE.AND P1, PT, R3.reuse, R242, PT ;  /* 0x000000f20300720c */ /* 0x040fe40003f26270 */
[----:B------:R-:W-:Y:S02]  /*9d30*/  FSEL R165, R12, -INF , !P2 ;  /* 0xff8000000ca57808 */ /* 0x000fe40005000000 */
[C---:B------:R-:W-:Y:S02]  /*9d40*/  ISETP.GE.AND P0, PT, R3.reuse, R241, PT ;  /* 0x000000f10300720c */ /* 0x040fe40003f06270 */
[----:B------:R-:W-:Y:S01]  /*9d50*/  IABS R6, R7 ;  /* 0x0000000700067213 */ /* 0x000fe20000000000 */
[----:B------:R-:W-:Y:S01]  /*9d60*/  IMAD.IADD R7, R238, 0x1, -R3 ;  /* 0x00000001ee077824 */ /* 0x000fe200078e0a03 */
[----:B------:R-:W-:Y:S02]  /*9d70*/  ISETP.GE.AND P2, PT, R3, R240, PT ;  /* 0x000000f00300720c */ /* 0x000fe40003f46270 */
[----:B------:R-:W-:Y:S01]  /*9d80*/  FSEL R142, R11, -INF , !P3 ;  /* 0xff8000000b8e7808 */ /* 0x000fe20005800000 */
[----:B------:R-:W-:Y:S01]  /*9d90*/  IMAD.MOV.U32 R8, RZ, RZ, R6 ;  /* 0x000000ffff087224 */ /* 0x000fe200078e0006 */
[----:B------:R-:W-:-:S02]  /*9da0*/  I2FP.F32.S32 R5, R5 ;  /* 0x0000000500057245 */ /* 0x000fc40000201400 */
[C---:B------:R-:W-:Y:S02]  /*9db0*/  ISETP.LT.OR P3, PT, R3.reuse, R233, P1 ;  /* 0x000000e90300720c */ /* 0x040fe40000f61670 */
[C---:B------:R-:W-:Y:S02]  /*9dc0*/  ISETP.LT.OR P1, PT, R3.reuse, R232, P0 ;  /* 0x000000e80300720c */ /* 0x040fe40000721670 */
[----:B------:R-:W-:Y:S01]  /*9dd0*/  ISETP.LT.OR P0, PT, R3, R234, P2 ;  /* 0x000000ea0300720c */ /* 0x000fe20001701670 */
[----:B------:R-:W-:Y:S01]  /*9de0*/  IMAD.IADD R3, R239, 0x1, -R3 ;  /* 0x00000001ef037824 */ /* 0x000fe200078e0a03 */
[----:B------:R-:W-:Y:S01]  /*9df0*/  ISETP.NE.AND P2, PT, R9, RZ, PT ;  /* 0x000000ff0900720c */ /* 0x000fe20003f45270 */
[----:B------:R-:W-:Y:S01]  /*9e00*/  FFMA.FTZ R9, R5, -UR19, R230 ;  /* 0x8000001305097c23 */ /* 0x000fe200080100e6 */
[----:B------:R-:W-:Y:S01]  /*9e10*/  IABS R6, R7 ;  /* 0x0000000700067213 */ /* 0x000fe20000000000 */
[----:B------:R-:W-:Y:S01]  /*9e20*/  VIADD R230, R223, 0x800 ;  /* 0x00000800dfe67836 */ /* 0x000fe20000000000 */
[----:B------:R-:W-:-:S02]  /*9e30*/  IABS R5, R10 ;  /* 0x0000000a00057213 */ /* 0x000fc40000000000 */
[----:B------:R-:W-:Y:S02]  /*9e40*/  I2FP.F32.S32 R6, R6 ;  /* 0x0000000600067245 */ /* 0x000fe40000201400 */
[----:B------:R-:W-:Y:S02]  /*9e50*/  I2FP.F32.S32 R5, R5 ;  /* 0x0000000500057245 */ /* 0x000fe40000201400 */
[----:B------:R-:W-:Y:S01]  /*9e60*/  FSEL R125, R17, -INF , !P2 ;  /* 0xff800000117d7808 */ /* 0x000fe20005000000 */
[----:B------:R-:W-:Y:S01]  /*9e70*/  FFMA.FTZ R7, R6, -UR19, R87 ;  /* 0x8000001306077c23 */ /* 0x000fe20008010057 */
[----:B------:R-:W-:Y:S01]  /*9e80*/  PLOP3.LUT P2, PT, PT, PT, UP0, 0x80, 0x0 ;  /* 0x000000000000781c */ /* 0x000fe20003f4f008 */
[----:B------:R-:W-:Y:S01]  /*9e90*/  FFMA.FTZ R6, R5, -UR19, R229 ;  /* 0x8000001305067c23 */ /* 0x000fe200080100e5 */
[----:B------:R-:W-:Y:S01]  /*9ea0*/  FSEL R159, R18, -INF , !P6 ;  /* 0xff800000129f7808 */ /* 0x000fe20007000000 */
[----:B------:R-:W-:Y:S01]  /*9eb0*/  VIADD R229, R223, 0x1000 ;  /* 0x00001000dfe57836 */ /* 0x000fe20000000000 */
[----:B------:R-:W-:-:S02]  /*9ec0*/  P2R R5, PR, RZ, 0x4 ;  /* 0x00000004ff057803 */ /* 0x000fc40000000000 */
[----:B------:R-:W-:Y:S02]  /*9ed0*/  IABS R3, R3 ;  /* 0x0000000300037213 */ /* 0x000fe40000000000 */
[----:B------:R-:W-:Y:S02]  /*9ee0*/  ISETP.NE.AND P6, PT, R5, RZ, PT ;  /* 0x000000ff0500720c */ /* 0x000fe40003fc5270 */
[----:B------:R-:W-:Y:S02]  /*9ef0*/  I2FP.F32.S32 R8, R8 ;  /* 0x0000000800087245 */ /* 0x000fe40000201400 */
[----:B------:R-:W-:Y:S02]  /*9f00*/  I2FP.F32.S32 R3, R3 ;  /* 0x0000000300037245 */ /* 0x000fe40000201400 */
[----:B------:R-:W-:Y:S01]  /*9f10*/  FSEL R166, R9, -INF , !P5 ;  /* 0xff80000009a67808 */ /* 0x000fe20006800000 */
[----:B------:R-:W-:Y:S01]  /*9f20*/  FFMA.FTZ R8, R8, -UR19, R85 ;  /* 0x8000001308087c23 */ /* 0x000fe20008010055 */
[----:B------:R-:W-:Y:S01]  /*9f30*/  FSEL R124, R7, -INF , !P3 ;  /* 0xff800000077c7808 */ /* 0x000fe20005800000 */
[----:B------:R-:W-:Y:S01]  /*9f40*/  FFMA.FTZ R3, R3, -UR19, R228 ;  /* 0x8000001303037c23 */ /* 0x000fe200080100e4 */
[----:B------:R-:W-:Y:S01]  /*9f50*/  VIADD R228, R223, 0x1800 ;  /* 0x00001800dfe47836 */ /* 0x000fe20000000000 */
[----:B------:R-:W-:-:S02]  /*9f60*/  FSEL R160, R6, -INF , !P1 ;  /* 0xff80000006a07808 */ /* 0x000fc40004800000 */
[----:B------:R-:W-:Y:S02]  /*9f70*/  FSEL R148, R8, -INF , !P4 ;  /* 0xff80000008947808 */ /* 0x000fe40006000000 */
[----:B------:R-:W-:Y:S01]  /*9f80*/  FSEL R167, R3, -INF , !P0 ;  /* 0xff80000003a77808 */ /* 0x000fe20004000000 */
[----:B------:R-:W-:Y:S06]  /*9f90*/  @!P6 BRA `(.L_x_1001) ;  /* 0x0000000400c4e947 */ /* 0x000fec0003800000 */
[----:B------:R-:W2:Y:S01]  /*9fa0*/  LDL.64 R214, [R1+0xc8] ;  /* 0x0000c80001d67983 */ /* 0x000ea20000100a00 */
[----:B------:R-:W-:Y:S01]  /*9fb0*/  ULDC UR22, c[0x0][0x2d0] ;  /* 0x0000b40000167ab9 */ /* 0x000fe20000000800 */
[----:B------:R-:W-:Y:S01]  /*9fc0*/  UIADD3 UR23, UR24, -0x2, URZ ;  /* 0xfffffffe18177890 */ /* 0x000fe2000fffe03f */
        /* <DEDUP_REMOVED lines=50> */
[----:B-----5:R-:W-:Y:S02]  /*a2f0*/  @!P0 LEA R22, P2, R5, R22, 0x1 ;  /* 0x0000001605168211 */ /* 0x020fe400078408ff */
[----:B------:R-:W-:Y:S01]  /*a300*/  @!P0 LEA.HI.X R17, R3, R29, R20, 0x1, P1 ;  /* 0x0000001d03118211 */ /* 0x000fe200008f0c14 */
[----:B------:R-:W-:Y:S01]  /*a310*/  @!P0 VIADD R3, R15, UR25 ;  /* 0x000000190f038c36 */ /* 0x000fe20008000000 */
[C---:B---3--:R-:W-:Y:S01]  /*a320*/  @!P0 LEA R20, P1, R14.reuse, R26, 0x1 ;  /* 0x0000001a0e148211 */ /* 0x048fe200078208ff */
[----:B------:R2:W-:Y:S01]  /*a330*/  @P0 STS.128 [R244+0x4800], RZ ;  /* 0x004800fff4000388 */ /* 0x0005e20000000c00 */
[----:B------:R-:W-:Y:S01]  /*a340*/  @!P0 LEA.HI.X R23, R5, R23, R21, 0x1, P2 ;  /* 0x0000001705178211 */ /* 0x000fe200010f0c15 */
[----:B------:R-:W-:Y:S01]  /*a350*/  @!P0 VIADD R5, R11, UR22 ;  /* 0x000000160b058c36 */ /* 0x000fe20008000000 */
[----:B------:R-:W-:Y:S01]  /*a360*/  @!P0 LEA.HI.X R21, R14, R27, R3, 0x1, P1 ;  /* 0x0000001b0e158211 */ /* 0x000fe200008f0c03 */
[----:B------:R-:W-:Y:S01]  /*a370*/  @!PT LDS RZ, [RZ] ;  /* 0x00000000fffff984 */ /* 0x000fe20000000800 */
[----:B------:R-:W-:Y:S01]  /*a380*/  @!PT LDS RZ, [RZ] ;  /* 0x00000000fffff984 */ /* 0x000fe20000000800 */
[----:B------:R-:W-:Y:S01]  /*a390*/  @!PT LDS RZ, [RZ] ;  /* 0x00000000fffff984 */ /* 0x000fe20000000800 */
[----:B------:R3:W-:Y:S01]  /*a3a0*/  @!P0 LDGSTS.E.BYPASS.LTC128B.128 [R244+0x4800], desc[UR26][R16.64] ;  /* 0x0480000010f48fae */ /* 0x0007e2000b901d5a */
[----:B------:R-:W-:Y:S01]  /*a3b0*/  @!P0 VIADD R3, R13, UR23 ;  /* 0x000000170d038c36 */ /* 0x000fe20008000000 */
[----:B------:R-:W-:-:S02]  /*a3c0*/  @!P0 LEA R14, P1, R10, R34, 0x1 ;  /* 0x000000220a0e8211 */ /* 0x000fc400078208ff */
        /* <DEDUP_REMOVED lines=44> */
.L_x_1003:
[----:B------:R-:W-:Y:S05]  /*a690*/  BSYNC B0 ;  /* 0x0000000000007941 */ /* 0x000fea0003800000 */
.L_x_1002:
[----:B------:R-:W0:Y:S02]  /*a6a0*/  LDGDEPBAR ;  /* 0x00000000000079af */ /* 0x000e240000000000 */
.L_x_1001:
[----:B------:R-:W-:Y:S01]  /*a6b0*/  FMNMX.FTZ R3, R55, R54, !PT ;  /* 0x0000003637037209 */ /* 0x000fe20007810000 */
[----:B------:R-:W-:Y:S01]  /*a6c0*/  ULDC UR25, c[0x0][0x2ec] ;  /* 0x0000bb0000197ab9 */ /* 0x000fe20000000800 */
[----:B------:R-:W-:Y:S01]  /*a6d0*/  STL [R1+0x12c], R236 ;  /* 0x00012cec01007387 */ /* 0x000fe20000100800 */
[----:B------:R-:W-:Y:S02]  /*a6e0*/  LEA R213, R0, UR4, 0x1 ;  /* 0x0000000400d57c11 */ /* 0x000fe4000f8e08ff */
[----:B------:R-:W-:Y:S01]  /*a6f0*/  FMNMX.FTZ R3, R53, R3, !PT ;  /* 0x0000000335037209 */ /* 0x000fe20007810000 */
[----:B------:R-:W-:Y:S01]  /*a700*/  STL [R1+0x128], R235 ;  /* 0x000128eb01007387 */ /* 0x000fe20000100800 */
[----:B------:R-:W-:Y:S02]  /*a710*/  LEA R214, R4, R213, 0x1 ;  /* 0x000000d504d67211 */ /* 0x000fe400078e08ff */
[----:B------:R-:W-:Y:S01]  /*a720*/  FMNMX.FTZ R3, R48, R3, !PT ;  /* 0x0000000330037209 */ /* 0x000fe20007810000 */
[----:B------:R-:W-:Y:S01]  /*a730*/  STL [R1+0x124], R234 ;  /* 0x000124ea01007387 */ /* 0x000fe20000100800 */
[C---:B------:R-:W-:Y:S01]  /*a740*/  LEA R216, R2.reuse, R213, 0x1 ;  /* 0x000000d502d87211 */ /* 0x040fe200078e08ff */
        /* <DEDUP_REMOVED lines=39> */
[----:B------:R-:W-:Y:S01]  /*a9c0*/  LDSM.16.MT88.4 R32, [R213+0x8000] ;  /* 0x00800000d520783b */ /* 0x000fe20000004200 */
[----:B------:R-:W-:Y:S02]  /*a9d0*/  FMNMX.FTZ R3, R39, R3, !PT ;  /* 0x0000000327037209 */ /* 0x000fe40007810000 */
[----:B------:R-:W-:Y:S01]  /*a9e0*/  FMNMX.FTZ R6, R135, R6, !PT ;  /* 0x0000000687067209 */ /* 0x000fe20007810000 */
[----:B------:R-:W-:Y:S01]  /*a9f0*/  LDSM.16.MT88.4 R24, [R215+0x8800] ;  /* 0x00880000d718783b */ /* 0x000fe20000004200 */
[----:B------:R-:W-:-:S02]  /*aa00*/  FMNMX.FTZ R3, R36, R3, !PT ;  /* 0x0000000324037209 */ /* 0x000fc40007810000 */
[----:B------:R-:W-:Y:S01]  /*aa10*/  FMNMX.FTZ R6, R134, R6, !PT ;  /* 0x0000000686067209 */ /* 0x000fe20007810000 */
[----:B------:R-:W-:Y:S01]  /*aa20*/  LDSM.16.MT88.4 R28, [R214+0x8800] ;  /* 0x00880000d61c783b */ /* 0x000fe20000004200 */
        /* <DEDUP_REMOVED lines=23> */
[----:B------:R-:W3:Y:S01]  /*aba0*/  SHFL.BFLY PT, R71, R3, 0x2, 0x1f ;  /* 0x0c401f0003477f89 */ /* 0x000ee200000e0000 */
        /* <DEDUP_REMOVED lines=12> */
[----:B---3--:R-:W-:-:S02]  /*ac70*/  FMNMX.FTZ R71, R3, R71, !PT ;  /* 0x0000004703477209 */ /* 0x008fc40007810000 */
[----:B------:R-:W-:Y:S02]  /*ac80*/  FMNMX.FTZ R3, R67, R65, !PT ;  /* 0x0000004143037209 */ /* 0x000fe40007810000 */
[----:B------:R-:W-:Y:S01]  /*ac90*/  FMNMX.FTZ R5, R144, R5, !PT ;  /* 0x0000000590057209 */ /* 0x000fe20007810000 */
[----:B------:R-:W3:Y:S01]  /*aca0*/  SHFL.BFLY PT, R7, R71, 0x1, 0x1f ;  /* 0x0c201f0047077f89 */ /* 0x000ee200000e0000 */
        /* <DEDUP_REMOVED lines=24> */
[----:B------:R-:W-:Y:S01]  /*ae30*/  FMUL.FTZ R7, R71, UR25 ;  /* 0x0000001947077c20 */ /* 0x000fe20008410000 */
[----:B------:R-:W-:Y:S02]  /*ae40*/  FMNMX.FTZ R3, R203, R6, !PT ;  /* 0x00000006cb037209 */ /* 0x000fe40007810000 */
[----:B------:R-:W-:Y:S02]  /*ae50*/  FMNMX.FTZ R70, R124, R70, !PT ;  /* 0x000000467c467209 */ /* 0x000fe40007810000 */
[----:B------:R-:W-:Y:S02]  /*ae60*/  FMNMX.FTZ R5, R177, R5, !PT ;  /* 0x00000005b1057209 */ /* 0x000fe40007810000 */
[----:B------:R-:W-:Y:S01]  /*ae70*/  FSETP.NEU.FTZ.AND P0, PT, R71, -INF , PT ;  /* 0xff8000004700780b */ /* 0x000fe20003f1d000 */
[----:B-1----:R-:W1:Y:S01]  /*ae80*/  SHFL.BFLY PT, R8, R70, 0x2, 0x1f ;  /* 0x0c401f0046087f89 */ /* 0x002e6200000e0000 */
[----:B------:R-:W-:-:S02]  /*ae90*/  FMNMX.FTZ R3, R192, R3, !PT ;  /* 0x00000003c0037209 */ /* 0x000fc40007810000 */
[----:B------:R-:W-:Y:S02]  /*aea0*/  FMNMX.FTZ R5, R171, R5, !PT ;  /* 0x00000005ab057209 */ /* 0x000fe40007810000 */
[----:B------:R-:W-:Y:S02]  /*aeb0*/  FSEL R7, R7, RZ, P0 ;  /* 0x000000ff07077208 */ /* 0x000fe40000000000 */
[----:B------:R-:W-:Y:S02]  /*aec0*/  FMNMX.FTZ R3, R175, R3, !PT ;  /* 0x00000003af037209 */ /* 0x000fe40007810000 */
[----:B------:R-:W-:Y:S01]  /*aed0*/  FMNMX.FTZ R5, R163, R5, !PT ;  /* 0x00000005a3057209 */ /* 0x000fe20007810000 */
[--C-:B------:R-:W-:Y:S01]  /*aee0*/  FFMA.FTZ R6, R55, UR25, -R7.reuse ;  /* 0x0000001937067c23 */ /* 0x100fe20008010807 */
[----:B------:R-:W-:Y:S01]  /*aef0*/  FMNMX.FTZ R3, R251, R3, !PT ;  /* 0x00000003fb037209 */ /* 0x000fe20007810000 */
[--C-:B------:R-:W-:Y:S01]  /*af00*/  FFMA.FTZ R136, R136, UR25, -R7.reuse ;  /* 0x0000001988887c23 */ /* 0x100fe20008010807 */
[----:B------:R-:W-:Y:S01]  /*af10*/  FMNMX.FTZ R5, R152, R5, !PT ;  /* 0x0000000598057209 */ /* 0x000fe20007810000 */
[----:B------:R3:W-:Y:S01]  /*af20*/  MUFU.EX2 R101, R6 ;  /* 0x0000000600657308 */ /* 0x0007e20000000800 */
[----:B------:R-:W-:Y:S01]  /*af30*/  FMNMX.FTZ R3, R200, R3, !PT ;  /* 0x00000003c8037209 */ /* 0x000fe20007810000 */
[--C-:B------:R-:W-:Y:S01]  /*af40*/  FFMA.FTZ R135, R135, UR25, -R7.reuse ;  /* 0x0000001987877c23 */ /* 0x100fe20008010807 */
[----:B------:R-:W-:Y:S01]  /*af50*/  FMNMX.FTZ R5, R150, R5, !PT ;  /* 0x0000000596057209 */ /* 0x000fe20007810000 */
[--C-:B------:R-:W-:Y:S01]  /*af60*/  FFMA.FTZ R134, R134, UR25, -R7.reuse ;  /* 0x0000001986867c23 */ /* 0x100fe20008010807 */
[----:B------:R-:W-:Y:S01]  /*af70*/  FMNMX.FTZ R3, R191, R3, !PT ;  /* 0x00000003bf037209 */ /* 0x000fe20007810000 */
[--C-:B------:R-:W-:Y:S01]  /*af80*/  FFMA.FTZ R133, R133, UR25, -R7.reuse ;  /* 0x0000001985857c23 */ /* 0x100fe20008010807 */
[--C-:B------:R-:W-:Y:S01]  /*af90*/  FFMA.FTZ R137, R137, UR25, -R7.reuse ;  /* 0x0000001989897c23 */ /* 0x100fe20008010807 */
[--C-:B------:R-:W-:Y:S01]  /*afa0*/  FFMA.FTZ R138, R138, UR25, -R7.reuse ;  /* 0x000000198a8a7c23 */ /* 0x100fe20008010807 */
[--C-:B------:R-:W-:Y:S01]  /*afb0*/  FFMA.FTZ R143, R143, UR25, -R7.reuse ;  /* 0x000000198f8f7c23 */ /* 0x100fe20008010807 */
[----:B-1----:R-:W-:Y:S01]  /*afc0*/  FMNMX.FTZ R70, R70, R8, !PT ;  /* 0x0000000846467209 */ /* 0x002fe20007810000 */
[--C-:B------:R-:W-:Y:S01]  /*afd0*/  FFMA.FTZ R8, R48, UR25, -R7.reuse ;  /* 0x0000001930087c23 */ /* 0x100fe20008010807 */
[--C-:B------:R-:W-:Y:S01]  /*afe0*/  FFMA.FTZ R142, R142, UR25, -R7.reuse ;  /* 0x000000198e8e7c23 */ /* 0x100fe20008010807 */
[----:B------:R-:W-:-:S02]  /*aff0*/  FFMA.FTZ R148, R148, UR25, -R7 ;  /* 0x0000001994947c23 */ /* 0x000fc40008010807 */
[----:B------:R-:W1:Y:S01]  /*b000*/  SHFL.BFLY PT, R9, R70, 0x1, 0x1f ;  /* 0x0c201f0046097f89 */ /* 0x000e6200000e0000 */
[----:B------:R-:W-:Y:S01]  /*b010*/  MUFU.EX2 R233, R8 ;  /* 0x0000000800e97308 */ /* 0x000fe20000000800 */
[----:B---3--:R-:W-:-:S07]  /*b020*/  FFMA.FTZ R6, R54, UR25, -R7 ;  /* 0x0000001936067c23 */ /* 0x008fce0008010807 */
[----:B------:R3:W2:Y:S01]  /*b030*/  MUFU.EX2 R87, R6 ;  /* 0x0000000600577308 */ /* 0x0006a20000000800 */
[----:B-1----:R-:W-:Y:S02]  /*b040*/  FMNMX.FTZ R70, R70, R9, !PT ;  /* 0x0000000946467209 */ /* 0x002fe40007810000 */
[----:B---3--:R-:W-:Y:S02]  /*b050*/  FMNMX.FTZ R6, R146, R5, !PT ;  /* 0x0000000592067209 */ /* 0x008fe40007810000 */
[----:B------:R-:W-:Y:S01]  /*b060*/  FMNMX.FTZ R5, R173, R3, !PT ;  /* 0x00000003ad057209 */ /* 0x000fe20007810000 */
[----:B------:R-:W-:Y:S01]  /*b070*/  FFMA.FTZ R3, R53, UR25, -R7 ;  /* 0x0000001935037c23 */ /* 0x000fe20008010807 */
[----:B------:R-:W-:Y:S02]  /*b080*/  FMNMX.FTZ R6, R145, R6, !PT ;  /* 0x0000000691067209 */ /* 0x000fe40007810000 */
[----:B------:R-:W-:Y:S01]  /*b090*/  FMNMX.FTZ R5, R112, R5, !PT ;  /* 0x0000000570057209 */ /* 0x000fe20007810000 */
[----:B------:R1:W3:Y:S01]  /*b0a0*/  MUFU.EX2 R236, R3 ;  /* 0x0000000300ec7308 */ /* 0x0002e20000000800 */
[----:B------:R-:W-:-:S02]  /*b0b0*/  FMNMX.FTZ R6, R129, R6, !PT ;  /* 0x0000000681067209 */ /* 0x000fc40007810000 */
[C---:B------:R-:W-:Y:S02]  /*b0c0*/  FSETP.NEU.FTZ.AND P0, PT, R70.reuse, -INF , PT ;  /* 0xff8000004600780b */ /* 0x040fe40003f1d000 */
[----:B--2---:R-:W-:Y:S02]  /*b0d0*/  F2FP.BF16.F32.PACK_AB R20, R87, R101 ;  /* 0x000000655714723e */ /* 0x004fe400000010ff */
[----:B-1----:R-:W-:Y:S02]  /*b0e0*/  FMNMX.FTZ R3, R209, R5, !PT ;  /* 0x00000005d1037209 */ /* 0x002fe40007810000 */
[----:B------:R-:W-:Y:S01]  /*b0f0*/  FMNMX.FTZ R5, R157, R6, !PT ;  /* 0x000000069d057209 */ /* 0x000fe20007810000 */
[----:B------:R-:W-:Y:S01]  /*b100*/  FMUL.FTZ R6, R70, UR25 ;  /* 0x0000001946067c20 */ /* 0x000fe20008410000 */
[----:B------:R-:W-:Y:S02]  /*b110*/  FMNMX.FTZ R3, R202, R3, !PT ;  /* 0x00000003ca037209 */ /* 0x000fe40007810000 */
[----:B------:R-:W-:-:S02]  /*b120*/  FMNMX.FTZ R69, R158, R5, !PT ;  /* 0x000000059e457209 */ /* 0x000fc40007810000 */
[----:B------:R-:W-:Y:S01]  /*b130*/  FMNMX.FTZ R5, R185, R3, !PT ;  /* 0x00000003b9057209 */ /* 0x000fe20007810000 */
[----:B------:R-:W-:Y:S01]  /*b140*/  FFMA.FTZ R3, R44, UR25, -R7 ;  /* 0x000000192c037c23 */ /* 0x000fe20008010807 */
[----:B------:R-:W-:Y:S02]  /*b150*/  FMNMX.FTZ R69, R159, R69, !PT ;  /* 0x000000459f457209 */ /* 0x000fe40007810000 */
[----:B------:R-:W-:Y:S01]  /*b160*/  FMNMX.FTZ R5, R184, R5, !PT ;  /* 0x00000005b8057209 */ /* 0x000fe20007810000 */
[----:B------:R1:W-:Y:S01]  /*b170*/  MUFU.EX2 R96, R3 ;  /* 0x0000000300607308 */ /* 0x0003e20000000800 */
[----:B------:R-:W-:Y:S02]  /*b180*/  FMNMX.FTZ R69, R160, R69, !PT ;  /* 0x00000045a0457209 */ /* 0x000fe40007810000 */
[----:B------:R-:W-:Y:S02]  /*b190*/  FMNMX.FTZ R5, R176, R5, !PT ;  /* 0x00000005b0057209 */ /* 0x000fe40007810000 */
[----:B------:R-:W-:Y:S01]  /*b1a0*/  FSEL R6, R6, RZ, P0 ;  /* 0x000000ff06067208 */ /* 0x000fe20000000000 */
[----:B------:R-:W2:Y:S01]  /*b1b0*/  SHFL.BFLY PT, R8, R69, 0x2, 0x1f ;  /* 0x0c401f0045087f89 */ /* 0x000ea200000e0000 */
[----:B------:R-:W-:-:S02]  /*b1c0*/  FMNMX.FTZ R5, R170, R5, !PT ;  /* 0x00000005aa057209 */ /* 0x000fc40007810000 */
[----:B---3--:R-:W-:Y:S01]  /*b1d0*/  F2FP.BF16.F32.PACK_AB R22, R233, R236 ;  /* 0x000000ece916723e */ /* 0x008fe200000010ff */
[--C-:B------:R-:W-:Y:S01]  /*b1e0*/  FFMA.FTZ R147, R147, UR25, -R6.reuse ;  /* 0x0000001993937c23 */ /* 0x100fe20008010806 */
[----:B------:R-:W-:Y:S01]  /*b1f0*/  FMNMX.FTZ R5, R162, R5, !PT ;  /* 0x00000005a2057209 */ /* 0x000fe20007810000 */
[--C-:B------:R-:W-:Y:S01]  /*b200*/  FFMA.FTZ R168, R168, UR25, -R6.reuse ;  /* 0x00000019a8a87c23 */ /* 0x100fe20008010806 */
[----:B------:R-:W-:Y:S01]  /*b210*/  FFMA.FTZ R169, R169, UR25, -R6 ;  /* 0x00000019a9a97c23 */ /* 0x000fe20008010806 */
[----:B-1----:R-:W-:-:S04]  /*b220*/  FFMA.FTZ R3, R43, UR25, -R7 ;  /* 0x000000192b037c23 */ /* 0x002fc80008010807 */
[----:B------:R1:W3:Y:S01]  /*b230*/  MUFU.EX2 R85, R3 ;  /* 0x0000000300557308 */ /* 0x0002e20000000800 */
[----:B--2---:R-:W-:Y:S01]  /*b240*/  FMNMX.FTZ R69, R69, R8, !PT ;  /* 0x0000000845457209 */ /* 0x004fe20007810000 */
[----:B-1----:R-:W-:Y:S01]  /*b250*/  FFMA.FTZ R3, R40, UR25, -R7 ;  /* 0x0000001928037c23 */ /* 0x002fe20008010807 */
[----:B---3--:R-:W-:-:S05]  /*b260*/  F2FP.BF16.F32.PACK_AB R12, R85, R96 ;  /* 0x00000060550c723e */ /* 0x008fca00000010ff */
[----:B------:R1:W-:Y:S02]  /*b270*/  MUFU.EX2 R230, R3 ;  /* 0x0000000300e67308 */ /* 0x0003e40000000800 */
[----:B-1----:R-:W-:Y:S01]  /*b280*/  FMNMX.FTZ R3, R161, R5, !PT ;  /* 0x00000005a1037209 */ /* 0x002fe20007810000 */
[----:B------:R-:W-:-:S03]  /*b290*/  FFMA.FTZ R5, R37, UR25, -R7 ;  /* 0x0000001925057c23 */ /* 0x000fc60008010807 */
[----:B------:R-:W-:Y:S02]  /*b2a0*/  FMNMX.FTZ R3, R151, R3, !PT ;  /* 0x0000000397037209 */ /* 0x000fe40007810000 */
[----:B------:R1:W2:Y:S02]  /*b2b0*/  MUFU.EX2 R226, R5 ;  /* 0x0000000500e27308 */ /* 0x0002a40000000800 */
[----:B------:R-:W-:-:S04]  /*b2c0*/  FMNMX.FTZ R3, R153, R3, !PT ;  /* 0x0000000399037209 */ /* 0x000fc80007810000 */
[----:B------:R-:W-:-:S04]  /*b2d0*/  FMNMX.FTZ R3, R131, R3, !PT ;  /* 0x0000000383037209 */ /* 0x000fc80007810000 */
[----:B------:R-:W-:Y:S01]  /*b2e0*/  FMNMX.FTZ R68, R164, R3, !PT ;  /* 0x00000003a4447209 */ /* 0x000fe20007810000 */
[----:B------:R-:W-:-:S03]  /*b2f0*/  FFMA.FTZ R3, R60, UR25, -R6 ;  /* 0x000000193c037c23 */ /* 0x000fc60008010806 */
[----:B------:R-:W-:Y:S01]  /*b300*/  FMNMX.FTZ R68, R165, R68, !PT ;  /* 0x00000044a5447209 */ /* 0x000fe20007810000 */
[----:B------:R3:W-:Y:S01]  /*b310*/  MUFU.EX2 R102, R3 ;  /* 0x0000000300667308 */ /* 0x0007e20000000800 */
[----:B-1----:R-:W-:Y:S01]  /*b320*/  FFMA.FTZ R5, R64, UR25, -R6 ;  /* 0x0000001940057c23 */ /* 0x002fe20008010806 */
[----:B--2---:R-:W-:Y:S02]  /*b330*/  F2FP.BF16.F32.PACK_AB R14, R226, R230 ;  /* 0x000000e6e20e723e */ /* 0x004fe400000010ff */
[----:B------:R-:W-:-:S04]  /*b340*/  FMNMX.FTZ R68, R166, R68, !PT ;  /* 0x00000044a6447209 */ /* 0x000fc80007810000 */
[----:B------:R1:W2:Y:S01]  /*b350*/  MUFU.EX2 R11, R5 ;  /* 0x00000005000b7308 */ /* 0x0002a20000000800 */
[----:B------:R-:W-:-:S05]  /*b360*/  FMNMX.FTZ R68, R167, R68, !PT ;  /* 0x00000044a7447209 */ /* 0x000fca0007810000 */
[----:B------:R-:W4:Y:S01]  /*b370*/  SHFL.BFLY PT, R8, R68, 0x2, 0x1f ;  /* 0x0c401f0044087f89 */ /* 0x000f2200000e0000 */
[----:B---3--:R-:W-:-:S04]  /*b380*/  FFMA.FTZ R3, R59, UR25, -R6 ;  /* 0x000000193b037c23 */ /* 0x008fc80008010806 */
[----:B------:R3:W-:Y:S01]  /*b390*/  MUFU.EX2 R97, R3 ;  /* 0x0000000300617308 */ /* 0x0007e20000000800 */
[----:B-1----:R-:W1:Y:S01]  /*b3a0*/  SHFL.BFLY PT, R5, R69, 0x1, 0x1f ;  /* 0x0c201f0045057f89 */ /* 0x002e6200000e0000 */
[----:B--2---:R-:W-:-:S05]  /*b3b0*/  IMAD.MOV.U32 R4, RZ, RZ, R11 ;  /* 0x000000ffff047224 */ /* 0x004fca00078e000b */
[----:B------:R-:W-:Y:S01]  /*b3c0*/  F2FP.BF16.F32.PACK_AB R21, R102, R4 ;  /* 0x000000046615723e */ /* 0x000fe200000010ff */
[----:B---3--:R-:W-:Y:S01]  /*b3d0*/  FFMA.FTZ R3, R50, UR25, -R6 ;  /* 0x0000001932037c23 */ /* 0x008fe20008010806 */
[----:B----4-:R-:W-:-:S03]  /*b3e0*/  FMNMX.FTZ R68, R68, R8, !PT ;  /* 0x0000000844447209 */ /* 0x010fc60007810000 */
[----:B------:R2:W3:Y:S02]  /*b3f0*/  MUFU.EX2 R10, R3 ;  /* 0x00000003000a7308 */ /* 0x0004e40000000800 */
[----:B------:R-:W4:Y:S01]  /*b400*/  SHFL.BFLY PT, R8, R68, 0x1, 0x1f ;  /* 0x0c201f0044087f89 */ /* 0x000f2200000e0000 */
[----:B-1----:R-:W-:-:S04]  /*b410*/  FMNMX.FTZ R69, R69, R5, !PT ;  /* 0x0000000545457209 */ /* 0x002fc80007810000 */
[C---:B------:R-:W-:Y:S01]  /*b420*/  FSETP.NEU.FTZ.AND P0, PT, R69.reuse, -INF , PT ;  /* 0xff8000004500780b */ /* 0x040fe20003f1d000 */
[----:B------:R-:W-:Y:S01]  /*b430*/  FMUL.FTZ R5, R69, UR25 ;  /* 0x0000001945057c20 */ /* 0x000fe20008410000 */
[----:B--2---:R-:W-:-:S04]  /*b440*/  FFMA.FTZ R3, R47, UR25, -R6 ;  /* 0x000000192f037c23 */ /* 0x004fc80008010806 */
[----:B------:R-:W-:Y:S02]  /*b450*/  FSEL R5, R5, RZ, P0 ;  /* 0x000000ff05057208 */ /* 0x000fe40000000000 */
[----:B---3--:R-:W-:Y:S01]  /*b460*/  MOV R2, R10 ;  /* 0x0000000a00027202 */ /* 0x008fe20000000f00 */
[----:B------:R1:W-:Y:S02]  /*b470*/  MUFU.EX2 R110, R3 ;  /* 0x00000003006e7308 */ /* 0x0003e40000000800 */
[--C-:B------:R-:W-:Y:S01]  /*b480*/  FFMA.FTZ R146, R146, UR25, -R5.reuse ;  /* 0x0000001992927c23 */ /* 0x100fe20008010805 */
[----:B------:R-:W-:Y:S01]  /*b490*/  F2FP.BF16.F32.PACK_AB R23, R2, R97 ;  /* 0x000000610217723e */ /* 0x000fe200000010ff */
[--C-:B------:R-:W-:Y:S01]  /*b4a0*/  FFMA.FTZ R145, R145, UR25, -R5.reuse ;  /* 0x0000001991917c23 */ /* 0x100fe20008010805 */
[----:B----4-:R-:W-:Y:S01]  /*b4b0*/  FMNMX.FTZ R68, R68, R8, !PT ;  /* 0x0000000844447209 */ /* 0x010fe20007810000 */
[--C-:B------:R-:W-:Y:S01]  /*b4c0*/  FFMA.FTZ R8, R41, UR25, -R5.reuse ;  /* 0x0000001929087c23 */ /* 0x100fe20008010805 */
[--C-:B------:R-:W-:Y:S01]  /*b4d0*/  FFMA.FTZ R157, R157, UR25, -R5.reuse ;  /* 0x000000199d9d7c23 */ /* 0x100fe20008010805 */
[--C-:B------:R-:W-:Y:S01]  /*b4e0*/  FFMA.FTZ R158, R158, UR25, -R5.reuse ;  /* 0x000000199e9e7c23 */ /* 0x100fe20008010805 */
[----:B------:R-:W-:Y:S01]  /*b4f0*/  FSETP.NEU.FTZ.AND P0, PT, R68, -INF , PT ;  /* 0xff8000004400780b */ /* 0x000fe20003f1d000 */
[----:B------:R2:W-:Y:S01]  /*b500*/  MUFU.EX2 R228, R8 ;  /* 0x0000000800e47308 */ /* 0x0005e20000000800 */
[--C-:B------:R-:W-:Y:S01]  /*b510*/  FFMA.FTZ R159, R159, UR25, -R5.reuse ;  /* 0x000000199f9f7c23 */ /* 0x100fe20008010805 */
[----:B------:R-:W-:Y:S01]  /*b520*/  FFMA.FTZ R160, R160, UR25, -R5 ;  /* 0x00000019a0a07c23 */ /* 0x000fe20008010805 */
[----:B-1----:R-:W-:-:S02]  /*b530*/  FFMA.FTZ R3, R42, UR25, -R6 ;  /* 0x000000192a037c23 */ /* 0x002fc40008010806 */
[----:B------:R-:W-:Y:S03]  /*b540*/  LDSM.16.MT88.4 R40, [R215+0x8000] ;  /* 0x00800000d728783b */ /* 0x000fe60000004200 */
[----:B------:R1:W3:Y:S01]  /*b550*/  MUFU.EX2 R109, R3 ;  /* 0x00000003006d7308 */ /* 0x0002e20000000800 */
[----:B--2---:R-:W-:-:S07]  /*b560*/  FFMA.FTZ R8, R38, UR25, -R5 ;  /* 0x0000001926087c23 */ /* 0x004fce0008010805 */
[----:B------:R-:W2:Y:S01]  /*b570*/  MUFU.EX2 R224, R8 ;  /* 0x0000000800e07308 */ /* 0x000ea20000000800 */
[----:B-1----:R-:W-:Y:S01]  /*b580*/  FFMA.FTZ R3, R39, UR25, -R6 ;  /* 0x0000001927037c23 */ /* 0x002fe20008010806 */
[----:B---3--:R-:W-:-:S06]  /*b590*/  F2FP.BF16.F32.PACK_AB R13, R109, R110 ;  /* 0x0000006e6d0d723e */ /* 0x008fcc00000010ff */
[----:B------:R1:W-:Y:S01]  /*b5a0*/  MUFU.EX2 R229, R3 ;  /* 0x0000000300e57308 */ /* 0x0003e20000000800 */
[----:B--2---:R-:W-:Y:S01]  /*b5b0*/  F2FP.BF16.F32.PACK_AB R10, R224, R228 ;  /* 0x000000e4e00a723e */ /* 0x004fe200000010ff */
[----:B-1----:R-:W-:Y:S02]  /*b5c0*/  FFMA.FTZ R3, R36, UR25, -R6 ;  /* 0x0000001924037c23 */ /* 0x002fe40008010806 */
[----:B------:R-:W-:Y:S04]  /*b5d0*/  LDSM.16.MT88.4 R36, [R216+0x8800] ;  /* 0x00880000d824783b */ /* 0x000fe80000004200 */
[----:B------:R1:W2:Y:S02]  /*b5e0*/  MUFU.EX2 R225, R3 ;  /* 0x0000000300e17308 */ /* 0x0002a40000000800 */
[----:B-1----:R-:W-:Y:S01]  /*b5f0*/  FFMA.FTZ R3, R66, UR25, -R5 ;  /* 0x0000001942037c23 */ /* 0x002fe20008010805 */
[----:B--2---:R-:W-:-:S05]  /*b600*/  F2FP.BF16.F32.PACK_AB R15, R225, R229 ;  /* 0x000000e5e10f723e */ /* 0x004fca00000010ff */
[----:B------:R1:W-:Y:S02]  /*b610*/  MUFU.EX2 R217, R3 ;  /* 0x0000000300d97308 */ /* 0x0003e40000000800 */
[----:B-1----:R-:W-:-:S06]  /*b620*/  FFMA.FTZ R3, R62, UR25, -R5 ;  /* 0x000000193e037c23 */ /* 0x002fcc0008010805 */
[----:B------:R1:W2:Y:S02]  /*b630*/  MUFU.EX2 R220, R3 ;  /* 0x0000000300dc7308 */ /* 0x0002a40000000800 */
[----:B-1----:R-:W-:Y:S01]  /*b640*/  FFMA.FTZ R3, R61, UR25, -R5 ;  /* 0x000000193d037c23 */ /* 0x002fe20008010805 */
[----:B--2---:R-:W-:-:S05]  /*b650*/  F2FP.BF16.F32.PACK_AB R16, R220, R217 ;  /* 0x000000d9dc10723e */ /* 0x004fca00000010ff */
[----:B------:R1:W-:Y:S02]  /*b660*/  MUFU.EX2 R235, R3 ;  /* 0x0000000300eb7308 */ /* 0x0003e40000000800 */
[----:B-1----:R-:W-:-:S06]  /*b670*/  FFMA.FTZ R3, R51, UR25, -R5 ;  /* 0x0000001933037c23 */ /* 0x002fcc0008010805 */
[----:B------:R1:W2:Y:S02]  /*b680*/  MUFU.EX2 R86, R3 ;  /* 0x0000000300567308 */ /* 0x0002a40000000800 */
[--C-:B-1----:R-:W-:Y:S01]  /*b690*/  FFMA.FTZ R3, R49, UR25, -R5.reuse ;  /* 0x0000001931037c23 */ /* 0x102fe20008010805 */
[----:B--2---:R-:W-:Y:S01]  /*b6a0*/  F2FP.BF16.F32.PACK_AB R18, R86, R235 ;  /* 0x000000eb5612723e */ /* 0x004fe200000010ff */
[----:B------:R-:W1:Y:S04]  /*b6b0*/  LDSM.16.MT88.4 R48, [R216+0x8000] ;  /* 0x00800000d830783b */ /* 0x000e680000004200 */
[----:B------:R2:W-:Y:S02]  /*b6c0*/  MUFU.EX2 R111, R3 ;  /* 0x00000003006f7308 */ /* 0x0005e40000000800 */
[----:B--2---:R-:W-:-:S06]  /*b6d0*/  FFMA.FTZ R3, R45, UR25, -R5 ;  /* 0x000000192d037c23 */ /* 0x004fcc0008010805 */
[----:B------:R2:W3:Y:S02]  /*b6e0*/  MUFU.EX2 R98, R3 ;  /* 0x0000000300627308 */ /* 0x0004e40000000800 */
[----:B--2---:R-:W-:Y:S01]  /*b6f0*/  FMUL.FTZ R3, R68, UR25 ;  /* 0x0000001944037c20 */ /* 0x004fe20008410000 */
[----:B---3--:R-:W-:Y:S01]  /*b700*/  F2FP.BF16.F32.PACK_AB R8, R98, R111 ;  /* 0x0000006f6208723e */ /* 0x008fe200000010ff */
[----:B-1----:R-:W-:Y:S03]  /*b710*/  HMMA.16816.F32.BF16 R80, R20, R48, RZ ;  /* 0x000000301450723c */ /* 0x002fe600000418ff */
[----:B------:R-:W-:-:S05]  /*b720*/  FSEL R3, R3, RZ, P0 ;  /* 0x000000ff03037208 */ /* 0x000fca0000000000 */
[--C-:B------:R-:W-:Y:S01]  /*b730*/  FFMA.FTZ R0, R67, UR25, -R3.reuse ;  /* 0x0000001943007c23 */ /* 0x100fe20008010803 */
[--C-:B------:R-:W-:Y:S01]  /*b740*/  FFMA.FTZ R151, R151, UR25, -R3.reuse ;  /* 0x0000001997977c23 */ /* 0x100fe20008010803 */
[--C-:B------:R-:W-:Y:S01]  /*b750*/  FFMA.FTZ R153, R153, UR25, -R3.reuse ;  /* 0x0000001999997c23 */ /* 0x100fe20008010803 */
[--C-:B------:R-:W-:Y:S01]  /*b760*/  FFMA.FTZ R164, R164, UR25, -R3.reuse ;  /* 0x00000019a4a47c23 */ /* 0x100fe20008010803 */
[----:B------:R1:W-:Y:S01]  /*b770*/  MUFU.EX2 R99, R0 ;  /* 0x0000000000637308 */ /* 0x0003e20000000800 */
[--C-:B------:R-:W-:Y:S01]  /*b780*/  FFMA.FTZ R165, R165, UR25, -R3.reuse ;  /* 0x00000019a5a57c23 */ /* 0x100fe20008010803 */
[--C-:B------:R-:W-:Y:S01]  /*b790*/  FFMA.FTZ R166, R166, UR25, -R3.reuse ;  /* 0x00000019a6a67c23 */ /* 0x100fe20008010803 */
[----:B------:R-:W-:-:S09]  /*b7a0*/  FFMA.FTZ R167, R167, UR25, -R3 ;  /* 0x00000019a7a77c23 */ /* 0x000fd20008010803 */
[----:B------:R-:W-:Y:S01]  /*b7b0*/  HMMA.16816.F32.BF16 R104, R12, R36, R80 ;  /* 0x000000240c68723c */ /* 0x000fe20000041850 */
[----:B-1----:R-:W-:-:S04]  /*b7c0*/  FFMA.FTZ R0, R65, UR25, -R3 ;  /* 0x0000001941007c23 */ /* 0x002fc80008010803 */
[----:B------:R1:W2:Y:S02]  /*b7d0*/  MUFU.EX2 R84, R0 ;  /* 0x0000000000547308 */ /* 0x0002a40000000800 */
[--C-:B-1----:R-:W-:Y:S01]  /*b7e0*/  FFMA.FTZ R0, R63, UR25, -R3.reuse ;  /* 0x000000193f007c23 */ /* 0x102fe20008010803 */
[----:B--2---:R-:W-:Y:S01]  /*b7f0*/  F2FP.BF16.F32.PACK_AB R17, R84, R99 ;  /* 0x000000635411723e */ /* 0x004fe200000010ff */
[----:B------:R-:W-:Y:S04]  /*b800*/  HMMA.16816.F32.BF16 R60, R20, R32, RZ ;  /* 0x00000020143c723c */ /* 0x000fe800000418ff */
[----:B------:R1:W-:Y:S02]  /*b810*/  MUFU.EX2 R234, R0 ;  /* 0x0000000000ea7308 */ /* 0x0003e40000000800 */
[----:B-1----:R-:W-:-:S06]  /*b820*/  FFMA.FTZ R0, R58, UR25, -R3 ;  /* 0x000000193a007c23 */ /* 0x002fcc0008010803 */
[----:B------:R1:W2:Y:S02]  /*b830*/  MUFU.EX2 R100, R0 ;  /* 0x0000000000647308 */ /* 0x0002a40000000800 */
[--C-:B-1----:R-:W-:Y:S01]  /*b840*/  FFMA.FTZ R0, R52, UR25, -R3.reuse ;  /* 0x0000001934007c23 */ /* 0x102fe20008010803 */
[----:B--2---:R-:W-:Y:S01]  /*b850*/  F2FP.BF16.F32.PACK_AB R19, R100, R234 ;  /* 0x000000ea6413723e */ /* 0x004fe200000010ff */
[----:B------:R-:W1:Y:S04]  /*b860*/  LDSM.16.MT88.4 R52, [R213+0x8800] ;  /* 0x00880000d534783b */ /* 0x000e680000004200 */
[----:B------:R2:W-:Y:S02]  /*b870*/  MUFU.EX2 R108, R0 ;  /* 0x00000000006c7308 */ /* 0x0005e40000000800 */
[----:B------:R-:W-:Y:S01]  /*b880*/  HMMA.16816.F32.BF16 R76, R16, R48, RZ ;  /* 0x00000030104c723c */ /* 0x000fe200000418ff */
[----:B--2---:R-:W-:-:S02]  /*b890*/  FFMA.FTZ R0, R46, UR25, -R3 ;  /* 0x000000192e007c23 */ /* 0x004fc40008010803 */
[----:B------:R-:W2:Y:S03]  /*b8a0*/  LDSM.16.MT88.4 R44, [R214+0x8000] ;  /* 0x00800000d62c783b */ /* 0x000ea60000004200 */
[----:B------:R3:W4:Y:S02]  /*b8b0*/  MUFU.EX2 R232, R0 ;  /* 0x0000000000e87308 */ /* 0x0007240000000800 */
[--C-:B---3--:R-:W-:Y:S01]  /*b8c0*/  FFMA.FTZ R0, R57, UR25, -R3.reuse ;  /* 0x0000001939007c23 */ /* 0x108fe20008010803 */
[----:B----4-:R-:W-:Y:S01]  /*b8d0*/  F2FP.BF16.F32.PACK_AB R9, R232, R108 ;  /* 0x0000006ce809723e */ /* 0x010fe200000010ff */
[----:B-1----:R-:W-:Y:S04]  /*b8e0*/  HMMA.16816.F32.BF16 R88, R12, R52, R60 ;  /* 0x000000340c58723c */ /* 0x002fe8000004183c */
[----:B------:R1:W-:Y:S02]  /*b8f0*/  MUFU.EX2 R227, R0 ;  /* 0x0000000000e37308 */ /* 0x0003e40000000800 */
[----:B------:R-:W-:Y:S01]  /*b900*/  HMMA.16816.F32.BF16 R60, R20, R40, RZ ;  /* 0x00000028143c723c */ /* 0x000fe200000418ff */
[----:B-1----:R-:W-:-:S05]  /*b910*/  FFMA.FTZ R0, R56, UR25, -R3 ;  /* 0x0000001938007c23 */ /* 0x002fca0008010803 */
[----:B--2---:R-:W-:Y:S01]  /*b920*/  HMMA.16816.F32.BF16 R72, R20, R44, RZ ;  /* 0x0000002c1448723c */ /* 0x004fe200000418ff */
[----:B------:R-:W1:Y:S05]  /*b930*/  MUFU.EX2 R223, R0 ;  /* 0x0000000000df7308 */ /* 0x000e6a0000000800 */
[C---:B------:R-:W-:Y:S06]  /*b940*/  HMMA.16816.F32.BF16 R56, R16.reuse, R32, RZ ;  /* 0x000000201038723c */ /* 0x040fec00000418ff */
[----:B------:R-:W-:Y:S06]  /*b950*/  HMMA.16816.F32.BF16 R64, R16, R44, RZ ;  /* 0x0000002c1040723c */ /* 0x000fec00000418ff */
[----:B------:R-:W-:Y:S01]  /*b960*/  HMMA.16816.F32.BF16 R120, R12, R24, R60 ;  /* 0x000000180c78723c */ /* 0x000fe2000004183c */
[----:B-1----:R-:W-:Y:S01]  /*b970*/  F2FP.BF16.F32.PACK_AB R11, R223, R227 ;  /* 0x000000e3df0b723e */ /* 0x002fe200000010ff */
[----:B------:R-:W-:-:S04]  /*b980*/  FFMA.FTZ R0, R250, UR25, -R7 ;  /* 0x00000019fa007c23 */ /* 0x000fc80008010807 */
[----:B------:R-:W-:Y:S06]  /*b990*/  HMMA.16816.F32.BF16 R60, R16, R34, RZ ;  /* 0x00000022103c723c */ /* 0x000fec00000418ff */
[----:B------:R-:W-:Y:S06]  /*b9a0*/  HMMA.16816.F32.BF16 R92, R8, R52, R56 ;  /* 0x00000034085c723c */ /* 0x000fec0000041838 */
[----:B------:R-:W-:Y:S01]  /*b9b0*/  HMMA.16816.F32.BF16 R56, R16, R40, RZ ;  /* 0x000000281038723c */ /* 0x000fe200000418ff */
[----:B------:R-:W-:Y:S01]  /*b9c0*/  MOV R52, R101 ;  /* 0x0000006500347202 */ /* 0x000fe20000000f00 */
[----:B------:R-:W-:-:S04]  /*b9d0*/  IMAD.MOV.U32 R53, RZ, RZ, R112 ;  /* 0x000000ffff357224 */ /* 0x000fc800078e0070 */
[----:B------:R-:W-:Y:S01]  /*b9e0*/  HMMA.16816.F32.BF16 R112, R12, R28, R72 ;  /* 0x0000001c0c70723c */ /* 0x000fe20000041848 */
[----:B------:R-:W-:Y:S01]  /*b9f0*/  IMAD.MOV.U32 R41, RZ, RZ, R102 ;  /* 0x000000ffff297224 */ /* 0x000fe200078e0066 */
[----:B------:R-:W-:-:S04]  /*ba00*/  MOV R40, R100 ;  /* 0x0000006400287202 */ /* 0x000fc80000000f00 */
[----:B------:R-:W-:Y:S01]  /*ba10*/  HMMA.16816.F32.BF16 R100, R8, R36, R76 ;  /* 0x000000240864723c */ /* 0x000fe2000004184c */
[----:B------:R-:W-:Y:S01]  /*ba20*/  IMAD.MOV.U32 R73, RZ, RZ, R87 ;  /* 0x000000ffff497224 */ /* 0x000fe200078e0057 */
[----:B------:R-:W-:Y:S01]  /*ba30*/  MOV R72, R86 ;  /* 0x0000005600487202 */ /* 0x000fe20000000f00 */
[----:B------:R-:W-:Y:S01]  /*ba40*/  IMAD.MOV.U32 R75, RZ, RZ, R99 ;  /* 0x000000ffff4b7224 */ /* 0x000fe200078e0063 */
[----:B------:R-:W-:Y:S02]  /*ba50*/  MOV R74, R98 ;  /* 0x00000062004a7202 */ /* 0x000fe40000000f00 */
[----:B------:R-:W-:Y:S01]  /*ba60*/  HMMA.16816.F32.BF16 R32, R20, R34, RZ ;  /* 0x000000221420723c */ /* 0x000fe200000418ff */
[----:B------:R-:W-:Y:S01]  /*ba70*/  IMAD.MOV.U32 R79, RZ, RZ, R111 ;  /* 0x000000ffff4f7224 */ /* 0x000fe200078e006f */
[----:B------:R-:W-:Y:S01]  /*ba80*/  MOV R78, R110 ;  /* 0x0000006e004e7202 */ /* 0x000fe20000000f00 */
[----:B------:R-:W-:Y:S01]  /*ba90*/  IMAD.MOV.U32 R77, RZ, RZ, R109 ;  /* 0x000000ffff4d7224 */ /* 0x000fe200078e006d */
[----:B------:R-:W-:Y:S01]  /*baa0*/  MOV R76, R108 ;  /* 0x0000006c004c7202 */ /* 0x000fe20000000f00 */
[----:B------:R-:W-:Y:S01]  /*bab0*/  IMAD.MOV.U32 R36, RZ, RZ, R97 ;  /* 0x000000ffff247224 */ /* 0x000fe200078e0061 */
[----:B------:R-:W-:Y:S01]  /*bac0*/  HMMA.16816.F32.BF16 R116, R8, R24, R56 ;  /* 0x000000180874723c */ /* 0x000fe20000041838 */
[----:B------:R-:W-:-:S04]  /*bad0*/  MOV R37, R96 ;  /* 0x0000006000257202 */ /* 0x000fc80000000f00 */
[----:B------:R-:W-:Y:S01]  /*bae0*/  MOV R250, R37 ;  /* 0x0000002500fa7202 */ /* 0x000fe20000000f00 */
[----:B------:R-:W-:Y:S01]  /*baf0*/  HMMA.16816.F32.BF16 R56, R16, R50, RZ ;  /* 0x000000321038723c */ /* 0x000fe200000418ff */
[----:B------:R-:W-:Y:S01]  /*bb00*/  IMAD.MOV.U32 R25, RZ, RZ, R76 ;  /* 0x000000ffff197224 */ /* 0x000fe200078e004c */
[----:B------:R-:W-:-:S04]  /*bb10*/  MOV R24, R77 ;  /* 0x0000004d00187202 */ /* 0x000fc80000000f00 */
[----:B------:R-:W-:Y:S06]  /*bb20*/  HMMA.16816.F32.BF16 R108, R8, R28, R64 ;  /* 0x0000001c086c723c */ /* 0x000fec0000041840 */
[----:B------:R-:W-:Y:S01]  /*bb30*/  HMMA.16816.F32.BF16 R48, R20, R50, RZ ;  /* 0x000000321430723c */ /* 0x000fe200000418ff */
[----:B------:R-:W-:Y:S01]  /*bb40*/  IMAD.MOV.U32 R67, RZ, RZ, R85 ;  /* 0x000000ffff437224 */ /* 0x000fe200078e0055 */
[----:B------:R-:W-:Y:S01]  /*bb50*/  MOV R66, R84 ;  /* 0x0000005400427202 */ /* 0x000fe20000000f00 */
[----:B------:R-:W-:Y:S01]  /*bb60*/  IMAD.MOV.U32 R29, RZ, RZ, R74 ;  /* 0x000000ffff1d7224 */ /* 0x000fe200078e004a */
[----:B------:R-:W-:-:S02]  /*bb70*/  MOV R28, R75 ;  /* 0x0000004b001c7202 */ /* 0x000fc40000000f00 */
[C---:B------:R-:W-:Y:S06]  /*bb80*/  HMMA.16816.F32.BF16 R60, R8.reuse, R54, R60 ;  /* 0x00000036083c723c */ /* 0x040fec000004183c */
[----:B------:R-:W-:Y:S06]  /*bb90*/  HMMA.16816.F32.BF16 R80, R8, R38, R56 ;  /* 0x000000260850723c */ /* 0x000fec0000041838 */
[-C--:B------:R-:W-:Y:S06]  /*bba0*/  HMMA.16816.F32.BF16 R56, R16, R46.reuse, RZ ;  /* 0x0000002e1038723c */ /* 0x080fec00000418ff */
[----:B------:R-:W-:Y:S06]  /*bbb0*/  HMMA.16816.F32.BF16 R44, R20, R46, RZ ;  /* 0x0000002e142c723c */ /* 0x000fec00000418ff */
[-C--:B------:R-:W-:Y:S06]  /*bbc0*/  HMMA.16816.F32.BF16 R16, R16, R42.reuse, RZ ;  /* 0x0000002a1010723c */ /* 0x080fec00000418ff */
[----:B------:R-:W-:Y:S06]  /*bbd0*/  HMMA.16816.F32.BF16 R20, R20, R42, RZ ;  /* 0x0000002a1414723c */ /* 0x000fec00000418ff */
[-C--:B------:R-:W-:Y:S06]  /*bbe0*/  HMMA.16816.F32.BF16 R84, R8, R30.reuse, R56 ;  /* 0x0000001e0854723c */ /* 0x080fec0000041838 */
[----:B------:R-:W-:Y:S01]  /*bbf0*/  HMMA.16816.F32.BF16 R44, R12, R30, R44 ;  /* 0x0000001e0c2c723c */ /* 0x000fe2000004182c */
[----:B------:R1:W-:Y:S01]  /*bc00*/  MUFU.EX2 R30, R0 ;  /* 0x00000000001e7308 */ /* 0x0003e20000000800 */
[----:B------:R-:W-:-:S04]  /*bc10*/  IMAD.MOV.U32 R59, RZ, RZ, R217 ;  /* 0x000000ffff3b7224 */ /* 0x000fc800078e00d9 */
[----:B------:R-:W-:Y:S01]  /*bc20*/  HMMA.16816.F32.BF16 R96, R8, R26, R16 ;  /* 0x0000001a0860723c */ /* 0x000fe20000041810 */
[----:B------:R-:W2:Y:S01]  /*bc30*/  LDSM.16.MT88.4 R16, [R213+0x9000] ;  /* 0x00900000d510783b */ /* 0x000ea20000004200 */
[----:B------:R-:W-:-:S04]  /*bc40*/  IMAD.MOV.U32 R31, RZ, RZ, R40 ;  /* 0x000000ffff1f7224 */ /* 0x000fc800078e0028 */
[----:B------:R-:W-:Y:S01]  /*bc50*/  HMMA.16816.F32.BF16 R20, R12, R26, R20 ;  /* 0x0000001a0c14723c */ /* 0x000fe20000041814 */
[----:B-1----:R-:W-:-:S05]  /*bc60*/  FFMA.FTZ R0, R207, UR25, -R7 ;  /* 0x00000019cf007c23 */ /* 0x002fca0008010807 */
[C---:B------:R-:W-:Y:S01]  /*bc70*/  HMMA.16816.F32.BF16 R32, R12.reuse, R54, R32 ;  /* 0x000000360c20723c */ /* 0x040fe20000041820 */
[----:B------:R-:W-:Y:S01]  /*bc80*/  IMAD.MOV.U32 R207, RZ, RZ, R72 ;  /* 0x000000ffffcf7224 */ /* 0x000fe200078e0048 */
[----:B------:R1:W3:Y:S04]  /*bc90*/  MUFU.EX2 R222, R0 ;  /* 0x0000000000de7308 */ /* 0x0002e80000000800 */
[----:B------:R-:W-:Y:S01]  /*bca0*/  HMMA.16816.F32.BF16 R48, R12, R38, R48 ;  /* 0x000000260c30723c */ /* 0x000fe20000041830 */
[----:B------:R-:W-:Y:S02]  /*bcb0*/  MOV R54, R220 ;  /* 0x000000dc00367202 */ /* 0x000fe40000000f00 */
[----:B------:R-:W-:-:S04]  /*bcc0*/  MOV R55, R41 ;  /* 0x0000002900377202 */ /* 0x000fc80000000f00 */
[----:B------:R-:W-:Y:S01]  /*bcd0*/  IMAD.MOV.U32 R39, RZ, RZ, R78 ;  /* 0x000000ffff277224 */ /* 0x000fe200078e004e */
[----:B------:R-:W-:Y:S01]  /*bce0*/  MOV R38, R79 ;  /* 0x0000004f00267202 */ /* 0x000fe20000000f00 */
[----:B-1----:R-:W-:Y:S01]  /*bcf0*/  FFMA.FTZ R0, R195, UR25, -R7 ;  /* 0x00000019c3007c23 */ /* 0x002fe20008010807 */
[----:B---3--:R-:W-:-:S03]  /*bd00*/  F2FP.BF16.F32.PACK_AB R12, R222, R30 ;  /* 0x0000001ede0c723e */ /* 0x008fc600000010ff */
[----:B------:R1:W-:Y:S02]  /*bd10*/  MUFU.EX2 R219, R0 ;  /* 0x0000000000db7308 */ /* 0x0003e40000000800 */
[----:B-1----:R-:W-:-:S06]  /*bd20*/  FFMA.FTZ R0, R181, UR25, -R7 ;  /* 0x00000019b5007c23 */ /* 0x002fcc0008010807 */
[----:B------:R1:W3:Y:S02]  /*bd30*/  MUFU.EX2 R212, R0 ;  /* 0x0000000000d47308 */ /* 0x0002e40000000800 */
[----:B-1----:R-:W-:Y:S01]  /*bd40*/  FFMA.FTZ R0, R248, UR25, -R6 ;  /* 0x00000019f8007c23 */ /* 0x002fe20008010806 */
[----:B---3--:R-:W-:Y:S02]  /*bd50*/  F2FP.BF16.F32.PACK_AB R14, R212, R219 ;  /* 0x000000dbd40e723e */ /* 0x008fe400000010ff */
[----:B------:R-:W-:-:S03]  /*bd60*/  MOV R248, R73 ;  /* 0x0000004900f87202 */ /* 0x000fc60000000f00 */
[----:B------:R1:W-:Y:S02]  /*bd70*/  MUFU.EX2 R195, R0 ;  /* 0x0000000000c37308 */ /* 0x0003e40000000800 */
[----:B-1----:R-:W-:Y:S01]  /*bd80*/  FFMA.FTZ R0, R198, UR25, -R6 ;  /* 0x00000019c6007c23 */ /* 0x002fe20008010806 */
[----:B------:R-:W-:-:S05]  /*bd90*/  MOV R198, R67 ;  /* 0x0000004300c67202 */ /* 0x000fca0000000f00 */
[----:B------:R1:W3:Y:S02]  /*bda0*/  MUFU.EX2 R221, R0 ;  /* 0x0000000000dd7308 */ /* 0x0002e40000000800 */
[----:B-1----:R-:W-:Y:S01]  /*bdb0*/  FFMA.FTZ R0, R189, UR25, -R6 ;  /* 0x00000019bd007c23 */ /* 0x002fe20008010806 */
[----:B---3--:R-:W-:-:S05]  /*bdc0*/  F2FP.BF16.F32.PACK_AB R13, R221, R195 ;  /* 0x000000c3dd0d723e */ /* 0x008fca00000010ff */
[----:B------:R1:W-:Y:S02]  /*bdd0*/  MUFU.EX2 R218, R0 ;  /* 0x0000000000da7308 */ /* 0x0003e40000000800 */
[----:B-1----:R-:W-:Y:S01]  /*bde0*/  FFMA.FTZ R0, R156, UR25, -R6 ;  /* 0x000000199c007c23 */ /* 0x002fe20008010806 */
[----:B------:R-:W-:-:S05]  /*bdf0*/  MOV R156, R29 ;  /* 0x0000001d009c7202 */ /* 0x000fca0000000f00 */
[----:B------:R1:W3:Y:S02]  /*be00*/  MUFU.EX2 R27, R0 ;  /* 0x00000000001b7308 */ /* 0x0002e40000000800 */
[----:B-1----:R-:W-:Y:S01]  /*be10*/  FFMA.FTZ R0, R249, UR25, -R5 ;  /* 0x00000019f9007c23 */ /* 0x002fe20008010805 */
[----:B---3--:R-:W-:Y:S01]  /*be20*/  F2FP.BF16.F32.PACK_AB R15, R27, R218 ;  /* 0x000000da1b0f723e */ /* 0x008fe200000010ff */
[----:B------:R-:W-:-:S04]  /*be30*/  IMAD.MOV.U32 R249, RZ, RZ, R52 ;  /* 0x000000fffff97224 */ /* 0x000fc800078e0034 */
[----:B------:R1:W-:Y:S02]  /*be40*/  MUFU.EX2 R189, R0 ;  /* 0x0000000000bd7308 */ /* 0x0003e40000000800 */
[C---:B--2---:R-:W-:Y:S06]  /*be50*/  HMMA.16816.F32.BF16 R72, R12.reuse, R16, R88 ;  /* 0x000000100c48723c */ /* 0x044fec0000041858 */
[----:B------:R-:W-:Y:S01]  /*be60*/  HMMA.16816.F32.BF16 R40, R12, R18, R32 ;  /* 0x000000120c28723c */ /* 0x000fe20000041820 */
[----:B-1----:R-:W-:Y:S01]  /*be70*/  FFMA.FTZ R0, R199, UR25, -R5 ;  /* 0x00000019c7007c23 */ /* 0x002fe20008010805 */
[----:B------:R-:W-:-:S03]  /*be80*/  IMAD.MOV.U32 R199, RZ, RZ, R66 ;  /* 0x000000ffffc77224 */ /* 0x000fc600078e0042 */
[----:B------:R1:W2:Y:S02]  /*be90*/  MUFU.EX2 R220, R0 ;  /* 0x0000000000dc7308 */ /* 0x0002a40000000800 */
[----:B-1----:R-:W-:Y:S01]  /*bea0*/  FFMA.FTZ R0, R190, UR25, -R5 ;  /* 0x00000019be007c23 */ /* 0x002fe20008010805 */
[----:B--2---:R-:W-:-:S05]  /*beb0*/  F2FP.BF16.F32.PACK_AB R8, R220, R189 ;  /* 0x000000bddc08723e */ /* 0x004fca00000010ff */
[----:B------:R1:W-:Y:S02]  /*bec0*/  MUFU.EX2 R217, R0 ;  /* 0x0000000000d97308 */ /* 0x0003e40000000800 */
[----:B-1----:R-:W-:Y:S01]  /*bed0*/  FFMA.FTZ R0, R144, UR25, -R5 ;  /* 0x0000001990007c23 */ /* 0x002fe20008010805 */
[----:B------:R-:W-:-:S05]  /*bee0*/  MOV R144, R39 ;  /* 0x0000002700907202 */ /* 0x000fca0000000f00 */
[----:B------:R1:W2:Y:S02]  /*bef0*/  MUFU.EX2 R26, R0 ;  /* 0x00000000001a7308 */ /* 0x0002a40000000800 */
[----:B-1----:R-:W-:Y:S01]  /*bf00*/  FFMA.FTZ R0, R252, UR25, -R3 ;  /* 0x00000019fc007c23 */ /* 0x002fe20008010803 */
[----:B--2---:R-:W-:Y:S01]  /*bf10*/  F2FP.BF16.F32.PACK_AB R10, R26, R217 ;  /* 0x000000d91a0a723e */ /* 0x004fe200000010ff */
[----:B------:R-:W-:-:S04]  /*bf20*/  IMAD.MOV.U32 R252, RZ, RZ, R38 ;  /* 0x000000fffffc7224 */ /* 0x000fc800078e0026 */
[----:B------:R1:W-:Y:S02]  /*bf30*/  MUFU.EX2 R181, R0 ;  /* 0x0000000000b57308 */ /* 0x0003e40000000800 */
[----:B-1----:R-:W-:-:S06]  /*bf40*/  FFMA.FTZ R0, R203, UR25, -R3 ;  /* 0x00000019cb007c23 */ /* 0x002fcc0008010803 */
[----:B------:R1:W2:Y:S02]  /*bf50*/  MUFU.EX2 R190, R0 ;  /* 0x0000000000be7308 */ /* 0x0002a40000000800 */
[----:B-1----:R-:W-:Y:S01]  /*bf60*/  FFMA.FTZ R0, R192, UR25, -R3 ;  /* 0x00000019c0007c23 */ /* 0x002fe20008010803 */
[----:B--2---:R-:W-:-:S05]  /*bf70*/  F2FP.BF16.F32.PACK_AB R9, R190, R181 ;  /* 0x000000b5be09723e */ /* 0x004fca00000010ff */
[----:B------:R1:W-:Y:S02]  /*bf80*/  MUFU.EX2 R192, R0 ;  /* 0x0000000000c07308 */ /* 0x0003e40000000800 */
[----:B-1----:R-:W-:Y:S01]  /*bf90*/  FFMA.FTZ R0, R175, UR25, -R3 ;  /* 0x00000019af007c23 */ /* 0x002fe20008010803 */
[----:B------:R-:W-:-:S05]  /*bfa0*/  IMAD.MOV.U32 R175, RZ, RZ, R24 ;  /* 0x000000ffffaf7224 */ /* 0x000fca00078e0018 */
[----:B------:R-:W1:Y:S02]  /*bfb0*/  MUFU.EX2 R56, R0 ;  /* 0x0000000000387308 */ /* 0x000e640000000800 */
[----:B-1----:R-:W-:Y:S01]  /*bfc0*/  F2FP.BF16.F32.PACK_AB R11, R56, R192 ;  /* 0x000000c0380b723e */ /* 0x002fe200000010ff */
[----:B------:R-:W-:-:S05]  /*bfd0*/  FFMA.FTZ R0, R245, UR25, -R7 ;  /* 0x00000019f5007c23 */ /* 0x000fca0008010807 */
[----:B------:R1:W-:Y:S01]  /*bfe0*/  MUFU.EX2 R203, R0 ;  /* 0x0000000000cb7308 */ /* 0x0003e20000000800 */
[C---:B------:R-:W-:Y:S06]  /*bff0*/  HMMA.16816.F32.BF16 R76, R8.reuse, R16, R92 ;  /* 0x00000010084c723c */ /* 0x040fec000004185c */
[----:B------:R-:W-:Y:S01]  /*c000*/  HMMA.16816.F32.BF16 R64, R8, R18, R60 ;  /* 0x000000120840723c */ /* 0x000fe2000004183c */
[----:B------:R-:W2:Y:S01]  /*c010*/  LDSM.16.MT88.4 R16, [R216+0x9000] ;  /* 0x00900000d810783b */ /* 0x000ea20000004200 */
[----:B-1----:R-:W-:-:S04]  /*c020*/  FFMA.FTZ R0, R205, UR25, -R7 ;  /* 0x00000019cd007c23 */ /* 0x002fc80008010807 */
[C---:B--2---:R-:W-:Y:S06]  /*c030*/  HMMA.16816.F32.BF16 R60, R12.reuse, R16, R104 ;  /* 0x000000100c3c723c */ /* 0x044fec0000041868 */
[----:B------:R-:W-:Y:S01]  /*c040*/  HMMA.16816.F32.BF16 R48, R12, R18, R48 ;  /* 0x000000120c30723c */ /* 0x000fe20000041830 */
[----:B------:R-:W-:Y:S01]  /*c050*/  IMAD.MOV.U32 R106, RZ, RZ, R56 ;  /* 0x000000ffff6a7224 */ /* 0x000fe200078e0038 */
[----:B------:R-:W-:Y:S01]  /*c060*/  MOV R104, R59 ;  /* 0x0000003b00687202 */ /* 0x000fe20000000f00 */
[----:B------:R-:W-:Y:S01]  /*c070*/  IMAD.MOV.U32 R107, RZ, RZ, R28 ;  /* 0x000000ffff6b7224 */ /* 0x000fe200078e001c */
[----:B------:R-:W-:-:S02]  /*c080*/  MOV R105, R25 ;  /* 0x0000001900697202 */ /* 0x000fc40000000f00 */
[----:B------:R-:W-:Y:S07]  /*c090*/  HMMA.16816.F32.BF16 R56, R8, R16, R100 ;  /* 0x000000100838723c */ /* 0x000fee0000041864 */
[----:B------:R-:W-:Y:S01]  /*c0a0*/  IMAD.MOV.U32 R103, RZ, RZ, R54 ;  /* 0x000000ffff677224 */ /* 0x000fe200078e0036 */
[----:B------:R-:W-:Y:S01]  /*c0b0*/  MOV R102, R55 ;  /* 0x0000003700667202 */ /* 0x000fe20000000f00 */
[----:B------:R-:W-:Y:S01]  /*c0c0*/  IMAD.MOV.U32 R100, RZ, RZ, R26 ;  /* 0x000000ffff647224 */ /* 0x000fe200078e001a */
[----:B------:R-:W-:-:S02]  /*c0d0*/  MOV R101, R53 ;  /* 0x0000003500657202 */ /* 0x000fc40000000f00 */
[----:B------:R-:W-:Y:S01]  /*c0e0*/  HMMA.16816.F32.BF16 R52, R8, R18, R80 ;  /* 0x000000120834723c */ /* 0x000fe20000041850 */
[----:B------:R-:W1:Y:S06]  /*c0f0*/  LDSM.16.MT88.4 R16, [R214+0x9000] ;  /* 0x00900000d610783b */ /* 0x000e6c0000004200 */
[----:B------:R-:W-:Y:S01]  /*c100*/  IMAD.MOV.U32 R82, RZ, RZ, R30 ;  /* 0x000000ffff527224 */ /* 0x000fe200078e001e */
[----:B------:R-:W-:Y:S01]  /*c110*/  MOV R81, R31 ;  /* 0x0000001f00517202 */ /* 0x000fe20000000f00 */
[----:B------:R-:W-:Y:S01]  /*c120*/  IMAD.MOV.U32 R80, RZ, RZ, R36 ;  /* 0x000000ffff507224 */ /* 0x000fe200078e0024 */
[----:B------:R-:W-:Y:S01]  /*c130*/  MOV R83, R27 ;  /* 0x0000001b00537202 */ /* 0x000fe20000000f00 */
[-C--:B-1----:R-:W-:Y:S01]  /*c140*/  HMMA.16816.F32.BF16 R36, R12, R16.reuse, R112 ;  /* 0x000000100c24723c */ /* 0x082fe20000041870 */
[----:B------:R1:W-:Y:S05]  /*c150*/  MUFU.EX2 R114, R0 ;  /* 0x0000000000727308 */ /* 0x0003ea0000000800 */
[C---:B------:R-:W-:Y:S06]  /*c160*/  HMMA.16816.F32.BF16 R32, R8.reuse, R16, R108 ;  /* 0x000000100820723c */ /* 0x040fec000004186c */
[-C--:B------:R-:W-:Y:S06]  /*c170*/  HMMA.16816.F32.BF16 R28, R8, R18.reuse, R84 ;  /* 0x00000012081c723c */ /* 0x080fec0000041854 */
[----:B------:R-:W-:Y:S01]  /*c180*/  HMMA.16816.F32.BF16 R44, R12, R18, R44 ;  /* 0x000000120c2c723c */ /* 0x000fe2000004182c */
[----:B------:R-:W2:Y:S01]  /*c190*/  LDSM.16.MT88.4 R16, [R215+0x9000] ;  /* 0x00900000d710783b */ /* 0x000ea20000004200 */
[----:B-1----:R-:W-:-:S04]  /*c1a0*/  FFMA.FTZ R0, R193, UR25, -R7 ;  /* 0x00000019c1007c23 */ /* 0x002fc80008010807 */
[----:B------:R1:W-:Y:S02]  /*c1b0*/  MUFU.EX2 R113, R0 ;  /* 0x0000000000717308 */ /* 0x0003e40000000800 */
[----:B-1----:R-:W-:-:S06]  /*c1c0*/  FFMA.FTZ R0, R178, UR25, -R7 ;  /* 0x00000019b2007c23 */ /* 0x002fcc0008010807 */
[----:B------:R1:W-:Y:S01]  /*c1d0*/  MUFU.EX2 R112, R0 ;  /* 0x0000000000707308 */ /* 0x0003e20000000800 */
[----:B--2---:R-:W-:Y:S01]  /*c1e0*/  HMMA.16816.F32.BF16 R88, R8, R18, R96 ;  /* 0x000000120858723c */ /* 0x004fe20000041860 */
[----:B-1----:R-:W-:-:S05]  /*c1f0*/  FFMA.FTZ R0, R210, UR25, -R6 ;  /* 0x00000019d2007c23 */ /* 0x002fca0008010806 */
[-C--:B------:R-:W-:Y:S01]  /*c200*/  HMMA.16816.F32.BF16 R92, R8, R16.reuse, R116 ;  /* 0x00000010085c723c */ /* 0x080fe20000041874 */
[----:B------:R1:W2:Y:S05]  /*c210*/  MUFU.EX2 R115, R0 ;  /* 0x0000000000737308 */ /* 0x0002aa0000000800 */
[C---:B------:R-:W-:Y:S06]  /*c220*/  HMMA.16816.F32.BF16 R24, R12.reuse, R16, R120 ;  /* 0x000000100c18723c */ /* 0x040fec0000041878 */
[----:B------:R-:W-:Y:S01]  /*c230*/  HMMA.16816.F32.BF16 R20, R12, R18, R20 ;  /* 0x000000120c14723c */ /* 0x000fe20000041814 */
[----:B------:R-:W3:Y:S01]  /*c240*/  LDSM.16.MT88.4 R16, [R213+0x9800] ;  /* 0x00980000d510783b */ /* 0x000ee20000004200 */
[----:B-1----:R-:W-:-:S04]  /*c250*/  FFMA.FTZ R0, R196, UR25, -R6 ;  /* 0x00000019c4007c23 */ /* 0x002fc80008010806 */
[----:B------:R1:W4:Y:S02]  /*c260*/  MUFU.EX2 R98, R0 ;  /* 0x0000000000627308 */ /* 0x0003240000000800 */
[----:B-1----:R-:W-:Y:S01]  /*c270*/  FFMA.FTZ R0, R182, UR25, -R6 ;  /* 0x00000019b6007c23 */ /* 0x002fe20008010806 */
[----:B--2---:R-:W-:Y:S01]  /*c280*/  IMAD.MOV.U32 R182, RZ, RZ, R115 ;  /* 0x000000ffffb67224 */ /* 0x004fe200078e0073 */
[----:B------:R-:W-:Y:S01]  /*c290*/  MOV R115, R80 ;  /* 0x0000005000737202 */ /* 0x000fe20000000f00 */
[----:B------:R-:W-:Y:S01]  /*c2a0*/  IMAD.MOV.U32 R80, RZ, RZ, R81 ;  /* 0x000000ffff507224 */ /* 0x000fe200078e0051 */
[----:B------:R-:W-:Y:S01]  /*c2b0*/  MOV R81, R82 ;  /* 0x0000005200517202 */ /* 0x000fe20000000f00 */
[----:B------:R-:W-:Y:S01]  /*c2c0*/  IMAD.MOV.U32 R82, RZ, RZ, R83 ;  /* 0x000000ffff527224 */ /* 0x000fe200078e0053 */
[----:B------:R-:W-:Y:S01]  /*c2d0*/  MOV R83, R100 ;  /* 0x0000006400537202 */ /* 0x000fe20000000f00 */
[----:B------:R-:W-:Y:S01]  /*c2e0*/  IMAD.MOV.U32 R100, RZ, RZ, R101 ;  /* 0x000000ffff647224 */ /* 0x000fe200078e0065 */
[----:B------:R-:W-:Y:S01]  /*c2f0*/  MOV R101, R102 ;  /* 0x0000006600657202 */ /* 0x000fe20000000f00 */
[----:B------:R1:W2:Y:S01]  /*c300*/  MUFU.EX2 R8, R0 ;  /* 0x0000000000087308 */ /* 0x0002a20000000800 */
[----:B------:R-:W-:Y:S01]  /*c310*/  IMAD.MOV.U32 R102, RZ, RZ, R103 ;  /* 0x000000ffff667224 */ /* 0x000fe200078e0067 */
[----:B------:R-:W-:Y:S01]  /*c320*/  MOV R103, R104 ;  /* 0x0000006800677202 */ /* 0x000fe20000000f00 */
[----:B------:R-:W-:Y:S01]  /*c330*/  IMAD.MOV.U32 R104, RZ, RZ, R106 ;  /* 0x000000ffff687224 */ /* 0x000fe200078e006a */
[----:B------:R-:W-:-:S02]  /*c340*/  MOV R106, R199 ;  /* 0x000000c7006a7202 */ /* 0x000fc40000000f00 */
[----:B----4-:R-:W-:Y:S01]  /*c350*/  F2FP.BF16.F32.PACK_AB R13, R98, R182 ;  /* 0x000000b6620d723e */ /* 0x010fe200000010ff */
[----:B-1----:R-:W-:Y:S01]  /*c360*/  FFMA.FTZ R0, R140, UR25, -R6 ;  /* 0x000000198c007c23 */ /* 0x002fe20008010806 */
[----:B------:R-:W-:Y:S02]  /*c370*/  MOV R140, R114 ;  /* 0x00000072008c7202 */ /* 0x000fe40000000f00 */
[----:B------:R-:W-:Y:S01]  /*c380*/  MOV R114, R115 ;  /* 0x0000007300727202 */ /* 0x000fe20000000f00 */
        /* <DEDUP_REMOVED lines=12> */
[----:B------:R-:W-:Y:S01]  /*c450*/  F2FP.BF16.F32.PACK_AB R12, R140, R203 ;  /* 0x000000cb8c0c723e */ /* 0x000fe200000010ff */
[----:B------:R-:W-:Y:S01]  /*c460*/  IMAD.MOV.U32 R121, RZ, RZ, R81 ;  /* 0x000000ffff797224 */ /* 0x000fe200078e0051 */
[----:B------:R-:W-:Y:S01]  /*c470*/  MOV R122, R80 ;  /* 0x00000050007a7202 */ /* 0x000fe20000000f00 */
[----:B------:R-:W-:Y:S01]  /*c480*/  IMAD.MOV.U32 R99, RZ, RZ, R83 ;  /* 0x000000ffff637224 */ /* 0x000fe200078e0053 */
[----:B------:R-:W-:Y:S01]  /*c490*/  MOV R120, R82 ;  /* 0x0000005200787202 */ /* 0x000fe20000000f00 */
[----:B-1----:R-:W-:Y:S01]  /*c4a0*/  FFMA.FTZ R0, R231, UR25, -R5 ;  /* 0x00000019e7007c23 */ /* 0x002fe20008010805 */
[----:B------:R-:W-:Y:S01]  /*c4b0*/  IMAD.MOV.U32 R210, RZ, RZ, R101 ;  /* 0x000000ffffd27224 */ /* 0x000fe200078e0065 */
[----:B------:R-:W-:Y:S01]  /*c4c0*/  MOV R205, R102 ;  /* 0x0000006600cd7202 */ /* 0x000fe20000000f00 */
[----:B------:R-:W-:Y:S01]  /*c4d0*/  IMAD.MOV.U32 R231, RZ, RZ, R103 ;  /* 0x000000ffffe77224 */ /* 0x000fe200078e0067 */
[----:B------:R1:W-:Y:S02]  /*c4e0*/  MUFU.EX2 R178, R0 ;  /* 0x0000000000b27308 */ /* 0x0003e40000000800 */
[----:B-1----:R-:W-:Y:S01]  /*c4f0*/  FFMA.FTZ R0, R197, UR25, -R5 ;  /* 0x00000019c5007c23 */ /* 0x002fe20008010805 */
[----:B------:R-:W-:-:S05]  /*c500*/  IMAD.MOV.U32 R197, RZ, RZ, R112 ;  /* 0x000000ffffc57224 */ /* 0x000fca00078e0070 */
[----:B------:R1:W4:Y:S02]  /*c510*/  MUFU.EX2 R97, R0 ;  /* 0x0000000000617308 */ /* 0x0003240000000800 */
[----:B-1----:R-:W-:Y:S01]  /*c520*/  FFMA.FTZ R0, R188, UR25, -R5 ;  /* 0x00000019bc007c23 */ /* 0x002fe20008010805 */
[----:B--2---:R-:W-:Y:S01]  /*c530*/  IMAD.MOV.U32 R188, RZ, RZ, R8 ;  /* 0x000000ffffbc7224 */ /* 0x004fe200078e0008 */
[----:B----4-:R-:W-:-:S04]  /*c540*/  F2FP.BF16.F32.PACK_AB R8, R97, R178 ;  /* 0x000000b26108723e */ /* 0x010fc800000010ff */
[----:B------:R1:W-:Y:S01]  /*c550*/  MUFU.EX2 R193, R0 ;  /* 0x0000000000c17308 */ /* 0x0003e20000000800 */
[----:B------:R-:W-:Y:S01]  /*c560*/  F2FP.BF16.F32.PACK_AB R15, R199, R188 ;  /* 0x000000bcc70f723e */ /* 0x000fe200000010ff */
        /* <DEDUP_REMOVED lines=10> */
[----:B------:R-:W-:Y:S01]  /*c610*/  IMAD.MOV.U32 R191, RZ, RZ, R113 ;  /* 0x000000ffffbf7224 */ /* 0x000fe200078e0071 */
[----:B--2---:R-:W-:-:S04]  /*c620*/  F2FP.BF16.F32.PACK_AB R9, R245, R175 ;  /* 0x000000aff509723e */ /* 0x004fc800000010ff */
[----:B------:R1:W-:Y:S01]  /*c630*/  MUFU.EX2 R139, R0 ;  /* 0x00000000008b7308 */ /* 0x0003e20000000800 */
[----:B------:R-:W-:-:S07]  /*c640*/  F2FP.BF16.F32.PACK_AB R14, R197, R191 ;  /* 0x000000bfc50e723e */ /* 0x000fce00000010ff */
[----:B---3--:R-:W-:Y:S07]  /*c650*/  HMMA.16816.F32.BF16 R116, R12, R16, R72 ;  /* 0x000000100c74723c */ /* 0x008fee0000041848 */
[----:B------:R-:W-:Y:S01]  /*c660*/  MOV R74, R106 ;  /* 0x0000006a004a7202 */ /* 0x000fe20000000f00 */
[----:B-1----:R-:W-:Y:S01]  /*c670*/  FFMA.FTZ R0, R173, UR25, -R3 ;  /* 0x00000019ad007c23 */ /* 0x002fe20008010803 */
[----:B------:R-:W-:Y:S01]  /*c680*/  MOV R173, R104 ;  /* 0x0000006800ad7202 */ /* 0x000fe20000000f00 */
[----:B------:R-:W-:-:S02]  /*c690*/  IMAD.MOV.U32 R75, RZ, RZ, R107 ;  /* 0x000000ffff4b7224 */ /* 0x000fc400078e006b */
[----:B------:R-:W1:Y:S02]  /*c6a0*/  MUFU.EX2 R96, R0 ;  /* 0x0000000000607308 */ /* 0x000e640000000800 */
[----:B-1----:R-:W-:Y:S01]  /*c6b0*/  F2FP.BF16.F32.PACK_AB R11, R96, R139 ;  /* 0x0000008b600b723e */ /* 0x002fe200000010ff */
[----:B------:R-:W-:Y:S02]  /*c6c0*/  IMAD.MOV.U32 R0, RZ, RZ, R105 ;  /* 0x000000ffff007224 */ /* 0x000fe400078e0069 */
[----:B------:R-:W-:Y:S06]  /*c6d0*/  HMMA.16816.F32.BF16 R104, R12, R18, R40 ;  /* 0x000000120c68723c */ /* 0x000fec0000041828 */
[C---:B------:R-:W-:Y:S06]  /*c6e0*/  HMMA.16816.F32.BF16 R112, R8.reuse, R16, R76 ;  /* 0x000000100870723c */ /* 0x040fec000004184c */
[----:B------:R-:W-:Y:S01]  /*c6f0*/  HMMA.16816.F32.BF16 R108, R8, R18, R64 ;  /* 0x00000012086c723c */ /* 0x000fe20000041840 */
[----:B------:R-:W1:Y:S06]  /*c700*/  LDSM.16.MT88.4 R16, [R216+0x9800] ;  /* 0x00980000d810783b */ /* 0x000e6c0000004200 */
[----:B------:R-:W-:Y:S01]  /*c710*/  MOV R65, R121 ;  /* 0x0000007900417202 */ /* 0x000fe20000000f00 */
[----:B------:R-:W-:-:S02]  /*c720*/  IMAD.MOV.U32 R66, RZ, RZ, R122 ;  /* 0x000000ffff427224 */ /* 0x000fc400078e007a */
[----:B------:R-:W-:Y:S02]  /*c730*/  IMAD.MOV.U32 R67, RZ, RZ, R252 ;  /* 0x000000ffff437224 */ /* 0x000fe400078e00fc */
[----:B------:R-:W-:Y:S02]  /*c740*/  IMAD.MOV.U32 R64, RZ, RZ, R139 ;  /* 0x000000ffff407224 */ /* 0x000fe400078e008b */
[----:B------:R-:W-:Y:S01]  /*c750*/  FFMA.FTZ R139, R128, UR25, -R7 ;  /* 0x00000019808b7c23 */ /* 0x000fe20008010807 */
[-C--:B-1----:R-:W-:Y:S06]  /*c760*/  HMMA.16816.F32.BF16 R100, R12, R16.reuse, R60 ;  /* 0x000000100c64723c */ /* 0x082fec000004183c */
[----:B------:R-:W-:Y:S01]  /*c770*/  HMMA.16816.F32.BF16 R84, R8, R16, R56 ;  /* 0x000000100854723c */ /* 0x000fe20000041838 */
[----:B------:R-:W-:Y:S01]  /*c780*/  IMAD.MOV.U32 R62, RZ, RZ, R98 ;  /* 0x000000ffff3e7224 */ /* 0x000fe200078e0062 */
[----:B------:R-:W-:Y:S01]  /*c790*/  MOV R63, R140 ;  /* 0x0000008c003f7202 */ /* 0x000fe20000000f00 */
[----:B------:R-:W-:-:S02]  /*c7a0*/  IMAD.MOV.U32 R61, RZ, RZ, R97 ;  /* 0x000000ffff3d7224 */ /* 0x000fc400078e0061 */
[----:B------:R-:W-:Y:S01]  /*c7b0*/  FFMA.FTZ R140, R132, UR25, -R7 ;  /* 0x00000019848c7c23 */ /* 0x000fe20008010807 */
[----:B------:R-:W-:Y:S01]  /*c7c0*/  IMAD.MOV.U32 R60, RZ, RZ, R96 ;  /* 0x000000ffff3c7224 */ /* 0x000fe200078e0060 */
[----:B------:R-:W-:Y:S01]  /*c7d0*/  HMMA.16816.F32.BF16 R80, R8, R18, R52 ;  /* 0x000000120850723c */ /* 0x000fe20000041834 */
[----:B------:R-:W-:-:S05]  /*c7e0*/  FFMA.FTZ R132, R174, UR25, -R6 ;  /* 0x00000019ae847c23 */ /* 0x000fca0008010806 */
[----:B------:R-:W-:Y:S01]  /*c7f0*/  HMMA.16816.F32.BF16 R76, R12, R18, R48 ;  /* 0x000000120c4c723c */ /* 0x000fe20000041830 */
[----:B------:R-:W1:Y:S01]  /*c800*/  LDSM.16.MT88.4 R16, [R214+0x9800] ;  /* 0x00980000d610783b */ /* 0x000e620000004200 */
[----:B------:R-:W-:Y:S01]  /*c810*/  MOV R52, R200 ;  /* 0x000000c800347202 */ /* 0x000fe20000000f00 */
[----:B------:R-:W-:Y:S01]  /*c820*/  IMAD.MOV.U32 R54, RZ, RZ, R75 ;  /* 0x000000ffff367224 */ /* 0x000fe200078e004b */
[----:B------:R-:W-:Y:S02]  /*c830*/  MOV R200, R123 ;  /* 0x0000007b00c87202 */ /* 0x000fe40000000f00 */
[----:B------:R-:W-:Y:S01]  /*c840*/  MOV R53, R0 ;  /* 0x0000000000357202 */ /* 0x000fe20000000f00 */
[----:B------:R-:W-:Y:S01]  /*c850*/  FFMA.FTZ R0, R208, UR25, -R7 ;  /* 0x00000019d0007c23 */ /* 0x000fe20008010807 */
[----:B------:R-:W-:Y:S01]  /*c860*/  MOV R51, R120 ;  /* 0x0000007800337202 */ /* 0x000fe20000000f00 */
[----:B------:R-:W-:Y:S01]  /*c870*/  IMAD.MOV.U32 R50, RZ, RZ, R173 ;  /* 0x000000ffff327224 */ /* 0x000fe200078e00ad */
[----:B------:R-:W-:-:S02]  /*c880*/  MOV R49, R99 ;  /* 0x0000006300317202 */ /* 0x000fc40000000f00 */
[----:B------:R-:W-:Y:S02]  /*c890*/  MOV R55, R74 ;  /* 0x0000004a00377202 */ /* 0x000fe40000000f00 */
[----:B------:R-:W-:Y:S01]  /*c8a0*/  MOV R173, R144 ;  /* 0x0000009000ad7202 */ /* 0x000fe20000000f00 */
[----:B------:R-:W-:Y:S01]  /*c8b0*/  FFMA.FTZ R144, R126, UR25, -R7 ;  /* 0x000000197e907c23 */ /* 0x000fe20008010807 */
[-C--:B-1----:R-:W-:Y:S06]  /*c8c0*/  HMMA.16816.F32.BF16 R120, R12, R16.reuse, R36 ;  /* 0x000000100c78723c */ /* 0x082fec0000041824 */
[C---:B------:R-:W-:Y:S06]  /*c8d0*/  HMMA.16816.F32.BF16 R40, R8.reuse, R16, R32 ;  /* 0x000000100828723c */ /* 0x040fec0000041820 */
[-C--:B------:R-:W-:Y:S06]  /*c8e0*/  HMMA.16816.F32.BF16 R36, R8, R18.reuse, R28 ;  /* 0x000000120824723c */ /* 0x080fec000004181c */
[C---:B------:R-:W-:Y:S01]  /*c8f0*/  HMMA.16816.F32.BF16 R96, R12.reuse, R18, R44 ;  /* 0x000000120c60723c */ /* 0x040fe2000004182c */
[----:B------:R-:W1:Y:S06]  /*c900*/  LDSM.16.MT88.4 R16, [R215+0x9800] ;  /* 0x00980000d710783b */ /* 0x000e6c0000004200 */
        /* <DEDUP_REMOVED lines=8> */
[----:B------:R-:W-:Y:S01]  /*c990*/  FFMA.FTZ R156, R127, UR25, -R6 ;  /* 0x000000197f9c7c23 */ /* 0x000fe20008010806 */
[--C-:B------:R-:W-:Y:S01]  /*c9a0*/  FFMA.FTZ R149, R129, UR25, -R5.reuse ;  /* 0x0000001981957c23 */ /* 0x100fe20008010805 */
[----:B-1----:R-:W-:Y:S01]  /*c9b0*/  HMMA.16816.F32.BF16 R72, R12, R16, R24 ;  /* 0x000000100c48723c */ /* 0x002fe20000041818 */
[----:B------:R1:W2:Y:S05]  /*c9c0*/  MUFU.EX2 R26, R0 ;  /* 0x00000000001a7308 */ /* 0x0002aa0000000800 */
[----:B------:R-:W-:Y:S01]  /*c9d0*/  HMMA.16816.F32.BF16 R28, R8, R18, R88 ;  /* 0x00000012081c723c */ /* 0x000fe20000041858 */
[----:B------:R-:W-:-:S05]  /*c9e0*/  FFMA.FTZ R25, R177, UR25, -R5 ;  /* 0x00000019b1197c23 */ /* 0x000fca0008010805 */
[----:B------:R-:W-:Y:S01]  /*c9f0*/  HMMA.16816.F32.BF16 R32, R8, R16, R92 ;  /* 0x000000100820723c */ /* 0x000fe2000004185c */
[----:B-1----:R-:W-:-:S06]  /*ca00*/  FFMA.FTZ R0, R204, UR25, -R7 ;  /* 0x00000019cc007c23 */ /* 0x002fcc0008010807 */
[----:B------:R-:W-:Y:S01]  /*ca10*/  MOV R95, R44 ;  /* 0x0000002c005f7202 */ /* 0x000fe20000000f00 */
[----:B------:R-:W-:Y:S01]  /*ca20*/  HMMA.16816.F32.BF16 R56, R12, R18, R20 ;  /* 0x000000120c38723c */ /* 0x000fe20000041814 */
[----:B------:R-:W-:Y:S01]  /*ca30*/  MOV R44, R51 ;  /* 0x00000033002c7202 */ /* 0x000fe20000000f00 */
[----:B------:R1:W3:Y:S01]  /*ca40*/  MUFU.EX2 R48, R0 ;  /* 0x0000000000307308 */ /* 0x0002e20000000800 */
[----:B------:R-:W-:Y:S01]  /*ca50*/  MOV R51, R65 ;  /* 0x0000004100337202 */ /* 0x000fe20000000f00 */
[----:B------:R-:W-:Y:S01]  /*ca60*/  IMAD.MOV.U32 R93, RZ, RZ, R249 ;  /* 0x000000ffff5d7224 */ /* 0x000fe200078e00f9 */
[----:B------:R-:W-:Y:S01]  /*ca70*/  MOV R65, R250 ;  /* 0x000000fa00417202 */ /* 0x000fe20000000f00 */
[----:B------:R-:W4:Y:S01]  /*ca80*/  LDSM.16.MT88.4 R12, [R213+0xa000] ;  /* 0x00a00000d50c783b */ /* 0x000f220000004200 */
[----:B------:R-:W-:Y:S01]  /*ca90*/  FFMA.FTZ R23, R163, UR25, -R5 ;  /* 0x00000019a3177c23 */ /* 0x000fe20008010805 */
[----:B--2---:R-:W-:Y:S01]  /*caa0*/  IMAD.MOV.U32 R163, RZ, RZ, R26 ;  /* 0x000000ffffa37224 */ /* 0x004fe200078e001a */
[----:B------:R-:W-:Y:S01]  /*cab0*/  MOV R26, R51 ;  /* 0x00000033001a7202 */ /* 0x000fe20000000f00 */
[--C-:B------:R-:W-:Y:S01]  /*cac0*/  FFMA.FTZ R21, R184, UR25, -R3.reuse ;  /* 0x00000019b8157c23 */ /* 0x100fe20008010803 */
[----:B------:R-:W-:Y:S01]  /*cad0*/  MOV R51, R203 ;  /* 0x000000cb00337202 */ /* 0x000fe20000000f00 */
[--C-:B------:R-:W-:Y:S01]  /*cae0*/  FFMA.FTZ R20, R176, UR25, -R3.reuse ;  /* 0x00000019b0147c23 */ /* 0x100fe20008010803 */
[----:B------:R-:W-:Y:S01]  /*caf0*/  MOV R203, R2 ;  /* 0x0000000200cb7202 */ /* 0x000fe20000000f00 */
[----:B------:R-:W-:Y:S01]  /*cb00*/  FFMA.FTZ R2, R209, UR25, -R3 ;  /* 0x00000019d1027c23 */ /* 0x000fe20008010803 */
[----:B------:R-:W-:Y:S01]  /*cb10*/  MOV R94, R248 ;  /* 0x000000f8005e7202 */ /* 0x000fe20000000f00 */
[----:B------:R-:W-:Y:S01]  /*cb20*/  FFMA.FTZ R22, R152, UR25, -R5 ;  /* 0x0000001998167c23 */ /* 0x000fe20008010805 */
[----:B------:R-:W-:Y:S01]  /*cb30*/  FFMA.FTZ R152, R131, UR25, -R3 ;  /* 0x0000001983987c23 */ /* 0x000fe20008010803 */
[----:B------:R2:W-:Y:S01]  /*cb40*/  MUFU.EX2 R248, R2 ;  /* 0x0000000200f87308 */ /* 0x0005e20000000800 */
[----:B-1----:R-:W-:Y:S01]  /*cb50*/  FFMA.FTZ R0, R187, UR25, -R7 ;  /* 0x00000019bb007c23 */ /* 0x002fe20008010807 */
[----:B---3--:R-:W-:Y:S01]  /*cb60*/  IMAD.MOV.U32 R174, RZ, RZ, R48 ;  /* 0x000000ffffae7224 */ /* 0x008fe200078e0030 */
[----:B------:R-:W-:Y:S01]  /*cb70*/  MOV R48, R54 ;  /* 0x0000003600307202 */ /* 0x000fe20000000f00 */
[--C-:B------:R-:W-:Y:S01]  /*cb80*/  FFMA.FTZ R54, R154, UR25, -R6.reuse ;  /* 0x000000199a367c23 */ /* 0x100fe20008010806 */
[----:B------:R-:W-:Y:S01]  /*cb90*/  FFMA.FTZ R154, R141, UR25, -R6 ;  /* 0x000000198d9a7c23 */ /* 0x000fe20008010806 */
[----:B------:R-:W-:Y:S01]  /*cba0*/  FFMA.FTZ R141, R150, UR25, -R5 ;  /* 0x00000019968d7c23 */ /* 0x000fe20008010805 */
[----:B------:R-:W-:Y:S01]  /*cbb0*/  FFMA.FTZ R150, R161, UR25, -R3 ;  /* 0x00000019a1967c23 */ /* 0x000fe20008010803 */
[----:B------:R1:W-:Y:S01]  /*cbc0*/  MUFU.EX2 R90, R0 ;  /* 0x00000000005a7308 */ /* 0x0003e20000000800 */
[----:B------:R-:W-:Y:S01]  /*cbd0*/  F2FP.BF16.F32.PACK_AB R8, R174, R163 ;  /* 0x000000a3ae08723e */ /* 0x000fe200000010ff */
[----:B------:R-:W-:Y:S01]  /*cbe0*/  IMAD.MOV.U32 R209, RZ, RZ, R65 ;  /* 0x000000ffffd17224 */ /* 0x000fe200078e0041 */
[----:B------:R-:W-:-:S05]  /*cbf0*/  MOV R161, R67 ;  /* 0x0000004300a17202 */ /* 0x000fca0000000f00 */
[----:B------:R-:W-:Y:S01]  /*cc00*/  MUFU.EX2 R204, R21 ;  /* 0x0000001500cc7308 */ /* 0x000fe20000000800 */
[----:B--2---:R-:W-:Y:S01]  /*cc10*/  FFMA.FTZ R2, R170, UR25, -R3 ;  /* 0x00000019aa027c23 */ /* 0x004fe20008010803 */
[----:B-1----:R-:W-:Y:S01]  /*cc20*/  FFMA.FTZ R0, R180, UR25, -R7 ;  /* 0x00000019b4007c23 */ /* 0x002fe20008010807 */
[----:B------:R-:W-:-:S05]  /*cc30*/  IMAD.MOV.U32 R180, RZ, RZ, R51 ;  /* 0x000000ffffb47224 */ /* 0x000fca00078e0033 */
[----:B------:R1:W2:Y:S02]  /*cc40*/  MUFU.EX2 R92, R0 ;  /* 0x00000000005c7308 */ /* 0x0002a40000000800 */
[----:B-1----:R-:W-:Y:S01]  /*cc50*/  FFMA.FTZ R0, R206, UR25, -R6 ;  /* 0x00000019ce007c23 */ /* 0x002fe20008010806 */
[----:B--2---:R-:W-:Y:S01]  /*cc60*/  IMAD.MOV.U32 R170, RZ, RZ, R92 ;  /* 0x000000ffffaa7224 */ /* 0x004fe200078e005c */
[----:B------:R-:W-:-:S04]  /*cc70*/  MOV R92, R93 ;  /* 0x0000005d005c7202 */ /* 0x000fc80000000f00 */
[----:B------:R-:W-:Y:S01]  /*cc80*/  MUFU.EX2 R206, R25 ;  /* 0x0000001900ce7308 */ /* 0x000fe20000000800 */
[----:B------:R-:W-:-:S07]  /*cc90*/  MOV R93, R94 ;  /* 0x0000005e005d7202 */ /* 0x000fce0000000f00 */
[----:B------:R1:W2:Y:S02]  /*cca0*/  MUFU.EX2 R16, R0 ;  /* 0x0000000000107308 */ /* 0x0002a40000000800 */
[----:B-1----:R-:W-:Y:S01]  /*ccb0*/  FFMA.FTZ R0, R194, UR25, -R6 ;  /* 0x00000019c2007c23 */ /* 0x002fe20008010806 */
[----:B--2---:R-:W-:-:S05]  /*ccc0*/  MOV R176, R16 ;  /* 0x0000001000b07202 */ /* 0x004fca0000000f00 */
[----:B------:R1:W-:Y:S02]  /*ccd0*/  MUFU.EX2 R27, R0 ;  /* 0x00000000001b7308 */ /* 0x0003e40000000800 */
[----:B-1----:R-:W-:Y:S01]  /*cce0*/  FFMA.FTZ R0, R183, UR25, -R6 ;  /* 0x00000019b7007c23 */ /* 0x002fe20008010806 */
[----:B------:R-:W-:-:S05]  /*ccf0*/  MOV R183, R61 ;  /* 0x0000003d00b77202 */ /* 0x000fca0000000f00 */
[----:B------:R1:W2:Y:S02]  /*cd00*/  MUFU.EX2 R91, R0 ;  /* 0x00000000005b7308 */ /* 0x0002a40000000800 */
[--C-:B-1----:R-:W-:Y:S01]  /*cd10*/  FFMA.FTZ R0, R172, UR25, -R6.reuse ;  /* 0x00000019ac007c23 */ /* 0x102fe20008010806 */
[----:B--2---:R-:W-:Y:S01]  /*cd20*/  MOV R184, R91 ;  /* 0x0000005b00b87202 */ /* 0x004fe20000000f00 */
[----:B------:R-:W-:-:S04]  /*cd30*/  FFMA.FTZ R172, R125, UR25, -R6 ;  /* 0x000000197dac7c23 */ /* 0x000fc80008010806 */
[----:B------:R1:W-:Y:S02]  /*cd40*/  MUFU.EX2 R17, R0 ;  /* 0x0000000000117308 */ /* 0x0003e40000000800 */
[----:B-1----:R-:W-:-:S06]  /*cd50*/  FFMA.FTZ R0, R211, UR25, -R5 ;  /* 0x00000019d3007c23 */ /* 0x002fcc0008010805 */
[----:B------:R-:W-:Y:S08]  /*cd60*/  MUFU.EX2 R211, R22 ;  /* 0x0000001600d37308 */ /* 0x000ff00000000800 */
[----:B------:R1:W2:Y:S02]  /*cd70*/  MUFU.EX2 R24, R0 ;  /* 0x0000000000187308 */ /* 0x0002a40000000800 */
[--C-:B-1----:R-:W-:Y:S01]  /*cd80*/  FFMA.FTZ R0, R201, UR25, -R5.reuse ;  /* 0x00000019c9007c23 */ /* 0x102fe20008010805 */
[----:B--2---:R-:W-:Y:S01]  /*cd90*/  MOV R177, R24 ;  /* 0x0000001800b17202 */ /* 0x004fe20000000f00 */
[----:B------:R-:W-:Y:S01]  /*cda0*/  FFMA.FTZ R24, R171, UR25, -R5 ;  /* 0x00000019ab187c23 */ /* 0x000fe20008010805 */
[----:B------:R-:W-:-:S03]  /*cdb0*/  IMAD.MOV.U32 R201, RZ, RZ, R62 ;  /* 0x000000ffffc97224 */ /* 0x000fc600078e003e */
[----:B------:R1:W-:Y:S01]  /*cdc0*/  MUFU.EX2 R252, R0 ;  /* 0x0000000000fc7308 */ /* 0x0003e20000000800 */
[----:B------:R-:W-:-:S07]  /*cdd0*/  MOV R171, R64 ;  /* 0x0000004000ab7202 */ /* 0x000fce0000000f00 */
[----:B------:R-:W-:Y:S01]  /*cde0*/  MUFU.EX2 R208, R24 ;  /* 0x0000001800d07308 */ /* 0x000fe20000000800 */
[----:B-1----:R-:W-:Y:S01]  /*cdf0*/  FFMA.FTZ R0, R186, UR25, -R5 ;  /* 0x00000019ba007c23 */ /* 0x002fe20008010805 */
[----:B------:R-:W-:-:S06]  /*ce00*/  MOV R186, R63 ;  /* 0x0000003f00ba7202 */ /* 0x000fcc0000000f00 */
[----:B------:R1:W-:Y:S02]  /*ce10*/  MUFU.EX2 R251, R0 ;  /* 0x0000000000fb7308 */ /* 0x0003e40000000800 */
[----:B-1----:R-:W-:Y:S01]  /*ce20*/  FFMA.FTZ R0, R179, UR25, -R5 ;  /* 0x00000019b3007c23 */ /* 0x002fe20008010805 */
[----:B------:R-:W-:Y:S02]  /*ce30*/  IMAD.MOV.U32 R179, RZ, RZ, R27 ;  /* 0x000000ffffb37224 */ /* 0x000fe400078e001b */
[----:B------:R-:W-:-:S03]  /*ce40*/  IMAD.MOV.U32 R27, RZ, RZ, R60 ;  /* 0x000000ffff1b7224 */ /* 0x000fc600078e003c */
[----:B------:R1:W2:Y:S01]  /*ce50*/  MUFU.EX2 R250, R0 ;  /* 0x0000000000fa7308 */ /* 0x0002a20000000800 */
[----:B------:R-:W-:Y:S01]  /*ce60*/  MOV R60, R66 ;  /* 0x00000042003c7202 */ /* 0x000fe20000000f00 */
[----:B------:R-:W-:Y:S02]  /*ce70*/  IMAD.MOV.U32 R66, RZ, RZ, R173 ;  /* 0x000000ffff427224 */ /* 0x000fe400078e00ad */
[----:B------:R-:W-:Y:S01]  /*ce80*/  FFMA.FTZ R173, R124, UR25, -R6 ;  /* 0x000000197cad7c23 */ /* 0x000fe20008010806 */
[----:B------:R-:W-:Y:S01]  /*ce90*/  F2FP.BF16.F32.PACK_AB R9, R179, R176 ;  /* 0x000000b0b309723e */ /* 0x000fe200000010ff */
[----:B-1----:R-:W-:Y:S01]  /*cea0*/  FFMA.FTZ R0, R95, UR25, -R3 ;  /* 0x000000195f007c23 */ /* 0x002fe20008010803 */
[----:B------:R-:W-:Y:S01]  /*ceb0*/  MOV R95, R27 ;  /* 0x0000001b005f7202 */ /* 0x000fe20000000f00 */
[----:B------:R-:W-:Y:S01]  /*cec0*/  IMAD.MOV.U32 R27, RZ, RZ, R60 ;  /* 0x000000ffff1b7224 */ /* 0x000fe200078e003c */
[----:B------:R-:W-:Y:S01]  /*ced0*/  MOV R60, R245 ;  /* 0x000000f5003c7202 */ /* 0x000fe20000000f00 */
[----:B------:R1:W3:Y:S01]  /*cee0*/  MUFU.EX2 R249, R0 ;  /* 0x0000000000f97308 */ /* 0x0002e20000000800 */
[----:B--2---:R-:W-:Y:S01]  /*cef0*/  F2FP.BF16.F32.PACK_AB R6, R250, R251 ;  /* 0x000000fbfa06723e */ /* 0x004fe200000010ff */
[----:B------:R-:W-:Y:S01]  /*cf00*/  IMAD.MOV.U32 R94, RZ, RZ, R95 ;  /* 0x000000ffff5e7224 */ /* 0x000fe200078e005f */
        /* <DEDUP_REMOVED lines=9> */
[----:B------:R-:W-:Y:S01]  /*cfa0*/  IMAD.MOV.U32 R162, RZ, RZ, R17 ;  /* 0x000000ffffa27224 */ /* 0x000fe200078e0011 */
[----:B------:R-:W-:Y:S01]  /*cfb0*/  MOV R17, R93 ;  /* 0x0000005d00117202 */ /* 0x000fe20000000f00 */
[----:B-1----:R-:W-:Y:S01]  /*cfc0*/  FFMA.FTZ R0, R202, UR25, -R3 ;  /* 0x00000019ca007c23 */ /* 0x002fe20008010803 */
        /* <DEDUP_REMOVED lines=12> */
[----:B------:R-:W-:Y:S01]  /*d090*/  IMAD.MOV.U32 R88, RZ, RZ, R48 ;  /* 0x000000ffff587224 */ /* 0x000fe200078e0030 */
[----:B------:R-:W-:Y:S02]  /*d0a0*/  F2FP.BF16.F32.PACK_AB R11, R162, R184 ;  /* 0x000000b8a20b723e */ /* 0x000fe400000010ff */
[----:B---3--:R-:W-:Y:S02]  /*d0b0*/  F2FP.BF16.F32.PACK_AB R5, R248, R249 ;  /* 0x000000f9f805723e */ /* 0x008fe400000010ff */
[----:B------:R-:W-:Y:S01]  /*d0c0*/  MOV R194, R60 ;  /* 0x0000003c00c27202 */ /* 0x000fe20000000f00 */
[----:B-1----:R-:W-:Y:S01]  /*d0d0*/  FFMA.FTZ R0, R185, UR25, -R3 ;  /* 0x00000019b9007c23 */ /* 0x002fe20008010803 */
[----:B------:R-:W-:Y:S01]  /*d0e0*/  IMAD.MOV.U32 R185, RZ, RZ, R90 ;  /* 0x000000ffffb97224 */ /* 0x000fe200078e005a */
[----:B------:R-:W-:Y:S01]  /*d0f0*/  MOV R202, R66 ;  /* 0x0000004200ca7202 */ /* 0x000fe20000000f00 */
[----:B------:R-:W-:Y:S01]  /*d100*/  IMAD.MOV.U32 R3, RZ, RZ, R4 ;  /* 0x000000ffff037224 */ /* 0x000fe200078e0004 */
[----:B------:R-:W1:Y:S01]  /*d110*/  MUFU.EX2 R231, R0 ;  /* 0x0000000000e77308 */ /* 0x000e620000000800 */
[----:B------:R-:W-:-:S02]  /*d120*/  F2FP.BF16.F32.PACK_AB R4, R252, R177 ;  /* 0x000000b1fc04723e */ /* 0x000fc400000010ff */
[----:B------:R-:W-:Y:S02]  /*d130*/  F2FP.BF16.F32.PACK_AB R10, R170, R185 ;  /* 0x000000b9aa0a723e */ /* 0x000fe400000010ff */
[----:B------:R-:W-:Y:S02]  /*d140*/  MOV R89, R95 ;  /* 0x0000005f00597202 */ /* 0x000fe40000000f00 */
[----:B------:R-:W-:Y:S02]  /*d150*/  MOV R95, R49 ;  /* 0x00000031005f7202 */ /* 0x000fe40000000f00 */
[----:B------:R-:W-:Y:S01]  /*d160*/  MOV R187, R50 ;  /* 0x0000003200bb7202 */ /* 0x000fe20000000f00 */
[----:B----4-:R-:W-:Y:S01]  /*d170*/  HMMA.16816.F32.BF16 R128, R8, R12, R116 ;  /* 0x0000000c0880723c */ /* 0x010fe20000041874 */
[----:B------:R-:W-:-:S05]  /*d180*/  MOV R90, R94 ;  /* 0x0000005e005a7202 */ /* 0x000fca0000000f00 */
[----:B------:R-:W-:Y:S01]  /*d190*/  HMMA.16816.F32.BF16 R124, R8, R14, R104 ;  /* 0x0000000e087c723c */ /* 0x000fe20000041868 */
[----:B-1----:R-:W-:Y:S01]  /*d1a0*/  F2FP.BF16.F32.PACK_AB R7, R231, R245 ;  /* 0x000000f5e707723e */ /* 0x002fe200000010ff */
[----:B------:R-:W-:Y:S02]  /*d1b0*/  FADD.FTZ R0, R92, R17 ;  /* 0x000000115c007221 */ /* 0x000fe40000010000 */
[----:B------:R-:W1:Y:S01]  /*d1c0*/  LDSM.16.MT88.4 R16, [R214+0xa000] ;  /* 0x00a00000d610783b */ /* 0x000e620000004200 */
[----:B------:R-:W-:Y:S08]  /*d1d0*/  MUFU.EX2 R135, R135 ;  /* 0x0000008700877308 */ /* 0x000ff00000000800 */
[----:B------:R-:W-:Y:S01]  /*d1e0*/  MUFU.EX2 R132, R132 ;  /* 0x0000008400847308 */ /* 0x000fe20000000800 */
[----:B------:R-:W-:Y:S01]  /*d1f0*/  HMMA.16816.F32.BF16 R64, R4, R12, R112 ;  /* 0x0000000c0440723c */ /* 0x000fe20000041870 */
[----:B------:R-:W-:Y:S01]  /*d200*/  MOV R22, R199 ;  /* 0x000000c700167202 */ /* 0x000fe20000000f00 */
[----:B------:R-:W-:-:S02]  /*d210*/  IMAD.MOV.U32 R21, RZ, RZ, R196 ;  /* 0x000000ffff157224 */ /* 0x000fc400078e00c4 */
[----:B------:R-:W-:Y:S02]  /*d220*/  FADD.FTZ R0, R236, R0 ;  /* 0x00000000ec007221 */ /* 0x000fe40000010000 */
[----:B------:R2:W5:Y:S01]  /*d230*/  LDL.LU R236, [R1+0x12c] ;  /* 0x00012c0001ec7983 */ /* 0x0005620000300800 */
[C---:B------:R-:W-:Y:S03]  /*d240*/  HMMA.16816.F32.BF16 R60, R4.reuse, R14, R108 ;  /* 0x0000000e043c723c */ /* 0x040fe6000004186c */
[----:B------:R-:W3:Y:S03]  /*d250*/  LDSM.16.MT88.4 R12, [R216+0xa000] ;  /* 0x00a00000d80c783b */ /* 0x000ee60000004200 */
[C---:B-1----:R-:W-:Y:S06]  /*d260*/  HMMA.16816.F32.BF16 R40, R4.reuse, R16, R40 ;  /* 0x000000100428723c */ /* 0x042fec0000041828 */
[----:B------:R-:W-:Y:S06]  /*d270*/  HMMA.16816.F32.BF16 R36, R4, R18, R36 ;  /* 0x000000120424723c */ /* 0x000fec0000041824 */
[C---:B------:R-:W-:Y:S06]  /*d280*/  HMMA.16816.F32.BF16 R108, R8.reuse, R16, R120 ;  /* 0x00000010086c723c */ /* 0x040fec0000041878 */
[----:B------:R-:W-:Y:S01]  /*d290*/  HMMA.16816.F32.BF16 R104, R8, R18, R96 ;  /* 0x000000120868723c */ /* 0x000fe20000041860 */
[----:B------:R-:W-:Y:S05]  /*d2a0*/  LDSM.16.MT88.4 R16, [R213+0xa800] ;  /* 0x00a80000d510783b */ /* 0x000fea0000004200 */
[-C--:B---3--:R-:W-:Y:S06]  /*d2b0*/  HMMA.16816.F32.BF16 R48, R4, R12.reuse, R84 ;  /* 0x0000000c0430723c */ /* 0x088fec0000041854 */
[----:B------:R-:W-:Y:S01]  /*d2c0*/  HMMA.16816.F32.BF16 R116, R8, R12, R100 ;  /* 0x0000000c0874723c */ /* 0x000fe20000041864 */
[----:B------:R-:W-:Y:S01]  /*d2d0*/  MOV R84, R44 ;  /* 0x0000002c00547202 */ /* 0x000fe20000000f00 */
[----:B------:R-:W-:Y:S01]  /*d2e0*/  IMAD.MOV.U32 R86, RZ, RZ, R46 ;  /* 0x000000ffff567224 */ /* 0x000fe200078e002e */
[----:B------:R-:W-:-:S02]  /*d2f0*/  MOV R85, R45 ;  /* 0x0000002d00557202 */ /* 0x000fc40000000f00 */
[----:B------:R-:W-:Y:S01]  /*d300*/  MOV R87, R47 ;  /* 0x0000002f00577202 */ /* 0x000fe20000000f00 */
[-C--:B------:R-:W-:Y:S06]  /*d310*/  HMMA.16816.F32.BF16 R112, R8, R14.reuse, R76 ;  /* 0x0000000e0870723c */ /* 0x080fec000004184c */
[----:B------:R-:W-:Y:S01]  /*d320*/  HMMA.16816.F32.BF16 R44, R4, R14, R80 ;  /* 0x0000000e042c723c */ /* 0x000fe20000041850 */
[----:B------:R-:W1:Y:S06]  /*d330*/  LDSM.16.MT88.4 R12, [R215+0xa000] ;  /* 0x00a00000d70c783b */ /* 0x000e6c0000004200 */
[----:B------:R-:W-:Y:S01]  /*d340*/  MOV R81, R95 ;  /* 0x0000005f00517202 */ /* 0x000fe20000000f00 */
[----:B------:R-:W-:Y:S01]  /*d350*/  IMAD.MOV.U32 R82, RZ, RZ, R210 ;  /* 0x000000ffff527224 */ /* 0x000fe200078e00d2 */
[----:B------:R-:W-:Y:S01]  /*d360*/  MOV R83, R205 ;  /* 0x000000cd00537202 */ /* 0x000fe20000000f00 */
[----:B------:R-:W-:Y:S02]  /*d370*/  MUFU.EX2 R210, R23 ;  /* 0x0000001700d27308 */ /* 0x000fe40000000800 */
[----:B------:R-:W-:-:S06]  /*d380*/  FADD.FTZ R3, R3, R81 ;  /* 0x0000005103037221 */ /* 0x000fcc0000010000 */
[----:B------:R3:W4:Y:S01]  /*d390*/  MUFU.EX2 R205, R20 ;  /* 0x0000001400cd7308 */ /* 0x0007220000000800 */
[C---:B-1----:R-:W-:Y:S06]  /*d3a0*/  HMMA.16816.F32.BF16 R32, R4.reuse, R12, R32 ;  /* 0x0000000c0420723c */ /* 0x042fec0000041820 */
[----:B------:R-:W-:Y:S06]  /*d3b0*/  HMMA.16816.F32.BF16 R28, R4, R14, R28 ;  /* 0x0000000e041c723c */ /* 0x000fec000004181c */
[----:B------:R-:W-:Y:S01]  /*d3c0*/  HMMA.16816.F32.BF16 R92, R8, R12, R72 ;  /* 0x0000000c085c723c */ /* 0x000fe20000041848 */
[----:B------:R-:W-:Y:S01]  /*d3d0*/  FADD.FTZ R4, R83, R82 ;  /* 0x0000005253047221 */ /* 0x000fe20000010000 */
[----:B------:R-:W-:Y:S01]  /*d3e0*/  MOV R82, R84 ;  /* 0x0000005400527202 */ /* 0x000fe20000000f00 */
[----:B------:R-:W-:-:S03]  /*d3f0*/  FADD.FTZ R5, R86, R85 ;  /* 0x0000005556057221 */ /* 0x000fc60000010000 */
[----:B------:R-:W-:Y:S01]  /*d400*/  HMMA.16816.F32.BF16 R100, R8, R14, R56 ;  /* 0x0000000e0864723c */ /* 0x000fe20000041838 */
[----:B------:R-:W1:Y:S01]  /*d410*/  LDSM.16.MT88.4 R12, [R216+0xa800] ;  /* 0x00a80000d80c783b */ /* 0x000e620000004200 */
[----:B------:R-:W-:Y:S02]  /*d420*/  MOV R84, R161 ;  /* 0x000000a100547202 */ /* 0x000fe40000000f00 */
[----:B------:R-:W-:Y:S01]  /*d430*/  MOV R161, R186 ;  /* 0x000000ba00a17202 */ /* 0x000fe20000000f00 */
[----:B------:R-:W-:Y:S01]  /*d440*/  IMAD.MOV.U32 R83, RZ, RZ, R87 ;  /* 0x000000ffff537224 */ /* 0x000fe200078e0057 */
[----:B------:R-:W-:Y:S01]  /*d450*/  MOV R186, R183 ;  /* 0x000000b700ba7202 */ /* 0x000fe20000000f00 */
[----:B------:R-:W2:Y:S01]  /*d460*/  LDSM.16.MT88.4 R8, [R214+0xa800] ;  /* 0x00a80000d608783b */ /* 0x000ea20000004200 */
[----:B------:R-:W-:Y:S01]  /*d470*/  MOV R85, R202 ;  /* 0x000000ca00557202 */ /* 0x000fe20000000f00 */
        /* <DEDUP_REMOVED lines=12> */
[----:B------:R-:W2:Y:S01]  /*d540*/  LDSM.16.MT88.4 R24, [R215+0xa800] ;  /* 0x00a80000d718783b */ /* 0x000ea20000004200 */
[----:B------:R-:W-:Y:S01]  /*d550*/  MOV R203, R207 ;  /* 0x000000cf00cb7202 */ /* 0x000fe20000000f00 */
[----:B------:R-:W-:Y:S08]  /*d560*/  MUFU.EX2 R209, R52 ;  /* 0x0000003400d17308 */ /* 0x000ff00000000800 */
[----:B------:R1:W1:Y:S01]  /*d570*/  MUFU.EX2 R207, R2 ;  /* 0x0000000200cf7308 */ /* 0x0002620000000800 */
[----:B---3--:R-:W-:Y:S01]  /*d580*/  FADD.FTZ R20, R234, R5 ;  /* 0x00000005ea147221 */ /* 0x008fe20000010000 */
[----:B----4-:R-:W-:-:S02]  /*d590*/  F2FP.BF16.F32.PACK_AB R5, R205, R204 ;  /* 0x000000cccd05723e */ /* 0x010fc400000010ff */
[----:B------:R-:W-:Y:S01]  /*d5a0*/  F2FP.BF16.F32.PACK_AB R6, R211, R210 ;  /* 0x000000d2d306723e */ /* 0x000fe200000010ff */
[----:B------:R-:W-:Y:S01]  /*d5b0*/  IMAD.MOV.U32 R23, RZ, RZ, R201 ;  /* 0x000000ffff177224 */ /* 0x000fe200078e00c9 */
[----:B------:R-:W-:Y:S02]  /*d5c0*/  MOV R201, R197 ;  /* 0x000000c500c97202 */ /* 0x000fe40000000f00 */
[----:B------:R-:W-:Y:S02]  /*d5d0*/  MOV R57, R161 ;  /* 0x000000a100397202 */ /* 0x000fe40000000f00 */
[----:B------:R-:W-:Y:S01]  /*d5e0*/  MOV R58, R162 ;  /* 0x000000a2003a7202 */ /* 0x000fe20000000f00 */
[----:B-1----:R-:W-:Y:S01]  /*d5f0*/  FADD.FTZ R2, R82, R3 ;  /* 0x0000000352027221 */ /* 0x002fe20000010000 */
[----:B------:R-:W-:Y:S01]  /*d600*/  FADD.FTZ R3, R235, R4 ;  /* 0x00000004eb037221 */ /* 0x000fe20000010000 */
[----:B------:R-:W-:Y:S02]  /*d610*/  F2FP.BF16.F32.PACK_AB R4, R208, R206 ;  /* 0x000000ced004723e */ /* 0x000fe400000010ff */
[----:B------:R-:W-:Y:S01]  /*d620*/  F2FP.BF16.F32.PACK_AB R7, R209, R207 ;  /* 0x000000cfd107723e */ /* 0x000fe200000010ff */
[----:B------:R-:W-:Y:S01]  /*d630*/  IMAD.MOV.U32 R162, RZ, RZ, R89 ;  /* 0x000000ffffa27224 */ /* 0x000fe200078e0059 */
[----:B------:R-:W-:Y:S01]  /*d640*/  MOV R122, R187 ;  /* 0x000000bb007a7202 */ /* 0x000fe20000000f00 */
[----:B------:R-:W-:Y:S01]  /*d650*/  IMAD.MOV.U32 R59, RZ, RZ, R202 ;  /* 0x000000ffff3b7224 */ /* 0x000fe200078e00ca */
[----:B------:R-:W-:Y:S01]  /*d660*/  MOV R161, R88 ;  /* 0x0000005800a17202 */ /* 0x000fe20000000f00 */
[----:B------:R1:W-:Y:S01]  /*d670*/  MUFU.EX2 R123, R136 ;  /* 0x00000088007b7308 */ /* 0x0003e20000000800 */
[----:B------:R-:W-:-:S07]  /*d680*/  MOV R187, R90 ;  /* 0x0000005a00bb7202 */ /* 0x000fce0000000f00 */
[----:B------:R-:W3:Y:S01]  /*d690*/  MUFU.EX2 R120, R55 ;  /* 0x0000003700787308 */ /* 0x000ee20000000800 */
[----:B------:R-:W-:Y:S01]  /*d6a0*/  MOV R121, R91 ;  /* 0x0000005b00797202 */ /* 0x000fe20000000f00 */
[----:B------:R-:W-:Y:S01]  /*d6b0*/  IMAD.MOV.U32 R56, RZ, RZ, R87 ;  /* 0x000000ffff387224 */ /* 0x000fe200078e0057 */
[C---:B------:R-:W-:Y:S01]  /*d6c0*/  HMMA.16816.F32.BF16 R88, R4.reuse, R12, R48 ;  /* 0x0000000c0458723c */ /* 0x040fe20000041830 */
[----:B------:R-:W-:Y:S01]  /*d6d0*/  MOV R52, R198 ;  /* 0x000000c600347202 */ /* 0x000fe20000000f00 */
[----:B------:R-:W-:Y:S01]  /*d6e0*/  FADD.FTZ R0, R233, R0 ;  /* 0x00000000e9007221 */ /* 0x000fe20000010000 */
[----:B------:R4:W5:Y:S02]  /*d6f0*/  LDL.LU R235, [R1+0x128] ;  /* 0x0001280001eb7983 */ /* 0x0009640000300800 */
[----:B------:R-:W-:Y:S02]  /*d700*/  MUFU.EX2 R202, R134 ;  /* 0x0000008600ca7308 */ /* 0x000fe40000000800 */
[----:B------:R-:W-:Y:S01]  /*d710*/  MOV R51, R203 ;  /* 0x000000cb00337202 */ /* 0x000fe20000000f00 */
[----:B------:R-:W-:Y:S01]  /*d720*/  IMAD.MOV.U32 R50, RZ, RZ, R201 ;  /* 0x000000ffff327224 */ /* 0x000fe200078e00c9 */
[C---:B------:R-:W-:Y:S06]  /*d730*/  HMMA.16816.F32.BF16 R96, R4.reuse, R18, R60 ;  /* 0x000000120460723c */ /* 0x040fec000004183c */
[C---:B--2---:R-:W-:Y:S01]  /*d740*/  HMMA.16816.F32.BF16 R72, R4.reuse, R8, R40 ;  /* 0x000000080448723c */ /* 0x044fe20000041828 */
[----:B------:R-:W2:Y:S05]  /*d750*/  MUFU.EX2 R203, R133 ;  /* 0x0000008500cb7308 */ /* 0x000eaa0000000800 */
[C---:B------:R-:W-:Y:S01]  /*d760*/  HMMA.16816.F32.BF16 R76, R4.reuse, R24, R32 ;  /* 0x00000018044c723c */ /* 0x040fe20000041820 */
[----:B-1----:R-:W-:Y:S01]  /*d770*/  MOV R136, R21 ;  /* 0x0000001500887202 */ /* 0x002fe20000000f00 */
[----:B------:R4:W5:Y:S01]  /*d780*/  LDL.LU R234, [R1+0x124] ;  /* 0x0001240001ea7983 */ /* 0x0009620000300800 */
[----:B------:R-:W-:Y:S08]  /*d790*/  MUFU.EX2 R133, R54 ;  /* 0x0000003600857308 */ /* 0x000ff00000000800 */
[----:B------:R-:W1:Y:S01]  /*d7a0*/  MUFU.EX2 R201, R53 ;  /* 0x0000003500c97308 */ /* 0x000e620000000800 */
[C---:B------:R-:W-:Y:S01]  /*d7b0*/  HMMA.16816.F32.BF16 R196, R4.reuse, R16, R64 ;  /* 0x0000001004c4723c */ /* 0x040fe20000041840 */
[----:B------:R-:W-:Y:S01]  /*d7c0*/  MOV R63, R83 ;  /* 0x00000053003f7202 */ /* 0x000fe20000000f00 */
[----:B------:R-:W-:Y:S01]  /*d7d0*/  IMAD.MOV.U32 R62, RZ, RZ, R84 ;  /* 0x000000ffff3e7224 */ /* 0x000fe200078e0054 */
[----:B------:R-:W-:Y:S01]  /*d7e0*/  MOV R61, R85 ;  /* 0x00000055003d7202 */ /* 0x000fe20000000f00 */
[----:B------:R-:W-:Y:S01]  /*d7f0*/  FADD.FTZ R3, R51, R3 ;  /* 0x0000000333037221 */ /* 0x000fe20000010000 */
[----:B------:R-:W-:Y:S01]  /*d800*/  MOV R60, R86 ;  /* 0x00000056003c7202 */ /* 0x000fe20000000f00 */
[C---:B------:R-:W-:Y:S01]  /*d810*/  HMMA.16816.F32.BF16 R80, R4.reuse, R10, R36 ;  /* 0x0000000a0450723c */ /* 0x040fe20000041824 */
[----:B------:R4:W-:Y:S01]  /*d820*/  MUFU.EX2 R134, R138 ;  /* 0x0000008a00867308 */ /* 0x0009e20000000800 */
[----:B------:R1:W5:Y:S04]  /*d830*/  LDL.LU R233, [R1+0x120] ;  /* 0x0001200001e97983 */ /* 0x0003680000300800 */
[C---:B------:R-:W-:Y:S06]  /*d840*/  HMMA.16816.F32.BF16 R84, R4.reuse, R14, R44 ;  /* 0x0000000e0454723c */ /* 0x040fec000004182c */
[----:B------:R-:W-:Y:S01]  /*d850*/  HMMA.16816.F32.BF16 R64, R4, R26, R28 ;  /* 0x0000001a0440723c */ /* 0x000fe2000004181c */
[----:B------:R-:W-:Y:S01]  /*d860*/  FADD.FTZ R0, R60, R0 ;  /* 0x000000003c007221 */ /* 0x000fe20000010000 */
[----:B------:R-:W-:-:S05]  /*d870*/  FADD.FTZ R33, R62, R3 ;  /* 0x000000033e217221 */ /* 0x000fca0000010000 */
[----:B------:R-:W-:Y:S01]  /*d880*/  FADD.FTZ R4, R50, R2 ;  /* 0x0000000232047221 */ /* 0x000fe20000010000 */
[----:B---3--:R-:W-:Y:S01]  /*d890*/  F2FP.BF16.F32.PACK_AB R5, R120, R132 ;  /* 0x000000847805723e */ /* 0x008fe200000010ff */
[----:B------:R-:W3:Y:S01]  /*d8a0*/  LDSM.16.MT88.4 R28, [R213+0xb000] ;  /* 0x00b00000d51c783b */ /* 0x000ee20000004200 */
[----:B--2---:R-:W-:Y:S01]  /*d8b0*/  F2FP.BF16.F32.PACK_AB R6, R203, R202 ;  /* 0x000000cacb06723e */ /* 0x004fe200000010ff */
[----:B------:R-:W-:Y:S01]  /*d8c0*/  FADD.FTZ R34, R61, R4 ;  /* 0x000000043d227221 */ /* 0x000fe20000010000 */
[----:B------:R-:W-:Y:S02]  /*d8d0*/  F2FP.BF16.F32.PACK_AB R4, R135, R123 ;  /* 0x0000007b8704723e */ /* 0x000fe400000010ff */
[----:B-1----:R-:W-:Y:S01]  /*d8e0*/  F2FP.BF16.F32.PACK_AB R7, R201, R133 ;  /* 0x00000085c907723e */ /* 0x002fe200000010ff */
[----:B------:R-:W-:Y:S01]  /*d8f0*/  FADD.FTZ R2, R200, R20 ;  /* 0x00000014c8027221 */ /* 0x000fe20000010000 */
[----:B------:R-:W-:Y:S01]  /*d900*/  FADD.FTZ R35, R52, R0 ;  /* 0x0000000034237221 */ /* 0x000fe20000010000 */
[----:B------:R1:W-:Y:S01]  /*d910*/  MUFU.EX2 R200, R137 ;  /* 0x0000008900c87308 */ /* 0x0003e20000000800 */
[----:B------:R-:W-:Y:S01]  /*d920*/  MOV R3, R59 ;  /* 0x0000003b00037202 */ /* 0x000fe20000000f00 */
[----:B------:R-:W-:-:S02]  /*d930*/  FADD.FTZ R32, R63, R2 ;  /* 0x000000023f207221 */ /* 0x000fc40000010000 */
[----:B------:R-:W-:Y:S01]  /*d940*/  HMMA.16816.F32.BF16 R48, R4, R16, R128 ;  /* 0x000000100430723c */ /* 0x000fe20000041880 */
[----:B----4-:R-:W-:-:S05]  /*d950*/  MOV R138, R23 ;  /* 0x00000017008a7202 */ /* 0x010fca0000000f00 */
[----:B------:R-:W-:Y:S01]  /*d960*/  HMMA.16816.F32.BF16 R60, R4, R12, R116 ;  /* 0x0000000c043c723c */ /* 0x000fe20000041874 */
[----:B------:R-:W-:Y:S01]  /*d970*/  MOV R129, R56 ;  /* 0x0000003800817202 */ /* 0x000fe20000000f00 */
[----:B------:R-:W-:Y:S01]  /*d980*/  IMAD.MOV.U32 R130, RZ, RZ, R57 ;  /* 0x000000ffff827224 */ /* 0x000fe200078e0039 */
[----:B------:R-:W-:-:S03]  /*d990*/  MOV R131, R58 ;  /* 0x0000003a00837202 */ /* 0x000fc60000000f00 */
[C---:B------:R-:W-:Y:S01]  /*d9a0*/  HMMA.16816.F32.BF16 R56, R4.reuse, R18, R124 ;  /* 0x000000120438723c */ /* 0x040fe2000004187c */
[----:B-1----:R-:W-:Y:S01]  /*d9b0*/  IMAD.MOV.U32 R137, RZ, RZ, R22 ;  /* 0x000000ffff897224 */ /* 0x002fe200078e0016 */
[----:B------:R-:W-:Y:S04]  /*d9c0*/  LDSM.16.MT88.4 R16, [R215+0xb000] ;  /* 0x00b00000d710783b */ /* 0x000fe80000004200 */
[C---:B------:R-:W-:Y:S01]  /*d9d0*/  HMMA.16816.F32.BF16 R52, R4.reuse, R14, R112 ;  /* 0x0000000e0434723c */ /* 0x040fe20000041870 */
[----:B------:R-:W1:Y:S04]  /*d9e0*/  LDSM.16.MT88.4 R20, [R216+0xb000] ;  /* 0x00b00000d814783b */ /* 0x000e680000004200 */
[----:B------:R-:W2:Y:S01]  /*d9f0*/  LDSM.16.MT88.4 R12, [R214+0xb000] ;  /* 0x00b00000d60c783b */ /* 0x000ea20000004200 */
[----:B------:R-:W-:Y:S01]  /*da00*/  HMMA.16816.F32.BF16 R44, R4, R8, R108 ;  /* 0x00000008042c723c */ /* 0x000fe2000004186c */
[----:B------:R-:W-:Y:S01]  /*da10*/  MUFU.EX2 R116, R141 ;  /* 0x0000008d00747308 */ /* 0x000fe20000000800 */
[----:B------:R-:W-:-:S04]  /*da20*/  IMAD.MOV.U32 R2, RZ, RZ, R122 ;  /* 0x000000ffff027224 */ /* 0x000fc800078e007a */
[C---:B------:R-:W-:Y:S03]  /*da30*/  HMMA.16816.F32.BF16 R36, R4.reuse, R10, R104 ;  /* 0x0000000a0424723c */ /* 0x040fe60000041868 */
[----:B------:R-:W4:Y:S03]  /*da40*/  MUFU.EX2 R112, R146 ;  /* 0x0000009200707308 */ /* 0x000f260000000800 */
[----:B------:R-:W-:Y:S05]  /*da50*/  HMMA.16816.F32.BF16 R40, R4, R24, R92 ;  /* 0x000000180428723c */ /* 0x000fea000004185c */
[----:B------:R-:W-:Y:S01]  /*da60*/  MUFU.EX2 R113, R145 ;  /* 0x0000009100717308 */ /* 0x000fe20000000800 */
[----:B------:R-:W-:-:S07]  /*da70*/  FADD.FTZ R3, R3, R34 ;  /* 0x0000002203037221 */ /* 0x000fce0000010000 */
[----:B------:R-:W-:Y:S01]  /*da80*/  MUFU.EX2 R108, R149 ;  /* 0x00000095006c7308 */ /* 0x000fe20000000800 */
[----:B------:R-:W-:-:S07]  /*da90*/  FADD.FTZ R2, R2, R33 ;  /* 0x0000002102027221 */ /* 0x000fce0000010000 */
[----:B------:R-:W-:Y:S08]  /*daa0*/  MUFU.EX2 R106, R150 ;  /* 0x00000096006a7308 */ /* 0x000ff00000000800 */
[----:B------:R-:W3:Y:S08]  /*dab0*/  MUFU.EX2 R95, R151 ;  /* 0x00000097005f7308 */ /* 0x000ef00000000800 */
[----:B------:R-:W-:Y:S08]  /*dac0*/  MUFU.EX2 R104, R153 ;  /* 0x0000009900687308 */ /* 0x000ff00000000800 */
[----:B------:R-:W1:Y:S01]  /*dad0*/  MUFU.EX2 R105, R152 ;  /* 0x0000009800697308 */ /* 0x000e620000000800 */
[----:B------:R-:W-:Y:S01]  /*dae0*/  HMMA.16816.F32.BF16 R100, R4, R26, R100 ;  /* 0x0000001a0464723c */ /* 0x000fe20000041864 */
[----:B------:R-:W-:Y:S01]  /*daf0*/  FADD.FTZ R0, R232, R32 ;  /* 0x00000020e8007221 */ /* 0x000fe20000010000 */
[----:B------:R-:W-:Y:S01]  /*db00*/  FADD.FTZ R3, R229, R3 ;  /* 0x00000003e5037221 */ /* 0x000fe20000010000 */
[----:B------:R-:W-:-:S04]  /*db10*/  FADD.FTZ R2, R228, R2 ;  /* 0x00000002e4027221 */ /* 0x000fc80000010000 */
[----:B------:R-:W-:Y:S01]  /*db20*/  MUFU.EX2 R128, R139 ;  /* 0x0000008b00807308 */ /* 0x000fe20000000800 */
[----:B------:R-:W-:Y:S01]  /*db30*/  FADD.FTZ R4, R230, R35 ;  /* 0x00000023e6047221 */ /* 0x000fe20000010000 */
[----:B------:R-:W-:-:S06]  /*db40*/  FADD.FTZ R0, R227, R0 ;  /* 0x00000000e3007221 */ /* 0x000fcc0000010000 */
[----:B------:R4:W-:Y:S01]  /*db50*/  MUFU.EX2 R122, R140 ;  /* 0x0000008c007a7308 */ /* 0x0009e20000000800 */
[----:B------:R-:W-:-:S07]  /*db60*/  FADD.FTZ R9, R226, R4 ;  /* 0x00000004e2097221 */ /* 0x000fce0000010000 */
[----:B------:R-:W-:Y:S01]  /*db70*/  MUFU.EX2 R117, R147 ;  /* 0x0000009300757308 */ /* 0x000fe20000000800 */
[----:B------:R-:W-:-:S07]  /*db80*/  FADD.FTZ R8, R225, R3 ;  /* 0x00000003e1087221 */ /* 0x000fce0000010000 */
[----:B------:R-:W2:Y:S01]  /*db90*/  MUFU.EX2 R93, R154 ;  /* 0x0000009a005d7308 */ /* 0x000ea20000000800 */
[----:B----4-:R-:W-:-:S07]  /*dba0*/  MOV R140, R121 ;  /* 0x00000079008c7202 */ /* 0x010fce0000000f00 */
[----:B------:R-:W-:Y:S08]  /*dbb0*/  MUFU.EX2 R92, R155 ;  /* 0x0000009b005c7308 */ /* 0x000ff00000000800 */
[----:B------:R-:W4:Y:S01]  /*dbc0*/  MUFU.EX2 R94, R156 ;  /* 0x0000009c005e7308 */ /* 0x000f220000000800 */
[----:B------:R-:W-:Y:S01]  /*dbd0*/  FADD.FTZ R3, R224, R2 ;  /* 0x00000002e0037221 */ /* 0x000fe20000010000 */
[----:B------:R-:W-:Y:S01]  /*dbe0*/  FADD.FTZ R0, R223, R0 ;  /* 0x00000000df007221 */ /* 0x000fe20000010000 */
[----:B------:R-:W-:Y:S01]  /*dbf0*/  F2FP.BF16.F32.PACK_AB R4, R112, R116 ;  /* 0x000000747004723e */ /* 0x000fe200000010ff */
[----:B------:R-:W-:Y:S01]  /*dc00*/  FADD.FTZ R2, R140, R9 ;  /* 0x000000098c027221 */ /* 0x000fe20000010000 */
[----:B---3--:R-:W-:Y:S01]  /*dc10*/  F2FP.BF16.F32.PACK_AB R5, R95, R106 ;  /* 0x0000006a5f05723e */ /* 0x008fe200000010ff */
[----:B------:R-:W-:Y:S01]  /*dc20*/  FADD.FTZ R25, R195, R8 ;  /* 0x00000008c3197221 */ /* 0x000fe20000010000 */
[----:B------:R-:W-:-:S02]  /*dc30*/  F2FP.BF16.F32.PACK_AB R6, R108, R113 ;  /* 0x000000716c06723e */ /* 0x000fc400000010ff */
[----:B-1----:R-:W-:Y:S01]  /*dc40*/  F2FP.BF16.F32.PACK_AB R7, R105, R104 ;  /* 0x000000686907723e */ /* 0x002fe200000010ff */
[----:B------:R-:W-:Y:S01]  /*dc50*/  FADD.FTZ R24, R189, R3 ;  /* 0x00000003bd187221 */ /* 0x000fe20000010000 */
[----:B------:R-:W-:Y:S01]  /*dc60*/  FADD.FTZ R0, R181, R0 ;  /* 0x00000000b5007221 */ /* 0x000fe20000010000 */
[----:B------:R-:W-:Y:S01]  /*dc70*/  FADD.FTZ R26, R222, R2 ;  /* 0x00000002de1a7221 */ /* 0x000fe20000010000 */
[----:B------:R-:W-:Y:S01]  /*dc80*/  MOV R127, R161 ;  /* 0x000000a1007f7202 */ /* 0x000fe20000000f00 */
[----:B------:R-:W-:Y:S01]  /*dc90*/  FADD.FTZ R3, R221, R25 ;  /* 0x00000019dd037221 */ /* 0x000fe20000010000 */
[----:B------:R-:W-:Y:S01]  /*dca0*/  FADD.FTZ R2, R220, R24 ;  /* 0x00000018dc027221 */ /* 0x000fe20000010000 */
[C---:B------:R-:W-:Y:S01]  /*dcb0*/  HMMA.16816.F32.BF16 R196, R4.reuse, R28, R196 ;  /* 0x0000001c04c4723c */ /* 0x040fe200000418c4 */
[----:B------:R-:W-:Y:S01]  /*dcc0*/  F2FP.BF16.F32.PACK_AB R8, R134, R200 ;  /* 0x000000c88608723e */ /* 0x000fe200000010ff */
[----:B------:R-:W-:Y:S01]  /*dcd0*/  FADD.FTZ R0, R190, R0 ;  /* 0x00000000be007221 */ /* 0x000fe20000010000 */
[----:B--2---:R-:W-:Y:S01]  /*dce0*/  F2FP.BF16.F32.PACK_AB R9, R93, R117 ;  /* 0x000000755d09723e */ /* 0x004fe200000010ff */
[----:B------:R1:W-:Y:S01]  /*dcf0*/  MUFU.EX2 R118, R148 ;  /* 0x0000009400767308 */ /* 0x0003e20000000800 */
[----:B------:R-:W-:Y:S01]  /*dd00*/  F2FP.BF16.F32.PACK_AB R10, R128, R122 ;  /* 0x0000007a800a723e */ /* 0x000fe200000010ff */
[----:B------:R-:W-:Y:S01]  /*dd10*/  HMMA.16816.F32.BF16 R96, R4, R30, R96 ;  /* 0x0000001e0460723c */ /* 0x000fe20000041860 */
[----:B----4-:R-:W-:Y:S01]  /*dd20*/  F2FP.BF16.F32.PACK_AB R11, R94, R92 ;  /* 0x0000005c5e0b723e */ /* 0x010fe200000010ff */
[----:B------:R-:W-:Y:S01]  /*dd30*/  FADD.FTZ R3, R218, R3 ;  /* 0x00000003da037221 */ /* 0x000fe20000010000 */
[----:B------:R-:W-:-:S02]  /*dd40*/  MOV R111, R127 ;  /* 0x0000007f006f7202 */ /* 0x000fc40000000f00 */
[----:B------:R-:W-:Y:S01]  /*dd50*/  MOV R115, R171 ;  /* 0x000000ab00737202 */ /* 0x000fe20000000f00 */
[C---:B------:R-:W-:Y:S01]  /*dd60*/  HMMA.16816.F32.BF16 R88, R4.reuse, R20, R88 ;  /* 0x000000140458723c */ /* 0x040fe20000041858 */
[----:B------:R-:W-:Y:S01]  /*dd70*/  IMAD.MOV.U32 R141, RZ, RZ, R186 ;  /* 0x000000ffff8d7224 */ /* 0x000fe200078e00ba */
[----:B------:R-:W-:Y:S01]  /*dd80*/  MOV R114, R130 ;  /* 0x0000008200727202 */ /* 0x000fe20000000f00 */
[----:B------:R-:W-:Y:S01]  /*dd90*/  MUFU.EX2 R124, R143 ;  /* 0x0000008f007c7308 */ /* 0x000fe20000000800 */
[----:B------:R-:W-:Y:S01]  /*dda0*/  MOV R119, R191 ;  /* 0x000000bf00777202 */ /* 0x000fe20000000f00 */
[----:B------:R-:W-:Y:S01]  /*ddb0*/  IMAD.MOV.U32 R126, RZ, RZ, R129 ;  /* 0x000000ffff7e7224 */ /* 0x000fe200078e0081 */
[C---:B------:R-:W-:Y:S01]  /*ddc0*/  HMMA.16816.F32.BF16 R84, R4.reuse, R22, R84 ;  /* 0x000000160454723c */ /* 0x040fe20000041854 */
[----:B------:R-:W-:Y:S01]  /*ddd0*/  MOV R139, R138 ;  /* 0x0000008a008b7202 */ /* 0x000fe20000000f00 */
[----:B------:R-:W-:Y:S04]  /*dde0*/  LDSM.16.MT88.4 R152, [R216+0xb800] ;  /* 0x00b80000d898783b */ /* 0x000fe80000004200 */
[C---:B------:R-:W-:Y:S01]  /*ddf0*/  HMMA.16816.F32.BF16 R72, R4.reuse, R12, R72 ;  /* 0x0000000c0448723c */ /* 0x040fe20000041848 */
[----:B------:R2:W-:Y:S01]  /*de00*/  MUFU.EX2 R125, R142 ;  /* 0x0000008e007d7308 */ /* 0x0005e20000000800 */
[----:B------:R3:W5:Y:S04]  /*de10*/  LDL.LU R232, [R1+0x11c] ;  /* 0x00011c0001e87983 */ /* 0x0007680000300800 */
[C---:B------:R-:W-:Y:S06]  /*de20*/  HMMA.16816.F32.BF16 R80, R4.reuse, R14, R80 ;  /* 0x0000000e0450723c */ /* 0x040fec0000041850 */
[C---:B------:R-:W-:Y:S06]  /*de30*/  HMMA.16816.F32.BF16 R76, R4.reuse, R16, R76 ;  /* 0x00000010044c723c */ /* 0x040fec000004184c */
[----:B------:R-:W-:Y:S01]  /*de40*/  HMMA.16816.F32.BF16 R64, R4, R18, R64 ;  /* 0x000000120440723c */ /* 0x000fe20000041840 */
[----:B-1----:R-:W-:Y:S01]  /*de50*/  MOV R148, R194 ;  /* 0x000000c200947202 */ /* 0x002fe20000000f00 */
[----:B--2---:R-:W-:Y:S01]  /*de60*/  IMAD.MOV.U32 R142, RZ, RZ, R188 ;  /* 0x000000ffff8e7224 */ /* 0x004fe200078e00bc */
[----:B------:R-:W-:-:S03]  /*de70*/  MOV R143, R193 ;  /* 0x000000c1008f7202 */ /* 0x000fc60000000f00 */
        /* <DEDUP_REMOVED lines=10> */
[----:B------:R-:W-:Y:S01]  /*df20*/  HMMA.16816.F32.BF16 R60, R8, R20, R60 ;  /* 0x00000014083c723c */ /* 0x000fe2000004183c */
[----:B------:R-:W-:Y:S01]  /*df30*/  FADD.FTZ R2, R182, R2 ;  /* 0x00000002b6027221 */ /* 0x000fe20000010000 */
[----:B------:R-:W-:-:S04]  /*df40*/  FADD.FTZ R0, R178, R0 ;  /* 0x00000000b2007221 */ /* 0x000fc80000010000 */
[----:B------:R-:W-:Y:S01]  /*df50*/  HMMA.16816.F32.BF16 R52, R8, R22, R52 ;  /* 0x000000160834723c */ /* 0x000fe20000041834 */
[----:B------:R-:W-:Y:S01]  /*df60*/  IMAD.MOV.U32 R26, RZ, RZ, R141 ;  /* 0x000000ffff1a7224 */ /* 0x000fe200078e008d */
[----:B------:R-:W-:-:S04]  /*df70*/  MOV R24, R148 ;  /* 0x0000009400187202 */ /* 0x000fc80000000f00 */
[----:B------:R-:W-:Y:S01]  /*df80*/  HMMA.16816.F32.BF16 R44, R8, R12, R44 ;  /* 0x0000000c082c723c */ /* 0x000fe2000004182c */
[----:B------:R-:W-:-:S05]  /*df90*/  FADD.FTZ R3, R175, R3 ;  /* 0x00000003af037221 */ /* 0x000fca0000010000 */
[----:B------:R-:W-:Y:S01]  /*dfa0*/  HMMA.16816.F32.BF16 R36, R8, R14, R36 ;  /* 0x0000000e0824723c */ /* 0x000fe20000041824 */
[----:B------:R-:W-:-:S05]  /*dfb0*/  MOV R25, R119 ;  /* 0x0000007700197202 */ /* 0x000fca0000000f00 */
[C---:B------:R-:W-:Y:S01]  /*dfc0*/  HMMA.16816.F32.BF16 R40, R8.reuse, R16, R40 ;  /* 0x000000100828723c */ /* 0x040fe20000041828 */
[----:B------:R-:W-:Y:S02]  /*dfd0*/  IMAD.MOV.U32 R140, RZ, RZ, R137 ;  /* 0x000000ffff8c7224 */ /* 0x000fe400078e0089 */
[----:B------:R-:W-:Y:S01]  /*dfe0*/  FADD.FTZ R4, R114, R4 ;  /* 0x0000000472047221 */ /* 0x000fe20000010000 */
[----:B------:R-:W-:Y:S01]  /*dff0*/  IMAD.MOV.U32 R23, RZ, RZ, R142 ;  /* 0x000000ffff177224 */ /* 0x000fe200078e008e */
[----:B------:R-:W-:Y:S01]  /*e000*/  MOV R30, R143 ;  /* 0x0000008f001e7202 */ /* 0x000fe20000000f00 */
[----:B------:R-:W-:Y:S01]  /*e010*/  FADD.FTZ R0, R26, R0 ;  /* 0x000000001a007221 */ /* 0x000fe20000010000 */
[----:B------:R-:W-:Y:S01]  /*e020*/  HMMA.16816.F32.BF16 R8, R8, R18, R100 ;  /* 0x000000120808723c */ /* 0x000fe20000041864 */
        /* <DEDUP_REMOVED lines=11> */
[----:B------:R-:W-:Y:S01]  /*e0e0*/  FADD.FTZ R5, R25, R4 ;  /* 0x0000000419057221 */ /* 0x000fe20000010000 */
[----:B------:R-:W-:Y:S01]  /*e0f0*/  MOV R107, R140 ;  /* 0x0000008c006b7202 */ /* 0x000fe20000000f00 */
[----:B------:R1:W2:Y:S01]  /*e100*/  MUFU.EX2 R121, R144 ;  /* 0x0000009000797308 */ /* 0x0002a20000000800 */
        /* <DEDUP_REMOVED lines=46> */
[----:B------:R-:W4:Y:S01]  /*e3f0*/  MUFU.EX2 R20, R168 ;  /* 0x000000a800147308 */ /* 0x000f220000000800 */
[----:B------:R-:W-:Y:S01]  /*e400*/  FADD.FTZ R4, R200, R4 ;  /* 0x00000004c8047221 */ /* 0x000fe20000010000 */
[----:B------:R-:W-:Y:S01]  /*e410*/  FADD.FTZ R3, R117, R3 ;  /* 0x0000000375037221 */ /* 0x000fe20000010000 */
[----:B------:R-:W-:Y:S01]  /*e420*/  FADD.FTZ R0, R106, R0 ;  /* 0x000000006a007221 */ /* 0x000fe20000010000 */
[----:B------:R-:W-:Y:S01]  /*e430*/  FADD.FTZ R2, R116, R2 ;  /* 0x0000000274027221 */ /* 0x000fe20000010000 */
[----:B------:R-:W-:Y:S01]  /*e440*/  FADD.FTZ R4, R134, R4 ;  /* 0x0000000486047221 */ /* 0x000fe20000010000 */
[----:B------:R3:W5:Y:S02]  /*e450*/  LDL.LU R230, [R1+0x118] ;  /* 0x0001180001e67983 */ /* 0x0007640000300800 */
[----:B------:R-:W3:Y:S01]  /*e460*/  MUFU.EX2 R28, R164 ;  /* 0x000000a4001c7308 */ /* 0x000ee20000000800 */
[----:B------:R-:W-:Y:S01]  /*e470*/  FADD.FTZ R3, R93, R3 ;  /* 0x000000035d037221 */ /* 0x000fe20000010000 */
[----:B------:R-:W-:Y:S01]  /*e480*/  FADD.FTZ R0, R95, R0 ;  /* 0x000000005f007221 */ /* 0x000fe20000010000 */
[----:B------:R-:W-:-:S05]  /*e490*/  FADD.FTZ R2, R112, R2 ;  /* 0x0000000270027221 */ /* 0x000fca0000010000 */
[----:B------:R-:W3:Y:S01]  /*e4a0*/  MUFU.EX2 R35, R157 ;  /* 0x0000009d00237308 */ /* 0x000ee20000000800 */
[----:B------:R-:W-:Y:S01]  /*e4b0*/  FADD.FTZ R4, R122, R4 ;  /* 0x000000047a047221 */ /* 0x000fe20000010000 */
[----:B------:R-:W-:Y:S01]  /*e4c0*/  FADD.FTZ R3, R92, R3 ;  /* 0x000000035c037221 */ /* 0x000fe20000010000 */
[----:B------:R-:W-:Y:S05]  /*e4d0*/  LDSM.16.MT88.4 R12, [R215+0xb800] ;  /* 0x00b80000d70c783b */ /* 0x000fea0000004200 */
[----:B------:R-:W3:Y:S01]  /*e4e0*/  MUFU.EX2 R17, R169 ;  /* 0x000000a900117308 */ /* 0x000ee20000000800 */
[----:B------:R-:W-:Y:S01]  /*e4f0*/  FADD.FTZ R0, R104, R0 ;  /* 0x0000000068007221 */ /* 0x000fe20000010000 */
[----:B-1----:R-:W-:Y:S06]  /*e500*/  LDSM.16.MT88.4 R144, [R214+0xb800] ;  /* 0x00b80000d690783b */ /* 0x002fec0000004200 */
[----:B------:R-:W1:Y:S01]  /*e510*/  MUFU.EX2 R27, R165 ;  /* 0x000000a5001b7308 */ /* 0x000e620000000800 */
[----:B------:R-:W-:Y:S01]  /*e520*/  FADD.FTZ R2, R113, R2 ;  /* 0x0000000271027221 */ /* 0x000fe20000010000 */
[----:B------:R-:W-:-:S06]  /*e530*/  FADD.FTZ R4, R128, R4 ;  /* 0x0000000480047221 */ /* 0x000fcc0000010000 */
[----:B------:R-:W1:Y:S01]  /*e540*/  MUFU.EX2 R34, R158 ;  /* 0x0000009e00227308 */ /* 0x000e620000000800 */
[----:B------:R-:W-:Y:S01]  /*e550*/  FADD.FTZ R3, R94, R3 ;  /* 0x000000035e037221 */ /* 0x000fe20000010000 */
[----:B------:R-:W-:-:S06]  /*e560*/  FADD.FTZ R0, R105, R0 ;  /* 0x0000000069007221 */ /* 0x000fcc0000010000 */
[----:B------:R-:W1:Y:S01]  /*e570*/  MUFU.EX2 R16, R172 ;  /* 0x000000ac00107308 */ /* 0x000e620000000800 */
[----:B------:R-:W-:-:S07]  /*e580*/  FADD.FTZ R2, R108, R2 ;  /* 0x000000026c027221 */ /* 0x000fce0000010000 */
[----:B------:R-:W1:Y:S01]  /*e590*/  MUFU.EX2 R22, R166 ;  /* 0x000000a600167308 */ /* 0x000e620000000800 */
[----:B--2---:R-:W-:-:S07]  /*e5a0*/  FADD.FTZ R4, R121, R4 ;  /* 0x0000000479047221 */ /* 0x004fce0000010000 */
[----:B------:R-:W2:Y:S01]  /*e5b0*/  MUFU.EX2 R33, R159 ;  /* 0x0000009f00217308 */ /* 0x000ea20000000800 */
[----:B----4-:R-:W-:-:S07]  /*e5c0*/  FADD.FTZ R3, R20, R3 ;  /* 0x0000000314037221 */ /* 0x010fce0000010000 */
[----:B------:R4:W-:Y:S01]  /*e5d0*/  MUFU.EX2 R32, R160 ;  /* 0x000000a000207308 */ /* 0x0009e20000000800 */
[----:B---3--:R-:W-:Y:S01]  /*e5e0*/  FADD.FTZ R0, R28, R0 ;  /* 0x000000001c007221 */ /* 0x008fe20000010000 */
[----:B------:R3:W5:Y:S06]  /*e5f0*/  LDL.LU R229, [R1+0x114] ;  /* 0x0001140001e57983 */ /* 0x00076c0000300800 */
[----:B------:R-:W3:Y:S01]  /*e600*/  MUFU.EX2 R7, R173 ;  /* 0x000000ad00077308 */ /* 0x000ee20000000800 */
[----:B------:R-:W-:Y:S01]  /*e610*/  FADD.FTZ R2, R35, R2 ;  /* 0x0000000223027221 */ /* 0x000fe20000010000 */
[----:B------:R2:W5:Y:S04]  /*e620*/  LDL.LU R228, [R1+0x110] ;  /* 0x0001100001e47983 */ /* 0x0005680000300800 */
[----:B----4-:R-:W4:Y:S02]  /*e630*/  LDSM.16.MT88.4 R160, [R213+0xb800] ;  /* 0x00b80000d5a0783b */ /* 0x010f240000004200 */
[----:B------:R-:W3:Y:S01]  /*e640*/  MUFU.EX2 R21, R167 ;  /* 0x000000a700157308 */ /* 0x000ee20000000800 */
[----:B------:R-:W-:Y:S01]  /*e650*/  FADD.FTZ R4, R124, R4 ;  /* 0x000000047c047221 */ /* 0x000fe20000010000 */
[----:B------:R-:W-:Y:S01]  /*e660*/  FADD.FTZ R3, R17, R3 ;  /* 0x0000000311037221 */ /* 0x000fe20000010000 */
[----:B------:R4:W5:Y:S01]  /*e670*/  LDL.LU R227, [R1+0x10c] ;  /* 0x00010c0001e37983 */ /* 0x0009620000300800 */
[----:B-1----:R-:W-:Y:S01]  /*e680*/  FADD.FTZ R0, R27, R0 ;  /* 0x000000001b007221 */ /* 0x002fe20000010000 */
[----:B------:R-:W-:-:S02]  /*e690*/  FADD.FTZ R2, R34, R2 ;  /* 0x0000000222027221 */ /* 0x000fc40000010000 */
[----:B------:R1:W5:Y:S01]  /*e6a0*/  LDL.LU R226, [R1+0x108] ;  /* 0x0001080001e27983 */ /* 0x0003620000300800 */
[----:B------:R-:W-:Y:S01]  /*e6b0*/  FADD.FTZ R4, R125, R4 ;  /* 0x000000047d047221 */ /* 0x000fe20000010000 */
[----:B------:R-:W-:Y:S02]  /*e6c0*/  FADD.FTZ R3, R16, R3 ;  /* 0x0000000310037221 */ /* 0x000fe40000010000 */
[----:B------:R1:W5:Y:S01]  /*e6d0*/  LDL.LU R225, [R1+0x104] ;  /* 0x0001040001e17983 */ /* 0x0003620000300800 */
[----:B------:R-:W-:-:S03]  /*e6e0*/  FADD.FTZ R0, R22, R0 ;  /* 0x0000000016007221 */ /* 0x000fc60000010000 */
[----:B------:R1:W5:Y:S01]  /*e6f0*/  LDL.LU R224, [R1+0x100] ;  /* 0x0001000001e07983 */ /* 0x0003620000300800 */
[----:B--2---:R-:W-:-:S03]  /*e700*/  FADD.FTZ R2, R33, R2 ;  /* 0x0000000221027221 */ /* 0x004fc60000010000 */
[----:B------:R1:W5:Y:S01]  /*e710*/  LDL.LU R223, [R1+0xfc] ;  /* 0x0000fc0001df7983 */ /* 0x0003620000300800 */
[----:B------:R-:W-:-:S03]  /*e720*/  FADD.FTZ R4, R118, R4 ;  /* 0x0000000476047221 */ /* 0x000fc60000010000 */
[----:B------:R1:W5:Y:S01]  /*e730*/  LDL.LU R222, [R1+0xf8] ;  /* 0x0000f80001de7983 */ /* 0x0003620000300800 */
[----:B---3--:R-:W-:-:S03]  /*e740*/  FADD.FTZ R3, R7, R3 ;  /* 0x0000000307037221 */ /* 0x008fc60000010000 */
        /* <DEDUP_REMOVED lines=20> */
[C---:B----4-:R-:W-:Y:S06]  /*e890*/  HMMA.16816.F32.BF16 R196, R168.reuse, R160, R196 ;  /* 0x000000a0a8c4723c */ /* 0x050fec00000418c4 */
        /* <DEDUP_REMOVED lines=18> */
[----:B------:R-:W-:Y:S01]  /*e9c0*/  ULDC UR4, c[0x0][0x2d0] ;  /* 0x0000b40000047ab9 */ /* 0x000fe20000000800 */
[----:B------:R-:W-:Y:S01]  /*e9d0*/  UIADD3 UR20, UR24, -0x2, URZ ;  /* 0xfffffffe18147890 */ /* 0x000fe2000fffe03f */
[----:B------:R-:W-:Y:S01]  /*e9e0*/  ISETP.GE.AND P0, PT, R246, UR4, PT ;  /* 0x00000004f6007c0c */ /* 0x000fe2000bf06270 */
[----:B------:R-:W-:Y:S01]  /*e9f0*/  IMAD.U32 R18, RZ, RZ, UR6 ;  /* 0x00000006ff127e24 */ /* 0x000fe2000f8e00ff */
[----:B------:R-:W-:-:S04]  /*ea00*/  DEPBAR.LE SB0, 0x0 ;  /* 0x000080000000791a */ /* 0x000fc80000000000 */
[----:B------:R-:W-:Y:S01]  /*ea10*/  USHF.R.S32.HI UR22, URZ, 0x1f, UR20 ;  /* 0x0000001f3f167899 */ /* 0x000fe20008011414 */
[----:B------:R-:W-:Y:S01]  /*ea20*/  IMAD.U32 R2, RZ, RZ, UR20 ;  /* 0x00000014ff027e24 */ /* 0x000fe2000f8e00ff */
[----:B------:R-:W-:Y:S01]  /*ea30*/  UIMAD UR4, UR13, UR20, URZ ;  /* 0x000000140d0472a4 */ /* 0x000fe2000f8e023f */
[----:B------:R-:W-:Y:S01]  /*ea40*/  IMAD.U32 R6, RZ, RZ, UR6 ;  /* 0x00000006ff067e24 */ /* 0x000fe2000f8e00ff */
[----:B------:R-:W-:Y:S01]  /*ea50*/  BAR.SYNC.DEFER_BLOCKING 0x0 ;  /* 0x0000000000007b1d */ /* 0x000fe20000010000 */
[----:B------:R-:W-:Y:S01]  /*ea60*/  IMAD.U32 R0, RZ, RZ, UR7 ;  /* 0x00000007ff007e24 */ /* 0x000fe2000f8e00ff */
[----:B------:R-:W-:Y:S01]  /*ea70*/  UIMAD UR4, UR22, UR14, UR4 ;  /* 0x0000000e160472a4 */ /* 0x000fe2000f8e0204 */
[----:B------:R-:W-:Y:S01]  /*ea80*/  IMAD.U32 R16, RZ, RZ, UR6 ;  /* 0x00000006ff107e24 */ /* 0x000fe2000f8e00ff */
[----:B------:R-:W-:Y:S01]  /*ea90*/  LOP3.LUT R231, R231, 0xffffffef, RZ, 0xc0, !PT ;  /* 0xffffffefe7e77812 */ /* 0x000fe200078ec0ff */
[----:B------:R-:W-:-:S03]  /*eaa0*/  IMAD.U32 R5, RZ, RZ, UR6 ;  /* 0x00000006ff057e24 */ /* 0x000fc6000f8e00ff */
[----:B------:R-:W1:Y:S01]  /*eab0*/  @!P0 LDC.64 R22, c[0x0][0x220] ;  /* 0x00008800ff168b82 */ /* 0x000e620000000a00 */
[----:B------:R-:W-:Y:S01]  /*eac0*/  IMAD.U32 R4, RZ, RZ, UR7 ;  /* 0x00000007ff047e24 */ /* 0x000fe2000f8e00ff */
[----:B------:R-:W-:Y:S01]  /*ead0*/  VOTEU.ALL UP0, P0 ;  /* 0x00000000003f7886 */ /* 0x000fe20000000000 */
[----:B------:R-:W-:Y:S01]  /*eae0*/  IMAD.U32 R13, RZ, RZ, UR6 ;  /* 0x00000006ff0d7e24 */ /* 0x000fe2000f8e00ff */
[----:B------:R-:W-:Y:S01]  /*eaf0*/  STL [R1+0x118], R146 ;  /* 0x0001189201007387 */ /* 0x000fe20000100800 */
[----:B------:R-:W-:Y:S01]  /*eb00*/  IMAD.U32 R10, RZ, RZ, UR6 ;  /* 0x00000006ff0a7e24 */ /* 0x000fe2000f8e00ff */
[----:B------:R-:W-:Y:S01]  /*eb10*/  @P0 LOP3.LUT R231, R231, 0x10, RZ, 0xfc, !PT ;  /* 0x00000010e7e70812 */ /* 0x000fe200078efcff */
[----:B------:R-:W-:Y:S01]  /*eb20*/  @!UP0 UIMAD UR28, UR7, 0x30, URZ ;  /* 0x00000030071c88a4 */ /* 0x000fe2000f8e023f */
[----:B------:R-:W3:Y:S01]  /*eb30*/  @!P0 LDC.64 R20, c[0x0][0x220] ;  /* 0x00008800ff148b82 */ /* 0x000ee20000000a00 */
[----:B------:R-:W-:Y:S01]  /*eb40*/  @!UP0 UIMAD UR23, UR7, 0x50, URZ ;  /* 0x00000050071788a4 */ /* 0x000fe2000f8e023f */
[----:B------:R-:W-:Y:S01]  /*eb50*/  STL [R1+0x114], R145 ;  /* 0x0001149101007387 */ /* 0x000fe20000100800 */
[----:B------:R-:W-:Y:S01]  /*eb60*/  @!UP0 UIMAD UR22, UR7, 0x60, URZ ;  /* 0x00000060071688a4 */ /* 0x000fe2000f8e023f */
[----:B------:R-:W-:-:S02]  /*eb70*/  LOP3.LUT R231, R231, 0xfffffff7, RZ, 0xc0, !PT ;  /* 0xfffffff7e7e77812 */ /* 0x000fc400078ec0ff */
[----:B------:R-:W-:Y:S02]  /*eb80*/  STL [R1+0x110], R144 ;  /* 0x0001109001007387 */ /* 0x000fe40000100800 */
[----:B------:R-:W4:Y:S02]  /*eb90*/  @!P0 LDC.64 R24, c[0x0][0x220] ;  /* 0x00008800ff188b82 */ /* 0x000f240000000a00 */
[----:B------:R-:W-:Y:S04]  /*eba0*/  @P0 STS.128 [R244+0x8000], RZ ;  /* 0x008000fff4000388 */ /* 0x000fe80000000c00 */
[----:B------:R-:W-:Y:S02]  /*ebb0*/  STL [R1+0x10c], R143 ;  /* 0x00010c8f01007387 */ /* 0x000fe40000100800 */
[----:B------:R-:W4:Y:S02]  /*ebc0*/  @!P0 LDC.64 R26, c[0x0][0x220] ;  /* 0x00008800ff1a8b82 */ /* 0x000f240000000a00 */
[----:B------:R-:W-:Y:S04]  /*ebd0*/  STL [R1+0x108], R142 ;  /* 0x0001088e01007387 */ /* 0x000fe80000100800 */
[----:B------:R-:W-:Y:S02]  /*ebe0*/  STL [R1+0x104], R141 ;  /* 0x0001048d01007387 */ /* 0x000fe40000100800 */
[----:B------:R-:W4:Y:S02]  /*ebf0*/  @!P0 LDC.64 R28, c[0x0][0x220] ;  /* 0x00008800ff1c8b82 */ /* 0x000f240000000a00 */
[----:B------:R-:W-:Y:S04]  /*ec00*/  STL [R1+0x100], R140 ;  /* 0x0001008c01007387 */ /* 0x000fe80000100800 */
[----:B------:R-:W-:Y:S02]  /*ec10*/  STL [R1+0xfc], R139 ;  /* 0x0000fc8b01007387 */ /* 0x000fe40000100800 */
[----:B------:R-:W4:Y:S02]  /*ec20*/  @!P0 LDC.64 R30, c[0x0][0x220] ;  /* 0x00008800ff1e8b82 */ /* 0x000f240000000a00 */
[----:B------:R-:W-:Y:S04]  /*ec30*/  STL [R1+0xf8], R138 ;  /* 0x0000f88a01007387 */ /* 0x000fe80000100800 */
[----:B------:R-:W-:Y:S04]  /*ec40*/  STL [R1+0xf4], R137 ;  /* 0x0000f48901007387 */ /* 0x000fe80000100800 */
[----:B------:R-:W-:Y:S04]  /*ec50*/  STL [R1+0xf0], R136 ;  /* 0x0000f08801007387 */ /* 0x000fe80000100800 */
[----:B------:R-:W-:Y:S04]  /*ec60*/  STL [R1+0xec], R71 ;  /* 0x0000ec4701007387 */ /* 0x000fe80000100800 */
[----:B------:R-:W-:Y:S04]  /*ec70*/  STL [R1+0xe8], R70 ;  /* 0x0000e84601007387 */ /* 0x000fe80000100800 */
[----:B------:R-:W-:Y:S04]  /*ec80*/  STL [R1+0xe4], R69 ;  /* 0x0000e44501007387 */ /* 0x000fe80000100800 */
[----:B------:R-:W-:Y:S01]  /*ec90*/  STL [R1+0xe0], R68 ;  /* 0x0000e04401007387 */ /* 0x000fe20000100800 */
[----:B--2---:R-:W-:-:S04]  /*eca0*/  IMAD.WIDE.U32 R2, R2, UR14, R130 ;  /* 0x0000000e02027c25 */ /* 0x004fc8000f8e0082 */
[----:B------:R-:W-:Y:S01]  /*ecb0*/  VIADD R3, R3, UR4 ;  /* 0x0000000403037c36 */ /* 0x000fe20008000000 */
[-C--:B------:R-:W-:Y:S01]  /*ecc0*/  @!P0 LEA R18, P1, R18, R2.reuse, 0x6 ;  /* 0x0000000212128211 */ /* 0x080fe200078230ff */
[----:B------:R-:W-:Y:S01]  /*ecd0*/  @!P0 IMAD.MOV.U32 R8, RZ, RZ, R2 ;  /* 0x000000ffff088224 */ /* 0x000fe200078e0002 */
[----:B------:R-:W-:Y:S01]  /*ece0*/  @!P0 LEA R16, P2, R16, R2, 0x5 ;  /* 0x0000000210108211 */ /* 0x000fe200078428ff */
[----:B------:R-:W-:Y:S01]  /*ecf0*/  @!P0 IMAD.MOV.U32 R9, RZ, RZ, R3 ;  /* 0x000000ffff098224 */ /* 0x000fe200078e0003 */
[-C--:B------:R-:W-:Y:S01]  /*ed00*/  @!P0 LEA.HI.X R19, R6, R3.reuse, R0, 0x6, P1 ;  /* 0x0000000306138211 */ /* 0x080fe200008f3400 */
[----:B------:R-:W-:Y:S01]  /*ed10*/  IMAD.U32 R0, RZ, RZ, UR6 ;  /* 0x00000006ff007e24 */ /* 0x000fe2000f8e00ff */
[----:B------:R-:W-:Y:S01]  /*ed20*/  @!P0 LEA.HI.X R17, R5, R3, R4, 0x5, P2 ;  /* 0x0000000305118211 */ /* 0x000fe200010f2c04 */
[----:B------:R-:W-:Y:S01]  /*ed30*/  IMAD.U32 R4, RZ, RZ, UR6 ;  /* 0x00000006ff047e24 */ /* 0x000fe2000f8e00ff */
[----:B---3--:R-:W-:Y:S01]  /*ed40*/  @!P0 LEA R12, P2, R2, R20, 0x1 ;  /* 0x00000014020c8211 */ /* 0x008fe200078408ff */
[----:B------:R-:W-:Y:S01]  /*ed50*/  @!P0 IMAD.WIDE.U32 R8, R0, 0x50, R8 ;  /* 0x0000005000088825 */ /* 0x000fe200078e0008 */
[----:B------:R-:W-:Y:S01]  /*ed60*/  @!P0 IADD3 R0, P1, R2, UR16, RZ ;  /* 0x0000001002008c10 */ /* 0x000fe2000ff3e0ff */
[----:B------:R-:W-:-:S02]  /*ed70*/  @!UP0 UIMAD UR4, UR7, 0x70, URZ ;  /* 0x00000070070488a4 */ /* 0x000fc4000f8e023f */
[----:B------:R-:W-:Y:S01]  /*ed80*/  @!P0 IMAD.MOV.U32 R6, RZ, RZ, R2 ;  /* 0x000000ffff068224 */ /* 0x000fe200078e0002 */
[----:B------:R-:W-:Y:S01]  /*ed90*/  @!P0 IADD3.X R15, R3, UR15, RZ, P1, !PT ;  /* 0x0000000f030f8c10 */ /* 0x000fe20008ffe4ff */
[--C-:B------:R-:W-:Y:S01]  /*eda0*/  @!P0 IMAD.MOV.U32 R7, RZ, RZ, R3.reuse ;  /* 0x000000ffff078224 */ /* 0x100fe200078e0003 */
[----:B-1----:R-:W-:Y:S01]  /*edb0*/  @!P0 LEA R14, P1, R0, R22, 0x1 ;  /* 0x00000016000e8211 */ /* 0x002fe200078208ff */
[----:B------:R-:W-:Y:S02]  /*edc0*/  @!P0 IMAD.MOV.U32 R5, RZ, RZ, R3 ;  /* 0x000000ffff058224 */ /* 0x000fe400078e0003 */
[----:B------:R-:W-:Y:S01]  /*edd0*/  @!P0 IMAD.WIDE.U32 R6, R4, 0x60, R6 ;  /* 0x0000006004068825 */ /* 0x000fe200078e0006 */
[----:B------:R-:W-:Y:S02]  /*ede0*/  @!P0 LEA.HI.X R15, R0, R23, R15, 0x1, P1 ;  /* 0x00000017000f8211 */ /* 0x000fe400008f0c0f */
[----:B------:R-:W1:Y:S01]  /*edf0*/  @!P0 LDC.64 R22, c[0x0][0x220] ;  /* 0x00008800ff168b82 */ /* 0x000e620000000a00 */
[----:B------:R-:W-:-:S02]  /*ee00*/  @!P0 IMAD.MOV.U32 R4, RZ, RZ, R2 ;  /* 0x000000ffff048224 */ /* 0x000fc400078e0002 */
[----:B------:R-:W-:-:S04]  /*ee10*/  @!P0 IMAD.WIDE.U32 R10, R10, 0x30, R2 ;  /* 0x000000300a0a8825 */ /* 0x000fc800078e0002 */
[----:B------:R-:W-:Y:S01]  /*ee20*/  @!P0 IMAD.WIDE.U32 R4, R13, 0x70, R4 ;  /* 0x000000700d048825 */ /* 0x000fe200078e0004 */
[----:B------:R-:W-:Y:S02]  /*ee30*/  @!P0 LEA.HI.X R13, R2, R21, R3, 0x1, P2 ;  /* 0x00000015020d8211 */ /* 0x000fe400010f0c03 */
[----:B------:R-:W2:Y:S01]  /*ee40*/  @!P0 LDC.64 R20, c[0x0][0x220] ;  /* 0x00008800ff148b82 */ /* 0x000ea20000000a00 */
[C---:B----4-:R-:W-:Y:S01]  /*ee50*/  @!P0 LEA R2, P1, R16.reuse, R24, 0x1 ;  /* 0x0000001810028211 */ /* 0x050fe200078208ff */
[----:B------:R-:W-:Y:S01]  /*ee60*/  @!P0 VIADD R0, R11, UR28 ;  /* 0x0000001c0b008c36 */ /* 0x000fe20008000000 */
[----:B------:R-:W-:Y:S01]  /*ee70*/  @!PT LDS RZ, [RZ] ;  /* 0x00000000fffff984 */ /* 0x000fe20000000800 */
[----:B------:R-:W-:Y:S01]  /*ee80*/  @!PT LDS RZ, [RZ] ;  /* 0x00000000fffff984 */ /* 0x000fe20000000800 */
[----:B------:R-:W-:Y:S01]  /*ee90*/  @!PT LDS RZ, [RZ] ;  /* 0x00000000fffff984 */ /* 0x000fe20000000800 */
[----:B------:R3:W-:Y:S01]  /*eea0*/  @!P0 LDGSTS.E.BYPASS.LTC128B.128 [R244+0x8000], desc[UR26][R12.64] ;  /* 0x080000000cf48fae */ /* 0x0007e2000b901d5a */
[----:B------:R-:W-:Y:S01]  /*eeb0*/  @!P0 VIADD R5, R5, UR4 ;  /* 0x0000000405058c36 */ /* 0x000fe20008000000 */
[----:B------:R-:W-:Y:S02]  /*eec0*/  @!P0 LEA.HI.X R3, R16, R25, R17, 0x1, P1 ;  /* 0x0000001910038211 */ /* 0x000fe400008f0c11 */
[----:B------:R-:W-:Y:S04]  /*eed0*/  @P0 STS.128 [R244+0x8800], RZ ;  /* 0x008800fff4000388 */ /* 0x000fe80000000c00 */
        /* <DEDUP_REMOVED lines=12> */
[----:B------:R-:W-:-:S03]  /*efa0*/  @!P0 LEA R10, P2, R6, R28, 0x1 ;  /* 0x0000001c060a8211 */ /* 0x000fc600078408ff */
[----:B------:R-:W-:Y:S04]  /*efb0*/  @P0 STS.128 [R244+0x9800], RZ ;  /* 0x009800fff4000388 */ /* 0x000fe80000000c00 */
[----:B------:R-:W-:Y:S01]  /*efc0*/  @!PT LDS RZ, [RZ] ;  /* 0x00000000fffff984 */ /* 0x000fe20000000800 */
[----:B------:R-:W-:Y:S01]  /*efd0*/  @!PT LDS RZ, [RZ] ;  /* 0x00000000fffff984 */ /* 0x000fe20000000800 */
[----:B------:R-:W-:Y:S01]  /*efe0*/  @!PT LDS RZ, [RZ] ;  /* 0x00000000fffff984 */ /* 0x000fe20000000800 */
[----:B------:R4:W-:Y:S01]  /*eff0*/  @!P0 LDGSTS.E.BYPASS.LTC128B.128 [R244+0x9800], desc[UR26][R16.64] ;  /* 0x0980000010f48fae */ /* 0x0009e2000b901d5a */
[----:B---3--:R-:W-:-:S03]  /*f000*/  @!P0 LEA R12, P3, R8, R26, 0x1 ;  /* 0x0000001a080c8211 */ /* 0x008fc600078608ff */
[----:B------:R-:W-:Y:S01]  /*f010*/  @P0 STS.128 [R244+0xa000], RZ ;  /* 0x00a000fff4000388 */ /* 0x000fe20000000c00 */
[----:B------:R-:W-:Y:S02]  /*f020*/  @!P0 LEA.HI.X R13, R8, R27, R0, 0x1, P3 ;  /* 0x0000001b080d8211 */ /* 0x000fe400018f0c00 */
[----:B--2---:R-:W-:-:S04]  /*f030*/  @!P0 LEA R14, P1, R18, R20, 0x1 ;  /* 0x00000014120e8211 */ /* 0x004fc800078208ff */
[----:B------:R-:W-:Y:S01]  /*f040*/  @!P0 LEA.HI.X R15, R18, R21, R19, 0x1, P1 ;  /* 0x00000015120f8211 */ /* 0x000fe200008f0c13 */
[----:B-1----:R-:W-:Y:S01]  /*f050*/  @!P0 VIADD R3, R7, UR22 ;  /* 0x0000001607038c36 */ /* 0x002fe20008000000 */
[----:B------:R-:W-:-:S03]  /*f060*/  @!P0 LEA R2, P1, R4, R30, 0x1 ;  /* 0x0000001e04028211 */ /* 0x000fc600078208ff */
[----:B------:R-:W-:Y:S01]  /*f070*/  @!PT LDS RZ, [RZ] ;  /* 0x00000000fffff984 */ /* 0x000fe20000000800 */
[----:B------:R-:W-:Y:S01]  /*f080*/  @!PT LDS RZ, [RZ] ;  /* 0x00000000fffff984 */ /* 0x000fe20000000800 */
[----:B------:R-:W-:Y:S01]  /*f090*/  @!PT LDS RZ, [RZ] ;  /* 0x00000000fffff984 */ /* 0x000fe20000000800 */
[----:B------:R-:W-:Y:S01]  /*f0a0*/  @!P0 LDGSTS.E.BYPASS.LTC128B.128 [R244+0xa000], desc[UR26][R14.64] ;  /* 0x0a0000000ef48fae */ /* 0x000fe2000b901d5a */
[----:B------:R-:W-:-:S03]  /*f0b0*/  @!P0 LEA.HI.X R11, R6, R29, R3, 0x1, P2 ;  /* 0x0000001d060b8211 */ /* 0x000fc600010f0c03 */
[----:B------:R-:W-:Y:S01]  /*f0c0*/  @P0 STS.128 [R244+0xa800], RZ ;  /* 0x00a800fff4000388 */ /* 0x000fe20000000c00 */
[----:B------:R-:W-:-:S03]  /*f0d0*/  @!P0 LEA.HI.X R3, R4, R31, R5, 0x1, P1 ;  /* 0x0000001f04038211 */ /* 0x000fc600008f0c05 */
        /* <DEDUP_REMOVED lines=14> */
[----:B----45:R-:W-:Y:S04]  /*f1c0*/  LDSM.16.M88.4 R16, [R219] ;  /* 0x00000000db10783b */ /* 0x030fe80000000200 */
[----:B------:R-:W4:Y:S04]  /*f1d0*/  LDSM.16.M88.4 R40, [R212+0x4000] ;  /* 0x00400000d428783b */ /* 0x000f280000000200 */
[----:B------:R-:W-:Y:S04]  /*f1e0*/  LDSM.16.M88.4 R24, [R218+0x4000] ;  /* 0x00400000da18783b */ /* 0x000fe80000000200 */
[----:B-1----:R-:W1:Y:S04]  /*f1f0*/  LDSM.16.M88.4 R12, [R219+0x2000] ;  /* 0x00200000db0c783b */ /* 0x002e680000000200 */
[----:B--2---:R-:W-:Y:S04]  /*f200*/  LDSM.16.M88.4 R8, [R222] ;  /* 0x00000000de08783b */ /* 0x004fe80000000200 */
[----:B------:R-:W2:Y:S04]  /*f210*/  LDSM.16.M88.4 R80, [R212+0x5800] ;  /* 0x00580000d450783b */ /* 0x000ea80000000200 */
[----:B------:R-:W3:Y:S04]  /*f220*/  LDSM.16.M88.4 R64, [R212+0x7000] ;  /* 0x00700000d440783b */ /* 0x000ee80000000200 */
[----:B------:R-:W3:Y:S04]  /*f230*/  LDSM.16.M88.4 R32, [R212+0x4800] ;  /* 0x00480000d420783b */ /* 0x000ee80000000200 */
[----:B------:R-:W3:Y:S04]  /*f240*/  LDSM.16.M88.4 R4, [R222+0x2000] ;  /* 0x00200000de04783b */ /* 0x000ee80000000200 */
[----:B------:R-:W3:Y:S04]  /*f250*/  LDSM.16.M88.4 R84, [R212+0x5000] ;  /* 0x00500000d454783b */ /* 0x000ee80000000200 */
[----:B------:R-:W3:Y:S01]  /*f260*/  LDSM.16.M88.4 R48, [R218+0x5800] ;  /* 0x00580000da30783b */ /* 0x000ee20000000200 */
[-C--:B----4-:R-:W-:Y:S03]  /*f270*/  HMMA.16816.F32.BF16 R28, R16, R40.reuse, RZ ;  /* 0x00000028101c723c */ /* 0x090fe600000418ff */
[----:B------:R-:W-:Y:S04]  /*f280*/  LDSM.16.M88.4 R76, [R212+0x6000] ;  /* 0x00600000d44c783b */ /* 0x000fe80000000200 */
[----:B------:R-:W-:Y:S01]  /*f290*/  LDSM.16.M88.4 R56, [R212+0x7800] ;  /* 0x00780000d438783b */ /* 0x000fe20000000200 */
[----:B-1----:R-:W-:Y:S03]  /*f2a0*/  HMMA.16816.F32.BF16 R20, R12, R40, RZ ;  /* 0x000000280c14723c */ /* 0x002fe600000418ff */
[----:B------:R-:W-:Y:S04]  /*f2b0*/  LDSM.16.M88.4 R60, [R218+0x4800] ;  /* 0x00480000da3c783b */ /* 0x000fe80000000200 */
[----:B------:R-:W-:Y:S01]  /*f2c0*/  LDSM.16.M88.4 R52, [R218+0x5000] ;  /* 0x00500000da34783b */ /* 0x000fe20000000200 */
[C---:B--2---:R-:W-:Y:S03]  /*f2d0*/  HMMA.16816.F32.BF16 R124, R16.reuse, R80, RZ ;  /* 0x00000050107c723c */ /* 0x044fe600000418ff */
[----:B------:R-:W-:Y:S04]  /*f2e0*/  LDSM.16.M88.4 R44, [R218+0x6000] ;  /* 0x00600000da2c783b */ /* 0x000fe80000000200 */
[----:B------:R-:W-:Y:S01]  /*f2f0*/  LDSM.16.M88.4 R72, [R212+0x6800] ;  /* 0x00680000d448783b */ /* 0x000fe20000000200 */
[----:B---3--:R-:W-:Y:S03]  /*f300*/  HMMA.16816.F32.BF16 R100, R16, R64, RZ ;  /* 0x000000401064723c */ /* 0x008fe600000418ff */
[----:B------:R-:W0:Y:S03]  /*f310*/  LDGDEPBAR ;  /* 0x00000000000079af */ /* 0x000e260000000000 */
[----:B------:R-:W-:Y:S01]  /*f320*/  HMMA.16816.F32.BF16 R248, R8, R24, R28 ;  /* 0x0000001808f8723c */ /* 0x000fe2000004181c */
[----:B------:R-:W1:Y:S05]  /*f330*/  LDSM.16.M88.4 R28, [R218+0x7000] ;  /* 0x00700000da1c783b */ /* 0x000e6a0000000200 */
[----:B------:R-:W-:Y:S06]  /*f340*/  HMMA.16816.F32.BF16 R36, R16, R32, RZ ;  /* 0x000000201024723c */ /* 0x000fec00000418ff */
[----:B------:R-:W-:Y:S01]  /*f350*/  HMMA.16816.F32.BF16 R200, R4, R24, R20 ;  /* 0x0000001804c8723c */ /* 0x000fe20000041814 */
[----:B------:R-:W2:Y:S05]  /*f360*/  LDSM.16.M88.4 R20, [R218+0x7800] ;  /* 0x00780000da14783b */ /* 0x000eaa0000000200 */
[----:B------:R-:W-:Y:S06]  /*f370*/  HMMA.16816.F32.BF16 R132, R16, R84, RZ ;  /* 0x000000541084723c */ /* 0x000fec00000418ff */
[----:B------:R-:W-:Y:S06]  /*f380*/  HMMA.16816.F32.BF16 R124, R8, R48, R124 ;  /* 0x00000030087c723c */ /* 0x000fec000004187c */
[C---:B------:R-:W-:Y:S06]  /*f390*/  HMMA.16816.F32.BF16 R120, R12.reuse, R80, RZ ;  /* 0x000000500c78723c */ /* 0x040fec00000418ff */
[C---:B------:R-:W-:Y:S06]  /*f3a0*/  HMMA.16816.F32.BF16 R88, R12.reuse, R32, RZ ;  /* 0x000000200c58723c */ /* 0x040fec00000418ff */
[----:B------:R-:W-:Y:S06]  /*f3b0*/  HMMA.16816.F32.BF16 R128, R12, R84, RZ ;  /* 0x000000540c80723c */ /* 0x000fec00000418ff */
[----:B-1----:R-:W-:Y:S01]  /*f3c0*/  HMMA.16816.F32.BF16 R100, R8, R28, R100 ;  /* 0x0000001c0864723c */ /* 0x002fe20000041864 */
[----:B------:R-:W-:-:S05]  /*f3d0*/  IMAD.MOV.U32 R144, RZ, RZ, R124 ;  /* 0x000000ffff907224 */ /* 0x000fca00078e007c */
[C---:B------:R-:W-:Y:S06]  /*f3e0*/  HMMA.16816.F32.BF16 R112, R12.reuse, R76, RZ ;  /* 0x0000004c0c70723c */ /* 0x040fec00000418ff */
[----:B------:R-:W-:Y:S06]  /*f3f0*/  HMMA.16816.F32.BF16 R96, R12, R64, RZ ;  /* 0x000000400c60723c */ /* 0x000fec00000418ff */
[----:B------:R-:W-:Y:S06]  /*f400*/  HMMA.16816.F32.BF16 R92, R16, R56, RZ ;  /* 0x00000038105c723c */ /* 0x000fec00000418ff */
[----:B------:R-:W-:Y:S01]  /*f410*/  HMMA.16816.F32.BF16 R68, R8, R60, R36 ;  /* 0x0000003c0844723c */ /* 0x000fe20000041824 */
[----:B------:R-:W1:Y:S01]  /*f420*/  LDSM.16.M88.4 R36, [R218+0x6800] ;  /* 0x00680000da24783b */ /* 0x000e620000000200 */
[----:B------:R-:W-:-:S02]  /*f430*/  IMAD.MOV.U32 R65, RZ, RZ, R101 ;  /* 0x000000ffff417224 */ /* 0x000fc400078e0065 */
[----:B------:R-:W-:Y:S02]  /*f440*/  IMAD.MOV.U32 R64, RZ, RZ, R102 ;  /* 0x000000ffff407224 */ /* 0x000fe400078e0066 */
[----:B------:R-:W-:Y:S01]  /*f450*/  HMMA.16816.F32.BF16 R136, R8, R52, R132 ;  /* 0x000000340888723c */ /* 0x000fe20000041884 */
[----:B------:R-:W-:Y:S02]  /*f460*/  IMAD.MOV.U32 R41, RZ, RZ, R103 ;  /* 0x000000ffff297224 */ /* 0x000fe400078e0067 */
[----:B------:R-:W-:-:S03]  /*f470*/  IMAD.MOV.U32 R40, RZ, RZ, R100 ;  /* 0x000000ffff287224 */ /* 0x000fc600078e0064 */
[----:B------:R-:W-:Y:S01]  /*f480*/  HMMA.16816.F32.BF16 R204, R4, R60, R88 ;  /* 0x0000003c04cc723c */ /* 0x000fe20000041858 */
[----:B------:R-:W-:Y:S02]  /*f490*/  IMAD.MOV.U32 R135, RZ, RZ, R125 ;  /* 0x000000ffff877224 */ /* 0x000fe400078e007d */
[----:B------:R-:W-:Y:S02]  /*f4a0*/  IMAD.MOV.U32 R134, RZ, RZ, R126 ;  /* 0x000000ffff867224 */ /* 0x000fe400078e007e */
[----:B------:R-:W-:Y:S01]  /*f4b0*/  IMAD.MOV.U32 R133, RZ, RZ, R127 ;  /* 0x000000ffff857224 */ /* 0x000fe200078e007f */
[----:B------:R-:W-:Y:S06]  /*f4c0*/  HMMA.16816.F32.BF16 R116, R16, R76, RZ ;  /* 0x0000004c1074723c */ /* 0x000fec00000418ff */
[C---:B------:R-:W-:Y:S06]  /*f4d0*/  HMMA.16816.F32.BF16 R124, R4.reuse, R48, R120 ;  /* 0x00000030047c723c */ /* 0x040fec0000041878 */
[----:B------:R-:W-:Y:S01]  /*f4e0*/  HMMA.16816.F32.BF16 R128, R4, R52, R128 ;  /* 0x000000340480723c */ /* 0x000fe20000041880 */
[----:B------:R-:W-:-:S02]  /*f4f0*/  IMAD.MOV.U32 R252, RZ, RZ, R136 ;  /* 0x000000fffffc7224 */ /* 0x000fc400078e0088 */
[----:B------:R-:W-:Y:S02]  /*f500*/  IMAD.MOV.U32 R245, RZ, RZ, R137 ;  /* 0x000000fffff57224 */ /* 0x000fe400078e0089 */
[----:B------:R-:W-:Y:S01]  /*f510*/  IMAD.MOV.U32 R211, RZ, RZ, R138 ;  /* 0x000000ffffd37224 */ /* 0x000fe200078e008a */
[----:B------:R-:W-:Y:S01]  /*f520*/  HMMA.16816.F32.BF16 R88, R12, R56, RZ ;  /* 0x000000380c58723c */ /* 0x000fe200000418ff */
[----:B------:R-:W-:-:S05]  /*f530*/  IMAD.MOV.U32 R210, RZ, RZ, R139 ;  /* 0x000000ffffd27224 */ /* 0x000fca00078e008b */
[----:B------:R-:W-:Y:S06]  /*f540*/  HMMA.16816.F32.BF16 R112, R4, R44, R112 ;  /* 0x0000002c0470723c */ /* 0x000fec0000041870 */
[----:B------:R-:W-:Y:S01]  /*f550*/  HMMA.16816.F32.BF16 R100, R12, R82, RZ ;  /* 0x000000520c64723c */ /* 0x000fe200000418ff */
        /* <DEDUP_REMOVED lines=10> */
[----:B------:R-:W-:Y:S01]  /*f600*/  HMMA.16816.F32.BF16 R96, R4, R28, R96 ;  /* 0x0000001c0460723c */ /* 0x000fe20000041860 */
[----:B------:R-:W-:Y:S02]  /*f610*/  IMAD.MOV.U32 R3, RZ, RZ, R113 ;  /* 0x000000ffff037224 */ /* 0x000fe400078e0071 */
[----:B------:R-:W-:Y:S02]  /*f620*/  IMAD.MOV.U32 R2, RZ, RZ, R114 ;  /* 0x000000ffff027224 */ /* 0x000fe400078e0072 */
[----:B------:R-:W-:Y:S01]  /*f630*/  IMAD.MOV.U32 R0, RZ, RZ, R115 ;  /* 0x000000ffff007224 */ /* 0x000fe200078e0073 */
[C---:B--2---:R-:W-:Y:S06]  /*f640*/  HMMA.16816.F32.BF16 R92, R8.reuse, R20, R92 ;  /* 0x00000014085c723c */ /* 0x044fec000004185c */
[----:B------:R-:W-:Y:S06]  /*f650*/  HMMA.16816.F32.BF16 R124, R8, R44, R116 ;  /* 0x0000002c087c723c */ /* 0x000fec0000041874 */
[----:B------:R-:W-:Y:S01]  /*f660*/  HMMA.16816.F32.BF16 R140, R4, R20, R88 ;  /* 0x00000014048c723c */ /* 0x000fe20000041858 */
[----:B------:R-:W-:-:S05]  /*f670*/  IMAD.MOV.U32 R116, RZ, RZ, R112 ;  /* 0x000000ffff747224 */ /* 0x000fca00078e0070 */
[----:B------:R-:W-:Y:S01]  /*f680*/  HMMA.16816.F32.BF16 R128, R4, R50, R100 ;  /* 0x000000320480723c */ /* 0x000fe20000041864 */
[----:B------:R-:W-:Y:S02]  /*f690*/  IMAD.MOV.U32 R20, RZ, RZ, R40 ;  /* 0x000000ffff147224 */ /* 0x000fe400078e0028 */
[----:B------:R-:W-:Y:S02]  /*f6a0*/  IMAD.MOV.U32 R29, RZ, RZ, R98 ;  /* 0x000000ffff1d7224 */ /* 0x000fe400078e0062 */
[----:B------:R-:W-:Y:S01]  /*f6b0*/  IMAD.MOV.U32 R28, RZ, RZ, R99 ;  /* 0x000000ffff1c7224 */ /* 0x000fe200078e0063 */
[-C--:B-1----:R-:W-:Y:S01]  /*f6c0*/  HMMA.16816.F32.BF16 R108, R8, R36.reuse, R108 ;  /* 0x00000024086c723c */ /* 0x082fe2000004186c */
[----:B------:R-:W-:Y:S02]  /*f6d0*/  IMAD.MOV.U32 R103, RZ, RZ, R41 ;  /* 0x000000ffff677224 */ /* 0x000fe400078e0029 */
[----:B------:R-:W-:Y:S02]  /*f6e0*/  IMAD.MOV.U32 R24, RZ, RZ, R92 ;  /* 0x000000ffff187224 */ /* 0x000fe400078e005c */
[----:B------:R-:W-:Y:S01]  /*f6f0*/  IMAD.MOV.U32 R25, RZ, RZ, R93 ;  /* 0x000000ffff197224 */ /* 0x000fe200078e005d */
[----:B------:R-:W-:Y:S01]  /*f700*/  HMMA.16816.F32.BF16 R104, R4, R36, R104 ;  /* 0x000000240468723c */ /* 0x000fe20000041868 */
[----:B------:R-:W-:-:S02]  /*f710*/  IMAD.MOV.U32 R33, RZ, RZ, R94 ;  /* 0x000000ffff217224 */ /* 0x000fc400078e005e */
[----:B------:R-:W-:Y:S02]  /*f720*/  IMAD.MOV.U32 R32, RZ, RZ, R95 ;  /* 0x000000ffff207224 */ /* 0x000fe400078e005f */
[----:B------:R-:W-:Y:S01]  /*f730*/  IMAD.MOV.U32 R132, RZ, RZ, R124 ;  /* 0x000000ffff847224 */ /* 0x000fe200078e007c */
[-C--:B------:R-:W-:Y:S01]  /*f740*/  HMMA.16816.F32.BF16 R112, R12, R42.reuse, RZ ;  /* 0x0000002a0c70723c */ /* 0x080fe200000418ff */
        /* <DEDUP_REMOVED lines=21> */
[----:B------:R-:W-:-:S03]  /*f8a0*/  IMAD.MOV.U32 R101, RZ, RZ, R28 ;  /* 0x000000ffff657224 */ /* 0x000fc600078e001c */
[----:B------:R-:W-:Y:S01]  /*f8b0*/  HMMA.16816.F32.BF16 R108, R12, R34, RZ ;  /* 0x000000220c6c723c */ /* 0x000fe200000418ff */
[----:B------:R-:W-:Y:S02]  /*f8c0*/  IMAD.MOV.U32 R26, RZ, RZ, R33 ;  /* 0x000000ffff1a7224 */ /* 0x000fe400078e0021 */
[----:B------:R-:W-:-:S03]  /*f8d0*/  IMAD.MOV.U32 R27, RZ, RZ, R32 ;  /* 0x000000ffff1b7224 */ /* 0x000fc600078e0020 */
[C---:B------:R-:W-:Y:S06]  /*f8e0*/  HMMA.16816.F32.BF16 R104, R12.reuse, R86, RZ ;  /* 0x000000560c68723c */ /* 0x040fec00000418ff */
[----:B------:R-:W-:Y:S06]  /*f8f0*/  HMMA.16816.F32.BF16 R88, R12, R66, RZ ;  /* 0x000000420c58723c */ /* 0x000fec00000418ff */
[C---:B------:R-:W-:Y:S06]  /*f900*/  HMMA.16816.F32.BF16 R136, R4.reuse, R46, R96 ;  /* 0x0000002e0488723c */ /* 0x040fec0000041860 */
[----:B------:R-:W-:Y:S01]  /*f910*/  HMMA.16816.F32.BF16 R92, R4, R38, R92 ;  /* 0x00000026045c723c */ /* 0x000fe2000004185c */
[----:B------:R-:W-:-:S02]  /*f920*/  IMAD.MOV.U32 R98, RZ, RZ, R134 ;  /* 0x000000ffff627224 */ /* 0x000fc400078e0086 */
[----:B------:R-:W-:-:S03]  /*f930*/  IMAD.MOV.U32 R99, RZ, RZ, R133 ;  /* 0x000000ffff637224 */ /* 0x000fc600078e0085 */
[----:B------:R-:W-:Y:S06]  /*f940*/  HMMA.16816.F32.BF16 R12, R12, R58, RZ ;  /* 0x0000003a0c0c723c */ /* 0x000fec00000418ff */
        /* <DEDUP_REMOVED lines=14> */
[----:B------:R-:W-:Y:S06]  /*fa30*/  HMMA.16816.F32.BF16 R16, R16, R58, RZ ;  /* 0x0000003a1010723c */ /* 0x000fec00000418ff */
[C---:B------:R-:W-:Y:S06]  /*fa40*/  HMMA.16816.F32.BF16 R108, R4.reuse, R62, R108 ;  /* 0x0000003e046c723c */ /* 0x040fec000004186c */
[C---:B------:R-:W-:Y:S06]  /*fa50*/  HMMA.16816.F32.BF16 R104, R4.reuse, R54, R104 ;  /* 0x000000360468723c */ /* 0x040fec0000041868 */
[C---:B------:R-:W-:Y:S06]  /*fa60*/  HMMA.16816.F32.BF16 R92, R4.reuse, R30, R88 ;  /* 0x0000001e045c723c */ /* 0x040fec0000041858 */
[----:B------:R-:W-:Y:S01]  /*fa70*/  HMMA.16816.F32.BF16 R136, R4, R22, R12 ;  /* 0x000000160488723c */ /* 0x000fe2000004180c */
[----:B------:R-:W-:Y:S01]  /*fa80*/  LDSM.16.M88.4 R4, [R220+0x2000] ;  /* 0x00200000dc04783b */ /* 0x000fe20000000200 */
[----:B------:R-:W-:-:S02]  /*fa90*/  IMAD.MOV.U32 R90, RZ, RZ, R118 ;  /* 0x000000ffff5a7224 */ /* 0x000fc400078e0076 */
[----:B------:R-:W-:Y:S01]  /*faa0*/  IMAD.MOV.U32 R91, RZ, RZ, R117 ;  /* 0x000000ffff5b7224 */ /* 0x000fe200078e0075 */
[----:B------:R-:W1:Y:S01]  /*fab0*/  LDSM.16.M88.4 R12, [R223] ;  /* 0x00000000df0c783b */ /* 0x000e620000000200 */
[C---:B------:R-:W-:Y:S06]  /*fac0*/  HMMA.16816.F32.BF16 R32, R8.reuse, R62, R32 ;  /* 0x0000003e0820723c */ /* 0x040fec0000041820 */
[----:B------:R-:W-:Y:S01]  /*fad0*/  HMMA.16816.F32.BF16 R84, R8, R54, R84 ;  /* 0x000000360854723c */ /* 0x000fe20000041854 */
[----:B------:R-:W-:Y:S02]  /*fae0*/  IMAD.MOV.U32 R62, RZ, RZ, R97 ;  /* 0x000000ffff3e7224 */ /* 0x000fe400078e0061 */
[----:B------:R-:W-:-:S02]  /*faf0*/  IMAD.MOV.U32 R97, RZ, RZ, R135 ;  /* 0x000000ffff617224 */ /* 0x000fc400078e0087 */
[----:B------:R-:W-:Y:S01]  /*fb00*/  IMAD.MOV.U32 R63, RZ, RZ, R96 ;  /* 0x000000ffff3f7224 */ /* 0x000fe200078e0060 */
[C---:B------:R-:W-:Y:S01]  /*fb10*/  HMMA.16816.F32.BF16 R80, R8.reuse, R50, R80 ;  /* 0x000000320850723c */ /* 0x040fe20000041850 */
[----:B------:R-:W-:Y:S02]  /*fb20*/  IMAD.MOV.U32 R89, RZ, RZ, R94 ;  /* 0x000000ffff597224 */ /* 0x000fe400078e005e */
[----:B------:R-:W-:Y:S02]  /*fb30*/  IMAD.MOV.U32 R88, RZ, RZ, R95 ;  /* 0x000000ffff587224 */ /* 0x000fe400078e005f */
[----:B------:R-:W-:Y:S01]  /*fb40*/  IMAD.MOV.U32 R54, RZ, RZ, R125 ;  /* 0x000000ffff367224 */ /* 0x000fe200078e007d */
        /* <DEDUP_REMOVED lines=12> */
[----:B------:R-:W-:Y:S01]  /*fc10*/  HMMA.16816.F32.BF16 R16, R8, R22, R16 ;  /* 0x000000160810723c */ /* 0x000fe20000041810 */
[----:B------:R-:W2:Y:S01]  /*fc20*/  LDSM.16.M88.4 R8, [R220] ;  /* 0x00000000dc08783b */ /* 0x000ea20000000200 */
[----:B------:R-:W-:Y:S02]  /*fc30*/  IMAD.MOV.U32 R30, RZ, RZ, R89 ;  /* 0x000000ffff1e7224 */ /* 0x000fe400078e0059 */
[----:B------:R-:W-:Y:S02]  /*fc40*/  IMAD.MOV.U32 R31, RZ, RZ, R88 ;  /* 0x000000ffff1f7224 */ /* 0x000fe400078e0058 */
[----:B-1----:R-:W-:Y:S01]  /*fc50*/  HMMA.16816.F32.BF16 R56, R4, R12, R200 ;  /* 0x0000000c0438723c */ /* 0x002fe200000418c8 */
[----:B------:R-:W-:Y:S02]  /*fc60*/  IMAD.MOV.U32 R22, RZ, RZ, R102 ;  /* 0x000000ffff167224 */ /* 0x000fe400078e0066 */
[----:B------:R-:W-:-:S02]  /*fc70*/  IMAD.MOV.U32 R23, RZ, RZ, R103 ;  /* 0x000000ffff177224 */ /* 0x000fc400078e0067 */
[----:B------:R-:W-:Y:S02]  /*fc80*/  IMAD.MOV.U32 R102, RZ, RZ, R121 ;  /* 0x000000ffff667224 */ /* 0x000fe400078e0079 */
[----:B------:R-:W-:Y:S02]  /*fc90*/  IMAD.MOV.U32 R103, RZ, RZ, R120 ;  /* 0x000000ffff677224 */ /* 0x000fe400078e0078 */
[----:B------:R-:W-:Y:S02]  /*fca0*/  IMAD.MOV.U32 R120, RZ, RZ, R209 ;  /* 0x000000ffff787224 */ /* 0x000fe400078e00d1 */
[----:B------:R-:W-:Y:S02]  /*fcb0*/  IMAD.MOV.U32 R121, RZ, RZ, R208 ;  /* 0x000000ffff797224 */ /* 0x000fe400078e00d0 */
[----:B------:R-:W-:Y:S01]  /*fcc0*/  HMMA.16816.F32.BF16 R208, R4, R14, R112 ;  /* 0x0000000e04d0723c */ /* 0x000fe20000041870 */
[----:B------:R-:W-:Y:S02]  /*fcd0*/  IMAD.MOV.U32 R88, RZ, RZ, R132 ;  /* 0x000000ffff587224 */ /* 0x000fe400078e0084 */
[----:B------:R-:W-:-:S02]  /*fce0*/  IMAD.MOV.U32 R89, RZ, RZ, R119 ;  /* 0x000000ffff597224 */ /* 0x000fc400078e0077 */
[----:B------:R-:W-:Y:S02]  /*fcf0*/  IMAD.MOV.U32 R100, RZ, RZ, R123 ;  /* 0x000000ffff647224 */ /* 0x000fe400078e007b */
[----:B------:R-:W-:Y:S02]  /*fd00*/  IMAD.MOV.U32 R112, RZ, RZ, R116 ;  /* 0x000000ffff707224 */ /* 0x000fe400078e0074 */
[----:B------:R-:W-:Y:S02]  /*fd10*/  IMAD.MOV.U32 R101, RZ, RZ, R122 ;  /* 0x000000ffff657224 */ /* 0x000fe400078e007a */
[----:B------:R-:W-:Y:S02]  /*fd20*/  IMAD.MOV.U32 R124, RZ, RZ, R252 ;  /* 0x000000ffff7c7224 */ /* 0x000fe400078e00fc */
[----:B------:R-:W-:Y:S01]  /*fd30*/  IMAD.MOV.U32 R125, RZ, RZ, R245 ;  /* 0x000000ffff7d7224 */ /* 0x000fe200078e00f5 */
[----:B------:R-:W1:Y:S01]  /*fd40*/  S2R R252, SR_TID.X ;  /* 0x0000000000fc7919 */ /* 0x000e620000002100 */
[----:B------:R-:W-:-:S02]  /*fd50*/  IMAD.MOV.U32 R122, RZ, RZ, R146 ;  /* 0x000000ffff7a7224 */ /* 0x000fc400078e0092 */
[----:B------:R-:W-:Y:S02]  /*fd60*/  IMAD.MOV.U32 R123, RZ, RZ, R145 ;  /* 0x000000ffff7b7224 */ /* 0x000fe400078e0091 */
[----:B------:R-:W-:Y:S02]  /*fd70*/  IMAD.MOV.U32 R28, RZ, RZ, R92 ;  /* 0x000000ffff1c7224 */ /* 0x000fe400078e005c */
[----:B------:R-:W-:Y:S01]  /*fd80*/  IMAD.MOV.U32 R29, RZ, RZ, R93 ;  /* 0x000000ffff1d7224 */ /* 0x000fe200078e005d */
[C---:B--2---:R-:W-:Y:S01]  /*fd90*/  HMMA.16816.F32.BF16 R248, R8.reuse, R12, R248 ;  /* 0x0000000c08f8723c */ /* 0x044fe200000418f8 */
[----:B------:R-:W-:Y:S02]  /*fda0*/  IMAD.MOV.U32 R96, RZ, RZ, R144 ;  /* 0x000000ffff607224 */ /* 0x000fe400078e0090 */
[----:B------:R-:W-:Y:S02]  /*fdb0*/  IMAD.MOV.U32 R113, RZ, RZ, R3 ;  /* 0x000000ffff717224 */ /* 0x000fe400078e0003 */
[----:B------:R-:W-:Y:S01]  /*fdc0*/  IMAD.MOV.U32 R114, RZ, RZ, R2 ;  /* 0x000000ffff727224 */ /* 0x000fe200078e0002 */
[----:B------:R-:W-:Y:S01]  /*fdd0*/  HMMA.16816.F32.BF16 R200, R8, R14, R40 ;  /* 0x0000000e08c8723c */ /* 0x000fe20000041828 */
[----:B------:R-:W2:Y:S01]  /*fde0*/  LDSM.16.M88.4 R12, [R230] ;  /* 0x00000000e60c783b */ /* 0x000ea20000000200 */
[----:B------:R-:W-:-:S02]  /*fdf0*/  IMAD.MOV.U32 R115, RZ, RZ, R0 ;  /* 0x000000ffff737224 */ /* 0x000fc400078e0000 */
[----:B------:R-:W-:Y:S02]  /*fe00*/  IMAD.U32 R0, RZ, RZ, UR20 ;  /* 0x00000014ff007e24 */ /* 0x000fe4000f8e00ff */
[----:B-1----:R-:W-:-:S05]  /*fe10*/  IMAD.SHL.U32 R252, R252, 0x2, RZ ;  /* 0x00000002fcfc7824 */ /* 0x002fca00078e00ff */
[----:B------:R-:W-:-:S05]  /*fe20*/  LOP3.LUT R252, R252, 0x6, RZ, 0xc0, !PT ;  /* 0x00000006fcfc7812 */ /* 0x000fca00078ec0ff */
[----:B------:R-:W-:-:S04]  /*fe30*/  IMAD R0, R0, 0x80, R252 ;  /* 0x0000008000007824 */ /* 0x000fc800078e02fc */
[--C-:B------:R-:W-:Y:S02]  /*fe40*/  IMAD.IADD R3, R237, 0x1, -R0.reuse ;  /* 0x00000001ed037824 */ /* 0x100fe400078e0a00 */
[----:B------:R-:W-:Y:S01]  /*fe50*/  IMAD.IADD R2, R238, 0x1, -R0 ;  /* 0x00000001ee027824 */ /* 0x000fe200078e0a00 */
        /* <DEDUP_REMOVED lines=66> */
[----:B------:R-:W1:-:S15]  /*10280*/  LDSM.16.M88.4 R12, [R217+0x3000] ;  /* 0x00300000d90c783b */ /* 0x000e5e0000000200 */
[----:B------:R-:W-:-:S02]  /*10290*/  NOP ;  /* 0x0000000000007918 */ /* 0x000fc40000000000 */
[----:B------:R-:W-:Y:S02]  /*102a0*/  IMAD.MOV.U32 R146, RZ, RZ, R45 ;  /* 0x000000ffff927224 */ /* 0x000fe400078e002d */
[----:B------:R-:W-:Y:S02]  /*102b0*/  IMAD.MOV.U32 R145, RZ, RZ, R47 ;  /* 0x000000ffff917224 */ /* 0x000fe400078e002f */
[----:B------:R-:W-:Y:S02]  /*102c0*/  IMAD.MOV.U32 R248, RZ, RZ, R46 ;  /* 0x000000fffff87224 */ /* 0x000fe400078e002e */
[----:B------:R-:W-:Y:S01]  /*102d0*/  IMAD.MOV.U32 R245, RZ, RZ, R44 ;  /* 0x000000fffff57224 */ /* 0x000fe200078e002c */
[-C--:B-1----:R-:W-:Y:S06]  /*102e0*/  HMMA.16816.F32.BF16 R40, R8, R12.reuse, R40 ;  /* 0x0000000c0828723c */ /* 0x082fec0000041828 */
[C---:B------:R-:W-:Y:S06]  /*102f0*/  HMMA.16816.F32.BF16 R36, R4.reuse, R12, R36 ;  /* 0x0000000c0424723c */ /* 0x040fec0000041824 */
[-C--:B------:R-:W-:Y:S06]  /*10300*/  HMMA.16816.F32.BF16 R32, R4, R14.reuse, R32 ;  /* 0x0000000e0420723c */ /* 0x080fec0000041820 */
[----:B------:R-:W-:Y:S01]  /*10310*/  HMMA.16816.F32.BF16 R64, R8, R14, R64 ;  /* 0x0000000e0840723c */ /* 0x000fe20000041840 */
[----:B------:R-:W1:Y:S01]  /*10320*/  LDSM.16.M88.4 R12, [R217+0x3800] ;  /* 0x00380000d90c783b */ /* 0x000e620000000200 */
[----:B------:R-:W-:Y:S01]  /*10330*/  UISETP.GT.AND UP1, UPT, UR20, UR10, UPT ;  /* 0x0000000a1400728c */ /* 0x000fe2000bf24270 */
[----:B------:R-:W-:-:S09]  /*10340*/  DEPBAR.LE SB0, 0x0 ;  /* 0x000080000000791a */ /* 0x000fd20000000000 */
        /* <DEDUP_REMOVED lines=8> */
[C---:B-1----:R-:W-:Y:S06]  /*103d0*/  HMMA.16816.F32.BF16 R24, R4.reuse, R12, R24 ;  /* 0x0000000c0418723c */ /* 0x042fec0000041818 */
[-C--:B------:R-:W-:Y:S06]  /*103e0*/  HMMA.16816.F32.BF16 R20, R4, R14.reuse, R20 ;  /* 0x0000000e0414723c */ /* 0x080fec0000041814 */
[C---:B------:R-:W-:Y:S06]  /*103f0*/  HMMA.16816.F32.BF16 R4, R8.reuse, R14, R16 ;  /* 0x0000000e0804723c */ /* 0x040fec0000041810 */
[----:B------:R-:W-:-:S12]  /*10400*/  HMMA.16816.F32.BF16 R28, R8, R12, R28 ;  /* 0x0000000c081c723c */ /* 0x000fd8000004181c */
[----:B------:R-:W-:Y:S02]  /*10410*/  IMAD.MOV.U32 R136, RZ, RZ, R20 ;  /* 0x000000ffff887224 */ /* 0x000fe400078e0014 */
[----:B------:R-:W-:Y:S02]  /*10420*/  IMAD.MOV.U32 R71, RZ, RZ, R22 ;  /* 0x000000ffff477224 */ /* 0x000fe400078e0016 */
[----:B------:R-:W-:Y:S02]  /*10430*/  IMAD.MOV.U32 R68, RZ, RZ, R21 ;  /* 0x000000ffff447224 */ /* 0x000fe400078e0015 */
[----:B------:R-:W-:Y:S01]  /*10440*/  IMAD.MOV.U32 R37, RZ, RZ, R4 ;  /* 0x000000ffff257224 */ /* 0x000fe200078e0004 */
[----:B------:R-:W-:Y:S01]  /*10450*/  IABS R4, R3 ;  /* 0x0000000300047213 */ /* 0x000fe20000000000 */
[----:B------:R-:W-:Y:S01]  /*10460*/  IMAD.MOV.U32 R70, RZ, RZ, R5 ;  /* 0x000000ffff467224 */ /* 0x000fe200078e0005 */
[----:B------:R-:W-:Y:S01]  /*10470*/  IABS R3, R2 ;  /* 0x0000000200037213 */ /* 0x000fe20000000000 */
[----:B------:R-:W-:Y:S01]  /*10480*/  IMAD.IADD R5, R236, 0x1, -R0 ;  /* 0x00000001ec057824 */ /* 0x000fe200078e0a00 */
[----:B------:R-:W-:Y:S01]  /*10490*/  I2FP.F32.S32 R4, R4 ;  /* 0x0000000400047245 */ /* 0x000fe20000201400 */
[----:B------:R-:W-:Y:S01]  /*104a0*/  IMAD.MOV.U32 R36, RZ, RZ, R6 ;  /* 0x000000ffff247224 */ /* 0x000fe200078e0006 */
[----:B------:R-:W-:Y:S01]  /*104b0*/  I2FP.F32.S32 R3, R3 ;  /* 0x0000000300037245 */ /* 0x000fe20000201400 */
[----:B------:R-:W-:Y:S01]  /*104c0*/  IMAD.MOV.U32 R69, RZ, RZ, R7 ;  /* 0x000000ffff457224 */ /* 0x000fe200078e0007 */
[----:B------:R-:W-:Y:S01]  /*104d0*/  IABS R2, R5 ;  /* 0x0000000500027213 */ /* 0x000fe20000000000 */
[----:B------:R-:W-:-:S02]  /*104e0*/  FFMA.FTZ R14, R4, -UR19, R56 ;  /* 0x80000013040e7c23 */ /* 0x000fc40008010038 */
[----:B------:R-:W-:Y:S01]  /*104f0*/  FFMA.FTZ R10, R3, -UR19, R58 ;  /* 0x80000013030a7c23 */ /* 0x000fe2000801003a */
[----:B------:R-:W-:Y:S01]  /*10500*/  VIADD R3, R0, 0x1 ;  /* 0x0000000100037836 */ /* 0x000fe20000000000 */
[----:B------:R-:W-:-:S03]  /*10510*/  I2FP.F32.S32 R2, R2 ;  /* 0x0000000200027245 */ /* 0x000fc60000201400 */
[--C-:B------:R-:W-:Y:S01]  /*10520*/  IMAD.IADD R5, R238, 0x1, -R3.reuse ;  /* 0x00000001ee057824 */ /* 0x100fe200078e0a03 */
[----:B------:R-:W-:Y:S01]  /*10530*/  BAR.SYNC.DEFER_BLOCKING 0x0 ;  /* 0x0000000000007b1d */ /* 0x000fe20000010000 */
[----:B------:R-:W-:Y:S01]  /*10540*/  ISETP.GE.AND P2, PT, R3, R241, PT ;  /* 0x000000f10300720c */ /* 0x000fe20003f46270 */
[----:B------:R-:W-:Y:S01]  /*10550*/  FFMA.FTZ R9, R2, -UR19, R112 ;  /* 0x8000001302097c23 */ /* 0x000fe20008010070 */
[----:B------:R-:W-:Y:S01]  /*10560*/  IMAD.IADD R2, R239, 0x1, -R0 ;  /* 0x00000001ef027824 */ /* 0x000fe200078e0a00 */
[----:B------:R-:W-:Y:S01]  /*10570*/  IABS R5, R5 ;  /* 0x0000000500057213 */ /* 0x000fe20000000000 */
[----:B------:R-:W-:Y:S01]  /*10580*/  IMAD.IADD R4, R237, 0x1, -R3 ;  /* 0x00000001ed047824 */ /* 0x000fe200078e0a03 */
[C---:B------:R-:W-:Y:S01]  /*10590*/  ISETP.LT.OR P2, PT, R3.reuse, R232, P2 ;  /* 0x000000e80300720c */ /* 0x040fe20001741670 */
[----:B------:R-:W-:Y:S01]  /*105a0*/  IMAD.MOV.U32 R112, RZ, RZ, R37 ;  /* 0x000000ffff707224 */ /* 0x000fe200078e0025 */
[----:B------:R-:W-:Y:S02]  /*105b0*/  IABS R2, R2 ;  /* 0x0000000200027213 */ /* 0x000fe40000000000 */
[----:B------:R-:W-:-:S02]  /*105c0*/  ISETP.GE.AND P1, PT, R3, R240, PT ;  /* 0x000000f00300720c */ /* 0x000fc40003f26270 */
[----:B------:R-:W-:Y:S01]  /*105d0*/  IABS R4, R4 ;  /* 0x0000000400047213 */ /* 0x000fe20000000000 */
[----:B------:R-:W-:Y:S01]  /*105e0*/  IMAD.MOV.U32 R6, RZ, RZ, R2 ;  /* 0x000000ffff067224 */ /* 0x000fe200078e0002 */
[----:B------:R-:W-:Y:S01]  /*105f0*/  ISETP.LT.OR P0, PT, R3, R234, P1 ;  /* 0x000000ea0300720c */ /* 0x000fe20000f01670 */
[----:B------:R-:W-:Y:S01]  /*10600*/  IMAD.MOV.U32 R2, RZ, RZ, R5 ;  /* 0x000000ffff027224 */ /* 0x000fe200078e0005 */
[----:B------:R-:W-:Y:S01]  /*10610*/  I2FP.F32.S32 R4, R4 ;  /* 0x0000000400047245 */ /* 0x000fe20000201400 */
[----:B------:R-:W-:Y:S01]  /*10620*/  IMAD.IADD R5, R236, 0x1, -R3 ;  /* 0x00000001ec057824 */ /* 0x000fe200078e0a03 */
[----:B------:R-:W-:Y:S02]  /*10630*/  I2FP.F32.S32 R6, R6 ;  /* 0x0000000600067245 */ /* 0x000fe40000201400 */
[----:B------:R-:W-:Y:S01]  /*10640*/  @P2 LOP3.LUT R231, R231, 0x8, RZ, 0xfc, !PT ;  /* 0x00000008e7e72812 */ /* 0x000fe200078efcff */
[----:B------:R-:W-:Y:S01]  /*10650*/  FFMA.FTZ R7, R4, -UR19, R57 ;  /* 0x8000001304077c23 */ /* 0x000fe20008010039 */
[----:B------:R-:W-:Y:S01]  /*10660*/  ISETP.GE.AND P2, PT, R0, R243, PT ;  /* 0x000000f30000720c */ /* 0x000fe20003f46270 */
[----:B------:R-:W-:Y:S01]  /*10670*/  FFMA.FTZ R8, R6, -UR19, R114 ;  /* 0x8000001306087c23 */ /* 0x000fe20008010072 */
[----:B------:R-:W-:-:S02]  /*10680*/  I2FP.F32.S32 R2, R2 ;  /* 0x0000000200027245 */ /* 0x000fc40000201400 */
[----:B------:R-:W-:Y:S02]  /*10690*/  ISETP.LT.OR P2, PT, R0, R235, P2 ;  /* 0x000000eb0000720c */ /* 0x000fe40001741670 */
[C---:B------:R-:W-:Y:S01]  /*106a0*/  ISETP.GE.AND P4, PT, R3.reuse, R243, PT ;  /* 0x000000f30300720c */ /* 0x040fe20003f86270 */
[----:B------:R-:W-:Y:S01]  /*106b0*/  FFMA.FTZ R6, R2, -UR19, R59 ;  /* 0x8000001302067c23 */ /* 0x000fe2000801003b */
[----:B------:R-:W-:Y:S01]  /*106c0*/  FSEL R20, R14, -INF , !P2 ;  /* 0xff8000000e147808 */ /* 0x000fe20005000000 */
[C---:B------:R-:W-:Y:S01]  /*106d0*/  VIADD R2, R0.reuse, 0x8 ;  /* 0x0000000800027836 */ /* 0x040fe20000000000 */
[C---:B------:R-:W-:Y:S02]  /*106e0*/  ISETP.GE.AND P2, PT, R0.reuse, R241, PT ;  /* 0x000000f10000720c */ /* 0x040fe40003f46270 */
[----:B------:R-:W-:Y:S01]  /*106f0*/  ISETP.GE.AND P3, PT, R3, R242, PT ;  /* 0x000000f20300720c */ /* 0x000fe20003f66270 */
[----:B------:R-:W-:Y:S01]  /*10700*/  IMAD.IADD R4, R237, 0x1, -R2 ;  /* 0x00000001ed047824 */ /* 0x000fe200078e0a02 */
[----:B------:R-:W-:-:S02]  /*10710*/  ISETP.LT.OR P2, PT, R0, R232, P2 ;  /* 0x000000e80000720c */ /* 0x000fc40001741670 */
[C---:B------:R-:W-:Y:S02]  /*10720*/  ISETP.LT.OR P6, PT, R3.reuse, R235, P4 ;  /* 0x000000eb0300720c */ /* 0x040fe400027c1670 */
[----:B------:R-:W-:Y:S01]  /*10730*/  ISETP.LT.OR P5, PT, R3, R233, P3 ;  /* 0x000000e90300720c */ /* 0x000fe20001fa1670 */
[----:B------:R-:W-:Y:S01]  /*10740*/  IMAD.IADD R3, R239, 0x1, -R3 ;  /* 0x00000001ef037824 */ /* 0x000fe200078e0a03 */
[----:B------:R-:W-:Y:S02]  /*10750*/  ISETP.GE.AND P1, PT, R0, R242, PT ;  /* 0x000000f20000720c */ /* 0x000fe40003f26270 */
[----:B------:R-:W-:Y:S02]  /*10760*/  LOP3.LUT R231, R231, 0xfffffffb, RZ, 0xc0, !PT ;  /* 0xfffffffbe7e77812 */ /* 0x000fe400078ec0ff */
[----:B------:R-:W-:Y:S02]  /*10770*/  IABS R11, R5 ;  /* 0x00000005000b7213 */ /* 0x000fe40000000000 */
[----:B------:R-:W-:-:S02]  /*10780*/  FSEL R32, R9, -INF , !P2 ;  /* 0xff80000009207808 */ /* 0x000fc40005000000 */
[----:B------:R-:W-:Y:S02]  /*10790*/  ISETP.LT.OR P1, PT, R0, R233, P1 ;  /* 0x000000e90000720c */ /* 0x000fe40000f21670 */
[----:B------:R-:W-:Y:S02]  /*107a0*/  ISETP.GE.AND P2, PT, R2, R241, PT ;  /* 0x000000f10200720c */ /* 0x000fe40003f46270 */
[----:B------:R-:W-:Y:S02]  /*107b0*/  IABS R5, R3 ;  /* 0x0000000300057213 */ /* 0x000fe40000000000 */
[----:B------:R-:W-:Y:S02]  /*107c0*/  @P0 LOP3.LUT R231, R231, 0x4, RZ, 0xfc, !PT ;  /* 0x00000004e7e70812 */ /* 0x000fe400078efcff */
[----:B------:R-:W-:Y:S01]  /*107d0*/  IABS R3, R4 ;  /* 0x0000000400037213 */ /* 0x000fe20000000000 */
[----:B------:R-:W-:Y:S01]  /*107e0*/  IMAD.MOV.U32 R4, RZ, RZ, R11 ;  /* 0x000000ffff047224 */ /* 0x000fe200078e000b */
[----:B------:R-:W-:-:S02]  /*107f0*/  FSEL R22, R10, -INF , !P1 ;  /* 0xff8000000a167808 */ /* 0x000fc40004800000 */
[----:B------:R-:W-:Y:S02]  /*10800*/  ISETP.LT.OR P0, PT, R2, R232, P2 ;  /* 0x000000e80200720c */ /* 0x000fe40001701670 */
[----:B------:R-:W-:Y:S02]  /*10810*/  ISETP.GE.AND P1, PT, R0, R240, PT ;  /* 0x000000f00000720c */ /* 0x000fe40003f26270 */
[C---:B------:R-:W-:Y:S02]  /*10820*/  ISETP.GE.AND P4, PT, R2.reuse, R243, PT ;  /* 0x000000f30200720c */ /* 0x040fe40003f86270 */
[----:B------:R-:W-:Y:S02]  /*10830*/  ISETP.GE.AND P3, PT, R2, R242, PT ;  /* 0x000000f20200720c */ /* 0x000fe40003f66270 */
[----:B------:R-:W-:Y:S02]  /*10840*/  I2FP.F32.S32 R4, R4 ;  /* 0x0000000400047245 */ /* 0x000fe40000201400 */
[----:B------:R-:W-:-:S02]  /*10850*/  ISETP.LT.OR P1, PT, R0, R234, P1 ;  /* 0x000000ea0000720c */ /* 0x000fc40000f21670 */
[----:B------:R-:W-:Y:S01]  /*10860*/  FSEL R33, R7, -INF , !P6 ;  /* 0xff80000007217808 */ /* 0x000fe20007000000 */
[----:B------:R-:W-:Y:S01]  /*10870*/  FFMA.FTZ R13, R4, -UR19, R113 ;  /* 0x80000013040d7c23 */ /* 0x000fe20008010071 */
[----:B------:R-:W-:Y:S01]  /*10880*/  FSEL R35, R6, -INF , !P5 ;  /* 0xff80000006237808 */ /* 0x000fe20006800000 */
[----:B------:R-:W-:Y:S01]  /*10890*/  IMAD.IADD R4, R238, 0x1, -R2 ;  /* 0x00000001ee047824 */ /* 0x000fe200078e0a02 */
[C---:B------:R-:W-:Y:S02]  /*108a0*/  ISETP.LT.OR P6, PT, R2.reuse, R235, P4 ;  /* 0x000000eb0200720c */ /* 0x040fe400027c1670 */
[----:B------:R-:W-:Y:S02]  /*108b0*/  ISETP.LT.OR P5, PT, R2, R233, P3 ;  /* 0x000000e90200720c */ /* 0x000fe40001fa1670 */
[----:B------:R-:W-:Y:S02]  /*108c0*/  I2FP.F32.S32 R3, R3 ;  /* 0x0000000300037245 */ /* 0x000fe40000201400 */
[----:B------:R-:W-:-:S02]  /*108d0*/  LOP3.LUT P4, RZ, R231, 0x8, RZ, 0xc0, !PT ;  /* 0x00000008e7ff7812 */ /* 0x000fc4000788c0ff */
[----:B------:R-:W-:Y:S01]  /*108e0*/  LOP3.LUT P3, RZ, R231, 0x4, RZ, 0xc0, !PT ;  /* 0x00000004e7ff7812 */ /* 0x000fe2000786c0ff */
[----:B------:R-:W-:Y:S01]  /*108f0*/  FFMA.FTZ R11, R3, -UR19, R200 ;  /* 0x80000013030b7c23 */ /* 0x000fe200080100c8 */
[----:B------:R-:W-:Y:S01]  /*10900*/  FSEL R34, R8, -INF , !P1 ;  /* 0xff80000008227808 */ /* 0x000fe20004800000 */
[--C-:B------:R-:W-:Y:S01]  /*10910*/  IMAD.IADD R3, R236, 0x1, -R2.reuse ;  /* 0x00000001ec037824 */ /* 0x100fe200078e0a02 */
[----:B------:R-:W-:Y:S02]  /*10920*/  LOP3.LUT R231, R231, 0xfffffffd, RZ, 0xc0, !PT ;  /* 0xfffffffde7e77812 */ /* 0x000fe400078ec0ff */
[----:B------:R-:W-:Y:S02]  /*10930*/  I2FP.F32.S32 R5, R5 ;  /* 0x0000000500057245 */ /* 0x000fe40000201400 */
[C---:B------:R-:W-:Y:S02]  /*10940*/  ISETP.GE.AND P1, PT, R2.reuse, R240, PT ;  /* 0x000000f00200720c */ /* 0x040fe40003f26270 */
[----:B------:R-:W-:Y:S01]  /*10950*/  @P0 LOP3.LUT R231, R231, 0x2, RZ, 0xfc, !PT ;  /* 0x00000002e7e70812 */ /* 0x000fe200078efcff */
[----:B------:R-:W-:Y:S01]  /*10960*/  FFMA.FTZ R12, R5, -UR19, R115 ;  /* 0x80000013050c7c23 */ /* 0x000fe20008010073 */
[----:B------:R-:W-:Y:S01]  /*10970*/  ISETP.LT.OR P0, PT, R2, R234, P1 ;  /* 0x000000ea0200720c */ /* 0x000fe20000f01670 */
[----:B------:R-:W-:Y:S01]  /*10980*/  IMAD.IADD R2, R239, 0x1, -R2 ;  /* 0x00000001ef027824 */ /* 0x000fe200078e0a02 */
[----:B------:R-:W-:-:S02]  /*10990*/  IABS R5, R4 ;  /* 0x0000000400057213 */ /* 0x000fc40000000000 */
[----:B------:R-:W-:Y:S02]  /*109a0*/  IABS R3, R3 ;  /* 0x0000000300037213 */ /* 0x000fe40000000000 */
[----:B------:R-:W-:Y:S01]  /*109b0*/  IABS R4, R2 ;  /* 0x0000000200047213 */ /* 0x000fe20000000000 */
[----:B------:R-:W-:Y:S01]  /*109c0*/  IMAD.MOV.U32 R2, RZ, RZ, R5 ;  /* 0x000000ffff027224 */ /* 0x000fe200078e0005 */
[----:B------:R-:W-:Y:S02]  /*109d0*/  I2FP.F32.S32 R3, R3 ;  /* 0x0000000300037245 */ /* 0x000fe40000201400 */
[----:B------:R-:W-:Y:S02]  /*109e0*/  I2FP.F32.S32 R4, R4 ;  /* 0x0000000400047245 */ /* 0x000fe40000201400 */
[----:B------:R-:W-:Y:S01]  /*109f0*/  I2FP.F32.S32 R2, R2 ;  /* 0x0000000200027245 */ /* 0x000fe20000201400 */
[----:B------:R-:W-:Y:S01]  /*10a00*/  FFMA.FTZ R16, R3, -UR19, R208 ;  /* 0x8000001303107c23 */ /* 0x000fe200080100d0 */
[----:B------:R-:W-:Y:S01]  /*10a10*/  FSEL R38, R13, -INF , !P4 ;  /* 0xff8000000d267808 */ /* 0x000fe20006000000 */
[----:B------:R-:W-:Y:S01]  /*10a20*/  FFMA.FTZ R15, R4, -UR19, R210 ;  /* 0x80000013040f7c23 */ /* 0x000fe200080100d2 */
[----:B------:R-:W-:Y:S01]  /*10a30*/  FSEL R56, R12, -INF , !P3 ;  /* 0xff8000000c387808 */ /* 0x000fe20005800000 */
[----:B------:R-:W-:Y:S01]  /*10a40*/  FFMA.FTZ R7, R2, -UR19, R202 ;  /* 0x8000001302077c23 */ /* 0x000fe200080100ca */
[----:B------:R-:W-:Y:S01]  /*10a50*/  VIADD R2, R0, 0x9 ;  /* 0x0000000900027836 */ /* 0x000fe20000000000 */
[----:B------:R-:W-:Y:S01]  /*10a60*/  FSEL R19, R11, -INF , !P6 ;  /* 0xff8000000b137808 */ /* 0x000fe20007000000 */
[----:B------:R-:W-:Y:S01]  /*10a70*/  IMAD.MOV.U32 R208, RZ, RZ, R36 ;  /* 0x000000ffffd07224 */ /* 0x000fe200078e0024 */
[----:B------:R-:W-:Y:S01]  /*10a80*/  FSEL R47, R15, -INF , !P0 ;  /* 0xff8000000f2f7808 */ /* 0x000fe20004000000 */
[--C-:B------:R-:W-:Y:S01]  /*10a90*/  IMAD.IADD R4, R237, 0x1, -R2.reuse ;  /* 0x00000001ed047824 */ /* 0x100fe200078e0a02 */
[----:B------:R-:W-:Y:S01]  /*10aa0*/  ISETP.GE.AND P2, PT, R2, R241, PT ;  /* 0x000000f10200720c */ /* 0x000fe20003f46270 */
[--C-:B------:R-:W-:Y:S01]  /*10ab0*/  IMAD.IADD R3, R238, 0x1, -R2.reuse ;  /* 0x00000001ee037824 */ /* 0x100fe200078e0a02 */
[----:B------:R-:W-:Y:S01]  /*10ac0*/  ISETP.GE.AND P4, PT, R2, R243, PT ;  /* 0x000000f30200720c */ /* 0x000fe20003f86270 */
[----:B------:R-:W-:Y:S01]  /*10ad0*/  IMAD.IADD R6, R236, 0x1, -R2 ;  /* 0x00000001ec067824 */ /* 0x000fe200078e0a02 */
[----:B------:R-:W-:Y:S01]  /*10ae0*/  IABS R5, R4 ;  /* 0x0000000400057213 */ /* 0x000fe20000000000 */
[----:B------:R-:W-:Y:S01]  /*10af0*/  IMAD.MOV.U32 R210, RZ, RZ, R248 ;  /* 0x000000ffffd27224 */ /* 0x000fe200078e00f8 */
[----:B------:R-:W-:-:S02]  /*10b00*/  IABS R4, R3 ;  /* 0x0000000300047213 */ /* 0x000fc40000000000 */
[----:B------:R-:W-:Y:S02]  /*10b10*/  IABS R3, R6 ;  /* 0x0000000600037213 */ /* 0x000fe40000000000 */
[C---:B------:R-:W-:Y:S02]  /*10b20*/  ISETP.GE.AND P3, PT, R2.reuse, R242, PT ;  /* 0x000000f20200720c */ /* 0x040fe40003f66270 */
[----:B------:R-:W-:Y:S02]  /*10b30*/  I2FP.F32.S32 R3, R3 ;  /* 0x0000000300037245 */ /* 0x000fe40000201400 */
[C---:B------:R-:W-:Y:S02]  /*10b40*/  ISETP.GE.AND P1, PT, R2.reuse, R240, PT ;  /* 0x000000f00200720c */ /* 0x040fe40003f26270 */
[----:B------:R-:W-:Y:S01]  /*10b50*/  ISETP.LT.OR P2, PT, R2, R232, P2 ;  /* 0x000000e80200720c */ /* 0x000fe20001741670 */
[----:B------:R-:W-:Y:S01]  /*10b60*/  FFMA.FTZ R14, R3, -UR19, R209 ;  /* 0x80000013030e7c23 */ /* 0x000fe200080100d1 */
[----:B------:R-:W-:Y:S01]  /*10b70*/  I2FP.F32.S32 R5, R5 ;  /* 0x0000000500057245 */ /* 0x000fe20000201400 */
[----:B------:R-:W-:Y:S01]  /*10b80*/  VIADD R3, R0, 0x10 ;  /* 0x0000001000037836 */ /* 0x000fe20000000000 */
[----:B------:R-:W-:-:S02]  /*10b90*/  FSEL R21, R7, -INF , !P5 ;  /* 0xff80000007157808 */ /* 0x000fc40006800000 */
[C---:B------:R-:W-:Y:S01]  /*10ba0*/  ISETP.LT.OR P6, PT, R2.reuse, R235, P4 ;  /* 0x000000eb0200720c */ /* 0x040fe200027c1670 */
[----:B------:R-:W-:Y:S01]  /*10bb0*/  FFMA.FTZ R10, R5, -UR19, R201 ;  /* 0x80000013050a7c23 */ /* 0x000fe200080100c9 */
[----:B------:R-:W-:Y:S01]  /*10bc0*/  ISETP.LT.OR P5, PT, R2, R233, P3 ;  /* 0x000000e90200720c */ /* 0x000fe20001fa1670 */
[----:B------:R-:W-:Y:S01]  /*10bd0*/  IMAD.IADD R5, R238, 0x1, -R3 ;  /* 0x00000001ee057824 */ /* 0x000fe200078e0a03 */
[----:B------:R-:W-:Y:S01]  /*10be0*/  ISETP.LT.OR P1, PT, R2, R234, P1 ;  /* 0x000000ea0200720c */ /* 0x000fe20000f21670 */
[----:B------:R-:W-:Y:S01]  /*10bf0*/  IMAD.IADD R2, R239, 0x1, -R2 ;  /* 0x00000001ef027824 */ /* 0x000fe200078e0a02 */
[----:B------:R-:W-:Y:S02]  /*10c00*/  I2FP.F32.S32 R4, R4 ;  /* 0x0000000400047245 */ /* 0x000fe40000201400 */
[C---:B------:R-:W-:Y:S02]  /*10c10*/  LOP3.LUT P4, RZ, R231.reuse, 0x2, RZ, 0xc0, !PT ;  /* 0x00000002e7ff7812 */ /* 0x040fe4000788c0ff */
[----:B------:R-:W-:Y:S01]  /*10c20*/  IABS R6, R2 ;  /* 0x0000000200067213 */ /* 0x000fe20000000000 */
[----:B------:R-:W-:Y:S01]  /*10c30*/  FFMA.FTZ R9, R4, -UR19, R203 ;  /* 0x8000001304097c23 */ /* 0x000fe200080100cb */
[----:B------:R-:W-:Y:S01]  /*10c40*/  LOP3.LUT R231, R231, 0xfffffff7, RZ, 0xc0, !PT ;  /* 0xfffffff7e7e77812 */ /* 0x000fe200078ec0ff */
[----:B------:R-:W-:Y:S01]  /*10c50*/  IMAD.IADD R4, R237, 0x1, -R3 ;  /* 0x00000001ed047824 */ /* 0x000fe200078e0a03 */
[----:B------:R-:W-:Y:S01]  /*10c60*/  IABS R2, R5 ;  /* 0x0000000500027213 */ /* 0x000fe20000000000 */
[----:B------:R-:W-:Y:S01]  /*10c70*/  IMAD.MOV.U32 R5, RZ, RZ, R6 ;  /* 0x000000ffff057224 */ /* 0x000fe200078e0006 */
[----:B------:R-:W-:Y:S01]  /*10c80*/  @P2 LOP3.LUT R231, R231, 0x8, RZ, 0xfc, !PT ;  /* 0x00000008e7e72812 */ /* 0x000fe200078efcff */
[----:B------:R-:W-:Y:S01]  /*10c90*/  IMAD.MOV.U32 R203, RZ, RZ, R245 ;  /* 0x000000ffffcb7224 */ /* 0x000fe200078e00f5 */
[----:B------:R-:W-:-:S02]  /*10ca0*/  IABS R4, R4 ;  /* 0x0000000400047213 */ /* 0x000fc40000000000 */
[----:B------:R-:W-:Y:S02]  /*10cb0*/  LOP3.LUT R231, R231, 0xfffffffb, RZ, 0xc0, !PT ;  /* 0xfffffffbe7e77812 */ /* 0x000fe400078ec0ff */
[----:B------:R-:W-:Y:S02]  /*10cc0*/  I2FP.F32.S32 R5, R5 ;  /* 0x0000000500057245 */ /* 0x000fe40000201400 */
[----:B------:R-:W-:Y:S02]  /*10cd0*/  I2FP.F32.S32 R2, R2 ;  /* 0x0000000200027245 */ /* 0x000fe40000201400 */
[----:B------:R-:W-:Y:S01]  /*10ce0*/  @P1 LOP3.LUT R231, R231, 0x4, RZ, 0xfc, !PT ;  /* 0x00000004e7e71812 */ /* 0x000fe200078efcff */
[----:B------:R-:W-:Y:S01]  /*10cf0*/  FFMA.FTZ R8, R5, -UR19, R211 ;  /* 0x8000001305087c23 */ /* 0x000fe200080100d3 */
[----:B------:R-:W-:Y:S01]  /*10d00*/  FSEL R45, R16, -INF , !P4 ;  /* 0xff800000102d7808 */ /* 0x000fe20006000000 */
[----:B------:R-:W-:Y:S01]  /*10d10*/  FFMA.FTZ R6, R2, -UR19, R130 ;  /* 0x8000001302067c23 */ /* 0x000fe20008010082 */
[----:B------:R-:W-:Y:S01]  /*10d20*/  I2FP.F32.S32 R4, R4 ;  /* 0x0000000400047245 */ /* 0x000fe20000201400 */
[----:B------:R-:W-:Y:S01]  /*10d30*/  VIADD R2, R0, 0x11 ;  /* 0x0000001100027836 */ /* 0x000fe20000000000 */
[C---:B------:R-:W-:Y:S01]  /*10d40*/  ISETP.GE.AND P4, PT, R3.reuse, R243, PT ;  /* 0x000000f30300720c */ /* 0x040fe20003f86270 */
[----:B------:R-:W-:Y:S01]  /*10d50*/  IMAD.IADD R5, R236, 0x1, -R3 ;  /* 0x00000001ec057824 */ /* 0x000fe200078e0a03 */
[C---:B------:R-:W-:Y:S01]  /*10d60*/  ISETP.GE.AND P3, PT, R3.reuse, R242, PT ;  /* 0x000000f20300720c */ /* 0x040fe20003f66270 */
[----:B------:R-:W-:Y:S01]  /*10d70*/  FFMA.FTZ R7, R4, -UR19, R128 ;  /* 0x8000001304077c23 */ /* 0x000fe20008010080 */
[----:B------:R-:W-:Y:S01]  /*10d80*/  ISETP.GE.AND P2, PT, R3, R241, PT ;  /* 0x000000f10300720c */ /* 0x000fe20003f46270 */
[----:B------:R-:W-:Y:S01]  /*10d90*/  IMAD.IADD R4, R237, 0x1, -R2 ;  /* 0x00000001ed047824 */ /* 0x000fe200078e0a02 */
[----:B------:R-:W-:-:S02]  /*10da0*/  ISETP.GE.AND P1, PT, R3, R240, PT ;  /* 0x000000f00300720c */ /* 0x000fc40003f26270 */
[----:B------:R-:W-:Y:S02]  /*10db0*/  FSEL R17, R10, -INF , !P6 ;  /* 0xff8000000a117808 */ /* 0x000fe40007000000 */
[----:B------:R-:W-:Y:S02]  /*10dc0*/  FSEL R18, R9, -INF , !P5 ;  /* 0xff80000009127808 */ /* 0x000fe40006800000 */
[C---:B------:R-:W-:Y:S02]  /*10dd0*/  ISETP.LT.OR P6, PT, R3.reuse, R235, P4 ;  /* 0x000000eb0300720c */ /* 0x040fe400027c1670 */
[C---:B------:R-:W-:Y:S02]  /*10de0*/  ISETP.LT.OR P5, PT, R3.reuse, R233, P3 ;  /* 0x000000e90300720c */ /* 0x040fe40001fa1670 */
[C---:B------:R-:W-:Y:S02]  /*10df0*/  ISETP.LT.OR P2, PT, R3.reuse, R232, P2 ;  /* 0x000000e80300720c */ /* 0x040fe40001741670 */
[----:B------:R-:W-:Y:S01]  /*10e00*/  ISETP.LT.OR P0, PT, R3, R234, P1 ;  /* 0x000000ea0300720c */ /* 0x000fe20000f01670 */
[----:B------:R-:W-:Y:S01]  /*10e10*/  IMAD.IADD R3, R239, 0x1, -R3 ;  /* 0x00000001ef037824 */ /* 0x000fe200078e0a03 */
[----:B------:R-:W-:-:S02]  /*10e20*/  IABS R9, R5 ;  /* 0x0000000500097213 */ /* 0x000fc40000000000 */
[C---:B------:R-:W-:Y:S02]  /*10e30*/  LOP3.LUT P4, RZ, R231.reuse, 0x8, RZ, 0xc0, !PT ;  /* 0x00000008e7ff7812 */ /* 0x040fe4000788c0ff */
[----:B------:R-:W-:Y:S02]  /*10e40*/  IABS R5, R3 ;  /* 0x0000000300057213 */ /* 0x000fe40000000000 */
[----:B------:R-:W-:Y:S01]  /*10e50*/  IABS R3, R4 ;  /* 0x0000000400037213 */ /* 0x000fe20000000000 */
[----:B------:R-:W-:Y:S01]  /*10e60*/  IMAD.MOV.U32 R4, RZ, RZ, R9 ;  /* 0x000000ffff047224 */ /* 0x000fe200078e0009 */
[----:B------:R-:W-:Y:S02]  /*10e70*/  LOP3.LUT P3, RZ, R231, 0x4, RZ, 0xc0, !PT ;  /* 0x00000004e7ff7812 */ /* 0x000fe4000786c0ff */
[----:B------:R-:W-:Y:S02]  /*10e80*/  I2FP.F32.S32 R3, R3 ;  /* 0x0000000300037245 */ /* 0x000fe40000201400 */
[----:B------:R-:W-:-:S02]  /*10e90*/  I2FP.F32.S32 R4, R4 ;  /* 0x0000000400047245 */ /* 0x000fc40000201400 */
[----:B------:R-:W-:Y:S01]  /*10ea0*/  LOP3.LUT R231, R231, 0xfffffffd, RZ, 0xc0, !PT ;  /* 0xfffffffde7e77812 */ /* 0x000fe200078ec0ff */
[----:B------:R-:W-:Y:S01]  /*10eb0*/  FFMA.FTZ R11, R3, -UR19, R129 ;  /* 0x80000013030b7c23 */ /* 0x000fe20008010081 */
[----:B------:R-:W-:Y:S01]  /*10ec0*/  FSEL R3, R6, -INF , !P5 ;  /* 0xff80000006037808 */ /* 0x000fe20006800000 */
[----:B------:R-:W-:Y:S01]  /*10ed0*/  FFMA.FTZ R13, R4, -UR19, R204 ;  /* 0x80000013040d7c23 */ /* 0x000fe200080100cc */
[----:B------:R-:W-:Y:S02]  /*10ee0*/  FSEL R4, R7, -INF , !P6 ;  /* 0xff80000007047808 */ /* 0x000fe40007000000 */
[----:B------:R-:W-:Y:S02]  /*10ef0*/  @P2 LOP3.LUT R231, R231, 0x2, RZ, 0xfc, !PT ;  /* 0x00000002e7e72812 */ /* 0x000fe400078efcff */
[----:B------:R-:W-:Y:S01]  /*10f00*/  FSEL R44, R14, -INF , !P4 ;  /* 0xff8000000e2c7808 */ /* 0x000fe20006000000 */
[----:B------:R1:W-:Y:S01]  /*10f10*/  STL [R1+0x58], R4 ;  /* 0x0000580401007387 */ /* 0x0003e20000100800 */
[----:B------:R-:W-:-:S02]  /*10f20*/  FSEL R46, R8, -INF , !P3 ;  /* 0xff800000082e7808 */ /* 0x000fc40005800000 */
[----:B------:R-:W-:Y:S01]  /*10f30*/  I2FP.F32.S32 R5, R5 ;  /* 0x0000000500057245 */ /* 0x000fe20000201400 */
[----:B------:R2:W-:Y:S01]  /*10f40*/  STL [R1+0x64], R3 ;  /* 0x0000640301007387 */ /* 0x0005e20000100800 */
[C---:B------:R-:W-:Y:S02]  /*10f50*/  ISETP.GE.AND P4, PT, R2.reuse, R243, PT ;  /* 0x000000f30200720c */ /* 0x040fe40003f86270 */
[C---:B------:R-:W-:Y:S01]  /*10f60*/  ISETP.GE.AND P3, PT, R2.reuse, R242, PT ;  /* 0x000000f20200720c */ /* 0x040fe20003f66270 */
[----:B------:R-:W-:Y:S01]  /*10f70*/  FFMA.FTZ R12, R5, -UR19, R206 ;  /* 0x80000013050c7c23 */ /* 0x000fe200080100ce */
[C---:B------:R-:W-:Y:S02]  /*10f80*/  ISETP.GE.AND P2, PT, R2.reuse, R241, PT ;  /* 0x000000f10200720c */ /* 0x040fe40003f46270 */
[C---:B------:R-:W-:Y:S02]  /*10f90*/  ISETP.GE.AND P1, PT, R2.reuse, R240, PT ;  /* 0x000000f00200720c */ /* 0x040fe40003f26270 */
[----:B------:R-:W-:-:S02]  /*10fa0*/  ISETP.LT.OR P6, PT, R2, R235, P4 ;  /* 0x000000eb0200720c */ /* 0x000fc400027c1670 */
[C---:B------:R-:W-:Y:S02]  /*10fb0*/  ISETP.LT.OR P5, PT, R2.reuse, R233, P3 ;  /* 0x000000e90200720c */ /* 0x040fe40001fa1670 */
[C---:B------:R-:W-:Y:S02]  /*10fc0*/  ISETP.LT.OR P2, PT, R2.reuse, R232, P2 ;  /* 0x000000e80200720c */ /* 0x040fe40001741670 */
[----:B------:R-:W-:Y:S02]  /*10fd0*/  ISETP.LT.OR P1, PT, R2, R234, P1 ;  /* 0x000000ea0200720c */ /* 0x000fe40000f21670 */
[C---:B------:R-:W-:Y:S02]  /*10fe0*/  LOP3.LUT P4, RZ, R231.reuse, 0x2, RZ, 0xc0, !PT ;  /* 0x00000002e7ff7812 */ /* 0x040fe4000788c0ff */
[----:B------:R-:W-:Y:S01]  /*10ff0*/  LOP3.LUT R231, R231, 0xfffffff7, RZ, 0xc0, !PT ;  /* 0xfffffff7e7e77812 */ /* 0x000fe200078ec0ff */
[--C-:B-1----:R-:W-:Y:S01]  /*11000*/  IMAD.IADD R4, R238, 0x1, -R2.reuse ;  /* 0x00000001ee047824 */ /* 0x102fe200078e0a02 */
[----:B------:R-:W-:Y:S01]  /*11010*/  FSEL R39, R12, -INF , !P0 ;  /* 0xff8000000c277808 */ /* 0x000fe20004000000 */
[----:B--2---:R-:W-:-:S03]  /*11020*/  IMAD.IADD R3, R236, 0x1, -R2 ;  /* 0x00000001ec037824 */ /* 0x004fc600078e0a02 */
[----:B------:R-:W-:Y:S01]  /*11030*/  IABS R5, R4 ;  /* 0x0000000400057213 */ /* 0x000fe20000000000 */
[----:B------:R-:W-:Y:S01]  /*11040*/  IMAD.IADD R2, R239, 0x1, -R2 ;  /* 0x00000001ef027824 */ /* 0x000fe200078e0a02 */
[----:B------:R-:W-:Y:S02]  /*11050*/  @P2 LOP3.LUT R231, R231, 0x8, RZ, 0xfc, !PT ;  /* 0x00000008e7e72812 */ /* 0x000fe400078efcff */
[----:B------:R-:W-:Y:S02]  /*11060*/  IABS R3, R3 ;  /* 0x0000000300037213 */ /* 0x000fe40000000000 */
[----:B------:R-:W-:Y:S01]  /*11070*/  IABS R4, R2 ;  /* 0x0000000200047213 */ /* 0x000fe20000000000 */
[----:B------:R-:W-:Y:S01]  /*11080*/  IMAD.MOV.U32 R2, RZ, RZ, R5 ;  /* 0x000000ffff027224 */ /* 0x000fe200078e0005 */
[----:B------:R-:W-:Y:S02]  /*11090*/  I2FP.F32.S32 R3, R3 ;  /* 0x0000000300037245 */ /* 0x000fe40000201400 */
[----:B------:R-:W-:-:S02]  /*110a0*/  I2FP.F32.S32 R4, R4 ;  /* 0x0000000400047245 */ /* 0x000fc40000201400 */
[----:B------:R-:W-:Y:S01]  /*110b0*/  I2FP.F32.S32 R2, R2 ;  /* 0x0000000200027245 */ /* 0x000fe20000201400 */
[----:B------:R-:W-:Y:S01]  /*110c0*/  FFMA.FTZ R16, R3, -UR19, R205 ;  /* 0x8000001303107c23 */ /* 0x000fe200080100cd */
[----:B------:R-:W-:Y:S01]  /*110d0*/  LOP3.LUT R231, R231, 0xfffffffb, RZ, 0xc0, !PT ;  /* 0xfffffffbe7e77812 */ /* 0x000fe200078ec0ff */
[----:B------:R-:W-:Y:S02]  /*110e0*/  FFMA.FTZ R15, R4, -UR19, R207 ;  /* 0x80000013040f7c23 */ /* 0x000fe400080100cf */
[----:B------:R-:W-:Y:S01]  /*110f0*/  FFMA.FTZ R7, R2, -UR19, R131 ;  /* 0x8000001302077c23 */ /* 0x000fe20008010083 */
[----:B------:R-:W-:Y:S01]  /*11100*/  VIADD R2, R0, 0x18 ;  /* 0x0000001800027836 */ /* 0x000fe20000000000 */
[----:B------:R-:W-:-:S03]  /*11110*/  @P1 LOP3.LUT R231, R231, 0x4, RZ, 0xfc, !PT ;  /* 0x00000004e7e71812 */ /* 0x000fc600078efcff */
[--C-:B------:R-:W-:Y:S01]  /*11120*/  IMAD.IADD R4, R237, 0x1, -R2.reuse ;  /* 0x00000001ed047824 */ /* 0x100fe200078e0a02 */
[----:B------:R-:W-:Y:S01]  /*11130*/  ISETP.GE.AND P3, PT, R2, R242, PT ;  /* 0x000000f20200720c */ /* 0x000fe20003f66270 */
[--C-:B------:R-:W-:Y:S01]  /*11140*/  IMAD.IADD R3, R238, 0x1, -R2.reuse ;  /* 0x00000001ee037824 */ /* 0x100fe200078e0a02 */
[----:B------:R-:W-:Y:S01]  /*11150*/  ISETP.GE.AND P2, PT, R2, R241, PT ;  /* 0x000000f10200720c */ /* 0x000fe20003f46270 */
[----:B------:R-:W-:Y:S01]  /*11160*/  IMAD.IADD R6, R236, 0x1, -R2 ;  /* 0x00000001ec067824 */ /* 0x000fe200078e0a02 */
[----:B------:R-:W-:Y:S02]  /*11170*/  IABS R5, R4 ;  /* 0x0000000400057213 */ /* 0x000fe40000000000 */
[----:B------:R-:W-:Y:S02]  /*11180*/  IABS R4, R3 ;  /* 0x0000000300047213 */ /* 0x000fe40000000000 */
[----:B------:R-:W-:Y:S02]  /*11190*/  IABS R3, R6 ;  /* 0x0000000600037213 */ /* 0x000fe40000000000 */
[----:B------:R-:W-:-:S02]  /*111a0*/  I2FP.F32.S32 R4, R4 ;  /* 0x0000000400047245 */ /* 0x000fc40000201400 */
[----:B------:R-:W-:Y:S02]  /*111b0*/  I2FP.F32.S32 R3, R3 ;  /* 0x0000000300037245 */ /* 0x000fe40000201400 */
[----:B------:R-:W-:Y:S01]  /*111c0*/  I2FP.F32.S32 R5, R5 ;  /* 0x0000000500057245 */ /* 0x000fe20000201400 */
[----:B------:R-:W-:Y:S01]  /*111d0*/  FFMA.FTZ R9, R4, -UR19, R118 ;  /* 0x8000001304097c23 */ /* 0x000fe20008010076 */
[C---:B------:R-:W-:Y:S01]  /*111e0*/  ISETP.GE.AND P1, PT, R2.reuse, R240, PT ;  /* 0x000000f00200720c */ /* 0x040fe20003f26270 */
[----:B------:R-:W-:Y:S01]  /*111f0*/  FFMA.FTZ R14, R3, -UR19, R132 ;  /* 0x80000013030e7c23 */ /* 0x000fe20008010084 */
[----:B------:R-:W-:Y:S01]  /*11200*/  FSEL R3, R13, -INF , !P4 ;  /* 0xff8000000d037808 */ /* 0x000fe20006000000 */
[----:B------:R-:W-:Y:S01]  /*11210*/  FFMA.FTZ R10, R5, -UR19, R116 ;  /* 0x80000013050a7c23 */ /* 0x000fe20008010074 */
[C---:B------:R-:W-:Y:S02]  /*11220*/  ISETP.GE.AND P4, PT, R2.reuse, R243, PT ;  /* 0x000000f30200720c */ /* 0x040fe40003f86270 */
[C---:B------:R-:W-:Y:S01]  /*11230*/  ISETP.LT.OR P2, PT, R2.reuse, R232, P2 ;  /* 0x000000e80200720c */ /* 0x040fe20001741670 */
[----:B------:R1:W-:Y:S01]  /*11240*/  STL [R1+0x60], R3 ;  /* 0x0000600301007387 */ /* 0x0003e20000100800 */
[----:B------:R-:W-:-:S02]  /*11250*/  ISETP.LT.OR P0, PT, R2, R234, P1 ;  /* 0x000000ea0200720c */ /* 0x000fc40000f01670 */
[----:B-1----:R-:W-:Y:S02]  /*11260*/  FSEL R3, R11, -INF , !P6 ;  /* 0xff8000000b037808 */ /* 0x002fe40007000000 */
[----:B------:R-:W-:Y:S02]  /*11270*/  ISETP.LT.OR P6, PT, R2, R235, P4 ;  /* 0x000000eb0200720c */ /* 0x000fe400027c1670 */
[----:B------:R-:W-:Y:S01]  /*11280*/  LOP3.LUT P4, RZ, R231, 0x8, RZ, 0xc0, !PT ;  /* 0x00000008e7ff7812 */ /* 0x000fe2000788c0ff */
[----:B------:R1:W-:Y:S01]  /*11290*/  STL [R1+0x40], R3 ;  /* 0x0000400301007387 */ /* 0x0003e20000100800 */
[----:B------:R-:W-:Y:S02]  /*112a0*/  FSEL R131, R10, -INF , !P6 ;  /* 0xff8000000a837808 */ /* 0x000fe40007000000 */
[----:B-1----:R-:W-:Y:S02]  /*112b0*/  FSEL R3, R7, -INF , !P5 ;  /* 0xff80000007037808 */ /* 0x002fe40006800000 */
[----:B------:R-:W-:Y:S01]  /*112c0*/  ISETP.LT.OR P5, PT, R2, R233, P3 ;  /* 0x000000e90200720c */ /* 0x000fe20001fa1670 */
[----:B------:R-:W-:Y:S01]  /*112d0*/  IMAD.IADD R2, R239, 0x1, -R2 ;  /* 0x00000001ef027824 */ /* 0x000fe200078e0a02 */
[C---:B------:R-:W-:Y:S01]  /*112e0*/  LOP3.LUT P3, RZ, R231.reuse, 0x4, RZ, 0xc0, !PT ;  /* 0x00000004e7ff7812 */ /* 0x040fe2000786c0ff */
[----:B------:R1:W-:Y:S01]  /*112f0*/  STL [R1+0x54], R3 ;  /* 0x0000540301007387 */ /* 0x0003e20000100800 */
[----:B------:R-:W-:-:S02]  /*11300*/  LOP3.LUT R231, R231, 0xfffffffd, RZ, 0xc0, !PT ;  /* 0xfffffffde7e77812 */ /* 0x000fc400078ec0ff */
[----:B------:R-:W-:Y:S02]  /*11310*/  IABS R6, R2 ;  /* 0x0000000200067213 */ /* 0x000fe40000000000 */
[----:B------:R-:W-:Y:S01]  /*11320*/  @P2 LOP3.LUT R231, R231, 0x2, RZ, 0xfc, !PT ;  /* 0x00000002e7e72812 */ /* 0x000fe200078efcff */
[----:B-1----:R-:W-:-:S04]  /*11330*/  VIADD R3, R0, 0x19 ;  /* 0x0000001900037836 */ /* 0x002fc80000000000 */
[--C-:B------:R-:W-:Y:S01]  /*11340*/  IMAD.IADD R4, R237, 0x1, -R3.reuse ;  /* 0x00000001ed047824 */ /* 0x100fe200078e0a03 */
[C---:B------:R-:W-:Y:S01]  /*11350*/  ISETP.GE.AND P2, PT, R3.reuse, R241, PT ;  /* 0x000000f10300720c */ /* 0x040fe20003f46270 */
[----:B------:R-:W-:Y:S01]  /*11360*/  IMAD.IADD R5, R238, 0x1, -R3 ;  /* 0x00000001ee057824 */ /* 0x000fe200078e0a03 */
[----:B------:R-:W-:Y:S02]  /*11370*/  ISETP.GE.AND P1, PT, R3, R240, PT ;  /* 0x000000f00300720c */ /* 0x000fe40003f26270 */
[----:B------:R-:W-:Y:S02]  /*11380*/  IABS R4, R4 ;  /* 0x0000000400047213 */ /* 0x000fe40000000000 */
[----:B------:R-:W-:Y:S01]  /*11390*/  IABS R2, R5 ;  /* 0x0000000500027213 */ /* 0x000fe20000000000 */
[----:B------:R-:W-:Y:S01]  /*113a0*/  IMAD.MOV.U32 R5, RZ, RZ, R6 ;  /* 0x000000ffff057224 */ /* 0x000fe200078e0006 */
[----:B------:R-:W-:Y:S02]  /*113b0*/  I2FP.F32.S32 R4, R4 ;  /* 0x0000000400047245 */ /* 0x000fe40000201400 */
[----:B------:R-:W-:-:S02]  /*113c0*/  I2FP.F32.S32 R2, R2 ;  /* 0x0000000200027245 */ /* 0x000fc40000201400 */
[----:B------:R-:W-:Y:S01]  /*113d0*/  I2FP.F32.S32 R5, R5 ;  /* 0x0000000500057245 */ /* 0x000fe20000201400 */
[----:B------:R-:W-:Y:S01]  /*113e0*/  FFMA.FTZ R7, R4, -UR19, R117 ;  /* 0x8000001304077c23 */ /* 0x000fe20008010075 */
[----:B------:R-:W-:Y:S01]  /*113f0*/  FSEL R4, R16, -INF , !P4 ;  /* 0xff80000010047808 */ /* 0x000fe20006000000 */
[----:B------:R-:W-:Y:S01]  /*11400*/  FFMA.FTZ R6, R2, -UR19, R119 ;  /* 0x8000001302067c23 */ /* 0x000fe20008010077 */
[----:B------:R-:W-:Y:S01]  /*11410*/  FSEL R2, R15, -INF , !P3 ;  /* 0xff8000000f027808 */ /* 0x000fe20005800000 */
[----:B------:R-:W-:Y:S01]  /*11420*/  FFMA.FTZ R8, R5, -UR19, R134 ;  /* 0x8000001305087c23 */ /* 0x000fe20008010086 */
[C---:B------:R-:W-:Y:S01]  /*11430*/  ISETP.GE.AND P4, PT, R3.reuse, R243, PT ;  /* 0x000000f30300720c */ /* 0x040fe20003f86270 */
[----:B------:R-:W-:Y:S01]  /*11440*/  STL [R1+0x5c], R4 ;  /* 0x00005c0401007387 */ /* 0x000fe20000100800 */
[C---:B------:R-:W-:Y:S01]  /*11450*/  ISETP.GE.AND P3, PT, R3.reuse, R242, PT ;  /* 0x000000f20300720c */ /* 0x040fe20003f66270 */
[----:B------:R-:W-:Y:S01]  /*11460*/  IMAD.IADD R5, R236, 0x1, -R3 ;  /* 0x00000001ec057824 */ /* 0x000fe200078e0a03 */
[C---:B------:R-:W-:Y:S01]  /*11470*/  ISETP.LT.OR P2, PT, R3.reuse, R232, P2 ;  /* 0x000000e80300720c */ /* 0x040fe20001741670 */
[----:B------:R1:W-:Y:S01]  /*11480*/  STL [R1+0x68], R2 ;  /* 0x0000680201007387 */ /* 0x0003e20000100800 */
[----:B------:R-:W-:-:S02]  /*11490*/  ISETP.LT.OR P6, PT, R3, R235, P4 ;  /* 0x000000eb0300720c */ /* 0x000fc400027c1670 */
[----:B------:R-:W-:Y:S02]  /*114a0*/  ISETP.LT.OR P1, PT, R3, R234, P1 ;  /* 0x000000ea0300720c */ /* 0x000fe40000f21670 */
[C---:B------:R-:W-:Y:S02]  /*114b0*/  LOP3.LUT P4, RZ, R231.reuse, 0x2, RZ, 0xc0, !PT ;  /* 0x00000002e7ff7812 */ /* 0x040fe4000788c0ff */
[----:B------:R-:W-:Y:S02]  /*114c0*/  LOP3.LUT R231, R231, 0xfffffff7, RZ, 0xc0, !PT ;  /* 0xfffffff7e7e77812 */ /* 0x000fe400078ec0ff */
[----:B------:R-:W-:Y:S02]  /*114d0*/  FSEL R57, R8, -INF , !P0 ;  /* 0xff80000008397808 */ /* 0x000fe40004000000 */
[----:B------:R-:W-:Y:S02]  /*114e0*/  FSEL R130, R7, -INF , !P6 ;  /* 0xff80000007827808 */ /* 0x000fe40007000000 */
[----:B------:R-:W-:-:S04]  /*114f0*/  @P2 LOP3.LUT R231, R231, 0x8, RZ, 0xfc, !PT ;  /* 0x00000008e7e72812 */ /* 0x000fc800078efcff */
[----:B------:R-:W-:-:S04]  /*11500*/  LOP3.LUT R231, R231, 0xfffffffb, RZ, 0xc0, !PT ;  /* 0xfffffffbe7e77812 */ /* 0x000fc800078ec0ff */
[----:B------:R-:W-:Y:S02]  /*11510*/  @P1 LOP3.LUT R231, R231, 0x4, RZ, 0xfc, !PT ;  /* 0x00000004e7e71812 */ /* 0x000fe400078efcff */
[----:B-1----:R-:W-:Y:S02]  /*11520*/  FSEL R2, R9, -INF , !P5 ;  /* 0xff80000009027808 */ /* 0x002fe40006800000 */
[----:B------:R-:W-:Y:S01]  /*11530*/  ISETP.LT.OR P5, PT, R3, R233, P3 ;  /* 0x000000e90300720c */ /* 0x000fe20001fa1670 */
[----:B------:R-:W-:Y:S01]  /*11540*/  IMAD.IADD R3, R239, 0x1, -R3 ;  /* 0x00000001ef037824 */ /* 0x000fe200078e0a03 */
[----:B------:R-:W-:Y:S01]  /*11550*/  IABS R9, R5 ;  /* 0x0000000500097213 */ /* 0x000fe20000000000 */
[----:B------:R1:W-:Y:S03]  /*11560*/  STL [R1+0x44], R2 ;  /* 0x0000440201007387 */ /* 0x0003e60000100800 */
[----:B------:R-:W-:-:S04]  /*11570*/  IABS R5, R3 ;  /* 0x0000000300057213 */ /* 0x000fc80000000000 */
[----:B------:R-:W-:-:S05]  /*11580*/  I2FP.F32.S32 R5, R5 ;  /* 0x0000000500057245 */ /* 0x000fca0000201400 */
[----:B------:R-:W-:Y:S01]  /*11590*/  FFMA.FTZ R12, R5, -UR19, R135 ;  /* 0x80000013050c7c23 */ /* 0x000fe20008010087 */
[----:B-1----:R-:W-:-:S04]  /*115a0*/  VIADD R2, R0, 0x20 ;  /* 0x0000002000027836 */ /* 0x002fc80000000000 */
[----:B------:R-:W-:Y:S01]  /*115b0*/  IMAD.IADD R4, R237, 0x1, -R2 ;  /* 0x00000001ed047824 */ /* 0x000fe200078e0a02 */
[C---:B------:R-:W-:Y:S02]  /*115c0*/  ISETP.GE.AND P2, PT, R2.reuse, R241, PT ;  /* 0x000000f10200720c */ /* 0x040fe40003f46270 */
[C---:B------:R-:W-:Y:S02]  /*115d0*/  ISETP.GE.AND P3, PT, R2.reuse, R242, PT ;  /* 0x000000f20200720c */ /* 0x040fe40003f66270 */
[----:B------:R-:W-:Y:S01]  /*115e0*/  IABS R3, R4 ;  /* 0x0000000400037213 */ /* 0x000fe20000000000 */
[----:B------:R-:W-:Y:S01]  /*115f0*/  IMAD.MOV.U32 R4, RZ, RZ, R9 ;  /* 0x000000ffff047224 */ /* 0x000fe200078e0009 */
[----:B------:R-:W-:Y:S02]  /*11600*/  ISETP.LT.OR P0, PT, R2, R232, P2 ;  /* 0x000000e80200720c */ /* 0x000fe40001701670 */
[----:B------:R-:W-:Y:S02]  /*11610*/  I2FP.F32.S32 R3, R3 ;  /* 0x0000000300037245 */ /* 0x000fe40000201400 */
[----:B------:R-:W-:-:S02]  /*11620*/  I2FP.F32.S32 R4, R4 ;  /* 0x0000000400047245 */ /* 0x000fc40000201400 */
[----:B------:R-:W-:Y:S01]  /*11630*/  ISETP.GE.AND P1, PT, R2, R240, PT ;  /* 0x000000f00200720c */ /* 0x000fe20003f26270 */
[----:B------:R-:W-:Y:S01]  /*11640*/  FFMA.FTZ R11, R3, -UR19, R124 ;  /* 0x80000013030b7c23 */ /* 0x000fe2000801007c */
[----:B------:R-:W-:Y:S01]  /*11650*/  FSEL R3, R14, -INF , !P4 ;  /* 0xff8000000e037808 */ /* 0x000fe20006000000 */
[----:B------:R-:W-:Y:S01]  /*11660*/  FFMA.FTZ R13, R4, -UR19, R133 ;  /* 0x80000013040d7c23 */ /* 0x000fe20008010085 */
[----:B------:R-:W-:Y:S01]  /*11670*/  ISETP.GE.AND P4, PT, R2, R243, PT ;  /* 0x000000f30200720c */ /* 0x000fe20003f86270 */
[----:B------:R-:W-:Y:S02]  /*11680*/  IMAD.IADD R4, R238, 0x1, -R2 ;  /* 0x00000001ee047824 */ /* 0x000fe400078e0a02 */
[----:B------:R1:W-:Y:S01]  /*11690*/  STL [R1+0x50], R3 ;  /* 0x0000500301007387 */ /* 0x0003e20000100800 */
[----:B------:R-:W-:Y:S02]  /*116a0*/  ISETP.LT.OR P6, PT, R2, R235, P4 ;  /* 0x000000eb0200720c */ /* 0x000fe400027c1670 */
[----:B------:R-:W-:-:S02]  /*116b0*/  LOP3.LUT P4, RZ, R231, 0x8, RZ, 0xc0, !PT ;  /* 0x00000008e7ff7812 */ /* 0x000fc4000788c0ff */
[----:B------:R-:W-:Y:S02]  /*116c0*/  IABS R5, R4 ;  /* 0x0000000400057213 */ /* 0x000fe40000000000 */
[----:B------:R-:W-:Y:S02]  /*116d0*/  FSEL R128, R11, -INF , !P6 ;  /* 0xff8000000b807808 */ /* 0x000fe40007000000 */
[----:B-1----:R-:W-:Y:S02]  /*116e0*/  FSEL R3, R6, -INF , !P5 ;  /* 0xff80000006037808 */ /* 0x002fe40006800000 */
[----:B------:R-:W-:Y:S02]  /*116f0*/  ISETP.LT.OR P5, PT, R2, R233, P3 ;  /* 0x000000e90200720c */ /* 0x000fe40001fa1670 */
[C---:B------:R-:W-:Y:S01]  /*11700*/  LOP3.LUT P3, RZ, R231.reuse, 0x4, RZ, 0xc0, !PT ;  /* 0x00000004e7ff7812 */ /* 0x040fe2000786c0ff */
[----:B------:R1:W-:Y:S01]  /*11710*/  STL [R1+0x38], R3 ;  /* 0x0000380301007387 */ /* 0x0003e20000100800 */
[----:B------:R-:W-:-:S02]  /*11720*/  LOP3.LUT R231, R231, 0xfffffffd, RZ, 0xc0, !PT ;  /* 0xfffffffde7e77812 */ /* 0x000fc400078ec0ff */
[----:B------:R-:W-:Y:S02]  /*11730*/  FSEL R58, R12, -INF , !P3 ;  /* 0xff8000000c3a7808 */ /* 0x000fe40005800000 */
[----:B------:R-:W-:Y:S02]  /*11740*/  @P0 LOP3.LUT R231, R231, 0x2, RZ, 0xfc, !PT ;  /* 0x00000002e7e70812 */ /* 0x000fe400078efcff */
[----:B------:R-:W-:Y:S01]  /*11750*/  ISETP.LT.OR P0, PT, R2, R234, P1 ;  /* 0x000000ea0200720c */ /* 0x000fe20000f01670 */
[--C-:B-1----:R-:W-:Y:S02]  /*11760*/  IMAD.IADD R3, R236, 0x1, -R2.reuse ;  /* 0x00000001ec037824 */ /* 0x102fe400078e0a02 */
[----:B------:R-:W-:-:S03]  /*11770*/  IMAD.IADD R2, R239, 0x1, -R2 ;  /* 0x00000001ef027824 */ /* 0x000fc600078e0a02 */
[----:B------:R-:W-:Y:S02]  /*11780*/  IABS R3, R3 ;  /* 0x0000000300037213 */ /* 0x000fe40000000000 */
[----:B------:R-:W-:Y:S01]  /*11790*/  IABS R4, R2 ;  /* 0x0000000200047213 */ /* 0x000fe20000000000 */
[----:B------:R-:W-:Y:S01]  /*117a0*/  IMAD.MOV.U32 R2, RZ, RZ, R5 ;  /* 0x000000ffff027224 */ /* 0x000fe200078e0005 */
[----:B------:R-:W-:Y:S02]  /*117b0*/  I2FP.F32.S32 R3, R3 ;  /* 0x0000000300037245 */ /* 0x000fe40000201400 */
[----:B------:R-:W-:Y:S02]  /*117c0*/  I2FP.F32.S32 R4, R4 ;  /* 0x0000000400047245 */ /* 0x000fe40000201400 */
[----:B------:R-:W-:Y:S01]  /*117d0*/  I2FP.F32.S32 R2, R2 ;  /* 0x0000000200027245 */ /* 0x000fe20000201400 */
[----:B------:R-:W-:Y:S02]  /*117e0*/  FFMA.FTZ R16, R3, -UR19, R120 ;  /* 0x8000001303107c23 */ /* 0x000fe40008010078 */
[----:B------:R-:W-:-:S02]  /*117f0*/  FFMA.FTZ R15, R4, -UR19, R122 ;  /* 0x80000013040f7c23 */ /* 0x000fc4000801007a */
[----:B------:R-:W-:Y:S01]  /*11800*/  FFMA.FTZ R7, R2, -UR19, R126 ;  /* 0x8000001302077c23 */ /* 0x000fe2000801007e */
[----:B------:R-:W-:Y:S02]  /*11810*/  VIADD R2, R0, 0x21 ;  /* 0x0000002100027836 */ /* 0x000fe40000000000 */
[----:B------:R-:W-:Y:S02]  /*11820*/  FSEL R59, R15, -INF , !P0 ;  /* 0xff8000000f3b7808 */ /* 0x000fe40004000000 */
[--C-:B------:R-:W-:Y:S01]  /*11830*/  IMAD.IADD R4, R237, 0x1, -R2.reuse ;  /* 0x00000001ed047824 */ /* 0x100fe200078e0a02 */
[----:B------:R-:W-:Y:S01]  /*11840*/  ISETP.GE.AND P3, PT, R2, R242, PT ;  /* 0x000000f20200720c */ /* 0x000fe20003f66270 */
[--C-:B------:R-:W-:Y:S01]  /*11850*/  IMAD.IADD R3, R238, 0x1, -R2.reuse ;  /* 0x00000001ee037824 */ /* 0x100fe200078e0a02 */
[----:B------:R-:W-:Y:S01]  /*11860*/  ISETP.GE.AND P2, PT, R2, R241, PT ;  /* 0x000000f10200720c */ /* 0x000fe20003f46270 */
[----:B------:R-:W-:Y:S01]  /*11870*/  IMAD.IADD R6, R236, 0x1, -R2 ;  /* 0x00000001ec067824 */ /* 0x000fe200078e0a02 */
[----:B------:R-:W-:-:S02]  /*11880*/  IABS R5, R4 ;  /* 0x0000000400057213 */ /* 0x000fc40000000000 */
[----:B------:R-:W-:Y:S02]  /*11890*/  IABS R4, R3 ;  /* 0x0000000300047213 */ /* 0x000fe40000000000 */
[----:B------:R-:W-:Y:S02]  /*118a0*/  IABS R3, R6 ;  /* 0x0000000600037213 */ /* 0x000fe40000000000 */
[----:B------:R-:W-:Y:S02]  /*118b0*/  I2FP.F32.S32 R5, R5 ;  /* 0x0000000500057245 */ /* 0x000fe40000201400 */
[----:B------:R-:W-:Y:S02]  /*118c0*/  I2FP.F32.S32 R3, R3 ;  /* 0x0000000300037245 */ /* 0x000fe40000201400 */
[C---:B------:R-:W-:Y:S01]  /*118d0*/  ISETP.GE.AND P1, PT, R2.reuse, R240, PT ;  /* 0x000000f00200720c */ /* 0x040fe20003f26270 */
[----:B------:R-:W-:Y:S01]  /*118e0*/  FFMA.FTZ R10, R5, -UR19, R125 ;  /* 0x80000013050a7c23 */ /* 0x000fe2000801007d */
[----:B------:R-:W-:Y:S01]  /*118f0*/  ISETP.LT.OR P2, PT, R2, R232, P2 ;  /* 0x000000e80200720c */ /* 0x000fe20001741670 */
[----:B------:R-:W-:Y:S01]  /*11900*/  FFMA.FTZ R14, R3, -UR19, R121 ;  /* 0x80000013030e7c23 */ /* 0x000fe20008010079 */
[----:B------:R-:W-:-:S02]  /*11910*/  FSEL R3, R13, -INF , !P4 ;  /* 0xff8000000d037808 */ /* 0x000fc40006000000 */
[C---:B------:R-:W-:Y:S02]  /*11920*/  ISETP.GE.AND P4, PT, R2.reuse, R243, PT ;  /* 0x000000f30200720c */ /* 0x040fe40003f86270 */
[C---:B------:R-:W-:Y:S01]  /*11930*/  ISETP.LT.OR P1, PT, R2.reuse, R234, P1 ;  /* 0x000000ea0200720c */ /* 0x040fe20000f21670 */
[----:B------:R1:W-:Y:S01]  /*11940*/  STL [R1+0x34], R3 ;  /* 0x0000340301007387 */ /* 0x0003e20000100800 */
[----:B------:R-:W-:Y:S02]  /*11950*/  ISETP.LT.OR P6, PT, R2, R235, P4 ;  /* 0x000000eb0200720c */ /* 0x000fe400027c1670 */
[----:B------:R-:W-:Y:S02]  /*11960*/  I2FP.F32.S32 R4, R4 ;  /* 0x0000000400047245 */ /* 0x000fe40000201400 */
[C---:B------:R-:W-:Y:S02]  /*11970*/  LOP3.LUT P4, RZ, R231.reuse, 0x2, RZ, 0xc0, !PT ;  /* 0x00000002e7ff7812 */ /* 0x040fe4000788c0ff */
[----:B------:R-:W-:Y:S01]  /*11980*/  LOP3.LUT R231, R231, 0xfffffff7, RZ, 0xc0, !PT ;  /* 0xfffffff7e7e77812 */ /* 0x000fe200078ec0ff */
[----:B------:R-:W-:Y:S01]  /*11990*/  FFMA.FTZ R9, R4, -UR19, R127 ;  /* 0x8000001304097c23 */ /* 0x000fe2000801007f */
[----:B------:R-:W-:-:S02]  /*119a0*/  FSEL R126, R10, -INF , !P6 ;  /* 0xff8000000a7e7808 */ /* 0x000fc40007000000 */
[----:B------:R-:W-:-:S04]  /*119b0*/  @P2 LOP3.LUT R231, R231, 0x8, RZ, 0xfc, !PT ;  /* 0x00000008e7e72812 */ /* 0x000fc800078efcff */
[----:B------:R-:W-:-:S04]  /*119c0*/  LOP3.LUT R231, R231, 0xfffffffb, RZ, 0xc0, !PT ;  /* 0xfffffffbe7e77812 */ /* 0x000fc800078ec0ff */
[----:B------:R-:W-:Y:S02]  /*119d0*/  @P1 LOP3.LUT R231, R231, 0x4, RZ, 0xfc, !PT ;  /* 0x00000004e7e71812 */ /* 0x000fe400078efcff */
[----:B-1----:R-:W-:Y:S02]  /*119e0*/  FSEL R3, R7, -INF , !P5 ;  /* 0xff80000007037808 */ /* 0x002fe40006800000 */
[----:B------:R-:W-:Y:S01]  /*119f0*/  ISETP.LT.OR P5, PT, R2, R233, P3 ;  /* 0x000000e90200720c */ /* 0x000fe20001fa1670 */
[----:B------:R-:W-:Y:S02]  /*11a00*/  IMAD.IADD R2, R239, 0x1, -R2 ;  /* 0x00000001ef027824 */ /* 0x000fe400078e0a02 */
[----:B------:R1:W-:Y:S03]  /*11a10*/  STL [R1+0x28], R3 ;  /* 0x0000280301007387 */ /* 0x0003e60000100800 */
[----:B------:R-:W-:Y:S01]  /*11a20*/  IABS R6, R2 ;  /* 0x0000000200067213 */ /* 0x000fe20000000000 */
[----:B-1----:R-:W-:-:S04]  /*11a30*/  VIADD R3, R0, 0x28 ;  /* 0x0000002800037836 */ /* 0x002fc80000000000 */
[--C-:B------:R-:W-:Y:S01]  /*11a40*/  IMAD.IADD R5, R238, 0x1, -R3.reuse ;  /* 0x00000001ee057824 */ /* 0x100fe200078e0a03 */
[----:B------:R-:W-:Y:S01]  /*11a50*/  ISETP.GE.AND P3, PT, R3, R242, PT ;  /* 0x000000f20300720c */ /* 0x000fe20003f66270 */
[----:B------:R-:W-:Y:S01]  /*11a60*/  IMAD.IADD R4, R237, 0x1, -R3 ;  /* 0x00000001ed047824 */ /* 0x000fe200078e0a03 */
[----:B------:R-:W-:Y:S02]  /*11a70*/  ISETP.GE.AND P2, PT, R3, R241, PT ;  /* 0x000000f10300720c */ /* 0x000fe40003f46270 */
[----:B------:R-:W-:Y:S01]  /*11a80*/  IABS R2, R5 ;  /* 0x0000000500027213 */ /* 0x000fe20000000000 */
[----:B------:R-:W-:Y:S01]  /*11a90*/  IMAD.MOV.U32 R5, RZ, RZ, R6 ;  /* 0x000000ffff057224 */ /* 0x000fe200078e0006 */
[----:B------:R-:W-:Y:S02]  /*11aa0*/  IABS R4, R4 ;  /* 0x0000000400047213 */ /* 0x000fe40000000000 */
[----:B------:R-:W-:Y:S02]  /*11ab0*/  I2FP.F32.S32 R2, R2 ;  /* 0x0000000200027245 */ /* 0x000fe40000201400 */
[----:B------:R-:W-:-:S02]  /*11ac0*/  I2FP.F32.S32 R5, R5 ;  /* 0x0000000500057245 */ /* 0x000fc40000201400 */
[----:B------:R-:W-:Y:S01]  /*11ad0*/  I2FP.F32.S32 R4, R4 ;  /* 0x0000000400047245 */ /* 0x000fe20000201400 */
[----:B------:R-:W-:Y:S01]  /*11ae0*/  FFMA.FTZ R6, R2, -UR19, R94 ;  /* 0x8000001302067c23 */ /* 0x000fe2000801005e */
[----:B------:R-:W-:Y:S01]  /*11af0*/  FSEL R2, R16, -INF , !P4 ;  /* 0xff80000010027808 */ /* 0x000fe20006000000 */
[----:B------:R-:W-:Y:S01]  /*11b00*/  FFMA.FTZ R8, R5, -UR19, R123 ;  /* 0x8000001305087c23 */ /* 0x000fe2000801007b */
[C---:B------:R-:W-:Y:S01]  /*11b10*/  ISETP.GE.AND P4, PT, R3.reuse, R243, PT ;  /* 0x000000f30300720c */ /* 0x040fe20003f86270 */
[----:B------:R-:W-:Y:S01]  /*11b20*/  IMAD.IADD R5, R236, 0x1, -R3 ;  /* 0x00000001ec057824 */ /* 0x000fe200078e0a03 */
[C---:B------:R-:W-:Y:S01]  /*11b30*/  ISETP.GE.AND P1, PT, R3.reuse, R240, PT ;  /* 0x000000f00300720c */ /* 0x040fe20003f26270 */
[----:B------:R1:W-:Y:S01]  /*11b40*/  STL [R1+0x2c], R2 ;  /* 0x00002c0201007387 */ /* 0x0003e20000100800 */
[C---:B------:R-:W-:Y:S01]  /*11b50*/  ISETP.LT.OR P6, PT, R3.reuse, R235, P4 ;  /* 0x000000eb0300720c */ /* 0x040fe200027c1670 */
[----:B------:R-:W-:Y:S01]  /*11b60*/  FFMA.FTZ R7, R4, -UR19, R92 ;  /* 0x8000001304077c23 */ /* 0x000fe2000801005c */
[----:B------:R-:W-:-:S02]  /*11b70*/  ISETP.LT.OR P2, PT, R3, R232, P2 ;  /* 0x000000e80300720c */ /* 0x000fc40001741670 */
[----:B------:R-:W-:Y:S02]  /*11b80*/  ISETP.LT.OR P0, PT, R3, R234, P1 ;  /* 0x000000ea0300720c */ /* 0x000fe40000f01670 */
[----:B------:R-:W-:Y:S02]  /*11b90*/  LOP3.LUT P4, RZ, R231, 0x8, RZ, 0xc0, !PT ;  /* 0x00000008e7ff7812 */ /* 0x000fe4000788c0ff */
[----:B------:R-:W-:Y:S02]  /*11ba0*/  FSEL R125, R7, -INF , !P6 ;  /* 0xff800000077d7808 */ /* 0x000fe40007000000 */
[----:B-1----:R-:W-:Y:S02]  /*11bb0*/  FSEL R2, R9, -INF , !P5 ;  /* 0xff80000009027808 */ /* 0x002fe40006800000 */
[----:B------:R-:W-:Y:S01]  /*11bc0*/  ISETP.LT.OR P5, PT, R3, R233, P3 ;  /* 0x000000e90300720c */ /* 0x000fe20001fa1670 */
[----:B------:R-:W-:Y:S01]  /*11bd0*/  IMAD.IADD R3, R239, 0x1, -R3 ;  /* 0x00000001ef037824 */ /* 0x000fe200078e0a03 */
[----:B------:R-:W-:Y:S01]  /*11be0*/  IABS R9, R5 ;  /* 0x0000000500097213 */ /* 0x000fe20000000000 */
[----:B------:R1:W-:Y:S01]  /*11bf0*/  STL [R1+0x1c], R2 ;  /* 0x00001c0201007387 */ /* 0x0003e20000100800 */
[----:B------:R-:W-:-:S02]  /*11c00*/  LOP3.LUT P3, RZ, R231, 0x4, RZ, 0xc0, !PT ;  /* 0x00000004e7ff7812 */ /* 0x000fc4000786c0ff */
[----:B------:R-:W-:Y:S02]  /*11c10*/  IABS R5, R3 ;  /* 0x0000000300057213 */ /* 0x000fe40000000000 */
[----:B------:R-:W-:Y:S02]  /*11c20*/  LOP3.LUT R231, R231, 0xfffffffd, RZ, 0xc0, !PT ;  /* 0xfffffffde7e77812 */ /* 0x000fe400078ec0ff */
[----:B------:R-:W-:Y:S02]  /*11c30*/  I2FP.F32.S32 R5, R5 ;  /* 0x0000000500057245 */ /* 0x000fe40000201400 */
[----:B------:R-:W-:-:S03]  /*11c40*/  @P2 LOP3.LUT R231, R231, 0x2, RZ, 0xfc, !PT ;  /* 0x00000002e7e72812 */ /* 0x000fc600078efcff */
[----:B------:R-:W-:-:S05]  /*11c50*/  FFMA.FTZ R12, R5, -UR19, R110 ;  /* 0x80000013050c7c23 */ /* 0x000fca000801006e */
[----:B------:R-:W-:Y:S01]  /*11c60*/  FSEL R201, R12, -INF , !P0 ;  /* 0xff8000000cc97808 */ /* 0x000fe20004000000 */
        /* <DEDUP_REMOVED lines=9> */
[----:B------:R-:W-:Y:S01]  /*11d00*/  ISETP.LT.OR P1, PT, R2, R234, P1 ;  /* 0x000000ea0200720c */ /* 0x000fe20000f21670 */
[----:B------:R-:W-:Y:S01]  /*11d10*/  FFMA.FTZ R11, R3, -UR19, R93 ;  /* 0x80000013030b7c23 */ /* 0x000fe2000801005d */
[----:B------:R-:W-:Y:S01]  /*11d20*/  FSEL R3, R8, -INF , !P3 ;  /* 0xff80000008037808 */ /* 0x000fe20005800000 */
[----:B------:R-:W-:Y:S01]  /*11d30*/  FFMA.FTZ R13, R4, -UR19, R108 ;  /* 0x80000013040d7c23 */ /* 0x000fe2000801006c */
[----:B------:R-:W-:Y:S02]  /*11d40*/  FSEL R4, R14, -INF , !P4 ;  /* 0xff8000000e047808 */ /* 0x000fe40006000000 */
[C---:B------:R-:W-:Y:S02]  /*11d50*/  ISETP.GE.AND P4, PT, R2.reuse, R243, PT ;  /* 0x000000f30200720c */ /* 0x040fe40003f86270 */
[C---:B------:R-:W-:Y:S01]  /*11d60*/  ISETP.GE.AND P3, PT, R2.reuse, R242, PT ;  /* 0x000000f20200720c */ /* 0x040fe20003f66270 */
[----:B------:R1:W-:Y:S01]  /*11d70*/  STL [R1+0x24], R4 ;  /* 0x0000240401007387 */ /* 0x0003e20000100800 */
[----:B------:R-:W-:-:S02]  /*11d80*/  ISETP.LT.OR P6, PT, R2, R235, P4 ;  /* 0x000000eb0200720c */ /* 0x000fc400027c1670 */
[C---:B------:R-:W-:Y:S01]  /*11d90*/  LOP3.LUT P4, RZ, R231.reuse, 0x2, RZ, 0xc0, !PT ;  /* 0x00000002e7ff7812 */ /* 0x040fe2000788c0ff */
[----:B------:R2:W-:Y:S01]  /*11da0*/  STL [R1+0x30], R3 ;  /* 0x0000300301007387 */ /* 0x0005e20000100800 */
[----:B------:R-:W-:-:S04]  /*11db0*/  LOP3.LUT R231, R231, 0xfffffff7, RZ, 0xc0, !PT ;  /* 0xfffffff7e7e77812 */ /* 0x000fc800078ec0ff */
[----:B------:R-:W-:-:S04]  /*11dc0*/  @P2 LOP3.LUT R231, R231, 0x8, RZ, 0xfc, !PT ;  /* 0x00000008e7e72812 */ /* 0x000fc800078efcff */
[----:B------:R-:W-:-:S04]  /*11dd0*/  LOP3.LUT R231, R231, 0xfffffffb, RZ, 0xc0, !PT ;  /* 0xfffffffbe7e77812 */ /* 0x000fc800078ec0ff */
[----:B------:R-:W-:Y:S01]  /*11de0*/  @P1 LOP3.LUT R231, R231, 0x4, RZ, 0xfc, !PT ;  /* 0x00000004e7e71812 */ /* 0x000fe200078efcff */
[--C-:B-1----:R-:W-:Y:S01]  /*11df0*/  IMAD.IADD R4, R238, 0x1, -R2.reuse ;  /* 0x00000001ee047824 */ /* 0x102fe200078e0a02 */
[----:B--2---:R-:W-:Y:S02]  /*11e00*/  FSEL R3, R6, -INF , !P5 ;  /* 0xff80000006037808 */ /* 0x004fe40006800000 */
[----:B------:R-:W-:Y:S02]  /*11e10*/  ISETP.LT.OR P5, PT, R2, R233, P3 ;  /* 0x000000e90200720c */ /* 0x000fe40001fa1670 */
[----:B------:R-:W-:Y:S01]  /*11e20*/  IABS R5, R4 ;  /* 0x0000000400057213 */ /* 0x000fe20000000000 */
[----:B------:R1:W-:Y:S02]  /*11e30*/  STL [R1+0x18], R3 ;  /* 0x0000180301007387 */ /* 0x0003e40000100800 */
        /* <DEDUP_REMOVED lines=11> */
[----:B------:R-:W-:-:S04]  /*11ef0*/  VIADD R2, R0, 0x30 ;  /* 0x0000003000027836 */ /* 0x000fc80000000000 */
        /* <DEDUP_REMOVED lines=10> */
[C---:B------:R-:W-:Y:S01]  /*11fa0*/  ISETP.GE.AND P1, PT, R2.reuse, R240, PT ;  /* 0x000000f00200720c */ /* 0x040fe20003f26270 */
[----:B------:R-:W-:Y:S01]  /*11fb0*/  FFMA.FTZ R10, R5, -UR19, R104 ;  /* 0x80000013050a7c23 */ /* 0x000fe20008010068 */
[----:B------:R-:W-:Y:S01]  /*11fc0*/  FSEL R134, R7, -INF , !P5 ;  /* 0xff80000007867808 */ /* 0x000fe20006800000 */
[----:B------:R-:W-:Y:S01]  /*11fd0*/  FFMA.FTZ R14, R3, -UR19, R100 ;  /* 0x80000013030e7c23 */ /* 0x000fe20008010064 */
[----:B------:R-:W-:Y:S02]  /*11fe0*/  FSEL R3, R13, -INF , !P4 ;  /* 0xff8000000d037808 */ /* 0x000fe40006000000 */
[C---:B------:R-:W-:Y:S02]  /*11ff0*/  ISETP.GE.AND P4, PT, R2.reuse, R243, PT ;  /* 0x000000f30200720c */ /* 0x040fe40003f86270 */
[----:B------:R-:W-:Y:S01]  /*12000*/  FSEL R100, R11, -INF , !P6 ;  /* 0xff8000000b647808 */ /* 0x000fe20007000000 */
[----:B------:R1:W-:Y:S01]  /*12010*/  STL [R1+0x14], R3 ;  /* 0x0000140301007387 */ /* 0x0003e20000100800 */
[----:B------:R-:W-:-:S02]  /*12020*/  ISETP.LT.OR P6, PT, R2, R235, P4 ;  /* 0x000000eb0200720c */ /* 0x000fc400027c1670 */
[C---:B------:R-:W-:Y:S02]  /*12030*/  ISETP.LT.OR P5, PT, R2.reuse, R233, P3 ;  /* 0x000000e90200720c */ /* 0x040fe40001fa1670 */
[C---:B------:R-:W-:Y:S02]  /*12040*/  ISETP.LT.OR P2, PT, R2.reuse, R232, P2 ;  /* 0x000000e80200720c */ /* 0x040fe40001741670 */
[----:B------:R-:W-:Y:S01]  /*12050*/  ISETP.LT.OR P0, PT, R2, R234, P1 ;  /* 0x000000ea0200720c */ /* 0x000fe20000f01670 */
[----:B------:R-:W-:Y:S01]  /*12060*/  IMAD.IADD R2, R239, 0x1, -R2 ;  /* 0x00000001ef027824 */ /* 0x000fe200078e0a02 */
[----:B------:R-:W-:Y:S02]  /*12070*/  I2FP.F32.S32 R4, R4 ;  /* 0x0000000400047245 */ /* 0x000fe40000201400 */
[C---:B------:R-:W-:Y:S02]  /*12080*/  LOP3.LUT P4, RZ, R231.reuse, 0x8, RZ, 0xc0, !PT ;  /* 0x00000008e7ff7812 */ /* 0x040fe4000788c0ff */
[----:B------:R-:W-:Y:S01]  /*12090*/  IABS R6, R2 ;  /* 0x0000000200067213 */ /* 0x000fe20000000000 */
[----:B------:R-:W-:Y:S01]  /*120a0*/  FFMA.FTZ R9, R4, -UR19, R106 ;  /* 0x8000001304097c23 */ /* 0x000fe2000801006a */
[----:B------:R-:W-:-:S02]  /*120b0*/  LOP3.LUT P3, RZ, R231, 0x4, RZ, 0xc0, !PT ;  /* 0x00000004e7ff7812 */ /* 0x000fc4000786c0ff */
[----:B------:R-:W-:Y:S02]  /*120c0*/  LOP3.LUT R231, R231, 0xfffffffd, RZ, 0xc0, !PT ;  /* 0xfffffffde7e77812 */ /* 0x000fe400078ec0ff */
[----:B------:R-:W-:Y:S02]  /*120d0*/  FSEL R200, R15, -INF , !P3 ;  /* 0xff8000000fc87808 */ /* 0x000fe40005800000 */
[----:B------:R-:W-:Y:S02]  /*120e0*/  @P2 LOP3.LUT R231, R231, 0x2, RZ, 0xfc, !PT ;  /* 0x00000002e7e72812 */ /* 0x000fe400078efcff */
[----:B------:R-:W-:Y:S01]  /*120f0*/  FSEL R124, R10, -INF , !P6 ;  /* 0xff8000000a7c7808 */ /* 0x000fe20007000000 */
[----:B-1----:R-:W-:Y:S01]  /*12100*/  VIADD R3, R0, 0x31 ;  /* 0x0000003100037836 */ /* 0x002fe20000000000 */
[----:B------:R-:W-:-:S03]  /*12110*/  FSEL R135, R9, -INF , !P5 ;  /* 0xff80000009877808 */ /* 0x000fc60006800000 */
        /* <DEDUP_REMOVED lines=20> */
[C---:B------:R-:W-:Y:S02]  /*12260*/  ISETP.LT.OR P5, PT, R3.reuse, R233, P3 ;  /* 0x000000e90300720c */ /* 0x040fe40001fa1670 */
[----:B------:R-:W-:Y:S01]  /*12270*/  ISETP.LT.OR P1, PT, R3, R234, P1 ;  /* 0x000000ea0300720c */ /* 0x000fe20000f21670 */
[----:B------:R-:W-:Y:S01]  /*12280*/  IMAD.IADD R3, R239, 0x1, -R3 ;  /* 0x00000001ef037824 */ /* 0x000fe200078e0a03 */
[----:B------:R-:W-:Y:S02]  /*12290*/  IABS R9, R5 ;  /* 0x0000000500097213 */ /* 0x000fe40000000000 */
[C---:B------:R-:W-:Y:S02]  /*122a0*/  LOP3.LUT P4, RZ, R231.reuse, 0x2, RZ, 0xc0, !PT ;  /* 0x00000002e7ff7812 */ /* 0x040fe4000788c0ff */
[----:B------:R-:W-:Y:S02]  /*122b0*/  IABS R5, R3 ;  /* 0x0000000300057213 */ /* 0x000fe40000000000 */
[----:B------:R-:W-:-:S02]  /*122c0*/  LOP3.LUT R231, R231, 0xfffffff7, RZ, 0xc0, !PT ;  /* 0xfffffff7e7e77812 */ /* 0x000fc400078ec0ff */
[----:B------:R-:W-:Y:S02]  /*122d0*/  FSEL R202, R8, -INF , !P0 ;  /* 0xff80000008ca7808 */ /* 0x000fe40004000000 */
[----:B------:R-:W-:Y:S02]  /*122e0*/  @P2 LOP3.LUT R231, R231, 0x8, RZ, 0xfc, !PT ;  /* 0x00000008e7e72812 */ /* 0x000fe400078efcff */
[----:B------:R-:W-:Y:S02]  /*122f0*/  FSEL R122, R7, -INF , !P6 ;  /* 0xff800000077a7808 */ /* 0x000fe40007000000 */
[----:B------:R-:W-:Y:S01]  /*12300*/  LOP3.LUT R231, R231, 0xfffffffb, RZ, 0xc0, !PT ;  /* 0xfffffffbe7e77812 */ /* 0x000fe200078ec0ff */
[----:B-1----:R-:W-:Y:S01]  /*12310*/  VIADD R2, R0, 0x38 ;  /* 0x0000003800027836 */ /* 0x002fe20000000000 */
[----:B------:R-:W-:Y:S02]  /*12320*/  FSEL R102, R6, -INF , !P5 ;  /* 0xff80000006667808 */ /* 0x000fe40006800000 */
[----:B------:R-:W-:Y:S01]  /*12330*/  @P1 LOP3.LUT R231, R231, 0x4, RZ, 0xfc, !PT ;  /* 0x00000004e7e71812 */ /* 0x000fe200078efcff */
[----:B------:R-:W-:Y:S01]  /*12340*/  IMAD.IADD R4, R237, 0x1, -R2 ;  /* 0x00000001ed047824 */ /* 0x000fe200078e0a02 */
[----:B------:R-:W-:-:S02]  /*12350*/  ISETP.GE.AND P2, PT, R2, R241, PT ;  /* 0x000000f10200720c */ /* 0x000fc40003f46270 */
[C---:B------:R-:W-:Y:S02]  /*12360*/  ISETP.GE.AND P3, PT, R2.reuse, R242, PT ;  /* 0x000000f20200720c */ /* 0x040fe40003f66270 */
[----:B------:R-:W-:Y:S01]  /*12370*/  IABS R3, R4 ;  /* 0x0000000400037213 */ /* 0x000fe20000000000 */
[----:B------:R-:W-:Y:S01]  /*12380*/  IMAD.MOV.U32 R4, RZ, RZ, R9 ;  /* 0x000000ffff047224 */ /* 0x000fe200078e0009 */
[C---:B------:R-:W-:Y:S02]  /*12390*/  ISETP.LT.OR P0, PT, R2.reuse, R232, P2 ;  /* 0x000000e80200720c */ /* 0x040fe40001701670 */
[----:B------:R-:W-:Y:S02]  /*123a0*/  ISETP.LT.OR P5, PT, R2, R233, P3 ;  /* 0x000000e90200720c */ /* 0x000fe40001fa1670 */
[----:B------:R-:W-:Y:S02]  /*123b0*/  I2FP.F32.S32 R4, R4 ;  /* 0x0000000400047245 */ /* 0x000fe40000201400 */
[----:B------:R-:W-:-:S02]  /*123c0*/  I2FP.F32.S32 R3, R3 ;  /* 0x0000000300037245 */ /* 0x000fc40000201400 */
[----:B------:R-:W-:Y:S01]  /*123d0*/  LOP3.LUT P3, RZ, R231, 0x4, RZ, 0xc0, !PT ;  /* 0x00000004e7ff7812 */ /* 0x000fe2000786c0ff */
[----:B------:R-:W-:Y:S01]  /*123e0*/  FFMA.FTZ R13, R4, -UR19, R101 ;  /* 0x80000013040d7c23 */ /* 0x000fe20008010065 */
[----:B------:R-:W-:Y:S01]  /*123f0*/  FSEL R101, R14, -INF , !P4 ;  /* 0xff8000000e657808 */ /* 0x000fe20006000000 */
[----:B------:R-:W-:Y:S01]  /*12400*/  IMAD.IADD R4, R238, 0x1, -R2 ;  /* 0x00000001ee047824 */ /* 0x000fe200078e0a02 */
[----:B------:R-:W-:Y:S01]  /*12410*/  ISETP.GE.AND P4, PT, R2, R243, PT ;  /* 0x000000f30200720c */ /* 0x000fe20003f86270 */
[----:B------:R-:W-:Y:S01]  /*12420*/  FFMA.FTZ R11, R3, -UR19, R80 ;  /* 0x80000013030b7c23 */ /* 0x000fe20008010050 */
[----:B------:R-:W-:Y:S01]  /*12430*/  I2FP.F32.S32 R5, R5 ;  /* 0x0000000500057245 */ /* 0x000fe20000201400 */
[----:B------:R-:W-:Y:S01]  /*12440*/  IMAD.IADD R3, R236, 0x1, -R2 ;  /* 0x00000001ec037824 */ /* 0x000fe200078e0a02 */
[----:B------:R-:W-:Y:S02]  /*12450*/  ISETP.LT.OR P6, PT, R2, R235, P4 ;  /* 0x000000eb0200720c */ /* 0x000fe400027c1670 */
[----:B------:R-:W-:Y:S01]  /*12460*/  LOP3.LUT P4, RZ, R231, 0x8, RZ, 0xc0, !PT ;  /* 0x00000008e7ff7812 */ /* 0x000fe2000788c0ff */
[----:B------:R-:W-:Y:S01]  /*12470*/  FFMA.FTZ R12, R5, -UR19, R103 ;  /* 0x80000013050c7c23 */ /* 0x000fe20008010067 */
[----:B------:R-:W-:-:S02]  /*12480*/  LOP3.LUT R231, R231, 0xfffffffd, RZ, 0xc0, !PT ;  /* 0xfffffffde7e77812 */ /* 0x000fc400078ec0ff */
[C---:B------:R-:W-:Y:S02]  /*12490*/  ISETP.GE.AND P1, PT, R2.reuse, R240, PT ;  /* 0x000000f00200720c */ /* 0x040fe40003f26270 */
[----:B------:R-:W-:Y:S02]  /*124a0*/  @P0 LOP3.LUT R231, R231, 0x2, RZ, 0xfc, !PT ;  /* 0x00000002e7e70812 */ /* 0x000fe400078efcff */
[----:B------:R-:W-:Y:S01]  /*124b0*/  ISETP.LT.OR P0, PT, R2, R234, P1 ;  /* 0x000000ea0200720c */ /* 0x000fe20000f01670 */
[----:B------:R-:W-:Y:S01]  /*124c0*/  IMAD.IADD R2, R239, 0x1, -R2 ;  /* 0x00000001ef027824 */ /* 0x000fe200078e0a02 */
[----:B------:R-:W-:Y:S02]  /*124d0*/  IABS R5, R4 ;  /* 0x0000000400057213 */ /* 0x000fe40000000000 */
[----:B------:R-:W-:Y:S02]  /*124e0*/  IABS R3, R3 ;  /* 0x0000000300037213 */ /* 0x000fe40000000000 */
[----:B------:R-:W-:Y:S01]  /*124f0*/  IABS R4, R2 ;  /* 0x0000000200047213 */ /* 0x000fe20000000000 */
[----:B------:R-:W-:Y:S01]  /*12500*/  IMAD.MOV.U32 R2, RZ, RZ, R5 ;  /* 0x000000ffff027224 */ /* 0x000fe200078e0005 */
[----:B------:R-:W-:-:S02]  /*12510*/  I2FP.F32.S32 R3, R3 ;  /* 0x0000000300037245 */ /* 0x000fc40000201400 */
[----:B------:R-:W-:Y:S02]  /*12520*/  I2FP.F32.S32 R4, R4 ;  /* 0x0000000400047245 */ /* 0x000fe40000201400 */
[----:B------:R-:W-:Y:S01]  /*12530*/  I2FP.F32.S32 R2, R2 ;  /* 0x0000000200027245 */ /* 0x000fe20000201400 */
[----:B------:R-:W-:Y:S01]  /*12540*/  FFMA.FTZ R16, R3, -UR19, R96 ;  /* 0x8000001303107c23 */ /* 0x000fe20008010060 */
[----:B------:R-:W-:Y:S01]  /*12550*/  FSEL R80, R13, -INF , !P4 ;  /* 0xff8000000d507808 */ /* 0x000fe20006000000 */
[----:B------:R-:W-:Y:S01]  /*12560*/  FFMA.FTZ R15, R4, -UR19, R98 ;  /* 0x80000013040f7c23 */ /* 0x000fe20008010062 */
[----:B------:R-:W-:Y:S01]  /*12570*/  FSEL R120, R11, -INF , !P6 ;  /* 0xff8000000b787808 */ /* 0x000fe20007000000 */
        /* <DEDUP_REMOVED lines=12> */
[----:B------:R-:W-:Y:S01]  /*12640*/  ISETP.GE.AND P1, PT, R2, R240, PT ;  /* 0x000000f00200720c */ /* 0x000fe20003f26270 */
[----:B------:R-:W-:Y:S01]  /*12650*/  FFMA.FTZ R10, R5, -UR19, R81 ;  /* 0x80000013050a7c23 */ /* 0x000fe20008010051 */
[----:B------:R-:W-:Y:S01]  /*12660*/  FSEL R103, R7, -INF , !P5 ;  /* 0xff80000007677808 */ /* 0x000fe20006800000 */
[----:B------:R-:W-:Y:S01]  /*12670*/  FFMA.FTZ R14, R3, -UR19, R97 ;  /* 0x80000013030e7c23 */ /* 0x000fe20008010061 */
[----:B------:R-:W-:Y:S02]  /*12680*/  FSEL R3, R12, -INF , !P3 ;  /* 0xff8000000c037808 */ /* 0x000fe40005800000 */
[C---:B------:R-:W-:Y:S02]  /*12690*/  ISETP.GE.AND P3, PT, R2.reuse, R242, PT ;  /* 0x000000f20200720c */ /* 0x040fe40003f66270 */
[C---:B------:R-:W-:Y:S01]  /*126a0*/  ISETP.LT.OR P2, PT, R2.reuse, R232, P2 ;  /* 0x000000e80200720c */ /* 0x040fe20001741670 */
[----:B------:R1:W-:Y:S01]  /*126b0*/  STL [R1+0x8], R3 ;  /* 0x0000080301007387 */ /* 0x0003e20000100800 */
[----:B------:R-:W-:-:S02]  /*126c0*/  ISETP.LT.OR P6, PT, R2, R235, P4 ;  /* 0x000000eb0200720c */ /* 0x000fc400027c1670 */
[C---:B------:R-:W-:Y:S02]  /*126d0*/  ISETP.LT.OR P5, PT, R2.reuse, R233, P3 ;  /* 0x000000e90200720c */ /* 0x040fe40001fa1670 */
[----:B------:R-:W-:Y:S01]  /*126e0*/  ISETP.LT.OR P1, PT, R2, R234, P1 ;  /* 0x000000ea0200720c */ /* 0x000fe20000f21670 */
[----:B------:R-:W-:Y:S01]  /*126f0*/  IMAD.IADD R2, R239, 0x1, -R2 ;  /* 0x00000001ef027824 */ /* 0x000fe200078e0a02 */
[----:B------:R-:W-:Y:S02]  /*12700*/  I2FP.F32.S32 R4, R4 ;  /* 0x0000000400047245 */ /* 0x000fe40000201400 */
[C---:B------:R-:W-:Y:S02]  /*12710*/  LOP3.LUT P4, RZ, R231.reuse, 0x2, RZ, 0xc0, !PT ;  /* 0x00000002e7ff7812 */ /* 0x040fe4000788c0ff */
[----:B------:R-:W-:Y:S01]  /*12720*/  IABS R6, R2 ;  /* 0x0000000200067213 */ /* 0x000fe20000000000 */
[----:B------:R-:W-:Y:S01]  /*12730*/  FFMA.FTZ R9, R4, -UR19, R83 ;  /* 0x8000001304097c23 */ /* 0x000fe20008010053 */
[----:B------:R-:W-:-:S02]  /*12740*/  LOP3.LUT R231, R231, 0xfffffff7, RZ, 0xc0, !PT ;  /* 0xfffffff7e7e77812 */ /* 0x000fc400078ec0ff */
[----:B------:R-:W-:Y:S02]  /*12750*/  FSEL R81, R16, -INF , !P4 ;  /* 0xff80000010517808 */ /* 0x000fe40006000000 */
[----:B------:R-:W-:Y:S02]  /*12760*/  @P2 LOP3.LUT R231, R231, 0x8, RZ, 0xfc, !PT ;  /* 0x00000008e7e72812 */ /* 0x000fe400078efcff */
[----:B------:R-:W-:Y:S02]  /*12770*/  FSEL R119, R10, -INF , !P6 ;  /* 0xff8000000a777808 */ /* 0x000fe40007000000 */
[----:B------:R-:W-:Y:S02]  /*12780*/  LOP3.LUT R231, R231, 0xfffffffb, RZ, 0xc0, !PT ;  /* 0xfffffffbe7e77812 */ /* 0x000fe400078ec0ff */
[----:B------:R-:W-:Y:S01]  /*12790*/  FSEL R36, R9, -INF , !P5 ;  /* 0xff80000009247808 */ /* 0x000fe20006800000 */
[----:B-1----:R-:W-:Y:S01]  /*127a0*/  VIADD R3, R0, 0x40 ;  /* 0x0000004000037836 */ /* 0x002fe20000000000 */
[----:B------:R-:W-:-:S03]  /*127b0*/  @P1 LOP3.LUT R231, R231, 0x4, RZ, 0xfc, !PT ;  /* 0x00000004e7e71812 */ /* 0x000fc600078efcff */
        /* <DEDUP_REMOVED lines=26> */
[----:B------:R-:W-:-:S02]  /*12960*/  LOP3.LUT P3, RZ, R231, 0x4, RZ, 0xc0, !PT ;  /* 0x00000004e7ff7812 */ /* 0x000fc4000786c0ff */
[----:B------:R-:W-:Y:S02]  /*12970*/  LOP3.LUT R231, R231, 0xfffffffd, RZ, 0xc0, !PT ;  /* 0xfffffffde7e77812 */ /* 0x000fe400078ec0ff */
[----:B------:R-:W-:Y:S02]  /*12980*/  FSEL R90, R14, -INF , !P4 ;  /* 0xff8000000e5a7808 */ /* 0x000fe40006000000 */
[----:B------:R-:W-:Y:S02]  /*12990*/  @P2 LOP3.LUT R231, R231, 0x2, RZ, 0xfc, !PT ;  /* 0x00000002e7e72812 */ /* 0x000fe400078efcff */
[----:B------:R-:W-:Y:S01]  /*129a0*/  FSEL R37, R8, -INF , !P3 ;  /* 0xff80000008257808 */ /* 0x000fe20005800000 */
[----:B-1----:R-:W-:Y:S01]  /*129b0*/  VIADD R2, R0, 0x41 ;  /* 0x0000004100027836 */ /* 0x002fe20000000000 */
[----:B------:R-:W-:Y:S02]  /*129c0*/  I2FP.F32.S32 R5, R5 ;  /* 0x0000000500057245 */ /* 0x000fe40000201400 */
[----:B------:R-:W-:Y:S01]  /*129d0*/  FSEL R118, R7, -INF , !P6 ;  /* 0xff80000007767808 */ /* 0x000fe20007000000 */
[----:B------:R-:W-:Y:S01]  /*129e0*/  IMAD.IADD R4, R237, 0x1, -R2 ;  /* 0x00000001ed047824 */ /* 0x000fe200078e0a02 */
[C---:B------:R-:W-:Y:S01]  /*129f0*/  ISETP.GE.AND P4, PT, R2.reuse, R243, PT ;  /* 0x000000f30200720c */ /* 0x040fe20003f86270 */
[----:B------:R-:W-:Y:S01]  /*12a00*/  FFMA.FTZ R12, R5, -UR19, R86 ;  /* 0x80000013050c7c23 */ /* 0x000fe20008010056 */
[----:B------:R-:W-:-:S02]  /*12a10*/  ISETP.GE.AND P3, PT, R2, R242, PT ;  /* 0x000000f20200720c */ /* 0x000fc40003f66270 */
[----:B------:R-:W-:Y:S01]  /*12a20*/  IABS R3, R4 ;  /* 0x0000000400037213 */ /* 0x000fe20000000000 */
[----:B------:R-:W-:Y:S01]  /*12a30*/  IMAD.MOV.U32 R4, RZ, RZ, R9 ;  /* 0x000000ffff047224 */ /* 0x000fe200078e0009 */
[C---:B------:R-:W-:Y:S02]  /*12a40*/  ISETP.GE.AND P2, PT, R2.reuse, R241, PT ;  /* 0x000000f10200720c */ /* 0x040fe40003f46270 */
[----:B------:R-:W-:Y:S02]  /*12a50*/  I2FP.F32.S32 R3, R3 ;  /* 0x0000000300037245 */ /* 0x000fe40000201400 */
[----:B------:R-:W-:Y:S02]  /*12a60*/  I2FP.F32.S32 R4, R4 ;  /* 0x0000000400047245 */ /* 0x000fe40000201400 */
[----:B------:R-:W-:Y:S01]  /*12a70*/  ISETP.GE.AND P1, PT, R2, R240, PT ;  /* 0x000000f00200720c */ /* 0x000fe20003f26270 */
[----:B------:R-:W-:Y:S01]  /*12a80*/  FFMA.FTZ R11, R3, -UR19, R89 ;  /* 0x80000013030b7c23 */ /* 0x000fe20008010059 */
[----:B------:R-:W-:Y:S01]  /*12a90*/  FSEL R132, R6, -INF , !P5 ;  /* 0xff80000006847808 */ /* 0x000fe20006800000 */
[----:B------:R-:W-:Y:S01]  /*12aa0*/  FFMA.FTZ R13, R4, -UR19, R84 ;  /* 0x80000013040d7c23 */ /* 0x000fe20008010054 */
[--C-:B------:R-:W-:Y:S01]  /*12ab0*/  IMAD.IADD R4, R238, 0x1, -R2.reuse ;  /* 0x00000001ee047824 */ /* 0x100fe200078e0a02 */
[----:B------:R-:W-:Y:S01]  /*12ac0*/  ISETP.LT.OR P6, PT, R2, R235, P4 ;  /* 0x000000eb0200720c */ /* 0x000fe200027c1670 */
[----:B------:R-:W-:Y:S01]  /*12ad0*/  IMAD.IADD R3, R236, 0x1, -R2 ;  /* 0x00000001ec037824 */ /* 0x000fe200078e0a02 */
[----:B------:R-:W-:-:S02]  /*12ae0*/  ISETP.LT.OR P5, PT, R2, R233, P3 ;  /* 0x000000e90200720c */ /* 0x000fc40001fa1670 */
[C---:B------:R-:W-:Y:S02]  /*12af0*/  ISETP.LT.OR P2, PT, R2.reuse, R232, P2 ;  /* 0x000000e80200720c */ /* 0x040fe40001741670 */
        /* <DEDUP_REMOVED lines=10> */
[C---:B------:R-:W-:Y:S01]  /*12ba0*/  LOP3.LUT P4, RZ, R231.reuse, 0x2, RZ, 0xc0, !PT ;  /* 0x00000002e7ff7812 */ /* 0x040fe2000788c0ff */
[----:B------:R-:W-:Y:S01]  /*12bb0*/  FFMA.FTZ R15, R4, -UR19, R87 ;  /* 0x80000013040f7c23 */ /* 0x000fe20008010057 */
[----:B------:R-:W-:Y:S01]  /*12bc0*/  LOP3.LUT R231, R231, 0xfffffff7, RZ, 0xc0, !PT ;  /* 0xfffffff7e7e77812 */ /* 0x000fe200078ec0ff */
[----:B------:R-:W-:Y:S01]  /*12bd0*/  FFMA.FTZ R7, R2, -UR19, R91 ;  /* 0x8000001302077c23 */ /* 0x000fe2000801005b */
[----:B------:R-:W-:Y:S01]  /*12be0*/  VIADD R2, R0, 0x48 ;  /* 0x0000004800027836 */ /* 0x000fe20000000000 */
[----:B------:R-:W-:Y:S02]  /*12bf0*/  FSEL R82, R13, -INF , !P4 ;  /* 0xff8000000d527808 */ /* 0x000fe40006000000 */
[----:B------:R-:W-:Y:S01]  /*12c00*/  @P2 LOP3.LUT R231, R231, 0x8, RZ, 0xfc, !PT ;  /* 0x00000008e7e72812 */ /* 0x000fe200078efcff */
[--C-:B------:R-:W-:Y:S01]  /*12c10*/  IMAD.IADD R4, R237, 0x1, -R2.reuse ;  /* 0x00000001ed047824 */ /* 0x100fe200078e0a02 */
[----:B------:R-:W-:Y:S01]  /*12c20*/  ISETP.GE.AND P2, PT, R2, R241, PT ;  /* 0x000000f10200720c */ /* 0x000fe20003f46270 */
[--C-:B------:R-:W-:Y:S01]  /*12c30*/  IMAD.IADD R3, R238, 0x1, -R2.reuse ;  /* 0x00000001ee037824 */ /* 0x100fe200078e0a02 */
[----:B------:R-:W-:Y:S01]  /*12c40*/  LOP3.LUT R231, R231, 0xfffffffb, RZ, 0xc0, !PT ;  /* 0xfffffffbe7e77812 */ /* 0x000fe200078ec0ff */
[----:B------:R-:W-:Y:S01]  /*12c50*/  IMAD.IADD R6, R236, 0x1, -R2 ;  /* 0x00000001ec067824 */ /* 0x000fe200078e0a02 */
[----:B------:R-:W-:-:S02]  /*12c60*/  IABS R5, R4 ;  /* 0x0000000400057213 */ /* 0x000fc40000000000 */
[----:B------:R-:W-:Y:S02]  /*12c70*/  IABS R4, R3 ;  /* 0x0000000300047213 */ /* 0x000fe40000000000 */
[----:B------:R-:W-:Y:S02]  /*12c80*/  IABS R3, R6 ;  /* 0x0000000600037213 */ /* 0x000fe40000000000 */
[----:B------:R-:W-:Y:S02]  /*12c90*/  @P1 LOP3.LUT R231, R231, 0x4, RZ, 0xfc, !PT ;  /* 0x00000004e7e71812 */ /* 0x000fe400078efcff */
[----:B------:R-:W-:Y:S02]  /*12ca0*/  I2FP.F32.S32 R3, R3 ;  /* 0x0000000300037245 */ /* 0x000fe40000201400 */
[C---:B------:R-:W-:Y:S02]  /*12cb0*/  ISETP.GE.AND P4, PT, R2.reuse, R243, PT ;  /* 0x000000f30200720c */ /* 0x040fe40003f86270 */
[C---:B------:R-:W-:Y:S01]  /*12cc0*/  ISETP.GE.AND P3, PT, R2.reuse, R242, PT ;  /* 0x000000f20200720c */ /* 0x040fe20003f66270 */
[----:B------:R-:W-:Y:S01]  /*12cd0*/  FFMA.FTZ R14, R3, -UR19, R60 ;  /* 0x80000013030e7c23 */ /* 0x000fe2000801003c */
[----:B------:R-:W-:Y:S01]  /*12ce0*/  ISETP.GE.AND P1, PT, R2, R240, PT ;  /* 0x000000f00200720c */ /* 0x000fe20003f26270 */
[----:B------:R-:W-:Y:S01]  /*12cf0*/  VIADD R3, R0, 0x49 ;  /* 0x0000004900037836 */ /* 0x000fe20000000000 */
[----:B------:R-:W-:-:S02]  /*12d00*/  ISETP.LT.OR P2, PT, R2, R232, P2 ;  /* 0x000000e80200720c */ /* 0x000fc40001741670 */
[----:B------:R-:W-:Y:S02]  /*12d10*/  I2FP.F32.S32 R5, R5 ;  /* 0x0000000500057245 */ /* 0x000fe40000201400 */
[----:B------:R-:W-:Y:S02]  /*12d20*/  FSEL R91, R12, -INF , !P0 ;  /* 0xff8000000c5b7808 */ /* 0x000fe40004000000 */
[----:B------:R-:W-:Y:S01]  /*12d30*/  FSEL R117, R11, -INF , !P6 ;  /* 0xff8000000b757808 */ /* 0x000fe20007000000 */
[----:B------:R-:W-:Y:S01]  /*12d40*/  FFMA.FTZ R10, R5, -UR19, R76 ;  /* 0x80000013050a7c23 */ /* 0x000fe2000801004c */
[----:B------:R-:W-:Y:S01]  /*12d50*/  FSEL R250, R7, -INF , !P5 ;  /* 0xff80000007fa7808 */ /* 0x000fe20006800000 */
[----:B------:R-:W-:Y:S01]  /*12d60*/  IMAD.IADD R5, R238, 0x1, -R3 ;  /* 0x00000001ee057824 */ /* 0x000fe200078e0a03 */
[C---:B------:R-:W-:Y:S02]  /*12d70*/  ISETP.LT.OR P6, PT, R2.reuse, R235, P4 ;  /* 0x000000eb0200720c */ /* 0x040fe400027c1670 */
[----:B------:R-:W-:-:S02]  /*12d80*/  ISETP.LT.OR P5, PT, R2, R233, P3 ;  /* 0x000000e90200720c */ /* 0x000fc40001fa1670 */
[----:B------:R-:W-:Y:S01]  /*12d90*/  ISETP.LT.OR P0, PT, R2, R234, P1 ;  /* 0x000000ea0200720c */ /* 0x000fe20000f01670 */
[----:B------:R-:W-:Y:S01]  /*12da0*/  IMAD.IADD R2, R239, 0x1, -R2 ;  /* 0x00000001ef027824 */ /* 0x000fe200078e0a02 */
[C---:B------:R-:W-:Y:S02]  /*12db0*/  LOP3.LUT P4, RZ, R231.reuse, 0x8, RZ, 0xc0, !PT ;  /* 0x00000008e7ff7812 */ /* 0x040fe4000788c0ff */
[C---:B------:R-:W-:Y:S02]  /*12dc0*/  LOP3.LUT P3, RZ, R231.reuse, 0x4, RZ, 0xc0, !PT ;  /* 0x00000004e7ff7812 */ /* 0x040fe4000786c0ff */
[----:B------:R-:W-:Y:S02]  /*12dd0*/  I2FP.F32.S32 R4, R4 ;  /* 0x0000000400047245 */ /* 0x000fe40000201400 */
[----:B------:R-:W-:Y:S02]  /*12de0*/  LOP3.LUT R231, R231, 0xfffffffd, RZ, 0xc0, !PT ;  /* 0xfffffffde7e77812 */ /* 0x000fe400078ec0ff */
[----:B------:R-:W-:Y:S01]  /*12df0*/  IABS R6, R2 ;  /* 0x0000000200067213 */ /* 0x000fe20000000000 */
[----:B------:R-:W-:Y:S01]  /*12e00*/  FFMA.FTZ R9, R4, -UR19, R78 ;  /* 0x8000001304097c23 */ /* 0x000fe2000801004e */
[----:B------:R-:W-:Y:S01]  /*12e10*/  @P2 LOP3.LUT R231, R231, 0x2, RZ, 0xfc, !PT ;  /* 0x00000002e7e72812 */ /* 0x000fe200078efcff */
[----:B------:R-:W-:Y:S01]  /*12e20*/  IMAD.IADD R4, R237, 0x1, -R3 ;  /* 0x00000001ed047824 */ /* 0x000fe200078e0a03 */
[----:B------:R-:W-:Y:S01]  /*12e30*/  IABS R2, R5 ;  /* 0x0000000500027213 */ /* 0x000fe20000000000 */
[----:B------:R-:W-:Y:S01]  /*12e40*/  IMAD.MOV.U32 R5, RZ, RZ, R6 ;  /* 0x000000ffff057224 */ /* 0x000fe200078e0006 */
[----:B------:R-:W-:-:S02]  /*12e50*/  ISETP.GE.AND P2, PT, R3, R241, PT ;  /* 0x000000f10300720c */ /* 0x000fc40003f46270 */
[----:B------:R-:W-:Y:S02]  /*12e60*/  IABS R4, R4 ;  /* 0x0000000400047213 */ /* 0x000fe40000000000 */
[----:B------:R-:W-:Y:S02]  /*12e70*/  ISETP.LT.OR P2, PT, R3, R232, P2 ;  /* 0x000000e80300720c */ /* 0x000fe40001741670 */
[----:B------:R-:W-:Y:S02]  /*12e80*/  I2FP.F32.S32 R5, R5 ;  /* 0x0000000500057245 */ /* 0x000fe40000201400 */
[----:B------:R-:W-:Y:S02]  /*12e90*/  I2FP.F32.S32 R2, R2 ;  /* 0x0000000200027245 */ /* 0x000fe40000201400 */
[----:B------:R-:W-:Y:S01]  /*12ea0*/  FSEL R251, R16, -INF , !P4 ;  /* 0xff80000010fb7808 */ /* 0x000fe20006000000 */
[----:B------:R-:W-:Y:S01]  /*12eb0*/  FFMA.FTZ R8, R5, -UR19, R62 ;  /* 0x8000001305087c23 */ /* 0x000fe2000801003e */
[----:B------:R-:W-:Y:S01]  /*12ec0*/  ISETP.GE.AND P4, PT, R3, R243, PT ;  /* 0x000000f30300720c */ /* 0x000fe20003f86270 */
[----:B------:R-:W-:Y:S01]  /*12ed0*/  FFMA.FTZ R6, R2, -UR19, R79 ;  /* 0x8000001302067c23 */ /* 0x000fe2000801004f */
[----:B------:R-:W-:Y:S01]  /*12ee0*/  FSEL R89, R15, -INF , !P3 ;  /* 0xff8000000f597808 */ /* 0x000fe20005800000 */
[----:B------:R-:W-:Y:S01]  /*12ef0*/  VIADD R2, R0, 0x50 ;  /* 0x0000005000027836 */ /* 0x000fe20000000000 */
[----:B------:R-:W-:Y:S01]  /*12f00*/  ISETP.GE.AND P1, PT, R3, R240, PT ;  /* 0x000000f00300720c */ /* 0x000fe20003f26270 */
[----:B------:R-:W-:Y:S01]  /*12f10*/  IMAD.IADD R5, R236, 0x1, -R3 ;  /* 0x00000001ec057824 */ /* 0x000fe200078e0a03 */
[----:B------:R-:W-:-:S02]  /*12f20*/  I2FP.F32.S32 R4, R4 ;  /* 0x0000000400047245 */ /* 0x000fc40000201400 */
[C---:B------:R-:W-:Y:S02]  /*12f30*/  ISETP.GE.AND P3, PT, R3.reuse, R242, PT ;  /* 0x000000f20300720c */ /* 0x040fe40003f66270 */
[----:B------:R-:W-:Y:S01]  /*12f40*/  FSEL R116, R10, -INF , !P6 ;  /* 0xff8000000a747808 */ /* 0x000fe20007000000 */
[----:B------:R-:W-:Y:S01]  /*12f50*/  FFMA.FTZ R7, R4, -UR19, R77 ;  /* 0x8000001304077c23 */ /* 0x000fe2000801004d */
[----:B------:R-:W-:Y:S01]  /*12f60*/  ISETP.LT.OR P6, PT, R3, R235, P4 ;  /* 0x000000eb0300720c */ /* 0x000fe200027c1670 */
[----:B------:R-:W-:Y:S01]  /*12f70*/  IMAD.IADD R4, R237, 0x1, -R2 ;  /* 0x00000001ed047824 */ /* 0x000fe200078e0a02 */
[----:B------:R-:W-:Y:S02]  /*12f80*/  LOP3.LUT P4, RZ, R231, 0x2, RZ, 0xc0, !PT ;  /* 0x00000002e7ff7812 */ /* 0x000fe4000788c0ff */
[----:B------:R-:W-:Y:S02]  /*12f90*/  FSEL R129, R9, -INF , !P5 ;  /* 0xff80000009817808 */ /* 0x000fe40006800000 */
[----:B------:R-:W-:-:S02]  /*12fa0*/  ISETP.LT.OR P1, PT, R3, R234, P1 ;  /* 0x000000ea0300720c */ /* 0x000fc40000f21670 */
[----:B------:R-:W-:Y:S02]  /*12fb0*/  LOP3.LUT R231, R231, 0xfffffff7, RZ, 0xc0, !PT ;  /* 0xfffffff7e7e77812 */ /* 0x000fe400078ec0ff */
[----:B------:R-:W-:Y:S01]  /*12fc0*/  ISETP.LT.OR P5, PT, R3, R233, P3 ;  /* 0x000000e90300720c */ /* 0x000fe20001fa1670 */
[----:B------:R-:W-:Y:S01]  /*12fd0*/  IMAD.IADD R3, R239, 0x1, -R3 ;  /* 0x00000001ef037824 */ /* 0x000fe200078e0a03 */
[----:B------:R-:W-:Y:S02]  /*12fe0*/  @P2 LOP3.LUT R231, R231, 0x8, RZ, 0xfc, !PT ;  /* 0x00000008e7e72812 */ /* 0x000fe400078efcff */
[----:B------:R-:W-:Y:S02]  /*12ff0*/  IABS R9, R5 ;  /* 0x0000000500097213 */ /* 0x000fe40000000000 */
[----:B------:R-:W-:Y:S02]  /*13000*/  ISETP.GE.AND P2, PT, R2, R241, PT ;  /* 0x000000f10200720c */ /* 0x000fe40003f46270 */
[----:B------:R-:W-:-:S02]  /*13010*/  IABS R5, R3 ;  /* 0x0000000300057213 */ /* 0x000fc40000000000 */
[----:B------:R-:W-:Y:S01]  /*13020*/  IABS R3, R4 ;  /* 0x0000000400037213 */ /* 0x000fe20000000000 */
[----:B------:R-:W-:Y:S01]  /*13030*/  IMAD.MOV.U32 R4, RZ, RZ, R9 ;  /* 0x000000ffff047224 */ /* 0x000fe200078e0009 */
[----:B------:R-:W-:Y:S02]  /*13040*/  FSEL R252, R8, -INF , !P0 ;  /* 0xff80000008fc7808 */ /* 0x000fe40004000000 */
[----:B------:R-:W-:Y:S02]  /*13050*/  LOP3.LUT R231, R231, 0xfffffffb, RZ, 0xc0, !PT ;  /* 0xfffffffbe7e77812 */ /* 0x000fe400078ec0ff */
[----:B------:R-:W-:Y:S02]  /*13060*/  ISETP.LT.OR P0, PT, R2, R232, P2 ;  /* 0x000000e80200720c */ /* 0x000fe40001701670 */
[----:B------:R-:W-:Y:S02]  /*13070*/  FSEL R249, R14, -INF , !P4 ;  /* 0xff8000000ef97808 */ /* 0x000fe40006000000 */
[----:B------:R-:W-:-:S02]  /*13080*/  ISETP.GE.AND P4, PT, R2, R243, PT ;  /* 0x000000f30200720c */ /* 0x000fc40003f86270 */
[----:B------:R-:W-:Y:S02]  /*13090*/  ISETP.GE.AND P3, PT, R2, R242, PT ;  /* 0x000000f20200720c */ /* 0x000fe40003f66270 */
[----:B------:R-:W-:Y:S02]  /*130a0*/  @P1 LOP3.LUT R231, R231, 0x4, RZ, 0xfc, !PT ;  /* 0x00000004e7e71812 */ /* 0x000fe400078efcff */
[----:B------:R-:W-:Y:S02]  /*130b0*/  I2FP.F32.S32 R4, R4 ;  /* 0x0000000400047245 */ /* 0x000fe40000201400 */
[----:B------:R-:W-:Y:S02]  /*130c0*/  FSEL R115, R7, -INF , !P6 ;  /* 0xff80000007737808 */ /* 0x000fe40007000000 */
[----:B------:R-:W-:Y:S01]  /*130d0*/  FSEL R121, R6, -INF , !P5 ;  /* 0xff80000006797808 */ /* 0x000fe20006800000 */
[----:B------:R-:W-:Y:S01]  /*130e0*/  FFMA.FTZ R13, R4, -UR19, R61 ;  /* 0x80000013040d7c23 */ /* 0x000fe2000801003d */
[----:B------:R-:W-:Y:S01]  /*130f0*/  ISETP.LT.OR P6, PT, R2, R235, P4 ;  /* 0x000000eb0200720c */ /* 0x000fe200027c1670 */
[----:B------:R-:W-:Y:S01]  /*13100*/  IMAD.IADD R4, R238, 0x1, -R2 ;  /* 0x00000001ee047824 */ /* 0x000fe200078e0a02 */
[----:B------:R-:W-:-:S02]  /*13110*/  ISETP.LT.OR P5, PT, R2, R233, P3 ;  /* 0x000000e90200720c */ /* 0x000fc40001fa1670 */
[----:B------:R-:W-:Y:S02]  /*13120*/  I2FP.F32.S32 R3, R3 ;  /* 0x0000000300037245 */ /* 0x000fe40000201400 */
[C---:B------:R-:W-:Y:S02]  /*13130*/  LOP3.LUT P4, RZ, R231.reuse, 0x8, RZ, 0xc0, !PT ;  /* 0x00000008e7ff7812 */ /* 0x040fe4000788c0ff */
[----:B------:R-:W-:Y:S01]  /*13140*/  LOP3.LUT P3, RZ, R231, 0x4, RZ, 0xc0, !PT ;  /* 0x00000004e7ff7812 */ /* 0x000fe2000786c0ff */
[----:B------:R-:W-:Y:S01]  /*13150*/  FFMA.FTZ R11, R3, -UR19, R52 ;  /* 0x80000013030b7c23 */ /* 0x000fe20008010034 */
[----:B------:R-:W-:Y:S01]  /*13160*/  LOP3.LUT R231, R231, 0xfffffffd, RZ, 0xc0, !PT ;  /* 0xfffffffde7e77812 */ /* 0x000fe200078ec0ff */
[----:B------:R-:W-:Y:S01]  /*13170*/  IMAD.IADD R3, R236, 0x1, -R2 ;  /* 0x00000001ec037824 */ /* 0x000fe200078e0a02 */
[----:B------:R-:W-:Y:S02]  /*13180*/  I2FP.F32.S32 R5, R5 ;  /* 0x0000000500057245 */ /* 0x000fe40000201400 */
[----:B------:R-:W-:-:S02]  /*13190*/  ISETP.GE.AND P1, PT, R2, R240, PT ;  /* 0x000000f00200720c */ /* 0x000fc40003f26270 */
[----:B------:R-:W-:Y:S01]  /*131a0*/  @P0 LOP3.LUT R231, R231, 0x2, RZ, 0xfc, !PT ;  /* 0x00000002e7e70812 */ /* 0x000fe200078efcff */
[----:B------:R-:W-:Y:S01]  /*131b0*/  FFMA.FTZ R12, R5, -UR19, R63 ;  /* 0x80000013050c7c23 */ /* 0x000fe2000801003f */
        /* <DEDUP_REMOVED lines=15> */
[----:B------:R-:W-:Y:S02]  /*132b0*/  FSEL R113, R11, -INF , !P6 ;  /* 0xff8000000b717808 */ /* 0x000fe40007000000 */
[----:B------:R-:W-:Y:S01]  /*132c0*/  FSEL R245, R15, -INF , !P0 ;  /* 0xff8000000ff57808 */ /* 0x000fe20004000000 */
        /* <DEDUP_REMOVED lines=30> */
[----:B------:R-:W-:-:S02]  /*134b0*/  @P2 LOP3.LUT R231, R231, 0x8, RZ, 0xfc, !PT ;  /* 0x00000008e7e72812 */ /* 0x000fc400078efcff */
[----:B------:R-:W-:Y:S02]  /*134c0*/  IABS R4, R4 ;  /* 0x0000000400047213 */ /* 0x000fe40000000000 */
        /* <DEDUP_REMOVED lines=28> */
[----:B------:R-:W-:Y:S02]  /*13690*/  I2FP.F32.S32 R5, R5 ;  /* 0x0000000500057245 */ /* 0x000fe40000201400 */
[C---:B------:R-:W-:Y:S02]  /*136a0*/  LOP3.LUT P3, RZ, R231.reuse, 0x4, RZ, 0xc0, !PT ;  /* 0x00000004e7ff7812 */ /* 0x040fe4000786c0ff */
[----:B------:R-:W-:Y:S01]  /*136b0*/  LOP3.LUT R231, R231, 0xfffffffd, RZ, 0xc0, !PT ;  /* 0xfffffffde7e77812 */ /* 0x000fe200078ec0ff */
[----:B------:R-:W-:Y:S01]  /*136c0*/  FFMA.FTZ R12, R5, -UR19, R210 ;  /* 0x80000013050c7c23 */ /* 0x000fe200080100d2 */
[----:B------:R-:W-:-:S02]  /*136d0*/  I2FP.F32.S32 R4, R4 ;  /* 0x0000000400047245 */ /* 0x000fc40000201400 */
[----:B------:R-:W-:Y:S02]  /*136e0*/  I2FP.F32.S32 R3, R3 ;  /* 0x0000000300037245 */ /* 0x000fe40000201400 */
[----:B------:R-:W-:Y:S01]  /*136f0*/  @P2 LOP3.LUT R231, R231, 0x2, RZ, 0xfc, !PT ;  /* 0x00000002e7e72812 */ /* 0x000fe200078efcff */
[----:B------:R-:W-:Y:S01]  /*13700*/  FFMA.FTZ R13, R4, -UR19, R203 ;  /* 0x80000013040d7c23 */ /* 0x000fe200080100cb */
[----:B------:R-:W-:Y:S01]  /*13710*/  FSEL R133, R14, -INF , !P4 ;  /* 0xff8000000e857808 */ /* 0x000fe20006000000 */
[--C-:B------:R-:W-:Y:S01]  /*13720*/  IMAD.IADD R4, R238, 0x1, -R2.reuse ;  /* 0x00000001ee047824 */ /* 0x100fe200078e0a02 */
[----:B------:R-:W-:Y:S01]  /*13730*/  FSEL R210, R8, -INF , !P3 ;  /* 0xff80000008d27808 */ /* 0x000fe20005800000 */
[----:B------:R-:W-:Y:S01]  /*13740*/  FFMA.FTZ R11, R3, -UR19, R73 ;  /* 0x80000013030b7c23 */ /* 0x000fe20008010049 */
[----:B------:R-:W-:Y:S01]  /*13750*/  ISETP.GE.AND P4, PT, R2, R243, PT ;  /* 0x000000f30200720c */ /* 0x000fe20003f86270 */
[----:B------:R-:W-:Y:S01]  /*13760*/  IMAD.IADD R3, R236, 0x1, -R2 ;  /* 0x00000001ec037824 */ /* 0x000fe200078e0a02 */
[----:B------:R-:W-:-:S02]  /*13770*/  ISETP.GE.AND P3, PT, R2, R242, PT ;  /* 0x000000f20200720c */ /* 0x000fc40003f66270 */
[C---:B------:R-:W-:Y:S02]  /*13780*/  ISETP.GE.AND P2, PT, R2.reuse, R241, PT ;  /* 0x000000f10200720c */ /* 0x040fe40003f46270 */
[----:B------:R-:W-:Y:S02]  /*13790*/  ISETP.GE.AND P1, PT, R2, R240, PT ;  /* 0x000000f00200720c */ /* 0x000fe40003f26270 */
[----:B------:R-:W-:Y:S02]  /*137a0*/  FSEL R99, R7, -INF , !P6 ;  /* 0xff80000007637808 */ /* 0x000fe40007000000 */
[----:B------:R-:W-:Y:S02]  /*137b0*/  FSEL R111, R6, -INF , !P5 ;  /* 0xff800000066f7808 */ /* 0x000fe40006800000 */
[C---:B------:R-:W-:Y:S02]  /*137c0*/  ISETP.LT.OR P6, PT, R2.reuse, R235, P4 ;  /* 0x000000eb0200720c */ /* 0x040fe400027c1670 */
        /* <DEDUP_REMOVED lines=17> */
[----:B------:R-:W-:Y:S01]  /*138e0*/  FSEL R98, R11, -INF , !P6 ;  /* 0xff8000000b627808 */ /* 0x000fe20007000000 */
[----:B------:R-:W-:Y:S01]  /*138f0*/  IMAD.MOV.U32 R204, RZ, RZ, R208 ;  /* 0x000000ffffcc7224 */ /* 0x000fe200078e00d0 */
[----:B------:R-:W-:Y:S01]  /*13900*/  @P2 LOP3.LUT R231, R231, 0x8, RZ, 0xfc, !PT ;  /* 0x00000008e7e72812 */ /* 0x000fe200078efcff */
[--C-:B------:R-:W-:Y:S01]  /*13910*/  IMAD.IADD R4, R237, 0x1, -R2.reuse ;  /* 0x00000001ed047824 */ /* 0x100fe200078e0a02 */
[----:B------:R1:W5:Y:S01]  /*13920*/  LDL.LU R146, [R1+0x118] ;  /* 0x0001180001927983 */ /* 0x0003620000300800 */
[--C-:B------:R-:W-:Y:S01]  /*13930*/  IMAD.IADD R3, R238, 0x1, -R2.reuse ;  /* 0x00000001ee037824 */ /* 0x100fe200078e0a02 */
[----:B------:R-:W-:Y:S01]  /*13940*/  LOP3.LUT R231, R231, 0xfffffffb, RZ, 0xc0, !PT ;  /* 0xfffffffbe7e77812 */ /* 0x000fe200078ec0ff */
[----:B------:R-:W-:Y:S01]  /*13950*/  IMAD.IADD R6, R236, 0x1, -R2 ;  /* 0x00000001ec067824 */ /* 0x000fe200078e0a02 */
[----:B------:R-:W-:-:S02]  /*13960*/  IABS R5, R4 ;  /* 0x0000000400057213 */ /* 0x000fc40000000000 */
[----:B------:R-:W-:Y:S02]  /*13970*/  FSEL R123, R13, -INF , !P4 ;  /* 0xff8000000d7b7808 */ /* 0x000fe40006000000 */
[----:B------:R-:W-:Y:S02]  /*13980*/  ISETP.GE.AND P3, PT, R2, R242, PT ;  /* 0x000000f20200720c */ /* 0x000fe40003f66270 */
[----:B------:R-:W-:Y:S02]  /*13990*/  FSEL R208, R12, -INF , !P0 ;  /* 0xff8000000cd07808 */ /* 0x000fe40004000000 */
[----:B------:R-:W-:Y:S01]  /*139a0*/  FSEL R108, R7, -INF , !P5 ;  /* 0xff800000076c7808 */ /* 0x000fe20006800000 */
[----:B------:R-:W-:Y:S01]  /*139b0*/  IMAD.MOV.U32 R203, RZ, RZ, R112 ;  /* 0x000000ffffcb7224 */ /* 0x000fe200078e0070 */
[----:B------:R-:W-:Y:S01]  /*139c0*/  IABS R4, R3 ;  /* 0x0000000300047213 */ /* 0x000fe20000000000 */
[----:B------:R-:W-:Y:S01]  /*139d0*/  IMAD.MOV.U32 R83, RZ, RZ, R204 ;  /* 0x000000ffff537224 */ /* 0x000fe200078e00cc */
[----:B------:R-:W-:Y:S01]  /*139e0*/  IABS R3, R6 ;  /* 0x0000000600037213 */ /* 0x000fe20000000000 */
[----:B------:R1:W5:Y:S01]  /*139f0*/  LDL.LU R145, [R1+0x114] ;  /* 0x0001140001917983 */ /* 0x0003620000300800 */
[----:B------:R-:W-:-:S02]  /*13a00*/  ISETP.GE.AND P2, PT, R2, R241, PT ;  /* 0x000000f10200720c */ /* 0x000fc40003f46270 */
[----:B------:R-:W-:Y:S02]  /*13a10*/  @P1 LOP3.LUT R231, R231, 0x4, RZ, 0xfc, !PT ;  /* 0x00000004e7e71812 */ /* 0x000fe400078efcff */
[----:B------:R-:W-:Y:S02]  /*13a20*/  I2FP.F32.S32 R3, R3 ;  /* 0x0000000300037245 */ /* 0x000fe40000201400 */
[C---:B------:R-:W-:Y:S02]  /*13a30*/  ISETP.GE.AND P4, PT, R2.reuse, R243, PT ;  /* 0x000000f30200720c */ /* 0x040fe40003f86270 */
[C---:B------:R-:W-:Y:S02]  /*13a40*/  ISETP.GE.AND P1, PT, R2.reuse, R240, PT ;  /* 0x000000f00200720c */ /* 0x040fe40003f26270 */
[----:B------:R-:W-:Y:S01]  /*13a50*/  ISETP.LT.OR P2, PT, R2, R232, P2 ;  /* 0x000000e80200720c */ /* 0x000fe20001741670 */
[----:B------:R-:W-:Y:S01]  /*13a60*/  FFMA.FTZ R14, R3, -UR19, R144 ;  /* 0x80000013030e7c23 */ /* 0x000fe20008010090 */
[----:B------:R-:W-:Y:S01]  /*13a70*/  I2FP.F32.S32 R5, R5 ;  /* 0x0000000500057245 */ /* 0x000fe20000201400 */
[----:B------:R-:W-:Y:S01]  /*13a80*/  VIADD R3, R0, 0x61 ;  /* 0x0000006100037836 */ /* 0x000fe20000000000 */
[----:B------:R-:W-:-:S02]  /*13a90*/  ISETP.LT.OR P6, PT, R2, R235, P4 ;  /* 0x000000eb0200720c */ /* 0x000fc400027c1670 */
[C---:B------:R-:W-:Y:S02]  /*13aa0*/  ISETP.LT.OR P5, PT, R2.reuse, R233, P3 ;  /* 0x000000e90200720c */ /* 0x040fe40001fa1670 */
[----:B------:R-:W-:Y:S01]  /*13ab0*/  ISETP.LT.OR P0, PT, R2, R234, P1 ;  /* 0x000000ea0200720c */ /* 0x000fe20000f01670 */
[----:B------:R-:W-:Y:S02]  /*13ac0*/  IMAD.IADD R2, R239, 0x1, -R2 ;  /* 0x00000001ef027824 */ /* 0x000fe400078e0a02 */
[----:B------:R-:W-:Y:S01]  /*13ad0*/  FFMA.FTZ R10, R5, -UR19, R40 ;  /* 0x80000013050a7c23 */ /* 0x000fe20008010028 */
[C---:B------:R-:W-:Y:S01]  /*13ae0*/  LOP3.LUT P4, RZ, R231.reuse, 0x8, RZ, 0xc0, !PT ;  /* 0x00000008e7ff7812 */ /* 0x040fe2000788c0ff */
[----:B------:R-:W-:Y:S01]  /*13af0*/  IMAD.IADD R5, R238, 0x1, -R3 ;  /* 0x00000001ee057824 */ /* 0x000fe200078e0a03 */
[C---:B------:R-:W-:Y:S01]  /*13b00*/  LOP3.LUT P3, RZ, R231.reuse, 0x4, RZ, 0xc0, !PT ;  /* 0x00000004e7ff7812 */ /* 0x040fe2000786c0ff */
[----:B------:R-:W-:Y:S01]  /*13b10*/  IMAD.MOV.U32 R88, RZ, RZ, R203 ;  /* 0x000000ffff587224 */ /* 0x000fe200078e00cb */
[----:B------:R-:W-:Y:S01]  /*13b20*/  I2FP.F32.S32 R4, R4 ;  /* 0x0000000400047245 */ /* 0x000fe20000201400 */
[----:B------:R1:W5:Y:S01]  /*13b30*/  LDL.LU R144, [R1+0x110] ;  /* 0x0001100001907983 */ /* 0x0003620000300800 */
[----:B------:R-:W-:-:S02]  /*13b40*/  LOP3.LUT R231, R231, 0xfffffffd, RZ, 0xc0, !PT ;  /* 0xfffffffde7e77812 */ /* 0x000fc400078ec0ff */
[----:B------:R-:W-:Y:S01]  /*13b50*/  IABS R6, R2 ;  /* 0x0000000200067213 */ /* 0x000fe20000000000 */
[----:B------:R-:W-:Y:S01]  /*13b60*/  FFMA.FTZ R9, R4, -UR19, R42 ;  /* 0x8000001304097c23 */ /* 0x000fe2000801002a */
[----:B------:R-:W-:Y:S01]  /*13b70*/  @P2 LOP3.LUT R231, R231, 0x2, RZ, 0xfc, !PT ;  /* 0x00000002e7e72812 */ /* 0x000fe200078efcff */
[----:B------:R-:W-:Y:S01]  /*13b80*/  IMAD.IADD R4, R237, 0x1, -R3 ;  /* 0x00000001ed047824 */ /* 0x000fe200078e0a03 */
[----:B------:R-:W-:Y:S01]  /*13b90*/  IABS R2, R5 ;  /* 0x0000000500027213 */ /* 0x000fe20000000000 */
[----:B------:R-:W-:Y:S01]  /*13ba0*/  IMAD.MOV.U32 R5, RZ, RZ, R6 ;  /* 0x000000ffff057224 */ /* 0x000fe200078e0006 */
[C---:B------:R-:W-:Y:S02]  /*13bb0*/  ISETP.GE.AND P2, PT, R3.reuse, R241, PT ;  /* 0x000000f10300720c */ /* 0x040fe40003f46270 */
[----:B------:R-:W-:Y:S02]  /*13bc0*/  IABS R4, R4 ;  /* 0x0000000400047213 */ /* 0x000fe40000000000 */
[----:B------:R-:W-:-:S02]  /*13bd0*/  ISETP.LT.OR P2, PT, R3, R232, P2 ;  /* 0x000000e80300720c */ /* 0x000fc40001741670 */
[----:B------:R-:W-:Y:S02]  /*13be0*/  I2FP.F32.S32 R5, R5 ;  /* 0x0000000500057245 */ /* 0x000fe40000201400 */
[----:B------:R-:W-:Y:S02]  /*13bf0*/  I2FP.F32.S32 R2, R2 ;  /* 0x0000000200027245 */ /* 0x000fe40000201400 */
[----:B------:R-:W-:Y:S02]  /*13c00*/  FSEL R112, R16, -INF , !P4 ;  /* 0xff80000010707808 */ /* 0x000fe40006000000 */
[----:B------:R-:W-:Y:S02]  /*13c10*/  ISETP.GE.AND P4, PT, R3, R243, PT ;  /* 0x000000f30300720c */ /* 0x000fe40003f86270 */
[----:B------:R-:W-:Y:S02]  /*13c20*/  FSEL R207, R15, -INF , !P3 ;  /* 0xff8000000fcf7808 */ /* 0x000fe40005800000 */
[----:B------:R-:W-:Y:S01]  /*13c30*/  ISETP.GE.AND P1, PT, R3, R240, PT ;  /* 0x000000f00300720c */ /* 0x000fe20003f26270 */
[----:B------:R-:W-:Y:S01]  /*13c40*/  FFMA.FTZ R8, R5, -UR19, R143 ;  /* 0x8000001305087c23 */ /* 0x000fe2000801008f */
[----:B------:R-:W-:Y:S01]  /*13c50*/  I2FP.F32.S32 R4, R4 ;  /* 0x0000000400047245 */ /* 0x000fe20000201400 */
[----:B------:R-:W-:Y:S01]  /*13c60*/  FFMA.FTZ R6, R2, -UR19, R43 ;  /* 0x8000001302067c23 */ /* 0x000fe2000801002b */
[----:B------:R-:W-:-:S02]  /*13c70*/  ISETP.GE.AND P3, PT, R3, R242, PT ;  /* 0x000000f20300720c */ /* 0x000fc40003f66270 */
[----:B------:R-:W-:Y:S01]  /*13c80*/  FSEL R97, R10, -INF , !P6 ;  /* 0xff8000000a617808 */ /* 0x000fe20007000000 */
[----:B------:R-:W-:Y:S01]  /*13c90*/  VIADD R2, R0, 0x68 ;  /* 0x0000006800027836 */ /* 0x000fe20000000000 */
[----:B------:R-:W-:Y:S01]  /*13ca0*/  ISETP.LT.OR P6, PT, R3, R235, P4 ;  /* 0x000000eb0300720c */ /* 0x000fe200027c1670 */
[----:B------:R-:W-:Y:S01]  /*13cb0*/  IMAD.IADD R5, R236, 0x1, -R3 ;  /* 0x00000001ec057824 */ /* 0x000fe200078e0a03 */
[----:B------:R-:W-:Y:S01]  /*13cc0*/  LOP3.LUT P4, RZ, R231, 0x2, RZ, 0xc0, !PT ;  /* 0x00000002e7ff7812 */ /* 0x000fe2000788c0ff */
[----:B------:R1:W5:Y:S01]  /*13cd0*/  LDL.LU R143, [R1+0x10c] ;  /* 0x00010c00018f7983 */ /* 0x0003620000300800 */
[----:B------:R-:W-:Y:S02]  /*13ce0*/  FSEL R107, R9, -INF , !P5 ;  /* 0xff800000096b7808 */ /* 0x000fe40006800000 */
[----:B------:R-:W-:Y:S02]  /*13cf0*/  ISETP.LT.OR P1, PT, R3, R234, P1 ;  /* 0x000000ea0300720c */ /* 0x000fe40000f21670 */
[----:B------:R-:W-:Y:S01]  /*13d00*/  LOP3.LUT R231, R231, 0xfffffff7, RZ, 0xc0, !PT ;  /* 0xfffffff7e7e77812 */ /* 0x000fe200078ec0ff */
[----:B------:R-:W-:Y:S01]  /*13d10*/  FFMA.FTZ R7, R4, -UR19, R41 ;  /* 0x8000001304077c23 */ /* 0x000fe20008010029 */
[----:B------:R-:W-:Y:S01]  /*13d20*/  ISETP.LT.OR P5, PT, R3, R233, P3 ;  /* 0x000000e90300720c */ /* 0x000fe20001fa1670 */
[----:B------:R-:W-:Y:S01]  /*13d30*/  IMAD.IADD R3, R239, 0x1, -R3 ;  /* 0x00000001ef037824 */ /* 0x000fe200078e0a03 */
[----:B------:R-:W-:Y:S01]  /*13d40*/  @P2 LOP3.LUT R231, R231, 0x8, RZ, 0xfc, !PT ;  /* 0x00000008e7e72812 */ /* 0x000fe200078efcff */
[----:B------:R-:W-:Y:S01]  /*13d50*/  IMAD.IADD R4, R237, 0x1, -R2 ;  /* 0x00000001ed047824 */ /* 0x000fe200078e0a02 */
[----:B------:R-:W-:-:S02]  /*13d60*/  IABS R9, R5 ;  /* 0x0000000500097213 */ /* 0x000fc40000000000 */
[----:B------:R-:W-:Y:S02]  /*13d70*/  ISETP.GE.AND P2, PT, R2, R241, PT ;  /* 0x000000f10200720c */ /* 0x000fe40003f46270 */
[----:B------:R-:W-:Y:S02]  /*13d80*/  IABS R5, R3 ;  /* 0x0000000300057213 */ /* 0x000fe40000000000 */
[----:B------:R-:W-:Y:S01]  /*13d90*/  IABS R3, R4 ;  /* 0x0000000400037213 */ /* 0x000fe20000000000 */
[----:B------:R-:W-:Y:S01]  /*13da0*/  IMAD.MOV.U32 R4, RZ, RZ, R9 ;  /* 0x000000ffff047224 */ /* 0x000fe200078e0009 */
[----:B------:R-:W-:Y:S02]  /*13db0*/  FSEL R206, R8, -INF , !P0 ;  /* 0xff80000008ce7808 */ /* 0x000fe40004000000 */
[----:B------:R-:W-:Y:S02]  /*13dc0*/  LOP3.LUT R231, R231, 0xfffffffb, RZ, 0xc0, !PT ;  /* 0xfffffffbe7e77812 */ /* 0x000fe400078ec0ff */
[----:B------:R-:W-:-:S02]  /*13dd0*/  ISETP.LT.OR P0, PT, R2, R232, P2 ;  /* 0x000000e80200720c */ /* 0x000fc40001701670 */
[----:B------:R-:W-:Y:S02]  /*13de0*/  FSEL R110, R14, -INF , !P4 ;  /* 0xff8000000e6e7808 */ /* 0x000fe40006000000 */
[C---:B------:R-:W-:Y:S02]  /*13df0*/  ISETP.GE.AND P4, PT, R2.reuse, R243, PT ;  /* 0x000000f30200720c */ /* 0x040fe40003f86270 */
[----:B------:R-:W-:Y:S02]  /*13e00*/  ISETP.GE.AND P3, PT, R2, R242, PT ;  /* 0x000000f20200720c */ /* 0x000fe40003f66270 */
[----:B------:R-:W-:Y:S02]  /*13e10*/  @P1 LOP3.LUT R231, R231, 0x4, RZ, 0xfc, !PT ;  /* 0x00000004e7e71812 */ /* 0x000fe400078efcff */
[----:B------:R-:W-:Y:S02]  /*13e20*/  I2FP.F32.S32 R4, R4 ;  /* 0x0000000400047245 */ /* 0x000fe40000201400 */
[----:B------:R-:W-:-:S02]  /*13e30*/  FSEL R96, R7, -INF , !P6 ;  /* 0xff80000007607808 */ /* 0x000fc40007000000 */
[----:B------:R-:W-:Y:S02]  /*13e40*/  FSEL R106, R6, -INF , !P5 ;  /* 0xff800000066a7808 */ /* 0x000fe40006800000 */
[C---:B------:R-:W-:Y:S02]  /*13e50*/  ISETP.LT.OR P6, PT, R2.reuse, R235, P4 ;  /* 0x000000eb0200720c */ /* 0x040fe400027c1670 */
[----:B------:R-:W-:Y:S02]  /*13e60*/  ISETP.LT.OR P5, PT, R2, R233, P3 ;  /* 0x000000e90200720c */ /* 0x000fe40001fa1670 */
[----:B------:R-:W-:Y:S02]  /*13e70*/  I2FP.F32.S32 R3, R3 ;  /* 0x0000000300037245 */ /* 0x000fe40000201400 */
[C---:B------:R-:W-:Y:S02]  /*13e80*/  LOP3.LUT P4, RZ, R231.reuse, 0x8, RZ, 0xc0, !PT ;  /* 0x00000008e7ff7812 */ /* 0x040fe4000788c0ff */
[C---:B------:R-:W-:Y:S01]  /*13e90*/  LOP3.LUT P3, RZ, R231.reuse, 0x4, RZ, 0xc0, !PT ;  /* 0x00000004e7ff7812 */ /* 0x040fe2000786c0ff */
[----:B------:R-:W-:Y:S01]  /*13ea0*/  FFMA.FTZ R13, R4, -UR19, R142 ;  /* 0x80000013040d7c23 */ /* 0x000fe2000801008e */
[----:B------:R-:W-:Y:S01]  /*13eb0*/  LOP3.LUT R231, R231, 0xfffffffd, RZ, 0xc0, !PT ;  /* 0xfffffffde7e77812 */ /* 0x000fe200078ec0ff */
[----:B------:R-:W-:Y:S01]  /*13ec0*/  IMAD.IADD R4, R238, 0x1, -R2 ;  /* 0x00000001ee047824 */ /* 0x000fe200078e0a02 */
[----:B------:R-:W-:-:S02]  /*13ed0*/  I2FP.F32.S32 R5, R5 ;  /* 0x0000000500057245 */ /* 0x000fc40000201400 */
[----:B------:R-:W-:Y:S01]  /*13ee0*/  ISETP.GE.AND P1, PT, R2, R240, PT ;  /* 0x000000f00200720c */ /* 0x000fe20003f26270 */
[----:B------:R-:W-:Y:S01]  /*13ef0*/  FFMA.FTZ R11, R3, -UR19, R64 ;  /* 0x80000013030b7c23 */ /* 0x000fe20008010040 */
[----:B------:R-:W-:Y:S01]  /*13f00*/  @P0 LOP3.LUT R231, R231, 0x2, RZ, 0xfc, !PT ;  /* 0x00000002e7e70812 */ /* 0x000fe200078efcff */
[--C-:B------:R-:W-:Y:S01]  /*13f10*/  IMAD.IADD R3, R236, 0x1, -R2.reuse ;  /* 0x00000001ec037824 */ /* 0x100fe200078e0a02 */
[----:B------:R-:W-:Y:S01]  /*13f20*/  ISETP.LT.OR P0, PT, R2, R234, P1 ;  /* 0x000000ea0200720c */ /* 0x000fe20000f01670 */
[----:B------:R-:W-:Y:S01]  /*13f30*/  FFMA.FTZ R12, R5, -UR19, R141 ;  /* 0x80000013050c7c23 */ /* 0x000fe2000801008d */
[----:B------:R-:W-:Y:S01]  /*13f40*/  IMAD.IADD R2, R239, 0x1, -R2 ;  /* 0x00000001ef027824 */ /* 0x000fe200078e0a02 */
[----:B------:R-:W-:Y:S01]  /*13f50*/  IABS R5, R4 ;  /* 0x0000000400057213 */ /* 0x000fe20000000000 */
[----:B------:R1:W5:Y:S03]  /*13f60*/  LDL.LU R142, [R1+0x108] ;  /* 0x00010800018e7983 */ /* 0x0003660000300800 */
[----:B------:R-:W-:Y:S01]  /*13f70*/  IABS R4, R2 ;  /* 0x0000000200047213 */ /* 0x000fe20000000000 */
[----:B------:R-:W-:Y:S01]  /*13f80*/  IMAD.MOV.U32 R2, RZ, RZ, R5 ;  /* 0x000000ffff027224 */ /* 0x000fe200078e0005 */
[----:B------:R-:W-:Y:S01]  /*13f90*/  IABS R3, R3 ;  /* 0x0000000300037213 */ /* 0x000fe20000000000 */
[----:B------:R1:W5:Y:S03]  /*13fa0*/  LDL.LU R141, [R1+0x104] ;  /* 0x00010400018d7983 */ /* 0x0003660000300800 */
[----:B------:R-:W-:-:S02]  /*13fb0*/  I2FP.F32.S32 R2, R2 ;  /* 0x0000000200027245 */ /* 0x000fc40000201400 */
[----:B------:R-:W-:Y:S02]  /*13fc0*/  I2FP.F32.S32 R4, R4 ;  /* 0x0000000400047245 */ /* 0x000fe40000201400 */
[----:B------:R-:W-:Y:S01]  /*13fd0*/  I2FP.F32.S32 R3, R3 ;  /* 0x0000000300037245 */ /* 0x000fe20000201400 */
[----:B------:R-:W-:Y:S01]  /*13fe0*/  FFMA.FTZ R7, R2, -UR19, R66 ;  /* 0x8000001302077c23 */ /* 0x000fe20008010042 */
[----:B------:R-:W-:Y:S02]  /*13ff0*/  VIADD R2, R0, 0x69 ;  /* 0x0000006900027836 */ /* 0x000fe40000000000 */
[----:B------:R-:W-:Y:S01]  /*14000*/  FFMA.FTZ R15, R4, -UR19, R139 ;  /* 0x80000013040f7c23 */ /* 0x000fe2000801008b */
[----:B------:R-:W-:Y:S01]  /*14010*/  FFMA.FTZ R16, R3, -UR19, R140 ;  /* 0x8000001303107c23 */ /* 0x000fe2000801008c */
[--C-:B------:R-:W-:Y:S01]  /*14020*/  IMAD.IADD R4, R237, 0x1, -R2.reuse ;  /* 0x00000001ed047824 */ /* 0x100fe200078e0a02 */
[----:B------:R-:W-:Y:S01]  /*14030*/  ISETP.GE.AND P2, PT, R2, R241, PT ;  /* 0x000000f10200720c */ /* 0x000fe20003f46270 */
[----:B------:R-:W-:-:S02]  /*14040*/  IMAD.IADD R3, R238, 0x1, -R2 ;  /* 0x00000001ee037824 */ /* 0x000fc400078e0a02 */
[----:B------:R-:W-:Y:S01]  /*14050*/  IMAD.IADD R6, R236, 0x1, -R2 ;  /* 0x00000001ec067824 */ /* 0x000fe200078e0a02 */
[----:B------:R-:W-:Y:S01]  /*14060*/  IABS R5, R4 ;  /* 0x0000000400057213 */ /* 0x000fe20000000000 */
[----:B------:R1:W5:Y:S01]  /*14070*/  LDL.LU R140, [R1+0x100] ;  /* 0x00010000018c7983 */ /* 0x0003620000300800 */
[----:B------:R-:W-:Y:S02]  /*14080*/  IABS R4, R3 ;  /* 0x0000000300047213 */ /* 0x000fe40000000000 */
[----:B------:R-:W-:Y:S01]  /*14090*/  IABS R3, R6 ;  /* 0x0000000600037213 */ /* 0x000fe20000000000 */
[----:B------:R1:W5:Y:S01]  /*140a0*/  LDL.LU R139, [R1+0xfc] ;  /* 0x0000fc00018b7983 */ /* 0x0003620000300800 */
[----:B------:R-:W-:Y:S02]  /*140b0*/  FSEL R105, R13, -INF , !P4 ;  /* 0xff8000000d697808 */ /* 0x000fe40006000000 */
[----:B------:R-:W-:Y:S02]  /*140c0*/  I2FP.F32.S32 R3, R3 ;  /* 0x0000000300037245 */ /* 0x000fe40000201400 */
[----:B------:R-:W-:-:S02]  /*140d0*/  FSEL R205, R12, -INF , !P3 ;  /* 0xff8000000ccd7808 */ /* 0x000fc40005800000 */
[C---:B------:R-:W-:Y:S02]  /*140e0*/  ISETP.GE.AND P4, PT, R2.reuse, R243, PT ;  /* 0x000000f30200720c */ /* 0x040fe40003f86270 */
[C---:B------:R-:W-:Y:S02]  /*140f0*/  ISETP.GE.AND P3, PT, R2.reuse, R242, PT ;  /* 0x000000f20200720c */ /* 0x040fe40003f66270 */
[C---:B------:R-:W-:Y:S02]  /*14100*/  ISETP.GE.AND P1, PT, R2.reuse, R240, PT ;  /* 0x000000f00200720c */ /* 0x040fe40003f26270 */
[----:B------:R-:W-:Y:S01]  /*14110*/  ISETP.LT.OR P2, PT, R2, R232, P2 ;  /* 0x000000e80200720c */ /* 0x000fe20001741670 */
[----:B------:R-:W-:Y:S01]  /*14120*/  FFMA.FTZ R14, R3, -UR19, R138 ;  /* 0x80000013030e7c23 */ /* 0x000fe2000801008a */
[----:B------:R-:W-:Y:S02]  /*14130*/  I2FP.F32.S32 R5, R5 ;  /* 0x0000000500057245 */ /* 0x000fe40000201400 */
[----:B------:R-:W-:-:S02]  /*14140*/  FSEL R92, R11, -INF , !P6 ;  /* 0xff8000000b5c7808 */ /* 0x000fc40007000000 */
[----:B------:R-:W-:Y:S01]  /*14150*/  FSEL R95, R7, -INF , !P5 ;  /* 0xff800000075f7808 */ /* 0x000fe20006800000 */
[----:B------:R-:W-:Y:S01]  /*14160*/  VIADD R3, R0, 0x70 ;  /* 0x0000007000037836 */ /* 0x000fe20000000000 */
[C---:B------:R-:W-:Y:S01]  /*14170*/  ISETP.LT.OR P6, PT, R2.reuse, R235, P4 ;  /* 0x000000eb0200720c */ /* 0x040fe200027c1670 */
[----:B------:R1:W5:Y:S01]  /*14180*/  LDL.LU R138, [R1+0xf8] ;  /* 0x0000f800018a7983 */ /* 0x0003620000300800 */
[C---:B------:R-:W-:Y:S02]  /*14190*/  ISETP.LT.OR P5, PT, R2.reuse, R233, P3 ;  /* 0x000000e90200720c */ /* 0x040fe40001fa1670 */
[----:B------:R-:W-:Y:S01]  /*141a0*/  ISETP.LT.OR P1, PT, R2, R234, P1 ;  /* 0x000000ea0200720c */ /* 0x000fe20000f21670 */
[----:B------:R-:W-:Y:S02]  /*141b0*/  IMAD.IADD R2, R239, 0x1, -R2 ;  /* 0x00000001ef027824 */ /* 0x000fe400078e0a02 */
[----:B------:R-:W-:Y:S01]  /*141c0*/  FFMA.FTZ R10, R5, -UR19, R65 ;  /* 0x80000013050a7c23 */ /* 0x000fe20008010041 */
[----:B------:R-:W-:Y:S01]  /*141d0*/  I2FP.F32.S32 R4, R4 ;  /* 0x0000000400047245 */ /* 0x000fe20000201400 */
[----:B------:R-:W-:Y:S01]  /*141e0*/  IMAD.IADD R5, R238, 0x1, -R3 ;  /* 0x00000001ee057824 */ /* 0x000fe200078e0a03 */
[----:B------:R-:W-:-:S02]  /*141f0*/  LOP3.LUT P4, RZ, R231, 0x2, RZ, 0xc0, !PT ;  /* 0x00000002e7ff7812 */ /* 0x000fc4000788c0ff */
[----:B------:R-:W-:Y:S02]  /*14200*/  IABS R6, R2 ;  /* 0x0000000200067213 */ /* 0x000fe40000000000 */
[----:B------:R-:W-:Y:S01]  /*14210*/  LOP3.LUT R231, R231, 0xfffffff7, RZ, 0xc0, !PT ;  /* 0xfffffff7e7e77812 */ /* 0x000fe200078ec0ff */
[----:B------:R-:W-:Y:S01]  /*14220*/  FFMA.FTZ R9, R4, -UR19, R67 ;  /* 0x8000001304097c23 */ /* 0x000fe20008010043 */
[----:B------:R-:W-:Y:S01]  /*14230*/  IABS R2, R5 ;  /* 0x0000000500027213 */ /* 0x000fe20000000000 */
[----:B------:R-:W-:Y:S01]  /*14240*/  IMAD.IADD R4, R237, 0x1, -R3 ;  /* 0x00000001ed047824 */ /* 0x000fe200078e0a03 */
[----:B------:R-:W-:Y:S01]  /*14250*/  @P2 LOP3.LUT R231, R231, 0x8, RZ, 0xfc, !PT ;  /* 0x00000008e7e72812 */ /* 0x000fe200078efcff */
[----:B------:R-:W-:Y:S01]  /*14260*/  IMAD.MOV.U32 R5, RZ, RZ, R6 ;  /* 0x000000ffff057224 */ /* 0x000fe200078e0006 */
[----:B------:R-:W-:Y:S02]  /*14270*/  I2FP.F32.S32 R2, R2 ;  /* 0x0000000200027245 */ /* 0x000fe40000201400 */
[----:B------:R-:W-:-:S02]  /*14280*/  LOP3.LUT R231, R231, 0xfffffffb, RZ, 0xc0, !PT ;  /* 0xfffffffbe7e77812 */ /* 0x000fc400078ec0ff */
[----:B------:R-:W-:Y:S02]  /*14290*/  IABS R4, R4 ;  /* 0x0000000400047213 */ /* 0x000fe40000000000 */
[----:B------:R-:W-:Y:S02]  /*142a0*/  I2FP.F32.S32 R5, R5 ;  /* 0x0000000500057245 */ /* 0x000fe40000201400 */
[----:B------:R-:W-:Y:S02]  /*142b0*/  @P1 LOP3.LUT R231, R231, 0x4, RZ, 0xfc, !PT ;  /* 0x00000004e7e71812 */ /* 0x000fe400078efcff */
[----:B------:R-:W-:Y:S01]  /*142c0*/  FSEL R104, R16, -INF , !P4 ;  /* 0xff80000010687808 */ /* 0x000fe20006000000 */
[----:B------:R-:W-:Y:S01]  /*142d0*/  FFMA.FTZ R8, R5, -UR19, R137 ;  /* 0x8000001305087c23 */ /* 0x000fe20008010089 */
[----:B------:R-:W-:Y:S01]  /*142e0*/  I2FP.F32.S32 R4, R4 ;  /* 0x0000000400047245 */ /* 0x000fe20000201400 */
[----:B------:R-:W-:Y:S01]  /*142f0*/  FFMA.FTZ R6, R2, -UR19, R30 ;  /* 0x8000001302067c23 */ /* 0x000fe2000801001e */
[----:B------:R-:W-:-:S02]  /*14300*/  ISETP.GE.AND P4, PT, R3, R243, PT ;  /* 0x000000f30300720c */ /* 0x000fc40003f86270 */
[C---:B------:R-:W-:Y:S02]  /*14310*/  ISETP.GE.AND P3, PT, R3.reuse, R242, PT ;  /* 0x000000f20300720c */ /* 0x040fe40003f66270 */
[C---:B------:R-:W-:Y:S02]  /*14320*/  ISETP.GE.AND P2, PT, R3.reuse, R241, PT ;  /* 0x000000f10300720c */ /* 0x040fe40003f46270 */
[----:B------:R-:W-:Y:S01]  /*14330*/  ISETP.GE.AND P1, PT, R3, R240, PT ;  /* 0x000000f00300720c */ /* 0x000fe20003f26270 */
[----:B------:R-:W-:Y:S01]  /*14340*/  VIADD R2, R0, 0x71 ;  /* 0x0000007100027836 */ /* 0x000fe20000000000 */
[----:B------:R-:W-:Y:S01]  /*14350*/  FSEL R204, R15, -INF , !P0 ;  /* 0xff8000000fcc7808 */ /* 0x000fe20004000000 */
[----:B------:R-:W-:Y:S01]  /*14360*/  IMAD.IADD R5, R236, 0x1, -R3 ;  /* 0x00000001ec057824 */ /* 0x000fe200078e0a03 */
[----:B------:R-:W-:Y:S02]  /*14370*/  FSEL R85, R10, -INF , !P6 ;  /* 0xff8000000a557808 */ /* 0x000fe40007000000 */
[----:B------:R-:W-:Y:S01]  /*14380*/  FSEL R93, R9, -INF , !P5 ;  /* 0xff800000095d7808 */ /* 0x000fe20006800000 */
[----:B------:R-:W-:Y:S01]  /*14390*/  FFMA.FTZ R7, R4, -UR19, R28 ;  /* 0x8000001304077c23 */ /* 0x000fe2000801001c */
[C---:B------:R-:W-:Y:S01]  /*143a0*/  ISETP.LT.OR P6, PT, R3.reuse, R235, P4 ;  /* 0x000000eb0300720c */ /* 0x040fe200027c1670 */
[----:B------:R1:W5:Y:S01]  /*143b0*/  LDL.LU R137, [R1+0xf4] ;  /* 0x0000f40001897983 */ /* 0x0003620000300800 */
[----:B------:R-:W-:-:S02]  /*143c0*/  ISETP.LT.OR P5, PT, R3, R233, P3 ;  /* 0x000000e90300720c */ /* 0x000fc40001fa1670 */
[C---:B------:R-:W-:Y:S02]  /*143d0*/  ISETP.LT.OR P2, PT, R3.reuse, R232, P2 ;  /* 0x000000e80300720c */ /* 0x040fe40001741670 */
[----:B------:R-:W-:Y:S01]  /*143e0*/  ISETP.LT.OR P0, PT, R3, R234, P1 ;  /* 0x000000ea0300720c */ /* 0x000fe20000f01670 */
[----:B------:R-:W-:Y:S01]  /*143f0*/  IMAD.IADD R3, R239, 0x1, -R3 ;  /* 0x00000001ef037824 */ /* 0x000fe200078e0a03 */
[----:B------:R-:W-:Y:S01]  /*14400*/  IABS R9, R5 ;  /* 0x0000000500097213 */ /* 0x000fe20000000000 */
[----:B------:R-:W-:-:S03]  /*14410*/  IMAD.IADD R4, R237, 0x1, -R2 ;  /* 0x00000001ed047824 */ /* 0x000fc600078e0a02 */
[----:B------:R-:W-:Y:S02]  /*14420*/  IABS R5, R3 ;  /* 0x0000000300057213 */ /* 0x000fe40000000000 */
[----:B------:R-:W-:Y:S01]  /*14430*/  IABS R3, R4 ;  /* 0x0000000400037213 */ /* 0x000fe20000000000 */
[----:B------:R-:W-:Y:S01]  /*14440*/  IMAD.MOV.U32 R4, RZ, RZ, R9 ;  /* 0x000000ffff047224 */ /* 0x000fe200078e0009 */
[C---:B------:R-:W-:Y:S02]  /*14450*/  LOP3.LUT P4, RZ, R231.reuse, 0x8, RZ, 0xc0, !PT ;  /* 0x00000008e7ff7812 */ /* 0x040fe4000788c0ff */
[C---:B------:R-:W-:Y:S02]  /*14460*/  LOP3.LUT P3, RZ, R231.reuse, 0x4, RZ, 0xc0, !PT ;  /* 0x00000004e7ff7812 */ /* 0x040fe4000786c0ff */
[----:B------:R-:W-:Y:S02]  /*14470*/  LOP3.LUT R231, R231, 0xfffffffd, RZ, 0xc0, !PT ;  /* 0xfffffffde7e77812 */ /* 0x000fe400078ec0ff */
[----:B------:R-:W-:-:S02]  /*14480*/  I2FP.F32.S32 R4, R4 ;  /* 0x0000000400047245 */ /* 0x000fc40000201400 */
[----:B------:R-:W-:Y:S02]  /*14490*/  I2FP.F32.S32 R3, R3 ;  /* 0x0000000300037245 */ /* 0x000fe40000201400 */
[----:B------:R-:W-:Y:S01]  /*144a0*/  @P2 LOP3.LUT R231, R231, 0x2, RZ, 0xfc, !PT ;  /* 0x00000002e7e72812 */ /* 0x000fe200078efcff */
[----:B------:R-:W-:Y:S01]  /*144b0*/  FFMA.FTZ R13, R4, -UR19, R24 ;  /* 0x80000013040d7c23 */ /* 0x000fe20008010018 */
[----:B------:R-:W-:Y:S02]  /*144c0*/  FSEL R94, R14, -INF , !P4 ;  /* 0xff8000000e5e7808 */ /* 0x000fe40006000000 */
[----:B------:R-:W-:Y:S01]  /*144d0*/  FSEL R203, R8, -INF , !P3 ;  /* 0xff80000008cb7808 */ /* 0x000fe20005800000 */
[----:B------:R-:W-:Y:S01]  /*144e0*/  IMAD.IADD R4, R238, 0x1, -R2 ;  /* 0x00000001ee047824 */ /* 0x000fe200078e0a02 */
[----:B------:R-:W-:Y:S02]  /*144f0*/  I2FP.F32.S32 R5, R5 ;  /* 0x0000000500057245 */ /* 0x000fe40000201400 */
[----:B------:R-:W-:-:S02]  /*14500*/  ISETP.GE.AND P4, PT, R2, R243, PT ;  /* 0x000000f30200720c */ /* 0x000fc40003f86270 */
[C---:B------:R-:W-:Y:S02]  /*14510*/  ISETP.GE.AND P3, PT, R2.reuse, R242, PT ;  /* 0x000000f20200720c */ /* 0x040fe40003f66270 */
[C---:B------:R-:W-:Y:S02]  /*14520*/  ISETP.GE.AND P2, PT, R2.reuse, R241, PT ;  /* 0x000000f10200720c */ /* 0x040fe40003f46270 */
[----:B------:R-:W-:Y:S01]  /*14530*/  ISETP.GE.AND P1, PT, R2, R240, PT ;  /* 0x000000f00200720c */ /* 0x000fe20003f26270 */
[----:B------:R-:W-:Y:S01]  /*14540*/  FFMA.FTZ R11, R3, -UR19, R29 ;  /* 0x80000013030b7c23 */ /* 0x000fe2000801001d */
[----:B------:R-:W-:Y:S01]  /*14550*/  FSEL R30, R7, -INF , !P6 ;  /* 0xff800000071e7808 */ /* 0x000fe20007000000 */
[----:B------:R-:W-:Y:S01]  /*14560*/  IMAD.IADD R3, R236, 0x1, -R2 ;  /* 0x00000001ec037824 */ /* 0x000fe200078e0a02 */
[----:B------:R-:W-:Y:S01]  /*14570*/  FSEL R86, R6, -INF , !P5 ;  /* 0xff80000006567808 */ /* 0x000fe20006800000 */
[----:B------:R-:W-:Y:S01]  /*14580*/  FFMA.FTZ R12, R5, -UR19, R26 ;  /* 0x80000013050c7c23 */ /* 0x000fe2000801001a */
[----:B------:R-:W-:-:S02]  /*14590*/  ISETP.LT.OR P6, PT, R2, R235, P4 ;  /* 0x000000eb0200720c */ /* 0x000fc400027c1670 */
[C---:B------:R-:W-:Y:S02]  /*145a0*/  ISETP.LT.OR P5, PT, R2.reuse, R233, P3 ;  /* 0x000000e90200720c */ /* 0x040fe40001fa1670 */
[C---:B------:R-:W-:Y:S02]  /*145b0*/  ISETP.LT.OR P2, PT, R2.reuse, R232, P2 ;  /* 0x000000e80200720c */ /* 0x040fe40001741670 */
[----:B------:R-:W-:Y:S01]  /*145c0*/  ISETP.LT.OR P1, PT, R2, R234, P1 ;  /* 0x000000ea0200720c */ /* 0x000fe20000f21670 */
[----:B------:R-:W-:Y:S01]  /*145d0*/  IMAD.IADD R2, R239, 0x1, -R2 ;  /* 0x00000001ef027824 */ /* 0x000fe200078e0a02 */
[----:B------:R-:W-:-:S04]  /*145e0*/  IABS R5, R4 ;  /* 0x0000000400057213 */ /* 0x000fc80000000000 */
[----:B------:R-:W-:Y:S01]  /*145f0*/  IABS R4, R2 ;  /* 0x0000000200047213 */ /* 0x000fe20000000000 */
[----:B------:R-:W-:Y:S01]  /*14600*/  IMAD.MOV.U32 R2, RZ, RZ, R5 ;  /* 0x000000ffff027224 */ /* 0x000fe200078e0005 */
[----:B------:R-:W-:-:S04]  /*14610*/  IABS R3, R3 ;  /* 0x0000000300037213 */ /* 0x000fc80000000000 */
[----:B------:R-:W-:Y:S02]  /*14620*/  I2FP.F32.S32 R2, R2 ;  /* 0x0000000200027245 */ /* 0x000fe40000201400 */
[----:B------:R-:W-:Y:S02]  /*14630*/  I2FP.F32.S32 R4, R4 ;  /* 0x0000000400047245 */ /* 0x000fe40000201400 */
[----:B------:R-:W-:Y:S01]  /*14640*/  I2FP.F32.S32 R3, R3 ;  /* 0x0000000300037245 */ /* 0x000fe20000201400 */
[----:B------:R-:W-:Y:S01]  /*14650*/  FFMA.FTZ R7, R2, -UR19, R31 ;  /* 0x8000001302077c23 */ /* 0x000fe2000801001f */
[----:B------:R-:W-:Y:S02]  /*14660*/  VIADD R2, R0, 0x78 ;  /* 0x0000007800027836 */ /* 0x000fe40000000000 */
[----:B------:R-:W-:Y:S01]  /*14670*/  FFMA.FTZ R14, R4, -UR19, R27 ;  /* 0x80000013040e7c23 */ /* 0x000fe2000801001b */
[----:B------:R-:W-:Y:S01]  /*14680*/  LOP3.LUT P4, RZ, R231, 0x2, RZ, 0xc0, !PT ;  /* 0x00000002e7ff7812 */ /* 0x000fe2000788c0ff */
[----:B------:R-:W-:Y:S01]  /*14690*/  FFMA.FTZ R15, R3, -UR19, R25 ;  /* 0x80000013030f7c23 */ /* 0x000fe20008010019 */
[--C-:B------:R-:W-:Y:S01]  /*146a0*/  IMAD.IADD R4, R237, 0x1, -R2.reuse ;  /* 0x00000001ed047824 */ /* 0x100fe200078e0a02 */
[----:B------:R-:W-:Y:S01]  /*146b0*/  LOP3.LUT R231, R231, 0xfffffff7, RZ, 0xc0, !PT ;  /* 0xfffffff7e7e77812 */ /* 0x000fe200078ec0ff */
[----:B------:R-:W-:-:S02]  /*146c0*/  IMAD.IADD R3, R238, 0x1, -R2 ;  /* 0x00000001ee037824 */ /* 0x000fc400078e0a02 */
[----:B------:R-:W-:Y:S01]  /*146d0*/  IMAD.IADD R6, R236, 0x1, -R2 ;  /* 0x00000001ec067824 */ /* 0x000fe200078e0a02 */
[----:B------:R-:W-:Y:S02]  /*146e0*/  IABS R5, R4 ;  /* 0x0000000400057213 */ /* 0x000fe40000000000 */
[----:B------:R-:W-:Y:S02]  /*146f0*/  @P2 LOP3.LUT R231, R231, 0x8, RZ, 0xfc, !PT ;  /* 0x00000008e7e72812 */ /* 0x000fe400078efcff */
[----:B------:R-:W-:Y:S02]  /*14700*/  IABS R4, R3 ;  /* 0x0000000300047213 */ /* 0x000fe40000000000 */
[----:B------:R-:W-:Y:S02]  /*14710*/  IABS R3, R6 ;  /* 0x0000000600037213 */ /* 0x000fe40000000000 */
[----:B------:R-:W-:Y:S02]  /*14720*/  LOP3.LUT R231, R231, 0xfffffffb, RZ, 0xc0, !PT ;  /* 0xfffffffbe7e77812 */ /* 0x000fe400078ec0ff */
[----:B------:R-:W-:Y:S01]  /*14730*/  I2FP.F32.S32 R3, R3 ;  /* 0x0000000300037245 */ /* 0x000fe20000201400 */
[----:B------:R-:W-:Y:S01]  /*14740*/  VIADD R0, R0, 0x79 ;  /* 0x0000007900007836 */ /* 0x000fe20000000000 */
[----:B------:R-:W-:-:S02]  /*14750*/  FSEL R84, R13, -INF , !P4 ;  /* 0xff8000000d547808 */ /* 0x000fc40006000000 */
[----:B------:R-:W-:Y:S02]  /*14760*/  @P1 LOP3.LUT R231, R231, 0x4, RZ, 0xfc, !PT ;  /* 0x00000004e7e71812 */ /* 0x000fe400078efcff */
[C---:B------:R-:W-:Y:S01]  /*14770*/  ISETP.GE.AND P4, PT, R2.reuse, R243, PT ;  /* 0x000000f30200720c */ /* 0x040fe20003f86270 */
[----:B------:R-:W-:Y:S01]  /*14780*/  FFMA.FTZ R10, R3, -UR19, R136 ;  /* 0x80000013030a7c23 */ /* 0x000fe20008010088 */
[----:B------:R-:W-:Y:S02]  /*14790*/  I2FP.F32.S32 R4, R4 ;  /* 0x0000000400047245 */ /* 0x000fe40000201400 */
[C---:B------:R-:W-:Y:S02]  /*147a0*/  ISETP.GE.AND P3, PT, R2.reuse, R242, PT ;  /* 0x000000f20200720c */ /* 0x040fe40003f66270 */
[C---:B------:R-:W-:Y:S02]  /*147b0*/  ISETP.GE.AND P2, PT, R2.reuse, R241, PT ;  /* 0x000000f10200720c */ /* 0x040fe40003f46270 */
[----:B------:R-:W-:Y:S01]  /*147c0*/  ISETP.GE.AND P1, PT, R2, R240, PT ;  /* 0x000000f00200720c */ /* 0x000fe20003f26270 */
[----:B------:R-:W-:Y:S01]  /*147d0*/  IMAD.IADD R3, R237, 0x1, -R0 ;  /* 0x00000001ed037824 */ /* 0x000fe200078e0a00 */
[----:B------:R-:W-:Y:S01]  /*147e0*/  FSEL R29, R7, -INF , !P5 ;  /* 0xff800000071d7808 */ /* 0x000fe20006800000 */
[----:B------:R1:W5:Y:S01]  /*147f0*/  LDL.LU R136, [R1+0xf0] ;  /* 0x0000f00001887983 */ /* 0x0003620000300800 */
[----:B------:R-:W-:-:S02]  /*14800*/  FSEL R87, R12, -INF , !P0 ;  /* 0xff8000000c577808 */ /* 0x000fc40004000000 */
[----:B------:R-:W-:Y:S01]  /*14810*/  ISETP.LT.OR P5, PT, R2, R235, P4 ;  /* 0x000000eb0200720c */ /* 0x000fe200027a1670 */
[----:B------:R-:W-:Y:S01]  /*14820*/  FFMA.FTZ R8, R4, -UR19, R83 ;  /* 0x8000001304087c23 */ /* 0x000fe20008010053 */
[C---:B------:R-:W-:Y:S02]  /*14830*/  ISETP.LT.OR P4, PT, R2.reuse, R233, P3 ;  /* 0x000000e90200720c */ /* 0x040fe40001f81670 */
[C---:B------:R-:W-:Y:S02]  /*14840*/  ISETP.LT.OR P2, PT, R2.reuse, R232, P2 ;  /* 0x000000e80200720c */ /* 0x040fe40001741670 */
[----:B------:R-:W-:Y:S01]  /*14850*/  ISETP.LT.OR P0, PT, R2, R234, P1 ;  /* 0x000000ea0200720c */ /* 0x000fe20000f01670 */
[----:B------:R-:W-:Y:S01]  /*14860*/  IMAD.IADD R2, R239, 0x1, -R2 ;  /* 0x00000001ef027824 */ /* 0x000fe200078e0a02 */
[----:B------:R-:W-:Y:S01]  /*14870*/  IABS R3, R3 ;  /* 0x0000000300037213 */ /* 0x000fe20000000000 */
[----:B------:R-:W-:Y:S01]  /*14880*/  IMAD.IADD R4, R238, 0x1, -R0 ;  /* 0x00000001ee047824 */ /* 0x000fe200078e0a00 */
[----:B------:R-:W-:-:S02]  /*14890*/  I2FP.F32.S32 R5, R5 ;  /* 0x0000000500057245 */ /* 0x000fc40000201400 */
[----:B------:R-:W-:Y:S02]  /*148a0*/  IABS R6, R2 ;  /* 0x0000000200067213 */ /* 0x000fe40000000000 */
[----:B------:R-:W-:Y:S02]  /*148b0*/  IABS R2, R4 ;  /* 0x0000000400027213 */ /* 0x000fe40000000000 */
[----:B------:R-:W-:Y:S02]  /*148c0*/  I2FP.F32.S32 R3, R3 ;  /* 0x0000000300037245 */ /* 0x000fe40000201400 */
[----:B------:R-:W-:Y:S01]  /*148d0*/  FSEL R28, R11, -INF , !P6 ;  /* 0xff8000000b1c7808 */ /* 0x000fe20007000000 */
[----:B------:R-:W-:Y:S01]  /*148e0*/  FFMA.FTZ R9, R5, -UR19, R88 ;  /* 0x8000001305097c23 */ /* 0x000fe20008010058 */
[C---:B------:R-:W-:Y:S02]  /*148f0*/  LOP3.LUT P6, RZ, R231.reuse, 0x4, RZ, 0xc0, !PT ;  /* 0x00000004e7ff7812 */ /* 0x040fe400078cc0ff */
[----:B------:R-:W-:Y:S01]  /*14900*/  LOP3.LUT P3, RZ, R231, 0x8, RZ, 0xc0, !PT ;  /* 0x00000008e7ff7812 */ /* 0x000fe2000786c0ff */
[----:B------:R-:W-:Y:S01]  /*14910*/  FFMA.FTZ R5, R3, -UR19, R70 ;  /* 0x8000001303057c23 */ /* 0x000fe20008010046 */
[----:B------:R-:W-:-:S02]  /*14920*/  LOP3.LUT R231, R231, 0xfffffffd, RZ, 0xc0, !PT ;  /* 0xfffffffde7e77812 */ /* 0x000fc400078ec0ff */
[----:B------:R-:W-:Y:S01]  /*14930*/  I2FP.F32.S32 R2, R2 ;  /* 0x0000000200027245 */ /* 0x000fe20000201400 */
[--C-:B------:R-:W-:Y:S01]  /*14940*/  IMAD.IADD R3, R236, 0x1, -R0.reuse ;  /* 0x00000001ec037824 */ /* 0x100fe200078e0a00 */
[----:B------:R-:W-:Y:S02]  /*14950*/  @P2 LOP3.LUT R231, R231, 0x2, RZ, 0xfc, !PT ;  /* 0x00000002e7e72812 */ /* 0x000fe400078efcff */
[----:B------:R-:W-:Y:S01]  /*14960*/  FSEL R73, R15, -INF , !P3 ;  /* 0xff8000000f497808 */ /* 0x000fe20005800000 */
[----:B------:R-:W-:Y:S01]  /*14970*/  FFMA.FTZ R4, R2, -UR19, R69 ;  /* 0x8000001302047c23 */ /* 0x000fe20008010045 */
[C---:B------:R-:W-:Y:S01]  /*14980*/  ISETP.GE.AND P3, PT, R0.reuse, R243, PT ;  /* 0x000000f30000720c */ /* 0x040fe20003f66270 */
[----:B------:R-:W-:Y:S01]  /*14990*/  IMAD.IADD R2, R239, 0x1, -R0 ;  /* 0x00000001ef027824 */ /* 0x000fe200078e0a00 */
[----:B------:R-:W-:Y:S02]  /*149a0*/  ISETP.GE.AND P2, PT, R0, R242, PT ;  /* 0x000000f20000720c */ /* 0x000fe40003f46270 */
[----:B------:R-:W-:-:S02]  /*149b0*/  FSEL R27, R8, -INF , !P4 ;  /* 0xff800000081b7808 */ /* 0x000fc40006000000 */
[C---:B------:R-:W-:Y:S02]  /*149c0*/  ISETP.GE.AND P1, PT, R0.reuse, R241, PT ;  /* 0x000000f10000720c */ /* 0x040fe40003f26270 */
[----:B------:R-:W-:Y:S02]  /*149d0*/  ISETP.GE.AND P4, PT, R0, R240, PT ;  /* 0x000000f00000720c */ /* 0x000fe40003f86270 */
[----:B------:R-:W-:Y:S02]  /*149e0*/  IABS R3, R3 ;  /* 0x0000000300037213 */ /* 0x000fe40000000000 */
[----:B------:R-:W-:Y:S02]  /*149f0*/  FSEL R75, R14, -INF , !P6 ;  /* 0xff8000000e4b7808 */ /* 0x000fe40007000000 */
[----:B------:R-:W-:Y:S02]  /*14a00*/  FSEL R25, R9, -INF , !P5 ;  /* 0xff80000009197808 */ /* 0x000fe40006800000 */
[----:B------:R-:W-:-:S02]  /*14a10*/  ISETP.LT.OR P6, PT, R0, R235, P3 ;  /* 0x000000eb0000720c */ /* 0x000fc40001fc1670 */
[C---:B------:R-:W-:Y:S02]  /*14a20*/  ISETP.LT.OR P5, PT, R0.reuse, R233, P2 ;  /* 0x000000e90000720c */ /* 0x040fe400017a1670 */
[C---:B------:R-:W-:Y:S02]  /*14a30*/  ISETP.LT.OR P3, PT, R0.reuse, R232, P1 ;  /* 0x000000e80000720c */ /* 0x040fe40000f61670 */
[----:B------:R-:W-:Y:S02]  /*14a40*/  ISETP.LT.OR P2, PT, R0, R234, P4 ;  /* 0x000000ea0000720c */ /* 0x000fe40002741670 */
[----:B------:R-:W-:Y:S01]  /*14a50*/  IABS R0, R2 ;  /* 0x0000000200007213 */ /* 0x000fe20000000000 */
[----:B------:R-:W-:Y:S01]  /*14a60*/  IMAD.MOV.U32 R2, RZ, RZ, R3 ;  /* 0x000000ffff027224 */ /* 0x000fe200078e0003 */
[----:B------:R-:W-:-:S04]  /*14a70*/  I2FP.F32.S32 R6, R6 ;  /* 0x0000000600067245 */ /* 0x000fc80000201400 */
[----:B------:R-:W-:Y:S01]  /*14a80*/  I2FP.F32.S32 R2, R2 ;  /* 0x0000000200027245 */ /* 0x000fe20000201400 */
[----:B------:R-:W-:Y:S02]  /*14a90*/  FFMA.FTZ R6, R6, -UR19, R71 ;  /* 0x8000001306067c23 */ /* 0x000fe40008010047 */
[----:B------:R1:W5:Y:S02]  /*14aa0*/  LDL.LU R71, [R1+0xec] ;  /* 0x0000ec0001477983 */ /* 0x0003640000300800 */
[----:B------:R-:W-:Y:S02]  /*14ab0*/  FFMA.FTZ R2, R2, -UR19, R68 ;  /* 0x8000001302027c23 */ /* 0x000fe40008010044 */
[----:B------:R1:W5:Y:S04]  /*14ac0*/  LDL.LU R70, [R1+0xe8] ;  /* 0x0000e80001467983 */ /* 0x0003680000300800 */
[----:B------:R1:W5:Y:S04]  /*14ad0*/  LDL.LU R69, [R1+0xe4] ;  /* 0x0000e40001457983 */ /* 0x0003680000300800 */
[----:B------:R1:W5:Y:S01]  /*14ae0*/  LDL.LU R68, [R1+0xe0] ;  /* 0x0000e00001447983 */ /* 0x0003620000300800 */
[----:B------:R-:W-:-:S04]  /*14af0*/  LOP3.LUT P1, RZ, R231, 0x2, RZ, 0xc0, !PT ;  /* 0x00000002e7ff7812 */ /* 0x000fc8000782c0ff */
[----:B------:R-:W-:Y:S02]  /*14b00*/  FSEL R31, R10, -INF , !P1 ;  /* 0xff8000000a1f7808 */ /* 0x000fe40004800000 */
[----:B------:R-:W-:Y:S02]  /*14b10*/  PLOP3.LUT P1, PT, PT, PT, UP1, 0x80, 0x0 ;  /* 0x000000000000781c */ /* 0x000fe40003f2f018 */
[----:B------:R-:W-:-:S05]  /*14b20*/  I2FP.F32.S32 R0, R0 ;  /* 0x0000000000007245 */ /* 0x000fca0000201400 */
[----:B------:R-:W-:Y:S01]  /*14b30*/  FFMA.FTZ R0, R0, -UR19, R23 ;  /* 0x8000001300007c23 */ /* 0x000fe20008010017 */
[----:B------:R-:W-:Y:S02]  /*14b40*/  FSEL R74, R6, -INF , !P0 ;  /* 0xff800000064a7808 */ /* 0x000fe40004000000 */
[----:B------:R-:W-:Y:S02]  /*14b50*/  LOP3.LUT P0, RZ, R231, 0x10, RZ, 0xc0, !PT ;  /* 0x00000010e7ff7812 */ /* 0x000fe4000780c0ff */
[----:B------:R-:W-:Y:S02]  /*14b60*/  FSEL R23, R5, -INF , !P6 ;  /* 0xff80000005177808 */ /* 0x000fe40007000000 */
[----:B------:R-:W-:Y:S02]  /*14b70*/  FSEL R24, R4, -INF , !P5 ;  /* 0xff80000004187808 */ /* 0x000fe40006800000 */
[----:B------:R-:W-:Y:S02]  /*14b80*/  FSEL R26, R2, -INF , !P3 ;  /* 0xff800000021a7808 */ /* 0x000fe40005800000 */
[----:B------:R-:W-:Y:S01]  /*14b90*/  FSEL R72, R0, -INF , !P2 ;  /* 0xff80000000487808 */ /* 0x000fe20005000000 */
[----:B-1----:R-:W-:Y:S06]  /*14ba0*/  @!P1 BRA `(.L_x_1005) ;  /* 0x0000000400c49947 */ /* 0x002fec0003800000 */
[----:B------:R-:W2:Y:S04]  /*14bb0*/  LDL.64 R78, [R1+0xd0] ;  /* 0x0000d000014e7983 */ /* 0x000ea80000100a00 */
[----:B------:R-:W3:Y:S01]  /*14bc0*/  LDL.64 R76, [R1+0xc8] ;  /* 0x0000c800014c7983 */ /* 0x000ee20000100a00 */
[----:B------:R-:W-:Y:S01]  /*14bd0*/  UIADD3 UR24, UR24, -0x3, URZ ;  /* 0xfffffffd18187890 */ /* 0x000fe2000fffe03f */
[----:B------:R-:W1:Y:S01]  /*14be0*/  @!P0 LDC.64 R6, c[0x0][0x218] ;  /* 0x00008600ff068b82 */ /* 0x000e620000000a00 */
[----:B------:R-:W-:Y:S01]  /*14bf0*/  BSSY B0, `(.L_x_1006) ;  /* 0x000006b000007945 */ /* 0x000fe20003800000 */
[----:B------:R4:W-:Y:S01]  /*14c00*/  @P0 STS.128 [R244+0x4000], RZ ;  /* 0x004000fff4000388 */ /* 0x0009e20000000c00 */
[----:B------:R-:W-:Y:S02]  /*14c10*/  USHF.R.S32.HI UR4, URZ, 0x1f, UR24 ;  /* 0x0000001f3f047899 */ /* 0x000fe40008011418 */
        /* <DEDUP_REMOVED lines=10> */
[----:B--2---:R-:W-:-:S04]  /*14cc0*/  LEA R2, P1, R2, R78, 0x7 ;  /* 0x0000004e02027211 */ /* 0x004fc800078238ff */
[----:B---3--:R-:W-:Y:S02]  /*14cd0*/  LEA.HI.X R3, R3, R77, R0, 0x7, P1 ;  /* 0x0000004d03037211 */ /* 0x008fe400008f3c00 */
[----:B------:R-:W-:-:S04]  /*14ce0*/  @!P0 IADD3 R0, P2, R2, UR12, RZ ;  /* 0x0000000c02008c10 */ /* 0x000fc8000ff5e0ff */
[----:B-1----:R-:W-:Y:S02]  /*14cf0*/  @!P0 LEA R4, P1, R0, R6, 0x1 ;  /* 0x0000000600048211 */ /* 0x002fe400078208ff */
[----:B------:R-:W-:-:S04]  /*14d00*/  @!P0 IADD3.X R5, R3, UR11, RZ, P2, !PT ;  /* 0x0000000b03058c10 */ /* 0x000fc800097fe4ff */
[----:B------:R-:W-:Y:S01]  /*14d10*/  @!P0 LEA.HI.X R5, R0, R7, R5, 0x1, P1 ;  /* 0x0000000700058211 */ /* 0x000fe200008f0c05 */
[----:B------:R-:W-:Y:S01]  /*14d20*/  IMAD.U32 R0, RZ, RZ, UR8 ;  /* 0x00000008ff007e24 */ /* 0x000fe2000f8e00ff */
[----:B----4-:R-:W-:-:S04]  /*14d30*/  @!P0 LEA R6, P1, R2, R10, 0x1 ;  /* 0x0000000a02068211 */ /* 0x010fc800078208ff */
[----:B------:R-:W-:Y:S02]  /*14d40*/  @!P0 LEA.HI.X R7, R2, R11, R3, 0x1, P1 ;  /* 0x0000000b02078211 */ /* 0x000fe400008f0c03 */
[----:B------:R-:W-:Y:S01]  /*14d50*/  @!P0 LEA R0, P1, R0, R2, 0x5 ;  /* 0x0000000200008211 */ /* 0x000fe200078228ff */
[----:B------:R-:W1:Y:S02]  /*14d60*/  @!P0 LDC.64 R10, c[0x0][0x218] ;  /* 0x00008600ff0a8b82 */ /* 0x000e640000000a00 */
        /* <DEDUP_REMOVED lines=10> */
[----:B--2---:R-:W-:-:S02]  /*14e10*/  IMAD.U32 R7, RZ, RZ, UR8 ;  /* 0x00000008ff077e24 */ /* 0x004fc4000f8e00ff */
[----:B------:R-:W-:-:S05]  /*14e20*/  IMAD.U32 R6, RZ, RZ, UR9 ;  /* 0x00000009ff067e24 */ /* 0x000fca000f8e00ff */
[----:B------:R-:W-:Y:S01]  /*14e30*/  @!P0 LEA.HI.X R7, R7, R3, R6, 0x5, P1 ;  /* 0x0000000307078211 */ /* 0x000fe200008f2c06 */
[----:B----4-:R-:W-:Y:S01]  /*14e40*/  IMAD.U32 R4, RZ, RZ, UR8 ;  /* 0x00000008ff047e24 */ /* 0x010fe2000f8e00ff */
[----:B------:R-:W-:-:S03]  /*14e50*/  @!P0 LEA R6, P1, R0, R8, 0x1 ;  /* 0x0000000800068211 */ /* 0x000fc600078208ff */
[----:B------:R-:W-:Y:S01]  /*14e60*/  @!P0 IMAD.WIDE.U32 R4, R4, 0x30, R2 ;  /* 0x0000003004048825 */ /* 0x000fe200078e0002 */
[----:B------:R-:W-:Y:S02]  /*14e70*/  @!P0 LEA.HI.X R7, R0, R9, R7, 0x1, P1 ;  /* 0x0000000900078211 */ /* 0x000fe400008f0c07 */
[----:B------:R-:W2:Y:S01]  /*14e80*/  @!P0 LDC.64 R8, c[0x0][0x218] ;  /* 0x00008600ff088b82 */ /* 0x000ea20000000a00 */
[----:B------:R-:W-:Y:S01]  /*14e90*/  @!P0 VIADD R0, R5, UR4 ;  /* 0x0000000405008c36 */ /* 0x000fe20008000000 */
[----:B------:R-:W-:Y:S01]  /*14ea0*/  @!UP0 UIMAD UR4, UR9, 0x50, URZ ;  /* 0x00000050090488a4 */ /* 0x000fe2000f8e023f */
[----:B------:R-:W-:Y:S01]  /*14eb0*/  IMAD.U32 R5, RZ, RZ, UR8 ;  /* 0x00000008ff057e24 */ /* 0x000fe2000f8e00ff */
[----:B------:R-:W-:Y:S01]  /*14ec0*/  @!PT LDS RZ, [RZ] ;  /* 0x00000000fffff984 */ /* 0x000fe20000000800 */
[----:B------:R-:W-:Y:S01]  /*14ed0*/  @!PT LDS RZ, [RZ] ;  /* 0x00000000fffff984 */ /* 0x000fe20000000800 */
[----:B------:R-:W-:Y:S01]  /*14ee0*/  @!PT LDS RZ, [RZ] ;  /* 0x00000000fffff984 */ /* 0x000fe20000000800 */
[----:B------:R1:W-:Y:S04]  /*14ef0*/  @!P0 LDGSTS.E.BYPASS.LTC128B.128 [R244+0x5000], desc[UR26][R6.64] ;  /* 0x0500000006f48fae */ /* 0x0003e8000b901d5a */
[----:B------:R3:W-:Y:S01]  /*14f00*/  @P0 STS.128 [R244+0x5800], RZ ;  /* 0x005800fff4000388 */ /* 0x0007e20000000c00 */
        /* <DEDUP_REMOVED lines=10> */
[----:B------:R-:W-:Y:S01]  /*14fb0*/  @!P0 LEA.HI.X R4, R5, R3, R4, 0x6, P1 ;  /* 0x0000000305048211 */ /* 0x000fe200008f3404 */
[----:B------:R-:W-:Y:S01]  /*14fc0*/  @!P0 IMAD.MOV.U32 R5, RZ, RZ, R3 ;  /* 0x000000ffff058224 */ /* 0x000fe200078e0003 */
[----:B-1----:R-:W-:-:S04]  /*14fd0*/  @!P0 LEA R6, P1, R0, R10, 0x1 ;  /* 0x0000000a00068211 */ /* 0x002fc800078208ff */
[----:B------:R-:W-:Y:S01]  /*14fe0*/  @!P0 LEA.HI.X R7, R0, R11, R4, 0x1, P1 ;  /* 0x0000000b00078211 */ /* 0x000fe200008f0c04 */
[----:B------:R-:W-:Y:S01]  /*14ff0*/  IMAD.U32 R0, RZ, RZ, UR8 ;  /* 0x00000008ff007e24 */ /* 0x000fe2000f8e00ff */
[----:B------:R-:W2:Y:S01]  /*15000*/  @!P0 LDC.64 R10, c[0x0][0x218] ;  /* 0x00008600ff0a8b82 */ /* 0x000ea20000000a00 */
[----:B------:R-:W-:Y:S02]  /*15010*/  @!P0 IMAD.MOV.U32 R4, RZ, RZ, R2 ;  /* 0x000000ffff048224 */ /* 0x000fe400078e0002 */
[----:B------:R-:W-:Y:S01]  /*15020*/  @!PT LDS RZ, [RZ] ;  /* 0x00000000fffff984 */ /* 0x000fe20000000800 */
[----:B------:R-:W-:Y:S01]  /*15030*/  @!PT LDS RZ, [RZ] ;  /* 0x00000000fffff984 */ /* 0x000fe20000000800 */
[----:B------:R-:W-:Y:S01]  /*15040*/  @!PT LDS RZ, [RZ] ;  /* 0x00000000fffff984 */ /* 0x000fe20000000800 */
[----:B------:R1:W-:Y:S02]  /*15050*/  @!P0 LDGSTS.E.BYPASS.LTC128B.128 [R244+0x6000], desc[UR26][R6.64] ;  /* 0x0600000006f48fae */ /* 0x0003e4000b901d5a */
[----:B------:R-:W-:Y:S02]  /*15060*/  @!P0 IMAD.WIDE.U32 R4, R0, 0x50, R4 ;  /* 0x0000005000048825 */ /* 0x000fe400078e0004 */
[----:B------:R3:W-:Y:S02]  /*15070*/  @P0 STS.128 [R244+0x6800], RZ ;  /* 0x006800fff4000388 */ /* 0x0007e40000000c00 */
[----:B------:R-:W-:Y:S01]  /*15080*/  @!P0 VIADD R0, R5, UR4 ;  /* 0x0000000405008c36 */ /* 0x000fe20008000000 */
[----:B------:R-:W-:Y:S01]  /*15090*/  @!UP0 UIMAD UR4, UR9, 0x60, URZ ;  /* 0x00000060090488a4 */ /* 0x000fe2000f8e023f */
[----:B------:R-:W-:Y:S01]  /*150a0*/  @!P0 IMAD.MOV.U32 R5, RZ, RZ, R3 ;  /* 0x000000ffff058224 */ /* 0x000fe200078e0003 */
[----:B--2---:R-:W-:-:S04]  /*150b0*/  @!P0 LEA R8, P1, R4, R10, 0x1 ;  /* 0x0000000a04088211 */ /* 0x004fc800078208ff */
[----:B------:R-:W-:Y:S01]  /*150c0*/  @!P0 LEA.HI.X R9, R4, R11, R0, 0x1, P1 ;  /* 0x0000000b04098211 */ /* 0x000fe200008f0c00 */
[----:B------:R-:W-:Y:S01]  /*150d0*/  IMAD.U32 R0, RZ, RZ, UR8 ;  /* 0x00000008ff007e24 */ /* 0x000fe2000f8e00ff */
[----:B------:R-:W1:Y:S01]  /*150e0*/  @!P0 LDC.64 R10, c[0x0][0x218] ;  /* 0x00008600ff0a8b82 */ /* 0x000e620000000a00 */
        /* <DEDUP_REMOVED lines=8> */
[----:B-1----:R-:W-:-:S04]  /*15170*/  @!P0 LEA R6, P1, R4, R10, 0x1 ;  /* 0x0000000a04068211 */ /* 0x002fc800078208ff */
[----:B------:R-:W-:-:S05]  /*15180*/  @!P0 LEA.HI.X R7, R4, R11, R0, 0x1, P1 ;  /* 0x0000000b04078211 */ /* 0x000fca00008f0c00 */
        /* <DEDUP_REMOVED lines=17> */
.L_x_1007:
[----:B------:R-:W-:Y:S05]  /*152a0*/  BSYNC B0 ;  /* 0x0000000000007941 */ /* 0x000fea0003800000 */
.L_x_1006:
[----:B------:R-:W0:Y:S02]  /*152b0*/  LDGDEPBAR ;  /* 0x00000000000079af */ /* 0x000e240000000000 */
.L_x_1005:
[----:B------:R-:W2:Y:S04]  /*152c0*/  LDL.LU R83, [R1+0x40] ;  /* 0x0000400001537983 */ /* 0x000ea80000300800 */
[----:B------:R-:W4:Y:S04]  /*152d0*/  LDL.LU R88, [R1+0x58] ;  /* 0x0000580001587983 */ /* 0x000f280000300800 */
        /* <DEDUP_REMOVED lines=8> */
[----:B------:R-:W-:Y:S04]  /*15360*/  STL [R1+0xf0], R220 ;  /* 0x0000f0dc01007387 */ /* 0x000fe80000100800 */
[----:B------:R1:W-:Y:S04]  /*15370*/  STL [R1+0xec], R219 ;  /* 0x0000ecdb01007387 */ /* 0x0003e80000100800 */
[----:B------:R1:W-:Y:S04]  /*15380*/  STL [R1+0xe8], R218 ;  /* 0x0000e8da01007387 */ /* 0x0003e80000100800 */
[----:B------:R1:W-:Y:S04]  /*15390*/  STL [R1+0xe4], R217 ;  /* 0x0000e4d901007387 */ /* 0x0003e80000100800 */
[----:B------:R1:W-:Y:S01]  /*153a0*/  STL [R1+0xe0], R212 ;  /* 0x0000e0d401007387 */ /* 0x0003e20000100800 */
[----:B---3--:R-:W-:-:S02]  /*153b0*/  MOV R222, R89 ;  /* 0x0000005900de7202 */ /* 0x008fc40000000f00 */
[----:B-1----:R-:W-:Y:S01]  /*153c0*/  MOV R221, R90 ;  /* 0x0000005a00dd7202 */ /* 0x002fe20000000f00 */
[----:B------:R-:W-:Y:S01]  /*153d0*/  IMAD.MOV.U32 R55, RZ, RZ, R36 ;  /* 0x000000ffff377224 */ /* 0x000fe200078e0024 */
[----:B------:R-:W-:Y:S01]  /*153e0*/  MOV R219, R81 ;  /* 0x0000005100db7202 */ /* 0x000fe20000000f00 */
[----:B------:R-:W-:Y:S01]  /*153f0*/  IMAD.MOV.U32 R218, RZ, RZ, R80 ;  /* 0x000000ffffda7224 */ /* 0x000fe200078e0050 */
[----:B------:R-:W-:Y:S01]  /*15400*/  MOV R217, R101 ;  /* 0x0000006500d97202 */ /* 0x000fe20000000f00 */
        /* <DEDUP_REMOVED lines=14> */
[----:B------:R-:W-:Y:S01]  /*154f0*/  MOV R53, R39 ;  /* 0x0000002700357202 */ /* 0x000fe20000000f00 */
[----:B------:R-:W-:Y:S01]  /*15500*/  IMAD.MOV.U32 R51, RZ, RZ, R200 ;  /* 0x000000ffff337224 */ /* 0x000fe200078e00c8 */
[----:B------:R-:W-:Y:S01]  /*15510*/  MOV R52, R132 ;  /* 0x0000008400347202 */ /* 0x000fe20000000f00 */
[----:B------:R-:W3:Y:S01]  /*15520*/  LDL.LU R36, [R1+0x70] ;  /* 0x0000700001247983 */ /* 0x000ee20000300800 */
[----:B------:R-:W-:-:S02]  /*15530*/  MOV R50, R201 ;  /* 0x000000c900327202 */ /* 0x000fc40000000f00 */
[----:B------:R-:W-:Y:S01]  /*15540*/  MOV R49, R202 ;  /* 0x000000ca00317202 */ /* 0x000fe20000000f00 */
[----:B------:R-:W3:Y:S01]  /*15550*/  LDL.LU R228, [R1+0x54] ;  /* 0x0000540001e47983 */ /* 0x000ee20000300800 */
[----:B------:R-:W-:-:S03]  /*15560*/  MOV R54, R37 ;  /* 0x0000002500367202 */ /* 0x000fc60000000f00 */
[----:B------:R-:W3:Y:S04]  /*15570*/  LDL.LU R227, [R1+0x44] ;  /* 0x0000440001e37983 */ /* 0x000ee80000300800 */
[----:B------:R-:W3:Y:S04]  /*15580*/  LDL.LU R226, [R1+0x38] ;  /* 0x0000380001e27983 */ /* 0x000ee80000300800 */
[----:B------:R-:W3:Y:S04]  /*15590*/  LDL.LU R225, [R1+0x28] ;  /* 0x0000280001e17983 */ /* 0x000ee80000300800 */
[----:B------:R-:W3:Y:S01]  /*155a0*/  LDL.LU R224, [R1+0x1c] ;  /* 0x00001c0001e07983 */ /* 0x000ee20000300800 */
[----:B-----5:R-:W-:-:S04]  /*155b0*/  FMNMX.FTZ R0, R71, R20, !PT ;  /* 0x0000001447007209 */ /* 0x020fc80007810000 */
[----:B------:R-:W-:-:S04]  /*155c0*/  FMNMX.FTZ R0, R33, R0, !PT ;  /* 0x0000000021007209 */ /* 0x000fc80007810000 */
[----:B------:R-:W-:-:S04]  /*155d0*/  FMNMX.FTZ R0, R19, R0, !PT ;  /* 0x0000000013007209 */ /* 0x000fc80007810000 */
[----:B------:R-:W-:-:S04]  /*155e0*/  FMNMX.FTZ R0, R17, R0, !PT ;  /* 0x0000000011007209 */ /* 0x000fc80007810000 */
[----:B----4-:R-:W-:-:S04]  /*155f0*/  FMNMX.FTZ R0, R88, R0, !PT ;  /* 0x0000000058007209 */ /* 0x010fc80007810000 */
[----:B--2---:R-:W-:-:S04]  /*15600*/  FMNMX.FTZ R0, R83, R0, !PT ;  /* 0x0000000053007209 */ /* 0x004fc80007810000 */
        /* <DEDUP_REMOVED lines=27> */
[----:B------:R-:W-:-:S04]  /*157c0*/  FMNMX.FTZ R0, R21, R0, !PT ;  /* 0x0000000015007209 */ /* 0x000fc80007810000 */
[----:B------:R-:W-:Y:S02]  /*157d0*/  FMNMX.FTZ R2, R18, R0, !PT ;  /* 0x0000000012027209 */ /* 0x000fe40007810000 */
[----:B------:R-:W-:Y:S02]  /*157e0*/  FMNMX.FTZ R0, R23, R3, !PT ;  /* 0x0000000317007209 */ /* 0x000fe40007810000 */
[----:B---3--:R-:W-:-:S03]  /*157f0*/  FMNMX.FTZ R2, R101, R2, !PT ;  /* 0x0000000265027209 */ /* 0x008fc60007810000 */
[----:B------:R-:W1:Y:S01]  /*15800*/  SHFL.BFLY PT, R4, R0, 0x2, 0x1f ;  /* 0x0c401f0000047f89 */ /* 0x000e6200000e0000 */
        /* <DEDUP_REMOVED lines=10> */
[----:B-1----:R-:W-:Y:S02]  /*158b0*/  FMNMX.FTZ R7, R0, R4, !PT ;  /* 0x0000000400077209 */ /* 0x002fe40007810000 */
        /* <DEDUP_REMOVED lines=62> */
[----:B------:R-:W1:Y:S01]  /*15ca0*/  SHFL.BFLY PT, R6, R7, 0x1, 0x1f ;  /* 0x0c201f0007067f89 */ /* 0x000e6200000e0000 */
        /* <DEDUP_REMOVED lines=13> */
[----:B------:R-:W-:Y:S02]  /*15d80*/  FMNMX.FTZ R4, R204, R2, !PT ;  /* 0x00000002cc047209 */ /* 0x000fe40007810000 */
[----:B------:R-:W-:Y:S02]  /*15d90*/  FMNMX.FTZ R2, R26, R3, !PT ;  /* 0x000000031a027209 */ /* 0x000fe40007810000 */
[----:B-1----:R-:W-:-:S03]  /*15da0*/  FMNMX.FTZ R202, R7, R6, !PT ;  /* 0x0000000607ca7209 */ /* 0x002fc60007810000 */
[----:B------:R-:W1:Y:S01]  /*15db0*/  SHFL.BFLY PT, R6, R2, 0x2, 0x1f ;  /* 0x0c401f0002067f89 */ /* 0x000e6200000e0000 */
[----:B------:R-:W-:-:S04]  /*15dc0*/  FMNMX.FTZ R3, R203, R4, !PT ;  /* 0x00000004cb037209 */ /* 0x000fc80007810000 */
[----:B------:R-:W-:Y:S02]  /*15dd0*/  FMNMX.FTZ R3, R87, R3, !PT ;  /* 0x0000000357037209 */ /* 0x000fe40007810000 */
[----:B--2---:R-:W-:Y:S02]  /*15de0*/  FMNMX.FTZ R0, R0, R5, !PT ;  /* 0x0000000500007209 */ /* 0x004fe40007810000 */
[----:B------:R-:W-:-:S03]  /*15df0*/  FMNMX.FTZ R3, R75, R3, !PT ;  /* 0x000000034b037209 */ /* 0x000fc60007810000 */
[----:B------:R-:W2:Y:S01]  /*15e00*/  SHFL.BFLY PT, R8, R0, 0x1, 0x1f ;  /* 0x0c201f0000087f89 */ /* 0x000ea200000e0000 */
[----:B------:R-:W-:-:S04]  /*15e10*/  FMNMX.FTZ R3, R74, R3, !PT ;  /* 0x000000034a037209 */ /* 0x000fc80007810000 */
[----:B------:R-:W-:Y:S01]  /*15e20*/  FMNMX.FTZ R5, R72, R3, !PT ;  /* 0x0000000348057209 */ /* 0x000fe20007810000 */
[----:B------:R-:W-:Y:S01]  /*15e30*/  FMUL.FTZ R4, R202, UR25 ;  /* 0x00000019ca047c20 */ /* 0x000fe20008410000 */
[----:B-1----:R-:W-:-:S03]  /*15e40*/  FMNMX.FTZ R2, R2, R6, !PT ;  /* 0x0000000602027209 */ /* 0x002fc60007810000 */
[----:B------:R-:W-:Y:S01]  /*15e50*/  SHFL.BFLY PT, R6, R5, 0x2, 0x1f ;  /* 0x0c401f0005067f89 */ /* 0x000fe200000e0000 */
[----:B------:R-:W-:-:S03]  /*15e60*/  FSETP.NEU.FTZ.AND P2, PT, R202, -INF , PT ;  /* 0xff800000ca00780b */ /* 0x000fc60003f5d000 */
[----:B------:R-:W1:Y:S01]  /*15e70*/  SHFL.BFLY PT, R7, R2, 0x1, 0x1f ;  /* 0x0c201f0002077f89 */ /* 0x000e6200000e0000 */
[----:B------:R-:W-:Y:S02]  /*15e80*/  FSEL R4, R4, RZ, P2 ;  /* 0x000000ff04047208 */ /* 0x000fe40001000000 */
[----:B--2---:R-:W-:-:S03]  /*15e90*/  FMNMX.FTZ R201, R0, R8, !PT ;  /* 0x0000000800c97209 */ /* 0x004fc60007810000 */
[----:B------:R-:W-:-:S04]  /*15ea0*/  FFMA.FTZ R0, R19, UR25, -R4 ;  /* 0x0000001913007c23 */ /* 0x000fc80008010804 */
[----:B------:R2:W-:Y:S01]  /*15eb0*/  MUFU.EX2 R223, R0 ;  /* 0x0000000000df7308 */ /* 0x0005e20000000800 */
[--C-:B------:R-:W-:Y:S01]  /*15ec0*/  FFMA.FTZ R3, R20, UR25, -R4.reuse ;  /* 0x0000001914037c23 */ /* 0x100fe20008010804 */
[----:B------:R-:W-:Y:S01]  /*15ed0*/  FSETP.NEU.FTZ.AND P1, PT, R201, -INF , PT ;  /* 0xff800000c900780b */ /* 0x000fe20003f3d000 */
[----:B------:R-:W3:Y:S04]  /*15ee0*/  LDL.LU R20, [R1+0x78] ;  /* 0x0000780001147983 */ /* 0x000ee80000300800 */
[----:B------:R-:W4:Y:S01]  /*15ef0*/  LDL.LU R66, [R1+0x6c] ;  /* 0x00006c0001427983 */ /* 0x000f220000300800 */
[----:B------:R1:W-:Y:S01]  /*15f00*/  MUFU.EX2 R12, R3 ;  /* 0x00000003000c7308 */ /* 0x0003e20000000800 */
[----:B--2---:R-:W-:-:S07]  /*15f10*/  FFMA.FTZ R0, R17, UR25, -R4 ;  /* 0x0000001911007c23 */ /* 0x004fce0008010804 */
[----:B------:R2:W-:Y:S01]  /*15f20*/  MUFU.EX2 R67, R0 ;  /* 0x0000000000437308 */ /* 0x0005e20000000800 */
[----:B-1----:R-:W-:Y:S01]  /*15f30*/  FMNMX.FTZ R200, R2, R7, !PT ;  /* 0x0000000702c87209 */ /* 0x002fe20007810000 */
[----:B------:R-:W-:-:S06]  /*15f40*/  FFMA.FTZ R3, R33, UR25, -R4 ;  /* 0x0000001921037c23 */ /* 0x000fcc0008010804 */
[----:B------:R1:W-:Y:S01]  /*15f50*/  MUFU.EX2 R64, R3 ;  /* 0x0000000300407308 */ /* 0x0003e20000000800 */
[----:B--2---:R-:W-:-:S05]  /*15f60*/  FMNMX.FTZ R0, R5, R6, !PT ;  /* 0x0000000605007209 */ /* 0x004fca0007810000 */
[----:B------:R-:W2:Y:S01]  /*15f70*/  SHFL.BFLY PT, R7, R0, 0x1, 0x1f ;  /* 0x0c201f0000077f89 */ /* 0x000ea200000e0000 */
[----:B-1----:R-:W-:-:S05]  /*15f80*/  FMUL.FTZ R3, R201, UR25 ;  /* 0x00000019c9037c20 */ /* 0x002fca0008410000 */
[----:B------:R-:W-:-:S05]  /*15f90*/  FSEL R3, R3, RZ, P1 ;  /* 0x000000ff03037208 */ /* 0x000fca0000800000 */
[--C-:B------:R-:W-:Y:S01]  /*15fa0*/  FFMA.FTZ R2, R35, UR25, -R3.reuse ;  /* 0x0000001923027c23 */ /* 0x100fe20008010803 */
[----:B------:R-:W-:Y:S01]  /*15fb0*/  FFMA.FTZ R5, R22, UR25, -R3 ;  /* 0x0000001916057c23 */ /* 0x000fe20008010803 */
[----:B------:R-:W-:Y:S02]  /*15fc0*/  FSETP.NEU.FTZ.AND P0, PT, R200, -INF , PT ;  /* 0xff800000c800780b */ /* 0x000fe40003f1d000 */
[----:B------:R1:W-:Y:S01]  /*15fd0*/  MUFU.EX2 R16, R2 ;  /* 0x0000000200107308 */ /* 0x0003e20000000800 */
[----:B--2---:R-:W-:-:S07]  /*15fe0*/  FMNMX.FTZ R132, R0, R7, !PT ;  /* 0x0000000700847209 */ /* 0x004fce0007810000 */
[----:B------:R2:W-:Y:S01]  /*15ff0*/  MUFU.EX2 R13, R5 ;  /* 0x00000005000d7308 */ /* 0x0005e20000000800 */
[----:B-1----:R-:W-:-:S05]  /*16000*/  FMUL.FTZ R2, R200, UR25 ;  /* 0x00000019c8027c20 */ /* 0x002fca0008410000 */
[----:B------:R-:W-:Y:S01]  /*16010*/  FSEL R2, R2, RZ, P0 ;  /* 0x000000ff02027208 */ /* 0x000fe20000000000 */
[----:B--2---:R-:W-:Y:S01]  /*16020*/  FFMA.FTZ R5, R21, UR25, -R3 ;  /* 0x0000001915057c23 */ /* 0x004fe20008010803 */
[----:B------:R-:W-:-:S03]  /*16030*/  FMUL.FTZ R0, R132, UR25 ;  /* 0x0000001984007c20 */ /* 0x000fc60008410000 */
[----:B------:R-:W-:Y:S01]  /*16040*/  FFMA.FTZ R6, R32, UR25, -R2 ;  /* 0x0000001920067c23 */ /* 0x000fe20008010802 */
[----:B------:R1:W-:Y:S08]  /*16050*/  MUFU.EX2 R65, R5 ;  /* 0x0000000500417308 */ /* 0x0003f00000000800 */
[----:B------:R2:W-:Y:S01]  /*16060*/  MUFU.EX2 R10, R6 ;  /* 0x00000006000a7308 */ /* 0x0005e20000000800 */
[----:B-1----:R-:W-:-:S02]  /*16070*/  FSEL R5, R200, RZ, P0 ;  /* 0x000000ffc8057208 */ /* 0x002fc40000000000 */
[----:B------:R-:W-:-:S04]  /*16080*/  FSETP.NEU.FTZ.AND P0, PT, R132, -INF , PT ;  /* 0xff8000008400780b */ /* 0x000fc80003f1d000 */
[----:B------:R-:W-:Y:S01]  /*16090*/  FSEL R0, R0, RZ, P0 ;  /* 0x000000ff00007208 */ /* 0x000fe20000000000 */
[----:B--2---:R-:W-:Y:S01]  /*160a0*/  FFMA.FTZ R6, R18, UR25, -R3 ;  /* 0x0000001912067c23 */ /* 0x004fe20008010803 */
[----:B------:R-:W-:Y:S01]  /*160b0*/  FSEL R7, R132, RZ, P0 ;  /* 0x000000ff84077208 */ /* 0x000fe20000000000 */
[----:B------:R-:W-:Y:S02]  /*160c0*/  FADD.FTZ R5, R69, -R5 ;  /* 0x8000000545057221 */ /* 0x000fe40000010000 */
[----:B------:R1:W-:Y:S02]  /*160d0*/  MUFU.EX2 R220, R6 ;  /* 0x0000000600dc7308 */ /* 0x0003e40000000800 */
[----:B------:R-:W-:Y:S01]  /*160e0*/  FMUL.FTZ R5, R5, UR25 ;  /* 0x0000001905057c20 */ /* 0x000fe20008410000 */
[----:B------:R-:W-:-:S05]  /*160f0*/  FADD.FTZ R8, R68, -R7 ;  /* 0x8000000744087221 */ /* 0x000fca0000010000 */
[----:B------:R-:W2:Y:S01]  /*16100*/  MUFU.EX2 R5, R5 ;  /* 0x0000000500057308 */ /* 0x000ea20000000800 */
[----:B-1----:R-:W-:-:S07]  /*16110*/  FFMA.FTZ R6, R34, UR25, -R0 ;  /* 0x0000001922067c23 */ /* 0x002fce0008010800 */
[----:B------:R1:W-:Y:S01]  /*16120*/  MUFU.EX2 R9, R6 ;  /* 0x0000000600097308 */ /* 0x0003e20000000800 */
[----:B------:R-:W-:Y:S01]  /*16130*/  FSEL R7, R202, RZ, P2 ;  /* 0x000000ffca077208 */ /* 0x000fe20001000000 */
[----:B-1----:R-:W-:-:S06]  /*16140*/  FMUL.FTZ R6, R8, UR25 ;  /* 0x0000001908067c20 */ /* 0x002fcc0008410000 */
[----:B------:R-:W1:Y:S01]  /*16150*/  MUFU.EX2 R6, R6 ;  /* 0x0000000600067308 */ /* 0x000e620000000800 */
[----:B------:R-:W-:Y:S01]  /*16160*/  FADD.FTZ R7, R71, -R7 ;  /* 0x8000000747077221 */ /* 0x000fe20000010000 */
        /* <DEDUP_REMOVED lines=17> */
[----:B------:R-:W-:Y:S01]  /*16280*/  FMUL.FTZ R5, R7, UR25 ;  /* 0x0000001907057c20 */ /* 0x000fe20008410000 */
[----:B------:R-:W-:Y:S01]  /*16290*/  FFMA.FTZ R7, R38, UR25, -R2 ;  /* 0x0000001926077c23 */ /* 0x000fe20008010802 */
[----:B-1----:R-:W-:Y:S01]  /*162a0*/  FMUL.FTZ R38, R178, R6 ;  /* 0x00000006b2267220 */ /* 0x002fe20000410000 */
[----:B------:R-:W-:-:S02]  /*162b0*/  MOV R178, R64 ;  /* 0x0000004000b27202 */ /* 0x000fc40000000f00 */
[----:B------:R-:W2:Y:S01]  /*162c0*/  LDL.LU R64, [R1+0x74] ;  /* 0x0000740001407983 */ /* 0x000ea20000300800 */
[----:B------:R-:W1:Y:S01]  /*162d0*/  MUFU.EX2 R5, R5 ;  /* 0x0000000500057308 */ /* 0x000e620000000800 */
[----:B------:R-:W-:-:S07]  /*162e0*/  FMUL.FTZ R198, R198, R6 ;  /* 0x00000006c6c67220 */ /* 0x000fce0000410000 */
[----:B------:R1:W1:Y:S01]  /*162f0*/  MUFU.EX2 R68, R7 ;  /* 0x0000000700447308 */ /* 0x0002620000000800 */
        /* <DEDUP_REMOVED lines=11> */
[----:B-1----:R-:W-:Y:S01]  /*163b0*/  FSEL R7, R201, RZ, P1 ;  /* 0x000000ffc9077208 */ /* 0x002fe20000800000 */
[-C--:B------:R-:W-:Y:S01]  /*163c0*/  FMUL.FTZ R63, R175, R6.reuse ;  /* 0x00000006af3f7220 */ /* 0x080fe20000410000 */
[-C--:B------:R-:W-:Y:S01]  /*163d0*/  FMUL.FTZ R34, R170, R6.reuse ;  /* 0x00000006aa227220 */ /* 0x080fe20000410000 */
[----:B------:R-:W-:-:S02]  /*163e0*/  FMUL.FTZ R35, R171, R6 ;  /* 0x00000006ab237220 */ /* 0x000fc40000410000 */
[----:B------:R-:W-:Y:S01]  /*163f0*/  FADD.FTZ R7, R70, -R7 ;  /* 0x8000000746077221 */ /* 0x000fe20000010000 */
[----:B------:R-:W-:-:S03]  /*16400*/  FMUL.FTZ R164, R164, R5 ;  /* 0x00000005a4a47220 */ /* 0x000fc60000410000 */
[----:B------:R-:W-:Y:S01]  /*16410*/  FMUL.FTZ R7, R7, UR25 ;  /* 0x0000001907077c20 */ /* 0x000fe20008410000 */
        /* <DEDUP_REMOVED lines=15> */
[----:B------:R-:W-:-:S02]  /*16510*/  MOV R69, R67 ;  /* 0x0000004300457202 */ /* 0x000fc40000000f00 */
[----:B------:R-:W-:Y:S02]  /*16520*/  MOV R71, R65 ;  /* 0x0000004100477202 */ /* 0x000fe40000000f00 */
[----:B------:R-:W-:Y:S02]  /*16530*/  MOV R171, R15 ;  /* 0x0000000f00ab7202 */ /* 0x000fe40000000f00 */
[----:B------:R-:W-:Y:S02]  /*16540*/  MOV R169, R11 ;  /* 0x0000000b00a97202 */ /* 0x000fe40000000f00 */
[----:B------:R-:W-:Y:S02]  /*16550*/  F2FP.BF16.F32.PACK_AB R8, R68, R10 ;  /* 0x0000000a4408723e */ /* 0x000fe400000010ff */
[----:B------:R-:W-:Y:S02]  /*16560*/  F2FP.BF16.F32.PACK_AB R15, R220, R71 ;  /* 0x00000047dc0f723e */ /* 0x000fe400000010ff */
[----:B------:R-:W-:-:S02]  /*16570*/  MOV R70, R55 ;  /* 0x0000003700467202 */ /* 0x000fc40000000f00 */
[----:B------:R-:W-:Y:S02]  /*16580*/  MOV R177, R54 ;  /* 0x0000003600b17202 */ /* 0x000fe40000000f00 */
[----:B------:R-:W-:Y:S02]  /*16590*/  MOV R172, R53 ;  /* 0x0000003500ac7202 */ /* 0x000fe40000000f00 */
[----:B------:R-:W-:Y:S01]  /*165a0*/  MOV R170, R58 ;  /* 0x0000003a00aa7202 */ /* 0x000fe20000000f00 */
[----:B---3--:R-:W-:Y:S01]  /*165b0*/  FFMA.FTZ R168, R20, R6, R9 ;  /* 0x0000000614a87223 */ /* 0x008fe20000010009 */
[----:B------:R-:W-:Y:S01]  /*165c0*/  FFMA.FTZ R6, R45, UR25, -R2 ;  /* 0x000000192d067c23 */ /* 0x000fe20008010802 */
[----:B----4-:R-:W-:-:S03]  /*165d0*/  FFMA.FTZ R21, R66, R5, R12 ;  /* 0x0000000542157223 */ /* 0x010fc6000001000c */
[----:B------:R1:W-:Y:S08]  /*165e0*/  MUFU.EX2 R183, R6 ;  /* 0x0000000600b77308 */ /* 0x0003f00000000800 */
[----:B------:R3:W4:Y:S01]  /*165f0*/  MUFU.EX2 R5, R7 ;  /* 0x0000000700057308 */ /* 0x0007220000000800 */
[----:B-1----:R-:W-:-:S07]  /*16600*/  FFMA.FTZ R6, R44, UR25, -R2 ;  /* 0x000000192c067c23 */ /* 0x002fce0008010802 */
[----:B------:R1:W-:Y:S01]  /*16610*/  MUFU.EX2 R182, R6 ;  /* 0x0000000600b67308 */ /* 0x0003e20000000800 */
[----:B---3--:R-:W-:Y:S02]  /*16620*/  IMAD.MOV.U32 R7, RZ, RZ, R16 ;  /* 0x000000ffff077224 */ /* 0x008fe400078e0010 */
[----:B------:R-:W3:Y:S01]  /*16630*/  LDSM.16.MT88.4 R16, [R213+0x8000] ;  /* 0x00800000d510783b */ /* 0x000ee20000004200 */
[----:B-1----:R-:W-:-:S04]  /*16640*/  FFMA.FTZ R6, R56, UR25, -R0 ;  /* 0x0000001938067c23 */ /* 0x002fc80008010800 */
[----:B------:R1:W3:Y:S02]  /*16650*/  MUFU.EX2 R180, R6 ;  /* 0x0000000600b47308 */ /* 0x0002e40000000800 */
[----:B-1----:R-:W-:-:S06]  /*16660*/  FFMA.FTZ R6, R47, UR25, -R0 ;  /* 0x000000192f067c23 */ /* 0x002fcc0008010800 */
[----:B------:R1:W-:Y:S02]  /*16670*/  MUFU.EX2 R181, R6 ;  /* 0x0000000600b57308 */ /* 0x0003e40000000800 */
[----:B-1----:R-:W-:-:S06]  /*16680*/  FFMA.FTZ R6, R46, UR25, -R0 ;  /* 0x000000192e067c23 */ /* 0x002fcc0008010800 */
[----:B------:R-:W1:Y:S01]  /*16690*/  MUFU.EX2 R44, R6 ;  /* 0x00000006002c7308 */ /* 0x000e620000000800 */
[----:B------:R-:W-:Y:S01]  /*166a0*/  MOV R47, R14 ;  /* 0x0000000e002f7202 */ /* 0x000fe20000000f00 */
[-C--:B----4-:R-:W-:Y:S01]  /*166b0*/  FMUL.FTZ R166, R166, R5.reuse ;  /* 0x00000005a6a67220 */ /* 0x090fe20000410000 */
[----:B------:R-:W-:Y:S01]  /*166c0*/  F2FP.BF16.F32.PACK_AB R12, R178, R12 ;  /* 0x0000000cb20c723e */ /* 0x000fe200000010ff */
[----:B------:R-:W-:Y:S01]  /*166d0*/  FMUL.FTZ R167, R167, R5 ;  /* 0x00000005a7a77220 */ /* 0x000fe20000410000 */
[----:B------:R-:W-:Y:S01]  /*166e0*/  F2FP.BF16.F32.PACK_AB R14, R69, R223 ;  /* 0x000000df450e723e */ /* 0x000fe200000010ff */
[----:B------:R-:W-:Y:S01]  /*166f0*/  FMUL.FTZ R162, R162, R5 ;  /* 0x00000005a2a27220 */ /* 0x000fe20000410000 */
[----:B---3--:R-:W-:Y:S01]  /*16700*/  F2FP.BF16.F32.PACK_AB R9, R180, R9 ;  /* 0x00000009b409723e */ /* 0x008fe200000010ff */
[----:B------:R-:W-:Y:S01]  /*16710*/  FMUL.FTZ R163, R163, R5 ;  /* 0x00000005a3a37220 */ /* 0x000fe20000410000 */
[----:B------:R-:W-:Y:S01]  /*16720*/  F2FP.BF16.F32.PACK_AB R10, R182, R183 ;  /* 0x000000b7b60a723e */ /* 0x000fe200000010ff */
[----:B------:R-:W-:Y:S01]  /*16730*/  IMAD.MOV.U32 R46, RZ, RZ, R52 ;  /* 0x000000ffff2e7224 */ /* 0x000fe200078e0034 */
[----:B------:R-:W-:-:S02]  /*16740*/  MOV R175, R57 ;  /* 0x0000003900af7202 */ /* 0x000fc40000000f00 */
[----:B-1----:R-:W-:Y:S01]  /*16750*/  F2FP.BF16.F32.PACK_AB R11, R44, R181 ;  /* 0x000000b52c0b723e */ /* 0x002fe200000010ff */
[----:B------:R-:W-:-:S06]  /*16760*/  IMAD.MOV.U32 R45, RZ, RZ, R59 ;  /* 0x000000ffff2d7224 */ /* 0x000fcc00078e003b */
[C---:B------:R-:W-:Y:S06]  /*16770*/  HMMA.16816.F32.BF16 R56, R8.reuse, R16, R196 ;  /* 0x000000100838723c */ /* 0x040fec00000418c4 */
[----:B------:R-:W-:Y:S01]  /*16780*/  HMMA.16816.F32.BF16 R52, R8, R18, R192 ;  /* 0x000000120834723c */ /* 0x000fe200000418c0 */
[-C--:B------:R-:W-:Y:S01]  /*16790*/  FMUL.FTZ R158, R158, R5.reuse ;  /* 0x000000059e9e7220 */ /* 0x080fe20000410000 */
[-C--:B------:R-:W-:Y:S01]  /*167a0*/  FMUL.FTZ R159, R159, R5.reuse ;  /* 0x000000059f9f7220 */ /* 0x080fe20000410000 */
[-C--:B------:R-:W-:Y:S01]  /*167b0*/  FMUL.FTZ R154, R154, R5.reuse ;  /* 0x000000059a9a7220 */ /* 0x080fe20000410000 */
[----:B------:R-:W-:Y:S01]  /*167c0*/  FMUL.FTZ R155, R155, R5 ;  /* 0x000000059b9b7220 */ /* 0x000fe20000410000 */
        /* <DEDUP_REMOVED lines=8> */
[----:B--2---:R-:W-:Y:S01]  /*16850*/  FFMA.FTZ R20, R64, R5, R13 ;  /* 0x0000000540147223 */ /* 0x004fe2000001000d */
[----:B------:R-:W-:-:S07]  /*16860*/  F2FP.BF16.F32.PACK_AB R13, R7, R13 ;  /* 0x0000000d070d723e */ /* 0x000fce00000010ff */
[C---:B------:R-:W-:Y:S06]  /*16870*/  HMMA.16816.F32.BF16 R164, R12.reuse, R16, R164 ;  /* 0x000000100ca4723c */ /* 0x040fec00000418a4 */
[----:B------:R-:W-:Y:S01]  /*16880*/  HMMA.16816.F32.BF16 R160, R12, R18, R160 ;  /* 0x000000120ca0723c */ /* 0x000fe200000418a0 */
[----:B------:R-:W1:Y:S01]  /*16890*/  LDSM.16.MT88.4 R16, [R216+0x8000] ;  /* 0x00800000d810783b */ /* 0x000e620000004200 */
[----:B------:R-:W-:Y:S02]  /*168a0*/  MOV R192, R44 ;  /* 0x0000002c00c07202 */ /* 0x000fe40000000f00 */
[----:B------:R-:W-:-:S02]  /*168b0*/  MOV R170, R79 ;  /* 0x0000004f00aa7202 */ /* 0x000fc40000000f00 */
[----:B------:R-:W-:Y:S02]  /*168c0*/  MOV R197, R78 ;  /* 0x0000004e00c57202 */ /* 0x000fe40000000f00 */
[----:B------:R-:W-:Y:S01]  /*168d0*/  MOV R196, R77 ;  /* 0x0000004d00c47202 */ /* 0x000fe20000000f00 */
[-C--:B-1----:R-:W-:Y:S06]  /*168e0*/  HMMA.16816.F32.BF16 R48, R8, R16.reuse, R188 ;  /* 0x000000100830723c */ /* 0x082fec00000418bc */
[----:B------:R-:W-:Y:S01]  /*168f0*/  HMMA.16816.F32.BF16 R64, R12, R16, R156 ;  /* 0x000000100c40723c */ /* 0x000fe2000004189c */
[----:B------:R-:W-:-:S05]  /*16900*/  MOV R190, R46 ;  /* 0x0000002e00be7202 */ /* 0x000fca0000000f00 */
[-C--:B------:R-:W-:Y:S06]  /*16910*/  HMMA.16816.F32.BF16 R44, R8, R18.reuse, R184 ;  /* 0x00000012082c723c */ /* 0x080fec00000418b8 */
[----:B------:R-:W-:Y:S01]  /*16920*/  HMMA.16816.F32.BF16 R76, R12, R18, R152 ;  /* 0x000000120c4c723c */ /* 0x000fe20000041898 */
[----:B------:R-:W1:Y:S01]  /*16930*/  LDSM.16.MT88.4 R16, [R214+0x8000] ;  /* 0x00800000d610783b */ /* 0x000e620000004200 */
        /* <DEDUP_REMOVED lines=14> */
[----:B------:R-:W-:Y:S02]  /*16a20*/  MOV R6, R83 ;  /* 0x0000005300067202 */ /* 0x000fe40000000f00 */
[----:B------:R-:W-:Y:S02]  /*16a30*/  MOV R189, R81 ;  /* 0x0000005100bd7202 */ /* 0x000fe40000000f00 */
[----:B------:R-:W-:Y:S02]  /*16a40*/  MOV R172, R82 ;  /* 0x0000005200ac7202 */ /* 0x000fe40000000f00 */
[-C--:B-1----:R-:W-:Y:S06]  /*16a50*/  HMMA.16816.F32.BF16 R80, R12, R16.reuse, R148 ;  /* 0x000000100c50723c */ /* 0x082fec0000041894 */
[C---:B------:R-:W-:Y:S06]  /*16a60*/  HMMA.16816.F32.BF16 R40, R8.reuse, R16, R40 ;  /* 0x000000100828723c */ /* 0x040fec0000041828 */
[-C--:B------:R-:W-:Y:S06]  /*16a70*/  HMMA.16816.F32.BF16 R36, R8, R18.reuse, R36 ;  /* 0x000000120824723c */ /* 0x080fec0000041824 */
[----:B------:R-:W-:Y:S01]  /*16a80*/  HMMA.16816.F32.BF16 R88, R12, R18, R144 ;  /* 0x000000120c58723c */ /* 0x000fe20000041890 */
[----:B------:R-:W1:Y:S01]  /*16a90*/  LDSM.16.MT88.4 R16, [R215+0x8000] ;  /* 0x00800000d710783b */ /* 0x000e620000004200 */
[-C--:B------:R-:W-:Y:S01]  /*16aa0*/  FMUL.FTZ R142, R142, R5.reuse ;  /* 0x000000058e8e7220 */ /* 0x080fe20000410000 */
[-C--:B------:R-:W-:Y:S01]  /*16ab0*/  FMUL.FTZ R143, R143, R5.reuse ;  /* 0x000000058f8f7220 */ /* 0x080fe20000410000 */
[-C--:B------:R-:W-:Y:S01]  /*16ac0*/  FMUL.FTZ R138, R138, R5.reuse ;  /* 0x000000058a8a7220 */ /* 0x080fe20000410000 */
[----:B------:R-:W-:Y:S01]  /*16ad0*/  FMUL.FTZ R139, R139, R5 ;  /* 0x000000058b8b7220 */ /* 0x000fe20000410000 */
[----:B------:R-:W-:Y:S01]  /*16ae0*/  FFMA.FTZ R5, R131, UR25, -R4 ;  /* 0x0000001983057c23 */ /* 0x000fe20008010804 */
[----:B------:R-:W-:-:S02]  /*16af0*/  MOV R184, R189 ;  /* 0x000000bd00b87202 */ /* 0x000fc40000000f00 */
[----:B------:R-:W-:Y:S02]  /*16b00*/  MOV R189, R70 ;  /* 0x0000004600bd7202 */ /* 0x000fe40000000f00 */
[----:B------:R2:W-:Y:S01]  /*16b10*/  MUFU.EX2 R70, R5 ;  /* 0x0000000500467308 */ /* 0x0005e20000000800 */
[----:B------:R-:W-:Y:S01]  /*16b20*/  FFMA.FTZ R6, R6, UR25, -R4 ;  /* 0x0000001906067c23 */ /* 0x000fe20008010804 */
[----:B------:R-:W-:Y:S01]  /*16b30*/  MOV R149, R101 ;  /* 0x0000006500957202 */ /* 0x000fe20000000f00 */
[----:B------:R-:W-:Y:S01]  /*16b40*/  IMAD.MOV.U32 R187, RZ, RZ, R102 ;  /* 0x000000ffffbb7224 */ /* 0x000fe200078e0066 */
        /* <DEDUP_REMOVED lines=8> */
[----:B--2---:R-:W-:Y:S01]  /*16bd0*/  FFMA.FTZ R5, R228, UR25, -R3 ;  /* 0x00000019e4057c23 */ /* 0x004fe20008010803 */
[--C-:B------:R-:W-:Y:S01]  /*16be0*/  FFMA.FTZ R7, R7, UR25, -R4.reuse ;  /* 0x0000001907077c23 */ /* 0x100fe20008010804 */
[--C-:B------:R-:W-:Y:S01]  /*16bf0*/  FFMA.FTZ R100, R100, UR25, -R4.reuse ;  /* 0x0000001964647c23 */ /* 0x100fe20008010804 */
[--C-:B------:R-:W-:Y:S01]  /*16c00*/  FFMA.FTZ R153, R120, UR25, -R4.reuse ;  /* 0x0000001978997c23 */ /* 0x100fe20008010804 */
[--C-:B------:R-:W-:Y:S01]  /*16c10*/  FFMA.FTZ R152, R119, UR25, -R4.reuse ;  /* 0x0000001977987c23 */ /* 0x100fe20008010804 */
[--C-:B------:R-:W-:Y:S01]  /*16c20*/  FFMA.FTZ R151, R118, UR25, -R4.reuse ;  /* 0x0000001976977c23 */ /* 0x100fe20008010804 */
[--C-:B------:R-:W-:Y:S01]  /*16c30*/  FFMA.FTZ R150, R117, UR25, -R4.reuse ;  /* 0x0000001975967c23 */ /* 0x100fe20008010804 */
[C---:B-1----:R-:W-:Y:S06]  /*16c40*/  HMMA.16816.F32.BF16 R140, R12.reuse, R16, R140 ;  /* 0x000000100c8c723c */ /* 0x042fec000004188c */
[----:B------:R-:W-:Y:S01]  /*16c50*/  HMMA.16816.F32.BF16 R136, R12, R18, R136 ;  /* 0x000000120c88723c */ /* 0x000fe20000041888 */
[--C-:B------:R-:W-:Y:S01]  /*16c60*/  FFMA.FTZ R148, R116, UR25, -R4.reuse ;  /* 0x0000001974947c23 */ /* 0x100fe20008010804 */
[----:B------:R-:W-:-:S04]  /*16c70*/  FFMA.FTZ R147, R115, UR25, -R4 ;  /* 0x0000001973937c23 */ /* 0x000fc80008010804 */
[C---:B------:R-:W-:Y:S01]  /*16c80*/  HMMA.16816.F32.BF16 R32, R8.reuse, R18, R32 ;  /* 0x000000120820723c */ /* 0x040fe20000041820 */
[----:B------:R-:W-:Y:S02]  /*16c90*/  IMAD.MOV.U32 R15, RZ, RZ, R158 ;  /* 0x000000ffff0f7224 */ /* 0x000fe400078e009e */
[--C-:B------:R-:W-:Y:S01]  /*16ca0*/  FFMA.FTZ R146, R113, UR25, -R4.reuse ;  /* 0x0000001971927c23 */ /* 0x100fe20008010804 */
[--C-:B------:R-:W-:Y:S01]  /*16cb0*/  FFMA.FTZ R145, R109, UR25, -R4.reuse ;  /* 0x000000196d917c23 */ /* 0x100fe20008010804 */
[--C-:B------:R-:W-:Y:S01]  /*16cc0*/  FFMA.FTZ R144, R99, UR25, -R4.reuse ;  /* 0x0000001963907c23 */ /* 0x100fe20008010804 */
[----:B------:R-:W-:Y:S01]  /*16cd0*/  HMMA.16816.F32.BF16 R60, R8, R16, R60 ;  /* 0x00000010083c723c */ /* 0x000fe2000004183c */
[----:B------:R-:W-:Y:S01]  /*16ce0*/  MOV R19, R195 ;  /* 0x000000c300137202 */ /* 0x000fe20000000f00 */
[--C-:B------:R-:W-:Y:S01]  /*16cf0*/  FFMA.FTZ R135, R98, UR25, -R4.reuse ;  /* 0x0000001962877c23 */ /* 0x100fe20008010804 */
[----:B------:R1:W-:Y:S01]  /*16d00*/  MUFU.EX2 R195, R5 ;  /* 0x0000000500c37308 */ /* 0x0003e20000000800 */
[--C-:B------:R-:W-:Y:S01]  /*16d10*/  FFMA.FTZ R134, R97, UR25, -R4.reuse ;  /* 0x0000001961867c23 */ /* 0x100fe20008010804 */
[--C-:B------:R-:W-:Y:S01]  /*16d20*/  FFMA.FTZ R131, R96, UR25, -R4.reuse ;  /* 0x0000001960837c23 */ /* 0x100fe20008010804 */
[--C-:B------:R-:W-:Y:S01]  /*16d30*/  FFMA.FTZ R128, R85, UR25, -R4.reuse ;  /* 0x0000001955807c23 */ /* 0x100fe20008010804 */
[--C-:B------:R-:W-:Y:S01]  /*16d40*/  FFMA.FTZ R8, R130, UR25, -R4.reuse ;  /* 0x0000001982087c23 */ /* 0x100fe20008010804 */
[--C-:B------:R-:W-:Y:S01]  /*16d50*/  FFMA.FTZ R130, R92, UR25, -R4.reuse ;  /* 0x000000195c827c23 */ /* 0x100fe20008010804 */
[--C-:B------:R-:W-:Y:S01]  /*16d60*/  FFMA.FTZ R126, R30, UR25, -R4.reuse ;  /* 0x000000191e7e7c23 */ /* 0x100fe20008010804 */
[--C-:B------:R-:W-:Y:S01]  /*16d70*/  FFMA.FTZ R125, R28, UR25, -R4.reuse ;  /* 0x000000191c7d7c23 */ /* 0x100fe20008010804 */
[----:B------:R2:W-:Y:S01]  /*16d80*/  MUFU.EX2 R10, R6 ;  /* 0x00000006000a7308 */ /* 0x0005e20000000800 */
[--C-:B------:R-:W-:Y:S01]  /*16d90*/  FFMA.FTZ R124, R25, UR25, -R4.reuse ;  /* 0x00000019197c7c23 */ /* 0x100fe20008010804 */
[----:B------:R-:W-:Y:S01]  /*16da0*/  FFMA.FTZ R122, R23, UR25, -R4 ;  /* 0x00000019177a7c23 */ /* 0x000fe20008010804 */
[--C-:B------:R-:W-:Y:S01]  /*16db0*/  FFMA.FTZ R4, R227, UR25, -R3.reuse ;  /* 0x00000019e3047c23 */ /* 0x100fe20008010803 */
[----:B------:R-:W-:Y:S01]  /*16dc0*/  MOV R18, R159 ;  /* 0x0000009f00127202 */ /* 0x000fe20000000f00 */
[--C-:B------:R-:W-:Y:S01]  /*16dd0*/  FFMA.FTZ R116, R190, UR25, -R3.reuse ;  /* 0x00000019be747c23 */ /* 0x100fe20008010803 */
[----:B------:R-:W-:Y:S01]  /*16de0*/  MOV R16, R196 ;  /* 0x000000c400107202 */ /* 0x000fe20000000f00 */
[--C-:B------:R-:W-:Y:S01]  /*16df0*/  FFMA.FTZ R121, R121, UR25, -R3.reuse ;  /* 0x0000001979797c23 */ /* 0x100fe20008010803 */
[----:B------:R-:W-:Y:S01]  /*16e00*/  FFMA.FTZ R208, R208, UR25, -R0 ;  /* 0x00000019d0d07c23 */ /* 0x000fe20008010800 */
[----:B-1----:R-:W-:Y:S01]  /*16e10*/  FFMA.FTZ R5, R15, UR25, -R2 ;  /* 0x000000190f057c23 */ /* 0x002fe20008010802 */
[--C-:B------:R-:W-:Y:S01]  /*16e20*/  FFMA.FTZ R207, R207, UR25, -R0.reuse ;  /* 0x00000019cfcf7c23 */ /* 0x100fe20008010800 */
[----:B------:R-:W1:Y:S01]  /*16e30*/  LDSM.16.MT88.4 R12, [R213+0x8800] ;  /* 0x00880000d50c783b */ /* 0x000e620000004200 */
[--C-:B------:R-:W-:Y:S01]  /*16e40*/  FFMA.FTZ R97, R184, UR25, -R3.reuse ;  /* 0x00000019b8617c23 */ /* 0x100fe20008010803 */
[--C-:B------:R-:W-:Y:S01]  /*16e50*/  FFMA.FTZ R96, R185, UR25, -R3.reuse ;  /* 0x00000019b9607c23 */ /* 0x100fe20008010803 */
[--C-:B------:R-:W-:Y:S01]  /*16e60*/  FFMA.FTZ R120, R186, UR25, -R3.reuse ;  /* 0x00000019ba787c23 */ /* 0x100fe20008010803 */
[--C-:B------:R-:W-:Y:S01]  /*16e70*/  FFMA.FTZ R119, R187, UR25, -R3.reuse ;  /* 0x00000019bb777c23 */ /* 0x100fe20008010803 */
[----:B------:R-:W-:Y:S01]  /*16e80*/  FFMA.FTZ R206, R206, UR25, -R0 ;  /* 0x00000019cece7c23 */ /* 0x000fe20008010800 */
[--C-:B--2---:R-:W-:Y:S01]  /*16e90*/  FFMA.FTZ R6, R149, UR25, -R3.reuse ;  /* 0x0000001995067c23 */ /* 0x104fe20008010803 */
[--C-:B------:R-:W-:Y:S01]  /*16ea0*/  FFMA.FTZ R118, R188, UR25, -R3.reuse ;  /* 0x00000019bc767c23 */ /* 0x100fe20008010803 */
[----:B------:R-:W-:Y:S01]  /*16eb0*/  FFMA.FTZ R117, R189, UR25, -R3 ;  /* 0x00000019bd757c23 */ /* 0x000fe20008010803 */
        /* <DEDUP_REMOVED lines=10> */
[----:B------:R-:W-:Y:S01]  /*16f60*/  MUFU.EX2 R184, R8 ;  /* 0x0000000800b87308 */ /* 0x000fe20000000800 */
[----:B------:R-:W-:Y:S01]  /*16f70*/  MOV R188, R219 ;  /* 0x000000db00bc7202 */ /* 0x000fe20000000f00 */
[--C-:B------:R-:W-:Y:S01]  /*16f80*/  FFMA.FTZ R99, R225, UR25, -R3.reuse ;  /* 0x00000019e1637c23 */ /* 0x100fe20008010803 */
[--C-:B------:R-:W-:Y:S01]  /*16f90*/  FFMA.FTZ R98, R224, UR25, -R3.reuse ;  /* 0x00000019e0627c23 */ /* 0x100fe20008010803 */
[--C-:B------:R-:W-:Y:S01]  /*16fa0*/  FFMA.FTZ R113, R129, UR25, -R3.reuse ;  /* 0x0000001981717c23 */ /* 0x100fe20008010803 */
[--C-:B------:R-:W-:Y:S01]  /*16fb0*/  FFMA.FTZ R158, R127, UR25, -R3.reuse ;  /* 0x000000197f9e7c23 */ /* 0x100fe20008010803 */
[--C-:B------:R-:W-:Y:S01]  /*16fc0*/  FFMA.FTZ R170, R114, UR25, -R3.reuse ;  /* 0x0000001972aa7c23 */ /* 0x100fe20008010803 */
[--C-:B------:R-:W-:Y:S01]  /*16fd0*/  FFMA.FTZ R169, R111, UR25, -R3.reuse ;  /* 0x000000196fa97c23 */ /* 0x100fe20008010803 */
[----:B------:R3:W4:Y:S01]  /*16fe0*/  MUFU.EX2 R8, R6 ;  /* 0x0000000600087308 */ /* 0x0007220000000800 */
[--C-:B--2---:R-:W-:Y:S01]  /*16ff0*/  FFMA.FTZ R7, R226, UR25, -R3.reuse ;  /* 0x00000019e2077c23 */ /* 0x104fe20008010803 */
        /* <DEDUP_REMOVED lines=12> */
[----:B------:R-:W-:Y:S01]  /*170c0*/  MOV R19, R156 ;  /* 0x0000009c00137202 */ /* 0x000fe20000000f00 */
[----:B------:R-:W-:Y:S01]  /*170d0*/  FFMA.FTZ R114, R190, UR25, -R2 ;  /* 0x00000019be727c23 */ /* 0x000fe20008010802 */
[----:B------:R-:W-:Y:S01]  /*170e0*/  FFMA.FTZ R205, R205, UR25, -R0 ;  /* 0x00000019cdcd7c23 */ /* 0x000fe20008010800 */
[----:B---3--:R-:W-:Y:S01]  /*170f0*/  FFMA.FTZ R6, R16, UR25, -R2 ;  /* 0x0000001910067c23 */ /* 0x008fe20008010802 */
[----:B------:R-:W-:Y:S01]  /*17100*/  MOV R16, R157 ;  /* 0x0000009d00107202 */ /* 0x000fe20000000f00 */
[----:B------:R-:W-:-:S02]  /*17110*/  IMAD.MOV.U32 R17, RZ, RZ, R193 ;  /* 0x000000ffff117224 */ /* 0x000fc400078e00c1 */
[--C-:B------:R-:W-:Y:S01]  /*17120*/  FFMA.FTZ R29, R11, UR25, -R2.reuse ;  /* 0x000000190b1d7c23 */ /* 0x100fe20008010802 */
[--C-:B------:R-:W-:Y:S01]  /*17130*/  FFMA.FTZ R28, R149, UR25, -R2.reuse ;  /* 0x00000019951c7c23 */ /* 0x100fe20008010802 */
[--C-:B------:R-:W-:Y:S01]  /*17140*/  FFMA.FTZ R27, R185, UR25, -R2.reuse ;  /* 0x00000019b91b7c23 */ /* 0x100fe20008010802 */
[--C-:B------:R-:W-:Y:S01]  /*17150*/  FFMA.FTZ R109, R186, UR25, -R2.reuse ;  /* 0x00000019ba6d7c23 */ /* 0x100fe20008010802 */
[--C-:B------:R-:W-:Y:S01]  /*17160*/  FFMA.FTZ R108, R187, UR25, -R2.reuse ;  /* 0x00000019bb6c7c23 */ /* 0x100fe20008010802 */
[----:B------:R-:W-:Y:S01]  /*17170*/  FFMA.FTZ R111, R189, UR25, -R2 ;  /* 0x00000019bd6f7c23 */ /* 0x000fe20008010802 */
[--C-:B------:R-:W-:Y:S01]  /*17180*/  FFMA.FTZ R204, R204, UR25, -R0.reuse ;  /* 0x00000019cccc7c23 */ /* 0x100fe20008010800 */
[----:B------:R-:W-:Y:S01]  /*17190*/  FFMA.FTZ R203, R203, UR25, -R0 ;  /* 0x00000019cbcb7c23 */ /* 0x000fe20008010800 */
[--C-:B--2---:R-:W-:Y:S01]  /*171a0*/  FFMA.FTZ R4, R18, UR25, -R2.reuse ;  /* 0x0000001912047c23 */ /* 0x104fe20008010802 */
[----:B------:R-:W-:Y:S01]  /*171b0*/  MOV R18, R191 ;  /* 0x000000bf00127202 */ /* 0x000fe20000000f00 */
[----:B------:R-:W-:Y:S01]  /*171c0*/  IMAD.MOV.U32 R191, RZ, RZ, R171 ;  /* 0x000000ffffbf7224 */ /* 0x000fe200078e00ab */
        /* <DEDUP_REMOVED lines=23> */
[--C-:B------:R-:W-:Y:S01]  /*17340*/  FFMA.FTZ R211, R73, UR25, -R2.reuse ;  /* 0x0000001949d37c23 */ /* 0x100fe20008010802 */
[--C-:B------:R-:W-:Y:S01]  /*17350*/  FFMA.FTZ R249, R31, UR25, -R2.reuse ;  /* 0x000000191ff97c23 */ /* 0x100fe20008010802 */
[----:B------:R-:W-:Y:S01]  /*17360*/  FFMA.FTZ R251, R26, UR25, -R2 ;  /* 0x000000191afb7c23 */ /* 0x000fe20008010802 */
[--C-:B------:R-:W-:Y:S01]  /*17370*/  FFMA.FTZ R2, R18, UR25, -R0.reuse ;  /* 0x0000001912027c23 */ /* 0x100fe20008010800 */
[----:B------:R1:W5:Y:S02]  /*17380*/  LDL.LU R228, [R1+0x110] ;  /* 0x0001100001e47983 */ /* 0x0003640000300800 */
[----:B------:R4:W-:Y:S01]  /*17390*/  MUFU.EX2 R188, R3 ;  /* 0x0000000300bc7308 */ /* 0x0009e20000000800 */
[--C-:B--2---:R-:W-:Y:S01]  /*173a0*/  FFMA.FTZ R5, R19, UR25, -R0.reuse ;  /* 0x0000001913057c23 */ /* 0x104fe20008010800 */
[--C-:B------:R-:W-:Y:S01]  /*173b0*/  FFMA.FTZ R106, R190, UR25, -R0.reuse ;  /* 0x00000019be6a7c23 */ /* 0x100fe20008010800 */
[----:B------:R-:W-:Y:S01]  /*173c0*/  FFMA.FTZ R25, R185, UR25, -R0 ;  /* 0x00000019b9197c23 */ /* 0x000fe20008010800 */
[----:B------:R-:W-:Y:S01]  /*173d0*/  MOV R190, R192 ;  /* 0x000000c000be7202 */ /* 0x000fe20000000f00 */
[----:B------:R-:W-:-:S03]  /*173e0*/  FADD.FTZ R104, R189, R21 ;  /* 0x00000015bd687221 */ /* 0x000fc60000010000 */
[----:B------:R-:W2:Y:S01]  /*173f0*/  MUFU.EX2 R6, R6 ;  /* 0x0000000600067308 */ /* 0x000ea20000000800 */
[----:B---3--:R-:W-:-:S07]  /*17400*/  FFMA.FTZ R4, R16, UR25, -R0 ;  /* 0x0000001910047c23 */ /* 0x008fce0008010800 */
[----:B------:R-:W3:Y:S01]  /*17410*/  MUFU.EX2 R86, R7 ;  /* 0x0000000700567308 */ /* 0x000ee20000000800 */
[--C-:B----4-:R-:W-:Y:S01]  /*17420*/  FFMA.FTZ R3, R17, UR25, -R0.reuse ;  /* 0x0000001911037c23 */ /* 0x110fe20008010800 */
[----:B------:R-:W-:Y:S01]  /*17430*/  FFMA.FTZ R110, R156, UR25, -R0 ;  /* 0x000000199c6e7c23 */ /* 0x000fe20008010800 */
[----:B------:R-:W-:Y:S01]  /*17440*/  IMAD.MOV.U32 R93, RZ, RZ, R8 ;  /* 0x000000ffff5d7224 */ /* 0x000fe200078e0008 */
[----:B------:R-:W-:Y:S02]  /*17450*/  MOV R92, R10 ;  /* 0x0000000a005c7202 */ /* 0x000fe40000000f00 */
[----:B------:R-:W-:Y:S01]  /*17460*/  MOV R85, R9 ;  /* 0x0000000900557202 */ /* 0x000fe20000000f00 */
[--C-:B------:R-:W-:Y:S01]  /*17470*/  FFMA.FTZ R26, R11, UR25, -R0.reuse ;  /* 0x000000190b1a7c23 */ /* 0x100fe20008010800 */
[----:B------:R-:W-:Y:S01]  /*17480*/  MUFU.EX2 R192, R2 ;  /* 0x0000000200c07308 */ /* 0x000fe20000000800 */
[--C-:B------:R-:W-:Y:S01]  /*17490*/  FFMA.FTZ R31, R187, UR25, -R0.reuse ;  /* 0x00000019bb1f7c23 */ /* 0x100fe20008010800 */
[--C-:B------:R-:W-:Y:S01]  /*174a0*/  FFMA.FTZ R105, R191, UR25, -R0.reuse ;  /* 0x00000019bf697c23 */ /* 0x100fe20008010800 */
[--C-:B------:R-:W-:Y:S01]  /*174b0*/  FFMA.FTZ R123, R177, UR25, -R0.reuse ;  /* 0x00000019b17b7c23 */ /* 0x100fe20008010800 */
[--C-:B------:R-:W-:Y:S01]  /*174c0*/  FFMA.FTZ R112, R175, UR25, -R0.reuse ;  /* 0x00000019af707c23 */ /* 0x100fe20008010800 */
[--C-:B------:R-:W-:Y:S01]  /*174d0*/  FFMA.FTZ R133, R222, UR25, -R0.reuse ;  /* 0x00000019de857c23 */ /* 0x100fe20008010800 */
[--C-:B------:R-:W-:Y:S01]  /*174e0*/  FFMA.FTZ R24, R186, UR25, -R0.reuse ;  /* 0x00000019ba187c23 */ /* 0x100fe20008010800 */
[----:B------:R-:W4:Y:S01]  /*174f0*/  LDSM.16.MT88.4 R16, [R214+0x8800] ;  /* 0x00880000d610783b */ /* 0x000f220000004200 */
[----:B------:R-:W1:Y:S03]  /*17500*/  MUFU.EX2 R73, R5 ;  /* 0x0000000500497308 */ /* 0x000e660000000800 */
[----:B------:R1:W5:Y:S05]  /*17510*/  LDL.LU R227, [R1+0x10c] ;  /* 0x00010c0001e37983 */ /* 0x00036a0000300800 */
[----:B------:R1:W-:Y:S08]  /*17520*/  MUFU.EX2 R185, R4 ;  /* 0x0000000400b97308 */ /* 0x0003f00000000800 */
[----:B------:R-:W1:Y:S01]  /*17530*/  MUFU.EX2 R189, R3 ;  /* 0x0000000300bd7308 */ /* 0x000e620000000800 */
[----:B------:R-:W-:Y:S01]  /*17540*/  FFMA.FTZ R156, R252, UR25, -R0 ;  /* 0x00000019fc9c7c23 */ /* 0x000fe20008010800 */
[----:B--2---:R-:W-:-:S02]  /*17550*/  MOV R252, R6 ;  /* 0x0000000600fc7202 */ /* 0x004fc40000000f00 */
[----:B------:R-:W-:Y:S02]  /*17560*/  F2FP.BF16.F32.PACK_AB R8, R92, R85 ;  /* 0x000000555c08723e */ /* 0x000fe400000010ff */
[----:B------:R-:W-:Y:S02]  /*17570*/  F2FP.BF16.F32.PACK_AB R9, R195, R93 ;  /* 0x0000005dc309723e */ /* 0x000fe400000010ff */
[----:B------:R-:W-:Y:S02]  /*17580*/  F2FP.BF16.F32.PACK_AB R10, R184, R70 ;  /* 0x00000046b80a723e */ /* 0x000fe400000010ff */
[----:B---3--:R-:W-:Y:S02]  /*17590*/  F2FP.BF16.F32.PACK_AB R11, R86, R212 ;  /* 0x000000d4560b723e */ /* 0x008fe400000010ff */
[----:B------:R-:W-:Y:S01]  /*175a0*/  MOV R187, R157 ;  /* 0x0000009d00bb7202 */ /* 0x000fe20000000f00 */
[----:B------:R-:W-:Y:S01]  /*175b0*/  IMAD.MOV.U32 R191, RZ, RZ, R223 ;  /* 0x000000ffffbf7224 */ /* 0x000fe200078e00df */
[----:B-1----:R-:W-:Y:S01]  /*175c0*/  F2FP.BF16.F32.PACK_AB R4, R193, R194 ;  /* 0x000000c2c104723e */ /* 0x002fe200000010ff */
[--C-:B------:R-:W-:Y:S01]  /*175d0*/  FFMA.FTZ R177, R210, UR25, -R0.reuse ;  /* 0x00000019d2b17c23 */ /* 0x100fe20008010800 */
[----:B------:R-:W-:Y:S01]  /*175e0*/  F2FP.BF16.F32.PACK_AB R5, R73, R192 ;  /* 0x000000c04905723e */ /* 0x000fe200000010ff */
[--C-:B------:R-:W-:Y:S01]  /*175f0*/  FFMA.FTZ R175, R245, UR25, -R0.reuse ;  /* 0x00000019f5af7c23 */ /* 0x100fe20008010800 */
[----:B------:R-:W-:Y:S01]  /*17600*/  F2FP.BF16.F32.PACK_AB R6, R252, R188 ;  /* 0x000000bcfc06723e */ /* 0x000fe200000010ff */
[--C-:B------:R-:W-:Y:S01]  /*17610*/  FFMA.FTZ R222, R72, UR25, -R0.reuse ;  /* 0x0000001948de7c23 */ /* 0x100fe20008010800 */
[----:B------:R-:W-:Y:S01]  /*17620*/  F2FP.BF16.F32.PACK_AB R7, R189, R185 ;  /* 0x000000b9bd07723e */ /* 0x000fe200000010ff */
[--C-:B------:R-:W-:Y:S01]  /*17630*/  FFMA.FTZ R157, R248, UR25, -R0.reuse ;  /* 0x00000019f89d7c23 */ /* 0x100fe20008010800 */
[--C-:B------:R-:W-:Y:S01]  /*17640*/  FFMA.FTZ R210, R87, UR25, -R0.reuse ;  /* 0x0000001957d27c23 */ /* 0x100fe20008010800 */
[--C-:B------:R-:W-:Y:S01]  /*17650*/  FFMA.FTZ R248, R75, UR25, -R0.reuse ;  /* 0x000000194bf87c23 */ /* 0x100fe20008010800 */
[----:B------:R-:W-:Y:S01]  /*17660*/  FFMA.FTZ R223, R74, UR25, -R0 ;  /* 0x000000194adf7c23 */ /* 0x000fe20008010800 */
[----:B------:R-:W-:Y:S01]  /*17670*/  FADD.FTZ R2, R187, R20 ;  /* 0x00000014bb027221 */ /* 0x000fe20000010000 */
[----:B------:R-:W-:Y:S01]  /*17680*/  FADD.FTZ R0, R68, R22 ;  /* 0x0000001644007221 */ /* 0x000fe20000010000 */
[-C--:B------:R-:W-:Y:S01]  /*17690*/  HMMA.16816.F32.BF16 R164, R8, R12.reuse, R164 ;  /* 0x0000000c08a4723c */ /* 0x080fe200000418a4 */
[----:B------:R-:W1:Y:S01]  /*176a0*/  LDSM.16.MT88.4 R20, [R216+0x8800] ;  /* 0x00880000d814783b */ /* 0x000e620000004200 */
[----:B------:R-:W-:Y:S01]  /*176b0*/  MOV R95, R190 ;  /* 0x000000be005f7202 */ /* 0x000fe20000000f00 */
[----:B------:R2:W-:Y:S02]  /*176c0*/  MUFU.EX2 R186, R29 ;  /* 0x0000001d00ba7308 */ /* 0x0005e40000000800 */
[----:B------:R3:W5:Y:S01]  /*176d0*/  LDL.LU R226, [R1+0x108] ;  /* 0x0001080001e27983 */ /* 0x0007620000300800 */
[C---:B------:R-:W-:Y:S06]  /*176e0*/  HMMA.16816.F32.BF16 R56, R4.reuse, R12, R56 ;  /* 0x0000000c0438723c */ /* 0x040fec0000041838 */
[-C--:B------:R-:W-:Y:S06]  /*176f0*/  HMMA.16816.F32.BF16 R52, R4, R14.reuse, R52 ;  /* 0x0000000e0434723c */ /* 0x080fec0000041834 */
[----:B------:R-:W-:Y:S01]  /*17700*/  HMMA.16816.F32.BF16 R160, R8, R14, R160 ;  /* 0x0000000e08a0723c */ /* 0x000fe200000418a0 */
[----:B------:R-:W2:Y:S05]  /*17710*/  LDSM.16.MT88.4 R12, [R215+0x8800] ;  /* 0x00880000d70c783b */ /* 0x000eaa0000004200 */
[C---:B----4-:R-:W-:Y:S06]  /*17720*/  HMMA.16816.F32.BF16 R40, R4.reuse, R16, R40 ;  /* 0x000000100428723c */ /* 0x050fec0000041828 */
[C---:B------:R-:W-:Y:S06]  /*17730*/  HMMA.16816.F32.BF16 R36, R4.reuse, R18, R36 ;  /* 0x000000120424723c */ /* 0x040fec0000041824 */
[C---:B-1----:R-:W-:Y:S06]  /*17740*/  HMMA.16816.F32.BF16 R48, R4.reuse, R20, R48 ;  /* 0x000000140430723c */ /* 0x042fec0000041830 */
[----:B------:R-:W-:Y:S06]  /*17750*/  HMMA.16816.F32.BF16 R44, R4, R22, R44 ;  /* 0x00000016042c723c */ /* 0x000fec000004182c */
[C---:B------:R-:W-:Y:S06]  /*17760*/  HMMA.16816.F32.BF16 R80, R8.reuse, R16, R80 ;  /* 0x000000100850723c */ /* 0x040fec0000041850 */
[C---:B------:R-:W-:Y:S01]  /*17770*/  HMMA.16816.F32.BF16 R88, R8.reuse, R18, R88 ;  /* 0x000000120858723c */ /* 0x040fe20000041858 */
[----:B------:R-:W1:Y:S05]  /*17780*/  LDSM.16.MT88.4 R16, [R213+0x9000] ;  /* 0x00900000d510783b */ /* 0x000e6a0000004200 */
[C---:B------:R-:W-:Y:S06]  /*17790*/  HMMA.16816.F32.BF16 R64, R8.reuse, R20, R64 ;  /* 0x000000140840723c */ /* 0x040fec0000041840 */
[----:B------:R-:W-:Y:S01]  /*177a0*/  HMMA.16816.F32.BF16 R76, R8, R22, R76 ;  /* 0x00000016084c723c */ /* 0x000fe2000004184c */
[----:B------:R-:W-:Y:S01]  /*177b0*/  MOV R3, R191 ;  /* 0x000000bf00037202 */ /* 0x000fe20000000f00 */
[----:B------:R-:W-:Y:S01]  /*177c0*/  IMAD.MOV.U32 R68, RZ, RZ, R220 ;  /* 0x000000ffff447224 */ /* 0x000fe200078e00dc */
[----:B------:R-:W-:Y:S08]  /*177d0*/  MUFU.EX2 R190, R30 ;  /* 0x0000001e00be7308 */ /* 0x000ff00000000800 */
[----:B------:R4:W-:Y:S01]  /*177e0*/  MUFU.EX2 R187, R27 ;  /* 0x0000001b00bb7308 */ /* 0x0009e20000000800 */
[C---:B--2---:R-:W-:Y:S07]  /*177f0*/  HMMA.16816.F32.BF16 R60, R4.reuse, R12, R60 ;  /* 0x0000000c043c723c */ /* 0x044fee000004183c */
[----:B------:R2:W-:Y:S01]  /*17800*/  MUFU.EX2 R245, R26 ;  /* 0x0000001a00f57308 */ /* 0x0005e20000000800 */
[----:B------:R-:W-:Y:S01]  /*17810*/  HMMA.16816.F32.BF16 R32, R4, R14, R32 ;  /* 0x0000000e0420723c */ /* 0x000fe20000041820 */
[----:B------:R-:W-:-:S06]  /*17820*/  MOV R29, R86 ;  /* 0x00000056001d7202 */ /* 0x000fcc0000000f00 */
[----:B------:R-:W-:Y:S01]  /*17830*/  MUFU.EX2 R100, R100 ;  /* 0x0000006400647308 */ /* 0x000fe20000000800 */
[C---:B------:R-:W-:Y:S01]  /*17840*/  HMMA.16816.F32.BF16 R140, R8.reuse, R12, R140 ;  /* 0x0000000c088c723c */ /* 0x040fe2000004188c */
[----:B------:R-:W-:Y:S01]  /*17850*/  FADD.FTZ R0, R183, R0 ;  /* 0x00000000b7007221 */ /* 0x000fe20000010000 */
[----:B------:R3:W5:Y:S05]  /*17860*/  LDL.LU R225, [R1+0x104] ;  /* 0x0001040001e17983 */ /* 0x00076a0000300800 */
[----:B------:R-:W1:Y:S01]  /*17870*/  MUFU.EX2 R4, R28 ;  /* 0x0000001c00047308 */ /* 0x000e620000000800 */
[----:B------:R-:W-:Y:S01]  /*17880*/  HMMA.16816.F32.BF16 R136, R8, R14, R136 ;  /* 0x0000000e0888723c */ /* 0x000fe20000041888 */
[----:B------:R-:W3:Y:S01]  /*17890*/  LDSM.16.MT88.4 R8, [R214+0x9000] ;  /* 0x00900000d608783b */ /* 0x000ee20000004200 */
[----:B------:R-:W-:-:S03]  /*178a0*/  MOV R21, R73 ;  /* 0x0000004900157202 */ /* 0x000fc60000000f00 */
[----:B------:R-:W3:Y:S02]  /*178b0*/  LDSM.16.MT88.4 R12, [R216+0x9000] ;  /* 0x00900000d80c783b */ /* 0x000ee40000004200 */
[----:B------:R1:W1:Y:S08]  /*178c0*/  MUFU.EX2 R191, R25 ;  /* 0x0000001900bf7308 */ /* 0x0002700000000800 */
[----:B------:R-:W-:Y:S01]  /*178d0*/  MUFU.EX2 R220, R31 ;  /* 0x0000001f00dc7308 */ /* 0x000fe20000000800 */
[----:B----4-:R-:W-:Y:S01]  /*178e0*/  IMAD.MOV.U32 R27, RZ, RZ, R93 ;  /* 0x000000ffff1b7224 */ /* 0x010fe200078e005d */
[----:B--2---:R-:W-:-:S02]  /*178f0*/  MOV R26, R95 ;  /* 0x0000005f001a7202 */ /* 0x004fc40000000f00 */
[----:B------:R-:W-:Y:S01]  /*17900*/  MOV R30, R70 ;  /* 0x00000046001e7202 */ /* 0x000fe20000000f00 */
[----:B------:R-:W-:Y:S01]  /*17910*/  FADD.FTZ R3, R3, R104 ;  /* 0x0000006803037221 */ /* 0x000fe20000010000 */
[----:B------:R-:W-:Y:S01]  /*17920*/  FADD.FTZ R0, R182, R0 ;  /* 0x00000000b6007221 */ /* 0x000fe20000010000 */
[----:B------:R2:W5:Y:S01]  /*17930*/  LDL.LU R224, [R1+0x100] ;  /* 0x0001000001e07983 */ /* 0x0005620000300800 */
[----:B-1----:R-:W-:Y:S02]  /*17940*/  MOV R25, R4 ;  /* 0x0000000400197202 */ /* 0x002fe40000000f00 */
[----:B------:R-:W1:Y:S01]  /*17950*/  MUFU.EX2 R4, R24 ;  /* 0x0000001800047308 */ /* 0x000e620000000800 */
[----:B------:R-:W-:Y:S02]  /*17960*/  F2FP.BF16.F32.PACK_AB R5, R191, R245 ;  /* 0x000000f5bf05723e */ /* 0x000fe400000010ff */
[----:B------:R-:W-:Y:S02]  /*17970*/  F2FP.BF16.F32.PACK_AB R6, R187, R25 ;  /* 0x00000019bb06723e */ /* 0x000fe400000010ff */
[----:B-1----:R-:W-:-:S02]  /*17980*/  MOV R31, R4 ;  /* 0x00000004001f7202 */ /* 0x002fc40000000f00 */
[----:B------:R-:W-:Y:S02]  /*17990*/  F2FP.BF16.F32.PACK_AB R4, R186, R190 ;  /* 0x000000beba04723e */ /* 0x000fe400000010ff */
[----:B------:R-:W-:Y:S02]  /*179a0*/  F2FP.BF16.F32.PACK_AB R7, R220, R31 ;  /* 0x0000001fdc07723e */ /* 0x000fe400000010ff */
[----:B------:R-:W-:-:S05]  /*179b0*/  MOV R24, R85 ;  /* 0x0000005500187202 */ /* 0x000fca0000000f00 */
[C---:B------:R-:W-:Y:S06]  /*179c0*/  HMMA.16816.F32.BF16 R84, R4.reuse, R18, R52 ;  /* 0x000000120454723c */ /* 0x040fec0000041834 */
[----:B---3--:R-:W-:Y:S07]  /*179d0*/  HMMA.16816.F32.BF16 R52, R4, R10, R36 ;  /* 0x0000000a0434723c */ /* 0x008fee0000041824 */
[----:B------:R-:W-:-:S02]  /*179e0*/  IMAD.MOV.U32 R39, RZ, RZ, R21 ;  /* 0x000000ffff277224 */ /* 0x000fc400078e0015 */
[----:B------:R-:W1:Y:S01]  /*179f0*/  LDSM.16.MT88.4 R20, [R215+0x9000] ;  /* 0x00900000d714783b */ /* 0x000e620000004200 */
[----:B------:R-:W-:Y:S01]  /*17a00*/  MOV R28, R92 ;  /* 0x0000005c001c7202 */ /* 0x000fe20000000f00 */
[C---:B------:R-:W-:Y:S06]  /*17a10*/  HMMA.16816.F32.BF16 R72, R4.reuse, R12, R48 ;  /* 0x0000000c0448723c */ /* 0x040fec0000041830 */
[----:B------:R-:W-:Y:S01]  /*17a20*/  HMMA.16816.F32.BF16 R92, R4, R16, R56 ;  /* 0x00000010045c723c */ /* 0x000fe20000041838 */
[----:B------:R-:W-:Y:S01]  /*17a30*/  IMAD.MOV.U32 R51, RZ, RZ, R68 ;  /* 0x000000ffff337224 */ /* 0x000fe200078e0044 */
[----:B------:R-:W-:-:S02]  /*17a40*/  MOV R49, R71 ;  /* 0x0000004700317202 */ /* 0x000fc40000000f00 */
[----:B------:R-:W-:Y:S02]  /*17a50*/  MOV R50, R69 ;  /* 0x0000004500327202 */ /* 0x000fe40000000f00 */
[C---:B------:R-:W-:Y:S06]  /*17a60*/  HMMA.16816.F32.BF16 R56, R4.reuse, R8, R40 ;  /* 0x000000080438723c */ /* 0x040fec0000041828 */
[----:B------:R-:W-:Y:S01]  /*17a70*/  HMMA.16816.F32.BF16 R68, R4, R14, R44 ;  /* 0x0000000e0444723c */ /* 0x000fe2000004182c */
[----:B------:R-:W3:Y:S01]  /*17a80*/  MUFU.EX2 R45, R102 ;  /* 0x00000066002d7308 */ /* 0x000ee20000000800 */
[----:B------:R-:W-:-:S02]  /*17a90*/  MOV R38, R252 ;  /* 0x000000fc00267202 */ /* 0x000fc40000000f00 */
[----:B------:R-:W-:Y:S02]  /*17aa0*/  MOV R37, R245 ;  /* 0x000000f500257202 */ /* 0x000fe40000000f00 */
[----:B------:R-:W-:-:S03]  /*17ab0*/  MOV R36, R191 ;  /* 0x000000bf00247202 */ /* 0x000fc60000000f00 */
[----:B------:R3:W4:Y:S01]  /*17ac0*/  MUFU.EX2 R44, R98 ;  /* 0x00000062002c7308 */ /* 0x0007220000000800 */
[C---:B-1----:R-:W-:Y:S06]  /*17ad0*/  HMMA.16816.F32.BF16 R60, R4.reuse, R20, R60 ;  /* 0x00000014043c723c */ /* 0x042fec000004183c */
[----:B------:R-:W-:Y:S01]  /*17ae0*/  HMMA.16816.F32.BF16 R40, R4, R22, R32 ;  /* 0x000000160428723c */ /* 0x000fe20000041820 */
[----:B------:R4:W-:Y:S08]  /*17af0*/  MUFU.EX2 R4, R97 ;  /* 0x0000006100047308 */ /* 0x0009f00000000800 */
[----:B------:R-:W-:Y:S08]  /*17b00*/  MUFU.EX2 R245, R103 ;  /* 0x0000006700f57308 */ /* 0x000ff00000000800 */
[----:B------:R-:W1:Y:S08]  /*17b10*/  MUFU.EX2 R191, R101 ;  /* 0x0000006500bf7308 */ /* 0x000e700000000800 */
[----:B------:R-:W2:Y:S08]  /*17b20*/  MUFU.EX2 R252, R99 ;  /* 0x0000006300fc7308 */ /* 0x000eb00000000800 */
[----:B------:R2:W2:Y:S01]  /*17b30*/  MUFU.EX2 R32, R96 ;  /* 0x0000006000207308 */ /* 0x0004a20000000800 */
[----:B---3--:R-:W-:Y:S01]  /*17b40*/  IMAD.MOV.U32 R98, RZ, RZ, R45 ;  /* 0x000000ffff627224 */ /* 0x008fe200078e002d */
[----:B----4-:R-:W-:-:S02]  /*17b50*/  MOV R97, R44 ;  /* 0x0000002c00617202 */ /* 0x010fc40000000f00 */
[----:B-1----:R-:W-:Y:S02]  /*17b60*/  F2FP.BF16.F32.PACK_AB R6, R100, R191 ;  /* 0x000000bf6406723e */ /* 0x002fe400000010ff */
[----:B--2---:R-:W-:Y:S02]  /*17b70*/  F2FP.BF16.F32.PACK_AB R5, R97, R252 ;  /* 0x000000fc6105723e */ /* 0x004fe400000010ff */
[----:B------:R-:W-:Y:S01]  /*17b80*/  MOV R96, R4 ;  /* 0x0000000400607202 */ /* 0x000fe20000000f00 */
[----:B------:R-:W-:-:S03]  /*17b90*/  FADD.FTZ R4, R180, R168 ;  /* 0x000000a8b4047221 */ /* 0x000fc60000010000 */
[----:B------:R-:W-:Y:S01]  /*17ba0*/  F2FP.BF16.F32.PACK_AB R7, R32, R96 ;  /* 0x000000602007723e */ /* 0x000fe200000010ff */
[----:B------:R-:W-:Y:S01]  /*17bb0*/  FADD.FTZ R104, R181, R4 ;  /* 0x00000004b5687221 */ /* 0x000fe20000010000 */
[----:B------:R-:W-:Y:S01]  /*17bc0*/  F2FP.BF16.F32.PACK_AB R4, R98, R245 ;  /* 0x000000f56204723e */ /* 0x000fe200000010ff */
[----:B------:R-:W-:Y:S01]  /*17bd0*/  IMAD.MOV.U32 R99, RZ, RZ, R37 ;  /* 0x000000ffff637224 */ /* 0x000fe200078e0025 */
[----:B------:R-:W-:-:S05]  /*17be0*/  MOV R168, R38 ;  /* 0x0000002600a87202 */ /* 0x000fca0000000f00 */
[----:B------:R-:W-:Y:S01]  /*17bf0*/  HMMA.16816.F32.BF16 R44, R4, R18, R160 ;  /* 0x00000012042c723c */ /* 0x000fe200000418a0 */
[----:B------:R-:W-:-:S06]  /*17c00*/  FADD.FTZ R2, R49, R2 ;  /* 0x0000000231027221 */ /* 0x000fcc0000010000 */
[----:B------:R-:W-:Y:S02]  /*17c10*/  MOV R163, R36 ;  /* 0x0000002400a37202 */ /* 0x000fe40000000f00 */
[----:B------:R-:W-:Y:S02]  /*17c20*/  MOV R162, R32 ;  /* 0x0000002000a27202 */ /* 0x000fe40000000f00 */
[----:B------:R-:W-:Y:S01]  /*17c30*/  MOV R160, R39 ;  /* 0x0000002700a07202 */ /* 0x000fe20000000f00 */
[----:B------:R-:W-:Y:S01]  /*17c40*/  HMMA.16816.F32.BF16 R32, R4, R14, R76 ;  /* 0x0000000e0420723c */ /* 0x000fe2000004184c */
[----:B------:R-:W-:-:S05]  /*17c50*/  MOV R103, R24 ;  /* 0x0000001800677202 */ /* 0x000fca0000000f00 */
[C---:B------:R-:W-:Y:S01]  /*17c60*/  HMMA.16816.F32.BF16 R36, R4.reuse, R12, R64 ;  /* 0x0000000c0424723c */ /* 0x040fe20000041840 */
[----:B------:R-:W1:Y:S01]  /*17c70*/  LDSM.16.MT88.4 R12, [R216+0x9800] ;  /* 0x00980000d80c783b */ /* 0x000e620000004200 */
[----:B------:R-:W-:Y:S01]  /*17c80*/  MOV R180, R25 ;  /* 0x0000001900b47202 */ /* 0x000fe20000000f00 */
[----:B------:R-:W-:Y:S01]  /*17c90*/  IMAD.MOV.U32 R102, RZ, RZ, R26 ;  /* 0x000000ffff667224 */ /* 0x000fe200078e001a */
[----:B------:R-:W-:Y:S02]  /*17ca0*/  MOV R101, R27 ;  /* 0x0000001b00657202 */ /* 0x000fe40000000f00 */
[----:B------:R-:W-:Y:S01]  /*17cb0*/  HMMA.16816.F32.BF16 R24, R4, R8, R80 ;  /* 0x000000080418723c */ /* 0x000fe20000041850 */
[----:B------:R-:W-:Y:S01]  /*17cc0*/  FADD.FTZ R3, R50, R3 ;  /* 0x0000000332037221 */ /* 0x000fe20000010000 */
[----:B------:R-:W-:-:S04]  /*17cd0*/  FADD.FTZ R2, R51, R2 ;  /* 0x0000000233027221 */ /* 0x000fc80000010000 */
[----:B------:R-:W-:Y:S01]  /*17ce0*/  HMMA.16816.F32.BF16 R64, R4, R10, R88 ;  /* 0x0000000a0440723c */ /* 0x000fe20000041858 */
[----:B------:R-:W2:Y:S01]  /*17cf0*/  LDSM.16.MT88.4 R8, [R214+0x9800] ;  /* 0x00980000d608783b */ /* 0x000ea20000004200 */
[----:B------:R-:W-:-:S04]  /*17d00*/  IMAD.MOV.U32 R161, RZ, RZ, R100 ;  /* 0x000000ffffa17224 */ /* 0x000fc800078e0064 */
[----:B------:R-:W-:Y:S01]  /*17d10*/  HMMA.16816.F32.BF16 R48, R4, R16, R164 ;  /* 0x000000100430723c */ /* 0x000fe200000418a4 */
[----:B------:R3:W-:Y:S01]  /*17d20*/  MUFU.EX2 R167, R108 ;  /* 0x0000006c00a77308 */ /* 0x0007e20000000800 */
[----:B------:R-:W-:Y:S01]  /*17d30*/  MOV R182, R31 ;  /* 0x0000001f00b67202 */ /* 0x000fe20000000f00 */
[----:B------:R-:W4:Y:S01]  /*17d40*/  LDSM.16.MT88.4 R16, [R213+0x9800] ;  /* 0x00980000d510783b */ /* 0x000f220000004200 */
[----:B------:R-:W-:-:S05]  /*17d50*/  MOV R100, R28 ;  /* 0x0000001c00647202 */ /* 0x000fca0000000f00 */
[----:B------:R1:W-:Y:S01]  /*17d60*/  MUFU.EX2 R164, R109 ;  /* 0x0000006d00a47308 */ /* 0x0003e20000000800 */
[----:B---3--:R-:W-:-:S07]  /*17d70*/  IMAD.MOV.U32 R108, RZ, RZ, R212 ;  /* 0x000000ffff6c7224 */ /* 0x008fce00078e00d4 */
[----:B------:R-:W3:Y:S01]  /*17d80*/  MUFU.EX2 R110, R110 ;  /* 0x0000006e006e7308 */ /* 0x000ee20000000800 */
[----:B-1----:R-:W-:-:S07]  /*17d90*/  MOV R109, R29 ;  /* 0x0000001d006d7202 */ /* 0x002fce0000000f00 */
[----:B------:R1:W-:Y:S08]  /*17da0*/  MUFU.EX2 R212, R107 ;  /* 0x0000006b00d47308 */ /* 0x0003f00000000800 */
[----:B------:R-:W-:Y:S01]  /*17db0*/  MUFU.EX2 R183, R111 ;  /* 0x0000006f00b77308 */ /* 0x000fe20000000800 */
[----:B-1----:R-:W-:Y:S02]  /*17dc0*/  MOV R107, R30 ;  /* 0x0000001e006b7202 */ /* 0x002fe40000000f00 */
[----:B------:R-:W1:Y:S05]  /*17dd0*/  LDSM.16.MT88.4 R28, [R215+0x9800] ;  /* 0x00980000d71c783b */ /* 0x000e6a0000004200 */
[----:B------:R-:W-:Y:S08]  /*17de0*/  MUFU.EX2 R165, R106 ;  /* 0x0000006a00a57308 */ /* 0x000ff00000000800 */
[----:B------:R-:W2:Y:S08]  /*17df0*/  MUFU.EX2 R166, R105 ;  /* 0x0000006900a67308 */ /* 0x000eb00000000800 */
[----:B------:R-:W4:Y:S01]  /*17e00*/  MUFU.EX2 R181, R112 ;  /* 0x0000007000b57308 */ /* 0x000f220000000800 */
[C---:B------:R-:W-:Y:S07]  /*17e10*/  HMMA.16816.F32.BF16 R80, R4.reuse, R22, R136 ;  /* 0x000000160450723c */ /* 0x040fee0000041888 */
[----:B---3--:R-:W-:Y:S01]  /*17e20*/  MOV R139, R110 ;  /* 0x0000006e008b7202 */ /* 0x008fe20000000f00 */
[----:B------:R-:W-:Y:S01]  /*17e30*/  HMMA.16816.F32.BF16 R76, R4, R20, R140 ;  /* 0x00000014044c723c */ /* 0x000fe2000004188c */
[----:B------:R-:W-:-:S06]  /*17e40*/  IMAD.MOV.U32 R110, RZ, RZ, R108 ;  /* 0x000000ffff6e7224 */ /* 0x000fcc00078e006c */
[----:B------:R-:W-:Y:S02]  /*17e50*/  F2FP.BF16.F32.PACK_AB R4, R167, R164 ;  /* 0x000000a4a704723e */ /* 0x000fe400000010ff */
[----:B--2---:R-:W-:Y:S02]  /*17e60*/  F2FP.BF16.F32.PACK_AB R5, R166, R165 ;  /* 0x000000a5a605723e */ /* 0x004fe400000010ff */
[----:B------:R-:W-:Y:S02]  /*17e70*/  F2FP.BF16.F32.PACK_AB R6, R183, R212 ;  /* 0x000000d4b706723e */ /* 0x000fe400000010ff */
[----:B----4-:R-:W-:Y:S01]  /*17e80*/  F2FP.BF16.F32.PACK_AB R7, R181, R139 ;  /* 0x0000008bb507723e */ /* 0x010fe200000010ff */
[----:B------:R-:W-:Y:S01]  /*17e90*/  IMAD.MOV.U32 R112, RZ, RZ, R186 ;  /* 0x000000ffff707224 */ /* 0x000fe200078e00ba */
[----:B------:R-:W-:Y:S01]  /*17ea0*/  MOV R141, R107 ;  /* 0x0000006b008d7202 */ /* 0x000fe20000000f00 */
[----:B------:R-:W-:Y:S01]  /*17eb0*/  IMAD.MOV.U32 R108, RZ, RZ, R190 ;  /* 0x000000ffff6c7224 */ /* 0x000fe200078e00be */
[----:B------:R-:W-:-:S02]  /*17ec0*/  MOV R107, R109 ;  /* 0x0000006d006b7202 */ /* 0x000fc40000000f00 */
[----:B------:R-:W-:Y:S02]  /*17ed0*/  MOV R143, R191 ;  /* 0x000000bf008f7202 */ /* 0x000fe40000000f00 */
[----:B------:R-:W-:Y:S02]  /*17ee0*/  MOV R109, R189 ;  /* 0x000000bd006d7202 */ /* 0x000fe40000000f00 */
[----:B------:R-:W-:Y:S02]  /*17ef0*/  MOV R111, R188 ;  /* 0x000000bc006f7202 */ /* 0x000fe40000000f00 */
[----:B------:R-:W-:Y:S01]  /*17f00*/  HMMA.16816.F32.BF16 R188, R4, R12, R72 ;  /* 0x0000000c04bc723c */ /* 0x000fe20000041848 */
[----:B------:R-:W-:Y:S01]  /*17f10*/  MOV R21, R168 ;  /* 0x000000a800157202 */ /* 0x000fe20000000f00 */
[----:B------:R-:W-:Y:S01]  /*17f20*/  MUFU.EX2 R136, R154 ;  /* 0x0000009a00887308 */ /* 0x000fe20000000800 */
[----:B------:R-:W-:Y:S02]  /*17f30*/  MOV R142, R163 ;  /* 0x000000a3008e7202 */ /* 0x000fe40000000f00 */
[----:B------:R-:W-:-:S02]  /*17f40*/  MOV R163, R187 ;  /* 0x000000bb00a37202 */ /* 0x000fc40000000f00 */
[----:B------:R-:W-:Y:S02]  /*17f50*/  MOV R75, R112 ;  /* 0x00000070004b7202 */ /* 0x000fe40000000f00 */
[----:B------:R-:W-:Y:S01]  /*17f60*/  MOV R105, R185 ;  /* 0x000000b900697202 */ /* 0x000fe20000000f00 */
[----:B------:R-:W-:Y:S01]  /*17f70*/  MUFU.EX2 R168, R126 ;  /* 0x0000007e00a87308 */ /* 0x000fe20000000800 */
[----:B------:R-:W-:Y:S02]  /*17f80*/  MOV R106, R184 ;  /* 0x000000b8006a7202 */ /* 0x000fe40000000f00 */
[----:B------:R-:W-:Y:S01]  /*17f90*/  HMMA.16816.F32.BF16 R184, R4, R14, R68 ;  /* 0x0000000e04b8723c */ /* 0x000fe20000041844 */
[----:B------:R-:W-:-:S04]  /*17fa0*/  MOV R74, R183 ;  /* 0x000000b7004a7202 */ /* 0x000fc80000000f00 */
[----:B------:R-:W-:Y:S02]  /*17fb0*/  MUFU.EX2 R112, R155 ;  /* 0x0000009b00707308 */ /* 0x000fe40000000800 */
[----:B------:R-:W-:Y:S01]  /*17fc0*/  IMAD.MOV.U32 R70, RZ, RZ, R160 ;  /* 0x000000ffff467224 */ /* 0x000fe200078e00a0 */
[----:B------:R-:W-:Y:S01]  /*17fd0*/  MOV R160, R182 ;  /* 0x000000b600a07202 */ /* 0x000fe20000000f00 */
[----:B------:R-:W-:Y:S01]  /*17fe0*/  IMAD.MOV.U32 R68, RZ, RZ, R180 ;  /* 0x000000ffff447224 */ /* 0x000fe200078e00b4 */
[----:B------:R-:W-:-:S03]  /*17ff0*/  MOV R69, R181 ;  /* 0x000000b500457202 */ /* 0x000fc60000000f00 */
[----:B------:R-:W-:Y:S01]  /*18000*/  MUFU.EX2 R137, R153 ;  /* 0x0000009900897308 */ /* 0x000fe20000000800 */
[----:B------:R-:W-:Y:S07]  /*18010*/  HMMA.16816.F32.BF16 R180, R4, R8, R56 ;  /* 0x0000000804b4723c */ /* 0x000fee0000041838 */
[----:B------:R-:W-:Y:S01]  /*18020*/  MUFU.EX2 R138, R152 ;  /* 0x00000098008a7308 */ /* 0x000fe20000000800 */
[----:B------:R-:W-:Y:S01]  /*18030*/  MOV R59, R96 ;  /* 0x00000060003b7202 */ /* 0x000fe20000000f00 */
[----:B------:R-:W-:Y:S01]  /*18040*/  IMAD.MOV.U32 R56, RZ, RZ, R99 ;  /* 0x000000ffff387224 */ /* 0x000fe200078e0063 */
[----:B------:R-:W-:-:S05]  /*18050*/  MOV R58, R97 ;  /* 0x00000061003a7202 */ /* 0x000fca0000000f00 */
[----:B------:R-:W-:Y:S01]  /*18060*/  MUFU.EX2 R120, R120 ;  /* 0x0000007800787308 */ /* 0x000fe20000000800 */
[----:B------:R-:W-:-:S07]  /*18070*/  MOV R57, R98 ;  /* 0x0000006200397202 */ /* 0x000fce0000000f00 */
[----:B------:R-:W2:Y:S01]  /*18080*/  MUFU.EX2 R119, R119 ;  /* 0x0000007700777308 */ /* 0x000ea20000000800 */
[----:B------:R-:W-:Y:S07]  /*18090*/  HMMA.16816.F32.BF16 R96, R4, R10, R52 ;  /* 0x0000000a0460723c */ /* 0x000fee0000041834 */
[----:B------:R-:W-:Y:S01]  /*180a0*/  MUFU.EX2 R118, R118 ;  /* 0x0000007600767308 */ /* 0x000fe20000000800 */
[----:B------:R-:W-:-:S07]  /*180b0*/  MOV R52, R102 ;  /* 0x0000006600347202 */ /* 0x000fce0000000f00 */
[----:B------:R-:W3:Y:S01]  /*180c0*/  MUFU.EX2 R126, R117 ;  /* 0x00000075007e7308 */ /* 0x000ee20000000800 */
[C---:B------:R-:W-:Y:S01]  /*180d0*/  HMMA.16816.F32.BF16 R88, R4.reuse, R16, R92 ;  /* 0x000000100458723c */ /* 0x040fe2000004185c */
[----:B------:R-:W-:Y:S01]  /*180e0*/  IMAD.MOV.U32 R72, RZ, RZ, R100 ;  /* 0x000000ffff487224 */ /* 0x000fe200078e0064 */
[----:B------:R-:W-:Y:S02]  /*180f0*/  MOV R73, R101 ;  /* 0x0000006500497202 */ /* 0x000fe40000000f00 */
[----:B------:R-:W-:Y:S02]  /*18100*/  MOV R53, R103 ;  /* 0x0000006700357202 */ /* 0x000fe40000000f00 */
[----:B------:R-:W-:Y:S01]  /*18110*/  HMMA.16816.F32.BF16 R84, R4, R18, R84 ;  /* 0x000000120454723c */ /* 0x000fe20000041854 */
[----:B------:R-:W-:Y:S01]  /*18120*/  MOV R54, R143 ;  /* 0x0000008f00367202 */ /* 0x000fe20000000f00 */
[----:B------:R-:W-:Y:S01]  /*18130*/  FADD.FTZ R2, R73, R2 ;  /* 0x0000000249027221 */ /* 0x000fe20000010000 */
[----:B------:R-:W-:-:S03]  /*18140*/  MOV R55, R142 ;  /* 0x0000008e00377202 */ /* 0x000fc60000000f00 */
[----:B-1----:R-:W-:Y:S01]  /*18150*/  HMMA.16816.F32.BF16 R100, R4, R28, R60 ;  /* 0x0000001c0464723c */ /* 0x002fe2000004183c */
[----:B------:R-:W-:-:S05]  /*18160*/  MOV R71, R141 ;  /* 0x0000008d00477202 */ /* 0x000fca0000000f00 */
[----:B------:R-:W-:Y:S07]  /*18170*/  HMMA.16816.F32.BF16 R92, R4, R30, R40 ;  /* 0x0000001e045c723c */ /* 0x000fee0000041828 */
[----:B------:R-:W-:Y:S01]  /*18180*/  FADD.FTZ R4, R52, R104 ;  /* 0x0000006834047221 */ /* 0x000fe20000010000 */
[----:B--2---:R-:W-:Y:S01]  /*18190*/  F2FP.BF16.F32.PACK_AB R5, R119, R120 ;  /* 0x000000787705723e */ /* 0x004fe200000010ff */
[----:B------:R-:W-:Y:S01]  /*181a0*/  IMAD.MOV.U32 R42, RZ, RZ, R54 ;  /* 0x000000ffff2a7224 */ /* 0x000fe200078e0036 */
[----:B------:R-:W-:Y:S01]  /*181b0*/  F2FP.BF16.F32.PACK_AB R6, R138, R137 ;  /* 0x000000898a06723e */ /* 0x000fe200000010ff */
[----:B------:R-:W-:Y:S01]  /*181c0*/  FADD.FTZ R73, R192, R4 ;  /* 0x00000004c0497221 */ /* 0x000fe20000010000 */
[----:B------:R-:W-:-:S02]  /*181d0*/  F2FP.BF16.F32.PACK_AB R4, R136, R112 ;  /* 0x000000708804723e */ /* 0x000fc400000010ff */
[----:B---3--:R-:W-:Y:S01]  /*181e0*/  F2FP.BF16.F32.PACK_AB R7, R126, R118 ;  /* 0x000000767e07723e */ /* 0x008fe200000010ff */
[----:B------:R-:W-:Y:S01]  /*181f0*/  IMAD.MOV.U32 R62, RZ, RZ, R58 ;  /* 0x000000ffff3e7224 */ /* 0x000fe200078e003a */
[----:B------:R-:W-:Y:S01]  /*18200*/  MOV R43, R55 ;  /* 0x00000037002b7202 */ /* 0x000fe20000000f00 */
[----:B------:R-:W-:Y:S01]  /*18210*/  FADD.FTZ R3, R53, R3 ;  /* 0x0000000335037221 */ /* 0x000fe20000010000 */
[----:B------:R-:W-:Y:S01]  /*18220*/  MOV R63, R59 ;  /* 0x0000003b003f7202 */ /* 0x000fe20000000f00 */
[----:B------:R-:W-:Y:S01]  /*18230*/  IMAD.MOV.U32 R54, RZ, RZ, R70 ;  /* 0x000000ffff367224 */ /* 0x000fe200078e0046 */
[----:B------:R-:W-:Y:S02]  /*18240*/  MOV R60, R56 ;  /* 0x00000038003c7202 */ /* 0x000fe40000000f00 */
[----:B------:R-:W-:Y:S02]  /*18250*/  MOV R61, R57 ;  /* 0x00000039003d7202 */ /* 0x000fe40000000f00 */
[----:B------:R-:W-:-:S02]  /*18260*/  MOV R55, R71 ;  /* 0x0000004700377202 */ /* 0x000fc40000000f00 */
[----:B------:R-:W-:Y:S02]  /*18270*/  MOV R52, R68 ;  /* 0x0000004400347202 */ /* 0x000fe40000000f00 */
[----:B------:R-:W-:Y:S01]  /*18280*/  MOV R53, R69 ;  /* 0x0000004500357202 */ /* 0x000fe20000000f00 */
[----:B------:R-:W-:Y:S01]  /*18290*/  IMAD.MOV.U32 R155, RZ, RZ, R43 ;  /* 0x000000ffff9b7224 */ /* 0x000fe200078e002b */
[----:B------:R-:W-:Y:S01]  /*182a0*/  MOV R154, R42 ;  /* 0x0000002a009a7202 */ /* 0x000fe20000000f00 */
[C---:B------:R-:W-:Y:S01]  /*182b0*/  HMMA.16816.F32.BF16 R56, R4.reuse, R18, R44 ;  /* 0x000000120438723c */ /* 0x040fe2000004182c */
        /* <DEDUP_REMOVED lines=9> */
[----:B------:R-:W1:Y:S01]  /*18350*/  MUFU.EX2 R151, R151 ;  /* 0x0000009700977308 */ /* 0x000e620000000800 */
[----:B------:R-:W-:Y:S01]  /*18360*/  MOV R62, R54 ;  /* 0x00000036003e7202 */ /* 0x000fe20000000f00 */
[----:B------:R-:W-:Y:S01]  /*18370*/  HMMA.16816.F32.BF16 R44, R4, R8, R24 ;  /* 0x00000008042c723c */ /* 0x000fe20000041818 */
[----:B------:R-:W2:Y:S01]  /*18380*/  LDSM.16.MT88.4 R24, [R213+0xa000] ;  /* 0x00a00000d518783b */ /* 0x000ea20000004200 */
[----:B------:R-:W-:-:S02]  /*18390*/  MOV R23, R106 ;  /* 0x0000006a00177202 */ /* 0x000fc40000000f00 */
[----:B------:R-:W-:Y:S01]  /*183a0*/  MOV R20, R107 ;  /* 0x0000006b00147202 */ /* 0x000fe20000000f00 */
[----:B------:R-:W-:Y:S01]  /*183b0*/  LDSM.16.MT88.4 R16, [R214+0xa000] ;  /* 0x00a00000d610783b */ /* 0x000fe20000004200 */
[C---:B------:R-:W-:Y:S06]  /*183c0*/  HMMA.16816.F32.BF16 R48, R4.reuse, R12, R36 ;  /* 0x0000000c0430723c */ /* 0x040fec0000041824 */
[----:B------:R-:W-:Y:S01]  /*183d0*/  HMMA.16816.F32.BF16 R52, R4, R14, R32 ;  /* 0x0000000e0434723c */ /* 0x000fe20000041820 */
[----:B------:R-:W3:Y:S01]  /*183e0*/  LDSM.16.MT88.4 R12, [R215+0xa000] ;  /* 0x00a00000d70c783b */ /* 0x000ee20000004200 */
[----:B------:R-:W4:Y:S01]  /*183f0*/  MUFU.EX2 R150, R150 ;  /* 0x0000009600967308 */ /* 0x000f220000000800 */
[----:B------:R-:W-:-:S02]  /*18400*/  IMAD.MOV.U32 R9, RZ, RZ, R22 ;  /* 0x000000ffff097224 */ /* 0x000fc400078e0016 */
[----:B------:R-:W-:Y:S02]  /*18410*/  FADD.FTZ R0, R194, R0 ;  /* 0x00000000c2007221 */ /* 0x000fe40000010000 */
[----:B------:R-:W-:-:S03]  /*18420*/  MOV R32, R23 ;  /* 0x0000001700207202 */ /* 0x000fc60000000f00 */
[----:B------:R-:W-:Y:S01]  /*18430*/  MUFU.EX2 R143, R147 ;  /* 0x00000093008f7308 */ /* 0x000fe20000000800 */
[----:B------:R-:W-:Y:S02]  /*18440*/  MOV R33, R20 ;  /* 0x0000001400217202 */ /* 0x000fe40000000f00 */
[----:B------:R-:W-:Y:S02]  /*18450*/  MOV R34, R21 ;  /* 0x0000001500227202 */ /* 0x000fe40000000f00 */
[----:B------:R-:W3:Y:S03]  /*18460*/  LDSM.16.MT88.4 R20, [R216+0xa000] ;  /* 0x00a00000d814783b */ /* 0x000ee60000004200 */
[----:B------:R-:W-:Y:S01]  /*18470*/  MUFU.EX2 R106, R128 ;  /* 0x00000080006a7308 */ /* 0x000fe20000000800 */
[----:B------:R-:W-:-:S07]  /*18480*/  FADD.FTZ R72, R72, R3 ;  /* 0x0000000348487221 */ /* 0x000fce0000010000 */
[----:B------:R-:W-:Y:S08]  /*18490*/  MUFU.EX2 R153, R125 ;  /* 0x0000007d00997308 */ /* 0x000ff00000000800 */
[----:B------:R-:W-:Y:S08]  /*184a0*/  MUFU.EX2 R152, R124 ;  /* 0x0000007c00987308 */ /* 0x000ff00000000800 */
[----:B------:R-:W-:Y:S08]  /*184b0*/  MUFU.EX2 R147, R122 ;  /* 0x0000007a00937308 */ /* 0x000ff00000000800 */
[----:B------:R-:W-:Y:S01]  /*184c0*/  MUFU.EX2 R128, R116 ;  /* 0x0000007400807308 */ /* 0x000fe20000000800 */
[----:B------:R-:W-:-:S07]  /*184d0*/  FADD.FTZ R3, R195, R2 ;  /* 0x00000002c3037221 */ /* 0x000fce0000010000 */
[----:B------:R-:W-:Y:S08]  /*184e0*/  MUFU.EX2 R140, R144 ;  /* 0x00000090008c7308 */ /* 0x000ff00000000800 */
[----:B------:R-:W-:Y:S08]  /*184f0*/  MUFU.EX2 R125, R114 ;  /* 0x00000072007d7308 */ /* 0x000ff00000000800 */
[----:B------:R-:W-:Y:S08]  /*18500*/  MUFU.EX2 R129, R129 ;  /* 0x0000008100817308 */ /* 0x000ff00000000800 */
[----:B------:R-:W-:Y:S08]  /*18510*/  MUFU.EX2 R127, R127 ;  /* 0x0000007f007f7308 */ /* 0x000ff00000000800 */
[----:B------:R1:W-:Y:S08]  /*18520*/  MUFU.EX2 R124, R149 ;  /* 0x00000095007c7308 */ /* 0x0003f00000000800 */
[----:B------:R-:W-:Y:S08]  /*18530*/  MUFU.EX2 R123, R123 ;  /* 0x0000007b007b7308 */ /* 0x000ff00000000800 */
[----:B------:R-:W-:Y:S08]  /*18540*/  MUFU.EX2 R133, R133 ;  /* 0x0000008500857308 */ /* 0x000ff00000000800 */
[----:B------:R4:W-:Y:S08]  /*18550*/  MUFU.EX2 R122, R156 ;  /* 0x0000009c007a7308 */ /* 0x0009f00000000800 */
[----:B------:R-:W-:Y:S01]  /*18560*/  MUFU.EX2 R116, R157 ;  /* 0x0000009d00747308 */ /* 0x000fe20000000800 */
[----:B------:R-:W-:-:S07]  /*18570*/  FADD.FTZ R2, R193, R0 ;  /* 0x00000000c1027221 */ /* 0x000fce0000010000 */
[----:B------:R-:W-:Y:S08]  /*18580*/  MUFU.EX2 R144, R134 ;  /* 0x0000008600907308 */ /* 0x000ff00000000800 */
[----:B------:R-:W-:Y:S08]  /*18590*/  MUFU.EX2 R107, R131 ;  /* 0x00000083006b7308 */ /* 0x000ff00000000800 */
[----:B------:R-:W-:Y:S01]  /*185a0*/  MUFU.EX2 R105, R130 ;  /* 0x0000008200697308 */ /* 0x000fe20000000800 */
[----:B------:R-:W-:-:S07]  /*185b0*/  MOV R0, R62 ;  /* 0x0000003e00007202 */ /* 0x000fce0000000f00 */
[----:B------:R-:W-:Y:S01]  /*185c0*/  MUFU.EX2 R148, R148 ;  /* 0x0000009400947308 */ /* 0x000fe20000000800 */
[----:B------:R-:W-:-:S07]  /*185d0*/  MOV R8, R63 ;  /* 0x0000003f00087202 */ /* 0x000fce0000000f00 */
[----:B------:R-:W2:Y:S08]  /*185e0*/  MUFU.EX2 R130, R115 ;  /* 0x0000007300827308 */ /* 0x000eb00000000800 */
[----:B------:R-:W-:Y:S08]  /*185f0*/  MUFU.EX2 R134, R113 ;  /* 0x0000007100867308 */ /* 0x000ff00000000800 */
[----:B------:R-:W3:Y:S01]  /*18600*/  MUFU.EX2 R131, R121 ;  /* 0x0000007900837308 */ /* 0x000ee20000000800 */
[----:B------:R-:W-:Y:S01]  /*18610*/  HMMA.16816.F32.BF16 R36, R4, R10, R64 ;  /* 0x0000000a0424723c */ /* 0x000fe20000041840 */
[----:B-1----:R-:W-:Y:S01]  /*18620*/  MOV R149, R151 ;  /* 0x0000009700957202 */ /* 0x002fe20000000f00 */
[----:B------:R-:W-:Y:S01]  /*18630*/  FADD.FTZ R0, R0, R73 ;  /* 0x0000004900007221 */ /* 0x000fe20000010000 */
[----:B----4-:R-:W-:Y:S01]  /*18640*/  MOV R156, R150 ;  /* 0x00000096009c7202 */ /* 0x010fe20000000f00 */
[----:B------:R-:W-:Y:S01]  /*18650*/  FADD.FTZ R8, R8, R72 ;  /* 0x0000004808087221 */ /* 0x000fe20000010000 */
[----:B------:R-:W-:-:S02]  /*18660*/  IMAD.MOV.U32 R104, RZ, RZ, R40 ;  /* 0x000000ffff687224 */ /* 0x000fc400078e0028 */
[----:B------:R1:W-:Y:S01]  /*18670*/  MUFU.EX2 R142, R146 ;  /* 0x00000092008e7308 */ /* 0x0003e20000000800 */
[----:B------:R-:W-:Y:S01]  /*18680*/  IMAD.MOV.U32 R11, RZ, RZ, R111 ;  /* 0x000000ffff0b7224 */ /* 0x000fe200078e006f */
[----:B------:R-:W-:Y:S02]  /*18690*/  MOV R35, R41 ;  /* 0x0000002900237202 */ /* 0x000fe40000000f00 */
[----:B------:R-:W-:Y:S02]  /*186a0*/  MOV R150, R42 ;  /* 0x0000002a00967202 */ /* 0x000fe40000000f00 */
[----:B------:R-:W-:Y:S02]  /*186b0*/  MOV R151, R61 ;  /* 0x0000003d00977202 */ /* 0x000fe40000000f00 */
[----:B------:R4:W-:Y:S01]  /*186c0*/  MUFU.EX2 R141, R145 ;  /* 0x00000091008d7308 */ /* 0x0009e20000000800 */
[----:B------:R-:W-:Y:S01]  /*186d0*/  FADD.FTZ R2, R11, R2 ;  /* 0x000000020b027221 */ /* 0x000fe20000010000 */
[----:B------:R-:W-:Y:S01]  /*186e0*/  FADD.FTZ R0, R9, R0 ;  /* 0x0000000009007221 */ /* 0x000fe20000010000 */
[----:B------:R-:W-:Y:S01]  /*186f0*/  FADD.FTZ R72, R32, R8 ;  /* 0x0000000820487221 */ /* 0x000fe20000010000 */
[----:B------:R-:W-:-:S02]  /*18700*/  F2FP.BF16.F32.PACK_AB R8, R156, R149 ;  /* 0x000000959c08723e */ /* 0x000fc400000010ff */
[----:B-1----:R-:W-:Y:S02]  /*18710*/  MOV R146, R154 ;  /* 0x0000009a00927202 */ /* 0x002fe40000000f00 */
[----:B------:R-:W-:Y:S02]  /*18720*/  MOV R154, R43 ;  /* 0x0000002b009a7202 */ /* 0x000fe40000000f00 */
[----:B------:R-:W-:Y:S01]  /*18730*/  HMMA.16816.F32.BF16 R40, R4, R30, R80 ;  /* 0x0000001e0428723c */ /* 0x000fe20000041850 */
[----:B----4-:R-:W-:Y:S01]  /*18740*/  MOV R145, R155 ;  /* 0x0000009b00917202 */ /* 0x010fe20000000f00 */
[----:B------:R-:W-:-:S04]  /*18750*/  IMAD.MOV.U32 R155, RZ, RZ, R60 ;  /* 0x000000ffff9b7224 */ /* 0x000fc800078e003c */
[----:B------:R-:W-:Y:S01]  /*18760*/  HMMA.16816.F32.BF16 R60, R4, R28, R76 ;  /* 0x0000001c043c723c */ /* 0x000fe2000004184c */
[----:B--2---:R-:W-:Y:S02]  /*18770*/  F2FP.BF16.F32.PACK_AB R9, R130, R128 ;  /* 0x000000808209723e */ /* 0x004fe400000010ff */
[----:B------:R-:W-:Y:S02]  /*18780*/  F2FP.BF16.F32.PACK_AB R10, R143, R148 ;  /* 0x000000948f0a723e */ /* 0x000fe400000010ff */
[----:B---3--:R-:W-:Y:S01]  /*18790*/  F2FP.BF16.F32.PACK_AB R11, R131, R134 ;  /* 0x00000086830b723e */ /* 0x008fe200000010ff */
[----:B------:R-:W-:Y:S01]  /*187a0*/  FADD.FTZ R3, R110, R3 ;  /* 0x000000036e037221 */ /* 0x000fe20000010000 */
[----:B------:R-:W-:Y:S01]  /*187b0*/  F2FP.BF16.F32.PACK_AB R4, R129, R125 ;  /* 0x0000007d8104723e */ /* 0x000fe200000010ff */
[----:B------:R-:W-:Y:S01]  /*187c0*/  MUFU.EX2 R113, R158 ;  /* 0x0000009e00717308 */ /* 0x000fe20000000800 */
[----:B------:R-:W-:Y:S01]  /*187d0*/  F2FP.BF16.F32.PACK_AB R5, R133, R123 ;  /* 0x0000007b8505723e */ /* 0x000fe200000010ff */
[----:B------:R-:W-:Y:S01]  /*187e0*/  FADD.FTZ R2, R34, R2 ;  /* 0x0000000222027221 */ /* 0x000fe20000010000 */
[----:B------:R-:W-:-:S02]  /*187f0*/  F2FP.BF16.F32.PACK_AB R6, R124, R127 ;  /* 0x0000007f7c06723e */ /* 0x000fc400000010ff */
[----:B------:R-:W-:Y:S01]  /*18800*/  F2FP.BF16.F32.PACK_AB R7, R116, R122 ;  /* 0x0000007a7407723e */ /* 0x000fe200000010ff */
[----:B------:R-:W-:Y:S01]  /*18810*/  HMMA.16816.F32.BF16 R76, R8, R24, R68 ;  /* 0x00000018084c723c */ /* 0x000fe20000041844 */
[----:B------:R-:W-:Y:S01]  /*18820*/  MOV R157, R107 ;  /* 0x0000006b009d7202 */ /* 0x000fe20000000f00 */
[----:B------:R1:W-:Y:S01]  /*18830*/  MUFU.EX2 R121, R172 ;  /* 0x000000ac00797308 */ /* 0x0003e20000000800 */
[----:B------:R-:W-:Y:S03]  /*18840*/  LDSM.16.MT88.4 R28, [R214+0xa800] ;  /* 0x00a80000d61c783b */ /* 0x000fe60000004200 */
[C---:B------:R-:W-:Y:S06]  /*18850*/  HMMA.16816.F32.BF16 R192, R4.reuse, R26, R84 ;  /* 0x0000001a04c0723c */ /* 0x040fec0000041854 */
[C---:B------:R-:W-:Y:S06]  /*18860*/  HMMA.16816.F32.BF16 R84, R4.reuse, R14, R92 ;  /* 0x0000000e0454723c */ /* 0x040fec000004185c */
[----:B------:R-:W-:Y:S06]  /*18870*/  HMMA.16816.F32.BF16 R64, R4, R24, R88 ;  /* 0x000000180440723c */ /* 0x000fec0000041858 */
[C---:B------:R-:W-:Y:S01]  /*18880*/  HMMA.16816.F32.BF16 R92, R8.reuse, R26, R56 ;  /* 0x0000001a085c723c */ /* 0x040fe20000041838 */
[----:B------:R-:W2:Y:S01]  /*18890*/  LDSM.16.MT88.4 R24, [R213+0xa800] ;  /* 0x00a80000d518783b */ /* 0x000ea20000004200 */
[----:B------:R3:W-:Y:S01]  /*188a0*/  MUFU.EX2 R111, R171 ;  /* 0x000000ab006f7308 */ /* 0x0007e20000000800 */
[----:B-1----:R-:W-:Y:S01]  /*188b0*/  IMAD.MOV.U32 R172, RZ, RZ, R108 ;  /* 0x000000ffffac7224 */ /* 0x002fe200078e006c */
[----:B------:R-:W-:Y:S01]  /*188c0*/  MOV R158, R105 ;  /* 0x00000069009e7202 */ /* 0x000fe20000000f00 */
[----:B------:R-:W-:Y:S01]  /*188d0*/  FADD.FTZ R3, R33, R3 ;  /* 0x0000000321037221 */ /* 0x000fe20000010000 */
[C---:B------:R-:W-:Y:S04]  /*188e0*/  HMMA.16816.F32.BF16 R68, R8.reuse, R20, R48 ;  /* 0x000000140844723c */ /* 0x040fe80000041830 */
[----:B------:R1:W-:Y:S02]  /*188f0*/  MUFU.EX2 R115, R169 ;  /* 0x000000a900737308 */ /* 0x0003e40000000800 */
[----:B------:R-:W-:Y:S01]  /*18900*/  HMMA.16816.F32.BF16 R48, R8, R18, R36 ;  /* 0x000000120830723c */ /* 0x000fe20000041824 */
[----:B------:R-:W-:Y:S05]  /*18910*/  LDSM.16.MT88.4 R36, [R215+0xa800] ;  /* 0x00a80000d724783b */ /* 0x000fea0000004200 */
[----:B------:R-:W-:Y:S01]  /*18920*/  MUFU.EX2 R135, R135 ;  /* 0x0000008700877308 */ /* 0x000fe20000000800 */
[----:B---3--:R-:W-:-:S07]  /*18930*/  MOV R171, R109 ;  /* 0x0000006d00ab7202 */ /* 0x008fce0000000f00 */
[----:B------:R-:W3:Y:S01]  /*18940*/  MUFU.EX2 R114, R170 ;  /* 0x000000aa00727308 */ /* 0x000ee20000000800 */
[----:B-1----:R-:W-:Y:S02]  /*18950*/  MOV R169, R35 ;  /* 0x0000002300a97202 */ /* 0x002fe40000000f00 */
[----:B------:R-:W1:Y:S05]  /*18960*/  LDSM.16.MT88.4 R32, [R216+0xa800] ;  /* 0x00a80000d820783b */ /* 0x000e6a0000004200 */
[----:B------:R-:W4:Y:S08]  /*18970*/  MUFU.EX2 R117, R159 ;  /* 0x0000009f00757308 */ /* 0x000f300000000800 */
[----:B------:R-:W2:Y:S08]  /*18980*/  MUFU.EX2 R110, R173 ;  /* 0x000000ad006e7308 */ /* 0x000eb00000000800 */
[----:B------:R-:W-:Y:S08]  /*18990*/  MUFU.EX2 R109, R174 ;  /* 0x000000ae006d7308 */ /* 0x000ff00000000800 */
[----:B------:R-:W-:Y:S08]  /*189a0*/  MUFU.EX2 R108, R176 ;  /* 0x000000b0006c7308 */ /* 0x000ff00000000800 */
[----:B------:R-:W-:Y:S08]  /*189b0*/  MUFU.EX2 R107, R175 ;  /* 0x000000af006b7308 */ /* 0x000ff00000000800 */
[----:B------:R-:W1:Y:S08]  /*189c0*/  MUFU.EX2 R105, R177 ;  /* 0x000000b100697308 */ /* 0x000e700000000800 */
[----:B------:R-:W-:Y:S08]  /*189d0*/  MUFU.EX2 R208, R208 ;  /* 0x000000d000d07308 */ /* 0x000ff00000000800 */
[----:B------:R-:W1:Y:S01]  /*189e0*/  MUFU.EX2 R207, R207 ;  /* 0x000000cf00cf7308 */ /* 0x000e620000000800 */
[C---:B------:R-:W-:Y:S06]  /*189f0*/  HMMA.16816.F32.BF16 R88, R8.reuse, R22, R52 ;  /* 0x000000160858723c */ /* 0x040fec0000041834 */
[C---:B------:R-:W-:Y:S06]  /*18a00*/  HMMA.16816.F32.BF16 R56, R8.reuse, R16, R44 ;  /* 0x000000100838723c */ /* 0x040fec000004182c */
[C---:B------:R-:W-:Y:S06]  /*18a10*/  HMMA.16816.F32.BF16 R52, R8.reuse, R12, R60 ;  /* 0x0000000c0834723c */ /* 0x040fec000004183c */
[----:B------:R-:W-:Y:S01]  /*18a20*/  HMMA.16816.F32.BF16 R44, R8, R14, R40 ;  /* 0x0000000e082c723c */ /* 0x000fe20000041828 */
[----:B------:R-:W-:-:S06]  /*18a30*/  FADD.FTZ R3, R252, R3 ;  /* 0x00000003fc037221 */ /* 0x000fcc0000010000 */
[----:B------:R-:W-:Y:S01]  /*18a40*/  FADD.FTZ R8, R245, R72 ;  /* 0x00000048f5087221 */ /* 0x000fe20000010000 */
[C---:B------:R-:W-:Y:S01]  /*18a50*/  HMMA.16816.F32.BF16 R80, R4.reuse, R18, R96 ;  /* 0x000000120450723c */ /* 0x040fe20000041860 */
[----:B---3--:R-:W-:Y:S02]  /*18a60*/  F2FP.BF16.F32.PACK_AB R9, R114, R113 ;  /* 0x000000717209723e */ /* 0x008fe400000010ff */
[----:B------:R-:W-:Y:S01]  /*18a70*/  FADD.FTZ R60, R169, R8 ;  /* 0x00000008a93c7221 */ /* 0x000fe20000010000 */
[----:B------:R-:W-:Y:S02]  /*18a80*/  F2FP.BF16.F32.PACK_AB R8, R141, R142 ;  /* 0x0000008e8d08723e */ /* 0x000fe400000010ff */
[----:B------:R-:W-:Y:S01]  /*18a90*/  HMMA.16816.F32.BF16 R188, R4, R20, R188 ;  /* 0x0000001404bc723c */ /* 0x000fe200000418bc */
[----:B------:R-:W-:Y:S02]  /*18aa0*/  F2FP.BF16.F32.PACK_AB R10, R135, R140 ;  /* 0x0000008c870a723e */ /* 0x000fe400000010ff */
[----:B----4-:R-:W-:-:S03]  /*18ab0*/  F2FP.BF16.F32.PACK_AB R11, R117, R115 ;  /* 0x00000073750b723e */ /* 0x010fc600000010ff */
[----:B------:R-:W-:Y:S01]  /*18ac0*/  HMMA.16816.F32.BF16 R184, R4, R22, R184 ;  /* 0x0000001604b8723c */ /* 0x000fe200000418b8 */
[----:B------:R-:W-:-:S05]  /*18ad0*/  FADD.FTZ R2, R172, R2 ;  /* 0x00000002ac027221 */ /* 0x000fca0000010000 */
[----:B------:R-:W-:Y:S01]  /*18ae0*/  HMMA.16816.F32.BF16 R180, R4, R16, R180 ;  /* 0x0000001004b4723c */ /* 0x000fe200000418b4 */
[----:B------:R-:W-:-:S05]  /*18af0*/  FADD.FTZ R3, R150, R3 ;  /* 0x0000000396037221 */ /* 0x000fca0000010000 */
[----:B------:R-:W-:Y:S01]  /*18b00*/  HMMA.16816.F32.BF16 R96, R4, R12, R100 ;  /* 0x0000000c0460723c */ /* 0x000fe20000041864 */
[----:B------:R-:W-:Y:S02]  /*18b10*/  IMAD.MOV.U32 R150, RZ, RZ, R151 ;  /* 0x000000ffff967224 */ /* 0x000fe400078e0097 */
[----:B------:R-:W-:Y:S01]  /*18b20*/  FADD.FTZ R2, R75, R2 ;  /* 0x000000024b027221 */ /* 0x000fe20000010000 */
[----:B------:R-:W3:Y:S03]  /*18b30*/  LDSM.16.MT88.4 R20, [R213+0xb000] ;  /* 0x00b00000d514783b */ /* 0x000ee60000004200 */
[----:B--2---:R-:W-:Y:S01]  /*18b40*/  F2FP.BF16.F32.PACK_AB R4, R110, R111 ;  /* 0x0000006f6e04723e */ /* 0x004fe200000010ff */
[----:B------:R-:W-:Y:S01]  /*18b50*/  HMMA.16816.F32.BF16 R76, R8, R24, R76 ;  /* 0x00000018084c723c */ /* 0x000fe2000004184c */
[----:B-1----:R-:W-:Y:S01]  /*18b60*/  F2FP.BF16.F32.PACK_AB R5, R105, R107 ;  /* 0x0000006b6905723e */ /* 0x002fe200000010ff */
[----:B------:R-:W1:Y:S01]  /*18b70*/  LDSM.16.MT88.4 R16, [R216+0xb000] ;  /* 0x00b00000d810783b */ /* 0x000e620000004200 */
[----:B------:R-:W-:-:S02]  /*18b80*/  F2FP.BF16.F32.PACK_AB R6, R108, R109 ;  /* 0x0000006d6c06723e */ /* 0x000fc400000010ff */
[----:B------:R-:W-:Y:S01]  /*18b90*/  F2FP.BF16.F32.PACK_AB R7, R207, R208 ;  /* 0x000000d0cf07723e */ /* 0x000fe200000010ff */
[----:B------:R-:W2:Y:S01]  /*18ba0*/  LDSM.16.MT88.4 R12, [R214+0xb000] ;  /* 0x00b00000d60c783b */ /* 0x000ea20000004200 */
[----:B------:R-:W-:Y:S02]  /*18bb0*/  MOV R151, R74 ;  /* 0x0000004a00977202 */ /* 0x000fe40000000f00 */
[----:B------:R-:W-:Y:S06]  /*18bc0*/  HMMA.16816.F32.BF16 R72, R8, R26, R92 ;  /* 0x0000001a0848723c */ /* 0x000fec000004185c */
[C---:B------:R-:W-:Y:S06]  /*18bd0*/  HMMA.16816.F32.BF16 R40, R4.reuse, R24, R64 ;  /* 0x000000180428723c */ /* 0x040fec0000041840 */
[C---:B------:R-:W-:Y:S01]  /*18be0*/  HMMA.16816.F32.BF16 R192, R4.reuse, R26, R192 ;  /* 0x0000001a04c0723c */ /* 0x040fe200000418c0 */
[----:B------:R-:W4:Y:S01]  /*18bf0*/  LDSM.16.MT88.4 R24, [R215+0xb000] ;  /* 0x00b00000d718783b */ /* 0x000f220000004200 */
        /* <DEDUP_REMOVED lines=11> */
[----:B------:R-:W1:Y:S01]  /*18cb0*/  MUFU.EX2 R205, R205 ;  /* 0x000000cd00cd7308 */ /* 0x000e620000000800 */
[----:B------:R-:W-:-:S07]  /*18cc0*/  MOV R159, R104 ;  /* 0x00000068009f7202 */ /* 0x000fce0000000f00 */
[----:B------:R-:W-:Y:S08]  /*18cd0*/  MUFU.EX2 R63, R204 ;  /* 0x000000cc003f7308 */ /* 0x000ff00000000800 */
[----:B------:R-:W2:Y:S01]  /*18ce0*/  MUFU.EX2 R62, R203 ;  /* 0x000000cb003e7308 */ /* 0x000ea20000000800 */
[----:B------:R-:W-:Y:S01]  /*18cf0*/  FADD.FTZ R0, R171, R0 ;  /* 0x00000000ab007221 */ /* 0x000fe20000010000 */
[----:B------:R-:W-:Y:S03]  /*18d00*/  HMMA.16816.F32.BF16 R68, R8, R32, R68 ;  /* 0x000000200844723c */ /* 0x000fe60000041844 */
[----:B------:R-:W-:Y:S01]  /*18d10*/  FADD.FTZ R0, R159, R0 ;  /* 0x000000009f007221 */ /* 0x000fe20000010000 */
[----:B---3--:R-:W-:-:S02]  /*18d20*/  F2FP.BF16.F32.PACK_AB R4, R103, R102 ;  /* 0x000000666704723e */ /* 0x008fc400000010ff */
[C---:B------:R-:W-:Y:S01]  /*18d30*/  HMMA.16816.F32.BF16 R64, R8.reuse, R34, R88 ;  /* 0x000000220840723c */ /* 0x040fe20000041858 */
[----:B------:R-:W-:Y:S01]  /*18d40*/  FADD.FTZ R0, R145, R0 ;  /* 0x0000000091007221 */ /* 0x000fe20000010000 */
[----:B-1----:R-:W-:Y:S01]  /*18d50*/  F2FP.BF16.F32.PACK_AB R5, R205, R206 ;  /* 0x000000cecd05723e */ /* 0x002fe200000010ff */
[----:B------:R-:W-:Y:S01]  /*18d60*/  FADD.FTZ R3, R154, R3 ;  /* 0x000000039a037221 */ /* 0x000fe20000010000 */
[----:B------:R-:W-:Y:S02]  /*18d70*/  F2FP.BF16.F32.PACK_AB R6, R100, R101 ;  /* 0x000000656406723e */ /* 0x000fe400000010ff */
[----:B------:R-:W-:Y:S01]  /*18d80*/  HMMA.16816.F32.BF16 R56, R8, R28, R56 ;  /* 0x0000001c0838723c */ /* 0x000fe20000041838 */
[----:B------:R-:W-:Y:S01]  /*18d90*/  FADD.FTZ R2, R155, R2 ;  /* 0x000000029b027221 */ /* 0x000fe20000010000 */
[----:B--2---:R-:W-:-:S04]  /*18da0*/  F2FP.BF16.F32.PACK_AB R7, R62, R63 ;  /* 0x0000003f3e07723e */ /* 0x004fc800000010ff */
[----:B------:R-:W-:Y:S01]  /*18db0*/  HMMA.16816.F32.BF16 R48, R8, R30, R48 ;  /* 0x0000001e0830723c */ /* 0x000fe20000041830 */
[----:B------:R-:W-:-:S05]  /*18dc0*/  FADD.FTZ R0, R160, R0 ;  /* 0x00000000a0007221 */ /* 0x000fca0000010000 */
[C---:B------:R-:W-:Y:S06]  /*18dd0*/  HMMA.16816.F32.BF16 R32, R8.reuse, R36, R52 ;  /* 0x000000240820723c */ /* 0x040fec0000041834 */
[----:B------:R-:W-:Y:S01]  /*18de0*/  HMMA.16816.F32.BF16 R44, R8, R38, R44 ;  /* 0x00000026082c723c */ /* 0x000fe2000004182c */
[----:B------:R-:W-:-:S06]  /*18df0*/  FADD.FTZ R3, R162, R3 ;  /* 0x00000003a2037221 */ /* 0x000fcc0000010000 */
[----:B------:R-:W-:Y:S01]  /*18e00*/  FADD.FTZ R8, R146, R60 ;  /* 0x0000003c92087221 */ /* 0x000fe20000010000 */
[----:B------:R-:W-:-:S03]  /*18e10*/  FADD.FTZ R2, R163, R2 ;  /* 0x00000002a3027221 */ /* 0x000fc60000010000 */
[----:B------:R-:W-:Y:S01]  /*18e20*/  FADD.FTZ R28, R161, R8 ;  /* 0x00000008a11c7221 */ /* 0x000fe20000010000 */
[----:B------:R-:W-:Y:S01]  /*18e30*/  HMMA.16816.F32.BF16 R40, R4, R20, R40 ;  /* 0x000000140428723c */ /* 0x000fe20000041828 */
[----:B------:R-:W-:-:S05]  /*18e40*/  FADD.FTZ R0, R220, R0 ;  /* 0x00000000dc007221 */ /* 0x000fca0000010000 */
[----:B------:R-:W-:Y:S01]  /*18e50*/  HMMA.16816.F32.BF16 R192, R4, R22, R192 ;  /* 0x0000001604c0723c */ /* 0x000fe200000418c0 */
[----:B------:R-:W-:-:S05]  /*18e60*/  FADD.FTZ R0, R165, R0 ;  /* 0x00000000a5007221 */ /* 0x000fca0000010000 */
[C---:B------:R-:W-:Y:S06]  /*18e70*/  HMMA.16816.F32.BF16 R188, R4.reuse, R16, R188 ;  /* 0x0000001004bc723c */ /* 0x040fec00000418bc */
[C---:B------:R-:W-:Y:S06]  /*18e80*/  HMMA.16816.F32.BF16 R184, R4.reuse, R18, R184 ;  /* 0x0000001204b8723c */ /* 0x040fec00000418b8 */
[C---:B------:R-:W-:Y:S06]  /*18e90*/  HMMA.16816.F32.BF16 R180, R4.reuse, R12, R180 ;  /* 0x0000000c04b4723c */ /* 0x040fec00000418b4 */
[C---:B------:R-:W-:Y:S06]  /*18ea0*/  HMMA.16816.F32.BF16 R176, R4.reuse, R14, R80 ;  /* 0x0000000e04b0723c */ /* 0x040fec0000041850 */
[C---:B----4-:R-:W-:Y:S06]  /*18eb0*/  HMMA.16816.F32.BF16 R172, R4.reuse, R24, R96 ;  /* 0x0000001804ac723c */ /* 0x050fec0000041860 */
[----:B------:R-:W-:Y:S01]  /*18ec0*/  HMMA.16816.F32.BF16 R36, R4, R26, R84 ;  /* 0x0000001a0424723c */ /* 0x000fe20000041854 */
[----:B------:R1:W-:Y:S01]  /*18ed0*/  MUFU.EX2 R31, R251 ;  /* 0x000000fb001f7308 */ /* 0x0003e20000000800 */
[----:B------:R-:W-:-:S07]  /*18ee0*/  MOV R60, R138 ;  /* 0x0000008a003c7202 */ /* 0x000fce0000000f00 */
[----:B------:R2:W-:Y:S01]  /*18ef0*/  MUFU.EX2 R52, R249 ;  /* 0x000000f900347308 */ /* 0x0005e20000000800 */
[----:B------:R-:W-:Y:S01]  /*18f00*/  FADD.FTZ R5, R112, R28 ;  /* 0x0000001c70057221 */ /* 0x000fe20000010000 */
[----:B------:R-:W-:Y:S01]  /*18f10*/  FADD.FTZ R4, R120, R3 ;  /* 0x0000000378047221 */ /* 0x000fe20000010000 */
[----:B------:R-:W-:-:S05]  /*18f20*/  FADD.FTZ R3, R164, R2 ;  /* 0x00000002a4037221 */ /* 0x000fca0000010000 */
[----:B------:R3:W-:Y:S01]  /*18f30*/  MUFU.EX2 R53, R211 ;  /* 0x000000d300357308 */ /* 0x0007e20000000800 */
[----:B------:R-:W-:Y:S01]  /*18f40*/  FADD.FTZ R2, R136, R5 ;  /* 0x0000000588027221 */ /* 0x000fe20000010000 */
[----:B------:R-:W-:Y:S01]  /*18f50*/  FADD.FTZ R4, R119, R4 ;  /* 0x0000000477047221 */ /* 0x000fe20000010000 */
[----:B------:R-:W-:Y:S01]  /*18f60*/  FADD.FTZ R3, R167, R3 ;  /* 0x00000003a7037221 */ /* 0x000fe20000010000 */
[----:B-1----:R-:W-:Y:S02]  /*18f70*/  IMAD.MOV.U32 R251, RZ, RZ, R139 ;  /* 0x000000fffffb7224 */ /* 0x002fe400078e008b */
[----:B------:R-:W-:Y:S01]  /*18f80*/  FADD.FTZ R0, R166, R0 ;  /* 0x00000000a6007221 */ /* 0x000fe20000010000 */
[----:B------:R-:W-:Y:S01]  /*18f90*/  FADD.FTZ R6, R137, R2 ;  /* 0x0000000289067221 */ /* 0x000fe20000010000 */
[----:B------:R-:W-:Y:S01]  /*18fa0*/  FADD.FTZ R2, R118, R4 ;  /* 0x0000000476027221 */ /* 0x000fe20000010000 */
[----:B------:R1:W-:Y:S01]  /*18fb0*/  MUFU.EX2 R54, R209 ;  /* 0x000000d100367308 */ /* 0x0003e20000000800 */
[----:B--2---:R-:W-:Y:S01]  /*18fc0*/  MOV R249, R151 ;  /* 0x0000009700f97202 */ /* 0x004fe20000000f00 */
[----:B------:R-:W-:Y:S01]  /*18fd0*/  FADD.FTZ R5, R212, R3 ;  /* 0x00000003d4057221 */ /* 0x000fe20000010000 */
[----:B------:R-:W-:Y:S01]  /*18fe0*/  FADD.FTZ R0, R251, R0 ;  /* 0x00000000fb007221 */ /* 0x000fe20000010000 */
[----:B------:R-:W-:Y:S01]  /*18ff0*/  FADD.FTZ R3, R60, R6 ;  /* 0x000000063c037221 */ /* 0x000fe20000010000 */
[----:B------:R-:W-:Y:S01]  /*19000*/  FADD.FTZ R2, R126, R2 ;  /* 0x000000027e027221 */ /* 0x000fe20000010000 */
[----:B------:R-:W-:Y:S01]  /*19010*/  IMAD.MOV.U32 R55, RZ, RZ, R156 ;  /* 0x000000ffff377224 */ /* 0x000fe200078e009c */
[----:B------:R-:W-:Y:S01]  /*19020*/  MOV R170, R106 ;  /* 0x0000006a00aa7202 */ /* 0x000fe20000000f00 */
[----:B------:R2:W-:Y:S01]  /*19030*/  MUFU.EX2 R61, R250 ;  /* 0x000000fa003d7308 */ /* 0x0005e20000000800 */
[----:B---3--:R-:W-:Y:S01]  /*19040*/  MOV R211, R150 ;  /* 0x0000009600d37202 */ /* 0x008fe20000000f00 */
[----:B------:R-:W-:Y:S01]  /*19050*/  FADD.FTZ R5, R249, R5 ;  /* 0x00000005f9057221 */ /* 0x000fe20000010000 */
[----:B------:R-:W-:Y:S01]  /*19060*/  FADD.FTZ R2, R128, R2 ;  /* 0x0000000280027221 */ /* 0x000fe20000010000 */
[----:B------:R-:W-:-:S04]  /*19070*/  IMAD.MOV.U32 R203, RZ, RZ, R143 ;  /* 0x000000ffffcb7224 */ /* 0x000fc800078e008f */
[----:B------:R-:W3:Y:S01]  /*19080*/  MUFU.EX2 R104, R196 ;  /* 0x000000c400687308 */ /* 0x000ee20000000800 */
[----:B-1----:R-:W-:Y:S01]  /*19090*/  MOV R209, R149 ;  /* 0x0000009500d17202 */ /* 0x002fe20000000f00 */
[----:B------:R-:W-:Y:S01]  /*190a0*/  FADD.FTZ R4, R211, R0 ;  /* 0x00000000d3047221 */ /* 0x000fe20000010000 */
[----:B------:R-:W-:Y:S01]  /*190b0*/  FADD.FTZ R0, R125, R5 ;  /* 0x000000057d007221 */ /* 0x000fe20000010000 */
[----:B------:R-:W-:Y:S01]  /*190c0*/  MOV R88, R142 ;  /* 0x0000008e00587202 */ /* 0x000fe20000000f00 */
[----:B------:R-:W-:Y:S02]  /*190d0*/  IMAD.MOV.U32 R204, RZ, RZ, R157 ;  /* 0x000000ffffcc7224 */ /* 0x000fe400078e009d */
[----:B------:R-:W-:Y:S01]  /*190e0*/  FADD.FTZ R6, R209, R3 ;  /* 0x00000003d1067221 */ /* 0x000fe20000010000 */
[----:B------:R-:W-:Y:S01]  /*190f0*/  FADD.FTZ R3, R123, R4 ;  /* 0x000000047b037221 */ /* 0x000fe20000010000 */
[----:B------:R-:W1:Y:S01]  /*19100*/  MUFU.EX2 R106, R197 ;  /* 0x000000c5006a7308 */ /* 0x000e620000000800 */
[----:B--2---:R-:W-:Y:S01]  /*19110*/  MOV R250, R148 ;  /* 0x0000009400fa7202 */ /* 0x004fe20000000f00 */
        /* <DEDUP_REMOVED lines=22> */
[----:B------:R-:W-:Y:S01]  /*19280*/  F2FP.BF16.F32.PACK_AB R8, R204, R91 ;  /* 0x0000005bcc08723e */ /* 0x000fe200000010ff */
[----:B------:R-:W-:Y:S01]  /*19290*/  FADD.FTZ R3, R114, R3 ;  /* 0x0000000372037221 */ /* 0x000fe20000010000 */
[----:B---3--:R-:W-:Y:S01]  /*192a0*/  F2FP.BF16.F32.PACK_AB R9, R104, R121 ;  /* 0x000000796809723e */ /* 0x008fe200000010ff */
[----:B------:R-:W-:Y:S01]  /*192b0*/  FADD.FTZ R2, R110, R2 ;  /* 0x000000026e027221 */ /* 0x000fe20000010000 */
[----:B------:R-:W-:Y:S01]  /*192c0*/  F2FP.BF16.F32.PACK_AB R10, R93, R92 ;  /* 0x0000005c5d0a723e */ /* 0x000fe200000010ff */
[----:B------:R-:W2:Y:S01]  /*192d0*/  LDSM.16.MT88.4 R160, [R213+0xb800] ;  /* 0x00b80000d5a0783b */ /* 0x000ea20000004200 */
[----:B-1----:R-:W-:Y:S01]  /*192e0*/  F2FP.BF16.F32.PACK_AB R11, R61, R106 ;  /* 0x0000006a3d0b723e */ /* 0x002fe200000010ff */
        /* <DEDUP_REMOVED lines=12> */
[----:B------:R-:W3:Y:S01]  /*193b0*/  LDSM.16.MT88.4 R144, [R214+0xb800] ;  /* 0x00b80000d690783b */ /* 0x000ee20000004200 */
[----:B------:R-:W-:-:S02]  /*193c0*/  FADD.FTZ R2, R108, R2 ;  /* 0x000000026c027221 */ /* 0x000fc40000010000 */
[C---:B------:R-:W-:Y:S01]  /*193d0*/  HMMA.16816.F32.BF16 R48, R8.reuse, R14, R48 ;  /* 0x0000000e0830723c */ /* 0x040fe20000041830 */
[----:B------:R-:W4:Y:S01]  /*193e0*/  LDSM.16.MT88.4 R12, [R215+0xb800] ;  /* 0x00b80000d70c783b */ /* 0x000f220000004200 */
[----:B------:R-:W-:Y:S01]  /*193f0*/  FADD.FTZ R0, R207, R0 ;  /* 0x00000000cf007221 */ /* 0x000fe20000010000 */
[----:B------:R-:W-:Y:S01]  /*19400*/  FADD.FTZ R4, R91, R4 ;  /* 0x000000045b047221 */ /* 0x000fe20000010000 */
[----:B------:R-:W-:Y:S02]  /*19410*/  FADD.FTZ R3, R121, R3 ;  /* 0x0000000379037221 */ /* 0x000fe40000010000 */
[----:B------:R-:W-:Y:S01]  /*19420*/  HMMA.16816.F32.BF16 R68, R8, R16, R68 ;  /* 0x000000100844723c */ /* 0x000fe20000041844 */
[----:B------:R-:W2:Y:S01]  /*19430*/  MUFU.EX2 R17, R221 ;  /* 0x000000dd00117308 */ /* 0x000ea20000000800 */
[----:B------:R-:W-:Y:S01]  /*19440*/  FADD.FTZ R2, R102, R2 ;  /* 0x0000000266027221 */ /* 0x000fe20000010000 */
[----:B------:R-:W-:Y:S01]  /*19450*/  FADD.FTZ R0, R206, R0 ;  /* 0x00000000ce007221 */ /* 0x000fe20000010000 */
[----:B------:R-:W-:Y:S01]  /*19460*/  FADD.FTZ R4, R204, R4 ;  /* 0x00000004cc047221 */ /* 0x000fe20000010000 */
[----:B------:R-:W-:-:S04]  /*19470*/  FADD.FTZ R3, R104, R3 ;  /* 0x0000000368037221 */ /* 0x000fc80000010000 */
[----:B------:R-:W1:Y:S01]  /*19480*/  MUFU.EX2 R30, R210 ;  /* 0x000000d2001e7308 */ /* 0x000e620000000800 */
[----:B------:R-:W-:Y:S01]  /*19490*/  FADD.FTZ R2, R103, R2 ;  /* 0x0000000267027221 */ /* 0x000fe20000010000 */
[----:B------:R-:W-:Y:S01]  /*194a0*/  HMMA.16816.F32.BF16 R76, R8, R20, R76 ;  /* 0x00000014084c723c */ /* 0x000fe2000004184c */
[----:B------:R-:W-:Y:S01]  /*194b0*/  FADD.FTZ R0, R205, R0 ;  /* 0x00000000cd007221 */ /* 0x000fe20000010000 */
[----:B------:R-:W-:-:S04]  /*194c0*/  FADD.FTZ R4, R92, R4 ;  /* 0x000000045c047221 */ /* 0x000fc80000010000 */
[----:B------:R-:W3:Y:S01]  /*194d0*/  MUFU.EX2 R16, R219 ;  /* 0x000000db00107308 */ /* 0x000ee20000000800 */
[----:B------:R-:W-:Y:S01]  /*194e0*/  HMMA.16816.F32.BF16 R72, R8, R22, R72 ;  /* 0x000000160848723c */ /* 0x000fe20000041848 */
[----:B------:R-:W-:Y:S01]  /*194f0*/  FADD.FTZ R3, R106, R3 ;  /* 0x000000036a037221 */ /* 0x000fe20000010000 */
[----:B------:R-:W-:-:S04]  /*19500*/  FADD.FTZ R2, R101, R2 ;  /* 0x0000000265027221 */ /* 0x000fc80000010000 */
[----:B------:R-:W-:Y:S01]  /*19510*/  HMMA.16816.F32.BF16 R64, R8, R18, R64 ;  /* 0x000000120840723c */ /* 0x000fe20000041840 */
[----:B------:R-:W4:Y:S01]  /*19520*/  MUFU.EX2 R29, R248 ;  /* 0x000000f8001d7308 */ /* 0x000f220000000800 */
[----:B------:R-:W-:-:S04]  /*19530*/  MOV R94, R168 ;  /* 0x000000a8005e7202 */ /* 0x000fc80000000f00 */
[C---:B------:R-:W-:Y:S01]  /*19540*/  HMMA.16816.F32.BF16 R32, R8.reuse, R24, R32 ;  /* 0x000000180820723c */ /* 0x040fe20000041820 */
[----:B------:R-:W-:Y:S02]  /*19550*/  FADD.FTZ R0, R63, R0 ;  /* 0x000000003f007221 */ /* 0x000fe40000010000 */
[----:B------:R4:W-:Y:S03]  /*19560*/  MUFU.EX2 R20, R223 ;  /* 0x000000df00147308 */ /* 0x0009e60000000800 */
[----:B------:R-:W-:Y:S01]  /*19570*/  HMMA.16816.F32.BF16 R44, R8, R26, R44 ;  /* 0x0000001a082c723c */ /* 0x000fe2000004182c */
[----:B------:R-:W-:-:S04]  /*19580*/  FADD.FTZ R4, R93, R4 ;  /* 0x000000045d047221 */ /* 0x000fc80000010000 */
[----:B------:R-:W4:Y:S01]  /*19590*/  MUFU.EX2 R8, R218 ;  /* 0x000000da00087308 */ /* 0x000f220000000800 */
[----:B------:R-:W-:Y:S01]  /*195a0*/  FADD.FTZ R3, R61, R3 ;  /* 0x000000033d037221 */ /* 0x000fe20000010000 */
[----:B------:R-:W-:Y:S01]  /*195b0*/  FADD.FTZ R2, R100, R2 ;  /* 0x0000000264027221 */ /* 0x000fe20000010000 */
[----:B------:R-:W-:Y:S01]  /*195c0*/  MOV R95, R157 ;  /* 0x0000009d005f7202 */ /* 0x000fe20000000f00 */
[----:B------:R-:W-:-:S04]  /*195d0*/  FADD.FTZ R0, R62, R0 ;  /* 0x000000003e007221 */ /* 0x000fc80000010000 */
[----:B------:R4:W-:Y:S01]  /*195e0*/  MUFU.EX2 R18, R222 ;  /* 0x000000de00127308 */ /* 0x0009e20000000800 */
[----:B------:R-:W-:Y:S01]  /*195f0*/  FADD.FTZ R4, R94, R4 ;  /* 0x000000045e047221 */ /* 0x000fe20000010000 */
[----:B--2---:R-:W-:-:S06]  /*19600*/  FADD.FTZ R3, R17, R3 ;  /* 0x0000000311037221 */ /* 0x004fcc0000010000 */
[----:B------:R-:W2:Y:S01]  /*19610*/  MUFU.EX2 R7, R217 ;  /* 0x000000d900077308 */ /* 0x000ea20000000800 */
[----:B------:R-:W-:Y:S01]  /*19620*/  FADD.FTZ R2, R54, R2 ;  /* 0x0000000236027221 */ /* 0x000fe20000010000 */
[----:B------:R-:W-:Y:S01]  /*19630*/  MOV R252, R158 ;  /* 0x0000009e00fc7202 */ /* 0x000fe20000000f00 */
[----:B-1----:R-:W-:Y:S01]  /*19640*/  FADD.FTZ R0, R30, R0 ;  /* 0x000000001e007221 */ /* 0x002fe20000010000 */
[----:B------:R-:W-:Y:S01]  /*19650*/  FADD.FTZ R4, R95, R4 ;  /* 0x000000045f047221 */ /* 0x000fe20000010000 */
[----:B---3--:R-:W-:Y:S01]  /*19660*/  FADD.FTZ R3, R16, R3 ;  /* 0x0000000310037221 */ /* 0x008fe20000010000 */
[----:B------:R-:W-:Y:S01]  /*19670*/  FADD.FTZ R2, R53, R2 ;  /* 0x0000000235027221 */ /* 0x000fe20000010000 */
[----:B------:R-:W-:Y:S01]  /*19680*/  MOV R245, R170 ;  /* 0x000000aa00f57202 */ /* 0x000fe20000000f00 */
        /* <DEDUP_REMOVED lines=8> */
[----:B------:R-:W-:-:S02]  /*19710*/  F2FP.BF16.F32.PACK_AB R168, R53, R54 ;  /* 0x0000003635a8723e */ /* 0x000fc400000010ff */
[----:B------:R1:W5:Y:S01]  /*19720*/  LDL.LU R221, [R1+0xf4] ;  /* 0x0000f40001dd7983 */ /* 0x0003620000300800 */
[----:B------:R-:W-:Y:S01]  /*19730*/  F2FP.BF16.F32.PACK_AB R169, R29, R30 ;  /* 0x0000001e1da9723e */ /* 0x000fe200000010ff */
[----:B--2---:R-:W-:Y:S01]  /*19740*/  FADD.FTZ R3, R7, R3 ;  /* 0x0000000307037221 */ /* 0x004fe20000010000 */
[C---:B------:R-:W-:Y:S01]  /*19750*/  F2FP.BF16.F32.PACK_AB R170, R31.reuse, R52 ;  /* 0x000000341faa723e */ /* 0x040fe200000010ff */
[----:B------:R1:W5:Y:S01]  /*19760*/  LDL.LU R220, [R1+0xf0] ;  /* 0x0000f00001dc7983 */ /* 0x0003620000300800 */
[----:B------:R-:W-:Y:S01]  /*19770*/  F2FP.BF16.F32.PACK_AB R171, R18, R20 ;  /* 0x0000001412ab723e */ /* 0x000fe200000010ff */
[----:B------:R-:W-:Y:S01]  /*19780*/  FADD.FTZ R2, R31, R2 ;  /* 0x000000021f027221 */ /* 0x000fe20000010000 */
[----:B------:R-:W-:Y:S01]  /*19790*/  F2FP.BF16.F32.PACK_AB R136, R95, R94 ;  /* 0x0000005e5f88723e */ /* 0x000fe200000010ff */
[----:B------:R1:W5:Y:S01]  /*197a0*/  LDL.LU R219, [R1+0xec] ;  /* 0x0000ec0001db7983 */ /* 0x0003620000300800 */
[----:B------:R-:W-:Y:S02]  /*197b0*/  F2FP.BF16.F32.PACK_AB R137, R16, R17 ;  /* 0x000000111089723e */ /* 0x000fe400000010ff */
[----:B------:R-:W-:Y:S01]  /*197c0*/  F2FP.BF16.F32.PACK_AB R138, R245, R252 ;  /* 0x000000fcf58a723e */ /* 0x000fe200000010ff */
[----:B------:R1:W5:Y:S01]  /*197d0*/  LDL.LU R218, [R1+0xe8] ;  /* 0x0000e80001da7983 */ /* 0x0003620000300800 */
[----:B------:R-:W-:Y:S01]  /*197e0*/  F2FP.BF16.F32.PACK_AB R139, R7, R8 ;  /* 0x00000008078b723e */ /* 0x000fe200000010ff */
[----:B------:R-:W-:-:S02]  /*197f0*/  FADD.FTZ R0, R18, R0 ;  /* 0x0000000012007221 */ /* 0x000fc40000010000 */
        /* <DEDUP_REMOVED lines=25> */
[----:B-1----:R-:W-:-:S15]  /*19990*/  MOV R69, R200 ;  /* 0x000000c800457202 */ /* 0x002fde0000000f00 */
[----:B------:R-:W-:-:S02]  /*199a0*/  NOP ;  /* 0x0000000000007918 */ /* 0x000fc40000000000 */
.L_x_1004:
[----:B------:R-:W-:-:S06]  /*199b0*/  UISETP.GT.AND UP0, UPT, UR20, UR10, UPT ;  /* 0x0000000a1400728c */ /* 0x000fcc000bf04270 */
[----:B------:R-:W-:-:S13]  /*199c0*/  PLOP3.LUT P0, PT, PT, PT, UP0, 0x80, 0x0 ;  /* 0x000000000000781c */ /* 0x000fda0003f0f008 */
[----:B------:R-:W-:Y:S05]  /*199d0*/  @!P0 BRA `(.L_x_1008) ;  /* 0x000000b000a88947 */ /* 0x000fea0003800000 */
[----:B------:R-:W-:Y:S01]  /*199e0*/  ULDC UR4, c[0x0][0x2d0] ;  /* 0x0000b40000047ab9 */ /* 0x000fe20000000800 */
[----:B------:R-:W-:Y:S01]  /*199f0*/  UIMAD.WIDE.U32 UR36, UR6, 0x30, URZ ;  /* 0x00000030062478a5 */ /* 0x000fe2000f8e003f */
[----:B------:R-:W-:Y:S01]  /*19a00*/  ISETP.GE.AND P3, PT, R246, UR4, PT ;  /* 0x00000004f6007c0c */ /* 0x000fe2000bf66270 */
[----:B------:R-:W-:Y:S01]  /*19a10*/  UIMAD UR38, UR7, 0x30, URZ ;  /* 0x00000030072678a4 */ /* 0x000fe2000f8e023f */
[----:B------:R-:W-:Y:S01]  /*19a20*/  IMAD.MOV.U32 R133, RZ, RZ, R70 ;  /* 0x000000ffff857224 */ /* 0x000fe200078e0046 */
[----:B------:R-:W-:Y:S01]  /*19a30*/  UIMAD.WIDE.U32 UR34, UR6, 0x50, URZ ;  /* 0x00000050062278a5 */ /* 0x000fe2000f8e003f */
[----:B------:R-:W-:Y:S01]  /*19a40*/  MOV R132, R71 ;  /* 0x0000004700847202 */ /* 0x000fe20000000f00 */
[----:B------:R-:W-:Y:S01]  /*19a50*/  UIMAD UR39, UR7, 0x50, URZ ;  /* 0x00000050072778a4 */ /* 0x000fe2000f8e023f */
[----:B------:R-:W-:Y:S01]  /*19a60*/  IMAD.MOV.U32 R135, RZ, RZ, R68 ;  /* 0x000000ffff877224 */ /* 0x000fe200078e0044 */
[----:B------:R-:W-:Y:S01]  /*19a70*/  UIMAD.WIDE.U32 UR28, UR6, 0x60, URZ ;  /* 0x00000060061c78a5 */ /* 0x000fe2000f8e003f */
[----:B------:R-:W-:Y:S01]  /*19a80*/  MOV R134, R69 ;  /* 0x0000004500867202 */ /* 0x000fe20000000f00 */
[----:B------:R-:W-:-:S02]  /*19a90*/  UIMAD UR40, UR7, 0x60, URZ ;  /* 0x00000060072878a4 */ /* 0x000fc4000f8e023f */
[----:B------:R-:W-:Y:S02]  /*19aa0*/  UIMAD.WIDE.U32 UR48, UR6, 0x70, URZ ;  /* 0x00000070063078a5 */ /* 0x000fe4000f8e003f */
[----:B------:R-:W1:Y:S01]  /*19ab0*/  @!P3 LDC.64 R4, c[0x0][0x220] ;  /* 0x00008800ff04bb82 */ /* 0x000e620000000a00 */
[----:B------:R-:W-:Y:S02]  /*19ac0*/  UIMAD UR41, UR7, 0x70, URZ ;  /* 0x00000070072978a4 */ /* 0x000fe4000f8e023f */
[----:B------:R-:W-:Y:S02]  /*19ad0*/  UIMAD.WIDE.U32 UR54, UR8, 0x30, URZ ;  /* 0x00000030083678a5 */ /* 0x000fe4000f8e003f */
[----:B------:R-:W-:Y:S02]  /*19ae0*/  UIMAD UR42, UR9, 0x30, URZ ;  /* 0x00000030092a78a4 */ /* 0x000fe4000f8e023f */
[----:B------:R-:W-:Y:S01]  /*19af0*/  UIMAD.WIDE.U32 UR52, UR8, 0x50, URZ ;  /* 0x00000050083478a5 */ /* 0x000fe2000f8e003f */
[----:B------:R-:W2:Y:S01]  /*19b00*/  @!P3 LDC.64 R2, c[0x0][0x220] ;  /* 0x00008800ff02bb82 */ /* 0x000ea20000000a00 */
[----:B------:R-:W-:-:S02]  /*19b10*/  UIMAD UR43, UR9, 0x50, URZ ;  /* 0x00000050092b78a4 */ /* 0x000fc4000f8e023f */
[----:B------:R-:W-:Y:S02]  /*19b20*/  UIMAD.WIDE.U32 UR50, UR8, 0x60, URZ ;  /* 0x00000060083278a5 */ /* 0x000fe4000f8e003f */
[----:B------:R-:W-:Y:S02]  /*19b30*/  UIMAD UR44, UR9, 0x60, URZ ;  /* 0x00000060092c78a4 */ /* 0x000fe4000f8e023f */
[----:B------:R-:W-:Y:S01]  /*19b40*/  UIMAD.WIDE.U32 UR56, UR8, 0x70, URZ ;  /* 0x00000070083878a5 */ /* 0x000fe2000f8e003f */
[----:B------:R-:W3:Y:S01]  /*19b50*/  @!P3 LDC.64 R6, c[0x0][0x220] ;  /* 0x00008800ff06bb82 */ /* 0x000ee20000000a00 */
[----:B------:R-:W-:Y:S02]  /*19b60*/  UIMAD UR45, UR9, 0x70, URZ ;  /* 0x00000070092d78a4 */ /* 0x000fe4000f8e023f */
[----:B------:R-:W-:Y:S02]  /*19b70*/  USHF.L.U64.HI UR22, UR6, 0x5, UR7 ;  /* 0x0000000506167899 */ /* 0x000fe40008010207 */
[----:B------:R-:W-:-:S02]  /*19b80*/  USHF.L.U32 UR23, UR6, 0x5, URZ ;  /* 0x0000000506177899 */ /* 0x000fc4000800063f */
[----:B------:R-:W-:Y:S01]  /*19b90*/  USHF.L.U64.HI UR24, UR6, 0x6, UR7 ;  /* 0x0000000606187899 */ /* 0x000fe20008010207 */
[----:B-1----:R1:W-:Y:S01]  /*19ba0*/  @!P3 STL.64 [R1+0xc0], R4 ;  /* 0x0000c0040100b387 */ /* 0x0023e20000100a00 */
[----:B------:R-:W-:Y:S02]  /*19bb0*/  USHF.L.U32 UR25, UR6, 0x6, URZ ;  /* 0x0000000606197899 */ /* 0x000fe4000800063f */
[----:B------:R-:W-:Y:S02]  /*19bc0*/  USHF.L.U64.HI UR30, UR8, 0x5, UR9 ;  /* 0x00000005081e7899 */ /* 0x000fe40008010209 */
[----:B------:R-:W-:Y:S02]  /*19bd0*/  USHF.L.U32 UR31, UR8, 0x5, URZ ;  /* 0x00000005081f7899 */ /* 0x000fe4000800063f */
[----:B------:R-:W-:Y:S01]  /*19be0*/  USHF.L.U64.HI UR32, UR8, 0x6, UR9 ;  /* 0x0000000608207899 */ /* 0x000fe20008010209 */
[----:B--2---:R2:W-:Y:S01]  /*19bf0*/  @!P3 STL.64 [R1+0xb8], R2 ;  /* 0x0000b8020100b387 */ /* 0x0045e20000100a00 */
[----:B------:R-:W-:-:S02]  /*19c00*/  USHF.L.U32 UR33, UR8, 0x6, URZ ;  /* 0x0000000608217899 */ /* 0x000fc4000800063f */
[----:B------:R-:W-:Y:S02]  /*19c10*/  UIADD3 UR38, UR38, UR37, URZ ;  /* 0x0000002526267290 */ /* 0x000fe4000fffe03f */
[----:B------:R-:W-:Y:S02]  /*19c20*/  UIADD3 UR39, UR39, UR35, URZ ;  /* 0x0000002327277290 */ /* 0x000fe4000fffe03f */
[----:B------:R-:W-:Y:S01]  /*19c30*/  UIADD3 UR40, UR40, UR29, URZ ;  /* 0x0000001d28287290 */ /* 0x000fe2000fffe03f */
[----:B---3--:R3:W-:Y:S01]  /*19c40*/  @!P3 STL.64 [R1+0xb0], R6 ;  /* 0x0000b0060100b387 */ /* 0x0087e20000100a00 */
[----:B------:R-:W-:Y:S02]  /*19c50*/  UIADD3 UR41, UR41, UR49, URZ ;  /* 0x0000003129297290 */ /* 0x000fe4000fffe03f */
[----:B------:R-:W-:Y:S02]  /*19c60*/  UIADD3 UR42, UR42, UR55, URZ ;  /* 0x000000372a2a7290 */ /* 0x000fe4000fffe03f */
[----:B------:R-:W-:-:S02]  /*19c70*/  UIADD3 UR43, UR43, UR53, URZ ;  /* 0x000000352b2b7290 */ /* 0x000fc4000fffe03f */
[----:B------:R-:W-:Y:S02]  /*19c80*/  UIADD3 UR44, UR44, UR51, URZ ;  /* 0x000000332c2c7290 */ /* 0x000fe4000fffe03f */
[----:B------:R-:W-:Y:S01]  /*19c90*/  UIADD3 UR45, UR45, UR57, URZ ;  /* 0x000000392d2d7290 */ /* 0x000fe2000fffe03f */
[----:B-1----:R-:W1:Y:S01]  /*19ca0*/  @!P3 LDC.64 R4, c[0x0][0x220] ;  /* 0x00008800ff04bb82 */ /* 0x002e620000000a00 */
[----:B------:R-:W-:Y:S01]  /*19cb0*/  ULDC UR4, c[0x0][0x2ec] ;  /* 0x0000bb0000047ab9 */ /* 0x000fe20000000800 */
[----:B------:R-:W-:-:S06]  /*19cc0*/  ULDC.64 UR6, c[0x0][0x248] ;  /* 0x0000920000067ab9 */ /* 0x000fcc0000000a00 */
        /* <DEDUP_REMOVED lines=10> */
[----:B--2---:R-:W3:Y:S02]  /*19d70*/  LDL.LU.64 R2, [R1+0xd8] ;  /* 0x0000d80001027983 */ /* 0x004ee40000300a00 */
[----:B---3--:R-:W-:-:S05]  /*19d80*/  IMAD.MOV.U32 R3, RZ, RZ, R5 ;  /* 0x000000ffff037224 */ /* 0x008fca00078e0005 */
[----:B------:R1:W-:Y:S01]  /*19d90*/  STL.64 [R1+0x80], R2 ;  /* 0x0000800201007387 */ /* 0x0003e20000100a00 */
[----:B------:R-:W-:Y:S05]  /*19da0*/  BRA `(.L_x_1009) ;  /* 0x0000000400747947 */ /* 0x000fea0003800000 */
.L_x_1011:
[----:B------:R-:W2:Y:S01]  /*19db0*/  LDL.64 R248, [R1+0xd0] ;  /* 0x0000d00001f87983 */ /* 0x000ea20000100a00 */
[----:B------:R-:W1:Y:S01]  /*19dc0*/  @!P3 LDC.64 R200, c[0x0][0x218] ;  /* 0x00008600ffc8bb82 */ /* 0x000e620000000a00 */
[----:B------:R-:W-:Y:S02]  /*19dd0*/  UIADD3 UR20, UR20, -0x2, URZ ;  /* 0xfffffffe14147890 */ /* 0x000fe4000fffe03f */
[----:B------:R-:W3:Y:S02]  /*19de0*/  LDL.64 R246, [R1+0xc8] ;  /* 0x0000c80001f67983 */ /* 0x000ee40000100a00 */
[----:B------:R-:W-:Y:S02]  /*19df0*/  USHF.R.S32.HI UR9, URZ, 0x1f, UR20 ;  /* 0x0000001f3f097899 */ /* 0x000fe40008011414 */
[----:B------:R4:W-:Y:S01]  /*19e00*/  @P3 STS.128 [R244+0x4000], RZ ;  /* 0x004000fff4003388 */ /* 0x0009e20000000c00 */
        /* <DEDUP_REMOVED lines=11> */
[----:B------:R-:W-:Y:S02]  /*19ec0*/  @!P3 LEA.HI.X R201, R0, R201, R2, 0x1, P0 ;  /* 0x000000c900c9b211 */ /* 0x000fe400000f0c02 */
[----:B------:R-:W-:Y:S03]  /*19ed0*/  @!P3 IADD3.X R202, R2, UR11, RZ, P1, !PT ;  /* 0x0000000b02cabc10 */ /* 0x000fe60008ffe4ff */
[----:B------:R-:W-:Y:S01]  /*19ee0*/  @!PT LDS RZ, [RZ] ;  /* 0x00000000fffff984 */ /* 0x000fe20000000800 */
[----:B------:R-:W-:Y:S01]  /*19ef0*/  @!PT LDS RZ, [RZ] ;  /* 0x00000000fffff984 */ /* 0x000fe20000000800 */
[----:B------:R-:W-:Y:S01]  /*19f00*/  @!PT LDS RZ, [RZ] ;  /* 0x00000000fffff984 */ /* 0x000fe20000000800 */
[----:B------:R1:W-:Y:S04]  /*19f10*/  @!P3 LDGSTS.E.BYPASS.LTC128B.128 [R244+0x4000], desc[UR26][R200.64] ;  /* 0x04000000c8f4bfae */ /* 0x0003e8000b901d5a */
[----:B------:R4:W-:Y:S01]  /*19f20*/  @P3 STS.128 [R244+0x4800], RZ ;  /* 0x004800fff4003388 */ /* 0x0009e20000000c00 */
[----:B-1----:R-:W1:Y:S02]  /*19f30*/  @!P3 LDC.64 R200, c[0x0][0x218] ;  /* 0x00008600ffc8bb82 */ /* 0x002e640000000a00 */
[C---:B-1----:R-:W-:Y:S04]  /*19f40*/  @!P3 LEA R200, P0, R3.reuse, R200, 0x1 ;  /* 0x000000c803c8b211 */ /* 0x042fe800078008ff */
[----:B------:R-:W-:Y:S02]  /*19f50*/  @!P3 LEA.HI.X R201, R3, R201, R202, 0x1, P0 ;  /* 0x000000c903c9b211 */ /* 0x000fe400000f0cca */
[----:B------:R-:W-:Y:S03]  /*19f60*/  @!P3 IADD3 R3, P1, R0, UR31, RZ ;  /* 0x0000001f0003bc10 */ /* 0x000fe6000ff3e0ff */
[----:B------:R-:W-:Y:S01]  /*19f70*/  @!PT LDS RZ, [RZ] ;  /* 0x00000000fffff984 */ /* 0x000fe20000000800 */
[----:B------:R-:W-:Y:S01]  /*19f80*/  @!PT LDS RZ, [RZ] ;  /* 0x00000000fffff984 */ /* 0x000fe20000000800 */
[----:B------:R-:W-:Y:S01]  /*19f90*/  @!PT LDS RZ, [RZ] ;  /* 0x00000000fffff984 */ /* 0x000fe20000000800 */
[----:B------:R1:W-:Y:S01]  /*19fa0*/  @!P3 LDGSTS.E.BYPASS.LTC128B.128 [R244+0x4800], desc[UR26][R200.64] ;  /* 0x04800000c8f4bfae */ /* 0x0003e2000b901d5a */
[----:B------:R-:W-:Y:S03]  /*19fb0*/  @!P3 IADD3.X R202, R2, UR30, RZ, P1, !PT ;  /* 0x0000001e02cabc10 */ /* 0x000fe60008ffe4ff */
        /* <DEDUP_REMOVED lines=39> */
[----:B------:R-:W-:Y:S02]  /*1a230*/  @!P3 IADD3.X R202, R2, UR44, RZ, P1, !PT ;  /* 0x0000002c02cabc10 */ /* 0x000fe40008ffe4ff */
[----:B------:R-:W-:Y:S01]  /*1a240*/  @!P3 IADD3 R0, P1, R0, UR56, RZ ;  /* 0x000000380000bc10 */ /* 0x000fe2000ff3e0ff */
[----:B------:R4:W-:Y:S03]  /*1a250*/  @P3 STS.128 [R244+0x7000], RZ ;  /* 0x007000fff4003388 */ /* 0x0009e60000000c00 */
[----:B------:R-:W-:Y:S01]  /*1a260*/  @!P3 IADD3.X R2, R2, UR45, RZ, P1, !PT ;  /* 0x0000002d0202bc10 */ /* 0x000fe20008ffe4ff */
[----:B-1----:R-:W1:Y:S02]  /*1a270*/  @!P3 LDC.64 R200, c[0x0][0x218] ;  /* 0x00008600ffc8bb82 */ /* 0x002e640000000a00 */
[C---:B-1----:R-:W-:Y:S04]  /*1a280*/  @!P3 LEA R200, P0, R3.reuse, R200, 0x1 ;  /* 0x000000c803c8b211 */ /* 0x042fe800078008ff */
[----:B------:R-:W-:Y:S05]  /*1a290*/  @!P3 LEA.HI.X R201, R3, R201, R202, 0x1, P0 ;  /* 0x000000c903c9b211 */ /* 0x000fea00000f0cca */
[----:B------:R-:W-:Y:S01]  /*1a2a0*/  @!PT LDS RZ, [RZ] ;  /* 0x00000000fffff984 */ /* 0x000fe20000000800 */
[----:B------:R-:W-:Y:S01]  /*1a2b0*/  @!PT LDS RZ, [RZ] ;  /* 0x00000000fffff984 */ /* 0x000fe20000000800 */
[----:B------:R-:W-:Y:S01]  /*1a2c0*/  @!PT LDS RZ, [RZ] ;  /* 0x00000000fffff984 */ /* 0x000fe20000000800 */
[----:B------:R1:W-:Y:S04]  /*1a2d0*/  @!P3 LDGSTS.E.BYPASS.LTC128B.128 [R244+0x7000], desc[UR26][R200.64] ;  /* 0x07000000c8f4bfae */ /* 0x0003e8000b901d5a */
[----:B------:R4:W-:Y:S01]  /*1a2e0*/  @P3 STS.128 [R244+0x7800], RZ ;  /* 0x007800fff4003388 */ /* 0x0009e20000000c00 */
[----:B-1----:R-:W1:Y:S02]  /*1a2f0*/  @!P3 LDC.64 R200, c[0x0][0x218] ;  /* 0x00008600ffc8bb82 */ /* 0x002e640000000a00 */
        /* <DEDUP_REMOVED lines=8> */
.L_x_1009:
[----:B--2---:R-:W2:Y:S01]  /*1a380*/  LDL.64 R12, [R1+0x80] ;  /* 0x00008000010c7983 */ /* 0x004ea20000100a00 */
[----:B------:R-:W-:Y:S04]  /*1a390*/  DEPBAR.LE SB0, 0x0 ;  /* 0x000080000000791a */ /* 0x000fe80000000000 */
[----:B------:R-:W3:Y:S01]  /*1a3a0*/  LDL R7, [R1+0xc0] ;  /* 0x0000c00001077983 */ /* 0x000ee20000100800 */
[----:B------:R-:W-:Y:S04]  /*1a3b0*/  UIADD3 UR8, UR20, -0x1, URZ ;  /* 0xffffffff14087890 */ /* 0x000fe8000fffe03f */
[----:B------:R-:W4:Y:S01]  /*1a3c0*/  LDL R29, [R1+0xc4] ;  /* 0x0000c400011d7983 */ /* 0x000f220000100800 */
[----:B------:R-:W-:Y:S02]  /*1a3d0*/  USHF.R.S32.HI UR46, URZ, 0x1f, UR8 ;  /* 0x0000001f3f2e7899 */ /* 0x000fe40008011408 */
[----:B------:R-:W-:Y:S02]  /*1a3e0*/  UIMAD UR9, UR13, UR8, URZ ;  /* 0x000000080d0972a4 */ /* 0x000fe4000f8e023f */
[----:B------:R-:W4:Y:S01]  /*1a3f0*/  LDL R4, [R1+0xb8] ;  /* 0x0000b80001047983 */ /* 0x000f220000100800 */
[----:B-1----:R-:W-:Y:S01]  /*1a400*/  IMAD.U32 R2, RZ, RZ, UR8 ;  /* 0x00000008ff027e24 */ /* 0x002fe2000f8e00ff */
[----:B------:R-:W-:Y:S03]  /*1a410*/  UISETP.GT.AND UP0, UPT, UR8, UR10, UPT ;  /* 0x0000000a0800728c */ /* 0x000fe6000bf04270 */
[----:B------:R-:W4:Y:S01]  /*1a420*/  LDL R11, [R1+0xbc] ;  /* 0x0000bc00010b7983 */ /* 0x000f220000100800 */
[----:B------:R-:W-:Y:S04]  /*1a430*/  UIMAD UR9, UR46, UR14, UR9 ;  /* 0x0000000e2e0972a4 */ /* 0x000fe8000f8e0209 */
[----:B------:R-:W4:Y:S05]  /*1a440*/  LDL R8, [R1+0xb0] ;  /* 0x0000b00001087983 */ /* 0x000f2a0000100800 */
        /* <DEDUP_REMOVED lines=10> */
[----:B------:R-:W4:Y:S01]  /*1a4f0*/  LDL R22, [R1+0x8c] ;  /* 0x00008c0001167983 */ /* 0x000f220000100800 */
[----:B------:R-:W-:Y:S06]  /*1a500*/  BAR.SYNC.DEFER_BLOCKING 0x0 ;  /* 0x0000000000007b1d */ /* 0x000fec0000010000 */
[----:B-----5:R-:W-:Y:S01]  /*1a510*/  @P3 STS.128 [R244+0x8000], RZ ;  /* 0x008000fff4003388 */ /* 0x020fe20000000c00 */
[----:B--2---:R-:W-:Y:S04]  /*1a520*/  IMAD.WIDE.U32 R2, R2, UR14, R12 ;  /* 0x0000000e02027c25 */ /* 0x004fe8000f8e000c */
[----:B------:R-:W-:Y:S01]  /*1a530*/  VIADD R0, R3, UR9 ;  /* 0x0000000903007c36 */ /* 0x000fe20008000000 */
[C---:B---3--:R-:W-:Y:S02]  /*1a540*/  @!P3 LEA R14, P4, R2.reuse, R7, 0x1 ;  /* 0x00000007020eb211 */ /* 0x048fe400078808ff */
[C---:B------:R-:W-:Y:S02]  /*1a550*/  @!P3 IADD3 R3, P0, R2.reuse, UR16, RZ ;  /* 0x000000100203bc10 */ /* 0x040fe4000ff1e0ff */
[----:B----4-:R-:W-:Y:S02]  /*1a560*/  @!P3 LEA.HI.X R15, R2, R29, R0, 0x1, P4 ;  /* 0x0000001d020fb211 */ /* 0x010fe400020f0c00 */
[----:B------:R-:W-:Y:S02]  /*1a570*/  @!P3 IADD3.X R6, R0, UR15, RZ, P0, !PT ;  /* 0x0000000f0006bc10 */ /* 0x000fe400087fe4ff */
[C---:B------:R-:W-:Y:S01]  /*1a580*/  @!P3 LEA R16, P2, R3.reuse, R4, 0x1 ;  /* 0x000000040310b211 */ /* 0x040fe200078408ff */
        /* <DEDUP_REMOVED lines=67> */
[----:B-----5:R-:W-:Y:S05]  /*1a9c0*/  LDSM.16.M88.4 R128, [R219] ;  /* 0x00000000db80783b */ /* 0x020fea0000000200 */
[----:B-1----:R-:W2:Y:S05]  /*1a9d0*/  LDSM.16.M88.4 R16, [R212+0x4000] ;  /* 0x00400000d410783b */ /* 0x002eaa0000000200 */
[----:B------:R-:W1:Y:S05]  /*1a9e0*/  LDSM.16.M88.4 R124, [R219+0x2000] ;  /* 0x00200000db7c783b */ /* 0x000e6a0000000200 */
[----:B------:R-:W4:Y:S05]  /*1a9f0*/  LDSM.16.M88.4 R32, [R212+0x4800] ;  /* 0x00480000d420783b */ /* 0x000f2a0000000200 */
[----:B------:R-:W0:Y:S05]  /*1aa00*/  LDGDEPBAR ;  /* 0x00000000000079af */ /* 0x000e2a0000000000 */
[----:B------:R-:W3:Y:S05]  /*1aa10*/  LDSM.16.M88.4 R48, [R212+0x5000] ;  /* 0x00500000d430783b */ /* 0x000eea0000000200 */
        /* <DEDUP_REMOVED lines=168> */
.L_x_1010:
        /* <DEDUP_REMOVED lines=8> */
[----:B------:R-:W-:Y:S04]  /*1b520*/  STL [R1+0x130], R175 ;  /* 0x000130af01007387 */ /* 0x000fe80000100800 */
        /* <DEDUP_REMOVED lines=8> */
[----:B------:R-:W-:Y:S03]  /*1b5b0*/  STL [R1+0x10c], R227 ;  /* 0x00010ce301007387 */ /* 0x000fe60000100800 */
[----:B------:R-:W-:Y:S01]  /*1b5c0*/  IMAD R0, R0, 0x80, R2 ;  /* 0x0000008000007824 */ /* 0x000fe200078e0202 */
[----:B------:R1:W-:Y:S03]  /*1b5d0*/  STL [R1+0x108], R226 ;  /* 0x000108e201007387 */ /* 0x0003e60000100800 */
[--C-:B------:R-:W-:Y:S01]  /*1b5e0*/  IMAD.IADD R2, R237, 0x1, -R0.reuse ;  /* 0x00000001ed027824 */ /* 0x100fe200078e0a00 */
[----:B------:R-:W-:Y:S01]  /*1b5f0*/  STL [R1+0x104], R225 ;  /* 0x000104e101007387 */ /* 0x000fe20000100800 */
[----:B----4-:R-:W-:Y:S03]  /*1b600*/  IMAD.IADD R200, R238, 0x1, -R0 ;  /* 0x00000001eec87824 */ /* 0x010fe600078e0a00 */
[----:B------:R-:W-:Y:S01]  /*1b610*/  IABS R2, R2 ;  /* 0x0000000200027213 */ /* 0x000fe20000000000 */
[----:B------:R-:W-:Y:S01]  /*1b620*/  STL [R1+0x100], R224 ;  /* 0x000100e001007387 */ /* 0x000fe20000100800 */
[----:B------:R-:W-:Y:S02]  /*1b630*/  IABS R204, R200 ;  /* 0x000000c800cc7213 */ /* 0x000fe40000000000 */
[----:B------:R-:W-:Y:S01]  /*1b640*/  I2FP.F32.S32 R3, R2 ;  /* 0x0000000200037245 */ /* 0x000fe20000201400 */
[----:B------:R-:W-:Y:S01]  /*1b650*/  STL [R1+0xfc], R223 ;  /* 0x0000fcdf01007387 */ /* 0x000fe20000100800 */
[----:B------:R-:W-:Y:S03]  /*1b660*/  IADD3 R2, R0, 0x1, RZ ;  /* 0x0000000100027810 */ /* 0x000fe60007ffe0ff */
[----:B------:R-:W-:Y:S01]  /*1b670*/  FFMA.FTZ R4, R3, -UR19, R4 ;  /* 0x8000001303047c23 */ /* 0x000fe20008010004 */
[----:B------:R-:W-:Y:S01]  /*1b680*/  ISETP.GE.AND P0, PT, R2, R234, PT ;  /* 0x000000ea0200720c */ /* 0x000fe20003f06270 */
[----:B------:R-:W-:Y:S01]  /*1b690*/  IMAD.IADD R3, R236, 0x1, -R0 ;  /* 0x00000001ec037824 */ /* 0x000fe200078e0a00 */
[----:B------:R-:W-:Y:S01]  /*1b6a0*/  ISETP.GE.AND P1, PT, R2, R232, PT ;  /* 0x000000e80200720c */ /* 0x000fe20003f26270 */
[--C-:B------:R-:W-:Y:S01]  /*1b6b0*/  IMAD.IADD R200, R238, 0x1, -R2.reuse ;  /* 0x00000001eec87824 */ /* 0x100fe200078e0a02 */
[----:B------:R-:W-:Y:S01]  /*1b6c0*/  ISETP.GE.OR P0, PT, R2, R240, !P0 ;  /* 0x000000f00200720c */ /* 0x000fe20004706670 */
[--C-:B------:R-:W-:Y:S01]  /*1b6d0*/  IMAD.IADD R203, R236, 0x1, -R2.reuse ;  /* 0x00000001eccb7824 */ /* 0x100fe200078e0a02 */
[----:B------:R-:W-:Y:S01]  /*1b6e0*/  IABS R202, R3 ;  /* 0x0000000300ca7213 */ /* 0x000fe20000000000 */
[----:B------:R-:W-:Y:S01]  /*1b6f0*/  STL [R1+0xf8], R222 ;  /* 0x0000f8de01007387 */ /* 0x000fe20000100800 */
[----:B------:R-:W-:Y:S01]  /*1b700*/  IABS R3, R200 ;  /* 0x000000c800037213 */ /* 0x000fe20000000000 */
[----:B------:R-:W-:Y:S01]  /*1b710*/  IMAD.IADD R201, R237, 0x1, -R2 ;  /* 0x00000001edc97824 */ /* 0x000fe200078e0a02 */
[----:B------:R-:W-:Y:S01]  /*1b720*/  IABS R200, R203 ;  /* 0x000000cb00c87213 */ /* 0x000fe20000000000 */
[----:B------:R-:W-:Y:S01]  /*1b730*/  STL [R1+0xf4], R221 ;  /* 0x0000f4dd01007387 */ /* 0x000fe20000100800 */
[----:B------:R-:W-:Y:S01]  /*1b740*/  ISETP.GE.AND P4, PT, R2, R235, PT ;  /* 0x000000eb0200720c */ /* 0x000fe20003f86270 */
[----:B------:R-:W-:Y:S01]  /*1b750*/  IMAD.MOV.U32 R203, RZ, RZ, R204 ;  /* 0x000000ffffcb7224 */ /* 0x000fe200078e00cc */
[----:B------:R-:W-:Y:S01]  /*1b760*/  IABS R201, R201 ;  /* 0x000000c900c97213 */ /* 0x000fe20000000000 */
[----:B------:R-:W-:Y:S01]  /*1b770*/  STL [R1+0xf0], R220 ;  /* 0x0000f0dc01007387 */ /* 0x000fe20000100800 */
[----:B------:R-:W-:Y:S02]  /*1b780*/  I2FP.F32.S32 R200, R200 ;  /* 0x000000c800c87245 */ /* 0x000fe40000201400 */
[----:B------:R-:W-:Y:S01]  /*1b790*/  I2FP.F32.S32 R204, R203 ;  /* 0x000000cb00cc7245 */ /* 0x000fe20000201400 */
[----:B------:R-:W-:Y:S01]  /*1b7a0*/  STL [R1+0xec], R219 ;  /* 0x0000ecdb01007387 */ /* 0x000fe20000100800 */
[----:B------:R-:W-:Y:S01]  /*1b7b0*/  I2FP.F32.S32 R203, R201 ;  /* 0x000000c900cb7245 */ /* 0x000fe20000201400 */
[----:B------:R-:W-:Y:S01]  /*1b7c0*/  FFMA.FTZ R9, R200, -UR19, R9 ;  /* 0x80000013c8097c23 */ /* 0x000fe20008010009 */
[----:B------:R-:W-:Y:S01]  /*1b7d0*/  I2FP.F32.S32 R201, R3 ;  /* 0x0000000300c97245 */ /* 0x000fe20000201400 */
[----:B------:R2:W-:Y:S01]  /*1b7e0*/  STL [R1+0xe8], R218 ;  /* 0x0000e8da01007387 */ /* 0x0005e20000100800 */
[----:B------:R-:W-:Y:S01]  /*1b7f0*/  ISETP.GE.AND P2, PT, R2, R233, PT ;  /* 0x000000e90200720c */ /* 0x000fe20003f46270 */
[----:B------:R-:W-:Y:S01]  /*1b800*/  FFMA.FTZ R6, R204, -UR19, R6 ;  /* 0x80000013cc067c23 */ /* 0x000fe20008010006 */
[----:B------:R-:W-:Y:S01]  /*1b810*/  I2FP.F32.S32 R3, R202 ;  /* 0x000000ca00037245 */ /* 0x000fe20000201400 */
[----:B------:R-:W-:Y:S01]  /*1b820*/  STL [R1+0xe4], R217 ;  /* 0x0000e4d901007387 */ /* 0x000fe20000100800 */
[C---:B------:R-:W-:Y:S01]  /*1b830*/  ISETP.GE.OR P6, PT, R2.reuse, R241, !P1 ;  /* 0x000000f10200720c */ /* 0x040fe20004fc6670 */
[----:B------:R-:W-:Y:S01]  /*1b840*/  FFMA.FTZ R7, R201, -UR19, R7 ;  /* 0x80000013c9077c23 */ /* 0x000fe20008010007 */
[----:B------:R-:W-:Y:S01]  /*1b850*/  IADD3 R200, R239, -R0, RZ ;  /* 0x80000000efc87210 */ /* 0x000fe20007ffe0ff */
[----:B------:R3:W-:Y:S01]  /*1b860*/  STL [R1+0xe0], R212 ;  /* 0x0000e0d401007387 */ /* 0x0007e20000100800 */
[C---:B------:R-:W-:Y:S01]  /*1b870*/  ISETP.GE.OR P5, PT, R2.reuse, R243, !P4 ;  /* 0x000000f30200720c */ /* 0x040fe200067a6670 */
[----:B------:R-:W-:Y:S01]  /*1b880*/  FFMA.FTZ R5, R203, -UR19, R5 ;  /* 0x80000013cb057c23 */ /* 0x000fe20008010005 */
[----:B------:R-:W-:Y:S01]  /*1b890*/  ISETP.GE.OR P2, PT, R2, R242, !P2 ;  /* 0x000000f20200720c */ /* 0x000fe20005746670 */
[----:B------:R-:W-:Y:S01]  /*1b8a0*/  IMAD.IADD R201, R239, 0x1, -R2 ;  /* 0x00000001efc97824 */ /* 0x000fe200078e0a02 */
[----:B------:R-:W-:Y:S01]  /*1b8b0*/  @P0 LOP3.LUT R231, R231, 0x2, RZ, 0xfc, !PT ;  /* 0x00000002e7e70812 */ /* 0x000fe200078efcff */
[C---:B------:R-:W-:Y:S01]  /*1b8c0*/  VIADD R2, R0.reuse, 0x9 ;  /* 0x0000000900027836 */ /* 0x040fe20000000000 */
[C---:B------:R-:W-:Y:S01]  /*1b8d0*/  ISETP.GE.AND P1, PT, R0.reuse, R235, PT ;  /* 0x000000eb0000720c */ /* 0x040fe20003f26270 */
[----:B------:R-:W-:Y:S01]  /*1b8e0*/  FFMA.FTZ R8, R3, -UR19, R8 ;  /* 0x8000001303087c23 */ /* 0x000fe20008010008 */
[----:B------:R-:W-:Y:S01]  /*1b8f0*/  ISETP.GE.AND P0, PT, R0, R233, PT ;  /* 0x000000e90000720c */ /* 0x000fe20003f06270 */
[----:B------:R-:W-:Y:S01]  /*1b900*/  IMAD.IADD R203, R236, 0x1, -R2 ;  /* 0x00000001eccb7824 */ /* 0x000fe200078e0a02 */
[----:B------:R-:W-:Y:S01]  /*1b910*/  IABS R200, R200 ;  /* 0x000000c800c87213 */ /* 0x000fe20000000000 */
[C---:B------:R-:W-:Y:S01]  /*1b920*/  VIADD R3, R0.reuse, 0x8 ;  /* 0x0000000800037836 */ /* 0x040fe20000000000 */
[C---:B------:R-:W-:Y:S02]  /*1b930*/  ISETP.GE.OR P1, PT, R0.reuse, R243, !P1 ;  /* 0x000000f30000720c */ /* 0x040fe40004f26670 */
[----:B------:R-:W-:Y:S01]  /*1b940*/  ISETP.GE.OR P0, PT, R0, R242, !P0 ;  /* 0x000000f20000720c */ /* 0x000fe20004706670 */
[--C-:B------:R-:W-:Y:S01]  /*1b950*/  IMAD.IADD R202, R236, 0x1, -R3.reuse ;  /* 0x00000001ecca7824 */ /* 0x100fe200078e0a03 */
[----:B------:R-:W-:Y:S02]  /*1b960*/  IABS R205, R201 ;  /* 0x000000c900cd7213 */ /* 0x000fe40000000000 */
[----:B------:R-:W-:Y:S02]  /*1b970*/  I2FP.F32.S32 R201, R200 ;  /* 0x000000c800c97245 */ /* 0x000fe40000201400 */
[----:B------:R-:W-:Y:S01]  /*1b980*/  FSEL R209, R4, -INF , !P1 ;  /* 0xff80000004d17808 */ /* 0x000fe20004800000 */
[----:B------:R-:W-:Y:S01]  /*1b990*/  IMAD.IADD R4, R238, 0x1, -R3 ;  /* 0x00000001ee047824 */ /* 0x000fe200078e0a03 */
[----:B------:R-:W-:Y:S01]  /*1b9a0*/  ISETP.GE.AND P1, PT, R0, R232, PT ;  /* 0x000000e80000720c */ /* 0x000fe20003f26270 */
[----:B------:R-:W-:Y:S01]  /*1b9b0*/  FFMA.FTZ R10, R201, -UR19, R10 ;  /* 0x80000013c90a7c23 */ /* 0x000fe2000801000a */
[----:B------:R-:W-:Y:S01]  /*1b9c0*/  FSEL R247, R6, -INF , !P0 ;  /* 0xff80000006f77808 */ /* 0x000fe20004000000 */
[C---:B------:R-:W-:Y:S01]  /*1b9d0*/  VIADD R6, R0.reuse, 0x10 ;  /* 0x0000001000067836 */ /* 0x040fe20000000000 */
[----:B------:R-:W-:Y:S02]  /*1b9e0*/  IABS R203, R203 ;  /* 0x000000cb00cb7213 */ /* 0x000fe40000000000 */
[C---:B------:R-:W-:Y:S02]  /*1b9f0*/  ISETP.GE.AND P0, PT, R0.reuse, R234, PT ;  /* 0x000000ea0000720c */ /* 0x040fe40003f06270 */
[C---:B------:R-:W-:Y:S02]  /*1ba00*/  ISETP.GE.OR P4, PT, R0.reuse, R241, !P1 ;  /* 0x000000f10000720c */ /* 0x040fe40004f86670 */
[----:B------:R-:W-:Y:S02]  /*1ba10*/  IABS R202, R202 ;  /* 0x000000ca00ca7213 */ /* 0x000fe40000000000 */
[----:B------:R-:W-:Y:S02]  /*1ba20*/  I2FP.F32.S32 R205, R205 ;  /* 0x000000cd00cd7245 */ /* 0x000fe40000201400 */
[----:B------:R-:W-:Y:S02]  /*1ba30*/  I2FP.F32.S32 R203, R203 ;  /* 0x000000cb00cb7245 */ /* 0x000fe40000201400 */
[----:B------:R-:W-:Y:S01]  /*1ba40*/  ISETP.GE.OR P1, PT, R0, R240, !P0 ;  /* 0x000000f00000720c */ /* 0x000fe20004726670 */
[----:B------:R-:W-:Y:S01]  /*1ba50*/  FFMA.FTZ R11, R205, -UR19, R11 ;  /* 0x80000013cd0b7c23 */ /* 0x000fe2000801000b */
[-C--:B------:R-:W-:Y:S01]  /*1ba60*/  ISETP.GE.AND P0, PT, R3, R232.reuse, PT ;  /* 0x000000e80300720c */ /* 0x080fe20003f06270 */
[----:B------:R-:W-:Y:S01]  /*1ba70*/  FFMA.FTZ R13, R203, -UR19, R13 ;  /* 0x80000013cb0d7c23 */ /* 0x000fe2000801000d */
[----:B-1----:R-:W-:Y:S01]  /*1ba80*/  FSEL R226, R7, -INF , !P2 ;  /* 0xff80000007e27808 */ /* 0x002fe20005000000 */
[----:B------:R-:W-:Y:S01]  /*1ba90*/  IMAD.IADD R7, R237, 0x1, -R3 ;  /* 0x00000001ed077824 */ /* 0x000fe200078e0a03 */
[----:B------:R-:W-:Y:S02]  /*1baa0*/  ISETP.GE.AND P2, PT, R2, R232, PT ;  /* 0x000000e80200720c */ /* 0x000fe40003f46270 */
[----:B------:R-:W-:Y:S01]  /*1bab0*/  I2FP.F32.S32 R204, R202 ;  /* 0x000000ca00cc7245 */ /* 0x000fe20000201400 */
[----:B------:R-:W-:Y:S01]  /*1bac0*/  IMAD.IADD R202, R239, 0x1, -R2 ;  /* 0x00000001efca7824 */ /* 0x000fe200078e0a02 */
[----:B------:R-:W-:Y:S02]  /*1bad0*/  FSEL R175, R10, -INF , !P1 ;  /* 0xff8000000aaf7808 */ /* 0x000fe40004800000 */
[----:B------:R-:W-:Y:S01]  /*1bae0*/  FSEL R210, R8, -INF , !P4 ;  /* 0xff80000008d27808 */ /* 0x000fe20006000000 */
[----:B------:R-:W-:Y:S01]  /*1baf0*/  FFMA.FTZ R12, R204, -UR19, R12 ;  /* 0x80000013cc0c7c23 */ /* 0x000fe2000801000c */
[-C--:B------:R-:W-:Y:S02]  /*1bb00*/  ISETP.GE.OR P1, PT, R3, R241.reuse, !P0 ;  /* 0x000000f10300720c */ /* 0x080fe40004726670 */
[----:B------:R-:W-:Y:S02]  /*1bb10*/  LOP3.LUT P4, RZ, R231, 0x2, RZ, 0xc0, !PT ;  /* 0x00000002e7ff7812 */ /* 0x000fe4000788c0ff */
[C---:B------:R-:W-:Y:S02]  /*1bb20*/  ISETP.GE.OR P0, PT, R2.reuse, R241, !P2 ;  /* 0x000000f10200720c */ /* 0x040fe40005706670 */
[----:B------:R-:W-:Y:S02]  /*1bb30*/  FSEL R248, R5, -INF , !P5 ;  /* 0xff80000005f87808 */ /* 0x000fe40006800000 */
[----:B------:R-:W-:Y:S02]  /*1bb40*/  FSEL R174, R11, -INF , !P4 ;  /* 0xff8000000bae7808 */ /* 0x000fe40006000000 */
[----:B--2---:R-:W-:Y:S02]  /*1bb50*/  FSEL R218, R13, -INF , !P0 ;  /* 0xff8000000dda7808 */ /* 0x004fe40004000000 */
[-C--:B------:R-:W-:Y:S02]  /*1bb60*/  ISETP.GE.AND P5, PT, R3, R234.reuse, PT ;  /* 0x000000ea0300720c */ /* 0x080fe40003fa6270 */
[----:B------:R-:W-:Y:S02]  /*1bb70*/  FSEL R249, R9, -INF , !P6 ;  /* 0xff80000009f97808 */ /* 0x000fe40007000000 */
[C---:B------:R-:W-:Y:S02]  /*1bb80*/  ISETP.GE.AND P2, PT, R2.reuse, R234, PT ;  /* 0x000000ea0200720c */ /* 0x040fe40003f46270 */
[C---:B------:R-:W-:Y:S02]  /*1bb90*/  ISETP.GE.AND P4, PT, R2.reuse, R235, PT ;  /* 0x000000eb0200720c */ /* 0x040fe40003f86270 */
[----:B------:R-:W-:Y:S02]  /*1bba0*/  ISETP.GE.AND P0, PT, R2, R233, PT ;  /* 0x000000e90200720c */ /* 0x000fe40003f06270 */
[C---:B------:R-:W-:Y:S02]  /*1bbb0*/  ISETP.GE.AND P3, PT, R3.reuse, R235, PT ;  /* 0x000000eb0300720c */ /* 0x040fe40003f66270 */
[----:B------:R-:W-:Y:S02]  /*1bbc0*/  ISETP.GE.AND P6, PT, R3, R233, PT ;  /* 0x000000e90300720c */ /* 0x000fe40003fc6270 */
[----:B------:R-:W-:Y:S02]  /*1bbd0*/  FSEL R223, R12, -INF , !P1 ;  /* 0xff8000000cdf7808 */ /* 0x000fe40004800000 */
[----:B------:R-:W-:Y:S02]  /*1bbe0*/  IADD3 R200, R239, -R3, RZ ;  /* 0x80000003efc87210 */ /* 0x000fe40007ffe0ff */
[----:B------:R-:W-:Y:S02]  /*1bbf0*/  ISETP.GE.OR P1, PT, R3, R240, !P5 ;  /* 0x000000f00300720c */ /* 0x000fe40006f26670 */
[----:B------:R-:W-:Y:S02]  /*1bc00*/  IADD3 R5, R237, -R2, RZ ;  /* 0x80000002ed057210 */ /* 0x000fe40007ffe0ff */
[C---:B------:R-:W-:Y:S02]  /*1bc10*/  ISETP.GE.OR P2, PT, R2.reuse, R240, !P2 ;  /* 0x000000f00200720c */ /* 0x040fe40005746670 */
[C---:B------:R-:W-:Y:S02]  /*1bc20*/  ISETP.GE.OR P4, PT, R2.reuse, R243, !P4 ;  /* 0x000000f30200720c */ /* 0x040fe40006786670 */
[-C--:B------:R-:W-:Y:S01]  /*1bc30*/  ISETP.GE.OR P0, PT, R2, R242.reuse, !P0 ;  /* 0x000000f20200720c */ /* 0x080fe20004706670 */
[----:B------:R-:W-:Y:S01]  /*1bc40*/  IMAD.IADD R2, R238, 0x1, -R2 ;  /* 0x00000001ee027824 */ /* 0x000fe200078e0a02 */
[----:B------:R-:W-:Y:S02]  /*1bc50*/  IABS R9, R7 ;  /* 0x0000000700097213 */ /* 0x000fe40000000000 */
[C---:B------:R-:W-:Y:S02]  /*1bc60*/  ISETP.GE.OR P3, PT, R3.reuse, R243, !P3 ;  /* 0x000000f30300720c */ /* 0x040fe40005f66670 */
[----:B------:R-:W-:Y:S01]  /*1bc70*/  ISETP.GE.OR P5, PT, R3, R242, !P6 ;  /* 0x000000f20300720c */ /* 0x000fe200077a6670 */
[----:B------:R-:W-:Y:S01]  /*1bc80*/  IMAD.IADD R3, R237, 0x1, -R6 ;  /* 0x00000001ed037824 */ /* 0x000fe200078e0a06 */
[----:B------:R-:W-:Y:S01]  /*1bc90*/  IABS R10, R4 ;  /* 0x00000004000a7213 */ /* 0x000fe20000000000 */
[----:B------:R-:W-:Y:S01]  /*1bca0*/  IMAD.MOV.U32 R4, RZ, RZ, R9 ;  /* 0x000000ffff047224 */ /* 0x000fe200078e0009 */
[----:B------:R-:W-:Y:S02]  /*1bcb0*/  IABS R200, R200 ;  /* 0x000000c800c87213 */ /* 0x000fe40000000000 */
[----:B------:R-:W-:Y:S02]  /*1bcc0*/  IABS R8, R2 ;  /* 0x0000000200087213 */ /* 0x000fe40000000000 */
[----:B------:R-:W-:Y:S01]  /*1bcd0*/  IABS R7, R5 ;  /* 0x0000000500077213 */ /* 0x000fe20000000000 */
[----:B------:R-:W-:Y:S01]  /*1bce0*/  IMAD.MOV.U32 R5, RZ, RZ, R10 ;  /* 0x000000ffff057224 */ /* 0x000fe200078e000a */
[----:B------:R-:W-:Y:S01]  /*1bcf0*/  IABS R2, R3 ;  /* 0x0000000300027213 */ /* 0x000fe20000000000 */
[----:B------:R-:W-:Y:S01]  /*1bd00*/  IMAD.MOV.U32 R201, RZ, RZ, R200 ;  /* 0x000000ffffc97224 */ /* 0x000fe200078e00c8 */
[----:B------:R-:W-:Y:S02]  /*1bd10*/  IABS R200, R202 ;  /* 0x000000ca00c87213 */ /* 0x000fe40000000000 */
[----:B------:R-:W-:Y:S02]  /*1bd20*/  I2FP.F32.S32 R3, R4 ;  /* 0x0000000400037245 */ /* 0x000fe40000201400 */
[----:B------:R-:W-:Y:S02]  /*1bd30*/  I2FP.F32.S32 R2, R2 ;  /* 0x0000000200027245 */ /* 0x000fe40000201400 */
[----:B------:R-:W-:Y:S01]  /*1bd40*/  I2FP.F32.S32 R4, R5 ;  /* 0x0000000500047245 */ /* 0x000fe20000201400 */
[----:B------:R-:W-:Y:S01]  /*1bd50*/  FFMA.FTZ R16, R3, -UR19, R16 ;  /* 0x8000001303107c23 */ /* 0x000fe20008010010 */
[----:B------:R-:W-:Y:S01]  /*1bd60*/  I2FP.F32.S32 R200, R200 ;  /* 0x000000c800c87245 */ /* 0x000fe20000201400 */
[----:B------:R-:W-:Y:S01]  /*1bd70*/  FFMA.FTZ R20, R2, -UR19, R20 ;  /* 0x8000001302147c23 */ /* 0x000fe20008010014 */
[----:B------:R-:W-:Y:S01]  /*1bd80*/  I2FP.F32.S32 R5, R7 ;  /* 0x0000000700057245 */ /* 0x000fe20000201400 */
[----:B------:R-:W-:Y:S01]  /*1bd90*/  FFMA.FTZ R18, R4, -UR19, R18 ;  /* 0x8000001304127c23 */ /* 0x000fe20008010012 */
[----:B------:R-:W-:Y:S01]  /*1bda0*/  I2FP.F32.S32 R201, R201 ;  /* 0x000000c900c97245 */ /* 0x000fe20000201400 */
[----:B------:R-:W-:Y:S01]  /*1bdb0*/  FFMA.FTZ R15, R200, -UR19, R15 ;  /* 0x80000013c80f7c23 */ /* 0x000fe2000801000f */
[----:B------:R-:W-:Y:S01]  /*1bdc0*/  IADD3 R2, R238, -R6, RZ ;  /* 0x80000006ee027210 */ /* 0x000fe20007ffe0ff */
[----:B------:R-:W-:Y:S01]  /*1bdd0*/  FFMA.FTZ R17, R5, -UR19, R17 ;  /* 0x8000001305117c23 */ /* 0x000fe20008010011 */
[----:B------:R-:W-:Y:S01]  /*1bde0*/  I2FP.F32.S32 R3, R8 ;  /* 0x0000000800037245 */ /* 0x000fe20000201400 */
[----:B------:R-:W-:Y:S01]  /*1bdf0*/  IMAD.IADD R8, R236, 0x1, -R6 ;  /* 0x00000001ec087824 */ /* 0x000fe200078e0a06 */
[----:B------:R-:W-:Y:S01]  /*1be00*/  FSEL R200, R16, -INF , !P3 ;  /* 0xff80000010c87808 */ /* 0x000fe20005800000 */
[----:B------:R-:W-:Y:S01]  /*1be10*/  FFMA.FTZ R14, R201, -UR19, R14 ;  /* 0x80000013c90e7c23 */ /* 0x000fe2000801000e */
[----:B------:R-:W-:Y:S01]  /*1be20*/  IABS R9, R2 ;  /* 0x0000000200097213 */ /* 0x000fe20000000000 */
[----:B------:R-:W-:Y:S01]  /*1be30*/  VIADD R4, R0, 0x11 ;  /* 0x0000001100047836 */ /* 0x000fe20000000000 */
[----:B------:R-:W-:Y:S01]  /*1be40*/  ISETP.GE.AND P3, PT, R6, R232, PT ;  /* 0x000000e80600720c */ /* 0x000fe20003f66270 */
[----:B------:R-:W-:Y:S01]  /*1be50*/  FFMA.FTZ R19, R3, -UR19, R19 ;  /* 0x8000001303137c23 */ /* 0x000fe20008010013 */
[----:B------:R-:W-:Y:S01]  /*1be60*/  LOP3.LUT R231, R231, 0xfffffffd, RZ, 0xc0, !PT ;  /* 0xfffffffde7e77812 */ /* 0x000fe200078ec0ff */
[--C-:B------:R-:W-:Y:S01]  /*1be70*/  IMAD.IADD R3, R237, 0x1, -R4.reuse ;  /* 0x00000001ed037824 */ /* 0x100fe200078e0a04 */
[----:B------:R-:W-:Y:S01]  /*1be80*/  IABS R2, R8 ;  /* 0x0000000800027213 */ /* 0x000fe20000000000 */
[--C-:B------:R-:W-:Y:S01]  /*1be90*/  IMAD.IADD R10, R236, 0x1, -R4.reuse ;  /* 0x00000001ec0a7824 */ /* 0x100fe200078e0a04 */
[----:B------:R-:W-:Y:S01]  /*1bea0*/  FSEL R201, R17, -INF , !P4 ;  /* 0xff80000011c97808 */ /* 0x000fe20006000000 */
[----:B------:R-:W-:Y:S01]  /*1beb0*/  IMAD.IADD R5, R238, 0x1, -R4 ;  /* 0x00000001ee057824 */ /* 0x000fe200078e0a04 */
[----:B------:R-:W-:Y:S02]  /*1bec0*/  I2FP.F32.S32 R8, R9 ;  /* 0x0000000900087245 */ /* 0x000fe40000201400 */
[----:B------:R-:W-:Y:S02]  /*1bed0*/  ISETP.GE.OR P4, PT, R6, R241, !P3 ;  /* 0x000000f10600720c */ /* 0x000fe40005f86670 */
[----:B------:R-:W-:Y:S01]  /*1bee0*/  @P0 LOP3.LUT R231, R231, 0x2, RZ, 0xfc, !PT ;  /* 0x00000002e7e70812 */ /* 0x000fe200078efcff */
[----:B------:R-:W-:Y:S01]  /*1bef0*/  FFMA.FTZ R22, R8, -UR19, R22 ;  /* 0x8000001308167c23 */ /* 0x000fe20008010016 */
[----:B------:R-:W-:Y:S02]  /*1bf00*/  FSEL R246, R14, -INF , !P1 ;  /* 0xff8000000ef67808 */ /* 0x000fe40004800000 */
[C---:B------:R-:W-:Y:S02]  /*1bf10*/  ISETP.GE.AND P1, PT, R6.reuse, R235, PT ;  /* 0x000000eb0600720c */ /* 0x040fe40003f26270 */
[C---:B------:R-:W-:Y:S02]  /*1bf20*/  ISETP.GE.AND P0, PT, R6.reuse, R233, PT ;  /* 0x000000e90600720c */ /* 0x040fe40003f06270 */
[----:B------:R-:W-:Y:S02]  /*1bf30*/  FSEL R245, R15, -INF , !P2 ;  /* 0xff8000000ff57808 */ /* 0x000fe40005000000 */
[----:B------:R-:W-:Y:S02]  /*1bf40*/  IABS R7, R3 ;  /* 0x0000000300077213 */ /* 0x000fe40000000000 */
[----:B------:R-:W-:Y:S02]  /*1bf50*/  LOP3.LUT P2, RZ, R231, 0x2, RZ, 0xc0, !PT ;  /* 0x00000002e7ff7812 */ /* 0x000fe4000784c0ff */
[----:B------:R-:W-:Y:S02]  /*1bf60*/  IABS R3, R10 ;  /* 0x0000000a00037213 */ /* 0x000fe40000000000 */
[C---:B------:R-:W-:Y:S02]  /*1bf70*/  ISETP.GE.OR P1, PT, R6.reuse, R243, !P1 ;  /* 0x000000f30600720c */ /* 0x040fe40004f26670 */
[----:B------:R-:W-:Y:S02]  /*1bf80*/  ISETP.GE.OR P0, PT, R6, R242, !P0 ;  /* 0x000000f20600720c */ /* 0x000fe40004706670 */
[----:B------:R-:W-:Y:S02]  /*1bf90*/  IABS R5, R5 ;  /* 0x0000000500057213 */ /* 0x000fe40000000000 */
[----:B------:R-:W-:Y:S02]  /*1bfa0*/  FSEL R202, R19, -INF , !P2 ;  /* 0xff80000013ca7808 */ /* 0x000fe40005000000 */
[----:B------:R-:W-:Y:S02]  /*1bfb0*/  LOP3.LUT R231, R231, 0xfffffffe, RZ, 0xc0, !PT ;  /* 0xfffffffee7e77812 */ /* 0x000fe400078ec0ff */
[----:B------:R-:W-:Y:S02]  /*1bfc0*/  I2FP.F32.S32 R2, R2 ;  /* 0x0000000200027245 */ /* 0x000fe40000201400 */
[----:B------:R-:W-:Y:S02]  /*1bfd0*/  I2FP.F32.S32 R3, R3 ;  /* 0x0000000300037245 */ /* 0x000fe40000201400 */
[----:B------:R-:W-:Y:S01]  /*1bfe0*/  FSEL R205, R18, -INF , !P5 ;  /* 0xff80000012cd7808 */ /* 0x000fe20006800000 */
[----:B------:R-:W-:Y:S01]  /*1bff0*/  FFMA.FTZ R24, R2, -UR19, R24 ;  /* 0x8000001302187c23 */ /* 0x000fe20008010018 */
[----:B------:R-:W-:Y:S01]  /*1c000*/  ISETP.GE.AND P6, PT, R6, R234, PT ;  /* 0x000000ea0600720c */ /* 0x000fe20003fc6270 */
[----:B------:R-:W-:Y:S01]  /*1c010*/  FFMA.FTZ R25, R3, -UR19, R25 ;  /* 0x8000001303197c23 */ /* 0x000fe20008010019 */
[----:B------:R-:W-:Y:S01]  /*1c020*/  ISETP.GE.AND P2, PT, R4, R233, PT ;  /* 0x000000e90400720c */ /* 0x000fe20003f46270 */
[----:B------:R-:W-:Y:S01]  /*1c030*/  VIADD R3, R0, 0x18 ;  /* 0x0000001800037836 */ /* 0x000fe20000000000 */
[----:B------:R-:W-:Y:S02]  /*1c040*/  FSEL R208, R20, -INF , !P1 ;  /* 0xff80000014d07808 */ /* 0x000fe40004800000 */
[----:B------:R-:W-:Y:S01]  /*1c050*/  FSEL R211, R22, -INF , !P0 ;  /* 0xff80000016d37808 */ /* 0x000fe20004000000 */
[----:B------:R-:W-:Y:S01]  /*1c060*/  IMAD.IADD R8, R239, 0x1, -R3 ;  /* 0x00000001ef087824 */ /* 0x000fe200078e0a03 */
[C---:B------:R-:W-:Y:S02]  /*1c070*/  ISETP.GE.AND P5, PT, R4.reuse, R235, PT ;  /* 0x000000eb0400720c */ /* 0x040fe40003fa6270 */
[C---:B------:R-:W-:Y:S02]  /*1c080*/  ISETP.GE.AND P1, PT, R4.reuse, R232, PT ;  /* 0x000000e80400720c */ /* 0x040fe40003f26270 */
[----:B------:R-:W-:Y:S02]  /*1c090*/  ISETP.GE.AND P0, PT, R4, R234, PT ;  /* 0x000000ea0400720c */ /* 0x000fe40003f06270 */
[----:B------:R-:W-:Y:S02]  /*1c0a0*/  I2FP.F32.S32 R5, R5 ;  /* 0x0000000500057245 */ /* 0x000fe40000201400 */
[----:B------:R-:W-:Y:S02]  /*1c0b0*/  @P4 LOP3.LUT R231, R231, 0x1, RZ, 0xfc, !PT ;  /* 0x00000001e7e74812 */ /* 0x000fe400078efcff */
[----:B------:R-:W-:Y:S01]  /*1c0c0*/  ISETP.GE.OR P3, PT, R6, R240, !P6 ;  /* 0x000000f00600720c */ /* 0x000fe20007766670 */
[----:B------:R-:W-:Y:S01]  /*1c0d0*/  FFMA.FTZ R23, R5, -UR19, R23 ;  /* 0x8000001305177c23 */ /* 0x000fe20008010017 */
[----:B------:R-:W-:Y:S01]  /*1c0e0*/  ISETP.GE.OR P4, PT, R4, R242, !P2 ;  /* 0x000000f20400720c */ /* 0x000fe20005786670 */
[----:B------:R-:W-:Y:S01]  /*1c0f0*/  IMAD.IADD R5, R239, 0x1, -R6 ;  /* 0x00000001ef057824 */ /* 0x000fe200078e0a06 */
[----:B------:R-:W-:Y:S01]  /*1c100*/  I2FP.F32.S32 R7, R7 ;  /* 0x0000000700077245 */ /* 0x000fe20000201400 */
[----:B------:R-:W-:Y:S01]  /*1c110*/  IMAD.IADD R6, R236, 0x1, -R3 ;  /* 0x00000001ec067824 */ /* 0x000fe200078e0a03 */
[C---:B------:R-:W-:Y:S02]  /*1c120*/  ISETP.GE.OR P5, PT, R4.reuse, R243, !P5 ;  /* 0x000000f30400720c */ /* 0x040fe40006fa6670 */
[C---:B------:R-:W-:Y:S01]  /*1c130*/  ISETP.GE.OR P2, PT, R4.reuse, R241, !P1 ;  /* 0x000000f10400720c */ /* 0x040fe20004f46670 */
[----:B------:R-:W-:Y:S01]  /*1c140*/  FFMA.FTZ R21, R7, -UR19, R21 ;  /* 0x8000001307157c23 */ /* 0x000fe20008010015 */
[----:B------:R-:W-:Y:S01]  /*1c150*/  ISETP.GE.OR P6, PT, R4, R240, !P0 ;  /* 0x000000f00400720c */ /* 0x000fe200047c6670 */
[----:B------:R-:W-:Y:S01]  /*1c160*/  IMAD.IADD R4, R239, 0x1, -R4 ;  /* 0x00000001ef047824 */ /* 0x000fe200078e0a04 */
[----:B------:R-:W-:Y:S02]  /*1c170*/  IADD3 R2, R0, 0x19, RZ ;  /* 0x0000001900027810 */ /* 0x000fe40007ffe0ff */
[----:B------:R-:W-:Y:S02]  /*1c180*/  IABS R10, R5 ;  /* 0x00000005000a7213 */ /* 0x000fe40000000000 */
[----:B------:R-:W-:Y:S01]  /*1c190*/  IABS R9, R4 ;  /* 0x0000000400097213 */ /* 0x000fe20000000000 */
[----:B------:R-:W-:Y:S01]  /*1c1a0*/  IMAD.IADD R7, R236, 0x1, -R2 ;  /* 0x00000001ec077824 */ /* 0x000fe200078e0a02 */
[----:B------:R-:W-:Y:S02]  /*1c1b0*/  IABS R5, R8 ;  /* 0x0000000800057213 */ /* 0x000fe40000000000 */
[----:B------:R-:W-:Y:S01]  /*1c1c0*/  IABS R6, R6 ;  /* 0x0000000600067213 */ /* 0x000fe20000000000 */
[----:B------:R-:W-:Y:S01]  /*1c1d0*/  IMAD.MOV.U32 R8, RZ, RZ, R9 ;  /* 0x000000ffff087224 */ /* 0x000fe200078e0009 */
[----:B------:R-:W-:Y:S02]  /*1c1e0*/  IABS R4, R7 ;  /* 0x0000000700047213 */ /* 0x000fe40000000000 */
[----:B------:R-:W-:Y:S02]  /*1c1f0*/  MOV R7, R10 ;  /* 0x0000000a00077202 */ /* 0x000fe40000000f00 */
[----:B------:R-:W-:Y:S02]  /*1c200*/  I2FP.F32.S32 R8, R8 ;  /* 0x0000000800087245 */ /* 0x000fe40000201400 */
[----:B------:R-:W-:Y:S02]  /*1c210*/  I2FP.F32.S32 R7, R7 ;  /* 0x0000000700077245 */ /* 0x000fe40000201400 */
[----:B------:R-:W-:Y:S01]  /*1c220*/  I2FP.F32.S32 R6, R6 ;  /* 0x0000000600067245 */ /* 0x000fe20000201400 */
[----:B------:R-:W-:Y:S01]  /*1c230*/  FFMA.FTZ R27, R8, -UR19, R27 ;  /* 0x80000013081b7c23 */ /* 0x000fe2000801001b */
[----:B------:R-:W-:Y:S01]  /*1c240*/  I2FP.F32.S32 R4, R4 ;  /* 0x0000000400047245 */ /* 0x000fe20000201400 */
[----:B------:R-:W-:Y:S01]  /*1c250*/  FFMA.FTZ R26, R7, -UR19, R26 ;  /* 0x80000013071a7c23 */ /* 0x000fe2000801001a */
[----:B------:R-:W-:Y:S01]  /*1c260*/  FSEL R22, R21, -INF , !P5 ;  /* 0xff80000015167808 */ /* 0x000fe20006800000 */
[----:B------:R-:W-:Y:S01]  /*1c270*/  FFMA.FTZ R28, R6, -UR19, R28 ;  /* 0x80000013061c7c23 */ /* 0x000fe2000801001c */
[----:B------:R-:W-:Y:S01]  /*1c280*/  LOP3.LUT P5, RZ, R231, 0x1, RZ, 0xc0, !PT ;  /* 0x00000001e7ff7812 */ /* 0x000fe200078ac0ff */
[----:B------:R-:W-:Y:S01]  /*1c290*/  FFMA.FTZ R29, R4, -UR19, R29 ;  /* 0x80000013041d7c23 */ /* 0x000fe2000801001d */
[-C--:B------:R-:W-:Y:S01]  /*1c2a0*/  ISETP.GE.AND P1, PT, R3, R232.reuse, PT ;  /* 0x000000e80300720c */ /* 0x080fe20003f26270 */
[--C-:B------:R-:W-:Y:S01]  /*1c2b0*/  IMAD.IADD R6, R237, 0x1, -R3.reuse ;  /* 0x00000001ed067824 */ /* 0x100fe200078e0a03 */
[----:B------:R-:W-:Y:S01]  /*1c2c0*/  ISETP.GE.AND P0, PT, R2, R232, PT ;  /* 0x000000e80200720c */ /* 0x000fe20003f06270 */
[----:B------:R-:W-:Y:S01]  /*1c2d0*/  IMAD.IADD R4, R238, 0x1, -R3 ;  /* 0x00000001ee047824 */ /* 0x000fe200078e0a03 */
[----:B------:R-:W-:Y:S02]  /*1c2e0*/  FSEL R171, R24, -INF , !P5 ;  /* 0xff80000018ab7808 */ /* 0x000fe40006800000 */
[CC--:B------:R-:W-:Y:S02]  /*1c2f0*/  ISETP.GE.OR P1, PT, R3.reuse, R241.reuse, !P1 ;  /* 0x000000f10300720c */ /* 0x0c0fe40004f26670 */
[----:B------:R-:W-:Y:S02]  /*1c300*/  ISETP.GE.OR P0, PT, R2, R241, !P0 ;  /* 0x000000f10200720c */ /* 0x000fe40004706670 */
[-C--:B------:R-:W-:Y:S02]  /*1c310*/  ISETP.GE.AND P5, PT, R3, R234.reuse, PT ;  /* 0x000000ea0300720c */ /* 0x080fe40003fa6270 */
[----:B------:R-:W-:Y:S01]  /*1c320*/  FSEL R206, R26, -INF , !P3 ;  /* 0xff8000001ace7808 */ /* 0x000fe20005800000 */
[----:B------:R-:W-:Y:S01]  /*1c330*/  IMAD.MOV.U32 R26, RZ, RZ, R171 ;  /* 0x000000ffff1a7224 */ /* 0x000fe200078e00ab */
[----:B------:R-:W-:Y:S02]  /*1c340*/  FSEL R14, R27, -INF , !P6 ;  /* 0xff8000001b0e7808 */ /* 0x000fe40007000000 */
[----:B------:R-:W-:Y:S02]  /*1c350*/  I2FP.F32.S32 R5, R5 ;  /* 0x0000000500057245 */ /* 0x000fe40000201400 */
[C---:B------:R-:W-:Y:S02]  /*1c360*/  ISETP.GE.AND P3, PT, R3.reuse, R233, PT ;  /* 0x000000e90300720c */ /* 0x040fe40003f66270 */
[-C--:B------:R-:W-:Y:S01]  /*1c370*/  ISETP.GE.AND P6, PT, R3, R235.reuse, PT ;  /* 0x000000eb0300720c */ /* 0x080fe20003fc6270 */
[----:B------:R-:W-:Y:S01]  /*1c380*/  FFMA.FTZ R30, R5, -UR19, R30 ;  /* 0x80000013051e7c23 */ /* 0x000fe2000801001e */
[----:B------:R-:W-:Y:S02]  /*1c390*/  FSEL R23, R23, -INF , !P4 ;  /* 0xff80000017177808 */ /* 0x000fe40006000000 */
[----:B------:R-:W-:Y:S02]  /*1c3a0*/  FSEL R170, R25, -INF , !P2 ;  /* 0xff80000019aa7808 */ /* 0x000fe40005000000 */
[----:B------:R-:W-:Y:S02]  /*1c3b0*/  FSEL R13, R28, -INF , !P1 ;  /* 0xff8000001c0d7808 */ /* 0x000fe40004800000 */
[----:B------:R-:W-:Y:S02]  /*1c3c0*/  FSEL R16, R29, -INF , !P0 ;  /* 0xff8000001d107808 */ /* 0x000fe40004000000 */
[C---:B------:R-:W-:Y:S02]  /*1c3d0*/  ISETP.GE.AND P2, PT, R2.reuse, R234, PT ;  /* 0x000000ea0200720c */ /* 0x040fe40003f46270 */
[C---:B------:R-:W-:Y:S02]  /*1c3e0*/  ISETP.GE.AND P4, PT, R2.reuse, R235, PT ;  /* 0x000000eb0200720c */ /* 0x040fe40003f86270 */
[C---:B------:R-:W-:Y:S02]  /*1c3f0*/  ISETP.GE.AND P0, PT, R2.reuse, R233, PT ;  /* 0x000000e90200720c */ /* 0x040fe40003f06270 */
[C---:B------:R-:W-:Y:S02]  /*1c400*/  ISETP.GE.OR P1, PT, R3.reuse, R240, !P5 ;  /* 0x000000f00300720c */ /* 0x040fe40006f26670 */
[CC--:B------:R-:W-:Y:S02]  /*1c410*/  ISETP.GE.OR P6, PT, R3.reuse, R243.reuse, !P6 ;  /* 0x000000f30300720c */ /* 0x0c0fe400077c6670 */
[----:B------:R-:W-:Y:S01]  /*1c420*/  ISETP.GE.OR P5, PT, R3, R242, !P3 ;  /* 0x000000f20300720c */ /* 0x000fe20005fa6670 */
[--C-:B------:R-:W-:Y:S01]  /*1c430*/  IMAD.IADD R3, R239, 0x1, -R2.reuse ;  /* 0x00000001ef037824 */ /* 0x100fe200078e0a02 */
[----:B------:R-:W-:Y:S02]  /*1c440*/  IABS R9, R6 ;  /* 0x0000000600097213 */ /* 0x000fe40000000000 */
[----:B------:R-:W-:Y:S02]  /*1c450*/  IADD3 R5, R237, -R2, RZ ;  /* 0x80000002ed057210 */ /* 0x000fe40007ffe0ff */
[----:B------:R-:W-:Y:S01]  /*1c460*/  IABS R8, R4 ;  /* 0x0000000400087213 */ /* 0x000fe20000000000 */
[----:B------:R-:W-:Y:S01]  /*1c470*/  IMAD.MOV.U32 R4, RZ, RZ, R9 ;  /* 0x000000ffff047224 */ /* 0x000fe200078e0009 */
[C---:B------:R-:W-:Y:S02]  /*1c480*/  ISETP.GE.OR P2, PT, R2.reuse, R240, !P2 ;  /* 0x000000f00200720c */ /* 0x040fe40005746670 */
[C---:B------:R-:W-:Y:S02]  /*1c490*/  ISETP.GE.OR P4, PT, R2.reuse, R243, !P4 ;  /* 0x000000f30200720c */ /* 0x040fe40006786670 */
[----:B------:R-:W-:Y:S01]  /*1c4a0*/  ISETP.GE.OR P0, PT, R2, R242, !P0 ;  /* 0x000000f20200720c */ /* 0x000fe20004706670 */
[----:B------:R-:W-:Y:S01]  /*1c4b0*/  IMAD.IADD R2, R238, 0x1, -R2 ;  /* 0x00000001ee027824 */ /* 0x000fe200078e0a02 */
[----:B------:R-:W-:Y:S02]  /*1c4c0*/  IABS R3, R3 ;  /* 0x0000000300037213 */ /* 0x000fe40000000000 */
        /* <DEDUP_REMOVED lines=11> */
[----:B------:R-:W-:Y:S01]  /*1c580*/  FSEL R15, R30, -INF , !P1 ;  /* 0xff8000001e0f7808 */ /* 0x000fe20004800000 */
[----:B------:R-:W-:Y:S01]  /*1c590*/  VIADD R4, R0, 0x20 ;  /* 0x0000002000047836 */ /* 0x000fe20000000000 */
[----:B------:R-:W-:Y:S01]  /*1c5a0*/  FSEL R32, R32, -INF , !P6 ;  /* 0xff80000020207808 */ /* 0x000fe20007000000 */
[----:B------:R-:W-:Y:S01]  /*1c5b0*/  FFMA.FTZ R33, R5, -UR19, R33 ;  /* 0x8000001305217c23 */ /* 0x000fe20008010021 */
[----:B------:R-:W-:Y:S01]  /*1c5c0*/  LOP3.LUT R231, R231, 0xfffffffd, RZ, 0xc0, !PT ;  /* 0xfffffffde7e77812 */ /* 0x000fe200078ec0ff */
[----:B------:R-:W-:Y:S01]  /*1c5d0*/  IMAD.IADD R10, R236, 0x1, -R4 ;  /* 0x00000001ec0a7824 */ /* 0x000fe200078e0a04 */
[C---:B------:R-:W-:Y:S01]  /*1c5e0*/  IADD3 R5, R237.reuse, -R4, RZ ;  /* 0x80000004ed057210 */ /* 0x040fe20007ffe0ff */
[----:B------:R-:W-:Y:S01]  /*1c5f0*/  IMAD.MOV.U32 R30, RZ, RZ, R170 ;  /* 0x000000ffff1e7224 */ /* 0x000fe200078e00aa */
[----:B------:R-:W-:Y:S01]  /*1c600*/  ISETP.GE.AND P1, PT, R4, R235, PT ;  /* 0x000000eb0400720c */ /* 0x000fe20003f26270 */
[----:B------:R-:W-:Y:S01]  /*1c610*/  VIADD R3, R0, 0x21 ;  /* 0x0000002100037836 */ /* 0x000fe20000000000 */
[----:B------:R-:W-:Y:S01]  /*1c620*/  IABS R9, R5 ;  /* 0x0000000500097213 */ /* 0x000fe20000000000 */
[----:B------:R-:W-:Y:S01]  /*1c630*/  FFMA.FTZ R35, R2, -UR19, R35 ;  /* 0x8000001302237c23 */ /* 0x000fe20008010023 */
[----:B------:R-:W-:Y:S01]  /*1c640*/  ISETP.GE.OR P1, PT, R4, R243, !P1 ;  /* 0x000000f30400720c */ /* 0x000fe20004f26670 */
[--C-:B------:R-:W-:Y:S01]  /*1c650*/  IMAD.IADD R7, R237, 0x1, -R3.reuse ;  /* 0x00000001ed077824 */ /* 0x100fe200078e0a03 */
[----:B------:R-:W-:Y:S01]  /*1c660*/  I2FP.F32.S32 R9, R9 ;  /* 0x0000000900097245 */ /* 0x000fe20000201400 */
[----:B------:R-:W-:Y:S01]  /*1c670*/  IMAD.IADD R2, R238, 0x1, -R4 ;  /* 0x00000001ee027824 */ /* 0x000fe200078e0a04 */
[----:B------:R-:W-:Y:S01]  /*1c680*/  ISETP.GE.AND P6, PT, R4, R234, PT ;  /* 0x000000ea0400720c */ /* 0x000fe20003fc6270 */
[--C-:B------:R-:W-:Y:S01]  /*1c690*/  IMAD.IADD R8, R238, 0x1, -R3.reuse ;  /* 0x00000001ee087824 */ /* 0x100fe200078e0a03 */
[----:B------:R-:W-:Y:S01]  /*1c6a0*/  @P0 LOP3.LUT R231, R231, 0x2, RZ, 0xfc, !PT ;  /* 0x00000002e7e70812 */ /* 0x000fe200078efcff */
[----:B------:R-:W-:Y:S01]  /*1c6b0*/  FFMA.FTZ R36, R9, -UR19, R36 ;  /* 0x8000001309247c23 */ /* 0x000fe20008010024 */
[----:B------:R-:W-:Y:S02]  /*1c6c0*/  IABS R6, R2 ;  /* 0x0000000200067213 */ /* 0x000fe40000000000 */
[----:B------:R-:W-:Y:S01]  /*1c6d0*/  IABS R2, R8 ;  /* 0x0000000800027213 */ /* 0x000fe20000000000 */
[----:B------:R-:W-:Y:S01]  /*1c6e0*/  IMAD.IADD R8, R236, 0x1, -R3 ;  /* 0x00000001ec087824 */ /* 0x000fe200078e0a03 */
[----:B------:R-:W-:Y:S02]  /*1c6f0*/  I2FP.F32.S32 R6, R6 ;  /* 0x0000000600067245 */ /* 0x000fe40000201400 */
[----:B------:R-:W-:Y:S02]  /*1c700*/  FSEL R36, R36, -INF , !P1 ;  /* 0xff80000024247808 */ /* 0x000fe40004800000 */
[----:B------:R-:W-:Y:S01]  /*1c710*/  ISETP.GE.OR P1, PT, R4, R240, !P6 ;  /* 0x000000f00400720c */ /* 0x000fe20007726670 */
[----:B------:R-:W-:Y:S01]  /*1c720*/  FFMA.FTZ R38, R6, -UR19, R38 ;  /* 0x8000001306267c23 */ /* 0x000fe20008010026 */
[----:B------:R-:W-:Y:S01]  /*1c730*/  ISETP.GE.AND P0, PT, R4, R233, PT ;  /* 0x000000e90400720c */ /* 0x000fe20003f06270 */
[----:B------:R-:W-:Y:S01]  /*1c740*/  IMAD.IADD R6, R239, 0x1, -R4 ;  /* 0x00000001ef067824 */ /* 0x000fe200078e0a04 */
[----:B------:R-:W-:Y:S02]  /*1c750*/  IABS R5, R10 ;  /* 0x0000000a00057213 */ /* 0x000fe40000000000 */
[----:B------:R-:W-:Y:S02]  /*1c760*/  I2FP.F32.S32 R2, R2 ;  /* 0x0000000200027245 */ /* 0x000fe40000201400 */
[----:B------:R-:W-:Y:S02]  /*1c770*/  FSEL R28, R31, -INF , !P2 ;  /* 0xff8000001f1c7808 */ /* 0x000fe40005000000 */
[----:B------:R-:W-:Y:S01]  /*1c780*/  LOP3.LUT P2, RZ, R231, 0x2, RZ, 0xc0, !PT ;  /* 0x00000002e7ff7812 */ /* 0x000fe2000784c0ff */
[----:B------:R-:W-:Y:S01]  /*1c790*/  FFMA.FTZ R39, R2, -UR19, R39 ;  /* 0x8000001302277c23 */ /* 0x000fe20008010027 */
[----:B------:R-:W-:Y:S01]  /*1c7a0*/  ISETP.GE.OR P0, PT, R4, R242, !P0 ;  /* 0x000000f20400720c */ /* 0x000fe20004706670 */
[----:B------:R-:W-:Y:S01]  /*1c7b0*/  VIADD R2, R0, 0x28 ;  /* 0x0000002800027836 */ /* 0x000fe20000000000 */
[----:B------:R-:W-:Y:S02]  /*1c7c0*/  IABS R7, R7 ;  /* 0x0000000700077213 */ /* 0x000fe40000000000 */
[----:B------:R-:W-:Y:S02]  /*1c7d0*/  I2FP.F32.S32 R5, R5 ;  /* 0x0000000500057245 */ /* 0x000fe40000201400 */
[-C--:B------:R-:W-:Y:S02]  /*1c7e0*/  ISETP.GE.AND P3, PT, R4, R232.reuse, PT ;  /* 0x000000e80400720c */ /* 0x080fe40003f66270 */
[----:B------:R-:W-:Y:S01]  /*1c7f0*/  FSEL R34, R34, -INF , !P5 ;  /* 0xff80000022227808 */ /* 0x000fe20006800000 */
[----:B------:R-:W-:Y:S01]  /*1c800*/  FFMA.FTZ R40, R5, -UR19, R40 ;  /* 0x8000001305287c23 */ /* 0x000fe20008010028 */
[----:B------:R-:W-:Y:S02]  /*1c810*/  FSEL R33, R33, -INF , !P4 ;  /* 0xff80000021217808 */ /* 0x000fe40006000000 */
[----:B------:R-:W-:Y:S02]  /*1c820*/  FSEL R35, R35, -INF , !P2 ;  /* 0xff80000023237808 */ /* 0x000fe40005000000 */
[----:B------:R-:W-:Y:S02]  /*1c830*/  FSEL R38, R38, -INF , !P0 ;  /* 0xff80000026267808 */ /* 0x000fe40004000000 */
[----:B------:R-:W-:Y:S02]  /*1c840*/  LOP3.LUT R231, R231, 0xfffffff7, RZ, 0xc0, !PT ;  /* 0xfffffff7e7e77812 */ /* 0x000fe400078ec0ff */
[C---:B------:R-:W-:Y:S02]  /*1c850*/  ISETP.GE.AND P5, PT, R3.reuse, R235, PT ;  /* 0x000000eb0300720c */ /* 0x040fe40003fa6270 */
[C---:B------:R-:W-:Y:S02]  /*1c860*/  ISETP.GE.AND P4, PT, R3.reuse, R233, PT ;  /* 0x000000e90300720c */ /* 0x040fe40003f86270 */
[C---:B------:R-:W-:Y:S02]  /*1c870*/  ISETP.GE.AND P2, PT, R3.reuse, R232, PT ;  /* 0x000000e80300720c */ /* 0x040fe40003f46270 */
[----:B------:R-:W-:Y:S02]  /*1c880*/  ISETP.GE.AND P0, PT, R3, R234, PT ;  /* 0x000000ea0300720c */ /* 0x000fe40003f06270 */
[----:B------:R-:W-:Y:S02]  /*1c890*/  I2FP.F32.S32 R7, R7 ;  /* 0x0000000700077245 */ /* 0x000fe40000201400 */
[----:B------:R-:W-:Y:S02]  /*1c8a0*/  IABS R10, R8 ;  /* 0x00000008000a7213 */ /* 0x000fe40000000000 */
[----:B------:R-:W-:Y:S01]  /*1c8b0*/  IADD3 R5, R0, 0x29, RZ ;  /* 0x0000002900057810 */ /* 0x000fe20007ffe0ff */
[----:B------:R-:W-:Y:S01]  /*1c8c0*/  FFMA.FTZ R37, R7, -UR19, R37 ;  /* 0x8000001307257c23 */ /* 0x000fe20008010025 */
[----:B------:R-:W-:Y:S01]  /*1c8d0*/  ISETP.GE.OR P3, PT, R4, R241, !P3 ;  /* 0x000000f10400720c */ /* 0x000fe20005f66670 */
[C---:B------:R-:W-:Y:S01]  /*1c8e0*/  IMAD.IADD R4, R236.reuse, 0x1, -R2 ;  /* 0x00000001ec047824 */ /* 0x040fe200078e0a02 */
[----:B------:R-:W-:Y:S02]  /*1c8f0*/  @P1 LOP3.LUT R231, R231, 0x8, RZ, 0xfc, !PT ;  /* 0x00000008e7e71812 */ /* 0x000fe400078efcff */
[C---:B------:R-:W-:Y:S02]  /*1c900*/  ISETP.GE.OR P1, PT, R3.reuse, R243, !P5 ;  /* 0x000000f30300720c */ /* 0x040fe40006f26670 */
[C---:B------:R-:W-:Y:S02]  /*1c910*/  ISETP.GE.OR P4, PT, R3.reuse, R242, !P4 ;  /* 0x000000f20300720c */ /* 0x040fe40006786670 */
[C---:B------:R-:W-:Y:S02]  /*1c920*/  ISETP.GE.OR P2, PT, R3.reuse, R241, !P2 ;  /* 0x000000f10300720c */ /* 0x040fe40005746670 */
[----:B------:R-:W-:Y:S01]  /*1c930*/  ISETP.GE.OR P0, PT, R3, R240, !P0 ;  /* 0x000000f00300720c */ /* 0x000fe20004706670 */
[----:B------:R-:W-:Y:S01]  /*1c940*/  IMAD.IADD R3, R239, 0x1, -R3 ;  /* 0x00000001ef037824 */ /* 0x000fe200078e0a03 */
[----:B------:R-:W-:Y:S01]  /*1c950*/  IABS R9, R6 ;  /* 0x0000000600097213 */ /* 0x000fe20000000000 */
[----:B------:R-:W-:Y:S01]  /*1c960*/  IMAD.MOV.U32 R6, RZ, RZ, R10 ;  /* 0x000000ffff067224 */ /* 0x000fe200078e000a */
[----:B------:R-:W-:Y:S02]  /*1c970*/  IADD3 R7, R236, -R5, RZ ;  /* 0x80000005ec077210 */ /* 0x000fe40007ffe0ff */
[----:B------:R-:W-:Y:S02]  /*1c980*/  IABS R4, R4 ;  /* 0x0000000400047213 */ /* 0x000fe40000000000 */
[----:B------:R-:W-:Y:S02]  /*1c990*/  IABS R8, R3 ;  /* 0x0000000300087213 */ /* 0x000fe40000000000 */
[----:B------:R-:W-:Y:S01]  /*1c9a0*/  IABS R3, R7 ;  /* 0x0000000700037213 */ /* 0x000fe20000000000 */
[----:B------:R-:W-:Y:S01]  /*1c9b0*/  IMAD.MOV.U32 R7, RZ, RZ, R9 ;  /* 0x000000ffff077224 */ /* 0x000fe200078e0009 */
[----:B------:R-:W-:Y:S02]  /*1c9c0*/  I2FP.F32.S32 R6, R6 ;  /* 0x0000000600067245 */ /* 0x000fe40000201400 */
[----:B------:R-:W-:Y:S02]  /*1c9d0*/  I2FP.F32.S32 R4, R4 ;  /* 0x0000000400047245 */ /* 0x000fe40000201400 */
[----:B------:R-:W-:Y:S01]  /*1c9e0*/  I2FP.F32.S32 R3, R3 ;  /* 0x0000000300037245 */ /* 0x000fe20000201400 */
[----:B------:R-:W-:Y:S01]  /*1c9f0*/  FFMA.FTZ R41, R6, -UR19, R41 ;  /* 0x8000001306297c23 */ /* 0x000fe20008010029 */
[----:B------:R-:W-:Y:S01]  /*1ca00*/  LOP3.LUT R231, R231, 0xfffffffd, RZ, 0xc0, !PT ;  /* 0xfffffffde7e77812 */ /* 0x000fe200078ec0ff */
[----:B------:R-:W-:Y:S01]  /*1ca10*/  FFMA.FTZ R44, R4, -UR19, R44 ;  /* 0x80000013042c7c23 */ /* 0x000fe2000801002c */
[----:B------:R-:W-:Y:S01]  /*1ca20*/  I2FP.F32.S32 R7, R7 ;  /* 0x0000000700077245 */ /* 0x000fe20000201400 */
[----:B------:R-:W-:Y:S01]  /*1ca30*/  IMAD.IADD R4, R239, 0x1, -R2 ;  /* 0x00000001ef047824 */ /* 0x000fe200078e0a02 */
[----:B------:R-:W-:Y:S01]  /*1ca40*/  I2FP.F32.S32 R8, R8 ;  /* 0x0000000800087245 */ /* 0x000fe20000201400 */
[----:B------:R-:W-:Y:S01]  /*1ca50*/  FFMA.FTZ R45, R3, -UR19, R45 ;  /* 0x80000013032d7c23 */ /* 0x000fe2000801002d */
[----:B------:R-:W-:Y:S01]  /*1ca60*/  IADD3 R6, R238, -R2, RZ ;  /* 0x80000002ee067210 */ /* 0x000fe20007ffe0ff */
[----:B------:R-:W-:Y:S01]  /*1ca70*/  FFMA.FTZ R42, R7, -UR19, R42 ;  /* 0x80000013072a7c23 */ /* 0x000fe2000801002a */
[----:B------:R-:W-:Y:S01]  /*1ca80*/  @P0 LOP3.LUT R231, R231, 0x2, RZ, 0xfc, !PT ;  /* 0x00000002e7e70812 */ /* 0x000fe200078efcff */
[----:B------:R-:W-:Y:S01]  /*1ca90*/  IMAD.IADD R7, R237, 0x1, -R5 ;  /* 0x00000001ed077824 */ /* 0x000fe200078e0a05 */
[----:B------:R-:W-:Y:S01]  /*1caa0*/  FSEL R37, R37, -INF , !P1 ;  /* 0xff80000025257808 */ /* 0x000fe20004800000 */
[----:B------:R-:W-:Y:S01]  /*1cab0*/  FFMA.FTZ R43, R8, -UR19, R43 ;  /* 0x80000013082b7c23 */ /* 0x000fe2000801002b */
[----:B------:R-:W-:Y:S01]  /*1cac0*/  FSEL R39, R39, -INF , !P4 ;  /* 0xff80000027277808 */ /* 0x000fe20006000000 */
[----:B------:R-:W-:Y:S01]  /*1cad0*/  IMAD.IADD R8, R237, 0x1, -R2 ;  /* 0x00000001ed087824 */ /* 0x000fe200078e0a02 */
[----:B------:R-:W-:Y:S01]  /*1cae0*/  FSEL R11, R41, -INF , !P2 ;  /* 0xff800000290b7808 */ /* 0x000fe20005000000 */
[----:B------:R-:W-:Y:S01]  /*1caf0*/  IMAD.IADD R3, R239, 0x1, -R5 ;  /* 0x00000001ef037824 */ /* 0x000fe200078e0a05 */
[C---:B------:R-:W-:Y:S02]  /*1cb00*/  ISETP.GE.AND P1, PT, R2.reuse, R232, PT ;  /* 0x000000e80200720c */ /* 0x040fe40003f26270 */
[C---:B------:R-:W-:Y:S01]  /*1cb10*/  ISETP.GE.AND P0, PT, R2.reuse, R234, PT ;  /* 0x000000ea0200720c */ /* 0x040fe20003f06270 */
[----:B------:R1:W-:Y:S01]  /*1cb20*/  STL [R1+0x64], R11 ;  /* 0x0000640b01007387 */ /* 0x0003e20000100800 */
[C---:B------:R-:W-:Y:S02]  /*1cb30*/  ISETP.GE.AND P4, PT, R2.reuse, R235, PT ;  /* 0x000000eb0200720c */ /* 0x040fe40003f86270 */
[----:B------:R-:W-:Y:S02]  /*1cb40*/  ISETP.GE.AND P2, PT, R2, R233, PT ;  /* 0x000000e90200720c */ /* 0x000fe40003f46270 */
[----:B------:R-:W-:Y:S02]  /*1cb50*/  IABS R4, R4 ;  /* 0x0000000400047213 */ /* 0x000fe40000000000 */
[----:B------:R-:W-:Y:S02]  /*1cb60*/  IABS R9, R6 ;  /* 0x0000000600097213 */ /* 0x000fe40000000000 */
[----:B------:R-:W-:Y:S02]  /*1cb70*/  FSEL R24, R40, -INF , !P3 ;  /* 0xff80000028187808 */ /* 0x000fe40005800000 */
[C---:B------:R-:W-:Y:S02]  /*1cb80*/  ISETP.GE.OR P5, PT, R2.reuse, R241, !P1 ;  /* 0x000000f10200720c */ /* 0x040fe40004fa6670 */
[C---:B------:R-:W-:Y:S02]  /*1cb90*/  ISETP.GE.OR P6, PT, R2.reuse, R240, !P0 ;  /* 0x000000f00200720c */ /* 0x040fe400047c6670 */
[C---:B------:R-:W-:Y:S02]  /*1cba0*/  ISETP.GE.OR P4, PT, R2.reuse, R243, !P4 ;  /* 0x000000f30200720c */ /* 0x040fe40006786670 */
[----:B------:R-:W-:Y:S02]  /*1cbb0*/  ISETP.GE.OR P3, PT, R2, R242, !P2 ;  /* 0x000000f20200720c */ /* 0x000fe40005766670 */
[----:B------:R-:W-:Y:S02]  /*1cbc0*/  IABS R2, R3 ;  /* 0x0000000300027213 */ /* 0x000fe40000000000 */
[----:B------:R-:W-:Y:S01]  /*1cbd0*/  IABS R3, R7 ;  /* 0x0000000700037213 */ /* 0x000fe20000000000 */
[----:B------:R-:W-:Y:S01]  /*1cbe0*/  IMAD.MOV.U32 R7, RZ, RZ, R9 ;  /* 0x000000ffff077224 */ /* 0x000fe200078e0009 */
[----:B------:R-:W-:Y:S02]  /*1cbf0*/  I2FP.F32.S32 R4, R4 ;  /* 0x0000000400047245 */ /* 0x000fe40000201400 */
[----:B------:R-:W-:Y:S02]  /*1cc00*/  I2FP.F32.S32 R2, R2 ;  /* 0x0000000200027245 */ /* 0x000fe40000201400 */
[----:B------:R-:W-:Y:S01]  /*1cc10*/  LOP3.LUT P0, RZ, R231, 0x8, RZ, 0xc0, !PT ;  /* 0x00000008e7ff7812 */ /* 0x000fe2000780c0ff */
[----:B------:R-:W-:Y:S01]  /*1cc20*/  FFMA.FTZ R46, R4, -UR19, R46 ;  /* 0x80000013042e7c23 */ /* 0x000fe2000801002e */
[----:B------:R-:W-:Y:S01]  /*1cc30*/  I2FP.F32.S32 R4, R7 ;  /* 0x0000000700047245 */ /* 0x000fe20000201400 */
[----:B------:R-:W-:Y:S01]  /*1cc40*/  FFMA.FTZ R47, R2, -UR19, R47 ;  /* 0x80000013022f7c23 */ /* 0x000fe2000801002f */
[----:B------:R-:W-:Y:S02]  /*1cc50*/  I2FP.F32.S32 R2, R3 ;  /* 0x0000000300027245 */ /* 0x000fe40000201400 */
[----:B------:R-:W-:Y:S01]  /*1cc60*/  IABS R8, R8 ;  /* 0x0000000800087213 */ /* 0x000fe20000000000 */
[----:B------:R-:W-:Y:S01]  /*1cc70*/  FFMA.FTZ R50, R4, -UR19, R50 ;  /* 0x8000001304327c23 */ /* 0x000fe20008010032 */
[----:B------:R-:W-:Y:S01]  /*1cc80*/  FSEL R12, R42, -INF , !P0 ;  /* 0xff8000002a0c7808 */ /* 0x000fe20004000000 */
[----:B------:R-:W-:Y:S01]  /*1cc90*/  VIADD R4, R0, 0x30 ;  /* 0x0000003000047836 */ /* 0x000fe20000000000 */
[----:B------:R-:W-:Y:S01]  /*1cca0*/  ISETP.GE.AND P0, PT, R5, R232, PT ;  /* 0x000000e80500720c */ /* 0x000fe20003f06270 */
[----:B------:R-:W-:Y:S01]  /*1ccb0*/  FFMA.FTZ R49, R2, -UR19, R49 ;  /* 0x8000001302317c23 */ /* 0x000fe20008010031 */
[----:B------:R-:W-:Y:S01]  /*1ccc0*/  LOP3.LUT P1, RZ, R231, 0x2, RZ, 0xc0, !PT ;  /* 0x00000002e7ff7812 */ /* 0x000fe2000782c0ff */
[----:B------:R-:W-:Y:S01]  /*1ccd0*/  IMAD.IADD R2, R237, 0x1, -R4 ;  /* 0x00000001ed027824 */ /* 0x000fe200078e0a04 */
[----:B------:R-:W-:Y:S01]  /*1cce0*/  LOP3.LUT R231, R231, 0xfffffffb, RZ, 0xc0, !PT ;  /* 0xfffffffbe7e77812 */ /* 0x000fe200078ec0ff */
[----:B------:R-:W-:Y:S01]  /*1ccf0*/  IMAD.MOV.U32 R6, RZ, RZ, R8 ;  /* 0x000000ffff067224 */ /* 0x000fe200078e0008 */
[----:B------:R-:W-:Y:S01]  /*1cd00*/  ISETP.GE.OR P0, PT, R5, R241, !P0 ;  /* 0x000000f10500720c */ /* 0x000fe20004706670 */
[----:B------:R-:W-:Y:S01]  /*1cd10*/  IMAD.MOV.U32 R42, RZ, RZ, R13 ;  /* 0x000000ffff2a7224 */ /* 0x000fe200078e000d */
[----:B------:R-:W-:Y:S02]  /*1cd20*/  FSEL R250, R43, -INF , !P1 ;  /* 0xff8000002bfa7808 */ /* 0x000fe40004800000 */
[----:B------:R-:W-:Y:S02]  /*1cd30*/  IABS R7, R2 ;  /* 0x0000000200077213 */ /* 0x000fe40000000000 */
[----:B------:R-:W-:Y:S02]  /*1cd40*/  ISETP.GE.AND P1, PT, R5, R234, PT ;  /* 0x000000ea0500720c */ /* 0x000fe40003f26270 */
[----:B------:R-:W-:Y:S02]  /*1cd50*/  @P4 LOP3.LUT R231, R231, 0x4, RZ, 0xfc, !PT ;  /* 0x00000004e7e74812 */ /* 0x000fe400078efcff */
[----:B------:R-:W-:Y:S02]  /*1cd60*/  I2FP.F32.S32 R6, R6 ;  /* 0x0000000600067245 */ /* 0x000fe40000201400 */
[----:B------:R-:W-:Y:S02]  /*1cd70*/  FSEL R13, R45, -INF , !P0 ;  /* 0xff8000002d0d7808 */ /* 0x000fe40004000000 */
[C---:B------:R-:W-:Y:S01]  /*1cd80*/  ISETP.GE.AND P4, PT, R5.reuse, R235, PT ;  /* 0x000000eb0500720c */ /* 0x040fe20003f86270 */
[----:B------:R-:W-:Y:S01]  /*1cd90*/  FFMA.FTZ R48, R6, -UR19, R48 ;  /* 0x8000001306307c23 */ /* 0x000fe20008010030 */
[C---:B------:R-:W-:Y:S01]  /*1cda0*/  ISETP.GE.AND P0, PT, R5.reuse, R233, PT ;  /* 0x000000e90500720c */ /* 0x040fe20003f06270 */
[----:B------:R-:W-:Y:S01]  /*1cdb0*/  IMAD.IADD R6, R238, 0x1, -R4 ;  /* 0x00000001ee067824 */ /* 0x000fe200078e0a04 */
[----:B------:R-:W-:Y:S02]  /*1cdc0*/  I2FP.F32.S32 R7, R7 ;  /* 0x0000000700077245 */ /* 0x000fe40000201400 */
[----:B------:R-:W-:Y:S02]  /*1cdd0*/  ISETP.GE.OR P2, PT, R5, R240, !P1 ;  /* 0x000000f00500720c */ /* 0x000fe40004f46670 */
[----:B------:R-:W-:Y:S01]  /*1cde0*/  ISETP.GE.AND P1, PT, R4, R235, PT ;  /* 0x000000eb0400720c */ /* 0x000fe20003f26270 */
[----:B------:R-:W-:Y:S01]  /*1cdf0*/  FFMA.FTZ R52, R7, -UR19, R52 ;  /* 0x8000001307347c23 */ /* 0x000fe20008010034 */
[----:B------:R-:W-:Y:S01]  /*1ce00*/  FSEL R25, R44, -INF , !P5 ;  /* 0xff8000002c197808 */ /* 0x000fe20006800000 */
[----:B------:R-:W-:Y:S01]  /*1ce10*/  IMAD.IADD R7, R236, 0x1, -R4 ;  /* 0x00000001ec077824 */ /* 0x000fe200078e0a04 */
[----:B------:R-:W-:Y:S02]  /*1ce20*/  IADD3 R3, R0, 0x31, RZ ;  /* 0x0000003100037810 */ /* 0x000fe40007ffe0ff */
[CC--:B------:R-:W-:Y:S02]  /*1ce30*/  ISETP.GE.OR P4, PT, R5.reuse, R243.reuse, !P4 ;  /* 0x000000f30500720c */ /* 0x0c0fe40006786670 */
[----:B------:R-:W-:Y:S01]  /*1ce40*/  ISETP.GE.OR P5, PT, R5, R242, !P0 ;  /* 0x000000f20500720c */ /* 0x000fe200047a6670 */
[----:B------:R-:W-:Y:S01]  /*1ce50*/  IMAD.IADD R5, R238, 0x1, -R5 ;  /* 0x00000001ee057824 */ /* 0x000fe200078e0a05 */
[----:B------:R-:W-:Y:S01]  /*1ce60*/  ISETP.GE.OR P1, PT, R4, R243, !P1 ;  /* 0x000000f30400720c */ /* 0x000fe20004f26670 */
[--C-:B------:R-:W-:Y:S01]  /*1ce70*/  IMAD.IADD R8, R237, 0x1, -R3.reuse ;  /* 0x00000001ed087824 */ /* 0x100fe200078e0a03 */
[----:B------:R-:W-:Y:S01]  /*1ce80*/  IABS R2, R6 ;  /* 0x0000000600027213 */ /* 0x000fe20000000000 */
[----:B------:R-:W-:Y:S01]  /*1ce90*/  IMAD.IADD R9, R238, 0x1, -R3 ;  /* 0x00000001ee097824 */ /* 0x000fe200078e0a03 */
[----:B------:R-:W-:Y:S02]  /*1cea0*/  IABS R10, R5 ;  /* 0x00000005000a7213 */ /* 0x000fe40000000000 */
[----:B------:R-:W-:Y:S02]  /*1ceb0*/  FSEL R52, R52, -INF , !P1 ;  /* 0xff80000034347808 */ /* 0x000fe40004800000 */
[C---:B------:R-:W-:Y:S02]  /*1cec0*/  ISETP.GE.AND P1, PT, R4.reuse, R234, PT ;  /* 0x000000ea0400720c */ /* 0x040fe40003f26270 */
[----:B------:R-:W-:Y:S02]  /*1ced0*/  IABS R6, R8 ;  /* 0x0000000800067213 */ /* 0x000fe40000000000 */
[----:B------:R-:W-:Y:S02]  /*1cee0*/  MOV R8, R10 ;  /* 0x0000000a00087202 */ /* 0x000fe40000000f00 */
[----:B------:R-:W-:Y:S02]  /*1cef0*/  I2FP.F32.S32 R2, R2 ;  /* 0x0000000200027245 */ /* 0x000fe40000201400 */
[C---:B------:R-:W-:Y:S02]  /*1cf00*/  ISETP.GE.OR P1, PT, R4.reuse, R240, !P1 ;  /* 0x000000f00400720c */ /* 0x040fe40004f26670 */
[----:B------:R-:W-:Y:S01]  /*1cf10*/  ISETP.GE.AND P0, PT, R4, R233, PT ;  /* 0x000000e90400720c */ /* 0x000fe20003f06270 */
[----:B------:R-:W-:Y:S01]  /*1cf20*/  FFMA.FTZ R54, R2, -UR19, R54 ;  /* 0x8000001302367c23 */ /* 0x000fe20008010036 */
[----:B------:R-:W-:Y:S01]  /*1cf30*/  I2FP.F32.S32 R8, R8 ;  /* 0x0000000800087245 */ /* 0x000fe20000201400 */
[----:B------:R-:W-:Y:S01]  /*1cf40*/  VIADD R2, R0, 0x38 ;  /* 0x0000003800027836 */ /* 0x000fe20000000000 */
[----:B------:R-:W-:Y:S02]  /*1cf50*/  IABS R5, R9 ;  /* 0x0000000900057213 */ /* 0x000fe40000000000 */
[----:B------:R-:W-:Y:S01]  /*1cf60*/  FSEL R31, R46, -INF , !P6 ;  /* 0xff8000002e1f7808 */ /* 0x000fe20007000000 */
[----:B------:R-:W-:Y:S01]  /*1cf70*/  FFMA.FTZ R51, R8, -UR19, R51 ;  /* 0x8000001308337c23 */ /* 0x000fe20008010033 */
[----:B------:R-:W-:Y:S01]  /*1cf80*/  LOP3.LUT P6, RZ, R231, 0x4, RZ, 0xc0, !PT ;  /* 0x00000004e7ff7812 */ /* 0x000fe200078cc0ff */
[----:B------:R-:W-:Y:S01]  /*1cf90*/  IMAD.MOV.U32 R46, RZ, RZ, R16 ;  /* 0x000000ffff2e7224 */ /* 0x000fe200078e0010 */
[----:B------:R-:W-:Y:S02]  /*1cfa0*/  ISETP.GE.OR P0, PT, R4, R242, !P0 ;  /* 0x000000f20400720c */ /* 0x000fe40004706670 */
[----:B------:R-:W-:Y:S02]  /*1cfb0*/  I2FP.F32.S32 R6, R6 ;  /* 0x0000000600067245 */ /* 0x000fe40000201400 */
[----:B------:R-:W-:Y:S02]  /*1cfc0*/  I2FP.F32.S32 R5, R5 ;  /* 0x0000000500057245 */ /* 0x000fe40000201400 */
[----:B------:R-:W-:Y:S01]  /*1cfd0*/  FSEL R27, R47, -INF , !P2 ;  /* 0xff8000002f1b7808 */ /* 0x000fe20005000000 */
[----:B------:R-:W-:Y:S01]  /*1cfe0*/  FFMA.FTZ R53, R6, -UR19, R53 ;  /* 0x8000001306357c23 */ /* 0x000fe20008010035 */
[----:B------:R-:W-:Y:S01]  /*1cff0*/  FSEL R48, R48, -INF , !P6 ;  /* 0xff80000030307808 */ /* 0x000fe20007000000 */
[----:B------:R-:W-:Y:S01]  /*1d000*/  IMAD.IADD R6, R236, 0x1, -R3 ;  /* 0x00000001ec067824 */ /* 0x000fe200078e0a03 */
[----:B------:R-:W-:Y:S01]  /*1d010*/  FSEL R50, R50, -INF , !P3 ;  /* 0xff80000032327808 */ /* 0x000fe20005800000 */
[----:B------:R-:W-:Y:S01]  /*1d020*/  FFMA.FTZ R55, R5, -UR19, R55 ;  /* 0x8000001305377c23 */ /* 0x000fe20008010037 */
[----:B------:R-:W-:Y:S01]  /*1d030*/  FSEL R49, R49, -INF , !P4 ;  /* 0xff80000031317808 */ /* 0x000fe20006000000 */
[----:B------:R-:W-:Y:S01]  /*1d040*/  IMAD.IADD R5, R239, 0x1, -R4 ;  /* 0x00000001ef057824 */ /* 0x000fe200078e0a04 */
[----:B------:R-:W-:Y:S02]  /*1d050*/  FSEL R54, R54, -INF , !P0 ;  /* 0xff80000036367808 */ /* 0x000fe40004000000 */
[----:B------:R-:W-:Y:S02]  /*1d060*/  LOP3.LUT R231, R231, 0xfffffff7, RZ, 0xc0, !PT ;  /* 0xfffffff7e7e77812 */ /* 0x000fe400078ec0ff */
[CC--:B------:R-:W-:Y:S02]  /*1d070*/  ISETP.GE.AND P6, PT, R4.reuse, R232.reuse, PT ;  /* 0x000000e80400720c */ /* 0x0c0fe40003fc6270 */
[C---:B------:R-:W-:Y:S02]  /*1d080*/  ISETP.GE.AND P3, PT, R3.reuse, R235, PT ;  /* 0x000000eb0300720c */ /* 0x040fe40003f66270 */
[C---:B------:R-:W-:Y:S02]  /*1d090*/  ISETP.GE.AND P4, PT, R3.reuse, R233, PT ;  /* 0x000000e90300720c */ /* 0x040fe40003f86270 */
[C---:B------:R-:W-:Y:S02]  /*1d0a0*/  ISETP.GE.AND P2, PT, R3.reuse, R232, PT ;  /* 0x000000e80300720c */ /* 0x040fe40003f46270 */
[----:B------:R-:W-:Y:S02]  /*1d0b0*/  ISETP.GE.AND P0, PT, R3, R234, PT ;  /* 0x000000ea0300720c */ /* 0x000fe40003f06270 */
[----:B------:R-:W-:Y:S02]  /*1d0c0*/  FSEL R51, R51, -INF , !P5 ;  /* 0xff80000033337808 */ /* 0x000fe40006800000 */
[----:B------:R-:W-:Y:S02]  /*1d0d0*/  @P1 LOP3.LUT R231, R231, 0x8, RZ, 0xfc, !PT ;  /* 0x00000008e7e71812 */ /* 0x000fe400078efcff */
[----:B------:R-:W-:Y:S01]  /*1d0e0*/  ISETP.GE.OR P5, PT, R4, R241, !P6 ;  /* 0x000000f10400720c */ /* 0x000fe200077a6670 */
[----:B------:R-:W-:Y:S01]  /*1d0f0*/  IMAD.IADD R4, R236, 0x1, -R2 ;  /* 0x00000001ec047824 */ /* 0x000fe200078e0a02 */
[C---:B------:R-:W-:Y:S02]  /*1d100*/  ISETP.GE.OR P1, PT, R3.reuse, R243, !P3 ;  /* 0x000000f30300720c */ /* 0x040fe40005f26670 */
[C---:B------:R-:W-:Y:S02]  /*1d110*/  ISETP.GE.OR P4, PT, R3.reuse, R242, !P4 ;  /* 0x000000f20300720c */ /* 0x040fe40006786670 */
[C---:B------:R-:W-:Y:S02]  /*1d120*/  ISETP.GE.OR P2, PT, R3.reuse, R241, !P2 ;  /* 0x000000f10300720c */ /* 0x040fe40005746670 */
[----:B------:R-:W-:Y:S02]  /*1d130*/  ISETP.GE.OR P0, PT, R3, R240, !P0 ;  /* 0x000000f00300720c */ /* 0x000fe40004706670 */
[----:B------:R-:W-:Y:S02]  /*1d140*/  IADD3 R3, R239, -R3, RZ ;  /* 0x80000003ef037210 */ /* 0x000fe40007ffe0ff */
[----:B------:R-:W-:Y:S02]  /*1d150*/  IABS R9, R7 ;  /* 0x0000000700097213 */ /* 0x000fe40000000000 */
[----:B------:R-:W-:Y:S02]  /*1d160*/  IABS R7, R3 ;  /* 0x0000000300077213 */ /* 0x000fe40000000000 */
[----:B------:R-:W-:Y:S01]  /*1d170*/  IABS R3, R4 ;  /* 0x0000000400037213 */ /* 0x000fe20000000000 */
[----:B------:R-:W-:Y:S01]  /*1d180*/  IMAD.MOV.U32 R4, RZ, RZ, R9 ;  /* 0x000000ffff047224 */ /* 0x000fe200078e0009 */
[----:B------:R-:W-:Y:S02]  /*1d190*/  IABS R8, R6 ;  /* 0x0000000600087213 */ /* 0x000fe40000000000 */
[----:B------:R-:W-:Y:S02]  /*1d1a0*/  IABS R6, R5 ;  /* 0x0000000500067213 */ /* 0x000fe40000000000 */
[----:B------:R-:W-:Y:S01]  /*1d1b0*/  I2FP.F32.S32 R4, R4 ;  /* 0x0000000400047245 */ /* 0x000fe20000201400 */
[----:B------:R-:W-:Y:S01]  /*1d1c0*/  IMAD.MOV.U32 R5, RZ, RZ, R8 ;  /* 0x000000ffff057224 */ /* 0x000fe200078e0008 */
[----:B------:R-:W-:Y:S01]  /*1d1d0*/  I2FP.F32.S32 R3, R3 ;  /* 0x0000000300037245 */ /* 0x000fe20000201400 */
[----:B------:R-:W-:Y:S01]  /*1d1e0*/  IMAD.IADD R8, R237, 0x1, -R2 ;  /* 0x00000001ed087824 */ /* 0x000fe200078e0a02 */
[----:B------:R-:W-:Y:S01]  /*1d1f0*/  LOP3.LUT R231, R231, 0xfffffffe, RZ, 0xc0, !PT ;  /* 0xfffffffee7e77812 */ /* 0x000fe200078ec0ff */
[----:B------:R-:W-:Y:S01]  /*1d200*/  FFMA.FTZ R56, R4, -UR19, R56 ;  /* 0x8000001304387c23 */ /* 0x000fe20008010038 */
[----:B------:R-:W-:Y:S01]  /*1d210*/  I2FP.F32.S32 R5, R5 ;  /* 0x0000000500057245 */ /* 0x000fe20000201400 */
[----:B------:R-:W-:Y:S01]  /*1d220*/  VIADD R4, R0, 0x39 ;  /* 0x0000003900047836 */ /* 0x000fe20000000000 */
[----:B------:R-:W-:Y:S01]  /*1d230*/  @P0 LOP3.LUT R231, R231, 0x1, RZ, 0xfc, !PT ;  /* 0x00000001e7e70812 */ /* 0x000fe200078efcff */
[----:B------:R-:W-:Y:S01]  /*1d240*/  FFMA.FTZ R60, R3, -UR19, R60 ;  /* 0x80000013033c7c23 */ /* 0x000fe2000801003c */
[----:B------:R-:W-:Y:S01]  /*1d250*/  I2FP.F32.S32 R6, R6 ;  /* 0x0000000600067245 */ /* 0x000fe20000201400 */
[----:B------:R-:W-:Y:S01]  /*1d260*/  FFMA.FTZ R57, R5, -UR19, R57 ;  /* 0x8000001305397c23 */ /* 0x000fe20008010039 */
[----:B------:R-:W-:Y:S01]  /*1d270*/  FSEL R55, R55, -INF , !P4 ;  /* 0xff80000037377808 */ /* 0x000fe20006000000 */
[C---:B------:R-:W-:Y:S01]  /*1d280*/  IMAD.IADD R5, R239.reuse, 0x1, -R4 ;  /* 0x00000001ef057824 */ /* 0x040fe200078e0a04 */
[----:B------:R-:W-:Y:S01]  /*1d290*/  ISETP.GE.AND P0, PT, R2, R234, PT ;  /* 0x000000ea0200720c */ /* 0x000fe20003f06270 */
[----:B------:R-:W-:Y:S01]  /*1d2a0*/  FFMA.FTZ R58, R6, -UR19, R58 ;  /* 0x80000013063a7c23 */ /* 0x000fe2000801003a */
[----:B------:R-:W-:Y:S01]  /*1d2b0*/  IADD3 R3, R236, -R4, RZ ;  /* 0x80000004ec037210 */ /* 0x000fe20007ffe0ff */
[--C-:B------:R-:W-:Y:S01]  /*1d2c0*/  IMAD.IADD R6, R239, 0x1, -R2.reuse ;  /* 0x00000001ef067824 */ /* 0x100fe200078e0a02 */
[C---:B------:R-:W-:Y:S02]  /*1d2d0*/  ISETP.GE.AND P4, PT, R2.reuse, R235, PT ;  /* 0x000000eb0200720c */ /* 0x040fe40003f86270 */
[----:B------:R-:W-:Y:S02]  /*1d2e0*/  I2FP.F32.S32 R7, R7 ;  /* 0x0000000700077245 */ /* 0x000fe40000201400 */
[----:B------:R-:W-:Y:S02]  /*1d2f0*/  ISETP.GE.OR P6, PT, R2, R240, !P0 ;  /* 0x000000f00200720c */ /* 0x000fe400047c6670 */
[----:B------:R-:W-:Y:S01]  /*1d300*/  IABS R3, R3 ;  /* 0x0000000300037213 */ /* 0x000fe20000000000 */
[----:B------:R-:W-:Y:S01]  /*1d310*/  FFMA.FTZ R59, R7, -UR19, R59 ;  /* 0x80000013073b7c23 */ /* 0x000fe2000801003b */
[----:B------:R-:W-:Y:S01]  /*1d320*/  LOP3.LUT P0, RZ, R231, 0x8, RZ, 0xc0, !PT ;  /* 0x00000008e7ff7812 */ /* 0x000fe2000780c0ff */
[----:B------:R-:W-:Y:S01]  /*1d330*/  IMAD.IADD R7, R238, 0x1, -R2 ;  /* 0x00000001ee077824 */ /* 0x000fe200078e0a02 */
[C---:B------:R-:W-:Y:S02]  /*1d340*/  ISETP.GE.OR P4, PT, R2.reuse, R243, !P4 ;  /* 0x000000f30200720c */ /* 0x040fe40006786670 */
[----:B------:R-:W-:Y:S02]  /*1d350*/  FSEL R53, R53, -INF , !P1 ;  /* 0xff80000035357808 */ /* 0x000fe40004800000 */
[CC--:B------:R-:W-:Y:S02]  /*1d360*/  ISETP.GE.AND P1, PT, R2.reuse, R232.reuse, PT ;  /* 0x000000e80200720c */ /* 0x0c0fe40003f26270 */
[----:B------:R-:W-:Y:S02]  /*1d370*/  FSEL R220, R57, -INF , !P2 ;  /* 0xff80000039dc7808 */ /* 0x000fe40005000000 */
[----:B------:R-:W-:Y:S02]  /*1d380*/  I2FP.F32.S32 R3, R3 ;  /* 0x0000000300037245 */ /* 0x000fe40000201400 */
[----:B------:R-:W-:Y:S02]  /*1d390*/  ISETP.GE.AND P2, PT, R2, R233, PT ;  /* 0x000000e90200720c */ /* 0x000fe40003f46270 */
[----:B------:R-:W-:Y:S01]  /*1d3a0*/  FSEL R44, R58, -INF , !P0 ;  /* 0xff8000003a2c7808 */ /* 0x000fe20004000000 */
[----:B------:R-:W-:Y:S01]  /*1d3b0*/  IMAD.MOV.U32 R58, RZ, RZ, R206 ;  /* 0x000000ffff3a7224 */ /* 0x000fe200078e00ce */
[----:B------:R-:W-:Y:S01]  /*1d3c0*/  ISETP.GE.AND P0, PT, R4, R232, PT ;  /* 0x000000e80400720c */ /* 0x000fe20003f06270 */
[----:B------:R-:W-:Y:S01]  /*1d3d0*/  FFMA.FTZ R61, R3, -UR19, R61 ;  /* 0x80000013033d7c23 */ /* 0x000fe2000801003d */
[----:B------:R-:W-:Y:S01]  /*1d3e0*/  FSEL R244, R56, -INF , !P5 ;  /* 0xff80000038f47808 */ /* 0x000fe20006800000 */
[----:B------:R-:W-:Y:S01]  /*1d3f0*/  IMAD.MOV.U32 R56, RZ, RZ, R15 ;  /* 0x000000ffff387224 */ /* 0x000fe200078e000f */
[C---:B------:R-:W-:Y:S02]  /*1d400*/  ISETP.GE.OR P5, PT, R2.reuse, R241, !P1 ;  /* 0x000000f10200720c */ /* 0x040fe40004fa6670 */
[C---:B------:R-:W-:Y:S01]  /*1d410*/  LOP3.LUT P1, RZ, R231.reuse, 0x1, RZ, 0xc0, !PT ;  /* 0x00000001e7ff7812 */ /* 0x040fe2000782c0ff */
[----:B------:R-:W-:Y:S01]  /*1d420*/  STL [R1+0x48], R244 ;  /* 0x000048f401007387 */ /* 0x000fe20000100800 */
[----:B------:R-:W-:Y:S02]  /*1d430*/  ISETP.GE.OR P3, PT, R2, R242, !P2 ;  /* 0x000000f20200720c */ /* 0x000fe40005766670 */
[----:B------:R-:W-:Y:S01]  /*1d440*/  LOP3.LUT R231, R231, 0xfffffffb, RZ, 0xc0, !PT ;  /* 0xfffffffbe7e77812 */ /* 0x000fe200078ec0ff */
[----:B------:R-:W-:Y:S01]  /*1d450*/  STL [R1+0x4c], R220 ;  /* 0x00004cdc01007387 */ /* 0x000fe20000100800 */
[----:B------:R-:W-:Y:S02]  /*1d460*/  IABS R2, R5 ;  /* 0x0000000500027213 */ /* 0x000fe40000000000 */
[----:B------:R-:W-:Y:S01]  /*1d470*/  IABS R7, R7 ;  /* 0x0000000700077213 */ /* 0x000fe20000000000 */
[----:B------:R-:W-:Y:S01]  /*1d480*/  STL [R1+0x3c], R44 ;  /* 0x00003c2c01007387 */ /* 0x000fe20000100800 */
[----:B------:R-:W-:Y:S02]  /*1d490*/  ISETP.GE.OR P0, PT, R4, R241, !P0 ;  /* 0x000000f10400720c */ /* 0x000fe40004706670 */
[----:B------:R-:W-:Y:S02]  /*1d4a0*/  IABS R9, R6 ;  /* 0x0000000600097213 */ /* 0x000fe40000000000 */
[----:B------:R-:W-:Y:S02]  /*1d4b0*/  @P4 LOP3.LUT R231, R231, 0x4, RZ, 0xfc, !PT ;  /* 0x00000004e7e74812 */ /* 0x000fe400078efcff */
[----:B------:R-:W-:Y:S01]  /*1d4c0*/  IABS R6, R8 ;  /* 0x0000000800067213 */ /* 0x000fe20000000000 */
[----:B------:R-:W-:Y:S01]  /*1d4d0*/  IMAD.MOV.U32 R5, RZ, RZ, R9 ;  /* 0x000000ffff057224 */ /* 0x000fe200078e0009 */
[----:B------:R-:W-:Y:S02]  /*1d4e0*/  I2FP.F32.S32 R2, R2 ;  /* 0x0000000200027245 */ /* 0x000fe40000201400 */
[----:B------:R-:W-:Y:S01]  /*1d4f0*/  I2FP.F32.S32 R3, R7 ;  /* 0x0000000700037245 */ /* 0x000fe20000201400 */
[----:B------:R-:W-:Y:S01]  /*1d500*/  IMAD.IADD R7, R237, 0x1, -R4 ;  /* 0x00000001ed077824 */ /* 0x000fe200078e0a04 */
[----:B------:R-:W-:Y:S01]  /*1d510*/  FSEL R171, R59, -INF , !P1 ;  /* 0xff8000003bab7808 */ /* 0x000fe20004800000 */
[----:B------:R-:W-:Y:S01]  /*1d520*/  FFMA.FTZ R63, R2, -UR19, R63 ;  /* 0x80000013023f7c23 */ /* 0x000fe2000801003f */
[----:B------:R-:W-:Y:S01]  /*1d530*/  FSEL R57, R61, -INF , !P0 ;  /* 0xff8000003d397808 */ /* 0x000fe20004000000 */
[----:B------:R-:W-:Y:S01]  /*1d540*/  VIADD R2, R0, 0x41 ;  /* 0x0000004100027836 */ /* 0x000fe20000000000 */
[C---:B------:R-:W-:Y:S01]  /*1d550*/  ISETP.GE.AND P1, PT, R4.reuse, R234, PT ;  /* 0x000000ea0400720c */ /* 0x040fe20003f26270 */
[----:B------:R-:W-:Y:S01]  /*1d560*/  IMAD.MOV.U32 R61, RZ, RZ, R14 ;  /* 0x000000ffff3d7224 */ /* 0x000fe200078e000e */
[C---:B------:R-:W-:Y:S01]  /*1d570*/  ISETP.GE.AND P4, PT, R4.reuse, R235, PT ;  /* 0x000000eb0400720c */ /* 0x040fe20003f86270 */
[----:B------:R-:W-:Y:S01]  /*1d580*/  IMAD.IADD R8, R237, 0x1, -R2 ;  /* 0x00000001ed087824 */ /* 0x000fe200078e0a02 */
[----:B------:R-:W-:Y:S01]  /*1d590*/  ISETP.GE.AND P0, PT, R4, R233, PT ;  /* 0x000000e90400720c */ /* 0x000fe20003f06270 */
[----:B------:R-:W-:Y:S01]  /*1d5a0*/  FFMA.FTZ R66, R3, -UR19, R66 ;  /* 0x8000001303427c23 */ /* 0x000fe20008010042 */
[----:B------:R-:W-:Y:S02]  /*1d5b0*/  I2FP.F32.S32 R6, R6 ;  /* 0x0000000600067245 */ /* 0x000fe40000201400 */
[----:B------:R-:W-:Y:S02]  /*1d5c0*/  FSEL R60, R60, -INF , !P5 ;  /* 0xff8000003c3c7808 */ /* 0x000fe40006800000 */
[----:B------:R-:W-:Y:S01]  /*1d5d0*/  ISETP.GE.OR P2, PT, R4, R240, !P1 ;  /* 0x000000f00400720c */ /* 0x000fe20004f46670 */
[----:B------:R-:W-:Y:S01]  /*1d5e0*/  FFMA.FTZ R64, R6, -UR19, R64 ;  /* 0x8000001306407c23 */ /* 0x000fe20008010040 */
[C---:B------:R-:W-:Y:S01]  /*1d5f0*/  ISETP.GE.OR P4, PT, R4.reuse, R243, !P4 ;  /* 0x000000f30400720c */ /* 0x040fe20006786670 */
[----:B------:R-:W-:Y:S01]  /*1d600*/  STL [R1+0x20], R60 ;  /* 0x0000203c01007387 */ /* 0x000fe20000100800 */
[----:B------:R-:W-:Y:S01]  /*1d610*/  ISETP.GE.OR P5, PT, R4, R242, !P0 ;  /* 0x000000f20400720c */ /* 0x000fe200047a6670 */
[----:B------:R-:W-:Y:S01]  /*1d620*/  IMAD.IADD R4, R238, 0x1, -R4 ;  /* 0x00000001ee047824 */ /* 0x000fe200078e0a04 */
[----:B------:R-:W-:Y:S02]  /*1d630*/  IADD3 R3, R0, 0x40, RZ ;  /* 0x0000004000037810 */ /* 0x000fe40007ffe0ff */
[----:B------:R-:W-:Y:S02]  /*1d640*/  I2FP.F32.S32 R5, R5 ;  /* 0x0000000500057245 */ /* 0x000fe40000201400 */
[----:B------:R-:W-:Y:S02]  /*1d650*/  IADD3 R6, R238, -R3, RZ ;  /* 0x80000003ee067210 */ /* 0x000fe40007ffe0ff */
[----:B------:R-:W-:Y:S01]  /*1d660*/  IABS R9, R4 ;  /* 0x0000000400097213 */ /* 0x000fe20000000000 */
[----:B------:R-:W-:Y:S01]  /*1d670*/  FFMA.FTZ R62, R5, -UR19, R62 ;  /* 0x80000013053e7c23 */ /* 0x000fe2000801003e */
[----:B------:R-:W-:Y:S01]  /*1d680*/  IABS R4, R6 ;  /* 0x0000000600047213 */ /* 0x000fe20000000000 */
[----:B------:R-:W-:Y:S01]  /*1d690*/  IMAD.IADD R5, R237, 0x1, -R3 ;  /* 0x00000001ed057824 */ /* 0x000fe200078e0a03 */
[----:B------:R-:W-:Y:S01]  /*1d6a0*/  IABS R6, R8 ;  /* 0x0000000800067213 */ /* 0x000fe20000000000 */
[----:B------:R-:W-:Y:S01]  /*1d6b0*/  IMAD.MOV.U32 R8, RZ, RZ, R9 ;  /* 0x000000ffff087224 */ /* 0x000fe200078e0009 */
[----:B------:R-:W-:Y:S02]  /*1d6c0*/  FSEL R47, R62, -INF , !P6 ;  /* 0xff8000003e2f7808 */ /* 0x000fe40007000000 */
[----:B------:R-:W-:Y:S02]  /*1d6d0*/  LOP3.LUT P6, RZ, R231, 0x4, RZ, 0xc0, !PT ;  /* 0x00000004e7ff7812 */ /* 0x000fe400078cc0ff */
[----:B------:R-:W-:Y:S02]  /*1d6e0*/  I2FP.F32.S32 R8, R8 ;  /* 0x0000000800087245 */ /* 0x000fe40000201400 */
[----:B------:R-:W-:Y:S02]  /*1d6f0*/  IABS R7, R7 ;  /* 0x0000000700077213 */ /* 0x000fe40000000000 */
[----:B------:R-:W-:Y:S01]  /*1d700*/  FSEL R64, R64, -INF , !P6 ;  /* 0xff80000040407808 */ /* 0x000fe20007000000 */
[----:B------:R-:W-:Y:S01]  /*1d710*/  FFMA.FTZ R67, R8, -UR19, R67 ;  /* 0x8000001308437c23 */ /* 0x000fe20008010043 */
[----:B------:R-:W-:Y:S02]  /*1d720*/  ISETP.GE.AND P6, PT, R3, R232, PT ;  /* 0x000000e80300720c */ /* 0x000fe40003fc6270 */
[----:B------:R-:W-:Y:S02]  /*1d730*/  IABS R5, R5 ;  /* 0x0000000500057213 */ /* 0x000fe40000000000 */
[----:B------:R-:W-:Y:S02]  /*1d740*/  I2FP.F32.S32 R7, R7 ;  /* 0x0000000700077245 */ /* 0x000fe40000201400 */
[----:B------:R-:W-:Y:S02]  /*1d750*/  FSEL R67, R67, -INF , !P5 ;  /* 0xff80000043437808 */ /* 0x000fe40006800000 */
[----:B------:R-:W-:Y:S01]  /*1d760*/  ISETP.GE.OR P5, PT, R3, R241, !P6 ;  /* 0x000000f10300720c */ /* 0x000fe200077a6670 */
[----:B------:R-:W-:Y:S01]  /*1d770*/  FFMA.FTZ R65, R7, -UR19, R65 ;  /* 0x8000001307417c23 */ /* 0x000fe20008010041 */
[----:B------:R-:W-:Y:S02]  /*1d780*/  I2FP.F32.S32 R5, R5 ;  /* 0x0000000500057245 */ /* 0x000fe40000201400 */
[----:B------:R-:W-:Y:S02]  /*1d790*/  I2FP.F32.S32 R4, R4 ;  /* 0x0000000400047245 */ /* 0x000fe40000201400 */
[----:B------:R-:W-:Y:S01]  /*1d7a0*/  ISETP.GE.AND P1, PT, R3, R235, PT ;  /* 0x000000eb0300720c */ /* 0x000fe20003f26270 */
[----:B------:R-:W-:Y:S01]  /*1d7b0*/  FFMA.FTZ R68, R5, -UR19, R68 ;  /* 0x8000001305447c23 */ /* 0x000fe20008010044 */
[C---:B------:R-:W-:Y:S01]  /*1d7c0*/  ISETP.GE.AND P0, PT, R3.reuse, R233, PT ;  /* 0x000000e90300720c */ /* 0x040fe20003f06270 */
[----:B------:R-:W-:Y:S01]  /*1d7d0*/  FFMA.FTZ R70, R4, -UR19, R70 ;  /* 0x8000001304467c23 */ /* 0x000fe20008010046 */
[----:B------:R-:W-:Y:S01]  /*1d7e0*/  I2FP.F32.S32 R6, R6 ;  /* 0x0000000600067245 */ /* 0x000fe20000201400 */
[----:B------:R-:W-:Y:S01]  /*1d7f0*/  IMAD.IADD R5, R238, 0x1, -R2 ;  /* 0x00000001ee057824 */ /* 0x000fe200078e0a02 */
[----:B------:R-:W-:Y:S02]  /*1d800*/  FSEL R66, R66, -INF , !P3 ;  /* 0xff80000042427808 */ /* 0x000fe40005800000 */
[C---:B------:R-:W-:Y:S01]  /*1d810*/  ISETP.GE.AND P3, PT, R3.reuse, R234, PT ;  /* 0x000000ea0300720c */ /* 0x040fe20003f66270 */
[----:B------:R-:W-:Y:S01]  /*1d820*/  FFMA.FTZ R69, R6, -UR19, R69 ;  /* 0x8000001306457c23 */ /* 0x000fe20008010045 */
[C---:B------:R-:W-:Y:S01]  /*1d830*/  ISETP.GE.OR P1, PT, R3.reuse, R243, !P1 ;  /* 0x000000f30300720c */ /* 0x040fe20004f26670 */
[--C-:B------:R-:W-:Y:S01]  /*1d840*/  IMAD.IADD R6, R236, 0x1, -R3.reuse ;  /* 0x00000001ec067824 */ /* 0x100fe200078e0a03 */
[----:B------:R-:W-:Y:S02]  /*1d850*/  ISETP.GE.OR P0, PT, R3, R242, !P0 ;  /* 0x000000f20300720c */ /* 0x000fe40004706670 */
[----:B------:R-:W-:Y:S02]  /*1d860*/  FSEL R65, R65, -INF , !P4 ;  /* 0xff80000041417808 */ /* 0x000fe40006000000 */
[----:B------:R-:W-:Y:S02]  /*1d870*/  LOP3.LUT R231, R231, 0xfffffffe, RZ, 0xc0, !PT ;  /* 0xfffffffee7e77812 */ /* 0x000fe400078ec0ff */
[----:B------:R-:W-:Y:S01]  /*1d880*/  FSEL R170, R63, -INF , !P2 ;  /* 0xff8000003faa7808 */ /* 0x000fe20005000000 */
[----:B------:R-:W-:Y:S01]  /*1d890*/  IMAD.MOV.U32 R63, RZ, RZ, R12 ;  /* 0x000000ffff3f7224 */ /* 0x000fe200078e000c */
[C---:B------:R-:W-:Y:S02]  /*1d8a0*/  ISETP.GE.AND P4, PT, R2.reuse, R235, PT ;  /* 0x000000eb0200720c */ /* 0x040fe40003f86270 */
[----:B------:R-:W-:Y:S02]  /*1d8b0*/  ISETP.GE.AND P2, PT, R2, R233, PT ;  /* 0x000000e90200720c */ /* 0x000fe40003f46270 */
[----:B------:R-:W-:Y:S02]  /*1d8c0*/  FSEL R20, R68, -INF , !P1 ;  /* 0xff80000044147808 */ /* 0x000fe40004800000 */
[----:B------:R-:W-:Y:S02]  /*1d8d0*/  FSEL R21, R70, -INF , !P0 ;  /* 0xff80000046157808 */ /* 0x000fe40004000000 */
[----:B------:R-:W-:Y:S01]  /*1d8e0*/  ISETP.GE.OR P3, PT, R3, R240, !P3 ;  /* 0x000000f00300720c */ /* 0x000fe20005f66670 */
[----:B------:R-:W-:Y:S01]  /*1d8f0*/  IMAD.IADD R3, R239, 0x1, -R3 ;  /* 0x00000001ef037824 */ /* 0x000fe200078e0a03 */
[C---:B------:R-:W-:Y:S02]  /*1d900*/  ISETP.GE.AND P1, PT, R2.reuse, R232, PT ;  /* 0x000000e80200720c */ /* 0x040fe40003f26270 */
[C---:B------:R-:W-:Y:S02]  /*1d910*/  ISETP.GE.AND P0, PT, R2.reuse, R234, PT ;  /* 0x000000ea0200720c */ /* 0x040fe40003f06270 */
[----:B------:R-:W-:Y:S02]  /*1d920*/  @P5 LOP3.LUT R231, R231, 0x1, RZ, 0xfc, !PT ;  /* 0x00000001e7e75812 */ /* 0x000fe400078efcff */
[----:B------:R-:W-:Y:S02]  /*1d930*/  IABS R7, R5 ;  /* 0x0000000500077213 */ /* 0x000fe40000000000 */
[C---:B------:R-:W-:Y:S02]  /*1d940*/  ISETP.GE.OR P5, PT, R2.reuse, R243, !P4 ;  /* 0x000000f30200720c */ /* 0x040fe400067a6670 */
[----:B------:R-:W-:Y:S02]  /*1d950*/  ISETP.GE.OR P4, PT, R2, R242, !P2 ;  /* 0x000000f20200720c */ /* 0x000fe40005786670 */
[----:B------:R-:W-:Y:S02]  /*1d960*/  IADD3 R4, R236, -R2, RZ ;  /* 0x80000002ec047210 */ /* 0x000fe40007ffe0ff */
[C---:B------:R-:W-:Y:S02]  /*1d970*/  ISETP.GE.OR P2, PT, R2.reuse, R241, !P1 ;  /* 0x000000f10200720c */ /* 0x040fe40004f46670 */
[----:B------:R-:W-:Y:S01]  /*1d980*/  ISETP.GE.OR P6, PT, R2, R240, !P0 ;  /* 0x000000f00200720c */ /* 0x000fe200047c6670 */
[----:B------:R-:W-:Y:S01]  /*1d990*/  IMAD.IADD R2, R239, 0x1, -R2 ;  /* 0x00000001ef027824 */ /* 0x000fe200078e0a02 */
[----:B------:R-:W-:Y:S01]  /*1d9a0*/  IABS R8, R3 ;  /* 0x0000000300087213 */ /* 0x000fe20000000000 */
[----:B------:R-:W-:Y:S01]  /*1d9b0*/  IMAD.MOV.U32 R3, RZ, RZ, R7 ;  /* 0x000000ffff037224 */ /* 0x000fe200078e0007 */
[----:B------:R-:W-:Y:S02]  /*1d9c0*/  IABS R5, R6 ;  /* 0x0000000600057213 */ /* 0x000fe40000000000 */
[----:B------:R-:W-:Y:S02]  /*1d9d0*/  IABS R6, R2 ;  /* 0x0000000200067213 */ /* 0x000fe40000000000 */
[----:B------:R-:W-:Y:S02]  /*1d9e0*/  I2FP.F32.S32 R2, R3 ;  /* 0x0000000300027245 */ /* 0x000fe40000201400 */
[----:B------:R-:W-:Y:S02]  /*1d9f0*/  IABS R4, R4 ;  /* 0x0000000400047213 */ /* 0x000fe40000000000 */
[----:B------:R-:W-:Y:S01]  /*1da00*/  I2FP.F32.S32 R3, R5 ;  /* 0x0000000500037245 */ /* 0x000fe20000201400 */
[----:B------:R-:W-:Y:S01]  /*1da10*/  IMAD.MOV.U32 R5, RZ, RZ, R8 ;  /* 0x000000ffff057224 */ /* 0x000fe200078e0008 */
[----:B------:R-:W-:Y:S01]  /*1da20*/  I2FP.F32.S32 R4, R4 ;  /* 0x0000000400047245 */ /* 0x000fe20000201400 */
[----:B------:R-:W-:Y:S01]  /*1da30*/  FFMA.FTZ R71, R2, -UR19, R71 ;  /* 0x8000001302477c23 */ /* 0x000fe20008010047 */
[----:B------:R-:W-:Y:S01]  /*1da40*/  FSEL R18, R69, -INF , !P5 ;  /* 0xff80000045127808 */ /* 0x000fe20006800000 */
[----:B------:R-:W-:Y:S01]  /*1da50*/  FFMA.FTZ R72, R3, -UR19, R72 ;  /* 0x8000001303487c23 */ /* 0x000fe20008010048 */
[----:B------:R-:W-:Y:S01]  /*1da60*/  I2FP.F32.S32 R2, R5 ;  /* 0x0000000500027245 */ /* 0x000fe20000201400 */
[----:B------:R-:W-:Y:S01]  /*1da70*/  VIADD R3, R0, 0x49 ;  /* 0x0000004900037836 */ /* 0x000fe20000000000 */
[----:B------:R-:W-:Y:S01]  /*1da80*/  I2FP.F32.S32 R5, R6 ;  /* 0x0000000600057245 */ /* 0x000fe20000201400 */
[----:B------:R-:W-:Y:S01]  /*1da90*/  FFMA.FTZ R73, R4, -UR19, R73 ;  /* 0x8000001304497c23 */ /* 0x000fe20008010049 */
[----:B------:R-:W-:Y:S01]  /*1daa0*/  LOP3.LUT P5, RZ, R231, 0x1, RZ, 0xc0, !PT ;  /* 0x00000001e7ff7812 */ /* 0x000fe200078ac0ff */
[----:B------:R-:W-:Y:S01]  /*1dab0*/  VIADD R4, R0, 0x48 ;  /* 0x0000004800047836 */ /* 0x000fe20000000000 */
[-C--:B------:R-:W-:Y:S01]  /*1dac0*/  ISETP.GE.AND P0, PT, R3, R232.reuse, PT ;  /* 0x000000e80300720c */ /* 0x080fe20003f06270 */
[----:B------:R-:W-:Y:S01]  /*1dad0*/  FFMA.FTZ R74, R2, -UR19, R74 ;  /* 0x80000013024a7c23 */ /* 0x000fe2000801004a */
[----:B------:R-:W-:Y:S01]  /*1dae0*/  FSEL R225, R73, -INF , !P2 ;  /* 0xff80000049e17808 */ /* 0x000fe20005000000 */
[----:B------:R-:W-:Y:S01]  /*1daf0*/  IMAD.IADD R2, R236, 0x1, -R3 ;  /* 0x00000001ec027824 */ /* 0x000fe200078e0a03 */
[----:B------:R-:W-:Y:S01]  /*1db00*/  ISETP.GE.AND P1, PT, R4, R232, PT ;  /* 0x000000e80400720c */ /* 0x000fe20003f26270 */
[----:B------:R-:W-:Y:S01]  /*1db10*/  FFMA.FTZ R75, R5, -UR19, R75 ;  /* 0x80000013054b7c23 */ /* 0x000fe2000801004b */
[----:B------:R-:W-:Y:S01]  /*1db20*/  IADD3 R5, R236, -R4, RZ ;  /* 0x80000004ec057210 */ /* 0x000fe20007ffe0ff */
[C---:B------:R-:W-:Y:S01]  /*1db30*/  IMAD.IADD R9, R239.reuse, 0x1, -R3 ;  /* 0x00000001ef097824 */ /* 0x040fe200078e0a03 */
[----:B------:R-:W-:Y:S01]  /*1db40*/  IABS R7, R2 ;  /* 0x0000000200077213 */ /* 0x000fe20000000000 */
[--C-:B------:R-:W-:Y:S01]  /*1db50*/  IMAD.IADD R6, R239, 0x1, -R4.reuse ;  /* 0x00000001ef067824 */ /* 0x100fe200078e0a04 */
[----:B------:R-:W-:Y:S01]  /*1db60*/  IABS R8, R5 ;  /* 0x0000000500087213 */ /* 0x000fe20000000000 */
[----:B------:R-:W-:Y:S01]  /*1db70*/  IMAD.IADD R10, R237, 0x1, -R4 ;  /* 0x00000001ed0a7824 */ /* 0x000fe200078e0a04 */
[----:B------:R-:W-:Y:S02]  /*1db80*/  IABS R2, R9 ;  /* 0x0000000900027213 */ /* 0x000fe40000000000 */
[----:B------:R-:W-:Y:S02]  /*1db90*/  IABS R5, R6 ;  /* 0x0000000600057213 */ /* 0x000fe40000000000 */
[----:B------:R-:W-:Y:S02]  /*1dba0*/  I2FP.F32.S32 R7, R7 ;  /* 0x0000000700077245 */ /* 0x000fe40000201400 */
[----:B------:R-:W-:Y:S02]  /*1dbb0*/  IABS R6, R10 ;  /* 0x0000000a00067213 */ /* 0x000fe40000000000 */
[----:B------:R-:W-:Y:S01]  /*1dbc0*/  I2FP.F32.S32 R8, R8 ;  /* 0x0000000800087245 */ /* 0x000fe20000201400 */
[----:B------:R-:W-:Y:S01]  /*1dbd0*/  FFMA.FTZ R77, R7, -UR19, R77 ;  /* 0x80000013074d7c23 */ /* 0x000fe2000801004d */
[----:B------:R-:W-:Y:S01]  /*1dbe0*/  I2FP.F32.S32 R2, R2 ;  /* 0x0000000200027245 */ /* 0x000fe20000201400 */
[----:B------:R-:W-:Y:S01]  /*1dbf0*/  IMAD.IADD R7, R237, 0x1, -R3 ;  /* 0x00000001ed077824 */ /* 0x000fe200078e0a03 */
[----:B------:R-:W-:Y:S01]  /*1dc00*/  I2FP.F32.S32 R6, R6 ;  /* 0x0000000600067245 */ /* 0x000fe20000201400 */
[----:B------:R-:W-:Y:S01]  /*1dc10*/  FFMA.FTZ R76, R8, -UR19, R76 ;  /* 0x80000013084c7c23 */ /* 0x000fe2000801004c */
[----:B------:R-:W-:Y:S01]  /*1dc20*/  FSEL R227, R74, -INF , !P3 ;  /* 0xff8000004ae37808 */ /* 0x000fe20005800000 */
[----:B------:R-:W-:Y:S01]  /*1dc30*/  FFMA.FTZ R79, R2, -UR19, R79 ;  /* 0x80000013024f7c23 */ /* 0x000fe2000801004f */
[----:B------:R-:W-:Y:S01]  /*1dc40*/  ISETP.GE.OR P0, PT, R3, R241, !P0 ;  /* 0x000000f10300720c */ /* 0x000fe20004706670 */
[----:B------:R-:W-:Y:S01]  /*1dc50*/  FFMA.FTZ R80, R6, -UR19, R80 ;  /* 0x8000001306507c23 */ /* 0x000fe20008010050 */
[----:B------:R-:W-:Y:S01]  /*1dc60*/  FSEL R29, R75, -INF , !P6 ;  /* 0xff8000004b1d7808 */ /* 0x000fe20007000000 */
[----:B------:R-:W-:Y:S01]  /*1dc70*/  VIADD R2, R0, 0x50 ;  /* 0x0000005000027836 */ /* 0x000fe20000000000 */
[C---:B------:R-:W-:Y:S02]  /*1dc80*/  ISETP.GE.AND P3, PT, R4.reuse, R233, PT ;  /* 0x000000e90400720c */ /* 0x040fe40003f66270 */
[CC--:B------:R-:W-:Y:S02]  /*1dc90*/  ISETP.GE.AND P2, PT, R4.reuse, R234.reuse, PT ;  /* 0x000000ea0400720c */ /* 0x0c0fe40003f46270 */
[C---:B------:R-:W-:Y:S02]  /*1dca0*/  ISETP.GE.AND P6, PT, R4.reuse, R235, PT ;  /* 0x000000eb0400720c */ /* 0x040fe40003fc6270 */
[----:B------:R-:W-:Y:S02]  /*1dcb0*/  FSEL R19, R71, -INF , !P4 ;  /* 0xff80000047137808 */ /* 0x000fe40006000000 */
[----:B------:R-:W-:Y:S02]  /*1dcc0*/  ISETP.GE.OR P1, PT, R4, R241, !P1 ;  /* 0x000000f10400720c */ /* 0x000fe40004f26670 */
[----:B------:R-:W-:Y:S02]  /*1dcd0*/  FSEL R59, R72, -INF , !P5 ;  /* 0xff800000483b7808 */ /* 0x000fe40006800000 */
[C---:B------:R-:W-:Y:S02]  /*1dce0*/  ISETP.GE.AND P4, PT, R3.reuse, R234, PT ;  /* 0x000000ea0300720c */ /* 0x040fe40003f86270 */
[----:B------:R-:W-:Y:S01]  /*1dcf0*/  ISETP.GE.AND P5, PT, R3, R235, PT ;  /* 0x000000eb0300720c */ /* 0x000fe20003fa6270 */
[----:B------:R-:W-:Y:S01]  /*1dd00*/  STL [R1+0x14], R59 ;  /* 0x0000143b01007387 */ /* 0x000fe20000100800 */
[----:B------:R-:W-:Y:S02]  /*1dd10*/  FSEL R62, R77, -INF , !P0 ;  /* 0xff8000004d3e7808 */ /* 0x000fe40004000000 */
[----:B------:R-:W-:Y:S01]  /*1dd20*/  I2FP.F32.S32 R5, R5 ;  /* 0x0000000500057245 */ /* 0x000fe20000201400 */
[----:B------:R-:W-:Y:S01]  /*1dd30*/  STL [R1+0x34], R29 ;  /* 0x0000341d01007387 */ /* 0x000fe20000100800 */
[----:B------:R-:W-:Y:S02]  /*1dd40*/  ISETP.GE.AND P0, PT, R3, R233, PT ;  /* 0x000000e90300720c */ /* 0x000fe40003f06270 */
[C---:B------:R-:W-:Y:S01]  /*1dd50*/  ISETP.GE.OR P2, PT, R4.reuse, R240, !P2 ;  /* 0x000000f00400720c */ /* 0x040fe20005746670 */
[----:B------:R-:W-:Y:S01]  /*1dd60*/  FFMA.FTZ R78, R5, -UR19, R78 ;  /* 0x80000013054e7c23 */ /* 0x000fe2000801004e */
[-C--:B------:R-:W-:Y:S01]  /*1dd70*/  ISETP.GE.OR P6, PT, R4, R243.reuse, !P6 ;  /* 0x000000f30400720c */ /* 0x080fe200077c6670 */
[--C-:B------:R-:W-:Y:S01]  /*1dd80*/  IMAD.IADD R5, R238, 0x1, -R2.reuse ;  /* 0x00000001ee057824 */ /* 0x100fe200078e0a02 */
[----:B------:R-:W-:Y:S02]  /*1dd90*/  ISETP.GE.OR P3, PT, R4, R242, !P3 ;  /* 0x000000f20400720c */ /* 0x000fe40005f66670 */
[----:B------:R-:W-:Y:S01]  /*1dda0*/  IADD3 R6, R238, -R4, RZ ;  /* 0x80000004ee067210 */ /* 0x000fe20007ffe0ff */
[----:B------:R-:W-:Y:S01]  /*1ddb0*/  IMAD.IADD R4, R237, 0x1, -R2 ;  /* 0x00000001ed047824 */ /* 0x000fe200078e0a02 */
[----:B------:R-:W-:Y:S02]  /*1ddc0*/  FSEL R45, R76, -INF , !P1 ;  /* 0xff8000004c2d7808 */ /* 0x000fe40004800000 */
[C---:B------:R-:W-:Y:S02]  /*1ddd0*/  ISETP.GE.OR P1, PT, R3.reuse, R240, !P4 ;  /* 0x000000f00300720c */ /* 0x040fe40006726670 */
[C---:B------:R-:W-:Y:S01]  /*1dde0*/  ISETP.GE.OR P4, PT, R3.reuse, R243, !P5 ;  /* 0x000000f30300720c */ /* 0x040fe20006f86670 */
[----:B------:R-:W-:Y:S01]  /*1ddf0*/  STL [R1+0x28], R45 ;  /* 0x0000282d01007387 */ /* 0x000fe20000100800 */
[----:B------:R-:W-:Y:S01]  /*1de00*/  ISETP.GE.OR P5, PT, R3, R242, !P0 ;  /* 0x000000f20300720c */ /* 0x000fe200047a6670 */
[----:B------:R-:W-:Y:S01]  /*1de10*/  IMAD.IADD R3, R238, 0x1, -R3 ;  /* 0x00000001ee037824 */ /* 0x000fe200078e0a03 */
[----:B------:R-:W-:Y:S02]  /*1de20*/  IABS R4, R4 ;  /* 0x0000000400047213 */ /* 0x000fe40000000000 */
[----:B------:R-:W-:Y:S02]  /*1de30*/  IABS R8, R6 ;  /* 0x0000000600087213 */ /* 0x000fe40000000000 */
[----:B------:R-:W-:Y:S02]  /*1de40*/  IABS R6, R7 ;  /* 0x0000000700067213 */ /* 0x000fe40000000000 */
[----:B------:R-:W-:Y:S02]  /*1de50*/  IABS R7, R3 ;  /* 0x0000000300077213 */ /* 0x000fe40000000000 */
[----:B------:R-:W-:Y:S02]  /*1de60*/  I2FP.F32.S32 R4, R4 ;  /* 0x0000000400047245 */ /* 0x000fe40000201400 */
[----:B------:R-:W-:Y:S01]  /*1de70*/  IABS R3, R5 ;  /* 0x0000000500037213 */ /* 0x000fe20000000000 */
[----:B------:R-:W-:Y:S01]  /*1de80*/  IMAD.MOV.U32 R5, RZ, RZ, R8 ;  /* 0x000000ffff057224 */ /* 0x000fe200078e0008 */
[----:B------:R-:W-:Y:S01]  /*1de90*/  LOP3.LUT R231, R231, 0xfffffffd, RZ, 0xc0, !PT ;  /* 0xfffffffde7e77812 */ /* 0x000fe200078ec0ff */
[----:B------:R-:W-:Y:S01]  /*1dea0*/  IMAD.IADD R8, R236, 0x1, -R2 ;  /* 0x00000001ec087824 */ /* 0x000fe200078e0a02 */
[----:B------:R-:W-:Y:S01]  /*1deb0*/  I2FP.F32.S32 R3, R3 ;  /* 0x0000000300037245 */ /* 0x000fe20000201400 */
[----:B------:R-:W-:Y:S01]  /*1dec0*/  FFMA.FTZ R84, R4, -UR19, R84 ;  /* 0x8000001304547c23 */ /* 0x000fe20008010054 */
[----:B------:R-:W-:Y:S02]  /*1ded0*/  IADD3 R4, R0, 0x51, RZ ;  /* 0x0000005100047810 */ /* 0x000fe40007ffe0ff */
[----:B------:R-:W-:Y:S01]  /*1dee0*/  I2FP.F32.S32 R5, R5 ;  /* 0x0000000500057245 */ /* 0x000fe20000201400 */
[----:B------:R-:W-:Y:S01]  /*1def0*/  FFMA.FTZ R86, R3, -UR19, R86 ;  /* 0x8000001303567c23 */ /* 0x000fe20008010056 */
[----:B------:R-:W-:Y:S01]  /*1df00*/  I2FP.F32.S32 R6, R6 ;  /* 0x0000000600067245 */ /* 0x000fe20000201400 */
[----:B------:R-:W-:Y:S01]  /*1df10*/  IMAD.IADD R3, R236, 0x1, -R4 ;  /* 0x00000001ec037824 */ /* 0x000fe200078e0a04 */
[----:B------:R-:W-:Y:S01]  /*1df20*/  FSEL R230, R79, -INF , !P1 ;  /* 0xff8000004fe67808 */ /* 0x000fe20004800000 */
[----:B------:R-:W-:Y:S01]  /*1df30*/  FFMA.FTZ R82, R5, -UR19, R82 ;  /* 0x8000001305527c23 */ /* 0x000fe20008010052 */
[----:B------:R-:W-:Y:S01]  /*1df40*/  @P4 LOP3.LUT R231, R231, 0x2, RZ, 0xfc, !PT ;  /* 0x00000002e7e74812 */ /* 0x000fe200078efcff */
[----:B------:R-:W-:Y:S01]  /*1df50*/  FFMA.FTZ R81, R6, -UR19, R81 ;  /* 0x8000001306517c23 */ /* 0x000fe20008010051 */
[----:B------:R-:W-:Y:S01]  /*1df60*/  I2FP.F32.S32 R7, R7 ;  /* 0x0000000700077245 */ /* 0x000fe20000201400 */
[----:B------:R-:W-:Y:S01]  /*1df70*/  IMAD.IADD R5, R237, 0x1, -R4 ;  /* 0x00000001ed057824 */ /* 0x000fe200078e0a04 */
[----:B------:R-:W-:Y:S01]  /*1df80*/  FSEL R229, R78, -INF , !P2 ;  /* 0xff8000004ee57808 */ /* 0x000fe20005000000 */
[----:B------:R-:W-:Y:S01]  /*1df90*/  IMAD.MOV.U32 R78, RZ, RZ, R63 ;  /* 0x000000ffff4e7224 */ /* 0x000fe200078e003f */
[C---:B------:R-:W-:Y:S01]  /*1dfa0*/  ISETP.GE.AND P1, PT, R2.reuse, R232, PT ;  /* 0x000000e80200720c */ /* 0x040fe20003f26270 */
[----:B------:R-:W-:Y:S01]  /*1dfb0*/  FFMA.FTZ R83, R7, -UR19, R83 ;  /* 0x8000001307537c23 */ /* 0x000fe20008010053 */
[C---:B------:R-:W-:Y:S01]  /*1dfc0*/  ISETP.GE.AND P4, PT, R2.reuse, R235, PT ;  /* 0x000000eb0200720c */ /* 0x040fe20003f86270 */
[----:B------:R-:W-:Y:S01]  /*1dfd0*/  IMAD.MOV.U32 R79, RZ, RZ, R62 ;  /* 0x000000ffff4f7224 */ /* 0x000fe200078e003e */
[----:B------:R-:W-:Y:S01]  /*1dfe0*/  ISETP.GE.AND P2, PT, R2, R233, PT ;  /* 0x000000e90200720c */ /* 0x000fe20003f46270 */
[----:B------:R-:W-:Y:S01]  /*1dff0*/  IMAD.IADD R6, R238, 0x1, -R4 ;  /* 0x00000001ee067824 */ /* 0x000fe200078e0a04 */
[----:B------:R-:W-:Y:S01]  /*1e000*/  ISETP.GE.AND P0, PT, R2, R234, PT ;  /* 0x000000ea0200720c */ /* 0x000fe20003f06270 */
[----:B------:R-:W-:Y:S01]  /*1e010*/  IMAD.IADD R7, R239, 0x1, -R2 ;  /* 0x00000001ef077824 */ /* 0x000fe200078e0a02 */
[----:B------:R-:W-:Y:S02]  /*1e020*/  FSEL R80, R80, -INF , !P6 ;  /* 0xff80000050507808 */ /* 0x000fe40007000000 */
[----:B------:R-:W-:Y:S02]  /*1e030*/  ISETP.GE.OR P6, PT, R2, R241, !P1 ;  /* 0x000000f10200720c */ /* 0x000fe40004fc6670 */
[----:B------:R-:W-:Y:S02]  /*1e040*/  IABS R3, R3 ;  /* 0x0000000300037213 */ /* 0x000fe40000000000 */
[----:B------:R-:W-:Y:S02]  /*1e050*/  FSEL R82, R82, -INF , !P3 ;  /* 0xff80000052527808 */ /* 0x000fe40005800000 */
[C---:B------:R-:W-:Y:S02]  /*1e060*/  ISETP.GE.OR P4, PT, R2.reuse, R243, !P4 ;  /* 0x000000f30200720c */ /* 0x040fe40006786670 */
[C---:B------:R-:W-:Y:S02]  /*1e070*/  ISETP.GE.OR P2, PT, R2.reuse, R242, !P2 ;  /* 0x000000f20200720c */ /* 0x040fe40005746670 */
[----:B------:R-:W-:Y:S02]  /*1e080*/  LOP3.LUT P1, RZ, R231, 0x2, RZ, 0xc0, !PT ;  /* 0x00000002e7ff7812 */ /* 0x000fe4000782c0ff */
[----:B------:R-:W-:Y:S02]  /*1e090*/  ISETP.GE.OR P3, PT, R2, R240, !P0 ;  /* 0x000000f00200720c */ /* 0x000fe40004766670 */
[----:B------:R-:W-:Y:S02]  /*1e0a0*/  IABS R2, R6 ;  /* 0x0000000600027213 */ /* 0x000fe40000000000 */
[----:B------:R-:W-:Y:S02]  /*1e0b0*/  I2FP.F32.S32 R3, R3 ;  /* 0x0000000300037245 */ /* 0x000fe40000201400 */
[----:B------:R-:W-:Y:S02]  /*1e0c0*/  FSEL R81, R81, -INF , !P1 ;  /* 0xff80000051517808 */ /* 0x000fe40004800000 */
[----:B------:R-:W-:Y:S01]  /*1e0d0*/  FSEL R17, R84, -INF , !P4 ;  /* 0xff80000054117808 */ /* 0x000fe20006000000 */
[----:B------:R-:W-:Y:S01]  /*1e0e0*/  FFMA.FTZ R89, R3, -UR19, R89 ;  /* 0x8000001303597c23 */ /* 0x000fe20008010059 */
[----:B------:R-:W-:Y:S02]  /*1e0f0*/  FSEL R86, R86, -INF , !P2 ;  /* 0xff80000056567808 */ /* 0x000fe40005000000 */
[----:B------:R-:W-:Y:S02]  /*1e100*/  IABS R5, R5 ;  /* 0x0000000500057213 */ /* 0x000fe40000000000 */
[C---:B------:R-:W-:Y:S02]  /*1e110*/  ISETP.GE.AND P1, PT, R4.reuse, R235, PT ;  /* 0x000000eb0400720c */ /* 0x040fe40003f26270 */
[C---:B------:R-:W-:Y:S02]  /*1e120*/  ISETP.GE.AND P0, PT, R4.reuse, R233, PT ;  /* 0x000000e90400720c */ /* 0x040fe40003f06270 */
[C---:B------:R-:W-:Y:S02]  /*1e130*/  ISETP.GE.AND P4, PT, R4.reuse, R232, PT ;  /* 0x000000e80400720c */ /* 0x040fe40003f86270 */
[----:B------:R-:W-:Y:S02]  /*1e140*/  ISETP.GE.AND P2, PT, R4, R234, PT ;  /* 0x000000ea0400720c */ /* 0x000fe40003f46270 */
[----:B------:R-:W-:Y:S02]  /*1e150*/  IABS R6, R8 ;  /* 0x0000000800067213 */ /* 0x000fe40000000000 */
[----:B------:R-:W-:Y:S02]  /*1e160*/  I2FP.F32.S32 R2, R2 ;  /* 0x0000000200027245 */ /* 0x000fe40000201400 */
[----:B------:R-:W-:Y:S02]  /*1e170*/  I2FP.F32.S32 R5, R5 ;  /* 0x0000000500057245 */ /* 0x000fe40000201400 */
[----:B------:R-:W-:Y:S01]  /*1e180*/  IADD3 R3, R0, 0x58, RZ ;  /* 0x0000005800037810 */ /* 0x000fe20007ffe0ff */
[----:B------:R-:W-:Y:S01]  /*1e190*/  FFMA.FTZ R87, R2, -UR19, R87 ;  /* 0x8000001302577c23 */ /* 0x000fe20008010057 */
[----:B------:R-:W-:Y:S01]  /*1e1a0*/  ISETP.GE.OR P1, PT, R4, R243, !P1 ;  /* 0x000000f30400720c */ /* 0x000fe20004f26670 */
[----:B------:R-:W-:Y:S01]  /*1e1b0*/  VIADD R2, R0, 0x59 ;  /* 0x0000005900027836 */ /* 0x000fe20000000000 */
[C---:B------:R-:W-:Y:S01]  /*1e1c0*/  ISETP.GE.OR P0, PT, R4.reuse, R242, !P0 ;  /* 0x000000f20400720c */ /* 0x040fe20004706670 */
[----:B------:R-:W-:Y:S01]  /*1e1d0*/  FFMA.FTZ R85, R5, -UR19, R85 ;  /* 0x8000001305557c23 */ /* 0x000fe20008010055 */
[----:B------:R-:W-:Y:S01]  /*1e1e0*/  ISETP.GE.OR P4, PT, R4, R241, !P4 ;  /* 0x000000f10400720c */ /* 0x000fe20006786670 */
[--C-:B------:R-:W-:Y:S01]  /*1e1f0*/  IMAD.IADD R5, R236, 0x1, -R3.reuse ;  /* 0x00000001ec057824 */ /* 0x100fe200078e0a03 */
[----:B------:R-:W-:Y:S01]  /*1e200*/  ISETP.GE.OR P2, PT, R4, R240, !P2 ;  /* 0x000000f00400720c */ /* 0x000fe20005746670 */
[C---:B------:R-:W-:Y:S01]  /*1e210*/  IMAD.IADD R8, R239.reuse, 0x1, -R3 ;  /* 0x00000001ef087824 */ /* 0x040fe200078e0a03 */
[----:B------:R-:W-:Y:S01]  /*1e220*/  IABS R7, R7 ;  /* 0x0000000700077213 */ /* 0x000fe20000000000 */
[C---:B------:R-:W-:Y:S01]  /*1e230*/  IMAD.IADD R4, R239.reuse, 0x1, -R4 ;  /* 0x00000001ef047824 */ /* 0x040fe200078e0a04 */
[----:B------:R-:W-:Y:S02]  /*1e240*/  I2FP.F32.S32 R6, R6 ;  /* 0x0000000600067245 */ /* 0x000fe40000201400 */
[----:B------:R-:W-:Y:S02]  /*1e250*/  I2FP.F32.S32 R7, R7 ;  /* 0x0000000700077245 */ /* 0x000fe40000201400 */
[----:B------:R-:W-:Y:S01]  /*1e260*/  IABS R10, R4 ;  /* 0x00000004000a7213 */ /* 0x000fe20000000000 */
[----:B------:R-:W-:Y:S01]  /*1e270*/  FFMA.FTZ R88, R6, -UR19, R88 ;  /* 0x8000001306587c23 */ /* 0x000fe20008010058 */
[----:B------:R-:W-:Y:S01]  /*1e280*/  IABS R4, R8 ;  /* 0x0000000800047213 */ /* 0x000fe20000000000 */
[----:B------:R-:W-:Y:S01]  /*1e290*/  IMAD.IADD R6, R236, 0x1, -R2 ;  /* 0x00000001ec067824 */ /* 0x000fe200078e0a02 */
[----:B------:R-:W-:Y:S01]  /*1e2a0*/  IADD3 R9, R239, -R2, RZ ;  /* 0x80000002ef097210 */ /* 0x000fe20007ffe0ff */
[----:B------:R-:W-:Y:S01]  /*1e2b0*/  FFMA.FTZ R90, R7, -UR19, R90 ;  /* 0x80000013075a7c23 */ /* 0x000fe2000801005a */
[----:B------:R-:W-:Y:S01]  /*1e2c0*/  IABS R7, R5 ;  /* 0x0000000500077213 */ /* 0x000fe20000000000 */
[----:B------:R-:W-:Y:S01]  /*1e2d0*/  IMAD.MOV.U32 R8, RZ, RZ, R10 ;  /* 0x000000ffff087224 */ /* 0x000fe200078e000a */
[----:B------:R-:W-:Y:S02]  /*1e2e0*/  IABS R6, R6 ;  /* 0x0000000600067213 */ /* 0x000fe40000000000 */
[----:B------:R-:W-:Y:S02]  /*1e2f0*/  I2FP.F32.S32 R7, R7 ;  /* 0x0000000700077245 */ /* 0x000fe40000201400 */
[----:B------:R-:W-:Y:S02]  /*1e300*/  I2FP.F32.S32 R8, R8 ;  /* 0x0000000800087245 */ /* 0x000fe40000201400 */
[----:B------:R-:W-:Y:S01]  /*1e310*/  I2FP.F32.S32 R6, R6 ;  /* 0x0000000600067245 */ /* 0x000fe20000201400 */
[----:B------:R-:W-:Y:S01]  /*1e320*/  FFMA.FTZ R92, R7, -UR19, R92 ;  /* 0x80000013075c7c23 */ /* 0x000fe2000801005c */
[----:B------:R-:W-:Y:S01]  /*1e330*/  FSEL R85, R85, -INF , !P1 ;  /* 0xff80000055557808 */ /* 0x000fe20004800000 */
[----:B------:R-:W-:Y:S01]  /*1e340*/  FFMA.FTZ R91, R8, -UR19, R91 ;  /* 0x80000013085b7c23 */ /* 0x000fe2000801005b */
[-C--:B------:R-:W-:Y:S01]  /*1e350*/  ISETP.GE.AND P1, PT, R3, R232.reuse, PT ;  /* 0x000000e80300720c */ /* 0x080fe20003f26270 */
[----:B------:R-:W-:Y:S01]  /*1e360*/  FFMA.FTZ R93, R6, -UR19, R93 ;  /* 0x80000013065d7c23 */ /* 0x000fe2000801005d */
[----:B------:R-:W-:Y:S01]  /*1e370*/  FSEL R87, R87, -INF , !P0 ;  /* 0xff80000057577808 */ /* 0x000fe20004000000 */
[C---:B------:R-:W-:Y:S01]  /*1e380*/  IMAD.IADD R7, R237.reuse, 0x1, -R3 ;  /* 0x00000001ed077824 */ /* 0x040fe200078e0a03 */
[C---:B------:R-:W-:Y:S01]  /*1e390*/  ISETP.GE.AND P0, PT, R2.reuse, R232, PT ;  /* 0x000000e80200720c */ /* 0x040fe20003f06270 */
[----:B------:R-:W-:Y:S01]  /*1e3a0*/  IMAD.IADD R6, R237, 0x1, -R2 ;  /* 0x00000001ed067824 */ /* 0x000fe200078e0a02 */
[----:B------:R-:W-:Y:S02]  /*1e3b0*/  IABS R5, R9 ;  /* 0x0000000900057213 */ /* 0x000fe40000000000 */
[-C--:B------:R-:W-:Y:S02]  /*1e3c0*/  ISETP.GE.OR P1, PT, R3, R241.reuse, !P1 ;  /* 0x000000f10300720c */ /* 0x080fe40004f26670 */
[----:B------:R-:W-:Y:S02]  /*1e3d0*/  ISETP.GE.OR P0, PT, R2, R241, !P0 ;  /* 0x000000f10200720c */ /* 0x000fe40004706670 */
[----:B------:R-:W-:Y:S02]  /*1e3e0*/  I2FP.F32.S32 R5, R5 ;  /* 0x0000000500057245 */ /* 0x000fe40000201400 */
[----:B------:R-:W-:Y:S02]  /*1e3f0*/  I2FP.F32.S32 R4, R4 ;  /* 0x0000000400047245 */ /* 0x000fe40000201400 */
[----:B------:R-:W-:Y:S01]  /*1e400*/  FSEL R224, R92, -INF , !P1 ;  /* 0xff8000005ce07808 */ /* 0x000fe20004800000 */
[----:B------:R-:W-:Y:S01]  /*1e410*/  FFMA.FTZ R95, R5, -UR19, R95 ;  /* 0x80000013055f7c23 */ /* 0x000fe2000801005f */
[----:B------:R-:W-:Y:S01]  /*1e420*/  FSEL R83, R83, -INF , !P5 ;  /* 0xff80000053537808 */ /* 0x000fe20006800000 */
[----:B------:R-:W-:Y:S01]  /*1e430*/  FFMA.FTZ R94, R4, -UR19, R94 ;  /* 0x80000013045e7c23 */ /* 0x000fe2000801005e */
[----:B---3--:R-:W-:Y:S01]  /*1e440*/  FSEL R212, R89, -INF , !P4 ;  /* 0xff80000059d47808 */ /* 0x008fe20006000000 */
[----:B------:R-:W-:Y:S01]  /*1e450*/  VIADD R5, R0, 0x60 ;  /* 0x0000006000057836 */ /* 0x000fe20000000000 */
[----:B------:R-:W-:Y:S01]  /*1e460*/  FSEL R92, R93, -INF , !P0 ;  /* 0xff8000005d5c7808 */ /* 0x000fe20004000000 */
[----:B------:R-:W-:Y:S01]  /*1e470*/  IMAD.IADD R4, R238, 0x1, -R3 ;  /* 0x00000001ee047824 */ /* 0x000fe200078e0a03 */
[----:B------:R-:W-:Y:S02]  /*1e480*/  FSEL R40, R91, -INF , !P2 ;  /* 0xff8000005b287808 */ /* 0x000fe40005000000 */
[----:B------:R-:W-:Y:S01]  /*1e490*/  FSEL R222, R90, -INF , !P3 ;  /* 0xff8000005ade7808 */ /* 0x000fe20005800000 */
[----:B------:R-:W-:Y:S01]  /*1e4a0*/  IMAD.MOV.U32 R90, RZ, RZ, R13 ;  /* 0x000000ffff5a7224 */ /* 0x000fe200078e000d */
[----:B------:R-:W-:Y:S02]  /*1e4b0*/  FSEL R228, R88, -INF , !P6 ;  /* 0xff80000058e47808 */ /* 0x000fe40007000000 */
[CC--:B------:R-:W-:Y:S02]  /*1e4c0*/  ISETP.GE.AND P5, PT, R3.reuse, R234.reuse, PT ;  /* 0x000000ea0300720c */ /* 0x0c0fe40003fa6270 */
[C---:B------:R-:W-:Y:S02]  /*1e4d0*/  ISETP.GE.AND P2, PT, R2.reuse, R234, PT ;  /* 0x000000ea0200720c */ /* 0x040fe40003f46270 */
[C---:B------:R-:W-:Y:S02]  /*1e4e0*/  ISETP.GE.AND P4, PT, R2.reuse, R235, PT ;  /* 0x000000eb0200720c */ /* 0x040fe40003f86270 */
[C---:B------:R-:W-:Y:S02]  /*1e4f0*/  ISETP.GE.AND P0, PT, R2.reuse, R233, PT ;  /* 0x000000e90200720c */ /* 0x040fe40003f06270 */
[C---:B------:R-:W-:Y:S02]  /*1e500*/  ISETP.GE.AND P6, PT, R3.reuse, R235, PT ;  /* 0x000000eb0300720c */ /* 0x040fe40003fc6270 */
[C---:B------:R-:W-:Y:S02]  /*1e510*/  ISETP.GE.AND P3, PT, R3.reuse, R233, PT ;  /* 0x000000e90300720c */ /* 0x040fe40003f66270 */
[CC--:B------:R-:W-:Y:S02]  /*1e520*/  ISETP.GE.OR P1, PT, R3.reuse, R240.reuse, !P5 ;  /* 0x000000f00300720c */ /* 0x0c0fe40006f26670 */
[C---:B------:R-:W-:Y:S02]  /*1e530*/  ISETP.GE.OR P2, PT, R2.reuse, R240, !P2 ;  /* 0x000000f00200720c */ /* 0x040fe40005746670 */
[CC--:B------:R-:W-:Y:S02]  /*1e540*/  ISETP.GE.OR P4, PT, R2.reuse, R243.reuse, !P4 ;  /* 0x000000f30200720c */ /* 0x0c0fe40006786670 */
[-C--:B------:R-:W-:Y:S01]  /*1e550*/  ISETP.GE.OR P0, PT, R2, R242.reuse, !P0 ;  /* 0x000000f20200720c */ /* 0x080fe20004706670 */
[----:B------:R-:W-:Y:S01]  /*1e560*/  IMAD.IADD R2, R238, 0x1, -R2 ;  /* 0x00000001ee027824 */ /* 0x000fe200078e0a02 */
[C---:B------:R-:W-:Y:S02]  /*1e570*/  ISETP.GE.OR P6, PT, R3.reuse, R243, !P6 ;  /* 0x000000f30300720c */ /* 0x040fe400077c6670 */
[----:B------:R-:W-:Y:S01]  /*1e580*/  ISETP.GE.OR P5, PT, R3, R242, !P3 ;  /* 0x000000f20300720c */ /* 0x000fe20005fa6670 */
[--C-:B------:R-:W-:Y:S01]  /*1e590*/  IMAD.IADD R3, R237, 0x1, -R5.reuse ;  /* 0x00000001ed037824 */ /* 0x100fe200078e0a05 */
[----:B------:R-:W-:Y:S02]  /*1e5a0*/  IABS R10, R4 ;  /* 0x00000004000a7213 */ /* 0x000fe40000000000 */
[----:B------:R-:W-:Y:S02]  /*1e5b0*/  IABS R9, R7 ;  /* 0x0000000700097213 */ /* 0x000fe40000000000 */
[----:B------:R-:W-:Y:S02]  /*1e5c0*/  IABS R8, R2 ;  /* 0x0000000200087213 */ /* 0x000fe40000000000 */
[----:B------:R-:W-:Y:S02]  /*1e5d0*/  IABS R2, R3 ;  /* 0x0000000300027213 */ /* 0x000fe40000000000 */
[----:B------:R-:W-:Y:S01]  /*1e5e0*/  IABS R7, R6 ;  /* 0x0000000600077213 */ /* 0x000fe20000000000 */
[----:B------:R-:W-:Y:S01]  /*1e5f0*/  IMAD.MOV.U32 R6, RZ, RZ, R10 ;  /* 0x000000ffff067224 */ /* 0x000fe200078e000a */
[----:B------:R-:W-:Y:S02]  /*1e600*/  MOV R4, R9 ;  /* 0x0000000900047202 */ /* 0x000fe40000000f00 */
[----:B------:R-:W-:Y:S02]  /*1e610*/  I2FP.F32.S32 R2, R2 ;  /* 0x0000000200027245 */ /* 0x000fe40000201400 */
[----:B------:R-:W-:Y:S02]  /*1e620*/  I2FP.F32.S32 R3, R4 ;  /* 0x0000000400037245 */ /* 0x000fe40000201400 */
[----:B------:R-:W-:Y:S01]  /*1e630*/  I2FP.F32.S32 R4, R6 ;  /* 0x0000000600047245 */ /* 0x000fe20000201400 */
[----:B------:R-:W-:Y:S01]  /*1e640*/  FFMA.FTZ R100, R2, -UR19, R100 ;  /* 0x8000001302647c23 */ /* 0x000fe20008010064 */
[----:B------:R-:W-:Y:S01]  /*1e650*/  I2FP.F32.S32 R6, R7 ;  /* 0x0000000700067245 */ /* 0x000fe20000201400 */
[----:B------:R-:W-:Y:S02]  /*1e660*/  IMAD.IADD R2, R238, 0x1, -R5 ;  /* 0x00000001ee027824 */ /* 0x000fe400078e0a05 */
[----:B------:R-:W-:Y:S01]  /*1e670*/  FFMA.FTZ R96, R3, -UR19, R96 ;  /* 0x8000001303607c23 */ /* 0x000fe20008010060 */
[----:B------:R-:W-:Y:S01]  /*1e680*/  I2FP.F32.S32 R3, R8 ;  /* 0x0000000800037245 */ /* 0x000fe20000201400 */
[----:B------:R-:W-:Y:S01]  /*1e690*/  FFMA.FTZ R98, R4, -UR19, R98 ;  /* 0x8000001304627c23 */ /* 0x000fe20008010062 */
[----:B------:R-:W-:Y:S01]  /*1e6a0*/  FFMA.FTZ R97, R6, -UR19, R97 ;  /* 0x8000001306617c23 */ /* 0x000fe20008010061 */
[----:B------:R-:W-:Y:S01]  /*1e6b0*/  IADD3 R8, R236, -R5, RZ ;  /* 0x80000005ec087210 */ /* 0x000fe20007ffe0ff */
[----:B------:R-:W-:Y:S01]  /*1e6c0*/  VIADD R4, R0, 0x61 ;  /* 0x0000006100047836 */ /* 0x000fe20000000000 */
[----:B------:R-:W-:Y:S01]  /*1e6d0*/  ISETP.GE.AND P3, PT, R5, R232, PT ;  /* 0x000000e80500720c */ /* 0x000fe20003f66270 */
[----:B------:R-:W-:Y:S01]  /*1e6e0*/  FFMA.FTZ R99, R3, -UR19, R99 ;  /* 0x8000001303637c23 */ /* 0x000fe20008010063 */
[----:B------:R-:W-:Y:S01]  /*1e6f0*/  IABS R9, R2 ;  /* 0x0000000200097213 */ /* 0x000fe20000000000 */
[--C-:B------:R-:W-:Y:S01]  /*1e700*/  IMAD.IADD R3, R237, 0x1, -R4.reuse ;  /* 0x00000001ed037824 */ /* 0x100fe200078e0a04 */
[----:B------:R-:W-:Y:S01]  /*1e710*/  LOP3.LUT R231, R231, 0xfffffffd, RZ, 0xc0, !PT ;  /* 0xfffffffde7e77812 */ /* 0x000fe200078ec0ff */
[--C-:B------:R-:W-:Y:S01]  /*1e720*/  IMAD.IADD R10, R236, 0x1, -R4.reuse ;  /* 0x00000001ec0a7824 */ /* 0x100fe200078e0a04 */
[----:B------:R-:W-:Y:S01]  /*1e730*/  FSEL R13, R97, -INF , !P4 ;  /* 0xff800000610d7808 */ /* 0x000fe20006000000 */
[----:B------:R-:W-:Y:S01]  /*1e740*/  IMAD.IADD R6, R238, 0x1, -R4 ;  /* 0x00000001ee067824 */ /* 0x000fe200078e0a04 */
[----:B------:R-:W-:Y:S02]  /*1e750*/  IABS R2, R8 ;  /* 0x0000000800027213 */ /* 0x000fe40000000000 */
[----:B------:R-:W-:Y:S02]  /*1e760*/  MOV R68, R11 ;  /* 0x0000000b00447202 */ /* 0x000fe40000000f00 */
[----:B------:R-:W-:Y:S02]  /*1e770*/  ISETP.GE.OR P4, PT, R5, R241, !P3 ;  /* 0x000000f10500720c */ /* 0x000fe40005f86670 */
[----:B------:R-:W-:Y:S02]  /*1e780*/  I2FP.F32.S32 R8, R9 ;  /* 0x0000000900087245 */ /* 0x000fe40000201400 */
[----:B-1----:R-:W-:Y:S02]  /*1e790*/  FSEL R11, R94, -INF , !P1 ;  /* 0xff8000005e0b7808 */ /* 0x002fe40004800000 */
[----:B------:R-:W-:Y:S01]  /*1e7a0*/  @P0 LOP3.LUT R231, R231, 0x2, RZ, 0xfc, !PT ;  /* 0x00000002e7e70812 */ /* 0x000fe200078efcff */
[----:B------:R-:W-:Y:S01]  /*1e7b0*/  FFMA.FTZ R102, R8, -UR19, R102 ;  /* 0x8000001308667c23 */ /* 0x000fe20008010066 */
[C---:B------:R-:W-:Y:S01]  /*1e7c0*/  ISETP.GE.AND P1, PT, R5.reuse, R235, PT ;  /* 0x000000eb0500720c */ /* 0x040fe20003f26270 */
[----:B------:R-:W-:Y:S01]  /*1e7d0*/  STL [R1+0xc], R11 ;  /* 0x00000c0b01007387 */ /* 0x000fe20000100800 */
[----:B------:R-:W-:Y:S02]  /*1e7e0*/  ISETP.GE.AND P0, PT, R5, R233, PT ;  /* 0x000000e90500720c */ /* 0x000fe40003f06270 */
[----:B------:R-:W-:Y:S02]  /*1e7f0*/  FSEL R41, R95, -INF , !P2 ;  /* 0xff8000005f297808 */ /* 0x000fe40005000000 */
[----:B------:R-:W-:Y:S02]  /*1e800*/  LOP3.LUT P2, RZ, R231, 0x2, RZ, 0xc0, !PT ;  /* 0x00000002e7ff7812 */ /* 0x000fe4000784c0ff */
[C---:B------:R-:W-:Y:S02]  /*1e810*/  ISETP.GE.OR P1, PT, R5.reuse, R243, !P1 ;  /* 0x000000f30500720c */ /* 0x040fe40004f26670 */
[C---:B------:R-:W-:Y:S02]  /*1e820*/  ISETP.GE.OR P0, PT, R5.reuse, R242, !P0 ;  /* 0x000000f20500720c */ /* 0x040fe40004706670 */
[----:B------:R-:W-:Y:S02]  /*1e830*/  I2FP.F32.S32 R2, R2 ;  /* 0x0000000200027245 */ /* 0x000fe40000201400 */
[----:B------:R-:W-:Y:S02]  /*1e840*/  FSEL R14, R96, -INF , !P6 ;  /* 0xff800000600e7808 */ /* 0x000fe40007000000 */
[----:B------:R-:W-:Y:S01]  /*1e850*/  IABS R7, R3 ;  /* 0x0000000300077213 */ /* 0x000fe20000000000 */
[----:B------:R-:W-:Y:S01]  /*1e860*/  FFMA.FTZ R104, R2, -UR19, R104 ;  /* 0x8000001302687c23 */ /* 0x000fe20008010068 */
[----:B------:R-:W-:Y:S01]  /*1e870*/  ISETP.GE.AND P6, PT, R5, R234, PT ;  /* 0x000000ea0500720c */ /* 0x000fe20003fc6270 */
[----:B------:R-:W-:Y:S01]  /*1e880*/  VIADD R2, R0, 0x69 ;  /* 0x0000006900027836 */ /* 0x000fe20000000000 */
[----:B------:R-:W-:Y:S02]  /*1e890*/  FSEL R15, R99, -INF , !P2 ;  /* 0xff800000630f7808 */ /* 0x000fe40005000000 */
[----:B------:R-:W-:Y:S02]  /*1e8a0*/  LOP3.LUT R231, R231, 0xfffffffe, RZ, 0xc0, !PT ;  /* 0xfffffffee7e77812 */ /* 0x000fe400078ec0ff */
[----:B------:R-:W-:Y:S02]  /*1e8b0*/  FSEL R16, R98, -INF , !P5 ;  /* 0xff80000062107808 */ /* 0x000fe40006800000 */
[----:B------:R-:W-:Y:S02]  /*1e8c0*/  ISETP.GE.AND P2, PT, R4, R233, PT ;  /* 0x000000e90400720c */ /* 0x000fe40003f46270 */
[----:B------:R-:W-:Y:S02]  /*1e8d0*/  FSEL R12, R100, -INF , !P1 ;  /* 0xff800000640c7808 */ /* 0x000fe40004800000 */
[----:B------:R-:W-:Y:S02]  /*1e8e0*/  FSEL R102, R102, -INF , !P0 ;  /* 0xff80000066667808 */ /* 0x000fe40004000000 */
[----:B------:R-:W-:Y:S02]  /*1e8f0*/  I2FP.F32.S32 R7, R7 ;  /* 0x0000000700077245 */ /* 0x000fe40000201400 */
[C---:B------:R-:W-:Y:S02]  /*1e900*/  ISETP.GE.AND P1, PT, R4.reuse, R232, PT ;  /* 0x000000e80400720c */ /* 0x040fe40003f26270 */
[C---:B------:R-:W-:Y:S01]  /*1e910*/  ISETP.GE.AND P0, PT, R4.reuse, R234, PT ;  /* 0x000000ea0400720c */ /* 0x040fe20003f06270 */
[----:B------:R-:W-:Y:S01]  /*1e920*/  FFMA.FTZ R101, R7, -UR19, R101 ;  /* 0x8000001307657c23 */ /* 0x000fe20008010065 */
[----:B------:R-:W-:Y:S01]  /*1e930*/  ISETP.GE.AND P5, PT, R4, R235, PT ;  /* 0x000000eb0400720c */ /* 0x000fe20003fa6270 */
[----:B------:R-:W-:Y:S01]  /*1e940*/  IMAD.IADD R7, R236, 0x1, -R2 ;  /* 0x00000001ec077824 */ /* 0x000fe200078e0a02 */
[----:B------:R-:W-:Y:S01]  /*1e950*/  ISETP.GE.OR P3, PT, R5, R240, !P6 ;  /* 0x000000f00500720c */ /* 0x000fe20007766670 */
[----:B------:R-:W-:Y:S01]  /*1e960*/  IMAD.IADD R5, R239, 0x1, -R5 ;  /* 0x00000001ef057824 */ /* 0x000fe200078e0a05 */
[----:B------:R-:W-:Y:S02]  /*1e970*/  @P4 LOP3.LUT R231, R231, 0x1, RZ, 0xfc, !PT ;  /* 0x00000001e7e74812 */ /* 0x000fe400078efcff */
[C---:B------:R-:W-:Y:S02]  /*1e980*/  ISETP.GE.OR P4, PT, R4.reuse, R242, !P2 ;  /* 0x000000f20400720c */ /* 0x040fe40005786670 */
[----:B------:R-:W-:Y:S02]  /*1e990*/  IABS R3, R10 ;  /* 0x0000000a00037213 */ /* 0x000fe40000000000 */
[C---:B------:R-:W-:Y:S02]  /*1e9a0*/  ISETP.GE.OR P2, PT, R4.reuse, R241, !P1 ;  /* 0x000000f10400720c */ /* 0x040fe40004f46670 */
[C---:B------:R-:W-:Y:S02]  /*1e9b0*/  ISETP.GE.OR P6, PT, R4.reuse, R240, !P0 ;  /* 0x000000f00400720c */ /* 0x040fe400047c6670 */
[----:B------:R-:W-:Y:S01]  /*1e9c0*/  ISETP.GE.OR P5, PT, R4, R243, !P5 ;  /* 0x000000f30400720c */ /* 0x000fe20006fa6670 */
[----:B------:R-:W-:Y:S01]  /*1e9d0*/  IMAD.IADD R4, R239, 0x1, -R4 ;  /* 0x00000001ef047824 */ /* 0x000fe200078e0a04 */
[----:B------:R-:W-:Y:S02]  /*1e9e0*/  I2FP.F32.S32 R3, R3 ;  /* 0x0000000300037245 */ /* 0x000fe40000201400 */
[----:B------:R-:W-:Y:S02]  /*1e9f0*/  IABS R10, R5 ;  /* 0x00000005000a7213 */ /* 0x000fe40000000000 */
[----:B------:R-:W-:Y:S01]  /*1ea00*/  IABS R9, R4 ;  /* 0x0000000400097213 */ /* 0x000fe20000000000 */
[----:B------:R-:W-:Y:S01]  /*1ea10*/  FFMA.FTZ R105, R3, -UR19, R105 ;  /* 0x8000001303697c23 */ /* 0x000fe20008010069 */
[----:B------:R-:W-:Y:S01]  /*1ea20*/  IABS R4, R7 ;  /* 0x0000000700047213 */ /* 0x000fe20000000000 */
[----:B------:R-:W-:Y:S01]  /*1ea30*/  IMAD.MOV.U32 R7, RZ, RZ, R10 ;  /* 0x000000ffff077224 */ /* 0x000fe200078e000a */
[----:B------:R-:W-:Y:S01]  /*1ea40*/  IABS R6, R6 ;  /* 0x0000000600067213 */ /* 0x000fe20000000000 */
[----:B------:R-:W-:Y:S01]  /*1ea50*/  VIADD R3, R0, 0x68 ;  /* 0x0000006800037836 */ /* 0x000fe20000000000 */
[----:B------:R-:W-:Y:S02]  /*1ea60*/  I2FP.F32.S32 R4, R4 ;  /* 0x0000000400047245 */ /* 0x000fe40000201400 */
[----:B------:R-:W-:Y:S01]  /*1ea70*/  I2FP.F32.S32 R7, R7 ;  /* 0x0000000700077245 */ /* 0x000fe20000201400 */
[----:B------:R-:W-:Y:S01]  /*1ea80*/  IMAD.IADD R8, R239, 0x1, -R3 ;  /* 0x00000001ef087824 */ /* 0x000fe200078e0a03 */
[----:B------:R-:W-:Y:S01]  /*1ea90*/  I2FP.F32.S32 R6, R6 ;  /* 0x0000000600067245 */ /* 0x000fe20000201400 */
[----:B------:R-:W-:Y:S01]  /*1eaa0*/  FFMA.FTZ R109, R4, -UR19, R109 ;  /* 0x80000013046d7c23 */ /* 0x000fe2000801006d */
[----:B------:R-:W-:Y:S01]  /*1eab0*/  ISETP.GE.AND P0, PT, R2, R232, PT ;  /* 0x000000e80200720c */ /* 0x000fe20003f06270 */
[----:B------:R-:W-:Y:S01]  /*1eac0*/  FFMA.FTZ R106, R7, -UR19, R106 ;  /* 0x80000013076a7c23 */ /* 0x000fe2000801006a */
[----:B------:R-:W-:Y:S01]  /*1ead0*/  IABS R5, R8 ;  /* 0x0000000800057213 */ /* 0x000fe20000000000 */
[----:B------:R-:W-:Y:S01]  /*1eae0*/  FFMA.FTZ R103, R6, -UR19, R103 ;  /* 0x8000001306677c23 */ /* 0x000fe20008010067 */
[----:B------:R-:W-:Y:S01]  /*1eaf0*/  IMAD.MOV.U32 R8, RZ, RZ, R9 ;  /* 0x000000ffff087224 */ /* 0x000fe200078e0009 */
[----:B------:R-:W-:Y:S02]  /*1eb00*/  IADD3 R6, R236, -R3, RZ ;  /* 0x80000003ec067210 */ /* 0x000fe40007ffe0ff */
[----:B------:R-:W-:Y:S02]  /*1eb10*/  FSEL R219, R106, -INF , !P3 ;  /* 0xff8000006adb7808 */ /* 0x000fe40005800000 */
[----:B------:R-:W-:Y:S02]  /*1eb20*/  I2FP.F32.S32 R8, R8 ;  /* 0x0000000800087245 */ /* 0x000fe40000201400 */
[----:B------:R-:W-:Y:S02]  /*1eb30*/  IABS R6, R6 ;  /* 0x0000000600067213 */ /* 0x000fe40000000000 */
[C---:B------:R-:W-:Y:S01]  /*1eb40*/  ISETP.GE.AND P3, PT, R3.reuse, R234, PT ;  /* 0x000000ea0300720c */ /* 0x040fe20003f66270 */
[----:B------:R-:W-:Y:S01]  /*1eb50*/  FFMA.FTZ R107, R8, -UR19, R107 ;  /* 0x80000013086b7c23 */ /* 0x000fe2000801006b */
[----:B------:R-:W-:Y:S02]  /*1eb60*/  I2FP.F32.S32 R6, R6 ;  /* 0x0000000600067245 */ /* 0x000fe40000201400 */
[C---:B------:R-:W-:Y:S02]  /*1eb70*/  ISETP.GE.OR P3, PT, R3.reuse, R240, !P3 ;  /* 0x000000f00300720c */ /* 0x040fe40005f66670 */
[----:B------:R-:W-:Y:S01]  /*1eb80*/  ISETP.GE.AND P1, PT, R3, R232, PT ;  /* 0x000000e80300720c */ /* 0x000fe20003f26270 */
[----:B------:R-:W-:Y:S01]  /*1eb90*/  FFMA.FTZ R108, R6, -UR19, R108 ;  /* 0x80000013066c7c23 */ /* 0x000fe2000801006c */
[----:B------:R-:W-:Y:S01]  /*1eba0*/  FSEL R101, R101, -INF , !P5 ;  /* 0xff80000065657808 */ /* 0x000fe20006800000 */
[----:B------:R-:W-:Y:S01]  /*1ebb0*/  IMAD.IADD R6, R237, 0x1, -R3 ;  /* 0x00000001ed067824 */ /* 0x000fe200078e0a03 */
[----:B------:R-:W-:Y:S02]  /*1ebc0*/  LOP3.LUT P5, RZ, R231, 0x1, RZ, 0xc0, !PT ;  /* 0x00000001e7ff7812 */ /* 0x000fe400078ac0ff */
[----:B------:R-:W-:Y:S02]  /*1ebd0*/  ISETP.GE.OR P0, PT, R2, R241, !P0 ;  /* 0x000000f10200720c */ /* 0x000fe40004706670 */
[----:B------:R-:W-:Y:S02]  /*1ebe0*/  FSEL R217, R107, -INF , !P6 ;  /* 0xff8000006bd97808 */ /* 0x000fe40007000000 */
[----:B------:R-:W-:Y:S02]  /*1ebf0*/  I2FP.F32.S32 R5, R5 ;  /* 0x0000000500057245 */ /* 0x000fe40000201400 */
[----:B------:R-:W-:Y:S02]  /*1ec00*/  FSEL R103, R103, -INF , !P4 ;  /* 0xff80000067677808 */ /* 0x000fe40006000000 */
[----:B------:R-:W-:Y:S01]  /*1ec10*/  ISETP.GE.OR P1, PT, R3, R241, !P1 ;  /* 0x000000f10300720c */ /* 0x000fe20004f26670 */
[----:B------:R-:W-:Y:S01]  /*1ec20*/  FFMA.FTZ R110, R5, -UR19, R110 ;  /* 0x80000013056e7c23 */ /* 0x000fe2000801006e */
[----:B------:R-:W-:Y:S01]  /*1ec30*/  ISETP.GE.AND P6, PT, R3, R235, PT ;  /* 0x000000eb0300720c */ /* 0x000fe20003fc6270 */
[----:B------:R-:W-:Y:S01]  /*1ec40*/  IMAD.IADD R5, R237, 0x1, -R2 ;  /* 0x00000001ed057824 */ /* 0x000fe200078e0a02 */
[----:B------:R-:W-:Y:S02]  /*1ec50*/  ISETP.GE.AND P4, PT, R3, R233, PT ;  /* 0x000000e90300720c */ /* 0x000fe40003f86270 */
[----:B------:R-:W-:Y:S01]  /*1ec60*/  FSEL R221, R104, -INF , !P5 ;  /* 0xff80000068dd7808 */ /* 0x000fe20006800000 */
[----:B------:R-:W-:Y:S01]  /*1ec70*/  IMAD.MOV.U32 R104, RZ, RZ, R250 ;  /* 0x000000ffff687224 */ /* 0x000fe200078e00fa */
[----:B------:R-:W-:Y:S02]  /*1ec80*/  FSEL R43, R105, -INF , !P2 ;  /* 0xff800000692b7808 */ /* 0x000fe40005000000 */
[----:B------:R-:W-:Y:S01]  /*1ec90*/  FSEL R251, R109, -INF , !P0 ;  /* 0xff8000006dfb7808 */ /* 0x000fe20004000000 */
[----:B------:R-:W-:Y:S01]  /*1eca0*/  IMAD.MOV.U32 R109, RZ, RZ, R47 ;  /* 0x000000ffff6d7224 */ /* 0x000fe200078e002f */
[----:B------:R-:W-:Y:S01]  /*1ecb0*/  LOP3.LUT R231, R231, 0xfffffffd, RZ, 0xc0, !PT ;  /* 0xfffffffde7e77812 */ /* 0x000fe200078ec0ff */
[----:B------:R-:W-:Y:S01]  /*1ecc0*/  STL [R1], R43 ;  /* 0x0000002b01007387 */ /* 0x000fe20000100800 */
[----:B------:R-:W-:Y:S02]  /*1ecd0*/  IADD3 R4, R238, -R3, RZ ;  /* 0x80000003ee047210 */ /* 0x000fe40007ffe0ff */
[----:B------:R-:W-:Y:S01]  /*1ece0*/  FSEL R252, R108, -INF , !P1 ;  /* 0xff8000006cfc7808 */ /* 0x000fe20004800000 */
[----:B------:R-:W-:Y:S01]  /*1ecf0*/  STL [R1+0x120], R236 ;  /* 0x000120ec01007387 */ /* 0x000fe20000100800 */
[C---:B------:R-:W-:Y:S02]  /*1ed00*/  ISETP.GE.AND P0, PT, R2.reuse, R234, PT ;  /* 0x000000ea0200720c */ /* 0x040fe40003f06270 */
[C---:B------:R-:W-:Y:S01]  /*1ed10*/  ISETP.GE.AND P5, PT, R2.reuse, R235, PT ;  /* 0x000000eb0200720c */ /* 0x040fe20003fa6270 */
[----:B------:R1:W-:Y:S01]  /*1ed20*/  STL [R1+0x124], R237 ;  /* 0x000124ed01007387 */ /* 0x0003e20000100800 */
[C---:B------:R-:W-:Y:S02]  /*1ed30*/  ISETP.GE.AND P2, PT, R2.reuse, R233, PT ;  /* 0x000000e90200720c */ /* 0x040fe40003f46270 */
[CC--:B------:R-:W-:Y:S02]  /*1ed40*/  ISETP.GE.OR P1, PT, R3.reuse, R243.reuse, !P6 ;  /* 0x000000f30300720c */ /* 0x0c0fe40007726670 */
[----:B------:R-:W-:Y:S01]  /*1ed50*/  ISETP.GE.OR P4, PT, R3, R242, !P4 ;  /* 0x000000f20300720c */ /* 0x000fe20006786670 */
[--C-:B------:R-:W-:Y:S01]  /*1ed60*/  IMAD.IADD R3, R239, 0x1, -R2.reuse ;  /* 0x00000001ef037824 */ /* 0x100fe200078e0a02 */
[----:B------:R-:W-:Y:S02]  /*1ed70*/  IABS R9, R6 ;  /* 0x0000000600097213 */ /* 0x000fe40000000000 */
[----:B------:R-:W-:Y:S02]  /*1ed80*/  @P3 LOP3.LUT R231, R231, 0x2, RZ, 0xfc, !PT ;  /* 0x00000002e7e73812 */ /* 0x000fe400078efcff */
[----:B------:R-:W-:Y:S01]  /*1ed90*/  IABS R8, R4 ;  /* 0x0000000400087213 */ /* 0x000fe20000000000 */
[----:B------:R-:W-:Y:S01]  /*1eda0*/  IMAD.MOV.U32 R4, RZ, RZ, R9 ;  /* 0x000000ffff047224 */ /* 0x000fe200078e0009 */
[C---:B------:R-:W-:Y:S02]  /*1edb0*/  ISETP.GE.OR P3, PT, R2.reuse, R240, !P0 ;  /* 0x000000f00200720c */ /* 0x040fe40004766670 */
        /* <DEDUP_REMOVED lines=8> */
[----:B------:R-:W-:Y:S02]  /*1ee40*/  I2FP.F32.S32 R3, R4 ;  /* 0x0000000400037245 */ /* 0x000fe40000201400 */
[----:B------:R-:W-:Y:S01]  /*1ee50*/  I2FP.F32.S32 R4, R5 ;  /* 0x0000000500047245 */ /* 0x000fe20000201400 */
[----:B------:R-:W-:Y:S01]  /*1ee60*/  FFMA.FTZ R111, R2, -UR19, R111 ;  /* 0x80000013026f7c23 */ /* 0x000fe2000801006f */
[----:B------:R-:W-:Y:S01]  /*1ee70*/  I2FP.F32.S32 R5, R6 ;  /* 0x0000000600057245 */ /* 0x000fe20000201400 */
[----:B------:R-:W-:Y:S01]  /*1ee80*/  FFMA.FTZ R112, R3, -UR19, R112 ;  /* 0x8000001303707c23 */ /* 0x000fe20008010070 */
[----:B------:R-:W-:Y:S02]  /*1ee90*/  VIADD R3, R0, 0x71 ;  /* 0x0000007100037836 */ /* 0x000fe40000000000 */
[----:B------:R-:W-:Y:S01]  /*1eea0*/  FFMA.FTZ R114, R4, -UR19, R114 ;  /* 0x8000001304727c23 */ /* 0x000fe20008010072 */
[----:B------:R-:W-:Y:S01]  /*1eeb0*/  IADD3 R4, R0, 0x70, RZ ;  /* 0x0000007000047810 */ /* 0x000fe20007ffe0ff */
[----:B------:R-:W-:Y:S01]  /*1eec0*/  FFMA.FTZ R113, R5, -UR19, R113 ;  /* 0x8000001305717c23 */ /* 0x000fe20008010071 */
[----:B------:R-:W-:Y:S01]  /*1eed0*/  I2FP.F32.S32 R2, R7 ;  /* 0x0000000700027245 */ /* 0x000fe20000201400 */
[C---:B------:R-:W-:Y:S01]  /*1eee0*/  IMAD.IADD R5, R237.reuse, 0x1, -R3 ;  /* 0x00000001ed057824 */ /* 0x040fe200078e0a03 */
[C---:B------:R-:W-:Y:S01]  /*1eef0*/  ISETP.GE.AND P0, PT, R4.reuse, R235, PT ;  /* 0x000000eb0400720c */ /* 0x040fe20003f06270 */
[--C-:B------:R-:W-:Y:S01]  /*1ef00*/  IMAD.IADD R6, R237, 0x1, -R4.reuse ;  /* 0x00000001ed067824 */ /* 0x100fe200078e0a04 */
[----:B------:R-:W-:Y:S01]  /*1ef10*/  ISETP.GE.AND P2, PT, R4, R233, PT ;  /* 0x000000e90400720c */ /* 0x000fe20003f46270 */
[----:B------:R-:W-:Y:S01]  /*1ef20*/  FFMA.FTZ R115, R2, -UR19, R115 ;  /* 0x8000001302737c23 */ /* 0x000fe20008010073 */
[----:B------:R-:W-:Y:S01]  /*1ef30*/  IMAD.IADD R2, R238, 0x1, -R4 ;  /* 0x00000001ee027824 */ /* 0x000fe200078e0a04 */
[----:B------:R-:W-:Y:S01]  /*1ef40*/  IADD3 R10, R236, -R4, RZ ;  /* 0x80000004ec0a7210 */ /* 0x000fe20007ffe0ff */
[----:B------:R-:W-:Y:S01]  /*1ef50*/  IMAD.IADD R8, R238, 0x1, -R3 ;  /* 0x00000001ee087824 */ /* 0x000fe200078e0a03 */
[----:B------:R-:W-:Y:S02]  /*1ef60*/  IABS R9, R6 ;  /* 0x0000000600097213 */ /* 0x000fe40000000000 */
[----:B------:R-:W-:Y:S02]  /*1ef70*/  IABS R6, R5 ;  /* 0x0000000500067213 */ /* 0x000fe40000000000 */
[----:B------:R-:W-:Y:S02]  /*1ef80*/  IABS R7, R2 ;  /* 0x0000000200077213 */ /* 0x000fe40000000000 */
[----:B------:R-:W-:Y:S01]  /*1ef90*/  IABS R5, R8 ;  /* 0x0000000800057213 */ /* 0x000fe20000000000 */
[----:B------:R-:W-:Y:S01]  /*1efa0*/  IMAD.MOV.U32 R8, RZ, RZ, R6 ;  /* 0x000000ffff087224 */ /* 0x000fe200078e0006 */
[----:B------:R-:W-:Y:S02]  /*1efb0*/  I2FP.F32.S32 R9, R9 ;  /* 0x0000000900097245 */ /* 0x000fe40000201400 */
[----:B------:R-:W-:Y:S02]  /*1efc0*/  I2FP.F32.S32 R6, R7 ;  /* 0x0000000700067245 */ /* 0x000fe40000201400 */
[----:B------:R-:W-:Y:S01]  /*1efd0*/  FSEL R112, R112, -INF , !P1 ;  /* 0xff80000070707808 */ /* 0x000fe20004800000 */
[----:B------:R-:W-:Y:S01]  /*1efe0*/  FFMA.FTZ R116, R9, -UR19, R116 ;  /* 0x8000001309747c23 */ /* 0x000fe20008010074 */
[----:B------:R-:W-:Y:S01]  /*1eff0*/  I2FP.F32.S32 R5, R5 ;  /* 0x0000000500057245 */ /* 0x000fe20000201400 */
[----:B------:R-:W-:Y:S01]  /*1f000*/  FFMA.FTZ R118, R6, -UR19, R118 ;  /* 0x8000001306767c23 */ /* 0x000fe20008010076 */
[----:B------:R-:W-:Y:S02]  /*1f010*/  I2FP.F32.S32 R8, R8 ;  /* 0x0000000800087245 */ /* 0x000fe40000201400 */
[----:B------:R-:W-:Y:S01]  /*1f020*/  ISETP.GE.OR P1, PT, R4, R243, !P0 ;  /* 0x000000f30400720c */ /* 0x000fe20004726670 */
[----:B------:R-:W-:Y:S01]  /*1f030*/  FFMA.FTZ R119, R5, -UR19, R119 ;  /* 0x8000001305777c23 */ /* 0x000fe20008010077 */
[----:B------:R-:W-:Y:S01]  /*1f040*/  FSEL R114, R114, -INF , !P4 ;  /* 0xff80000072727808 */ /* 0x000fe20006000000 */
[----:B------:R-:W-:Y:S01]  /*1f050*/  FFMA.FTZ R117, R8, -UR19, R117 ;  /* 0x8000001308757c23 */ /* 0x000fe20008010075 */
[C---:B------:R-:W-:Y:S01]  /*1f060*/  ISETP.GE.AND P4, PT, R3.reuse, R235, PT ;  /* 0x000000eb0300720c */ /* 0x040fe20003f86270 */
[--C-:B------:R-:W-:Y:S01]  /*1f070*/  IMAD.IADD R5, R236, 0x1, -R3.reuse ;  /* 0x00000001ec057824 */ /* 0x100fe200078e0a03 */
[----:B------:R-:W-:Y:S02]  /*1f080*/  ISETP.GE.OR P2, PT, R4, R242, !P2 ;  /* 0x000000f20400720c */ /* 0x000fe40005746670 */
[----:B------:R-:W-:Y:S02]  /*1f090*/  ISETP.GE.AND P0, PT, R3, R233, PT ;  /* 0x000000e90300720c */ /* 0x000fe40003f06270 */
[----:B------:R-:W-:Y:S02]  /*1f0a0*/  IABS R2, R10 ;  /* 0x0000000a00027213 */ /* 0x000fe40000000000 */
[----:B------:R-:W-:Y:S02]  /*1f0b0*/  FSEL R116, R116, -INF , !P1 ;  /* 0xff80000074747808 */ /* 0x000fe40004800000 */
[----:B------:R-:W-:Y:S02]  /*1f0c0*/  FSEL R113, R113, -INF , !P5 ;  /* 0xff80000071717808 */ /* 0x000fe40006800000 */
[C---:B------:R-:W-:Y:S02]  /*1f0d0*/  ISETP.GE.OR P1, PT, R3.reuse, R243, !P4 ;  /* 0x000000f30300720c */ /* 0x040fe40006726670 */
[----:B------:R-:W-:Y:S02]  /*1f0e0*/  FSEL R118, R118, -INF , !P2 ;  /* 0xff80000076767808 */ /* 0x000fe40005000000 */
[----:B------:R-:W-:Y:S02]  /*1f0f0*/  ISETP.GE.OR P0, PT, R3, R242, !P0 ;  /* 0x000000f20300720c */ /* 0x000fe40004706670 */
[----:B------:R-:W-:Y:S02]  /*1f100*/  I2FP.F32.S32 R2, R2 ;  /* 0x0000000200027245 */ /* 0x000fe40000201400 */
[C---:B------:R-:W-:Y:S02]  /*1f110*/  ISETP.GE.AND P5, PT, R4.reuse, R232, PT ;  /* 0x000000e80400720c */ /* 0x040fe40003fa6270 */
[----:B------:R-:W-:Y:S01]  /*1f120*/  ISETP.GE.AND P2, PT, R4, R234, PT ;  /* 0x000000ea0400720c */ /* 0x000fe20003f46270 */
[----:B------:R-:W-:Y:S01]  /*1f130*/  FFMA.FTZ R120, R2, -UR19, R120 ;  /* 0x8000001302787c23 */ /* 0x000fe20008010078 */
[----:B------:R-:W-:Y:S01]  /*1f140*/  FSEL R115, R115, -INF , !P6 ;  /* 0xff80000073737808 */ /* 0x000fe20007000000 */
[C---:B------:R-:W-:Y:S01]  /*1f150*/  VIADD R2, R0.reuse, 0x78 ;  /* 0x0000007800027836 */ /* 0x040fe20000000000 */
[----:B------:R-:W-:Y:S01]  /*1f160*/  FSEL R117, R117, -INF , !P1 ;  /* 0xff80000075757808 */ /* 0x000fe20004800000 */
[----:B------:R-:W-:Y:S01]  /*1f170*/  VIADD R0, R0, 0x79 ;  /* 0x0000007900007836 */ /* 0x000fe20000000000 */
[----:B------:R-:W-:Y:S02]  /*1f180*/  FSEL R119, R119, -INF , !P0 ;  /* 0xff80000077777808 */ /* 0x000fe40004000000 */
[C---:B------:R-:W-:Y:S02]  /*1f190*/  ISETP.GE.AND P1, PT, R3.reuse, R232, PT ;  /* 0x000000e80300720c */ /* 0x040fe40003f26270 */
[----:B------:R-:W-:Y:S02]  /*1f1a0*/  ISETP.GE.AND P0, PT, R3, R234, PT ;  /* 0x000000ea0300720c */ /* 0x000fe40003f06270 */
[CC--:B------:R-:W-:Y:S02]  /*1f1b0*/  ISETP.GE.OR P4, PT, R4.reuse, R241.reuse, !P5 ;  /* 0x000000f10400720c */ /* 0x0c0fe40006f86670 */
[-C--:B------:R-:W-:Y:S01]  /*1f1c0*/  ISETP.GE.OR P6, PT, R4, R240.reuse, !P2 ;  /* 0x000000f00400720c */ /* 0x080fe200057c6670 */
[----:B------:R-:W-:Y:S01]  /*1f1d0*/  IMAD.IADD R4, R239, 0x1, -R4 ;  /* 0x00000001ef047824 */ /* 0x000fe200078e0a04 */
[C---:B------:R-:W-:Y:S02]  /*1f1e0*/  ISETP.GE.OR P5, PT, R3.reuse, R240, !P0 ;  /* 0x000000f00300720c */ /* 0x040fe400047a6670 */
[----:B------:R-:W-:Y:S01]  /*1f1f0*/  ISETP.GE.OR P2, PT, R3, R241, !P1 ;  /* 0x000000f10300720c */ /* 0x000fe20004f46670 */
[----:B------:R-:W-:Y:S01]  /*1f200*/  IMAD.IADD R3, R239, 0x1, -R3 ;  /* 0x00000001ef037824 */ /* 0x000fe200078e0a03 */
[----:B------:R-:W-:Y:S02]  /*1f210*/  IABS R6, R4 ;  /* 0x0000000400067213 */ /* 0x000fe40000000000 */
[----:B------:R-:W-:Y:S02]  /*1f220*/  IADD3 R4, R236, -R2, RZ ;  /* 0x80000002ec047210 */ /* 0x000fe40007ffe0ff */
[----:B------:R-:W-:Y:S02]  /*1f230*/  IABS R5, R5 ;  /* 0x0000000500057213 */ /* 0x000fe40000000000 */
[----:B------:R-:W-:Y:S02]  /*1f240*/  IABS R7, R3 ;  /* 0x0000000300077213 */ /* 0x000fe40000000000 */
[----:B------:R-:W-:Y:S02]  /*1f250*/  IABS R3, R4 ;  /* 0x0000000400037213 */ /* 0x000fe40000000000 */
[----:B------:R-:W-:Y:S02]  /*1f260*/  I2FP.F32.S32 R4, R5 ;  /* 0x0000000500047245 */ /* 0x000fe40000201400 */
[----:B------:R-:W-:Y:S02]  /*1f270*/  I2FP.F32.S32 R5, R6 ;  /* 0x0000000600057245 */ /* 0x000fe40000201400 */
[----:B------:R-:W-:Y:S01]  /*1f280*/  I2FP.F32.S32 R6, R7 ;  /* 0x0000000700067245 */ /* 0x000fe20000201400 */
[----:B------:R-:W-:Y:S01]  /*1f290*/  FFMA.FTZ R121, R4, -UR19, R121 ;  /* 0x8000001304797c23 */ /* 0x000fe20008010079 */
[----:B------:R-:W-:Y:S02]  /*1f2a0*/  IMAD.IADD R4, R237, 0x1, -R2 ;  /* 0x00000001ed047824 */ /* 0x000fe400078e0a02 */
[----:B------:R-:W-:Y:S01]  /*1f2b0*/  FFMA.FTZ R122, R5, -UR19, R122 ;  /* 0x80000013057a7c23 */ /* 0x000fe2000801007a */
[----:B------:R-:W-:Y:S02]  /*1f2c0*/  IMAD.IADD R5, R236, 0x1, -R0 ;  /* 0x00000001ec057824 */ /* 0x000fe400078e0a00 */
[----:B------:R-:W-:Y:S01]  /*1f2d0*/  FFMA.FTZ R123, R6, -UR19, R123 ;  /* 0x80000013067b7c23 */ /* 0x000fe2000801007b */
[----:B------:R-:W-:Y:S01]  /*1f2e0*/  I2FP.F32.S32 R3, R3 ;  /* 0x0000000300037245 */ /* 0x000fe20000201400 */
[C---:B------:R-:W-:Y:S01]  /*1f2f0*/  IMAD.IADD R6, R238.reuse, 0x1, -R2 ;  /* 0x00000001ee067824 */ /* 0x040fe200078e0a02 */
[----:B------:R-:W-:Y:S02]  /*1f300*/  IABS R4, R4 ;  /* 0x0000000400047213 */ /* 0x000fe40000000000 */
[----:B------:R-:W-:Y:S01]  /*1f310*/  IABS R5, R5 ;  /* 0x0000000500057213 */ /* 0x000fe20000000000 */
[----:B------:R-:W-:Y:S01]  /*1f320*/  FFMA.FTZ R124, R3, -UR19, R124 ;  /* 0x80000013037c7c23 */ /* 0x000fe2000801007c */
[----:B------:R-:W-:Y:S01]  /*1f330*/  IABS R3, R6 ;  /* 0x0000000600037213 */ /* 0x000fe20000000000 */
[--C-:B------:R-:W-:Y:S01]  /*1f340*/  IMAD.IADD R6, R237, 0x1, -R0.reuse ;  /* 0x00000001ed067824 */ /* 0x100fe200078e0a00 */
[----:B------:R-:W-:Y:S02]  /*1f350*/  MOV R7, R4 ;  /* 0x0000000400077202 */ /* 0x000fe40000000f00 */
[----:B------:R-:W-:Y:S01]  /*1f360*/  I2FP.F32.S32 R4, R5 ;  /* 0x0000000500047245 */ /* 0x000fe20000201400 */
[----:B------:R-:W-:Y:S01]  /*1f370*/  IMAD.IADD R5, R238, 0x1, -R0 ;  /* 0x00000001ee057824 */ /* 0x000fe200078e0a00 */
[----:B------:R-:W-:Y:S02]  /*1f380*/  IABS R6, R6 ;  /* 0x0000000600067213 */ /* 0x000fe40000000000 */
[----:B------:R-:W-:Y:S01]  /*1f390*/  I2FP.F32.S32 R8, R7 ;  /* 0x0000000700087245 */ /* 0x000fe20000201400 */
[----:B------:R-:W-:Y:S01]  /*1f3a0*/  FFMA.FTZ R125, R4, -UR19, R125 ;  /* 0x80000013047d7c23 */ /* 0x000fe2000801007d */
[----:B------:R-:W-:Y:S01]  /*1f3b0*/  I2FP.F32.S32 R7, R3 ;  /* 0x0000000300077245 */ /* 0x000fe20000201400 */
[----:B------:R-:W-:Y:S01]  /*1f3c0*/  IMAD.MOV.U32 R4, RZ, RZ, R6 ;  /* 0x000000ffff047224 */ /* 0x000fe200078e0006 */
[----:B------:R-:W-:Y:S01]  /*1f3d0*/  IABS R3, R5 ;  /* 0x0000000500037213 */ /* 0x000fe20000000000 */
[----:B------:R-:W-:Y:S01]  /*1f3e0*/  FFMA.FTZ R128, R8, -UR19, R128 ;  /* 0x8000001308807c23 */ /* 0x000fe20008010080 */
[----:B------:R-:W-:Y:S01]  /*1f3f0*/  FMNMX.FTZ R5, R247, R133, !PT ;  /* 0x00000085f7057209 */ /* 0x000fe20007810000 */
[----:B------:R-:W-:Y:S01]  /*1f400*/  FFMA.FTZ R130, R7, -UR19, R130 ;  /* 0x8000001307827c23 */ /* 0x000fe20008010082 */
[----:B------:R-:W-:Y:S02]  /*1f410*/  I2FP.F32.S32 R3, R3 ;  /* 0x0000000300037245 */ /* 0x000fe40000201400 */
[----:B------:R-:W-:Y:S02]  /*1f420*/  I2FP.F32.S32 R4, R4 ;  /* 0x0000000400047245 */ /* 0x000fe40000201400 */
        /* <DEDUP_REMOVED lines=83> */
[----:B------:R-:W-:Y:S02]  /*1f960*/  ISETP.GE.AND P1, PT, R2, R232, PT ;  /* 0x000000e80200720c */ /* 0x000fe40003f26270 */
[----:B------:R-:W-:Y:S02]  /*1f970*/  FMNMX.FTZ R3, R44, R3, !PT ;  /* 0x000000032c037209 */ /* 0x000fe40007810000 */
[----:B------:R-:W-:Y:S02]  /*1f980*/  FMNMX.FTZ R4, R224, R4, !PT ;  /* 0x00000004e0047209 */ /* 0x000fe40007810000 */
[----:B------:R-:W-:Y:S02]  /*1f990*/  FMNMX.FTZ R5, R15, R5, !PT ;  /* 0x000000050f057209 */ /* 0x000fe40007810000 */
[----:B------:R-:W-:Y:S02]  /*1f9a0*/  FMNMX.FTZ R7, R12, R7, !PT ;  /* 0x000000070c077209 */ /* 0x000fe40007810000 */
[----:B------:R-:W-:Y:S02]  /*1f9b0*/  ISETP.GE.AND P0, PT, R0, R232, PT ;  /* 0x000000e80000720c */ /* 0x000fe40003f06270 */
[----:B------:R-:W-:Y:S02]  /*1f9c0*/  FMNMX.FTZ R3, R171, R3, !PT ;  /* 0x00000003ab037209 */ /* 0x000fe40007810000 */
[----:B------:R-:W-:Y:S02]  /*1f9d0*/  ISETP.GE.OR P1, PT, R2, R241, !P1 ;  /* 0x000000f10200720c */ /* 0x000fe40004f26670 */
[----:B------:R-:W-:Y:S02]  /*1f9e0*/  FMNMX.FTZ R4, R92, R4, !PT ;  /* 0x000000045c047209 */ /* 0x000fe40007810000 */
[----:B------:R-:W-:Y:S02]  /*1f9f0*/  FMNMX.FTZ R5, R102, R5, !PT ;  /* 0x0000000566057209 */ /* 0x000fe40007810000 */
[----:B------:R-:W-:Y:S02]  /*1fa00*/  FMNMX.FTZ R7, R101, R7, !PT ;  /* 0x0000000765077209 */ /* 0x000fe40007810000 */
[----:B------:R-:W-:Y:S02]  /*1fa10*/  ISETP.GE.OR P0, PT, R0, R241, !P0 ;  /* 0x000000f10000720c */ /* 0x000fe40004706670 */
[----:B------:R-:W-:Y:S02]  /*1fa20*/  FMNMX.FTZ R3, R109, R3, !PT ;  /* 0x000000036d037209 */ /* 0x000fe40007810000 */
[----:B------:R-:W-:Y:S02]  /*1fa30*/  FSEL R204, R124, -INF , !P1 ;  /* 0xff8000007ccc7808 */ /* 0x000fe40004800000 */
[----:B------:R-:W-:Y:S02]  /*1fa40*/  FMNMX.FTZ R4, R221, R4, !PT ;  /* 0x00000004dd047209 */ /* 0x000fe40007810000 */
[----:B------:R-:W-:Y:S02]  /*1fa50*/  ISETP.GE.AND P1, PT, R2, R235, PT ;  /* 0x000000eb0200720c */ /* 0x000fe40003f26270 */
[----:B------:R-:W-:Y:S02]  /*1fa60*/  FMNMX.FTZ R5, R103, R5, !PT ;  /* 0x0000000567057209 */ /* 0x000fe40007810000 */
[----:B------:R-:W-:Y:S02]  /*1fa70*/  FMNMX.FTZ R7, R112, R7, !PT ;  /* 0x0000000770077209 */ /* 0x000fe40007810000 */
[----:B------:R-:W-:Y:S02]  /*1fa80*/  FSEL R203, R125, -INF , !P0 ;  /* 0xff8000007dcb7808 */ /* 0x000fe40004000000 */
[----:B------:R-:W-:Y:S02]  /*1fa90*/  FMNMX.FTZ R3, R170, R3, !PT ;  /* 0x00000003aa037209 */ /* 0x000fe40007810000 */
[C---:B------:R-:W-:Y:S02]  /*1faa0*/  ISETP.GE.AND P0, PT, R2.reuse, R233, PT ;  /* 0x000000e90200720c */ /* 0x040fe40003f06270 */
[----:B------:R-:W-:Y:S02]  /*1fab0*/  ISETP.GE.OR P1, PT, R2, R243, !P1 ;  /* 0x000000f30200720c */ /* 0x000fe40004f26670 */
[----:B------:R-:W-:Y:S02]  /*1fac0*/  FMNMX.FTZ R4, R43, R4, !PT ;  /* 0x000000042b047209 */ /* 0x000fe40007810000 */
[----:B------:R-:W-:Y:S02]  /*1fad0*/  FMNMX.FTZ R5, R114, R5, !PT ;  /* 0x0000000572057209 */ /* 0x000fe40007810000 */
[----:B------:R-:W-:Y:S02]  /*1fae0*/  FMNMX.FTZ R7, R113, R7, !PT ;  /* 0x0000000771077209 */ /* 0x000fe40007810000 */
[----:B------:R-:W-:Y:S02]  /*1faf0*/  FMNMX.FTZ R3, R227, R3, !PT ;  /* 0x00000003e3037209 */ /* 0x000fe40007810000 */
[----:B------:R-:W-:Y:S02]  /*1fb00*/  ISETP.GE.OR P0, PT, R2, R242, !P0 ;  /* 0x000000f20200720c */ /* 0x000fe40004706670 */
[----:B------:R-:W-:Y:S02]  /*1fb10*/  FSEL R128, R128, -INF , !P1 ;  /* 0xff80000080807808 */ /* 0x000fe40004800000 */
[----:B------:R-:W-:Y:S02]  /*1fb20*/  FMNMX.FTZ R5, R115, R5, !PT ;  /* 0x0000000573057209 */ /* 0x000fe40007810000 */
[----:B------:R-:W-:Y:S02]  /*1fb30*/  FMNMX.FTZ R4, R252, R4, !PT ;  /* 0x00000004fc047209 */ /* 0x000fe40007810000 */
[----:B------:R-:W-:Y:S02]  /*1fb40*/  ISETP.GE.AND P1, PT, R0, R235, PT ;  /* 0x000000eb0000720c */ /* 0x000fe40003f26270 */
[----:B------:R-:W-:Y:S02]  /*1fb50*/  FMNMX.FTZ R7, R116, R7, !PT ;  /* 0x0000000774077209 */ /* 0x000fe40007810000 */
[----:B------:R-:W-:Y:S02]  /*1fb60*/  FMNMX.FTZ R3, R29, R3, !PT ;  /* 0x000000031d037209 */ /* 0x000fe40007810000 */
[----:B------:R-:W-:Y:S02]  /*1fb70*/  FSEL R130, R130, -INF , !P0 ;  /* 0xff80000082827808 */ /* 0x000fe40004000000 */
[----:B------:R-:W-:Y:S02]  /*1fb80*/  FSEL R207, R120, -INF , !P4 ;  /* 0xff80000078cf7808 */ /* 0x000fe40006000000 */
[----:B------:R-:W-:Y:S02]  /*1fb90*/  FMNMX.FTZ R5, R118, R5, !PT ;  /* 0x0000000576057209 */ /* 0x000fe40007810000 */
[C---:B------:R-:W-:Y:S02]  /*1fba0*/  ISETP.GE.AND P0, PT, R0.reuse, R233, PT ;  /* 0x000000e90000720c */ /* 0x040fe40003f06270 */
[----:B------:R-:W-:Y:S02]  /*1fbb0*/  FMNMX.FTZ R4, R251, R4, !PT ;  /* 0x00000004fb047209 */ /* 0x000fe40007810000 */
[C---:B------:R-:W-:Y:S02]  /*1fbc0*/  ISETP.GE.OR P1, PT, R0.reuse, R243, !P1 ;  /* 0x000000f30000720c */ /* 0x040fe40004f26670 */
[----:B------:R-:W-:Y:S02]  /*1fbd0*/  FMNMX.FTZ R7, R117, R7, !PT ;  /* 0x0000000775077209 */ /* 0x000fe40007810000 */
[----:B------:R-:W-:Y:S02]  /*1fbe0*/  FMNMX.FTZ R3, R229, R3, !PT ;  /* 0x00000003e5037209 */ /* 0x000fe40007810000 */
[----:B------:R-:W-:Y:S02]  /*1fbf0*/  FSEL R206, R121, -INF , !P2 ;  /* 0xff80000079ce7808 */ /* 0x000fe40005000000 */
[----:B------:R-:W-:Y:S02]  /*1fc00*/  FMNMX.FTZ R4, R207, R4, !PT ;  /* 0x00000004cf047209 */ /* 0x000fe40007810000 */
[----:B------:R-:W-:Y:S02]  /*1fc10*/  FMNMX.FTZ R5, R119, R5, !PT ;  /* 0x0000000577057209 */ /* 0x000fe40007810000 */
[----:B------:R-:W-:Y:S02]  /*1fc20*/  ISETP.GE.OR P0, PT, R0, R242, !P0 ;  /* 0x000000f20000720c */ /* 0x000fe40004706670 */
[----:B------:R-:W-:Y:S02]  /*1fc30*/  FSEL R129, R129, -INF , !P1 ;  /* 0xff80000081817808 */ /* 0x000fe40004800000 */
[----:B------:R-:W-:Y:S02]  /*1fc40*/  FMNMX.FTZ R7, R128, R7, !PT ;  /* 0x0000000780077209 */ /* 0x000fe40007810000 */
[----:B------:R-:W-:Y:S02]  /*1fc50*/  ISETP.GE.AND P1, PT, R2, R234, PT ;  /* 0x000000ea0200720c */ /* 0x000fe40003f26270 */
[----:B------:R-:W-:Y:S02]  /*1fc60*/  FMNMX.FTZ R3, R230, R3, !PT ;  /* 0x00000003e6037209 */ /* 0x000fe40007810000 */
[----:B------:R-:W-:Y:S02]  /*1fc70*/  FSEL R131, R131, -INF , !P0 ;  /* 0xff80000083837808 */ /* 0x000fe40004000000 */
[----:B------:R-:W-:Y:S02]  /*1fc80*/  FMNMX.FTZ R6, R206, R4, !PT ;  /* 0x00000004ce067209 */ /* 0x000fe40007810000 */
[----:B------:R-:W-:Y:S02]  /*1fc90*/  FMNMX.FTZ R5, R130, R5, !PT ;  /* 0x0000000582057209 */ /* 0x000fe40007810000 */
[----:B------:R-:W-:Y:S01]  /*1fca0*/  FMNMX.FTZ R4, R129, R7, !PT ;  /* 0x0000000781047209 */ /* 0x000fe20007810000 */
[----:B------:R-:W-:Y:S01]  /*1fcb0*/  IMAD.IADD R7, R239, 0x1, -R2 ;  /* 0x00000001ef077824 */ /* 0x000fe200078e0a02 */
[----:B------:R-:W-:Y:S02]  /*1fcc0*/  ISETP.GE.OR P1, PT, R2, R240, !P1 ;  /* 0x000000f00200720c */ /* 0x000fe40004f26670 */
[----:B------:R-:W-:Y:S01]  /*1fcd0*/  FMNMX.FTZ R2, R222, R3, !PT ;  /* 0x00000003de027209 */ /* 0x000fe20007810000 */
[----:B------:R-:W-:Y:S01]  /*1fce0*/  SHFL.BFLY PT, R8, R4, 0x2, 0x1f ;  /* 0x0c401f0004087f89 */ /* 0x000fe200000e0000 */
[----:B------:R-:W-:Y:S02]  /*1fcf0*/  FMNMX.FTZ R3, R131, R5, !PT ;  /* 0x0000000583037209 */ /* 0x000fe40007810000 */
[----:B------:R-:W-:Y:S02]  /*1fd00*/  FMNMX.FTZ R6, R204, R6, !PT ;  /* 0x00000006cc067209 */ /* 0x000fe40007810000 */
[----:B------:R-:W-:Y:S03]  /*1fd10*/  ISETP.GE.AND P0, PT, R0, R234, PT ;  /* 0x000000ea0000720c */ /* 0x000fe60003f06270 */
[----:B------:R-:W2:Y:S01]  /*1fd20*/  SHFL.BFLY PT, R9, R3, 0x2, 0x1f ;  /* 0x0c401f0003097f89 */ /* 0x000ea200000e0000 */
[----:B------:R-:W-:Y:S02]  /*1fd30*/  FMNMX.FTZ R5, R40, R2, !PT ;  /* 0x0000000228057209 */ /* 0x000fe40007810000 */
[----:B------:R-:W-:Y:S01]  /*1fd40*/  FMNMX.FTZ R2, R203, R6, !PT ;  /* 0x00000006cb027209 */ /* 0x000fe20007810000 */
[----:B------:R-:W-:Y:S01]  /*1fd50*/  IMAD.IADD R6, R239, 0x1, -R0 ;  /* 0x00000001ef067824 */ /* 0x000fe200078e0a00 */
[----:B------:R-:W-:Y:S02]  /*1fd60*/  ISETP.GE.OR P0, PT, R0, R240, !P0 ;  /* 0x000000f00000720c */ /* 0x000fe40004706670 */
[----:B------:R-:W-:Y:S01]  /*1fd70*/  FMNMX.FTZ R0, R11, R5, !PT ;  /* 0x000000050b007209 */ /* 0x000fe20007810000 */
[----:B------:R-:W3:Y:S01]  /*1fd80*/  SHFL.BFLY PT, R69, R2, 0x2, 0x1f ;  /* 0x0c401f0002457f89 */ /* 0x000ee200000e0000 */
[----:B------:R-:W-:Y:S02]  /*1fd90*/  LOP3.LUT P4, RZ, R231, 0x2, RZ, 0xc0, !PT ;  /* 0x00000002e7ff7812 */ /* 0x000fe4000788c0ff */
[----:B------:R-:W-:Y:S02]  /*1fda0*/  FMNMX.FTZ R0, R41, R0, !PT ;  /* 0x0000000029007209 */ /* 0x000fe40007810000 */
[----:B------:R-:W-:Y:S01]  /*1fdb0*/  FSEL R250, R110, -INF , !P4 ;  /* 0xff8000006efa7808 */ /* 0x000fe20006000000 */
[----:B------:R-:W-:Y:S01]  /*1fdc0*/  IMAD.MOV.U32 R110, RZ, RZ, R58 ;  /* 0x000000ffff6e7224 */ /* 0x000fe200078e003a */
[----:B------:R-:W-:Y:S02]  /*1fdd0*/  FMNMX.FTZ R0, R219, R0, !PT ;  /* 0x00000000db007209 */ /* 0x000fe40007810000 */
[----:B------:R-:W-:Y:S02]  /*1fde0*/  IABS R5, R7 ;  /* 0x0000000700057213 */ /* 0x000fe40000000000 */
[----:B------:R-:W-:Y:S02]  /*1fdf0*/  FMNMX.FTZ R0, R217, R0, !PT ;  /* 0x00000000d9007209 */ /* 0x000fe40007810000 */
[----:B-1----:R-:W-:Y:S02]  /*1fe00*/  FSEL R237, R111, -INF , !P3 ;  /* 0xff8000006fed7808 */ /* 0x002fe40005800000 */
[----:B------:R-:W-:Y:S02]  /*1fe10*/  FMNMX.FTZ R0, R250, R0, !PT ;  /* 0x00000000fa007209 */ /* 0x000fe40007810000 */
[----:B------:R-:W-:Y:S02]  /*1fe20*/  I2FP.F32.S32 R5, R5 ;  /* 0x0000000500057245 */ /* 0x000fe40000201400 */
[----:B------:R-:W-:Y:S02]  /*1fe30*/  IABS R6, R6 ;  /* 0x0000000600067213 */ /* 0x000fe40000000000 */
[----:B------:R-:W-:Y:S01]  /*1fe40*/  FMNMX.FTZ R0, R237, R0, !PT ;  /* 0x00000000ed007209 */ /* 0x000fe20007810000 */
[----:B------:R-:W-:Y:S01]  /*1fe50*/  FFMA.FTZ R126, R5, -UR19, R126 ;  /* 0x80000013057e7c23 */ /* 0x000fe2000801007e */
[----:B------:R-:W-:Y:S01]  /*1fe60*/  FSEL R29, R122, -INF , !P6 ;  /* 0xff8000007a1d7808 */ /* 0x000fe20007000000 */
[----:B------:R-:W-:Y:S01]  /*1fe70*/  IMAD.MOV.U32 R122, RZ, RZ, R57 ;  /* 0x000000ffff7a7224 */ /* 0x000fe200078e0039 */
[----:B--2---:R-:W-:Y:S02]  /*1fe80*/  FMNMX.FTZ R3, R3, R9, !PT ;  /* 0x0000000903037209 */ /* 0x004fe40007810000 */
[----:B------:R-:W-:Y:S02]  /*1fe90*/  I2FP.F32.S32 R6, R6 ;  /* 0x0000000600067245 */ /* 0x000fe40000201400 */
[----:B------:R-:W-:Y:S01]  /*1fea0*/  FSEL R220, R123, -INF , !P5 ;  /* 0xff8000007bdc7808 */ /* 0x000fe20006800000 */
[----:B------:R-:W1:Y:S01]  /*1feb0*/  SHFL.BFLY PT, R70, R3, 0x1, 0x1f ;  /* 0x0c201f0003467f89 */ /* 0x000e6200000e0000 */
[----:B------:R-:W-:Y:S01]  /*1fec0*/  FMNMX.FTZ R0, R29, R0, !PT ;  /* 0x000000001d007209 */ /* 0x000fe20007810000 */
[----:B------:R-:W-:Y:S01]  /*1fed0*/  FFMA.FTZ R127, R6, -UR19, R127 ;  /* 0x80000013067f7c23 */ /* 0x000fe2000801007f */
[----:B------:R-:W-:Y:S02]  /*1fee0*/  FSEL R47, R126, -INF , !P1 ;  /* 0xff8000007e2f7808 */ /* 0x000fe40004800000 */
[----:B------:R-:W-:Y:S02]  /*1fef0*/  FMNMX.FTZ R0, R220, R0, !PT ;  /* 0x00000000dc007209 */ /* 0x000fe40007810000 */
[----:B------:R-:W-:Y:S02]  /*1ff00*/  FSEL R72, R127, -INF , !P0 ;  /* 0xff8000007f487808 */ /* 0x000fe40004000000 */
[----:B------:R-:W-:Y:S02]  /*1ff10*/  FMNMX.FTZ R0, R47, R0, !PT ;  /* 0x000000002f007209 */ /* 0x000fe40007810000 */
[----:B------:R-:W-:Y:S02]  /*1ff20*/  FMNMX.FTZ R4, R4, R8, !PT ;  /* 0x0000000804047209 */ /* 0x000fe40007810000 */
        /* <DEDUP_REMOVED lines=24> */
[C---:B------:R-:W-:Y:S01]  /*200b0*/  FMUL.FTZ R5, R71.reuse, UR4 ;  /* 0x0000000447057c20 */ /* 0x040fe20008410000 */
[----:B------:R-:W-:Y:S01]  /*200c0*/  FSETP.NEU.FTZ.AND P2, PT, R71, -INF , PT ;  /* 0xff8000004700780b */ /* 0x000fe20003f5d000 */
[--C-:B------:R-:W-:Y:S01]  /*200d0*/  FFMA.FTZ R131, R131, UR4, -R7.reuse ;  /* 0x0000000483837c23 */ /* 0x100fe20008010807 */
[----:B----4-:R-:W-:Y:S01]  /*200e0*/  FMNMX.FTZ R69, R69, R6, !PT ;  /* 0x0000000645457209 */ /* 0x010fe20007810000 */
[--C-:B------:R-:W-:Y:S01]  /*200f0*/  FFMA.FTZ R59, R34, UR4, -R7.reuse ;  /* 0x00000004223b7c23 */ /* 0x100fe20008010807 */
[----:B------:R-:W-:Y:S01]  /*20100*/  FSEL R5, R5, RZ, P2 ;  /* 0x000000ff05057208 */ /* 0x000fe20001000000 */
[--C-:B------:R-:W-:Y:S01]  /*20110*/  FFMA.FTZ R120, R55, UR4, -R7.reuse ;  /* 0x0000000437787c23 */ /* 0x100fe20008010807 */
[C---:B------:R-:W-:Y:S01]  /*20120*/  FSETP.NEU.FTZ.AND P0, PT, R69.reuse, -INF , PT ;  /* 0xff8000004500780b */ /* 0x040fe20003f1d000 */
[----:B------:R-:W-:Y:S01]  /*20130*/  FMUL.FTZ R73, R69, UR4 ;  /* 0x0000000445497c20 */ /* 0x000fe20008410000 */
[----:B------:R-:W-:Y:S01]  /*20140*/  FFMA.FTZ R127, R19, UR4, -R7 ;  /* 0x00000004137f7c23 */ /* 0x000fe20008010807 */
[--C-:B------:R-:W-:Y:S01]  /*20150*/  FFMA.FTZ R3, R209, UR4, -R5.reuse ;  /* 0x00000004d1037c23 */ /* 0x100fe20008010805 */
[--C-:B------:R-:W-:Y:S01]  /*20160*/  FFMA.FTZ R89, R32, UR4, -R5.reuse ;  /* 0x0000000420597c23 */ /* 0x100fe20008010805 */
[--C-:B------:R-:W-:Y:S01]  /*20170*/  FFMA.FTZ R88, R33, UR4, -R5.reuse ;  /* 0x0000000421587c23 */ /* 0x100fe20008010805 */
[----:B------:R-:W-:Y:S01]  /*20180*/  FSEL R73, R73, RZ, P0 ;  /* 0x000000ff49497208 */ /* 0x000fe20000000000 */
[----:B------:R2:W-:Y:S01]  /*20190*/  MUFU.EX2 R76, R3 ;  /* 0x00000003004c7308 */ /* 0x0005e20000000800 */
[--C-:B------:R-:W-:Y:S01]  /*201a0*/  FFMA.FTZ R6, R201, UR4, -R5.reuse ;  /* 0x00000004c9067c23 */ /* 0x100fe20008010805 */
[----:B------:R-:W-:Y:S01]  /*201b0*/  FFMA.FTZ R244, R112, UR4, -R5 ;  /* 0x0000000470f47c23 */ /* 0x000fe20008010805 */
[----:B------:R-:W-:Y:S01]  /*201c0*/  FFMA.FTZ R201, R83, UR4, -R7 ;  /* 0x0000000453c97c23 */ /* 0x000fe20008010807 */
[--C-:B-1----:R-:W-:Y:S01]  /*201d0*/  FFMA.FTZ R2, R210, UR4, -R73.reuse ;  /* 0x00000004d2027c23 */ /* 0x102fe20008010849 */
[--C-:B------:R-:W-:Y:S01]  /*201e0*/  FFMA.FTZ R4, R249, UR4, -R73.reuse ;  /* 0x00000004f9047c23 */ /* 0x100fe20008010849 */
[----:B------:R-:W-:Y:S01]  /*201f0*/  FFMA.FTZ R9, R223, UR4, -R73 ;  /* 0x00000004df097c23 */ /* 0x000fe20008010849 */
[----:B------:R-:W-:Y:S03]  /*20200*/  FFMA.FTZ R223, R116, UR4, -R5 ;  /* 0x0000000474df7c23 */ /* 0x000fe60008010805 */
[----:B------:R1:W-:Y:S01]  /*20210*/  MUFU.EX2 R84, R2 ;  /* 0x0000000200547308 */ /* 0x0003e20000000800 */
[----:B------:R-:W-:Y:S01]  /*20220*/  FFMA.FTZ R8, R218, UR4, -R73 ;  /* 0x00000004da087c23 */ /* 0x000fe20008010849 */
[--C-:B------:R-:W-:Y:S01]  /*20230*/  FFMA.FTZ R218, R113, UR4, -R5.reuse ;  /* 0x0000000471da7c23 */ /* 0x100fe20008010805 */
[--C-:B------:R-:W-:Y:S01]  /*20240*/  FFMA.FTZ R100, R208, UR4, -R5.reuse ;  /* 0x00000004d0647c23 */ /* 0x100fe20008010805 */
[--C-:B------:R-:W-:Y:S01]  /*20250*/  FFMA.FTZ R63, R22, UR4, -R5.reuse ;  /* 0x00000004163f7c23 */ /* 0x100fe20008010805 */
[--C-:B------:R-:W-:Y:S01]  /*20260*/  FFMA.FTZ R111, R36, UR4, -R5.reuse ;  /* 0x00000004246f7c23 */ /* 0x100fe20008010805 */
[--C-:B------:R-:W-:Y:S01]  /*20270*/  FFMA.FTZ R108, R37, UR4, -R5.reuse ;  /* 0x00000004256c7c23 */ /* 0x100fe20008010805 */
[--C-:B------:R-:W-:Y:S03]  /*20280*/  FFMA.FTZ R107, R48, UR4, -R5.reuse ;  /* 0x00000004306b7c23 */ /* 0x100fe60008010805 */
[----:B------:R3:W-:Y:S01]  /*20290*/  MUFU.EX2 R96, R4 ;  /* 0x0000000400607308 */ /* 0x0007e20000000800 */
[----:B--2---:R-:W2:Y:S01]  /*202a0*/  SHFL.BFLY PT, R3, R0, 0x1, 0x1f ;  /* 0x0c201f0000037f89 */ /* 0x004ea200000e0000 */
[--C-:B------:R-:W-:Y:S01]  /*202b0*/  FFMA.FTZ R106, R49, UR4, -R5.reuse ;  /* 0x00000004316a7c23 */ /* 0x100fe20008010805 */
[--C-:B------:R-:W-:Y:S01]  /*202c0*/  FFMA.FTZ R126, R52, UR4, -R5.reuse ;  /* 0x00000004347e7c23 */ /* 0x100fe20008010805 */
[--C-:B------:R-:W-:Y:S01]  /*202d0*/  FFMA.FTZ R125, R53, UR4, -R5.reuse ;  /* 0x00000004357d7c23 */ /* 0x100fe20008010805 */
[--C-:B------:R-:W-:Y:S01]  /*202e0*/  FFMA.FTZ R124, R64, UR4, -R5.reuse ;  /* 0x00000004407c7c23 */ /* 0x100fe20008010805 */
[--C-:B------:R-:W-:Y:S01]  /*202f0*/  FFMA.FTZ R123, R65, UR4, -R5.reuse ;  /* 0x00000004417b7c23 */ /* 0x100fe20008010805 */
[--C-:B------:R-:W-:Y:S03]  /*20300*/  FFMA.FTZ R210, R17, UR4, -R5.reuse ;  /* 0x0000000411d27c23 */ /* 0x100fe60008010805 */
[----:B------:R-:W-:Y:S01]  /*20310*/  MUFU.EX2 R99, R6 ;  /* 0x0000000600637308 */ /* 0x000fe20000000800 */
[--C-:B-1----:R-:W-:Y:S01]  /*20320*/  FFMA.FTZ R2, R248, UR4, -R5.reuse ;  /* 0x00000004f8027c23 */ /* 0x102fe20008010805 */
[--C-:B------:R-:W-:Y:S01]  /*20330*/  FFMA.FTZ R209, R85, UR4, -R5.reuse ;  /* 0x0000000455d17c23 */ /* 0x100fe20008010805 */
[--C-:B------:R-:W-:Y:S01]  /*20340*/  FFMA.FTZ R248, R14, UR4, -R5.reuse ;  /* 0x000000040ef87c23 */ /* 0x100fe20008010805 */
[--C-:B------:R-:W-:Y:S01]  /*20350*/  FFMA.FTZ R249, R13, UR4, -R5.reuse ;  /* 0x000000040df97c23 */ /* 0x100fe20008010805 */
[--C-:B------:R-:W-:Y:S01]  /*20360*/  FFMA.FTZ R43, R12, UR4, -R5.reuse ;  /* 0x000000040c2b7c23 */ /* 0x100fe20008010805 */
[--C-:B------:R-:W-:Y:S01]  /*20370*/  FFMA.FTZ R45, R128, UR4, -R5.reuse ;  /* 0x00000004802d7c23 */ /* 0x100fe20008010805 */
[--C-:B------:R-:W-:Y:S03]  /*20380*/  FFMA.FTZ R44, R129, UR4, -R5.reuse ;  /* 0x00000004812c7c23 */ /* 0x100fe60008010805 */
[----:B------:R1:W-:Y:S01]  /*20390*/  MUFU.EX2 R11, R2 ;  /* 0x00000002000b7308 */ /* 0x0003e20000000800 */
[--C-:B---3--:R-:W-:Y:S01]  /*203a0*/  FFMA.FTZ R4, R200, UR4, -R5.reuse ;  /* 0x00000004c8047c23 */ /* 0x108fe20008010805 */
[----:B------:R-:W-:Y:S01]  /*203b0*/  FFMA.FTZ R200, R81, UR4, -R5 ;  /* 0x0000000451c87c23 */ /* 0x000fe20008010805 */
[----:B------:R-:W-:Y:S01]  /*203c0*/  FFMA.FTZ R129, R82, UR4, -R7 ;  /* 0x0000000452817c23 */ /* 0x000fe20008010807 */
[----:B------:R-:W-:Y:S01]  /*203d0*/  MOV R85, R122 ;  /* 0x0000007a00557202 */ /* 0x000fe20000000f00 */
[----:B------:R-:W-:Y:S02]  /*203e0*/  IMAD.MOV.U32 R122, RZ, RZ, R110 ;  /* 0x000000ffff7a7224 */ /* 0x000fe400078e006e */
[----:B------:R-:W-:Y:S01]  /*203f0*/  FFMA.FTZ R204, R204, UR4, -R73 ;  /* 0x00000004cccc7c23 */ /* 0x000fe20008010849 */
[----:B------:R-:W-:Y:S02]  /*20400*/  IMAD.MOV.U32 R110, RZ, RZ, R91 ;  /* 0x000000ffff6e7224 */ /* 0x000fe400078e005b */
[----:B------:R3:W-:Y:S01]  /*20410*/  MUFU.EX2 R228, R4 ;  /* 0x0000000400e47308 */ /* 0x0007e20000000800 */
[----:B--2---:R-:W-:Y:S01]  /*20420*/  FMNMX.FTZ R68, R0, R3, !PT ;  /* 0x0000000300447209 */ /* 0x004fe20007810000 */
[----:B------:R-:W-:Y:S01]  /*20430*/  IMAD.MOV.U32 R113, RZ, RZ, R90 ;  /* 0x000000ffff717224 */ /* 0x000fe200078e005a */
[----:B------:R-:W-:Y:S01]  /*20440*/  FSEL R0, R69, RZ, P0 ;  /* 0x000000ff45007208 */ /* 0x000fe20000000000 */
[----:B------:R-:W-:Y:S01]  /*20450*/  FFMA.FTZ R203, R203, UR4, -R73 ;  /* 0x00000004cbcb7c23 */ /* 0x000fe20008010849 */
[C---:B------:R-:W-:Y:S01]  /*20460*/  FSETP.NEU.FTZ.AND P0, PT, R68.reuse, -INF , PT ;  /* 0xff8000004400780b */ /* 0x040fe20003f1d000 */
[----:B------:R-:W-:Y:S01]  /*20470*/  FMUL.FTZ R74, R68, UR4 ;  /* 0x00000004444a7c20 */ /* 0x000fe20008410000 */
[--C-:B------:R-:W-:Y:S03]  /*20480*/  FFMA.FTZ R128, R21, UR4, -R7.reuse ;  /* 0x0000000415807c23 */ /* 0x100fe60008010807 */
[----:B------:R2:W-:Y:S01]  /*20490*/  MUFU.EX2 R105, R8 ;  /* 0x0000000800697308 */ /* 0x0005e20000000800 */
[----:B-1----:R-:W-:Y:S01]  /*204a0*/  FFMA.FTZ R2, R226, UR4, -R7 ;  /* 0x00000004e2027c23 */ /* 0x002fe20008010807 */
[----:B------:R-:W-:Y:S01]  /*204b0*/  FFMA.FTZ R226, R101, UR4, -R5 ;  /* 0x0000000465e27c23 */ /* 0x000fe20008010805 */
[----:B------:R-:W-:Y:S01]  /*204c0*/  FSEL R74, R74, RZ, P0 ;  /* 0x000000ff4a4a7208 */ /* 0x000fe20000000000 */
[--C-:B------:R-:W-:Y:S01]  /*204d0*/  FFMA.FTZ R101, R211, UR4, -R7.reuse ;  /* 0x00000004d3657c23 */ /* 0x100fe20008010807 */
[--C-:B------:R-:W-:Y:S01]  /*204e0*/  FFMA.FTZ R112, R38, UR4, -R7.reuse ;  /* 0x0000000426707c23 */ /* 0x100fe20008010807 */
[--C-:B------:R-:W-:Y:S01]  /*204f0*/  FFMA.FTZ R116, R67, UR4, -R7.reuse ;  /* 0x0000000443747c23 */ /* 0x100fe20008010807 */
[----:B------:R-:W-:Y:S03]  /*20500*/  FFMA.FTZ R208, R87, UR4, -R7 ;  /* 0x0000000457d07c23 */ /* 0x000fe60008010807 */
[----:B------:R1:W-:Y:S01]  /*20510*/  MUFU.EX2 R75, R2 ;  /* 0x00000002004b7308 */ /* 0x0003e20000000800 */
[----:B---3--:R-:W-:Y:S01]  /*20520*/  FADD.FTZ R4, -R0, R134 ;  /* 0x0000008600047221 */ /* 0x008fe20000010100 */
[----:B------:R-:W-:Y:S01]  /*20530*/  FSEL R0, R68, RZ, P0 ;  /* 0x000000ff44007208 */ /* 0x000fe20000000000 */
[----:B------:R-:W-:Y:S01]  /*20540*/  FFMA.FTZ R134, R18, UR4, -R5 ;  /* 0x0000000412867c23 */ /* 0x000fe20008010805 */
[----:B------:R-:W-:Y:S02]  /*20550*/  IMAD.MOV.U32 R87, RZ, RZ, R56 ;  /* 0x000000ffff577224 */ /* 0x000fe400078e0038 */
[----:B------:R-:W-:Y:S01]  /*20560*/  FFMA.FTZ R14, R103, UR4, -R7 ;  /* 0x00000004670e7c23 */ /* 0x000fe20008010807 */
[----:B------:R-:W-:Y:S02]  /*20570*/  IMAD.MOV.U32 R103, RZ, RZ, R28 ;  /* 0x000000ffff677224 */ /* 0x000fe400078e001c */
[----:B------:R-:W-:Y:S01]  /*20580*/  FADD.FTZ R6, -R0, R135 ;  /* 0x0000008700067221 */ /* 0x000fe20000010100 */
[----:B------:R3:W-:Y:S01]  /*20590*/  MUFU.EX2 R98, R9 ;  /* 0x0000000900627308 */ /* 0x0007e20000000800 */
[----:B------:R-:W-:Y:S01]  /*205a0*/  FFMA.FTZ R0, R205, UR4, -R7 ;  /* 0x00000004cd007c23 */ /* 0x000fe20008010807 */
[----:B------:R-:W-:Y:S01]  /*205b0*/  FFMA.FTZ R135, R20, UR4, -R5 ;  /* 0x0000000414877c23 */ /* 0x000fe20008010805 */
[----:B--2---:R-:W-:Y:S01]  /*205c0*/  FFMA.FTZ R8, R245, UR4, -R74 ;  /* 0x00000004f5087c23 */ /* 0x004fe2000801084a */
[----:B------:R-:W-:Y:S01]  /*205d0*/  FFMA.FTZ R205, R86, UR4, -R7 ;  /* 0x0000000456cd7c23 */ /* 0x000fe20008010807 */
[----:B------:R-:W-:Y:S02]  /*205e0*/  IMAD.MOV.U32 R86, RZ, RZ, R61 ;  /* 0x000000ffff567224 */ /* 0x000fe400078e003d */
[--C-:B------:R-:W-:Y:S01]  /*205f0*/  FFMA.FTZ R114, R114, UR4, -R7.reuse ;  /* 0x0000000472727c23 */ /* 0x100fe20008010807 */
[----:B------:R-:W-:Y:S02]  /*20600*/  FFMA.FTZ R12, R118, UR4, -R7 ;  /* 0x00000004760c7c23 */ /* 0x000fe40008010807 */
[----:B------:R2:W-:Y:S01]  /*20610*/  MUFU.EX2 R97, R0 ;  /* 0x0000000000617308 */ /* 0x0005e20000000800 */
[----:B-1----:R-:W-:Y:S01]  /*20620*/  FSEL R2, R71, RZ, P2 ;  /* 0x000000ff47027208 */ /* 0x002fe20001000000 */
[----:B------:R-:W-:Y:S02]  /*20630*/  IMAD.MOV.U32 R118, RZ, RZ, R29 ;  /* 0x000000ffff767224 */ /* 0x000fe400078e001d */
[----:B------:R-:W-:Y:S01]  /*20640*/  FFMA.FTZ R13, R130, UR4, -R7 ;  /* 0x00000004820d7c23 */ /* 0x000fe20008010807 */
[----:B------:R-:W-:Y:S01]  /*20650*/  MOV R115, R45 ;  /* 0x0000002d00737202 */ /* 0x000fe20000000f00 */
[----:B------:R-:W-:Y:S02]  /*20660*/  IMAD.MOV.U32 R130, RZ, RZ, R41 ;  /* 0x000000ffff827224 */ /* 0x000fe400078e0029 */
[----:B------:R-:W-:Y:S01]  /*20670*/  FADD.FTZ R3, -R2, R132 ;  /* 0x0000008402037221 */ /* 0x000fe20000010100 */
[----:B------:R-:W-:Y:S01]  /*20680*/  FSEL R2, R70, RZ, P1 ;  /* 0x000000ff46027208 */ /* 0x000fe20000800000 */
[----:B------:R1:W-:Y:S01]  /*20690*/  MUFU.EX2 R211, R8 ;  /* 0x0000000800d37308 */ /* 0x0003e20000000800 */
[--C-:B---3--:R-:W-:Y:S01]  /*206a0*/  FFMA.FTZ R9, R102, UR4, -R7.reuse ;  /* 0x0000000466097c23 */ /* 0x108fe20008010807 */
[----:B------:R-:W-:Y:S01]  /*206b0*/  FFMA.FTZ R132, R119, UR4, -R7 ;  /* 0x0000000477847c23 */ /* 0x000fe20008010807 */
[----:B------:R-:W-:Y:S01]  /*206c0*/  MOV R119, R40 ;  /* 0x0000002800777202 */ /* 0x000fe20000000f00 */
[----:B------:R-:W-:Y:S01]  /*206d0*/  FADD.FTZ R2, -R2, R133 ;  /* 0x0000008502027221 */ /* 0x000fe20000010100 */
[----:B------:R-:W-:Y:S01]  /*206e0*/  FFMA.FTZ R133, R80, UR4, -R5 ;  /* 0x0000000450857c23 */ /* 0x000fe20008010805 */
[----:B------:R-:W-:Y:S01]  /*206f0*/  IMAD.MOV.U32 R102, RZ, RZ, R25 ;  /* 0x000000ffff667224 */ /* 0x000fe200078e0019 */
[----:B------:R-:W3:Y:S03]  /*20700*/  LDSM.16.MT88.4 R80, [R213+0x8000] ;  /* 0x00800000d550783b */ /* 0x000ee60000004200 */
[----:B------:R-:W-:Y:S01]  /*20710*/  MUFU.EX2 R100, R100 ;  /* 0x0000006400647308 */ /* 0x000fe20000000800 */
[--C-:B--2---:R-:W-:Y:S01]  /*20720*/  FFMA.FTZ R0, R175, UR4, -R74.reuse ;  /* 0x00000004af007c23 */ /* 0x104fe2000801084a */
[----:B------:R-:W-:Y:S01]  /*20730*/  FFMA.FTZ R175, R117, UR4, -R5 ;  /* 0x0000000475af7c23 */ /* 0x000fe20008010805 */
[--C-:B------:R-:W-:Y:S01]  /*20740*/  FFMA.FTZ R5, R174, UR4, -R74.reuse ;  /* 0x00000004ae057c23 */ /* 0x100fe2000801084a */
[----:B------:R-:W-:Y:S01]  /*20750*/  FMUL.FTZ R2, R2, UR4 ;  /* 0x0000000402027c20 */ /* 0x000fe20008410000 */
[--C-:B------:R-:W-:Y:S01]  /*20760*/  FFMA.FTZ R117, R66, UR4, -R7.reuse ;  /* 0x0000000442757c23 */ /* 0x100fe20008010807 */
[----:B------:R-:W-:Y:S01]  /*20770*/  PLOP3.LUT P0, PT, PT, PT, UP0, 0x80, 0x0 ;  /* 0x000000000000781c */ /* 0x000fe20003f0f008 */
[----:B------:R-:W2:Y:S03]  /*20780*/  LDL.LU R174, [R1+0x134] ;  /* 0x0001340001ae7983 */ /* 0x000ea60000300800 */
[----:B------:R4:W-:Y:S01]  /*20790*/  MUFU.EX2 R202, R0 ;  /* 0x0000000000ca7308 */ /* 0x0009e20000000800 */
[----:B-1----:R-:W-:Y:S01]  /*207a0*/  FMUL.FTZ R8, R6, UR4 ;  /* 0x0000000406087c20 */ /* 0x002fe20008410000 */
[----:B------:R-:W3:Y:S04]  /*207b0*/  LDL.LU R10, [R1+0x6c] ;  /* 0x00006c00010a7983 */ /* 0x000ee80000300800 */
[----:B------:R-:W2:Y:S04]  /*207c0*/  LDL.LU R15, [R1+0x74] ;  /* 0x00007400010f7983 */ /* 0x000ea80000300800 */
[----:B------:R-:W-:Y:S10]  /*207d0*/  MUFU.EX2 R57, R5 ;  /* 0x0000000500397308 */ /* 0x000ff40000000800 */
[----:B------:R-:W1:Y:S01]  /*207e0*/  MUFU.EX2 R2, R2 ;  /* 0x0000000200027308 */ /* 0x000e620000000800 */
[----:B----4-:R-:W-:Y:S01]  /*207f0*/  FFMA.FTZ R0, R246, UR4, -R74 ;  /* 0x00000004f6007c23 */ /* 0x010fe2000801084a */
[----:B------:R-:W-:Y:S08]  /*20800*/  FFMA.FTZ R246, R16, UR4, -R7 ;  /* 0x0000000410f67c23 */ /* 0x000ff00008010807 */
[----:B------:R4:W-:Y:S10]  /*20810*/  MUFU.EX2 R245, R0 ;  /* 0x0000000000f57308 */ /* 0x0009f40000000800 */
[----:B------:R-:W-:Y:S01]  /*20820*/  MUFU.EX2 R101, R101 ;  /* 0x0000006500657308 */ /* 0x000fe20000000800 */
[C---:B-1----:R-:W-:Y:S01]  /*20830*/  FMUL.FTZ R6, R2.reuse, R166 ;  /* 0x000000a602067220 */ /* 0x042fe20000410000 */
[C---:B------:R-:W-:Y:S01]  /*20840*/  FMUL.FTZ R7, R2.reuse, R167 ;  /* 0x000000a702077220 */ /* 0x040fe20000410000 */
[C---:B------:R-:W-:Y:S01]  /*20850*/  FMUL.FTZ R18, R2.reuse, R162 ;  /* 0x000000a202127220 */ /* 0x040fe20000410000 */
[C---:B------:R-:W-:Y:S01]  /*20860*/  FMUL.FTZ R19, R2.reuse, R163 ;  /* 0x000000a302137220 */ /* 0x040fe20000410000 */
[C---:B------:R-:W-:Y:S01]  /*20870*/  FMUL.FTZ R22, R2.reuse, R158 ;  /* 0x0000009e02167220 */ /* 0x040fe20000410000 */
[C---:B------:R-:W-:Y:S01]  /*20880*/  FMUL.FTZ R23, R2.reuse, R159 ;  /* 0x0000009f02177220 */ /* 0x040fe20000410000 */
[----:B------:R-:W-:Y:S03]  /*20890*/  FMUL.FTZ R34, R2, R154 ;  /* 0x0000009a02227220 */ /* 0x000fe60000410000 */
[----:B------:R-:W-:Y:S01]  /*208a0*/  MUFU.EX2 R162, R58 ;  /* 0x0000003a00a27308 */ /* 0x000fe20000000800 */
[----:B----4-:R-:W-:Y:S01]  /*208b0*/  FMUL.FTZ R0, R3, UR4 ;  /* 0x0000000403007c20 */ /* 0x010fe20008410000 */
[----:B------:R-:W-:Y:S01]  /*208c0*/  FMUL.FTZ R3, R4, UR4 ;  /* 0x0000000404037c20 */ /* 0x000fe20008410000 */
[----:B------:R-:W-:Y:S01]  /*208d0*/  MOV R158, R86 ;  /* 0x00000056009e7202 */ /* 0x000fe20000000f00 */
[C---:B------:R-:W-:Y:S01]  /*208e0*/  FMUL.FTZ R35, R2.reuse, R155 ;  /* 0x0000009b02237220 */ /* 0x040fe20000410000 */
[----:B------:R-:W-:Y:S01]  /*208f0*/  F2FP.BF16.F32.PACK_AB R86, R105, R98 ;  /* 0x000000626956723e */ /* 0x000fe200000010ff */
        /* <DEDUP_REMOVED lines=11> */
[----:B------:R-:W-:Y:S02]  /*209b0*/  IMAD.MOV.U32 R154, RZ, RZ, R42 ;  /* 0x000000ffff9a7224 */ /* 0x000fe400078e002a */
        /* <DEDUP_REMOVED lines=30> */
[----:B------:R-:W-:Y:S01]  /*20ba0*/  IMAD.MOV.U32 R148, RZ, RZ, R160 ;  /* 0x000000ffff947224 */ /* 0x000fe200078e00a0 */
[----:B------:R-:W-:Y:S01]  /*20bb0*/  MOV R160, R109 ;  /* 0x0000006d00a07202 */ /* 0x000fe20000000f00 */
[----:B------:R-:W-:Y:S01]  /*20bc0*/  IMAD.MOV.U32 R149, RZ, RZ, R165 ;  /* 0x000000ffff957224 */ /* 0x000fe200078e00a5 */
[----:B------:R-:W-:Y:S01]  /*20bd0*/  MUFU.EX2 R109, R59 ;  /* 0x0000003b006d7308 */ /* 0x000fe20000000800 */
[----:B------:R-:W-:Y:S02]  /*20be0*/  IMAD.MOV.U32 R165, RZ, RZ, R102 ;  /* 0x000000ffffa57224 */ /* 0x000fe400078e0066 */
[----:B------:R-:W-:Y:S02]  /*20bf0*/  IMAD.MOV.U32 R102, RZ, RZ, R27 ;  /* 0x000000ffff667224 */ /* 0x000fe400078e001b */
[----:B------:R-:W-:Y:S01]  /*20c00*/  IMAD.MOV.U32 R163, RZ, RZ, R87 ;  /* 0x000000ffffa37224 */ /* 0x000fe200078e0057 */
[----:B------:R-:W-:Y:S01]  /*20c10*/  F2FP.BF16.F32.PACK_AB R87, R211, R245 ;  /* 0x000000f5d357723e */ /* 0x000fe200000010ff */
        /* <DEDUP_REMOVED lines=13> */
[----:B------:R-:W-:Y:S01]  /*20cf0*/  F2FP.BF16.F32.PACK_AB R78, R99, R228 ;  /* 0x000000e4634e723e */ /* 0x000fe200000010ff */
        /* <DEDUP_REMOVED lines=9> */
[----:B---3--:R-:W-:Y:S01]  /*20d90*/  FFMA.FTZ R10, R0, R10, R76 ;  /* 0x0000000a000a7223 */ /* 0x008fe2000001004c */
[C---:B------:R-:W-:Y:S04]  /*20da0*/  F2FP.BF16.F32.PACK_AB R76, R11.reuse, R76 ;  /* 0x0000004c0b4c723e */ /* 0x040fe800000010ff */
[----:B------:R1:W3:Y:S01]  /*20db0*/  MUFU.EX2 R0, R3 ;  /* 0x0000000300007308 */ /* 0x0002e20000000800 */
[----:B--2---:R-:W-:Y:S01]  /*20dc0*/  FFMA.FTZ R91, R2, R15, R77 ;  /* 0x0000000f025b7223 */ /* 0x004fe2000001004d */
[----:B------:R-:W-:Y:S01]  /*20dd0*/  FADD.FTZ R92, R11, R10 ;  /* 0x0000000a0b5c7221 */ /* 0x000fe20000010000 */
[----:B------:R-:W-:Y:S01]  /*20de0*/  IMAD.MOV.U32 R15, RZ, RZ, R24 ;  /* 0x000000ffff0f7224 */ /* 0x000fe200078e0018 */
[C---:B------:R-:W-:Y:S01]  /*20df0*/  F2FP.BF16.F32.PACK_AB R77, R75.reuse, R77 ;  /* 0x0000004d4b4d723e */ /* 0x040fe200000010ff */
[----:B------:R-:W-:Y:S05]  /*20e00*/  FADD.FTZ R75, R75, R91 ;  /* 0x0000005b4b4b7221 */ /* 0x000fea0000010000 */
[----:B------:R2:W4:Y:S01]  /*20e10*/  MUFU.EX2 R2, R8 ;  /* 0x0000000800027308 */ /* 0x0005220000000800 */
[----:B------:R-:W-:Y:S01]  /*20e20*/  IMAD.MOV.U32 R130, RZ, RZ, R15 ;  /* 0x000000ffff827224 */ /* 0x000fe200078e000f */
[----:B-1----:R-:W4:Y:S01]  /*20e30*/  LDL.LU R3, [R1+0x70] ;  /* 0x0000700001037983 */ /* 0x002f220000300800 */
[C---:B---3--:R-:W-:Y:S01]  /*20e40*/  FMUL.FTZ R56, R0.reuse, R172 ;  /* 0x000000ac00387220 */ /* 0x048fe20000410000 */
[----:B------:R-:W-:Y:S02]  /*20e50*/  IMAD.MOV.U32 R172, RZ, RZ, R57 ;  /* 0x000000ffffac7224 */ /* 0x000fe400078e0039 */
[C---:B------:R-:W-:Y:S01]  /*20e60*/  FMUL.FTZ R57, R0.reuse, R173 ;  /* 0x000000ad00397220 */ /* 0x040fe20000410000 */
[----:B------:R-:W-:Y:S01]  /*20e70*/  MOV R173, R60 ;  /* 0x0000003c00ad7202 */ /* 0x000fe20000000f00 */
[C---:B------:R-:W-:Y:S01]  /*20e80*/  FMUL.FTZ R24, R0.reuse, R188 ;  /* 0x000000bc00187220 */ /* 0x040fe20000410000 */
[C---:B------:R-:W-:Y:S01]  /*20e90*/  FMUL.FTZ R9, R0.reuse, R197 ;  /* 0x000000c500097220 */ /* 0x040fe20000410000 */
[C---:B------:R-:W-:Y:S01]  /*20ea0*/  FMUL.FTZ R12, R0.reuse, R192 ;  /* 0x000000c0000c7220 */ /* 0x040fe20000410000 */
        /* <DEDUP_REMOVED lines=11> */
[----:B------:R-:W2:Y:S01]  /*20f60*/  LDL.LU R175, [R1+0x130] ;  /* 0x0001300001af7983 */ /* 0x000ea20000300800 */
[----:B------:R-:W-:Y:S01]  /*20f70*/  IMAD.MOV.U32 R192, RZ, RZ, R136 ;  /* 0x000000ffffc07224 */ /* 0x000fe200078e0088 */
[----:B------:R-:W-:Y:S01]  /*20f80*/  MOV R189, R130 ;  /* 0x0000008200bd7202 */ /* 0x000fe20000000f00 */
[----:B------:R-:W-:Y:S01]  /*20f90*/  IMAD.MOV.U32 R193, RZ, RZ, R165 ;  /* 0x000000ffffc17224 */ /* 0x000fe200078e00a5 */
[----:B------:R-:W-:Y:S01]  /*20fa0*/  F2FP.BF16.F32.PACK_AB R79, R173, R97 ;  /* 0x00000061ad4f723e */ /* 0x000fe200000010ff */
[----:B------:R-:W-:Y:S01]  /*20fb0*/  MUFU.EX2 R165, R94 ;  /* 0x0000005e00a57308 */ /* 0x000fe20000000800 */
[----:B------:R-:W-:Y:S01]  /*20fc0*/  IMAD.MOV.U32 R130, RZ, RZ, R132 ;  /* 0x000000ffff827224 */ /* 0x000fe200078e0084 */
[----:B------:R-:W-:Y:S01]  /*20fd0*/  F2FP.BF16.F32.PACK_AB R85, R172, R202 ;  /* 0x000000caac55723e */ /* 0x000fe200000010ff */
[----:B------:R-:W-:Y:S02]  /*20fe0*/  IMAD.MOV.U32 R136, RZ, RZ, R131 ;  /* 0x000000ffff887224 */ /* 0x000fe400078e0083 */
[C---:B----4-:R-:W-:Y:S01]  /*20ff0*/  FMUL.FTZ R10, R2.reuse, R198 ;  /* 0x000000c6020a7220 */ /* 0x050fe20000410000 */
[C---:B------:R-:W-:Y:S01]  /*21000*/  FMUL.FTZ R11, R2.reuse, R199 ;  /* 0x000000c7020b7220 */ /* 0x040fe20000410000 */
[-C--:B------:R-:W-:Y:S03]  /*21010*/  HMMA.16816.F32.BF16 R4, R76, R80.reuse, R4 ;  /* 0x000000504c04723c */ /* 0x080fe60000041804 */
[----:B------:R-:W-:Y:S02]  /*21020*/  MUFU.EX2 R132, R108 ;  /* 0x0000006c00847308 */ /* 0x000fe40000000800 */
[C---:B------:R-:W-:Y:S01]  /*21030*/  FMUL.FTZ R14, R2.reuse, R194 ;  /* 0x000000c2020e7220 */ /* 0x040fe20000410000 */
[C---:B------:R-:W-:Y:S01]  /*21040*/  FMUL.FTZ R15, R2.reuse, R195 ;  /* 0x000000c3020f7220 */ /* 0x040fe20000410000 */
[C---:B------:R-:W-:Y:S01]  /*21050*/  FMUL.FTZ R27, R2.reuse, R191 ;  /* 0x000000bf021b7220 */ /* 0x040fe20000410000 */
[C---:B------:R-:W-:Y:S05]  /*21060*/  FMUL.FTZ R42, R2.reuse, R182 ;  /* 0x000000b6022a7220 */ /* 0x040fea0000410000 */
[----:B------:R-:W-:Y:S01]  /*21070*/  MUFU.EX2 R108, R133 ;  /* 0x00000085006c7308 */ /* 0x000fe20000000800 */
[C---:B------:R-:W-:Y:S01]  /*21080*/  FMUL.FTZ R26, R2.reuse, R190 ;  /* 0x000000be021a7220 */ /* 0x040fe20000410000 */
[C---:B------:R-:W-:Y:S01]  /*21090*/  FMUL.FTZ R30, R2.reuse, R186 ;  /* 0x000000ba021e7220 */ /* 0x040fe20000410000 */
[C---:B------:R-:W-:Y:S01]  /*210a0*/  FMUL.FTZ R31, R2.reuse, R187 ;  /* 0x000000bb021f7220 */ /* 0x040fe20000410000 */
[C---:B------:R-:W-:Y:S01]  /*210b0*/  FMUL.FTZ R43, R2.reuse, R183 ;  /* 0x000000b7022b7220 */ /* 0x040fe20000410000 */
[C---:B------:R-:W-:Y:S01]  /*210c0*/  FMUL.FTZ R47, R2.reuse, R179 ;  /* 0x000000b3022f7220 */ /* 0x040fe20000410000 */
[----:B------:R-:W-:Y:S01]  /*210d0*/  FMUL.FTZ R58, R2, R174 ;  /* 0x000000ae023a7220 */ /* 0x000fe20000410000 */
[----:B------:R-:W-:Y:S03]  /*210e0*/  FADD.FTZ R97, R97, R75 ;  /* 0x0000004b61617221 */ /* 0x000fe60000010000 */
[----:B------:R-:W-:Y:S10]  /*210f0*/  MUFU.EX2 R190, R124 ;  /* 0x0000007c00be7308 */ /* 0x000ff40000000800 */
[----:B------:R-:W-:Y:S10]  /*21100*/  MUFU.EX2 R187, R123 ;  /* 0x0000007b00bb7308 */ /* 0x000ff40000000800 */
[----:B------:R-:W-:Y:S10]  /*21110*/  MUFU.EX2 R186, R116 ;  /* 0x0000007400ba7308 */ /* 0x000ff40000000800 */
[----:B------:R-:W-:Y:S01]  /*21120*/  MUFU.EX2 R131, R95 ;  /* 0x0000005f00837308 */ /* 0x000fe20000000800 */
[----:B------:R-:W-:Y:S01]  /*21130*/  FFMA.FTZ R90, R0, R3, R84 ;  /* 0x00000003005a7223 */ /* 0x000fe20000010054 */
[----:B------:R-:W-:Y:S01]  /*21140*/  FFMA.FTZ R0, R150, UR4, -R73 ;  /* 0x0000000496007c23 */ /* 0x000fe20008010849 */
[----:B------:R-:W-:Y:S01]  /*21150*/  IMAD.MOV.U32 R150, RZ, RZ, R154 ;  /* 0x000000ffff967224 */ /* 0x000fe200078e009a */
[C---:B------:R-:W-:Y:S01]  /*21160*/  F2FP.BF16.F32.PACK_AB R84, R96.reuse, R84 ;  /* 0x000000546054723e */ /* 0x040fe200000010ff */
[----:B------:R-:W-:Y:S01]  /*21170*/  IMAD.MOV.U32 R154, RZ, RZ, R158 ;  /* 0x000000ffff9a7224 */ /* 0x000fe200078e009e */
[----:B------:R-:W-:Y:S01]  /*21180*/  MOV R158, R141 ;  /* 0x0000008d009e7202 */ /* 0x000fe20000000f00 */
[----:B------:R-:W-:Y:S02]  /*21190*/  IMAD.MOV.U32 R141, RZ, RZ, R145 ;  /* 0x000000ffff8d7224 */ /* 0x000fe400078e0091 */
[----:B------:R-:W-:Y:S01]  /*211a0*/  FADD.FTZ R96, R96, R90 ;  /* 0x0000005a60607221 */ /* 0x000fe20000010000 */
[----:B------:R-:W-:Y:S01]  /*211b0*/  IMAD.MOV.U32 R145, RZ, RZ, R148 ;  /* 0x000000ffff917224 */ /* 0x000fe200078e0094 */
[----:B------:R-:W-:Y:S01]  /*211c0*/  MOV R148, R115 ;  /* 0x0000007300947202 */ /* 0x000fe20000000f00 */
[C---:B------:R-:W-:Y:S01]  /*211d0*/  HMMA.16816.F32.BF16 R8, R84.reuse, R80, R8 ;  /* 0x000000505408723c */ /* 0x040fe20000041808 */
[----:B------:R1:W-:Y:S01]  /*211e0*/  MUFU.EX2 R115, R0 ;  /* 0x0000000000737308 */ /* 0x0003e20000000800 */
[----:B------:R-:W-:Y:S02]  /*211f0*/  LDSM.16.MT88.4 R88, [R213+0x9000] ;  /* 0x00900000d558783b */ /* 0x000fe40000004200 */
[----:B------:R-:W-:Y:S02]  /*21200*/  IMAD.MOV.U32 R146, RZ, RZ, R150 ;  /* 0x000000ffff927224 */ /* 0x000fe400078e0096 */
[----:B------:R-:W-:Y:S01]  /*21210*/  FADD.FTZ R96, R98, R96 ;  /* 0x0000006062607221 */ /* 0x000fe20000010000 */
[-C--:B------:R-:W-:Y:S04]  /*21220*/  HMMA.16816.F32.BF16 R12, R84, R82.reuse, R12 ;  /* 0x00000052540c723c */ /* 0x080fe8000004180c */
[----:B------:R-:W-:Y:S02]  /*21230*/  IMAD.MOV.U32 R150, RZ, RZ, R154 ;  /* 0x000000ffff967224 */ /* 0x000fe400078e009a */
[C---:B------:R-:W-:Y:S01]  /*21240*/  HMMA.16816.F32.BF16 R16, R76.reuse, R82, R16 ;  /* 0x000000524c10723c */ /* 0x040fe20000041810 */
[----:B------:R-:W3:Y:S04]  /*21250*/  LDSM.16.MT88.4 R80, [R216+0x8000] ;  /* 0x00800000d850783b */ /* 0x000ee80000004200 */
[----:B------:R-:W-:Y:S01]  /*21260*/  MOV R154, R158 ;  /* 0x0000009e009a7202 */ /* 0x000fe20000000f00 */
[----:B------:R-:W-:Y:S02]  /*21270*/  IMAD.MOV.U32 R158, RZ, RZ, R141 ;  /* 0x000000ffff9e7224 */ /* 0x000fe400078e008d */
[----:B-1----:R-:W-:Y:S03]  /*21280*/  FFMA.FTZ R0, R151, UR4, -R73 ;  /* 0x0000000497007c23 */ /* 0x002fe60008010849 */
[----:B------:R-:W-:Y:S01]  /*21290*/  IMAD.MOV.U32 R141, RZ, RZ, R145 ;  /* 0x000000ffff8d7224 */ /* 0x000fe200078e0091 */
[----:B------:R-:W-:Y:S01]  /*212a0*/  MOV R145, R148 ;  /* 0x0000009400917202 */ /* 0x000fe20000000f00 */
[----:B------:R-:W-:Y:S02]  /*212b0*/  IMAD.MOV.U32 R148, RZ, RZ, R102 ;  /* 0x000000ffff947224 */ /* 0x000fe400078e0066 */
[C---:B--2---:R-:W-:Y:S01]  /*212c0*/  FMUL.FTZ R59, R2.reuse, R175 ;  /* 0x000000af023b7220 */ /* 0x044fe20000410000 */
[----:B------:R1:W2:Y:S01]  /*212d0*/  MUFU.EX2 R102, R0 ;  /* 0x0000000000667308 */ /* 0x0002a20000000800 */
[----:B------:R-:W-:Y:S01]  /*212e0*/  IMAD.MOV.U32 R151, RZ, RZ, R155 ;  /* 0x000000ffff977224 */ /* 0x000fe200078e009b */
[----:B------:R-:W-:Y:S01]  /*212f0*/  MOV R3, R46 ;  /* 0x0000002e00037202 */ /* 0x000fe20000000f00 */
[----:B------:R-:W-:Y:S02]  /*21300*/  IMAD.MOV.U32 R155, RZ, RZ, R159 ;  /* 0x000000ffff9b7224 */ /* 0x000fe400078e009f */
[----:B------:R-:W-:Y:S01]  /*21310*/  FMUL.FTZ R46, R2, R178 ;  /* 0x000000b2022e7220 */ /* 0x000fe20000410000 */
[----:B------:R-:W-:Y:S02]  /*21320*/  IMAD.MOV.U32 R159, RZ, RZ, R163 ;  /* 0x000000ffff9f7224 */ /* 0x000fe400078e00a3 */
[----:B------:R-:W-:Y:S02]  /*21330*/  IMAD.MOV.U32 R163, RZ, RZ, R140 ;  /* 0x000000ffffa37224 */ /* 0x000fe400078e008c */
[----:B------:R-:W-:Y:S01]  /*21340*/  FFMA.FTZ R3, R3, UR4, -R73 ;  /* 0x0000000403037c23 */ /* 0x000fe20008010849 */
[----:B------:R-:W-:Y:S02]  /*21350*/  IMAD.MOV.U32 R140, RZ, RZ, R149 ;  /* 0x000000ffff8c7224 */ /* 0x000fe400078e0095 */
[----:B------:R-:W-:Y:S02]  /*21360*/  IMAD.MOV.U32 R149, RZ, RZ, R156 ;  /* 0x000000ffff957224 */ /* 0x000fe400078e009c */
[----:B------:R-:W-:Y:S01]  /*21370*/  IMAD.MOV.U32 R147, RZ, RZ, R151 ;  /* 0x000000ffff937224 */ /* 0x000fe200078e0097 */
[----:B------:R-:W-:Y:S01]  /*21380*/  MOV R151, R155 ;  /* 0x0000009b00977202 */ /* 0x000fe20000000f00 */
[----:B------:R-:W-:Y:S02]  /*21390*/  IMAD.MOV.U32 R156, RZ, RZ, R170 ;  /* 0x000000ffff9c7224 */ /* 0x000fe400078e00aa */
[----:B-1----:R-:W-:Y:S01]  /*213a0*/  FFMA.FTZ R0, R146, UR4, -R73 ;  /* 0x0000000492007c23 */ /* 0x002fe20008010849 */
[----:B------:R-:W-:Y:S01]  /*213b0*/  IMAD.MOV.U32 R146, RZ, RZ, R150 ;  /* 0x000000ffff927224 */ /* 0x000fe200078e0096 */
[----:B------:R-:W4:Y:S01]  /*213c0*/  LDL.LU R170, [R1+0x12c] ;  /* 0x00012c0001aa7983 */ /* 0x000f220000300800 */
[----:B------:R-:W-:Y:S02]  /*213d0*/  IMAD.MOV.U32 R150, RZ, RZ, R154 ;  /* 0x000000ffff967224 */ /* 0x000fe400078e009a */
[----:B------:R-:W-:Y:S02]  /*213e0*/  IMAD.MOV.U32 R154, RZ, RZ, R163 ;  /* 0x000000ffff9a7224 */ /* 0x000fe400078e00a3 */
[----:B------:R-:W-:Y:S01]  /*213f0*/  IMAD.MOV.U32 R163, RZ, RZ, R145 ;  /* 0x000000ffffa37224 */ /* 0x000fe200078e0091 */
[----:B------:R-:W-:Y:S01]  /*21400*/  MOV R145, R149 ;  /* 0x0000009500917202 */ /* 0x000fe20000000f00 */
[----:B------:R-:W-:Y:S01]  /*21410*/  IMAD.MOV.U32 R149, RZ, RZ, R110 ;  /* 0x000000ffff957224 */ /* 0x000fe200078e006e */
[-C--:B---3--:R-:W-:Y:S01]  /*21420*/  HMMA.16816.F32.BF16 R20, R76, R80.reuse, R20 ;  /* 0x000000504c14723c */ /* 0x088fe20000041814 */
[----:B------:R1:W-:Y:S02]  /*21430*/  MUFU.EX2 R110, R0 ;  /* 0x00000000006e7308 */ /* 0x0003e40000000800 */
[----:B------:R-:W-:Y:S02]  /*21440*/  IMAD.MOV.U32 R155, RZ, RZ, R158 ;  /* 0x000000ffff9b7224 */ /* 0x000fe400078e009e */
[----:B------:R-:W-:Y:S01]  /*21450*/  IMAD.MOV.U32 R143, RZ, RZ, R147 ;  /* 0x000000ffff8f7224 */ /* 0x000fe200078e0093 */
[C---:B------:R-:W-:Y:S05]  /*21460*/  HMMA.16816.F32.BF16 R24, R84.reuse, R80, R24 ;  /* 0x000000505418723c */ /* 0x040fea0000041818 */
[----:B------:R-:W-:Y:S01]  /*21470*/  IMAD.MOV.U32 R158, RZ, RZ, R140 ;  /* 0x000000ffff9e7224 */ /* 0x000fe200078e008c */
[-C--:B------:R-:W-:Y:S05]  /*21480*/  HMMA.16816.F32.BF16 R28, R84, R82.reuse, R28 ;  /* 0x00000052541c723c */ /* 0x080fea000004181c */
[----:B------:R-:W-:Y:S01]  /*21490*/  MOV R147, R151 ;  /* 0x0000009700937202 */ /* 0x000fe20000000f00 */
[----:B------:R-:W-:Y:S02]  /*214a0*/  IMAD.MOV.U32 R140, RZ, RZ, R148 ;  /* 0x000000ffff8c7224 */ /* 0x000fe400078e0094 */
[----:B-1----:R-:W-:Y:S03]  /*214b0*/  FFMA.FTZ R0, R143, UR4, -R74 ;  /* 0x000000048f007c23 */ /* 0x002fe6000801084a */
[----:B------:R-:W-:Y:S01]  /*214c0*/  IMAD.MOV.U32 R151, RZ, RZ, R154 ;  /* 0x000000ffff977224 */ /* 0x000fe200078e009a */
[C---:B------:R-:W-:Y:S01]  /*214d0*/  HMMA.16816.F32.BF16 R32, R76.reuse, R82, R32 ;  /* 0x000000524c20723c */ /* 0x040fe20000041820 */
[----:B------:R-:W1:Y:S03]  /*214e0*/  LDSM.16.MT88.4 R80, [R214+0x8000] ;  /* 0x00800000d650783b */ /* 0x000e660000004200 */
[----:B------:R-:W-:Y:S02]  /*214f0*/  IMAD.MOV.U32 R148, RZ, RZ, R171 ;  /* 0x000000ffff947224 */ /* 0x000fe400078e00ab */
[----:B------:R-:W-:Y:S02]  /*21500*/  IMAD.MOV.U32 R154, RZ, RZ, R163 ;  /* 0x000000ffff9a7224 */ /* 0x000fe400078e00a3 */
[----:B------:R-:W-:Y:S01]  /*21510*/  IMAD.MOV.U32 R163, RZ, RZ, R149 ;  /* 0x000000ffffa37224 */ /* 0x000fe200078e0095 */
[----:B------:R-:W3:Y:S02]  /*21520*/  LDL.LU R171, [R1+0x128] ;  /* 0x0001280001ab7983 */ /* 0x000ee40000300800 */
[----:B------:R-:W-:Y:S02]  /*21530*/  IMAD.MOV.U32 R143, RZ, RZ, R147 ;  /* 0x000000ffff8f7224 */ /* 0x000fe400078e0093 */
[----:B------:R-:W-:Y:S01]  /*21540*/  IMAD.MOV.U32 R147, RZ, RZ, R154 ;  /* 0x000000ffff937224 */ /* 0x000fe200078e009a */
[----:B------:R-:W3:Y:S01]  /*21550*/  LDL.LU R149, [R1+0x14] ;  /* 0x0000140001957983 */ /* 0x000ee20000300800 */
[----:B------:R-:W-:Y:S01]  /*21560*/  IMAD.MOV.U32 R154, RZ, RZ, R163 ;  /* 0x000000ffff9a7224 */ /* 0x000fe200078e00a3 */
[----:B------:R-:W-:Y:S01]  /*21570*/  MOV R163, R166 ;  /* 0x000000a600a37202 */ /* 0x000fe20000000f00 */
[----:B------:R-:W-:Y:S02]  /*21580*/  IMAD.MOV.U32 R166, RZ, RZ, R137 ;  /* 0x000000ffffa67224 */ /* 0x000fe400078e0089 */
[----:B------:R-:W-:Y:S02]  /*21590*/  IMAD.MOV.U32 R137, RZ, RZ, R164 ;  /* 0x000000ffff897224 */ /* 0x000fe400078e00a4 */
[----:B------:R-:W3:Y:S01]  /*215a0*/  LDL.LU R164, [R1+0x3c] ;  /* 0x00003c0001a47983 */ /* 0x000ee20000300800 */
[----:B------:R-:W-:Y:S02]  /*215b0*/  IMAD.MOV.U32 R142, RZ, RZ, R146 ;  /* 0x000000ffff8e7224 */ /* 0x000fe400078e0092 */
[----:B------:R-:W-:Y:S01]  /*215c0*/  IMAD.MOV.U32 R146, RZ, RZ, R150 ;  /* 0x000000ffff927224 */ /* 0x000fe200078e0096 */
[----:B------:R-:W3:Y:S01]  /*215d0*/  LDL.LU R188, [R1+0x64] ;  /* 0x0000640001bc7983 */ /* 0x000ee20000300800 */
[----:B------:R-:W-:Y:S02]  /*215e0*/  IMAD.MOV.U32 R150, RZ, RZ, R155 ;  /* 0x000000ffff967224 */ /* 0x000fe400078e009b */
[----:B------:R-:W-:Y:S01]  /*215f0*/  IMAD.MOV.U32 R155, RZ, RZ, R158 ;  /* 0x000000ffff9b7224 */ /* 0x000fe200078e009e */
[----:B------:R-:W-:Y:S01]  /*21600*/  MOV R158, R140 ;  /* 0x0000008c009e7202 */ /* 0x000fe20000000f00 */
[----:B------:R-:W-:Y:S01]  /*21610*/  IMAD.MOV.U32 R138, RZ, RZ, R142 ;  /* 0x000000ffff8a7224 */ /* 0x000fe200078e008e */
[----:B------:R-:W-:Y:S01]  /*21620*/  MOV R142, R146 ;  /* 0x00000092008e7202 */ /* 0x000fe20000000f00 */
[----:B------:R-:W-:Y:S02]  /*21630*/  IMAD.MOV.U32 R146, RZ, RZ, R155 ;  /* 0x000000ffff927224 */ /* 0x000fe400078e009b */
[----:B------:R-:W-:Y:S02]  /*21640*/  IMAD.MOV.U32 R155, RZ, RZ, R158 ;  /* 0x000000ffff9b7224 */ /* 0x000fe400078e009e */
[----:B------:R-:W-:Y:S02]  /*21650*/  IMAD.MOV.U32 R158, RZ, RZ, R167 ;  /* 0x000000ffff9e7224 */ /* 0x000fe400078e00a7 */
[----:B------:R2:W-:Y:S01]  /*21660*/  MUFU.EX2 R167, R0 ;  /* 0x0000000000a77308 */ /* 0x0005e20000000800 */
[----:B------:R-:W-:Y:S01]  /*21670*/  IMAD.MOV.U32 R140, RZ, RZ, R148 ;  /* 0x000000ffff8c7224 */ /* 0x000fe200078e0094 */
[-C--:B-1----:R-:W-:Y:S03]  /*21680*/  HMMA.16816.F32.BF16 R36, R76, R80.reuse, R36 ;  /* 0x000000504c24723c */ /* 0x082fe60000041824 */
[----:B------:R-:W-:Y:S05]  /*21690*/  IMAD.MOV.U32 R148, RZ, RZ, R113 ;  /* 0x000000ffff947224 */ /* 0x000fea00078e0071 */
[----:B------:R1:W-:Y:S01]  /*216a0*/  MUFU.EX2 R113, R3 ;  /* 0x0000000300717308 */ /* 0x0003e20000000800 */
[C---:B------:R-:W-:Y:S06]  /*216b0*/  HMMA.16816.F32.BF16 R40, R84.reuse, R80, R40 ;  /* 0x000000505428723c */ /* 0x040fec0000041828 */
[-C--:B------:R-:W-:Y:S05]  /*216c0*/  HMMA.16816.F32.BF16 R44, R84, R82.reuse, R44 ;  /* 0x00000052542c723c */ /* 0x080fea000004182c */
[----:B--2---:R-:W-:Y:S01]  /*216d0*/  FFMA.FTZ R0, R138, UR4, -R74 ;  /* 0x000000048a007c23 */ /* 0x004fe2000801084a */
[----:B------:R-:W-:Y:S01]  /*216e0*/  IMAD.MOV.U32 R138, RZ, RZ, R143 ;  /* 0x000000ffff8a7224 */ /* 0x000fe200078e008f */
[C---:B------:R-:W-:Y:S01]  /*216f0*/  HMMA.16816.F32.BF16 R48, R76.reuse, R82, R48 ;  /* 0x000000524c30723c */ /* 0x040fe20000041830 */
[----:B------:R-:W2:Y:S03]  /*21700*/  LDSM.16.MT88.4 R80, [R215+0x8000] ;  /* 0x00800000d750783b */ /* 0x000ea60000004200 */
[----:B------:R-:W-:Y:S02]  /*21710*/  IMAD.MOV.U32 R143, RZ, RZ, R142 ;  /* 0x000000ffff8f7224 */ /* 0x000fe400078e008e */
[----:B-1----:R-:W-:Y:S01]  /*21720*/  FADD.FTZ R3, R228, R92 ;  /* 0x0000005ce4037221 */ /* 0x002fe20000010000 */
[----:B------:R-:W-:Y:S01]  /*21730*/  IMAD.MOV.U32 R142, RZ, RZ, R155 ;  /* 0x000000ffff8e7224 */ /* 0x000fe200078e009b */
[----:B------:R-:W-:Y:S03]  /*21740*/  MOV R155, R154 ;  /* 0x0000009a009b7202 */ /* 0x000fe60000000f00 */
[----:B------:R-:W-:Y:S02]  /*21750*/  IMAD.MOV.U32 R154, RZ, RZ, R158 ;  /* 0x000000ffff9a7224 */ /* 0x000fe400078e009e */
[----:B------:R-:W-:Y:S02]  /*21760*/  IMAD.MOV.U32 R158, RZ, RZ, R163 ;  /* 0x000000ffff9e7224 */ /* 0x000fe400078e00a3 */
[----:B------:R-:W-:Y:S01]  /*21770*/  FADD.FTZ R99, R99, R3 ;  /* 0x0000000363637221 */ /* 0x000fe20000010000 */
[----:B------:R-:W-:Y:S01]  /*21780*/  MOV R196, R154 ;  /* 0x0000009a00c47202 */ /* 0x000fe20000000f00 */
[----:B------:R-:W-:Y:S01]  /*21790*/  IMAD.MOV.U32 R163, RZ, RZ, R166 ;  /* 0x000000ffffa37224 */ /* 0x000fe200078e00a6 */
[----:B------:R-:W-:Y:S01]  /*217a0*/  MUFU.EX2 R154, R106 ;  /* 0x0000006a009a7308 */ /* 0x000fe20000000800 */
[----:B------:R-:W-:Y:S04]  /*217b0*/  IMAD.MOV.U32 R166, RZ, RZ, R137 ;  /* 0x000000ffffa67224 */ /* 0x000fe800078e0089 */
[----:B------:R-:W-:Y:S05]  /*217c0*/  IMAD.MOV.U32 R197, RZ, RZ, R166 ;  /* 0x000000ffffc57224 */ /* 0x000fea00078e00a6 */
[----:B------:R1:W2:Y:S10]  /*217d0*/  MUFU.EX2 R137, R0 ;  /* 0x0000000000897308 */ /* 0x0002b40000000800 */
[----:B------:R-:W-:Y:S10]  /*217e0*/  MUFU.EX2 R166, R107 ;  /* 0x0000006b00a67308 */ /* 0x000ff40000000800 */
[----:B------:R-:W-:Y:S01]  /*217f0*/  MUFU.EX2 R107, R129 ;  /* 0x00000081006b7308 */ /* 0x000fe20000000800 */
[--C-:B-1----:R-:W-:Y:S01]  /*21800*/  FFMA.FTZ R0, R138, UR4, -R74.reuse ;  /* 0x000000048a007c23 */ /* 0x102fe2000801084a */
[-C--:B--2---:R-:W-:Y:S06]  /*21810*/  HMMA.16816.F32.BF16 R52, R76, R80.reuse, R52 ;  /* 0x000000504c34723c */ /* 0x084fec0000041834 */
[C---:B------:R-:W-:Y:S02]  /*21820*/  HMMA.16816.F32.BF16 R56, R84.reuse, R80, R56 ;  /* 0x000000505438723c */ /* 0x040fe40000041838 */
[----:B------:R1:W-:Y:S05]  /*21830*/  MUFU.EX2 R138, R0 ;  /* 0x00000000008a7308 */ /* 0x0003ea0000000800 */
[----:B------:R-:W-:Y:S04]  /*21840*/  F2FP.BF16.F32.PACK_AB R80, R102, R115 ;  /* 0x000000736650723e */ /* 0x000fe800000010ff */
[----:B------:R-:W-:Y:S01]  /*21850*/  F2FP.BF16.F32.PACK_AB R81, R137, R167 ;  /* 0x000000a78951723e */ /* 0x000fe200000010ff */
[----:B-1----:R-:W-:Y:S01]  /*21860*/  FFMA.FTZ R0, R143, UR4, -R74 ;  /* 0x000000048f007c23 */ /* 0x002fe2000801084a */
[----:B------:R-:W-:Y:S02]  /*21870*/  IMAD.MOV.U32 R143, RZ, RZ, R155 ;  /* 0x000000ffff8f7224 */ /* 0x000fe400078e009b */
[----:B------:R-:W-:Y:S01]  /*21880*/  IMAD.MOV.U32 R155, RZ, RZ, R153 ;  /* 0x000000ffff9b7224 */ /* 0x000fe200078e0099 */
[----:B------:R1:W2:Y:S10]  /*21890*/  MUFU.EX2 R139, R0 ;  /* 0x00000000008b7308 */ /* 0x0002b40000000800 */
[----:B------:R2:W3:Y:S01]  /*218a0*/  MUFU.EX2 R153, R93 ;  /* 0x0000005d00997308 */ /* 0x0004e20000000800 */
[----:B-1----:R-:W-:Y:S01]  /*218b0*/  FFMA.FTZ R0, R189, UR4, -R73 ;  /* 0x00000004bd007c23 */ /* 0x002fe20008010849 */
[----:B------:R-:W-:Y:S02]  /*218c0*/  IMAD.MOV.U32 R189, RZ, RZ, R193 ;  /* 0x000000ffffbd7224 */ /* 0x000fe400078e00c1 */
[----:B------:R-:W-:Y:S02]  /*218d0*/  IMAD.MOV.U32 R193, RZ, RZ, R197 ;  /* 0x000000ffffc17224 */ /* 0x000fe400078e00c5 */
[----:B------:R-:W-:Y:S02]  /*218e0*/  IMAD.MOV.U32 R197, RZ, RZ, R143 ;  /* 0x000000ffffc57224 */ /* 0x000fe400078e008f */
[----:B------:R-:W-:Y:S01]  /*218f0*/  IMAD.MOV.U32 R143, RZ, RZ, R147 ;  /* 0x000000ffff8f7224 */ /* 0x000fe200078e0093 */
[----:B--2---:R-:W-:Y:S01]  /*21900*/  LDSM.16.MT88.4 R92, [R216+0x9000] ;  /* 0x00900000d85c783b */ /* 0x004fe20000004200 */
[----:B------:R-:W-:Y:S02]  /*21910*/  IMAD.MOV.U32 R147, RZ, RZ, R151 ;  /* 0x000000ffff937224 */ /* 0x000fe400078e0097 */
[----:B------:R-:W-:Y:S02]  /*21920*/  IMAD.MOV.U32 R151, RZ, RZ, R159 ;  /* 0x000000ffff977224 */ /* 0x000fe400078e009f */
[----:B------:R-:W-:Y:S02]  /*21930*/  IMAD.MOV.U32 R159, RZ, RZ, R161 ;  /* 0x000000ffff9f7224 */ /* 0x000fe400078e00a1 */
[----:B------:R1:W-:Y:S01]  /*21940*/  MUFU.EX2 R161, R0 ;  /* 0x0000000000a17308 */ /* 0x0003e20000000800 */
[----:B------:R-:W-:Y:S01]  /*21950*/  IMAD.MOV.U32 R185, RZ, RZ, R189 ;  /* 0x000000ffffb97224 */ /* 0x000fe200078e00bd */
[----:B------:R-:W-:Y:S01]  /*21960*/  MOV R189, R193 ;  /* 0x000000c100bd7202 */ /* 0x000fe20000000f00 */
[----:B------:R-:W-:Y:S02]  /*21970*/  IMAD.MOV.U32 R193, RZ, RZ, R197 ;  /* 0x000000ffffc17224 */ /* 0x000fe400078e00c5 */
[C---:B----4-:R-:W-:Y:S05]  /*21980*/  FMUL.FTZ R62, R2.reuse, R170 ;  /* 0x000000aa023e7220 */ /* 0x050fea0000410000 */
[----:B------:R-:W-:Y:S01]  /*21990*/  MUFU.EX2 R170, R125 ;  /* 0x0000007d00aa7308 */ /* 0x000fe20000000800 */
[----:B---3--:R-:W-:Y:S09]  /*219a0*/  FMUL.FTZ R63, R2, R171 ;  /* 0x000000ab023f7220 */ /* 0x008ff20000410000 */
[----:B------:R-:W-:Y:S01]  /*219b0*/  MUFU.EX2 R171, R117 ;  /* 0x0000007500ab7308 */ /* 0x000fe20000000800 */
[-C--:B------:R-:W-:Y:S01]  /*219c0*/  HMMA.16816.F32.BF16 R60, R84, R82.reuse, R60 ;  /* 0x00000052543c723c */ /* 0x080fe2000004183c */
[----:B------:R-:W2:Y:S05]  /*219d0*/  LDSM.16.MT88.4 R84, [R213+0x8800] ;  /* 0x00880000d554783b */ /* 0x000eaa0000004200 */
[----:B------:R-:W-:Y:S05]  /*219e0*/  HMMA.16816.F32.BF16 R64, R76, R82, R64 ;  /* 0x000000524c40723c */ /* 0x000fea0000041840 */
[----:B------:R-:W-:Y:S02]  /*219f0*/  IMAD.MOV.U32 R184, RZ, RZ, R188 ;  /* 0x000000ffffb87224 */ /* 0x000fe400078e00bc */
[----:B------:R-:W-:Y:S01]  /*21a00*/  IMAD.MOV.U32 R188, RZ, RZ, R192 ;  /* 0x000000ffffbc7224 */ /* 0x000fe200078e00c0 */
[----:B------:R-:W-:Y:S03]  /*21a10*/  MOV R192, R196 ;  /* 0x000000c400c07202 */ /* 0x000fe60000000f00 */
[----:B------:R-:W-:Y:S02]  /*21a20*/  IMAD.MOV.U32 R196, RZ, RZ, R142 ;  /* 0x000000ffffc47224 */ /* 0x000fe400078e008e */
[----:B-1----:R-:W-:Y:S01]  /*21a30*/  FFMA.FTZ R0, R184, UR4, -R73 ;  /* 0x00000004b8007c23 */ /* 0x002fe20008010849 */
[----:B------:R-:W-:Y:S01]  /*21a40*/  IMAD.MOV.U32 R142, RZ, RZ, R146 ;  /* 0x000000ffff8e7224 */ /* 0x000fe200078e0092 */
[----:B------:R-:W-:Y:S01]  /*21a50*/  MOV R146, R150 ;  /* 0x0000009600927202 */ /* 0x000fe20000000f00 */
[----:B------:R-:W-:Y:S01]  /*21a60*/  IMAD.MOV.U32 R150, RZ, RZ, R157 ;  /* 0x000000ffff967224 */ /* 0x000fe200078e009d */
[----:B------:R-:W-:Y:S01]  /*21a70*/  F2FP.BF16.F32.PACK_AB R77, R103, R101 ;  /* 0x00000065674d723e */ /* 0x000fe200000010ff */
[----:B------:R-:W3:Y:S01]  /*21a80*/  LDL.LU R157, [R1+0x48] ;  /* 0x00004800019d7983 */ /* 0x000ee20000300800 */
[----:B------:R-:W-:Y:S01]  /*21a90*/  MOV R197, R142 ;  /* 0x0000008e00c57202 */ /* 0x000fe20000000f00 */
[----:B------:R-:W-:Y:S01]  /*21aa0*/  IMAD.MOV.U32 R142, RZ, RZ, R146 ;  /* 0x000000ffff8e7224 */ /* 0x000fe200078e0092 */
[----:B------:R-:W-:Y:S01]  /*21ab0*/  F2FP.BF16.F32.PACK_AB R79, R162, R109 ;  /* 0x0000006da24f723e */ /* 0x000fe200000010ff */
        /* <DEDUP_REMOVED lines=12> */
[-C--:B--2---:R-:W-:Y:S01]  /*21b80*/  HMMA.16816.F32.BF16 R4, R76, R84.reuse, R4 ;  /* 0x000000544c04723c */ /* 0x084fe20000041804 */
[----:B------:R-:W2:Y:S02]  /*21b90*/  LDL.LU R159, [R1+0x4c] ;  /* 0x00004c00019f7983 */ /* 0x000ea40000300800 */
[----:B------:R-:W-:Y:S01]  /*21ba0*/  IMAD.MOV.U32 R180, RZ, RZ, R184 ;  /* 0x000000ffffb47224 */ /* 0x000fe200078e00b8 */
[----:B------:R-:W-:Y:S01]  /*21bb0*/  MOV R184, R188 ;  /* 0x000000bc00b87202 */ /* 0x000fe20000000f00 */
[----:B------:R-:W-:Y:S01]  /*21bc0*/  IMAD.MOV.U32 R188, RZ, RZ, R192 ;  /* 0x000000ffffbc7224 */ /* 0x000fe200078e00c0 */
[C---:B------:R-:W-:Y:S05]  /*21bd0*/  HMMA.16816.F32.BF16 R8, R80.reuse, R84, R8 ;  /* 0x000000545008723c */ /* 0x040fea0000041808 */
[----:B------:R-:W-:Y:S01]  /*21be0*/  IMAD.MOV.U32 R192, RZ, RZ, R142 ;  /* 0x000000ffffc07224 */ /* 0x000fe200078e008e */
[-C--:B------:R-:W-:Y:S05]  /*21bf0*/  HMMA.16816.F32.BF16 R12, R80, R86.reuse, R12 ;  /* 0x00000056500c723c */ /* 0x080fea000004180c */
[----:B------:R-:W-:Y:S01]  /*21c00*/  IMAD.MOV.U32 R142, RZ, RZ, R146 ;  /* 0x000000ffff8e7224 */ /* 0x000fe200078e0092 */
        /* <DEDUP_REMOVED lines=16> */
[----:B------:R-:W1:Y:S06]  /*21d10*/  LDSM.16.MT88.4 R84, [R214+0x9000] ;  /* 0x00900000d654783b */ /* 0x000e6c0000004200 */
[----:B------:R-:W-:Y:S04]  /*21d20*/  F2FP.BF16.F32.PACK_AB R78, R154, R166 ;  /* 0x000000a69a4e723e */ /* 0x000fe800000010ff */
[----:B------:R-:W-:Y:S02]  /*21d30*/  F2FP.BF16.F32.PACK_AB R79, R153, R165 ;  /* 0x000000a5994f723e */ /* 0x000fe400000010ff */
[----:B------:R-:W-:Y:S02]  /*21d40*/  F2FP.BF16.F32.PACK_AB R76, R132, R111 ;  /* 0x0000006f844c723e */ /* 0x000fe400000010ff */
[----:B------:R-:W-:Y:S07]  /*21d50*/  F2FP.BF16.F32.PACK_AB R77, R131, R112 ;  /* 0x00000070834d723e */ /* 0x000fee00000010ff */
[-C--:B------:R-:W-:Y:S03]  /*21d60*/  HMMA.16816.F32.BF16 R4, R76, R88.reuse, R4 ;  /* 0x000000584c04723c */ /* 0x080fe60000041804 */
[----:B---3--:R-:W-:Y:S02]  /*21d70*/  IMAD.MOV.U32 R150, RZ, RZ, R157 ;  /* 0x000000ffff967224 */ /* 0x008fe400078e009d */
[----:B------:R-:W-:Y:S02]  /*21d80*/  IMAD.MOV.U32 R157, RZ, RZ, R130 ;  /* 0x000000ffff9d7224 */ /* 0x000fe400078e0082 */
[----:B------:R3:W4:Y:S01]  /*21d90*/  MUFU.EX2 R130, R0 ;  /* 0x0000000000827308 */ /* 0x0007220000000800 */
[----:B--2---:R-:W-:Y:S03]  /*21da0*/  IMAD.MOV.U32 R146, RZ, RZ, R159 ;  /* 0x000000ffff927224 */ /* 0x004fe600078e009f */
[----:B---3--:R-:W-:Y:S01]  /*21db0*/  FFMA.FTZ R0, R185, UR4, -R73 ;  /* 0x00000004b9007c23 */ /* 0x008fe20008010849 */
[----:B------:R-:W-:Y:S01]  /*21dc0*/  IMAD.MOV.U32 R185, RZ, RZ, R189 ;  /* 0x000000ffffb97224 */ /* 0x000fe200078e00bd */
[----:B----4-:R-:W-:Y:S01]  /*21dd0*/  F2FP.BF16.F32.PACK_AB R80, R130, R161 ;  /* 0x000000a18250723e */ /* 0x010fe200000010ff */
[----:B------:R-:W-:Y:S02]  /*21de0*/  IMAD.MOV.U32 R189, RZ, RZ, R193 ;  /* 0x000000ffffbd7224 */ /* 0x000fe400078e00c1 */
[----:B------:R-:W-:Y:S01]  /*21df0*/  IMAD.MOV.U32 R193, RZ, RZ, R143 ;  /* 0x000000ffffc17224 */ /* 0x000fe200078e008f */
[----:B------:R-:W-:Y:S01]  /*21e00*/  MOV R143, R147 ;  /* 0x00000093008f7202 */ /* 0x000fe20000000f00 */
[----:B------:R-:W-:Y:S01]  /*21e10*/  IMAD.MOV.U32 R147, RZ, RZ, R150 ;  /* 0x000000ffff937224 */ /* 0x000fe200078e0096 */
[----:B------:R-:W-:Y:S01]  /*21e20*/  MOV R181, R185 ;  /* 0x000000b900b57202 */ /* 0x000fe20000000f00 */
[----:B------:R-:W2:Y:S01]  /*21e30*/  LDL.LU R150, [R1+0x20] ;  /* 0x0000200001967983 */ /* 0x000ea20000300800 */
[----:B------:R-:W-:Y:S02]  /*21e40*/  IMAD.MOV.U32 R185, RZ, RZ, R189 ;  /* 0x000000ffffb97224 */ /* 0x000fe400078e00bd */
[----:B------:R-:W-:Y:S02]  /*21e50*/  IMAD.MOV.U32 R189, RZ, RZ, R193 ;  /* 0x000000ffffbd7224 */ /* 0x000fe400078e00c1 */
[----:B------:R-:W-:Y:S02]  /*21e60*/  IMAD.MOV.U32 R193, RZ, RZ, R143 ;  /* 0x000000ffffc17224 */ /* 0x000fe400078e008f */
[----:B------:R-:W-:Y:S02]  /*21e70*/  IMAD.MOV.U32 R143, RZ, RZ, R147 ;  /* 0x000000ffff8f7224 */ /* 0x000fe400078e0093 */
[----:B------:R-:W-:Y:S02]  /*21e80*/  IMAD.MOV.U32 R159, RZ, RZ, R136 ;  /* 0x000000ffff9f7224 */ /* 0x000fe400078e0088 */
[----:B------:R3:W-:Y:S02]  /*21e90*/  MUFU.EX2 R136, R0 ;  /* 0x0000000000887308 */ /* 0x0007e40000000800 */
[----:B---3--:R-:W-:Y:S01]  /*21ea0*/  FFMA.FTZ R0, R180, UR4, -R73 ;  /* 0x00000004b4007c23 */ /* 0x008fe20008010849 */
[----:B------:R-:W-:Y:S02]  /*21eb0*/  IMAD.MOV.U32 R180, RZ, RZ, R184 ;  /* 0x000000ffffb47224 */ /* 0x000fe400078e00b8 */
[----:B------:R-:W-:Y:S01]  /*21ec0*/  IMAD.MOV.U32 R184, RZ, RZ, R188 ;  /* 0x000000ffffb87224 */ /* 0x000fe200078e00bc */
[----:B------:R-:W-:Y:S01]  /*21ed0*/  MOV R188, R192 ;  /* 0x000000c000bc7202 */ /* 0x000fe20000000f00 */
[----:B------:R-:W-:Y:S02]  /*21ee0*/  IMAD.MOV.U32 R176, RZ, RZ, R180 ;  /* 0x000000ffffb07224 */ /* 0x000fe400078e00b4 */
[----:B------:R-:W-:Y:S01]  /*21ef0*/  IMAD.MOV.U32 R192, RZ, RZ, R142 ;  /* 0x000000ffffc07224 */ /* 0x000fe200078e008e */
[----:B------:R-:W-:Y:S01]  /*21f00*/  MOV R180, R184 ;  /* 0x000000b800b47202 */ /* 0x000fe20000000f00 */
[----:B------:R-:W-:Y:S01]  /*21f10*/  IMAD.MOV.U32 R142, RZ, RZ, R146 ;  /* 0x000000ffff8e7224 */ /* 0x000fe200078e0092 */
[----:B------:R-:W-:Y:S01]  /*21f20*/  MOV R184, R143 ;  /* 0x0000008f00b87202 */ /* 0x000fe20000000f00 */
[----:B------:R-:W-:Y:S02]  /*21f30*/  IMAD.MOV.U32 R146, RZ, RZ, R152 ;  /* 0x000000ffff927224 */ /* 0x000fe400078e0098 */
[----:B------:R3:W4:Y:S02]  /*21f40*/  MUFU.EX2 R152, R0 ;  /* 0x0000000000987308 */ /* 0x0007240000000800 */
[----:B---3--:R-:W-:Y:S01]  /*21f50*/  FFMA.FTZ R0, R181, UR4, -R74 ;  /* 0x00000004b5007c23 */ /* 0x008fe2000801084a */
[----:B------:R-:W-:Y:S01]  /*21f60*/  IMAD.MOV.U32 R181, RZ, RZ, R185 ;  /* 0x000000ffffb57224 */ /* 0x000fe200078e00b9 */
[----:B----4-:R-:W-:Y:S01]  /*21f70*/  F2FP.BF16.F32.PACK_AB R82, R152, R136 ;  /* 0x000000889852723e */ /* 0x010fe200000010ff */
[----:B------:R-:W-:Y:S02]  /*21f80*/  IMAD.MOV.U32 R185, RZ, RZ, R189 ;  /* 0x000000ffffb97224 */ /* 0x000fe400078e00bd */
[----:B------:R-:W-:Y:S02]  /*21f90*/  IMAD.MOV.U32 R189, RZ, RZ, R188 ;  /* 0x000000ffffbd7224 */ /* 0x000fe400078e00bc */
[----:B------:R-:W-:Y:S02]  /*21fa0*/  IMAD.MOV.U32 R188, RZ, RZ, R193 ;  /* 0x000000ffffbc7224 */ /* 0x000fe400078e00c1 */
[----:B------:R-:W-:Y:S02]  /*21fb0*/  IMAD.MOV.U32 R193, RZ, RZ, R192 ;  /* 0x000000ffffc17224 */ /* 0x000fe400078e00c0 */
[----:B------:R-:W-:Y:S02]  /*21fc0*/  IMAD.MOV.U32 R192, RZ, RZ, R142 ;  /* 0x000000ffffc07224 */ /* 0x000fe400078e008e */
[----:B------:R-:W-:Y:S01]  /*21fd0*/  IMAD.MOV.U32 R142, RZ, RZ, R146 ;  /* 0x000000ffff8e7224 */ /* 0x000fe200078e0092 */
[----:B------:R-:W-:Y:S01]  /*21fe0*/  MOV R146, R164 ;  /* 0x000000a400927202 */ /* 0x000fe20000000f00 */
[----:B------:R-:W-:Y:S01]  /*21ff0*/  IMAD.MOV.U32 R177, RZ, RZ, R181 ;  /* 0x000000ffffb17224 */ /* 0x000fe200078e00b5 */
[----:B------:R3:W-:Y:S01]  /*22000*/  MUFU.EX2 R164, R0 ;  /* 0x0000000000a47308 */ /* 0x0007e20000000800 */
[----:B------:R-:W-:Y:S02]  /*22010*/  IMAD.MOV.U32 R181, RZ, RZ, R184 ;  /* 0x000000ffffb57224 */ /* 0x000fe400078e00b8 */
[----:B---3--:R-:W-:Y:S01]  /*22020*/  FFMA.FTZ R0, R176, UR4, -R74 ;  /* 0x00000004b0007c23 */ /* 0x008fe2000801084a */
[----:B------:R-:W-:Y:S02]  /*22030*/  IMAD.MOV.U32 R176, RZ, RZ, R180 ;  /* 0x000000ffffb07224 */ /* 0x000fe400078e00b4 */
[----:B------:R-:W-:Y:S02]  /*22040*/  IMAD.MOV.U32 R180, RZ, RZ, R192 ;  /* 0x000000ffffb47224 */ /* 0x000fe400078e00c0 */
[----:B------:R-:W-:Y:S02]  /*22050*/  IMAD.MOV.U32 R192, RZ, RZ, R142 ;  /* 0x000000ffffc07224 */ /* 0x000fe400078e008e */
[----:B------:R-:W-:Y:S01]  /*22060*/  IMAD.MOV.U32 R142, RZ, RZ, R146 ;  /* 0x000000ffff8e7224 */ /* 0x000fe200078e0092 */
[----:B------:R-:W-:Y:S01]  /*22070*/  MOV R146, R158 ;  /* 0x0000009e00927202 */ /* 0x000fe20000000f00 */
[----:B------:R-:W-:Y:S02]  /*22080*/  IMAD.MOV.U32 R168, RZ, RZ, R176 ;  /* 0x000000ffffa87224 */ /* 0x000fe400078e00b0 */
[----:B------:R-:W-:Y:S02]  /*22090*/  IMAD.MOV.U32 R176, RZ, RZ, R180 ;  /* 0x000000ffffb07224 */ /* 0x000fe400078e00b4 */
[----:B------:R-:W-:Y:S02]  /*220a0*/  IMAD.MOV.U32 R180, RZ, RZ, R192 ;  /* 0x000000ffffb47224 */ /* 0x000fe400078e00c0 */
[----:B------:R-:W-:Y:S02]  /*220b0*/  IMAD.MOV.U32 R192, RZ, RZ, R142 ;  /* 0x000000ffffc07224 */ /* 0x000fe400078e008e */
[----:B------:R-:W-:Y:S02]  /*220c0*/  IMAD.MOV.U32 R169, RZ, RZ, R180 ;  /* 0x000000ffffa97224 */ /* 0x000fe400078e00b4 */
[----:B------:R-:W-:Y:S04]  /*220d0*/  IMAD.MOV.U32 R199, RZ, RZ, R176 ;  /* 0x000000ffffc77224 */ /* 0x000fe800078e00b0 */
[----:B------:R-:W-:Y:S02]  /*220e0*/  IMAD.MOV.U32 R195, RZ, RZ, R199 ;  /* 0x000000ffffc37224 */ /* 0x000fe400078e00c7 */
[----:B------:R-:W-:Y:S01]  /*220f0*/  IMAD.MOV.U32 R199, RZ, RZ, R169 ;  /* 0x000000ffffc77224 */ /* 0x000fe200078e00a9 */
[----:B--2---:R-:W-:Y:S01]  /*22100*/  MOV R147, R150 ;  /* 0x0000009600937202 */ /* 0x004fe20000000f00 */
[----:B------:R-:W-:Y:S02]  /*22110*/  IMAD.MOV.U32 R150, RZ, RZ, R155 ;  /* 0x000000ffff967224 */ /* 0x000fe400078e009b */
[----:B------:R-:W2:Y:S02]  /*22120*/  LDL.LU R155, [R1+0x34] ;  /* 0x00003400019b7983 */ /* 0x000ea40000300800 */
[----:B------:R-:W-:Y:S05]  /*22130*/  IMAD.MOV.U32 R143, RZ, RZ, R147 ;  /* 0x000000ffff8f7224 */ /* 0x000fea00078e0093 */
[----:B------:R-:W-:Y:S01]  /*22140*/  MOV R184, R143 ;  /* 0x0000008f00b87202 */ /* 0x000fe20000000f00 */
[----:B--2---:R-:W-:Y:S02]  /*22150*/  IMAD.MOV.U32 R147, RZ, RZ, R155 ;  /* 0x000000ffff937224 */ /* 0x004fe400078e009b */
[----:B------:R-:W2:Y:S02]  /*22160*/  LDL.LU R155, [R1+0x28] ;  /* 0x00002800019b7983 */ /* 0x000ea40000300800 */
[----:B------:R-:W-:Y:S02]  /*22170*/  IMAD.MOV.U32 R143, RZ, RZ, R147 ;  /* 0x000000ffff8f7224 */ /* 0x000fe400078e0093 */
[----:B------:R-:W3:Y:S01]  /*22180*/  LDL.LU R158, [R1] ;  /* 0x00000000019e7983 */ /* 0x000ee20000300800 */
[----:B--2---:R-:W-:Y:S02]  /*22190*/  IMAD.MOV.U32 R147, RZ, RZ, R155 ;  /* 0x000000ffff937224 */ /* 0x004fe400078e009b */
[----:B------:R-:W-:Y:S02]  /*221a0*/  IMAD.MOV.U32 R155, RZ, RZ, R163 ;  /* 0x000000ffff9b7224 */ /* 0x000fe400078e00a3 */
[----:B------:R2:W4:Y:S01]  /*221b0*/  MUFU.EX2 R163, R0 ;  /* 0x0000000000a37308 */ /* 0x0005220000000800 */
[----:B------:R-:W-:Y:S02]  /*221c0*/  IMAD.MOV.U32 R142, RZ, RZ, R147 ;  /* 0x000000ffff8e7224 */ /* 0x000fe400078e0093 */
[----:B------:R-:W-:Y:S02]  /*221d0*/  IMAD.MOV.U32 R147, RZ, RZ, R155 ;  /* 0x000000ffff937224 */ /* 0x000fe400078e009b */
[----:B------:R-:W-:Y:S02]  /*221e0*/  IMAD.MOV.U32 R155, RZ, RZ, R140 ;  /* 0x000000ffff9b7224 */ /* 0x000fe400078e008c */
[----:B------:R-:W-:Y:S02]  /*221f0*/  IMAD.MOV.U32 R140, RZ, RZ, R144 ;  /* 0x000000ffff8c7224 */ /* 0x000fe400078e0090 */
[----:B--2---:R-:W-:Y:S01]  /*22200*/  FFMA.FTZ R0, R177, UR4, -R74 ;  /* 0x00000004b1007c23 */ /* 0x004fe2000801084a */
[----:B----4-:R-:W-:Y:S01]  /*22210*/  F2FP.BF16.F32.PACK_AB R81, R163, R164 ;  /* 0x000000a4a351723e */ /* 0x010fe200000010ff */
[----:B------:R-:W-:Y:S01]  /*22220*/  IMAD.MOV.U32 R177, RZ, RZ, R181 ;  /* 0x000000ffffb17224 */ /* 0x000fe200078e00b5 */
[----:B------:R-:W-:Y:S01]  /*22230*/  MOV R181, R184 ;  /* 0x000000b800b57202 */ /* 0x000fe20000000f00 */
[----:B------:R2:W-:Y:S01]  /*22240*/  MUFU.EX2 R144, R0 ;  /* 0x0000000000907308 */ /* 0x0005e20000000800 */
[----:B------:R-:W-:Y:S01]  /*22250*/  IMAD.MOV.U32 R184, RZ, RZ, R143 ;  /* 0x000000ffffb87224 */ /* 0x000fe200078e008f */
[----:B------:R-:W-:Y:S01]  /*22260*/  MOV R143, R146 ;  /* 0x00000092008f7202 */ /* 0x000fe20000000f00 */
[----:B---3--:R-:W-:Y:S01]  /*22270*/  IMAD.MOV.U32 R146, RZ, RZ, R158 ;  /* 0x000000ffff927224 */ /* 0x008fe200078e009e */
[----:B------:R-:W-:Y:S01]  /*22280*/  MOV R158, R160 ;  /* 0x000000a0009e7202 */ /* 0x000fe20000000f00 */
[----:B------:R-:W-:Y:S01]  /*22290*/  IMAD.MOV.U32 R194, RZ, RZ, R177 ;  /* 0x000000ffffc27224 */ /* 0x000fe200078e00b1 */
[----:B------:R-:W-:Y:S01]  /*222a0*/  MOV R180, R184 ;  /* 0x000000b800b47202 */ /* 0x000fe20000000f00 */
[----:B------:R-:W-:Y:S01]  /*222b0*/  IMAD.MOV.U32 R184, RZ, RZ, R147 ;  /* 0x000000ffffb87224 */ /* 0x000fe200078e0093 */
[----:B------:R-:W-:Y:S01]  /*222c0*/  MOV R177, R155 ;  /* 0x0000009b00b17202 */ /* 0x000fe20000000f00 */
[----:B------:R-:W-:Y:S01]  /*222d0*/  IMAD.MOV.U32 R198, RZ, RZ, R181 ;  /* 0x000000ffffc67224 */ /* 0x000fe200078e00b5 */
[----:B------:R-:W3:Y:S01]  /*222e0*/  LDL.LU R160, [R1+0xc] ;  /* 0x00000c0001a07983 */ /* 0x000ee20000300800 */
[----:B------:R-:W-:Y:S02]  /*222f0*/  IMAD.MOV.U32 R176, RZ, RZ, R158 ;  /* 0x000000ffffb07224 */ /* 0x000fe400078e009e */
[----:B------:R-:W-:Y:S01]  /*22300*/  MUFU.EX2 R158, R120 ;  /* 0x00000078009e7308 */ /* 0x000fe20000000800 */
[----:B------:R-:W-:Y:S02]  /*22310*/  IMAD.MOV.U32 R181, RZ, RZ, R156 ;  /* 0x000000ffffb57224 */ /* 0x000fe400078e009c */
[----:B------:R-:W-:Y:S02]  /*22320*/  IMAD.MOV.U32 R169, RZ, RZ, R177 ;  /* 0x000000ffffa97224 */ /* 0x000fe400078e00b1 */
[----:B--2---:R-:W-:Y:S01]  /*22330*/  FFMA.FTZ R0, R168, UR4, -R74 ;  /* 0x00000004a8007c23 */ /* 0x004fe2000801084a */
[----:B------:R-:W-:Y:S01]  /*22340*/  IMAD.MOV.U32 R155, RZ, RZ, R237 ;  /* 0x000000ffff9b7224 */ /* 0x000fe200078e00ed */
[----:B------:R-:W-:Y:S01]  /*22350*/  MOV R177, R181 ;  /* 0x000000b500b17202 */ /* 0x000fe20000000f00 */
[----:B------:R2:W5:Y:S02]  /*22360*/  LDL.LU R237, [R1+0x124] ;  /* 0x0001240001ed7983 */ /* 0x0005640000300800 */
[----:B------:R4:W1:Y:S01]  /*22370*/  MUFU.EX2 R147, R0 ;  /* 0x0000000000937308 */ /* 0x0008620000000800 */
[----:B------:R-:W-:Y:S02]  /*22380*/  IMAD.MOV.U32 R168, RZ, RZ, R192 ;  /* 0x000000ffffa87224 */ /* 0x000fe400078e00c0 */
[----:B------:R-:W-:Y:S02]  /*22390*/  IMAD.MOV.U32 R181, RZ, RZ, R196 ;  /* 0x000000ffffb57224 */ /* 0x000fe400078e00c4 */
[----:B------:R-:W-:Y:S02]  /*223a0*/  IMAD.MOV.U32 R196, RZ, RZ, R236 ;  /* 0x000000ffffc47224 */ /* 0x000fe400078e00ec */
[----:B------:R-:W-:Y:S03]  /*223b0*/  IMAD.MOV.U32 R192, RZ, RZ, R143 ;  /* 0x000000ffffc07224 */ /* 0x000fe600078e008f */
[----:B------:R-:W-:Y:S01]  /*223c0*/  MUFU.EX2 R156, R126 ;  /* 0x0000007e009c7308 */ /* 0x000fe20000000800 */
[----:B------:R-:W-:Y:S01]  /*223d0*/  IMAD.MOV.U32 R143, RZ, RZ, R146 ;  /* 0x000000ffff8f7224 */ /* 0x000fe200078e0092 */
[----:B------:R2:W5:Y:S08]  /*223e0*/  LDL.LU R236, [R1+0x120] ;  /* 0x0001200001ec7983 */ /* 0x0005700000300800 */
[----:B------:R-:W2:Y:S01]  /*223f0*/  MUFU.EX2 R146, R121 ;  /* 0x0000007900927308 */ /* 0x000ea20000000800 */
[----:B----4-:R-:W-:Y:S01]  /*22400*/  FFMA.FTZ R0, R194, UR4, -R73 ;  /* 0x00000004c2007c23 */ /* 0x010fe20008010849 */
[----:B------:R-:W-:Y:S01]  /*22410*/  MOV R194, R198 ;  /* 0x000000c600c27202 */ /* 0x000fe20000000f00 */
[----:B------:R-:W-:Y:S01]  /*22420*/  IMAD.MOV.U32 R198, RZ, RZ, R168 ;  /* 0x000000ffffc67224 */ /* 0x000fe200078e00a8 */
[----:B-1----:R-:W-:Y:S01]  /*22430*/  F2FP.BF16.F32.PACK_AB R83, R147, R144 ;  /* 0x000000909353723e */ /* 0x002fe200000010ff */
[----:B------:R-:W-:Y:S01]  /*22440*/  IMAD.MOV.U32 R168, RZ, RZ, R176 ;  /* 0x000000ffffa87224 */ /* 0x000fe200078e00b0 */
[----:B------:R-:W-:Y:S01]  /*22450*/  MOV R191, R194 ;  /* 0x000000c200bf7202 */ /* 0x000fe20000000f00 */
[----:B------:R-:W-:Y:S02]  /*22460*/  IMAD.MOV.U32 R176, RZ, RZ, R185 ;  /* 0x000000ffffb07224 */ /* 0x000fe400078e00b9 */
[----:B------:R-:W-:Y:S02]  /*22470*/  IMAD.MOV.U32 R185, RZ, RZ, R145 ;  /* 0x000000ffffb97224 */ /* 0x000fe400078e0091 */
[C---:B------:R-:W-:Y:S01]  /*22480*/  HMMA.16816.F32.BF16 R8, R80.reuse, R88, R8 ;  /* 0x000000585008723c */ /* 0x040fe20000041808 */
[----:B------:R1:W-:Y:S03]  /*22490*/  MUFU.EX2 R145, R0 ;  /* 0x0000000000917308 */ /* 0x0003e60000000800 */
[----:B------:R-:W-:Y:S02]  /*224a0*/  IMAD.MOV.U32 R194, RZ, RZ, R198 ;  /* 0x000000ffffc27224 */ /* 0x000fe400078e00c6 */
[-C--:B------:R-:W-:Y:S05]  /*224b0*/  HMMA.16816.F32.BF16 R12, R80, R90.reuse, R12 ;  /* 0x0000005a500c723c */ /* 0x080fea000004180c */
[----:B------:R-:W-:Y:S01]  /*224c0*/  IMAD.MOV.U32 R198, RZ, RZ, R168 ;  /* 0x000000ffffc67224 */ /* 0x000fe200078e00a8 */
[C---:B------:R-:W-:Y:S01]  /*224d0*/  HMMA.16816.F32.BF16 R16, R76.reuse, R90, R16 ;  /* 0x0000005a4c10723c */ /* 0x040fe20000041810 */
[----:B------:R-:W4:Y:S04]  /*224e0*/  LDSM.16.MT88.4 R88, [R215+0x9000] ;  /* 0x00900000d758783b */ /* 0x000f280000004200 */
[----:B------:R-:W-:Y:S01]  /*224f0*/  IMAD.MOV.U32 R168, RZ, RZ, R185 ;  /* 0x000000ffffa87224 */ /* 0x000fe200078e00b9 */
[-C--:B------:R-:W-:Y:S05]  /*22500*/  HMMA.16816.F32.BF16 R20, R76, R92.reuse, R20 ;  /* 0x0000005c4c14723c */ /* 0x080fea0000041814 */
[----:B-1----:R-:W-:Y:S01]  /*22510*/  FFMA.FTZ R0, R195, UR4, -R73 ;  /* 0x00000004c3007c23 */ /* 0x002fe20008010849 */
[C---:B------:R-:W-:Y:S05]  /*22520*/  HMMA.16816.F32.BF16 R24, R80.reuse, R92, R24 ;  /* 0x0000005c5018723c */ /* 0x040fea0000041818 */
[----:B------:R-:W-:Y:S01]  /*22530*/  IMAD.MOV.U32 R185, RZ, RZ, R157 ;  /* 0x000000ffffb97224 */ /* 0x000fe200078e009d */
[-C--:B------:R-:W-:Y:S01]  /*22540*/  HMMA.16816.F32.BF16 R28, R80, R94.reuse, R28 ;  /* 0x0000005e501c723c */ /* 0x080fe2000004181c */
[----:B------:R1:W2:Y:S04]  /*22550*/  MUFU.EX2 R157, R0 ;  /* 0x00000000009d7308 */ /* 0x0002a80000000800 */
[----:B------:R-:W-:Y:S01]  /*22560*/  IMAD.MOV.U32 R195, RZ, RZ, R199 ;  /* 0x000000ffffc37224 */ /* 0x000fe200078e00c7 */
[C---:B------:R-:W-:Y:S01]  /*22570*/  HMMA.16816.F32.BF16 R32, R76.reuse, R94, R32 ;  /* 0x0000005e4c20723c */ /* 0x040fe20000041820 */
[----:B------:R-:W-:Y:S04]  /*22580*/  LDSM.16.MT88.4 R92, [R216+0x9800] ;  /* 0x00980000d85c783b */ /* 0x000fe80000004200 */
[----:B------:R-:W-:Y:S01]  /*22590*/  IMAD.MOV.U32 R199, RZ, RZ, R169 ;  /* 0x000000ffffc77224 */ /* 0x000fe200078e00a9 */
[----:B------:R-:W-:Y:S01]  /*225a0*/  MOV R169, R177 ;  /* 0x000000b100a97202 */ /* 0x000fe20000000f00 */
[----:B------:R-:W-:Y:S01]  /*225b0*/  IMAD.MOV.U32 R177, RZ, RZ, R181 ;  /* 0x000000ffffb17224 */ /* 0x000fe200078e00b5 */
[-C--:B------:R-:W-:Y:S03]  /*225c0*/  HMMA.16816.F32.BF16 R36, R76, R84.reuse, R36 ;  /* 0x000000544c24723c */ /* 0x080fe60000041824 */
[----:B------:R-:W-:Y:S01]  /*225d0*/  IMAD.MOV.U32 R181, RZ, RZ, R196 ;  /* 0x000000ffffb57224 */ /* 0x000fe200078e00c4 */
[----:B------:R-:W-:Y:S01]  /*225e0*/  MOV R196, R244 ;  /* 0x000000f400c47202 */ /* 0x000fe20000000f00 */
[----:B------:R-:W-:Y:S02]  /*225f0*/  IMAD.MOV.U32 R182, RZ, RZ, R195 ;  /* 0x000000ffffb67224 */ /* 0x000fe400078e00c3 */
[----:B-1----:R-:W-:Y:S01]  /*22600*/  FFMA.FTZ R0, R191, UR4, -R73 ;  /* 0x00000004bf007c23 */ /* 0x002fe20008010849 */
[----:B------:R-:W-:Y:S03]  /*22610*/  IMAD.MOV.U32 R195, RZ, RZ, R199 ;  /* 0x000000ffffc37224 */ /* 0x000fe600078e00c7 */
[----:B------:R-:W-:Y:S01]  /*22620*/  MOV R199, R169 ;  /* 0x000000a900c77202 */ /* 0x000fe20000000f00 */
[----:B------:R1:W5:Y:S01]  /*22630*/  LDL.LU R244, [R1+0x11c] ;  /* 0x00011c0001f47983 */ /* 0x0003620000300800 */
[C---:B------:R-:W-:Y:S04]  /*22640*/  HMMA.16816.F32.BF16 R40, R80.reuse, R84, R40 ;  /* 0x000000545028723c */ /* 0x040fe80000041828 */
[----:B------:R-:W-:Y:S02]  /*22650*/  IMAD.MOV.U32 R169, RZ, RZ, R181 ;  /* 0x000000ffffa97224 */ /* 0x000fe400078e00b5 */
[----:B------:R-:W-:Y:S01]  /*22660*/  IMAD.MOV.U32 R181, RZ, RZ, R196 ;  /* 0x000000ffffb57224 */ /* 0x000fe200078e00c4 */
[----:B------:R-:W-:Y:S01]  /*22670*/  MOV R196, R159 ;  /* 0x0000009f00c47202 */ /* 0x000fe20000000f00 */
[-C--:B------:R-:W-:Y:S01]  /*22680*/  HMMA.16816.F32.BF16 R44, R80, R86.reuse, R44 ;  /* 0x00000056502c723c */ /* 0x080fe2000004182c */
[----:B------:R2:W-:Y:S02]  /*22690*/  MUFU.EX2 R159, R0 ;  /* 0x00000000009f7308 */ /* 0x0005e40000000800 */
[----:B------:R-:W-:Y:S02]  /*226a0*/  IMAD.MOV.U32 R191, RZ, RZ, R194 ;  /* 0x000000ffffbf7224 */ /* 0x000fe400078e00c2 */
[----:B------:R-:W-:Y:S01]  /*226b0*/  IMAD.MOV.U32 R194, RZ, RZ, R198 ;  /* 0x000000ffffc27224 */ /* 0x000fe200078e00c6 */
[C---:B------:R-:W-:Y:S01]  /*226c0*/  HMMA.16816.F32.BF16 R48, R76.reuse, R86, R48 ;  /* 0x000000564c30723c */ /* 0x040fe20000041830 */
[----:B------:R-:W1:Y:S04]  /*226d0*/  LDSM.16.MT88.4 R84, [R213+0x9800] ;  /* 0x00980000d554783b */ /* 0x000e680000004200 */
[----:B------:R-:W-:Y:S01]  /*226e0*/  IMAD.MOV.U32 R198, RZ, RZ, R168 ;  /* 0x000000ffffc67224 */ /* 0x000fe200078e00a8 */
[-C--:B----4-:R-:W-:Y:S05]  /*226f0*/  HMMA.16816.F32.BF16 R52, R76, R88.reuse, R52 ;  /* 0x000000584c34723c */ /* 0x090fea0000041834 */
[----:B------:R-:W-:Y:S02]  /*22700*/  IMAD.MOV.U32 R168, RZ, RZ, R185 ;  /* 0x000000ffffa87224 */ /* 0x000fe400078e00b9 */
[----:B--2---:R-:W-:Y:S01]  /*22710*/  FFMA.FTZ R0, R182, UR4, -R73 ;  /* 0x00000004b6007c23 */ /* 0x004fe20008010849 */
[----:B------:R-:W-:Y:S01]  /*22720*/  IMAD.MOV.U32 R185, RZ, RZ, R230 ;  /* 0x000000ffffb97224 */ /* 0x000fe200078e00e6 */
[C---:B------:R-:W-:Y:S01]  /*22730*/  HMMA.16816.F32.BF16 R56, R80.reuse, R88, R56 ;  /* 0x000000585038723c */ /* 0x040fe20000041838 */
[----:B------:R2:W5:Y:S03]  /*22740*/  LDL.LU R230, [R1+0x118] ;  /* 0x0001180001e67983 */ /* 0x0005660000300800 */
[----:B------:R-:W-:Y:S02]  /*22750*/  IMAD.MOV.U32 R183, RZ, RZ, R191 ;  /* 0x000000ffffb77224 */ /* 0x000fe400078e00bf */
[----:B------:R-:W-:Y:S01]  /*22760*/  IMAD.MOV.U32 R191, RZ, RZ, R194 ;  /* 0x000000ffffbf7224 */ /* 0x000fe200078e00c2 */
[-C--:B------:R-:W-:Y:S04]  /*22770*/  HMMA.16816.F32.BF16 R60, R80, R90.reuse, R60 ;  /* 0x0000005a503c723c */ /* 0x080fe8000004183c */
[----:B------:R-:W-:Y:S02]  /*22780*/  IMAD.MOV.U32 R194, RZ, RZ, R168 ;  /* 0x000000ffffc27224 */ /* 0x000fe400078e00a8 */
[----:B------:R-:W-:Y:S01]  /*22790*/  IMAD.MOV.U32 R168, RZ, RZ, R185 ;  /* 0x000000ffffa87224 */ /* 0x000fe200078e00b9 */
[----:B------:R-:W-:Y:S01]  /*227a0*/  HMMA.16816.F32.BF16 R64, R76, R90, R64 ;  /* 0x0000005a4c40723c */ /* 0x000fe20000041840 */
[----:B------:R4:W2:Y:S01]  /*227b0*/  MUFU.EX2 R185, R0 ;  /* 0x0000000000b97308 */ /* 0x0008a20000000800 */
[----:B------:R-:W3:Y:S02]  /*227c0*/  LDSM.16.MT88.4 R88, [R214+0x9800] ;  /* 0x00980000d658783b */ /* 0x000ee40000004200 */
[----:B------:R-:W-:Y:S01]  /*227d0*/  IMAD.MOV.U32 R182, RZ, RZ, R195 ;  /* 0x000000ffffb67224 */ /* 0x000fe200078e00c3 */
[----:B------:R-:W-:Y:S01]  /*227e0*/  MOV R195, R199 ;  /* 0x000000c700c37202 */ /* 0x000fe20000000f00 */
[----:B------:R-:W-:Y:S01]  /*227f0*/  IMAD.MOV.U32 R199, RZ, RZ, R169 ;  /* 0x000000ffffc77224 */ /* 0x000fe200078e00a9 */
[----:B------:R-:W-:Y:S01]  /*22800*/  F2FP.BF16.F32.PACK_AB R77, R158, R146 ;  /* 0x000000929e4d723e */ /* 0x000fe200000010ff */
[----:B------:R-:W-:Y:S03]  /*22810*/  IMAD.MOV.U32 R169, RZ, RZ, R181 ;  /* 0x000000ffffa97224 */ /* 0x000fe600078e00b5 */
[----:B------:R-:W-:Y:S01]  /*22820*/  IMAD.MOV.U32 R178, RZ, RZ, R182 ;  /* 0x000000ffffb27224 */ /* 0x000fe200078e00b6 */
[----:B------:R-:W-:Y:S01]  /*22830*/  MOV R181, R229 ;  /* 0x000000e500b57202 */ /* 0x000fe20000000f00 */
[----:B------:R-:W-:Y:S01]  /*22840*/  IMAD.MOV.U32 R182, RZ, RZ, R195 ;  /* 0x000000ffffb67224 */ /* 0x000fe200078e00c3 */
[----:B------:R3:W5:Y:S01]  /*22850*/  LDL.LU R229, [R1+0x114] ;  /* 0x0001140001e57983 */ /* 0x0007620000300800 */
[----:B------:R-:W-:Y:S01]  /*22860*/  IMAD.MOV.U32 R195, RZ, RZ, R169 ;  /* 0x000000ffffc37224 */ /* 0x000fe200078e00a9 */
[----:B------:R-:W-:Y:S01]  /*22870*/  F2FP.BF16.F32.PACK_AB R76, R170, R156 ;  /* 0x0000009caa4c723e */ /* 0x000fe200000010ff */
[----:B----4-:R-:W-:Y:S01]  /*22880*/  FFMA.FTZ R0, R183, UR4, -R74 ;  /* 0x00000004b7007c23 */ /* 0x010fe2000801084a */
[----:B------:R4:W5:Y:S01]  /*22890*/  LDL.LU R228, [R1+0x110] ;  /* 0x0001100001e47983 */ /* 0x0009620000300800 */
[----:B------:R-:W-:Y:S01]  /*228a0*/  F2FP.BF16.F32.PACK_AB R80, R157, R145 ;  /* 0x000000919d50723e */ /* 0x000fe200000010ff */
[----:B------:R-:W-:Y:S01]  /*228b0*/  IMAD.MOV.U32 R183, RZ, RZ, R191 ;  /* 0x000000ffffb77224 */ /* 0x000fe200078e00bf */
[----:B------:R4:W-:Y:S01]  /*228c0*/  MUFU.EX2 R169, R0 ;  /* 0x0000000000a97308 */ /* 0x0009e20000000800 */
[----:B------:R-:W-:Y:S01]  /*228d0*/  MOV R191, R168 ;  /* 0x000000a800bf7202 */ /* 0x000fe20000000f00 */
[----:B------:R-:W-:Y:S01]  /*228e0*/  IMAD.MOV.U32 R168, RZ, RZ, R181 ;  /* 0x000000ffffa87224 */ /* 0x000fe200078e00b5 */
[----:B------:R-:W-:Y:S01]  /*228f0*/  F2FP.BF16.F32.PACK_AB R78, R187, R190 ;  /* 0x000000bebb4e723e */ /* 0x000fe200000010ff */
[----:B------:R-:W-:Y:S01]  /*22900*/  IMAD.MOV.U32 R179, RZ, RZ, R183 ;  /* 0x000000ffffb37224 */ /* 0x000fe200078e00b7 */
[----:B------:R-:W-:Y:S01]  /*22910*/  F2FP.BF16.F32.PACK_AB R79, R186, R171 ;  /* 0x000000abba4f723e */ /* 0x000fe200000010ff */
[----:B------:R-:W-:Y:S01]  /*22920*/  IMAD.MOV.U32 R183, RZ, RZ, R168 ;  /* 0x000000ffffb77224 */ /* 0x000fe200078e00a8 */
[----:B--2---:R-:W-:Y:S01]  /*22930*/  F2FP.BF16.F32.PACK_AB R82, R185, R159 ;  /* 0x0000009fb952723e */ /* 0x004fe200000010ff */
[----:B------:R-:W-:Y:S02]  /*22940*/  IMAD.MOV.U32 R181, RZ, RZ, R180 ;  /* 0x000000ffffb57224 */ /* 0x000fe400078e00b4 */
[----:B------:R-:W-:Y:S02]  /*22950*/  IMAD.MOV.U32 R180, RZ, RZ, R227 ;  /* 0x000000ffffb47224 */ /* 0x000fe400078e00e3 */
[----:B------:R2:W5:Y:S01]  /*22960*/  LDL.LU R227, [R1+0x10c] ;  /* 0x00010c0001e37983 */ /* 0x0005620000300800 */
[-C--:B-1----:R-:W-:Y:S03]  /*22970*/  HMMA.16816.F32.BF16 R4, R76, R84.reuse, R4 ;  /* 0x000000544c04723c */ /* 0x082fe60000041804 */
[----:B----4-:R-:W-:Y:S01]  /*22980*/  FFMA.FTZ R0, R178, UR4, -R74 ;  /* 0x00000004b2007c23 */ /* 0x010fe2000801084a */
[----:B------:R-:W-:Y:S01]  /*22990*/  MOV R178, R182 ;  /* 0x000000b600b27202 */ /* 0x000fe20000000f00 */
[----:B------:R-:W-:Y:S02]  /*229a0*/  IMAD.MOV.U32 R182, RZ, RZ, R181 ;  /* 0x000000ffffb67224 */ /* 0x000fe400078e00b5 */
[----:B------:R1:W4:Y:S01]  /*229b0*/  MUFU.EX2 R168, R0 ;  /* 0x0000000000a87308 */ /* 0x0003220000000800 */
[----:B------:R-:W-:Y:S03]  /*229c0*/  IMAD.MOV.U32 R181, RZ, RZ, R180 ;  /* 0x000000ffffb57224 */ /* 0x000fe600078e00b4 */
[----:B------:R-:W-:Y:S01]  /*229d0*/  IMAD.MOV.U32 R180, RZ, RZ, R184 ;  /* 0x000000ffffb47224 */ /* 0x000fe200078e00b8 */
[----:B------:R-:W-:Y:S01]  /*229e0*/  MOV R184, R142 ;  /* 0x0000008e00b87202 */ /* 0x000fe20000000f00 */
[----:B------:R-:W-:Y:S02]  /*229f0*/  IMAD.MOV.U32 R174, RZ, RZ, R178 ;  /* 0x000000ffffae7224 */ /* 0x000fe400078e00b2 */
[----:B------:R-:W-:Y:S02]  /*22a00*/  IMAD.MOV.U32 R178, RZ, RZ, R183 ;  /* 0x000000ffffb27224 */ /* 0x000fe400078e00b7 */
[----:B------:R-:W-:Y:S01]  /*22a10*/  IMAD.MOV.U32 R183, RZ, RZ, R182 ;  /* 0x000000ffffb77224 */ /* 0x000fe200078e00b6 */
[----:B------:R-:W-:Y:S01]  /*22a20*/  MOV R182, R181 ;  /* 0x000000b500b67202 */ /* 0x000fe20000000f00 */
[----:B------:R-:W-:Y:S02]  /*22a30*/  IMAD.MOV.U32 R181, RZ, RZ, R180 ;  /* 0x000000ffffb57224 */ /* 0x000fe400078e00b4 */
[----:B------:R-:W-:Y:S02]  /*22a40*/  IMAD.MOV.U32 R180, RZ, RZ, R184 ;  /* 0x000000ffffb47224 */ /* 0x000fe400078e00b8 */
[----:B-1----:R-:W-:Y:S01]  /*22a50*/  FFMA.FTZ R0, R179, UR4, -R74 ;  /* 0x00000004b3007c23 */ /* 0x002fe2000801084a */
[----:B------:R-:W-:Y:S01]  /*22a60*/  IMAD.MOV.U32 R142, RZ, RZ, R226 ;  /* 0x000000ffff8e7224 */ /* 0x000fe200078e00e2 */
[----:B----4-:R-:W-:Y:S01]  /*22a70*/  F2FP.BF16.F32.PACK_AB R81, R168, R169 ;  /* 0x000000a9a851723e */ /* 0x010fe200000010ff */
[----:B------:R2:W5:Y:S01]  /*22a80*/  LDL.LU R226, [R1+0x108] ;  /* 0x0001080001e27983 */ /* 0x0005620000300800 */
[----:B------:R1:W-:Y:S01]  /*22a90*/  MUFU.EX2 R179, R0 ;  /* 0x0000000000b37308 */ /* 0x0003e20000000800 */
[----:B------:R-:W-:Y:S02]  /*22aa0*/  IMAD.MOV.U32 R125, RZ, RZ, R180 ;  /* 0x000000ffff7d7224 */ /* 0x000fe400078e00b4 */
[----:B------:R-:W-:Y:S02]  /*22ab0*/  IMAD.MOV.U32 R184, RZ, RZ, R149 ;  /* 0x000000ffffb87224 */ /* 0x000fe400078e0095 */
[----:B------:R-:W-:Y:S02]  /*22ac0*/  IMAD.MOV.U32 R149, RZ, RZ, R225 ;  /* 0x000000ffff957224 */ /* 0x000fe400078e00e1 */
[----:B------:R-:W-:Y:S01]  /*22ad0*/  IMAD.MOV.U32 R126, RZ, RZ, R181 ;  /* 0x000000ffff7e7224 */ /* 0x000fe200078e00b5 */
[----:B------:R-:W-:Y:S02]  /*22ae0*/  MOV R120, R184 ;  /* 0x000000b800787202 */ /* 0x000fe40000000f00 */
[----:B------:R-:W-:Y:S01]  /*22af0*/  MUFU.EX2 R181, R128 ;  /* 0x0000008000b57308 */ /* 0x000fe20000000800 */
[----:B------:R-:W-:Y:S01]  /*22b00*/  IMAD.MOV.U32 R121, RZ, RZ, R149 ;  /* 0x000000ffff797224 */ /* 0x000fe200078e0095 */
[----:B------:R2:W5:Y:S01]  /*22b10*/  LDL.LU R225, [R1+0x104] ;  /* 0x0001040001e17983 */ /* 0x0005620000300800 */
[----:B------:R-:W-:Y:S02]  /*22b20*/  IMAD.MOV.U32 R106, RZ, RZ, R182 ;  /* 0x000000ffff6a7224 */ /* 0x000fe400078e00b6 */
[----:B------:R-:W-:Y:S02]  /*22b30*/  IMAD.MOV.U32 R175, RZ, RZ, R183 ;  /* 0x000000ffffaf7224 */ /* 0x000fe400078e00b7 */
[----:B------:R-:W-:Y:S03]  /*22b40*/  IMAD.MOV.U32 R149, RZ, RZ, R224 ;  /* 0x000000ffff957224 */ /* 0x000fe600078e00e0 */
[----:B------:R-:W-:Y:S01]  /*22b50*/  MUFU.EX2 R184, R127 ;  /* 0x0000007f00b87308 */ /* 0x000fe20000000800 */
[----:B-1----:R-:W-:Y:S01]  /*22b60*/  FFMA.FTZ R0, R174, UR4, -R74 ;  /* 0x00000004ae007c23 */ /* 0x002fe2000801084a */
[----:B------:R2:W5:Y:S01]  /*22b70*/  LDL.LU R224, [R1+0x100] ;  /* 0x0001000001e07983 */ /* 0x0005620000300800 */
[----:B------:R-:W-:Y:S07]  /*22b80*/  MOV R174, R178 ;  /* 0x000000b200ae7202 */ /* 0x000fee0000000f00 */
[----:B------:R1:W4:Y:S10]  /*22b90*/  MUFU.EX2 R180, R0 ;  /* 0x0000000000b47308 */ /* 0x0003340000000800 */
[----:B------:R-:W-:Y:S10]  /*22ba0*/  MUFU.EX2 R178, R201 ;  /* 0x000000c900b27308 */ /* 0x000ff40000000800 */
[----:B------:R-:W-:Y:S01]  /*22bb0*/  MUFU.EX2 R182, R135 ;  /* 0x0000008700b67308 */ /* 0x000fe20000000800 */
[----:B-1----:R-:W-:Y:S01]  /*22bc0*/  FFMA.FTZ R0, R120, UR4, -R73 ;  /* 0x0000000478007c23 */ /* 0x002fe20008010849 */
[----:B------:R-:W-:Y:S01]  /*22bd0*/  IMAD.MOV.U32 R120, RZ, RZ, R121 ;  /* 0x000000ffff787224 */ /* 0x000fe200078e0079 */
[----:B----4-:R-:W-:Y:S01]  /*22be0*/  F2FP.BF16.F32.PACK_AB R83, R180, R179 ;  /* 0x000000b3b453723e */ /* 0x010fe200000010ff */
[----:B------:R-:W-:Y:S01]  /*22bf0*/  IMAD.MOV.U32 R121, RZ, RZ, R125 ;  /* 0x000000ffff797224 */ /* 0x000fe200078e007d */
[----:B------:R-:W-:Y:S01]  /*22c00*/  MOV R125, R126 ;  /* 0x0000007e007d7202 */ /* 0x000fe20000000f00 */
[----:B------:R-:W-:Y:S02]  /*22c10*/  IMAD.MOV.U32 R126, RZ, RZ, R106 ;  /* 0x000000ffff7e7224 */ /* 0x000fe400078e006a */
[----:B------:R-:W-:Y:S02]  /*22c20*/  IMAD.MOV.U32 R106, RZ, RZ, R175 ;  /* 0x000000ffff6a7224 */ /* 0x000fe400078e00af */
[----:B------:R-:W1:Y:S01]  /*22c30*/  MUFU.EX2 R183, R134 ;  /* 0x0000008600b77308 */ /* 0x000e620000000800 */
[C---:B------:R-:W-:Y:S04]  /*22c40*/  HMMA.16816.F32.BF16 R8, R80.reuse, R84, R8 ;  /* 0x000000545008723c */ /* 0x040fe80000041808 */
[----:B------:R-:W-:Y:S02]  /*22c50*/  IMAD.MOV.U32 R175, RZ, RZ, R174 ;  /* 0x000000ffffaf7224 */ /* 0x000fe400078e00ae */
[-C--:B------:R-:W-:Y:S05]  /*22c60*/  HMMA.16816.F32.BF16 R12, R80, R86.reuse, R12 ;  /* 0x00000056500c723c */ /* 0x080fea000004180c */
[----:B------:R-:W-:Y:S01]  /*22c70*/  IMAD.MOV.U32 R174, RZ, RZ, R191 ;  /* 0x000000ffffae7224 */ /* 0x000fe200078e00bf */
[C---:B------:R-:W-:Y:S01]  /*22c80*/  HMMA.16816.F32.BF16 R16, R76.reuse, R86, R16 ;  /* 0x000000564c10723c */ /* 0x040fe20000041810 */
[----:B------:R-:W4:Y:S04]  /*22c90*/  LDSM.16.MT88.4 R84, [R215+0x9800] ;  /* 0x00980000d754783b */ /* 0x000f280000004200 */
[----:B------:R-:W-:Y:S01]  /*22ca0*/  MOV R191, R195 ;  /* 0x000000c300bf7202 */ /* 0x000fe20000000f00 */
        /* <DEDUP_REMOVED lines=16> */
[----:B------:R-:W-:Y:S02]  /*22db0*/  IMAD.MOV.U32 R126, RZ, RZ, R175 ;  /* 0x000000ffff7e7224 */ /* 0x000fe400078e00af */
[----:B------:R-:W-:Y:S01]  /*22dc0*/  FFMA.FTZ R75, R124, UR4, -R73 ;  /* 0x000000047c4b7c23 */ /* 0x000fe20008010849 */
[----:B------:R-:W-:Y:S03]  /*22dd0*/  IMAD.MOV.U32 R175, RZ, RZ, R191 ;  /* 0x000000ffffaf7224 */ /* 0x000fe600078e00bf */
[----:B------:R-:W-:Y:S01]  /*22de0*/  MOV R191, R199 ;  /* 0x000000c700bf7202 */ /* 0x000fe20000000f00 */
[-C--:B------:R-:W-:Y:S03]  /*22df0*/  HMMA.16816.F32.BF16 R44, R80, R90.reuse, R44 ;  /* 0x0000005a502c723c */ /* 0x080fe6000004182c */
[----:B---3--:R-:W-:Y:S01]  /*22e00*/  FFMA.FTZ R0, R120, UR4, -R73 ;  /* 0x0000000478007c23 */ /* 0x008fe20008010849 */
[----:B------:R-:W-:Y:S01]  /*22e10*/  IMAD.MOV.U32 R120, RZ, RZ, R125 ;  /* 0x000000ffff787224 */ /* 0x000fe200078e007d */
[----:B------:R-:W-:Y:S01]  /*22e20*/  MOV R125, R106 ;  /* 0x0000006a007d7202 */ /* 0x000fe20000000f00 */
[----:B------:R-:W-:Y:S01]  /*22e30*/  IMAD.MOV.U32 R106, RZ, RZ, R174 ;  /* 0x000000ffff6a7224 */ /* 0x000fe200078e00ae */
[C---:B------:R-:W-:Y:S01]  /*22e40*/  HMMA.16816.F32.BF16 R48, R76.reuse, R90, R48 ;  /* 0x0000005a4c30723c */ /* 0x040fe20000041830 */
[----:B------:R-:W3:Y:S03]  /*22e50*/  LDSM.16.MT88.4 R88, [R213+0xa000] ;  /* 0x00a00000d558783b */ /* 0x000ee60000004200 */
[----:B------:R-:W-:Y:S02]  /*22e60*/  IMAD.MOV.U32 R174, RZ, RZ, R194 ;  /* 0x000000ffffae7224 */ /* 0x000fe400078e00c2 */
[----:B------:R-:W-:Y:S01]  /*22e70*/  IMAD.MOV.U32 R194, RZ, RZ, R198 ;  /* 0x000000ffffc27224 */ /* 0x000fe200078e00c6 */
[-C--:B----4-:R-:W-:Y:S04]  /*22e80*/  HMMA.16816.F32.BF16 R52, R76, R84.reuse, R52 ;  /* 0x000000544c34723c */ /* 0x090fe80000041834 */
[----:B------:R-:W-:Y:S01]  /*22e90*/  IMAD.MOV.U32 R198, RZ, RZ, R177 ;  /* 0x000000ffffc67224 */ /* 0x000fe200078e00b1 */
[----:B------:R-:W-:Y:S01]  /*22ea0*/  MOV R177, R188 ;  /* 0x000000bc00b17202 */ /* 0x000fe20000000f00 */
[----:B------:R-:W-:Y:S01]  /*22eb0*/  IMAD.MOV.U32 R188, RZ, RZ, R151 ;  /* 0x000000ffffbc7224 */ /* 0x000fe200078e0097 */
[C---:B------:R-:W-:Y:S04]  /*22ec0*/  HMMA.16816.F32.BF16 R56, R80.reuse, R84, R56 ;  /* 0x000000545038723c */ /* 0x040fe80000041838 */
[----:B------:R-:W-:Y:S01]  /*22ed0*/  IMAD.MOV.U32 R151, RZ, RZ, R141 ;  /* 0x000000ffff977224 */ /* 0x000fe200078e008d */
[----:B------:R-:W-:Y:S01]  /*22ee0*/  MOV R141, R148 ;  /* 0x00000094008d7202 */ /* 0x000fe20000000f00 */
[-C--:B------:R-:W-:Y:S01]  /*22ef0*/  HMMA.16816.F32.BF16 R60, R80, R86.reuse, R60 ;  /* 0x00000056503c723c */ /* 0x080fe2000004183c */
[----:B------:R-:W4:Y:S04]  /*22f00*/  MUFU.EX2 R148, R0 ;  /* 0x0000000000947308 */ /* 0x000f280000000800 */
[----:B------:R-:W-:Y:S01]  /*22f10*/  IMAD.MOV.U32 R199, RZ, RZ, R172 ;  /* 0x000000ffffc77224 */ /* 0x000fe200078e00ac */
[----:B------:R-:W-:Y:S01]  /*22f20*/  HMMA.16816.F32.BF16 R64, R76, R86, R64 ;  /* 0x000000564c40723c */ /* 0x000fe20000041840 */
[----:B------:R-:W-:Y:S04]  /*22f30*/  LDSM.16.MT88.4 R84, [R213+0xa800] ;  /* 0x00a80000d554783b */ /* 0x000fe80000004200 */
[----:B------:R-:W-:Y:S02]  /*22f40*/  IMAD.MOV.U32 R123, RZ, RZ, R120 ;  /* 0x000000ffff7b7224 */ /* 0x000fe400078e0078 */
[----:B------:R-:W-:Y:S01]  /*22f50*/  IMAD.MOV.U32 R120, RZ, RZ, R125 ;  /* 0x000000ffff787224 */ /* 0x000fe200078e007d */
[----:B-1----:R-:W-:Y:S03]  /*22f60*/  F2FP.BF16.F32.PACK_AB R76, R183, R182 ;  /* 0x000000b6b74c723e */ /* 0x002fe600000010ff */
[----:B------:R-:W-:Y:S02]  /*22f70*/  IMAD.MOV.U32 R172, RZ, RZ, R176 ;  /* 0x000000ffffac7224 */ /* 0x000fe400078e00b0 */
[----:B------:R-:W-:Y:S01]  /*22f80*/  FFMA.FTZ R3, R123, UR4, -R73 ;  /* 0x000000047b037c23 */ /* 0x000fe20008010849 */
[----:B------:R-:W-:Y:S01]  /*22f90*/  IMAD.MOV.U32 R124, RZ, RZ, R121 ;  /* 0x000000ffff7c7224 */ /* 0x000fe200078e0079 */
[----:B------:R-:W-:Y:S01]  /*22fa0*/  MOV R121, R126 ;  /* 0x0000007e00797202 */ /* 0x000fe20000000f00 */
[----:B------:R-:W-:Y:S01]  /*22fb0*/  IMAD.MOV.U32 R125, RZ, RZ, R106 ;  /* 0x000000ffff7d7224 */ /* 0x000fe200078e006a */
[----:B------:R-:W-:Y:S01]  /*22fc0*/  F2FP.BF16.F32.PACK_AB R77, R184, R181 ;  /* 0x000000b5b84d723e */ /* 0x000fe200000010ff */
[----:B------:R-:W-:Y:S01]  /*22fd0*/  IMAD.MOV.U32 R176, RZ, RZ, R193 ;  /* 0x000000ffffb07224 */ /* 0x000fe200078e00c1 */
[----:B----4-:R-:W-:Y:S01]  /*22fe0*/  F2FP.BF16.F32.PACK_AB R80, R148, R189 ;  /* 0x000000bd9450723e */ /* 0x010fe200000010ff */
[----:B------:R-:W-:Y:S01]  /*22ff0*/  IMAD.MOV.U32 R106, RZ, RZ, R174 ;  /* 0x000000ffff6a7224 */ /* 0x000fe200078e00ae */
[----:B------:R-:W-:Y:S01]  /*23000*/  MOV R174, R199 ;  /* 0x000000c700ae7202 */ /* 0x000fe20000000f00 */
        /* <DEDUP_REMOVED lines=24> */
[----:B------:R-:W-:Y:S01]  /*23190*/  MUFU.EX2 R149, R75 ;  /* 0x0000004b00957308 */ /* 0x000fe20000000800 */
[----:B------:R-:W-:Y:S01]  /*231a0*/  IMAD.MOV.U32 R124, RZ, RZ, R120 ;  /* 0x000000ffff7c7224 */ /* 0x000fe200078e0078 */
[----:B------:R-:W-:Y:S01]  /*231b0*/  MOV R120, R106 ;  /* 0x0000006a00787202 */ /* 0x000fe20000000f00 */
[----:B------:R-:W-:Y:S02]  /*231c0*/  IMAD.MOV.U32 R198, RZ, RZ, R177 ;  /* 0x000000ffffc67224 */ /* 0x000fe400078e00b1 */
[----:B------:R-:W-:Y:S02]  /*231d0*/  IMAD.MOV.U32 R172, RZ, RZ, R176 ;  /* 0x000000ffffac7224 */ /* 0x000fe400078e00b0 */
[----:B------:R-:W-:Y:S03]  /*231e0*/  IMAD.MOV.U32 R106, RZ, RZ, R175 ;  /* 0x000000ffff6a7224 */ /* 0x000fe600078e00af */
[----:B------:R1:W4:Y:S01]  /*231f0*/  MUFU.EX2 R176, R3 ;  /* 0x0000000300b07308 */ /* 0x0003220000000800 */
        /* <DEDUP_REMOVED lines=9> */
[----:B------:R2:W-:Y:S01]  /*23290*/  MUFU.EX2 R188, R0 ;  /* 0x0000000000bc7308 */ /* 0x0005e20000000800 */
[----:B------:R-:W-:Y:S01]  /*232a0*/  IMAD.MOV.U32 R116, RZ, RZ, R123 ;  /* 0x000000ffff747224 */ /* 0x000fe200078e007b */
[----:B------:R-:W-:Y:S01]  /*232b0*/  MOV R123, R120 ;  /* 0x00000078007b7202 */ /* 0x000fe20000000f00 */
[----:B------:R-:W-:Y:S02]  /*232c0*/  IMAD.MOV.U32 R120, RZ, RZ, R175 ;  /* 0x000000ffff787224 */ /* 0x000fe400078e00af */
[----:B-1----:R-:W-:Y:S01]  /*232d0*/  FADD.FTZ R3, R105, R96 ;  /* 0x0000006069037221 */ /* 0x002fe20000010000 */
[----:B------:R-:W-:Y:S02]  /*232e0*/  IMAD.MOV.U32 R175, RZ, RZ, R198 ;  /* 0x000000ffffaf7224 */ /* 0x000fe400078e00c6 */
[----:B------:R-:W-:Y:S01]  /*232f0*/  FFMA.FTZ R96, R212, UR4, -R73 ;  /* 0x00000004d4607c23 */ /* 0x000fe20008010849 */
[----:B------:R-:W-:Y:S01]  /*23300*/  IMAD.MOV.U32 R198, RZ, RZ, R172 ;  /* 0x000000ffffc67224 */ /* 0x000fe200078e00ac */
[----:B----4-:R-:W-:Y:S01]  /*23310*/  F2FP.BF16.F32.PACK_AB R82, R176, R149 ;  /* 0x00000095b052723e */ /* 0x010fe200000010ff */
[----:B------:R-:W-:Y:S01]  /*23320*/  IMAD.MOV.U32 R172, RZ, RZ, R193 ;  /* 0x000000ffffac7224 */ /* 0x000fe200078e00c1 */
[----:B------:R-:W-:Y:S01]  /*23330*/  MOV R193, R143 ;  /* 0x0000008f00c17202 */ /* 0x000fe20000000f00 */
[----:B------:R-:W-:Y:S02]  /*23340*/  IMAD.MOV.U32 R192, RZ, RZ, R221 ;  /* 0x000000ffffc07224 */ /* 0x000fe400078e00dd */
[----:B------:R-:W-:Y:S02]  /*23350*/  IMAD.MOV.U32 R155, RZ, RZ, R223 ;  /* 0x000000ffff9b7224 */ /* 0x000fe400078e00df */
[----:B------:R-:W-:Y:S01]  /*23360*/  IMAD.MOV.U32 R140, RZ, RZ, R160 ;  /* 0x000000ffff8c7224 */ /* 0x000fe200078e00a0 */
[----:B------:R-:W-:Y:S01]  /*23370*/  MOV R160, R222 ;  /* 0x000000de00a07202 */ /* 0x000fe20000000f00 */
[----:B--2---:R-:W-:Y:S01]  /*23380*/  FFMA.FTZ R0, R117, UR4, -R74 ;  /* 0x0000000475007c23 */ /* 0x004fe2000801084a */
[----:B------:R2:W5:Y:S01]  /*23390*/  LDL.LU R223, [R1+0xfc] ;  /* 0x0000fc0001df7983 */ /* 0x0005620000300800 */
[----:B------:R-:W-:Y:S02]  /*233a0*/  IMAD.MOV.U32 R117, RZ, RZ, R124 ;  /* 0x000000ffff757224 */ /* 0x000fe400078e007c */
[----:B------:R1:W4:Y:S01]  /*233b0*/  MUFU.EX2 R143, R0 ;  /* 0x00000000008f7308 */ /* 0x0003220000000800 */
[----:B------:R-:W-:Y:S01]  /*233c0*/  IMAD.MOV.U32 R124, RZ, RZ, R106 ;  /* 0x000000ffff7c7224 */ /* 0x000fe200078e006a */
[----:B------:R2:W5:Y:S01]  /*233d0*/  LDL.LU R222, [R1+0xf8] ;  /* 0x0000f80001de7983 */ /* 0x0005620000300800 */
[----:B------:R-:W-:Y:S01]  /*233e0*/  IMAD.MOV.U32 R106, RZ, RZ, R174 ;  /* 0x000000ffff6a7224 */ /* 0x000fe200078e00ae */
[----:B------:R-:W-:Y:S01]  /*233f0*/  MOV R174, R173 ;  /* 0x000000ad00ae7202 */ /* 0x000fe20000000f00 */
[----:B------:R-:W-:Y:S01]  /*23400*/  IMAD.MOV.U32 R173, RZ, RZ, R177 ;  /* 0x000000ffffad7224 */ /* 0x000fe200078e00b1 */
[----:B------:R2:W5:Y:S01]  /*23410*/  LDL.LU R221, [R1+0xf4] ;  /* 0x0000f40001dd7983 */ /* 0x0005620000300800 */
[----:B------:R-:W-:Y:S03]  /*23420*/  IMAD.MOV.U32 R177, RZ, RZ, R192 ;  /* 0x000000ffffb17224 */ /* 0x000fe600078e00c0 */
[----:B------:R-:W-:Y:S01]  /*23430*/  MUFU.EX2 R124, R124 ;  /* 0x0000007c007c7308 */ /* 0x000fe20000000800 */
[----:B------:R-:W-:Y:S02]  /*23440*/  IMAD.MOV.U32 R192, RZ, RZ, R151 ;  /* 0x000000ffffc07224 */ /* 0x000fe400078e0097 */
[----:B------:R-:W-:Y:S02]  /*23450*/  IMAD.MOV.U32 R151, RZ, RZ, R220 ;  /* 0x000000ffff977224 */ /* 0x000fe400078e00dc */
[----:B------:R2:W5:Y:S01]  /*23460*/  LDL.LU R220, [R1+0xf0] ;  /* 0x0000f00001dc7983 */ /* 0x0005620000300800 */
[----:B-1----:R-:W-:Y:S01]  /*23470*/  FFMA.FTZ R0, R116, UR4, -R74 ;  /* 0x0000000474007c23 */ /* 0x002fe2000801084a */
[----:B----4-:R-:W-:Y:S01]  /*23480*/  F2FP.BF16.F32.PACK_AB R81, R143, R188 ;  /* 0x000000bc8f51723e */ /* 0x010fe200000010ff */
[----:B------:R-:W-:Y:S02]  /*23490*/  IMAD.MOV.U32 R116, RZ, RZ, R117 ;  /* 0x000000ffff747224 */ /* 0x000fe400078e0075 */
[----:B------:R1:W4:Y:S01]  /*234a0*/  MUFU.EX2 R201, R0 ;  /* 0x0000000000c97308 */ /* 0x0003220000000800 */
[----:B------:R-:W-:Y:S01]  /*234b0*/  IMAD.MOV.U32 R117, RZ, RZ, R123 ;  /* 0x000000ffff757224 */ /* 0x000fe200078e007b */
[----:B------:R-:W-:Y:S01]  /*234c0*/  MOV R123, R120 ;  /* 0x00000078007b7202 */ /* 0x000fe20000000f00 */
        /* <DEDUP_REMOVED lines=8> */
[----:B------:R-:W-:Y:S01]  /*23550*/  MUFU.EX2 R175, R205 ;  /* 0x000000cd00af7308 */ /* 0x000fe20000000800 */
[----:B------:R-:W-:Y:S02]  /*23560*/  IMAD.MOV.U32 R98, RZ, RZ, R174 ;  /* 0x000000ffff627224 */ /* 0x000fe400078e00ae */
[----:B-1----:R-:W-:Y:S01]  /*23570*/  FFMA.FTZ R0, R116, UR4, -R74 ;  /* 0x0000000474007c23 */ /* 0x002fe2000801084a */
[----:B------:R-:W-:Y:S02]  /*23580*/  IMAD.MOV.U32 R116, RZ, RZ, R123 ;  /* 0x000000ffff747224 */ /* 0x000fe400078e007b */
[----:B------:R-:W-:Y:S01]  /*23590*/  FADD.FTZ R75, R129, R97 ;  /* 0x00000061814b7221 */ /* 0x000fe20000010000 */
[----:B------:R-:W-:Y:S01]  /*235a0*/  IMAD.MOV.U32 R123, RZ, RZ, R150 ;  /* 0x000000ffff7b7224 */ /* 0x000fe200078e0096 */
[----:B------:R-:W-:Y:S02]  /*235b0*/  MOV R129, R98 ;  /* 0x0000006200817202 */ /* 0x000fe40000000f00 */
[----:B------:R1:W2:Y:S01]  /*235c0*/  MUFU.EX2 R150, R0 ;  /* 0x0000000000967308 */ /* 0x0002a20000000800 */
[----:B------:R-:W-:Y:S02]  /*235d0*/  IMAD.MOV.U32 R177, RZ, RZ, R193 ;  /* 0x000000ffffb17224 */ /* 0x000fe400078e00c1 */
[----:B------:R-:W-:Y:S01]  /*235e0*/  FADD.FTZ R75, R101, R75 ;  /* 0x0000004b654b7221 */ /* 0x000fe20000010000 */
[----:B------:R-:W-:Y:S02]  /*235f0*/  IMAD.MOV.U32 R133, RZ, RZ, R198 ;  /* 0x000000ffff857224 */ /* 0x000fe400078e00c6 */
[----:B------:R-:W-:Y:S01]  /*23600*/  IMAD.MOV.U32 R193, RZ, RZ, R151 ;  /* 0x000000ffffc17224 */ /* 0x000fe200078e0097 */
[----:B------:R-:W-:Y:S01]  /*23610*/  MOV R151, R119 ;  /* 0x0000007700977202 */ /* 0x000fe20000000f00 */
[----:B------:R-:W-:Y:S02]  /*23620*/  IMAD.MOV.U32 R127, RZ, RZ, R173 ;  /* 0x000000ffff7f7224 */ /* 0x000fe400078e00ad */
[----:B------:R-:W-:Y:S01]  /*23630*/  MUFU.EX2 R174, R208 ;  /* 0x000000d000ae7308 */ /* 0x000fe20000000800 */
[----:B------:R-:W-:Y:S02]  /*23640*/  IMAD.MOV.U32 R128, RZ, RZ, R172 ;  /* 0x000000ffff807224 */ /* 0x000fe400078e00ac */
[----:B------:R-:W-:Y:S02]  /*23650*/  IMAD.MOV.U32 R135, RZ, RZ, R120 ;  /* 0x000000ffff877224 */ /* 0x000fe400078e0078 */
[----:B------:R-:W-:Y:S01]  /*23660*/  IMAD.MOV.U32 R134, RZ, RZ, R106 ;  /* 0x000000ffff867224 */ /* 0x000fe200078e006a */
[----:B------:R-:W-:Y:S01]  /*23670*/  MOV R106, R177 ;  /* 0x000000b1006a7202 */ /* 0x000fe20000000f00 */
[----:B------:R-:W-:Y:S03]  /*23680*/  IMAD.MOV.U32 R98, RZ, RZ, R133 ;  /* 0x000000ffff627224 */ /* 0x000fe600078e0085 */
[----:B------:R3:W-:Y:S01]  /*23690*/  MUFU.EX2 R173, R248 ;  /* 0x000000f800ad7308 */ /* 0x0007e20000000800 */
[----:B------:R-:W-:Y:S02]  /*236a0*/  IMAD.MOV.U32 R133, RZ, RZ, R127 ;  /* 0x000000ffff857224 */ /* 0x000fe400078e007f */
[----:B-1----:R-:W-:Y:S01]  /*236b0*/  FFMA.FTZ R0, R129, UR4, -R73 ;  /* 0x0000000481007c23 */ /* 0x002fe20008010849 */
[----:B------:R-:W-:Y:S02]  /*236c0*/  IMAD.MOV.U32 R198, RZ, RZ, R193 ;  /* 0x000000ffffc67224 */ /* 0x000fe400078e00c1 */
[----:B------:R-:W-:Y:S01]  /*236d0*/  FFMA.FTZ R106, R106, UR4, -R73 ;  /* 0x000000046a6a7c23 */ /* 0x000fe20008010849 */
[----:B------:R-:W-:Y:S02]  /*236e0*/  IMAD.MOV.U32 R127, RZ, RZ, R128 ;  /* 0x000000ffff7f7224 */ /* 0x000fe400078e0080 */
[----:B------:R-:W-:Y:S01]  /*236f0*/  IMAD.MOV.U32 R193, RZ, RZ, R151 ;  /* 0x000000ffffc17224 */ /* 0x000fe200078e0097 */
[----:B------:R-:W-:Y:S01]  /*23700*/  MUFU.EX2 R172, R249 ;  /* 0x000000f900ac7308 */ /* 0x000fe20000000800 */
[----:B------:R-:W-:Y:S01]  /*23710*/  IMAD.MOV.U32 R128, RZ, RZ, R134 ;  /* 0x000000ffff807224 */ /* 0x000fe200078e0086 */
[----:B------:R-:W-:Y:S01]  /*23720*/  MOV R134, R135 ;  /* 0x0000008700867202 */ /* 0x000fe20000000f00 */
[----:B------:R-:W-:Y:S02]  /*23730*/  IMAD.MOV.U32 R129, RZ, RZ, R98 ;  /* 0x000000ffff817224 */ /* 0x000fe400078e0062 */
[----:B------:R-:W-:Y:S02]  /*23740*/  IMAD.MOV.U32 R135, RZ, RZ, R116 ;  /* 0x000000ffff877224 */ /* 0x000fe400078e0074 */
[----:B------:R-:W-:Y:S03]  /*23750*/  IMAD.MOV.U32 R98, RZ, RZ, R133 ;  /* 0x000000ffff627224 */ /* 0x000fe600078e0085 */
[----:B------:R1:W-:Y:S01]  /*23760*/  MUFU.EX2 R151, R210 ;  /* 0x000000d200977308 */ /* 0x0003e20000000800 */
[----:B------:R-:W-:Y:S02]  /*23770*/  IMAD.MOV.U32 R116, RZ, RZ, R117 ;  /* 0x000000ffff747224 */ /* 0x000fe400078e0075 */
[----:B------:R-:W-:Y:S01]  /*23780*/  FFMA.FTZ R97, R129, UR4, -R73 ;  /* 0x0000000481617c23 */ /* 0x000fe20008010849 */
[----:B------:R-:W-:Y:S01]  /*23790*/  IMAD.MOV.U32 R133, RZ, RZ, R127 ;  /* 0x000000ffff857224 */ /* 0x000fe200078e007f */
[----:B------:R-:W-:Y:S01]  /*237a0*/  MOV R127, R128 ;  /* 0x00000080007f7202 */ /* 0x000fe20000000f00 */
[----:B------:R-:W-:Y:S02]  /*237b0*/  IMAD.MOV.U32 R117, RZ, RZ, R121 ;  /* 0x000000ffff757224 */ /* 0x000fe400078e0079 */
[----:B------:R-:W-:Y:S01]  /*237c0*/  FFMA.FTZ R98, R98, UR4, -R73 ;  /* 0x0000000462627c23 */ /* 0x000fe20008010849 */
[----:B------:R-:W-:Y:S01]  /*237d0*/  IMAD.MOV.U32 R121, RZ, RZ, R125 ;  /* 0x000000ffff797224 */ /* 0x000fe200078e007d */
[----:B------:R-:W-:Y:S01]  /*237e0*/  MOV R125, R126 ;  /* 0x0000007e007d7202 */ /* 0x000fe20000000f00 */
[----:B------:R-:W-:Y:S01]  /*237f0*/  IMAD.MOV.U32 R128, RZ, RZ, R134 ;  /* 0x000000ffff807224 */ /* 0x000fe200078e0086 */
[----:B------:R4:W-:Y:S01]  /*23800*/  MUFU.EX2 R177, R209 ;  /* 0x000000d100b17308 */ /* 0x0009e20000000800 */
[----:B------:R-:W-:Y:S02]  /*23810*/  IMAD.MOV.U32 R134, RZ, RZ, R135 ;  /* 0x000000ffff867224 */ /* 0x000fe400078e0087 */
[----:B------:R-:W-:Y:S01]  /*23820*/  FFMA.FTZ R105, R133, UR4, -R73 ;  /* 0x0000000485697c23 */ /* 0x000fe20008010849 */
[----:B------:R-:W-:Y:S02]  /*23830*/  IMAD.MOV.U32 R126, RZ, RZ, R217 ;  /* 0x000000ffff7e7224 */ /* 0x000fe400078e00d9 */
[----:B------:R-:W-:Y:S02]  /*23840*/  IMAD.MOV.U32 R135, RZ, RZ, R116 ;  /* 0x000000ffff877224 */ /* 0x000fe400078e0074 */
[----:B------:R-:W-:Y:S01]  /*23850*/  IMAD.MOV.U32 R116, RZ, RZ, R117 ;  /* 0x000000ffff747224 */ /* 0x000fe200078e0075 */
[----:B------:R-:W-:Y:S01]  /*23860*/  MOV R117, R121 ;  /* 0x0000007900757202 */ /* 0x000fe20000000f00 */
[----:B------:R-:W-:Y:S01]  /*23870*/  IMAD.MOV.U32 R121, RZ, RZ, R125 ;  /* 0x000000ffff797224 */ /* 0x000fe200078e007d */
[----:B------:R-:W-:Y:S01]  /*23880*/  MUFU.EX2 R133, R97 ;  /* 0x0000006100857308 */ /* 0x000fe20000000800 */
[----:B------:R-:W-:Y:S01]  /*23890*/  IMAD.MOV.U32 R125, RZ, RZ, R126 ;  /* 0x000000ffff7d7224 */ /* 0x000fe200078e007e */
[----:B---3--:R-:W-:Y:S01]  /*238a0*/  MOV R248, R117 ;  /* 0x0000007500f87202 */ /* 0x008fe20000000f00 */
[----:B------:R-:W-:Y:S02]  /*238b0*/  IMAD.MOV.U32 R126, RZ, RZ, R142 ;  /* 0x000000ffff7e7224 */ /* 0x000fe400078e008e */
[----:B------:R-:W-:Y:S01]  /*238c0*/  IMAD.MOV.U32 R142, RZ, RZ, R155 ;  /* 0x000000ffff8e7224 */ /* 0x000fe200078e009b */
[----:B------:R-:W-:Y:S01]  /*238d0*/  MOV R155, R141 ;  /* 0x0000008d009b7202 */ /* 0x000fe20000000f00 */
[----:B-1----:R-:W-:Y:S03]  /*238e0*/  IMAD.MOV.U32 R210, RZ, RZ, R134 ;  /* 0x000000ffffd27224 */ /* 0x002fe600078e0086 */
[----:B------:R1:W-:Y:S01]  /*238f0*/  MUFU.EX2 R141, R246 ;  /* 0x000000f6008d7308 */ /* 0x0003e20000000800 */
[----:B------:R-:W-:Y:S01]  /*23900*/  IMAD.MOV.U32 R249, RZ, RZ, R140 ;  /* 0x000000fffff97224 */ /* 0x000fe200078e008c */
[----:B----4-:R-:W-:Y:S01]  /*23910*/  MOV R209, R107 ;  /* 0x0000006b00d17202 */ /* 0x010fe20000000f00 */
[----:B------:R-:W-:Y:S02]  /*23920*/  IMAD.MOV.U32 R205, RZ, RZ, R116 ;  /* 0x000000ffffcd7224 */ /* 0x000fe400078e0074 */
[----:B------:R-:W-:Y:S01]  /*23930*/  FFMA.FTZ R107, R252, UR4, -R73 ;  /* 0x00000004fc6b7c23 */ /* 0x000fe20008010849 */
[----:B------:R-:W-:Y:S01]  /*23940*/  IMAD.MOV.U32 R129, RZ, RZ, R128 ;  /* 0x000000ffff817224 */ /* 0x000fe200078e0080 */
[----:B------:R-:W-:Y:S01]  /*23950*/  F2FP.BF16.F32.PACK_AB R79, R178, R209 ;  /* 0x000000d1b24f723e */ /* 0x000fe200000010ff */
[----:B------:R-:W-:Y:S02]  /*23960*/  IMAD.MOV.U32 R128, RZ, RZ, R135 ;  /* 0x000000ffff807224 */ /* 0x000fe400078e0087 */
[----:B------:R3:W-:Y:S01]  /*23970*/  MUFU.EX2 R134, R0 ;  /* 0x0000000000867308 */ /* 0x0007e20000000800 */
[----:B------:R-:W-:Y:S02]  /*23980*/  IMAD.MOV.U32 R119, RZ, RZ, R219 ;  /* 0x000000ffff777224 */ /* 0x000fe400078e00db */
[----:B------:R4:W5:Y:S01]  /*23990*/  LDL.LU R219, [R1+0xec] ;  /* 0x0000ec0001db7983 */ /* 0x0009620000300800 */
[----:B------:R-:W-:Y:S02]  /*239a0*/  IMAD.MOV.U32 R117, RZ, RZ, R125 ;  /* 0x000000ffff757224 */ /* 0x000fe400078e007d */
[----:B------:R-:W-:Y:S02]  /*239b0*/  IMAD.MOV.U32 R120, RZ, RZ, R218 ;  /* 0x000000ffff787224 */ /* 0x000fe400078e00da */
[----:B------:R-:W-:Y:S02]  /*239c0*/  IMAD.MOV.U32 R125, RZ, RZ, R155 ;  /* 0x000000ffff7d7224 */ /* 0x000fe400078e009b */
[--C-:B------:R-:W-:Y:S01]  /*239d0*/  FFMA.FTZ R155, R207, UR4, -R73.reuse ;  /* 0x00000004cf9b7c23 */ /* 0x100fe20008010849 */
[----:B-1----:R-:W-:Y:S02]  /*239e0*/  IMAD.MOV.U32 R246, RZ, RZ, R160 ;  /* 0x000000fffff67224 */ /* 0x002fe400078e00a0 */
[--C-:B------:R-:W-:Y:S01]  /*239f0*/  FFMA.FTZ R160, R206, UR4, -R73.reuse ;  /* 0x00000004cea07c23 */ /* 0x100fe20008010849 */
[----:B------:R-:W-:Y:S02]  /*23a00*/  IMAD.MOV.U32 R208, RZ, RZ, R108 ;  /* 0x000000ffffd07224 */ /* 0x000fe400078e006c */
[----:B------:R-:W-:Y:S01]  /*23a10*/  FFMA.FTZ R108, R251, UR4, -R73 ;  /* 0x00000004fb6c7c23 */ /* 0x000fe20008010849 */
[----:B------:R4:W5:Y:S01]  /*23a20*/  LDL.LU R218, [R1+0xe8] ;  /* 0x0000e80001da7983 */ /* 0x0009620000300800 */
[----:B------:R-:W-:Y:S01]  /*23a30*/  FADD.FTZ R73, R100, R99 ;  /* 0x0000006364497221 */ /* 0x000fe20000010000 */
[----:B------:R-:W-:Y:S01]  /*23a40*/  FADD.FTZ R100, R115, R3 ;  /* 0x0000000373647221 */ /* 0x000fe20000010000 */
[----:B---3--:R-:W-:Y:S01]  /*23a50*/  FFMA.FTZ R0, R246, UR4, -R74 ;  /* 0x00000004f6007c23 */ /* 0x008fe2000801084a */
[----:B------:R-:W-:Y:S01]  /*23a60*/  IMAD.MOV.U32 R246, RZ, RZ, R249 ;  /* 0x000000fffff67224 */ /* 0x000fe200078e00f9 */
[----:B------:R4:W5:Y:S01]  /*23a70*/  LDL.LU R217, [R1+0xe4] ;  /* 0x0000e40001d97983 */ /* 0x0009620000300800 */
[----:B------:R-:W-:Y:S01]  /*23a80*/  IMAD.MOV.U32 R249, RZ, RZ, R248 ;  /* 0x000000fffff97224 */ /* 0x000fe200078e00f8 */
[----:B------:R-:W-:Y:S01]  /*23a90*/  MOV R248, R205 ;  /* 0x000000cd00f87202 */ /* 0x000fe20000000f00 */
[----:B------:R-:W-:Y:S01]  /*23aa0*/  FADD.FTZ R73, R104, R73 ;  /* 0x0000004968497221 */ /* 0x000fe20000010000 */
[----:B------:R1:W-:Y:S01]  /*23ab0*/  MUFU.EX2 R205, R0 ;  /* 0x0000000000cd7308 */ /* 0x0003e20000000800 */
[----:B------:R-:W-:Y:S01]  /*23ac0*/  FADD.FTZ R3, R103, R75 ;  /* 0x0000004b67037221 */ /* 0x000fe20000010000 */
[----:B------:R4:W5:Y:S01]  /*23ad0*/  LDL.LU R212, [R1+0xe0] ;  /* 0x0000e00001d47983 */ /* 0x0009620000300800 */
[----:B------:R-:W-:Y:S01]  /*23ae0*/  FADD.FTZ R104, R118, R73 ;  /* 0x0000004976687221 */ /* 0x000fe20000010000 */
[----:B------:R-:W-:Y:S01]  /*23af0*/  F2FP.BF16.F32.PACK_AB R78, R200, R208 ;  /* 0x000000d0c84e723e */ /* 0x000fe200000010ff */
[----:B------:R-:W-:Y:S01]  /*23b00*/  FADD.FTZ R73, R109, R3 ;  /* 0x000000036d497221 */ /* 0x000fe20000010000 */
[----:B------:R-:W-:Y:S04]  /*23b10*/  IMAD.MOV.U32 R116, RZ, RZ, R142 ;  /* 0x000000ffff747224 */ /* 0x000fe800078e008e */
[----:B------:R-:W3:Y:S01]  /*23b20*/  MUFU.EX2 R140, R96 ;  /* 0x00000060008c7308 */ /* 0x000ee20000000800 */
[----:B------:R-:W-:Y:S01]  /*23b30*/  FADD.FTZ R73, R162, R73 ;  /* 0x00000049a2497221 */ /* 0x000fe20000010000 */
[----:B------:R-:W-:Y:S01]  /*23b40*/  IMAD.MOV.U32 R252, RZ, RZ, R119 ;  /* 0x000000fffffc7224 */ /* 0x000fe200078e0077 */
[-C--:B------:R-:W-:Y:S03]  /*23b50*/  HMMA.16816.F32.BF16 R4, R76, R88.reuse, R4 ;  /* 0x000000584c04723c */ /* 0x080fe60000041804 */
[----:B------:R-:W-:Y:S04]  /*23b60*/  IMAD.MOV.U32 R251, RZ, RZ, R117 ;  /* 0x000000fffffb7224 */ /* 0x000fe800078e0075 */
[----:B------:R2:W-:Y:S01]  /*23b70*/  MUFU.EX2 R135, R98 ;  /* 0x0000006200877308 */ /* 0x0005e20000000800 */
[--C-:B-1----:R-:W-:Y:S03]  /*23b80*/  FFMA.FTZ R0, R129, UR4, -R74.reuse ;  /* 0x0000000481007c23 */ /* 0x102fe6000801084a */
[----:B------:R-:W-:Y:S06]  /*23b90*/  IMAD.MOV.U32 R129, RZ, RZ, R127 ;  /* 0x000000ffff817224 */ /* 0x000fec00078e007f */
[----:B------:R1:W-:Y:S10]  /*23ba0*/  MUFU.EX2 R127, R0 ;  /* 0x00000000007f7308 */ /* 0x0003f40000000800 */
[----:B------:R-:W4:Y:S01]  /*23bb0*/  MUFU.EX2 R142, R247 ;  /* 0x000000f7008e7308 */ /* 0x000f220000000800 */
[----:B--2---:R-:W2:Y:S09]  /*23bc0*/  LDSM.16.MT88.4 R96, [R214+0xa000] ;  /* 0x00a00000d660783b */ /* 0x004eb20000004200 */
[----:B------:R-:W-:Y:S01]  /*23bd0*/  MUFU.EX2 R125, R125 ;  /* 0x0000007d007d7308 */ /* 0x000fe20000000800 */
[----:B-1----:R-:W-:Y:S01]  /*23be0*/  FFMA.FTZ R0, R246, UR4, -R74 ;  /* 0x00000004f6007c23 */ /* 0x002fe2000801084a */
[----:B------:R-:W-:Y:S02]  /*23bf0*/  IMAD.MOV.U32 R246, RZ, RZ, R249 ;  /* 0x000000fffff67224 */ /* 0x000fe400078e00f9 */
[----:B------:R-:W-:Y:S06]  /*23c00*/  IMAD.MOV.U32 R249, RZ, RZ, R128 ;  /* 0x000000fffff97224 */ /* 0x000fec00078e0080 */
[----:B------:R1:W-:Y:S10]  /*23c10*/  MUFU.EX2 R128, R0 ;  /* 0x0000000000807308 */ /* 0x0003f40000000800 */
[----:B------:R3:W-:Y:S10]  /*23c20*/  MUFU.EX2 R118, R246 ;  /* 0x000000f600767308 */ /* 0x0007f40000000800 */
[----:B------:R-:W-:Y:S01]  /*23c30*/  MUFU.EX2 R126, R126 ;  /* 0x0000007e007e7308 */ /* 0x000fe20000000800 */
[----:B-1----:R-:W-:Y:S01]  /*23c40*/  FFMA.FTZ R0, R210, UR4, -R74 ;  /* 0x00000004d2007c23 */ /* 0x002fe2000801084a */
[----:B------:R-:W-:Y:S01]  /*23c50*/  IMAD.MOV.U32 R210, RZ, RZ, R201 ;  /* 0x000000ffffd27224 */ /* 0x000fe200078e00c9 */
[----:B------:R-:W-:Y:S04]  /*23c60*/  MOV R201, R129 ;  /* 0x0000008100c97202 */ /* 0x000fe80000000f00 */
[----:B------:R-:W-:Y:S03]  /*23c70*/  F2FP.BF16.F32.PACK_AB R83, R150, R210 ;  /* 0x000000d29653723e */ /* 0x000fe600000010ff */
[----:B------:R1:W4:Y:S01]  /*23c80*/  MUFU.EX2 R129, R0 ;  /* 0x0000000000817308 */ /* 0x0003220000000800 */
[----:B---3--:R-:W-:Y:S03]  /*23c90*/  IMAD.MOV.U32 R246, RZ, RZ, R116 ;  /* 0x000000fffff67224 */ /* 0x008fe600078e0074 */
[C---:B------:R-:W-:Y:S06]  /*23ca0*/  HMMA.16816.F32.BF16 R8, R80.reuse, R88, R8 ;  /* 0x000000585008723c */ /* 0x040fec0000041808 */
[----:B------:R-:W-:Y:S01]  /*23cb0*/  MUFU.EX2 R123, R123 ;  /* 0x0000007b007b7308 */ /* 0x000fe20000000800 */
[-C--:B------:R-:W-:Y:S09]  /*23cc0*/  HMMA.16816.F32.BF16 R12, R80, R90.reuse, R12 ;  /* 0x0000005a500c723c */ /* 0x080ff2000004180c */
[----:B------:R-:W-:Y:S02]  /*23cd0*/  MUFU.EX2 R121, R121 ;  /* 0x0000007900797308 */ /* 0x000fe40000000800 */
[----:B-1----:R-:W-:Y:S01]  /*23ce0*/  FADD.FTZ R0, R102, R100 ;  /* 0x0000006466007221 */ /* 0x002fe20000010000 */
[C---:B------:R-:W-:Y:S01]  /*23cf0*/  HMMA.16816.F32.BF16 R16, R76.reuse, R90, R16 ;  /* 0x0000005a4c10723c */ /* 0x040fe20000041810 */
[----:B------:R-:W1:Y:S03]  /*23d00*/  LDSM.16.MT88.4 R100, [R215+0xa000] ;  /* 0x00a00000d764783b */ /* 0x000e660000004200 */
[----:B------:R-:W-:Y:S02]  /*23d10*/  FADD.FTZ R3, R110, R0 ;  /* 0x000000006e037221 */ /* 0x000fe40000010000 */
[-C--:B------:R-:W-:Y:S01]  /*23d20*/  HMMA.16816.F32.BF16 R20, R76, R92.reuse, R20 ;  /* 0x0000005c4c14723c */ /* 0x080fe20000041814 */
[----:B------:R-:W-:Y:S02]  /*23d30*/  MUFU.EX2 R120, R120 ;  /* 0x0000007800787308 */ /* 0x000fe40000000800 */
[----:B------:R-:W3:Y:S02]  /*23d40*/  LDL.LU R0, [R1+0x78] ;  /* 0x0000780001007983 */ /* 0x000ee40000300800 */
[----:B------:R-:W-:Y:S01]  /*23d50*/  FADD.FTZ R3, R113, R3 ;  /* 0x0000000371037221 */ /* 0x000fe20000010000 */
[C---:B------:R-:W-:Y:S01]  /*23d60*/  HMMA.16816.F32.BF16 R24, R80.reuse, R92, R24 ;  /* 0x0000005c5018723c */ /* 0x040fe20000041818 */
[----:B------:R-:W4:Y:S04]  /*23d70*/  LDSM.16.MT88.4 R88, [R216+0xa800] ;  /* 0x00a80000d858783b */ /* 0x000f280000004200 */
[----:B------:R-:W-:Y:S01]  /*23d80*/  MUFU.EX2 R119, R114 ;  /* 0x0000007200777308 */ /* 0x000fe20000000800 */
[-C--:B------:R-:W-:Y:S09]  /*23d90*/  HMMA.16816.F32.BF16 R28, R80, R94.reuse, R28 ;  /* 0x0000005e501c723c */ /* 0x080ff2000004181c */
[----:B------:R-:W-:Y:S01]  /*23da0*/  MUFU.EX2 R116, R106 ;  /* 0x0000006a00747308 */ /* 0x000fe20000000800 */
[C---:B------:R-:W-:Y:S01]  /*23db0*/  HMMA.16816.F32.BF16 R32, R76.reuse, R94, R32 ;  /* 0x0000005e4c20723c */ /* 0x040fe20000041820 */
[----:B------:R-:W4:Y:S05]  /*23dc0*/  LDSM.16.MT88.4 R92, [R214+0xa800] ;  /* 0x00a80000d65c783b */ /* 0x000f2a0000004200 */
[-C--:B--2---:R-:W-:Y:S03]  /*23dd0*/  HMMA.16816.F32.BF16 R36, R76, R96.reuse, R36 ;  /* 0x000000604c24723c */ /* 0x084fe60000041824 */
[----:B------:R-:W-:Y:S03]  /*23de0*/  MUFU.EX2 R106, R192 ;  /* 0x000000c0006a7308 */ /* 0x000fe60000000800 */
[C---:B------:R-:W-:Y:S07]  /*23df0*/  HMMA.16816.F32.BF16 R40, R80.reuse, R96, R40 ;  /* 0x000000605028723c */ /* 0x040fee0000041828 */
[----:B------:R-:W-:Y:S01]  /*23e00*/  MUFU.EX2 R110, R248 ;  /* 0x000000f8006e7308 */ /* 0x000fe20000000800 */
[-C--:B------:R-:W-:Y:S09]  /*23e10*/  HMMA.16816.F32.BF16 R44, R80, R98.reuse, R44 ;  /* 0x00000062502c723c */ /* 0x080ff2000004182c */
[----:B------:R-:W-:Y:S01]  /*23e20*/  MUFU.EX2 R109, R191 ;  /* 0x000000bf006d7308 */ /* 0x000fe20000000800 */
[C---:B------:R-:W-:Y:S01]  /*23e30*/  HMMA.16816.F32.BF16 R48, R76.reuse, R98, R48 ;  /* 0x000000624c30723c */ /* 0x040fe20000041830 */
[----:B------:R-:W2:Y:S05]  /*23e40*/  LDSM.16.MT88.4 R96, [R215+0xa800] ;  /* 0x00a80000d760783b */ /* 0x000eaa0000004200 */
[-C--:B-1----:R-:W-:Y:S03]  /*23e50*/  HMMA.16816.F32.BF16 R52, R76, R100.reuse, R52 ;  /* 0x000000644c34723c */ /* 0x082fe60000041834 */
[----:B------:R-:W1:Y:S03]  /*23e60*/  MUFU.EX2 R117, R105 ;  /* 0x0000006900757308 */ /* 0x000e660000000800 */
[C---:B------:R-:W-:Y:S07]  /*23e70*/  HMMA.16816.F32.BF16 R56, R80.reuse, R100, R56 ;  /* 0x000000645038723c */ /* 0x040fee0000041838 */
[----:B------:R-:W-:Y:S01]  /*23e80*/  MUFU.EX2 R105, R197 ;  /* 0x000000c500697308 */ /* 0x000fe20000000800 */
[-C--:B------:R-:W-:Y:S03]  /*23e90*/  HMMA.16816.F32.BF16 R60, R80, R102.reuse, R60 ;  /* 0x00000066503c723c */ /* 0x080fe6000004183c */
[--C-:B------:R-:W-:Y:S03]  /*23ea0*/  FFMA.FTZ R100, R199, UR4, -R74.reuse ;  /* 0x00000004c7647c23 */ /* 0x100fe6000801084a */
[----:B------:R-:W-:Y:S03]  /*23eb0*/  HMMA.16816.F32.BF16 R64, R76, R102, R64 ;  /* 0x000000664c40723c */ /* 0x000fe60000041840 */
[----:B------:R-:W-:Y:S02]  /*23ec0*/  MUFU.EX2 R114, R107 ;  /* 0x0000006b00727308 */ /* 0x000fe40000000800 */
[----:B------:R-:W-:Y:S01]  /*23ed0*/  F2FP.BF16.F32.PACK_AB R80, R140, R134 ;  /* 0x000000868c50723e */ /* 0x000fe200000010ff */
[--C-:B------:R-:W-:Y:S01]  /*23ee0*/  FFMA.FTZ R101, R198, UR4, -R74.reuse ;  /* 0x00000004c6657c23 */ /* 0x100fe2000801084a */
[----:B------:R-:W-:Y:S01]  /*23ef0*/  F2FP.BF16.F32.PACK_AB R76, R177, R151 ;  /* 0x00000097b14c723e */ /* 0x000fe200000010ff */
[--C-:B------:R-:W-:Y:S05]  /*23f00*/  FFMA.FTZ R103, R72, UR4, -R74.reuse ;  /* 0x0000000448677c23 */ /* 0x100fea000801084a */
[----:B------:R-:W-:Y:S01]  /*23f10*/  MUFU.EX2 R107, R194 ;  /* 0x000000c2006b7308 */ /* 0x000fe20000000800 */
[----:B------:R-:W-:Y:S01]  /*23f20*/  F2FP.BF16.F32.PACK_AB R77, R174, R175 ;  /* 0x000000afae4d723e */ /* 0x000fe200000010ff */
[----:B------:R-:W-:Y:S01]  /*23f30*/  FFMA.FTZ R102, R193, UR4, -R74 ;  /* 0x00000004c1667c23 */ /* 0x000fe2000801084a */
[----:B------:R-:W-:Y:S02]  /*23f40*/  F2FP.BF16.F32.PACK_AB R78, R172, R173 ;  /* 0x000000adac4e723e */ /* 0x000fe400000010ff */
[----:B----4-:R-:W-:Y:S02]  /*23f50*/  F2FP.BF16.F32.PACK_AB R79, R142, R141 ;  /* 0x0000008d8e4f723e */ /* 0x010fe400000010ff */
[----:B------:R-:W-:Y:S03]  /*23f60*/  F2FP.BF16.F32.PACK_AB R82, R135, R133 ;  /* 0x000000858752723e */ /* 0x000fe600000010ff */
[----:B------:R-:W4:Y:S01]  /*23f70*/  MUFU.EX2 R115, R108 ;  /* 0x0000006c00737308 */ /* 0x000f220000000800 */
[----:B------:R-:W-:Y:S02]  /*23f80*/  F2FP.BF16.F32.PACK_AB R81, R127, R205 ;  /* 0x000000cd7f51723e */ /* 0x000fe400000010ff */
[----:B------:R-:W-:Y:S01]  /*23f90*/  F2FP.BF16.F32.PACK_AB R83, R129, R128 ;  /* 0x000000808153723e */ /* 0x000fe200000010ff */
[-C--:B------:R-:W-:Y:S06]  /*23fa0*/  HMMA.16816.F32.BF16 R4, R76, R84.reuse, R4 ;  /* 0x000000544c04723c */ /* 0x080fec0000041804 */
[----:B------:R-:W-:Y:S01]  /*23fb0*/  MUFU.EX2 R108, R195 ;  /* 0x000000c3006c7308 */ /* 0x000fe20000000800 */
        /* <DEDUP_REMOVED lines=14> */
[-C--:B--2---:R-:W-:Y:S06]  /*240a0*/  HMMA.16816.F32.BF16 R52, R76, R96.reuse, R52 ;  /* 0x000000604c34723c */ /* 0x084fec0000041834 */
[C---:B------:R-:W-:Y:S01]  /*240b0*/  HMMA.16816.F32.BF16 R56, R80.reuse, R96, R56 ;  /* 0x000000605038723c */ /* 0x040fe20000041838 */
[----:B------:R-:W-:Y:S05]  /*240c0*/  MUFU.EX2 R97, R204 ;  /* 0x000000cc00617308 */ /* 0x000fea0000000800 */
[-C--:B------:R-:W-:Y:S01]  /*240d0*/  HMMA.16816.F32.BF16 R60, R80, R98.reuse, R60 ;  /* 0x00000062503c723c */ /* 0x080fe2000004183c */
[----:B------:R-:W2:Y:S05]  /*240e0*/  LDSM.16.MT88.4 R80, [R215+0xb000] ;  /* 0x00b00000d750783b */ /* 0x000eaa0000004200 */
[----:B------:R-:W-:Y:S01]  /*240f0*/  HMMA.16816.F32.BF16 R64, R76, R98, R64 ;  /* 0x000000624c40723c */ /* 0x000fe20000041840 */
[----:B------:R-:W-:Y:S06]  /*24100*/  MUFU.EX2 R98, R160 ;  /* 0x000000a000627308 */ /* 0x000fec0000000800 */
[----:B-1----:R-:W-:Y:S04]  /*24110*/  F2FP.BF16.F32.PACK_AB R76, R116, R117 ;  /* 0x00000075744c723e */ /* 0x002fe800000010ff */
[----:B------:R-:W-:Y:S01]  /*24120*/  MUFU.EX2 R99, R155 ;  /* 0x0000009b00637308 */ /* 0x000fe20000000800 */
[----:B----4-:R-:W-:Y:S01]  /*24130*/  F2FP.BF16.F32.PACK_AB R78, R115, R114 ;  /* 0x00000072734e723e */ /* 0x010fe200000010ff */
[----:B---3--:R-:W-:Y:S01]  /*24140*/  FFMA.FTZ R75, R2, R0, R202 ;  /* 0x00000000024b7223 */ /* 0x008fe200000100ca */
[----:B------:R-:W-:Y:S01]  /*24150*/  FFMA.FTZ R0, R252, UR4, -R74 ;  /* 0x00000004fc007c23 */ /* 0x000fe2000801084a */
[----:B------:R-:W-:Y:S02]  /*24160*/  IMAD.MOV.U32 R252, RZ, RZ, R201 ;  /* 0x000000fffffc7224 */ /* 0x000fe400078e00c9 */
[----:B------:R-:W-:Y:S04]  /*24170*/  FADD.FTZ R2, R122, R104 ;  /* 0x000000687a027221 */ /* 0x000fe80000010000 */
        /* <DEDUP_REMOVED lines=12> */
[----:B------:R-:W-:Y:S01]  /*24240*/  MUFU.EX2 R104, R196 ;  /* 0x000000c400687308 */ /* 0x000fe20000000800 */
[----:B------:R-:W-:Y:S01]  /*24250*/  FADD.FTZ R3, R153, R3 ;  /* 0x0000000399037221 */ /* 0x000fe20000010000 */
[----:B------:R-:W-:Y:S02]  /*24260*/  IMAD.MOV.U32 R132, RZ, RZ, R71 ;  /* 0x000000ffff847224 */ /* 0x000fe400078e0047 */
[--C-:B-1----:R-:W-:Y:S01]  /*24270*/  FFMA.FTZ R0, R251, UR4, -R74.reuse ;  /* 0x00000004fb007c23 */ /* 0x102fe2000801084a */
[----:B------:R-:W-:Y:S05]  /*24280*/  FADD.FTZ R3, R146, R3 ;  /* 0x0000000392037221 */ /* 0x000fea0000010000 */
[----:B------:R1:W3:Y:S01]  /*24290*/  MUFU.EX2 R113, R0 ;  /* 0x0000000000717308 */ /* 0x0002e20000000800 */
[----:B------:R-:W-:Y:S09]  /*242a0*/  FADD.FTZ R3, R158, R3 ;  /* 0x000000039e037221 */ /* 0x000ff20000010000 */
[----:B------:R-:W4:Y:S01]  /*242b0*/  MUFU.EX2 R111, R246 ;  /* 0x000000f6006f7308 */ /* 0x000f220000000800 */
[--C-:B-1----:R-:W-:Y:S01]  /*242c0*/  FFMA.FTZ R0, R250, UR4, -R74.reuse ;  /* 0x00000004fa007c23 */ /* 0x102fe2000801084a */
[----:B---3--:R-:W-:Y:S08]  /*242d0*/  F2FP.BF16.F32.PACK_AB R77, R113, R201 ;  /* 0x000000c9714d723e */ /* 0x008ff000000010ff */
[----:B------:R1:W-:Y:S01]  /*242e0*/  MUFU.EX2 R112, R0 ;  /* 0x0000000000707308 */ /* 0x0003e20000000800 */
[----:B----4-:R-:W-:Y:S01]  /*242f0*/  F2FP.BF16.F32.PACK_AB R136, R110, R111 ;  /* 0x0000006f6e88723e */ /* 0x010fe200000010ff */
[----:B-1----:R-:W-:Y:S01]  /*24300*/  FFMA.FTZ R0, R252, UR4, -R74 ;  /* 0x00000004fc007c23 */ /* 0x002fe2000801084a */
[----:B------:R-:W-:Y:S07]  /*24310*/  F2FP.BF16.F32.PACK_AB R74, R120, R121 ;  /* 0x00000079784a723e */ /* 0x000fee00000010ff */
[----:B------:R1:W3:Y:S02]  /*24320*/  MUFU.EX2 R122, R0 ;  /* 0x00000000007a7308 */ /* 0x0002e40000000800 */
[----:B-1----:R-:W-:Y:S01]  /*24330*/  FADD.FTZ R0, R249, R75 ;  /* 0x0000004bf9007221 */ /* 0x002fe20000010000 */
[----:B------:R-:W-:Y:S02]  /*24340*/  F2FP.BF16.F32.PACK_AB R75, R118, R119 ;  /* 0x00000077764b723e */ /* 0x000fe400000010ff */
[----:B---3--:R-:W-:Y:S01]  /*24350*/  F2FP.BF16.F32.PACK_AB R79, R122, R112 ;  /* 0x000000707a4f723e */ /* 0x008fe200000010ff */
        /* <DEDUP_REMOVED lines=14> */
[C---:B------:R-:W-:Y:S08]  /*24440*/  HMMA.16816.F32.BF16 R24, R76.reuse, R88, R24 ;  /* 0x000000584c18723c */ /* 0x040ff00000041818 */
[----:B------:R-:W1:Y:S01]  /*24450*/  MUFU.EX2 R89, R203 ;  /* 0x000000cb00597308 */ /* 0x000e620000000800 */
[-C--:B------:R-:W-:Y:S03]  /*24460*/  HMMA.16816.F32.BF16 R28, R76, R90.reuse, R28 ;  /* 0x0000005a4c1c723c */ /* 0x080fe6000004181c */
[----:B------:R-:W-:Y:S03]  /*24470*/  F2FP.BF16.F32.PACK_AB R137, R108, R109 ;  /* 0x0000006d6c89723e */ /* 0x000fe600000010ff */
[C---:B------:R-:W-:Y:S03]  /*24480*/  HMMA.16816.F32.BF16 R32, R72.reuse, R90, R32 ;  /* 0x0000005a4820723c */ /* 0x040fe60000041820 */
[----:B------:R-:W3:Y:S02]  /*24490*/  MUFU.EX2 R88, R100 ;  /* 0x0000006400587308 */ /* 0x000ee40000000800 */
        /* <DEDUP_REMOVED lines=8> */
[----:B------:R-:W4:Y:S04]  /*24520*/  LDSM.16.MT88.4 R160, [R213+0xb800] ;  /* 0x00b80000d5a0783b */ /* 0x000f280000004200 */
[----:B------:R-:W-:Y:S01]  /*24530*/  FADD.FTZ R0, R144, R0 ;  /* 0x0000000090007221 */ /* 0x000fe20000010000 */
[-C--:B--2---:R-:W-:Y:S05]  /*24540*/  HMMA.16816.F32.BF16 R52, R72, R80.reuse, R52 ;  /* 0x000000504834723c */ /* 0x084fea0000041834 */
[----:B------:R-:W-:Y:S01]  /*24550*/  FADD.FTZ R2, R147, R0 ;  /* 0x0000000093027221 */ /* 0x000fe20000010000 */
[C---:B------:R-:W-:Y:S01]  /*24560*/  HMMA.16816.F32.BF16 R56, R76.reuse, R80, R56 ;  /* 0x000000504c38723c */ /* 0x040fe20000041838 */
[----:B------:R-:W2:Y:S04]  /*24570*/  MUFU.EX2 R81, R103 ;  /* 0x0000006700517308 */ /* 0x000ea80000000800 */
[----:B------:R-:W-:Y:S01]  /*24580*/  FADD.FTZ R0, R145, R85 ;  /* 0x0000005591007221 */ /* 0x000fe20000010000 */
[-C--:B------:R-:W-:Y:S01]  /*24590*/  HMMA.16816.F32.BF16 R60, R76, R82.reuse, R60 ;  /* 0x000000524c3c723c */ /* 0x080fe2000004183c */
[----:B------:R-:W2:Y:S04]  /*245a0*/  LDSM.16.MT88.4 R144, [R214+0xb800] ;  /* 0x00b80000d690783b */ /* 0x000ea80000004200 */
[----:B------:R-:W-:Y:S01]  /*245b0*/  F2FP.BF16.F32.PACK_AB R138, R106, R107 ;  /* 0x0000006b6a8a723e */ /* 0x000fe200000010ff */
[----:B------:R-:W-:Y:S05]  /*245c0*/  HMMA.16816.F32.BF16 R64, R72, R82, R64 ;  /* 0x000000524840723c */ /* 0x000fea0000041840 */
[----:B------:R-:W-:Y:S01]  /*245d0*/  F2FP.BF16.F32.PACK_AB R139, R104, R105 ;  /* 0x00000069688b723e */ /* 0x000fe200000010ff */
[----:B------:R-:W-:Y:S01]  /*245e0*/  FADD.FTZ R2, R169, R2 ;  /* 0x00000002a9027221 */ /* 0x000fe20000010000 */
[----:B------:R-:W-:Y:S01]  /*245f0*/  FADD.FTZ R84, R156, R84 ;  /* 0x000000549c547221 */ /* 0x000fe20000010000 */
[----:B------:R-:W-:Y:S03]  /*24600*/  FADD.FTZ R76, R171, R3 ;  /* 0x00000003ab4c7221 */ /* 0x000fe60000010000 */
[----:B------:R-:W-:Y:S01]  /*24610*/  FADD.FTZ R2, R168, R2 ;  /* 0x00000002a8027221 */ /* 0x000fe20000010000 */
[----:B------:R-:W-:Y:S01]  /*24620*/  FADD.FTZ R80, R170, R84 ;  /* 0x00000054aa507221 */ /* 0x000fe20000010000 */
[----:B------:R-:W-:Y:S01]  /*24630*/  F2FP.BF16.F32.PACK_AB R168, R98, R99 ;  /* 0x0000006362a8723e */ /* 0x000fe200000010ff */
[----:B------:R-:W-:Y:S01]  /*24640*/  FADD.FTZ R0, R157, R0 ;  /* 0x000000009d007221 */ /* 0x000fe20000010000 */
[----:B-1----:R-:W-:Y:S01]  /*24650*/  F2FP.BF16.F32.PACK_AB R170, R89, R97 ;  /* 0x0000006159aa723e */ /* 0x002fe200000010ff */
[----:B------:R-:W-:Y:S01]  /*24660*/  FADD.FTZ R80, R190, R80 ;  /* 0x00000050be507221 */ /* 0x000fe20000010000 */
[-C--:B----4-:R-:W-:Y:S05]  /*24670*/  HMMA.16816.F32.BF16 R164, R136, R160.reuse, R4 ;  /* 0x000000a088a4723c */ /* 0x090fea0000041804 */
[----:B---3--:R-:W-:Y:S01]  /*24680*/  F2FP.BF16.F32.PACK_AB R169, R87, R88 ;  /* 0x0000005857a9723e */ /* 0x008fe200000010ff */
[----:B------:R-:W-:Y:S01]  /*24690*/  FADD.FTZ R3, R159, R0 ;  /* 0x000000009f037221 */ /* 0x000fe20000010000 */
[----:B--2---:R-:W-:Y:S01]  /*246a0*/  F2FP.BF16.F32.PACK_AB R171, R81, R86 ;  /* 0x0000005651ab723e */ /* 0x004fe200000010ff */
[----:B------:R-:W-:Y:S03]  /*246b0*/  FADD.FTZ R4, R186, R76 ;  /* 0x0000004cba047221 */ /* 0x000fe60000010000 */
        /* <DEDUP_REMOVED lines=10> */
[-C--:B------:R-:W-:Y:S01]  /*24760*/  HMMA.16816.F32.BF16 R156, R136, R152.reuse, R20 ;  /* 0x00000098889c723c */ /* 0x080fe20000041814 */
[----:B------:R-:W1:Y:S04]  /*24770*/  LDSM.16.MT88.4 R4, [R215+0xb800] ;  /* 0x00b80000d704783b */ /* 0x000e680000004200 */
[----:B------:R-:W-:Y:S01]  /*24780*/  FADD.FTZ R3, R188, R3 ;  /* 0x00000003bc037221 */ /* 0x000fe20000010000 */
[----:B------:R-:W-:Y:S01]  /*24790*/  FADD.FTZ R9, R183, R0 ;  /* 0x00000000b7097221 */ /* 0x000fe20000010000 */
[C---:B------:R-:W-:Y:S04]  /*247a0*/  HMMA.16816.F32.BF16 R188, R168.reuse, R152, R24 ;  /* 0x00000098a8bc723c */ /* 0x040fe80000041818 */
[----:B------:R-:W-:Y:S01]  /*247b0*/  FADD.FTZ R0, R184, R2 ;  /* 0x00000002b8007221 */ /* 0x000fe20000010000 */
[----:B------:R-:W-:Y:S01]  /*247c0*/  FADD.FTZ R3, R143, R3 ;  /* 0x000000038f037221 */ /* 0x000fe20000010000 */
[-C--:B------:R-:W-:Y:S05]  /*247d0*/  HMMA.16816.F32.BF16 R184, R168, R154.reuse, R28 ;  /* 0x0000009aa8b8723c */ /* 0x080fea000004181c */
[----:B------:R-:W-:Y:S01]  /*247e0*/  FADD.FTZ R2, R148, R8 ;  /* 0x0000000894027221 */ /* 0x000fe20000010000 */
[----:B------:R-:W-:Y:S01]  /*247f0*/  FADD.FTZ R0, R209, R0 ;  /* 0x00000000d1007221 */ /* 0x000fe20000010000 */
[----:B------:R-:W-:Y:S01]  /*24800*/  FADD.FTZ R3, R210, R3 ;  /* 0x00000003d2037221 */ /* 0x000fe20000010000 */
[C---:B------:R-:W-:Y:S04]  /*24810*/  HMMA.16816.F32.BF16 R152, R136.reuse, R154, R32 ;  /* 0x0000009a8898723c */ /* 0x040fe80000041820 */
[----:B------:R-:W-:Y:S01]  /*24820*/  FADD.FTZ R8, R178, R0 ;  /* 0x00000000b2087221 */ /* 0x000fe20000010000 */
[----:B------:R-:W-:Y:S01]  /*24830*/  FADD.FTZ R2, R149, R2 ;  /* 0x0000000295027221 */ /* 0x000fe20000010000 */
[----:B------:R-:W-:Y:S02]  /*24840*/  FADD.FTZ R9, R208, R9 ;  /* 0x00000009d0097221 */ /* 0x000fe40000010000 */
[----:B------:R-:W-:Y:S03]  /*24850*/  FADD.FTZ R8, R175, R8 ;  /* 0x00000008af087221 */ /* 0x000fe60000010000 */
[----:B------:R-:W-:Y:S01]  /*24860*/  FADD.FTZ R0, R176, R2 ;  /* 0x00000002b0007221 */ /* 0x000fe20000010000 */
[----:B------:R-:W-:Y:S01]  /*24870*/  FADD.FTZ R2, R150, R3 ;  /* 0x0000000396027221 */ /* 0x000fe20000010000 */
[----:B------:R-:W-:Y:S02]  /*24880*/  FADD.FTZ R9, R200, R9 ;  /* 0x00000009c8097221 */ /* 0x000fe40000010000 */
        /* <DEDUP_REMOVED lines=29> */
[----:B------:R-:W-:Y:S01]  /*24a60*/  MOV R135, R68 ;  /* 0x0000004400877202 */ /* 0x000fe20000000f00 */
        /* <DEDUP_REMOVED lines=10> */
[----:B------:R-:W-:Y:S02]  /*24b10*/  IMAD.MOV.U32 R133, RZ, RZ, R70 ;  /* 0x000000ffff857224 */ /* 0x000fe400078e0046 */
[----:B------:R-:W-:Y:S01]  /*24b20*/  FADD.FTZ R3, R88, R3 ;  /* 0x0000000358037221 */ /* 0x000fe20000010000 */
[----:B------:R-:W-:Y:S01]  /*24b30*/  FADD.FTZ R5, R111, R0 ;  /* 0x000000006f057221 */ /* 0x000fe20000010000 */
        /* <DEDUP_REMOVED lines=20> */
.L_x_1008:
[----:B--2---:R-:W2:Y:S04]  /*24c80*/  LDL.LU R2, [R1+0x6c] ;  /* 0x00006c0001027983 */ /* 0x004ea80000300800 */
        /* <DEDUP_REMOVED lines=14> */
[CC--:B------:R-:W-:Y:S02]  /*24d70*/  LEA.HI R3, R37.reuse, R11.reuse, RZ, 0x2 ;  /* 0x0000000b25037211 */ /* 0x0c0fe400078f10ff */
[----:B------:R-:W-:Y:S02]  /*24d80*/  LEA.HI R10, R37, R11, RZ, 0x5 ;  /* 0x0000000b250a7211 */ /* 0x000fe400078f28ff */
[--C-:B------:R-:W-:Y:S02]  /*24d90*/  SHF.R.S32.HI R6, RZ, 0x2, R3.reuse ;  /* 0x00000002ff067819 */ /* 0x100fe40000011403 */
[----:B------:R-:W-:Y:S01]  /*24da0*/  SHF.R.S32.HI R8, RZ, 0x5, R10 ;  /* 0x00000005ff087819 */ /* 0x000fe2000001140a */
        /* <DEDUP_REMOVED lines=15> */
[----:B----4-:R-:W-:Y:S01]  /*24ea0*/  FADD.FTZ R5, R9, R12 ;  /* 0x0000000c09057221 */ /* 0x010fe20000010000 */
[----:B------:R-:W-:Y:S01]  /*24eb0*/  IMAD.IADD R2, R6, 0x1, -R2 ;  /* 0x0000000106027824 */ /* 0x000fe200078e0a02 */
[----:B------:R2:W4:Y:S03]  /*24ec0*/  SHFL.BFLY PT, R43, R3, 0x1, 0x1f ;  /* 0x0c201f00032b7f89 */ /* 0x00052600000e0000 */
[C---:B------:R-:W-:Y:S01]  /*24ed0*/  IMAD.SHL.U32 R6, R2.reuse, 0x40, RZ ;  /* 0x0000004002067824 */ /* 0x040fe200078e00ff */
[----:B------:R-:W-:Y:S01]  /*24ee0*/  R2P PR, R2, 0x6 ;  /* 0x0000000602007804 */ /* 0x000fe20000000000 */
[----:B------:R2:W2:Y:S01]  /*24ef0*/  SHFL.BFLY PT, R44, R5, 0x1, 0x1f ;  /* 0x0c201f00052c7f89 */ /* 0x0004a200000e0000 */
[----:B------:R-:W-:-:S02]  /*24f00*/  PLOP3.LUT P0, PT, PT, PT, UP0, 0x80, 0x0 ;  /* 0x000000000000781c */ /* 0x000fc40003f0f008 */
        /* <DEDUP_REMOVED lines=18> */
.L_x_1012:
        /* <DEDUP_REMOVED lines=21> */
.L_x_1013:
[----:B------:R-:W-:Y:S01]  /*25180*/  ISETP.NE.AND P4, PT, RZ, UR8, PT ;  /* 0x00000008ff007c0c */ /* 0x000fe2000bf85270 */
[----:B------:R-:W-:Y:S01]  /*25190*/  FADD.FTZ R44, R5, R44 ;  /* 0x0000002c052c7221 */ /* 0x000fe20000010000 */
[----:B------:R-:W-:Y:S01]  /*251a0*/  LOP3.LUT R2, R2, 0x1, RZ, 0xc0, !PT ;  /* 0x0000000102027812 */ /* 0x000fe200078ec0ff */
[C---:B--2---:R-:W-:Y:S01]  /*251b0*/  FMUL.FTZ R164, R0.reuse, R164 ;  /* 0x000000a400a47220 */ /* 0x044fe20000410000 */
[----:B------:R-:W-:Y:S01]  /*251c0*/  MOV R40, 0x10 ;  /* 0x0000001000287802 */ /* 0x000fe20000000f00 */
[----:B------:R-:W-:Y:S01]  /*251d0*/  FMUL.FTZ R6, R0, R165 ;  /* 0x000000a500067220 */ /* 0x000fe20000410000 */
[----:B------:R-:W-:Y:S01]  /*251e0*/  ISETP.NE.U32.AND P0, PT, R2, 0x1, PT ;  /* 0x000000010200780c */ /* 0x000fe20003f05070 */
[----:B------:R-:W-:Y:S01]  /*251f0*/  FMUL.FTZ R160, R0, R160 ;  /* 0x000000a000a07220 */ /* 0x000fe20000410000 */
        /* <DEDUP_REMOVED lines=9> */
[C---:B------:R-:W-:Y:S01]  /*25290*/  FMUL.FTZ R152, R0.reuse, R152 ;  /* 0x0000009800987220 */ /* 0x040fe20000410000 */
[----:B------:R-:W-:Y:S01]  /*252a0*/  LOP3.LUT R3, R47, 0xfffffff8, RZ, 0xc0, !PT ;  /* 0xfffffff82f037812 */ /* 0x000fe200078ec0ff */
[C---:B------:R-:W-:Y:S01]  /*252b0*/  FMUL.FTZ R9, R0.reuse, R153 ;  /* 0x0000009900097220 */ /* 0x040fe20000410000 */
        /* <DEDUP_REMOVED lines=19> */
[----:B------:R-:W1:Y:S01]  /*253f0*/  @P1 MUFU.RCP R2, R43 ;  /* 0x0000002b00021308 */ /* 0x000e620000001000 */
        /* <DEDUP_REMOVED lines=14> */
[C---:B-1----:R-:W-:Y:S01]  /*254e0*/  FMUL.FTZ R196, R2.reuse, R196 ;  /* 0x000000c402c47220 */ /* 0x042fe20000410000 */
        /* <DEDUP_REMOVED lines=41> */
[----:B----4-:R-:W1:Y:S01]  /*25780*/  @P4 LDC R6, c[0x0][0x2c0] ;  /* 0x0000b000ff064b82 */ /* 0x010e620000000800 */
        /* <DEDUP_REMOVED lines=20> */
[----:B---3--:R-:W3:Y:S02]  /*258d0*/  @!P4 LDC R5, c[0x0][0x270] ;  /* 0x00009c00ff05cb82 */ /* 0x008ee40000000800 */
[----:B------:R1:W-:Y:S01]  /*258e0*/  STS [R0+0x2000], R14 ;  /* 0x0020000e00007388 */ /* 0x0003e20000000800 */
[----:B------:R-:W-:-:S02]  /*258f0*/  F2FP.BF16.F32.PACK_AB R22, R22, R146 ;  /* 0x000000921616723e */ /* 0x000fc400000010ff */
[----:B------:R-:W-:Y:S02]  /*25900*/  F2FP.BF16.F32.PACK_AB R24, R24, R180 ;  /* 0x000000b41818723e */ /* 0x000fe400000010ff */
[----:B----4-:R-:W-:Y:S02]  /*25910*/  IADD3 R3, R0, R36, RZ ;  /* 0x0000002400037210 */ /* 0x010fe40007ffe0ff */
[----:B------:R-:W-:Y:S02]  /*25920*/  F2FP.BF16.F32.PACK_AB R26, R183, R26 ;  /* 0x0000001ab71a723e */ /* 0x000fe400000010ff */
[----:B--2---:R-:W-:Y:S02]  /*25930*/  IADD3 R2, R21, R36, RZ ;  /* 0x0000002415027210 */ /* 0x004fe40007ffe0ff */
[----:B------:R-:W-:Y:S02]  /*25940*/  F2FP.BF16.F32.PACK_AB R25, R25, R176 ;  /* 0x000000b01919723e */ /* 0x000fe400000010ff */
[----:B------:R-:W-:Y:S01]  /*25950*/  F2FP.BF16.F32.PACK_AB R27, R179, R27 ;  /* 0x0000001bb31b723e */ /* 0x000fe200000010ff */
[----:B------:R2:W-:Y:S01]  /*25960*/  STS [R2], R12 ;  /* 0x0000000c02007388 */ /* 0x0005e20000000800 */
[----:B------:R-:W-:-:S02]  /*25970*/  F2FP.BF16.F32.PACK_AB R31, R31, R140 ;  /* 0x0000008c1f1f723e */ /* 0x000fc400000010ff */
[----:B------:R-:W-:Y:S01]  /*25980*/  F2FP.BF16.F32.PACK_AB R30, R30, R142 ;  /* 0x0000008e1e1e723e */ /* 0x000fe200000010ff */
[----:B------:R4:W-:Y:S01]  /*25990*/  STS [R2+0x400], R11 ;  /* 0x0004000b02007388 */ /* 0x0009e20000000800 */
[----:B------:R-:W-:Y:S01]  /*259a0*/  F2FP.BF16.F32.PACK_AB R29, R29, R136 ;  /* 0x000000881d1d723e */ /* 0x000fe200000010ff */
[----:B-1----:R-:W1:Y:S01]  /*259b0*/  @P3 MUFU.LG2 R7, R41 ;  /* 0x0000002900073308 */ /* 0x002e620000000c00 */
[----:B------:R-:W-:Y:S01]  /*259c0*/  F2FP.BF16.F32.PACK_AB R28, R28, R138 ;  /* 0x0000008a1c1c723e */ /* 0x000fe200000010ff */
[----:B------:R-:W3:Y:S01]  /*259d0*/  S2R R13, SR_CTAID.Y ;  /* 0x00000000000d7919 */ /* 0x000ee20000002600 */
[----:B------:R-:W-:Y:S02]  /*259e0*/  F2FP.BF16.F32.PACK_AB R33, R33, R172 ;  /* 0x000000ac2121723e */ /* 0x000fe400000010ff */
[----:B------:R-:W-:Y:S01]  /*259f0*/  IADD3 R0, R36, 0x400, R23 ;  /* 0x0000040024007810 */ /* 0x000fe20007ffe017 */
[----:B------:R-:W-:Y:S01]  /*25a00*/  STS [R3], R9 ;  /* 0x0000000903007388 */ /* 0x000fe20000000800 */
[----:B------:R-:W-:Y:S01]  /*25a10*/  F2FP.BF16.F32.PACK_AB R32, R175, R32 ;  /* 0x00000020af20723e */ /* 0x000fe200000010ff */
[----:B------:R-:W3:Y:S01]  /*25a20*/  @P1 LDC R14, c[0x0][0x2e8] ;  /* 0x0000ba00ff0e1b82 */ /* 0x000ee20000000800 */
        /* <DEDUP_REMOVED lines=8> */
[----:B--2---:R-:W-:Y:S01]  /*25ab0*/  @P1 MUFU.LG2 R12, R43 ;  /* 0x0000002b000c1308 */ /* 0x004fe20000000c00 */
[----:B-1----:R-:W-:Y:S01]  /*25ac0*/  @P3 FMUL.FTZ R7, R7, 0.69314718246459960938 ;  /* 0x3f31721807073820 */ /* 0x002fe20000410000 */
[----:B------:R-:W-:Y:S01]  /*25ad0*/  MOV R21, 0x7f800000 ;  /* 0x7f80000000157802 */ /* 0x000fe20000000f00 */
[----:B------:R-:W-:Y:S04]  /*25ae0*/  STS [R3+0x2000], R15 ;  /* 0x0020000f03007388 */ /* 0x000fe80000000800 */
[----:B------:R1:W-:Y:S01]  /*25af0*/  STS [R3+0x2400], R20 ;  /* 0x0024001403007388 */ /* 0x0003e20000000800 */
[----:B----4-:R-:W2:Y:S03]  /*25b00*/  @P2 MUFU.LG2 R11, R42 ;  /* 0x0000002a000b2308 */ /* 0x010ea60000000c00 */
[----:B------:R-:W-:Y:S04]  /*25b10*/  STS [R23], R19 ;  /* 0x0000001317007388 */ /* 0x000fe80000000800 */
[----:B------:R-:W-:Y:S01]  /*25b20*/  STS [R23+0x400], R18 ;  /* 0x0004001217007388 */ /* 0x000fe20000000800 */
[----:B------:R-:W4:Y:S03]  /*25b30*/  @P4 LDC.64 R8, c[0x0][0x2c0] ;  /* 0x0000b000ff084b82 */ /* 0x000f260000000a00 */
[----:B------:R-:W-:Y:S04]  /*25b40*/  STS [R0], R17 ;  /* 0x0000001100007388 */ /* 0x000fe80000000800 */
[----:B------:R2:W-:Y:S01]  /*25b50*/  STS [R0+0x400], R22 ;  /* 0x0004001600007388 */ /* 0x0005e20000000800 */
[C---:B---3--:R-:W-:Y:S01]  /*25b60*/  IADD3 R2, R36.reuse, R23, RZ ;  /* 0x0000001724027210 */ /* 0x048fe20007ffe0ff */
[----:B------:R-:W3:Y:S02]  /*25b70*/  @P3 LDC R10, c[0x0][0x2e8] ;  /* 0x0000ba00ff0a3b82 */ /* 0x000ee40000000800 */
        /* <DEDUP_REMOVED lines=9> */
[----:B--2---:R-:W-:-:S03]  /*25c10*/  MOV R22, 0x7f800000 ;  /* 0x7f80000000167802 */ /* 0x004fc60000000f00 */
[----:B------:R-:W-:Y:S01]  /*25c20*/  STS [R3], R29 ;  /* 0x0000001d03007388 */ /* 0x000fe20000000800 */
[----:B------:R-:W2:Y:S01]  /*25c30*/  S2R R24, SR_CTAID.Z ;  /* 0x0000000000187919 */ /* 0x000ea20000002700 */
[----:B------:R-:W-:Y:S01]  /*25c40*/  MOV R23, 0x7f800000 ;  /* 0x7f80000000177802 */ /* 0x000fe20000000f00 */
[----:B---3--:R-:W-:Y:S01]  /*25c50*/  @P3 FFMA.FTZ R23, R71, R10, R7 ;  /* 0x0000000a47173223 */ /* 0x008fe20000010007 */
        /* <DEDUP_REMOVED lines=8> */
[----:B------:R-:W3:Y:S01]  /*25ce0*/  @P0 LDC R13, c[0x0][0x2e8] ;  /* 0x0000ba00ff0d0b82 */ /* 0x000ee20000000800 */
[----:B------:R4:W-:Y:S02]  /*25cf0*/  STS [R3+0x2000], R35 ;  /* 0x0020002303007388 */ /* 0x0009e40000000800 */
[----:B------:R-:W-:Y:S01]  /*25d00*/  SEL R5, R0, RZ, !P5 ;  /* 0x000000ff00057207 */ /* 0x000fe20006800000 */
[----:B------:R-:W-:Y:S01]  /*25d10*/  IMAD R0, R6, UR4, RZ ;  /* 0x0000000406007c24 */ /* 0x000fe2000f8e02ff */
[----:B------:R2:W-:Y:S04]  /*25d20*/  STS [R4+0x2000], R34 ;  /* 0x0020002204007388 */ /* 0x0005e80000000800 */
[----:B------:R-:W-:Y:S01]  /*25d30*/  SHF.L.U32 R0, R0, 0x7, RZ ;  /* 0x0000000700007819 */ /* 0x000fe200000006ff */
[----:B-1----:R-:W-:Y:S01]  /*25d40*/  @P4 IMAD R2, R9, R8, RZ ;  /* 0x0000000809024224 */ /* 0x002fe200078e02ff */
[----:B------:R-:W-:Y:S01]  /*25d50*/  @!P4 MOV R2, R45 ;  /* 0x0000002d0002c202 */ /* 0x000fe20000000f00 */
[----:B------:R-:W1:Y:S01]  /*25d60*/  @P0 MUFU.LG2 R8, R44 ;  /* 0x0000002c00080308 */ /* 0x000e620000000c00 */
[----:B----4-:R-:W-:-:S03]  /*25d70*/  SHF.R.S32.HI R3, RZ, 0x1f, R0 ;  /* 0x0000001fff037819 */ /* 0x010fc60000011400 */
[----:B--2---:R-:W-:Y:S02]  /*25d80*/  IMAD R2, R24, R2, R5 ;  /* 0x0000000218027224 */ /* 0x004fe400078e0205 */
[----:B------:R-:W-:Y:S01]  /*25d90*/  @P1 FMUL.FTZ R5, R12, 0.69314718246459960938 ;  /* 0x3f3172180c051820 */ /* 0x000fe20000410000 */
[----:B------:R-:W-:Y:S02]  /*25da0*/  BAR.SYNC.DEFER_BLOCKING 0x0 ;  /* 0x0000000000007b1d */ /* 0x000fe40000010000 */
[--C-:B------:R-:W-:Y:S01]  /*25db0*/  IADD3 R10, P4, P3, R0, R38, R2.reuse ;  /* 0x00000026000a7210 */ /* 0x100fe20007b9e002 */
[----:B------:R-:W-:Y:S01]  /*25dc0*/  @P1 FFMA.FTZ R20, R69, R14, R5 ;  /* 0x0000000e45141223 */ /* 0x000fe20000010005 */
[----:B------:R-:W-:-:S04]  /*25dd0*/  SHF.R.S32.HI R9, RZ, 0x1f, R2 ;  /* 0x0000001fff097819 */ /* 0x000fc80000011402 */
[----:B------:R-:W-:Y:S01]  /*25de0*/  IADD3.X R9, R3, R39, R9, P4, P3 ;  /* 0x0000002703097210 */ /* 0x000fe200027e6409 */
[----:B-1----:R-:W-:-:S04]  /*25df0*/  @P0 FMUL.FTZ R4, R8, 0.69314718246459960938 ;  /* 0x3f31721808040820 */ /* 0x002fc80000410000 */
[----:B---3--:R-:W-:Y:S01]  /*25e00*/  @P0 FFMA.FTZ R21, R68, R13, R4 ;  /* 0x0000000d44150223 */ /* 0x008fe20000010004 */
        /* <DEDUP_REMOVED lines=50> */
.L_x_1015:
[----:B------:R-:W-:Y:S05]  /*26130*/  BSYNC B0 ;  /* 0x0000000000007941 */ /* 0x000fea0003800000 */
.L_x_1014:
[----:B-1---5:R1:W2:Y:S01]  /*26140*/  LDS.128 R20, [R244+0x3800] ;  /* 0x00380000f4147984 */ /* 0x0222a20000000c00 */
        /* <DEDUP_REMOVED lines=45> */
.L_x_1017:
[----:B------:R-:W-:Y:S05]  /*26420*/  BSYNC B0 ;  /* 0x0000000000007941 */ /* 0x000fea0003800000 */
.L_x_1016:
        /* <DEDUP_REMOVED lines=18> */
.L_x_1019:
[----:B------:R-:W-:Y:S05]  /*26550*/  BSYNC B0 ;  /* 0x0000000000007941 */ /* 0x000fea0003800000 */
.L_x_1018:
        /* <DEDUP_REMOVED lines=16> */
.L_x_1021:
[----:B------:R-:W-:Y:S05]  /*26660*/  BSYNC B0 ;  /* 0x0000000000007941 */ /* 0x000fea0003800000 */
.L_x_1020:
        /* <DEDUP_REMOVED lines=16> */
.L_x_1023:
[----:B------:R-:W-:Y:S05]  /*26770*/  BSYNC B0 ;  /* 0x0000000000007941 */ /* 0x000fea0003800000 */
.L_x_1022:
        /* <DEDUP_REMOVED lines=16> */
.L_x_1025:
[----:B------:R-:W-:Y:S05]  /*26880*/  BSYNC B0 ;  /* 0x0000000000007941 */ /* 0x000fea0003800000 */
.L_x_1024:
        /* <DEDUP_REMOVED lines=17> */
.L_x_1027:
[----:B------:R-:W-:Y:S05]  /*269a0*/  BSYNC B0 ;  /* 0x0000000000007941 */ /* 0x000fea0003800000 */
.L_x_1026:
        /* <DEDUP_REMOVED lines=16> */
.L_x_1029:
[----:B------:R-:W-:Y:S05]  /*26ab0*/  BSYNC B0 ;  /* 0x0000000000007941 */ /* 0x000fea0003800000 */
.L_x_1028:
        /* <DEDUP_REMOVED lines=15> */
.L_x_1030:
        /* <DEDUP_REMOVED lines=13> */
.L_x_2582:


//--------------------- .text._ZN5flash16flash_fwd_kernelI23Flash_fwd_kernel_traitsILi64ELi128ELi128ELi4ELb0ELb0EN7cutlass10bfloat16_tE19Flash_kernel_traitsILi64ELi128ELi128ELi4ES3_EELb0ELb0ELb1ELb1ELb0ELb0ELb1ELb0EEEvNS_16Flash_fwd_paramsE --------------------------
	.section	.text._ZN5flash16flash_fwd_kernelI23Flash_fwd_kernel_traitsILi64ELi128ELi128ELi4ELb0ELb0EN7cutlass10bfloat16_tE19Flash_kernel_traitsILi64ELi128ELi128ELi4ES3_EELb0ELb0ELb1ELb1ELb0ELb0ELb1ELb0EEEvNS_16Flash_fwd_paramsE,"ax",@progbits
	.align	128
        .global         _ZN5flash16flash_fwd_kernelI23Flash_fwd_kernel_traitsILi64ELi128ELi128ELi4ELb0ELb0EN7cutlass10bfloat16_tE19Flash_kernel_traitsILi64ELi128ELi128ELi4ES3_EELb0ELb0ELb1ELb1ELb0ELb0ELb1ELb0EEEvNS_16Flash_fwd_paramsE
        .type           _ZN5flash16flash_fwd_kernelI23Flash_fwd_kernel_traitsILi64ELi128ELi128ELi4ELb0ELb0EN7cutlass10bfloat16_tE19Flash_kernel_traitsILi64ELi128ELi128ELi4ES3_EELb0ELb0ELb1ELb1ELb0ELb0ELb1ELb0EEEvNS_16Flash_fwd_paramsE,@function
        .size           _ZN5flash16flash_fwd_kernelI23Flash_fwd_kernel_traitsILi64ELi128ELi128ELi4ELb0ELb0EN7cutlass10bfloat16_tE19Flash_kernel_traitsILi64ELi128ELi128ELi4ES3_EELb0ELb0ELb1ELb1ELb0ELb0ELb1ELb0EEEvNS_16Flash_fwd_paramsE,(.L_x_2583 - _ZN5flash16flash_fwd_kernelI23Flash_fwd_kernel_traitsILi64ELi128ELi128ELi4ELb0ELb0EN7cutlass10bfloat16_tE19Flash_kernel_traitsILi64ELi128ELi128ELi4ES3_EELb0ELb0ELb1ELb1ELb0ELb0ELb1ELb0EEEvNS_16Flash_fwd_paramsE)
        .other          _ZN5flash16flash_fwd_kernelI23Flash_fwd_kernel_traitsILi64ELi128ELi128ELi4ELb0ELb0EN7cutlass10bfloat16_tE19Flash_kernel_traitsILi64ELi128ELi128ELi4ES3_EELb0ELb0ELb1ELb1ELb0ELb0ELb1ELb0EEEvNS_16Flash_fwd_paramsE,@"STO_CUDA_ENTRY STV_DEFAULT"
_ZN5flash16flash_fwd_kernelI23Flash_fwd_kernel_traitsILi64ELi128ELi128ELi4ELb0ELb0EN7cutlass10bfloat16_tE19Flash_kernel_traitsILi64ELi128ELi128ELi4ES3_EELb0ELb0ELb1ELb1ELb0ELb0ELb1ELb0EEEvNS_16Flash_fwd_paramsE:
.text._ZN5flash16flash_fwd_kernelI23Flash_fwd_kernel_traitsILi64ELi128ELi128ELi4ELb0ELb0EN7cutlass10bfloat16_tE19Flash_kernel_traitsILi64ELi128ELi128ELi4ES3_EELb0ELb0ELb1ELb1ELb0ELb0ELb1ELb0EEEvNS_16Flash_fwd_paramsE:
        /* <DEDUP_REMOVED lines=55> */
.L_x_1031:
[----:B------:R-:W-:-:S05]  /*0370*/  ULDC UR7, c[0x0][0x2c8] ;  /* 0x0000b20000077ab9 */ /* 0x000fca0000000800 */
.L_x_1032:
        /* <DEDUP_REMOVED lines=135> */
.L_x_1035:
[----:B------:R-:W-:Y:S05]  /*0bf0*/  BSYNC B0 ;  /* 0x0000000000007941 */ /* 0x000fea0003800000 */
.L_x_1034:
        /* <DEDUP_REMOVED lines=17> */
.L_x_1037:
[----:B------:R-:W-:Y:S05]  /*0d10*/  BSYNC B0 ;  /* 0x0000000000007941 */ /* 0x000fea0003800000 */
.L_x_1036:
        /* <DEDUP_REMOVED lines=16> */
.L_x_1039:
[----:B------:R-:W-:Y:S05]  /*0e20*/  BSYNC B0 ;  /* 0x0000000000007941 */ /* 0x000fea0003800000 */
.L_x_1038:
        /* <DEDUP_REMOVED lines=16> */
.L_x_1041:
[----:B------:R-:W-:Y:S05]  /*0f30*/  BSYNC B0 ;  /* 0x0000000000007941 */ /* 0x000fea0003800000 */
.L_x_1040:
        /* <DEDUP_REMOVED lines=16> */
.L_x_1043:
[----:B------:R-:W-:Y:S05]  /*1040*/  BSYNC B0 ;  /* 0x0000000000007941 */ /* 0x000fea0003800000 */
.L_x_1042:
        /* <DEDUP_REMOVED lines=28> */
.L_x_1045:
[----:B------:R-:W-:Y:S05]  /*1210*/  BSYNC B0 ;  /* 0x0000000000007941 */ /* 0x000fea0003800000 */
.L_x_1044:
        /* <DEDUP_REMOVED lines=19> */
.L_x_1047:
[----:B------:R-:W-:Y:S05]  /*1350*/  BSYNC B0 ;  /* 0x0000000000007941 */ /* 0x000fea0003800000 */
.L_x_1046:
        /* <DEDUP_REMOVED lines=16> */
.L_x_1049:
[----:B------:R-:W-:Y:S05]  /*1460*/  BSYNC B0 ;  /* 0x0000000000007941 */ /* 0x000fea0003800000 */
.L_x_1048:
        /* <DEDUP_REMOVED lines=10> */
.L_x_1051:
[----:B------:R-:W-:Y:S05]  /*1510*/  BSYNC B0 ;  /* 0x0000000000007941 */ /* 0x000fea0003800000 */
.L_x_1050:
        /* <DEDUP_REMOVED lines=10> */
.L_x_1053:
[----:B------:R-:W-:Y:S05]  /*15c0*/  BSYNC B0 ;  /* 0x0000000000007941 */ /* 0x000fea0003800000 */
.L_x_1052:
        /* <DEDUP_REMOVED lines=10> */
.L_x_1055:
[----:B------:R-:W-:Y:S05]  /*1670*/  BSYNC B0 ;  /* 0x0000000000007941 */ /* 0x000fea0003800000 */
.L_x_1054:
        /* <DEDUP_REMOVED lines=11> */
.L_x_1057:
[----:B------:R-:W-:Y:S05]  /*1730*/  BSYNC B0 ;  /* 0x0000000000007941 */ /* 0x000fea0003800000 */
.L_x_1056:
        /* <DEDUP_REMOVED lines=11> */
.L_x_1059:
[----:B------:R-:W-:Y:S05]  /*17f0*/  BSYNC B0 ;  /* 0x0000000000007941 */ /* 0x000fea0003800000 */
.L_x_1058:
        /* <DEDUP_REMOVED lines=11> */
.L_x_1061:
[----:B------:R-:W-:Y:S05]  /*18b0*/  BSYNC B0 ;  /* 0x0000000000007941 */ /* 0x000fea0003800000 */
.L_x_1060:
        /* <DEDUP_REMOVED lines=10> */
.L_x_1063:
[----:B------:R-:W-:Y:S05]  /*1960*/  BSYNC B0 ;  /* 0x0000000000007941 */ /* 0x000fea0003800000 */
.L_x_1062:
        /* <DEDUP_REMOVED lines=10> */
.L_x_1033:
        /* <DEDUP_REMOVED lines=61> */
.L_x_1064:
        /* <DEDUP_REMOVED lines=27> */
.L_x_1065:
        /* <DEDUP_REMOVED lines=52> */
.L_x_1067:
[----:B------:R-:W-:Y:S05]  /*22d0*/  BSYNC B0 ;  /* 0x0000000000007941 */ /* 0x000fea0003800000 */
.L_x_1066:
        /* <DEDUP_REMOVED lines=24> */
.L_x_1069:
[----:B------:R-:W-:Y:S05]  /*2460*/  BSYNC B0 ;  /* 0x0000000000007941 */ /* 0x000fea0003800000 */
.L_x_1068:
        /* <DEDUP_REMOVED lines=24> */
.L_x_1071:
[----:B------:R-:W-:Y:S05]  /*25f0*/  BSYNC B0 ;  /* 0x0000000000007941 */ /* 0x000fea0003800000 */
.L_x_1070:
        /* <DEDUP_REMOVED lines=25> */
.L_x_1073:
[----:B------:R-:W-:Y:S05]  /*2790*/  BSYNC B0 ;  /* 0x0000000000007941 */ /* 0x000fea0003800000 */
.L_x_1072:
        /* <DEDUP_REMOVED lines=22> */
.L_x_1075:
[----:B------:R-:W-:Y:S05]  /*2900*/  BSYNC B0 ;  /* 0x0000000000007941 */ /* 0x000fea0003800000 */
.L_x_1074:
        /* <DEDUP_REMOVED lines=22> */
.L_x_1077:
[----:B------:R-:W-:Y:S05]  /*2a70*/  BSYNC B0 ;  /* 0x0000000000007941 */ /* 0x000fea0003800000 */
.L_x_1076:
        /* <DEDUP_REMOVED lines=22> */
.L_x_1079:
[----:B------:R-:W-:Y:S05]  /*2be0*/  BSYNC B0 ;  /* 0x0000000000007941 */ /* 0x000fea0003800000 */
.L_x_1078:
        /* <DEDUP_REMOVED lines=22> */
.L_x_1081:
[----:B------:R-:W-:Y:S05]  /*2d50*/  BSYNC B0 ;  /* 0x0000000000007941 */ /* 0x000fea0003800000 */
.L_x_1080:
        /* <DEDUP_REMOVED lines=70> */
.L_x_1083:
[----:B------:R-:W-:Y:S05]  /*31c0*/  BSYNC B0 ;  /* 0x0000000000007941 */ /* 0x000fea0003800000 */
.L_x_1082:
        /* <DEDUP_REMOVED lines=18> */
.L_x_1085:
[----:B------:R-:W-:Y:S05]  /*32f0*/  BSYNC B0 ;  /* 0x0000000000007941 */ /* 0x000fea0003800000 */
.L_x_1084:
        /* <DEDUP_REMOVED lines=18> */
.L_x_1087:
[----:B------:R-:W-:Y:S05]  /*3420*/  BSYNC B0 ;  /* 0x0000000000007941 */ /* 0x000fea0003800000 */
.L_x_1086:
        /* <DEDUP_REMOVED lines=18> */
.L_x_1089:
[----:B------:R-:W-:Y:S05]  /*3550*/  BSYNC B0 ;  /* 0x0000000000007941 */ /* 0x000fea0003800000 */
.L_x_1088:
        /* <DEDUP_REMOVED lines=18> */
.L_x_1091:
[----:B------:R-:W-:Y:S05]  /*3680*/  BSYNC B0 ;  /* 0x0000000000007941 */ /* 0x000fea0003800000 */
.L_x_1090:
        /* <DEDUP_REMOVED lines=20> */
.L_x_1093:
[----:B------:R-:W-:Y:S05]  /*37d0*/  BSYNC B0 ;  /* 0x0000000000007941 */ /* 0x000fea0003800000 */
.L_x_1092:
        /* <DEDUP_REMOVED lines=19> */
.L_x_1095:
[----:B------:R-:W-:Y:S05]  /*3910*/  BSYNC B0 ;  /* 0x0000000000007941 */ /* 0x000fea0003800000 */
.L_x_1094:
        /* <DEDUP_REMOVED lines=18> */
.L_x_1097:
[----:B------:R-:W-:Y:S05]  /*3a40*/  BSYNC B0 ;  /* 0x0000000000007941 */ /* 0x000fea0003800000 */
.L_x_1096:
        /* <DEDUP_REMOVED lines=79> */
.L_x_1099:
[----:B------:R-:W-:Y:S05]  /*3f40*/  BSYNC B0 ;  /* 0x0000000000007941 */ /* 0x000fea0003800000 */
.L_x_1098:
        /* <DEDUP_REMOVED lines=22> */
.L_x_1101:
[----:B------:R-:W-:Y:S05]  /*40b0*/  BSYNC B0 ;  /* 0x0000000000007941 */ /* 0x000fea0003800000 */
.L_x_1100:
        /* <DEDUP_REMOVED lines=19> */
.L_x_1103:
[----:B------:R-:W-:Y:S05]  /*41f0*/  BSYNC B0 ;  /* 0x0000000000007941 */ /* 0x000fea0003800000 */
.L_x_1102:
        /* <DEDUP_REMOVED lines=19> */
.L_x_1105:
[----:B------:R-:W-:Y:S05]  /*4330*/  BSYNC B0 ;  /* 0x0000000000007941 */ /* 0x000fea0003800000 */
.L_x_1104:
        /* <DEDUP_REMOVED lines=19> */
.L_x_1107:
[----:B------:R-:W-:Y:S05]  /*4470*/  BSYNC B0 ;  /* 0x0000000000007941 */ /* 0x000fea0003800000 */
.L_x_1106:
        /* <DEDUP_REMOVED lines=20> */
.L_x_1109:
[----:B------:R-:W-:Y:S05]  /*45c0*/  BSYNC B0 ;  /* 0x0000000000007941 */ /* 0x000fea0003800000 */
.L_x_1108:
        /* <DEDUP_REMOVED lines=21> */
.L_x_1111:
[----:B------:R-:W-:Y:S05]  /*4720*/  BSYNC B0 ;  /* 0x0000000000007941 */ /* 0x000fea0003800000 */
.L_x_1110:
        /* <DEDUP_REMOVED lines=19> */
.L_x_1113:
[----:B------:R-:W-:Y:S05]  /*4860*/  BSYNC B0 ;  /* 0x0000000000007941 */ /* 0x000fea0003800000 */
.L_x_1112:
        /* <DEDUP_REMOVED lines=24> */
[----:B------:R-:W-:-:S03]  /*49f0*/  IMAD.SHL.U32 R216, R216, 0x2, RZ ;  /* 0x00000002d8d87824 */ /* 0x000fc600078e00ff */
[----:B--2---:R-:W2:Y:S02]  /*4a00*/  LDSM.16.M88.4 R28, [R212+0x7000] ;  /* 0x00700000d41c783b */ /* 0x004ea40000000200 */
[----:B------:R-:W-:Y:S02]  /*4a10*/  LOP3.LUT R252, R216, 0x6, RZ, 0xc0, !PT ;  /* 0x00000006d8fc7812 */ /* 0x000fe400078ec0ff */
[----:B------:R-:W2:Y:S04]  /*4a20*/  LDSM.16.M88.4 R24, [R212+0x7800] ;  /* 0x00780000d418783b */ /* 0x000ea80000000200 */
        /* <DEDUP_REMOVED lines=14> */
[C---:B------:R-:W-:Y:S03]  /*4b10*/  HMMA.16816.F32.BF16 R132, R12.reuse, R54, RZ ;  /* 0x000000360c84723c */ /* 0x040fe600000418ff */
[----:B------:R-:W5:Y:S03]  /*4b20*/  LDSM.16.M88.4 R20, [R222] ;  /* 0x00000000de14783b */ /* 0x000f660000000200 */
[C---:B----4-:R-:W-:Y:S01]  /*4b30*/  HMMA.16816.F32.BF16 R128, R12.reuse, R48, RZ ;  /* 0x000000300c80723c */ /* 0x050fe200000418ff */
        /* <DEDUP_REMOVED lines=20> */
[C---:B------:R-:W-:Y:S01]  /*4c80*/  HMMA.16816.F32.BF16 R172, R16.reuse, R46, RZ ;  /* 0x0000002e10ac723c */ /* 0x040fe200000418ff */
[----:B------:R-:W-:Y:S05]  /*4c90*/  LDSM.16.M88.4 R44, [R223+0x3000] ;  /* 0x00300000df2c783b */ /* 0x000fea0000000200 */
        /* <DEDUP_REMOVED lines=17> */
[C---:B---3--:R-:W-:Y:S06]  /*4db0*/  HMMA.16816.F32.BF16 R232, R8.reuse, R84, R96 ;  /* 0x0000005408e8723c */ /* 0x048fec0000041860 */
[C---:B-----5:R-:W-:Y:S01]  /*4dc0*/  HMMA.16816.F32.BF16 R240, R8.reuse, R80, R68 ;  /* 0x0000005008f0723c */ /* 0x060fe20000041844 */
[----:B------:R-:W-:Y:S05]  /*4dd0*/  LDSM.16.M88.4 R68, [R223+0x800] ;  /* 0x00080000df44783b */ /* 0x000fea0000000200 */
[C---:B------:R-:W-:Y:S01]  /*4de0*/  HMMA.16816.F32.BF16 R236, R8.reuse, R86, R72 ;  /* 0x0000005608ec723c */ /* 0x040fe20000041848 */
[----:B------:R-:W-:Y:S05]  /*4df0*/  LDSM.16.M88.4 R72, [R223] ;  /* 0x00000000df48783b */ /* 0x000fea0000000200 */
[----:B------:R-:W-:Y:S06]  /*4e00*/  HMMA.16816.F32.BF16 R8, R8, R82, R12 ;  /* 0x000000520808723c */ /* 0x000fec000004180c */
[C---:B------:R-:W-:Y:S01]  /*4e10*/  HMMA.16816.F32.BF16 R40, R20.reuse, R58, R52 ;  /* 0x0000003a1428723c */ /* 0x040fe20000041834 */
[----:B------:R-:W-:Y:S05]  /*4e20*/  LDSM.16.M88.4 R52, [R223+0x2000] ;  /* 0x00200000df34783b */ /* 0x000fea0000000200 */
[C---:B------:R-:W-:Y:S06]  /*4e30*/  HMMA.16816.F32.BF16 R248, R20.reuse, R92, R180 ;  /* 0x0000005c14f8723c */ /* 0x040fec00000418b4 */
        /* <DEDUP_REMOVED lines=9> */
[C---:B------:R-:W-:Y:S01]  /*4ed0*/  HMMA.16816.F32.BF16 R128, R20.reuse, R80, R28 ;  /* 0x000000501480723c */ /* 0x040fe2000004181c */
[----:B------:R-:W-:Y:S01]  /*4ee0*/  IMAD.MOV.U32 R100, RZ, RZ, R239 ;  /* 0x000000ffff647224 */ /* 0x000fe200078e00ef */
[----:B------:R-:W-:Y:S04]  /*4ef0*/  LDSM.16.M88.4 R28, [R217+0x1000] ;  /* 0x00100000d91c783b */ /* 0x000fe80000000200 */
        /* <DEDUP_REMOVED lines=8> */
[----:B------:R-:W-:Y:S01]  /*4f80*/  IMAD.MOV.U32 R15, RZ, RZ, R8 ;  /* 0x000000ffff0f7224 */ /* 0x000fe200078e0008 */
[----:B------:R-:W-:Y:S01]  /*4f90*/  HMMA.16816.F32.BF16 R144, R20, R88, R160 ;  /* 0x000000581490723c */ /* 0x000fe200000418a0 */
[----:B------:R-:W-:Y:S02]  /*4fa0*/  IMAD.MOV.U32 R14, RZ, RZ, R9 ;  /* 0x000000ffff0e7224 */ /* 0x000fe400078e0009 */
[----:B------:R-:W-:-:S02]  /*4fb0*/  IMAD.MOV.U32 R13, RZ, RZ, R10 ;  /* 0x000000ffff0d7224 */ /* 0x000fc400078e000a */
[----:B------:R-:W-:Y:S02]  /*4fc0*/  IMAD.MOV.U32 R12, RZ, RZ, R11 ;  /* 0x000000ffff0c7224 */ /* 0x000fe400078e000b */
[C---:B------:R-:W-:Y:S06]  /*4fd0*/  HMMA.16816.F32.BF16 R8, R20.reuse, R38, R140 ;  /* 0x000000261408723c */ /* 0x040fec000004188c */
[----:B------:R-:W-:Y:S01]  /*4fe0*/  HMMA.16816.F32.BF16 R140, R20, R90, R32 ;  /* 0x0000005a148c723c */ /* 0x000fe20000041820 */
[----:B------:R-:W-:Y:S03]  /*4ff0*/  LDSM.16.M88.4 R32, [R217+0x800] ;  /* 0x00080000d920783b */ /* 0x000fe60000000200 */
[----:B------:R-:W-:-:S02]  /*5000*/  IMAD.MOV.U32 R109, RZ, RZ, R40 ;  /* 0x000000ffff6d7224 */ /* 0x000fc400078e0028 */
[----:B------:R-:W-:Y:S02]  /*5010*/  IMAD.MOV.U32 R108, RZ, RZ, R41 ;  /* 0x000000ffff6c7224 */ /* 0x000fe400078e0029 */
[----:B------:R-:W-:Y:S02]  /*5020*/  IMAD.MOV.U32 R61, RZ, RZ, R42 ;  /* 0x000000ffff3d7224 */ /* 0x000fe400078e002a */
[----:B------:R-:W-:Y:S02]  /*5030*/  IMAD.MOV.U32 R60, RZ, RZ, R43 ;  /* 0x000000ffff3c7224 */ /* 0x000fe400078e002b */
[----:B------:R-:W-:Y:S01]  /*5040*/  HMMA.16816.F32.BF16 R40, R20, R62, R48 ;  /* 0x0000003e1428723c */ /* 0x000fe20000041830 */
[----:B------:R-:W-:Y:S01]  /*5050*/  LDSM.16.M88.4 R48, [R223+0x2800] ;  /* 0x00280000df30783b */ /* 0x000fe20000000200 */
[----:B------:R-:W-:Y:S02]  /*5060*/  IMAD.MOV.U32 R194, RZ, RZ, R61 ;  /* 0x000000ffffc27224 */ /* 0x000fe400078e003d */
[----:B------:R-:W-:-:S02]  /*5070*/  IMAD.MOV.U32 R195, RZ, RZ, R60 ;  /* 0x000000ffffc37224 */ /* 0x000fc400078e003c */
[----:B------:R-:W-:Y:S02]  /*5080*/  IMAD.MOV.U32 R39, RZ, RZ, R8 ;  /* 0x000000ffff277224 */ /* 0x000fe400078e0008 */
[----:B------:R-:W-:Y:S02]  /*5090*/  IMAD.MOV.U32 R38, RZ, RZ, R9 ;  /* 0x000000ffff267224 */ /* 0x000fe400078e0009 */
[----:B------:R-:W-:Y:S02]  /*50a0*/  IMAD.MOV.U32 R37, RZ, RZ, R10 ;  /* 0x000000ffff257224 */ /* 0x000fe400078e000a */
[----:B------:R-:W-:Y:S02]  /*50b0*/  IMAD.MOV.U32 R36, RZ, RZ, R11 ;  /* 0x000000ffff247224 */ /* 0x000fe400078e000b */
[----:B------:R-:W-:Y:S01]  /*50c0*/  HMMA.16816.F32.BF16 R8, R20, R56, R64 ;  /* 0x000000381408723c */ /* 0x000fe20000041840 */
[----:B------:R-:W-:Y:S01]  /*50d0*/  LDSM.16.M88.4 R64, [R223+0x1000] ;  /* 0x00100000df40783b */ /* 0x000fe20000000200 */
[----:B------:R-:W-:-:S02]  /*50e0*/  IMAD.MOV.U32 R60, RZ, RZ, R103 ;  /* 0x000000ffff3c7224 */ /* 0x000fc400078e0067 */
[----:B------:R-:W-:Y:S01]  /*50f0*/  IMAD.MOV.U32 R61, RZ, RZ, R102 ;  /* 0x000000ffff3d7224 */ /* 0x000fe200078e0066 */
[----:B------:R-:W-:Y:S01]  /*5100*/  LDSM.16.M88.4 R56, [R223+0x1800] ;  /* 0x00180000df38783b */ /* 0x000fe20000000200 */
        /* <DEDUP_REMOVED lines=8> */
[----:B------:R-:W-:Y:S02]  /*5190*/  IMAD.MOV.U32 R177, RZ, RZ, R38 ;  /* 0x000000ffffb17224 */ /* 0x000fe400078e0026 */
[----:B------:R-:W-:Y:S02]  /*51a0*/  IMAD.MOV.U32 R178, RZ, RZ, R37 ;  /* 0x000000ffffb27224 */ /* 0x000fe400078e0025 */
[----:B------:R-:W-:Y:S02]  /*51b0*/  IMAD.MOV.U32 R107, RZ, RZ, R8 ;  /* 0x000000ffff6b7224 */ /* 0x000fe400078e0008 */
[----:B------:R-:W-:-:S02]  /*51c0*/  IMAD.MOV.U32 R106, RZ, RZ, R9 ;  /* 0x000000ffff6a7224 */ /* 0x000fc400078e0009 */
[----:B------:R-:W-:Y:S02]  /*51d0*/  IMAD.MOV.U32 R105, RZ, RZ, R10 ;  /* 0x000000ffff697224 */ /* 0x000fe400078e000a */
[----:B------:R-:W-:Y:S02]  /*51e0*/  IMAD.MOV.U32 R104, RZ, RZ, R11 ;  /* 0x000000ffff687224 */ /* 0x000fe400078e000b */
[----:B------:R-:W1:Y:S01]  /*51f0*/  LDSM.16.M88.4 R8, [R220+0x2000] ;  /* 0x00200000dc08783b */ /* 0x000e620000000200 */
        /* <DEDUP_REMOVED lines=8> */
[----:B------:R-:W-:Y:S01]  /*5280*/  HMMA.16816.F32.BF16 R40, R20, R78, R172 ;  /* 0x0000004e1428723c */ /* 0x000fe200000418ac */
[----:B------:R-:W-:Y:S01]  /*5290*/  IMAD.MOV.U32 R230, RZ, RZ, R63 ;  /* 0x000000ffffe67224 */ /* 0x000fe200078e003f */
[----:B------:R-:W-:Y:S01]  /*52a0*/  LDSM.16.M88.4 R20, [R217+0x2000] ;  /* 0x00200000d914783b */ /* 0x000fe20000000200 */
[----:B------:R-:W-:-:S02]  /*52b0*/  IMAD.MOV.U32 R231, RZ, RZ, R62 ;  /* 0x000000ffffe77224 */ /* 0x000fc400078e003e */
[----:B------:R-:W-:Y:S02]  /*52c0*/  IMAD.MOV.U32 R62, RZ, RZ, R101 ;  /* 0x000000ffff3e7224 */ /* 0x000fe400078e0065 */
[----:B------:R-:W-:Y:S02]  /*52d0*/  IMAD.MOV.U32 R63, RZ, RZ, R100 ;  /* 0x000000ffff3f7224 */ /* 0x000fe400078e0064 */
[----:B------:R-:W-:Y:S02]  /*52e0*/  IMAD.MOV.U32 R179, RZ, RZ, R36 ;  /* 0x000000ffffb37224 */ /* 0x000fe400078e0024 */
[----:B------:R-:W-:Y:S01]  /*52f0*/  IMAD.MOV.U32 R172, RZ, RZ, R15 ;  /* 0x000000ffffac7224 */ /* 0x000fe200078e000f */
[----:B------:R-:W-:Y:S01]  /*5300*/  LDSM.16.M88.4 R36, [R217] ;  /* 0x00000000d924783b */ /* 0x000fe20000000200 */
[----:B------:R-:W-:Y:S02]  /*5310*/  IMAD.MOV.U32 R173, RZ, RZ, R14 ;  /* 0x000000ffffad7224 */ /* 0x000fe400078e000e */
[----:B------:R-:W-:-:S02]  /*5320*/  IMAD.MOV.U32 R174, RZ, RZ, R13 ;  /* 0x000000ffffae7224 */ /* 0x000fc400078e000d */
[----:B------:R-:W-:Y:S02]  /*5330*/  IMAD.MOV.U32 R175, RZ, RZ, R12 ;  /* 0x000000ffffaf7224 */ /* 0x000fe400078e000c */
[----:B------:R-:W-:Y:S01]  /*5340*/  IMAD.MOV.U32 R180, RZ, RZ, R107 ;  /* 0x000000ffffb47224 */ /* 0x000fe200078e006b */
[----:B------:R-:W-:Y:S01]  /*5350*/  LDSM.16.M88.4 R12, [R221+0x2000] ;  /* 0x00200000dd0c783b */ /* 0x000fe20000000200 */
[----:B------:R-:W-:Y:S01]  /*5360*/  IMAD.MOV.U32 R181, RZ, RZ, R106 ;  /* 0x000000ffffb57224 */ /* 0x000fe200078e006a */
[C---:B-1----:R-:W-:Y:S02]  /*5370*/  HMMA.16816.F32.BF16 R92, R8.reuse, R66, R16 ;  /* 0x00000042085c723c */ /* 0x042fe40000041810 */
[----:B------:R-:W-:Y:S01]  /*5380*/  IMAD.MOV.U32 R111, RZ, RZ, R40 ;  /* 0x000000ffff6f7224 */ /* 0x000fe200078e0028 */
[----:B------:R-:W-:Y:S01]  /*5390*/  LDSM.16.M88.4 R16, [R220] ;  /* 0x00000000dc10783b */ /* 0x000fe20000000200 */
[----:B------:R-:W-:Y:S02]  /*53a0*/  IMAD.MOV.U32 R110, RZ, RZ, R41 ;  /* 0x000000ffff6e7224 */ /* 0x000fe400078e0029 */
[----:B------:R-:W-:Y:S01]  /*53b0*/  IMAD.MOV.U32 R79, RZ, RZ, R42 ;  /* 0x000000ffff4f7224 */ /* 0x000fe200078e002a */
[----:B------:R-:W-:Y:S01]  /*53c0*/  HMMA.16816.F32.BF16 R112, R8, R72, R188 ;  /* 0x000000480870723c */ /* 0x000fe200000418bc */
[----:B------:R-:W-:-:S02]  /*53d0*/  IMAD.MOV.U32 R78, RZ, RZ, R43 ;  /* 0x000000ffff4e7224 */ /* 0x000fc400078e002b */
[----:B------:R-:W1:Y:S01]  /*53e0*/  LDSM.16.M88.4 R40, [R223+0x3800] ;  /* 0x00380000df28783b */ /* 0x000e620000000200 */
[----:B------:R-:W-:Y:S02]  /*53f0*/  IMAD.MOV.U32 R182, RZ, RZ, R105 ;  /* 0x000000ffffb67224 */ /* 0x000fe400078e0069 */
[----:B------:R-:W-:Y:S01]  /*5400*/  IMAD.MOV.U32 R183, RZ, RZ, R104 ;  /* 0x000000ffffb77224 */ /* 0x000fe200078e0068 */
[C---:B------:R-:W-:Y:S01]  /*5410*/  HMMA.16816.F32.BF16 R96, R8.reuse, R64, R24 ;  /* 0x000000400860723c */ /* 0x040fe20000041818 */
[----:B------:R-:W-:Y:S01]  /*5420*/  IMAD.MOV.U32 R188, RZ, RZ, R111 ;  /* 0x000000ffffbc7224 */ /* 0x000fe200078e006f */
[----:B------:R-:W2:Y:S01]  /*5430*/  LDSM.16.M88.4 R24, [R217+0x1800] ;  /* 0x00180000d918783b */ /* 0x000ea20000000200 */
        /* <DEDUP_REMOVED lines=13> */
[C---:B------:R-:W-:Y:S01]  /*5510*/  HMMA.16816.F32.BF16 R88, R8.reuse, R56, R120 ;  /* 0x000000380858723c */ /* 0x040fe20000041878 */
[----:B------:R-:W-:Y:S05]  /*5520*/  LDSM.16.M88.4 R120, [R217+0x3000] ;  /* 0x00300000d978783b */ /* 0x000fea0000000200 */
[C---:B------:R-:W-:Y:S01]  /*5530*/  HMMA.16816.F32.BF16 R168, R8.reuse, R46, R60 ;  /* 0x0000002e08a8723c */ /* 0x040fe2000004183c */
[----:B------:R-:W3:Y:S05]  /*5540*/  LDSM.16.M88.4 R60, [R217+0x2800] ;  /* 0x00280000d93c783b */ /* 0x000eea0000000200 */
[C---:B------:R-:W-:Y:S06]  /*5550*/  HMMA.16816.F32.BF16 R84, R8.reuse, R58, R224 ;  /* 0x0000003a0854723c */ /* 0x040fec00000418e0 */
[----:B------:R-:W-:Y:S01]  /*5560*/  HMMA.16816.F32.BF16 R80, R8, R52, R208 ;  /* 0x000000340850723c */ /* 0x000fe200000418d0 */
[----:B------:R-:W-:-:S02]  /*5570*/  IMAD.MOV.U32 R224, RZ, RZ, R7 ;  /* 0x000000ffffe07224 */ /* 0x000fc400078e0007 */
[----:B------:R-:W-:Y:S02]  /*5580*/  IMAD.MOV.U32 R225, RZ, RZ, R6 ;  /* 0x000000ffffe17224 */ /* 0x000fe400078e0006 */
[----:B------:R-:W-:Y:S01]  /*5590*/  IMAD.MOV.U32 R226, RZ, RZ, R5 ;  /* 0x000000ffffe27224 */ /* 0x000fe200078e0005 */
[C---:B------:R-:W-:Y:S01]  /*55a0*/  HMMA.16816.F32.BF16 R76, R8.reuse, R54, R204 ;  /* 0x00000036084c723c */ /* 0x040fe200000418cc */
[----:B------:R-:W-:Y:S01]  /*55b0*/  IMAD.MOV.U32 R227, RZ, RZ, R3 ;  /* 0x000000ffffe37224 */ /* 0x000fe200078e0003 */
[----:B------:R-:W-:Y:S01]  /*55c0*/  SHF.R.S32.HI R3, RZ, 0x1f, R0 ;  /* 0x0000001fff037819 */ /* 0x000fe20000011400 */
[----:B------:R-:W-:Y:S01]  /*55d0*/  IMAD.U32 R6, RZ, RZ, UR23 ;  /* 0x00000017ff067e24 */ /* 0x000fe2000f8e00ff */
[----:B------:R-:W-:Y:S01]  /*55e0*/  LEA R5, R215, UR31, 0x4 ;  /* 0x0000001fd7057c11 */ /* 0x000fe2000f8e20ff */
[----:B------:R-:W-:Y:S01]  /*55f0*/  IMAD.U32 R7, RZ, RZ, UR23 ;  /* 0x00000017ff077e24 */ /* 0x000fe2000f8e00ff */
[----:B------:R-:W-:Y:S01]  /*5600*/  HMMA.16816.F32.BF16 R148, R8, R48, R200 ;  /* 0x000000300894723c */ /* 0x000fe200000418c8 */
[----:B------:R-:W-:Y:S01]  /*5610*/  LEA.HI R0, R3, R0, RZ, 0x2 ;  /* 0x0000000003007211 */ /* 0x000fe200078f10ff */
[----:B------:R-:W-:Y:S01]  /*5620*/  IMAD.U32 R3, RZ, RZ, UR20 ;  /* 0x00000014ff037e24 */ /* 0x000fe2000f8e00ff */
[----:B------:R-:W-:-:S02]  /*5630*/  ULDC UR31, c[0x0][0x39c] ;  /* 0x0000e700001f7ab9 */ /* 0x000fc40000000800 */
[----:B------:R-:W-:Y:S01]  /*5640*/  SHF.R.S32.HI R0, RZ, 0x2, R0 ;  /* 0x00000002ff007819 */ /* 0x000fe20000011400 */
[----:B------:R-:W-:Y:S01]  /*5650*/  HMMA.16816.F32.BF16 R152, R8, R50, R196 ;  /* 0x000000320898723c */ /* 0x000fe200000418c4 */
[----:B------:R-:W-:-:S03]  /*5660*/  IMAD R3, R3, 0x80, R252 ;  /* 0x0000008003037824 */ /* 0x000fc600078e02fc */
[----:B------:R-:W-:Y:S02]  /*5670*/  IMAD.IADD R5, R0, 0x1, R5 ;  /* 0x0000000100057824 */ /* 0x000fe400078e0205 */
[----:B------:R-:W-:Y:S01]  /*5680*/  HMMA.16816.F32.BF16 R156, R8, R44, R232 ;  /* 0x0000002c089c723c */ /* 0x000fe200000418e8 */
[----:B------:R-:W-:-:S05]  /*5690*/  IMAD.IADD R0, R213, 0x1, R214 ;  /* 0x00000001d5007824 */ /* 0x000fca00078e02d6 */
[C---:B-1----:R-:W-:Y:S06]  /*56a0*/  HMMA.16816.F32.BF16 R160, R8.reuse, R40, R240 ;  /* 0x0000002808a0723c */ /* 0x042fec00000418f0 */
[----:B------:R-:W-:Y:S01]  /*56b0*/  HMMA.16816.F32.BF16 R164, R8, R42, R164 ;  /* 0x0000002a08a4723c */ /* 0x000fe200000418a4 */
[----:B------:R-:W1:Y:S01]  /*56c0*/  LDSM.16.M88.4 R8, [R221] ;  /* 0x00000000dd08783b */ /* 0x000e620000000200 */
[----:B------:R-:W-:-:S04]  /*56d0*/  DEPBAR.LE SB0, 0x0 ;  /* 0x000080000000791a */ /* 0x000fc80000000000 */
        /* <DEDUP_REMOVED lines=20> */
[----:B------:R-:W-:Y:S01]  /*5820*/  HMMA.16816.F32.BF16 R144, R12, R36, R112 ;  /* 0x000000240c90723c */ /* 0x000fe20000041870 */
[----:B------:R-:W-:Y:S01]  /*5830*/  FMUL.FTZ R142, R142, UR31 ;  /* 0x0000001f8e8e7c20 */ /* 0x000fe20008410000 */
[----:B------:R-:W-:Y:S01]  /*5840*/  FMUL.FTZ R140, R140, UR31 ;  /* 0x0000001f8c8c7c20 */ /* 0x000fe20008410000 */
[----:B------:R-:W-:Y:S01]  /*5850*/  FMUL.FTZ R143, R143, UR31 ;  /* 0x0000001f8f8f7c20 */ /* 0x000fe20008410000 */
[----:B------:R-:W-:-:S02]  /*5860*/  FMUL.FTZ R141, R141, UR31 ;  /* 0x0000001f8d8d7c20 */ /* 0x000fc40008410000 */
[C---:B------:R-:W-:Y:S01]  /*5870*/  HMMA.16816.F32.BF16 R116, R12.reuse, R30, R92 ;  /* 0x0000001e0c74723c */ /* 0x040fe2000004185c */
[----:B------:R-:W-:Y:S01]  /*5880*/  FMUL.FTZ R138, R138, UR31 ;  /* 0x0000001f8a8a7c20 */ /* 0x000fe20008410000 */
[----:B------:R-:W-:Y:S01]  /*5890*/  FMUL.FTZ R136, R136, UR31 ;  /* 0x0000001f88887c20 */ /* 0x000fe20008410000 */
[----:B------:R-:W-:Y:S01]  /*58a0*/  FMUL.FTZ R139, R139, UR31 ;  /* 0x0000001f8b8b7c20 */ /* 0x000fe20008410000 */
[----:B------:R-:W-:Y:S02]  /*58b0*/  FMUL.FTZ R137, R137, UR31 ;  /* 0x0000001f89897c20 */ /* 0x000fe40008410000 */
[----:B--2---:R-:W-:Y:S01]  /*58c0*/  HMMA.16816.F32.BF16 R108, R12, R24, R88 ;  /* 0x000000180c6c723c */ /* 0x004fe20000041858 */
        /* <DEDUP_REMOVED lines=9> */
[----:B------:R-:W-:Y:S01]  /*5960*/  HMMA.16816.F32.BF16 R100, R12, R20, R80 ;  /* 0x000000140c64723c */ /* 0x000fe20000041850 */
[----:B------:R-:W-:Y:S01]  /*5970*/  FMUL.FTZ R144, R144, UR31 ;  /* 0x0000001f90907c20 */ /* 0x000fe20008410000 */
[----:B------:R-:W-:Y:S01]  /*5980*/  FMUL.FTZ R147, R147, UR31 ;  /* 0x0000001f93937c20 */ /* 0x000fe20008410000 */
[----:B------:R-:W-:-:S03]  /*5990*/  FMUL.FTZ R145, R145, UR31 ;  /* 0x0000001f91917c20 */ /* 0x000fc60008410000 */
[----:B------:R-:W-:Y:S01]  /*59a0*/  HMMA.16816.F32.BF16 R96, R12, R22, R76 ;  /* 0x000000160c60723c */ /* 0x000fe2000004184c */
[----:B------:R-:W-:-:S05]  /*59b0*/  FMUL.FTZ R118, R118, UR31 ;  /* 0x0000001f76767c20 */ /* 0x000fca0008410000 */
[C---:B---3--:R-:W-:Y:S01]  /*59c0*/  HMMA.16816.F32.BF16 R92, R12.reuse, R60, R148 ;  /* 0x0000003c0c5c723c */ /* 0x048fe20000041894 */
[----:B------:R-:W-:Y:S01]  /*59d0*/  FMUL.FTZ R110, R110, UR31 ;  /* 0x0000001f6e6e7c20 */ /* 0x000fe20008410000 */
[----:B------:R-:W-:Y:S01]  /*59e0*/  FMUL.FTZ R108, R108, UR31 ;  /* 0x0000001f6c6c7c20 */ /* 0x000fe20008410000 */
[----:B------:R-:W-:Y:S01]  /*59f0*/  FMUL.FTZ R111, R111, UR31 ;  /* 0x0000001f6f6f7c20 */ /* 0x000fe20008410000 */
[----:B------:R-:W-:Y:S02]  /*5a00*/  FMUL.FTZ R109, R109, UR31 ;  /* 0x0000001f6d6d7c20 */ /* 0x000fe40008410000 */
        /* <DEDUP_REMOVED lines=25> */
[C---:B-1----:R-:W-:Y:S01]  /*5ba0*/  HMMA.16816.F32.BF16 R12, R8.reuse, R132, R200 ;  /* 0x00000084080c723c */ /* 0x042fe200000418c8 */
        /* <DEDUP_REMOVED lines=8> */
[C---:B------:R-:W-:Y:S01]  /*5c30*/  HMMA.16816.F32.BF16 R68, R8.reuse, R38, R176 ;  /* 0x000000260844723c */ /* 0x040fe200000418b0 */
[----:B------:R-:W-:Y:S01]  /*5c40*/  FMUL.FTZ R165, R80, UR31 ;  /* 0x0000001f50a57c20 */ /* 0x000fe20008410000 */
[----:B------:R-:W-:Y:S01]  /*5c50*/  FMUL.FTZ R166, R82, UR31 ;  /* 0x0000001f52a67c20 */ /* 0x000fe20008410000 */
[----:B------:R-:W-:Y:S01]  /*5c60*/  FMUL.FTZ R167, R81, UR31 ;  /* 0x0000001f51a77c20 */ /* 0x000fe20008410000 */
[----:B------:R-:W-:Y:S02]  /*5c70*/  FMUL.FTZ R83, R83, UR31 ;  /* 0x0000001f53537c20 */ /* 0x000fe40008410000 */
[----:B------:R-:W-:Y:S01]  /*5c80*/  HMMA.16816.F32.BF16 R64, R8, R32, R180 ;  /* 0x000000200840723c */ /* 0x000fe200000418b4 */
[----:B------:R-:W-:-:S05]  /*5c90*/  FMUL.FTZ R216, R112, UR31 ;  /* 0x0000001f70d87c20 */ /* 0x000fca0008410000 */
        /* <DEDUP_REMOVED lines=9> */
[C---:B------:R-:W-:Y:S01]  /*5d30*/  HMMA.16816.F32.BF16 R44, R8.reuse, R30, R196 ;  /* 0x0000001e082c723c */ /* 0x040fe200000418c4 */
[----:B------:R-:W-:Y:S01]  /*5d40*/  MUFU.TANH R14, R74 ;  /* 0x0000004a000e7308 */ /* 0x000fe20000002400 */
        /* <DEDUP_REMOVED lines=13> */
[----:B------:R-:W-:Y:S01]  /*5e20*/  FMUL.FTZ R121, R116, UR31 ;  /* 0x0000001f74797c20 */ /* 0x000fe20008410000 */
[----:B------:R-:W-:Y:S01]  /*5e30*/  FMUL.FTZ R55, R55, UR31 ;  /* 0x0000001f37377c20 */ /* 0x000fe20008410000 */
        /* <DEDUP_REMOVED lines=10> */
[----:B------:R-:W-:-:S02]  /*5ee0*/  VIADD R230, R223, 0x800 ;  /* 0x00000800dfe67836 */ /* 0x000fc40000000000 */
[C---:B------:R-:W-:Y:S01]  /*5ef0*/  HMMA.16816.F32.BF16 R28, R8.reuse, R22, R236 ;  /* 0x00000016081c723c */ /* 0x040fe200000418ec */
[----:B------:R-:W-:Y:S01]  /*5f00*/  FMUL.FTZ R158, R16, UR31 ;  /* 0x0000001f109e7c20 */ /* 0x000fe20008410000 */
[----:B------:R-:W-:Y:S01]  /*5f10*/  FMUL.FTZ R159, R18, UR31 ;  /* 0x0000001f129f7c20 */ /* 0x000fe20008410000 */
[----:B------:R-:W-:Y:S01]  /*5f20*/  MUFU.TANH R16, R144 ;  /* 0x0000009000107308 */ /* 0x000fe20000002400 */
[----:B------:R-:W-:Y:S01]  /*5f30*/  FMUL.FTZ R160, R17, UR31 ;  /* 0x0000001f11a07c20 */ /* 0x000fe20008410000 */
[----:B------:R-:W-:Y:S01]  /*5f40*/  FMUL.FTZ R164, R19, UR31 ;  /* 0x0000001f13a47c20 */ /* 0x000fe20008410000 */
[C---:B------:R-:W-:Y:S01]  /*5f50*/  HMMA.16816.F32.BF16 R24, R8.reuse, R60, R224 ;  /* 0x0000003c0818723c */ /* 0x040fe200000418e0 */
[--C-:B------:R-:W-:Y:S01]  /*5f60*/  IADD3 R237, R6, 0x8, R5.reuse ;  /* 0x0000000806ed7810 */ /* 0x100fe20007ffe005 */
[----:B------:R-:W-:Y:S01]  /*5f70*/  IMAD.U32 R6, RZ, RZ, UR22 ;  /* 0x00000016ff067e24 */ /* 0x000fe2000f8e00ff */
[--C-:B------:R-:W-:Y:S01]  /*5f80*/  IADD3 R238, R7, 0x40, R5.reuse ;  /* 0x0000004007ee7810 */ /* 0x100fe20007ffe005 */
[----:B------:R-:W-:Y:S01]  /*5f90*/  IMAD.U32 R7, RZ, RZ, UR22 ;  /* 0x00000016ff077e24 */ /* 0x000fe2000f8e00ff */
[----:B------:R-:W-:Y:S01]  /*5fa0*/  VIADDMNMX R233, R237, -UR30, RZ, !PT ;  /* 0x8000001eede97c46 */ /* 0x000fe2000f8001ff */
[C---:B------:R-:W-:Y:S01]  /*5fb0*/  HMMA.16816.F32.BF16 R20, R8.reuse, R62, R208 ;  /* 0x0000003e0814723c */ /* 0x040fe200000418d0 */
[C---:B------:R-:W-:Y:S01]  /*5fc0*/  VIADD R236, R5.reuse, UR23 ;  /* 0x0000001705ec7c36 */ /* 0x040fe20008000000 */
[----:B------:R-:W-:Y:S01]  /*5fd0*/  VIADDMNMX R243, R5, R6, UR32, PT ;  /* 0x0000002005f37e46 */ /* 0x000fe2000b800106 */
[----:B------:R-:W-:Y:S01]  /*5fe0*/  FMUL.FTZ R224, R15, UR31 ;  /* 0x0000001f0fe07c20 */ /* 0x000fe20008410000 */
[----:B------:R-:W-:Y:S01]  /*5ff0*/  VIADDMNMX R234, R238, -UR30, RZ, !PT ;  /* 0x8000001eeeea7c46 */ /* 0x000fe2000f8001ff */
[----:B------:R-:W1:Y:S01]  /*6000*/  MUFU.TANH R15, R72 ;  /* 0x00000048000f7308 */ /* 0x000e620000002400 */
[C---:B------:R-:W-:Y:S01]  /*6010*/  HMMA.16816.F32.BF16 R56, R8.reuse, R122, R56 ;  /* 0x0000007a0838723c */ /* 0x040fe20000041838 */
[----:B------:R-:W-:Y:S01]  /*6020*/  VIADDMNMX R235, R236, -UR30, RZ, !PT ;  /* 0x8000001eeceb7c46 */ /* 0x000fe2000f8001ff */
[----:B------:R-:W-:Y:S01]  /*6030*/  FMUL.FTZ R225, R77, UR31 ;  /* 0x0000001f4de17c20 */ /* 0x000fe20008410000 */
[----:B------:R-:W-:Y:S01]  /*6040*/  FMUL.FTZ R227, R114, UR31 ;  /* 0x0000001f72e37c20 */ /* 0x000fe20008410000 */
[----:B------:R-:W-:Y:S01]  /*6050*/  FMUL.FTZ R133, R40, UR31 ;  /* 0x0000001f28857c20 */ /* 0x000fe20008410000 */
[----:B------:R-:W-:Y:S01]  /*6060*/  FMUL.FTZ R149, R39, UR31 ;  /* 0x0000001f27957c20 */ /* 0x000fe20008410000 */
[----:B------:R-:W-:Y:S01]  /*6070*/  HMMA.16816.F32.BF16 R60, R8, R134, R188 ;  /* 0x00000086083c723c */ /* 0x000fe200000418bc */
[----:B------:R-:W-:Y:S01]  /*6080*/  MUFU.TANH R19, R145 ;  /* 0x0000009100137308 */ /* 0x000fe20000002400 */
[----:B------:R-:W-:Y:S01]  /*6090*/  FMUL.FTZ R122, R47, UR31 ;  /* 0x0000001f2f7a7c20 */ /* 0x000fe20008410000 */
[----:B------:R-:W-:Y:S01]  /*60a0*/  FMUL.FTZ R123, R117, UR31 ;  /* 0x0000001f757b7c20 */ /* 0x000fe20008410000 */
[----:B------:R-:W-:Y:S01]  /*60b0*/  FMUL.FTZ R117, R46, UR31 ;  /* 0x0000001f2e757c20 */ /* 0x000fe20008410000 */
[----:B------:R-:W-:Y:S01]  /*60c0*/  FMUL.FTZ R107, R37, UR31 ;  /* 0x0000001f256b7c20 */ /* 0x000fe20008410000 */
[----:B------:R-:W-:Y:S01]  /*60d0*/  FMUL.FTZ R152, R24, UR31 ;  /* 0x0000001f18987c20 */ /* 0x000fe20008410000 */
[----:B------:R-:W-:Y:S01]  /*60e0*/  IMAD.U32 R8, RZ, RZ, UR23 ;  /* 0x00000017ff087e24 */ /* 0x000fe2000f8e00ff */
[----:B------:R-:W-:Y:S01]  /*60f0*/  IADD3 R10, R7, 0x48, R5 ;  /* 0x00000048070a7810 */ /* 0x000fe20007ffe005 */
[----:B------:R-:W-:-:S02]  /*6100*/  IMAD.U32 R9, RZ, RZ, UR22 ;  /* 0x00000016ff097e24 */ /* 0x000fc4000f8e00ff */
[----:B------:R-:W-:Y:S01]  /*6110*/  FMUL.FTZ R11, R146, UR31 ;  /* 0x0000001f920b7c20 */ /* 0x000fe20008410000 */
[----:B------:R-:W-:Y:S01]  /*6120*/  MUFU.TANH R24, R73 ;  /* 0x0000004900187308 */ /* 0x000fe20000002400 */
[--C-:B------:R-:W-:Y:S01]  /*6130*/  IADD3 R239, R8, 0x48, R5.reuse ;  /* 0x0000004808ef7810 */ /* 0x100fe20007ffe005 */
[----:B------:R-:W-:Y:S01]  /*6140*/  IMAD.U32 R8, RZ, RZ, UR22 ;  /* 0x00000016ff087e24 */ /* 0x000fe2000f8e00ff */
[----:B------:R-:W-:Y:S01]  /*6150*/  IADD3 R13, R9, 0x8, R5 ;  /* 0x00000008090d7810 */ /* 0x000fe20007ffe005 */
[----:B------:R-:W-:Y:S01]  /*6160*/  FMUL.FTZ R91, R21, UR31 ;  /* 0x0000001f155b7c20 */ /* 0x000fe20008410000 */
[----:B------:R-:W-:Y:S01]  /*6170*/  FMUL.FTZ R155, R23, UR31 ;  /* 0x0000001f179b7c20 */ /* 0x000fe20008410000 */
[----:B------:R-:W-:Y:S01]  /*6180*/  IMAD.IADD R9, R239, 0x1, -R3 ;  /* 0x00000001ef097824 */ /* 0x000fe200078e0a03 */
[----:B------:R-:W-:Y:S01]  /*6190*/  IADD3 R12, R8, 0x40, R5 ;  /* 0x00000040080c7810 */ /* 0x000fe20007ffe005 */
[--C-:B------:R-:W-:Y:S01]  /*61a0*/  IMAD.IADD R5, R236, 0x1, -R3.reuse ;  /* 0x00000001ec057824 */ /* 0x100fe200078e0a03 */
[----:B------:R-:W2:Y:S01]  /*61b0*/  MUFU.TANH R11, R11 ;  /* 0x0000000b000b7308 */ /* 0x000ea20000002400 */
[--C-:B------:R-:W-:Y:S01]  /*61c0*/  IMAD.IADD R8, R238, 0x1, -R3.reuse ;  /* 0x00000001ee087824 */ /* 0x100fe200078e0a03 */
[----:B------:R-:W-:Y:S01]  /*61d0*/  IABS R9, R9 ;  /* 0x0000000900097213 */ /* 0x000fe20000000000 */
[----:B------:R-:W-:Y:S01]  /*61e0*/  FMUL.FTZ R88, R20, UR31 ;  /* 0x0000001f14587c20 */ /* 0x000fe20008410000 */
[----:B------:R-:W-:Y:S01]  /*61f0*/  IABS R6, R5 ;  /* 0x0000000500067213 */ /* 0x000fe20000000000 */
[----:B------:R-:W-:Y:S01]  /*6200*/  IMAD.IADD R5, R237, 0x1, -R3 ;  /* 0x00000001ed057824 */ /* 0x000fe200078e0a03 */
[----:B------:R-:W-:Y:S01]  /*6210*/  VIMNMX R240, R10, UR32, PT ;  /* 0x000000200af07c48 */ /* 0x000fe2000bfe0100 */
[----:B------:R-:W-:Y:S01]  /*6220*/  FMUL.FTZ R89, R22, UR31 ;  /* 0x0000001f16597c20 */ /* 0x000fe20008410000 */
[----:B------:R-:W-:Y:S01]  /*6230*/  VIADDMNMX R232, R239, -UR30, RZ, !PT ;  /* 0x8000001eefe87c46 */ /* 0x000fe2000f8001ff */
[----:B------:R-:W-:Y:S01]  /*6240*/  IMAD.MOV.U32 R7, RZ, RZ, R6 ;  /* 0x000000ffff077224 */ /* 0x000fe200078e0006 */
[----:B------:R-:W-:Y:S01]  /*6250*/  IABS R5, R5 ;  /* 0x0000000500057213 */ /* 0x000fe20000000000 */
[----:B------:R-:W3:Y:S01]  /*6260*/  MUFU.TANH R22, R75 ;  /* 0x0000004b00167308 */ /* 0x000ee20000002400 */
[----:B------:R-:W-:Y:S01]  /*6270*/  IABS R6, R8 ;  /* 0x0000000800067213 */ /* 0x000fe20000000000 */
[----:B------:R-:W-:Y:S01]  /*6280*/  FMUL.FTZ R115, R63, UR31 ;  /* 0x0000001f3f737c20 */ /* 0x000fe20008410000 */
[----:B------:R-:W-:Y:S01]  /*6290*/  I2FP.F32.S32 R8, R7 ;  /* 0x0000000700087245 */ /* 0x000fe20000201400 */
[----:B------:R-:W-:Y:S01]  /*62a0*/  FMUL.FTZ R113, R62, UR31 ;  /* 0x0000001f3e717c20 */ /* 0x000fe20008410000 */
[----:B------:R-:W-:Y:S01]  /*62b0*/  I2FP.F32.S32 R5, R5 ;  /* 0x0000000500057245 */ /* 0x000fe20000201400 */
[----:B------:R-:W-:Y:S01]  /*62c0*/  IMAD.MOV.U32 R7, RZ, RZ, R6 ;  /* 0x000000ffff077224 */ /* 0x000fe200078e0006 */
[----:B------:R-:W-:Y:S01]  /*62d0*/  VIMNMX R242, R13, UR32, PT ;  /* 0x000000200df27c48 */ /* 0x000fe2000bfe0100 */
[----:B-1----:R-:W-:Y:S01]  /*62e0*/  FFMA.FTZ R23, R8, -UR19, R15 ;  /* 0x8000001308177c23 */ /* 0x002fe2000801000f */
[----:B------:R-:W-:-:S02]  /*62f0*/  IMAD.MOV.U32 R6, RZ, RZ, R9 ;  /* 0x000000ffff067224 */ /* 0x000fc400078e0009 */
[----:B------:R-:W-:Y:S01]  /*6300*/  FFMA.FTZ R21, R5, -UR19, R14 ;  /* 0x8000001305157c23 */ /* 0x000fe2000801000e */
[----:B------:R-:W-:Y:S01]  /*6310*/  I2FP.F32.S32 R8, R7 ;  /* 0x0000000700087245 */ /* 0x000fe20000201400 */
[----:B------:R-:W-:Y:S01]  /*6320*/  VIADD R5, R3, 0x1 ;  /* 0x0000000103057836 */ /* 0x000fe20000000000 */
[----:B------:R-:W-:Y:S01]  /*6330*/  VIMNMX R241, R12, UR32, PT ;  /* 0x000000200cf17c48 */ /* 0x000fe2000bfe0100 */
[----:B------:R1:W4:Y:S01]  /*6340*/  MUFU.TANH R13, R68 ;  /* 0x00000044000d7308 */ /* 0x0003220000002400 */
[----:B------:R-:W-:Y:S01]  /*6350*/  I2FP.F32.S32 R7, R6 ;  /* 0x0000000600077245 */ /* 0x000fe20000201400 */
[----:B------:R-:W-:Y:S01]  /*6360*/  FFMA.FTZ R20, R8, -UR19, R16 ;  /* 0x8000001308147c23 */ /* 0x000fe20008010010 */
[C---:B------:R-:W-:Y:S01]  /*6370*/  ISETP.GE.AND P0, PT, R5.reuse, R243, PT ;  /* 0x000000f30500720c */ /* 0x040fe20003f06270 */
[----:B------:R-:W-:Y:S01]  /*6380*/  IMAD.IADD R8, R236, 0x1, -R5 ;  /* 0x00000001ec087824 */ /* 0x000fe200078e0a05 */
[----:B------:R-:W-:Y:S01]  /*6390*/  ISETP.GE.AND P2, PT, R5, R242, PT ;  /* 0x000000f20500720c */ /* 0x000fe20003f46270 */
[----:B------:R-:W-:Y:S01]  /*63a0*/  VIADD R6, R3, 0x8 ;  /* 0x0000000803067836 */ /* 0x000fe20000000000 */
[----:B------:R-:W-:Y:S01]  /*63b0*/  ISETP.LT.OR P4, PT, R5, R235, P0 ;  /* 0x000000eb0500720c */ /* 0x000fe20000781670 */
[----:B--2---:R-:W-:Y:S01]  /*63c0*/  FFMA.FTZ R18, R7, -UR19, R11 ;  /* 0x8000001307127c23 */ /* 0x004fe2000801000b */
[----:B------:R-:W-:Y:S01]  /*63d0*/  ISETP.GE.AND P0, PT, R5, R240, PT ;  /* 0x000000f00500720c */ /* 0x000fe20003f06270 */
[--C-:B------:R-:W-:Y:S01]  /*63e0*/  IMAD.IADD R7, R237, 0x1, -R5.reuse ;  /* 0x00000001ed077824 */ /* 0x100fe200078e0a05 */
[----:B------:R-:W-:Y:S01]  /*63f0*/  IABS R8, R8 ;  /* 0x0000000800087213 */ /* 0x000fe20000000000 */
[----:B------:R-:W-:Y:S01]  /*6400*/  IMAD.IADD R11, R238, 0x1, -R5 ;  /* 0x00000001ee0b7824 */ /* 0x000fe200078e0a05 */
[C---:B------:R-:W-:Y:S01]  /*6410*/  ISETP.LT.OR P0, PT, R5.reuse, R232, P0 ;  /* 0x000000e80500720c */ /* 0x040fe20000701670 */
[----:B------:R-:W-:Y:S01]  /*6420*/  IMAD.IADD R9, R236, 0x1, -R6 ;  /* 0x00000001ec097824 */ /* 0x000fe200078e0a06 */
[C---:B------:R-:W-:Y:S01]  /*6430*/  ISETP.GE.AND P1, PT, R5.reuse, R241, PT ;  /* 0x000000f10500720c */ /* 0x040fe20003f26270 */
[----:B------:R-:W-:Y:S01]  /*6440*/  IMAD.MOV.U32 R10, RZ, RZ, R8 ;  /* 0x000000ffff0a7224 */ /* 0x000fe200078e0008 */
[----:B------:R-:W-:Y:S01]  /*6450*/  IABS R8, R7 ;  /* 0x0000000700087213 */ /* 0x000fe20000000000 */
[----:B------:R-:W2:Y:S01]  /*6460*/  MUFU.TANH R14, R147 ;  /* 0x00000093000e7308 */ /* 0x000ea20000002400 */
[----:B------:R-:W-:Y:S01]  /*6470*/  ISETP.LT.OR P2, PT, R5, R233, P2 ;  /* 0x000000e90500720c */ /* 0x000fe20001741670 */
[----:B------:R-:W-:Y:S01]  /*6480*/  FMUL.FTZ R114, R61, UR31 ;  /* 0x0000001f3d727c20 */ /* 0x000fe20008410000 */
[----:B------:R-:W-:Y:S01]  /*6490*/  P2R R15, PR, RZ, 0x1 ;  /* 0x00000001ff0f7803 */ /* 0x000fe20000000000 */
[----:B------:R-:W-:Y:S01]  /*64a0*/  FMUL.FTZ R153, R25, UR31 ;  /* 0x0000001f19997c20 */ /* 0x000fe20008410000 */
[----:B------:R-:W-:Y:S01]  /*64b0*/  IABS R7, R11 ;  /* 0x0000000b00077213 */ /* 0x000fe20000000000 */
[----:B------:R-:W-:Y:S01]  /*64c0*/  FMUL.FTZ R80, R58, UR31 ;  /* 0x0000001f3a507c20 */ /* 0x000fe20008410000 */
[----:B------:R-:W-:Y:S01]  /*64d0*/  IABS R12, R9 ;  /* 0x00000009000c7213 */ /* 0x000fe20000000000 */
[----:B------:R-:W-:Y:S01]  /*64e0*/  IMAD.MOV.U32 R9, RZ, RZ, R8 ;  /* 0x000000ffff097224 */ /* 0x000fe200078e0008 */
[----:B------:R-:W-:Y:S01]  /*64f0*/  ISETP.GE.AND P0, PT, R3, R243, PT ;  /* 0x000000f30300720c */ /* 0x000fe20003f06270 */
[----:B------:R-:W-:Y:S01]  /*6500*/  IMAD.MOV.U32 R8, RZ, RZ, R7 ;  /* 0x000000ffff087224 */ /* 0x000fe200078e0007 */
[----:B------:R-:W-:Y:S01]  /*6510*/  ISETP.LT.OR P1, PT, R5, R234, P1 ;  /* 0x000000ea0500720c */ /* 0x000fe20000f21670 */
[----:B------:R-:W-:Y:S01]  /*6520*/  IMAD.IADD R5, R239, 0x1, -R5 ;  /* 0x00000001ef057824 */ /* 0x000fe200078e0a05 */
[----:B------:R-:W-:Y:S01]  /*6530*/  P2R R17, PR, RZ, 0x4 ;  /* 0x00000004ff117803 */ /* 0x000fe20000000000 */
[----:B------:R-:W-:Y:S01]  /*6540*/  IMAD.MOV.U32 R7, RZ, RZ, R12 ;  /* 0x000000ffff077224 */ /* 0x000fe200078e000c */
[C---:B------:R-:W-:Y:S01]  /*6550*/  ISETP.LT.OR P0, PT, R3.reuse, R235, P0 ;  /* 0x000000eb0300720c */ /* 0x040fe20000701670 */
[----:B------:R-:W-:Y:S01]  /*6560*/  MUFU.TANH R25, R71 ;  /* 0x0000004700197308 */ /* 0x000fe20000002400 */
[----:B------:R-:W-:Y:S01]  /*6570*/  ISETP.GE.AND P2, PT, R3, R242, PT ;  /* 0x000000f20300720c */ /* 0x000fe20003f46270 */
[----:B------:R-:W-:Y:S01]  /*6580*/  FMUL.FTZ R82, R59, UR31 ;  /* 0x0000001f3b527c20 */ /* 0x000fe20008410000 */
[----:B------:R-:W-:Y:S01]  /*6590*/  IABS R5, R5 ;  /* 0x0000000500057213 */ /* 0x000fe20000000000 */
[----:B------:R-:W-:Y:S01]  /*65a0*/  FMUL.FTZ R112, R60, UR31 ;  /* 0x0000001f3c707c20 */ /* 0x000fe20008410000 */
[----:B------:R-:W-:Y:S01]  /*65b0*/  P2R R16, PR, RZ, 0x2 ;  /* 0x00000002ff107803 */ /* 0x000fe20000000000 */
[----:B------:R-:W-:Y:S01]  /*65c0*/  FMUL.FTZ R146, R43, UR31 ;  /* 0x0000001f2b927c20 */ /* 0x000fe20008410000 */
[----:B------:R-:W-:Y:S01]  /*65d0*/  I2FP.F32.S32 R11, R10 ;  /* 0x0000000a000b7245 */ /* 0x000fe20000201400 */
[----:B------:R-:W-:Y:S01]  /*65e0*/  FMUL.FTZ R134, R42, UR31 ;  /* 0x0000001f2a867c20 */ /* 0x000fe20008410000 */
[----:B------:R-:W-:Y:S01]  /*65f0*/  FSEL R63, R23, -INF , !P0 ;  /* 0xff800000173f7808 */ /* 0x000fe20004000000 */
[----:B------:R-:W-:Y:S01]  /*6600*/  FMUL.FTZ R81, R57, UR31 ;  /* 0x0000001f39517c20 */ /* 0x000fe20008410000 */
[----:B------:R-:W-:Y:S01]  /*6610*/  ISETP.LT.OR P2, PT, R3, R233, P2 ;  /* 0x000000e90300720c */ /* 0x000fe20001741670 */
[----:B------:R-:W-:Y:S01]  /*6620*/  FFMA.FTZ R12, R11, -UR19, R24 ;  /* 0x800000130b0c7c23 */ /* 0x000fe20008010018 */
[----:B------:R-:W-:Y:S01]  /*6630*/  I2FP.F32.S32 R10, R9 ;  /* 0x00000009000a7245 */ /* 0x000fe20000201400 */
[----:B------:R-:W-:Y:S01]  /*6640*/  IMAD.IADD R11, R238, 0x1, -R6 ;  /* 0x00000001ee0b7824 */ /* 0x000fe200078e0a06 */
[C---:B------:R-:W-:Y:S01]  /*6650*/  ISETP.GE.AND P1, PT, R3.reuse, R241, PT ;  /* 0x000000f10300720c */ /* 0x040fe20003f26270 */
[----:B------:R-:W5:Y:S01]  /*6660*/  MUFU.TANH R23, R140 ;  /* 0x0000008c00177308 */ /* 0x000f620000002400 */
[----:B------:R-:W-:Y:S01]  /*6670*/  ISETP.GE.AND P0, PT, R3, R240, PT ;  /* 0x000000f00300720c */ /* 0x000fe20003f06270 */
[----:B---3--:R-:W-:Y:S01]  /*6680*/  FFMA.FTZ R22, R10, -UR19, R22 ;  /* 0x800000130a167c23 */ /* 0x008fe20008010016 */
[----:B------:R-:W-:Y:S01]  /*6690*/  I2FP.F32.S32 R9, R8 ;  /* 0x0000000800097245 */ /* 0x000fe20000201400 */
[----:B------:R-:W-:Y:S01]  /*66a0*/  IMAD.IADD R10, R239, 0x1, -R6 ;  /* 0x00000001ef0a7824 */ /* 0x000fe200078e0a06 */
[----:B------:R-:W-:Y:S01]  /*66b0*/  I2FP.F32.S32 R7, R7 ;  /* 0x0000000700077245 */ /* 0x000fe20000201400 */
[----:B------:R-:W-:Y:S01]  /*66c0*/  FMUL.FTZ R135, R41, UR31 ;  /* 0x0000001f29877c20 */ /* 0x000fe20008410000 */
[----:B------:R-:W-:Y:S01]  /*66d0*/  I2FP.F32.S32 R8, R5 ;  /* 0x0000000500087245 */ /* 0x000fe20000201400 */
[----:B------:R-:W-:Y:S01]  /*66e0*/  VIADD R5, R3, 0x9 ;  /* 0x0000000903057836 */ /* 0x000fe20000000000 */
[----:B-1----:R-:W-:Y:S01]  /*66f0*/  FSEL R68, R21, -INF , !P2 ;  /* 0xff80000015447808 */ /* 0x002fe20005000000 */
[----:B----4-:R-:W-:Y:S01]  /*6700*/  FFMA.FTZ R13, R7, -UR19, R13 ;  /* 0x80000013070d7c23 */ /* 0x010fe2000801000d */
[C---:B------:R-:W-:Y:S01]  /*6710*/  ISETP.LT.OR P1, PT, R3.reuse, R234, P1 ;  /* 0x000000ea0300720c */ /* 0x040fe20000f21670 */
[----:B--2---:R-:W-:Y:S01]  /*6720*/  FFMA.FTZ R14, R8, -UR19, R14 ;  /* 0x80000013080e7c23 */ /* 0x004fe2000801000e */
[----:B------:R-:W-:Y:S01]  /*6730*/  ISETP.LT.OR P0, PT, R3, R232, P0 ;  /* 0x000000e80300720c */ /* 0x000fe20000701670 */
[----:B------:R-:W-:Y:S01]  /*6740*/  IMAD.IADD R7, R237, 0x1, -R6 ;  /* 0x00000001ed077824 */ /* 0x000fe200078e0a06 */
[----:B------:R-:W-:Y:S01]  /*6750*/  ISETP.GE.AND P2, PT, R6, R242, PT ;  /* 0x000000f20600720c */ /* 0x000fe20003f46270 */
[----:B------:R-:W-:Y:S01]  /*6760*/  IMAD.IADD R8, R236, 0x1, -R5 ;  /* 0x00000001ec087824 */ /* 0x000fe200078e0a05 */
[----:B------:R-:W-:Y:S01]  /*6770*/  FSEL R77, R20, -INF , !P1 ;  /* 0xff800000144d7808 */ /* 0x000fe20004800000 */
[----:B------:R-:W-:Y:S01]  /*6780*/  FFMA.FTZ R19, R9, -UR19, R19 ;  /* 0x8000001309137c23 */ /* 0x000fe20008010013 */
[----:B------:R-:W-:Y:S01]  /*6790*/  FSEL R78, R18, -INF , !P0 ;  /* 0xff800000124e7808 */ /* 0x000fe20004000000 */
[----:B------:R-:W-:Y:S01]  /*67a0*/  MUFU.TANH R24, R70 ;  /* 0x0000004600187308 */ /* 0x000fe20000002400 */
[C---:B------:R-:W-:Y:S01]  /*67b0*/  ISETP.LT.OR P5, PT, R6.reuse, R233, P2 ;  /* 0x000000e90600720c */ /* 0x040fe200017a1670 */
[----:B------:R-:W-:Y:S01]  /*67c0*/  FMUL.FTZ R226, R79, UR31 ;  /* 0x0000001f4fe27c20 */ /* 0x000fe20008410000 */
[----:B------:R-:W-:Y:S01]  /*67d0*/  ISETP.GE.AND P3, PT, R6, R243, PT ;  /* 0x000000f30600720c */ /* 0x000fe20003f66270 */
[----:B------:R-:W-:Y:S01]  /*67e0*/  FMUL.FTZ R104, R36, UR31 ;  /* 0x0000001f24687c20 */ /* 0x000fe20008410000 */
[----:B------:R-:W-:Y:S01]  /*67f0*/  ISETP.GE.AND P1, PT, R6, R241, PT ;  /* 0x000000f10600720c */ /* 0x000fe20003f26270 */
[----:B------:R-:W-:Y:S01]  /*6800*/  FMUL.FTZ R105, R38, UR31 ;  /* 0x0000001f26697c20 */ /* 0x000fe20008410000 */
[----:B------:R-:W-:Y:S01]  /*6810*/  ISETP.GE.AND P0, PT, R6, R240, PT ;  /* 0x000000f00600720c */ /* 0x000fe20003f06270 */
[----:B------:R-:W1:Y:S01]  /*6820*/  MUFU.TANH R18, R142 ;  /* 0x0000008e00127308 */ /* 0x000e620000002400 */
[----:B------:R-:W-:Y:S01]  /*6830*/  FSEL R62, R12, -INF , !P4 ;  /* 0xff8000000c3e7808 */ /* 0x000fe20006000000 */
[----:B------:R-:W-:Y:S01]  /*6840*/  FMUL.FTZ R79, R56, UR31 ;  /* 0x0000001f384f7c20 */ /* 0x000fe20008410000 */
[----:B------:R-:W-:Y:S01]  /*6850*/  P2R R12, PR, RZ, 0x20 ;  /* 0x00000020ff0c7803 */ /* 0x000fe20000000000 */
[----:B------:R-:W-:Y:S01]  /*6860*/  FMUL.FTZ R32, R32, UR31 ;  /* 0x0000001f20207c20 */ /* 0x000fe20008410000 */
[----:B------:R-:W-:Y:S01]  /*6870*/  IABS R9, R7 ;  /* 0x0000000700097213 */ /* 0x000fe20000000000 */
[----:B------:R-:W-:Y:S01]  /*6880*/  FMUL.FTZ R33, R33, UR31 ;  /* 0x0000001f21217c20 */ /* 0x000fe20008410000 */
[----:B------:R-:W-:Y:S01]  /*6890*/  ISETP.LT.OR P4, PT, R6, R235, P3 ;  /* 0x000000eb0600720c */ /* 0x000fe20001f81670 */
[----:B------:R-:W-:Y:S01]  /*68a0*/  FMUL.FTZ R34, R34, UR31 ;  /* 0x0000001f22227c20 */ /* 0x000fe20008410000 */
[----:B------:R-:W-:Y:S01]  /*68b0*/  ISETP.LT.OR P6, PT, R6, R234, P1 ;  /* 0x000000ea0600720c */ /* 0x000fe20000fc1670 */
[----:B------:R-:W-:Y:S01]  /*68c0*/  FMUL.FTZ R28, R28, UR31 ;  /* 0x0000001f1c1c7c20 */ /* 0x000fe20008410000 */
[----:B------:R-:W-:Y:S01]  /*68d0*/  ISETP.LT.OR P5, PT, R6, R232, P0 ;  /* 0x000000e80600720c */ /* 0x000fe200007a1670 */
[----:B------:R-:W-:Y:S01]  /*68e0*/  FMUL.FTZ R35, R35, UR31 ;  /* 0x0000001f23237c20 */ /* 0x000fe20008410000 */
[----:B------:R-:W-:Y:S01]  /*68f0*/  IABS R7, R8 ;  /* 0x0000000800077213 */ /* 0x000fe20000000000 */
[----:B------:R-:W-:Y:S01]  /*6900*/  FMUL.FTZ R29, R29, UR31 ;  /* 0x0000001f1d1d7c20 */ /* 0x000fe20008410000 */
[----:B------:R-:W-:Y:S01]  /*6910*/  IABS R6, R11 ;  /* 0x0000000b00067213 */ /* 0x000fe20000000000 */
[----:B------:R-:W-:Y:S01]  /*6920*/  IMAD.IADD R11, R238, 0x1, -R5 ;  /* 0x00000001ee0b7824 */ /* 0x000fe200078e0a05 */
[----:B------:R-:W-:Y:S01]  /*6930*/  ISETP.NE.AND P3, PT, R17, RZ, PT ;  /* 0x000000ff1100720c */ /* 0x000fe20003f65270 */
[----:B------:R-:W-:Y:S01]  /*6940*/  FMUL.FTZ R30, R30, UR31 ;  /* 0x0000001f1e1e7c20 */ /* 0x000fe20008410000 */
[----:B------:R-:W-:Y:S01]  /*6950*/  IABS R8, R10 ;  /* 0x0000000a00087213 */ /* 0x000fe20000000000 */
[----:B------:R-:W2:Y:S01]  /*6960*/  MUFU.TANH R17, R69 ;  /* 0x0000004500117308 */ /* 0x000ea20000002400 */
[----:B------:R-:W-:Y:S01]  /*6970*/  IMAD.MOV.U32 R10, RZ, RZ, R7 ;  /* 0x000000ffff0a7224 */ /* 0x000fe200078e0007 */
[----:B------:R-:W-:Y:S01]  /*6980*/  ISETP.NE.AND P2, PT, R16, RZ, PT ;  /* 0x000000ff1000720c */ /* 0x000fe20003f45270 */
[----:B------:R-:W-:Y:S01]  /*6990*/  IMAD.MOV.U32 R7, RZ, RZ, R6 ;  /* 0x000000ffff077224 */ /* 0x000fe200078e0006 */
[----:B------:R-:W-:Y:S01]  /*69a0*/  ISETP.NE.AND P1, PT, R15, RZ, PT ;  /* 0x000000ff0f00720c */ /* 0x000fe20003f25270 */
[----:B------:R-:W-:Y:S01]  /*69b0*/  IMAD.MOV.U32 R6, RZ, RZ, R8 ;  /* 0x000000ffff067224 */ /* 0x000fe200078e0008 */
[----:B------:R-:W-:Y:S01]  /*69c0*/  I2FP.F32.S32 R10, R10 ;  /* 0x0000000a000a7245 */ /* 0x000fe20000201400 */
[----:B------:R-:W-:Y:S01]  /*69d0*/  FMUL.FTZ R31, R31, UR31 ;  /* 0x0000001f1f1f7c20 */ /* 0x000fe20008410000 */
[----:B------:R-:W-:Y:S01]  /*69e0*/  I2FP.F32.S32 R8, R7 ;  /* 0x0000000700087245 */ /* 0x000fe20000201400 */
[----:B------:R-:W-:Y:S01]  /*69f0*/  MUFU.TANH R16, R143 ;  /* 0x0000008f00107308 */ /* 0x000fe20000002400 */
[----:B------:R-:W-:Y:S01]  /*6a00*/  I2FP.F32.S32 R7, R6 ;  /* 0x0000000600077245 */ /* 0x000fe20000201400 */
[----:B------:R-:W-:Y:S01]  /*6a10*/  VIADD R6, R3, 0x10 ;  /* 0x0000001003067836 */ /* 0x000fe20000000000 */
[----:B------:R-:W-:Y:S01]  /*6a20*/  I2FP.F32.S32 R9, R9 ;  /* 0x0000000900097245 */ /* 0x000fe20000201400 */
[----:B-----5:R-:W-:Y:S01]  /*6a30*/  FFMA.FTZ R20, R8, -UR19, R23 ;  /* 0x8000001308147c23 */ /* 0x020fe20008010017 */
[----:B------:R-:W-:Y:S01]  /*6a40*/  FSEL R72, R22, -INF , !P3 ;  /* 0xff80000016487808 */ /* 0x000fe20005800000 */
[----:B-1----:R-:W-:Y:S01]  /*6a50*/  FFMA.FTZ R18, R7, -UR19, R18 ;  /* 0x8000001307127c23 */ /* 0x002fe20008010012 */
[----:B------:R-:W-:Y:S01]  /*6a60*/  IMAD.IADD R7, R237, 0x1, -R5 ;  /* 0x00000001ed077824 */ /* 0x000fe200078e0a05 */
[----:B------:R-:W-:Y:S01]  /*6a70*/  FSEL R74, R19, -INF , !P2 ;  /* 0xff800000134a7808 */ /* 0x000fe20005000000 */
[----:B------:R-:W-:Y:S01]  /*6a80*/  IMAD.IADD R8, R236, 0x1, -R6 ;  /* 0x00000001ec087824 */ /* 0x000fe200078e0a06 */
[----:B------:R-:W-:Y:S01]  /*6a90*/  FSEL R76, R14, -INF , !P1 ;  /* 0xff8000000e4c7808 */ /* 0x000fe20004800000 */
[----:B--2---:R-:W-:Y:S01]  /*6aa0*/  FFMA.FTZ R17, R10, -UR19, R17 ;  /* 0x800000130a117c23 */ /* 0x004fe20008010011 */
[----:B------:R-:W-:Y:S01]  /*6ab0*/  ISETP.GE.AND P3, PT, R5, R243, PT ;  /* 0x000000f30500720c */ /* 0x000fe20003f66270 */
[----:B------:R-:W-:Y:S01]  /*6ac0*/  IMAD.IADD R10, R239, 0x1, -R5 ;  /* 0x00000001ef0a7824 */ /* 0x000fe200078e0a05 */
[----:B------:R-:W-:Y:S01]  /*6ad0*/  ISETP.GE.AND P2, PT, R5, R242, PT ;  /* 0x000000f20500720c */ /* 0x000fe20003f46270 */
[----:B------:R-:W-:Y:S01]  /*6ae0*/  FFMA.FTZ R21, R9, -UR19, R24 ;  /* 0x8000001309157c23 */ /* 0x000fe20008010018 */
[C---:B------:R-:W-:Y:S01]  /*6af0*/  ISETP.GE.AND P1, PT, R5.reuse, R241, PT ;  /* 0x000000f10500720c */ /* 0x040fe20003f26270 */
[----:B------:R-:W1:Y:S01]  /*6b00*/  MUFU.TANH R23, R141 ;  /* 0x0000008d00177308 */ /* 0x000e620000002400 */
[----:B------:R-:W-:Y:S01]  /*6b10*/  ISETP.GE.AND P0, PT, R5, R240, PT ;  /* 0x000000f00500720c */ /* 0x000fe20003f06270 */
[----:B------:R-:W-:Y:S01]  /*6b20*/  FMUL.FTZ R26, R26, UR31 ;  /* 0x0000001f1a1a7c20 */ /* 0x000fe20008410000 */
[----:B------:R-:W-:Y:S01]  /*6b30*/  FSEL R61, R13, -INF , !P4 ;  /* 0xff8000000d3d7808 */ /* 0x000fe20006000000 */
[----:B------:R-:W-:Y:S01]  /*6b40*/  FMUL.FTZ R27, R27, UR31 ;  /* 0x0000001f1b1b7c20 */ /* 0x000fe20008410000 */
[----:B------:R-:W-:-:S02]  /*6b50*/  IABS R9, R7 ;  /* 0x0000000700097213 */ /* 0x000fc40000000000 */
[C---:B------:R-:W-:Y:S01]  /*6b60*/  ISETP.LT.OR P4, PT, R5.reuse, R235, P3 ;  /* 0x000000eb0500720c */ /* 0x040fe20001f81670 */
[----:B------:R-:W2:Y:S01]  /*6b70*/  MUFU.TANH R15, R64 ;  /* 0x00000040000f7308 */ /* 0x000ea20000002400 */
[C---:B------:R-:W-:Y:S02]  /*6b80*/  ISETP.LT.OR P2, PT, R5.reuse, R233, P2 ;  /* 0x000000e90500720c */ /* 0x040fe40001741670 */
[C---:B------:R-:W-:Y:S02]  /*6b90*/  ISETP.LT.OR P1, PT, R5.reuse, R234, P1 ;  /* 0x000000ea0500720c */ /* 0x040fe40000f21670 */
[----:B------:R-:W-:Y:S02]  /*6ba0*/  ISETP.LT.OR P0, PT, R5, R232, P0 ;  /* 0x000000e80500720c */ /* 0x000fe40000701670 */
[----:B------:R-:W-:Y:S01]  /*6bb0*/  IABS R7, R8 ;  /* 0x0000000800077213 */ /* 0x000fe20000000000 */
[----:B------:R3:W-:Y:S01]  /*6bc0*/  MUFU.TANH R24, R66 ;  /* 0x0000004200187308 */ /* 0x0007e20000002400 */
[----:B------:R-:W-:Y:S01]  /*6bd0*/  IABS R5, R11 ;  /* 0x0000000b00057213 */ /* 0x000fe20000000000 */
[----:B------:R-:W-:Y:S01]  /*6be0*/  IMAD.IADD R11, R238, 0x1, -R6 ;  /* 0x00000001ee0b7824 */ /* 0x000fe200078e0a06 */
[----:B------:R-:W-:Y:S01]  /*6bf0*/  IABS R8, R10 ;  /* 0x0000000a00087213 */ /* 0x000fe20000000000 */
[----:B------:R-:W-:Y:S01]  /*6c00*/  IMAD.MOV.U32 R10, RZ, RZ, R7 ;  /* 0x000000ffff0a7224 */ /* 0x000fe200078e0007 */
[----:B------:R-:W-:Y:S01]  /*6c10*/  P2R R14, PR, RZ, 0x4 ;  /* 0x00000004ff0e7803 */ /* 0x000fe20000000000 */
[----:B------:R-:W-:Y:S01]  /*6c20*/  IMAD.MOV.U32 R7, RZ, RZ, R5 ;  /* 0x000000ffff077224 */ /* 0x000fe200078e0005 */
[----:B------:R-:W-:Y:S01]  /*6c30*/  ISETP.NE.AND P3, PT, R12, RZ, PT ;  /* 0x000000ff0c00720c */ /* 0x000fe20003f65270 */
[----:B------:R-:W-:Y:S01]  /*6c40*/  IMAD.MOV.U32 R5, RZ, RZ, R8 ;  /* 0x000000ffff057224 */ /* 0x000fe200078e0008 */
[----:B------:R-:W-:-:S02]  /*6c50*/  I2FP.F32.S32 R10, R10 ;  /* 0x0000000a000a7245 */ /* 0x000fc40000201400 */
[----:B------:R-:W-:Y:S02]  /*6c60*/  I2FP.F32.S32 R8, R7 ;  /* 0x0000000700087245 */ /* 0x000fe40000201400 */
[----:B------:R-:W-:Y:S01]  /*6c70*/  I2FP.F32.S32 R7, R5 ;  /* 0x0000000500077245 */ /* 0x000fe20000201400 */
[----:B------:R-:W-:Y:S01]  /*6c80*/  VIADD R5, R3, 0x11 ;  /* 0x0000001103057836 */ /* 0x000fe20000000000 */
[----:B------:R-:W-:Y:S01]  /*6c90*/  ISETP.GE.AND P2, PT, R6, R242, PT ;  /* 0x000000f20600720c */ /* 0x000fe20003f46270 */
[----:B-1----:R-:W-:Y:S01]  /*6ca0*/  FFMA.FTZ R19, R8, -UR19, R23 ;  /* 0x8000001308137c23 */ /* 0x002fe20008010017 */
[----:B------:R-:W-:Y:S01]  /*6cb0*/  I2FP.F32.S32 R9, R9 ;  /* 0x0000000900097245 */ /* 0x000fe20000201400 */
[----:B------:R-:W-:Y:S01]  /*6cc0*/  FFMA.FTZ R16, R7, -UR19, R16 ;  /* 0x8000001307107c23 */ /* 0x000fe20008010010 */
[----:B------:R-:W-:Y:S01]  /*6cd0*/  P2R R13, PR, RZ, 0x2 ;  /* 0x00000002ff0d7803 */ /* 0x000fe20000000000 */
[--C-:B------:R-:W-:Y:S01]  /*6ce0*/  IMAD.IADD R7, R237, 0x1, -R6.reuse ;  /* 0x00000001ed077824 */ /* 0x100fe200078e0a06 */
[----:B------:R-:W-:Y:S01]  /*6cf0*/  FSEL R75, R18, -INF , !P5 ;  /* 0xff800000124b7808 */ /* 0x000fe20006800000 */
[----:B------:R-:W-:Y:S01]  /*6d00*/  IMAD.IADD R8, R236, 0x1, -R5 ;  /* 0x00000001ec087824 */ /* 0x000fe200078e0a05 */
[----:B------:R-:W-:Y:S01]  /*6d10*/  P2R R12, PR, RZ, 0x1 ;  /* 0x00000001ff0c7803 */ /* 0x000fe20000000000 */
[----:B--2---:R-:W-:Y:S01]  /*6d20*/  FFMA.FTZ R15, R10, -UR19, R15 ;  /* 0x800000130a0f7c23 */ /* 0x004fe2000801000f */
[----:B---3--:R-:W-:Y:S01]  /*6d30*/  FSEL R66, R21, -INF , !P3 ;  /* 0xff80000015427808 */ /* 0x008fe20005800000 */
[----:B------:R-:W-:Y:S01]  /*6d40*/  IMAD.IADD R10, R239, 0x1, -R6 ;  /* 0x00000001ef0a7824 */ /* 0x000fe200078e0a06 */
[C---:B------:R-:W-:Y:S01]  /*6d50*/  ISETP.LT.OR P5, PT, R6.reuse, R233, P2 ;  /* 0x000000e90600720c */ /* 0x040fe200017a1670 */
[----:B------:R-:W-:Y:S01]  /*6d60*/  FFMA.FTZ R22, R9, -UR19, R25 ;  /* 0x8000001309167c23 */ /* 0x000fe20008010019 */
[C---:B------:R-:W-:Y:S01]  /*6d70*/  ISETP.GE.AND P3, PT, R6.reuse, R243, PT ;  /* 0x000000f30600720c */ /* 0x040fe20003f66270 */
[----:B------:R-:W-:Y:S01]  /*6d80*/  MUFU.TANH R18, R138 ;  /* 0x0000008a00127308 */ /* 0x000fe20000002400 */
[C---:B------:R-:W-:Y:S01]  /*6d90*/  ISETP.GE.AND P1, PT, R6.reuse, R241, PT ;  /* 0x000000f10600720c */ /* 0x040fe20003f26270 */
[----:B------:R-:W-:Y:S01]  /*6da0*/  BAR.SYNC.DEFER_BLOCKING 0x0 ;  /* 0x0000000000007b1d */ /* 0x000fe20000010000 */
[----:B------:R-:W-:-:S02]  /*6db0*/  ISETP.GE.AND P0, PT, R6, R240, PT ;  /* 0x000000f00600720c */ /* 0x000fc40003f06270 */
[----:B------:R-:W-:Y:S02]  /*6dc0*/  ISETP.NE.AND P2, PT, R13, RZ, PT ;  /* 0x000000ff0d00720c */ /* 0x000fe40003f45270 */
[----:B------:R-:W-:Y:S01]  /*6dd0*/  FSEL R73, R20, -INF , !P6 ;  /* 0xff80000014497808 */ /* 0x000fe20007000000 */
[----:B------:R-:W1:Y:S01]  /*6de0*/  MUFU.TANH R23, R136 ;  /* 0x0000008800177308 */ /* 0x000e620000002400 */
[----:B------:R-:W-:Y:S02]  /*6df0*/  FSEL R58, R17, -INF , !P4 ;  /* 0xff800000113a7808 */ /* 0x000fe40006000000 */
[----:B------:R-:W-:Y:S02]  /*6e00*/  P2R R13, PR, RZ, 0x20 ;  /* 0x00000020ff0d7803 */ /* 0x000fe40000000000 */
[----:B------:R-:W-:Y:S02]  /*6e10*/  IABS R9, R7 ;  /* 0x0000000700097213 */ /* 0x000fe40000000000 */
[C---:B------:R-:W-:Y:S01]  /*6e20*/  ISETP.LT.OR P4, PT, R6.reuse, R235, P3 ;  /* 0x000000eb0600720c */ /* 0x040fe20001f81670 */
[----:B------:R-:W2:Y:S01]  /*6e30*/  MUFU.TANH R17, R65 ;  /* 0x0000004100117308 */ /* 0x000ea20000002400 */
[----:B------:R-:W-:-:S02]  /*6e40*/  ISETP.LT.OR P6, PT, R6, R234, P1 ;  /* 0x000000ea0600720c */ /* 0x000fc40000fc1670 */
[----:B------:R-:W-:Y:S02]  /*6e50*/  ISETP.LT.OR P5, PT, R6, R232, P0 ;  /* 0x000000e80600720c */ /* 0x000fe400007a1670 */
[----:B------:R-:W-:Y:S02]  /*6e60*/  IABS R7, R8 ;  /* 0x0000000800077213 */ /* 0x000fe40000000000 */
[----:B------:R-:W-:Y:S01]  /*6e70*/  IABS R6, R11 ;  /* 0x0000000b00067213 */ /* 0x000fe20000000000 */
[----:B------:R-:W-:Y:S01]  /*6e80*/  IMAD.IADD R11, R238, 0x1, -R5 ;  /* 0x00000001ee0b7824 */ /* 0x000fe200078e0a05 */
[----:B------:R-:W-:Y:S01]  /*6e90*/  IABS R8, R10 ;  /* 0x0000000a00087213 */ /* 0x000fe20000000000 */
[----:B------:R-:W-:Y:S01]  /*6ea0*/  IMAD.MOV.U32 R10, RZ, RZ, R7 ;  /* 0x000000ffff0a7224 */ /* 0x000fe200078e0007 */
[----:B------:R-:W-:Y:S01]  /*6eb0*/  ISETP.NE.AND P3, PT, R14, RZ, PT ;  /* 0x000000ff0e00720c */ /* 0x000fe20003f65270 */
[----:B------:R-:W-:Y:S01]  /*6ec0*/  IMAD.MOV.U32 R7, RZ, RZ, R6 ;  /* 0x000000ffff077224 */ /* 0x000fe200078e0006 */
[----:B------:R-:W-:Y:S01]  /*6ed0*/  ISETP.NE.AND P1, PT, R12, RZ, PT ;  /* 0x000000ff0c00720c */ /* 0x000fe20003f25270 */
[----:B------:R-:W-:Y:S01]  /*6ee0*/  IMAD.MOV.U32 R6, RZ, RZ, R8 ;  /* 0x000000ffff067224 */ /* 0x000fe200078e0008 */
[----:B------:R-:W-:Y:S01]  /*6ef0*/  I2FP.F32.S32 R10, R10 ;  /* 0x0000000a000a7245 */ /* 0x000fe20000201400 */
[----:B------:R-:W-:Y:S01]  /*6f00*/  MUFU.TANH R25, R67 ;  /* 0x0000004300197308 */ /* 0x000fe20000002400 */
[----:B------:R-:W-:-:S02]  /*6f10*/  I2FP.F32.S32 R8, R7 ;  /* 0x0000000700087245 */ /* 0x000fc40000201400 */
[----:B------:R-:W-:Y:S01]  /*6f20*/  I2FP.F32.S32 R7, R6 ;  /* 0x0000000600077245 */ /* 0x000fe20000201400 */
[----:B------:R-:W-:Y:S01]  /*6f30*/  VIADD R6, R3, 0x18 ;  /* 0x0000001803067836 */ /* 0x000fe20000000000 */
[----:B------:R-:W-:Y:S01]  /*6f40*/  I2FP.F32.S32 R9, R9 ;  /* 0x0000000900097245 */ /* 0x000fe20000201400 */
[----:B-1----:R-:W-:Y:S01]  /*6f50*/  FFMA.FTZ R20, R8, -UR19, R23 ;  /* 0x8000001308147c23 */ /* 0x002fe20008010017 */
[----:B------:R-:W-:Y:S01]  /*6f60*/  FSEL R59, R22, -INF , !P3 ;  /* 0xff800000163b7808 */ /* 0x000fe20005800000 */
[----:B------:R-:W-:Y:S01]  /*6f70*/  FFMA.FTZ R18, R7, -UR19, R18 ;  /* 0x8000001307127c23 */ /* 0x000fe20008010012 */
        /* <DEDUP_REMOVED lines=10> */
[----:B------:R-:W-:Y:S01]  /*7020*/  MUFU.TANH R16, R139 ;  /* 0x0000008b00107308 */ /* 0x000fe20000002400 */
[----:B------:R-:W-:-:S02]  /*7030*/  ISETP.GE.AND P0, PT, R5, R240, PT ;  /* 0x000000f00500720c */ /* 0x000fc40003f06270 */
[----:B------:R-:W-:Y:S02]  /*7040*/  FSEL R45, R15, -INF , !P4 ;  /* 0xff8000000f2d7808 */ /* 0x000fe40006000000 */
[----:B------:R-:W-:Y:S02]  /*7050*/  IABS R9, R7 ;  /* 0x0000000700097213 */ /* 0x000fe40000000000 */
[C---:B------:R-:W-:Y:S01]  /*7060*/  ISETP.LT.OR P4, PT, R5.reuse, R235, P3 ;  /* 0x000000eb0500720c */ /* 0x040fe20001f81670 */
[----:B------:R-:W1:Y:S01]  /*7070*/  MUFU.TANH R23, R137 ;  /* 0x0000008900177308 */ /* 0x000e620000002400 */
[C---:B------:R-:W-:Y:S02]  /*7080*/  ISETP.LT.OR P2, PT, R5.reuse, R233, P2 ;  /* 0x000000e90500720c */ /* 0x040fe40001741670 */
[C---:B------:R-:W-:Y:S02]  /*7090*/  ISETP.LT.OR P1, PT, R5.reuse, R234, P1 ;  /* 0x000000ea0500720c */ /* 0x040fe40000f21670 */
[----:B------:R-:W-:-:S02]  /*70a0*/  ISETP.LT.OR P0, PT, R5, R232, P0 ;  /* 0x000000e80500720c */ /* 0x000fc40000701670 */
[----:B------:R-:W-:Y:S01]  /*70b0*/  IABS R7, R8 ;  /* 0x0000000800077213 */ /* 0x000fe20000000000 */
[----:B------:R2:W3:Y:S01]  /*70c0*/  MUFU.TANH R15, R52 ;  /* 0x00000034000f7308 */ /* 0x0004e20000002400 */
        /* <DEDUP_REMOVED lines=19> */
[----:B--2---:R-:W-:Y:S01]  /*7200*/  FSEL R52, R18, -INF , !P5 ;  /* 0xff80000012347808 */ /* 0x004fe20006800000 */
[----:B------:R-:W-:Y:S01]  /*7210*/  IMAD.IADD R8, R236, 0x1, -R5 ;  /* 0x00000001ec087824 */ /* 0x000fe200078e0a05 */
[----:B------:R-:W-:Y:S01]  /*7220*/  P2R R12, PR, RZ, 0x1 ;  /* 0x00000001ff0c7803 */ /* 0x000fe20000000000 */
[----:B---3--:R-:W-:Y:S01]  /*7230*/  FFMA.FTZ R15, R10, -UR19, R15 ;  /* 0x800000130a0f7c23 */ /* 0x008fe2000801000f */
[----:B------:R-:W-:Y:S01]  /*7240*/  FSEL R47, R21, -INF , !P3 ;  /* 0xff800000152f7808 */ /* 0x000fe20005800000 */
[----:B------:R-:W-:Y:S01]  /*7250*/  IMAD.IADD R10, R239, 0x1, -R6 ;  /* 0x00000001ef0a7824 */ /* 0x000fe200078e0a06 */
[C---:B------:R-:W-:Y:S01]  /*7260*/  ISETP.LT.OR P5, PT, R6.reuse, R233, P2 ;  /* 0x000000e90600720c */ /* 0x040fe200017a1670 */
[----:B------:R-:W-:Y:S01]  /*7270*/  FFMA.FTZ R22, R9, -UR19, R25 ;  /* 0x8000001309167c23 */ /* 0x000fe20008010019 */
[C---:B------:R-:W-:Y:S01]  /*7280*/  ISETP.GE.AND P3, PT, R6.reuse, R243, PT ;  /* 0x000000f30600720c */ /* 0x040fe20003f66270 */
[----:B------:R-:W-:Y:S01]  /*7290*/  MUFU.TANH R18, R130 ;  /* 0x0000008200127308 */ /* 0x000fe20000002400 */
[----:B------:R-:W-:-:S02]  /*72a0*/  ISETP.GE.AND P1, PT, R6, R241, PT ;  /* 0x000000f10600720c */ /* 0x000fc40003f26270 */
[----:B------:R-:W-:Y:S02]  /*72b0*/  ISETP.GE.AND P0, PT, R6, R240, PT ;  /* 0x000000f00600720c */ /* 0x000fe40003f06270 */
[----:B------:R-:W-:Y:S02]  /*72c0*/  ISETP.NE.AND P2, PT, R13, RZ, PT ;  /* 0x000000ff0d00720c */ /* 0x000fe40003f45270 */
[----:B------:R-:W-:Y:S01]  /*72d0*/  FSEL R51, R20, -INF , !P6 ;  /* 0xff80000014337808 */ /* 0x000fe20007000000 */
[----:B------:R-:W1:Y:S01]  /*72e0*/  MUFU.TANH R23, R128 ;  /* 0x0000008000177308 */ /* 0x000e620000002400 */
[----:B------:R-:W-:Y:S02]  /*72f0*/  FSEL R43, R17, -INF , !P4 ;  /* 0xff800000112b7808 */ /* 0x000fe40006000000 */
[----:B------:R-:W-:Y:S02]  /*7300*/  P2R R13, PR, RZ, 0x20 ;  /* 0x00000020ff0d7803 */ /* 0x000fe40000000000 */
[----:B------:R-:W-:-:S02]  /*7310*/  IABS R9, R7 ;  /* 0x0000000700097213 */ /* 0x000fc40000000000 */
[C---:B------:R-:W-:Y:S01]  /*7320*/  ISETP.LT.OR P4, PT, R6.reuse, R235, P3 ;  /* 0x000000eb0600720c */ /* 0x040fe20001f81670 */
[----:B------:R-:W2:Y:S01]  /*7330*/  MUFU.TANH R17, R53 ;  /* 0x0000003500117308 */ /* 0x000ea20000002400 */
[C---:B------:R-:W-:Y:S02]  /*7340*/  ISETP.LT.OR P6, PT, R6.reuse, R234, P1 ;  /* 0x000000ea0600720c */ /* 0x040fe40000fc1670 */
        /* <DEDUP_REMOVED lines=39> */
[----:B------:R-:W2:Y:S01]  /*75c0*/  MUFU.TANH R15, R48 ;  /* 0x00000030000f7308 */ /* 0x000ea20000002400 */
        /* <DEDUP_REMOVED lines=649> */
[----:B------:R-:W3:Y:S01]  /*9e60*/  MUFU.TANH R25, R159 ;  /* 0x0000009f00197308 */ /* 0x000ee20000002400 */
        /* <DEDUP_REMOVED lines=20> */
[C---:B------:R-:W-:Y:S02]  /*9fb0*/  ISETP.GE.AND P0, PT, R6.reuse, R240, PT ;  /* 0x000000f00600720c */ /* 0x040fe40003f06270 */
[----:B------:R-:W-:Y:S02]  /*9fc0*/  ISETP.NE.AND P2, PT, R13, RZ, PT ;  /* 0x000000ff0d00720c */ /* 0x000fe40003f45270 */
[----:B------:R-:W-:Y:S01]  /*9fd0*/  FSEL R133, R17, -INF , !P4 ;  /* 0xff80000011857808 */ /* 0x000fe20006000000 */
[----:B------:R-:W1:Y:S01]  /*9fe0*/  MUFU.TANH R24, R84 ;  /* 0x0000005400187308 */ /* 0x000e620000002400 */
[----:B------:R-:W-:Y:S02]  /*9ff0*/  P2R R13, PR, RZ, 0x40 ;  /* 0x00000040ff0d7803 */ /* 0x000fe40000000000 */
[----:B------:R-:W-:Y:S02]  /*a000*/  IABS R9, R7 ;  /* 0x0000000700097213 */ /* 0x000fe40000000000 */
[----:B------:R-:W-:-:S02]  /*a010*/  ISETP.LT.OR P4, PT, R6, R235, P3 ;  /* 0x000000eb0600720c */ /* 0x000fc40001f81670 */
[C---:B------:R-:W-:Y:S01]  /*a020*/  ISETP.LT.OR P1, PT, R6.reuse, R234, P1 ;  /* 0x000000ea0600720c */ /* 0x040fe20000f21670 */
[----:B------:R-:W2:Y:S01]  /*a030*/  MUFU.TANH R17, R160 ;  /* 0x000000a000117308 */ /* 0x000ea20000002400 */
[----:B------:R-:W-:Y:S02]  /*a040*/  ISETP.LT.OR P6, PT, R6, R232, P0 ;  /* 0x000000e80600720c */ /* 0x000fe400007c1670 */
[----:B------:R-:W-:Y:S02]  /*a050*/  IABS R7, R8 ;  /* 0x0000000800077213 */ /* 0x000fe40000000000 */
[----:B------:R-:W-:Y:S02]  /*a060*/  IABS R6, R11 ;  /* 0x0000000b00067213 */ /* 0x000fe40000000000 */
[----:B------:R-:W-:Y:S01]  /*a070*/  IABS R8, R10 ;  /* 0x0000000a00087213 */ /* 0x000fe20000000000 */
[----:B------:R-:W-:Y:S01]  /*a080*/  IMAD.MOV.U32 R10, RZ, RZ, R7 ;  /* 0x000000ffff0a7224 */ /* 0x000fe200078e0007 */
[----:B------:R-:W-:Y:S01]  /*a090*/  I2FP.F32.S32 R9, R9 ;  /* 0x0000000900097245 */ /* 0x000fe20000201400 */
[----:B------:R-:W-:Y:S01]  /*a0a0*/  IMAD.MOV.U32 R7, RZ, RZ, R6 ;  /* 0x000000ffff077224 */ /* 0x000fe200078e0006 */
[----:B------:R-:W-:Y:S01]  /*a0b0*/  ISETP.NE.AND P3, PT, R14, RZ, PT ;  /* 0x000000ff0e00720c */ /* 0x000fe20003f65270 */
[----:B------:R-:W-:Y:S01]  /*a0c0*/  IMAD.MOV.U32 R6, RZ, RZ, R8 ;  /* 0x000000ffff067224 */ /* 0x000fe200078e0008 */
[----:B------:R-:W-:Y:S01]  /*a0d0*/  FSEL R161, R18, -INF , !P5 ;  /* 0xff80000012a17808 */ /* 0x000fe20006800000 */
[----:B---3--:R-:W-:Y:S01]  /*a0e0*/  FFMA.FTZ R23, R9, -UR19, R25 ;  /* 0x8000001309177c23 */ /* 0x008fe20008010019 */
[----:B------:R-:W-:Y:S01]  /*a0f0*/  I2FP.F32.S32 R8, R7 ;  /* 0x0000000700087245 */ /* 0x000fe20000201400 */
[----:B------:R-:W-:Y:S01]  /*a100*/  VIADD R7, R3, 0x68 ;  /* 0x0000006803077836 */ /* 0x000fe20000000000 */
[----:B------:R-:W-:Y:S01]  /*a110*/  I2FP.F32.S32 R6, R6 ;  /* 0x0000000600067245 */ /* 0x000fe20000201400 */
[----:B------:R-:W-:Y:S01]  /*a120*/  IMAD.IADD R9, R237, 0x1, -R5 ;  /* 0x00000001ed097824 */ /* 0x000fe200078e0a05 */
[----:B------:R-:W-:Y:S01]  /*a130*/  ISETP.NE.AND P5, PT, R12, RZ, PT ;  /* 0x000000ff0c00720c */ /* 0x000fe20003fa5270 */
[----:B-1----:R-:W-:Y:S01]  /*a140*/  FFMA.FTZ R21, R8, -UR19, R24 ;  /* 0x8000001308157c23 */ /* 0x002fe20008010018 */
[----:B------:R-:W-:Y:S01]  /*a150*/  I2FP.F32.S32 R10, R10 ;  /* 0x0000000a000a7245 */ /* 0x000fe20000201400 */
[----:B------:R-:W-:Y:S01]  /*a160*/  FFMA.FTZ R20, R6, -UR19, R20 ;  /* 0x8000001306147c23 */ /* 0x000fe20008010014 */
[----:B------:R-:W-:Y:S01]  /*a170*/  FSEL R127, R19, -INF , !P2 ;  /* 0xff800000137f7808 */ /* 0x000fe20005000000 */
[----:B------:R-:W-:Y:S01]  /*a180*/  IMAD.IADD R6, R236, 0x1, -R7 ;  /* 0x00000001ec067824 */ /* 0x000fe200078e0a07 */
[----:B------:R-:W-:Y:S01]  /*a190*/  P2R R12, PR, RZ, 0x2 ;  /* 0x00000002ff0c7803 */ /* 0x000fe20000000000 */
[----:B--2---:R-:W-:Y:S01]  /*a1a0*/  FFMA.FTZ R17, R10, -UR19, R17 ;  /* 0x800000130a117c23 */ /* 0x004fe20008010011 */
[----:B------:R-:W-:Y:S01]  /*a1b0*/  FSEL R126, R22, -INF , !P3 ;  /* 0xff800000167e7808 */ /* 0x000fe20005800000 */
[----:B------:R-:W1:Y:S01]  /*a1c0*/  MUFU.TANH R26, R85 ;  /* 0x00000055001a7308 */ /* 0x000e620000002400 */
[C---:B------:R-:W-:Y:S01]  /*a1d0*/  ISETP.GE.AND P2, PT, R5.reuse, R242, PT ;  /* 0x000000f20500720c */ /* 0x040fe20003f46270 */
[--C-:B------:R-:W-:Y:S01]  /*a1e0*/  IMAD.IADD R10, R238, 0x1, -R5.reuse ;  /* 0x00000001ee0a7824 */ /* 0x100fe200078e0a05 */
[----:B------:R-:W-:Y:S01]  /*a1f0*/  ISETP.GE.AND P3, PT, R5, R243, PT ;  /* 0x000000f30500720c */ /* 0x000fe20003f66270 */
[----:B------:R-:W-:Y:S01]  /*a200*/  IMAD.IADD R8, R239, 0x1, -R5 ;  /* 0x00000001ef087824 */ /* 0x000fe200078e0a05 */
[----:B------:R-:W-:Y:S01]  /*a210*/  ISETP.GE.AND P1, PT, R5, R241, PT ;  /* 0x000000f10500720c */ /* 0x000fe20003f26270 */
[----:B------:R-:W-:Y:S01]  /*a220*/  IMAD.IADD R11, R237, 0x1, -R7 ;  /* 0x00000001ed0b7824 */ /* 0x000fe200078e0a07 */
[----:B------:R-:W-:Y:S01]  /*a230*/  ISETP.GE.AND P0, PT, R5, R240, PT ;  /* 0x000000f00500720c */ /* 0x000fe20003f06270 */
[----:B------:R-:W2:Y:S01]  /*a240*/  MUFU.TANH R24, R80 ;  /* 0x0000005000187308 */ /* 0x000ea20000002400 */
[----:B------:R-:W-:-:S02]  /*a250*/  FSEL R129, R16, -INF , !P5 ;  /* 0xff80000010817808 */ /* 0x000fc40006800000 */
[----:B------:R-:W-:Y:S02]  /*a260*/  FSEL R137, R15, -INF , !P4 ;  /* 0xff8000000f897808 */ /* 0x000fe40006000000 */
[C---:B------:R-:W-:Y:S02]  /*a270*/  ISETP.LT.OR P2, PT, R5.reuse, R233, P2 ;  /* 0x000000e90500720c */ /* 0x040fe40001741670 */
[C---:B------:R-:W-:Y:S01]  /*a280*/  ISETP.LT.OR P4, PT, R5.reuse, R235, P3 ;  /* 0x000000eb0500720c */ /* 0x040fe20001f81670 */
[----:B------:R-:W3:Y:S01]  /*a290*/  MUFU.TANH R19, R87 ;  /* 0x0000005700137308 */ /* 0x000ee20000002400 */
[C---:B------:R-:W-:Y:S02]  /*a2a0*/  ISETP.LT.OR P1, PT, R5.reuse, R234, P1 ;  /* 0x000000ea0500720c */ /* 0x040fe40000f21670 */
[----:B------:R-:W-:Y:S02]  /*a2b0*/  ISETP.LT.OR P5, PT, R5, R232, P0 ;  /* 0x000000e80500720c */ /* 0x000fe400007a1670 */
[----:B------:R-:W-:-:S02]  /*a2c0*/  IABS R6, R6 ;  /* 0x0000000600067213 */ /* 0x000fc40000000000 */
[----:B------:R-:W-:Y:S01]  /*a2d0*/  IABS R5, R9 ;  /* 0x0000000900057213 */ /* 0x000fe20000000000 */
[----:B------:R-:W4:Y:S01]  /*a2e0*/  MUFU.TANH R18, R79 ;  /* 0x0000004f00127308 */ /* 0x000f220000002400 */
[----:B------:R-:W-:Y:S02]  /*a2f0*/  P2R R14, PR, RZ, 0x4 ;  /* 0x00000004ff0e7803 */ /* 0x000fe40000000000 */
[----:B------:R-:W-:Y:S01]  /*a300*/  ISETP.NE.AND P2, PT, R12, RZ, PT ;  /* 0x000000ff0c00720c */ /* 0x000fe20003f45270 */
[----:B------:R-:W-:Y:S01]  /*a310*/  IMAD.MOV.U32 R12, RZ, RZ, R6 ;  /* 0x000000ffff0c7224 */ /* 0x000fe200078e0006 */
[----:B------:R-:W-:Y:S01]  /*a320*/  IABS R9, R10 ;  /* 0x0000000a00097213 */ /* 0x000fe20000000000 */
[----:B------:R-:W-:Y:S01]  /*a330*/  IMAD.MOV.U32 R6, RZ, RZ, R5 ;  /* 0x000000ffff067224 */ /* 0x000fe200078e0005 */
[----:B------:R-:W-:Y:S01]  /*a340*/  IABS R5, R11 ;  /* 0x0000000b00057213 */ /* 0x000fe20000000000 */
[----:B------:R-:W5:Y:S01]  /*a350*/  MUFU.TANH R27, R164 ;  /* 0x000000a4001b7308 */ /* 0x000f620000002400 */
[----:B------:R-:W-:-:S02]  /*a360*/  IABS R8, R8 ;  /* 0x0000000800087213 */ /* 0x000fc40000000000 */
[----:B------:R-:W-:Y:S02]  /*a370*/  I2FP.F32.S32 R10, R6 ;  /* 0x00000006000a7245 */ /* 0x000fe40000201400 */
[----:B------:R-:W-:Y:S02]  /*a380*/  I2FP.F32.S32 R6, R9 ;  /* 0x0000000900067245 */ /* 0x000fe40000201400 */
[----:B------:R-:W-:Y:S01]  /*a390*/  I2FP.F32.S32 R5, R5 ;  /* 0x0000000500057245 */ /* 0x000fe20000201400 */
[----:B------:R-:W5:Y:S01]  /*a3a0*/  MUFU.TANH R28, R165 ;  /* 0x000000a5001c7308 */ /* 0x000f620000002400 */
[----:B------:R-:W-:Y:S01]  /*a3b0*/  I2FP.F32.S32 R8, R8 ;  /* 0x0000000800087245 */ /* 0x000fe20000201400 */
[----:B-1----:R-:W-:Y:S01]  /*a3c0*/  FFMA.FTZ R22, R6, -UR19, R26 ;  /* 0x8000001306167c23 */ /* 0x002fe2000801001a */
[----:B------:R-:W-:Y:S01]  /*a3d0*/  ISETP.NE.AND P3, PT, R13, RZ, PT ;  /* 0x000000ff0d00720c */ /* 0x000fe20003f65270 */
[----:B------:R-:W-:Y:S01]  /*a3e0*/  VIADD R6, R3, 0x69 ;  /* 0x0000006903067836 */ /* 0x000fe20000000000 */
[----:B------:R-:W-:Y:S01]  /*a3f0*/  I2FP.F32.S32 R9, R12 ;  /* 0x0000000c00097245 */ /* 0x000fe20000201400 */
[----:B--2---:R-:W-:Y:S01]  /*a400*/  FFMA.FTZ R24, R5, -UR19, R24 ;  /* 0x8000001305187c23 */ /* 0x004fe20008010018 */
[----:B------:R-:W-:-:S02]  /*a410*/  IMAD.IADD R5, R238, 0x1, -R7 ;  /* 0x00000001ee057824 */ /* 0x000fc400078e0a07 */
[----:B---3--:R-:W-:Y:S01]  /*a420*/  FFMA.FTZ R19, R8, -UR19, R19 ;  /* 0x8000001308137c23 */ /* 0x008fe20008010013 */
[----:B------:R-:W-:Y:S01]  /*a430*/  P2R R13, PR, RZ, 0x2 ;  /* 0x00000002ff0d7803 */ /* 0x000fe20000000000 */
[----:B------:R-:W-:Y:S01]  /*a440*/  IMAD.IADD R8, R236, 0x1, -R6 ;  /* 0x00000001ec087824 */ /* 0x000fe200078e0a06 */
[----:B------:R-:W-:Y:S01]  /*a450*/  FSEL R147, R23, -INF , !P3 ;  /* 0xff80000017937808 */ /* 0x000fe20005800000 */
[----:B----4-:R-:W-:Y:S01]  /*a460*/  FFMA.FTZ R18, R9, -UR19, R18 ;  /* 0x8000001309127c23 */ /* 0x010fe20008010012 */
[----:B------:R-:W-:Y:S01]  /*a470*/  FSEL R141, R21, -INF , !P2 ;  /* 0xff800000158d7808 */ /* 0x000fe20005000000 */
[----:B------:R-:W-:Y:S01]  /*a480*/  IMAD.IADD R9, R239, 0x1, -R7 ;  /* 0x00000001ef097824 */ /* 0x000fe200078e0a07 */
[C---:B------:R-:W-:Y:S01]  /*a490*/  ISETP.GE.AND P3, PT, R7.reuse, R243, PT ;  /* 0x000000f30700720c */ /* 0x040fe20003f66270 */
[----:B-----5:R-:W-:Y:S01]  /*a4a0*/  FFMA.FTZ R25, R10, -UR19, R27 ;  /* 0x800000130a197c23 */ /* 0x020fe2000801001b */
[C---:B------:R-:W-:Y:S01]  /*a4b0*/  ISETP.GE.AND P2, PT, R7.reuse, R242, PT ;  /* 0x000000f20700720c */ /* 0x040fe20003f46270 */
[----:B------:R-:W1:Y:S01]  /*a4c0*/  MUFU.TANH R23, R81 ;  /* 0x0000005100177308 */ /* 0x000e620000002400 */
[C---:B------:R-:W-:Y:S01]  /*a4d0*/  ISETP.GE.AND P1, PT, R7.reuse, R241, PT ;  /* 0x000000f10700720c */ /* 0x040fe20003f26270 */
[----:B------:R-:W-:Y:S01]  /*a4e0*/  IMAD.IADD R10, R238, 0x1, -R6 ;  /* 0x00000001ee0a7824 */ /* 0x000fe200078e0a06 */
[----:B------:R-:W-:-:S02]  /*a4f0*/  ISETP.GE.AND P0, PT, R7, R240, PT ;  /* 0x000000f00700720c */ /* 0x000fc40003f06270 */
[----:B------:R-:W-:Y:S02]  /*a500*/  IABS R5, R5 ;  /* 0x0000000500057213 */ /* 0x000fe40000000000 */
[----:B------:R-:W-:Y:S01]  /*a510*/  FSEL R150, R20, -INF , !P6 ;  /* 0xff80000014967808 */ /* 0x000fe20007000000 */
[----:B------:R-:W2:Y:S01]  /*a520*/  MUFU.TANH R26, R166 ;  /* 0x000000a6001a7308 */ /* 0x000ea20000002400 */
[----:B------:R-:W-:Y:S02]  /*a530*/  FSEL R138, R17, -INF , !P4 ;  /* 0xff800000118a7808 */ /* 0x000fe40006000000 */
[C---:B------:R-:W-:Y:S02]  /*a540*/  ISETP.LT.OR P4, PT, R7.reuse, R235, P3 ;  /* 0x000000eb0700720c */ /* 0x040fe40001f81670 */
[C---:B------:R-:W-:Y:S02]  /*a550*/  ISETP.LT.OR P6, PT, R7.reuse, R233, P2 ;  /* 0x000000e90700720c */ /* 0x040fe400017c1670 */
[C---:B------:R-:W-:Y:S01]  /*a560*/  ISETP.LT.OR P1, PT, R7.reuse, R234, P1 ;  /* 0x000000ea0700720c */ /* 0x040fe20000f21670 */
[----:B------:R-:W-:Y:S01]  /*a570*/  MUFU.TANH R21, R82 ;  /* 0x0000005200157308 */ /* 0x000fe20000002400 */
[----:B------:R-:W-:Y:S01]  /*a580*/  ISETP.LT.OR P0, PT, R7, R232, P0 ;  /* 0x000000e80700720c */ /* 0x000fe20000701670 */
[----:B------:R-:W-:Y:S01]  /*a590*/  IMAD.IADD R7, R237, 0x1, -R6 ;  /* 0x00000001ed077824 */ /* 0x000fe200078e0a06 */
[----:B------:R-:W-:-:S02]  /*a5a0*/  IABS R12, R8 ;  /* 0x00000008000c7213 */ /* 0x000fc40000000000 */
[----:B------:R-:W-:Y:S01]  /*a5b0*/  IABS R8, R9 ;  /* 0x0000000900087213 */ /* 0x000fe20000000000 */
[----:B------:R-:W-:Y:S01]  /*a5c0*/  IMAD.MOV.U32 R9, RZ, RZ, R5 ;  /* 0x000000ffff097224 */ /* 0x000fe200078e0005 */
[----:B------:R-:W-:Y:S01]  /*a5d0*/  ISETP.NE.AND P3, PT, R14, RZ, PT ;  /* 0x000000ff0e00720c */ /* 0x000fe20003f65270 */
[----:B------:R-:W3:Y:S01]  /*a5e0*/  MUFU.TANH R20, R167 ;  /* 0x000000a700147308 */ /* 0x000ee20000002400 */
[----:B------:R-:W-:Y:S02]  /*a5f0*/  ISETP.NE.AND P2, PT, R13, RZ, PT ;  /* 0x000000ff0d00720c */ /* 0x000fe40003f45270 */
[----:B------:R-:W-:Y:S01]  /*a600*/  IABS R5, R10 ;  /* 0x0000000a00057213 */ /* 0x000fe20000000000 */
[----:B------:R-:W-:Y:S01]  /*a610*/  IMAD.MOV.U32 R10, RZ, RZ, R12 ;  /* 0x000000ffff0a7224 */ /* 0x000fe200078e000c */
[----:B------:R-:W-:Y:S02]  /*a620*/  IABS R7, R7 ;  /* 0x0000000700077213 */ /* 0x000fe40000000000 */
[----:B------:R-:W-:Y:S01]  /*a630*/  FSEL R154, R25, -INF , !P3 ;  /* 0xff800000199a7808 */ /* 0x000fe20005800000 */
[----:B------:R-:W-:Y:S01]  /*a640*/  MUFU.TANH R17, R213 ;  /* 0x000000d500117308 */ /* 0x000fe20000002400 */
[----:B------:R-:W-:-:S02]  /*a650*/  ISETP.GE.AND P3, PT, R6, R243, PT ;  /* 0x000000f30600720c */ /* 0x000fc40003f66270 */
[----:B------:R-:W-:Y:S02]  /*a660*/  FSEL R146, R22, -INF , !P2 ;  /* 0xff80000016927808 */ /* 0x000fe40005000000 */
[----:B------:R-:W-:Y:S02]  /*a670*/  P2R R16, PR, RZ, 0x2 ;  /* 0x00000002ff107803 */ /* 0x000fe40000000000 */
[----:B------:R-:W-:Y:S01]  /*a680*/  ISETP.GE.AND P2, PT, R6, R242, PT ;  /* 0x000000f20600720c */ /* 0x000fe20003f46270 */
[----:B------:R-:W-:Y:S01]  /*a690*/  MUFU.TANH R22, R168 ;  /* 0x000000a800167308 */ /* 0x000fe20000002400 */
[----:B------:R-:W-:Y:S01]  /*a6a0*/  I2FP.F32.S32 R11, R9 ;  /* 0x00000009000b7245 */ /* 0x000fe20000201400 */
[----:B------:R-:W-:Y:S01]  /*a6b0*/  IMAD.MOV.U32 R9, RZ, RZ, R7 ;  /* 0x000000ffff097224 */ /* 0x000fe200078e0007 */
[----:B------:R-:W-:Y:S02]  /*a6c0*/  I2FP.F32.S32 R10, R10 ;  /* 0x0000000a000a7245 */ /* 0x000fe40000201400 */
[----:B------:R-:W-:Y:S01]  /*a6d0*/  FSEL R140, R18, -INF , !P4 ;  /* 0xff800000128c7808 */ /* 0x000fe20006000000 */
[----:B------:R-:W-:Y:S01]  /*a6e0*/  FFMA.FTZ R14, R11, -UR19, R28 ;  /* 0x800000130b0e7c23 */ /* 0x000fe2000801001c */
[----:B------:R-:W-:Y:S01]  /*a6f0*/  P2R R15, PR, RZ, 0x1 ;  /* 0x00000001ff0f7803 */ /* 0x000fe20000000000 */
[----:B-1----:R-:W-:Y:S01]  /*a700*/  FFMA.FTZ R12, R10, -UR19, R23 ;  /* 0x800000130a0c7c23 */ /* 0x002fe20008010017 */
[----:B------:R-:W-:Y:S01]  /*a710*/  I2FP.F32.S32 R7, R8 ;  /* 0x0000000800077245 */ /* 0x000fe20000201400 */
[----:B------:R1:W-:Y:S01]  /*a720*/  MUFU.TANH R18, R224 ;  /* 0x000000e000127308 */ /* 0x0003e20000002400 */
[----:B------:R-:W-:-:S02]  /*a730*/  ISETP.LT.OR P4, PT, R6, R235, P3 ;  /* 0x000000eb0600720c */ /* 0x000fc40001f81670 */
[----:B------:R-:W-:Y:S01]  /*a740*/  I2FP.F32.S32 R8, R5 ;  /* 0x0000000500087245 */ /* 0x000fe20000201400 */
[----:B------:R-:W-:Y:S01]  /*a750*/  VIADD R5, R3, 0x70 ;  /* 0x0000007003057836 */ /* 0x000fe20000000000 */
[C---:B------:R-:W-:Y:S01]  /*a760*/  ISETP.GE.AND P1, PT, R6.reuse, R241, PT ;  /* 0x000000f10600720c */ /* 0x040fe20003f26270 */
[----:B--2---:R-:W-:Y:S01]  /*a770*/  FFMA.FTZ R13, R7, -UR19, R26 ;  /* 0x80000013070d7c23 */ /* 0x004fe2000801001a */
[----:B------:R-:W-:Y:S01]  /*a780*/  ISETP.GE.AND P0, PT, R6, R240, PT ;  /* 0x000000f00600720c */ /* 0x000fe20003f06270 */
[--C-:B------:R-:W-:Y:S01]  /*a790*/  IMAD.IADD R7, R236, 0x1, -R5.reuse ;  /* 0x00000001ec077824 */ /* 0x100fe200078e0a05 */
[----:B------:R-:W-:Y:S01]  /*a7a0*/  ISETP.LT.OR P3, PT, R6, R233, P2 ;  /* 0x000000e90600720c */ /* 0x000fe20001761670 */
[----:B---3--:R-:W-:Y:S01]  /*a7b0*/  FFMA.FTZ R20, R8, -UR19, R20 ;  /* 0x8000001308147c23 */ /* 0x008fe20008010014 */
[----:B------:R-:W-:Y:S01]  /*a7c0*/  ISETP.NE.AND P2, PT, R16, RZ, PT ;  /* 0x000000ff1000720c */ /* 0x000fe20003f45270 */
[----:B------:R-:W-:Y:S01]  /*a7d0*/  IMAD.IADD R11, R238, 0x1, -R5 ;  /* 0x00000001ee0b7824 */ /* 0x000fe200078e0a05 */
[----:B------:R-:W2:Y:S01]  /*a7e0*/  MUFU.TANH R16, R83 ;  /* 0x0000005300107308 */ /* 0x000ea20000002400 */
[----:B------:R-:W-:-:S02]  /*a7f0*/  FSEL R151, R19, -INF , !P5 ;  /* 0xff80000013977808 */ /* 0x000fc40006800000 */
[----:B------:R-:W-:Y:S01]  /*a800*/  P2R R10, PR, RZ, 0x10 ;  /* 0x00000010ff0a7803 */ /* 0x000fe20000000000 */
[----:B-1----:R-:W-:Y:S01]  /*a810*/  VIADD R224, R223, 0x3800 ;  /* 0x00003800dfe07836 */ /* 0x002fe20000000000 */
[C---:B------:R-:W-:Y:S02]  /*a820*/  ISETP.LT.OR P5, PT, R6.reuse, R234, P1 ;  /* 0x000000ea0600720c */ /* 0x040fe40000fa1670 */
[----:B------:R-:W-:Y:S01]  /*a830*/  ISETP.LT.OR P4, PT, R6, R232, P0 ;  /* 0x000000e80600720c */ /* 0x000fe20000781670 */
[----:B------:R-:W-:Y:S01]  /*a840*/  IMAD.IADD R6, R239, 0x1, -R6 ;  /* 0x00000001ef067824 */ /* 0x000fe200078e0a06 */
[----:B------:R-:W-:Y:S01]  /*a850*/  I2FP.F32.S32 R9, R9 ;  /* 0x0000000900097245 */ /* 0x000fe20000201400 */
[----:B------:R-:W1:Y:S01]  /*a860*/  MUFU.TANH R19, R169 ;  /* 0x000000a900137308 */ /* 0x000e620000002400 */
[----:B------:R-:W-:Y:S02]  /*a870*/  ISETP.GE.AND P0, PT, R5, R243, PT ;  /* 0x000000f30500720c */ /* 0x000fe40003f06270 */
[----:B------:R-:W-:Y:S01]  /*a880*/  IABS R7, R7 ;  /* 0x0000000700077213 */ /* 0x000fe20000000000 */
[----:B------:R-:W-:Y:S01]  /*a890*/  FFMA.FTZ R21, R9, -UR19, R21 ;  /* 0x8000001309157c23 */ /* 0x000fe20008010015 */
[----:B------:R-:W-:Y:S01]  /*a8a0*/  IABS R6, R6 ;  /* 0x0000000600067213 */ /* 0x000fe20000000000 */
[----:B------:R-:W-:Y:S01]  /*a8b0*/  IMAD.IADD R9, R237, 0x1, -R5 ;  /* 0x00000001ed097824 */ /* 0x000fe200078e0a05 */
[----:B------:R-:W-:Y:S01]  /*a8c0*/  FSEL R155, R24, -INF , !P6 ;  /* 0xff800000189b7808 */ /* 0x000fe20007000000 */
[----:B------:R-:W-:Y:S01]  /*a8d0*/  IMAD.MOV.U32 R8, RZ, RZ, R7 ;  /* 0x000000ffff087224 */ /* 0x000fe200078e0007 */
[----:B------:R-:W-:Y:S01]  /*a8e0*/  ISETP.LT.OR P6, PT, R5, R235, P0 ;  /* 0x000000eb0500720c */ /* 0x000fe200007c1670 */
[----:B------:R-:W-:Y:S01]  /*a8f0*/  MUFU.TANH R23, R216 ;  /* 0x000000d800177308 */ /* 0x000fe20000002400 */
[----:B------:R-:W-:-:S02]  /*a900*/  ISETP.NE.AND P1, PT, R15, RZ, PT ;  /* 0x000000ff0f00720c */ /* 0x000fc40003f25270 */
[----:B------:R-:W-:Y:S02]  /*a910*/  ISETP.NE.AND P0, PT, R10, RZ, PT ;  /* 0x000000ff0a00720c */ /* 0x000fe40003f05270 */
[----:B------:R-:W-:Y:S02]  /*a920*/  I2FP.F32.S32 R6, R6 ;  /* 0x0000000600067245 */ /* 0x000fe40000201400 */
[----:B------:R-:W-:Y:S01]  /*a930*/  FSEL R145, R14, -INF , !P2 ;  /* 0xff8000000e917808 */ /* 0x000fe20005000000 */
[----:B------:R-:W3:Y:S01]  /*a940*/  MUFU.TANH R10, R214 ;  /* 0x000000d6000a7308 */ /* 0x000ee20000002400 */
[----:B------:R-:W-:Y:S02]  /*a950*/  FSEL R153, R13, -INF , !P1 ;  /* 0xff8000000d997808 */ /* 0x000fe40004800000 */
[----:B------:R-:W-:Y:S01]  /*a960*/  FSEL R139, R12, -INF , !P0 ;  /* 0xff8000000c8b7808 */ /* 0x000fe20004000000 */
[----:B--2---:R-:W-:Y:S01]  /*a970*/  FFMA.FTZ R12, R6, -UR19, R16 ;  /* 0x80000013060c7c23 */ /* 0x004fe20008010010 */
[----:B------:R-:W-:-:S02]  /*a980*/  IABS R7, R9 ;  /* 0x0000000900077213 */ /* 0x000fc40000000000 */
[C---:B------:R-:W-:Y:S02]  /*a990*/  ISETP.GE.AND P2, PT, R5.reuse, R242, PT ;  /* 0x000000f20500720c */ /* 0x040fe40003f46270 */
[C---:B------:R-:W-:Y:S02]  /*a9a0*/  ISETP.GE.AND P1, PT, R5.reuse, R241, PT ;  /* 0x000000f10500720c */ /* 0x040fe40003f26270 */
[C---:B------:R-:W-:Y:S02]  /*a9b0*/  ISETP.GE.AND P0, PT, R5.reuse, R240, PT ;  /* 0x000000f00500720c */ /* 0x040fe40003f06270 */
[----:B------:R-:W-:Y:S01]  /*a9c0*/  I2FP.F32.S32 R9, R8 ;  /* 0x0000000800097245 */ /* 0x000fe20000201400 */
[----:B------:R-:W-:Y:S01]  /*a9d0*/  IMAD.MOV.U32 R8, RZ, RZ, R7 ;  /* 0x000000ffff087224 */ /* 0x000fe200078e0007 */
[----:B------:R-:W-:Y:S02]  /*a9e0*/  IABS R6, R11 ;  /* 0x0000000b00067213 */ /* 0x000fe40000000000 */
[----:B------:R-:W-:Y:S01]  /*a9f0*/  ISETP.LT.OR P2, PT, R5, R233, P2 ;  /* 0x000000e90500720c */ /* 0x000fe20001741670 */
[----:B------:R-:W-:Y:S01]  /*aa00*/  FFMA.FTZ R11, R9, -UR19, R22 ;  /* 0x80000013090b7c23 */ /* 0x000fe20008010016 */
[C---:B------:R-:W-:Y:S01]  /*aa10*/  ISETP.LT.OR P1, PT, R5.reuse, R234, P1 ;  /* 0x000000ea0500720c */ /* 0x040fe20000f21670 */
[----:B------:R-:W-:Y:S01]  /*aa20*/  IMAD.MOV.U32 R7, RZ, RZ, R6 ;  /* 0x000000ffff077224 */ /* 0x000fe200078e0006 */
[----:B------:R-:W-:Y:S01]  /*aa30*/  ISETP.LT.OR P0, PT, R5, R232, P0 ;  /* 0x000000e80500720c */ /* 0x000fe20000701670 */
[----:B------:R-:W-:Y:S01]  /*aa40*/  IMAD.IADD R5, R239, 0x1, -R5 ;  /* 0x00000001ef057824 */ /* 0x000fe200078e0a05 */
[----:B------:R-:W-:Y:S01]  /*aa50*/  I2FP.F32.S32 R8, R8 ;  /* 0x0000000800087245 */ /* 0x000fe20000201400 */
[----:B------:R-:W-:Y:S01]  /*aa60*/  VIADD R6, R3, 0x71 ;  /* 0x0000007103067836 */ /* 0x000fe20000000000 */
[----:B------:R-:W-:Y:S01]  /*aa70*/  I2FP.F32.S32 R7, R7 ;  /* 0x0000000700077245 */ /* 0x000fe20000201400 */
[----:B------:R-:W2:Y:S01]  /*aa80*/  MUFU.TANH R22, R215 ;  /* 0x000000d700167308 */ /* 0x000ea20000002400 */
[----:B------:R-:W-:Y:S01]  /*aa90*/  IABS R5, R5 ;  /* 0x0000000500057213 */ /* 0x000fe20000000000 */
[----:B-1----:R-:W-:Y:S01]  /*aaa0*/  FFMA.FTZ R19, R8, -UR19, R19 ;  /* 0x8000001308137c23 */ /* 0x002fe20008010013 */
[--C-:B------:R-:W-:Y:S01]  /*aab0*/  IMAD.IADD R8, R236, 0x1, -R6.reuse ;  /* 0x00000001ec087824 */ /* 0x100fe200078e0a06 */
[----:B------:R-:W-:Y:S01]  /*aac0*/  P2R R15, PR, RZ, 0x4 ;  /* 0x00000004ff0f7803 */ /* 0x000fe20000000000 */
[----:B------:R-:W-:Y:S01]  /*aad0*/  FFMA.FTZ R17, R7, -UR19, R17 ;  /* 0x8000001307117c23 */ /* 0x000fe20008010011 */
[----:B------:R-:W-:Y:S01]  /*aae0*/  I2FP.F32.S32 R5, R5 ;  /* 0x0000000500057245 */ /* 0x000fe20000201400 */
[--C-:B------:R-:W-:Y:S01]  /*aaf0*/  IMAD.IADD R7, R237, 0x1, -R6.reuse ;  /* 0x00000001ed077824 */ /* 0x100fe200078e0a06 */
[----:B------:R-:W-:Y:S01]  /*ab00*/  P2R R14, PR, RZ, 0x2 ;  /* 0x00000002ff0e7803 */ /* 0x000fe20000000000 */
[----:B------:R-:W-:Y:S01]  /*ab10*/  IMAD.IADD R9, R238, 0x1, -R6 ;  /* 0x00000001ee097824 */ /* 0x000fe200078e0a06 */
[C---:B------:R-:W-:Y:S01]  /*ab20*/  ISETP.GE.AND P2, PT, R6.reuse, R242, PT ;  /* 0x000000f20600720c */ /* 0x040fe20003f46270 */
[----:B---3--:R-:W-:Y:S01]  /*ab30*/  FFMA.FTZ R16, R5, -UR19, R10 ;  /* 0x8000001305107c23 */ /* 0x008fe2000801000a */
[----:B------:R-:W-:Y:S01]  /*ab40*/  P2R R13, PR, RZ, 0x1 ;  /* 0x00000001ff0d7803 */ /* 0x000fe20000000000 */
[----:B------:R-:W-:Y:S01]  /*ab50*/  VIADD R5, R3, 0x78 ;  /* 0x0000007803057836 */ /* 0x000fe20000000000 */
[----:B------:R-:W-:Y:S01]  /*ab60*/  FSEL R156, R21, -INF , !P3 ;  /* 0xff800000159c7808 */ /* 0x000fe20005800000 */
[----:B------:R-:W-:Y:S01]  /*ab70*/  VIADD R3, R3, 0x79 ;  /* 0x0000007903037836 */ /* 0x000fe20000000000 */
[----:B------:R-:W-:Y:S01]  /*ab80*/  IABS R10, R8 ;  /* 0x00000008000a7213 */ /* 0x000fe20000000000 */
[----:B------:R-:W-:Y:S01]  /*ab90*/  IMAD.IADD R8, R239, 0x1, -R6 ;  /* 0x00000001ef087824 */ /* 0x000fe200078e0a06 */
[C---:B------:R-:W-:Y:S01]  /*aba0*/  ISETP.GE.AND P3, PT, R6.reuse, R243, PT ;  /* 0x000000f30600720c */ /* 0x040fe20003f66270 */
[----:B------:R-:W-:Y:S01]  /*abb0*/  MUFU.TANH R21, R112 ;  /* 0x0000007000157308 */ /* 0x000fe20000002400 */
[----:B------:R-:W-:-:S02]  /*abc0*/  ISETP.GE.AND P1, PT, R6, R241, PT ;  /* 0x000000f10600720c */ /* 0x000fc40003f26270 */
[----:B------:R-:W-:Y:S02]  /*abd0*/  ISETP.GE.AND P0, PT, R6, R240, PT ;  /* 0x000000f00600720c */ /* 0x000fe40003f06270 */
[----:B------:R-:W-:Y:S02]  /*abe0*/  FSEL R152, R12, -INF , !P4 ;  /* 0xff8000000c987808 */ /* 0x000fe40006000000 */
[----:B------:R-:W-:Y:S02]  /*abf0*/  FSEL R149, R20, -INF , !P5 ;  /* 0xff80000014957808 */ /* 0x000fe40006800000 */
[----:B------:R-:W-:Y:S01]  /*ac00*/  ISETP.LT.OR P4, PT, R6, R233, P2 ;  /* 0x000000e90600720c */ /* 0x000fe20001781670 */
[----:B------:R-:W1:Y:S01]  /*ac10*/  MUFU.TANH R20, R225 ;  /* 0x000000e100147308 */ /* 0x000e620000002400 */
[----:B------:R-:W-:Y:S02]  /*ac20*/  ISETP.NE.AND P2, PT, R14, RZ, PT ;  /* 0x000000ff0e00720c */ /* 0x000fe40003f45270 */
[----:B------:R-:W-:-:S02]  /*ac30*/  ISETP.LT.OR P5, PT, R6, R235, P3 ;  /* 0x000000eb0600720c */ /* 0x000fc40001fa1670 */
[C---:B------:R-:W-:Y:S02]  /*ac40*/  ISETP.LT.OR P1, PT, R6.reuse, R234, P1 ;  /* 0x000000ea0600720c */ /* 0x040fe40000f21670 */
[----:B------:R-:W-:Y:S01]  /*ac50*/  ISETP.LT.OR P0, PT, R6, R232, P0 ;  /* 0x000000e80600720c */ /* 0x000fe20000701670 */
[----:B------:R-:W3:Y:S01]  /*ac60*/  MUFU.TANH R14, R226 ;  /* 0x000000e2000e7308 */ /* 0x000ee20000002400 */
[----:B------:R-:W-:Y:S02]  /*ac70*/  IABS R7, R7 ;  /* 0x0000000700077213 */ /* 0x000fe40000000000 */
[----:B------:R-:W-:Y:S02]  /*ac80*/  IABS R6, R9 ;  /* 0x0000000900067213 */ /* 0x000fe40000000000 */
[----:B------:R-:W-:Y:S01]  /*ac90*/  IABS R8, R8 ;  /* 0x0000000800087213 */ /* 0x000fe20000000000 */
[----:B------:R-:W-:Y:S01]  /*aca0*/  IMAD.MOV.U32 R9, RZ, RZ, R7 ;  /* 0x000000ffff097224 */ /* 0x000fe200078e0007 */
[----:B------:R-:W-:Y:S01]  /*acb0*/  I2FP.F32.S32 R10, R10 ;  /* 0x0000000a000a7245 */ /* 0x000fe20000201400 */
[----:B------:R-:W-:Y:S01]  /*acc0*/  IMAD.MOV.U32 R7, RZ, RZ, R6 ;  /* 0x000000ffff077224 */ /* 0x000fe200078e0006 */
[----:B------:R-:W-:Y:S01]  /*acd0*/  FSEL R157, R17, -INF , !P2 ;  /* 0xff800000119d7808 */ /* 0x000fe20005000000 */
[----:B------:R-:W-:Y:S01]  /*ace0*/  IMAD.MOV.U32 R6, RZ, RZ, R8 ;  /* 0x000000ffff067224 */ /* 0x000fe200078e0008 */
[----:B------:R-:W-:Y:S01]  /*acf0*/  ISETP.NE.AND P3, PT, R15, RZ, PT ;  /* 0x000000ff0f00720c */ /* 0x000fe20003f65270 */
[----:B--2---:R-:W-:Y:S01]  /*ad00*/  FFMA.FTZ R10, R10, -UR19, R22 ;  /* 0x800000130a0a7c23 */ /* 0x004fe20008010016 */
[----:B------:R-:W-:Y:S01]  /*ad10*/  I2FP.F32.S32 R8, R7 ;  /* 0x0000000700087245 */ /* 0x000fe20000201400 */
[--C-:B------:R-:W-:Y:S01]  /*ad20*/  IMAD.IADD R7, R236, 0x1, -R5.reuse ;  /* 0x00000001ec077824 */ /* 0x100fe200078e0a05 */
[----:B------:R-:W-:Y:S01]  /*ad30*/  I2FP.F32.S32 R6, R6 ;  /* 0x0000000600067245 */ /* 0x000fe20000201400 */
[----:B------:R-:W2:Y:S01]  /*ad40*/  MUFU.TANH R15, R113 ;  /* 0x00000071000f7308 */ /* 0x000ea20000002400 */
[----:B------:R-:W-:Y:S01]  /*ad50*/  ISETP.GE.AND P2, PT, R5, R242, PT ;  /* 0x000000f20500720c */ /* 0x000fe20003f46270 */
[----:B-1----:R-:W-:Y:S01]  /*ad60*/  FFMA.FTZ R20, R8, -UR19, R20 ;  /* 0x8000001308147c23 */ /* 0x002fe20008010014 */
[----:B------:R-:W-:Y:S01]  /*ad70*/  FSEL R144, R11, -INF , !P6 ;  /* 0xff8000000b907808 */ /* 0x000fe20007000000 */
[----:B---3--:R-:W-:Y:S01]  /*ad80*/  FFMA.FTZ R14, R6, -UR19, R14 ;  /* 0x80000013060e7c23 */ /* 0x008fe2000801000e */
[----:B------:R-:W-:Y:S01]  /*ad90*/  ISETP.NE.AND P6, PT, R13, RZ, PT ;  /* 0x000000ff0d00720c */ /* 0x000fe20003fc5270 */
[--C-:B------:R-:W-:Y:S01]  /*ada0*/  IMAD.IADD R6, R237, 0x1, -R5.reuse ;  /* 0x00000001ed067824 */ /* 0x100fe200078e0a05 */
[----:B------:R-:W-:Y:S01]  /*adb0*/  P2R R12, PR, RZ, 0x2 ;  /* 0x00000002ff0c7803 */ /* 0x000fe20000000000 */
[----:B------:R-:W-:Y:S01]  /*adc0*/  MUFU.TANH R17, R114 ;  /* 0x0000007200117308 */ /* 0x000fe20000002400 */
[----:B------:R-:W-:Y:S01]  /*add0*/  ISETP.GE.AND P1, PT, R5, R241, PT ;  /* 0x000000f10500720c */ /* 0x000fe20003f26270 */
[----:B------:R-:W-:Y:S01]  /*ade0*/  VIADD R226, R223, 0x2800 ;  /* 0x00002800dfe27836 */ /* 0x000fe20000000000 */
[----:B------:R-:W-:Y:S01]  /*adf0*/  FSEL R143, R10, -INF , !P5 ;  /* 0xff8000000a8f7808 */ /* 0x000fe20006800000 */
[--C-:B------:R-:W-:Y:S01]  /*ae00*/  IMAD.IADD R10, R239, 0x1, -R5.reuse ;  /* 0x00000001ef0a7824 */ /* 0x100fe200078e0a05 */
[----:B------:R-:W-:Y:S01]  /*ae10*/  P2R R11, PR, RZ, 0x1 ;  /* 0x00000001ff0b7803 */ /* 0x000fe20000000000 */
[----:B------:R-:W-:Y:S01]  /*ae20*/  VIADD R225, R223, 0x3000 ;  /* 0x00003000dfe17836 */ /* 0x000fe20000000000 */
[----:B------:R-:W-:Y:S01]  /*ae30*/  IABS R8, R7 ;  /* 0x0000000700087213 */ /* 0x000fe20000000000 */
[----:B------:R-:W-:Y:S01]  /*ae40*/  IMAD.IADD R7, R238, 0x1, -R5 ;  /* 0x00000001ee077824 */ /* 0x000fe200078e0a05 */
[----:B------:R-:W-:-:S02]  /*ae50*/  FSEL R168, R19, -INF , !P3 ;  /* 0xff80000013a87808 */ /* 0x000fc40005800000 */
[C---:B------:R-:W-:Y:S02]  /*ae60*/  ISETP.LT.OR P5, PT, R5.reuse, R233, P2 ;  /* 0x000000e90500720c */ /* 0x040fe400017a1670 */
[C---:B------:R-:W-:Y:S02]  /*ae70*/  ISETP.GE.AND P3, PT, R5.reuse, R243, PT ;  /* 0x000000f30500720c */ /* 0x040fe40003f66270 */
[C---:B------:R-:W-:Y:S02]  /*ae80*/  ISETP.GE.AND P0, PT, R5.reuse, R240, PT ;  /* 0x000000f00500720c */ /* 0x040fe40003f06270 */
[----:B------:R-:W-:Y:S02]  /*ae90*/  FSEL R164, R16, -INF , !P6 ;  /* 0xff80000010a47808 */ /* 0x000fe40007000000 */
[----:B------:R-:W-:Y:S01]  /*aea0*/  ISETP.LT.OR P6, PT, R5, R234, P1 ;  /* 0x000000ea0500720c */ /* 0x000fe20000fc1670 */
[----:B------:R-:W-:Y:S01]  /*aeb0*/  MUFU.TANH R16, R115 ;  /* 0x0000007300107308 */ /* 0x000fe20000002400 */
[----:B------:R-:W-:-:S02]  /*aec0*/  I2FP.F32.S32 R9, R9 ;  /* 0x0000000900097245 */ /* 0x000fc40000201400 */
[----:B------:R-:W-:Y:S02]  /*aed0*/  P2R R13, PR, RZ, 0x20 ;  /* 0x00000020ff0d7803 */ /* 0x000fe40000000000 */
[----:B------:R-:W-:Y:S01]  /*aee0*/  ISETP.NE.AND P1, PT, R12, RZ, PT ;  /* 0x000000ff0c00720c */ /* 0x000fe20003f25270 */
[----:B------:R-:W-:Y:S01]  /*aef0*/  FFMA.FTZ R18, R9, -UR19, R18 ;  /* 0x8000001309127c23 */ /* 0x000fe20008010012 */
[C---:B------:R-:W-:Y:S01]  /*af00*/  ISETP.LT.OR P3, PT, R5.reuse, R235, P3 ;  /* 0x000000eb0500720c */ /* 0x040fe20001f61670 */
[----:B------:R-:W1:Y:S01]  /*af10*/  MUFU.TANH R12, R227 ;  /* 0x000000e3000c7308 */ /* 0x000e620000002400 */
[----:B------:R-:W-:Y:S01]  /*af20*/  ISETP.LT.OR P5, PT, R5, R232, P0 ;  /* 0x000000e80500720c */ /* 0x000fe200007a1670 */
[----:B------:R-:W-:Y:S01]  /*af30*/  IMAD.MOV.U32 R9, RZ, RZ, R8 ;  /* 0x000000ffff097224 */ /* 0x000fe200078e0008 */
[----:B------:R-:W-:Y:S02]  /*af40*/  IABS R6, R6 ;  /* 0x0000000600067213 */ /* 0x000fe40000000000 */
[----:B------:R-:W-:-:S02]  /*af50*/  IABS R5, R7 ;  /* 0x0000000700057213 */ /* 0x000fc40000000000 */
[----:B------:R-:W-:Y:S01]  /*af60*/  IABS R7, R10 ;  /* 0x0000000a00077213 */ /* 0x000fe20000000000 */
[----:B------:R-:W-:Y:S01]  /*af70*/  IMAD.MOV.U32 R8, RZ, RZ, R6 ;  /* 0x000000ffff087224 */ /* 0x000fe200078e0006 */
[----:B------:R-:W-:Y:S02]  /*af80*/  I2FP.F32.S32 R9, R9 ;  /* 0x0000000900097245 */ /* 0x000fe40000201400 */
[----:B------:R-:W-:Y:S01]  /*af90*/  ISETP.NE.AND P2, PT, R11, RZ, PT ;  /* 0x000000ff0b00720c */ /* 0x000fe20003f45270 */
[----:B------:R-:W-:Y:S01]  /*afa0*/  IMAD.MOV.U32 R6, RZ, RZ, R7 ;  /* 0x000000ffff067224 */ /* 0x000fe200078e0007 */
[----:B------:R-:W-:Y:S01]  /*afb0*/  I2FP.F32.S32 R7, R5 ;  /* 0x0000000500077245 */ /* 0x000fe20000201400 */
[----:B------:R-:W-:Y:S01]  /*afc0*/  FFMA.FTZ R10, R9, -UR19, R21 ;  /* 0x80000013090a7c23 */ /* 0x000fe20008010015 */
[----:B------:R-:W-:Y:S01]  /*afd0*/  I2FP.F32.S32 R8, R8 ;  /* 0x0000000800087245 */ /* 0x000fe20000201400 */
[--C-:B------:R-:W-:Y:S01]  /*afe0*/  IMAD.IADD R9, R238, 0x1, -R3.reuse ;  /* 0x00000001ee097824 */ /* 0x100fe200078e0a03 */
[----:B------:R-:W-:Y:S01]  /*aff0*/  I2FP.F32.S32 R5, R6 ;  /* 0x0000000600057245 */ /* 0x000fe20000201400 */
[----:B------:R-:W-:Y:S01]  /*b000*/  IMAD.IADD R6, R236, 0x1, -R3 ;  /* 0x00000001ec067824 */ /* 0x000fe200078e0a03 */
[----:B------:R-:W-:Y:S01]  /*b010*/  ISETP.GE.AND P0, PT, R3, R243, PT ;  /* 0x000000f30300720c */ /* 0x000fe20003f06270 */
[----:B--2---:R-:W-:Y:S01]  /*b020*/  FFMA.FTZ R11, R8, -UR19, R15 ;  /* 0x80000013080b7c23 */ /* 0x004fe2000801000f */
[----:B------:R-:W-:Y:S01]  /*b030*/  FFMA.FTZ R15, R7, -UR19, R23 ;  /* 0x80000013070f7c23 */ /* 0x000fe20008010017 */
[----:B-1----:R-:W-:Y:S01]  /*b040*/  FFMA.FTZ R12, R5, -UR19, R12 ;  /* 0x80000013050c7c23 */ /* 0x002fe2000801000c */
[----:B------:R-:W-:Y:S01]  /*b050*/  IABS R5, R6 ;  /* 0x0000000600057213 */ /* 0x000fe20000000000 */
[----:B------:R-:W-:Y:S01]  /*b060*/  IMAD.IADD R7, R237, 0x1, -R3 ;  /* 0x00000001ed077824 */ /* 0x000fe200078e0a03 */
[----:B------:R-:W-:Y:S01]  /*b070*/  FSEL R169, R18, -INF , !P4 ;  /* 0xff80000012a97808 */ /* 0x000fe20006000000 */
[----:B------:R-:W-:Y:S01]  /*b080*/  VIADD R227, R223, 0x2000 ;  /* 0x00002000dfe37836 */ /* 0x000fe20000000000 */
[----:B------:R-:W-:Y:S01]  /*b090*/  FSEL R158, R20, -INF , !P1 ;  /* 0xff800000149e7808 */ /* 0x000fe20004800000 */
[----:B------:R-:W-:Y:S01]  /*b0a0*/  IMAD.MOV.U32 R6, RZ, RZ, R5 ;  /* 0x000000ffff067224 */ /* 0x000fe200078e0005 */
[----:B------:R-:W-:-:S02]  /*b0b0*/  ISETP.LT.OR P4, PT, R3, R235, P0 ;  /* 0x000000eb0300720c */ /* 0x000fc40000781670 */
[C---:B------:R-:W-:Y:S02]  /*b0c0*/  ISETP.GE.AND P1, PT, R3.reuse, R242, PT ;  /* 0x000000f20300720c */ /* 0x040fe40003f26270 */
[----:B------:R-:W-:Y:S02]  /*b0d0*/  FSEL R165, R14, -INF , !P2 ;  /* 0xff8000000ea57808 */ /* 0x000fe40005000000 */
[C---:B------:R-:W-:Y:S02]  /*b0e0*/  ISETP.GE.AND P0, PT, R3.reuse, R241, PT ;  /* 0x000000f10300720c */ /* 0x040fe40003f06270 */
[C---:B------:R-:W-:Y:S02]  /*b0f0*/  ISETP.GE.AND P2, PT, R3.reuse, R240, PT ;  /* 0x000000f00300720c */ /* 0x040fe40003f46270 */
[----:B------:R-:W-:Y:S02]  /*b100*/  FSEL R142, R10, -INF , !P3 ;  /* 0xff8000000a8e7808 */ /* 0x000fe40005800000 */
[----:B------:R-:W-:Y:S01]  /*b110*/  IABS R5, R7 ;  /* 0x0000000700057213 */ /* 0x000fe20000000000 */
[----:B------:R1:W2:Y:S01]  /*b120*/  MUFU.TANH R10, R228 ;  /* 0x000000e4000a7308 */ /* 0x0002a20000002400 */
[----:B------:R-:W-:Y:S01]  /*b130*/  ISETP.LT.OR P3, PT, R3, R233, P1 ;  /* 0x000000e90300720c */ /* 0x000fe20000f61670 */
[----:B------:R-:W-:Y:S01]  /*b140*/  IMAD.IADD R7, R239, 0x1, -R3 ;  /* 0x00000001ef077824 */ /* 0x000fe200078e0a03 */
[----:B------:R-:W-:-:S02]  /*b150*/  ISETP.LT.OR P1, PT, R3, R234, P0 ;  /* 0x000000ea0300720c */ /* 0x000fc40000721670 */
[----:B------:R-:W-:Y:S02]  /*b160*/  ISETP.LT.OR P0, PT, R3, R232, P2 ;  /* 0x000000e80300720c */ /* 0x000fe40001701670 */
[----:B------:R-:W-:Y:S02]  /*b170*/  IABS R3, R9 ;  /* 0x0000000900037213 */ /* 0x000fe40000000000 */
[----:B------:R-:W-:Y:S01]  /*b180*/  I2FP.F32.S32 R8, R6 ;  /* 0x0000000600087245 */ /* 0x000fe20000201400 */
[----:B------:R3:W4:Y:S01]  /*b190*/  MUFU.TANH R9, R229 ;  /* 0x000000e500097308 */ /* 0x0007220000002400 */
[----:B------:R-:W-:Y:S02]  /*b1a0*/  IABS R6, R7 ;  /* 0x0000000700067213 */ /* 0x000fe40000000000 */
[----:B------:R-:W-:Y:S01]  /*b1b0*/  I2FP.F32.S32 R7, R5 ;  /* 0x0000000500077245 */ /* 0x000fe20000201400 */
[----:B------:R-:W-:Y:S01]  /*b1c0*/  IMAD.MOV.U32 R5, RZ, RZ, R3 ;  /* 0x000000ffff057224 */ /* 0x000fe200078e0003 */
[----:B------:R-:W-:Y:S01]  /*b1d0*/  ISETP.NE.AND P2, PT, R13, RZ, PT ;  /* 0x000000ff0d00720c */ /* 0x000fe20003f45270 */
[----:B------:R-:W-:Y:S01]  /*b1e0*/  IMAD.MOV.U32 R3, RZ, RZ, R6 ;  /* 0x000000ffff037224 */ /* 0x000fe200078e0006 */
[----:B------:R-:W-:Y:S01]  /*b1f0*/  FSEL R159, R15, -INF , !P6 ;  /* 0xff8000000f9f7808 */ /* 0x000fe20007000000 */
[----:B------:R-:W-:Y:S01]  /*b200*/  FFMA.FTZ R8, R8, -UR19, R17 ;  /* 0x8000001308087c23 */ /* 0x000fe20008010011 */
[----:B------:R-:W-:Y:S01]  /*b210*/  I2FP.F32.S32 R5, R5 ;  /* 0x0000000500057245 */ /* 0x000fe20000201400 */
[----:B------:R-:W-:Y:S01]  /*b220*/  FFMA.FTZ R7, R7, -UR19, R16 ;  /* 0x8000001307077c23 */ /* 0x000fe20008010010 */
[----:B------:R-:W-:Y:S01]  /*b230*/  FSEL R125, R11, -INF , !P2 ;  /* 0xff8000000b7d7808 */ /* 0x000fe20005000000 */
[----:B-1----:R-:W-:Y:S01]  /*b240*/  VIADD R228, R223, 0x1800 ;  /* 0x00001800dfe47836 */ /* 0x002fe20000000000 */
[----:B------:R-:W-:Y:S01]  /*b250*/  PLOP3.LUT P2, PT, PT, PT, UP0, 0x80, 0x0 ;  /* 0x000000000000781c */ /* 0x000fe20003f4f008 */
[----:B--2---:R-:W-:Y:S01]  /*b260*/  FFMA.FTZ R6, R5, -UR19, R10 ;  /* 0x8000001305067c23 */ /* 0x004fe2000801000a */
[----:B------:R-:W-:-:S02]  /*b270*/  I2FP.F32.S32 R3, R3 ;  /* 0x0000000300037245 */ /* 0x000fc40000201400 */
[----:B------:R-:W-:Y:S01]  /*b280*/  P2R R5, PR, RZ, 0x4 ;  /* 0x00000004ff057803 */ /* 0x000fe20000000000 */
[----:B---3--:R-:W-:Y:S01]  /*b290*/  VIADD R229, R223, 0x1000 ;  /* 0x00001000dfe57836 */ /* 0x008fe20000000000 */
[----:B------:R-:W-:Y:S01]  /*b2a0*/  FSEL R166, R12, -INF , !P5 ;  /* 0xff8000000ca67808 */ /* 0x000fe20006800000 */
[----:B----4-:R-:W-:Y:S01]  /*b2b0*/  FFMA.FTZ R3, R3, -UR19, R9 ;  /* 0x8000001303037c23 */ /* 0x010fe20008010009 */
[----:B------:R-:W-:Y:S02]  /*b2c0*/  ISETP.NE.AND P6, PT, R5, RZ, PT ;  /* 0x000000ff0500720c */ /* 0x000fe40003fc5270 */
[----:B------:R-:W-:Y:S02]  /*b2d0*/  FSEL R148, R8, -INF , !P4 ;  /* 0xff80000008947808 */ /* 0x000fe40006000000 */
[----:B------:R-:W-:Y:S02]  /*b2e0*/  FSEL R124, R7, -INF , !P3 ;  /* 0xff800000077c7808 */ /* 0x000fe40005800000 */
[----:B------:R-:W-:-:S02]  /*b2f0*/  FSEL R160, R6, -INF , !P1 ;  /* 0xff80000006a07808 */ /* 0x000fc40004800000 */
[----:B------:R-:W-:-:S05]  /*b300*/  FSEL R167, R3, -INF , !P0 ;  /* 0xff80000003a77808 */ /* 0x000fca0004000000 */
[----:B------:R-:W-:Y:S05]  /*b310*/  @!P6 BRA `(.L_x_1114) ;  /* 0x0000000400c4e947 */ /* 0x000fea0003800000 */
        /* <DEDUP_REMOVED lines=111> */
.L_x_1116:
[----:B------:R-:W-:Y:S05]  /*ba10*/  BSYNC B0 ;  /* 0x0000000000007941 */ /* 0x000fea0003800000 */
.L_x_1115:
[----:B------:R-:W0:Y:S02]  /*ba20*/  LDGDEPBAR ;  /* 0x00000000000079af */ /* 0x000e240000000000 */
.L_x_1114:
[----:B------:R-:W-:Y:S01]  /*ba30*/  FMNMX.FTZ R3, R63, R62, !PT ;  /* 0x0000003e3f037209 */ /* 0x000fe20007810000 */
[----:B------:R-:W-:Y:S01]  /*ba40*/  STL [R1+0x124], R236 ;  /* 0x000124ec01007387 */ /* 0x000fe20000100800 */
[----:B------:R-:W-:Y:S01]  /*ba50*/  ULDC UR25, c[0x0][0x2ec] ;  /* 0x0000bb0000197ab9 */ /* 0x000fe20000000800 */
[----:B------:R-:W-:Y:S02]  /*ba60*/  LEA R213, R0, UR4, 0x1 ;  /* 0x0000000400d57c11 */ /* 0x000fe4000f8e08ff */
[----:B------:R-:W-:Y:S01]  /*ba70*/  FMNMX.FTZ R3, R61, R3, !PT ;  /* 0x000000033d037209 */ /* 0x000fe20007810000 */
[----:B------:R-:W-:Y:S02]  /*ba80*/  STL [R1+0x120], R235 ;  /* 0x000120eb01007387 */ /* 0x000fe40000100800 */
[--C-:B------:R-:W-:Y:S01]  /*ba90*/  IMAD R214, R4, 0x2, R213.reuse ;  /* 0x0000000204d67824 */ /* 0x100fe200078e02d5 */
[----:B------:R-:W-:Y:S01]  /*baa0*/  FMNMX.FTZ R3, R58, R3, !PT ;  /* 0x000000033a037209 */ /* 0x000fe20007810000 */
[----:B------:R-:W-:Y:S01]  /*bab0*/  STL [R1+0x11c], R234 ;  /* 0x00011cea01007387 */ /* 0x000fe20000100800 */
[----:B------:R-:W-:-:S02]  /*bac0*/  IMAD R216, R2, 0x2, R213 ;  /* 0x0000000202d87824 */ /* 0x000fc400078e02d5 */
[----:B------:R-:W-:Y:S01]  /*bad0*/  FMNMX.FTZ R3, R45, R3, !PT ;  /* 0x000000032d037209 */ /* 0x000fe20007810000 */
[----:B------:R-:W-:Y:S01]  /*bae0*/  STL [R1+0x118], R233 ;  /* 0x000118e901007387 */ /* 0x000fe20000100800 */
[----:B------:R-:W-:Y:S02]  /*baf0*/  LEA R215, R2, R214, 0x1 ;  /* 0x000000d602d77211 */ /* 0x000fe400078e08ff */
[----:B------:R-:W-:Y:S01]  /*bb00*/  FMNMX.FTZ R3, R43, R3, !PT ;  /* 0x000000032b037209 */ /* 0x000fe20007810000 */
[----:B------:R-:W-:Y:S03]  /*bb10*/  STL [R1+0x114], R232 ;  /* 0x000114e801007387 */ /* 0x000fe60000100800 */
[----:B------:R-:W-:Y:S01]  /*bb20*/  FMNMX.FTZ R3, R40, R3, !PT ;  /* 0x0000000328037209 */ /* 0x000fe20007810000 */
[----:B------:R-:W-:Y:S03]  /*bb30*/  STL [R1+0x110], R230 ;  /* 0x000110e601007387 */ /* 0x000fe60000100800 */
[----:B------:R-:W-:Y:S01]  /*bb40*/  FMNMX.FTZ R3, R37, R3, !PT ;  /* 0x0000000325037209 */ /* 0x000fe20007810000 */
[----:B------:R-:W-:Y:S04]  /*bb50*/  STL [R1+0x10c], R229 ;  /* 0x00010ce501007387 */ /* 0x000fe80000100800 */
[----:B------:R-:W-:Y:S04]  /*bb60*/  STL [R1+0x108], R228 ;  /* 0x000108e401007387 */ /* 0x000fe80000100800 */
[----:B------:R-:W-:Y:S04]  /*bb70*/  STL [R1+0x104], R227 ;  /* 0x000104e301007387 */ /* 0x000fe80000100800 */
[----:B------:R-:W-:Y:S04]  /*bb80*/  STL [R1+0x100], R226 ;  /* 0x000100e201007387 */ /* 0x000fe80000100800 */
[----:B------:R-:W-:Y:S04]  /*bb90*/  STL [R1+0xfc], R225 ;  /* 0x0000fce101007387 */ /* 0x000fe80000100800 */
[----:B------:R-:W-:Y:S04]  /*bba0*/  STL [R1+0xf8], R224 ;  /* 0x0000f8e001007387 */ /* 0x000fe80000100800 */
[----:B------:R3:W-:Y:S04]  /*bbb0*/  STL [R1+0xf4], R223 ;  /* 0x0000f4df01007387 */ /* 0x0007e80000100800 */
[----:B------:R-:W-:Y:S04]  /*bbc0*/  STL [R1+0xf0], R222 ;  /* 0x0000f0de01007387 */ /* 0x000fe80000100800 */
[----:B------:R-:W-:Y:S04]  /*bbd0*/  STL [R1+0xec], R221 ;  /* 0x0000ecdd01007387 */ /* 0x000fe80000100800 */
[----:B------:R-:W-:Y:S04]  /*bbe0*/  STL [R1+0xe8], R220 ;  /* 0x0000e8dc01007387 */ /* 0x000fe80000100800 */
[----:B------:R-:W-:Y:S04]  /*bbf0*/  STL [R1+0xe4], R219 ;  /* 0x0000e4db01007387 */ /* 0x000fe80000100800 */
[----:B------:R-:W-:Y:S04]  /*bc00*/  STL [R1+0xe0], R218 ;  /* 0x0000e0da01007387 */ /* 0x000fe80000100800 */
[----:B------:R-:W-:Y:S01]  /*bc10*/  STL [R1+0xdc], R217 ;  /* 0x0000dcd901007387 */ /* 0x000fe20000100800 */
[----:B---3--:R-:W-:-:S03]  /*bc20*/  MOV R223, R70 ;  /* 0x0000004600df7202 */ /* 0x008fc60000000f00 */
[----:B------:R-:W-:Y:S01]  /*bc30*/  LDSM.16.MT88.4 R32, [R213+0x8000] ;  /* 0x00800000d520783b */ /* 0x000fe20000004200 */
[----:B------:R-:W-:-:S03]  /*bc40*/  FMNMX.FTZ R3, R223, R3, !PT ;  /* 0x00000003df037209 */ /* 0x000fc60007810000 */
[----:B------:R-:W-:Y:S01]  /*bc50*/  LDSM.16.MT88.4 R24, [R215+0x8800] ;  /* 0x00880000d718783b */ /* 0x000fe20000004200 */
[----:B------:R-:W-:-:S03]  /*bc60*/  FMNMX.FTZ R3, R207, R3, !PT ;  /* 0x00000003cf037209 */ /* 0x000fc60007810000 */
[----:B------:R-:W-:Y:S01]  /*bc70*/  LDSM.16.MT88.4 R28, [R214+0x8800] ;  /* 0x00880000d61c783b */ /* 0x000fe20000004200 */
[----:B------:R-:W-:-:S03]  /*bc80*/  FMNMX.FTZ R3, R195, R3, !PT ;  /* 0x00000003c3037209 */ /* 0x000fc60007810000 */
[----:B------:R-:W-:Y:S01]  /*bc90*/  STL [R1+0xd8], R212 ;  /* 0x0000d8d401007387 */ /* 0x000fe20000100800 */
        /* <DEDUP_REMOVED lines=41> */
[----:B------:R-:W3:Y:S01]  /*bf30*/  SHFL.BFLY PT, R71, R3, 0x2, 0x1f ;  /* 0x0c401f0003477f89 */ /* 0x000ee200000e0000 */
        /* <DEDUP_REMOVED lines=15> */
[----:B------:R-:W3:Y:S01]  /*c030*/  SHFL.BFLY PT, R7, R71, 0x1, 0x1f ;  /* 0x0c201f0047077f89 */ /* 0x000ee200000e0000 */
        /* <DEDUP_REMOVED lines=22> */
[----:B---3--:R-:W-:Y:S02]  /*c1a0*/  FMNMX.FTZ R71, R71, R7, !PT ;  /* 0x0000000747477209 */ /* 0x008fe40007810000 */
[----:B------:R-:W-:Y:S02]  /*c1b0*/  FMNMX.FTZ R5, R180, R5, !PT ;  /* 0x00000005b4057209 */ /* 0x000fe40007810000 */
[----:B------:R-:W-:Y:S01]  /*c1c0*/  FMNMX.FTZ R3, R203, R6, !PT ;  /* 0x00000006cb037209 */ /* 0x000fe20007810000 */
[----:B------:R-:W-:Y:S01]  /*c1d0*/  FMUL.FTZ R7, R71, UR25 ;  /* 0x0000001947077c20 */ /* 0x000fe20008410000 */
[----:B------:R-:W-:-:S02]  /*c1e0*/  FMNMX.FTZ R70, R124, R70, !PT ;  /* 0x000000467c467209 */ /* 0x000fc40007810000 */
[----:B------:R-:W-:Y:S02]  /*c1f0*/  FMNMX.FTZ R5, R171, R5, !PT ;  /* 0x00000005ab057209 */ /* 0x000fe40007810000 */
[----:B------:R-:W-:Y:S01]  /*c200*/  FSETP.NEU.FTZ.AND P0, PT, R71, -INF , PT ;  /* 0xff8000004700780b */ /* 0x000fe20003f1d000 */
[----:B-1----:R-:W1:Y:S01]  /*c210*/  SHFL.BFLY PT, R8, R70, 0x2, 0x1f ;  /* 0x0c401f0046087f89 */ /* 0x002e6200000e0000 */
[----:B------:R-:W-:Y:S02]  /*c220*/  FMNMX.FTZ R3, R189, R3, !PT ;  /* 0x00000003bd037209 */ /* 0x000fe40007810000 */
[----:B------:R-:W-:Y:S02]  /*c230*/  FMNMX.FTZ R5, R162, R5, !PT ;  /* 0x00000005a2057209 */ /* 0x000fe40007810000 */
[----:B------:R-:W-:Y:S02]  /*c240*/  FSEL R7, R7, RZ, P0 ;  /* 0x000000ff07077208 */ /* 0x000fe40000000000 */
[----:B------:R-:W-:-:S02]  /*c250*/  FMNMX.FTZ R3, R177, R3, !PT ;  /* 0x00000003b1037209 */ /* 0x000fc40007810000 */
        /* <DEDUP_REMOVED lines=20> */
[----:B------:R-:W1:Y:S01]  /*c3a0*/  SHFL.BFLY PT, R9, R70, 0x1, 0x1f ;  /* 0x0c201f0046097f89 */ /* 0x000e6200000e0000 */
[----:B------:R-:W-:Y:S01]  /*c3b0*/  MUFU.EX2 R235, R8 ;  /* 0x0000000800eb7308 */ /* 0x000fe20000000800 */
[--C-:B---3--:R-:W-:Y:S01]  /*c3c0*/  FFMA.FTZ R6, R62, UR25, -R7.reuse ;  /* 0x000000193e067c23 */ /* 0x108fe20008010807 */
[--C-:B------:R-:W-:Y:S01]  /*c3d0*/  FFMA.FTZ R142, R142, UR25, -R7.reuse ;  /* 0x000000198e8e7c23 */ /* 0x100fe20008010807 */
[----:B------:R-:W-:-:S05]  /*c3e0*/  FFMA.FTZ R148, R148, UR25, -R7 ;  /* 0x0000001994947c23 */ /* 0x000fca0008010807 */
[----:B------:R3:W4:Y:S01]  /*c3f0*/  MUFU.EX2 R10, R6 ;  /* 0x00000006000a7308 */ /* 0x0007220000000800 */
[----:B-1----:R-:W-:Y:S02]  /*c400*/  FMNMX.FTZ R70, R70, R9, !PT ;  /* 0x0000000946467209 */ /* 0x002fe40007810000 */
[----:B---3--:R-:W-:Y:S01]  /*c410*/  FMNMX.FTZ R6, R146, R5, !PT ;  /* 0x0000000592067209 */ /* 0x008fe20007810000 */
[----:B----4-:R-:W-:Y:S01]  /*c420*/  IMAD.MOV.U32 R2, RZ, RZ, R10 ;  /* 0x000000ffff027224 */ /* 0x010fe200078e000a */
[----:B------:R-:W-:Y:S01]  /*c430*/  FMNMX.FTZ R5, R176, R3, !PT ;  /* 0x00000003b0057209 */ /* 0x000fe20007810000 */
[----:B------:R-:W-:Y:S01]  /*c440*/  FFMA.FTZ R3, R61, UR25, -R7 ;  /* 0x000000193d037c23 */ /* 0x000fe20008010807 */
[----:B------:R-:W-:Y:S02]  /*c450*/  FMNMX.FTZ R6, R145, R6, !PT ;  /* 0x0000000691067209 */ /* 0x000fe40007810000 */
[----:B------:R-:W-:Y:S01]  /*c460*/  FMNMX.FTZ R5, R252, R5, !PT ;  /* 0x00000005fc057209 */ /* 0x000fe20007810000 */
[----:B------:R1:W3:Y:S01]  /*c470*/  MUFU.EX2 R113, R3 ;  /* 0x0000000300717308 */ /* 0x0002e20000000800 */
[----:B------:R-:W-:-:S02]  /*c480*/  FMNMX.FTZ R6, R149, R6, !PT ;  /* 0x0000000695067209 */ /* 0x000fc40007810000 */
[----:B------:R-:W-:Y:S02]  /*c490*/  FSETP.NEU.FTZ.AND P0, PT, R70, -INF , PT ;  /* 0xff8000004600780b */ /* 0x000fe40003f1d000 */
        /* <DEDUP_REMOVED lines=20> */
[--C-:B------:R-:W-:Y:S01]  /*c5e0*/  FFMA.FTZ R154, R154, UR25, -R6.reuse ;  /* 0x000000199a9a7c23 */ /* 0x100fe20008010806 */
[--C-:B------:R-:W-:Y:S01]  /*c5f0*/  FFMA.FTZ R155, R155, UR25, -R6.reuse ;  /* 0x000000199b9b7c23 */ /* 0x100fe20008010806 */
[--C-:B------:R-:W-:Y:S01]  /*c600*/  FFMA.FTZ R156, R156, UR25, -R6.reuse ;  /* 0x000000199c9c7c23 */ /* 0x100fe20008010806 */
[--C-:B------:R-:W-:Y:S01]  /*c610*/  FFMA.FTZ R168, R168, UR25, -R6.reuse ;  /* 0x00000019a8a87c23 */ /* 0x100fe20008010806 */
[----:B-1----:R-:W-:Y:S01]  /*c620*/  FFMA.FTZ R3, R43, UR25, -R7 ;  /* 0x000000192b037c23 */ /* 0x002fe20008010807 */
[----:B------:R-:W-:-:S03]  /*c630*/  FFMA.FTZ R169, R169, UR25, -R6 ;  /* 0x00000019a9a97c23 */ /* 0x000fc60008010806 */
        /* <DEDUP_REMOVED lines=10> */
[----:B------:R-:W-:Y:S01]  /*c6e0*/  FMNMX.FTZ R3, R152, R3, !PT ;  /* 0x0000000398037209 */ /* 0x000fe20007810000 */
[----:B-1----:R-:W-:-:S03]  /*c6f0*/  FFMA.FTZ R5, R68, UR25, -R6 ;  /* 0x0000001944057c23 */ /* 0x002fc60008010806 */
[----:B------:R-:W-:Y:S01]  /*c700*/  FMNMX.FTZ R68, R164, R3, !PT ;  /* 0x00000003a4447209 */ /* 0x000fe20007810000 */
[----:B------:R-:W-:Y:S01]  /*c710*/  FFMA.FTZ R3, R72, UR25, -R6 ;  /* 0x0000001948037c23 */ /* 0x000fe20008010806 */
[----:B--2---:R-:W-:Y:S01]  /*c720*/  F2FP.BF16.F32.PACK_AB R14, R227, R232 ;  /* 0x000000e8e30e723e */ /* 0x004fe200000010ff */
[----:B------:R-:W1:Y:S01]  /*c730*/  MUFU.EX2 R11, R5 ;  /* 0x00000005000b7308 */ /* 0x000e620000000800 */
[----:B------:R-:W-:-:S04]  /*c740*/  FMNMX.FTZ R68, R165, R68, !PT ;  /* 0x00000044a5447209 */ /* 0x000fc80007810000 */
[----:B------:R-:W-:-:S03]  /*c750*/  FMNMX.FTZ R68, R166, R68, !PT ;  /* 0x00000044a6447209 */ /* 0x000fc60007810000 */
[----:B------:R2:W3:Y:S01]  /*c760*/  MUFU.EX2 R110, R3 ;  /* 0x00000003006e7308 */ /* 0x0004e20000000800 */
[----:B------:R-:W-:-:S05]  /*c770*/  FMNMX.FTZ R68, R167, R68, !PT ;  /* 0x00000044a7447209 */ /* 0x000fca0007810000 */
[----:B------:R-:W4:Y:S01]  /*c780*/  SHFL.BFLY PT, R8, R68, 0x2, 0x1f ;  /* 0x0c401f0044087f89 */ /* 0x000f2200000e0000 */
[----:B-1----:R-:W-:-:S03]  /*c790*/  MOV R4, R11 ;  /* 0x0000000b00047202 */ /* 0x002fc60000000f00 */
[----:B------:R-:W1:Y:S01]  /*c7a0*/  SHFL.BFLY PT, R5, R69, 0x1, 0x1f ;  /* 0x0c201f0045057f89 */ /* 0x000e6200000e0000 */
[----:B--2---:R-:W-:Y:S01]  /*c7b0*/  FFMA.FTZ R3, R66, UR25, -R6 ;  /* 0x0000001942037c23 */ /* 0x004fe20008010806 */
[----:B---3--:R-:W-:-:S03]  /*c7c0*/  F2FP.BF16.F32.PACK_AB R21, R110, R4 ;  /* 0x000000046e15723e */ /* 0x008fc600000010ff */
[----:B------:R2:W-:Y:S01]  /*c7d0*/  MUFU.EX2 R109, R3 ;  /* 0x00000003006d7308 */ /* 0x0005e20000000800 */
[----:B----4-:R-:W-:Y:S02]  /*c7e0*/  FMNMX.FTZ R68, R68, R8, !PT ;  /* 0x0000000844447209 */ /* 0x010fe40007810000 */
[----:B-1----:R-:W-:-:S03]  /*c7f0*/  FMNMX.FTZ R69, R69, R5, !PT ;  /* 0x0000000545457209 */ /* 0x002fc60007810000 */
[----:B------:R-:W1:Y:S01]  /*c800*/  SHFL.BFLY PT, R8, R68, 0x1, 0x1f ;  /* 0x0c201f0044087f89 */ /* 0x000e6200000e0000 */
[----:B--2---:R-:W-:Y:S01]  /*c810*/  FFMA.FTZ R3, R59, UR25, -R6 ;  /* 0x000000193b037c23 */ /* 0x004fe20008010806 */
[C---:B------:R-:W-:Y:S01]  /*c820*/  FMUL.FTZ R5, R69.reuse, UR25 ;  /* 0x0000001945057c20 */ /* 0x040fe20008410000 */
[----:B------:R-:W-:Y:S02]  /*c830*/  FSETP.NEU.FTZ.AND P0, PT, R69, -INF , PT ;  /* 0xff8000004500780b */ /* 0x000fe40003f1d000 */
[----:B------:R2:W3:Y:S02]  /*c840*/  MUFU.EX2 R108, R3 ;  /* 0x00000003006c7308 */ /* 0x0004e40000000800 */
[----:B------:R-:W-:-:S05]  /*c850*/  FSEL R5, R5, RZ, P0 ;  /* 0x000000ff05057208 */ /* 0x000fca0000000000 */
        /* <DEDUP_REMOVED lines=8> */
[----:B--2---:R-:W-:Y:S01]  /*c8e0*/  FFMA.FTZ R3, R47, UR25, -R6 ;  /* 0x000000192f037c23 */ /* 0x004fe20008010806 */
[----:B-1----:R-:W-:Y:S01]  /*c8f0*/  FMNMX.FTZ R68, R68, R8, !PT ;  /* 0x0000000844447209 */ /* 0x002fe20007810000 */
[----:B------:R-:W-:Y:S01]  /*c900*/  FFMA.FTZ R8, R41, UR25, -R5 ;  /* 0x0000001929087c23 */ /* 0x000fe20008010805 */
[----:B---3--:R-:W-:Y:S01]  /*c910*/  F2FP.BF16.F32.PACK_AB R23, R108, R109 ;  /* 0x0000006d6c17723e */ /* 0x008fe200000010ff */
[----:B------:R1:W-:Y:S01]  /*c920*/  MUFU.EX2 R99, R3 ;  /* 0x0000000300637308 */ /* 0x0003e20000000800 */
[----:B------:R-:W-:-:S07]  /*c930*/  FSETP.NEU.FTZ.AND P0, PT, R68, -INF , PT ;  /* 0xff8000004400780b */ /* 0x000fce0003f1d000 */
[----:B------:R2:W-:Y:S01]  /*c940*/  MUFU.EX2 R229, R8 ;  /* 0x0000000800e57308 */ /* 0x0005e20000000800 */
[----:B-1----:R-:W-:Y:S02]  /*c950*/  FFMA.FTZ R3, R42, UR25, -R6 ;  /* 0x000000192a037c23 */ /* 0x002fe40008010806 */
[----:B------:R-:W-:Y:S05]  /*c960*/  LDSM.16.MT88.4 R40, [R215+0x8000] ;  /* 0x00800000d728783b */ /* 0x000fea0000004200 */
        /* <DEDUP_REMOVED lines=18> */
[--C-:B-1----:R-:W-:Y:S02]  /*ca90*/  FFMA.FTZ R3, R60, UR25, -R5.reuse ;  /* 0x000000193c037c23 */ /* 0x102fe40008010805 */
[----:B------:R-:W-:Y:S04]  /*caa0*/  HMMA.16816.F32.BF16 R60, R20, R32, RZ ;  /* 0x00000020143c723c */ /* 0x000fe800000418ff */
        /* <DEDUP_REMOVED lines=19> */
[--C-:B------:R-:W-:Y:S01]  /*cbe0*/  FFMA.FTZ R166, R166, UR25, -R3.reuse ;  /* 0x00000019a6a67c23 */ /* 0x100fe20008010803 */
[----:B------:R-:W-:-:S07]  /*cbf0*/  FFMA.FTZ R167, R167, UR25, -R3 ;  /* 0x00000019a7a77c23 */ /* 0x000fce0008010803 */
[----:B------:R-:W-:Y:S01]  /*cc00*/  HMMA.16816.F32.BF16 R104, R12, R36, R80 ;  /* 0x000000240c68723c */ /* 0x000fe20000041850 */
[----:B-1----:R-:W-:-:S04]  /*cc10*/  FFMA.FTZ R0, R76, UR25, -R3 ;  /* 0x000000194c007c23 */ /* 0x002fc80008010803 */
        /* <DEDUP_REMOVED lines=27> */
[----:B------:R-:W-:Y:S01]  /*cdd0*/  HMMA.16816.F32.BF16 R60, R16, R34, RZ ;  /* 0x00000022103c723c */ /* 0x000fe200000418ff */
[----:B------:R1:W-:Y:S05]  /*cde0*/  MUFU.EX2 R223, R0 ;  /* 0x0000000000df7308 */ /* 0x0003ea0000000800 */
[----:B------:R-:W-:Y:S06]  /*cdf0*/  HMMA.16816.F32.BF16 R92, R8, R52, R56 ;  /* 0x00000034085c723c */ /* 0x000fec0000041838 */
[----:B------:R-:W-:Y:S01]  /*ce00*/  HMMA.16816.F32.BF16 R56, R16, R40, RZ ;  /* 0x000000281038723c */ /* 0x000fe200000418ff */
[----:B------:R-:W-:Y:S01]  /*ce10*/  IMAD.MOV.U32 R52, RZ, RZ, R110 ;  /* 0x000000ffff347224 */ /* 0x000fe200078e006e */
[----:B------:R-:W-:Y:S01]  /*ce20*/  MOV R53, R109 ;  /* 0x0000006d00357202 */ /* 0x000fe20000000f00 */
[----:B-1----:R-:W-:-:S03]  /*ce30*/  FFMA.FTZ R0, R207, UR25, -R7 ;  /* 0x00000019cf007c23 */ /* 0x002fc60008010807 */
[----:B------:R-:W-:Y:S01]  /*ce40*/  HMMA.16816.F32.BF16 R100, R8, R36, R76 ;  /* 0x000000240864723c */ /* 0x000fe2000004184c */
[----:B------:R-:W-:Y:S01]  /*ce50*/  MOV R40, R97 ;  /* 0x0000006100287202 */ /* 0x000fe20000000f00 */
[----:B------:R1:W2:Y:S01]  /*ce60*/  MUFU.EX2 R222, R0 ;  /* 0x0000000000de7308 */ /* 0x0002a20000000800 */
[----:B------:R-:W-:-:S03]  /*ce70*/  MOV R41, R85 ;  /* 0x0000005500297202 */ /* 0x000fc60000000f00 */
[----:B------:R-:W-:Y:S01]  /*ce80*/  HMMA.16816.F32.BF16 R32, R20, R34, RZ ;  /* 0x000000221420723c */ /* 0x000fe200000418ff */
[----:B------:R-:W-:Y:S01]  /*ce90*/  MOV R76, R113 ;  /* 0x00000071004c7202 */ /* 0x000fe20000000f00 */
[----:B------:R-:W-:Y:S01]  /*cea0*/  IMAD.MOV.U32 R77, RZ, RZ, R112 ;  /* 0x000000ffff4d7224 */ /* 0x000fe200078e0070 */
[----:B------:R-:W-:Y:S01]  /*ceb0*/  MOV R78, R111 ;  /* 0x0000006f004e7202 */ /* 0x000fe20000000f00 */
[----:B------:R-:W-:Y:S01]  /*cec0*/  IMAD.MOV.U32 R37, RZ, RZ, R108 ;  /* 0x000000ffff257224 */ /* 0x000fe200078e006c */
[----:B------:R-:W-:Y:S01]  /*ced0*/  MOV R36, R99 ;  /* 0x0000006300247202 */ /* 0x000fe20000000f00 */
[----:B------:R-:W-:Y:S01]  /*cee0*/  HMMA.16816.F32.BF16 R112, R12, R28, R72 ;  /* 0x0000001c0c70723c */ /* 0x000fe20000041848 */
[----:B------:R-:W-:-:S05]  /*cef0*/  IMAD.MOV.U32 R79, RZ, RZ, R98 ;  /* 0x000000ffff4f7224 */ /* 0x000fca00078e0062 */
[----:B------:R-:W-:Y:S01]  /*cf00*/  HMMA.16816.F32.BF16 R116, R8, R24, R56 ;  /* 0x000000180874723c */ /* 0x000fe20000041838 */
[----:B------:R-:W-:Y:S02]  /*cf10*/  IMAD.MOV.U32 R73, RZ, RZ, R86 ;  /* 0x000000ffff497224 */ /* 0x000fe400078e0056 */
[----:B-1----:R-:W-:Y:S01]  /*cf20*/  FFMA.FTZ R0, R195, UR25, -R7 ;  /* 0x00000019c3007c23 */ /* 0x002fe20008010807 */
[----:B------:R-:W-:Y:S01]  /*cf30*/  IMAD.MOV.U32 R75, RZ, RZ, R96 ;  /* 0x000000ffff4b7224 */ /* 0x000fe200078e0060 */
[----:B------:R-:W-:Y:S01]  /*cf40*/  MOV R74, R87 ;  /* 0x00000057004a7202 */ /* 0x000fe20000000f00 */
[----:B------:R-:W-:Y:S01]  /*cf50*/  IMAD.MOV.U32 R72, RZ, RZ, R84 ;  /* 0x000000ffff487224 */ /* 0x000fe200078e0054 */
[----:B------:R-:W-:Y:S01]  /*cf60*/  HMMA.16816.F32.BF16 R56, R16, R50, RZ ;  /* 0x000000321038723c */ /* 0x000fe200000418ff */
[----:B------:R1:W-:Y:S01]  /*cf70*/  MUFU.EX2 R219, R0 ;  /* 0x0000000000db7308 */ /* 0x0003e20000000800 */
[----:B------:R-:W-:Y:S01]  /*cf80*/  MOV R24, R76 ;  /* 0x0000004c00187202 */ /* 0x000fe20000000f00 */
[----:B------:R-:W-:-:S03]  /*cf90*/  IMAD.MOV.U32 R25, RZ, RZ, R77 ;  /* 0x000000ffff197224 */ /* 0x000fc600078e004d */
[----:B------:R-:W-:Y:S01]  /*cfa0*/  HMMA.16816.F32.BF16 R108, R8, R28, R64 ;  /* 0x0000001c086c723c */ /* 0x000fe20000041840 */
[----:B------:R-:W-:-:S05]  /*cfb0*/  IMAD.MOV.U32 R207, RZ, RZ, R24 ;  /* 0x000000ffffcf7224 */ /* 0x000fca00078e0018 */
[----:B------:R-:W-:Y:S01]  /*cfc0*/  HMMA.16816.F32.BF16 R48, R20, R50, RZ ;  /* 0x000000321430723c */ /* 0x000fe200000418ff */
[----:B------:R-:W-:Y:S01]  /*cfd0*/  IMAD.MOV.U32 R65, RZ, RZ, R73 ;  /* 0x000000ffff417224 */ /* 0x000fe200078e0049 */
[----:B------:R-:W-:Y:S01]  /*cfe0*/  MOV R66, R74 ;  /* 0x0000004a00427202 */ /* 0x000fe20000000f00 */
[----:B------:R-:W-:Y:S01]  /*cff0*/  IMAD.MOV.U32 R73, RZ, RZ, R37 ;  /* 0x000000ffff497224 */ /* 0x000fe200078e0025 */
[----:B------:R-:W-:Y:S01]  /*d000*/  MOV R74, R217 ;  /* 0x000000d9004a7202 */ /* 0x000fe20000000f00 */
[----:B------:R-:W-:Y:S02]  /*d010*/  IMAD.MOV.U32 R37, RZ, RZ, R221 ;  /* 0x000000ffff257224 */ /* 0x000fe400078e00dd */
[----:B-1----:R-:W-:Y:S01]  /*d020*/  FFMA.FTZ R0, R183, UR25, -R7 ;  /* 0x00000019b7007c23 */ /* 0x002fe20008010807 */
[----:B------:R-:W-:Y:S01]  /*d030*/  IMAD.MOV.U32 R67, RZ, RZ, R75 ;  /* 0x000000ffff437224 */ /* 0x000fe200078e004b */
[----:B------:R-:W-:Y:S01]  /*d040*/  HMMA.16816.F32.BF16 R60, R8, R54, R60 ;  /* 0x00000036083c723c */ /* 0x000fe2000004183c */
[----:B------:R-:W-:Y:S01]  /*d050*/  IMAD.MOV.U32 R75, RZ, RZ, R218 ;  /* 0x000000ffff4b7224 */ /* 0x000fe200078e00da */
[----:B------:R1:W-:Y:S01]  /*d060*/  MUFU.EX2 R212, R0 ;  /* 0x0000000000d47308 */ /* 0x0003e20000000800 */
[----:B------:R-:W-:-:S02]  /*d070*/  MOV R28, R78 ;  /* 0x0000004e001c7202 */ /* 0x000fc40000000f00 */
[----:B------:R-:W-:Y:S01]  /*d080*/  MOV R29, R40 ;  /* 0x00000028001d7202 */ /* 0x000fe20000000f00 */
[----:B------:R-:W-:Y:S06]  /*d090*/  HMMA.16816.F32.BF16 R80, R8, R38, R56 ;  /* 0x000000260850723c */ /* 0x000fec0000041838 */
[C---:B------:R-:W-:Y:S06]  /*d0a0*/  HMMA.16816.F32.BF16 R56, R16.reuse, R46, RZ ;  /* 0x0000002e1038723c */ /* 0x040fec00000418ff */
[----:B------:R-:W-:Y:S01]  /*d0b0*/  HMMA.16816.F32.BF16 R16, R16, R42, RZ ;  /* 0x0000002a1010723c */ /* 0x000fe200000418ff */
[----:B-1----:R-:W-:Y:S01]  /*d0c0*/  FFMA.FTZ R0, R231, UR25, -R6 ;  /* 0x00000019e7007c23 */ /* 0x002fe20008010806 */
[----:B------:R-:W-:-:S03]  /*d0d0*/  IMAD.MOV.U32 R231, RZ, RZ, R53 ;  /* 0x000000ffffe77224 */ /* 0x000fc600078e0035 */
[----:B------:R1:W-:Y:S01]  /*d0e0*/  MUFU.EX2 R195, R0 ;  /* 0x0000000000c37308 */ /* 0x0003e20000000800 */
[C---:B------:R-:W-:Y:S06]  /*d0f0*/  HMMA.16816.F32.BF16 R44, R20.reuse, R46, RZ ;  /* 0x0000002e142c723c */ /* 0x040fec00000418ff */
[----:B------:R-:W-:Y:S06]  /*d100*/  HMMA.16816.F32.BF16 R20, R20, R42, RZ ;  /* 0x0000002a1414723c */ /* 0x000fec00000418ff */
[----:B------:R-:W-:Y:S01]  /*d110*/  HMMA.16816.F32.BF16 R84, R8, R30, R56 ;  /* 0x0000001e0854723c */ /* 0x000fe20000041838 */
[----:B-1----:R-:W-:Y:S01]  /*d120*/  FFMA.FTZ R0, R198, UR25, -R6 ;  /* 0x00000019c6007c23 */ /* 0x002fe20008010806 */
[----:B------:R-:W-:-:S04]  /*d130*/  MOV R198, R72 ;  /* 0x0000004800c67202 */ /* 0x000fc80000000f00 */
[----:B------:R-:W-:Y:S01]  /*d140*/  HMMA.16816.F32.BF16 R96, R8, R26, R16 ;  /* 0x0000001a0860723c */ /* 0x000fe20000041810 */
[----:B------:R-:W-:Y:S01]  /*d150*/  MOV R72, R36 ;  /* 0x0000002400487202 */ /* 0x000fe20000000f00 */
[----:B------:R1:W3:Y:S01]  /*d160*/  MUFU.EX2 R221, R0 ;  /* 0x0000000000dd7308 */ /* 0x0002e20000000800 */
[----:B------:R-:W-:Y:S01]  /*d170*/  MOV R36, R220 ;  /* 0x000000dc00247202 */ /* 0x000fe20000000f00 */
[----:B------:R-:W4:Y:S01]  /*d180*/  LDSM.16.MT88.4 R16, [R213+0x9000] ;  /* 0x00900000d510783b */ /* 0x000f220000004200 */
[----:B------:R-:W-:Y:S01]  /*d190*/  MOV R59, R73 ;  /* 0x00000049003b7202 */ /* 0x000fe20000000f00 */
[C---:B------:R-:W-:Y:S06]  /*d1a0*/  HMMA.16816.F32.BF16 R32, R12.reuse, R54, R32 ;  /* 0x000000360c20723c */ /* 0x040fec0000041820 */
[----:B------:R-:W-:Y:S01]  /*d1b0*/  HMMA.16816.F32.BF16 R20, R12, R26, R20 ;  /* 0x0000001a0c14723c */ /* 0x000fe20000041814 */
[----:B------:R-:W-:Y:S01]  /*d1c0*/  MOV R54, R36 ;  /* 0x0000002400367202 */ /* 0x000fe20000000f00 */
[----:B------:R-:W-:-:S02]  /*d1d0*/  IMAD.MOV.U32 R55, RZ, RZ, R37 ;  /* 0x000000ffff377224 */ /* 0x000fc400078e0025 */
[----:B------:R-:W-:Y:S02]  /*d1e0*/  IMAD.MOV.U32 R37, RZ, RZ, R79 ;  /* 0x000000ffff257224 */ /* 0x000fe400078e004f */
[----:B------:R-:W-:Y:S01]  /*d1f0*/  HMMA.16816.F32.BF16 R48, R12, R38, R48 ;  /* 0x000000260c30723c */ /* 0x000fe20000041830 */
[----:B-1----:R-:W-:Y:S01]  /*d200*/  FFMA.FTZ R0, R186, UR25, -R6 ;  /* 0x00000019ba007c23 */ /* 0x002fe20008010806 */
[----:B------:R-:W-:-:S03]  /*d210*/  IMAD.MOV.U32 R36, RZ, RZ, R41 ;  /* 0x000000ffff247224 */ /* 0x000fc600078e0029 */
[----:B------:R1:W-:Y:S01]  /*d220*/  MUFU.EX2 R218, R0 ;  /* 0x0000000000da7308 */ /* 0x0003e20000000800 */
[----:B------:R-:W-:Y:S01]  /*d230*/  HMMA.16816.F32.BF16 R44, R12, R30, R44 ;  /* 0x0000001e0c2c723c */ /* 0x000fe2000004182c */
[----:B------:R-:W-:Y:S01]  /*d240*/  MOV R38, R74 ;  /* 0x0000004a00267202 */ /* 0x000fe20000000f00 */
[----:B------:R-:W-:-:S05]  /*d250*/  IMAD.MOV.U32 R39, RZ, RZ, R75 ;  /* 0x000000ffff277224 */ /* 0x000fca00078e004b */
[----:B--2---:R-:W-:Y:S02]  /*d260*/  F2FP.BF16.F32.PACK_AB R12, R222, R223 ;  /* 0x000000dfde0c723e */ /* 0x004fe400000010ff */
[----:B---3--:R-:W-:Y:S02]  /*d270*/  F2FP.BF16.F32.PACK_AB R13, R221, R195 ;  /* 0x000000c3dd0d723e */ /* 0x008fe400000010ff */
[----:B------:R-:W-:Y:S01]  /*d280*/  F2FP.BF16.F32.PACK_AB R14, R212, R219 ;  /* 0x000000dbd40e723e */ /* 0x000fe200000010ff */
[----:B-1----:R-:W-:Y:S01]  /*d290*/  FFMA.FTZ R0, R174, UR25, -R6 ;  /* 0x00000019ae007c23 */ /* 0x002fe20008010806 */
[----:B------:R-:W-:-:S03]  /*d2a0*/  IMAD.MOV.U32 R174, RZ, RZ, R54 ;  /* 0x000000ffffae7224 */ /* 0x000fc600078e0036 */
        /* <DEDUP_REMOVED lines=16> */
[----:B-1----:R-:W-:Y:S01]  /*d3b0*/  FFMA.FTZ R0, R203, UR25, -R3 ;  /* 0x00000019cb007c23 */ /* 0x002fe20008010803 */
[----:B------:R-:W-:-:S05]  /*d3c0*/  IMAD.MOV.U32 R203, RZ, RZ, R72 ;  /* 0x000000ffffcb7224 */ /* 0x000fca00078e0048 */
[----:B------:R1:W2:Y:S02]  /*d3d0*/  MUFU.EX2 R187, R0 ;  /* 0x0000000000bb7308 */ /* 0x0002a40000000800 */
[----:B-1----:R-:W-:Y:S01]  /*d3e0*/  FFMA.FTZ R0, R189, UR25, -R3 ;  /* 0x00000019bd007c23 */ /* 0x002fe20008010803 */
[----:B--2---:R-:W-:-:S05]  /*d3f0*/  F2FP.BF16.F32.PACK_AB R9, R187, R183 ;  /* 0x000000b7bb09723e */ /* 0x004fca00000010ff */
[----:B------:R1:W-:Y:S02]  /*d400*/  MUFU.EX2 R189, R0 ;  /* 0x0000000000bd7308 */ /* 0x0003e40000000800 */
[----:B-1----:R-:W-:Y:S01]  /*d410*/  FFMA.FTZ R0, R177, UR25, -R3 ;  /* 0x00000019b1007c23 */ /* 0x002fe20008010803 */
[----:B------:R-:W-:Y:S01]  /*d420*/  IMAD.MOV.U32 R177, RZ, RZ, R8 ;  /* 0x000000ffffb17224 */ /* 0x000fe200078e0008 */
[----:B------:R-:W-:-:S04]  /*d430*/  F2FP.BF16.F32.PACK_AB R8, R220, R186 ;  /* 0x000000badc08723e */ /* 0x000fc800000010ff */
[----:B------:R-:W1:Y:S01]  /*d440*/  MUFU.EX2 R0, R0 ;  /* 0x0000000000007308 */ /* 0x000e620000000800 */
[----:B------:R-:W-:-:S07]  /*d450*/  F2FP.BF16.F32.PACK_AB R15, R177, R218 ;  /* 0x000000dab10f723e */ /* 0x000fce00000010ff */
[C---:B----4-:R-:W-:Y:S06]  /*d460*/  HMMA.16816.F32.BF16 R72, R12.reuse, R16, R88 ;  /* 0x000000100c48723c */ /* 0x050fec0000041858 */
[----:B------:R-:W-:Y:S01]  /*d470*/  HMMA.16816.F32.BF16 R40, R12, R18, R32 ;  /* 0x000000120c28723c */ /* 0x000fe20000041820 */
[----:B-1----:R-:W-:-:S07]  /*d480*/  F2FP.BF16.F32.PACK_AB R11, R0, R189 ;  /* 0x000000bd000b723e */ /* 0x002fce00000010ff */
[C---:B------:R-:W-:Y:S06]  /*d490*/  HMMA.16816.F32.BF16 R76, R8.reuse, R16, R92 ;  /* 0x00000010084c723c */ /* 0x040fec000004185c */
[----:B------:R-:W-:Y:S01]  /*d4a0*/  HMMA.16816.F32.BF16 R64, R8, R18, R60 ;  /* 0x000000120840723c */ /* 0x000fe2000004183c */
[----:B------:R-:W1:Y:S05]  /*d4b0*/  LDSM.16.MT88.4 R16, [R216+0x9000] ;  /* 0x00900000d810783b */ /* 0x000e6a0000004200 */
[C---:B-1----:R-:W-:Y:S06]  /*d4c0*/  HMMA.16816.F32.BF16 R60, R12.reuse, R16, R104 ;  /* 0x000000100c3c723c */ /* 0x042fec0000041868 */
[----:B------:R-:W-:Y:S01]  /*d4d0*/  HMMA.16816.F32.BF16 R48, R12, R18, R48 ;  /* 0x000000120c30723c */ /* 0x000fe20000041830 */
[----:B------:R-:W-:Y:S01]  /*d4e0*/  MOV R104, R59 ;  /* 0x0000003b00687202 */ /* 0x000fe20000000f00 */
[----:B------:R-:W-:Y:S01]  /*d4f0*/  IMAD.MOV.U32 R105, RZ, RZ, R0 ;  /* 0x000000ffff697224 */ /* 0x000fe200078e0000 */
[----:B------:R-:W-:Y:S01]  /*d500*/  MOV R107, R39 ;  /* 0x00000027006b7202 */ /* 0x000fe20000000f00 */
[----:B------:R-:W-:Y:S01]  /*d510*/  FFMA.FTZ R0, R251, UR25, -R7 ;  /* 0x00000019fb007c23 */ /* 0x000fe20008010807 */
[----:B------:R-:W-:Y:S01]  /*d520*/  MOV R106, R26 ;  /* 0x0000001a006a7202 */ /* 0x000fe20000000f00 */
[C---:B------:R-:W-:Y:S07]  /*d530*/  HMMA.16816.F32.BF16 R56, R8.reuse, R16, R100 ;  /* 0x000000100838723c */ /* 0x040fee0000041864 */
[----:B------:R-:W-:Y:S01]  /*d540*/  MOV R102, R52 ;  /* 0x0000003400667202 */ /* 0x000fe20000000f00 */
[----:B------:R-:W-:Y:S01]  /*d550*/  IMAD.MOV.U32 R103, RZ, RZ, R38 ;  /* 0x000000ffff677224 */ /* 0x000fe200078e0026 */
[----:B------:R-:W-:Y:S01]  /*d560*/  HMMA.16816.F32.BF16 R52, R8, R18, R80 ;  /* 0x000000120834723c */ /* 0x000fe20000041850 */
[----:B------:R-:W1:Y:S01]  /*d570*/  LDSM.16.MT88.4 R16, [R214+0x9000] ;  /* 0x00900000d610783b */ /* 0x000e620000004200 */
[----:B------:R-:W-:Y:S01]  /*d580*/  IMAD.MOV.U32 R101, RZ, RZ, R28 ;  /* 0x000000ffff657224 */ /* 0x000fe200078e001c */
[----:B------:R2:W3:Y:S01]  /*d590*/  MUFU.EX2 R80, R0 ;  /* 0x0000000000507308 */ /* 0x0004e20000000800 */
[----:B------:R-:W-:-:S03]  /*d5a0*/  MOV R100, R25 ;  /* 0x0000001900647202 */ /* 0x000fc60000000f00 */
[----:B------:R-:W-:Y:S01]  /*d5b0*/  MOV R83, R29 ;  /* 0x0000001d00537202 */ /* 0x000fe20000000f00 */
[----:B------:R-:W-:Y:S01]  /*d5c0*/  IMAD.MOV.U32 R82, RZ, RZ, R36 ;  /* 0x000000ffff527224 */ /* 0x000fe200078e0024 */
[----:B------:R-:W-:Y:S01]  /*d5d0*/  MOV R81, R37 ;  /* 0x0000002500517202 */ /* 0x000fe20000000f00 */
[----:B--2---:R-:W-:Y:S01]  /*d5e0*/  FFMA.FTZ R0, R205, UR25, -R7 ;  /* 0x00000019cd007c23 */ /* 0x004fe20008010807 */
[-C--:B-1----:R-:W-:Y:S03]  /*d5f0*/  HMMA.16816.F32.BF16 R36, R12, R16.reuse, R112 ;  /* 0x000000100c24723c */ /* 0x082fe60000041870 */
[----:B------:R1:W-:Y:S03]  /*d600*/  MUFU.EX2 R112, R0 ;  /* 0x0000000000707308 */ /* 0x0003e60000000800 */
[----:B------:R-:W-:Y:S01]  /*d610*/  HMMA.16816.F32.BF16 R32, R8, R16, R108 ;  /* 0x000000100820723c */ /* 0x000fe2000004186c */
[----:B------:R-:W-:-:S02]  /*d620*/  MOV R115, R81 ;  /* 0x0000005100737202 */ /* 0x000fc40000000f00 */
[----:B------:R-:W-:Y:S02]  /*d630*/  MOV R81, R101 ;  /* 0x0000006500517202 */ /* 0x000fe40000000f00 */
[----:B------:R-:W-:Y:S01]  /*d640*/  MOV R101, R103 ;  /* 0x0000006700657202 */ /* 0x000fe20000000f00 */
[-C--:B------:R-:W-:Y:S01]  /*d650*/  HMMA.16816.F32.BF16 R28, R8, R18.reuse, R84 ;  /* 0x00000012081c723c */ /* 0x080fe20000041854 */
[----:B------:R-:W-:Y:S02]  /*d660*/  MOV R103, R105 ;  /* 0x0000006900677202 */ /* 0x000fe40000000f00 */
[----:B------:R-:W-:Y:S02]  /*d670*/  MOV R105, R177 ;  /* 0x000000b100697202 */ /* 0x000fe40000000f00 */
[----:B------:R-:W-:Y:S01]  /*d680*/  MOV R114, R115 ;  /* 0x0000007300727202 */ /* 0x000fe20000000f00 */
[----:B------:R-:W-:Y:S01]  /*d690*/  HMMA.16816.F32.BF16 R44, R12, R18, R44 ;  /* 0x000000120c2c723c */ /* 0x000fe2000004182c */
[----:B------:R-:W2:Y:S01]  /*d6a0*/  LDSM.16.MT88.4 R16, [R215+0x9000] ;  /* 0x00900000d710783b */ /* 0x000ea20000004200 */
[----:B-1----:R-:W-:Y:S01]  /*d6b0*/  FFMA.FTZ R0, R193, UR25, -R7 ;  /* 0x00000019c1007c23 */ /* 0x002fe20008010807 */
[----:B------:R-:W-:-:S03]  /*d6c0*/  MOV R113, R114 ;  /* 0x0000007200717202 */ /* 0x000fc60000000f00 */
[----:B------:R1:W-:Y:S02]  /*d6d0*/  MUFU.EX2 R111, R0 ;  /* 0x00000000006f7308 */ /* 0x0003e40000000800 */
[----:B-1----:R-:W-:Y:S01]  /*d6e0*/  FFMA.FTZ R0, R181, UR25, -R7 ;  /* 0x00000019b5007c23 */ /* 0x002fe20008010807 */
[----:B---3--:R-:W-:Y:S02]  /*d6f0*/  IMAD.MOV.U32 R181, RZ, RZ, R80 ;  /* 0x000000ffffb57224 */ /* 0x008fe400078e0050 */
[----:B------:R-:W-:Y:S02]  /*d700*/  IMAD.MOV.U32 R80, RZ, RZ, R100 ;  /* 0x000000ffff507224 */ /* 0x000fe400078e0064 */
[----:B------:R-:W-:Y:S02]  /*d710*/  IMAD.MOV.U32 R100, RZ, RZ, R102 ;  /* 0x000000ffff647224 */ /* 0x000fe400078e0066 */
[----:B------:R-:W-:Y:S02]  /*d720*/  IMAD.MOV.U32 R102, RZ, RZ, R104 ;  /* 0x000000ffff667224 */ /* 0x000fe400078e0068 */
[----:B------:R-:W-:Y:S01]  /*d730*/  IMAD.MOV.U32 R115, RZ, RZ, R80 ;  /* 0x000000ffff737224 */ /* 0x000fe200078e0050 */
[----:B------:R-:W-:Y:S01]  /*d740*/  MOV R80, R81 ;  /* 0x0000005100507202 */ /* 0x000fe20000000f00 */
[----:B------:R-:W-:-:S02]  /*d750*/  IMAD.MOV.U32 R104, RZ, RZ, R106 ;  /* 0x000000ffff687224 */ /* 0x000fc400078e006a */
[----:B------:R-:W-:Y:S01]  /*d760*/  IMAD.MOV.U32 R106, RZ, RZ, R249 ;  /* 0x000000ffff6a7224 */ /* 0x000fe200078e00f9 */
[----:B------:R-:W-:Y:S01]  /*d770*/  MOV R249, R198 ;  /* 0x000000c600f97202 */ /* 0x000fe20000000f00 */
[----:B------:R-:W-:Y:S01]  /*d780*/  IMAD.MOV.U32 R81, RZ, RZ, R100 ;  /* 0x000000ffff517224 */ /* 0x000fe200078e0064 */
[----:B------:R-:W-:Y:S01]  /*d790*/  MOV R100, R101 ;  /* 0x0000006500647202 */ /* 0x000fe20000000f00 */
[----:B------:R-:W-:Y:S01]  /*d7a0*/  IMAD.MOV.U32 R101, RZ, RZ, R102 ;  /* 0x000000ffff657224 */ /* 0x000fe200078e0066 */
[C---:B--2---:R-:W-:Y:S01]  /*d7b0*/  HMMA.16816.F32.BF16 R92, R8.reuse, R16, R116 ;  /* 0x00000010085c723c */ /* 0x044fe20000041874 */
[----:B------:R-:W-:Y:S01]  /*d7c0*/  MOV R102, R103 ;  /* 0x0000006700667202 */ /* 0x000fe20000000f00 */
[----:B------:R-:W-:Y:S01]  /*d7d0*/  IMAD.MOV.U32 R103, RZ, RZ, R104 ;  /* 0x000000ffff677224 */ /* 0x000fe200078e0068 */
[----:B------:R-:W-:Y:S01]  /*d7e0*/  MOV R104, R105 ;  /* 0x0000006900687202 */ /* 0x000fe20000000f00 */
[----:B------:R-:W-:Y:S02]  /*d7f0*/  IMAD.MOV.U32 R105, RZ, RZ, R175 ;  /* 0x000000ffff697224 */ /* 0x000fe400078e00af */
[----:B------:R-:W-:Y:S01]  /*d800*/  HMMA.16816.F32.BF16 R88, R8, R18, R96 ;  /* 0x000000120858723c */ /* 0x000fe20000041860 */
[----:B------:R1:W-:Y:S01]  /*d810*/  MUFU.EX2 R8, R0 ;  /* 0x0000000000087308 */ /* 0x0003e20000000800 */
[----:B------:R-:W-:Y:S01]  /*d820*/  IMAD.MOV.U32 R114, RZ, RZ, R115 ;  /* 0x000000ffff727224 */ /* 0x000fe200078e0073 */
[----:B------:R-:W-:Y:S01]  /*d830*/  MOV R115, R80 ;  /* 0x0000005000737202 */ /* 0x000fe20000000f00 */
[----:B------:R-:W-:Y:S01]  /*d840*/  IMAD.MOV.U32 R80, RZ, RZ, R81 ;  /* 0x000000ffff507224 */ /* 0x000fe200078e0051 */
[----:B------:R-:W-:Y:S01]  /*d850*/  MOV R81, R100 ;  /* 0x0000006400517202 */ /* 0x000fe20000000f00 */
[C---:B------:R-:W-:Y:S01]  /*d860*/  HMMA.16816.F32.BF16 R24, R12.reuse, R16, R120 ;  /* 0x000000100c18723c */ /* 0x040fe20000041878 */
[----:B------:R-:W-:Y:S01]  /*d870*/  IMAD.MOV.U32 R100, RZ, RZ, R101 ;  /* 0x000000ffff647224 */ /* 0x000fe200078e0065 */
[----:B------:R-:W-:Y:S01]  /*d880*/  MOV R101, R102 ;  /* 0x0000006600657202 */ /* 0x000fe20000000f00 */
[----:B------:R-:W-:Y:S01]  /*d890*/  IMAD.MOV.U32 R102, RZ, RZ, R103 ;  /* 0x000000ffff667224 */ /* 0x000fe200078e0067 */
[----:B------:R-:W-:Y:S01]  /*d8a0*/  MOV R103, R104 ;  /* 0x0000006800677202 */ /* 0x000fe20000000f00 */
[----:B------:R-:W-:Y:S01]  /*d8b0*/  IMAD.MOV.U32 R104, RZ, RZ, R105 ;  /* 0x000000ffff687224 */ /* 0x000fe200078e0069 */
[----:B------:R-:W-:Y:S01]  /*d8c0*/  HMMA.16816.F32.BF16 R20, R12, R18, R20 ;  /* 0x000000120c14723c */ /* 0x000fe20000041814 */
[----:B------:R-:W2:Y:S01]  /*d8d0*/  LDSM.16.MT88.4 R16, [R213+0x9800] ;  /* 0x00980000d510783b */ /* 0x000ea20000004200 */
        /* <DEDUP_REMOVED lines=8> */
[----:B------:R1:W-:Y:S01]  /*d960*/  MUFU.EX2 R177, R0 ;  /* 0x0000000000b17308 */ /* 0x0003e20000000800 */
[----:B------:R-:W-:Y:S01]  /*d970*/  MOV R80, R105 ;  /* 0x0000006900507202 */ /* 0x000fe20000000f00 */
[----:B------:R-:W-:Y:S01]  /*d980*/  IMAD.MOV.U32 R208, RZ, RZ, R120 ;  /* 0x000000ffffd07224 */ /* 0x000fe200078e0078 */
[----:B------:R-:W-:Y:S02]  /*d990*/  MOV R123, R107 ;  /* 0x0000006b007b7202 */ /* 0x000fe40000000f00 */
[----:B------:R-:W-:Y:S01]  /*d9a0*/  MOV R122, R81 ;  /* 0x00000051007a7202 */ /* 0x000fe20000000f00 */
[----:B------:R-:W-:Y:S01]  /*d9b0*/  IMAD.MOV.U32 R81, RZ, RZ, R100 ;  /* 0x000000ffff517224 */ /* 0x000fe200078e0064 */
[----:B------:R-:W-:-:S02]  /*d9c0*/  MOV R84, R101 ;  /* 0x0000006500547202 */ /* 0x000fc40000000f00 */
[----:B------:R-:W-:Y:S02]  /*d9d0*/  MOV R85, R102 ;  /* 0x0000006600557202 */ /* 0x000fe40000000f00 */
[----:B------:R-:W-:Y:S02]  /*d9e0*/  MOV R205, R121 ;  /* 0x0000007900cd7202 */ /* 0x000fe40000000f00 */
[----:B------:R-:W-:Y:S01]  /*d9f0*/  MOV R251, R122 ;  /* 0x0000007a00fb7202 */ /* 0x000fe20000000f00 */
[----:B-1----:R-:W-:-:S04]  /*da00*/  FFMA.FTZ R0, R196, UR25, -R6 ;  /* 0x00000019c4007c23 */ /* 0x002fc80008010806 */
[----:B------:R1:W3:Y:S02]  /*da10*/  MUFU.EX2 R9, R0 ;  /* 0x0000000000097308 */ /* 0x0002e40000000800 */
[----:B-1----:R-:W-:Y:S01]  /*da20*/  FFMA.FTZ R0, R184, UR25, -R6 ;  /* 0x00000019b8007c23 */ /* 0x002fe20008010806 */
[----:B------:R-:W-:-:S05]  /*da30*/  IMAD.MOV.U32 R184, RZ, RZ, R86 ;  /* 0x000000ffffb87224 */ /* 0x000fca00078e0056 */
[----:B------:R1:W4:Y:S02]  /*da40*/  MUFU.EX2 R10, R0 ;  /* 0x00000000000a7308 */ /* 0x0003240000000800 */
[----:B-1----:R-:W-:Y:S01]  /*da50*/  FFMA.FTZ R0, R172, UR25, -R6 ;  /* 0x00000019ac007c23 */ /* 0x002fe20008010806 */
[----:B------:R-:W-:-:S05]  /*da60*/  MOV R172, R99 ;  /* 0x0000006300ac7202 */ /* 0x000fca0000000f00 */
[----:B------:R1:W2:Y:S02]  /*da70*/  MUFU.EX2 R198, R0 ;  /* 0x0000000000c67308 */ /* 0x0002a40000000800 */
[----:B-1----:R-:W-:Y:S01]  /*da80*/  FFMA.FTZ R0, R211, UR25, -R5 ;  /* 0x00000019d3007c23 */ /* 0x002fe20008010805 */
[----:B---3--:R-:W-:-:S05]  /*da90*/  IMAD.MOV.U32 R211, RZ, RZ, R9 ;  /* 0x000000ffffd37224 */ /* 0x008fca00078e0009 */
[----:B------:R1:W-:Y:S01]  /*daa0*/  MUFU.EX2 R175, R0 ;  /* 0x0000000000af7308 */ /* 0x0003e20000000800 */
[----:B------:R-:W-:Y:S01]  /*dab0*/  F2FP.BF16.F32.PACK_AB R13, R211, R177 ;  /* 0x000000b1d30d723e */ /* 0x000fe200000010ff */
[----:B-1----:R-:W-:Y:S01]  /*dac0*/  FFMA.FTZ R0, R197, UR25, -R5 ;  /* 0x00000019c5007c23 */ /* 0x002fe20008010805 */
[----:B------:R-:W-:-:S05]  /*dad0*/  MOV R197, R83 ;  /* 0x0000005300c57202 */ /* 0x000fca0000000f00 */
[----:B------:R1:W3:Y:S02]  /*dae0*/  MUFU.EX2 R9, R0 ;  /* 0x0000000000097308 */ /* 0x0002e40000000800 */
[----:B-1----:R-:W-:Y:S01]  /*daf0*/  FFMA.FTZ R0, R185, UR25, -R5 ;  /* 0x00000019b9007c23 */ /* 0x002fe20008010805 */
[----:B----4-:R-:W-:-:S05]  /*db00*/  MOV R185, R10 ;  /* 0x0000000a00b97202 */ /* 0x010fca0000000f00 */
[----:B------:R1:W-:Y:S01]  /*db10*/  MUFU.EX2 R193, R0 ;  /* 0x0000000000c17308 */ /* 0x0003e20000000800 */
[----:B--2---:R-:W-:Y:S01]  /*db20*/  F2FP.BF16.F32.PACK_AB R15, R198, R185 ;  /* 0x000000b9c60f723e */ /* 0x004fe200000010ff */
[----:B-1----:R-:W-:Y:S01]  /*db30*/  FFMA.FTZ R0, R173, UR25, -R5 ;  /* 0x00000019ad007c23 */ /* 0x002fe20008010805 */
[----:B------:R-:W-:-:S05]  /*db40*/  MOV R173, R98 ;  /* 0x0000006200ad7202 */ /* 0x000fca0000000f00 */
[----:B------:R1:W2:Y:S02]  /*db50*/  MUFU.EX2 R196, R0 ;  /* 0x0000000000c47308 */ /* 0x0002a40000000800 */
[----:B-1----:R-:W-:Y:S01]  /*db60*/  FFMA.FTZ R0, R248, UR25, -R3 ;  /* 0x00000019f8007c23 */ /* 0x002fe20008010803 */
[----:B---3--:R-:W-:Y:S01]  /*db70*/  IMAD.MOV.U32 R248, RZ, RZ, R9 ;  /* 0x000000fffff87224 */ /* 0x008fe200078e0009 */
[----:B--2---:R-:W-:-:S04]  /*db80*/  F2FP.BF16.F32.PACK_AB R10, R196, R193 ;  /* 0x000000c1c40a723e */ /* 0x004fc800000010ff */
[----:B------:R1:W-:Y:S02]  /*db90*/  MUFU.EX2 R174, R0 ;  /* 0x0000000000ae7308 */ /* 0x0003e40000000800 */
[----:B-1----:R-:W-:Y:S01]  /*dba0*/  FFMA.FTZ R0, R201, UR25, -R3 ;  /* 0x00000019c9007c23 */ /* 0x002fe20008010803 */
[----:B------:R-:W-:-:S05]  /*dbb0*/  MOV R201, R87 ;  /* 0x0000005700c97202 */ /* 0x000fca0000000f00 */
[----:B------:R1:W-:Y:S02]  /*dbc0*/  MUFU.EX2 R97, R0 ;  /* 0x0000000000617308 */ /* 0x0003e40000000800 */
[----:B-1----:R-:W-:Y:S01]  /*dbd0*/  FFMA.FTZ R0, R188, UR25, -R3 ;  /* 0x00000019bc007c23 */ /* 0x002fe20008010803 */
[----:B------:R-:W-:-:S05]  /*dbe0*/  IMAD.MOV.U32 R188, RZ, RZ, R111 ;  /* 0x000000ffffbc7224 */ /* 0x000fca00078e006f */
[----:B------:R1:W2:Y:S01]  /*dbf0*/  MUFU.EX2 R9, R0 ;  /* 0x0000000000097308 */ /* 0x0002a20000000800 */
[----:B------:R-:W-:Y:S01]  /*dc00*/  F2FP.BF16.F32.PACK_AB R14, R8, R188 ;  /* 0x000000bc080e723e */ /* 0x000fe200000010ff */
[----:B-1----:R-:W-:Y:S01]  /*dc10*/  FFMA.FTZ R0, R176, UR25, -R3 ;  /* 0x00000019b0007c23 */ /* 0x002fe20008010803 */
[----:B------:R-:W-:-:S05]  /*dc20*/  MOV R176, R112 ;  /* 0x0000007000b07202 */ /* 0x000fca0000000f00 */
[----:B------:R2:W1:Y:S01]  /*dc30*/  MUFU.EX2 R96, R0 ;  /* 0x0000000000607308 */ /* 0x0004620000000800 */
[----:B------:R-:W-:-:S07]  /*dc40*/  F2FP.BF16.F32.PACK_AB R12, R176, R181 ;  /* 0x000000b5b00c723e */ /* 0x000fce00000010ff */
[C---:B------:R-:W-:Y:S07]  /*dc50*/  HMMA.16816.F32.BF16 R116, R12.reuse, R16, R72 ;  /* 0x000000100c74723c */ /* 0x040fee0000041848 */
[----:B------:R-:W-:Y:S01]  /*dc60*/  MOV R74, R8 ;  /* 0x00000008004a7202 */ /* 0x000fe20000000f00 */
[----:B------:R-:W-:Y:S01]  /*dc70*/  IMAD.MOV.U32 R75, RZ, RZ, R106 ;  /* 0x000000ffff4b7224 */ /* 0x000fe200078e006a */
[----:B------:R-:W-:Y:S01]  /*dc80*/  F2FP.BF16.F32.PACK_AB R8, R248, R175 ;  /* 0x000000aff808723e */ /* 0x000fe200000010ff */
[----:B--2---:R-:W-:Y:S01]  /*dc90*/  IMAD.MOV.U32 R0, RZ, RZ, R9 ;  /* 0x000000ffff007224 */ /* 0x004fe200078e0009 */
[----:B------:R-:W-:Y:S01]  /*dca0*/  F2FP.BF16.F32.PACK_AB R9, R97, R174 ;  /* 0x000000ae6109723e */ /* 0x000fe200000010ff */
[----:B------:R-:W-:Y:S03]  /*dcb0*/  HMMA.16816.F32.BF16 R104, R12, R18, R40 ;  /* 0x000000120c68723c */ /* 0x000fe60000041828 */
[----:B-1----:R-:W-:-:S07]  /*dcc0*/  F2FP.BF16.F32.PACK_AB R11, R96, R0 ;  /* 0x00000000600b723e */ /* 0x002fce00000010ff */
[C---:B------:R-:W-:Y:S06]  /*dcd0*/  HMMA.16816.F32.BF16 R112, R8.reuse, R16, R76 ;  /* 0x000000100870723c */ /* 0x040fec000004184c */
[----:B------:R-:W-:Y:S01]  /*dce0*/  HMMA.16816.F32.BF16 R108, R8, R18, R64 ;  /* 0x00000012086c723c */ /* 0x000fe20000041840 */
[----:B------:R-:W1:Y:S06]  /*dcf0*/  LDSM.16.MT88.4 R16, [R216+0x9800] ;  /* 0x00980000d810783b */ /* 0x000e6c0000004200 */
[----:B------:R-:W-:Y:S01]  /*dd00*/  MOV R64, R84 ;  /* 0x0000005400407202 */ /* 0x000fe20000000f00 */
[----:B------:R-:W-:Y:S01]  /*dd10*/  IMAD.MOV.U32 R67, RZ, RZ, R81 ;  /* 0x000000ffff437224 */ /* 0x000fe200078e0051 */
[----:B------:R-:W-:-:S02]  /*dd20*/  MOV R65, R85 ;  /* 0x0000005500417202 */ /* 0x000fc40000000f00 */
[----:B------:R-:W-:Y:S01]  /*dd30*/  MOV R66, R80 ;  /* 0x0000005000427202 */ /* 0x000fe20000000f00 */
[-C--:B-1----:R-:W-:Y:S06]  /*dd40*/  HMMA.16816.F32.BF16 R100, R12, R16.reuse, R60 ;  /* 0x000000100c64723c */ /* 0x082fec000004183c */
[----:B------:R-:W-:Y:S01]  /*dd50*/  HMMA.16816.F32.BF16 R84, R8, R16, R56 ;  /* 0x000000100854723c */ /* 0x000fe20000041838 */
[----:B------:R-:W-:Y:S01]  /*dd60*/  MOV R60, R82 ;  /* 0x00000052003c7202 */ /* 0x000fe20000000f00 */
[----:B------:R-:W-:Y:S02]  /*dd70*/  IMAD.MOV.U32 R62, RZ, RZ, R97 ;  /* 0x000000ffff3e7224 */ /* 0x000fe400078e0061 */
[----:B------:R-:W-:-:S02]  /*dd80*/  IMAD.MOV.U32 R63, RZ, RZ, R96 ;  /* 0x000000ffff3f7224 */ /* 0x000fc400078e0060 */
[----:B------:R-:W-:Y:S01]  /*dd90*/  HMMA.16816.F32.BF16 R80, R8, R18, R52 ;  /* 0x000000120850723c */ /* 0x000fe20000041834 */
[----:B------:R-:W-:-:S05]  /*dda0*/  IMAD.MOV.U32 R61, RZ, RZ, R251 ;  /* 0x000000ffff3d7224 */ /* 0x000fca00078e00fb */
[----:B------:R-:W-:Y:S01]  /*ddb0*/  HMMA.16816.F32.BF16 R76, R12, R18, R48 ;  /* 0x000000120c4c723c */ /* 0x000fe20000041830 */
[----:B------:R-:W1:Y:S01]  /*ddc0*/  LDSM.16.MT88.4 R16, [R214+0x9800] ;  /* 0x00980000d610783b */ /* 0x000e620000004200 */
[----:B------:R-:W-:Y:S02]  /*ddd0*/  IMAD.MOV.U32 R52, RZ, RZ, R123 ;  /* 0x000000ffff347224 */ /* 0x000fe400078e007b */
[--C-:B------:R-:W-:Y:S01]  /*dde0*/  FFMA.FTZ R55, R131, UR25, -R6.reuse ;  /* 0x0000001983377c23 */ /* 0x100fe20008010806 */
[--C-:B------:R-:W-:Y:S01]  /*ddf0*/  FFMA.FTZ R54, R128, UR25, -R6.reuse ;  /* 0x0000001980367c23 */ /* 0x100fe20008010806 */
[----:B------:R-:W-:Y:S01]  /*de00*/  FFMA.FTZ R53, R126, UR25, -R6 ;  /* 0x000000197e357c23 */ /* 0x000fe20008010806 */
[----:B------:R-:W-:Y:S01]  /*de10*/  MOV R48, R176 ;  /* 0x000000b000307202 */ /* 0x000fe20000000f00 */
[----:B------:R-:W-:Y:S01]  /*de20*/  IMAD.MOV.U32 R50, RZ, RZ, R172 ;  /* 0x000000ffff327224 */ /* 0x000fe200078e00ac */
[----:B------:R-:W-:Y:S01]  /*de30*/  MOV R51, R208 ;  /* 0x000000d000337202 */ /* 0x000fe20000000f00 */
[----:B------:R-:W-:Y:S01]  /*de40*/  FFMA.FTZ R172, R125, UR25, -R6 ;  /* 0x000000197dac7c23 */ /* 0x000fe20008010806 */
[----:B------:R-:W-:-:S02]  /*de50*/  MOV R208, R205 ;  /* 0x000000cd00d07202 */ /* 0x000fc40000000f00 */
[----:B------:R-:W-:Y:S01]  /*de60*/  MOV R49, R173 ;  /* 0x000000ad00317202 */ /* 0x000fe20000000f00 */
[----:B------:R-:W-:Y:S01]  /*de70*/  FFMA.FTZ R173, R124, UR25, -R6 ;  /* 0x000000197cad7c23 */ /* 0x000fe20008010806 */
[-C--:B-1----:R-:W-:Y:S06]  /*de80*/  HMMA.16816.F32.BF16 R120, R12, R16.reuse, R36 ;  /* 0x000000100c78723c */ /* 0x082fec0000041824 */
[C---:B------:R-:W-:Y:S06]  /*de90*/  HMMA.16816.F32.BF16 R40, R8.reuse, R16, R32 ;  /* 0x000000100828723c */ /* 0x040fec0000041820 */
[-C--:B------:R-:W-:Y:S06]  /*dea0*/  HMMA.16816.F32.BF16 R36, R8, R18.reuse, R28 ;  /* 0x000000120824723c */ /* 0x080fec000004181c */
[----:B------:R-:W-:Y:S01]  /*deb0*/  HMMA.16816.F32.BF16 R96, R12, R18, R44 ;  /* 0x000000120c60723c */ /* 0x000fe2000004182c */
[----:B------:R-:W1:Y:S06]  /*dec0*/  LDSM.16.MT88.4 R16, [R215+0x9800] ;  /* 0x00980000d710783b */ /* 0x000e6c0000004200 */
[----:B------:R-:W-:-:S02]  /*ded0*/  IMAD.MOV.U32 R47, RZ, RZ, R0 ;  /* 0x000000ffff2f7224 */ /* 0x000fc400078e0000 */
[----:B------:R-:W-:Y:S01]  /*dee0*/  FFMA.FTZ R0, R250, UR25, -R7 ;  /* 0x00000019fa007c23 */ /* 0x000fe20008010807 */
[----:B------:R-:W-:Y:S02]  /*def0*/  MOV R45, R74 ;  /* 0x0000004a002d7202 */ /* 0x000fe40000000f00 */
[----:B------:R-:W-:Y:S01]  /*df00*/  MOV R46, R75 ;  /* 0x0000004b002e7202 */ /* 0x000fe20000000f00 */
[-C--:B-1----:R-:W-:Y:S01]  /*df10*/  HMMA.16816.F32.BF16 R32, R8, R16.reuse, R92 ;  /* 0x000000100820723c */ /* 0x082fe2000004185c */
[----:B------:R1:W2:Y:S05]  /*df20*/  MUFU.EX2 R95, R0 ;  /* 0x00000000005f7308 */ /* 0x0002aa0000000800 */
[C---:B------:R-:W-:Y:S06]  /*df30*/  HMMA.16816.F32.BF16 R72, R12.reuse, R16, R24 ;  /* 0x000000100c48723c */ /* 0x040fec0000041818 */
[----:B------:R-:W-:Y:S01]  /*df40*/  HMMA.16816.F32.BF16 R56, R12, R18, R20 ;  /* 0x000000120c38723c */ /* 0x000fe20000041814 */
[----:B------:R-:W3:Y:S01]  /*df50*/  LDSM.16.MT88.4 R12, [R213+0xa000] ;  /* 0x00a00000d50c783b */ /* 0x000ee20000004200 */
[----:B------:R-:W-:Y:S01]  /*df60*/  FFMA.FTZ R25, R171, UR25, -R5 ;  /* 0x00000019ab197c23 */ /* 0x000fe20008010805 */
[----:B-1----:R-:W-:-:S04]  /*df70*/  FFMA.FTZ R0, R204, UR25, -R7 ;  /* 0x00000019cc007c23 */ /* 0x002fc80008010807 */
[--C-:B------:R-:W-:Y:S01]  /*df80*/  FFMA.FTZ R20, R163, UR25, -R3.reuse ;  /* 0x00000019a3147c23 */ /* 0x100fe20008010803 */
[----:B--2---:R-:W-:Y:S01]  /*df90*/  MOV R163, R95 ;  /* 0x0000005f00a37202 */ /* 0x004fe20000000f00 */
[----:B------:R-:W-:Y:S01]  /*dfa0*/  FFMA.FTZ R21, R178, UR25, -R3 ;  /* 0x00000019b2157c23 */ /* 0x000fe20008010803 */
[----:B------:R1:W2:Y:S01]  /*dfb0*/  MUFU.EX2 R176, R0 ;  /* 0x0000000000b07308 */ /* 0x0002a20000000800 */
[----:B------:R-:W-:Y:S01]  /*dfc0*/  HMMA.16816.F32.BF16 R28, R8, R18, R88 ;  /* 0x00000012081c723c */ /* 0x000fe20000041858 */
[--C-:B------:R-:W-:Y:S01]  /*dfd0*/  FFMA.FTZ R23, R130, UR25, -R5.reuse ;  /* 0x0000001982177c23 */ /* 0x100fe20008010805 */
[----:B------:R-:W-:Y:S01]  /*dfe0*/  FFMA.FTZ R22, R127, UR25, -R5 ;  /* 0x000000197f167c23 */ /* 0x000fe20008010805 */
[----:B------:R-:W4:Y:S04]  /*dff0*/  LDSM.16.MT88.4 R16, [R214+0xa000] ;  /* 0x00a00000d610783b */ /* 0x000f280000004200 */
[----:B------:R-:W-:Y:S01]  /*e000*/  IMAD.MOV.U32 R91, RZ, RZ, R66 ;  /* 0x000000ffff5b7224 */ /* 0x000fe200078e0042 */
[----:B------:R-:W-:Y:S01]  /*e010*/  MOV R90, R67 ;  /* 0x00000043005a7202 */ /* 0x000fe20000000f00 */
[----:B------:R-:W-:Y:S01]  /*e020*/  MUFU.EX2 R204, R21 ;  /* 0x0000001500cc7308 */ /* 0x000fe20000000800 */
[----:B-1----:R-:W-:Y:S01]  /*e030*/  FFMA.FTZ R0, R192, UR25, -R7 ;  /* 0x00000019c0007c23 */ /* 0x002fe20008010807 */
[----:B--2---:R-:W-:-:S02]  /*e040*/  F2FP.BF16.F32.PACK_AB R8, R176, R163 ;  /* 0x000000a3b008723e */ /* 0x004fc400000010ff */
[----:B------:R-:W-:-:S04]  /*e050*/  MOV R192, R62 ;  /* 0x0000003e00c07202 */ /* 0x000fc80000000f00 */
[----:B------:R1:W2:Y:S02]  /*e060*/  MUFU.EX2 R27, R0 ;  /* 0x00000000001b7308 */ /* 0x0002a40000000800 */
[----:B-1----:R-:W-:Y:S01]  /*e070*/  FFMA.FTZ R0, R179, UR25, -R7 ;  /* 0x00000019b3007c23 */ /* 0x002fe20008010807 */
[----:B--2---:R-:W-:-:S05]  /*e080*/  IMAD.MOV.U32 R171, RZ, RZ, R27 ;  /* 0x000000ffffab7224 */ /* 0x004fca00078e001b */
[----:B------:R1:W-:Y:S02]  /*e090*/  MUFU.EX2 R44, R0 ;  /* 0x00000000002c7308 */ /* 0x0003e40000000800 */
[----:B-1----:R-:W-:-:S06]  /*e0a0*/  FFMA.FTZ R0, R206, UR25, -R6 ;  /* 0x00000019ce007c23 */ /* 0x002fcc0008010806 */
[----:B------:R-:W-:Y:S08]  /*e0b0*/  MUFU.EX2 R206, R25 ;  /* 0x0000001900ce7308 */ /* 0x000ff00000000800 */
[----:B------:R1:W-:Y:S02]  /*e0c0*/  MUFU.EX2 R205, R0 ;  /* 0x0000000000cd7308 */ /* 0x0003e40000000800 */
[----:B-1----:R-:W-:-:S06]  /*e0d0*/  FFMA.FTZ R0, R194, UR25, -R6 ;  /* 0x00000019c2007c23 */ /* 0x002fcc0008010806 */
[----:B------:R1:W-:Y:S02]  /*e0e0*/  MUFU.EX2 R179, R0 ;  /* 0x0000000000b37308 */ /* 0x0003e40000000800 */
[----:B-1----:R-:W-:Y:S01]  /*e0f0*/  FFMA.FTZ R0, R182, UR25, -R6 ;  /* 0x00000019b6007c23 */ /* 0x002fe20008010806 */
[----:B------:R-:W-:-:S05]  /*e100*/  MOV R182, R64 ;  /* 0x0000004000b67202 */ /* 0x000fca0000000f00 */
[----:B------:R1:W-:Y:S02]  /*e110*/  MUFU.EX2 R93, R0 ;  /* 0x00000000005d7308 */ /* 0x0003e40000000800 */
[----:B-1----:R-:W-:-:S06]  /*e120*/  FFMA.FTZ R0, R170, UR25, -R6 ;  /* 0x00000019aa007c23 */ /* 0x002fcc0008010806 */
[----:B------:R1:W-:Y:S02]  /*e130*/  MUFU.EX2 R24, R0 ;  /* 0x0000000000187308 */ /* 0x0003e40000000800 */
[----:B-1----:R-:W-:-:S06]  /*e140*/  FFMA.FTZ R0, R210, UR25, -R5 ;  /* 0x00000019d2007c23 */ /* 0x002fcc0008010805 */
[----:B------:R-:W-:Y:S08]  /*e150*/  MUFU.EX2 R210, R23 ;  /* 0x0000001700d27308 */ /* 0x000ff00000000800 */
[----:B------:R1:W2:Y:S02]  /*e160*/  MUFU.EX2 R94, R0 ;  /* 0x00000000005e7308 */ /* 0x0002a40000000800 */
[----:B-1----:R-:W-:Y:S01]  /*e170*/  FFMA.FTZ R0, R200, UR25, -R5 ;  /* 0x00000019c8007c23 */ /* 0x002fe20008010805 */
[----:B--2---:R-:W-:-:S05]  /*e180*/  IMAD.MOV.U32 R178, RZ, RZ, R94 ;  /* 0x000000ffffb27224 */ /* 0x004fca00078e005e */
[----:B------:R1:W2:Y:S02]  /*e190*/  MUFU.EX2 R26, R0 ;  /* 0x00000000001a7308 */ /* 0x0002a40000000800 */
[----:B-1----:R-:W-:Y:S01]  /*e1a0*/  FFMA.FTZ R0, R190, UR25, -R5 ;  /* 0x00000019be007c23 */ /* 0x002fe20008010805 */
[----:B--2---:R-:W-:-:S05]  /*e1b0*/  MOV R190, R26 ;  /* 0x0000001a00be7202 */ /* 0x004fca0000000f00 */
[----:B------:R1:W-:Y:S02]  /*e1c0*/  MUFU.EX2 R251, R0 ;  /* 0x0000000000fb7308 */ /* 0x0003e40000000800 */
[----:B-1----:R-:W-:Y:S01]  /*e1d0*/  FFMA.FTZ R0, R180, UR25, -R5 ;  /* 0x00000019b4007c23 */ /* 0x002fe20008010805 */
[----:B------:R-:W-:-:S05]  /*e1e0*/  MOV R180, R65 ;  /* 0x0000004100b47202 */ /* 0x000fca0000000f00 */
[----:B------:R1:W2:Y:S02]  /*e1f0*/  MUFU.EX2 R250, R0 ;  /* 0x0000000000fa7308 */ /* 0x0002a40000000800 */
[----:B-1----:R-:W-:Y:S01]  /*e200*/  FFMA.FTZ R0, R252, UR25, -R3 ;  /* 0x00000019fc007c23 */ /* 0x002fe20008010803 */
[----:B------:R-:W-:Y:S01]  /*e210*/  MOV R252, R24 ;  /* 0x0000001800fc7202 */ /* 0x000fe20000000f00 */
[----:B------:R-:W-:Y:S01]  /*e220*/  FFMA.FTZ R24, R162, UR25, -R5 ;  /* 0x00000019a2187c23 */ /* 0x000fe20008010805 */
[----:B------:R-:W-:Y:S02]  /*e230*/  MOV R162, R205 ;  /* 0x000000cd00a27202 */ /* 0x000fe40000000f00 */
        /* <DEDUP_REMOVED lines=21> */
[----:B------:R1:W3:Y:S01]  /*e390*/  MUFU.EX2 R248, R2 ;  /* 0x0000000200f87308 */ /* 0x0002e20000000800 */
[----:B------:R-:W-:Y:S01]  /*e3a0*/  MOV R27, R44 ;  /* 0x0000002c001b7202 */ /* 0x000fe20000000f00 */
[----:B------:R-:W-:Y:S01]  /*e3b0*/  IMAD.MOV.U32 R44, RZ, RZ, R46 ;  /* 0x000000ffff2c7224 */ /* 0x000fe200078e002e */
[----:B------:R-:W-:Y:S01]  /*e3c0*/  MOV R46, R48 ;  /* 0x00000030002e7202 */ /* 0x000fe20000000f00 */
[----:B------:R-:W-:Y:S01]  /*e3d0*/  IMAD.MOV.U32 R194, RZ, RZ, R60 ;  /* 0x000000ffffc27224 */ /* 0x000fe200078e003c */
[----:B------:R-:W-:Y:S01]  /*e3e0*/  MOV R48, R50 ;  /* 0x0000003200307202 */ /* 0x000fe20000000f00 */
[----:B------:R-:W-:-:S02]  /*e3f0*/  IMAD.MOV.U32 R50, RZ, RZ, R52 ;  /* 0x000000ffff327224 */ /* 0x000fc400078e0034 */
[----:B------:R-:W-:Y:S01]  /*e400*/  FFMA.FTZ R52, R129, UR25, -R3 ;  /* 0x0000001981347c23 */ /* 0x000fe20008010803 */
[----:B------:R4:W-:Y:S01]  /*e410*/  MUFU.EX2 R245, R0 ;  /* 0x0000000000f57308 */ /* 0x0009e20000000800 */
[----:B------:R-:W-:Y:S01]  /*e420*/  F2FP.BF16.F32.PACK_AB R9, R179, R162 ;  /* 0x000000a2b309723e */ /* 0x000fe200000010ff */
[----:B------:R-:W-:Y:S01]  /*e430*/  IMAD.MOV.U32 R200, RZ, RZ, R46 ;  /* 0x000000ffffc87224 */ /* 0x000fe200078e002e */
[----:B------:R-:W-:Y:S01]  /*e440*/  F2FP.BF16.F32.PACK_AB R10, R209, R171 ;  /* 0x000000abd10a723e */ /* 0x000fe200000010ff */
[----:B------:R-:W-:Y:S01]  /*e450*/  IMAD.MOV.U32 R46, RZ, RZ, R49 ;  /* 0x000000ffff2e7224 */ /* 0x000fe200078e0031 */
[----:B--2---:R-:W-:Y:S02]  /*e460*/  F2FP.BF16.F32.PACK_AB R6, R250, R251 ;  /* 0x000000fbfa06723e */ /* 0x004fe400000010ff */
[----:B------:R-:W-:Y:S01]  /*e470*/  MOV R202, R61 ;  /* 0x0000003d00ca7202 */ /* 0x000fe20000000f00 */
[----:B-1----:R-:W-:Y:S01]  /*e480*/  FFMA.FTZ R2, R161, UR25, -R3 ;  /* 0x00000019a1027c23 */ /* 0x002fe20008010803 */
[----:B---3--:R-:W-:Y:S01]  /*e490*/  F2FP.BF16.F32.PACK_AB R5, R248, R249 ;  /* 0x000000f9f805723e */ /* 0x008fe200000010ff */
[----:B------:R-:W-:Y:S01]  /*e4a0*/  IMAD.MOV.U32 R161, RZ, RZ, R63 ;  /* 0x000000ffffa17224 */ /* 0x000fe200078e003f */
[----:B------:R-:W-:-:S02]  /*e4b0*/  MOV R89, R44 ;  /* 0x0000002c00597202 */ /* 0x000fc40000000f00 */
[----:B------:R-:W-:Y:S02]  /*e4c0*/  MOV R44, R47 ;  /* 0x0000002f002c7202 */ /* 0x000fe40000000f00 */
[----:B------:R-:W-:Y:S01]  /*e4d0*/  MOV R88, R45 ;  /* 0x0000002d00587202 */ /* 0x000fe20000000f00 */
[----:B----4-:R-:W-:Y:S01]  /*e4e0*/  FFMA.FTZ R0, R191, UR25, -R3 ;  /* 0x00000019bf007c23 */ /* 0x010fe20008010803 */
[----:B------:R-:W-:Y:S02]  /*e4f0*/  MOV R191, R93 ;  /* 0x0000005d00bf7202 */ /* 0x000fe40000000f00 */
[----:B------:R-:W-:Y:S01]  /*e500*/  MOV R3, R4 ;  /* 0x0000000400037202 */ /* 0x000fe20000000f00 */
[----:B------:R-:W1:Y:S01]  /*e510*/  MUFU.EX2 R231, R0 ;  /* 0x0000000000e77308 */ /* 0x000e620000000800 */
[----:B------:R-:W-:Y:S02]  /*e520*/  F2FP.BF16.F32.PACK_AB R11, R252, R191 ;  /* 0x000000bffc0b723e */ /* 0x000fe400000010ff */
[----:B------:R-:W-:-:S02]  /*e530*/  F2FP.BF16.F32.PACK_AB R4, R190, R178 ;  /* 0x000000b2be04723e */ /* 0x000fc400000010ff */
[----:B------:R-:W-:Y:S02]  /*e540*/  MOV R47, R50 ;  /* 0x00000032002f7202 */ /* 0x000fe40000000f00 */
[----:B------:R-:W-:Y:S01]  /*e550*/  MOV R45, R48 ;  /* 0x00000030002d7202 */ /* 0x000fe20000000f00 */
[----:B------:R-:W-:Y:S01]  /*e560*/  HMMA.16816.F32.BF16 R128, R8, R12, R116 ;  /* 0x0000000c0880723c */ /* 0x000fe20000041874 */
[----:B------:R-:W-:-:S05]  /*e570*/  MOV R170, R51 ;  /* 0x0000003300aa7202 */ /* 0x000fca0000000f00 */
[----:B------:R-:W-:Y:S01]  /*e580*/  HMMA.16816.F32.BF16 R124, R8, R14, R104 ;  /* 0x0000000e087c723c */ /* 0x000fe20000041868 */
[----:B-1----:R-:W-:Y:S01]  /*e590*/  F2FP.BF16.F32.PACK_AB R7, R231, R245 ;  /* 0x000000f5e707723e */ /* 0x002fe200000010ff */
[----:B------:R-:W-:-:S04]  /*e5a0*/  FADD.FTZ R0, R95, R94 ;  /* 0x0000005e5f007221 */ /* 0x000fc80000010000 */
[----:B------:R-:W-:Y:S01]  /*e5b0*/  HMMA.16816.F32.BF16 R104, R8, R18, R96 ;  /* 0x000000120868723c */ /* 0x000fe20000041860 */
[----:B------:R-:W-:Y:S02]  /*e5c0*/  FADD.FTZ R0, R207, R0 ;  /* 0x00000000cf007221 */ /* 0x000fe40000010000 */
[----:B------:R1:W-:Y:S03]  /*e5d0*/  MUFU.EX2 R207, R2 ;  /* 0x0000000200cf7308 */ /* 0x0003e60000000800 */
[C---:B------:R-:W-:Y:S06]  /*e5e0*/  HMMA.16816.F32.BF16 R64, R4.reuse, R12, R112 ;  /* 0x0000000c0440723c */ /* 0x040fec0000041870 */
[C---:B------:R-:W-:Y:S01]  /*e5f0*/  HMMA.16816.F32.BF16 R60, R4.reuse, R14, R108 ;  /* 0x0000000e043c723c */ /* 0x040fe2000004186c */
[----:B------:R-:W2:Y:S05]  /*e600*/  LDSM.16.MT88.4 R12, [R216+0xa000] ;  /* 0x00a00000d80c783b */ /* 0x000eaa0000004200 */
[C---:B------:R-:W-:Y:S06]  /*e610*/  HMMA.16816.F32.BF16 R40, R4.reuse, R16, R40 ;  /* 0x000000100428723c */ /* 0x040fec0000041828 */
[----:B------:R-:W-:Y:S06]  /*e620*/  HMMA.16816.F32.BF16 R36, R4, R18, R36 ;  /* 0x000000120424723c */ /* 0x000fec0000041824 */
[----:B------:R-:W-:Y:S01]  /*e630*/  HMMA.16816.F32.BF16 R108, R8, R16, R120 ;  /* 0x00000010086c723c */ /* 0x000fe20000041878 */
[----:B------:R-:W-:Y:S05]  /*e640*/  LDSM.16.MT88.4 R16, [R213+0xa800] ;  /* 0x00a80000d510783b */ /* 0x000fea0000004200 */
[-C--:B--2---:R-:W-:Y:S06]  /*e650*/  HMMA.16816.F32.BF16 R48, R4, R12.reuse, R84 ;  /* 0x0000000c0430723c */ /* 0x084fec0000041854 */
[----:B------:R-:W-:Y:S01]  /*e660*/  HMMA.16816.F32.BF16 R116, R8, R12, R100 ;  /* 0x0000000c0874723c */ /* 0x000fe20000041864 */
[----:B------:R-:W-:Y:S01]  /*e670*/  IMAD.MOV.U32 R84, RZ, RZ, R44 ;  /* 0x000000ffff547224 */ /* 0x000fe200078e002c */
[----:B------:R-:W-:Y:S01]  /*e680*/  MOV R85, R45 ;  /* 0x0000002d00557202 */ /* 0x000fe20000000f00 */
[----:B------:R-:W-:Y:S01]  /*e690*/  IMAD.MOV.U32 R87, RZ, RZ, R47 ;  /* 0x000000ffff577224 */ /* 0x000fe200078e002f */
[----:B------:R-:W-:-:S02]  /*e6a0*/  MOV R86, R46 ;  /* 0x0000002e00567202 */ /* 0x000fc40000000f00 */
[-C--:B------:R-:W-:Y:S06]  /*e6b0*/  HMMA.16816.F32.BF16 R44, R4, R14.reuse, R80 ;  /* 0x0000000e042c723c */ /* 0x080fec0000041850 */
[----:B------:R-:W-:Y:S01]  /*e6c0*/  HMMA.16816.F32.BF16 R112, R8, R14, R76 ;  /* 0x0000000e0870723c */ /* 0x000fe2000004184c */
[----:B------:R-:W2:Y:S01]  /*e6d0*/  LDSM.16.MT88.4 R12, [R215+0xa000] ;  /* 0x00a00000d70c783b */ /* 0x000ea20000004200 */
[----:B------:R-:W-:Y:S01]  /*e6e0*/  IMAD.MOV.U32 R82, RZ, RZ, R205 ;  /* 0x000000ffff527224 */ /* 0x000fe200078e00cd */
[----:B------:R-:W-:Y:S01]  /*e6f0*/  MOV R83, R208 ;  /* 0x000000d000537202 */ /* 0x000fe20000000f00 */
[----:B------:R3:W-:Y:S01]  /*e700*/  MUFU.EX2 R205, R20 ;  /* 0x0000001400cd7308 */ /* 0x0007e20000000800 */
[----:B------:R-:W-:-:S05]  /*e710*/  MOV R81, R211 ;  /* 0x000000d300517202 */ /* 0x000fca0000000f00 */
[----:B------:R-:W-:Y:S02]  /*e720*/  FADD.FTZ R3, R3, R81 ;  /* 0x0000005103037221 */ /* 0x000fe40000010000 */
[----:B------:R4:W4:Y:S02]  /*e730*/  MUFU.EX2 R208, R24 ;  /* 0x0000001800d07308 */ /* 0x0009240000000800 */
[----:B-1----:R-:W-:-:S06]  /*e740*/  FADD.FTZ R2, R83, R3 ;  /* 0x0000000353027221 */ /* 0x002fcc0000010000 */
[----:B------:R-:W1:Y:S01]  /*e750*/  MUFU.EX2 R211, R22 ;  /* 0x0000001600d37308 */ /* 0x000e620000000800 */
[C---:B--2---:R-:W-:Y:S06]  /*e760*/  HMMA.16816.F32.BF16 R32, R4.reuse, R12, R32 ;  /* 0x0000000c0420723c */ /* 0x044fec0000041820 */
[----:B------:R-:W-:Y:S06]  /*e770*/  HMMA.16816.F32.BF16 R28, R4, R14, R28 ;  /* 0x0000000e041c723c */ /* 0x000fec000004181c */
[C---:B------:R-:W-:Y:S01]  /*e780*/  HMMA.16816.F32.BF16 R92, R8.reuse, R12, R72 ;  /* 0x0000000c085c723c */ /* 0x040fe20000041848 */
[----:B------:R-:W-:Y:S01]  /*e790*/  FADD.FTZ R4, R85, R82 ;  /* 0x0000005255047221 */ /* 0x000fe20000010000 */
[----:B------:R-:W-:Y:S01]  /*e7a0*/  FADD.FTZ R5, R87, R86 ;  /* 0x0000005657057221 */ /* 0x000fe20000010000 */
[----:B------:R-:W-:Y:S01]  /*e7b0*/  MOV R85, R202 ;  /* 0x000000ca00557202 */ /* 0x000fe20000000f00 */
[----:B------:R-:W-:Y:S01]  /*e7c0*/  IMAD.MOV.U32 R87, RZ, RZ, R200 ;  /* 0x000000ffff577224 */ /* 0x000fe200078e00c8 */
[----:B------:R-:W-:Y:S01]  /*e7d0*/  MOV R202, R88 ;  /* 0x0000005800ca7202 */ /* 0x000fe20000000f00 */
[----:B------:R-:W-:Y:S01]  /*e7e0*/  HMMA.16816.F32.BF16 R100, R8, R14, R56 ;  /* 0x0000000e0864723c */ /* 0x000fe20000041838 */
[----:B------:R-:W-:Y:S01]  /*e7f0*/  MOV R200, R89 ;  /* 0x0000005900c87202 */ /* 0x000fe20000000f00 */
[----:B------:R-:W-:Y:S01]  /*e800*/  IMAD.MOV.U32 R88, RZ, RZ, R26 ;  /* 0x000000ffff587224 */ /* 0x000fe200078e001a */
[----:B------:R-:W-:Y:S01]  /*e810*/  MOV R89, R27 ;  /* 0x0000001b00597202 */ /* 0x000fe20000000f00 */
[----:B------:R-:W-:Y:S01]  /*e820*/  LDSM.16.MT88.4 R12, [R216+0xa800] ;  /* 0x00a80000d80c783b */ /* 0x000fe20000004200 */
[----:B------:R-:W-:Y:S01]  /*e830*/  MOV R86, R209 ;  /* 0x000000d100567202 */ /* 0x000fe20000000f00 */
[----:B------:R-:W-:Y:S01]  /*e840*/  FADD.FTZ R3, R84, R4 ;  /* 0x0000000454037221 */ /* 0x000fe20000010000 */
[----:B------:R-:W2:Y:S01]  /*e850*/  MUFU.EX2 R209, R52 ;  /* 0x0000003400d17308 */ /* 0x000ea20000000800 */
[----:B------:R-:W2:Y:S01]  /*e860*/  LDSM.16.MT88.4 R8, [R214+0xa800] ;  /* 0x00a80000d608783b */ /* 0x000ea20000004200 */
[----:B---3--:R-:W-:-:S03]  /*e870*/  FADD.FTZ R20, R236, R5 ;  /* 0x00000005ec147221 */ /* 0x008fc60000010000 */
[----:B----4-:R-:W3:Y:S01]  /*e880*/  LDSM.16.MT88.4 R24, [R215+0xa800] ;  /* 0x00a80000d718783b */ /* 0x010ee20000004200 */
[----:B------:R-:W-:Y:S02]  /*e890*/  F2FP.BF16.F32.PACK_AB R4, R208, R206 ;  /* 0x000000ced004723e */ /* 0x000fe400000010ff */
[----:B------:R-:W-:Y:S02]  /*e8a0*/  F2FP.BF16.F32.PACK_AB R5, R205, R204 ;  /* 0x000000cccd05723e */ /* 0x000fe400000010ff */
[----:B-1----:R-:W-:Y:S01]  /*e8b0*/  F2FP.BF16.F32.PACK_AB R6, R211, R210 ;  /* 0x000000d2d306723e */ /* 0x002fe200000010ff */
[----:B------:R1:W-:Y:S01]  /*e8c0*/  MUFU.EX2 R123, R136 ;  /* 0x00000088007b7308 */ /* 0x0003e20000000800 */
[----:B------:R-:W-:-:S07]  /*e8d0*/  MOV R58, R202 ;  /* 0x000000ca003a7202 */ /* 0x000fce0000000f00 */
[----:B------:R-:W-:Y:S01]  /*e8e0*/  MUFU.EX2 R135, R135 ;  /* 0x0000008700877308 */ /* 0x000fe20000000800 */
[----:B--2---:R-:W-:-:S07]  /*e8f0*/  F2FP.BF16.F32.PACK_AB R7, R209, R207 ;  /* 0x000000cfd107723e */ /* 0x004fce00000010ff */
[----:B------:R-:W-:Y:S01]  /*e900*/  MUFU.EX2 R132, R132 ;  /* 0x0000008400847308 */ /* 0x000fe20000000800 */
[C---:B------:R-:W-:Y:S07]  /*e910*/  HMMA.16816.F32.BF16 R96, R4.reuse, R18, R60 ;  /* 0x000000120460723c */ /* 0x040fee000004183c */
[----:B------:R-:W2:Y:S01]  /*e920*/  MUFU.EX2 R120, R55 ;  /* 0x0000003700787308 */ /* 0x000ea20000000800 */
        /* <DEDUP_REMOVED lines=8> */
[----:B------:R-:W-:Y:S01]  /*e9b0*/  MOV R56, R198 ;  /* 0x000000c600387202 */ /* 0x000fe20000000f00 */
[----:B------:R-:W-:Y:S01]  /*e9c0*/  FADD.FTZ R0, R235, R0 ;  /* 0x00000000eb007221 */ /* 0x000fe20000010000 */
[----:B------:R-:W-:Y:S01]  /*e9d0*/  MOV R122, R85 ;  /* 0x00000055007a7202 */ /* 0x000fe20000000f00 */
[----:B------:R4:W5:Y:S04]  /*e9e0*/  LDL.LU R236, [R1+0x124] ;  /* 0x0001240001ec7983 */ /* 0x0009680000300800 */
[----:B------:R-:W2:Y:S08]  /*e9f0*/  MUFU.EX2 R202, R134 ;  /* 0x0000008600ca7308 */ /* 0x000eb00000000800 */
[----:B------:R-:W-:Y:S08]  /*ea00*/  MUFU.EX2 R133, R54 ;  /* 0x0000003600857308 */ /* 0x000ff00000000800 */
[----:B------:R-:W4:Y:S01]  /*ea10*/  MUFU.EX2 R201, R53 ;  /* 0x0000003500c97308 */ /* 0x000f220000000800 */
[----:B------:R-:W-:Y:S01]  /*ea20*/  IMAD.MOV.U32 R60, RZ, RZ, R90 ;  /* 0x000000ffff3c7224 */ /* 0x000fe200078e005a */
[----:B------:R-:W-:Y:S01]  /*ea30*/  MOV R59, R87 ;  /* 0x00000057003b7202 */ /* 0x000fe20000000f00 */
[----:B------:R-:W-:Y:S01]  /*ea40*/  HMMA.16816.F32.BF16 R196, R4, R16, R64 ;  /* 0x0000001004c4723c */ /* 0x000fe20000041840 */
[----:B------:R-:W-:-:S02]  /*ea50*/  MOV R52, R89 ;  /* 0x0000005900347202 */ /* 0x000fc40000000f00 */
[----:B------:R-:W-:-:S03]  /*ea60*/  MOV R61, R91 ;  /* 0x0000005b003d7202 */ /* 0x000fc60000000f00 */
[C---:B------:R-:W-:Y:S06]  /*ea70*/  HMMA.16816.F32.BF16 R72, R4.reuse, R8, R40 ;  /* 0x000000080448723c */ /* 0x040fec0000041828 */
[C---:B------:R-:W-:Y:S06]  /*ea80*/  HMMA.16816.F32.BF16 R80, R4.reuse, R10, R36 ;  /* 0x0000000a0450723c */ /* 0x040fec0000041824 */
[C---:B---3--:R-:W-:Y:S01]  /*ea90*/  HMMA.16816.F32.BF16 R76, R4.reuse, R24, R32 ;  /* 0x00000018044c723c */ /* 0x048fe20000041820 */
[----:B------:R-:W-:Y:S01]  /*eaa0*/  FADD.FTZ R0, R62, R0 ;  /* 0x000000003e007221 */ /* 0x000fe20000010000 */
[----:B-1----:R-:W-:Y:S01]  /*eab0*/  MOV R136, R23 ;  /* 0x0000001700887202 */ /* 0x002fe20000000f00 */
[----:B------:R1:W5:Y:S01]  /*eac0*/  LDL.LU R235, [R1+0x120] ;  /* 0x0001200001eb7983 */ /* 0x0003620000300800 */
[----:B------:R-:W-:Y:S01]  /*ead0*/  FADD.FTZ R3, R61, R3 ;  /* 0x000000033d037221 */ /* 0x000fe20000010000 */
[----:B------:R3:W-:Y:S01]  /*eae0*/  MUFU.EX2 R134, R138 ;  /* 0x0000008a00867308 */ /* 0x0007e20000000800 */
[----:B------:R-:W-:Y:S01]  /*eaf0*/  HMMA.16816.F32.BF16 R88, R4, R12, R48 ;  /* 0x0000000c0458723c */ /* 0x000fe20000041830 */
[----:B------:R-:W-:Y:S01]  /*eb00*/  FADD.FTZ R35, R22, R0 ;  /* 0x0000000016237221 */ /* 0x000fe20000010000 */
[----:B------:R-:W-:Y:S01]  /*eb10*/  FADD.FTZ R33, R52, R3 ;  /* 0x0000000334217221 */ /* 0x000fe20000010000 */
[----:B------:R-:W-:-:S03]  /*eb20*/  MOV R3, R122 ;  /* 0x0000007a00037202 */ /* 0x000fc60000000f00 */
[C---:B------:R-:W-:Y:S01]  /*eb30*/  HMMA.16816.F32.BF16 R84, R4.reuse, R14, R44 ;  /* 0x0000000e0454723c */ /* 0x040fe2000004182c */
[----:B------:R-:W-:Y:S05]  /*eb40*/  MUFU.EX2 R122, R140 ;  /* 0x0000008c007a7308 */ /* 0x000fea0000000800 */
[----:B------:R-:W-:Y:S01]  /*eb50*/  HMMA.16816.F32.BF16 R64, R4, R26, R28 ;  /* 0x0000001a0440723c */ /* 0x000fe2000004181c */
[----:B------:R-:W1:Y:S01]  /*eb60*/  LDSM.16.MT88.4 R28, [R213+0xb000] ;  /* 0x00b00000d51c783b */ /* 0x000e620000004200 */
[----:B---3--:R-:W-:-:S05]  /*eb70*/  IMAD.MOV.U32 R138, RZ, RZ, R57 ;  /* 0x000000ffff8a7224 */ /* 0x008fca00078e0039 */
[----:B------:R-:W-:Y:S01]  /*eb80*/  FADD.FTZ R4, R60, R2 ;  /* 0x000000023c047221 */ /* 0x000fe20000010000 */
[----:B--2---:R-:W-:Y:S01]  /*eb90*/  F2FP.BF16.F32.PACK_AB R5, R120, R132 ;  /* 0x000000847805723e */ /* 0x004fe200000010ff */
[----:B------:R-:W-:Y:S01]  /*eba0*/  FADD.FTZ R2, R200, R20 ;  /* 0x00000014c8027221 */ /* 0x000fe20000010000 */
[----:B------:R-:W-:Y:S01]  /*ebb0*/  F2FP.BF16.F32.PACK_AB R6, R203, R202 ;  /* 0x000000cacb06723e */ /* 0x000fe200000010ff */
[----:B------:R-:W-:Y:S01]  /*ebc0*/  FADD.FTZ R34, R63, R4 ;  /* 0x000000043f227221 */ /* 0x000fe20000010000 */
[----:B------:R-:W-:Y:S01]  /*ebd0*/  F2FP.BF16.F32.PACK_AB R4, R135, R123 ;  /* 0x0000007b8704723e */ /* 0x000fe200000010ff */
[----:B------:R2:W-:Y:S01]  /*ebe0*/  MUFU.EX2 R200, R137 ;  /* 0x0000008900c87308 */ /* 0x0005e20000000800 */
[----:B----4-:R-:W-:Y:S01]  /*ebf0*/  F2FP.BF16.F32.PACK_AB R7, R201, R133 ;  /* 0x00000085c907723e */ /* 0x010fe200000010ff */
[----:B------:R-:W-:Y:S01]  /*ec00*/  FADD.FTZ R32, R21, R2 ;  /* 0x0000000215207221 */ /* 0x000fe20000010000 */
[----:B------:R-:W-:Y:S01]  /*ec10*/  FADD.FTZ R3, R3, R34 ;  /* 0x0000002203037221 */ /* 0x000fe20000010000 */
[----:B------:R-:W3:Y:S01]  /*ec20*/  LDSM.16.MT88.4 R20, [R216+0xb000] ;  /* 0x00b00000d814783b */ /* 0x000ee20000004200 */
[----:B------:R-:W-:-:S03]  /*ec30*/  FADD.FTZ R2, R234, R33 ;  /* 0x00000021ea027221 */ /* 0x000fc60000010000 */
[C---:B------:R-:W-:Y:S01]  /*ec40*/  HMMA.16816.F32.BF16 R48, R4.reuse, R16, R128 ;  /* 0x000000100430723c */ /* 0x040fe20000041880 */
[----:B------:R-:W-:Y:S05]  /*ec50*/  MUFU.EX2 R128, R139 ;  /* 0x0000008b00807308 */ /* 0x000fea0000000800 */
[C---:B------:R-:W-:Y:S01]  /*ec60*/  HMMA.16816.F32.BF16 R60, R4.reuse, R12, R116 ;  /* 0x0000000c043c723c */ /* 0x040fe20000041874 */
[----:B------:R-:W-:Y:S02]  /*ec70*/  MOV R129, R58 ;  /* 0x0000003a00817202 */ /* 0x000fe40000000f00 */
[----:B--2---:R-:W-:Y:S01]  /*ec80*/  MOV R137, R56 ;  /* 0x0000003800897202 */ /* 0x004fe20000000f00 */
[----:B------:R-:W-:Y:S01]  /*ec90*/  MUFU.EX2 R116, R141 ;  /* 0x0000008d00747308 */ /* 0x000fe20000000800 */
[----:B------:R-:W-:Y:S01]  /*eca0*/  MOV R130, R59 ;  /* 0x0000003b00827202 */ /* 0x000fe20000000f00 */
[C---:B------:R-:W-:Y:S01]  /*ecb0*/  HMMA.16816.F32.BF16 R52, R4.reuse, R14, R112 ;  /* 0x0000000e0434723c */ /* 0x040fe20000041870 */
[----:B------:R-:W2:Y:S05]  /*ecc0*/  LDSM.16.MT88.4 R12, [R214+0xb000] ;  /* 0x00b00000d60c783b */ /* 0x000eaa0000004200 */
[C---:B------:R-:W-:Y:S01]  /*ecd0*/  HMMA.16816.F32.BF16 R44, R4.reuse, R8, R108 ;  /* 0x00000008042c723c */ /* 0x040fe2000004186c */
[----:B------:R-:W4:Y:S05]  /*ece0*/  MUFU.EX2 R112, R146 ;  /* 0x0000009200707308 */ /* 0x000f2a0000000800 */
[C---:B------:R-:W-:Y:S06]  /*ecf0*/  HMMA.16816.F32.BF16 R36, R4.reuse, R10, R104 ;  /* 0x0000000a0424723c */ /* 0x040fec0000041868 */
[----:B------:R-:W-:Y:S01]  /*ed00*/  HMMA.16816.F32.BF16 R40, R4, R24, R92 ;  /* 0x000000180428723c */ /* 0x000fe2000004185c */
[----:B------:R-:W-:Y:S01]  /*ed10*/  MUFU.EX2 R113, R145 ;  /* 0x0000009100717308 */ /* 0x000fe20000000800 */
[----:B------:R-:W-:Y:S01]  /*ed20*/  FADD.FTZ R0, R233, R32 ;  /* 0x00000020e9007221 */ /* 0x000fe20000010000 */
[----:B------:R-:W-:-:S03]  /*ed30*/  FADD.FTZ R3, R230, R3 ;  /* 0x00000003e6037221 */ /* 0x000fc60000010000 */
[C---:B------:R-:W-:Y:S01]  /*ed40*/  HMMA.16816.F32.BF16 R100, R4.reuse, R26, R100 ;  /* 0x0000001a0464723c */ /* 0x040fe20000041864 */
[----:B------:R-:W-:Y:S01]  /*ed50*/  FADD.FTZ R2, R229, R2 ;  /* 0x00000002e5027221 */ /* 0x000fe20000010000 */
[----:B------:R-:W-:Y:S01]  /*ed60*/  MOV R140, R136 ;  /* 0x00000088008c7202 */ /* 0x000fe20000000f00 */
[----:B------:R-:W-:Y:S01]  /*ed70*/  MUFU.EX2 R108, R149 ;  /* 0x00000095006c7308 */ /* 0x000fe20000000800 */
[----:B------:R-:W-:Y:S01]  /*ed80*/  IMAD.MOV.U32 R131, RZ, RZ, R121 ;  /* 0x000000ffff837224 */ /* 0x000fe200078e0079 */
[----:B------:R1:W5:Y:S01]  /*ed90*/  LDL.LU R234, [R1+0x11c] ;  /* 0x00011c0001ea7983 */ /* 0x0003620000300800 */
[----:B------:R-:W-:Y:S03]  /*eda0*/  HMMA.16816.F32.BF16 R56, R4, R18, R124 ;  /* 0x000000120438723c */ /* 0x000fe6000004187c */
[----:B------:R-:W2:Y:S02]  /*edb0*/  LDSM.16.MT88.4 R16, [R215+0xb000] ;  /* 0x00b00000d710783b */ /* 0x000ea40000004200 */
[----:B------:R-:W-:Y:S08]  /*edc0*/  MUFU.EX2 R106, R150 ;  /* 0x00000096006a7308 */ /* 0x000ff00000000800 */
[----:B------:R-:W3:Y:S08]  /*edd0*/  MUFU.EX2 R95, R151 ;  /* 0x00000097005f7308 */ /* 0x000ef00000000800 */
[----:B------:R-:W-:Y:S08]  /*ede0*/  MUFU.EX2 R104, R153 ;  /* 0x0000009900687308 */ /* 0x000ff00000000800 */
[----:B------:R-:W1:Y:S01]  /*edf0*/  MUFU.EX2 R105, R152 ;  /* 0x0000009800697308 */ /* 0x000e620000000800 */
[----:B------:R-:W-:Y:S01]  /*ee00*/  FADD.FTZ R4, R232, R35 ;  /* 0x00000023e8047221 */ /* 0x000fe20000010000 */
[----:B------:R-:W-:-:S06]  /*ee10*/  FADD.FTZ R0, R228, R0 ;  /* 0x00000000e4007221 */ /* 0x000fcc0000010000 */
[----:B------:R-:W-:Y:S01]  /*ee20*/  MUFU.EX2 R117, R147 ;  /* 0x0000009300757308 */ /* 0x000fe20000000800 */
[----:B------:R-:W-:-:S07]  /*ee30*/  FADD.FTZ R9, R227, R4 ;  /* 0x00000004e3097221 */ /* 0x000fce0000010000 */
[----:B------:R-:W2:Y:S01]  /*ee40*/  MUFU.EX2 R93, R154 ;  /* 0x0000009a005d7308 */ /* 0x000ea20000000800 */
[----:B------:R-:W-:-:S07]  /*ee50*/  FADD.FTZ R8, R226, R3 ;  /* 0x00000003e2087221 */ /* 0x000fce0000010000 */
[----:B------:R-:W-:Y:S08]  /*ee60*/  MUFU.EX2 R92, R155 ;  /* 0x0000009b005c7308 */ /* 0x000ff00000000800 */
[----:B------:R-:W2:Y:S01]  /*ee70*/  MUFU.EX2 R94, R156 ;  /* 0x0000009c005e7308 */ /* 0x000ea20000000800 */
[----:B------:R-:W-:Y:S01]  /*ee80*/  FADD.FTZ R3, R225, R2 ;  /* 0x00000002e1037221 */ /* 0x000fe20000010000 */
[----:B------:R-:W-:Y:S01]  /*ee90*/  FADD.FTZ R0, R224, R0 ;  /* 0x00000000e0007221 */ /* 0x000fe20000010000 */
[----:B----4-:R-:W-:Y:S01]  /*eea0*/  F2FP.BF16.F32.PACK_AB R4, R112, R116 ;  /* 0x000000747004723e */ /* 0x010fe200000010ff */
[----:B------:R-:W-:Y:S01]  /*eeb0*/  FADD.FTZ R2, R223, R9 ;  /* 0x00000009df027221 */ /* 0x000fe20000010000 */
[----:B---3--:R-:W-:Y:S01]  /*eec0*/  F2FP.BF16.F32.PACK_AB R5, R95, R106 ;  /* 0x0000006a5f05723e */ /* 0x008fe200000010ff */
[----:B------:R-:W-:Y:S01]  /*eed0*/  FADD.FTZ R25, R195, R8 ;  /* 0x00000008c3197221 */ /* 0x000fe20000010000 */
[----:B------:R-:W-:Y:S01]  /*eee0*/  F2FP.BF16.F32.PACK_AB R6, R108, R113 ;  /* 0x000000716c06723e */ /* 0x000fe200000010ff */
[----:B------:R3:W-:Y:S01]  /*eef0*/  MUFU.EX2 R118, R148 ;  /* 0x0000009400767308 */ /* 0x0007e20000000800 */
[----:B-1----:R-:W-:Y:S01]  /*ef00*/  F2FP.BF16.F32.PACK_AB R7, R105, R104 ;  /* 0x000000686907723e */ /* 0x002fe200000010ff */
[----:B------:R-:W-:Y:S01]  /*ef10*/  FADD.FTZ R24, R186, R3 ;  /* 0x00000003ba187221 */ /* 0x000fe20000010000 */
[----:B------:R-:W-:Y:S01]  /*ef20*/  FADD.FTZ R0, R183, R0 ;  /* 0x00000000b7007221 */ /* 0x000fe20000010000 */
[----:B------:R-:W-:Y:S01]  /*ef30*/  FADD.FTZ R26, R222, R2 ;  /* 0x00000002de1a7221 */ /* 0x000fe20000010000 */
[----:B------:R-:W-:Y:S01]  /*ef40*/  FADD.FTZ R3, R221, R25 ;  /* 0x00000019dd037221 */ /* 0x000fe20000010000 */
[----:B------:R-:W-:Y:S01]  /*ef50*/  FADD.FTZ R2, R220, R24 ;  /* 0x00000018dc027221 */ /* 0x000fe20000010000 */
[----:B------:R-:W-:Y:S01]  /*ef60*/  F2FP.BF16.F32.PACK_AB R8, R134, R200 ;  /* 0x000000c88608723e */ /* 0x000fe200000010ff */
[----:B------:R-:W-:Y:S01]  /*ef70*/  HMMA.16816.F32.BF16 R196, R4, R28, R196 ;  /* 0x0000001c04c4723c */ /* 0x000fe200000418c4 */
[----:B--2---:R-:W-:Y:S01]  /*ef80*/  F2FP.BF16.F32.PACK_AB R9, R93, R117 ;  /* 0x000000755d09723e */ /* 0x004fe200000010ff */
[----:B------:R-:W-:Y:S01]  /*ef90*/  FADD.FTZ R0, R187, R0 ;  /* 0x00000000bb007221 */ /* 0x000fe20000010000 */
[----:B------:R-:W-:-:S02]  /*efa0*/  F2FP.BF16.F32.PACK_AB R10, R128, R122 ;  /* 0x0000007a800a723e */ /* 0x000fc400000010ff */
[----:B------:R-:W-:Y:S01]  /*efb0*/  MOV R114, R170 ;  /* 0x000000aa00727202 */ /* 0x000fe20000000f00 */
[C---:B------:R-:W-:Y:S01]  /*efc0*/  HMMA.16816.F32.BF16 R96, R4.reuse, R30, R96 ;  /* 0x0000001e0460723c */ /* 0x040fe20000041860 */
[----:B------:R-:W-:Y:S01]  /*efd0*/  F2FP.BF16.F32.PACK_AB R11, R94, R92 ;  /* 0x0000005c5e0b723e */ /* 0x000fe200000010ff */
[----:B------:R-:W-:Y:S01]  /*efe0*/  FADD.FTZ R3, R218, R3 ;  /* 0x00000003da037221 */ /* 0x000fe20000010000 */
[----:B------:R-:W-:Y:S01]  /*eff0*/  IMAD.MOV.U32 R115, RZ, RZ, R194 ;  /* 0x000000ffff737224 */ /* 0x000fe200078e00c2 */
[----:B------:R-:W-:Y:S01]  /*f000*/  MOV R141, R192 ;  /* 0x000000c0008d7202 */ /* 0x000fe20000000f00 */
[----:B------:R1:W-:Y:S01]  /*f010*/  MUFU.EX2 R124, R143 ;  /* 0x0000008f007c7308 */ /* 0x0003e20000000800 */
[C---:B------:R-:W-:Y:S01]  /*f020*/  HMMA.16816.F32.BF16 R88, R4.reuse, R20, R88 ;  /* 0x000000140458723c */ /* 0x040fe20000041858 */
[----:B------:R-:W-:Y:S01]  /*f030*/  MOV R111, R130 ;  /* 0x00000082006f7202 */ /* 0x000fe20000000f00 */
[----:B------:R-:W-:Y:S01]  /*f040*/  IMAD.MOV.U32 R119, RZ, RZ, R185 ;  /* 0x000000ffff777224 */ /* 0x000fe200078e00b9 */
[----:B------:R-:W-:Y:S01]  /*f050*/  MOV R127, R138 ;  /* 0x0000008a007f7202 */ /* 0x000fe20000000f00 */
[----:B------:R-:W-:Y:S01]  /*f060*/  IMAD.MOV.U32 R139, RZ, RZ, R137 ;  /* 0x000000ffff8b7224 */ /* 0x000fe200078e0089 */
[----:B------:R-:W-:Y:S01]  /*f070*/  MOV R136, R162 ;  /* 0x000000a200887202 */ /* 0x000fe20000000f00 */
[C---:B------:R-:W-:Y:S01]  /*f080*/  HMMA.16816.F32.BF16 R84, R4.reuse, R22, R84 ;  /* 0x000000160454723c */ /* 0x040fe20000041854 */
[----:B------:R2:W-:Y:S01]  /*f090*/  MUFU.EX2 R125, R142 ;  /* 0x0000008e007d7308 */ /* 0x0005e20000000800 */
[----:B------:R-:W-:Y:S01]  /*f0a0*/  MOV R109, R140 ;  /* 0x0000008c006d7202 */ /* 0x000fe20000000f00 */
[----:B------:R-:W-:Y:S03]  /*f0b0*/  LDSM.16.MT88.4 R152, [R216+0xb800] ;  /* 0x00b80000d898783b */ /* 0x000fe60000004200 */
[C---:B------:R-:W-:Y:S01]  /*f0c0*/  HMMA.16816.F32.BF16 R72, R4.reuse, R12, R72 ;  /* 0x0000000c0448723c */ /* 0x040fe20000041848 */
[----:B------:R4:W5:Y:S02]  /*f0d0*/  LDL.LU R233, [R1+0x118] ;  /* 0x0001180001e97983 */ /* 0x0009640000300800 */
[----:B------:R4:W4:Y:S03]  /*f0e0*/  MUFU.EX2 R121, R144 ;  /* 0x0000009000797308 */ /* 0x0009260000000800 */
[C---:B------:R-:W-:Y:S06]  /*f0f0*/  HMMA.16816.F32.BF16 R80, R4.reuse, R14, R80 ;  /* 0x0000000e0450723c */ /* 0x040fec0000041850 */
[C---:B------:R-:W-:Y:S06]  /*f100*/  HMMA.16816.F32.BF16 R76, R4.reuse, R16, R76 ;  /* 0x00000010044c723c */ /* 0x040fec000004184c */
[----:B------:R-:W-:Y:S01]  /*f110*/  HMMA.16816.F32.BF16 R64, R4, R18, R64 ;  /* 0x000000120440723c */ /* 0x000fe20000041840 */
[----:B---3--:R-:W-:Y:S01]  /*f120*/  MOV R148, R188 ;  /* 0x000000bc00947202 */ /* 0x008fe20000000f00 */
[----:B-1----:R-:W-:Y:S01]  /*f130*/  IMAD.MOV.U32 R143, RZ, RZ, R129 ;  /* 0x000000ffff8f7224 */ /* 0x002fe200078e0081 */
[----:B--2---:R-:W-:-:S03]  /*f140*/  MOV R142, R193 ;  /* 0x000000c1008e7202 */ /* 0x004fc60000000f00 */
        /* <DEDUP_REMOVED lines=21> */
[----:B------:R-:W-:Y:S01]  /*f2a0*/  MOV R126, R127 ;  /* 0x0000007f007e7202 */ /* 0x000fe20000000f00 */
[----:B------:R-:W-:Y:S01]  /*f2b0*/  FADD.FTZ R4, R111, R4 ;  /* 0x000000046f047221 */ /* 0x000fe20000010000 */
[----:B------:R-:W-:Y:S01]  /*f2c0*/  IMAD.MOV.U32 R23, RZ, RZ, R119 ;  /* 0x000000ffff177224 */ /* 0x000fe200078e0077 */
[----:B------:R-:W-:Y:S01]  /*f2d0*/  MOV R30, R142 ;  /* 0x0000008e001e7202 */ /* 0x000fe20000000f00 */
[----:B------:R-:W-:Y:S01]  /*f2e0*/  FADD.FTZ R0, R26, R0 ;  /* 0x000000001a007221 */ /* 0x000fe20000010000 */
[----:B------:R-:W-:Y:S01]  /*f2f0*/  HMMA.16816.F32.BF16 R8, R8, R18, R100 ;  /* 0x000000120808723c */ /* 0x000fe20000041864 */
        /* <DEDUP_REMOVED lines=10> */
[----:B------:R-:W1:Y:S01]  /*f3a0*/  MUFU.EX2 R20, R168 ;  /* 0x000000a800147308 */ /* 0x000e620000000800 */
[----:B------:R-:W-:Y:S01]  /*f3b0*/  FADD.FTZ R2, R103, R2 ;  /* 0x0000000267027221 */ /* 0x000fe20000010000 */
[----:B------:R-:W-:Y:S01]  /*f3c0*/  IMAD.MOV.U32 R29, RZ, RZ, R126 ;  /* 0x000000ffff1d7224 */ /* 0x000fe200078e007e */
[----:B----4-:R-:W-:Y:S02]  /*f3d0*/  LDSM.16.MT88.4 R144, [R214+0xb800] ;  /* 0x00b80000d690783b */ /* 0x010fe40000004200 */
[----:B------:R-:W-:Y:S01]  /*f3e0*/  FADD.FTZ R4, R23, R2 ;  /* 0x0000000217047221 */ /* 0x000fe20000010000 */
[----:B------:R-:W-:Y:S01]  /*f3f0*/  FADD.FTZ R2, R30, R0 ;  /* 0x000000001e027221 */ /* 0x000fe20000010000 */
        /* <DEDUP_REMOVED lines=48> */
[----:B------:R-:W-:Y:S01]  /*f700*/  FADD.FTZ R4, R134, R4 ;  /* 0x0000000486047221 */ /* 0x000fe20000010000 */
[----:B------:R-:W-:-:S03]  /*f710*/  FADD.FTZ R3, R93, R3 ;  /* 0x000000035d037221 */ /* 0x000fc60000010000 */
[----:B------:R-:W3:Y:S01]  /*f720*/  MUFU.EX2 R35, R157 ;  /* 0x0000009d00237308 */ /* 0x000ee20000000800 */
[----:B------:R-:W-:Y:S01]  /*f730*/  FADD.FTZ R0, R95, R0 ;  /* 0x000000005f007221 */ /* 0x000fe20000010000 */
[----:B------:R-:W-:Y:S01]  /*f740*/  FADD.FTZ R2, R112, R2 ;  /* 0x0000000270027221 */ /* 0x000fe20000010000 */
[----:B------:R-:W-:Y:S01]  /*f750*/  FADD.FTZ R4, R122, R4 ;  /* 0x000000047a047221 */ /* 0x000fe20000010000 */
[----:B------:R-:W-:Y:S04]  /*f760*/  LDSM.16.MT88.4 R12, [R215+0xb800] ;  /* 0x00b80000d70c783b */ /* 0x000fe80000004200 */
[----:B------:R-:W4:Y:S01]  /*f770*/  MUFU.EX2 R17, R169 ;  /* 0x000000a900117308 */ /* 0x000f220000000800 */
[----:B------:R-:W-:Y:S01]  /*f780*/  FADD.FTZ R3, R92, R3 ;  /* 0x000000035c037221 */ /* 0x000fe20000010000 */
[----:B------:R-:W-:-:S06]  /*f790*/  FADD.FTZ R0, R104, R0 ;  /* 0x0000000068007221 */ /* 0x000fcc0000010000 */
[----:B------:R-:W4:Y:S01]  /*f7a0*/  MUFU.EX2 R27, R165 ;  /* 0x000000a5001b7308 */ /* 0x000f220000000800 */
[----:B------:R-:W-:Y:S01]  /*f7b0*/  FADD.FTZ R2, R113, R2 ;  /* 0x0000000271027221 */ /* 0x000fe20000010000 */
[----:B------:R-:W-:-:S06]  /*f7c0*/  FADD.FTZ R4, R128, R4 ;  /* 0x0000000480047221 */ /* 0x000fcc0000010000 */
[----:B------:R-:W4:Y:S01]  /*f7d0*/  MUFU.EX2 R34, R158 ;  /* 0x0000009e00227308 */ /* 0x000f220000000800 */
[----:B------:R-:W-:Y:S01]  /*f7e0*/  FADD.FTZ R3, R94, R3 ;  /* 0x000000035e037221 */ /* 0x000fe20000010000 */
[----:B------:R-:W-:Y:S01]  /*f7f0*/  FADD.FTZ R0, R105, R0 ;  /* 0x0000000069007221 */ /* 0x000fe20000010000 */
[----:B------:R2:W5:Y:S05]  /*f800*/  LDL.LU R232, [R1+0x114] ;  /* 0x0001140001e87983 */ /* 0x00056a0000300800 */
[----:B------:R-:W4:Y:S01]  /*f810*/  MUFU.EX2 R16, R172 ;  /* 0x000000ac00107308 */ /* 0x000f220000000800 */
[----:B------:R-:W-:-:S07]  /*f820*/  FADD.FTZ R2, R108, R2 ;  /* 0x000000026c027221 */ /* 0x000fce0000010000 */
[----:B------:R-:W4:Y:S01]  /*f830*/  MUFU.EX2 R22, R166 ;  /* 0x000000a600167308 */ /* 0x000f220000000800 */
[----:B------:R-:W-:-:S07]  /*f840*/  FADD.FTZ R4, R121, R4 ;  /* 0x0000000479047221 */ /* 0x000fce0000010000 */
[----:B------:R-:W4:Y:S01]  /*f850*/  MUFU.EX2 R33, R159 ;  /* 0x0000009f00217308 */ /* 0x000f220000000800 */
[----:B-1----:R-:W-:Y:S01]  /*f860*/  FADD.FTZ R3, R20, R3 ;  /* 0x0000000314037221 */ /* 0x002fe20000010000 */
[----:B------:R1:W5:Y:S06]  /*f870*/  LDL.LU R230, [R1+0x110] ;  /* 0x0001100001e67983 */ /* 0x00036c0000300800 */
[----:B------:R4:W-:Y:S01]  /*f880*/  MUFU.EX2 R32, R160 ;  /* 0x000000a000207308 */ /* 0x0009e20000000800 */
[----:B--2---:R-:W-:Y:S01]  /*f890*/  FADD.FTZ R0, R28, R0 ;  /* 0x000000001c007221 */ /* 0x004fe20000010000 */
[----:B------:R1:W5:Y:S06]  /*f8a0*/  LDL.LU R229, [R1+0x10c] ;  /* 0x00010c0001e57983 */ /* 0x00036c0000300800 */
[----:B------:R-:W2:Y:S01]  /*f8b0*/  MUFU.EX2 R7, R173 ;  /* 0x000000ad00077308 */ /* 0x000ea20000000800 */
[----:B---3--:R-:W-:Y:S01]  /*f8c0*/  FADD.FTZ R2, R35, R2 ;  /* 0x0000000223027221 */ /* 0x008fe20000010000 */
[----:B------:R1:W5:Y:S04]  /*f8d0*/  LDL.LU R228, [R1+0x108] ;  /* 0x0001080001e47983 */ /* 0x0003680000300800 */
[----:B----4-:R-:W3:Y:S02]  /*f8e0*/  LDSM.16.MT88.4 R160, [R213+0xb800] ;  /* 0x00b80000d5a0783b */ /* 0x010ee40000004200 */
[----:B------:R-:W4:Y:S01]  /*f8f0*/  MUFU.EX2 R21, R167 ;  /* 0x000000a700157308 */ /* 0x000f220000000800 */
[----:B------:R-:W-:Y:S01]  /*f900*/  FADD.FTZ R4, R124, R4 ;  /* 0x000000047c047221 */ /* 0x000fe20000010000 */
[----:B------:R-:W-:Y:S01]  /*f910*/  FADD.FTZ R3, R17, R3 ;  /* 0x0000000311037221 */ /* 0x000fe20000010000 */
[----:B------:R1:W5:Y:S01]  /*f920*/  LDL.LU R227, [R1+0x104] ;  /* 0x0001040001e37983 */ /* 0x0003620000300800 */
[----:B------:R-:W-:Y:S01]  /*f930*/  FADD.FTZ R0, R27, R0 ;  /* 0x000000001b007221 */ /* 0x000fe20000010000 */
[----:B------:R-:W-:-:S02]  /*f940*/  FADD.FTZ R2, R34, R2 ;  /* 0x0000000222027221 */ /* 0x000fc40000010000 */
        /* <DEDUP_REMOVED lines=8> */
[----:B------:R-:W-:-:S03]  /*f9d0*/  FADD.FTZ R4, R118, R4 ;  /* 0x0000000476047221 */ /* 0x000fc60000010000 */
[----:B------:R1:W5:Y:S01]  /*f9e0*/  LDL.LU R222, [R1+0xf0] ;  /* 0x0000f00001de7983 */ /* 0x0003620000300800 */
[----:B--2---:R-:W-:-:S03]  /*f9f0*/  FADD.FTZ R3, R7, R3 ;  /* 0x0000000307037221 */ /* 0x004fc60000010000 */
[----:B------:R1:W5:Y:S01]  /*fa00*/  LDL.LU R221, [R1+0xec] ;  /* 0x0000ec0001dd7983 */ /* 0x0003620000300800 */
[----:B----4-:R-:W-:-:S03]  /*fa10*/  FADD.FTZ R0, R21, R0 ;  /* 0x0000000015007221 */ /* 0x010fc60000010000 */
        /* <DEDUP_REMOVED lines=18> */
[C---:B---3--:R-:W-:Y:S06]  /*fb40*/  HMMA.16816.F32.BF16 R196, R168.reuse, R160, R196 ;  /* 0x000000a0a8c4723c */ /* 0x048fec00000418c4 */
        /* <DEDUP_REMOVED lines=148> */
[----:B------:R-:W3:Y:S04]  /*10490*/  LDSM.16.M88.4 R40, [R212+0x4000] ;  /* 0x00400000d428783b */ /* 0x000ee80000000200 */
[----:B------:R-:W4:Y:S04]  /*104a0*/  LDSM.16.M88.4 R32, [R212+0x4800] ;  /* 0x00480000d420783b */ /* 0x000f280000000200 */
[----:B------:R-:W-:Y:S04]  /*104b0*/  LDSM.16.M88.4 R24, [R218+0x4000] ;  /* 0x00400000da18783b */ /* 0x000fe80000000200 */
[----:B-1----:R-:W-:Y:S04]  /*104c0*/  LDSM.16.M88.4 R8, [R222] ;  /* 0x00000000de08783b */ /* 0x002fe80000000200 */
[----:B------:R-:W1:Y:S04]  /*104d0*/  LDSM.16.M88.4 R12, [R219+0x2000] ;  /* 0x00200000db0c783b */ /* 0x000e680000000200 */
[----:B------:R-:W2:Y:S04]  /*104e0*/  LDSM.16.M88.4 R64, [R212+0x7000] ;  /* 0x00700000d440783b */ /* 0x000ea80000000200 */
[----:B------:R-:W2:Y:S04]  /*104f0*/  LDSM.16.M88.4 R60, [R218+0x4800] ;  /* 0x00480000da3c783b */ /* 0x000ea80000000200 */
[----:B------:R-:W2:Y:S04]  /*10500*/  LDSM.16.M88.4 R80, [R212+0x5800] ;  /* 0x00580000d450783b */ /* 0x000ea80000000200 */
[----:B------:R-:W2:Y:S04]  /*10510*/  LDSM.16.M88.4 R72, [R212+0x6800] ;  /* 0x00680000d448783b */ /* 0x000ea80000000200 */
[----:B------:R-:W2:Y:S01]  /*10520*/  LDSM.16.M88.4 R4, [R222+0x2000] ;  /* 0x00200000de04783b */ /* 0x000ea20000000200 */
[C---:B---3--:R-:W-:Y:S03]  /*10530*/  HMMA.16816.F32.BF16 R28, R16.reuse, R40, RZ ;  /* 0x00000028101c723c */ /* 0x048fe600000418ff */
[----:B------:R-:W-:Y:S04]  /*10540*/  LDSM.16.M88.4 R84, [R212+0x5000] ;  /* 0x00500000d454783b */ /* 0x000fe80000000200 */
[----:B------:R-:W-:Y:S01]  /*10550*/  LDSM.16.M88.4 R48, [R218+0x5800] ;  /* 0x00580000da30783b */ /* 0x000fe20000000200 */
[----:B----4-:R-:W-:Y:S03]  /*10560*/  HMMA.16816.F32.BF16 R36, R16, R32, RZ ;  /* 0x000000201024723c */ /* 0x010fe600000418ff */
[----:B------:R-:W-:Y:S04]  /*10570*/  LDSM.16.M88.4 R56, [R212+0x7800] ;  /* 0x00780000d438783b */ /* 0x000fe80000000200 */
[----:B------:R-:W-:Y:S01]  /*10580*/  LDSM.16.M88.4 R76, [R212+0x6000] ;  /* 0x00600000d44c783b */ /* 0x000fe20000000200 */
[C---:B-1----:R-:W-:Y:S03]  /*10590*/  HMMA.16816.F32.BF16 R20, R12.reuse, R40, RZ ;  /* 0x000000280c14723c */ /* 0x042fe600000418ff */
[----:B------:R-:W-:Y:S04]  /*105a0*/  LDSM.16.M88.4 R52, [R218+0x5000] ;  /* 0x00500000da34783b */ /* 0x000fe80000000200 */
[----:B------:R-:W-:Y:S01]  /*105b0*/  LDSM.16.M88.4 R44, [R218+0x6000] ;  /* 0x00600000da2c783b */ /* 0x000fe20000000200 */
[----:B--2---:R-:W-:Y:S03]  /*105c0*/  HMMA.16816.F32.BF16 R96, R12, R64, RZ ;  /* 0x000000400c60723c */ /* 0x004fe600000418ff */
[----:B------:R-:W0:Y:S03]  /*105d0*/  LDGDEPBAR ;  /* 0x00000000000079af */ /* 0x000e260000000000 */
[C---:B------:R-:W-:Y:S01]  /*105e0*/  HMMA.16816.F32.BF16 R248, R8.reuse, R24, R28 ;  /* 0x0000001808f8723c */ /* 0x040fe2000004181c */
[----:B------:R-:W1:Y:S05]  /*105f0*/  LDSM.16.M88.4 R28, [R218+0x7000] ;  /* 0x00700000da1c783b */ /* 0x000e6a0000000200 */
[----:B------:R-:W-:Y:S01]  /*10600*/  HMMA.16816.F32.BF16 R68, R8, R60, R36 ;  /* 0x0000003c0844723c */ /* 0x000fe20000041824 */
[----:B------:R-:W2:Y:S05]  /*10610*/  LDSM.16.M88.4 R36, [R218+0x6800] ;  /* 0x00680000da24783b */ /* 0x000eaa0000000200 */
[----:B------:R-:W-:Y:S06]  /*10620*/  HMMA.16816.F32.BF16 R124, R16, R80, RZ ;  /* 0x00000050107c723c */ /* 0x000fec00000418ff */
[----:B------:R-:W-:Y:S06]  /*10630*/  HMMA.16816.F32.BF16 R88, R12, R32, RZ ;  /* 0x000000200c58723c */ /* 0x000fec00000418ff */
[-C--:B------:R-:W-:Y:S06]  /*10640*/  HMMA.16816.F32.BF16 R108, R16, R72.reuse, RZ ;  /* 0x00000048106c723c */ /* 0x080fec00000418ff */
[----:B------:R-:W-:Y:S06]  /*10650*/  HMMA.16816.F32.BF16 R104, R12, R72, RZ ;  /* 0x000000480c68723c */ /* 0x000fec00000418ff */
[C---:B------:R-:W-:Y:S01]  /*10660*/  HMMA.16816.F32.BF16 R200, R4.reuse, R24, R20 ;  /* 0x0000001804c8723c */ /* 0x040fe20000041814 */
[----:B------:R-:W3:Y:S05]  /*10670*/  LDSM.16.M88.4 R20, [R218+0x7800] ;  /* 0x00780000da14783b */ /* 0x000eea0000000200 */
[----:B-1----:R-:W-:Y:S06]  /*10680*/  HMMA.16816.F32.BF16 R96, R4, R28, R96 ;  /* 0x0000001c0460723c */ /* 0x002fec0000041860 */
[----:B------:R-:W-:Y:S06]  /*10690*/  HMMA.16816.F32.BF16 R132, R16, R84, RZ ;  /* 0x000000541084723c */ /* 0x000fec00000418ff */
[----:B------:R-:W-:Y:S06]  /*106a0*/  HMMA.16816.F32.BF16 R124, R8, R48, R124 ;  /* 0x00000030087c723c */ /* 0x000fec000004187c */
[----:B------:R-:W-:Y:S06]  /*106b0*/  HMMA.16816.F32.BF16 R120, R12, R80, RZ ;  /* 0x000000500c78723c */ /* 0x000fec00000418ff */
[----:B------:R-:W-:Y:S01]  /*106c0*/  HMMA.16816.F32.BF16 R100, R16, R64, RZ ;  /* 0x000000401064723c */ /* 0x000fe200000418ff */
[----:B------:R-:W-:-:S02]  /*106d0*/  IMAD.MOV.U32 R25, RZ, RZ, R98 ;  /* 0x000000ffff197224 */ /* 0x000fc400078e0062 */
[----:B------:R-:W-:-:S03]  /*106e0*/  IMAD.MOV.U32 R24, RZ, RZ, R99 ;  /* 0x000000ffff187224 */ /* 0x000fc600078e0063 */
[----:B------:R-:W-:Y:S06]  /*106f0*/  HMMA.16816.F32.BF16 R204, R4, R60, R88 ;  /* 0x0000003c04cc723c */ /* 0x000fec0000041858 */
[----:B------:R-:W-:Y:S01]  /*10700*/  HMMA.16816.F32.BF16 R88, R12, R56, RZ ;  /* 0x000000380c58723c */ /* 0x000fe200000418ff */
[----:B------:R-:W-:Y:S02]  /*10710*/  IMAD.MOV.U32 R65, RZ, RZ, R126 ;  /* 0x000000ffff417224 */ /* 0x000fe400078e007e */
[----:B------:R-:W-:-:S03]  /*10720*/  IMAD.MOV.U32 R64, RZ, RZ, R127 ;  /* 0x000000ffff407224 */ /* 0x000fc600078e007f */
[----:B------:R-:W-:Y:S06]  /*10730*/  HMMA.16816.F32.BF16 R116, R16, R76, RZ ;  /* 0x0000004c1074723c */ /* 0x000fec00000418ff */
[-C--:B--2---:R-:W-:Y:S06]  /*10740*/  HMMA.16816.F32.BF16 R108, R8, R36.reuse, R108 ;  /* 0x00000024086c723c */ /* 0x084fec000004186c */
[----:B------:R-:W-:Y:S06]  /*10750*/  HMMA.16816.F32.BF16 R104, R4, R36, R104 ;  /* 0x000000240468723c */ /* 0x000fec0000041868 */
[----:B------:R-:W-:Y:S01]  /*10760*/  HMMA.16816.F32.BF16 R112, R12, R76, RZ ;  /* 0x0000004c0c70723c */ /* 0x000fe200000418ff */
[----:B------:R-:W-:-:S02]  /*10770*/  IMAD.MOV.U32 R36, RZ, RZ, R96 ;  /* 0x000000ffff247224 */ /* 0x000fc400078e0060 */
[----:B------:R-:W-:-:S03]  /*10780*/  IMAD.MOV.U32 R37, RZ, RZ, R97 ;  /* 0x000000ffff257224 */ /* 0x000fc600078e0061 */
[----:B------:R-:W-:Y:S06]  /*10790*/  HMMA.16816.F32.BF16 R92, R16, R56, RZ ;  /* 0x00000038105c723c */ /* 0x000fec00000418ff */
[----:B------:R-:W-:Y:S01]  /*107a0*/  HMMA.16816.F32.BF16 R96, R12, R78, RZ ;  /* 0x0000004e0c60723c */ /* 0x000fe200000418ff */
[----:B------:R-:W-:Y:S02]  /*107b0*/  IMAD.MOV.U32 R56, RZ, RZ, R108 ;  /* 0x000000ffff387224 */ /* 0x000fe400078e006c */
[----:B------:R-:W-:-:S03]  /*107c0*/  IMAD.MOV.U32 R57, RZ, RZ, R109 ;  /* 0x000000ffff397224 */ /* 0x000fc600078e006d */
[----:B------:R-:W-:Y:S01]  /*107d0*/  HMMA.16816.F32.BF16 R136, R8, R52, R132 ;  /* 0x000000340888723c */ /* 0x000fe20000041884 */
[----:B------:R-:W-:Y:S02]  /*107e0*/  IMAD.MOV.U32 R61, RZ, RZ, R106 ;  /* 0x000000ffff3d7224 */ /* 0x000fe400078e006a */
[----:B------:R-:W-:-:S03]  /*107f0*/  IMAD.MOV.U32 R60, RZ, RZ, R107 ;  /* 0x000000ffff3c7224 */ /* 0x000fc600078e006b */
[----:B------:R-:W-:Y:S01]  /*10800*/  HMMA.16816.F32.BF16 R128, R12, R84, RZ ;  /* 0x000000540c80723c */ /* 0x000fe200000418ff */
[----:B------:R-:W-:Y:S02]  /*10810*/  IMAD.MOV.U32 R133, RZ, RZ, R124 ;  /* 0x000000ffff857224 */ /* 0x000fe400078e007c */
[----:B------:R-:W-:-:S03]  /*10820*/  IMAD.MOV.U32 R132, RZ, RZ, R125 ;  /* 0x000000ffff847224 */ /* 0x000fc600078e007d */
[----:B------:R-:W-:Y:S06]  /*10830*/  HMMA.16816.F32.BF16 R124, R4, R48, R120 ;  /* 0x00000030047c723c */ /* 0x000fec0000041878 */
[----:B------:R-:W-:Y:S06]  /*10840*/  HMMA.16816.F32.BF16 R100, R8, R28, R100 ;  /* 0x0000001c0864723c */ /* 0x000fec0000041864 */
[----:B---3--:R-:W-:Y:S01]  /*10850*/  HMMA.16816.F32.BF16 R140, R4, R20, R88 ;  /* 0x00000014048c723c */ /* 0x008fe20000041858 */
[----:B------:R-:W-:-:S02]  /*10860*/  IMAD.MOV.U32 R252, RZ, RZ, R136 ;  /* 0x000000fffffc7224 */ /* 0x000fc400078e0088 */
[----:B------:R-:W-:Y:S02]  /*10870*/  IMAD.MOV.U32 R245, RZ, RZ, R137 ;  /* 0x000000fffff57224 */ /* 0x000fe400078e0089 */
[----:B------:R-:W-:Y:S01]  /*10880*/  IMAD.MOV.U32 R211, RZ, RZ, R138 ;  /* 0x000000ffffd37224 */ /* 0x000fe200078e008a */
[----:B------:R-:W-:Y:S01]  /*10890*/  HMMA.16816.F32.BF16 R116, R8, R44, R116 ;  /* 0x0000002c0874723c */ /* 0x000fe20000041874 */
[----:B------:R-:W-:-:S05]  /*108a0*/  IMAD.MOV.U32 R210, RZ, RZ, R139 ;  /* 0x000000ffffd27224 */ /* 0x000fca00078e008b */
[----:B------:R-:W-:Y:S01]  /*108b0*/  HMMA.16816.F32.BF16 R88, R12, R66, RZ ;  /* 0x000000420c58723c */ /* 0x000fe200000418ff */
[----:B------:R-:W-:Y:S02]  /*108c0*/  IMAD.MOV.U32 R120, RZ, RZ, R127 ;  /* 0x000000ffff787224 */ /* 0x000fe400078e007f */
        /* <DEDUP_REMOVED lines=8> */
[----:B------:R-:W-:-:S03]  /*10950*/  IMAD.MOV.U32 R45, RZ, RZ, R101 ;  /* 0x000000ffff2d7224 */ /* 0x000fc600078e0065 */
[----:B------:R-:W-:Y:S01]  /*10960*/  HMMA.16816.F32.BF16 R96, R4, R46, R96 ;  /* 0x0000002e0460723c */ /* 0x000fe20000041860 */
[----:B------:R-:W-:Y:S02]  /*10970*/  IMAD.MOV.U32 R126, RZ, RZ, R116 ;  /* 0x000000ffff7e7224 */ /* 0x000fe400078e0074 */
        /* <DEDUP_REMOVED lines=16> */
[----:B------:R-:W-:Y:S01]  /*10a80*/  IMAD.MOV.U32 R21, RZ, RZ, R98 ;  /* 0x000000ffff157224 */ /* 0x000fe200078e0062 */
[----:B------:R-:W-:Y:S01]  /*10a90*/  HMMA.16816.F32.BF16 R112, R12, R42, RZ ;  /* 0x0000002a0c70723c */ /* 0x000fe200000418ff */
[----:B------:R-:W-:-:S05]  /*10aa0*/  IMAD.MOV.U32 R20, RZ, RZ, R99 ;  /* 0x000000ffff147224 */ /* 0x000fca00078e0063 */
[----:B------:R-:W-:Y:S01]  /*10ab0*/  HMMA.16816.F32.BF16 R96, R4, R38, R92 ;  /* 0x000000260460723c */ /* 0x000fe2000004185c */
[----:B------:R-:W-:Y:S02]  /*10ac0*/  IMAD.MOV.U32 R209, RZ, RZ, R128 ;  /* 0x000000ffffd17224 */ /* 0x000fe400078e0080 */
[----:B------:R-:W-:Y:S02]  /*10ad0*/  IMAD.MOV.U32 R208, RZ, RZ, R129 ;  /* 0x000000ffffd07224 */ /* 0x000fe400078e0081 */
[----:B------:R-:W-:Y:S01]  /*10ae0*/  IMAD.MOV.U32 R135, RZ, RZ, R130 ;  /* 0x000000ffff877224 */ /* 0x000fe200078e0082 */
[----:B------:R-:W-:Y:S01]  /*10af0*/  HMMA.16816.F32.BF16 R40, R16, R42, RZ ;  /* 0x0000002a1028723c */ /* 0x000fe200000418ff */
[----:B------:R-:W-:-:S05]  /*10b00*/  IMAD.MOV.U32 R134, RZ, RZ, R131 ;  /* 0x000000ffff867224 */ /* 0x000fca00078e0083 */
[C---:B------:R-:W-:Y:S01]  /*10b10*/  HMMA.16816.F32.BF16 R128, R4.reuse, R50, R100 ;  /* 0x000000320480723c */ /* 0x040fe20000041864 */
[----:B------:R-:W-:Y:S02]  /*10b20*/  IMAD.MOV.U32 R33, RZ, RZ, R90 ;  /* 0x000000ffff217224 */ /* 0x000fe400078e005a */
[----:B------:R-:W-:Y:S02]  /*10b30*/  IMAD.MOV.U32 R90, RZ, RZ, R124 ;  /* 0x000000ffff5a7224 */ /* 0x000fe400078e007c */
[----:B------:R-:W-:Y:S01]  /*10b40*/  IMAD.MOV.U32 R124, RZ, RZ, R252 ;  /* 0x000000ffff7c7224 */ /* 0x000fe200078e00fc */
[----:B------:R-:W-:Y:S01]  /*10b50*/  HMMA.16816.F32.BF16 R112, R4, R26, R112 ;  /* 0x0000001a0470723c */ /* 0x000fe20000041870 */
[----:B------:R-:W-:Y:S01]  /*10b60*/  IMAD.MOV.U32 R103, RZ, RZ, R32 ;  /* 0x000000ffff677224 */ /* 0x000fe200078e0020 */
[----:B------:R-:W1:Y:S01]  /*10b70*/  S2R R252, SR_TID.X ;  /* 0x0000000000fc7919 */ /* 0x000e620000002100 */
[----:B------:R-:W-:Y:S02]  /*10b80*/  IMAD.MOV.U32 R32, RZ, RZ, R91 ;  /* 0x000000ffff207224 */ /* 0x000fe400078e005b */
[----:B------:R-:W-:Y:S01]  /*10b90*/  IMAD.MOV.U32 R102, RZ, RZ, R24 ;  /* 0x000000ffff667224 */ /* 0x000fe200078e0018 */
[----:B------:R-:W-:Y:S01]  /*10ba0*/  HMMA.16816.F32.BF16 R108, R12, R34, RZ ;  /* 0x000000220c6c723c */ /* 0x000fe200000418ff */
[----:B------:R-:W-:-:S02]  /*10bb0*/  IMAD.MOV.U32 R93, RZ, RZ, R98 ;  /* 0x000000ffff5d7224 */ /* 0x000fc400078e0062 */
[----:B------:R-:W-:Y:S02]  /*10bc0*/  IMAD.MOV.U32 R92, RZ, RZ, R99 ;  /* 0x000000ffff5c7224 */ /* 0x000fe400078e0063 */
[----:B------:R-:W-:Y:S01]  /*10bd0*/  IMAD.MOV.U32 R98, RZ, RZ, R65 ;  /* 0x000000ffff627224 */ /* 0x000fe200078e0041 */
[----:B------:R-:W-:Y:S01]  /*10be0*/  HMMA.16816.F32.BF16 R40, R8, R26, R40 ;  /* 0x0000001a0828723c */ /* 0x000fe20000041828 */
        /* <DEDUP_REMOVED lines=22> */
[----:B-1----:R-:W-:Y:S01]  /*10d50*/  IMAD.SHL.U32 R252, R252, 0x2, RZ ;  /* 0x00000002fcfc7824 */ /* 0x002fe200078e00ff */
[C---:B------:R-:W-:Y:S04]  /*10d60*/  HMMA.16816.F32.BF16 R76, R16.reuse, R78, RZ ;  /* 0x0000004e104c723c */ /* 0x040fe800000418ff */
[----:B------:R-:W-:Y:S02]  /*10d70*/  LOP3.LUT R252, R252, 0x6, RZ, 0xc0, !PT ;  /* 0x00000006fcfc7812 */ /* 0x000fe400078ec0ff */
[C---:B------:R-:W-:Y:S06]  /*10d80*/  HMMA.16816.F32.BF16 R72, R16.reuse, R74, RZ ;  /* 0x0000004a1048723c */ /* 0x040fec00000418ff */
[C---:B------:R-:W-:Y:S06]  /*10d90*/  HMMA.16816.F32.BF16 R64, R16.reuse, R66, RZ ;  /* 0x000000421040723c */ /* 0x040fec00000418ff */
[----:B------:R-:W-:Y:S06]  /*10da0*/  HMMA.16816.F32.BF16 R16, R16, R58, RZ ;  /* 0x0000003a1010723c */ /* 0x000fec00000418ff */
[----:B------:R-:W-:Y:S01]  /*10db0*/  HMMA.16816.F32.BF16 R108, R4, R62, R108 ;  /* 0x0000003e046c723c */ /* 0x000fe2000004186c */
[----:B------:R-:W-:-:S02]  /*10dc0*/  IMAD.MOV.U32 R58, RZ, RZ, R118 ;  /* 0x000000ffff3a7224 */ /* 0x000fc400078e0076 */
[----:B------:R-:W-:-:S03]  /*10dd0*/  IMAD.MOV.U32 R59, RZ, RZ, R117 ;  /* 0x000000ffff3b7224 */ /* 0x000fc600078e0075 */
[C---:B------:R-:W-:Y:S06]  /*10de0*/  HMMA.16816.F32.BF16 R104, R4.reuse, R54, R104 ;  /* 0x000000360468723c */ /* 0x040fec0000041868 */
[----:B------:R-:W-:Y:S01]  /*10df0*/  HMMA.16816.F32.BF16 R136, R4, R22, R12 ;  /* 0x000000160488723c */ /* 0x000fe2000004180c */
[----:B------:R-:W-:Y:S04]  /*10e00*/  LDSM.16.M88.4 R4, [R220+0x2000] ;  /* 0x00200000dc04783b */ /* 0x000fe80000000200 */
[----:B------:R-:W1:Y:S01]  /*10e10*/  LDSM.16.M88.4 R12, [R223] ;  /* 0x00000000df0c783b */ /* 0x000e620000000200 */
[C---:B------:R-:W-:Y:S06]  /*10e20*/  HMMA.16816.F32.BF16 R32, R8.reuse, R62, R32 ;  /* 0x0000003e0820723c */ /* 0x040fec0000041820 */
[----:B------:R-:W-:Y:S01]  /*10e30*/  HMMA.16816.F32.BF16 R84, R8, R54, R84 ;  /* 0x000000360854723c */ /* 0x000fe20000041854 */
[----:B------:R-:W-:-:S02]  /*10e40*/  IMAD.MOV.U32 R62, RZ, RZ, R21 ;  /* 0x000000ffff3e7224 */ /* 0x000fc400078e0015 */
[----:B------:R-:W-:-:S03]  /*10e50*/  IMAD.MOV.U32 R63, RZ, RZ, R20 ;  /* 0x000000ffff3f7224 */ /* 0x000fc600078e0014 */
[C---:B------:R-:W-:Y:S01]  /*10e60*/  HMMA.16816.F32.BF16 R80, R8.reuse, R50, R80 ;  /* 0x000000320850723c */ /* 0x040fe20000041850 */
        /* <DEDUP_REMOVED lines=16> */
[----:B------:R-:W2:Y:S01]  /*10f70*/  LDSM.16.M88.4 R8, [R220] ;  /* 0x00000000dc08783b */ /* 0x000ea20000000200 */
[----:B------:R-:W-:-:S02]  /*10f80*/  IMAD.MOV.U32 R120, RZ, RZ, R209 ;  /* 0x000000ffff787224 */ /* 0x000fc400078e00d1 */
[----:B------:R-:W-:Y:S02]  /*10f90*/  IMAD.MOV.U32 R121, RZ, RZ, R208 ;  /* 0x000000ffff797224 */ /* 0x000fe400078e00d0 */
[C---:B-1----:R-:W-:Y:S01]  /*10fa0*/  HMMA.16816.F32.BF16 R20, R4.reuse, R12, R200 ;  /* 0x0000000c0414723c */ /* 0x042fe200000418c8 */
[----:B------:R-:W-:Y:S02]  /*10fb0*/  IMAD.MOV.U32 R38, RZ, RZ, R101 ;  /* 0x000000ffff267224 */ /* 0x000fe400078e0065 */
[----:B------:R-:W-:Y:S02]  /*10fc0*/  IMAD.MOV.U32 R101, RZ, RZ, R122 ;  /* 0x000000ffff657224 */ /* 0x000fe400078e007a */
[----:B------:R-:W-:Y:S01]  /*10fd0*/  IMAD.MOV.U32 R122, RZ, RZ, R135 ;  /* 0x000000ffff7a7224 */ /* 0x000fe200078e0087 */
[----:B------:R-:W-:Y:S01]  /*10fe0*/  HMMA.16816.F32.BF16 R208, R4, R14, R112 ;  /* 0x0000000e04d0723c */ /* 0x000fe20000041870 */
[----:B------:R-:W-:Y:S02]  /*10ff0*/  IMAD.MOV.U32 R60, RZ, RZ, R29 ;  /* 0x000000ffff3c7224 */ /* 0x000fe400078e001d */
[----:B------:R-:W-:-:S02]  /*11000*/  IMAD.MOV.U32 R29, RZ, RZ, R3 ;  /* 0x000000ffff1d7224 */ /* 0x000fc400078e0003 */
[----:B------:R-:W-:Y:S02]  /*11010*/  IMAD.MOV.U32 R30, RZ, RZ, R2 ;  /* 0x000000ffff1e7224 */ /* 0x000fe400078e0002 */
[----:B------:R-:W-:Y:S02]  /*11020*/  IMAD.MOV.U32 R31, RZ, RZ, R0 ;  /* 0x000000ffff1f7224 */ /* 0x000fe400078e0000 */
[----:B------:R-:W-:-:S04]  /*11030*/  IMAD.U32 R0, RZ, RZ, UR20 ;  /* 0x00000014ff007e24 */ /* 0x000fc8000f8e00ff */
[----:B------:R-:W-:-:S04]  /*11040*/  IMAD R0, R0, 0x80, R252 ;  /* 0x0000008000007824 */ /* 0x000fc800078e02fc */
[----:B------:R-:W-:-:S05]  /*11050*/  IMAD.IADD R2, R236, 0x1, -R0 ;  /* 0x00000001ec027824 */ /* 0x000fca00078e0a00 */
[----:B------:R-:W-:-:S04]  /*11060*/  IABS R2, R2 ;  /* 0x0000000200027213 */ /* 0x000fc80000000000 */
[----:B------:R-:W-:Y:S01]  /*11070*/  I2FP.F32.S32 R2, R2 ;  /* 0x0000000200027245 */ /* 0x000fe20000201400 */
[C---:B--2---:R-:W-:Y:S06]  /*11080*/  HMMA.16816.F32.BF16 R248, R8.reuse, R12, R248 ;  /* 0x0000000c08f8723c */ /* 0x044fec00000418f8 */
        /* <DEDUP_REMOVED lines=26> */
[----:B------:R-:W1:Y:S05]  /*11230*/  LDSM.16.M88.4 R12, [R225] ;  /* 0x00000000e10c783b */ /* 0x000e6a0000000200 */
[-C--:B-1----:R-:W-:Y:S06]  /*11240*/  HMMA.16816.F32.BF16 R40, R4, R12.reuse, R36 ;  /* 0x0000000c0428723c */ /* 0x082fec0000041824 */
[----:B------:R-:W-:Y:S06]  /*11250*/  HMMA.16816.F32.BF16 R44, R8, R12, R44 ;  /* 0x0000000c082c723c */ /* 0x000fec000004182c */
        /* <DEDUP_REMOVED lines=13> */
[----:B------:R-:W-:Y:S01]  /*11330*/  HMMA.16816.F32.BF16 R200, R8, R14, R200 ;  /* 0x0000000e08c8723c */ /* 0x000fe200000418c8 */
[----:B------:R-:W1:Y:S11]  /*11340*/  LDSM.16.M88.4 R12, [R217+0x800] ;  /* 0x00080000d90c783b */ /* 0x000e760000000200 */
[----:B------:R-:W-:-:S06]  /*11350*/  FMUL.FTZ R3, R20, UR31 ;  /* 0x0000001f14037c20 */ /* 0x000fcc0008410000 */
[----:B------:R-:W2:Y:S01]  /*11360*/  MUFU.TANH R3, R3 ;  /* 0x0000000300037308 */ /* 0x000ea20000002400 */
        /* <DEDUP_REMOVED lines=32> */
[----:B------:R-:W-:Y:S02]  /*11570*/  IMAD.MOV.U32 R144, RZ, RZ, R47 ;  /* 0x000000ffff907224 */ /* 0x000fe400078e002f */
[----:B------:R-:W-:Y:S02]  /*11580*/  IMAD.MOV.U32 R147, RZ, RZ, R44 ;  /* 0x000000ffff937224 */ /* 0x000fe400078e002c */
[----:B------:R-:W-:Y:S02]  /*11590*/  IMAD.MOV.U32 R146, RZ, RZ, R46 ;  /* 0x000000ffff927224 */ /* 0x000fe400078e002e */
[----:B------:R-:W-:-:S05]  /*115a0*/  IMAD.MOV.U32 R145, RZ, RZ, R45 ;  /* 0x000000ffff917224 */ /* 0x000fca00078e002d */
[----:B------:R-:W-:Y:S02]  /*115b0*/  IMAD.MOV.U32 R142, RZ, RZ, R38 ;  /* 0x000000ffff8e7224 */ /* 0x000fe400078e0026 */
[----:B------:R-:W-:Y:S02]  /*115c0*/  IMAD.MOV.U32 R140, RZ, RZ, R39 ;  /* 0x000000ffff8c7224 */ /* 0x000fe400078e0027 */
[----:B------:R-:W-:Y:S02]  /*115d0*/  IMAD.MOV.U32 R141, RZ, RZ, R37 ;  /* 0x000000ffff8d7224 */ /* 0x000fe400078e0025 */
[----:B------:R-:W-:Y:S01]  /*115e0*/  IMAD.MOV.U32 R143, RZ, RZ, R36 ;  /* 0x000000ffff8f7224 */ /* 0x000fe200078e0024 */
[C---:B-1----:R-:W-:Y:S06]  /*115f0*/  HMMA.16816.F32.BF16 R24, R4.reuse, R14, R24 ;  /* 0x0000000e0418723c */ /* 0x042fec0000041818 */
[-C--:B------:R-:W-:Y:S06]  /*11600*/  HMMA.16816.F32.BF16 R28, R4, R12.reuse, R28 ;  /* 0x0000000c041c723c */ /* 0x080fec000004181c */
[----:B------:R-:W-:Y:S01]  /*11610*/  HMMA.16816.F32.BF16 R32, R8, R12, R32 ;  /* 0x0000000c0820723c */ /* 0x000fe20000041820 */
[----:B------:R-:W-:-:S04]  /*11620*/  FMUL.FTZ R4, R22, UR31 ;  /* 0x0000001f16047c20 */ /* 0x000fc80008410000 */
[----:B------:R1:W3:Y:S07]  /*11630*/  MUFU.TANH R6, R4 ;  /* 0x0000000400067308 */ /* 0x0002ee0000002400 */
[----:B------:R-:W-:Y:S02]  /*11640*/  IMAD.MOV.U32 R71, RZ, RZ, R24 ;  /* 0x000000ffff477224 */ /* 0x000fe400078e0018 */
[----:B------:R-:W-:Y:S02]  /*11650*/  IMAD.MOV.U32 R70, RZ, RZ, R26 ;  /* 0x000000ffff467224 */ /* 0x000fe400078e001a */
[----:B------:R-:W-:-:S02]  /*11660*/  IMAD.MOV.U32 R69, RZ, RZ, R25 ;  /* 0x000000ffff457224 */ /* 0x000fc400078e0019 */
[----:B------:R-:W-:Y:S02]  /*11670*/  IMAD.MOV.U32 R68, RZ, RZ, R27 ;  /* 0x000000ffff447224 */ /* 0x000fe400078e001b */
[----:B------:R-:W-:Y:S01]  /*11680*/  HMMA.16816.F32.BF16 R24, R8, R14, R16 ;  /* 0x0000000e0818723c */ /* 0x000fe20000041810 */
[----:B-1----:R-:W-:-:S03]  /*11690*/  FMUL.FTZ R4, R108, UR31 ;  /* 0x0000001f6c047c20 */ /* 0x002fc60008410000 */
[----:B------:R-:W-:Y:S01]  /*116a0*/  IMAD.MOV.U32 R139, RZ, RZ, R32 ;  /* 0x000000ffff8b7224 */ /* 0x000fe200078e0020 */
[----:B------:R1:W4:Y:S02]  /*116b0*/  MUFU.TANH R5, R4 ;  /* 0x0000000400057308 */ /* 0x0003240000002400 */
[----:B--2---:R-:W-:Y:S01]  /*116c0*/  FFMA.FTZ R16, R2, -UR19, R3 ;  /* 0x8000001302107c23 */ /* 0x004fe20008010003 */
[----:B------:R-:W-:Y:S02]  /*116d0*/  IMAD.IADD R2, R237, 0x1, -R0 ;  /* 0x00000001ed027824 */ /* 0x000fe400078e0a00 */
[----:B------:R-:W-:Y:S02]  /*116e0*/  IMAD.MOV.U32 R138, RZ, RZ, R34 ;  /* 0x000000ffff8a7224 */ /* 0x000fe400078e0022 */
[----:B------:R-:W-:Y:S01]  /*116f0*/  IMAD.MOV.U32 R136, RZ, RZ, R35 ;  /* 0x000000ffff887224 */ /* 0x000fe200078e0023 */
[----:B------:R-:W-:Y:S01]  /*11700*/  IABS R3, R2 ;  /* 0x0000000200037213 */ /* 0x000fe20000000000 */
[----:B------:R-:W-:-:S03]  /*11710*/  IMAD.MOV.U32 R137, RZ, RZ, R33 ;  /* 0x000000ffff897224 */ /* 0x000fc600078e0021 */
[----:B------:R-:W-:-:S05]  /*11720*/  I2FP.F32.S32 R3, R3 ;  /* 0x0000000300037245 */ /* 0x000fca0000201400 */
[----:B---3--:R-:W-:Y:S01]  /*11730*/  FFMA.FTZ R14, R3, -UR19, R6 ;  /* 0x80000013030e7c23 */ /* 0x008fe20008010006 */
[----:B-1----:R-:W-:Y:S02]  /*11740*/  IMAD.IADD R4, R238, 0x1, -R0 ;  /* 0x00000001ee047824 */ /* 0x002fe400078e0a00 */
[----:B------:R-:W-:-:S03]  /*11750*/  FMUL.FTZ R3, R110, UR31 ;  /* 0x0000001f6e037c20 */ /* 0x000fc60008410000 */
[----:B------:R-:W-:Y:S01]  /*11760*/  IABS R2, R4 ;  /* 0x0000000400027213 */ /* 0x000fe20000000000 */
[----:B------:R-:W-:Y:S01]  /*11770*/  FMUL.FTZ R4, R21, UR31 ;  /* 0x0000001f15047c20 */ /* 0x000fe20008410000 */
[----:B------:R1:W2:Y:S02]  /*11780*/  MUFU.TANH R7, R3 ;  /* 0x0000000300077308 */ /* 0x0002a40000002400 */
[----:B------:R-:W-:-:S05]  /*11790*/  I2FP.F32.S32 R2, R2 ;  /* 0x0000000200027245 */ /* 0x000fca0000201400 */
[----:B----4-:R-:W-:Y:S01]  /*117a0*/  FFMA.FTZ R13, R2, -UR19, R5 ;  /* 0x80000013020d7c23 */ /* 0x010fe20008010005 */
[----:B------:R-:W-:Y:S01]  /*117b0*/  VIADD R2, R0, 0x1 ;  /* 0x0000000100027836 */ /* 0x000fe20000000000 */
[----:B------:R3:W-:Y:S03]  /*117c0*/  MUFU.TANH R9, R4 ;  /* 0x0000000400097308 */ /* 0x0007e60000002400 */
[----:B------:R-:W-:Y:S01]  /*117d0*/  IMAD.IADD R5, R237, 0x1, -R2 ;  /* 0x00000001ed057824 */ /* 0x000fe200078e0a02 */
[----:B------:R-:W-:Y:S01]  /*117e0*/  BAR.SYNC.DEFER_BLOCKING 0x0 ;  /* 0x0000000000007b1d */ /* 0x000fe20000010000 */
[C---:B------:R-:W-:Y:S02]  /*117f0*/  ISETP.GE.AND P4, PT, R2.reuse, R243, PT ;  /* 0x000000f30200720c */ /* 0x040fe40003f86270 */
[----:B------:R-:W-:Y:S01]  /*11800*/  ISETP.GE.AND P3, PT, R2, R242, PT ;  /* 0x000000f20200720c */ /* 0x000fe20003f66270 */
[----:B-1----:R-:W-:Y:S01]  /*11810*/  IMAD.IADD R3, R239, 0x1, -R0 ;  /* 0x00000001ef037824 */ /* 0x002fe200078e0a00 */
[----:B------:R-:W-:-:S02]  /*11820*/  IABS R5, R5 ;  /* 0x0000000500057213 */ /* 0x000fc40000000000 */
[C---:B------:R-:W-:Y:S02]  /*11830*/  ISETP.GE.AND P2, PT, R2.reuse, R241, PT ;  /* 0x000000f10200720c */ /* 0x040fe40003f46270 */
[----:B------:R-:W-:Y:S02]  /*11840*/  IABS R3, R3 ;  /* 0x0000000300037213 */ /* 0x000fe40000000000 */
[C---:B------:R-:W-:Y:S01]  /*11850*/  ISETP.GE.AND P1, PT, R2.reuse, R240, PT ;  /* 0x000000f00200720c */ /* 0x040fe20003f26270 */
[----:B---3--:R-:W-:Y:S02]  /*11860*/  FMUL.FTZ R4, R23, UR31 ;  /* 0x0000001f17047c20 */ /* 0x008fe40008410000 */
[----:B------:R-:W-:Y:S01]  /*11870*/  IMAD.MOV.U32 R6, RZ, RZ, R3 ;  /* 0x000000ffff067224 */ /* 0x000fe200078e0003 */
[C---:B------:R-:W-:Y:S01]  /*11880*/  ISETP.LT.OR P6, PT, R2.reuse, R235, P4 ;  /* 0x000000eb0200720c */ /* 0x040fe200027c1670 */
[----:B------:R-:W-:Y:S01]  /*11890*/  IMAD.MOV.U32 R3, RZ, RZ, R5 ;  /* 0x000000ffff037224 */ /* 0x000fe200078e0005 */
[----:B------:R1:W3:Y:S01]  /*118a0*/  MUFU.TANH R8, R4 ;  /* 0x0000000400087308 */ /* 0x0002e20000002400 */
[----:B------:R-:W-:-:S02]  /*118b0*/  ISETP.LT.OR P5, PT, R2, R233, P3 ;  /* 0x000000e90200720c */ /* 0x000fc40001fa1670 */
[----:B------:R-:W-:Y:S02]  /*118c0*/  I2FP.F32.S32 R6, R6 ;  /* 0x0000000600067245 */ /* 0x000fe40000201400 */
[----:B------:R-:W-:Y:S02]  /*118d0*/  I2FP.F32.S32 R3, R3 ;  /* 0x0000000300037245 */ /* 0x000fe40000201400 */
[----:B------:R-:W-:Y:S01]  /*118e0*/  ISETP.LT.OR P2, PT, R2, R234, P2 ;  /* 0x000000ea0200720c */ /* 0x000fe20001741670 */
[----:B--2---:R-:W-:Y:S01]  /*118f0*/  FFMA.FTZ R10, R6, -UR19, R7 ;  /* 0x80000013060a7c23 */ /* 0x004fe20008010007 */
[----:B------:R-:W-:Y:S02]  /*11900*/  ISETP.LT.OR P0, PT, R2, R232, P1 ;  /* 0x000000e80200720c */ /* 0x000fe40000f01670 */
[----:B------:R-:W-:-:S04]  /*11910*/  ISETP.GE.AND P1, PT, R0, R242, PT ;  /* 0x000000f20000720c */ /* 0x000fc80003f26270 */
[----:B------:R-:W-:Y:S01]  /*11920*/  ISETP.LT.OR P1, PT, R0, R233, P1 ;  /* 0x000000e90000720c */ /* 0x000fe20000f21670 */
[----:B-1----:R-:W-:Y:S02]  /*11930*/  IMAD.IADD R4, R236, 0x1, -R2 ;  /* 0x00000001ec047824 */ /* 0x002fe400078e0a02 */
[----:B---3--:R-:W-:Y:S01]  /*11940*/  FFMA.FTZ R8, R3, -UR19, R8 ;  /* 0x8000001303087c23 */ /* 0x008fe20008010008 */
[----:B------:R-:W-:Y:S01]  /*11950*/  FMUL.FTZ R3, R109, UR31 ;  /* 0x0000001f6d037c20 */ /* 0x000fe20008410000 */
[----:B------:R-:W-:Y:S02]  /*11960*/  @P2 LOP3.LUT R231, R231, 0x8, RZ, 0xfc, !PT ;  /* 0x00000008e7e72812 */ /* 0x000fe400078efcff */
[----:B------:R-:W-:Y:S01]  /*11970*/  IABS R4, R4 ;  /* 0x0000000400047213 */ /* 0x000fe20000000000 */
[----:B------:R1:W2:Y:S01]  /*11980*/  MUFU.TANH R5, R3 ;  /* 0x0000000300057308 */ /* 0x0002a20000002400 */
[----:B------:R-:W-:Y:S02]  /*11990*/  ISETP.GE.AND P2, PT, R0, R243, PT ;  /* 0x000000f30000720c */ /* 0x000fe40003f46270 */
[----:B------:R-:W-:-:S02]  /*119a0*/  I2FP.F32.S32 R4, R4 ;  /* 0x0000000400047245 */ /* 0x000fc40000201400 */
[----:B------:R-:W-:Y:S02]  /*119b0*/  ISETP.LT.OR P2, PT, R0, R235, P2 ;  /* 0x000000eb0000720c */ /* 0x000fe40001741670 */
[----:B------:R-:W-:Y:S01]  /*119c0*/  FSEL R20, R14, -INF , !P1 ;  /* 0xff8000000e147808 */ /* 0x000fe20004800000 */
[----:B------:R-:W-:Y:S01]  /*119d0*/  FFMA.FTZ R9, R4, -UR19, R9 ;  /* 0x8000001304097c23 */ /* 0x000fe20008010009 */
[----:B------:R-:W-:Y:S01]  /*119e0*/  FMUL.FTZ R4, R111, UR31 ;  /* 0x0000001f6f047c20 */ /* 0x000fe20008410000 */
[----:B------:R-:W-:Y:S02]  /*119f0*/  FSEL R18, R16, -INF , !P2 ;  /* 0xff80000010127808 */ /* 0x000fe40005000000 */
[C---:B------:R-:W-:Y:S02]  /*11a00*/  ISETP.GE.AND P2, PT, R0.reuse, R241, PT ;  /* 0x000000f10000720c */ /* 0x040fe40003f46270 */
[C---:B------:R-:W-:Y:S01]  /*11a10*/  ISETP.GE.AND P1, PT, R0.reuse, R240, PT ;  /* 0x000000f00000720c */ /* 0x040fe20003f26270 */
[----:B------:R-:W3:Y:S01]  /*11a20*/  MUFU.TANH R4, R4 ;  /* 0x0000000400047308 */ /* 0x000ee20000002400 */
[----:B------:R-:W-:Y:S01]  /*11a30*/  ISETP.LT.OR P2, PT, R0, R234, P2 ;  /* 0x000000ea0000720c */ /* 0x000fe20001741670 */
[--C-:B-1----:R-:W-:Y:S01]  /*11a40*/  IMAD.IADD R3, R238, 0x1, -R2.reuse ;  /* 0x00000001ee037824 */ /* 0x102fe200078e0a02 */
[----:B------:R-:W-:Y:S01]  /*11a50*/  ISETP.LT.OR P1, PT, R0, R232, P1 ;  /* 0x000000e80000720c */ /* 0x000fe20000f21670 */
[----:B------:R-:W-:Y:S01]  /*11a60*/  IMAD.IADD R2, R239, 0x1, -R2 ;  /* 0x00000001ef027824 */ /* 0x000fe200078e0a02 */
[----:B------:R-:W-:-:S02]  /*11a70*/  LOP3.LUT R231, R231, 0xfffffffb, RZ, 0xc0, !PT ;  /* 0xfffffffbe7e77812 */ /* 0x000fc400078ec0ff */
[----:B------:R-:W-:Y:S01]  /*11a80*/  IABS R7, R3 ;  /* 0x0000000300077213 */ /* 0x000fe20000000000 */
[----:B------:R-:W-:Y:S01]  /*11a90*/  FMUL.FTZ R3, R200, UR31 ;  /* 0x0000001fc8037c20 */ /* 0x000fe20008410000 */
[----:B------:R-:W-:Y:S02]  /*11aa0*/  IABS R6, R2 ;  /* 0x0000000200067213 */ /* 0x000fe40000000000 */
[----:B------:R-:W-:Y:S01]  /*11ab0*/  FSEL R32, R13, -INF , !P2 ;  /* 0xff8000000d207808 */ /* 0x000fe20005000000 */
[----:B------:R-:W-:Y:S01]  /*11ac0*/  IMAD.MOV.U32 R2, RZ, RZ, R7 ;  /* 0x000000ffff027224 */ /* 0x000fe200078e0007 */
[----:B------:R-:W-:Y:S01]  /*11ad0*/  FSEL R34, R10, -INF , !P1 ;  /* 0xff8000000a227808 */ /* 0x000fe20004800000 */
[----:B------:R1:W-:Y:S01]  /*11ae0*/  MUFU.TANH R7, R3 ;  /* 0x0000000300077308 */ /* 0x0003e20000002400 */
[----:B------:R-:W-:Y:S02]  /*11af0*/  FSEL R35, R8, -INF , !P5 ;  /* 0xff80000008237808 */ /* 0x000fe40006800000 */
[----:B------:R-:W-:-:S02]  /*11b00*/  I2FP.F32.S32 R2, R2 ;  /* 0x0000000200027245 */ /* 0x000fc40000201400 */
[----:B------:R-:W-:Y:S02]  /*11b10*/  @P0 LOP3.LUT R231, R231, 0x4, RZ, 0xfc, !PT ;  /* 0x00000004e7e70812 */ /* 0x000fe400078efcff */
[----:B------:R-:W-:Y:S01]  /*11b20*/  FSEL R33, R9, -INF , !P6 ;  /* 0xff80000009217808 */ /* 0x000fe20007000000 */
[----:B--2---:R-:W-:Y:S01]  /*11b30*/  FFMA.FTZ R12, R2, -UR19, R5 ;  /* 0x80000013020c7c23 */ /* 0x004fe20008010005 */
[----:B------:R-:W-:-:S04]  /*11b40*/  FMUL.FTZ R2, R208, UR31 ;  /* 0x0000001fd0027c20 */ /* 0x000fc80008410000 */
[----:B------:R2:W-:Y:S01]  /*11b50*/  MUFU.TANH R15, R2 ;  /* 0x00000002000f7308 */ /* 0x0005e20000002400 */
[----:B-1----:R-:W-:Y:S01]  /*11b60*/  I2FP.F32.S32 R3, R6 ;  /* 0x0000000600037245 */ /* 0x002fe20000201400 */
[----:B------:R-:W-:-:S04]  /*11b70*/  FMUL.FTZ R6, R202, UR31 ;  /* 0x0000001fca067c20 */ /* 0x000fc80008410000 */
[----:B---3--:R-:W-:Y:S01]  /*11b80*/  FFMA.FTZ R11, R3, -UR19, R4 ;  /* 0x80000013030b7c23 */ /* 0x008fe20008010004 */
[----:B------:R-:W-:Y:S01]  /*11b90*/  VIADD R3, R0, 0x8 ;  /* 0x0000000800037836 */ /* 0x000fe20000000000 */
[----:B------:R1:W3:Y:S03]  /*11ba0*/  MUFU.TANH R17, R6 ;  /* 0x0000000600117308 */ /* 0x0002e60000002400 */
[--C-:B------:R-:W-:Y:S01]  /*11bb0*/  IMAD.IADD R4, R236, 0x1, -R3.reuse ;  /* 0x00000001ec047824 */ /* 0x100fe200078e0a03 */
[----:B------:R-:W-:Y:S01]  /*11bc0*/  ISETP.GE.AND P4, PT, R3, R243, PT ;  /* 0x000000f30300720c */ /* 0x000fe20003f86270 */
[----:B--2---:R-:W-:Y:S01]  /*11bd0*/  IMAD.IADD R2, R237, 0x1, -R3 ;  /* 0x00000001ed027824 */ /* 0x004fe200078e0a03 */
[----:B------:R-:W-:Y:S02]  /*11be0*/  ISETP.GE.AND P3, PT, R3, R242, PT ;  /* 0x000000f20300720c */ /* 0x000fe40003f66270 */
[----:B------:R-:W-:-:S02]  /*11bf0*/  IABS R5, R4 ;  /* 0x0000000400057213 */ /* 0x000fc40000000000 */
[----:B------:R-:W-:Y:S02]  /*11c00*/  IABS R4, R2 ;  /* 0x0000000200047213 */ /* 0x000fe40000000000 */
[C---:B------:R-:W-:Y:S02]  /*11c10*/  ISETP.GE.AND P2, PT, R3.reuse, R241, PT ;  /* 0x000000f10300720c */ /* 0x040fe40003f46270 */
[----:B------:R-:W-:Y:S01]  /*11c20*/  I2FP.F32.S32 R4, R4 ;  /* 0x0000000400047245 */ /* 0x000fe20000201400 */
[----:B-1----:R-:W-:Y:S01]  /*11c30*/  IMAD.IADD R6, R238, 0x1, -R3 ;  /* 0x00000001ee067824 */ /* 0x002fe200078e0a03 */
[----:B------:R-:W-:Y:S02]  /*11c40*/  ISETP.GE.AND P1, PT, R3, R240, PT ;  /* 0x000000f00300720c */ /* 0x000fe40003f26270 */
[----:B------:R-:W-:Y:S02]  /*11c50*/  I2FP.F32.S32 R5, R5 ;  /* 0x0000000500057245 */ /* 0x000fe40000201400 */
[----:B------:R-:W-:Y:S01]  /*11c60*/  IABS R2, R6 ;  /* 0x0000000600027213 */ /* 0x000fe20000000000 */
[----:B---3--:R-:W-:Y:S01]  /*11c70*/  FFMA.FTZ R6, R4, -UR19, R17 ;  /* 0x8000001304067c23 */ /* 0x008fe20008010011 */
[----:B------:R-:W-:Y:S01]  /*11c80*/  FMUL.FTZ R4, R201, UR31 ;  /* 0x0000001fc9047c20 */ /* 0x000fe20008410000 */
[----:B------:R-:W-:Y:S01]  /*11c90*/  ISETP.LT.OR P6, PT, R3, R235, P4 ;  /* 0x000000eb0300720c */ /* 0x000fe200027c1670 */
[----:B------:R-:W-:Y:S01]  /*11ca0*/  FFMA.FTZ R7, R5, -UR19, R7 ;  /* 0x8000001305077c23 */ /* 0x000fe20008010007 */
[----:B------:R-:W-:Y:S01]  /*11cb0*/  I2FP.F32.S32 R2, R2 ;  /* 0x0000000200027245 */ /* 0x000fe20000201400 */
[----:B------:R1:W-:Y:S01]  /*11cc0*/  MUFU.TANH R13, R4 ;  /* 0x00000004000d7308 */ /* 0x0003e20000002400 */
[----:B------:R-:W-:-:S02]  /*11cd0*/  ISETP.LT.OR P5, PT, R3, R233, P3 ;  /* 0x000000e90300720c */ /* 0x000fc40001fa1670 */
[----:B------:R-:W-:Y:S01]  /*11ce0*/  ISETP.LT.OR P2, PT, R3, R234, P2 ;  /* 0x000000ea0300720c */ /* 0x000fe20001741670 */
[----:B------:R-:W-:Y:S01]  /*11cf0*/  FFMA.FTZ R15, R2, -UR19, R15 ;  /* 0x80000013020f7c23 */ /* 0x000fe2000801000f */
[----:B------:R-:W-:Y:S01]  /*11d00*/  FMUL.FTZ R2, R203, UR31 ;  /* 0x0000001fcb027c20 */ /* 0x000fe20008410000 */
[----:B------:R-:W-:Y:S01]  /*11d10*/  ISETP.LT.OR P0, PT, R3, R232, P1 ;  /* 0x000000e80300720c */ /* 0x000fe20000f01670 */
[----:B------:R-:W-:Y:S01]  /*11d20*/  IMAD.IADD R3, R239, 0x1, -R3 ;  /* 0x00000001ef037824 */ /* 0x000fe200078e0a03 */
[C---:B------:R-:W-:Y:S01]  /*11d30*/  LOP3.LUT P4, RZ, R231.reuse, 0x8, RZ, 0xc0, !PT ;  /* 0x00000008e7ff7812 */ /* 0x040fe2000788c0ff */
[----:B------:R2:W3:Y:S01]  /*11d40*/  MUFU.TANH R8, R2 ;  /* 0x0000000200087308 */ /* 0x0004e20000002400 */
[C---:B------:R-:W-:Y:S02]  /*11d50*/  LOP3.LUT P3, RZ, R231.reuse, 0x4, RZ, 0xc0, !PT ;  /* 0x00000004e7ff7812 */ /* 0x040fe4000786c0ff */
[----:B------:R-:W-:Y:S02]  /*11d60*/  IABS R9, R3 ;  /* 0x0000000300097213 */ /* 0x000fe40000000000 */
[----:B------:R-:W-:-:S02]  /*11d70*/  LOP3.LUT R231, R231, 0xfffffffd, RZ, 0xc0, !PT ;  /* 0xfffffffde7e77812 */ /* 0x000fc400078ec0ff */
[----:B------:R-:W-:Y:S01]  /*11d80*/  FSEL R38, R12, -INF , !P4 ;  /* 0xff8000000c267808 */ /* 0x000fe20006000000 */
[----:B-1----:R-:W-:Y:S01]  /*11d90*/  FMUL.FTZ R4, R210, UR31 ;  /* 0x0000001fd2047c20 */ /* 0x002fe20008410000 */
[----:B------:R-:W-:Y:S02]  /*11da0*/  @P2 LOP3.LUT R231, R231, 0x2, RZ, 0xfc, !PT ;  /* 0x00000002e7e72812 */ /* 0x000fe400078efcff */
[----:B------:R-:W-:Y:S01]  /*11db0*/  FSEL R47, R11, -INF , !P3 ;  /* 0xff8000000b2f7808 */ /* 0x000fe20005800000 */
[----:B------:R1:W4:Y:S01]  /*11dc0*/  MUFU.TANH R10, R4 ;  /* 0x00000004000a7308 */ /* 0x0003220000002400 */
[----:B------:R-:W-:Y:S02]  /*11dd0*/  FSEL R19, R7, -INF , !P6 ;  /* 0xff80000007137808 */ /* 0x000fe40007000000 */
[----:B------:R-:W-:Y:S01]  /*11de0*/  FSEL R22, R6, -INF , !P5 ;  /* 0xff80000006167808 */ /* 0x000fe20006800000 */
[----:B--2---:R-:W-:-:S04]  /*11df0*/  VIADD R2, R0, 0x9 ;  /* 0x0000000900027836 */ /* 0x004fc80000000000 */
[--C-:B------:R-:W-:Y:S01]  /*11e00*/  IMAD.IADD R5, R237, 0x1, -R2.reuse ;  /* 0x00000001ed057824 */ /* 0x100fe200078e0a02 */
[C---:B------:R-:W-:Y:S02]  /*11e10*/  ISETP.GE.AND P4, PT, R2.reuse, R243, PT ;  /* 0x000000f30200720c */ /* 0x040fe40003f86270 */
[C---:B------:R-:W-:Y:S02]  /*11e20*/  ISETP.GE.AND P3, PT, R2.reuse, R242, PT ;  /* 0x000000f20200720c */ /* 0x040fe40003f66270 */
[----:B------:R-:W-:Y:S01]  /*11e30*/  IABS R3, R5 ;  /* 0x0000000500037213 */ /* 0x000fe20000000000 */
[----:B------:R-:W-:Y:S01]  /*11e40*/  IMAD.MOV.U32 R5, RZ, RZ, R9 ;  /* 0x000000ffff057224 */ /* 0x000fe200078e0009 */
[----:B------:R-:W-:Y:S01]  /*11e50*/  ISETP.GE.AND P2, PT, R2, R241, PT ;  /* 0x000000f10200720c */ /* 0x000fe20003f46270 */
[----:B-1----:R-:W-:Y:S01]  /*11e60*/  IMAD.IADD R4, R236, 0x1, -R2 ;  /* 0x00000001ec047824 */ /* 0x002fe200078e0a02 */
[----:B------:R-:W-:Y:S02]  /*11e70*/  I2FP.F32.S32 R3, R3 ;  /* 0x0000000300037245 */ /* 0x000fe40000201400 */
[----:B------:R-:W-:-:S02]  /*11e80*/  I2FP.F32.S32 R5, R5 ;  /* 0x0000000500057245 */ /* 0x000fc40000201400 */
[----:B------:R-:W-:Y:S01]  /*11e90*/  IABS R4, R4 ;  /* 0x0000000400047213 */ /* 0x000fe20000000000 */
[----:B---3--:R-:W-:Y:S01]  /*11ea0*/  FFMA.FTZ R8, R3, -UR19, R8 ;  /* 0x8000001303087c23 */ /* 0x008fe20008010008 */
[----:B------:R-:W-:Y:S01]  /*11eb0*/  FMUL.FTZ R3, R209, UR31 ;  /* 0x0000001fd1037c20 */ /* 0x000fe20008410000 */
[----:B----4-:R-:W-:Y:S01]  /*11ec0*/  FFMA.FTZ R10, R5, -UR19, R10 ;  /* 0x80000013050a7c23 */ /* 0x010fe2000801000a */
[----:B------:R-:W-:Y:S02]  /*11ed0*/  I2FP.F32.S32 R4, R4 ;  /* 0x0000000400047245 */ /* 0x000fe40000201400 */
[----:B------:R1:W2:Y:S01]  /*11ee0*/  MUFU.TANH R5, R3 ;  /* 0x0000000300057308 */ /* 0x0002a20000002400 */
[----:B------:R-:W-:Y:S02]  /*11ef0*/  ISETP.GE.AND P1, PT, R2, R240, PT ;  /* 0x000000f00200720c */ /* 0x000fe40003f26270 */
[----:B------:R-:W-:Y:S01]  /*11f00*/  FFMA.FTZ R9, R4, -UR19, R13 ;  /* 0x8000001304097c23 */ /* 0x000fe2000801000d */
[----:B------:R-:W-:Y:S01]  /*11f10*/  FMUL.FTZ R4, R211, UR31 ;  /* 0x0000001fd3047c20 */ /* 0x000fe20008410000 */
[----:B------:R-:W-:-:S02]  /*11f20*/  ISETP.LT.OR P6, PT, R2, R235, P4 ;  /* 0x000000eb0200720c */ /* 0x000fc400027c1670 */
[C---:B------:R-:W-:Y:S02]  /*11f30*/  ISETP.LT.OR P5, PT, R2.reuse, R233, P3 ;  /* 0x000000e90200720c */ /* 0x040fe40001fa1670 */
[C---:B------:R-:W-:Y:S01]  /*11f40*/  ISETP.LT.OR P2, PT, R2.reuse, R234, P2 ;  /* 0x000000ea0200720c */ /* 0x040fe20001741670 */
[----:B------:R-:W3:Y:S01]  /*11f50*/  MUFU.TANH R4, R4 ;  /* 0x0000000400047308 */ /* 0x000ee20000002400 */
[----:B------:R-:W-:Y:S02]  /*11f60*/  ISETP.LT.OR P1, PT, R2, R232, P1 ;  /* 0x000000e80200720c */ /* 0x000fe40000f21670 */
[C---:B------:R-:W-:Y:S02]  /*11f70*/  LOP3.LUT P4, RZ, R231.reuse, 0x2, RZ, 0xc0, !PT ;  /* 0x00000002e7ff7812 */ /* 0x040fe4000788c0ff */
[----:B------:R-:W-:Y:S01]  /*11f80*/  LOP3.LUT R231, R231, 0xfffffff7, RZ, 0xc0, !PT ;  /* 0xfffffff7e7e77812 */ /* 0x000fe200078ec0ff */
[--C-:B-1----:R-:W-:Y:S01]  /*11f90*/  IMAD.IADD R3, R238, 0x1, -R2.reuse ;  /* 0x00000001ee037824 */ /* 0x102fe200078e0a02 */
[----:B------:R-:W-:Y:S01]  /*11fa0*/  FSEL R44, R15, -INF , !P4 ;  /* 0xff8000000f2c7808 */ /* 0x000fe20006000000 */
[----:B------:R-:W-:Y:S01]  /*11fb0*/  IMAD.IADD R2, R239, 0x1, -R2 ;  /* 0x00000001ef027824 */ /* 0x000fe200078e0a02 */
[----:B------:R-:W-:-:S02]  /*11fc0*/  FSEL R17, R8, -INF , !P5 ;  /* 0xff80000008117808 */ /* 0x000fc40006800000 */
[----:B------:R-:W-:Y:S01]  /*11fd0*/  IABS R7, R3 ;  /* 0x0000000300077213 */ /* 0x000fe20000000000 */
[----:B------:R-:W-:Y:S01]  /*11fe0*/  FMUL.FTZ R3, R128, UR31 ;  /* 0x0000001f80037c20 */ /* 0x000fe20008410000 */
[----:B------:R-:W-:Y:S02]  /*11ff0*/  IABS R6, R2 ;  /* 0x0000000200067213 */ /* 0x000fe40000000000 */
[----:B------:R-:W-:Y:S01]  /*12000*/  @P2 LOP3.LUT R231, R231, 0x8, RZ, 0xfc, !PT ;  /* 0x00000008e7e72812 */ /* 0x000fe200078efcff */
[----:B------:R-:W-:Y:S01]  /*12010*/  IMAD.MOV.U32 R2, RZ, RZ, R7 ;  /* 0x000000ffff027224 */ /* 0x000fe200078e0007 */
[----:B------:R-:W-:Y:S01]  /*12020*/  FSEL R46, R10, -INF , !P0 ;  /* 0xff8000000a2e7808 */ /* 0x000fe20004000000 */
[----:B------:R1:W-:Y:S01]  /*12030*/  MUFU.TANH R7, R3 ;  /* 0x0000000300077308 */ /* 0x0003e20000002400 */
[----:B------:R-:W-:Y:S02]  /*12040*/  LOP3.LUT R231, R231, 0xfffffffb, RZ, 0xc0, !PT ;  /* 0xfffffffbe7e77812 */ /* 0x000fe400078ec0ff */
        /* <DEDUP_REMOVED lines=37> */
[----:B------:R-:W-:Y:S02]  /*122a0*/  LOP3.LUT P3, RZ, R231, 0x4, RZ, 0xc0, !PT ;  /* 0x00000004e7ff7812 */ /* 0x000fe4000786c0ff */
[----:B------:R-:W-:Y:S02]  /*122b0*/  IABS R9, R3 ;  /* 0x0000000300097213 */ /* 0x000fe40000000000 */
[----:B------:R-:W-:-:S02]  /*122c0*/  FSEL R7, R7, -INF , !P6 ;  /* 0xff80000007077808 */ /* 0x000fc40007000000 */
[----:B------:R-:W-:Y:S01]  /*122d0*/  LOP3.LUT R231, R231, 0xfffffffd, RZ, 0xc0, !PT ;  /* 0xfffffffde7e77812 */ /* 0x000fe200078ec0ff */
[----:B-1----:R-:W-:Y:S01]  /*122e0*/  FMUL.FTZ R4, R206, UR31 ;  /* 0x0000001fce047c20 */ /* 0x002fe20008410000 */
[----:B------:R-:W-:Y:S01]  /*122f0*/  FSEL R21, R12, -INF , !P4 ;  /* 0xff8000000c157808 */ /* 0x000fe20006000000 */
[----:B------:R-:W-:Y:S01]  /*12300*/  STL [R1+0x24], R7 ;  /* 0x0000240701007387 */ /* 0x000fe20000100800 */
[----:B------:R-:W-:Y:S01]  /*12310*/  @P2 LOP3.LUT R231, R231, 0x2, RZ, 0xfc, !PT ;  /* 0x00000002e7e72812 */ /* 0x000fe200078efcff */
[----:B------:R1:W4:Y:S01]  /*12320*/  MUFU.TANH R10, R4 ;  /* 0x00000004000a7308 */ /* 0x0003220000002400 */
        /* <DEDUP_REMOVED lines=22> */
[----:B------:R-:W-:Y:S01]  /*12490*/  ISETP.LT.OR P1, PT, R2, R232, P1 ;  /* 0x000000e80200720c */ /* 0x000fe20000f21670 */
[----:B------:R-:W3:Y:S01]  /*124a0*/  MUFU.TANH R4, R4 ;  /* 0x0000000400047308 */ /* 0x000ee20000002400 */
[C---:B------:R-:W-:Y:S02]  /*124b0*/  LOP3.LUT P4, RZ, R231.reuse, 0x2, RZ, 0xc0, !PT ;  /* 0x00000002e7ff7812 */ /* 0x040fe4000788c0ff */
[----:B------:R-:W-:Y:S02]  /*124c0*/  LOP3.LUT R231, R231, 0xfffffff7, RZ, 0xc0, !PT ;  /* 0xfffffff7e7e77812 */ /* 0x000fe400078ec0ff */
[----:B-1----:R-:W-:Y:S02]  /*124d0*/  FSEL R3, R6, -INF , !P5 ;  /* 0xff80000006037808 */ /* 0x002fe40006800000 */
[----:B------:R-:W-:-:S03]  /*124e0*/  ISETP.LT.OR P5, PT, R2, R233, P3 ;  /* 0x000000e90200720c */ /* 0x000fc60001fa1670 */
[----:B------:R-:W-:Y:S01]  /*124f0*/  @P2 LOP3.LUT R231, R231, 0x8, RZ, 0xfc, !PT ;  /* 0x00000008e7e72812 */ /* 0x000fe200078efcff */
[----:B------:R1:W-:Y:S03]  /*12500*/  STL [R1+0x54], R3 ;  /* 0x0000540301007387 */ /* 0x0003e60000100800 */
[----:B------:R-:W-:-:S04]  /*12510*/  LOP3.LUT R231, R231, 0xfffffffb, RZ, 0xc0, !PT ;  /* 0xfffffffbe7e77812 */ /* 0x000fc800078ec0ff */
[----:B------:R-:W-:Y:S01]  /*12520*/  @P1 LOP3.LUT R231, R231, 0x4, RZ, 0xfc, !PT ;  /* 0x00000004e7e71812 */ /* 0x000fe200078efcff */
[--C-:B-1----:R-:W-:Y:S02]  /*12530*/  IMAD.IADD R3, R238, 0x1, -R2.reuse ;  /* 0x00000001ee037824 */ /* 0x102fe400078e0a02 */
[----:B------:R-:W-:-:S03]  /*12540*/  IMAD.IADD R2, R239, 0x1, -R2 ;  /* 0x00000001ef027824 */ /* 0x000fc600078e0a02 */
[----:B------:R-:W-:Y:S01]  /*12550*/  IABS R7, R3 ;  /* 0x0000000300077213 */ /* 0x000fe20000000000 */
[----:B------:R-:W-:Y:S01]  /*12560*/  FMUL.FTZ R3, R116, UR31 ;  /* 0x0000001f74037c20 */ /* 0x000fe20008410000 */
[----:B------:R-:W-:-:S03]  /*12570*/  IABS R6, R2 ;  /* 0x0000000200067213 */ /* 0x000fc60000000000 */
[----:B------:R-:W-:Y:S02]  /*12580*/  IMAD.MOV.U32 R2, RZ, RZ, R7 ;  /* 0x000000ffff027224 */ /* 0x000fe400078e0007 */
[----:B------:R1:W4:Y:S03]  /*12590*/  MUFU.TANH R7, R3 ;  /* 0x0000000300077308 */ /* 0x0003260000002400 */
[----:B------:R-:W-:-:S05]  /*125a0*/  I2FP.F32.S32 R2, R2 ;  /* 0x0000000200027245 */ /* 0x000fca0000201400 */
        /* <DEDUP_REMOVED lines=14> */
[----:B------:R-:W-:Y:S02]  /*12690*/  I2FP.F32.S32 R5, R5 ;  /* 0x0000000500057245 */ /* 0x000fe40000201400 */
[----:B------:R-:W-:Y:S01]  /*126a0*/  I2FP.F32.S32 R4, R4 ;  /* 0x0000000400047245 */ /* 0x000fe20000201400 */
[----:B-1----:R-:W-:Y:S02]  /*126b0*/  IMAD.IADD R6, R238, 0x1, -R3 ;  /* 0x00000001ee067824 */ /* 0x002fe400078e0a03 */
[----:B----4-:R-:W-:Y:S01]  /*126c0*/  FFMA.FTZ R7, R5, -UR19, R7 ;  /* 0x8000001305077c23 */ /* 0x010fe20008010007 */
[----:B------:R-:W-:Y:S02]  /*126d0*/  FSEL R5, R13, -INF , !P4 ;  /* 0xff8000000d057808 */ /* 0x000fe40006000000 */
[----:B------:R-:W-:-:S02]  /*126e0*/  ISETP.GE.AND P4, PT, R3, R243, PT ;  /* 0x000000f30300720c */ /* 0x000fc40003f86270 */
[----:B------:R-:W-:Y:S01]  /*126f0*/  IABS R2, R6 ;  /* 0x0000000600027213 */ /* 0x000fe20000000000 */
[----:B---3--:R-:W-:Y:S01]  /*12700*/  FFMA.FTZ R6, R4, -UR19, R15 ;  /* 0x8000001304067c23 */ /* 0x008fe2000801000f */
[----:B------:R-:W-:Y:S01]  /*12710*/  FMUL.FTZ R4, R117, UR31 ;  /* 0x0000001f75047c20 */ /* 0x000fe20008410000 */
[----:B------:R1:W-:Y:S01]  /*12720*/  STL [R1+0x50], R5 ;  /* 0x0000500501007387 */ /* 0x0003e20000100800 */
[----:B------:R-:W-:Y:S02]  /*12730*/  I2FP.F32.S32 R2, R2 ;  /* 0x0000000200027245 */ /* 0x000fe40000201400 */
[----:B------:R2:W-:Y:S01]  /*12740*/  MUFU.TANH R13, R4 ;  /* 0x00000004000d7308 */ /* 0x0005e20000002400 */
[----:B------:R-:W-:Y:S02]  /*12750*/  ISETP.GE.AND P1, PT, R3, R240, PT ;  /* 0x000000f00300720c */ /* 0x000fe40003f26270 */
[----:B------:R-:W-:Y:S01]  /*12760*/  FFMA.FTZ R14, R2, -UR19, R14 ;  /* 0x80000013020e7c23 */ /* 0x000fe2000801000e */
[----:B------:R-:W-:Y:S01]  /*12770*/  FMUL.FTZ R2, R119, UR31 ;  /* 0x0000001f77027c20 */ /* 0x000fe20008410000 */
[----:B------:R-:W-:-:S02]  /*12780*/  ISETP.LT.OR P2, PT, R3, R234, P2 ;  /* 0x000000ea0300720c */ /* 0x000fc40001741670 */
[----:B--2---:R-:W-:Y:S02]  /*12790*/  FSEL R4, R10, -INF , !P0 ;  /* 0xff8000000a047808 */ /* 0x004fe40004000000 */
[----:B------:R-:W-:Y:S02]  /*127a0*/  ISETP.LT.OR P0, PT, R3, R232, P1 ;  /* 0x000000e80300720c */ /* 0x000fe40000f01670 */
[----:B-1----:R-:W-:Y:S01]  /*127b0*/  FSEL R5, R9, -INF , !P6 ;  /* 0xff80000009057808 */ /* 0x002fe20007000000 */
[----:B------:R1:W-:Y:S01]  /*127c0*/  STL [R1+0x5c], R4 ;  /* 0x00005c0401007387 */ /* 0x0003e20000100800 */
[----:B------:R-:W-:Y:S02]  /*127d0*/  ISETP.LT.OR P6, PT, R3, R235, P4 ;  /* 0x000000eb0300720c */ /* 0x000fe400027c1670 */
[----:B------:R-:W-:Y:S01]  /*127e0*/  LOP3.LUT P4, RZ, R231, 0x8, RZ, 0xc0, !PT ;  /* 0x00000008e7ff7812 */ /* 0x000fe2000788c0ff */
[----:B------:R2:W-:Y:S01]  /*127f0*/  STL [R1+0x1c], R5 ;  /* 0x00001c0501007387 */ /* 0x0005e20000100800 */
[----:B------:R-:W-:-:S02]  /*12800*/  FSEL R129, R7, -INF , !P6 ;  /* 0xff80000007817808 */ /* 0x000fc40007000000 */
[----:B------:R-:W-:Y:S02]  /*12810*/  FSEL R12, R12, -INF , !P4 ;  /* 0xff8000000c0c7808 */ /* 0x000fe40006000000 */
[----:B-1----:R-:W-:Y:S02]  /*12820*/  FSEL R4, R8, -INF , !P5 ;  /* 0xff80000008047808 */ /* 0x002fe40006800000 */
[----:B------:R1:W3:Y:S01]  /*12830*/  MUFU.TANH R8, R2 ;  /* 0x0000000200087308 */ /* 0x0002e20000002400 */
[----:B------:R-:W-:Y:S01]  /*12840*/  ISETP.LT.OR P5, PT, R3, R233, P3 ;  /* 0x000000e90300720c */ /* 0x000fe20001fa1670 */
[----:B------:R-:W-:Y:S01]  /*12850*/  IMAD.IADD R3, R239, 0x1, -R3 ;  /* 0x00000001ef037824 */ /* 0x000fe200078e0a03 */
[----:B------:R4:W-:Y:S01]  /*12860*/  STL [R1+0x48], R4 ;  /* 0x0000480401007387 */ /* 0x0009e20000100800 */
[C---:B------:R-:W-:Y:S02]  /*12870*/  LOP3.LUT P3, RZ, R231.reuse, 0x4, RZ, 0xc0, !PT ;  /* 0x00000004e7ff7812 */ /* 0x040fe4000786c0ff */
[----:B------:R-:W-:Y:S01]  /*12880*/  LOP3.LUT R231, R231, 0xfffffffd, RZ, 0xc0, !PT ;  /* 0xfffffffde7e77812 */ /* 0x000fe200078ec0ff */
[----:B------:R-:W-:Y:S01]  /*12890*/  STL [R1+0x4c], R12 ;  /* 0x00004c0c01007387 */ /* 0x000fe20000100800 */
[----:B------:R-:W-:-:S02]  /*128a0*/  IABS R9, R3 ;  /* 0x0000000300097213 */ /* 0x000fc40000000000 */
[----:B------:R-:W-:Y:S01]  /*128b0*/  @P2 LOP3.LUT R231, R231, 0x2, RZ, 0xfc, !PT ;  /* 0x00000002e7e72812 */ /* 0x000fe200078efcff */
[----:B-1----:R-:W-:-:S04]  /*128c0*/  VIADD R2, R0, 0x19 ;  /* 0x0000001900027836 */ /* 0x002fc80000000000 */
[----:B--2---:R-:W-:Y:S01]  /*128d0*/  IMAD.IADD R5, R237, 0x1, -R2 ;  /* 0x00000001ed057824 */ /* 0x004fe200078e0a02 */
[C---:B------:R-:W-:Y:S02]  /*128e0*/  ISETP.GE.AND P4, PT, R2.reuse, R243, PT ;  /* 0x000000f30200720c */ /* 0x040fe40003f86270 */
[----:B------:R-:W-:Y:S02]  /*128f0*/  ISETP.GE.AND P2, PT, R2, R241, PT ;  /* 0x000000f10200720c */ /* 0x000fe40003f46270 */
[----:B------:R-:W-:Y:S01]  /*12900*/  IABS R3, R5 ;  /* 0x0000000500037213 */ /* 0x000fe20000000000 */
[----:B------:R-:W-:Y:S02]  /*12910*/  IMAD.MOV.U32 R5, RZ, RZ, R9 ;  /* 0x000000ffff057224 */ /* 0x000fe400078e0009 */
[----:B----4-:R-:W-:Y:S01]  /*12920*/  FMUL.FTZ R4, R134, UR31 ;  /* 0x0000001f86047c20 */ /* 0x010fe20008410000 */
[----:B------:R-:W-:Y:S02]  /*12930*/  ISETP.GE.AND P1, PT, R2, R240, PT ;  /* 0x000000f00200720c */ /* 0x000fe40003f26270 */
[----:B------:R-:W-:Y:S01]  /*12940*/  I2FP.F32.S32 R3, R3 ;  /* 0x0000000300037245 */ /* 0x000fe20000201400 */
[----:B------:R1:W2:Y:S01]  /*12950*/  MUFU.TANH R10, R4 ;  /* 0x00000004000a7308 */ /* 0x0002a20000002400 */
[----:B------:R-:W-:-:S02]  /*12960*/  I2FP.F32.S32 R5, R5 ;  /* 0x0000000500057245 */ /* 0x000fc40000201400 */
[C---:B------:R-:W-:Y:S01]  /*12970*/  ISETP.LT.OR P6, PT, R2.reuse, R235, P4 ;  /* 0x000000eb0200720c */ /* 0x040fe200027c1670 */
[----:B---3--:R-:W-:Y:S01]  /*12980*/  FFMA.FTZ R8, R3, -UR19, R8 ;  /* 0x8000001303087c23 */ /* 0x008fe20008010008 */
[----:B------:R-:W-:Y:S01]  /*12990*/  FMUL.FTZ R3, R133, UR31 ;  /* 0x0000001f85037c20 */ /* 0x000fe20008410000 */
[C---:B------:R-:W-:Y:S02]  /*129a0*/  ISETP.LT.OR P2, PT, R2.reuse, R234, P2 ;  /* 0x000000ea0200720c */ /* 0x040fe40001741670 */
[----:B------:R-:W-:Y:S02]  /*129b0*/  ISETP.LT.OR P1, PT, R2, R232, P1 ;  /* 0x000000e80200720c */ /* 0x000fe40000f21670 */
[C---:B------:R-:W-:Y:S02]  /*129c0*/  LOP3.LUT P4, RZ, R231.reuse, 0x2, RZ, 0xc0, !PT ;  /* 0x00000002e7ff7812 */ /* 0x040fe4000788c0ff */
[----:B------:R-:W-:Y:S01]  /*129d0*/  LOP3.LUT R231, R231, 0xfffffff7, RZ, 0xc0, !PT ;  /* 0xfffffff7e7e77812 */ /* 0x000fe200078ec0ff */
[----:B-1----:R-:W-:-:S02]  /*129e0*/  IMAD.IADD R4, R236, 0x1, -R2 ;  /* 0x00000001ec047824 */ /* 0x002fc400078e0a02 */
[----:B--2---:R-:W-:Y:S01]  /*129f0*/  FFMA.FTZ R10, R5, -UR19, R10 ;  /* 0x80000013050a7c23 */ /* 0x004fe2000801000a */
[----:B------:R-:W-:Y:S02]  /*12a00*/  FSEL R5, R11, -INF , !P3 ;  /* 0xff8000000b057808 */ /* 0x000fe40005800000 */
[----:B------:R-:W-:Y:S02]  /*12a10*/  ISETP.GE.AND P3, PT, R2, R242, PT ;  /* 0x000000f20200720c */ /* 0x000fe40003f66270 */
[----:B------:R-:W-:Y:S01]  /*12a20*/  IABS R4, R4 ;  /* 0x0000000400047213 */ /* 0x000fe20000000000 */
[----:B------:R1:W-:Y:S01]  /*12a30*/  STL [R1+0x58], R5 ;  /* 0x0000580501007387 */ /* 0x0003e20000100800 */
[----:B------:R-:W-:Y:S02]  /*12a40*/  @P2 LOP3.LUT R231, R231, 0x8, RZ, 0xfc, !PT ;  /* 0x00000008e7e72812 */ /* 0x000fe400078efcff */
[----:B------:R-:W-:Y:S02]  /*12a50*/  I2FP.F32.S32 R4, R4 ;  /* 0x0000000400047245 */ /* 0x000fe40000201400 */
[----:B------:R-:W-:-:S03]  /*12a60*/  LOP3.LUT R231, R231, 0xfffffffb, RZ, 0xc0, !PT ;  /* 0xfffffffbe7e77812 */ /* 0x000fc600078ec0ff */
[----:B------:R-:W-:Y:S01]  /*12a70*/  FFMA.FTZ R9, R4, -UR19, R13 ;  /* 0x8000001304097c23 */ /* 0x000fe2000801000d */
[----:B------:R-:W-:Y:S01]  /*12a80*/  FMUL.FTZ R4, R135, UR31 ;  /* 0x0000001f87047c20 */ /* 0x000fe20008410000 */
[----:B------:R-:W-:-:S03]  /*12a90*/  @P1 LOP3.LUT R231, R231, 0x4, RZ, 0xfc, !PT ;  /* 0x00000004e7e71812 */ /* 0x000fc600078efcff */
[----:B------:R-:W-:Y:S02]  /*12aa0*/  FSEL R128, R9, -INF , !P6 ;  /* 0xff80000009807808 */ /* 0x000fe40007000000 */
[----:B------:R-:W-:Y:S08]  /*12ab0*/  MUFU.TANH R4, R4 ;  /* 0x0000000400047308 */ /* 0x000ff00000002400 */
[----:B-1----:R1:W2:Y:S02]  /*12ac0*/  MUFU.TANH R5, R3 ;  /* 0x0000000300057308 */ /* 0x0022a40000002400 */
[----:B-1----:R-:W-:-:S02]  /*12ad0*/  FSEL R3, R6, -INF , !P5 ;  /* 0xff80000006037808 */ /* 0x002fc40006800000 */
[----:B------:R-:W-:-:S03]  /*12ae0*/  ISETP.LT.OR P5, PT, R2, R233, P3 ;  /* 0x000000e90200720c */ /* 0x000fc60001fa1670 */
[----:B------:R1:W-:Y:S02]  /*12af0*/  STL [R1+0x40], R3 ;  /* 0x0000400301007387 */ /* 0x0003e40000100800 */
[--C-:B-1----:R-:W-:Y:S02]  /*12b00*/  IMAD.IADD R3, R238, 0x1, -R2.reuse ;  /* 0x00000001ee037824 */ /* 0x102fe400078e0a02 */
[----:B------:R-:W-:-:S03]  /*12b10*/  IMAD.IADD R2, R239, 0x1, -R2 ;  /* 0x00000001ef027824 */ /* 0x000fc600078e0a02 */
[----:B------:R-:W-:Y:S01]  /*12b20*/  IABS R7, R3 ;  /* 0x0000000300077213 */ /* 0x000fe20000000000 */
[----:B------:R-:W-:Y:S01]  /*12b30*/  FMUL.FTZ R3, R124, UR31 ;  /* 0x0000001f7c037c20 */ /* 0x000fe20008410000 */
[----:B------:R-:W-:-:S03]  /*12b40*/  IABS R6, R2 ;  /* 0x0000000200067213 */ /* 0x000fc60000000000 */
[----:B------:R-:W-:Y:S02]  /*12b50*/  IMAD.MOV.U32 R2, RZ, RZ, R7 ;  /* 0x000000ffff027224 */ /* 0x000fe400078e0007 */
[----:B------:R1:W3:Y:S03]  /*12b60*/  MUFU.TANH R7, R3 ;  /* 0x0000000300077308 */ /* 0x0002e60000002400 */
[----:B------:R-:W-:-:S05]  /*12b70*/  I2FP.F32.S32 R2, R2 ;  /* 0x0000000200027245 */ /* 0x000fca0000201400 */
[----:B--2---:R-:W-:Y:S01]  /*12b80*/  FFMA.FTZ R12, R2, -UR19, R5 ;  /* 0x80000013020c7c23 */ /* 0x004fe20008010005 */
[----:B------:R-:W-:-:S04]  /*12b90*/  FMUL.FTZ R2, R120, UR31 ;  /* 0x0000001f78027c20 */ /* 0x000fc80008410000 */
[----:B------:R2:W-:Y:S01]  /*12ba0*/  MUFU.TANH R13, R2 ;  /* 0x00000002000d7308 */ /* 0x0005e20000002400 */
[----:B-1----:R-:W-:Y:S01]  /*12bb0*/  I2FP.F32.S32 R3, R6 ;  /* 0x0000000600037245 */ /* 0x002fe20000201400 */
[----:B------:R-:W-:-:S04]  /*12bc0*/  FMUL.FTZ R6, R126, UR31 ;  /* 0x0000001f7e067c20 */ /* 0x000fc80008410000 */
[----:B------:R-:W-:Y:S01]  /*12bd0*/  FFMA.FTZ R11, R3, -UR19, R4 ;  /* 0x80000013030b7c23 */ /* 0x000fe20008010004 */
[----:B------:R-:W-:Y:S01]  /*12be0*/  VIADD R3, R0, 0x20 ;  /* 0x0000002000037836 */ /* 0x000fe20000000000 */
[----:B------:R1:W4:Y:S03]  /*12bf0*/  MUFU.TANH R15, R6 ;  /* 0x00000006000f7308 */ /* 0x0003260000002400 */
        /* <DEDUP_REMOVED lines=9> */
[----:B---3--:R-:W-:Y:S01]  /*12c90*/  FFMA.FTZ R7, R5, -UR19, R7 ;  /* 0x8000001305077c23 */ /* 0x008fe20008010007 */
[----:B------:R-:W-:Y:S02]  /*12ca0*/  FSEL R5, R14, -INF , !P4 ;  /* 0xff8000000e057808 */ /* 0x000fe40006000000 */
[----:B------:R-:W-:-:S02]  /*12cb0*/  ISETP.GE.AND P4, PT, R3, R243, PT ;  /* 0x000000f30300720c */ /* 0x000fc40003f86270 */
[----:B------:R-:W-:Y:S01]  /*12cc0*/  IABS R2, R6 ;  /* 0x0000000600027213 */ /* 0x000fe20000000000 */
[----:B----4-:R-:W-:Y:S01]  /*12cd0*/  FFMA.FTZ R6, R4, -UR19, R15 ;  /* 0x8000001304067c23 */ /* 0x010fe2000801000f */
[----:B------:R-:W-:Y:S01]  /*12ce0*/  FMUL.FTZ R4, R125, UR31 ;  /* 0x0000001f7d047c20 */ /* 0x000fe20008410000 */
[----:B------:R-:W-:Y:S01]  /*12cf0*/  STL [R1+0x38], R5 ;  /* 0x0000380501007387 */ /* 0x000fe20000100800 */
[----:B------:R-:W-:Y:S02]  /*12d00*/  I2FP.F32.S32 R2, R2 ;  /* 0x0000000200027245 */ /* 0x000fe40000201400 */
[----:B------:R1:W-:Y:S01]  /*12d10*/  MUFU.TANH R14, R4 ;  /* 0x00000004000e7308 */ /* 0x0003e20000002400 */
[----:B------:R-:W-:Y:S02]  /*12d20*/  ISETP.GE.AND P1, PT, R3, R240, PT ;  /* 0x000000f00300720c */ /* 0x000fe40003f26270 */
[----:B------:R-:W-:Y:S01]  /*12d30*/  FFMA.FTZ R13, R2, -UR19, R13 ;  /* 0x80000013020d7c23 */ /* 0x000fe2000801000d */
[----:B------:R-:W-:Y:S01]  /*12d40*/  FMUL.FTZ R2, R127, UR31 ;  /* 0x0000001f7f027c20 */ /* 0x000fe20008410000 */
[----:B------:R-:W-:-:S02]  /*12d50*/  ISETP.LT.OR P6, PT, R3, R235, P4 ;  /* 0x000000eb0300720c */ /* 0x000fc400027c1670 */
[----:B------:R-:W-:Y:S02]  /*12d60*/  ISETP.LT.OR P2, PT, R3, R234, P2 ;  /* 0x000000ea0300720c */ /* 0x000fe40001741670 */
[----:B------:R-:W-:Y:S02]  /*12d70*/  LOP3.LUT P4, RZ, R231, 0x8, RZ, 0xc0, !PT ;  /* 0x00000008e7ff7812 */ /* 0x000fe4000788c0ff */
[----:B------:R-:W-:Y:S02]  /*12d80*/  FSEL R127, R7, -INF , !P6 ;  /* 0xff800000077f7808 */ /* 0x000fe40007000000 */
[----:B-1----:R-:W-:Y:S02]  /*12d90*/  FSEL R4, R10, -INF , !P0 ;  /* 0xff8000000a047808 */ /* 0x002fe40004000000 */
[----:B------:R-:W-:-:S03]  /*12da0*/  ISETP.LT.OR P0, PT, R3, R232, P1 ;  /* 0x000000e80300720c */ /* 0x000fc60000f01670 */
[----:B------:R1:W-:Y:S02]  /*12db0*/  STL [R1+0x44], R4 ;  /* 0x0000440401007387 */ /* 0x0003e40000100800 */
[----:B-1----:R-:W-:Y:S02]  /*12dc0*/  FSEL R4, R8, -INF , !P5 ;  /* 0xff80000008047808 */ /* 0x002fe40006800000 */
[----:B------:R1:W2:Y:S01]  /*12dd0*/  MUFU.TANH R8, R2 ;  /* 0x0000000200087308 */ /* 0x0002a20000002400 */
[----:B------:R-:W-:Y:S01]  /*12de0*/  ISETP.LT.OR P5, PT, R3, R233, P3 ;  /* 0x000000e90300720c */ /* 0x000fe20001fa1670 */
[----:B------:R-:W-:Y:S01]  /*12df0*/  IMAD.IADD R3, R239, 0x1, -R3 ;  /* 0x00000001ef037824 */ /* 0x000fe200078e0a03 */
[----:B------:R3:W-:Y:S01]  /*12e00*/  STL [R1+0x30], R4 ;  /* 0x0000300401007387 */ /* 0x0007e20000100800 */
[C---:B------:R-:W-:Y:S02]  /*12e10*/  LOP3.LUT P3, RZ, R231.reuse, 0x4, RZ, 0xc0, !PT ;  /* 0x00000004e7ff7812 */ /* 0x040fe4000786c0ff */
[----:B------:R-:W-:-:S02]  /*12e20*/  LOP3.LUT R231, R231, 0xfffffffd, RZ, 0xc0, !PT ;  /* 0xfffffffde7e77812 */ /* 0x000fc400078ec0ff */
[----:B------:R-:W-:Y:S02]  /*12e30*/  IABS R9, R3 ;  /* 0x0000000300097213 */ /* 0x000fe40000000000 */
[----:B------:R-:W-:Y:S02]  /*12e40*/  @P2 LOP3.LUT R231, R231, 0x2, RZ, 0xfc, !PT ;  /* 0x00000002e7e72812 */ /* 0x000fe400078efcff */
[----:B------:R-:W-:Y:S01]  /*12e50*/  FSEL R202, R11, -INF , !P3 ;  /* 0xff8000000bca7808 */ /* 0x000fe20005800000 */
[----:B-1----:R-:W-:-:S04]  /*12e60*/  VIADD R2, R0, 0x21 ;  /* 0x0000002100027836 */ /* 0x002fc80000000000 */
[----:B------:R-:W-:Y:S01]  /*12e70*/  IMAD.IADD R5, R237, 0x1, -R2 ;  /* 0x00000001ed057824 */ /* 0x000fe200078e0a02 */
[C---:B------:R-:W-:Y:S02]  /*12e80*/  ISETP.GE.AND P3, PT, R2.reuse, R242, PT ;  /* 0x000000f20200720c */ /* 0x040fe40003f66270 */
[----:B------:R-:W-:Y:S02]  /*12e90*/  ISETP.GE.AND P2, PT, R2, R241, PT ;  /* 0x000000f10200720c */ /* 0x000fe40003f46270 */
[----:B------:R-:W-:Y:S01]  /*12ea0*/  IABS R3, R5 ;  /* 0x0000000500037213 */ /* 0x000fe20000000000 */
[----:B------:R-:W-:Y:S02]  /*12eb0*/  IMAD.MOV.U32 R5, RZ, RZ, R9 ;  /* 0x000000ffff057224 */ /* 0x000fe400078e0009 */
[----:B---3--:R-:W-:Y:S01]  /*12ec0*/  FMUL.FTZ R4, R122, UR31 ;  /* 0x0000001f7a047c20 */ /* 0x008fe20008410000 */
[----:B------:R-:W-:Y:S02]  /*12ed0*/  ISETP.GE.AND P1, PT, R2, R240, PT ;  /* 0x000000f00200720c */ /* 0x000fe40003f26270 */
[----:B------:R-:W-:Y:S01]  /*12ee0*/  I2FP.F32.S32 R3, R3 ;  /* 0x0000000300037245 */ /* 0x000fe20000201400 */
[----:B------:R1:W3:Y:S01]  /*12ef0*/  MUFU.TANH R10, R4 ;  /* 0x00000004000a7308 */ /* 0x0002e20000002400 */
[----:B------:R-:W-:-:S02]  /*12f00*/  I2FP.F32.S32 R5, R5 ;  /* 0x0000000500057245 */ /* 0x000fc40000201400 */
[C---:B------:R-:W-:Y:S01]  /*12f10*/  ISETP.LT.OR P2, PT, R2.reuse, R234, P2 ;  /* 0x000000ea0200720c */ /* 0x040fe20001741670 */
[----:B--2---:R-:W-:Y:S01]  /*12f20*/  FFMA.FTZ R8, R3, -UR19, R8 ;  /* 0x8000001303087c23 */ /* 0x004fe20008010008 */
[----:B------:R-:W-:Y:S01]  /*12f30*/  FMUL.FTZ R3, R121, UR31 ;  /* 0x0000001f79037c20 */ /* 0x000fe20008410000 */
[----:B------:R-:W-:Y:S01]  /*12f40*/  ISETP.LT.OR P1, PT, R2, R232, P1 ;  /* 0x000000e80200720c */ /* 0x000fe20000f21670 */
[----:B-1----:R-:W-:Y:S02]  /*12f50*/  IMAD.IADD R4, R236, 0x1, -R2 ;  /* 0x00000001ec047824 */ /* 0x002fe400078e0a02 */
[----:B---3--:R-:W-:Y:S01]  /*12f60*/  FFMA.FTZ R10, R5, -UR19, R10 ;  /* 0x80000013050a7c23 */ /* 0x008fe2000801000a */
[----:B------:R-:W-:Y:S02]  /*12f70*/  FSEL R5, R12, -INF , !P4 ;  /* 0xff8000000c057808 */ /* 0x000fe40006000000 */
[C---:B------:R-:W-:Y:S02]  /*12f80*/  ISETP.GE.AND P4, PT, R2.reuse, R243, PT ;  /* 0x000000f30200720c */ /* 0x040fe40003f86270 */
[----:B------:R-:W-:Y:S01]  /*12f90*/  IABS R4, R4 ;  /* 0x0000000400047213 */ /* 0x000fe20000000000 */
[----:B------:R1:W-:Y:S01]  /*12fa0*/  STL [R1+0x34], R5 ;  /* 0x0000340501007387 */ /* 0x0003e20000100800 */
[----:B------:R-:W-:-:S02]  /*12fb0*/  ISETP.LT.OR P6, PT, R2, R235, P4 ;  /* 0x000000eb0200720c */ /* 0x000fc400027c1670 */
[----:B------:R-:W-:Y:S02]  /*12fc0*/  I2FP.F32.S32 R4, R4 ;  /* 0x0000000400047245 */ /* 0x000fe40000201400 */
[C---:B------:R-:W-:Y:S02]  /*12fd0*/  LOP3.LUT P4, RZ, R231.reuse, 0x2, RZ, 0xc0, !PT ;  /* 0x00000002e7ff7812 */ /* 0x040fe4000788c0ff */
[----:B------:R-:W-:Y:S01]  /*12fe0*/  LOP3.LUT R231, R231, 0xfffffff7, RZ, 0xc0, !PT ;  /* 0xfffffff7e7e77812 */ /* 0x000fe200078ec0ff */
[----:B------:R-:W-:Y:S01]  /*12ff0*/  FFMA.FTZ R9, R4, -UR19, R14 ;  /* 0x8000001304097c23 */ /* 0x000fe2000801000e */
[----:B------:R-:W-:Y:S01]  /*13000*/  FMUL.FTZ R4, R123, UR31 ;  /* 0x0000001f7b047c20 */ /* 0x000fe20008410000 */
[----:B------:R-:W-:Y:S02]  /*13010*/  FSEL R201, R10, -INF , !P0 ;  /* 0xff8000000ac97808 */ /* 0x000fe40004000000 */
[----:B------:R-:W-:Y:S02]  /*13020*/  @P2 LOP3.LUT R231, R231, 0x8, RZ, 0xfc, !PT ;  /* 0x00000008e7e72812 */ /* 0x000fe400078efcff */
[----:B------:R-:W-:Y:S01]  /*13030*/  FSEL R126, R9, -INF , !P6 ;  /* 0xff800000097e7808 */ /* 0x000fe20007000000 */
[----:B------:R-:W-:Y:S01]  /*13040*/  MUFU.TANH R4, R4 ;  /* 0x0000000400047308 */ /* 0x000fe20000002400 */
[----:B------:R-:W-:-:S04]  /*13050*/  LOP3.LUT R231, R231, 0xfffffffb, RZ, 0xc0, !PT ;  /* 0xfffffffbe7e77812 */ /* 0x000fc800078ec0ff */
[----:B------:R-:W-:-:S03]  /*13060*/  @P1 LOP3.LUT R231, R231, 0x4, RZ, 0xfc, !PT ;  /* 0x00000004e7e71812 */ /* 0x000fc600078efcff */
[----:B-1----:R1:W2:Y:S02]  /*13070*/  MUFU.TANH R5, R3 ;  /* 0x0000000300057308 */ /* 0x0022a40000002400 */
[----:B-1----:R-:W-:Y:S02]  /*13080*/  FSEL R3, R6, -INF , !P5 ;  /* 0xff80000006037808 */ /* 0x002fe40006800000 */
        /* <DEDUP_REMOVED lines=33> */
[C---:B------:R-:W-:Y:S01]  /*132a0*/  ISETP.GE.AND P1, PT, R3.reuse, R240, PT ;  /* 0x000000f00300720c */ /* 0x040fe20003f26270 */
[----:B------:R1:W-:Y:S01]  /*132b0*/  STL [R1+0x28], R5 ;  /* 0x0000280501007387 */ /* 0x0003e20000100800 */
[----:B------:R-:W-:Y:S01]  /*132c0*/  I2FP.F32.S32 R2, R2 ;  /* 0x0000000200027245 */ /* 0x000fe20000201400 */
[----:B------:R2:W-:Y:S01]  /*132d0*/  MUFU.TANH R13, R4 ;  /* 0x00000004000d7308 */ /* 0x0005e20000002400 */
[C---:B------:R-:W-:Y:S02]  /*132e0*/  ISETP.LT.OR P6, PT, R3.reuse, R235, P4 ;  /* 0x000000eb0300720c */ /* 0x040fe400027c1670 */
[----:B------:R-:W-:Y:S01]  /*132f0*/  ISETP.LT.OR P2, PT, R3, R234, P2 ;  /* 0x000000ea0300720c */ /* 0x000fe20001741670 */
[----:B------:R-:W-:Y:S01]  /*13300*/  FFMA.FTZ R14, R2, -UR19, R14 ;  /* 0x80000013020e7c23 */ /* 0x000fe2000801000e */
[----:B------:R-:W-:Y:S01]  /*13310*/  FMUL.FTZ R2, R95, UR31 ;  /* 0x0000001f5f027c20 */ /* 0x000fe20008410000 */
[----:B------:R-:W-:-:S02]  /*13320*/  ISETP.LT.OR P0, PT, R3, R232, P1 ;  /* 0x000000e80300720c */ /* 0x000fc40000f01670 */
[----:B------:R-:W-:Y:S02]  /*13330*/  LOP3.LUT P4, RZ, R231, 0x8, RZ, 0xc0, !PT ;  /* 0x00000008e7ff7812 */ /* 0x000fe4000788c0ff */
[----:B------:R-:W-:Y:S02]  /*13340*/  FSEL R125, R7, -INF , !P6 ;  /* 0xff800000077d7808 */ /* 0x000fe40007000000 */
[----:B--2---:R-:W-:Y:S02]  /*13350*/  FSEL R4, R8, -INF , !P5 ;  /* 0xff80000008047808 */ /* 0x004fe40006800000 */
[----:B------:R2:W3:Y:S01]  /*13360*/  MUFU.TANH R8, R2 ;  /* 0x0000000200087308 */ /* 0x0004e20000002400 */
[----:B------:R-:W-:Y:S01]  /*13370*/  ISETP.LT.OR P5, PT, R3, R233, P3 ;  /* 0x000000e90300720c */ /* 0x000fe20001fa1670 */
[----:B------:R-:W-:Y:S01]  /*13380*/  IMAD.IADD R3, R239, 0x1, -R3 ;  /* 0x00000001ef037824 */ /* 0x000fe200078e0a03 */
[----:B------:R4:W-:Y:S01]  /*13390*/  STL [R1+0x18], R4 ;  /* 0x0000180401007387 */ /* 0x0009e20000100800 */
[----:B------:R-:W-:-:S02]  /*133a0*/  LOP3.LUT P3, RZ, R231, 0x4, RZ, 0xc0, !PT ;  /* 0x00000004e7ff7812 */ /* 0x000fc4000786c0ff */
[----:B------:R-:W-:Y:S02]  /*133b0*/  LOP3.LUT R231, R231, 0xfffffffd, RZ, 0xc0, !PT ;  /* 0xfffffffde7e77812 */ /* 0x000fe400078ec0ff */
[----:B------:R-:W-:Y:S02]  /*133c0*/  IABS R9, R3 ;  /* 0x0000000300097213 */ /* 0x000fe40000000000 */
[----:B------:R-:W-:Y:S02]  /*133d0*/  @P2 LOP3.LUT R231, R231, 0x2, RZ, 0xfc, !PT ;  /* 0x00000002e7e72812 */ /* 0x000fe400078efcff */
[----:B------:R-:W-:Y:S01]  /*133e0*/  FSEL R200, R11, -INF , !P3 ;  /* 0xff8000000bc87808 */ /* 0x000fe20005800000 */
[----:B--2---:R-:W-:-:S04]  /*133f0*/  VIADD R2, R0, 0x29 ;  /* 0x0000002900027836 */ /* 0x004fc80000000000 */
[----:B-1----:R-:W-:Y:S01]  /*13400*/  IMAD.IADD R5, R237, 0x1, -R2 ;  /* 0x00000001ed057824 */ /* 0x002fe200078e0a02 */
        /* <DEDUP_REMOVED lines=12> */
[----:B------:R-:W-:Y:S01]  /*134d0*/  ISETP.LT.OR P1, PT, R2, R232, P1 ;  /* 0x000000e80200720c */ /* 0x000fe20000f21670 */
[----:B-1----:R-:W-:Y:S02]  /*134e0*/  IMAD.IADD R4, R236, 0x1, -R2 ;  /* 0x00000001ec047824 */ /* 0x002fe400078e0a02 */
[----:B--2---:R-:W-:Y:S01]  /*134f0*/  FFMA.FTZ R10, R5, -UR19, R10 ;  /* 0x80000013050a7c23 */ /* 0x004fe2000801000a */
        /* <DEDUP_REMOVED lines=11> */
[----:B------:R-:W-:-:S03]  /*135b0*/  @P2 LOP3.LUT R231, R231, 0x8, RZ, 0xfc, !PT ;  /* 0x00000008e7e72812 */ /* 0x000fc600078efcff */
[----:B------:R-:W-:Y:S01]  /*135c0*/  MUFU.TANH R4, R4 ;  /* 0x0000000400047308 */ /* 0x000fe20000002400 */
[----:B------:R-:W-:-:S04]  /*135d0*/  LOP3.LUT R231, R231, 0xfffffffb, RZ, 0xc0, !PT ;  /* 0xfffffffbe7e77812 */ /* 0x000fc800078ec0ff */
[----:B------:R-:W-:-:S03]  /*135e0*/  @P1 LOP3.LUT R231, R231, 0x4, RZ, 0xfc, !PT ;  /* 0x00000004e7e71812 */ /* 0x000fc600078efcff */
[----:B-1----:R1:W2:Y:S02]  /*135f0*/  MUFU.TANH R5, R3 ;  /* 0x0000000300057308 */ /* 0x0022a40000002400 */
[----:B-1----:R-:W-:Y:S02]  /*13600*/  FSEL R3, R6, -INF , !P5 ;  /* 0xff80000006037808 */ /* 0x002fe40006800000 */
[----:B------:R-:W-:-:S03]  /*13610*/  ISETP.LT.OR P5, PT, R2, R233, P3 ;  /* 0x000000e90200720c */ /* 0x000fc60001fa1670 */
[----:B------:R1:W-:Y:S01]  /*13620*/  STL [R1+0x10], R3 ;  /* 0x0000100301007387 */ /* 0x0003e20000100800 */
[----:B------:R-:W-:Y:S01]  /*13630*/  FSEL R133, R8, -INF , !P5 ;  /* 0xff80000008857808 */ /* 0x000fe20006800000 */
        /* <DEDUP_REMOVED lines=9> */
[----:B------:R-:W-:Y:S01]  /*136d0*/  FMUL.FTZ R2, R100, UR31 ;  /* 0x0000001f64027c20 */ /* 0x000fe20008410000 */
[----:B------:R-:W-:-:S03]  /*136e0*/  FSEL R100, R9, -INF , !P6 ;  /* 0xff80000009647808 */ /* 0x000fc60007000000 */
        /* <DEDUP_REMOVED lines=30> */
[----:B------:R-:W-:Y:S01]  /*138d0*/  ISETP.LT.OR P0, PT, R3, R232, P1 ;  /* 0x000000e80300720c */ /* 0x000fe20000f01670 */
[----:B------:R3:W4:Y:S01]  /*138e0*/  MUFU.TANH R8, R2 ;  /* 0x0000000200087308 */ /* 0x0007220000002400 */
[----:B------:R-:W-:Y:S01]  /*138f0*/  IMAD.IADD R3, R239, 0x1, -R3 ;  /* 0x00000001ef037824 */ /* 0x000fe200078e0a03 */
[C---:B------:R-:W-:Y:S02]  /*13900*/  LOP3.LUT P4, RZ, R231.reuse, 0x8, RZ, 0xc0, !PT ;  /* 0x00000008e7ff7812 */ /* 0x040fe4000788c0ff */
[C---:B------:R-:W-:Y:S02]  /*13910*/  LOP3.LUT P3, RZ, R231.reuse, 0x4, RZ, 0xc0, !PT ;  /* 0x00000004e7ff7812 */ /* 0x040fe4000786c0ff */
[----:B------:R-:W-:Y:S01]  /*13920*/  IABS R9, R3 ;  /* 0x0000000300097213 */ /* 0x000fe20000000000 */
[----:B--2---:R-:W-:Y:S01]  /*13930*/  FMUL.FTZ R4, R102, UR31 ;  /* 0x0000001f66047c20 */ /* 0x004fe20008410000 */
[----:B------:R-:W-:Y:S02]  /*13940*/  LOP3.LUT R231, R231, 0xfffffffd, RZ, 0xc0, !PT ;  /* 0xfffffffde7e77812 */ /* 0x000fe400078ec0ff */
[----:B------:R-:W-:Y:S01]  /*13950*/  FSEL R39, R11, -INF , !P3 ;  /* 0xff8000000b277808 */ /* 0x000fe20005800000 */
[----:B------:R2:W4:Y:S01]  /*13960*/  MUFU.TANH R10, R4 ;  /* 0x00000004000a7308 */ /* 0x0005220000002400 */
[----:B------:R-:W-:-:S02]  /*13970*/  @P2 LOP3.LUT R231, R231, 0x2, RZ, 0xfc, !PT ;  /* 0x00000002e7e72812 */ /* 0x000fc400078efcff */
[----:B------:R-:W-:Y:S01]  /*13980*/  FSEL R124, R7, -INF , !P6 ;  /* 0xff800000077c7808 */ /* 0x000fe20007000000 */
[----:B---3--:R-:W-:Y:S01]  /*13990*/  VIADD R2, R0, 0x31 ;  /* 0x0000003100027836 */ /* 0x008fe20000000000 */
[----:B------:R-:W-:-:S03]  /*139a0*/  FSEL R134, R6, -INF , !P5 ;  /* 0xff80000006867808 */ /* 0x000fc60006800000 */
[--C-:B-1----:R-:W-:Y:S01]  /*139b0*/  IMAD.IADD R5, R237, 0x1, -R2.reuse ;  /* 0x00000001ed057824 */ /* 0x102fe200078e0a02 */
[C---:B------:R-:W-:Y:S02]  /*139c0*/  ISETP.GE.AND P3, PT, R2.reuse, R242, PT ;  /* 0x000000f20200720c */ /* 0x040fe40003f66270 */
[C---:B------:R-:W-:Y:S02]  /*139d0*/  ISETP.GE.AND P2, PT, R2.reuse, R241, PT ;  /* 0x000000f10200720c */ /* 0x040fe40003f46270 */
[----:B------:R-:W-:Y:S01]  /*139e0*/  IABS R3, R5 ;  /* 0x0000000500037213 */ /* 0x000fe20000000000 */
[----:B------:R-:W-:Y:S01]  /*139f0*/  IMAD.MOV.U32 R5, RZ, RZ, R9 ;  /* 0x000000ffff057224 */ /* 0x000fe200078e0009 */
[----:B------:R-:W-:Y:S01]  /*13a00*/  ISETP.GE.AND P1, PT, R2, R240, PT ;  /* 0x000000f00200720c */ /* 0x000fe20003f26270 */
[----:B--2---:R-:W-:Y:S01]  /*13a10*/  IMAD.IADD R4, R236, 0x1, -R2 ;  /* 0x00000001ec047824 */ /* 0x004fe200078e0a02 */
[----:B------:R-:W-:Y:S02]  /*13a20*/  I2FP.F32.S32 R3, R3 ;  /* 0x0000000300037245 */ /* 0x000fe40000201400 */
[----:B------:R-:W-:-:S02]  /*13a30*/  I2FP.F32.S32 R5, R5 ;  /* 0x0000000500057245 */ /* 0x000fc40000201400 */
[----:B------:R-:W-:Y:S01]  /*13a40*/  IABS R4, R4 ;  /* 0x0000000400047213 */ /* 0x000fe20000000000 */
[----:B----4-:R-:W-:Y:S01]  /*13a50*/  FFMA.FTZ R8, R3, -UR19, R8 ;  /* 0x8000001303087c23 */ /* 0x010fe20008010008 */
[----:B------:R-:W-:Y:S01]  /*13a60*/  FMUL.FTZ R3, R101, UR31 ;  /* 0x0000001f65037c20 */ /* 0x000fe20008410000 */
[----:B------:R-:W-:Y:S01]  /*13a70*/  FFMA.FTZ R10, R5, -UR19, R10 ;  /* 0x80000013050a7c23 */ /* 0x000fe2000801000a */
[----:B------:R-:W-:Y:S02]  /*13a80*/  I2FP.F32.S32 R4, R4 ;  /* 0x0000000400047245 */ /* 0x000fe40000201400 */
[----:B------:R-:W-:Y:S02]  /*13a90*/  FSEL R5, R12, -INF , !P4 ;  /* 0xff8000000c057808 */ /* 0x000fe40006000000 */
[----:B------:R-:W-:Y:S01]  /*13aa0*/  ISETP.GE.AND P4, PT, R2, R243, PT ;  /* 0x000000f30200720c */ /* 0x000fe20003f86270 */
[----:B------:R-:W-:Y:S01]  /*13ab0*/  FFMA.FTZ R9, R4, -UR19, R14 ;  /* 0x8000001304097c23 */ /* 0x000fe2000801000e */
[----:B------:R-:W-:Y:S01]  /*13ac0*/  FMUL.FTZ R4, R103, UR31 ;  /* 0x0000001f67047c20 */ /* 0x000fe20008410000 */
[----:B------:R1:W-:Y:S01]  /*13ad0*/  STL [R1+0x8], R5 ;  /* 0x0000080501007387 */ /* 0x0003e20000100800 */
[----:B------:R-:W-:-:S02]  /*13ae0*/  ISETP.LT.OR P6, PT, R2, R235, P4 ;  /* 0x000000eb0200720c */ /* 0x000fc400027c1670 */
[C---:B------:R-:W-:Y:S02]  /*13af0*/  ISETP.LT.OR P5, PT, R2.reuse, R233, P3 ;  /* 0x000000e90200720c */ /* 0x040fe40001fa1670 */
[C---:B------:R-:W-:Y:S01]  /*13b00*/  ISETP.LT.OR P2, PT, R2.reuse, R234, P2 ;  /* 0x000000ea0200720c */ /* 0x040fe20001741670 */
[----:B------:R-:W-:Y:S01]  /*13b10*/  MUFU.TANH R4, R4 ;  /* 0x0000000400047308 */ /* 0x000fe20000002400 */
[----:B------:R-:W-:Y:S02]  /*13b20*/  ISETP.LT.OR P1, PT, R2, R232, P1 ;  /* 0x000000e80200720c */ /* 0x000fe40000f21670 */
[C---:B------:R-:W-:Y:S02]  /*13b30*/  LOP3.LUT P4, RZ, R231.reuse, 0x2, RZ, 0xc0, !PT ;  /* 0x00000002e7ff7812 */ /* 0x040fe4000788c0ff */
[----:B------:R-:W-:Y:S02]  /*13b40*/  LOP3.LUT R231, R231, 0xfffffff7, RZ, 0xc0, !PT ;  /* 0xfffffff7e7e77812 */ /* 0x000fe400078ec0ff */
[----:B------:R-:W-:-:S02]  /*13b50*/  FSEL R101, R13, -INF , !P4 ;  /* 0xff8000000d657808 */ /* 0x000fc40006000000 */
[----:B------:R-:W-:Y:S02]  /*13b60*/  FSEL R135, R8, -INF , !P5 ;  /* 0xff80000008877808 */ /* 0x000fe40006800000 */
[----:B------:R-:W-:Y:S02]  /*13b70*/  FSEL R37, R10, -INF , !P0 ;  /* 0xff8000000a257808 */ /* 0x000fe40004000000 */
[----:B------:R-:W-:Y:S02]  /*13b80*/  @P2 LOP3.LUT R231, R231, 0x8, RZ, 0xfc, !PT ;  /* 0x00000008e7e72812 */ /* 0x000fe400078efcff */
[----:B------:R-:W-:Y:S02]  /*13b90*/  FSEL R122, R9, -INF , !P6 ;  /* 0xff800000097a7808 */ /* 0x000fe40007000000 */
[----:B------:R-:W-:Y:S01]  /*13ba0*/  LOP3.LUT R231, R231, 0xfffffffb, RZ, 0xc0, !PT ;  /* 0xfffffffbe7e77812 */ /* 0x000fe200078ec0ff */
[----:B-1----:R1:W2:Y:S03]  /*13bb0*/  MUFU.TANH R5, R3 ;  /* 0x0000000300057308 */ /* 0x0022a60000002400 */
[----:B------:R-:W-:Y:S01]  /*13bc0*/  @P1 LOP3.LUT R231, R231, 0x4, RZ, 0xfc, !PT ;  /* 0x00000004e7e71812 */ /* 0x000fe200078efcff */
[----:B-1----:R-:W-:-:S02]  /*13bd0*/  IMAD.IADD R3, R238, 0x1, -R2 ;  /* 0x00000001ee037824 */ /* 0x002fc400078e0a02 */
[----:B------:R-:W-:-:S03]  /*13be0*/  IMAD.IADD R2, R239, 0x1, -R2 ;  /* 0x00000001ef027824 */ /* 0x000fc600078e0a02 */
[----:B------:R-:W-:Y:S01]  /*13bf0*/  IABS R7, R3 ;  /* 0x0000000300077213 */ /* 0x000fe20000000000 */
[----:B------:R-:W-:Y:S01]  /*13c00*/  FMUL.FTZ R3, R80, UR31 ;  /* 0x0000001f50037c20 */ /* 0x000fe20008410000 */
[----:B------:R-:W-:-:S03]  /*13c10*/  IABS R6, R2 ;  /* 0x0000000200067213 */ /* 0x000fc60000000000 */
[----:B------:R-:W-:Y:S02]  /*13c20*/  IMAD.MOV.U32 R2, RZ, RZ, R7 ;  /* 0x000000ffff027224 */ /* 0x000fe400078e0007 */
[----:B------:R1:W-:Y:S03]  /*13c30*/  MUFU.TANH R7, R3 ;  /* 0x0000000300077308 */ /* 0x0003e60000002400 */
        /* <DEDUP_REMOVED lines=84> */
[----:B------:R-:W-:-:S03]  /*14180*/  @P1 LOP3.LUT R231, R231, 0x4, RZ, 0xfc, !PT ;  /* 0x00000004e7e71812 */ /* 0x000fc600078efcff */
        /* <DEDUP_REMOVED lines=30> */
[----:B------:R-:W-:Y:S02]  /*14370*/  FSEL R91, R10, -INF , !P0 ;  /* 0xff8000000a5b7808 */ /* 0x000fe40004000000 */
[----:B------:R-:W-:Y:S01]  /*14380*/  ISETP.LT.OR P0, PT, R3, R232, P1 ;  /* 0x000000e80300720c */ /* 0x000fe20000f01670 */
[----:B------:R2:W3:Y:S01]  /*14390*/  MUFU.TANH R8, R2 ;  /* 0x0000000200087308 */ /* 0x0004e20000002400 */
[----:B------:R-:W-:Y:S01]  /*143a0*/  IMAD.IADD R3, R239, 0x1, -R3 ;  /* 0x00000001ef037824 */ /* 0x000fe200078e0a03 */
[C---:B------:R-:W-:Y:S02]  /*143b0*/  LOP3.LUT P4, RZ, R231.reuse, 0x8, RZ, 0xc0, !PT ;  /* 0x00000008e7ff7812 */ /* 0x040fe4000788c0ff */
[----:B------:R-:W-:-:S02]  /*143c0*/  LOP3.LUT P3, RZ, R231, 0x4, RZ, 0xc0, !PT ;  /* 0x00000004e7ff7812 */ /* 0x000fc4000786c0ff */
[----:B------:R-:W-:Y:S01]  /*143d0*/  IABS R9, R3 ;  /* 0x0000000300097213 */ /* 0x000fe20000000000 */
[----:B-1----:R-:W-:Y:S01]  /*143e0*/  FMUL.FTZ R4, R86, UR31 ;  /* 0x0000001f56047c20 */ /* 0x002fe20008410000 */
[----:B------:R-:W-:Y:S02]  /*143f0*/  LOP3.LUT R231, R231, 0xfffffffd, RZ, 0xc0, !PT ;  /* 0xfffffffde7e77812 */ /* 0x000fe400078ec0ff */
[----:B------:R-:W-:Y:S01]  /*14400*/  FSEL R88, R12, -INF , !P4 ;  /* 0xff8000000c587808 */ /* 0x000fe20006000000 */
[----:B------:R1:W4:Y:S01]  /*14410*/  MUFU.TANH R10, R4 ;  /* 0x00000004000a7308 */ /* 0x0003220000002400 */
[----:B------:R-:W-:Y:S02]  /*14420*/  @P2 LOP3.LUT R231, R231, 0x2, RZ, 0xfc, !PT ;  /* 0x00000002e7e72812 */ /* 0x000fe400078efcff */
[----:B------:R-:W-:Y:S01]  /*14430*/  FSEL R89, R11, -INF , !P3 ;  /* 0xff8000000b597808 */ /* 0x000fe20005800000 */
[----:B--2---:R-:W-:Y:S01]  /*14440*/  VIADD R2, R0, 0x41 ;  /* 0x0000004100027836 */ /* 0x004fe20000000000 */
[----:B------:R-:W-:-:S02]  /*14450*/  FSEL R117, R7, -INF , !P6 ;  /* 0xff80000007757808 */ /* 0x000fc40007000000 */
[----:B------:R-:W-:Y:S01]  /*14460*/  FSEL R82, R6, -INF , !P5 ;  /* 0xff80000006527808 */ /* 0x000fe20006800000 */
[--C-:B------:R-:W-:Y:S01]  /*14470*/  IMAD.IADD R5, R237, 0x1, -R2.reuse ;  /* 0x00000001ed057824 */ /* 0x100fe200078e0a02 */
[C---:B------:R-:W-:Y:S02]  /*14480*/  ISETP.GE.AND P4, PT, R2.reuse, R243, PT ;  /* 0x000000f30200720c */ /* 0x040fe40003f86270 */
[C---:B------:R-:W-:Y:S02]  /*14490*/  ISETP.GE.AND P3, PT, R2.reuse, R242, PT ;  /* 0x000000f20200720c */ /* 0x040fe40003f66270 */
[----:B------:R-:W-:Y:S01]  /*144a0*/  IABS R3, R5 ;  /* 0x0000000500037213 */ /* 0x000fe20000000000 */
[----:B------:R-:W-:Y:S01]  /*144b0*/  IMAD.MOV.U32 R5, RZ, RZ, R9 ;  /* 0x000000ffff057224 */ /* 0x000fe200078e0009 */
[----:B------:R-:W-:Y:S01]  /*144c0*/  ISETP.GE.AND P2, PT, R2, R241, PT ;  /* 0x000000f10200720c */ /* 0x000fe20003f46270 */
[----:B-1----:R-:W-:Y:S01]  /*144d0*/  IMAD.IADD R4, R236, 0x1, -R2 ;  /* 0x00000001ec047824 */ /* 0x002fe200078e0a02 */
[----:B------:R-:W-:-:S02]  /*144e0*/  I2FP.F32.S32 R3, R3 ;  /* 0x0000000300037245 */ /* 0x000fc40000201400 */
[----:B------:R-:W-:Y:S02]  /*144f0*/  I2FP.F32.S32 R5, R5 ;  /* 0x0000000500057245 */ /* 0x000fe40000201400 */
        /* <DEDUP_REMOVED lines=271> */
[--C-:B-1----:R-:W-:Y:S02]  /*155f0*/  IMAD.IADD R3, R238, 0x1, -R2.reuse ;  /* 0x00000001ee037824 */ /* 0x102fe400078e0a02 */
[----:B------:R-:W-:-:S03]  /*15600*/  IMAD.IADD R2, R239, 0x1, -R2 ;  /* 0x00000001ef027824 */ /* 0x000fc600078e0a02 */
[----:B------:R-:W-:Y:S01]  /*15610*/  IABS R7, R3 ;  /* 0x0000000300077213 */ /* 0x000fe20000000000 */
[----:B------:R-:W-:Y:S01]  /*15620*/  FMUL.FTZ R3, R147, UR31 ;  /* 0x0000001f93037c20 */ /* 0x000fe20008410000 */
[----:B------:R-:W-:Y:S01]  /*15630*/  IABS R6, R2 ;  /* 0x0000000200067213 */ /* 0x000fe20000000000 */
[----:B------:R1:W5:Y:S01]  /*15640*/  LDL.LU R147, [R1+0x114] ;  /* 0x0001140001937983 */ /* 0x0003620000300800 */
[----:B------:R-:W-:Y:S01]  /*15650*/  @P2 LOP3.LUT R231, R231, 0x8, RZ, 0xfc, !PT ;  /* 0x00000008e7e72812 */ /* 0x000fe200078efcff */
[----:B------:R-:W-:Y:S02]  /*15660*/  IMAD.MOV.U32 R2, RZ, RZ, R7 ;  /* 0x000000ffff027224 */ /* 0x000fe400078e0007 */
[----:B------:R4:W-:Y:S01]  /*15670*/  MUFU.TANH R7, R3 ;  /* 0x0000000300077308 */ /* 0x0009e20000002400 */
[----:B------:R-:W-:Y:S02]  /*15680*/  LOP3.LUT R231, R231, 0xfffffffb, RZ, 0xc0, !PT ;  /* 0xfffffffbe7e77812 */ /* 0x000fe400078ec0ff */
[----:B------:R-:W-:-:S02]  /*15690*/  I2FP.F32.S32 R2, R2 ;  /* 0x0000000200027245 */ /* 0x000fc40000201400 */
[----:B------:R-:W-:-:S03]  /*156a0*/  @P1 LOP3.LUT R231, R231, 0x4, RZ, 0xfc, !PT ;  /* 0x00000004e7e71812 */ /* 0x000fc600078efcff */
[----:B--2---:R-:W-:Y:S01]  /*156b0*/  FFMA.FTZ R12, R2, -UR19, R5 ;  /* 0x80000013020c7c23 */ /* 0x004fe20008010005 */
[----:B------:R-:W-:Y:S01]  /*156c0*/  FMUL.FTZ R2, R40, UR31 ;  /* 0x0000001f28027c20 */ /* 0x000fe20008410000 */
[----:B----4-:R-:W-:Y:S01]  /*156d0*/  I2FP.F32.S32 R3, R6 ;  /* 0x0000000600037245 */ /* 0x010fe20000201400 */
[----:B------:R-:W-:Y:S02]  /*156e0*/  FMUL.FTZ R6, R146, UR31 ;  /* 0x0000001f92067c20 */ /* 0x000fe40008410000 */
[----:B------:R2:W-:Y:S01]  /*156f0*/  MUFU.TANH R13, R2 ;  /* 0x00000002000d7308 */ /* 0x0005e20000002400 */
[----:B------:R-:W-:Y:S01]  /*15700*/  FSEL R123, R14, -INF , !P4 ;  /* 0xff8000000e7b7808 */ /* 0x000fe20006000000 */
[----:B------:R1:W5:Y:S01]  /*15710*/  LDL.LU R146, [R1+0x110] ;  /* 0x0001100001927983 */ /* 0x0003620000300800 */
[----:B---3--:R-:W-:Y:S01]  /*15720*/  FFMA.FTZ R11, R3, -UR19, R4 ;  /* 0x80000013030b7c23 */ /* 0x008fe20008010004 */
[----:B------:R-:W-:-:S04]  /*15730*/  VIADD R3, R0, 0x60 ;  /* 0x0000006000037836 */ /* 0x000fc80000000000 */
[----:B------:R3:W4:Y:S01]  /*15740*/  MUFU.TANH R15, R6 ;  /* 0x00000006000f7308 */ /* 0x0007220000002400 */
[--C-:B------:R-:W-:Y:S02]  /*15750*/  IMAD.IADD R4, R236, 0x1, -R3.reuse ;  /* 0x00000001ec047824 */ /* 0x100fe400078e0a03 */
[----:B--2---:R-:W-:-:S03]  /*15760*/  IMAD.IADD R2, R237, 0x1, -R3 ;  /* 0x00000001ed027824 */ /* 0x004fc600078e0a03 */
[----:B------:R-:W-:Y:S01]  /*15770*/  IABS R5, R4 ;  /* 0x0000000400057213 */ /* 0x000fe20000000000 */
[----:B---3--:R-:W-:Y:S01]  /*15780*/  IMAD.IADD R6, R238, 0x1, -R3 ;  /* 0x00000001ee067824 */ /* 0x008fe200078e0a03 */
[----:B------:R-:W-:-:S04]  /*15790*/  IABS R4, R2 ;  /* 0x0000000200047213 */ /* 0x000fc80000000000 */
[----:B------:R-:W-:Y:S02]  /*157a0*/  IABS R2, R6 ;  /* 0x0000000600027213 */ /* 0x000fe40000000000 */
[----:B------:R-:W-:Y:S02]  /*157b0*/  I2FP.F32.S32 R4, R4 ;  /* 0x0000000400047245 */ /* 0x000fe40000201400 */
[----:B------:R-:W-:-:S03]  /*157c0*/  I2FP.F32.S32 R2, R2 ;  /* 0x0000000200027245 */ /* 0x000fc60000201400 */
[----:B----4-:R-:W-:Y:S02]  /*157d0*/  FFMA.FTZ R6, R4, -UR19, R15 ;  /* 0x8000001304067c23 */ /* 0x010fe4000801000f */
[----:B------:R-:W-:Y:S01]  /*157e0*/  FFMA.FTZ R13, R2, -UR19, R13 ;  /* 0x80000013020d7c23 */ /* 0x000fe2000801000d */
[----:B------:R-:W-:Y:S01]  /*157f0*/  FMUL.FTZ R2, R144, UR31 ;  /* 0x0000001f90027c20 */ /* 0x000fe20008410000 */
[----:B------:R-:W-:Y:S01]  /*15800*/  FMUL.FTZ R4, R145, UR31 ;  /* 0x0000001f91047c20 */ /* 0x000fe20008410000 */
[C---:B------:R-:W-:Y:S01]  /*15810*/  ISETP.GE.AND P4, PT, R3.reuse, R243, PT ;  /* 0x000000f30300720c */ /* 0x040fe20003f86270 */
[----:B------:R1:W5:Y:S01]  /*15820*/  LDL.LU R145, [R1+0x10c] ;  /* 0x00010c0001917983 */ /* 0x0003620000300800 */
[C---:B------:R-:W-:Y:S02]  /*15830*/  ISETP.GE.AND P3, PT, R3.reuse, R242, PT ;  /* 0x000000f20300720c */ /* 0x040fe40003f66270 */
[C---:B------:R-:W-:Y:S02]  /*15840*/  ISETP.GE.AND P2, PT, R3.reuse, R241, PT ;  /* 0x000000f10300720c */ /* 0x040fe40003f46270 */
[----:B------:R-:W-:-:S02]  /*15850*/  ISETP.GE.AND P1, PT, R3, R240, PT ;  /* 0x000000f00300720c */ /* 0x000fc40003f26270 */
[----:B------:R-:W-:Y:S02]  /*15860*/  I2FP.F32.S32 R5, R5 ;  /* 0x0000000500057245 */ /* 0x000fe40000201400 */
[----:B------:R-:W-:Y:S01]  /*15870*/  FSEL R109, R8, -INF , !P5 ;  /* 0xff800000086d7808 */ /* 0x000fe20006800000 */
[----:B------:R2:W-:Y:S01]  /*15880*/  MUFU.TANH R14, R4 ;  /* 0x00000004000e7308 */ /* 0x0005e20000002400 */
[----:B------:R-:W-:Y:S01]  /*15890*/  FSEL R207, R10, -INF , !P0 ;  /* 0xff8000000acf7808 */ /* 0x000fe20004000000 */
[----:B------:R1:W5:Y:S01]  /*158a0*/  LDL.LU R144, [R1+0x108] ;  /* 0x0001080001907983 */ /* 0x0003620000300800 */
[----:B------:R-:W-:Y:S02]  /*158b0*/  FSEL R98, R9, -INF , !P6 ;  /* 0xff80000009627808 */ /* 0x000fe40007000000 */
[----:B------:R-:W-:-:S03]  /*158c0*/  ISETP.LT.OR P6, PT, R3, R235, P4 ;  /* 0x000000eb0300720c */ /* 0x000fc600027c1670 */
[----:B------:R3:W4:Y:S01]  /*158d0*/  MUFU.TANH R8, R2 ;  /* 0x0000000200087308 */ /* 0x0007220000002400 */
[C---:B------:R-:W-:Y:S02]  /*158e0*/  ISETP.LT.OR P5, PT, R3.reuse, R233, P3 ;  /* 0x000000e90300720c */ /* 0x040fe40001fa1670 */
[C---:B------:R-:W-:Y:S02]  /*158f0*/  ISETP.LT.OR P2, PT, R3.reuse, R234, P2 ;  /* 0x000000ea0300720c */ /* 0x040fe40001741670 */
[----:B------:R-:W-:Y:S01]  /*15900*/  ISETP.LT.OR P0, PT, R3, R232, P1 ;  /* 0x000000e80300720c */ /* 0x000fe20000f01670 */
[----:B------:R-:W-:Y:S02]  /*15910*/  IMAD.IADD R3, R239, 0x1, -R3 ;  /* 0x00000001ef037824 */ /* 0x000fe400078e0a03 */
[----:B------:R-:W-:Y:S01]  /*15920*/  FFMA.FTZ R7, R5, -UR19, R7 ;  /* 0x8000001305077c23 */ /* 0x000fe20008010007 */
[----:B--2---:R-:W-:Y:S01]  /*15930*/  FMUL.FTZ R4, R42, UR31 ;  /* 0x0000001f2a047c20 */ /* 0x004fe20008410000 */
[----:B---3--:R-:W-:-:S03]  /*15940*/  VIADD R2, R0, 0x61 ;  /* 0x0000006100027836 */ /* 0x008fc60000000000 */
[----:B------:R2:W3:Y:S01]  /*15950*/  MUFU.TANH R10, R4 ;  /* 0x00000004000a7308 */ /* 0x0004e20000002400 */
[----:B------:R-:W-:Y:S01]  /*15960*/  IMAD.IADD R5, R237, 0x1, -R2 ;  /* 0x00000001ed057824 */ /* 0x000fe200078e0a02 */
[----:B------:R-:W-:-:S04]  /*15970*/  IABS R9, R3 ;  /* 0x0000000300097213 */ /* 0x000fc80000000000 */
[----:B------:R-:W-:Y:S01]  /*15980*/  IABS R3, R5 ;  /* 0x0000000500037213 */ /* 0x000fe20000000000 */
[----:B------:R-:W-:Y:S02]  /*15990*/  IMAD.MOV.U32 R5, RZ, RZ, R9 ;  /* 0x000000ffff057224 */ /* 0x000fe400078e0009 */
[----:B--2---:R-:W-:Y:S01]  /*159a0*/  IMAD.IADD R4, R236, 0x1, -R2 ;  /* 0x00000001ec047824 */ /* 0x004fe200078e0a02 */
[----:B------:R-:W-:-:S04]  /*159b0*/  I2FP.F32.S32 R3, R3 ;  /* 0x0000000300037245 */ /* 0x000fc80000201400 */
[----:B------:R-:W-:Y:S01]  /*159c0*/  IABS R4, R4 ;  /* 0x0000000400047213 */ /* 0x000fe20000000000 */
[----:B----4-:R-:W-:Y:S01]  /*159d0*/  FFMA.FTZ R8, R3, -UR19, R8 ;  /* 0x8000001303087c23 */ /* 0x010fe20008010008 */
[C---:B------:R-:W-:Y:S02]  /*159e0*/  LOP3.LUT P4, RZ, R231.reuse, 0x8, RZ, 0xc0, !PT ;  /* 0x00000008e7ff7812 */ /* 0x040fe4000788c0ff */
[----:B------:R-:W-:Y:S02]  /*159f0*/  I2FP.F32.S32 R4, R4 ;  /* 0x0000000400047245 */ /* 0x000fe40000201400 */
[----:B------:R-:W-:Y:S02]  /*15a00*/  LOP3.LUT P3, RZ, R231, 0x4, RZ, 0xc0, !PT ;  /* 0x00000004e7ff7812 */ /* 0x000fe4000786c0ff */
[----:B------:R-:W-:Y:S01]  /*15a10*/  I2FP.F32.S32 R5, R5 ;  /* 0x0000000500057245 */ /* 0x000fe20000201400 */
[----:B------:R-:W-:Y:S01]  /*15a20*/  FMUL.FTZ R3, R41, UR31 ;  /* 0x0000001f29037c20 */ /* 0x000fe20008410000 */
[----:B------:R-:W-:Y:S01]  /*15a30*/  LOP3.LUT R231, R231, 0xfffffffd, RZ, 0xc0, !PT ;  /* 0xfffffffde7e77812 */ /* 0x000fe200078ec0ff */
[----:B------:R-:W-:Y:S01]  /*15a40*/  FFMA.FTZ R9, R4, -UR19, R14 ;  /* 0x8000001304097c23 */ /* 0x000fe2000801000e */
[----:B------:R-:W-:Y:S01]  /*15a50*/  FMUL.FTZ R4, R43, UR31 ;  /* 0x0000001f2b047c20 */ /* 0x000fe20008410000 */
[----:B---3--:R-:W-:Y:S01]  /*15a60*/  FFMA.FTZ R10, R5, -UR19, R10 ;  /* 0x80000013050a7c23 */ /* 0x008fe2000801000a */
[----:B------:R-:W-:Y:S01]  /*15a70*/  @P2 LOP3.LUT R231, R231, 0x2, RZ, 0xfc, !PT ;  /* 0x00000002e7e72812 */ /* 0x000fe200078efcff */
[----:B------:R2:W3:Y:S01]  /*15a80*/  MUFU.TANH R5, R3 ;  /* 0x0000000300057308 */ /* 0x0004e20000002400 */
[----:B------:R-:W-:-:S02]  /*15a90*/  FSEL R112, R12, -INF , !P4 ;  /* 0xff8000000c707808 */ /* 0x000fc40006000000 */
[----:B------:R-:W-:Y:S02]  /*15aa0*/  FSEL R206, R11, -INF , !P3 ;  /* 0xff8000000bce7808 */ /* 0x000fe40005800000 */
[C---:B------:R-:W-:Y:S02]  /*15ab0*/  ISETP.GE.AND P4, PT, R2.reuse, R243, PT ;  /* 0x000000f30200720c */ /* 0x040fe40003f86270 */
[C---:B------:R-:W-:Y:S02]  /*15ac0*/  ISETP.GE.AND P3, PT, R2.reuse, R242, PT ;  /* 0x000000f20200720c */ /* 0x040fe40003f66270 */
[C---:B------:R-:W-:Y:S02]  /*15ad0*/  ISETP.GE.AND P2, PT, R2.reuse, R241, PT ;  /* 0x000000f10200720c */ /* 0x040fe40003f46270 */
[----:B------:R-:W-:Y:S02]  /*15ae0*/  ISETP.GE.AND P1, PT, R2, R240, PT ;  /* 0x000000f00200720c */ /* 0x000fe40003f26270 */
[----:B------:R-:W-:-:S02]  /*15af0*/  FSEL R97, R7, -INF , !P6 ;  /* 0xff80000007617808 */ /* 0x000fc40007000000 */
[----:B------:R-:W-:Y:S01]  /*15b00*/  FSEL R108, R6, -INF , !P5 ;  /* 0xff800000066c7808 */ /* 0x000fe20006800000 */
[--C-:B--2---:R-:W-:Y:S01]  /*15b10*/  IMAD.IADD R3, R238, 0x1, -R2.reuse ;  /* 0x00000001ee037824 */ /* 0x104fe200078e0a02 */
[C---:B------:R-:W-:Y:S01]  /*15b20*/  ISETP.LT.OR P6, PT, R2.reuse, R235, P4 ;  /* 0x000000eb0200720c */ /* 0x040fe200027c1670 */
[----:B------:R-:W2:Y:S01]  /*15b30*/  MUFU.TANH R4, R4 ;  /* 0x0000000400047308 */ /* 0x000ea20000002400 */
[C---:B------:R-:W-:Y:S02]  /*15b40*/  ISETP.LT.OR P5, PT, R2.reuse, R233, P3 ;  /* 0x000000e90200720c */ /* 0x040fe40001fa1670 */
[C---:B------:R-:W-:Y:S02]  /*15b50*/  ISETP.LT.OR P2, PT, R2.reuse, R234, P2 ;  /* 0x000000ea0200720c */ /* 0x040fe40001741670 */
[----:B------:R-:W-:Y:S01]  /*15b60*/  ISETP.LT.OR P1, PT, R2, R232, P1 ;  /* 0x000000e80200720c */ /* 0x000fe20000f21670 */
[----:B------:R-:W-:Y:S01]  /*15b70*/  IMAD.IADD R2, R239, 0x1, -R2 ;  /* 0x00000001ef027824 */ /* 0x000fe200078e0a02 */
[----:B------:R-:W-:Y:S01]  /*15b80*/  IABS R7, R3 ;  /* 0x0000000300077213 */ /* 0x000fe20000000000 */
[----:B------:R-:W-:-:S03]  /*15b90*/  FMUL.FTZ R3, R64, UR31 ;  /* 0x0000001f40037c20 */ /* 0x000fc60008410000 */
[----:B------:R-:W-:Y:S01]  /*15ba0*/  IABS R6, R2 ;  /* 0x0000000200067213 */ /* 0x000fe20000000000 */
[----:B------:R-:W-:Y:S02]  /*15bb0*/  IMAD.MOV.U32 R2, RZ, RZ, R7 ;  /* 0x000000ffff027224 */ /* 0x000fe400078e0007 */
[----:B------:R4:W-:Y:S03]  /*15bc0*/  MUFU.TANH R7, R3 ;  /* 0x0000000300077308 */ /* 0x0009e60000002400 */
[----:B------:R-:W-:-:S05]  /*15bd0*/  I2FP.F32.S32 R2, R2 ;  /* 0x0000000200027245 */ /* 0x000fca0000201400 */
[----:B---3--:R-:W-:Y:S01]  /*15be0*/  FFMA.FTZ R12, R2, -UR19, R5 ;  /* 0x80000013020c7c23 */ /* 0x008fe20008010005 */
[----:B------:R-:W-:Y:S01]  /*15bf0*/  FMUL.FTZ R2, R143, UR31 ;  /* 0x0000001f8f027c20 */ /* 0x000fe20008410000 */
[----:B------:R-:W-:Y:S01]  /*15c00*/  LOP3.LUT P4, RZ, R231, 0x2, RZ, 0xc0, !PT ;  /* 0x00000002e7ff7812 */ /* 0x000fe2000788c0ff */
[----:B------:R1:W5:Y:S01]  /*15c10*/  LDL.LU R143, [R1+0x104] ;  /* 0x00010400018f7983 */ /* 0x0003620000300800 */
[----:B----4-:R-:W-:Y:S01]  /*15c20*/  I2FP.F32.S32 R3, R6 ;  /* 0x0000000600037245 */ /* 0x010fe20000201400 */
[----:B------:R-:W-:-:S04]  /*15c30*/  FMUL.FTZ R6, R66, UR31 ;  /* 0x0000001f42067c20 */ /* 0x000fc80008410000 */
[----:B--2---:R-:W-:Y:S01]  /*15c40*/  FFMA.FTZ R11, R3, -UR19, R4 ;  /* 0x80000013030b7c23 */ /* 0x004fe20008010004 */
[----:B------:R-:W-:Y:S01]  /*15c50*/  VIADD R3, R0, 0x68 ;  /* 0x0000006800037836 */ /* 0x000fe20000000000 */
[----:B------:R2:W3:Y:S03]  /*15c60*/  MUFU.TANH R14, R2 ;  /* 0x00000002000e7308 */ /* 0x0004e60000002400 */
[----:B------:R-:W-:-:S05]  /*15c70*/  IMAD.IADD R4, R236, 0x1, -R3 ;  /* 0x00000001ec047824 */ /* 0x000fca00078e0a03 */
[----:B------:R4:W1:Y:S01]  /*15c80*/  MUFU.TANH R15, R6 ;  /* 0x00000006000f7308 */ /* 0x0008620000002400 */
[----:B------:R-:W-:Y:S02]  /*15c90*/  IABS R5, R4 ;  /* 0x0000000400057213 */ /* 0x000fe40000000000 */
[----:B------:R-:W-:Y:S01]  /*15ca0*/  LOP3.LUT R231, R231, 0xfffffff7, RZ, 0xc0, !PT ;  /* 0xfffffff7e7e77812 */ /* 0x000fe200078ec0ff */
[--C-:B--2---:R-:W-:Y:S02]  /*15cb0*/  IMAD.IADD R2, R237, 0x1, -R3.reuse ;  /* 0x00000001ed027824 */ /* 0x104fe400078e0a03 */
[----:B----4-:R-:W-:-:S03]  /*15cc0*/  IMAD.IADD R6, R238, 0x1, -R3 ;  /* 0x00000001ee067824 */ /* 0x010fc600078e0a03 */
[----:B------:R-:W-:Y:S02]  /*15cd0*/  IABS R4, R2 ;  /* 0x0000000200047213 */ /* 0x000fe40000000000 */
[----:B------:R-:W-:Y:S02]  /*15ce0*/  IABS R2, R6 ;  /* 0x0000000600027213 */ /* 0x000fe40000000000 */
[----:B------:R-:W-:Y:S02]  /*15cf0*/  @P2 LOP3.LUT R231, R231, 0x8, RZ, 0xfc, !PT ;  /* 0x00000008e7e72812 */ /* 0x000fe400078efcff */
[----:B------:R-:W-:Y:S02]  /*15d00*/  I2FP.F32.S32 R2, R2 ;  /* 0x0000000200027245 */ /* 0x000fe40000201400 */
[----:B------:R-:W-:Y:S02]  /*15d10*/  I2FP.F32.S32 R4, R4 ;  /* 0x0000000400047245 */ /* 0x000fe40000201400 */
[----:B------:R-:W-:Y:S01]  /*15d20*/  LOP3.LUT R231, R231, 0xfffffffb, RZ, 0xc0, !PT ;  /* 0xfffffffbe7e77812 */ /* 0x000fe200078ec0ff */
[----:B---3--:R-:W-:Y:S01]  /*15d30*/  FFMA.FTZ R14, R2, -UR19, R14 ;  /* 0x80000013020e7c23 */ /* 0x008fe2000801000e */
[----:B------:R-:W-:Y:S01]  /*15d40*/  FMUL.FTZ R2, R67, UR31 ;  /* 0x0000001f43027c20 */ /* 0x000fe20008410000 */
[----:B-1----:R-:W-:Y:S01]  /*15d50*/  FFMA.FTZ R6, R4, -UR19, R15 ;  /* 0x8000001304067c23 */ /* 0x002fe2000801000f */
[----:B------:R-:W-:Y:S01]  /*15d60*/  @P1 LOP3.LUT R231, R231, 0x4, RZ, 0xfc, !PT ;  /* 0x00000004e7e71812 */ /* 0x000fe200078efcff */
[----:B------:R-:W-:Y:S01]  /*15d70*/  FMUL.FTZ R4, R65, UR31 ;  /* 0x0000001f41047c20 */ /* 0x000fe20008410000 */
[----:B------:R-:W-:-:S02]  /*15d80*/  FSEL R110, R13, -INF , !P4 ;  /* 0xff8000000d6e7808 */ /* 0x000fc40006000000 */
[C---:B------:R-:W-:Y:S02]  /*15d90*/  ISETP.GE.AND P4, PT, R3.reuse, R243, PT ;  /* 0x000000f30300720c */ /* 0x040fe40003f86270 */
[C---:B------:R-:W-:Y:S02]  /*15da0*/  ISETP.GE.AND P3, PT, R3.reuse, R242, PT ;  /* 0x000000f20300720c */ /* 0x040fe40003f66270 */
[C---:B------:R-:W-:Y:S02]  /*15db0*/  ISETP.GE.AND P2, PT, R3.reuse, R241, PT ;  /* 0x000000f10300720c */ /* 0x040fe40003f46270 */
[----:B------:R-:W-:Y:S02]  /*15dc0*/  ISETP.GE.AND P1, PT, R3, R240, PT ;  /* 0x000000f00300720c */ /* 0x000fe40003f26270 */
[----:B------:R-:W-:Y:S02]  /*15dd0*/  I2FP.F32.S32 R5, R5 ;  /* 0x0000000500057245 */ /* 0x000fe40000201400 */
[----:B------:R-:W-:Y:S01]  /*15de0*/  FSEL R107, R8, -INF , !P5 ;  /* 0xff800000086b7808 */ /* 0x000fe20006800000 */
[----:B------:R1:W-:Y:S01]  /*15df0*/  MUFU.TANH R13, R4 ;  /* 0x00000004000d7308 */ /* 0x0003e20000002400 */
[----:B------:R-:W-:-:S02]  /*15e00*/  FSEL R205, R10, -INF , !P0 ;  /* 0xff8000000acd7808 */ /* 0x000fc40004000000 */
[----:B------:R-:W-:Y:S02]  /*15e10*/  FSEL R96, R9, -INF , !P6 ;  /* 0xff80000009607808 */ /* 0x000fe40007000000 */
[----:B------:R-:W-:-:S03]  /*15e20*/  ISETP.LT.OR P6, PT, R3, R235, P4 ;  /* 0x000000eb0300720c */ /* 0x000fc600027c1670 */
[----:B------:R2:W3:Y:S01]  /*15e30*/  MUFU.TANH R8, R2 ;  /* 0x0000000200087308 */ /* 0x0004e20000002400 */
[C---:B------:R-:W-:Y:S02]  /*15e40*/  ISETP.LT.OR P5, PT, R3.reuse, R233, P3 ;  /* 0x000000e90300720c */ /* 0x040fe40001fa1670 */
[C---:B------:R-:W-:Y:S02]  /*15e50*/  ISETP.LT.OR P2, PT, R3.reuse, R234, P2 ;  /* 0x000000ea0300720c */ /* 0x040fe40001741670 */
[----:B------:R-:W-:Y:S01]  /*15e60*/  ISETP.LT.OR P0, PT, R3, R232, P1 ;  /* 0x000000e80300720c */ /* 0x000fe20000f01670 */
[----:B------:R-:W-:Y:S02]  /*15e70*/  IMAD.IADD R3, R239, 0x1, -R3 ;  /* 0x00000001ef037824 */ /* 0x000fe400078e0a03 */
[----:B------:R-:W-:Y:S01]  /*15e80*/  FFMA.FTZ R7, R5, -UR19, R7 ;  /* 0x8000001305077c23 */ /* 0x000fe20008010007 */
[----:B-1----:R-:W-:Y:S01]  /*15e90*/  FMUL.FTZ R4, R142, UR31 ;  /* 0x0000001f8e047c20 */ /* 0x002fe20008410000 */
[----:B--2---:R-:W-:-:S03]  /*15ea0*/  VIADD R2, R0, 0x69 ;  /* 0x0000006900027836 */ /* 0x004fc60000000000 */
[----:B------:R1:W2:Y:S01]  /*15eb0*/  MUFU.TANH R10, R4 ;  /* 0x00000004000a7308 */ /* 0x0002a20000002400 */
[----:B------:R-:W-:Y:S01]  /*15ec0*/  IABS R9, R3 ;  /* 0x0000000300097213 */ /* 0x000fe20000000000 */
[----:B------:R4:W5:Y:S01]  /*15ed0*/  LDL.LU R142, [R1+0x100] ;  /* 0x00010000018e7983 */ /* 0x0009620000300800 */
[----:B------:R-:W-:-:S05]  /*15ee0*/  IMAD.IADD R5, R237, 0x1, -R2 ;  /* 0x00000001ed057824 */ /* 0x000fca00078e0a02 */
[----:B------:R-:W-:Y:S01]  /*15ef0*/  IABS R3, R5 ;  /* 0x0000000500037213 */ /* 0x000fe20000000000 */
[----:B------:R-:W-:Y:S02]  /*15f00*/  IMAD.MOV.U32 R5, RZ, RZ, R9 ;  /* 0x000000ffff057224 */ /* 0x000fe400078e0009 */
[----:B-1----:R-:W-:Y:S01]  /*15f10*/  IMAD.IADD R4, R236, 0x1, -R2 ;  /* 0x00000001ec047824 */ /* 0x002fe200078e0a02 */
[----:B------:R-:W-:-:S04]  /*15f20*/  I2FP.F32.S32 R3, R3 ;  /* 0x0000000300037245 */ /* 0x000fc80000201400 */
[----:B------:R-:W-:Y:S01]  /*15f30*/  IABS R4, R4 ;  /* 0x0000000400047213 */ /* 0x000fe20000000000 */
[----:B---3--:R-:W-:Y:S01]  /*15f40*/  FFMA.FTZ R8, R3, -UR19, R8 ;  /* 0x8000001303087c23 */ /* 0x008fe20008010008 */
        /* <DEDUP_REMOVED lines=8> */
[----:B--2---:R-:W-:Y:S01]  /*15fd0*/  FFMA.FTZ R10, R5, -UR19, R10 ;  /* 0x80000013050a7c23 */ /* 0x004fe2000801000a */
[----:B------:R-:W-:Y:S01]  /*15fe0*/  @P2 LOP3.LUT R231, R231, 0x2, RZ, 0xfc, !PT ;  /* 0x00000002e7e72812 */ /* 0x000fe200078efcff */
[----:B------:R1:W2:Y:S01]  /*15ff0*/  MUFU.TANH R5, R3 ;  /* 0x0000000300057308 */ /* 0x0002a20000002400 */
[----:B------:R-:W-:Y:S01]  /*16000*/  FSEL R106, R12, -INF , !P4 ;  /* 0xff8000000c6a7808 */ /* 0x000fe20006000000 */
[----:B------:R4:W5:Y:S01]  /*16010*/  LDL.LU R141, [R1+0xfc] ;  /* 0x0000fc00018d7983 */ /* 0x0009620000300800 */
[----:B------:R-:W-:-:S02]  /*16020*/  FSEL R204, R11, -INF , !P3 ;  /* 0xff8000000bcc7808 */ /* 0x000fc40005800000 */
[C---:B------:R-:W-:Y:S01]  /*16030*/  ISETP.GE.AND P4, PT, R2.reuse, R243, PT ;  /* 0x000000f30200720c */ /* 0x040fe20003f86270 */
[----:B------:R4:W5:Y:S01]  /*16040*/  LDL.LU R140, [R1+0xf8] ;  /* 0x0000f800018c7983 */ /* 0x0009620000300800 */
[C---:B------:R-:W-:Y:S02]  /*16050*/  ISETP.GE.AND P3, PT, R2.reuse, R242, PT ;  /* 0x000000f20200720c */ /* 0x040fe40003f66270 */
[C---:B------:R-:W-:Y:S02]  /*16060*/  ISETP.GE.AND P2, PT, R2.reuse, R241, PT ;  /* 0x000000f10200720c */ /* 0x040fe40003f46270 */
[----:B------:R-:W-:Y:S02]  /*16070*/  ISETP.GE.AND P1, PT, R2, R240, PT ;  /* 0x000000f00200720c */ /* 0x000fe40003f26270 */
[----:B------:R-:W-:Y:S02]  /*16080*/  FSEL R94, R7, -INF , !P6 ;  /* 0xff800000075e7808 */ /* 0x000fe40007000000 */
[----:B------:R-:W-:Y:S01]  /*16090*/  FSEL R105, R6, -INF , !P5 ;  /* 0xff80000006697808 */ /* 0x000fe20006800000 */
[----:B-1----:R-:W-:Y:S01]  /*160a0*/  IMAD.IADD R3, R238, 0x1, -R2 ;  /* 0x00000001ee037824 */ /* 0x002fe200078e0a02 */
[C---:B------:R-:W-:Y:S01]  /*160b0*/  ISETP.LT.OR P6, PT, R2.reuse, R235, P4 ;  /* 0x000000eb0200720c */ /* 0x040fe200027c1670 */
[----:B------:R-:W1:Y:S01]  /*160c0*/  MUFU.TANH R4, R4 ;  /* 0x0000000400047308 */ /* 0x000e620000002400 */
[----:B------:R-:W-:-:S02]  /*160d0*/  ISETP.LT.OR P5, PT, R2, R233, P3 ;  /* 0x000000e90200720c */ /* 0x000fc40001fa1670 */
[C---:B------:R-:W-:Y:S02]  /*160e0*/  ISETP.LT.OR P2, PT, R2.reuse, R234, P2 ;  /* 0x000000ea0200720c */ /* 0x040fe40001741670 */
[----:B------:R-:W-:Y:S01]  /*160f0*/  ISETP.LT.OR P1, PT, R2, R232, P1 ;  /* 0x000000e80200720c */ /* 0x000fe20000f21670 */
[----:B------:R-:W-:Y:S01]  /*16100*/  IMAD.IADD R2, R239, 0x1, -R2 ;  /* 0x00000001ef027824 */ /* 0x000fe200078e0a02 */
[----:B------:R-:W-:Y:S01]  /*16110*/  IABS R7, R3 ;  /* 0x0000000300077213 */ /* 0x000fe20000000000 */
[----:B------:R-:W-:Y:S01]  /*16120*/  FMUL.FTZ R3, R139, UR31 ;  /* 0x0000001f8b037c20 */ /* 0x000fe20008410000 */
[----:B------:R-:W-:Y:S01]  /*16130*/  LOP3.LUT P4, RZ, R231, 0x2, RZ, 0xc0, !PT ;  /* 0x00000002e7ff7812 */ /* 0x000fe2000788c0ff */
[----:B------:R4:W5:Y:S01]  /*16140*/  LDL.LU R139, [R1+0xf4] ;  /* 0x0000f400018b7983 */ /* 0x0009620000300800 */
[----:B------:R-:W-:Y:S01]  /*16150*/  IABS R6, R2 ;  /* 0x0000000200067213 */ /* 0x000fe20000000000 */
[----:B------:R-:W-:Y:S02]  /*16160*/  IMAD.MOV.U32 R2, RZ, RZ, R7 ;  /* 0x000000ffff027224 */ /* 0x000fe400078e0007 */
[----:B------:R3:W-:Y:S03]  /*16170*/  MUFU.TANH R7, R3 ;  /* 0x0000000300077308 */ /* 0x0007e60000002400 */
[----:B------:R-:W-:-:S05]  /*16180*/  I2FP.F32.S32 R2, R2 ;  /* 0x0000000200027245 */ /* 0x000fca0000201400 */
[----:B--2---:R-:W-:Y:S01]  /*16190*/  FFMA.FTZ R13, R2, -UR19, R5 ;  /* 0x80000013020d7c23 */ /* 0x004fe20008010005 */
[----:B------:R-:W-:Y:S01]  /*161a0*/  FMUL.FTZ R2, R28, UR31 ;  /* 0x0000001f1c027c20 */ /* 0x000fe20008410000 */
[----:B---3--:R-:W-:Y:S01]  /*161b0*/  I2FP.F32.S32 R3, R6 ;  /* 0x0000000600037245 */ /* 0x008fe20000201400 */
[----:B------:R-:W-:Y:S02]  /*161c0*/  FMUL.FTZ R6, R138, UR31 ;  /* 0x0000001f8a067c20 */ /* 0x000fe40008410000 */
[----:B------:R2:W-:Y:S01]  /*161d0*/  MUFU.TANH R11, R2 ;  /* 0x00000002000b7308 */ /* 0x0005e20000002400 */
[----:B------:R-:W-:Y:S01]  /*161e0*/  LOP3.LUT R231, R231, 0xfffffff7, RZ, 0xc0, !PT ;  /* 0xfffffff7e7e77812 */ /* 0x000fe200078ec0ff */
[----:B------:R4:W5:Y:S01]  /*161f0*/  LDL.LU R138, [R1+0xf0] ;  /* 0x0000f000018a7983 */ /* 0x0009620000300800 */
[----:B-1----:R-:W-:Y:S01]  /*16200*/  FFMA.FTZ R12, R3, -UR19, R4 ;  /* 0x80000013030c7c23 */ /* 0x002fe20008010004 */
[----:B------:R-:W-:-:S04]  /*16210*/  VIADD R3, R0, 0x70 ;  /* 0x0000007000037836 */ /* 0x000fc80000000000 */
[----:B------:R1:W3:Y:S01]  /*16220*/  MUFU.TANH R15, R6 ;  /* 0x00000006000f7308 */ /* 0x0002e20000002400 */
[--C-:B------:R-:W-:Y:S02]  /*16230*/  IMAD.IADD R4, R236, 0x1, -R3.reuse ;  /* 0x00000001ec047824 */ /* 0x100fe400078e0a03 */
[----:B--2---:R-:W-:-:S03]  /*16240*/  IMAD.IADD R2, R237, 0x1, -R3 ;  /* 0x00000001ed027824 */ /* 0x004fc600078e0a03 */
[----:B------:R-:W-:Y:S01]  /*16250*/  IABS R5, R4 ;  /* 0x0000000400057213 */ /* 0x000fe20000000000 */
[----:B-1----:R-:W-:Y:S01]  /*16260*/  IMAD.IADD R6, R238, 0x1, -R3 ;  /* 0x00000001ee067824 */ /* 0x002fe200078e0a03 */
[----:B------:R-:W-:-:S04]  /*16270*/  IABS R4, R2 ;  /* 0x0000000200047213 */ /* 0x000fc80000000000 */
[----:B------:R-:W-:Y:S02]  /*16280*/  IABS R2, R6 ;  /* 0x0000000600027213 */ /* 0x000fe40000000000 */
[----:B------:R-:W-:Y:S02]  /*16290*/  @P2 LOP3.LUT R231, R231, 0x8, RZ, 0xfc, !PT ;  /* 0x00000008e7e72812 */ /* 0x000fe400078efcff */
[----:B------:R-:W-:Y:S02]  /*162a0*/  I2FP.F32.S32 R4, R4 ;  /* 0x0000000400047245 */ /* 0x000fe40000201400 */
[----:B------:R-:W-:Y:S02]  /*162b0*/  I2FP.F32.S32 R2, R2 ;  /* 0x0000000200027245 */ /* 0x000fe40000201400 */
[----:B------:R-:W-:Y:S01]  /*162c0*/  LOP3.LUT R231, R231, 0xfffffffb, RZ, 0xc0, !PT ;  /* 0xfffffffbe7e77812 */ /* 0x000fe200078ec0ff */
[----:B---3--:R-:W-:Y:S01]  /*162d0*/  FFMA.FTZ R6, R4, -UR19, R15 ;  /* 0x8000001304067c23 */ /* 0x008fe2000801000f */
[----:B------:R-:W-:Y:S01]  /*162e0*/  FMUL.FTZ R4, R137, UR31 ;  /* 0x0000001f89047c20 */ /* 0x000fe20008410000 */
[----:B------:R-:W-:Y:S01]  /*162f0*/  FFMA.FTZ R15, R2, -UR19, R11 ;  /* 0x80000013020f7c23 */ /* 0x000fe2000801000b */
[----:B------:R-:W-:Y:S01]  /*16300*/  FMUL.FTZ R2, R136, UR31 ;  /* 0x0000001f88027c20 */ /* 0x000fe20008410000 */
[----:B------:R-:W-:Y:S01]  /*16310*/  @P1 LOP3.LUT R231, R231, 0x4, RZ, 0xfc, !PT ;  /* 0x00000004e7e71812 */ /* 0x000fe200078efcff */
[----:B------:R4:W5:Y:S01]  /*16320*/  LDL.LU R137, [R1+0xec] ;  /* 0x0000ec0001897983 */ /* 0x0009620000300800 */
[----:B------:R-:W-:-:S02]  /*16330*/  FSEL R104, R14, -INF , !P4 ;  /* 0xff8000000e687808 */ /* 0x000fc40006000000 */
[C---:B------:R-:W-:Y:S02]  /*16340*/  ISETP.GE.AND P4, PT, R3.reuse, R243, PT ;  /* 0x000000f30300720c */ /* 0x040fe40003f86270 */
[C---:B------:R-:W-:Y:S02]  /*16350*/  ISETP.GE.AND P3, PT, R3.reuse, R242, PT ;  /* 0x000000f20300720c */ /* 0x040fe40003f66270 */
[C---:B------:R-:W-:Y:S02]  /*16360*/  ISETP.GE.AND P2, PT, R3.reuse, R241, PT ;  /* 0x000000f10300720c */ /* 0x040fe40003f46270 */
[----:B------:R-:W-:Y:S01]  /*16370*/  ISETP.GE.AND P1, PT, R3, R240, PT ;  /* 0x000000f00300720c */ /* 0x000fe20003f26270 */
[----:B------:R1:W-:Y:S01]  /*16380*/  MUFU.TANH R14, R4 ;  /* 0x00000004000e7308 */ /* 0x0003e20000002400 */
[----:B------:R-:W-:Y:S01]  /*16390*/  I2FP.F32.S32 R5, R5 ;  /* 0x0000000500057245 */ /* 0x000fe20000201400 */
[----:B------:R4:W5:Y:S01]  /*163a0*/  LDL.LU R136, [R1+0xe8] ;  /* 0x0000e80001887983 */ /* 0x0009620000300800 */
[----:B------:R-:W-:-:S02]  /*163b0*/  FSEL R87, R9, -INF , !P6 ;  /* 0xff80000009577808 */ /* 0x000fc40007000000 */
[----:B------:R-:W-:Y:S02]  /*163c0*/  FSEL R203, R10, -INF , !P0 ;  /* 0xff8000000acb7808 */ /* 0x000fe40004000000 */
[----:B------:R-:W-:Y:S01]  /*163d0*/  FSEL R93, R8, -INF , !P5 ;  /* 0xff800000085d7808 */ /* 0x000fe20006800000 */
[----:B------:R2:W3:Y:S01]  /*163e0*/  MUFU.TANH R9, R2 ;  /* 0x0000000200097308 */ /* 0x0004e20000002400 */
[C---:B------:R-:W-:Y:S02]  /*163f0*/  ISETP.LT.OR P6, PT, R3.reuse, R235, P4 ;  /* 0x000000eb0300720c */ /* 0x040fe400027c1670 */
[C---:B------:R-:W-:Y:S02]  /*16400*/  ISETP.LT.OR P5, PT, R3.reuse, R233, P3 ;  /* 0x000000e90300720c */ /* 0x040fe40001fa1670 */
[C---:B------:R-:W-:Y:S02]  /*16410*/  ISETP.LT.OR P2, PT, R3.reuse, R234, P2 ;  /* 0x000000ea0300720c */ /* 0x040fe40001741670 */
[----:B------:R-:W-:Y:S01]  /*16420*/  ISETP.LT.OR P0, PT, R3, R232, P1 ;  /* 0x000000e80300720c */ /* 0x000fe20000f01670 */
[----:B-1----:R-:W-:Y:S01]  /*16430*/  FMUL.FTZ R4, R30, UR31 ;  /* 0x0000001f1e047c20 */ /* 0x002fe20008410000 */
[----:B------:R-:W-:-:S02]  /*16440*/  IMAD.IADD R3, R239, 0x1, -R3 ;  /* 0x00000001ef037824 */ /* 0x000fc400078e0a03 */
[----:B------:R-:W-:Y:S01]  /*16450*/  FFMA.FTZ R7, R5, -UR19, R7 ;  /* 0x8000001305077c23 */ /* 0x000fe20008010007 */
[----:B------:R1:W4:Y:S01]  /*16460*/  MUFU.TANH R11, R4 ;  /* 0x00000004000b7308 */ /* 0x0003220000002400 */
[----:B--2---:R-:W-:Y:S01]  /*16470*/  VIADD R2, R0, 0x71 ;  /* 0x0000007100027836 */ /* 0x004fe20000000000 */
[----:B------:R-:W-:-:S03]  /*16480*/  IABS R8, R3 ;  /* 0x0000000300087213 */ /* 0x000fc60000000000 */
[----:B------:R-:W-:-:S05]  /*16490*/  IMAD.IADD R5, R237, 0x1, -R2 ;  /* 0x00000001ed057824 */ /* 0x000fca00078e0a02 */
[----:B------:R-:W-:Y:S01]  /*164a0*/  IABS R3, R5 ;  /* 0x0000000500037213 */ /* 0x000fe20000000000 */
[----:B-1----:R-:W-:-:S03]  /*164b0*/  IMAD.IADD R4, R236, 0x1, -R2 ;  /* 0x00000001ec047824 */ /* 0x002fc600078e0a02 */
[----:B------:R-:W-:Y:S01]  /*164c0*/  I2FP.F32.S32 R3, R3 ;  /* 0x0000000300037245 */ /* 0x000fe20000201400 */
[----:B------:R-:W-:Y:S01]  /*164d0*/  IMAD.MOV.U32 R5, RZ, RZ, R8 ;  /* 0x000000ffff057224 */ /* 0x000fe200078e0008 */
[----:B------:R-:W-:-:S04]  /*164e0*/  IABS R4, R4 ;  /* 0x0000000400047213 */ /* 0x000fc80000000000 */
[----:B------:R-:W-:Y:S01]  /*164f0*/  I2FP.F32.S32 R4, R4 ;  /* 0x0000000400047245 */ /* 0x000fe20000201400 */
[----:B---3--:R-:W-:Y:S01]  /*16500*/  FFMA.FTZ R9, R3, -UR19, R9 ;  /* 0x8000001303097c23 */ /* 0x008fe20008010009 */
[C---:B------:R-:W-:Y:S02]  /*16510*/  LOP3.LUT P4, RZ, R231.reuse, 0x8, RZ, 0xc0, !PT ;  /* 0x00000008e7ff7812 */ /* 0x040fe4000788c0ff */
[C---:B------:R-:W-:Y:S02]  /*16520*/  LOP3.LUT P3, RZ, R231.reuse, 0x4, RZ, 0xc0, !PT ;  /* 0x00000004e7ff7812 */ /* 0x040fe4000786c0ff */
[----:B------:R-:W-:Y:S01]  /*16530*/  I2FP.F32.S32 R5, R5 ;  /* 0x0000000500057245 */ /* 0x000fe20000201400 */
[----:B------:R-:W-:Y:S01]  /*16540*/  FFMA.FTZ R10, R4, -UR19, R14 ;  /* 0x80000013040a7c23 */ /* 0x000fe2000801000e */
[----:B------:R-:W-:Y:S01]  /*16550*/  LOP3.LUT R231, R231, 0xfffffffd, RZ, 0xc0, !PT ;  /* 0xfffffffde7e77812 */ /* 0x000fe200078ec0ff */
[----:B------:R-:W-:Y:S01]  /*16560*/  FMUL.FTZ R3, R29, UR31 ;  /* 0x0000001f1d037c20 */ /* 0x000fe20008410000 */
[----:B------:R-:W-:Y:S01]  /*16570*/  FMUL.FTZ R4, R31, UR31 ;  /* 0x0000001f1f047c20 */ /* 0x000fe20008410000 */
[----:B----4-:R-:W-:Y:S01]  /*16580*/  FFMA.FTZ R11, R5, -UR19, R11 ;  /* 0x80000013050b7c23 */ /* 0x010fe2000801000b */
[----:B------:R-:W-:Y:S01]  /*16590*/  @P2 LOP3.LUT R231, R231, 0x2, RZ, 0xfc, !PT ;  /* 0x00000002e7e72812 */ /* 0x000fe200078efcff */
[----:B------:R1:W2:Y:S01]  /*165a0*/  MUFU.TANH R5, R3 ;  /* 0x0000000300057308 */ /* 0x0002a20000002400 */
[----:B------:R-:W-:-:S02]  /*165b0*/  FSEL R92, R13, -INF , !P4 ;  /* 0xff8000000d5c7808 */ /* 0x000fc40006000000 */
[----:B------:R-:W-:Y:S02]  /*165c0*/  FSEL R95, R12, -INF , !P3 ;  /* 0xff8000000c5f7808 */ /* 0x000fe40005800000 */
[C---:B------:R-:W-:Y:S02]  /*165d0*/  ISETP.GE.AND P4, PT, R2.reuse, R243, PT ;  /* 0x000000f30200720c */ /* 0x040fe40003f86270 */
[C---:B------:R-:W-:Y:S02]  /*165e0*/  ISETP.GE.AND P3, PT, R2.reuse, R242, PT ;  /* 0x000000f20200720c */ /* 0x040fe40003f66270 */
[C---:B------:R-:W-:Y:S02]  /*165f0*/  ISETP.GE.AND P2, PT, R2.reuse, R241, PT ;  /* 0x000000f10200720c */ /* 0x040fe40003f46270 */
[----:B------:R-:W-:Y:S01]  /*16600*/  ISETP.GE.AND P1, PT, R2, R240, PT ;  /* 0x000000f00200720c */ /* 0x000fe20003f26270 */
[----:B------:R-:W3:Y:S01]  /*16610*/  MUFU.TANH R4, R4 ;  /* 0x0000000400047308 */ /* 0x000ee20000002400 */
[----:B------:R-:W-:-:S02]  /*16620*/  FSEL R30, R7, -INF , !P6 ;  /* 0xff800000071e7808 */ /* 0x000fc40007000000 */
[----:B------:R-:W-:Y:S01]  /*16630*/  FSEL R86, R6, -INF , !P5 ;  /* 0xff80000006567808 */ /* 0x000fe20006800000 */
[--C-:B-1----:R-:W-:Y:S01]  /*16640*/  IMAD.IADD R3, R238, 0x1, -R2.reuse ;  /* 0x00000001ee037824 */ /* 0x102fe200078e0a02 */
[C---:B------:R-:W-:Y:S02]  /*16650*/  ISETP.LT.OR P6, PT, R2.reuse, R235, P4 ;  /* 0x000000eb0200720c */ /* 0x040fe400027c1670 */
        /* <DEDUP_REMOVED lines=10> */
[----:B--2---:R-:W-:Y:S01]  /*16700*/  FFMA.FTZ R13, R2, -UR19, R5 ;  /* 0x80000013020d7c23 */ /* 0x004fe20008010005 */
[----:B------:R-:W-:Y:S01]  /*16710*/  VIADD R2, R0, 0x78 ;  /* 0x0000007800027836 */ /* 0x000fe20000000000 */
[----:B-1----:R-:W-:Y:S01]  /*16720*/  I2FP.F32.S32 R3, R6 ;  /* 0x0000000600037245 */ /* 0x002fe20000201400 */
[----:B------:R-:W-:-:S04]  /*16730*/  FMUL.FTZ R6, R26, UR31 ;  /* 0x0000001f1a067c20 */ /* 0x000fc80008410000 */
[----:B---3--:R-:W-:Y:S01]  /*16740*/  FFMA.FTZ R12, R3, -UR19, R4 ;  /* 0x80000013030c7c23 */ /* 0x008fe20008010004 */
[----:B------:R-:W-:Y:S01]  /*16750*/  FMUL.FTZ R3, R71, UR31 ;  /* 0x0000001f47037c20 */ /* 0x000fe20008410000 */
[--C-:B------:R-:W-:Y:S01]  /*16760*/  IMAD.IADD R4, R236, 0x1, -R2.reuse ;  /* 0x00000001ec047824 */ /* 0x100fe200078e0a02 */
[----:B------:R1:W-:Y:S01]  /*16770*/  MUFU.TANH R14, R6 ;  /* 0x00000006000e7308 */ /* 0x0003e20000002400 */
[----:B------:R-:W-:Y:S01]  /*16780*/  LOP3.LUT P4, RZ, R231, 0x2, RZ, 0xc0, !PT ;  /* 0x00000002e7ff7812 */ /* 0x000fe2000788c0ff */
[----:B------:R2:W5:Y:S06]  /*16790*/  LDL.LU R71, [R1+0xe4] ;  /* 0x0000e40001477983 */ /* 0x00056c0000300800 */
[----:B------:R3:W4:Y:S01]  /*167a0*/  MUFU.TANH R8, R3 ;  /* 0x0000000300087308 */ /* 0x0007220000002400 */
[----:B------:R-:W-:Y:S01]  /*167b0*/  IABS R5, R4 ;  /* 0x0000000400057213 */ /* 0x000fe20000000000 */
[----:B-1----:R-:W-:-:S02]  /*167c0*/  IMAD.IADD R6, R238, 0x1, -R2 ;  /* 0x00000001ee067824 */ /* 0x002fc400078e0a02 */
[----:B---3--:R-:W-:-:S05]  /*167d0*/  IMAD.IADD R3, R237, 0x1, -R2 ;  /* 0x00000001ed037824 */ /* 0x008fca00078e0a02 */
[----:B------:R-:W-:Y:S02]  /*167e0*/  IABS R4, R3 ;  /* 0x0000000300047213 */ /* 0x000fe40000000000 */
[----:B------:R-:W-:Y:S02]  /*167f0*/  IABS R3, R6 ;  /* 0x0000000600037213 */ /* 0x000fe40000000000 */
[----:B------:R-:W-:Y:S02]  /*16800*/  I2FP.F32.S32 R5, R5 ;  /* 0x0000000500057245 */ /* 0x000fe40000201400 */
[----:B------:R-:W-:Y:S02]  /*16810*/  I2FP.F32.S32 R3, R3 ;  /* 0x0000000300037245 */ /* 0x000fe40000201400 */
[----:B------:R-:W-:Y:S02]  /*16820*/  I2FP.F32.S32 R4, R4 ;  /* 0x0000000400047245 */ /* 0x000fe40000201400 */
[----:B------:R-:W-:-:S02]  /*16830*/  FSEL R84, R15, -INF , !P4 ;  /* 0xff8000000f547808 */ /* 0x000fc40006000000 */
[C---:B------:R-:W-:Y:S01]  /*16840*/  ISETP.GE.AND P4, PT, R2.reuse, R243, PT ;  /* 0x000000f30200720c */ /* 0x040fe20003f86270 */
[----:B----4-:R-:W-:Y:S01]  /*16850*/  FFMA.FTZ R8, R3, -UR19, R8 ;  /* 0x8000001303087c23 */ /* 0x010fe20008010008 */
[----:B------:R-:W-:Y:S01]  /*16860*/  ISETP.GE.AND P3, PT, R2, R242, PT ;  /* 0x000000f20200720c */ /* 0x000fe20003f66270 */
[----:B------:R-:W-:Y:S01]  /*16870*/  FFMA.FTZ R7, R5, -UR19, R7 ;  /* 0x8000001305077c23 */ /* 0x000fe20008010007 */
[----:B------:R-:W-:Y:S01]  /*16880*/  FMUL.FTZ R3, R25, UR31 ;  /* 0x0000001f19037c20 */ /* 0x000fe20008410000 */
[----:B------:R-:W-:Y:S01]  /*16890*/  FSEL R29, R9, -INF , !P5 ;  /* 0xff800000091d7808 */ /* 0x000fe20006800000 */
[----:B------:R-:W-:Y:S01]  /*168a0*/  FFMA.FTZ R6, R4, -UR19, R14 ;  /* 0x8000001304067c23 */ /* 0x000fe2000801000e */
[C---:B------:R-:W-:Y:S02]  /*168b0*/  ISETP.LT.OR P5, PT, R2.reuse, R235, P4 ;  /* 0x000000eb0200720c */ /* 0x040fe400027a1670 */
[----:B------:R-:W-:Y:S01]  /*168c0*/  ISETP.LT.OR P4, PT, R2, R233, P3 ;  /* 0x000000e90200720c */ /* 0x000fe20001f81670 */
[----:B------:R1:W3:Y:S01]  /*168d0*/  MUFU.TANH R14, R3 ;  /* 0x00000003000e7308 */ /* 0x0002e20000002400 */
[----:B------:R-:W-:Y:S01]  /*168e0*/  FMUL.FTZ R4, R27, UR31 ;  /* 0x0000001f1b047c20 */ /* 0x000fe20008410000 */
[----:B------:R-:W-:Y:S01]  /*168f0*/  FSEL R25, R7, -INF , !P5 ;  /* 0xff80000007197808 */ /* 0x000fe20006800000 */
[----:B------:R-:W-:Y:S01]  /*16900*/  FMUL.FTZ R7, R69, UR31 ;  /* 0x0000001f45077c20 */ /* 0x000fe20008410000 */
[----:B------:R-:W-:Y:S01]  /*16910*/  FSEL R27, R6, -INF , !P4 ;  /* 0xff800000061b7808 */ /* 0x000fe20006000000 */
[----:B------:R-:W-:Y:S01]  /*16920*/  FMUL.FTZ R6, R68, UR31 ;  /* 0x0000001f44067c20 */ /* 0x000fe20008410000 */
[----:B-1----:R-:W-:-:S02]  /*16930*/  FMUL.FTZ R3, R70, UR31 ;  /* 0x0000001f46037c20 */ /* 0x002fc40008410000 */
[----:B------:R2:W5:Y:S04]  /*16940*/  LDL.LU R70, [R1+0xe0] ;  /* 0x0000e00001467983 */ /* 0x0005680000300800 */
[----:B------:R2:W5:Y:S04]  /*16950*/  LDL.LU R69, [R1+0xdc] ;  /* 0x0000dc0001457983 */ /* 0x0005680000300800 */
[----:B------:R2:W5:Y:S01]  /*16960*/  LDL.LU R68, [R1+0xd8] ;  /* 0x0000d80001447983 */ /* 0x0005620000300800 */
[----:B------:R-:W-:-:S04]  /*16970*/  LOP3.LUT R231, R231, 0xfffffff7, RZ, 0xc0, !PT ;  /* 0xfffffff7e7e77812 */ /* 0x000fc800078ec0ff */
[----:B------:R-:W-:-:S04]  /*16980*/  @P2 LOP3.LUT R231, R231, 0x8, RZ, 0xfc, !PT ;  /* 0x00000008e7e72812 */ /* 0x000fc800078efcff */
[----:B------:R-:W-:Y:S02]  /*16990*/  LOP3.LUT R231, R231, 0xfffffffb, RZ, 0xc0, !PT ;  /* 0xfffffffbe7e77812 */ /* 0x000fe400078ec0ff */
[----:B------:R-:W-:Y:S02]  /*169a0*/  ISETP.GE.AND P2, PT, R2, R241, PT ;  /* 0x000000f10200720c */ /* 0x000fe40003f46270 */
[----:B------:R-:W-:Y:S01]  /*169b0*/  @P1 LOP3.LUT R231, R231, 0x4, RZ, 0xfc, !PT ;  /* 0x00000004e7e71812 */ /* 0x000fe200078efcff */
[----:B------:R-:W-:Y:S01]  /*169c0*/  VIADD R0, R0, 0x79 ;  /* 0x0000007900007836 */ /* 0x000fe20000000000 */
[----:B------:R-:W-:Y:S02]  /*169d0*/  ISETP.GE.AND P1, PT, R2, R240, PT ;  /* 0x000000f00200720c */ /* 0x000fe40003f26270 */
[----:B------:R-:W-:Y:S02]  /*169e0*/  FSEL R28, R10, -INF , !P6 ;  /* 0xff8000000a1c7808 */ /* 0x000fe40007000000 */
[----:B------:R-:W-:Y:S01]  /*169f0*/  ISETP.LT.OR P2, PT, R2, R234, P2 ;  /* 0x000000ea0200720c */ /* 0x000fe20001741670 */
[----:B------:R1:W4:Y:S01]  /*16a00*/  MUFU.TANH R10, R4 ;  /* 0x00000004000a7308 */ /* 0x0003220000002400 */
[----:B------:R-:W-:-:S02]  /*16a10*/  FSEL R85, R11, -INF , !P0 ;  /* 0xff8000000b557808 */ /* 0x000fc40004000000 */
[----:B------:R-:W-:Y:S01]  /*16a20*/  ISETP.LT.OR P0, PT, R2, R232, P1 ;  /* 0x000000e80200720c */ /* 0x000fe20000f01670 */
[----:B------:R-:W-:-:S04]  /*16a30*/  IMAD.IADD R2, R239, 0x1, -R2 ;  /* 0x00000001ef027824 */ /* 0x000fc800078e0a02 */
[----:B------:R3:W2:Y:S01]  /*16a40*/  MUFU.TANH R9, R3 ;  /* 0x0000000300097308 */ /* 0x0006a20000002400 */
[C---:B------:R-:W-:Y:S02]  /*16a50*/  LOP3.LUT P6, RZ, R231.reuse, 0x4, RZ, 0xc0, !PT ;  /* 0x00000004e7ff7812 */ /* 0x040fe400078cc0ff */
[----:B------:R-:W-:Y:S02]  /*16a60*/  LOP3.LUT P3, RZ, R231, 0x8, RZ, 0xc0, !PT ;  /* 0x00000008e7ff7812 */ /* 0x000fe4000786c0ff */
[----:B------:R-:W-:Y:S01]  /*16a70*/  IABS R5, R2 ;  /* 0x0000000200057213 */ /* 0x000fe20000000000 */
[--C-:B-1----:R-:W-:Y:S01]  /*16a80*/  IMAD.IADD R4, R237, 0x1, -R0.reuse ;  /* 0x00000001ed047824 */ /* 0x102fe200078e0a00 */
[----:B------:R-:W-:Y:S01]  /*16a90*/  LOP3.LUT R231, R231, 0xfffffffd, RZ, 0xc0, !PT ;  /* 0xfffffffde7e77812 */ /* 0x000fe200078ec0ff */
[----:B---3--:R-:W-:-:S03]  /*16aa0*/  IMAD.IADD R3, R236, 0x1, -R0 ;  /* 0x00000001ec037824 */ /* 0x008fc600078e0a00 */
[----:B------:R-:W-:Y:S02]  /*16ab0*/  IABS R2, R4 ;  /* 0x0000000400027213 */ /* 0x000fe40000000000 */
[----:B------:R-:W-:Y:S02]  /*16ac0*/  IABS R3, R3 ;  /* 0x0000000300037213 */ /* 0x000fe40000000000 */
[----:B------:R-:W-:Y:S02]  /*16ad0*/  FSEL R74, R13, -INF , !P3 ;  /* 0xff8000000d4a7808 */ /* 0x000fe40005800000 */
[----:B------:R-:W-:Y:S02]  /*16ae0*/  I2FP.F32.S32 R3, R3 ;  /* 0x0000000300037245 */ /* 0x000fe40000201400 */
[----:B------:R-:W-:Y:S02]  /*16af0*/  @P2 LOP3.LUT R231, R231, 0x2, RZ, 0xfc, !PT ;  /* 0x00000002e7e72812 */ /* 0x000fe400078efcff */
[----:B------:R-:W-:-:S02]  /*16b00*/  I2FP.F32.S32 R2, R2 ;  /* 0x0000000200027245 */ /* 0x000fc40000201400 */
[C---:B------:R-:W-:Y:S02]  /*16b10*/  ISETP.GE.AND P3, PT, R0.reuse, R243, PT ;  /* 0x000000f30000720c */ /* 0x040fe40003f66270 */
[C---:B------:R-:W-:Y:S02]  /*16b20*/  ISETP.GE.AND P2, PT, R0.reuse, R242, PT ;  /* 0x000000f20000720c */ /* 0x040fe40003f46270 */
[C---:B------:R-:W-:Y:S02]  /*16b30*/  ISETP.GE.AND P1, PT, R0.reuse, R241, PT ;  /* 0x000000f10000720c */ /* 0x040fe40003f26270 */
[----:B------:R-:W-:Y:S01]  /*16b40*/  ISETP.GE.AND P4, PT, R0, R240, PT ;  /* 0x000000f00000720c */ /* 0x000fe20003f86270 */
[----:B------:R-:W-:Y:S01]  /*16b50*/  FFMA.FTZ R4, R3, -UR19, R14 ;  /* 0x8000001303047c23 */ /* 0x000fe2000801000e */
[----:B------:R-:W-:Y:S01]  /*16b60*/  FSEL R75, R12, -INF , !P6 ;  /* 0xff8000000c4b7808 */ /* 0x000fe20007000000 */
[----:B------:R-:W1:Y:S01]  /*16b70*/  MUFU.TANH R7, R7 ;  /* 0x0000000700077308 */ /* 0x000e620000002400 */
[----:B------:R-:W-:Y:S01]  /*16b80*/  ISETP.LT.OR P6, PT, R0, R235, P3 ;  /* 0x000000eb0000720c */ /* 0x000fe20001fc1670 */
[----:B----4-:R-:W-:Y:S01]  /*16b90*/  FFMA.FTZ R3, R2, -UR19, R10 ;  /* 0x8000001302037c23 */ /* 0x010fe2000801000a */
[----:B------:R-:W-:Y:S01]  /*16ba0*/  ISETP.LT.OR P5, PT, R0, R233, P2 ;  /* 0x000000e90000720c */ /* 0x000fe200017a1670 */
[----:B------:R-:W-:Y:S01]  /*16bb0*/  IMAD.IADD R2, R238, 0x1, -R0 ;  /* 0x00000001ee027824 */ /* 0x000fe200078e0a00 */
[----:B------:R-:W-:-:S03]  /*16bc0*/  ISETP.LT.OR P3, PT, R0, R234, P1 ;  /* 0x000000ea0000720c */ /* 0x000fc60000f61670 */
[----:B------:R-:W3:Y:S01]  /*16bd0*/  MUFU.TANH R6, R6 ;  /* 0x0000000600067308 */ /* 0x000ee20000002400 */
[----:B------:R-:W-:Y:S02]  /*16be0*/  LOP3.LUT P1, RZ, R231, 0x2, RZ, 0xc0, !PT ;  /* 0x00000002e7ff7812 */ /* 0x000fe4000782c0ff */
[----:B------:R-:W-:Y:S01]  /*16bf0*/  ISETP.LT.OR P2, PT, R0, R232, P4 ;  /* 0x000000e80000720c */ /* 0x000fe20002741670 */
[----:B------:R-:W-:Y:S01]  /*16c00*/  IMAD.IADD R0, R239, 0x1, -R0 ;  /* 0x00000001ef007824 */ /* 0x000fe200078e0a00 */
[----:B------:R-:W-:Y:S02]  /*16c10*/  FSEL R31, R8, -INF , !P1 ;  /* 0xff800000081f7808 */ /* 0x000fe40004800000 */
[----:B------:R-:W-:Y:S02]  /*16c20*/  PLOP3.LUT P1, PT, PT, PT, UP1, 0x80, 0x0 ;  /* 0x000000000000781c */ /* 0x000fe40003f2f018 */
[----:B------:R-:W-:Y:S02]  /*16c30*/  IABS R2, R2 ;  /* 0x0000000200027213 */ /* 0x000fe40000000000 */
[----:B------:R-:W-:-:S02]  /*16c40*/  IABS R0, R0 ;  /* 0x0000000000007213 */ /* 0x000fc40000000000 */
[----:B------:R-:W-:Y:S02]  /*16c50*/  I2FP.F32.S32 R5, R5 ;  /* 0x0000000500057245 */ /* 0x000fe40000201400 */
[----:B------:R-:W-:Y:S02]  /*16c60*/  I2FP.F32.S32 R2, R2 ;  /* 0x0000000200027245 */ /* 0x000fe40000201400 */
[----:B------:R-:W-:Y:S01]  /*16c70*/  I2FP.F32.S32 R0, R0 ;  /* 0x0000000000007245 */ /* 0x000fe20000201400 */
[----:B--2---:R-:W-:Y:S02]  /*16c80*/  FFMA.FTZ R5, R5, -UR19, R9 ;  /* 0x8000001305057c23 */ /* 0x004fe40008010009 */
[----:B-1----:R-:W-:Y:S02]  /*16c90*/  FFMA.FTZ R2, R2, -UR19, R7 ;  /* 0x8000001302027c23 */ /* 0x002fe40008010007 */
[----:B---3--:R-:W-:Y:S01]  /*16ca0*/  FFMA.FTZ R0, R0, -UR19, R6 ;  /* 0x8000001300007c23 */ /* 0x008fe20008010006 */
[----:B------:R-:W-:-:S02]  /*16cb0*/  FSEL R73, R5, -INF , !P0 ;  /* 0xff80000005497808 */ /* 0x000fc40004000000 */
[----:B------:R-:W-:Y:S02]  /*16cc0*/  LOP3.LUT P0, RZ, R231, 0x40, RZ, 0xc0, !PT ;  /* 0x00000040e7ff7812 */ /* 0x000fe4000780c0ff */
[----:B------:R-:W-:Y:S02]  /*16cd0*/  FSEL R23, R4, -INF , !P6 ;  /* 0xff80000004177808 */ /* 0x000fe40007000000 */
[----:B------:R-:W-:Y:S02]  /*16ce0*/  FSEL R24, R3, -INF , !P5 ;  /* 0xff80000003187808 */ /* 0x000fe40006800000 */
[----:B------:R-:W-:Y:S02]  /*16cf0*/  FSEL R26, R2, -INF , !P3 ;  /* 0xff800000021a7808 */ /* 0x000fe40005800000 */
[----:B------:R-:W-:Y:S01]  /*16d00*/  FSEL R72, R0, -INF , !P2 ;  /* 0xff80000000487808 */ /* 0x000fe20005000000 */
[----:B------:R-:W-:Y:S06]  /*16d10*/  @!P1 BRA `(.L_x_1118) ;  /* 0x0000000400c49947 */ /* 0x000fec0003800000 */
        /* <DEDUP_REMOVED lines=111> */
.L_x_1120:
[----:B------:R-:W-:Y:S05]  /*17410*/  BSYNC B0 ;  /* 0x0000000000007941 */ /* 0x000fea0003800000 */
.L_x_1119:
[----:B------:R-:W0:Y:S02]  /*17420*/  LDGDEPBAR ;  /* 0x00000000000079af */ /* 0x000e240000000000 */
.L_x_1118:
        /* <DEDUP_REMOVED lines=10> */
[----:B------:R-:W2:Y:S04]  /*174d0*/  LDL.LU R13, [R1+0x10] ;  /* 0x00001000010d7983 */ /* 0x000ea80000300800 */
[----:B------:R-:W2:Y:S04]  /*174e0*/  LDL.LU R12, [R1+0x20] ;  /* 0x00002000010c7983 */ /* 0x000ea80000300800 */
[----:B------:R-:W2:Y:S04]  /*174f0*/  LDL.LU R11, [R1+0xc] ;  /* 0x00000c00010b7983 */ /* 0x000ea80000300800 */
[----:B------:R-:W2:Y:S04]  /*17500*/  LDL.LU R10, [R1+0x8] ;  /* 0x00000800010a7983 */ /* 0x000ea80000300800 */
[----:B---3--:R-:W3:Y:S04]  /*17510*/  LDL.LU R9, [R1+0x18] ;  /* 0x0000180001097983 */ /* 0x008ee80000300800 */
[----:B------:R-:W3:Y:S01]  /*17520*/  LDL.LU R8, [R1+0x28] ;  /* 0x0000280001087983 */ /* 0x000ee20000300800 */
[----:B------:R-:W-:-:S02]  /*17530*/  MOV R55, R36 ;  /* 0x0000002400377202 */ /* 0x000fc40000000f00 */
[----:B------:R-:W-:Y:S01]  /*17540*/  MOV R52, R202 ;  /* 0x000000ca00347202 */ /* 0x000fe20000000f00 */
[----:B------:R-:W3:Y:S01]  /*17550*/  LDL.LU R7, [R1+0x34] ;  /* 0x0000340001077983 */ /* 0x000ee20000300800 */
[----:B------:R-:W-:Y:S01]  /*17560*/  MOV R53, R201 ;  /* 0x000000c900357202 */ /* 0x000fe20000000f00 */
[----:B------:R-:W-:Y:S01]  /*17570*/  IMAD.MOV.U32 R14, RZ, RZ, R131 ;  /* 0x000000ffff0e7224 */ /* 0x000fe200078e0083 */
[----:B------:R-:W-:Y:S01]  /*17580*/  MOV R15, R39 ;  /* 0x00000027000f7202 */ /* 0x000fe20000000f00 */
[----:B------:R-:W3:Y:S01]  /*17590*/  LDL.LU R6, [R1+0x38] ;  /* 0x0000380001067983 */ /* 0x000ee20000300800 */
[----:B------:R-:W-:Y:S02]  /*175a0*/  MOV R54, R37 ;  /* 0x0000002500367202 */ /* 0x000fe40000000f00 */
[----:B-1----:R-:W-:Y:S01]  /*175b0*/  MOV R223, R60 ;  /* 0x0000003c00df7202 */ /* 0x002fe20000000f00 */
[----:B------:R-:W3:Y:S04]  /*175c0*/  LDL.LU R5, [R1+0x4c] ;  /* 0x00004c0001057983 */ /* 0x000ee80000300800 */
[----:B------:R-:W3:Y:S04]  /*175d0*/  LDL.LU R4, [R1+0x50] ;  /* 0x0000500001047983 */ /* 0x000ee80000300800 */
[----:B------:R-:W3:Y:S04]  /*175e0*/  LDL.LU R3, [R1+0x5c] ;  /* 0x00005c0001037983 */ /* 0x000ee80000300800 */
[----:B------:R-:W3:Y:S04]  /*175f0*/  LDL.LU R2, [R1+0x58] ;  /* 0x0000580001027983 */ /* 0x000ee80000300800 */
[----:B------:R-:W4:Y:S04]  /*17600*/  LDL.LU R0, [R1+0x44] ;  /* 0x0000440001007983 */ /* 0x000f280000300800 */
[----:B------:R-:W-:Y:S04]  /*17610*/  STL [R1+0xf0], R222 ;  /* 0x0000f0de01007387 */ /* 0x000fe80000100800 */
[----:B------:R-:W-:Y:S04]  /*17620*/  STL [R1+0xec], R221 ;  /* 0x0000ecdd01007387 */ /* 0x000fe80000100800 */
[----:B------:R-:W-:Y:S04]  /*17630*/  STL [R1+0xe8], R220 ;  /* 0x0000e8dc01007387 */ /* 0x000fe80000100800 */
[----:B------:R-:W-:Y:S04]  /*17640*/  STL [R1+0xe4], R219 ;  /* 0x0000e4db01007387 */ /* 0x000fe80000100800 */
[----:B------:R-:W-:Y:S04]  /*17650*/  STL [R1+0xe0], R218 ;  /* 0x0000e0da01007387 */ /* 0x000fe80000100800 */
[----:B------:R1:W-:Y:S02]  /*17660*/  STL [R1+0xdc], R217 ;  /* 0x0000dcd901007387 */ /* 0x0003e40000100800 */
[----:B-1----:R-:W-:-:S02]  /*17670*/  MOV R217, R101 ;  /* 0x0000006500d97202 */ /* 0x002fc40000000f00 */
[----:B------:R-:W3:Y:S04]  /*17680*/  LDL.LU R101, [R1+0x54] ;  /* 0x0000540001657983 */ /* 0x000ee80000300800 */
[----:B------:R-:W3:Y:S04]  /*17690*/  LDL.LU R230, [R1+0x48] ;  /* 0x0000480001e67983 */ /* 0x000ee80000300800 */
[----:B------:R-:W3:Y:S04]  /*176a0*/  LDL.LU R229, [R1+0x40] ;  /* 0x0000400001e57983 */ /* 0x000ee80000300800 */
[----:B------:R-:W3:Y:S04]  /*176b0*/  LDL.LU R228, [R1+0x30] ;  /* 0x0000300001e47983 */ /* 0x000ee80000300800 */
[----:B------:R-:W3:Y:S04]  /*176c0*/  LDL.LU R227, [R1+0x2c] ;  /* 0x00002c0001e37983 */ /* 0x000ee80000300800 */
[----:B------:R1:W-:Y:S04]  /*176d0*/  STL [R1+0xd8], R212 ;  /* 0x0000d8d401007387 */ /* 0x0003e80000100800 */
[----:B------:R-:W3:Y:S01]  /*176e0*/  LDL.LU R36, [R1+0x6c] ;  /* 0x00006c0001247983 */ /* 0x000ee20000300800 */
[----:B------:R-:W-:Y:S01]  /*176f0*/  MOV R221, R88 ;  /* 0x0000005800dd7202 */ /* 0x000fe20000000f00 */
[----:B------:R-:W-:Y:S01]  /*17700*/  IMAD.MOV.U32 R219, RZ, RZ, R83 ;  /* 0x000000ffffdb7224 */ /* 0x000fe200078e0053 */
[----:B------:R-:W-:Y:S01]  /*17710*/  MOV R222, R76 ;  /* 0x0000004c00de7202 */ /* 0x000fe20000000f00 */
[----:B------:R-:W3:Y:S01]  /*17720*/  LDL.LU R59, [R1+0x74] ;  /* 0x00007400013b7983 */ /* 0x000ee20000300800 */
[----:B------:R-:W-:-:S03]  /*17730*/  MOV R218, R81 ;  /* 0x0000005100da7202 */ /* 0x000fc60000000f00 */
[----:B------:R-:W3:Y:S01]  /*17740*/  LDL.LU R57, [R1+0x68] ;  /* 0x0000680001397983 */ /* 0x000ee20000300800 */
[----:B-1----:R-:W-:Y:S01]  /*17750*/  MOV R212, R82 ;  /* 0x0000005200d47202 */ /* 0x002fe20000000f00 */
[----:B----4-:R-:W-:Y:S01]  /*17760*/  IMAD.MOV.U32 R66, RZ, RZ, R0 ;  /* 0x000000ffff427224 */ /* 0x010fe200078e0000 */
[----:B-----5:R-:W-:-:S04]  /*17770*/  FMNMX.FTZ R0, R71, R18, !PT ;  /* 0x0000001247007209 */ /* 0x020fc80007810000 */
[----:B------:R-:W-:-:S04]  /*17780*/  FMNMX.FTZ R0, R33, R0, !PT ;  /* 0x0000000021007209 */ /* 0x000fc80007810000 */
[----:B------:R-:W-:-:S04]  /*17790*/  FMNMX.FTZ R0, R19, R0, !PT ;  /* 0x0000000013007209 */ /* 0x000fc80007810000 */
[----:B------:R-:W-:-:S04]  /*177a0*/  FMNMX.FTZ R0, R16, R0, !PT ;  /* 0x0000000010007209 */ /* 0x000fc80007810000 */
[----:B------:R-:W-:-:S04]  /*177b0*/  FMNMX.FTZ R0, R78, R0, !PT ;  /* 0x000000004e007209 */ /* 0x000fc80007810000 */
        /* <DEDUP_REMOVED lines=23> */
[----:B---3--:R-:W-:Y:S02]  /*17930*/  MOV R64, R3 ;  /* 0x0000000300407202 */ /* 0x008fe40000000f00 */
        /* <DEDUP_REMOVED lines=9> */
[----:B------:R-:W-:-:S02]  /*179d0*/  MOV R88, R4 ;  /* 0x0000000400587202 */ /* 0x000fc40000000f00 */
[----:B------:R-:W-:Y:S01]  /*179e0*/  FMNMX.FTZ R2, R101, R2, !PT ;  /* 0x0000000265027209 */ /* 0x000fe20007810000 */
[----:B------:R-:W1:Y:S03]  /*179f0*/  SHFL.BFLY PT, R4, R0, 0x2, 0x1f ;  /* 0x0c401f0000047f89 */ /* 0x000e6600000e0000 */
[----:B------:R-:W-:Y:S02]  /*17a00*/  FMNMX.FTZ R3, R230, R2, !PT ;  /* 0x00000002e6037209 */ /* 0x000fe40007810000 */
[----:B------:R-:W-:Y:S02]  /*17a10*/  FMNMX.FTZ R2, R69, R32, !PT ;  /* 0x0000002045027209 */ /* 0x000fe40007810000 */
[----:B------:R-:W-:Y:S02]  /*17a20*/  FMNMX.FTZ R3, R229, R3, !PT ;  /* 0x00000003e5037209 */ /* 0x000fe40007810000 */
[----:B------:R-:W-:-:S02]  /*17a30*/  FMNMX.FTZ R2, R38, R2, !PT ;  /* 0x0000000226027209 */ /* 0x000fc40007810000 */
[----:B------:R-:W-:Y:S02]  /*17a40*/  FMNMX.FTZ R3, R228, R3, !PT ;  /* 0x00000003e4037209 */ /* 0x000fe40007810000 */
[----:B------:R-:W-:Y:S01]  /*17a50*/  FMNMX.FTZ R2, R44, R2, !PT ;  /* 0x000000022c027209 */ /* 0x000fe20007810000 */
[----:B------:R-:W-:Y:S01]  /*17a60*/  IMAD.MOV.U32 R51, RZ, RZ, R9 ;  /* 0x000000ffff337224 */ /* 0x000fe200078e0009 */
[----:B------:R-:W-:Y:S02]  /*17a70*/  FMNMX.FTZ R3, R227, R3, !PT ;  /* 0x00000003e3037209 */ /* 0x000fe40007810000 */
[----:B------:R-:W-:Y:S01]  /*17a80*/  FMNMX.FTZ R2, R21, R2, !PT ;  /* 0x0000000215027209 */ /* 0x000fe20007810000 */
[----:B------:R-:W-:Y:S01]  /*17a90*/  IMAD.MOV.U32 R76, RZ, RZ, R13 ;  /* 0x000000ffff4c7224 */ /* 0x000fe200078e000d */
[----:B------:R-:W-:Y:S01]  /*17aa0*/  FMNMX.FTZ R3, R51, R3, !PT ;  /* 0x0000000333037209 */ /* 0x000fe20007810000 */
[----:B------:R-:W-:Y:S01]  /*17ab0*/  IMAD.MOV.U32 R83, RZ, RZ, R5 ;  /* 0x000000ffff537224 */ /* 0x000fe200078e0005 */
[----:B------:R-:W-:-:S02]  /*17ac0*/  FMNMX.FTZ R2, R88, R2, !PT ;  /* 0x0000000258027209 */ /* 0x000fc40007810000 */
[----:B------:R-:W-:Y:S02]  /*17ad0*/  MOV R81, R7 ;  /* 0x0000000700517202 */ /* 0x000fe40000000f00 */
[----:B-1----:R-:W-:Y:S02]  /*17ae0*/  FMNMX.FTZ R7, R0, R4, !PT ;  /* 0x0000000400077209 */ /* 0x002fe40007810000 */
[----:B------:R-:W-:Y:S02]  /*17af0*/  FMNMX.FTZ R3, R76, R3, !PT ;  /* 0x000000034c037209 */ /* 0x000fe40007810000 */
[----:B------:R-:W-:Y:S02]  /*17b00*/  FMNMX.FTZ R0, R68, R34, !PT ;  /* 0x0000002244007209 */ /* 0x000fe40007810000 */
[----:B------:R-:W-:Y:S02]  /*17b10*/  MOV R82, R6 ;  /* 0x0000000600527202 */ /* 0x000fe40000000f00 */
[----:B------:R-:W-:-:S02]  /*17b20*/  FMNMX.FTZ R2, R83, R2, !PT ;  /* 0x0000000253027209 */ /* 0x000fc40007810000 */
[----:B------:R-:W-:Y:S02]  /*17b30*/  FMNMX.FTZ R4, R133, R3, !PT ;  /* 0x0000000385047209 */ /* 0x000fe40007810000 */
[----:B------:R-:W-:Y:S02]  /*17b40*/  FMNMX.FTZ R0, R47, R0, !PT ;  /* 0x000000002f007209 */ /* 0x000fe40007810000 */
[----:B------:R-:W-:Y:S02]  /*17b50*/  FMNMX.FTZ R3, R82, R2, !PT ;  /* 0x0000000252037209 */ /* 0x000fe40007810000 */
[----:B------:R-:W-:Y:S02]  /*17b60*/  FMNMX.FTZ R0, R46, R0, !PT ;  /* 0x000000002e007209 */ /* 0x000fe40007810000 */
[----:B------:R-:W-:Y:S02]  /*17b70*/  MOV R79, R8 ;  /* 0x00000008004f7202 */ /* 0x000fe40000000f00 */
[----:B------:R-:W-:-:S02]  /*17b80*/  FMNMX.FTZ R3, R81, R3, !PT ;  /* 0x0000000351037209 */ /* 0x000fc40007810000 */
[----:B------:R-:W-:Y:S02]  /*17b90*/  FMNMX.FTZ R0, R45, R0, !PT ;  /* 0x000000002d007209 */ /* 0x000fe40007810000 */
[----:B------:R-:W-:Y:S02]  /*17ba0*/  MOV R48, R12 ;  /* 0x0000000c00307202 */ /* 0x000fe40000000f00 */
[----:B------:R-:W-:Y:S02]  /*17bb0*/  FMNMX.FTZ R3, R79, R3, !PT ;  /* 0x000000034f037209 */ /* 0x000fe40007810000 */
[----:B------:R-:W-:Y:S02]  /*17bc0*/  FMNMX.FTZ R4, R134, R4, !PT ;  /* 0x0000000486047209 */ /* 0x000fe40007810000 */
[----:B------:R-:W-:Y:S02]  /*17bd0*/  FMNMX.FTZ R0, R64, R0, !PT ;  /* 0x0000000040007209 */ /* 0x000fe40007810000 */
[----:B------:R-:W-:-:S02]  /*17be0*/  MOV R49, R11 ;  /* 0x0000000b00317202 */ /* 0x000fc40000000f00 */
[----:B------:R-:W-:Y:S02]  /*17bf0*/  FMNMX.FTZ R3, R48, R3, !PT ;  /* 0x0000000330037209 */ /* 0x000fe40007810000 */
[----:B------:R-:W-:Y:S02]  /*17c00*/  FMNMX.FTZ R4, R135, R4, !PT ;  /* 0x0000000487047209 */ /* 0x000fe40007810000 */
[----:B------:R-:W-:Y:S02]  /*17c10*/  FMNMX.FTZ R0, R65, R0, !PT ;  /* 0x0000000041007209 */ /* 0x000fe40007810000 */
[----:B------:R-:W-:Y:S02]  /*17c20*/  MOV R50, R10 ;  /* 0x0000000a00327202 */ /* 0x000fe40000000f00 */
        /* <DEDUP_REMOVED lines=8> */
[----:B------:R-:W-:Y:S02]  /*17cb0*/  MOV R11, R200 ;  /* 0x000000c8000b7202 */ /* 0x000fe40000000f00 */
        /* <DEDUP_REMOVED lines=48> */
[----:B------:R-:W2:Y:S01]  /*17fc0*/  SHFL.BFLY PT, R5, R0, 0x2, 0x1f ;  /* 0x0c401f0000057f89 */ /* 0x000ea200000e0000 */
[----:B------:R-:W-:-:S02]  /*17fd0*/  FMNMX.FTZ R2, R205, R2, !PT ;  /* 0x00000002cd027209 */ /* 0x000fc40007810000 */
[----:B------:R-:W-:Y:S02]  /*17fe0*/  FMNMX.FTZ R3, R74, R3, !PT ;  /* 0x000000034a037209 */ /* 0x000fe40007810000 */
[----:B------:R-:W-:Y:S02]  /*17ff0*/  FMNMX.FTZ R2, R204, R2, !PT ;  /* 0x00000002cc027209 */ /* 0x000fe40007810000 */
        /* <DEDUP_REMOVED lines=12> */
[C---:B------:R-:W-:Y:S01]  /*180c0*/  FMUL.FTZ R4, R202.reuse, UR25 ;  /* 0x00000019ca047c20 */ /* 0x040fe20008410000 */
[----:B------:R-:W-:Y:S02]  /*180d0*/  FSETP.NEU.FTZ.AND P2, PT, R202, -INF , PT ;  /* 0xff800000ca00780b */ /* 0x000fe40003f5d000 */
[----:B-1----:R-:W-:Y:S02]  /*180e0*/  FMNMX.FTZ R2, R2, R6, !PT ;  /* 0x0000000602027209 */ /* 0x002fe40007810000 */
[----:B------:R-:W-:Y:S01]  /*180f0*/  SHFL.BFLY PT, R6, R5, 0x2, 0x1f ;  /* 0x0c401f0005067f89 */ /* 0x000fe200000e0000 */
[----:B------:R-:W-:-:S03]  /*18100*/  FSEL R4, R4, RZ, P2 ;  /* 0x000000ff04047208 */ /* 0x000fc60001000000 */
[----:B------:R-:W1:Y:S02]  /*18110*/  SHFL.BFLY PT, R7, R2, 0x1, 0x1f ;  /* 0x0c201f0002077f89 */ /* 0x000e6400000e0000 */
[--C-:B------:R-:W-:Y:S01]  /*18120*/  FFMA.FTZ R3, R18, UR25, -R4.reuse ;  /* 0x0000001912037c23 */ /* 0x100fe20008010804 */
[----:B--2---:R-:W-:Y:S01]  /*18130*/  FMNMX.FTZ R201, R0, R8, !PT ;  /* 0x0000000800c97209 */ /* 0x004fe20007810000 */
[----:B------:R-:W-:Y:S02]  /*18140*/  FFMA.FTZ R0, R19, UR25, -R4 ;  /* 0x0000001913007c23 */ /* 0x000fe40008010804 */
[----:B------:R2:W-:Y:S01]  /*18150*/  MUFU.EX2 R12, R3 ;  /* 0x00000003000c7308 */ /* 0x0005e20000000800 */
[----:B------:R-:W-:-:S07]  /*18160*/  FSETP.NEU.FTZ.AND P1, PT, R201, -INF , PT ;  /* 0xff800000c900780b */ /* 0x000fce0003f3d000 */
[----:B------:R3:W-:Y:S01]  /*18170*/  MUFU.EX2 R220, R0 ;  /* 0x0000000000dc7308 */ /* 0x0007e20000000800 */
[----:B--2---:R-:W-:-:S07]  /*18180*/  FFMA.FTZ R3, R33, UR25, -R4 ;  /* 0x0000001921037c23 */ /* 0x004fce0008010804 */
[----:B------:R2:W-:Y:S01]  /*18190*/  MUFU.EX2 R56, R3 ;  /* 0x0000000300387308 */ /* 0x0005e20000000800 */
[----:B---3--:R-:W-:-:S07]  /*181a0*/  FFMA.FTZ R0, R16, UR25, -R4 ;  /* 0x0000001910007c23 */ /* 0x008fce0008010804 */
[----:B------:R3:W-:Y:S01]  /*181b0*/  MUFU.EX2 R225, R0 ;  /* 0x0000000000e17308 */ /* 0x0007e20000000800 */
[----:B-1----:R-:W-:Y:S01]  /*181c0*/  FMNMX.FTZ R200, R2, R7, !PT ;  /* 0x0000000702c87209 */ /* 0x002fe20007810000 */
[----:B--2---:R-:W-:-:S05]  /*181d0*/  FMUL.FTZ R3, R201, UR25 ;  /* 0x00000019c9037c20 */ /* 0x004fca0008410000 */
[----:B------:R-:W-:Y:S02]  /*181e0*/  FSEL R3, R3, RZ, P1 ;  /* 0x000000ff03037208 */ /* 0x000fe40000800000 */
[----:B---3--:R-:W-:-:S03]  /*181f0*/  FMNMX.FTZ R0, R5, R6, !PT ;  /* 0x0000000605007209 */ /* 0x008fc60007810000 */
[--C-:B------:R-:W-:Y:S02]  /*18200*/  FFMA.FTZ R5, R20, UR25, -R3.reuse ;  /* 0x0000001914057c23 */ /* 0x100fe40008010803 */
[----:B------:R-:W1:Y:S02]  /*18210*/  SHFL.BFLY PT, R7, R0, 0x1, 0x1f ;  /* 0x0c201f0000077f89 */ /* 0x000e6400000e0000 */
[----:B------:R2:W-:Y:S01]  /*18220*/  MUFU.EX2 R13, R5 ;  /* 0x00000005000d7308 */ /* 0x0005e20000000800 */
[----:B------:R-:W-:Y:S01]  /*18230*/  FFMA.FTZ R2, R35, UR25, -R3 ;  /* 0x0000001923027c23 */ /* 0x000fe20008010803 */
[----:B------:R-:W-:-:S06]  /*18240*/  FSETP.NEU.FTZ.AND P0, PT, R200, -INF , PT ;  /* 0xff800000c800780b */ /* 0x000fcc0003f1d000 */
[----:B------:R3:W-:Y:S01]  /*18250*/  MUFU.EX2 R58, R2 ;  /* 0x00000002003a7308 */ /* 0x0007e20000000800 */
[----:B--2---:R-:W-:-:S07]  /*18260*/  FFMA.FTZ R5, R22, UR25, -R3 ;  /* 0x0000001916057c23 */ /* 0x004fce0008010803 */
[----:B------:R2:W-:Y:S01]  /*18270*/  MUFU.EX2 R226, R5 ;  /* 0x0000000500e27308 */ /* 0x0005e20000000800 */
[----:B---3--:R-:W-:-:S05]  /*18280*/  FMUL.FTZ R2, R200, UR25 ;  /* 0x00000019c8027c20 */ /* 0x008fca0008410000 */
[----:B------:R-:W-:Y:S02]  /*18290*/  FSEL R2, R2, RZ, P0 ;  /* 0x000000ff02027208 */ /* 0x000fe40000000000 */
[----:B--2---:R-:W-:-:S05]  /*182a0*/  FSEL R5, R200, RZ, P0 ;  /* 0x000000ffc8057208 */ /* 0x004fca0000000000 */
[----:B------:R-:W-:Y:S01]  /*182b0*/  FADD.FTZ R5, R69, -R5 ;  /* 0x8000000545057221 */ /* 0x000fe20000010000 */
[----:B------:R-:W-:Y:S01]  /*182c0*/  FFMA.FTZ R6, R32, UR25, -R2 ;  /* 0x0000001920067c23 */ /* 0x000fe20008010802 */
[----:B-1----:R-:W-:Y:S02]  /*182d0*/  FMNMX.FTZ R131, R0, R7, !PT ;  /* 0x0000000700837209 */ /* 0x002fe40007810000 */
[----:B------:R-:W-:Y:S01]  /*182e0*/  FMUL.FTZ R5, R5, UR25 ;  /* 0x0000001905057c20 */ /* 0x000fe20008410000 */
[----:B------:R-:W-:Y:S01]  /*182f0*/  MUFU.EX2 R10, R6 ;  /* 0x00000006000a7308 */ /* 0x000fe20000000800 */
[----:B------:R-:W-:-:S07]  /*18300*/  FSETP.NEU.FTZ.AND P0, PT, R131, -INF , PT ;  /* 0xff8000008300780b */ /* 0x000fce0003f1d000 */
[----:B------:R-:W1:Y:S01]  /*18310*/  MUFU.EX2 R5, R5 ;  /* 0x0000000500057308 */ /* 0x000e620000000800 */
[----:B------:R-:W-:-:S05]  /*18320*/  FSEL R7, R131, RZ, P0 ;  /* 0x000000ff83077208 */ /* 0x000fca0000000000 */
[----:B------:R-:W-:Y:S01]  /*18330*/  FADD.FTZ R8, R68, -R7 ;  /* 0x8000000744087221 */ /* 0x000fe20000010000 */
[----:B------:R-:W-:-:S05]  /*18340*/  FSEL R7, R202, RZ, P2 ;  /* 0x000000ffca077208 */ /* 0x000fca0001000000 */
[----:B------:R-:W-:Y:S01]  /*18350*/  FADD.FTZ R7, R71, -R7 ;  /* 0x8000000747077221 */ /* 0x000fe20000010000 */
[-C--:B-1----:R-:W-:Y:S01]  /*18360*/  FFMA.FTZ R22, R36, R5.reuse, R10 ;  /* 0x0000000524167223 */ /* 0x082fe2000001000a */
        /* <DEDUP_REMOVED lines=17> */
[----:B------:R-:W-:-:S04]  /*18480*/  FFMA.FTZ R7, R38, UR25, -R2 ;  /* 0x0000001926077c23 */ /* 0x000fc80008010802 */
[----:B------:R1:W-:Y:S02]  /*18490*/  MUFU.EX2 R68, R7 ;  /* 0x0000000700447308 */ /* 0x0003e40000000800 */
[----:B-1----:R-:W-:-:S05]  /*184a0*/  FSEL R7, R201, RZ, P1 ;  /* 0x000000ffc9077208 */ /* 0x002fca0000800000 */
[----:B------:R-:W-:Y:S01]  /*184b0*/  FADD.FTZ R7, R70, -R7 ;  /* 0x8000000746077221 */ /* 0x000fe20000010000 */
[----:B------:R-:W-:Y:S02]  /*184c0*/  IMAD.MOV.U32 R70, RZ, RZ, R56 ;  /* 0x000000ffff467224 */ /* 0x000fe400078e0038 */
[----:B------:R-:W2:Y:S01]  /*184d0*/  LDL.LU R56, [R1+0x70] ;  /* 0x0000700001387983 */ /* 0x000ea20000300800 */
[----:B------:R-:W-:Y:S01]  /*184e0*/  FMUL.FTZ R0, R131, UR25 ;  /* 0x0000001983007c20 */ /* 0x000fe20008410000 */
[----:B------:R-:W-:Y:S01]  /*184f0*/  FFMA.FTZ R6, R17, UR25, -R3 ;  /* 0x0000001911067c23 */ /* 0x000fe20008010803 */
[----:B------:R-:W-:Y:S01]  /*18500*/  MUFU.EX2 R5, R5 ;  /* 0x0000000500057308 */ /* 0x000fe20000000800 */
[----:B------:R-:W1:Y:S02]  /*18510*/  LDSM.16.MT88.4 R16, [R213+0x8000] ;  /* 0x00800000d510783b */ /* 0x000e640000004200 */
[----:B------:R-:W-:-:S05]  /*18520*/  FSEL R0, R0, RZ, P0 ;  /* 0x000000ff00007208 */ /* 0x000fca0000000000 */
[----:B------:R3:W-:Y:S02]  /*18530*/  MUFU.EX2 R224, R6 ;  /* 0x0000000600e07308 */ /* 0x0007e40000000800 */
[----:B---3--:R-:W-:-:S06]  /*18540*/  FFMA.FTZ R6, R34, UR25, -R0 ;  /* 0x0000001922067c23 */ /* 0x008fcc0008010800 */
[----:B------:R3:W-:Y:S02]  /*18550*/  MUFU.EX2 R9, R6 ;  /* 0x0000000600097308 */ /* 0x0007e40000000800 */
[----:B---3--:R-:W-:-:S06]  /*18560*/  FMUL.FTZ R6, R8, UR25 ;  /* 0x0000001908067c20 */ /* 0x008fcc0008410000 */
[----:B------:R-:W3:Y:S02]  /*18570*/  MUFU.EX2 R6, R6 ;  /* 0x0000000600067308 */ /* 0x000ee40000000800 */
[-C--:B---3--:R-:W-:Y:S01]  /*18580*/  FMUL.FTZ R198, R198, R6.reuse ;  /* 0x00000006c6c67220 */ /* 0x088fe20000410000 */
        /* <DEDUP_REMOVED lines=15> */
[----:B------:R-:W-:Y:S01]  /*18680*/  FFMA.FTZ R168, R59, R6, R9 ;  /* 0x000000063ba87223 */ /* 0x000fe20000010009 */
[----:B------:R-:W-:-:S04]  /*18690*/  FFMA.FTZ R6, R44, UR25, -R2 ;  /* 0x000000192c067c23 */ /* 0x000fc80008010802 */
[----:B------:R3:W-:Y:S01]  /*186a0*/  MUFU.EX2 R183, R6 ;  /* 0x0000000600b77308 */ /* 0x0007e20000000800 */
[----:B------:R-:W-:Y:S01]  /*186b0*/  FMUL.FTZ R7, R7, UR25 ;  /* 0x0000001907077c20 */ /* 0x000fe20008410000 */
[----:B---3--:R-:W-:-:S06]  /*186c0*/  FFMA.FTZ R6, R21, UR25, -R2 ;  /* 0x0000001915067c23 */ /* 0x008fcc0008010802 */
[----:B------:R3:W-:Y:S01]  /*186d0*/  MUFU.EX2 R182, R6 ;  /* 0x0000000600b67308 */ /* 0x0007e20000000800 */
[-C--:B------:R-:W-:Y:S01]  /*186e0*/  FFMA.FTZ R21, R57, R5.reuse, R12 ;  /* 0x0000000539157223 */ /* 0x080fe2000001000c */
[-C--:B------:R-:W-:Y:S01]  /*186f0*/  FMUL.FTZ R164, R164, R5.reuse ;  /* 0x00000005a4a47220 */ /* 0x080fe20000410000 */
[----:B------:R-:W-:Y:S01]  /*18700*/  FMUL.FTZ R165, R165, R5 ;  /* 0x00000005a5a57220 */ /* 0x000fe20000410000 */
[----:B---3--:R-:W-:-:S04]  /*18710*/  FFMA.FTZ R6, R47, UR25, -R0 ;  /* 0x000000192f067c23 */ /* 0x008fc80008010800 */
[----:B------:R3:W4:Y:S01]  /*18720*/  MUFU.EX2 R180, R6 ;  /* 0x0000000600b47308 */ /* 0x0007220000000800 */
        /* <DEDUP_REMOVED lines=8> */
[----:B---3--:R-:W-:-:S04]  /*187b0*/  FFMA.FTZ R6, R46, UR25, -R0 ;  /* 0x000000192e067c23 */ /* 0x008fc80008010800 */
[----:B------:R3:W-:Y:S01]  /*187c0*/  MUFU.EX2 R181, R6 ;  /* 0x0000000600b57308 */ /* 0x0007e20000000800 */
[-C--:B------:R-:W-:Y:S01]  /*187d0*/  FMUL.FTZ R144, R144, R5.reuse ;  /* 0x0000000590907220 */ /* 0x080fe20000410000 */
[-C--:B------:R-:W-:Y:S01]  /*187e0*/  FMUL.FTZ R145, R145, R5.reuse ;  /* 0x0000000591917220 */ /* 0x080fe20000410000 */
[-C--:B------:R-:W-:Y:S01]  /*187f0*/  FMUL.FTZ R140, R140, R5.reuse ;  /* 0x000000058c8c7220 */ /* 0x080fe20000410000 */
[-C--:B------:R-:W-:Y:S01]  /*18800*/  FMUL.FTZ R141, R141, R5.reuse ;  /* 0x000000058d8d7220 */ /* 0x080fe20000410000 */
[-C--:B------:R-:W-:Y:S01]  /*18810*/  FMUL.FTZ R136, R136, R5.reuse ;  /* 0x0000000588887220 */ /* 0x080fe20000410000 */
[----:B------:R-:W-:Y:S02]  /*18820*/  FMUL.FTZ R137, R137, R5 ;  /* 0x0000000589897220 */ /* 0x000fe40000410000 */
[----:B------:R-:W1:Y:S01]  /*18830*/  MUFU.EX2 R5, R7 ;  /* 0x0000000700057308 */ /* 0x000e620000000800 */
[----:B---3--:R-:W-:-:S07]  /*18840*/  FFMA.FTZ R6, R45, UR25, -R0 ;  /* 0x000000192d067c23 */ /* 0x008fce0008010800 */
[----:B------:R-:W3:Y:S01]  /*18850*/  MUFU.EX2 R171, R6 ;  /* 0x0000000600ab7308 */ /* 0x000ee20000000800 */
[----:B------:R-:W-:Y:S02]  /*18860*/  MOV R178, R58 ;  /* 0x0000003a00b27202 */ /* 0x000fe40000000f00 */
[----:B------:R-:W-:Y:S02]  /*18870*/  MOV R175, R11 ;  /* 0x0000000b00af7202 */ /* 0x000fe40000000f00 */
[----:B------:R-:W-:Y:S02]  /*18880*/  F2FP.BF16.F32.PACK_AB R8, R68, R10 ;  /* 0x0000000a4408723e */ /* 0x000fe400000010ff */
[----:B----4-:R-:W-:Y:S02]  /*18890*/  F2FP.BF16.F32.PACK_AB R9, R180, R9 ;  /* 0x00000009b409723e */ /* 0x010fe400000010ff */
[----:B------:R-:W-:Y:S01]  /*188a0*/  F2FP.BF16.F32.PACK_AB R10, R182, R183 ;  /* 0x000000b7b60a723e */ /* 0x000fe200000010ff */
[----:B-1----:R-:W-:Y:S01]  /*188b0*/  FMUL.FTZ R166, R166, R5 ;  /* 0x00000005a6a67220 */ /* 0x002fe20000410000 */
[----:B------:R-:W-:Y:S01]  /*188c0*/  MOV R179, R15 ;  /* 0x0000000f00b37202 */ /* 0x000fe20000000f00 */
[-C--:B------:R-:W-:Y:S01]  /*188d0*/  FMUL.FTZ R167, R167, R5.reuse ;  /* 0x00000005a7a77220 */ /* 0x080fe20000410000 */
[----:B------:R-:W-:Y:S01]  /*188e0*/  MOV R174, R14 ;  /* 0x0000000e00ae7202 */ /* 0x000fe20000000f00 */
[----:B------:R-:W-:Y:S01]  /*188f0*/  FMUL.FTZ R162, R162, R5 ;  /* 0x00000005a2a27220 */ /* 0x000fe20000410000 */
[----:B------:R-:W-:-:S02]  /*18900*/  F2FP.BF16.F32.PACK_AB R12, R70, R12 ;  /* 0x0000000c460c723e */ /* 0x000fc400000010ff */
[----:B---3--:R-:W-:Y:S01]  /*18910*/  F2FP.BF16.F32.PACK_AB R11, R171, R181 ;  /* 0x000000b5ab0b723e */ /* 0x008fe200000010ff */
[----:B------:R-:W-:Y:S01]  /*18920*/  FMUL.FTZ R163, R163, R5 ;  /* 0x00000005a3a37220 */ /* 0x000fe20000410000 */
[----:B------:R-:W-:Y:S02]  /*18930*/  F2FP.BF16.F32.PACK_AB R14, R225, R220 ;  /* 0x000000dce10e723e */ /* 0x000fe400000010ff */
[----:B------:R-:W-:Y:S01]  /*18940*/  F2FP.BF16.F32.PACK_AB R15, R224, R226 ;  /* 0x000000e2e00f723e */ /* 0x000fe200000010ff */
[----:B------:R-:W-:Y:S01]  /*18950*/  IMAD.MOV.U32 R173, RZ, RZ, R54 ;  /* 0x000000ffffad7224 */ /* 0x000fe200078e0036 */
[----:B------:R-:W-:Y:S01]  /*18960*/  MOV R176, R55 ;  /* 0x0000003700b07202 */ /* 0x000fe20000000f00 */
[-C--:B------:R-:W-:Y:S01]  /*18970*/  FMUL.FTZ R158, R158, R5.reuse ;  /* 0x000000059e9e7220 */ /* 0x080fe20000410000 */
[-C--:B------:R-:W-:Y:S01]  /*18980*/  FMUL.FTZ R159, R159, R5.reuse ;  /* 0x000000059f9f7220 */ /* 0x080fe20000410000 */
[-C--:B------:R-:W-:Y:S01]  /*18990*/  FMUL.FTZ R154, R154, R5.reuse ;  /* 0x000000059a9a7220 */ /* 0x080fe20000410000 */
[----:B------:R-:W-:Y:S01]  /*189a0*/  FMUL.FTZ R155, R155, R5 ;  /* 0x000000059b9b7220 */ /* 0x000fe20000410000 */
[----:B------:R-:W-:-:S02]  /*189b0*/  MOV R69, R50 ;  /* 0x0000003200457202 */ /* 0x000fc40000000f00 */
[----:B------:R-:W-:Y:S02]  /*189c0*/  MOV R169, R49 ;  /* 0x0000003100a97202 */ /* 0x000fe40000000f00 */
[----:B------:R-:W-:Y:S01]  /*189d0*/  MOV R170, R48 ;  /* 0x0000003000aa7202 */ /* 0x000fe20000000f00 */
[----:B------:R-:W-:Y:S01]  /*189e0*/  IMAD.MOV.U32 R7, RZ, RZ, R78 ;  /* 0x000000ffff077224 */ /* 0x000fe200078e004e */
[----:B------:R-:W-:Y:S01]  /*189f0*/  MOV R6, R77 ;  /* 0x0000004d00067202 */ /* 0x000fe20000000f00 */
[-C--:B------:R-:W-:Y:S01]  /*18a00*/  FMUL.FTZ R150, R150, R5.reuse ;  /* 0x0000000596967220 */ /* 0x080fe20000410000 */
[-C--:B------:R-:W-:Y:S01]  /*18a10*/  FMUL.FTZ R151, R151, R5.reuse ;  /* 0x0000000597977220 */ /* 0x080fe20000410000 */
[----:B--2---:R-:W-:Y:S01]  /*18a20*/  FFMA.FTZ R20, R56, R5, R13 ;  /* 0x0000000538147223 */ /* 0x004fe2000001000d */
[----:B------:R-:W-:Y:S01]  /*18a30*/  F2FP.BF16.F32.PACK_AB R13, R178, R13 ;  /* 0x0000000db20d723e */ /* 0x000fe200000010ff */
[-C--:B------:R-:W-:Y:S06]  /*18a40*/  HMMA.16816.F32.BF16 R56, R8, R16.reuse, R196 ;  /* 0x000000100838723c */ /* 0x080fec00000418c4 */
[----:B------:R-:W-:Y:S01]  /*18a50*/  HMMA.16816.F32.BF16 R164, R12, R16, R164 ;  /* 0x000000100ca4723c */ /* 0x000fe200000418a4 */
[----:B------:R-:W-:-:S02]  /*18a60*/  MOV R199, R53 ;  /* 0x0000003500c77202 */ /* 0x000fc40000000f00 */
[----:B------:R-:W-:-:S03]  /*18a70*/  MOV R196, R52 ;  /* 0x0000003400c47202 */ /* 0x000fc60000000f00 */
[-C--:B------:R-:W-:Y:S06]  /*18a80*/  HMMA.16816.F32.BF16 R52, R8, R18.reuse, R192 ;  /* 0x000000120834723c */ /* 0x080fec00000418c0 */
[----:B------:R-:W-:Y:S01]  /*18a90*/  HMMA.16816.F32.BF16 R160, R12, R18, R160 ;  /* 0x000000120ca0723c */ /* 0x000fe200000418a0 */
[----:B------:R-:W1:Y:S01]  /*18aa0*/  LDSM.16.MT88.4 R16, [R216+0x8000] ;  /* 0x00800000d810783b */ /* 0x000e620000004200 */
[----:B------:R-:W-:Y:S01]  /*18ab0*/  MOV R194, R66 ;  /* 0x0000004200c27202 */ /* 0x000fe20000000f00 */
[----:B------:R-:W-:Y:S01]  /*18ac0*/  IMAD.MOV.U32 R193, RZ, RZ, R65 ;  /* 0x000000ffffc17224 */ /* 0x000fe200078e0041 */
[----:B------:R-:W-:-:S02]  /*18ad0*/  MOV R192, R64 ;  /* 0x0000004000c07202 */ /* 0x000fc40000000f00 */
[----:B------:R-:W-:Y:S01]  /*18ae0*/  MOV R198, R79 ;  /* 0x0000004f00c67202 */ /* 0x000fe20000000f00 */
[-C--:B-1----:R-:W-:Y:S07]  /*18af0*/  HMMA.16816.F32.BF16 R64, R12, R16.reuse, R156 ;  /* 0x000000100c40723c */ /* 0x082fee000004189c */
[----:B------:R-:W-:Y:S02]  /*18b00*/  MOV R156, R51 ;  /* 0x00000033009c7202 */ /* 0x000fe40000000f00 */
[C---:B------:R-:W-:Y:S06]  /*18b10*/  HMMA.16816.F32.BF16 R48, R8.reuse, R16, R188 ;  /* 0x000000100830723c */ /* 0x040fec00000418bc */
[----:B------:R-:W-:Y:S01]  /*18b20*/  HMMA.16816.F32.BF16 R44, R8, R18, R184 ;  /* 0x00000012082c723c */ /* 0x000fe200000418b8 */
[----:B------:R-:W-:-:S05]  /*18b30*/  MOV R191, R76 ;  /* 0x0000004c00bf7202 */ /* 0x000fca0000000f00 */
[----:B------:R-:W-:Y:S01]  /*18b40*/  HMMA.16816.F32.BF16 R76, R12, R18, R152 ;  /* 0x000000120c4c723c */ /* 0x000fe20000041898 */
[----:B------:R-:W1:Y:S01]  /*18b50*/  LDSM.16.MT88.4 R16, [R214+0x8000] ;  /* 0x00800000d610783b */ /* 0x000e620000004200 */
        /* <DEDUP_REMOVED lines=18> */
[----:B------:R-:W-:Y:S01]  /*18c80*/  IMAD.MOV.U32 R192, RZ, RZ, R193 ;  /* 0x000000ffffc07224 */ /* 0x000fe200078e00c1 */
[----:B------:R-:W-:Y:S01]  /*18c90*/  MOV R193, R194 ;  /* 0x000000c200c17202 */ /* 0x000fe20000000f00 */
[-C--:B------:R-:W-:Y:S01]  /*18ca0*/  FMUL.FTZ R142, R142, R5.reuse ;  /* 0x000000058e8e7220 */ /* 0x080fe20000410000 */
[-C--:B------:R-:W-:Y:S01]  /*18cb0*/  FMUL.FTZ R143, R143, R5.reuse ;  /* 0x000000058f8f7220 */ /* 0x080fe20000410000 */
[-C--:B------:R-:W-:Y:S01]  /*18cc0*/  FMUL.FTZ R138, R138, R5.reuse ;  /* 0x000000058a8a7220 */ /* 0x080fe20000410000 */
[----:B------:R-:W-:Y:S01]  /*18cd0*/  FMUL.FTZ R139, R139, R5 ;  /* 0x000000058b8b7220 */ /* 0x000fe20000410000 */
[----:B------:R-:W-:Y:S02]  /*18ce0*/  MOV R194, R196 ;  /* 0x000000c400c27202 */ /* 0x000fe40000000f00 */
[----:B------:R-:W-:Y:S01]  /*18cf0*/  MOV R196, R199 ;  /* 0x000000c700c47202 */ /* 0x000fe20000000f00 */
[----:B------:R-:W-:Y:S01]  /*18d00*/  IMAD.MOV.U32 R199, RZ, RZ, R175 ;  /* 0x000000ffffc77224 */ /* 0x000fe200078e00af */
[----:B------:R-:W-:Y:S01]  /*18d10*/  MOV R175, R174 ;  /* 0x000000ae00af7202 */ /* 0x000fe20000000f00 */
[--C-:B------:R-:W-:Y:S01]  /*18d20*/  FFMA.FTZ R6, R6, UR25, -R4.reuse ;  /* 0x0000001906067c23 */ /* 0x100fe20008010804 */
[----:B------:R-:W-:Y:S01]  /*18d30*/  MOV R174, R179 ;  /* 0x000000b300ae7202 */ /* 0x000fe20000000f00 */
[----:B------:R-:W-:Y:S01]  /*18d40*/  IMAD.MOV.U32 R185, RZ, RZ, R191 ;  /* 0x000000ffffb97224 */ /* 0x000fe200078e00bf */
[----:B------:R-:W-:Y:S01]  /*18d50*/  MOV R186, R134 ;  /* 0x0000008600ba7202 */ /* 0x000fe20000000f00 */
[----:B------:R-:W-:Y:S01]  /*18d60*/  FFMA.FTZ R5, R129, UR25, -R4 ;  /* 0x0000001981057c23 */ /* 0x000fe20008010804 */
[----:B------:R-:W-:-:S02]  /*18d70*/  MOV R154, R101 ;  /* 0x00000065009a7202 */ /* 0x000fc40000000f00 */
        /* <DEDUP_REMOVED lines=15> */
[----:B------:R2:W-:Y:S01]  /*18e70*/  MUFU.EX2 R71, R6 ;  /* 0x0000000600477308 */ /* 0x0005e20000000800 */
[----:B-1----:R-:W-:Y:S01]  /*18e80*/  HMMA.16816.F32.BF16 R60, R8, R16, R60 ;  /* 0x00000010083c723c */ /* 0x002fe2000004183c */
[--C-:B------:R-:W-:Y:S01]  /*18e90*/  FFMA.FTZ R100, R100, UR25, -R4.reuse ;  /* 0x0000001964647c23 */ /* 0x100fe20008010804 */
[--C-:B------:R-:W-:Y:S01]  /*18ea0*/  FFMA.FTZ R150, R119, UR25, -R4.reuse ;  /* 0x0000001977967c23 */ /* 0x100fe20008010804 */
[--C-:B------:R-:W-:Y:S01]  /*18eb0*/  FFMA.FTZ R149, R117, UR25, -R4.reuse ;  /* 0x0000001975957c23 */ /* 0x100fe20008010804 */
[----:B------:R-:W-:-:S02]  /*18ec0*/  FFMA.FTZ R148, R116, UR25, -R4 ;  /* 0x0000001974947c23 */ /* 0x000fc40008010804 */
[----:B------:R-:W-:Y:S01]  /*18ed0*/  HMMA.16816.F32.BF16 R32, R8, R18, R32 ;  /* 0x000000120820723c */ /* 0x000fe20000041820 */
[--C-:B------:R-:W-:Y:S01]  /*18ee0*/  FFMA.FTZ R147, R115, UR25, -R4.reuse ;  /* 0x0000001973937c23 */ /* 0x100fe20008010804 */
[--C-:B------:R-:W-:Y:S01]  /*18ef0*/  FFMA.FTZ R146, R114, UR25, -R4.reuse ;  /* 0x0000001972927c23 */ /* 0x100fe20008010804 */
[--C-:B------:R-:W-:Y:S01]  /*18f00*/  FFMA.FTZ R145, R113, UR25, -R4.reuse ;  /* 0x0000001971917c23 */ /* 0x100fe20008010804 */
[--C-:B------:R-:W-:Y:S02]  /*18f10*/  FFMA.FTZ R144, R111, UR25, -R4.reuse ;  /* 0x000000196f907c23 */ /* 0x100fe40008010804 */
[----:B------:R-:W-:Y:S01]  /*18f20*/  HMMA.16816.F32.BF16 R140, R12, R16, R140 ;  /* 0x000000100c8c723c */ /* 0x000fe2000004188c */
[--C-:B------:R-:W-:Y:S01]  /*18f30*/  FFMA.FTZ R8, R128, UR25, -R4.reuse ;  /* 0x0000001980087c23 */ /* 0x100fe20008010804 */
[--C-:B------:R-:W-:Y:S01]  /*18f40*/  FFMA.FTZ R135, R99, UR25, -R4.reuse ;  /* 0x0000001963877c23 */ /* 0x100fe20008010804 */
[--C-:B------:R-:W-:Y:S01]  /*18f50*/  FFMA.FTZ R134, R98, UR25, -R4.reuse ;  /* 0x0000001962867c23 */ /* 0x100fe20008010804 */
[----:B------:R-:W-:-:S02]  /*18f60*/  FFMA.FTZ R133, R97, UR25, -R4 ;  /* 0x0000001961857c23 */ /* 0x000fc40008010804 */
[----:B------:R-:W-:Y:S01]  /*18f70*/  HMMA.16816.F32.BF16 R136, R12, R18, R136 ;  /* 0x000000120c88723c */ /* 0x000fe20000041888 */
[----:B------:R-:W1:Y:S01]  /*18f80*/  LDSM.16.MT88.4 R12, [R213+0x8800] ;  /* 0x00880000d50c783b */ /* 0x000e620000004200 */
        /* <DEDUP_REMOVED lines=8> */
[--C-:B--2---:R-:W-:Y:S01]  /*19010*/  FFMA.FTZ R6, R154, UR25, -R3.reuse ;  /* 0x000000199a067c23 */ /* 0x104fe20008010803 */
[--C-:B------:R-:W-:Y:S01]  /*19020*/  FFMA.FTZ R120, R186, UR25, -R3.reuse ;  /* 0x00000019ba787c23 */ /* 0x100fe20008010803 */
[----:B------:R-:W-:Y:S01]  /*19030*/  MOV R17, R195 ;  /* 0x000000c300117202 */ /* 0x000fe20000000f00 */
        /* <DEDUP_REMOVED lines=12> */
[----:B---3--:R-:W-:Y:S01]  /*19100*/  FFMA.FTZ R5, R230, UR25, -R3 ;  /* 0x00000019e6057c23 */ /* 0x008fe20008010803 */
[----:B------:R2:W3:Y:S01]  /*19110*/  MUFU.EX2 R212, R7 ;  /* 0x0000000700d47308 */ /* 0x0004e20000000800 */
        /* <DEDUP_REMOVED lines=26> */
[----:B------:R2:W1:Y:S01]  /*192c0*/  MUFU.EX2 R195, R5 ;  /* 0x0000000500c37308 */ /* 0x0004620000000800 */
[--C-:B------:R-:W-:Y:S01]  /*192d0*/  FFMA.FTZ R3, R17, UR25, -R2.reuse ;  /* 0x0000001911037c23 */ /* 0x100fe20008010802 */
[--C-:B----4-:R-:W-:Y:S01]  /*192e0*/  FFMA.FTZ R6, R9, UR25, -R2.reuse ;  /* 0x0000001909067c23 */ /* 0x110fe20008010802 */
[--C-:B------:R-:W-:Y:S01]  /*192f0*/  FFMA.FTZ R29, R11, UR25, -R2.reuse ;  /* 0x000000190b1d7c23 */ /* 0x100fe20008010802 */
[--C-:B------:R-:W-:Y:S01]  /*19300*/  FFMA.FTZ R30, R10, UR25, -R2.reuse ;  /* 0x000000190a1e7c23 */ /* 0x100fe20008010802 */
[----:B------:R-:W-:Y:S01]  /*19310*/  FFMA.FTZ R108, R186, UR25, -R2 ;  /* 0x00000019ba6c7c23 */ /* 0x000fe20008010802 */
[----:B------:R-:W-:Y:S01]  /*19320*/  MOV R17, R157 ;  /* 0x0000009d00117202 */ /* 0x000fe20000000f00 */
[----:B------:R-:W-:Y:S01]  /*19330*/  FFMA.FTZ R206, R206, UR25, -R0 ;  /* 0x00000019cece7c23 */ /* 0x000fe20008010800 */
[----:B------:R4:W-:Y:S01]  /*19340*/  MUFU.EX2 R189, R4 ;  /* 0x0000000400bd7308 */ /* 0x0009e20000000800 */
[----:B------:R-:W-:Y:S01]  /*19350*/  MOV R9, R192 ;  /* 0x000000c000097202 */ /* 0x000fe20000000f00 */
[--C-:B------:R-:W-:Y:S01]  /*19360*/  FFMA.FTZ R107, R187, UR25, -R2.reuse ;  /* 0x00000019bb6b7c23 */ /* 0x100fe20008010802 */
[----:B------:R-:W-:Y:S01]  /*19370*/  MOV R11, R194 ;  /* 0x000000c2000b7202 */ /* 0x000fe20000000f00 */
[----:B------:R-:W-:Y:S01]  /*19380*/  FFMA.FTZ R132, R156, UR25, -R2 ;  /* 0x000000199c847c23 */ /* 0x000fe20008010802 */
[----:B------:R-:W-:-:S02]  /*19390*/  IMAD.MOV.U32 R10, RZ, RZ, R193 ;  /* 0x000000ffff0a7224 */ /* 0x000fc400078e00c1 */
[----:B------:R-:W-:Y:S01]  /*193a0*/  FFMA.FTZ R27, R154, UR25, -R2 ;  /* 0x000000199a1b7c23 */ /* 0x000fe20008010802 */
[----:B------:R-:W-:Y:S02]  /*193b0*/  IMAD.MOV.U32 R186, RZ, RZ, R175 ;  /* 0x000000ffffba7224 */ /* 0x000fe400078e00af */
[----:B------:R-:W-:Y:S01]  /*193c0*/  FFMA.FTZ R205, R205, UR25, -R0 ;  /* 0x00000019cdcd7c23 */ /* 0x000fe20008010800 */
[--C-:B--2---:R-:W-:Y:S01]  /*193d0*/  FFMA.FTZ R5, R19, UR25, -R2.reuse ;  /* 0x0000001913057c23 */ /* 0x104fe20008010802 */
[--C-:B------:R-:W-:Y:S01]  /*193e0*/  FFMA.FTZ R109, R155, UR25, -R2.reuse ;  /* 0x000000199b6d7c23 */ /* 0x100fe20008010802 */
[----:B------:R-:W-:Y:S01]  /*193f0*/  FFMA.FTZ R118, R191, UR25, -R2 ;  /* 0x00000019bf767c23 */ /* 0x000fe20008010802 */
[----:B------:R-:W-:Y:S01]  /*19400*/  MOV R187, R174 ;  /* 0x000000ae00bb7202 */ /* 0x000fe20000000f00 */
[----:B------:R-:W-:Y:S01]  /*19410*/  IMAD.MOV.U32 R192, RZ, RZ, R171 ;  /* 0x000000ffffc07224 */ /* 0x000fe200078e00ab */
[----:B------:R-:W-:Y:S01]  /*19420*/  MOV R156, R179 ;  /* 0x000000b3009c7202 */ /* 0x000fe20000000f00 */
[--C-:B------:R-:W-:Y:S01]  /*19430*/  FFMA.FTZ R204, R204, UR25, -R0.reuse ;  /* 0x00000019cccc7c23 */ /* 0x100fe20008010800 */
[----:B------:R-:W-:Y:S01]  /*19440*/  FFMA.FTZ R203, R203, UR25, -R0 ;  /* 0x00000019cbcb7c23 */ /* 0x000fe20008010800 */
[--C-:B----4-:R-:W-:Y:S01]  /*19450*/  FFMA.FTZ R4, R16, UR25, -R2.reuse ;  /* 0x0000001910047c23 */ /* 0x110fe20008010802 */
        /* <DEDUP_REMOVED lines=22> */
[----:B------:R-:W-:Y:S01]  /*195c0*/  FFMA.FTZ R252, R26, UR25, -R2 ;  /* 0x000000191afc7c23 */ /* 0x000fe20008010802 */
[--C-:B------:R-:W-:Y:S01]  /*195d0*/  FFMA.FTZ R2, R17, UR25, -R0.reuse ;  /* 0x0000001911027c23 */ /* 0x100fe20008010800 */
[--C-:B------:R-:W-:Y:S01]  /*195e0*/  FFMA.FTZ R31, R187, UR25, -R0.reuse ;  /* 0x00000019bb1f7c23 */ /* 0x100fe20008010800 */
[----:B------:R1:W5:Y:S02]  /*195f0*/  LDL.LU R230, [R1+0x110] ;  /* 0x0001100001e67983 */ /* 0x0003640000300800 */
[----:B------:R3:W-:Y:S01]  /*19600*/  MUFU.EX2 R188, R3 ;  /* 0x0000000300bc7308 */ /* 0x0007e20000000800 */
[--C-:B--2---:R-:W-:Y:S01]  /*19610*/  FFMA.FTZ R5, R9, UR25, -R0.reuse ;  /* 0x0000001909057c23 */ /* 0x104fe20008010800 */
[--C-:B------:R-:W-:Y:S01]  /*19620*/  FFMA.FTZ R106, R156, UR25, -R0.reuse ;  /* 0x000000199c6a7c23 */ /* 0x100fe20008010800 */
[--C-:B------:R-:W-:Y:S01]  /*19630*/  FFMA.FTZ R26, R191, UR25, -R0.reuse ;  /* 0x00000019bf1a7c23 */ /* 0x100fe20008010800 */
[----:B------:R-:W-:Y:S01]  /*19640*/  FFMA.FTZ R24, R186, UR25, -R0 ;  /* 0x00000019ba187c23 */ /* 0x000fe20008010800 */
[----:B------:R-:W-:-:S02]  /*19650*/  IMAD.MOV.U32 R187, RZ, RZ, R192 ;  /* 0x000000ffffbb7224 */ /* 0x000fc400078e00c0 */
[--C-:B------:R-:W-:Y:S01]  /*19660*/  FFMA.FTZ R156, R251, UR25, -R0.reuse ;  /* 0x00000019fb9c7c23 */ /* 0x100fe20008010800 */
[--C-:B----4-:R-:W-:Y:S01]  /*19670*/  FFMA.FTZ R4, R10, UR25, -R0.reuse ;  /* 0x000000190a047c23 */ /* 0x110fe20008010800 */
[----:B------:R-:W-:Y:S01]  /*19680*/  FADD.FTZ R104, R70, R21 ;  /* 0x0000001546687221 */ /* 0x000fe20000010000 */
[----:B------:R2:W4:Y:S08]  /*19690*/  MUFU.EX2 R185, R8 ;  /* 0x0000000800b97308 */ /* 0x0005300000000800 */
[----:B------:R-:W4:Y:S01]  /*196a0*/  MUFU.EX2 R184, R7 ;  /* 0x0000000700b87308 */ /* 0x000f220000000800 */
[--C-:B---3--:R-:W-:Y:S01]  /*196b0*/  FFMA.FTZ R3, R11, UR25, -R0.reuse ;  /* 0x000000190b037c23 */ /* 0x108fe20008010800 */
[----:B------:R-:W-:Y:S01]  /*196c0*/  MOV R17, R157 ;  /* 0x0000009d00117202 */ /* 0x000fe20000000f00 */
[--C-:B------:R-:W-:Y:S01]  /*196d0*/  FFMA.FTZ R25, R154, UR25, -R0.reuse ;  /* 0x000000199a197c23 */ /* 0x100fe20008010800 */
[--C-:B------:R-:W-:Y:S01]  /*196e0*/  FFMA.FTZ R110, R178, UR25, -R0.reuse ;  /* 0x00000019b26e7c23 */ /* 0x100fe20008010800 */
[--C-:B------:R-:W-:Y:S01]  /*196f0*/  FFMA.FTZ R112, R177, UR25, -R0.reuse ;  /* 0x00000019b1707c23 */ /* 0x100fe20008010800 */
[--C-:B------:R-:W-:Y:S01]  /*19700*/  FFMA.FTZ R105, R175, UR25, -R0.reuse ;  /* 0x00000019af697c23 */ /* 0x100fe20008010800 */
[----:B------:R-:W-:Y:S01]  /*19710*/  FFMA.FTZ R123, R222, UR25, -R0 ;  /* 0x00000019de7b7c23 */ /* 0x000fe20008010800 */
[----:B------:R-:W-:Y:S01]  /*19720*/  MUFU.EX2 R191, R6 ;  /* 0x0000000600bf7308 */ /* 0x000fe20000000800 */
[----:B------:R3:W5:Y:S07]  /*19730*/  LDL.LU R229, [R1+0x10c] ;  /* 0x00010c0001e57983 */ /* 0x00076e0000300800 */
[----:B------:R-:W-:Y:S08]  /*19740*/  MUFU.EX2 R192, R2 ;  /* 0x0000000200c07308 */ /* 0x000ff00000000800 */
[----:B------:R-:W3:Y:S08]  /*19750*/  MUFU.EX2 R251, R5 ;  /* 0x0000000500fb7308 */ /* 0x000ef00000000800 */
[----:B------:R3:W-:Y:S08]  /*19760*/  MUFU.EX2 R186, R4 ;  /* 0x0000000400ba7308 */ /* 0x0007f00000000800 */
[----:B------:R-:W3:Y:S01]  /*19770*/  MUFU.EX2 R70, R3 ;  /* 0x0000000300467308 */ /* 0x000ee20000000800 */
[----:B--2---:R-:W-:-:S02]  /*19780*/  F2FP.BF16.F32.PACK_AB R8, R71, R212 ;  /* 0x000000d44708723e */ /* 0x004fc400000010ff */
[----:B-1----:R-:W-:Y:S02]  /*19790*/  F2FP.BF16.F32.PACK_AB R9, R195, R69 ;  /* 0x00000045c309723e */ /* 0x002fe400000010ff */
[----:B----4-:R-:W-:Y:S02]  /*197a0*/  F2FP.BF16.F32.PACK_AB R10, R185, R190 ;  /* 0x000000beb90a723e */ /* 0x010fe400000010ff */
[----:B------:R-:W-:Y:S01]  /*197b0*/  F2FP.BF16.F32.PACK_AB R11, R184, R189 ;  /* 0x000000bdb80b723e */ /* 0x000fe200000010ff */
[--C-:B------:R-:W-:Y:S01]  /*197c0*/  FFMA.FTZ R154, R223, UR25, -R0.reuse ;  /* 0x00000019df9a7c23 */ /* 0x100fe20008010800 */
[----:B---3--:R-:W-:Y:S01]  /*197d0*/  F2FP.BF16.F32.PACK_AB R4, R193, R194 ;  /* 0x000000c2c104723e */ /* 0x008fe200000010ff */
[--C-:B------:R-:W-:Y:S01]  /*197e0*/  FFMA.FTZ R157, R249, UR25, -R0.reuse ;  /* 0x00000019f99d7c23 */ /* 0x100fe20008010800 */
[----:B------:R-:W-:Y:S01]  /*197f0*/  F2FP.BF16.F32.PACK_AB R5, R251, R192 ;  /* 0x000000c0fb05723e */ /* 0x000fe200000010ff */
[--C-:B------:R-:W-:Y:S01]  /*19800*/  FFMA.FTZ R177, R210, UR25, -R0.reuse ;  /* 0x00000019d2b17c23 */ /* 0x100fe20008010800 */
[----:B------:R-:W-:Y:S01]  /*19810*/  F2FP.BF16.F32.PACK_AB R6, R191, R188 ;  /* 0x000000bcbf06723e */ /* 0x000fe200000010ff */
[--C-:B------:R-:W-:Y:S01]  /*19820*/  FFMA.FTZ R178, R207, UR25, -R0.reuse ;  /* 0x00000019cfb27c23 */ /* 0x100fe20008010800 */
[--C-:B------:R-:W-:Y:S01]  /*19830*/  FFMA.FTZ R175, R211, UR25, -R0.reuse ;  /* 0x00000019d3af7c23 */ /* 0x100fe20008010800 */
[--C-:B------:R-:W-:Y:S01]  /*19840*/  FFMA.FTZ R222, R72, UR25, -R0.reuse ;  /* 0x0000001948de7c23 */ /* 0x100fe20008010800 */
[----:B------:R-:W-:Y:S01]  /*19850*/  F2FP.BF16.F32.PACK_AB R7, R70, R186 ;  /* 0x000000ba4607723e */ /* 0x000fe200000010ff */
[-C--:B------:R-:W-:Y:S01]  /*19860*/  HMMA.16816.F32.BF16 R164, R8, R12.reuse, R164 ;  /* 0x0000000c08a4723c */ /* 0x080fe200000418a4 */
[----:B------:R-:W-:Y:S01]  /*19870*/  MOV R94, R187 ;  /* 0x000000bb005e7202 */ /* 0x000fe20000000f00 */
[----:B------:R-:W-:Y:S01]  /*19880*/  MUFU.EX2 R30, R30 ;  /* 0x0000001e001e7308 */ /* 0x000fe20000000800 */
[----:B------:R1:W5:Y:S03]  /*19890*/  LDL.LU R228, [R1+0x108] ;  /* 0x0001080001e47983 */ /* 0x0003660000300800 */
[----:B------:R-:W-:Y:S06]  /*198a0*/  HMMA.16816.F32.BF16 R56, R4, R12, R56 ;  /* 0x0000000c0438723c */ /* 0x000fec0000041838 */
[-C--:B------:R-:W-:Y:S06]  /*198b0*/  HMMA.16816.F32.BF16 R160, R8, R14.reuse, R160 ;  /* 0x0000000e08a0723c */ /* 0x080fec00000418a0 */
[----:B------:R-:W-:Y:S01]  /*198c0*/  HMMA.16816.F32.BF16 R52, R4, R14, R52 ;  /* 0x0000000e0434723c */ /* 0x000fe20000041834 */
[----:B------:R-:W2:Y:S01]  /*198d0*/  LDSM.16.MT88.4 R12, [R215+0x8800] ;  /* 0x00880000d70c783b */ /* 0x000ea20000004200 */
[--C-:B------:R-:W-:Y:S01]  /*198e0*/  FFMA.FTZ R207, R95, UR25, -R0.reuse ;  /* 0x000000195fcf7c23 */ /* 0x100fe20008010800 */
[--C-:B------:R-:W-:Y:S01]  /*198f0*/  FFMA.FTZ R210, R85, UR25, -R0.reuse ;  /* 0x0000001955d27c23 */ /* 0x100fe20008010800 */
[--C-:B------:R-:W-:Y:S01]  /*19900*/  FFMA.FTZ R249, R75, UR25, -R0.reuse ;  /* 0x000000194bf97c23 */ /* 0x100fe20008010800 */
[----:B------:R-:W-:Y:S01]  /*19910*/  FFMA.FTZ R223, R73, UR25, -R0 ;  /* 0x0000001949df7c23 */ /* 0x000fe20008010800 */
[----:B------:R-:W-:Y:S01]  /*19920*/  FADD.FTZ R2, R17, R20 ;  /* 0x0000001411027221 */ /* 0x000fe20000010000 */
[----:B------:R-:W-:Y:S01]  /*19930*/  FADD.FTZ R0, R68, R22 ;  /* 0x0000001644007221 */ /* 0x000fe20000010000 */
[----:B------:R-:W3:Y:S04]  /*19940*/  LDSM.16.MT88.4 R16, [R214+0x8800] ;  /* 0x00880000d610783b */ /* 0x000ee80000004200 */
[----:B------:R-:W4:Y:S01]  /*19950*/  LDSM.16.MT88.4 R20, [R216+0x8800] ;  /* 0x00880000d814783b */ /* 0x000f220000004200 */
[----:B------:R1:W4:Y:S01]  /*19960*/  MUFU.EX2 R187, R29 ;  /* 0x0000001d00bb7308 */ /* 0x0003220000000800 */
[----:B------:R-:W-:-:S02]  /*19970*/  MOV R3, R220 ;  /* 0x000000dc00037202 */ /* 0x000fc40000000f00 */
[----:B------:R1:W5:Y:S05]  /*19980*/  LDL.LU R227, [R1+0x104] ;  /* 0x0001040001e37983 */ /* 0x00036a0000300800 */
[----:B------:R-:W-:Y:S01]  /*19990*/  MUFU.EX2 R28, R28 ;  /* 0x0000001c001c7308 */ /* 0x000fe20000000800 */
[C---:B--2---:R-:W-:Y:S06]  /*199a0*/  HMMA.16816.F32.BF16 R60, R4.reuse, R12, R60 ;  /* 0x0000000c043c723c */ /* 0x044fec000004183c */
[----:B------:R-:W-:Y:S06]  /*199b0*/  HMMA.16816.F32.BF16 R32, R4, R14, R32 ;  /* 0x0000000e0420723c */ /* 0x000fec0000041820 */
[C---:B------:R-:W-:Y:S06]  /*199c0*/  HMMA.16816.F32.BF16 R140, R8.reuse, R12, R140 ;  /* 0x0000000c088c723c */ /* 0x040fec000004188c */
[----:B------:R-:W-:Y:S01]  /*199d0*/  HMMA.16816.F32.BF16 R136, R8, R14, R136 ;  /* 0x0000000e0888723c */ /* 0x000fe20000041888 */
[----:B------:R-:W2:Y:S01]  /*199e0*/  LDSM.16.MT88.4 R12, [R216+0x9000] ;  /* 0x00900000d80c783b */ /* 0x000ea20000004200 */
[----:B-1----:R-:W-:-:S04]  /*199f0*/  MOV R29, R212 ;  /* 0x000000d4001d7202 */ /* 0x002fc80000000f00 */
[C---:B---3--:R-:W-:Y:S01]  /*19a00*/  HMMA.16816.F32.BF16 R40, R4.reuse, R16, R40 ;  /* 0x000000100428723c */ /* 0x048fe20000041828 */
[----:B------:R-:W-:Y:S05]  /*19a10*/  MUFU.EX2 R27, R27 ;  /* 0x0000001b001b7308 */ /* 0x000fea0000000800 */
[----:B------:R-:W-:Y:S06]  /*19a20*/  HMMA.16816.F32.BF16 R36, R4, R18, R36 ;  /* 0x000000120424723c */ /* 0x000fec0000041824 */
[C---:B------:R-:W-:Y:S01]  /*19a30*/  HMMA.16816.F32.BF16 R80, R8.reuse, R16, R80 ;  /* 0x000000100850723c */ /* 0x040fe20000041850 */
[----:B------:R-:W-:Y:S05]  /*19a40*/  MUFU.EX2 R26, R26 ;  /* 0x0000001a001a7308 */ /* 0x000fea0000000800 */
[C---:B------:R-:W-:Y:S01]  /*19a50*/  HMMA.16816.F32.BF16 R88, R8.reuse, R18, R88 ;  /* 0x000000120858723c */ /* 0x040fe20000041858 */
[----:B------:R-:W1:Y:S05]  /*19a60*/  LDSM.16.MT88.4 R16, [R213+0x9000] ;  /* 0x00900000d510783b */ /* 0x000e6a0000004200 */
[C---:B----4-:R-:W-:Y:S01]  /*19a70*/  HMMA.16816.F32.BF16 R64, R8.reuse, R20, R64 ;  /* 0x000000140840723c */ /* 0x050fe20000041840 */
[----:B------:R-:W3:Y:S05]  /*19a80*/  MUFU.EX2 R25, R25 ;  /* 0x0000001900197308 */ /* 0x000eea0000000800 */
[----:B------:R-:W-:Y:S01]  /*19a90*/  HMMA.16816.F32.BF16 R76, R8, R22, R76 ;  /* 0x00000016084c723c */ /* 0x000fe2000004184c */
[----:B------:R-:W4:Y:S02]  /*19aa0*/  LDSM.16.MT88.4 R8, [R214+0x9000] ;  /* 0x00900000d608783b */ /* 0x000f240000004200 */
[----:B------:R-:W-:Y:S03]  /*19ab0*/  MUFU.EX2 R212, R24 ;  /* 0x0000001800d47308 */ /* 0x000fe60000000800 */
[C---:B------:R-:W-:Y:S06]  /*19ac0*/  HMMA.16816.F32.BF16 R48, R4.reuse, R20, R48 ;  /* 0x000000140430723c */ /* 0x040fec0000041830 */
[----:B------:R-:W-:Y:S01]  /*19ad0*/  HMMA.16816.F32.BF16 R44, R4, R22, R44 ;  /* 0x00000016042c723c */ /* 0x000fe2000004182c */
[----:B------:R-:W4:Y:S01]  /*19ae0*/  LDSM.16.MT88.4 R20, [R215+0x9000] ;  /* 0x00900000d714783b */ /* 0x000f220000004200 */
[----:B------:R-:W2:Y:S05]  /*19af0*/  MUFU.EX2 R220, R31 ;  /* 0x0000001f00dc7308 */ /* 0x000eaa0000000800 */
[----:B------:R-:W-:-:S03]  /*19b00*/  F2FP.BF16.F32.PACK_AB R4, R187, R30 ;  /* 0x0000001ebb04723e */ /* 0x000fc600000010ff */
[----:B------:R-:W4:Y:S01]  /*19b10*/  MUFU.EX2 R24, R100 ;  /* 0x0000006400187308 */ /* 0x000f220000000800 */
[----:B---3--:R-:W-:Y:S02]  /*19b20*/  F2FP.BF16.F32.PACK_AB R5, R25, R26 ;  /* 0x0000001a1905723e */ /* 0x008fe400000010ff */
[----:B------:R-:W-:Y:S02]  /*19b30*/  F2FP.BF16.F32.PACK_AB R6, R27, R28 ;  /* 0x0000001c1b06723e */ /* 0x000fe400000010ff */
[----:B--2---:R-:W-:-:S07]  /*19b40*/  F2FP.BF16.F32.PACK_AB R7, R220, R212 ;  /* 0x000000d4dc07723e */ /* 0x004fce00000010ff */
[C---:B------:R-:W-:Y:S07]  /*19b50*/  HMMA.16816.F32.BF16 R72, R4.reuse, R12, R48 ;  /* 0x0000000c0448723c */ /* 0x040fee0000041830 */
[----:B------:R-:W-:Y:S01]  /*19b60*/  MOV R49, R71 ;  /* 0x0000004700317202 */ /* 0x000fe20000000f00 */
[----:B------:R-:W-:Y:S01]  /*19b70*/  IMAD.MOV.U32 R51, RZ, RZ, R69 ;  /* 0x000000ffff337224 */ /* 0x000fe200078e0045 */
[----:B------:R-:W-:Y:S02]  /*19b80*/  MOV R50, R70 ;  /* 0x0000004600327202 */ /* 0x000fe40000000f00 */
[----:B------:R-:W-:Y:S01]  /*19b90*/  HMMA.16816.F32.BF16 R68, R4, R14, R44 ;  /* 0x0000000e0444723c */ /* 0x000fe2000004182c */
[----:B------:R-:W-:Y:S01]  /*19ba0*/  MUFU.EX2 R44, R102 ;  /* 0x00000066002c7308 */ /* 0x000fe20000000800 */
[----:B------:R-:W-:-:S05]  /*19bb0*/  MOV R48, R251 ;  /* 0x000000fb00307202 */ /* 0x000fca0000000f00 */
[----:B------:R-:W-:Y:S02]  /*19bc0*/  MOV R47, R188 ;  /* 0x000000bc002f7202 */ /* 0x000fe40000000f00 */
[----:B------:R-:W2:Y:S01]  /*19bd0*/  MUFU.EX2 R45, R101 ;  /* 0x00000065002d7308 */ /* 0x000ea20000000800 */
[----:B------:R-:W-:-:S07]  /*19be0*/  IMAD.MOV.U32 R31, RZ, RZ, R94 ;  /* 0x000000ffff1f7224 */ /* 0x000fce00078e005e */
[----:B------:R4:W-:Y:S01]  /*19bf0*/  MUFU.EX2 R188, R98 ;  /* 0x0000006200bc7308 */ /* 0x0009e20000000800 */
[C---:B-1----:R-:W-:Y:S07]  /*19c00*/  HMMA.16816.F32.BF16 R92, R4.reuse, R16, R56 ;  /* 0x00000010045c723c */ /* 0x042fee0000041838 */
[----:B------:R-:W-:Y:S01]  /*19c10*/  MUFU.EX2 R211, R103 ;  /* 0x0000006700d37308 */ /* 0x000fe20000000800 */
[C---:B------:R-:W-:Y:S07]  /*19c20*/  HMMA.16816.F32.BF16 R84, R4.reuse, R18, R52 ;  /* 0x000000120454723c */ /* 0x040fee0000041834 */
[----:B------:R-:W1:Y:S01]  /*19c30*/  MUFU.EX2 R251, R99 ;  /* 0x0000006300fb7308 */ /* 0x000e620000000800 */
[----:B----4-:R-:W-:Y:S01]  /*19c40*/  MOV R98, R24 ;  /* 0x0000001800627202 */ /* 0x010fe20000000f00 */
[C---:B------:R-:W-:Y:S06]  /*19c50*/  HMMA.16816.F32.BF16 R56, R4.reuse, R8, R40 ;  /* 0x000000080438723c */ /* 0x040fec0000041828 */
[----:B------:R-:W-:Y:S01]  /*19c60*/  MUFU.EX2 R24, R97 ;  /* 0x0000006100187308 */ /* 0x000fe20000000800 */
[C---:B------:R-:W-:Y:S07]  /*19c70*/  HMMA.16816.F32.BF16 R52, R4.reuse, R10, R36 ;  /* 0x0000000a0434723c */ /* 0x040fee0000041824 */
[----:B------:R-:W3:Y:S01]  /*19c80*/  MUFU.EX2 R96, R96 ;  /* 0x0000006000607308 */ /* 0x000ee20000000800 */
[----:B------:R-:W-:Y:S01]  /*19c90*/  HMMA.16816.F32.BF16 R60, R4, R20, R60 ;  /* 0x00000014043c723c */ /* 0x000fe2000004183c */
[----:B------:R-:W-:-:S05]  /*19ca0*/  FADD.FTZ R3, R3, R104 ;  /* 0x0000006803037221 */ /* 0x000fca0000010000 */
[----:B------:R-:W-:Y:S07]  /*19cb0*/  HMMA.16816.F32.BF16 R40, R4, R22, R32 ;  /* 0x000000160428723c */ /* 0x000fee0000041820 */
[----:B------:R-:W-:Y:S01]  /*19cc0*/  FADD.FTZ R4, R180, R168 ;  /* 0x000000a8b4047221 */ /* 0x000fe20000010000 */
[----:B--2---:R-:W-:-:S03]  /*19cd0*/  MOV R180, R45 ;  /* 0x0000002d00b47202 */ /* 0x004fc60000000f00 */
[----:B------:R-:W-:Y:S01]  /*19ce0*/  FADD.FTZ R104, R181, R4 ;  /* 0x00000004b5687221 */ /* 0x000fe20000010000 */
[----:B------:R-:W-:Y:S01]  /*19cf0*/  IMAD.MOV.U32 R181, RZ, RZ, R44 ;  /* 0x000000ffffb57224 */ /* 0x000fe200078e002c */
[----:B-1----:R-:W-:Y:S02]  /*19d00*/  F2FP.BF16.F32.PACK_AB R5, R188, R251 ;  /* 0x000000fbbc05723e */ /* 0x002fe400000010ff */
[----:B------:R-:W-:Y:S02]  /*19d10*/  F2FP.BF16.F32.PACK_AB R6, R98, R180 ;  /* 0x000000b46206723e */ /* 0x000fe400000010ff */
[----:B------:R-:W-:Y:S02]  /*19d20*/  F2FP.BF16.F32.PACK_AB R4, R181, R211 ;  /* 0x000000d3b504723e */ /* 0x000fe400000010ff */
[----:B---3--:R-:W-:Y:S01]  /*19d30*/  F2FP.BF16.F32.PACK_AB R7, R96, R24 ;  /* 0x000000186007723e */ /* 0x008fe200000010ff */
[----:B------:R-:W-:Y:S01]  /*19d40*/  FADD.FTZ R0, R183, R0 ;  /* 0x00000000b7007221 */ /* 0x000fe20000010000 */
[----:B------:R-:W-:Y:S01]  /*19d50*/  MOV R99, R48 ;  /* 0x0000003000637202 */ /* 0x000fe20000000f00 */
[----:B------:R-:W-:Y:S01]  /*19d60*/  IMAD.MOV.U32 R97, RZ, RZ, R50 ;  /* 0x000000ffff617224 */ /* 0x000fe200078e0032 */
[----:B------:R-:W-:-:S02]  /*19d70*/  MOV R100, R49 ;  /* 0x0000003100647202 */ /* 0x000fc40000000f00 */
[----:B------:R-:W-:Y:S01]  /*19d80*/  MOV R101, R51 ;  /* 0x0000003300657202 */ /* 0x000fe20000000f00 */
[----:B------:R-:W-:Y:S01]  /*19d90*/  HMMA.16816.F32.BF16 R36, R4, R12, R64 ;  /* 0x0000000c0424723c */ /* 0x000fe20000041840 */
[----:B------:R-:W-:Y:S01]  /*19da0*/  MOV R168, R47 ;  /* 0x0000002f00a87202 */ /* 0x000fe20000000f00 */
[----:B------:R-:W-:Y:S01]  /*19db0*/  FADD.FTZ R0, R182, R0 ;  /* 0x00000000b6007221 */ /* 0x000fe20000010000 */
[----:B------:R-:W-:-:S03]  /*19dc0*/  MOV R183, R26 ;  /* 0x0000001a00b77202 */ /* 0x000fc60000000f00 */
[----:B------:R-:W-:Y:S01]  /*19dd0*/  HMMA.16816.F32.BF16 R32, R4, R14, R76 ;  /* 0x0000000e0420723c */ /* 0x000fe2000004184c */
[----:B------:R-:W1:Y:S01]  /*19de0*/  LDSM.16.MT88.4 R12, [R216+0x9800] ;  /* 0x00980000d80c783b */ /* 0x000e620000004200 */
[----:B------:R-:W-:-:S04]  /*19df0*/  MOV R182, R27 ;  /* 0x0000001b00b67202 */ /* 0x000fc80000000f00 */
[C---:B------:R-:W-:Y:S01]  /*19e00*/  HMMA.16816.F32.BF16 R48, R4.reuse, R16, R164 ;  /* 0x000000100430723c */ /* 0x040fe200000418a4 */
[----:B------:R2:W-:Y:S05]  /*19e10*/  MUFU.EX2 R167, R108 ;  /* 0x0000006c00a77308 */ /* 0x0005ea0000000800 */
[----:B------:R-:W-:Y:S01]  /*19e20*/  HMMA.16816.F32.BF16 R44, R4, R18, R160 ;  /* 0x00000012042c723c */ /* 0x000fe200000418a0 */
[----:B------:R-:W-:Y:S01]  /*19e30*/  MOV R102, R31 ;  /* 0x0000001f00667202 */ /* 0x000fe20000000f00 */
[----:B------:R-:W-:-:S04]  /*19e40*/  IMAD.MOV.U32 R103, RZ, RZ, R29 ;  /* 0x000000ffff677224 */ /* 0x000fc800078e001d */
[C---:B------:R-:W-:Y:S01]  /*19e50*/  HMMA.16816.F32.BF16 R64, R4.reuse, R10, R88 ;  /* 0x0000000a0440723c */ /* 0x040fe20000041858 */
[----:B------:R-:W-:Y:S02]  /*19e60*/  MOV R161, R25 ;  /* 0x0000001900a17202 */ /* 0x000fe40000000f00 */
[----:B--2---:R-:W-:Y:S01]  /*19e70*/  MOV R108, R24 ;  /* 0x00000018006c7202 */ /* 0x004fe20000000f00 */
[----:B------:R2:W-:Y:S02]  /*19e80*/  MUFU.EX2 R164, R109 ;  /* 0x0000006d00a47308 */ /* 0x0005e40000000800 */
[----:B------:R-:W-:Y:S01]  /*19e90*/  HMMA.16816.F32.BF16 R24, R4, R8, R80 ;  /* 0x000000080418723c */ /* 0x000fe20000041850 */
[----:B------:R-:W3:Y:S01]  /*19ea0*/  LDSM.16.MT88.4 R8, [R214+0x9800] ;  /* 0x00980000d608783b */ /* 0x000ee20000004200 */
[----:B------:R-:W-:-:S03]  /*19eb0*/  IMAD.MOV.U32 R162, RZ, RZ, R30 ;  /* 0x000000ffffa27224 */ /* 0x000fc600078e001e */
[----:B------:R-:W4:Y:S01]  /*19ec0*/  LDSM.16.MT88.4 R16, [R213+0x9800] ;  /* 0x00980000d510783b */ /* 0x000f220000004200 */
[----:B------:R-:W1:Y:S01]  /*19ed0*/  MUFU.EX2 R110, R110 ;  /* 0x0000006e006e7308 */ /* 0x000e620000000800 */
[----:B------:R-:W-:-:S07]  /*19ee0*/  MOV R163, R212 ;  /* 0x000000d400a37202 */ /* 0x000fce0000000f00 */
[----:B------:R-:W1:Y:S01]  /*19ef0*/  MUFU.EX2 R111, R111 ;  /* 0x0000006f006f7308 */ /* 0x000e620000000800 */
[----:B--2---:R-:W-:Y:S02]  /*19f00*/  MOV R109, R28 ;  /* 0x0000001c006d7202 */ /* 0x004fe40000000f00 */
[----:B------:R-:W2:Y:S05]  /*19f10*/  LDSM.16.MT88.4 R28, [R215+0x9800] ;  /* 0x00980000d71c783b */ /* 0x000eaa0000004200 */
[----:B------:R-:W-:Y:S08]  /*19f20*/  MUFU.EX2 R212, R107 ;  /* 0x0000006b00d47308 */ /* 0x000ff00000000800 */
[----:B------:R3:W-:Y:S08]  /*19f30*/  MUFU.EX2 R165, R106 ;  /* 0x0000006a00a57308 */ /* 0x0007f00000000800 */
[----:B------:R-:W4:Y:S08]  /*19f40*/  MUFU.EX2 R166, R105 ;  /* 0x0000006900a67308 */ /* 0x000f300000000800 */
[----:B------:R-:W2:Y:S01]  /*19f50*/  MUFU.EX2 R160, R112 ;  /* 0x0000007000a07308 */ /* 0x000ea20000000800 */
[C---:B------:R-:W-:Y:S07]  /*19f60*/  HMMA.16816.F32.BF16 R80, R4.reuse, R22, R136 ;  /* 0x000000160450723c */ /* 0x040fee0000041888 */
[----:B-1----:R-:W-:Y:S01]  /*19f70*/  IMAD.MOV.U32 R139, RZ, RZ, R110 ;  /* 0x000000ffff8b7224 */ /* 0x002fe200078e006e */
[----:B------:R-:W-:Y:S01]  /*19f80*/  MOV R138, R111 ;  /* 0x0000006f008a7202 */ /* 0x000fe20000000f00 */
[----:B------:R-:W-:Y:S01]  /*19f90*/  HMMA.16816.F32.BF16 R76, R4, R20, R140 ;  /* 0x00000014044c723c */ /* 0x000fe2000004188c */
[----:B---3--:R-:W-:-:S06]  /*19fa0*/  MOV R106, R185 ;  /* 0x000000b9006a7202 */ /* 0x008fcc0000000f00 */
[----:B------:R-:W-:Y:S02]  /*19fb0*/  F2FP.BF16.F32.PACK_AB R4, R167, R164 ;  /* 0x000000a4a704723e */ /* 0x000fe400000010ff */
[----:B----4-:R-:W-:Y:S02]  /*19fc0*/  F2FP.BF16.F32.PACK_AB R5, R166, R165 ;  /* 0x000000a5a605723e */ /* 0x010fe400000010ff */
[----:B------:R-:W-:Y:S02]  /*19fd0*/  F2FP.BF16.F32.PACK_AB R6, R138, R212 ;  /* 0x000000d48a06723e */ /* 0x000fe400000010ff */
[----:B--2---:R-:W-:Y:S02]  /*19fe0*/  F2FP.BF16.F32.PACK_AB R7, R160, R139 ;  /* 0x0000008ba007723e */ /* 0x004fe400000010ff */
[----:B------:R-:W-:Y:S01]  /*19ff0*/  MOV R112, R187 ;  /* 0x000000bb00707202 */ /* 0x000fe20000000f00 */
[----:B------:R-:W-:Y:S01]  /*1a000*/  IMAD.MOV.U32 R143, RZ, RZ, R188 ;  /* 0x000000ffff8f7224 */ /* 0x000fe200078e00bc */
[----:B------:R-:W-:Y:S01]  /*1a010*/  MOV R107, R191 ;  /* 0x000000bf006b7202 */ /* 0x000fe20000000f00 */
[----:B------:R-:W-:Y:S01]  /*1a020*/  IMAD.MOV.U32 R111, RZ, RZ, R184 ;  /* 0x000000ffff6f7224 */ /* 0x000fe200078e00b8 */
[----:B------:R-:W-:Y:S01]  /*1a030*/  MOV R142, R190 ;  /* 0x000000be008e7202 */ /* 0x000fe20000000f00 */
[----:B------:R-:W-:Y:S01]  /*1a040*/  MUFU.EX2 R140, R144 ;  /* 0x00000090008c7308 */ /* 0x000fe20000000800 */
[----:B------:R-:W-:-:S02]  /*1a050*/  MOV R110, R189 ;  /* 0x000000bd006e7202 */ /* 0x000fc40000000f00 */
[----:B------:R-:W-:Y:S01]  /*1a060*/  MOV R105, R186 ;  /* 0x000000ba00697202 */ /* 0x000fe20000000f00 */
[----:B------:R-:W-:Y:S01]  /*1a070*/  HMMA.16816.F32.BF16 R188, R4, R12, R72 ;  /* 0x0000000c04bc723c */ /* 0x000fe20000041848 */
[----:B------:R-:W-:-:S03]  /*1a080*/  MOV R23, R106 ;  /* 0x0000006a00177202 */ /* 0x000fc60000000f00 */
[----:B------:R-:W-:Y:S02]  /*1a090*/  MUFU.EX2 R106, R127 ;  /* 0x0000007f006a7308 */ /* 0x000fe40000000800 */
[----:B------:R-:W-:Y:S01]  /*1a0a0*/  HMMA.16816.F32.BF16 R184, R4, R14, R68 ;  /* 0x0000000e04b8723c */ /* 0x000fe20000041844 */
[----:B------:R-:W-:-:S05]  /*1a0b0*/  MOV R75, R112 ;  /* 0x00000070004b7202 */ /* 0x000fca0000000f00 */
[----:B------:R-:W-:Y:S01]  /*1a0c0*/  MUFU.EX2 R144, R122 ;  /* 0x0000007a00907308 */ /* 0x000fe20000000800 */
[----:B------:R-:W-:Y:S01]  /*1a0d0*/  MOV R71, R160 ;  /* 0x000000a000477202 */ /* 0x000fe20000000f00 */
[----:B------:R-:W-:Y:S01]  /*1a0e0*/  IMAD.MOV.U32 R70, RZ, RZ, R181 ;  /* 0x000000ffff467224 */ /* 0x000fe200078e00b5 */
[----:B------:R-:W-:Y:S02]  /*1a0f0*/  MOV R160, R163 ;  /* 0x000000a300a07202 */ /* 0x000fe40000000f00 */
[----:B------:R-:W-:Y:S02]  /*1a100*/  MOV R163, R182 ;  /* 0x000000b600a37202 */ /* 0x000fe40000000f00 */
[----:B------:R-:W-:Y:S01]  /*1a110*/  MOV R69, R183 ;  /* 0x000000b700457202 */ /* 0x000fe20000000f00 */
[----:B------:R-:W-:Y:S01]  /*1a120*/  MUFU.EX2 R112, R153 ;  /* 0x0000009900707308 */ /* 0x000fe20000000800 */
[----:B------:R-:W-:Y:S02]  /*1a130*/  MOV R68, R180 ;  /* 0x000000b400447202 */ /* 0x000fe40000000f00 */
[----:B------:R-:W-:Y:S05]  /*1a140*/  HMMA.16816.F32.BF16 R180, R4, R8, R56 ;  /* 0x0000000804b4723c */ /* 0x000fea0000041838 */
[----:B------:R1:W-:Y:S02]  /*1a150*/  MUFU.EX2 R136, R152 ;  /* 0x0000009800887308 */ /* 0x0003e40000000800 */
[----:B------:R-:W-:Y:S01]  /*1a160*/  MOV R59, R108 ;  /* 0x0000006c003b7202 */ /* 0x000fe20000000f00 */
[----:B------:R-:W-:Y:S01]  /*1a170*/  IMAD.MOV.U32 R58, RZ, RZ, R109 ;  /* 0x000000ffff3a7224 */ /* 0x000fe200078e006d */
[----:B------:R-:W-:-:S04]  /*1a180*/  MOV R57, R161 ;  /* 0x000000a100397202 */ /* 0x000fc80000000f00 */
[----:B------:R-:W-:Y:S01]  /*1a190*/  MUFU.EX2 R151, R151 ;  /* 0x0000009700977308 */ /* 0x000fe20000000800 */
[----:B------:R-:W-:Y:S01]  /*1a1a0*/  MOV R108, R162 ;  /* 0x000000a2006c7202 */ /* 0x000fe20000000f00 */
[----:B------:R-:W-:Y:S01]  /*1a1b0*/  IMAD.MOV.U32 R161, RZ, RZ, R98 ;  /* 0x000000ffffa17224 */ /* 0x000fe200078e0062 */
[----:B------:R-:W-:-:S05]  /*1a1c0*/  MOV R109, R97 ;  /* 0x00000061006d7202 */ /* 0x000fca0000000f00 */
[----:B------:R-:W-:Y:S01]  /*1a1d0*/  MUFU.EX2 R150, R150 ;  /* 0x0000009600967308 */ /* 0x000fe20000000800 */
[----:B------:R-:W-:Y:S02]  /*1a1e0*/  MOV R56, R99 ;  /* 0x0000006300387202 */ /* 0x000fe40000000f00 */
[----:B------:R-:W-:-:S05]  /*1a1f0*/  MOV R162, R96 ;  /* 0x0000006000a27202 */ /* 0x000fca0000000f00 */
[----:B------:R-:W-:Y:S01]  /*1a200*/  MUFU.EX2 R120, R120 ;  /* 0x0000007800787308 */ /* 0x000fe20000000800 */
[----:B------:R-:W-:Y:S07]  /*1a210*/  HMMA.16816.F32.BF16 R96, R4, R10, R52 ;  /* 0x0000000a0460723c */ /* 0x000fee0000041834 */
[----:B------:R-:W2:Y:S01]  /*1a220*/  MUFU.EX2 R119, R119 ;  /* 0x0000007700777308 */ /* 0x000ea20000000800 */
[----:B------:R-:W-:-:S07]  /*1a230*/  FADD.FTZ R2, R226, R2 ;  /* 0x00000002e2027221 */ /* 0x000fce0000010000 */
[----:B------:R-:W-:Y:S01]  /*1a240*/  MUFU.EX2 R122, R117 ;  /* 0x00000075007a7308 */ /* 0x000fe20000000800 */
[----:B------:R-:W-:-:S07]  /*1a250*/  MOV R53, R102 ;  /* 0x0000006600357202 */ /* 0x000fce0000000f00 */
[----:B------:R-:W3:Y:S01]  /*1a260*/  MUFU.EX2 R127, R116 ;  /* 0x00000074007f7308 */ /* 0x000ee20000000800 */
[----:B------:R-:W-:Y:S01]  /*1a270*/  HMMA.16816.F32.BF16 R88, R4, R16, R92 ;  /* 0x000000100458723c */ /* 0x000fe2000004185c */
[----:B------:R-:W-:Y:S01]  /*1a280*/  MOV R72, R100 ;  /* 0x0000006400487202 */ /* 0x000fe20000000f00 */
[----:B------:R-:W-:Y:S01]  /*1a290*/  IMAD.MOV.U32 R73, RZ, RZ, R101 ;  /* 0x000000ffff497224 */ /* 0x000fe200078e0065 */
[----:B------:R-:W-:Y:S01]  /*1a2a0*/  MOV R54, R103 ;  /* 0x0000006700367202 */ /* 0x000fe20000000f00 */
[----:B------:R-:W-:-:S03]  /*1a2b0*/  FADD.FTZ R2, R224, R2 ;  /* 0x00000002e0027221 */ /* 0x000fc60000010000 */
[----:B------:R-:W4:Y:S01]  /*1a2c0*/  MUFU.EX2 R52, R149 ;  /* 0x0000009500347308 */ /* 0x000f220000000800 */
[C---:B------:R-:W-:Y:S01]  /*1a2d0*/  HMMA.16816.F32.BF16 R84, R4.reuse, R18, R84 ;  /* 0x000000120454723c */ /* 0x040fe20000041854 */
[----:B------:R-:W-:Y:S01]  /*1a2e0*/  FADD.FTZ R2, R73, R2 ;  /* 0x0000000249027221 */ /* 0x000fe20000010000 */
[----:B------:R-:W-:Y:S01]  /*1a2f0*/  MOV R55, R142 ;  /* 0x0000008e00377202 */ /* 0x000fe20000000f00 */
[----:B------:R-:W-:Y:S01]  /*1a300*/  FADD.FTZ R3, R225, R3 ;  /* 0x00000003e1037221 */ /* 0x000fe20000010000 */
[----:B-1----:R-:W-:Y:S01]  /*1a310*/  MOV R152, R57 ;  /* 0x0000003900987202 */ /* 0x002fe20000000f00 */
[----:B------:R-:W-:Y:S01]  /*1a320*/  IMAD.MOV.U32 R20, RZ, RZ, R111 ;  /* 0x000000ffff147224 */ /* 0x000fe200078e006f */
[C---:B------:R-:W-:Y:S01]  /*1a330*/  HMMA.16816.F32.BF16 R100, R4.reuse, R28, R60 ;  /* 0x0000001c0464723c */ /* 0x040fe2000004183c */
[----:B------:R-:W-:Y:S01]  /*1a340*/  MOV R153, R58 ;  /* 0x0000003a00997202 */ /* 0x000fe20000000f00 */
[----:B------:R-:W-:Y:S01]  /*1a350*/  IMAD.MOV.U32 R74, RZ, RZ, R143 ;  /* 0x000000ffff4a7224 */ /* 0x000fe200078e008f */
[----:B------:R-:W-:Y:S01]  /*1a360*/  MOV R22, R105 ;  /* 0x0000006900167202 */ /* 0x000fe20000000f00 */
[----:B------:R-:W-:Y:S01]  /*1a370*/  MUFU.EX2 R141, R145 ;  /* 0x00000091008d7308 */ /* 0x000fe20000000800 */
[----:B------:R-:W-:Y:S01]  /*1a380*/  MOV R21, R107 ;  /* 0x0000006b00157202 */ /* 0x000fe20000000f00 */
[----:B------:R-:W-:Y:S01]  /*1a390*/  HMMA.16816.F32.BF16 R92, R4, R30, R40 ;  /* 0x0000001e045c723c */ /* 0x000fe20000041828 */
[----:B------:R-:W-:Y:S01]  /*1a3a0*/  FADD.FTZ R0, R194, R0 ;  /* 0x00000000c2007221 */ /* 0x000fe20000010000 */
[----:B------:R1:W5:Y:S01]  /*1a3b0*/  LDL.LU R226, [R1+0x100] ;  /* 0x0001000001e27983 */ /* 0x0003620000300800 */
[----:B------:R-:W-:Y:S01]  /*1a3c0*/  MOV R62, R56 ;  /* 0x00000038003e7202 */ /* 0x000fe20000000f00 */
[----:B------:R-:W-:Y:S01]  /*1a3d0*/  FADD.FTZ R3, R54, R3 ;  /* 0x0000000336037221 */ /* 0x000fe20000010000 */
[----:B------:R-:W-:Y:S01]  /*1a3e0*/  MOV R61, R71 ;  /* 0x00000047003d7202 */ /* 0x000fe20000000f00 */
[----:B------:R4:W1:Y:S01]  /*1a3f0*/  MUFU.EX2 R149, R148 ;  /* 0x0000009400957308 */ /* 0x0008620000000800 */
[----:B------:R-:W-:Y:S01]  /*1a400*/  FADD.FTZ R4, R53, R104 ;  /* 0x0000006835047221 */ /* 0x000fe20000010000 */
[----:B--2---:R-:W-:-:S02]  /*1a410*/  F2FP.BF16.F32.PACK_AB R5, R119, R120 ;  /* 0x000000787705723e */ /* 0x004fc400000010ff */
[----:B------:R-:W-:Y:S01]  /*1a420*/  F2FP.BF16.F32.PACK_AB R6, R150, R151 ;  /* 0x000000979606723e */ /* 0x000fe200000010ff */
[----:B------:R-:W-:Y:S01]  /*1a430*/  FADD.FTZ R73, R192, R4 ;  /* 0x00000004c0497221 */ /* 0x000fe20000010000 */
[----:B------:R-:W-:Y:S02]  /*1a440*/  F2FP.BF16.F32.PACK_AB R4, R136, R112 ;  /* 0x000000708804723e */ /* 0x000fe400000010ff */
[----:B---3--:R-:W-:Y:S01]  /*1a450*/  F2FP.BF16.F32.PACK_AB R7, R127, R122 ;  /* 0x0000007a7f07723e */ /* 0x008fe200000010ff */
[----:B------:R-:W-:Y:S01]  /*1a460*/  IMAD.MOV.U32 R40, RZ, RZ, R59 ;  /* 0x000000ffff287224 */ /* 0x000fe200078e003b */
[----:B------:R-:W-:Y:S01]  /*1a470*/  MOV R41, R68 ;  /* 0x0000004400297202 */ /* 0x000fe20000000f00 */
[----:B------:R-:W-:Y:S01]  /*1a480*/  IMAD.MOV.U32 R63, RZ, RZ, R55 ;  /* 0x000000ffff3f7224 */ /* 0x000fe200078e0037 */
[----:B------:R-:W-:Y:S01]  /*1a490*/  MOV R42, R69 ;  /* 0x00000045002a7202 */ /* 0x000fe20000000f00 */
[----:B------:R-:W-:Y:S01]  /*1a4a0*/  MUFU.EX2 R143, R146 ;  /* 0x00000092008f7308 */ /* 0x000fe20000000800 */
[----:B------:R-:W-:Y:S01]  /*1a4b0*/  MOV R43, R70 ;  /* 0x00000046002b7202 */ /* 0x000fe20000000f00 */
[----:B------:R-:W-:Y:S01]  /*1a4c0*/  HMMA.16816.F32.BF16 R56, R4, R18, R44 ;  /* 0x000000120438723c */ /* 0x000fe2000004182c */
[----:B------:R-:W-:Y:S01]  /*1a4d0*/  MOV R111, R168 ;  /* 0x000000a8006f7202 */ /* 0x000fe20000000f00 */
[----:B------:R2:W5:Y:S01]  /*1a4e0*/  LDL.LU R225, [R1+0xfc] ;  /* 0x0000fc0001e17983 */ /* 0x0005620000300800 */
[----:B----4-:R-:W-:-:S03]  /*1a4f0*/  MOV R148, R52 ;  /* 0x0000003400947202 */ /* 0x010fc60000000f00 */
[C---:B------:R-:W-:Y:S06]  /*1a500*/  HMMA.16816.F32.BF16 R68, R4.reuse, R16, R48 ;  /* 0x000000100444723c */ /* 0x040fec0000041830 */
[C---:B------:R-:W-:Y:S01]  /*1a510*/  HMMA.16816.F32.BF16 R44, R4.reuse, R8, R24 ;  /* 0x00000008042c723c */ /* 0x040fe20000041818 */
[----:B------:R-:W3:Y:S01]  /*1a520*/  LDSM.16.MT88.4 R24, [R213+0xa000] ;  /* 0x00a00000d518783b */ /* 0x000ee20000004200 */
[----:B------:R-:W4:Y:S03]  /*1a530*/  MUFU.EX2 R60, R133 ;  /* 0x00000085003c7308 */ /* 0x000f260000000800 */
[----:B------:R-:W-:Y:S01]  /*1a540*/  LDSM.16.MT88.4 R16, [R214+0xa000] ;  /* 0x00a00000d610783b */ /* 0x000fe20000004200 */
[C---:B------:R-:W-:Y:S04]  /*1a550*/  HMMA.16816.F32.BF16 R48, R4.reuse, R12, R36 ;  /* 0x0000000c0430723c */ /* 0x040fe80000041824 */
[----:B------:R-:W-:Y:S01]  /*1a560*/  MUFU.EX2 R145, R124 ;  /* 0x0000007c00917308 */ /* 0x000fe20000000800 */
[----:B------:R-:W-:Y:S01]  /*1a570*/  FADD.FTZ R72, R72, R3 ;  /* 0x0000000348487221 */ /* 0x000fe20000010000 */
[----:B------:R-:W-:Y:S01]  /*1a580*/  HMMA.16816.F32.BF16 R52, R4, R14, R32 ;  /* 0x0000000e0434723c */ /* 0x000fe20000041820 */
[----:B------:R-:W2:Y:S01]  /*1a590*/  LDSM.16.MT88.4 R12, [R215+0xa000] ;  /* 0x00a00000d70c783b */ /* 0x000ea20000004200 */
[----:B------:R-:W-:-:S04]  /*1a5a0*/  IMAD.MOV.U32 R9, RZ, RZ, R22 ;  /* 0x000000ffff097224 */ /* 0x000fc800078e0016 */
[----:B------:R-:W-:Y:S01]  /*1a5b0*/  MUFU.EX2 R132, R132 ;  /* 0x0000008400847308 */ /* 0x000fe20000000800 */
[----:B------:R-:W-:Y:S01]  /*1a5c0*/  MOV R32, R20 ;  /* 0x0000001400207202 */ /* 0x000fe20000000f00 */
[----:B------:R1:W5:Y:S01]  /*1a5d0*/  LDL.LU R224, [R1+0xf8] ;  /* 0x0000f80001e07983 */ /* 0x0003620000300800 */
[----:B------:R-:W-:-:S05]  /*1a5e0*/  MOV R33, R21 ;  /* 0x0000001500217202 */ /* 0x000fca0000000f00 */
        /* <DEDUP_REMOVED lines=8> */
[----:B------:R4:W-:Y:S08]  /*1a670*/  MUFU.EX2 R123, R154 ;  /* 0x0000009a007b7308 */ /* 0x0009f00000000800 */
[----:B------:R1:W-:Y:S08]  /*1a680*/  MUFU.EX2 R121, R156 ;  /* 0x0000009c00797308 */ /* 0x0003f00000000800 */
[----:B------:R-:W-:Y:S01]  /*1a690*/  MUFU.EX2 R116, R157 ;  /* 0x0000009d00747308 */ /* 0x000fe20000000800 */
[----:B----4-:R-:W-:-:S02]  /*1a6a0*/  MOV R154, R23 ;  /* 0x00000017009a7202 */ /* 0x010fc40000000f00 */
[----:B------:R-:W4:Y:S05]  /*1a6b0*/  LDSM.16.MT88.4 R20, [R216+0xa000] ;  /* 0x00a00000d814783b */ /* 0x000f2a0000004200 */
[----:B------:R-:W-:Y:S01]  /*1a6c0*/  MUFU.EX2 R137, R134 ;  /* 0x0000008600897308 */ /* 0x000fe20000000800 */
[----:B------:R-:W-:-:S07]  /*1a6d0*/  FADD.FTZ R2, R193, R0 ;  /* 0x00000000c1027221 */ /* 0x000fce0000010000 */
[----:B------:R-:W-:Y:S08]  /*1a6e0*/  MUFU.EX2 R107, R129 ;  /* 0x00000081006b7308 */ /* 0x000ff00000000800 */
[----:B------:R-:W-:Y:S01]  /*1a6f0*/  MUFU.EX2 R105, R128 ;  /* 0x0000008000697308 */ /* 0x000fe20000000800 */
[----:B------:R-:W-:-:S07]  /*1a700*/  MOV R0, R62 ;  /* 0x0000003e00007202 */ /* 0x000fce0000000f00 */
[----:B------:R3:W-:Y:S01]  /*1a710*/  MUFU.EX2 R142, R147 ;  /* 0x00000093008e7308 */ /* 0x0007e20000000800 */
[----:B------:R-:W-:-:S07]  /*1a720*/  MOV R8, R63 ;  /* 0x0000003f00087202 */ /* 0x000fce0000000f00 */
[----:B------:R-:W-:Y:S08]  /*1a730*/  MUFU.EX2 R128, R115 ;  /* 0x0000007300807308 */ /* 0x000ff00000000800 */
[----:B------:R-:W2:Y:S08]  /*1a740*/  MUFU.EX2 R129, R114 ;  /* 0x0000007200817308 */ /* 0x000eb00000000800 */
[----:B------:R-:W4:Y:S01]  /*1a750*/  MUFU.EX2 R134, R113 ;  /* 0x0000007100867308 */ /* 0x000f220000000800 */
[----:B------:R-:W-:Y:S01]  /*1a760*/  HMMA.16816.F32.BF16 R36, R4, R10, R64 ;  /* 0x0000000a0424723c */ /* 0x000fe20000041840 */
[----:B-1----:R-:W-:Y:S01]  /*1a770*/  IMAD.MOV.U32 R156, RZ, RZ, R149 ;  /* 0x000000ffff9c7224 */ /* 0x002fe200078e0095 */
[----:B------:R-:W-:Y:S01]  /*1a780*/  MOV R104, R152 ;  /* 0x0000009800687202 */ /* 0x000fe20000000f00 */
[----:B------:R-:W-:Y:S01]  /*1a790*/  FADD.FTZ R0, R0, R73 ;  /* 0x0000004900007221 */ /* 0x000fe20000010000 */
[----:B------:R-:W-:Y:S01]  /*1a7a0*/  FADD.FTZ R8, R8, R72 ;  /* 0x0000004808087221 */ /* 0x000fe20000010000 */
[----:B------:R-:W-:-:S02]  /*1a7b0*/  MOV R152, R40 ;  /* 0x0000002800987202 */ /* 0x000fc40000000f00 */
[----:B------:R-:W-:Y:S01]  /*1a7c0*/  MOV R11, R111 ;  /* 0x0000006f000b7202 */ /* 0x000fe20000000f00 */
[----:B------:R-:W-:Y:S01]  /*1a7d0*/  IMAD.MOV.U32 R35, RZ, RZ, R43 ;  /* 0x000000ffff237224 */ /* 0x000fe200078e002b */
[----:B---3--:R-:W-:Y:S02]  /*1a7e0*/  MOV R147, R41 ;  /* 0x0000002900937202 */ /* 0x008fe40000000f00 */
[----:B------:R-:W-:Y:S02]  /*1a7f0*/  MOV R155, R42 ;  /* 0x0000002a009b7202 */ /* 0x000fe40000000f00 */
[----:B------:R-:W-:Y:S01]  /*1a800*/  MOV R34, R60 ;  /* 0x0000003c00227202 */ /* 0x000fe20000000f00 */
[----:B------:R-:W-:Y:S01]  /*1a810*/  HMMA.16816.F32.BF16 R40, R4, R30, R80 ;  /* 0x0000001e0428723c */ /* 0x000fe20000041850 */
[----:B------:R-:W-:Y:S01]  /*1a820*/  MOV R149, R61 ;  /* 0x0000003d00957202 */ /* 0x000fe20000000f00 */
[----:B------:R-:W-:Y:S01]  /*1a830*/  FADD.FTZ R2, R11, R2 ;  /* 0x000000020b027221 */ /* 0x000fe20000010000 */
[----:B------:R-:W-:Y:S01]  /*1a840*/  FADD.FTZ R0, R9, R0 ;  /* 0x0000000009007221 */ /* 0x000fe20000010000 */
[----:B------:R-:W-:-:S02]  /*1a850*/  FADD.FTZ R72, R154, R8 ;  /* 0x000000089a487221 */ /* 0x000fc40000010000 */
[----:B------:R-:W-:Y:S01]  /*1a860*/  HMMA.16816.F32.BF16 R60, R4, R28, R76 ;  /* 0x0000001c043c723c */ /* 0x000fe2000004184c */
[----:B------:R-:W-:Y:S02]  /*1a870*/  F2FP.BF16.F32.PACK_AB R8, R156, R148 ;  /* 0x000000949c08723e */ /* 0x000fe400000010ff */
[----:B--2---:R-:W-:Y:S02]  /*1a880*/  F2FP.BF16.F32.PACK_AB R9, R129, R128 ;  /* 0x000000808109723e */ /* 0x004fe400000010ff */
[----:B------:R-:W-:Y:S02]  /*1a890*/  F2FP.BF16.F32.PACK_AB R10, R143, R142 ;  /* 0x0000008e8f0a723e */ /* 0x000fe400000010ff */
[----:B----4-:R-:W-:Y:S01]  /*1a8a0*/  F2FP.BF16.F32.PACK_AB R11, R133, R134 ;  /* 0x00000086850b723e */ /* 0x010fe200000010ff */
[----:B------:R-:W-:Y:S01]  /*1a8b0*/  FADD.FTZ R3, R110, R3 ;  /* 0x000000036e037221 */ /* 0x000fe20000010000 */
[----:B------:R-:W-:Y:S01]  /*1a8c0*/  F2FP.BF16.F32.PACK_AB R4, R132, R126 ;  /* 0x0000007e8404723e */ /* 0x000fe200000010ff */
[----:B------:R1:W-:Y:S01]  /*1a8d0*/  MUFU.EX2 R117, R159 ;  /* 0x0000009f00757308 */ /* 0x0003e20000000800 */
[----:B------:R-:W-:Y:S01]  /*1a8e0*/  F2FP.BF16.F32.PACK_AB R5, R123, R124 ;  /* 0x0000007c7b05723e */ /* 0x000fe200000010ff */
[----:B------:R-:W-:Y:S01]  /*1a8f0*/  FADD.FTZ R2, R33, R2 ;  /* 0x0000000221027221 */ /* 0x000fe20000010000 */
[----:B------:R-:W-:-:S02]  /*1a900*/  F2FP.BF16.F32.PACK_AB R6, R125, R130 ;  /* 0x000000827d06723e */ /* 0x000fc400000010ff */
[----:B------:R-:W-:Y:S01]  /*1a910*/  F2FP.BF16.F32.PACK_AB R7, R116, R121 ;  /* 0x000000797407723e */ /* 0x000fe200000010ff */
[----:B------:R-:W-:Y:S01]  /*1a920*/  HMMA.16816.F32.BF16 R76, R8, R24, R68 ;  /* 0x00000018084c723c */ /* 0x000fe20000041844 */
[----:B------:R-:W-:Y:S01]  /*1a930*/  MOV R157, R107 ;  /* 0x0000006b009d7202 */ /* 0x000fe20000000f00 */
[----:B------:R2:W-:Y:S01]  /*1a940*/  MUFU.EX2 R114, R170 ;  /* 0x000000aa00727308 */ /* 0x0005e20000000800 */
[----:B------:R-:W-:Y:S01]  /*1a950*/  IMAD.MOV.U32 R154, RZ, RZ, R34 ;  /* 0x000000ffff9a7224 */ /* 0x000fe200078e0022 */
[----:B------:R-:W-:Y:S02]  /*1a960*/  LDSM.16.MT88.4 R28, [R214+0xa800] ;  /* 0x00a80000d61c783b */ /* 0x000fe40000004200 */
[C---:B------:R-:W-:Y:S06]  /*1a970*/  HMMA.16816.F32.BF16 R192, R4.reuse, R26, R84 ;  /* 0x0000001a04c0723c */ /* 0x040fec0000041854 */
[C---:B------:R-:W-:Y:S06]  /*1a980*/  HMMA.16816.F32.BF16 R84, R4.reuse, R14, R92 ;  /* 0x0000000e0454723c */ /* 0x040fec000004185c */
[----:B------:R-:W-:Y:S06]  /*1a990*/  HMMA.16816.F32.BF16 R64, R4, R24, R88 ;  /* 0x000000180440723c */ /* 0x000fec0000041858 */
[C---:B------:R-:W-:Y:S01]  /*1a9a0*/  HMMA.16816.F32.BF16 R92, R8.reuse, R26, R56 ;  /* 0x0000001a085c723c */ /* 0x040fe20000041838 */
[----:B------:R-:W3:Y:S01]  /*1a9b0*/  LDSM.16.MT88.4 R24, [R213+0xa800] ;  /* 0x00a80000d518783b */ /* 0x000ee20000004200 */
[----:B------:R4:W-:Y:S01]  /*1a9c0*/  MUFU.EX2 R118, R172 ;  /* 0x000000ac00767308 */ /* 0x0009e20000000800 */
[----:B-1----:R-:W-:Y:S01]  /*1a9d0*/  MOV R159, R155 ;  /* 0x0000009b009f7202 */ /* 0x002fe20000000f00 */
[----:B------:R-:W-:Y:S01]  /*1a9e0*/  FADD.FTZ R3, R32, R3 ;  /* 0x0000000320037221 */ /* 0x000fe20000010000 */
[----:B------:R-:W-:Y:S01]  /*1a9f0*/  MOV R155, R104 ;  /* 0x00000068009b7202 */ /* 0x000fe20000000f00 */
[----:B------:R-:W-:Y:S01]  /*1aa00*/  HMMA.16816.F32.BF16 R68, R8, R20, R48 ;  /* 0x000000140844723c */ /* 0x000fe20000041830 */
[----:B--2---:R-:W-:-:S03]  /*1aa10*/  MOV R170, R106 ;  /* 0x0000006a00aa7202 */ /* 0x004fc60000000f00 */
[----:B------:R1:W-:Y:S02]  /*1aa20*/  MUFU.EX2 R111, R171 ;  /* 0x000000ab006f7308 */ /* 0x0003e40000000800 */
[----:B------:R-:W-:Y:S01]  /*1aa30*/  HMMA.16816.F32.BF16 R48, R8, R18, R36 ;  /* 0x000000120830723c */ /* 0x000fe20000041824 */
[----:B------:R-:W-:Y:S05]  /*1aa40*/  LDSM.16.MT88.4 R36, [R215+0xa800] ;  /* 0x00a80000d724783b */ /* 0x000fea0000004200 */
[----:B------:R2:W-:Y:S01]  /*1aa50*/  MUFU.EX2 R115, R169 ;  /* 0x000000a900737308 */ /* 0x0005e20000000800 */
[----:B----4-:R-:W-:-:S07]  /*1aa60*/  IMAD.MOV.U32 R172, RZ, RZ, R108 ;  /* 0x000000ffffac7224 */ /* 0x010fce00078e006c */
[----:B------:R-:W-:Y:S01]  /*1aa70*/  MUFU.EX2 R135, R135 ;  /* 0x0000008700877308 */ /* 0x000fe20000000800 */
[----:B-1----:R-:W-:-:S07]  /*1aa80*/  MOV R171, R109 ;  /* 0x0000006d00ab7202 */ /* 0x002fce0000000f00 */
[----:B------:R-:W1:Y:S01]  /*1aa90*/  MUFU.EX2 R113, R158 ;  /* 0x0000009e00717308 */ /* 0x000e620000000800 */
[----:B--2---:R-:W-:Y:S02]  /*1aaa0*/  MOV R169, R35 ;  /* 0x0000002300a97202 */ /* 0x004fe40000000f00 */
[----:B------:R-:W2:Y:S05]  /*1aab0*/  LDSM.16.MT88.4 R32, [R216+0xa800] ;  /* 0x00a80000d820783b */ /* 0x000eaa0000004200 */
[----:B------:R-:W4:Y:S08]  /*1aac0*/  MUFU.EX2 R110, R173 ;  /* 0x000000ad006e7308 */ /* 0x000f300000000800 */
[----:B------:R-:W-:Y:S08]  /*1aad0*/  MUFU.EX2 R109, R174 ;  /* 0x000000ae006d7308 */ /* 0x000ff00000000800 */
[----:B------:R-:W-:Y:S08]  /*1aae0*/  MUFU.EX2 R108, R176 ;  /* 0x000000b0006c7308 */ /* 0x000ff00000000800 */
[----:B------:R-:W-:Y:S08]  /*1aaf0*/  MUFU.EX2 R107, R175 ;  /* 0x000000af006b7308 */ /* 0x000ff00000000800 */
[----:B------:R-:W3:Y:S08]  /*1ab00*/  MUFU.EX2 R104, R177 ;  /* 0x000000b100687308 */ /* 0x000ef00000000800 */
[----:B------:R-:W-:Y:S08]  /*1ab10*/  MUFU.EX2 R106, R178 ;  /* 0x000000b2006a7308 */ /* 0x000ff00000000800 */
[----:B------:R-:W2:Y:S01]  /*1ab20*/  MUFU.EX2 R206, R206 ;  /* 0x000000ce00ce7308 */ /* 0x000ea20000000800 */
[C---:B------:R-:W-:Y:S06]  /*1ab30*/  HMMA.16816.F32.BF16 R88, R8.reuse, R22, R52 ;  /* 0x000000160858723c */ /* 0x040fec0000041834 */
[C---:B------:R-:W-:Y:S06]  /*1ab40*/  HMMA.16816.F32.BF16 R56, R8.reuse, R16, R44 ;  /* 0x000000100838723c */ /* 0x040fec000004182c */
[C---:B------:R-:W-:Y:S06]  /*1ab50*/  HMMA.16816.F32.BF16 R52, R8.reuse, R12, R60 ;  /* 0x0000000c0834723c */ /* 0x040fec000004183c */
[----:B------:R-:W-:Y:S07]  /*1ab60*/  HMMA.16816.F32.BF16 R44, R8, R14, R40 ;  /* 0x0000000e082c723c */ /* 0x000fee0000041828 */
[----:B------:R-:W-:Y:S01]  /*1ab70*/  FADD.FTZ R8, R211, R72 ;  /* 0x00000048d3087221 */ /* 0x000fe20000010000 */
[----:B------:R-:W-:Y:S01]  /*1ab80*/  HMMA.16816.F32.BF16 R80, R4, R18, R96 ;  /* 0x000000120450723c */ /* 0x000fe20000041860 */
[----:B-1----:R-:W-:-:S02]  /*1ab90*/  F2FP.BF16.F32.PACK_AB R9, R114, R113 ;  /* 0x000000717209723e */ /* 0x002fc400000010ff */
[----:B------:R-:W-:Y:S01]  /*1aba0*/  FADD.FTZ R60, R169, R8 ;  /* 0x00000008a93c7221 */ /* 0x000fe20000010000 */
[----:B------:R-:W-:Y:S02]  /*1abb0*/  F2FP.BF16.F32.PACK_AB R8, R140, R141 ;  /* 0x0000008d8c08723e */ /* 0x000fe400000010ff */
[----:B------:R-:W-:Y:S01]  /*1abc0*/  HMMA.16816.F32.BF16 R188, R4, R20, R188 ;  /* 0x0000001404bc723c */ /* 0x000fe200000418bc */
[----:B------:R-:W-:Y:S02]  /*1abd0*/  F2FP.BF16.F32.PACK_AB R10, R137, R135 ;  /* 0x00000087890a723e */ /* 0x000fe400000010ff */
[----:B------:R-:W-:-:S03]  /*1abe0*/  F2FP.BF16.F32.PACK_AB R11, R117, R115 ;  /* 0x00000073750b723e */ /* 0x000fc600000010ff */
[C---:B------:R-:W-:Y:S01]  /*1abf0*/  HMMA.16816.F32.BF16 R184, R4.reuse, R22, R184 ;  /* 0x0000001604b8723c */ /* 0x040fe200000418b8 */
[----:B------:R-:W-:Y:S01]  /*1ac00*/  FADD.FTZ R3, R251, R3 ;  /* 0x00000003fb037221 */ /* 0x000fe20000010000 */
[----:B------:R-:W-:Y:S01]  /*1ac10*/  FADD.FTZ R2, R172, R2 ;  /* 0x00000002ac027221 */ /* 0x000fe20000010000 */
[----:B------:R-:W1:Y:S03]  /*1ac20*/  LDSM.16.MT88.4 R20, [R213+0xb000] ;  /* 0x00b00000d514783b */ /* 0x000e660000004200 */
[C---:B------:R-:W-:Y:S06]  /*1ac30*/  HMMA.16816.F32.BF16 R180, R4.reuse, R16, R180 ;  /* 0x0000001004b4723c */ /* 0x040fec00000418b4 */
[----:B------:R-:W-:Y:S01]  /*1ac40*/  HMMA.16816.F32.BF16 R96, R4, R12, R100 ;  /* 0x0000000c0460723c */ /* 0x000fe20000041864 */
[----:B------:R-:W-:Y:S01]  /*1ac50*/  FADD.FTZ R3, R74, R3 ;  /* 0x000000034a037221 */ /* 0x000fe20000010000 */
[----:B------:R-:W-:Y:S01]  /*1ac60*/  FADD.FTZ R2, R75, R2 ;  /* 0x000000024b027221 */ /* 0x000fe20000010000 */
[----:B------:R-:W1:Y:S04]  /*1ac70*/  LDSM.16.MT88.4 R16, [R216+0xb000] ;  /* 0x00b00000d810783b */ /* 0x000e680000004200 */
[----:B----4-:R-:W-:-:S02]  /*1ac80*/  F2FP.BF16.F32.PACK_AB R4, R110, R111 ;  /* 0x0000006f6e04723e */ /* 0x010fc400000010ff */
[----:B---3--:R-:W-:Y:S02]  /*1ac90*/  F2FP.BF16.F32.PACK_AB R5, R104, R107 ;  /* 0x0000006b6805723e */ /* 0x008fe400000010ff */
[----:B------:R-:W-:Y:S02]  /*1aca0*/  F2FP.BF16.F32.PACK_AB R6, R108, R109 ;  /* 0x0000006d6c06723e */ /* 0x000fe400000010ff */
[----:B--2---:R-:W-:Y:S01]  /*1acb0*/  F2FP.BF16.F32.PACK_AB R7, R206, R106 ;  /* 0x0000006ace07723e */ /* 0x004fe200000010ff */
[-C--:B------:R-:W-:Y:S01]  /*1acc0*/  HMMA.16816.F32.BF16 R76, R8, R24.reuse, R76 ;  /* 0x00000018084c723c */ /* 0x080fe2000004184c */
[----:B------:R-:W2:Y:S05]  /*1acd0*/  LDSM.16.MT88.4 R12, [R214+0xb000] ;  /* 0x00b00000d60c783b */ /* 0x000eaa0000004200 */
[C---:B------:R-:W-:Y:S06]  /*1ace0*/  HMMA.16816.F32.BF16 R40, R4.reuse, R24, R64 ;  /* 0x000000180428723c */ /* 0x040fec0000041840 */
[-C--:B------:R-:W-:Y:S06]  /*1acf0*/  HMMA.16816.F32.BF16 R192, R4, R26.reuse, R192 ;  /* 0x0000001a04c0723c */ /* 0x080fec00000418c0 */
[----:B------:R-:W-:Y:S01]  /*1ad00*/  HMMA.16816.F32.BF16 R72, R8, R26, R92 ;  /* 0x0000001a0848723c */ /* 0x000fe2000004185c */
[----:B------:R-:W3:Y:S01]  /*1ad10*/  LDSM.16.MT88.4 R24, [R215+0xb000] ;  /* 0x00b00000d718783b */ /* 0x000ee20000004200 */
        /* <DEDUP_REMOVED lines=11> */
[----:B------:R-:W1:Y:S08]  /*1add0*/  MUFU.EX2 R204, R204 ;  /* 0x000000cc00cc7308 */ /* 0x000e700000000800 */
[----:B------:R-:W-:Y:S08]  /*1ade0*/  MUFU.EX2 R63, R203 ;  /* 0x000000cb003f7308 */ /* 0x000ff00000000800 */
[----:B------:R-:W2:Y:S01]  /*1adf0*/  MUFU.EX2 R62, R207 ;  /* 0x000000cf003e7308 */ /* 0x000ea20000000800 */
[----:B------:R-:W-:Y:S01]  /*1ae00*/  FADD.FTZ R0, R171, R0 ;  /* 0x00000000ab007221 */ /* 0x000fe20000010000 */
[----:B------:R-:W-:Y:S03]  /*1ae10*/  HMMA.16816.F32.BF16 R68, R8, R32, R68 ;  /* 0x000000200844723c */ /* 0x000fe60000041844 */
[----:B------:R-:W-:Y:S01]  /*1ae20*/  FADD.FTZ R0, R159, R0 ;  /* 0x000000009f007221 */ /* 0x000fe20000010000 */
[----:B----4-:R-:W-:-:S02]  /*1ae30*/  F2FP.BF16.F32.PACK_AB R4, R102, R101 ;  /* 0x000000656604723e */ /* 0x010fc400000010ff */
        /* <DEDUP_REMOVED lines=24> */
[C---:B---3--:R-:W-:Y:S06]  /*1afc0*/  HMMA.16816.F32.BF16 R172, R4.reuse, R24, R96 ;  /* 0x0000001804ac723c */ /* 0x048fec0000041860 */
        /* <DEDUP_REMOVED lines=33> */
[----:B------:R-:W1:Y:S01]  /*1b1e0*/  LDSM.16.MT88.4 R160, [R213+0xb800] ;  /* 0x00b80000d5a0783b */ /* 0x000e620000004200 */
[----:B------:R-:W-:Y:S01]  /*1b1f0*/  FADD.FTZ R6, R209, R3 ;  /* 0x00000003d1067221 */ /* 0x000fe20000010000 */
[----:B------:R-:W-:Y:S01]  /*1b200*/  FADD.FTZ R3, R124, R4 ;  /* 0x000000047c037221 */ /* 0x000fe20000010000 */
[----:B------:R-:W4:Y:S01]  /*1b210*/  MUFU.EX2 R105, R198 ;  /* 0x000000c600697308 */ /* 0x000f220000000800 */
        /* <DEDUP_REMOVED lines=21> */
[----:B------:R-:W-:Y:S01]  /*1b370*/  FADD.FTZ R0, R107, R0 ;  /* 0x000000006b007221 */ /* 0x000fe20000010000 */
[----:B------:R-:W-:Y:S01]  /*1b380*/  FADD.FTZ R4, R89, R4 ;  /* 0x0000000459047221 */ /* 0x000fe20000010000 */
[----:B---3--:R-:W-:Y:S01]  /*1b390*/  F2FP.BF16.F32.PACK_AB R9, R103, R118 ;  /* 0x000000766709723e */ /* 0x008fe200000010ff */
[----:B------:R-:W-:Y:S01]  /*1b3a0*/  FADD.FTZ R3, R114, R3 ;  /* 0x0000000372037221 */ /* 0x000fe20000010000 */
[----:B------:R-:W-:Y:S01]  /*1b3b0*/  F2FP.BF16.F32.PACK_AB R8, R203, R91 ;  /* 0x0000005bcb08723e */ /* 0x000fe200000010ff */
[----:B------:R-:W-:Y:S01]  /*1b3c0*/  FADD.FTZ R2, R110, R2 ;  /* 0x000000026e027221 */ /* 0x000fe20000010000 */
[----:B------:R-:W-:-:S02]  /*1b3d0*/  F2FP.BF16.F32.PACK_AB R10, R93, R92 ;  /* 0x0000005c5d0a723e */ /* 0x000fc400000010ff */
[----:B----4-:R-:W-:Y:S01]  /*1b3e0*/  F2FP.BF16.F32.PACK_AB R11, R61, R105 ;  /* 0x000000693d0b723e */ /* 0x010fe200000010ff */
[----:B------:R-:W-:Y:S01]  /*1b3f0*/  FADD.FTZ R0, R104, R0 ;  /* 0x0000000068007221 */ /* 0x000fe20000010000 */
[----:B------:R-:W-:Y:S01]  /*1b400*/  MOV R90, R137 ;  /* 0x00000089005a7202 */ /* 0x000fe20000000f00 */
[----:B------:R-:W-:Y:S01]  /*1b410*/  FADD.FTZ R4, R135, R4 ;  /* 0x0000000487047221 */ /* 0x000fe20000010000 */
[----:B------:R-:W-:Y:S01]  /*1b420*/  FADD.FTZ R3, R115, R3 ;  /* 0x0000000373037221 */ /* 0x000fe20000010000 */
[----:B------:R-:W-:Y:S01]  /*1b430*/  FADD.FTZ R2, R109, R2 ;  /* 0x000000026d027221 */ /* 0x000fe20000010000 */
[----:B------:R-:W-:Y:S01]  /*1b440*/  MOV R170, R144 ;  /* 0x0000009000aa7202 */ /* 0x000fe20000000f00 */
[----:B------:R-:W-:Y:S01]  /*1b450*/  IMAD.MOV.U32 R157, RZ, RZ, R146 ;  /* 0x000000ffff9d7224 */ /* 0x000fe200078e0092 */
[----:B------:R-:W-:Y:S01]  /*1b460*/  MOV R158, R145 ;  /* 0x00000091009e7202 */ /* 0x000fe20000000f00 */
[----:B------:R-:W-:Y:S01]  /*1b470*/  FADD.FTZ R0, R106, R0 ;  /* 0x000000006a007221 */ /* 0x000fe20000010000 */
[----:B------:R-:W2:Y:S01]  /*1b480*/  LDSM.16.MT88.4 R152, [R216+0xb800] ;  /* 0x00b80000d898783b */ /* 0x000ea20000004200 */
        /* <DEDUP_REMOVED lines=11> */
[----:B------:R-:W1:Y:S01]  /*1b540*/  MUFU.EX2 R17, R221 ;  /* 0x000000dd00117308 */ /* 0x000e620000000800 */
[----:B------:R-:W-:Y:S01]  /*1b550*/  FADD.FTZ R2, R101, R2 ;  /* 0x0000000265027221 */ /* 0x000fe20000010000 */
[----:B------:R-:W-:Y:S01]  /*1b560*/  FADD.FTZ R0, R205, R0 ;  /* 0x00000000cd007221 */ /* 0x000fe20000010000 */
[----:B------:R-:W-:Y:S01]  /*1b570*/  FADD.FTZ R4, R203, R4 ;  /* 0x00000004cb047221 */ /* 0x000fe20000010000 */
[----:B------:R-:W-:-:S04]  /*1b580*/  FADD.FTZ R3, R103, R3 ;  /* 0x0000000367037221 */ /* 0x000fc80000010000 */
[----:B------:R-:W2:Y:S01]  /*1b590*/  MUFU.EX2 R30, R210 ;  /* 0x000000d2001e7308 */ /* 0x000ea20000000800 */
        /* <DEDUP_REMOVED lines=23> */
[----:B-1----:R-:W-:-:S06]  /*1b710*/  FADD.FTZ R3, R17, R3 ;  /* 0x0000000311037221 */ /* 0x002fcc0000010000 */
[----:B------:R-:W1:Y:S01]  /*1b720*/  MUFU.EX2 R7, R217 ;  /* 0x000000d900077308 */ /* 0x000e620000000800 */
[----:B------:R-:W-:Y:S01]  /*1b730*/  FADD.FTZ R2, R54, R2 ;  /* 0x0000000236027221 */ /* 0x000fe20000010000 */
[----:B------:R-:W-:Y:S01]  /*1b740*/  MOV R251, R158 ;  /* 0x0000009e00fb7202 */ /* 0x000fe20000000f00 */
[----:B--2---:R-:W-:Y:S01]  /*1b750*/  FADD.FTZ R0, R30, R0 ;  /* 0x000000001e007221 */ /* 0x004fe20000010000 */
        /* <DEDUP_REMOVED lines=15> */
[----:B-1----:R-:W-:Y:S01]  /*1b850*/  FADD.FTZ R3, R7, R3 ;  /* 0x0000000307037221 */ /* 0x002fe20000010000 */
        /* <DEDUP_REMOVED lines=36> */
[----:B--2---:R-:W-:-:S15]  /*1baa0*/  MOV R69, R200 ;  /* 0x000000c800457202 */ /* 0x004fde0000000f00 */
[----:B------:R-:W-:-:S02]  /*1bab0*/  NOP ;  /* 0x0000000000007918 */ /* 0x000fc40000000000 */
.L_x_1117:
        /* <DEDUP_REMOVED lines=65> */
.L_x_1124:
[----:B------:R-:W3:Y:S01]  /*1bed0*/  LDL.64 R248, [R1+0xc8] ;  /* 0x0000c80001f87983 */ /* 0x000ee20000100a00 */
[----:B------:R-:W4:Y:S01]  /*1bee0*/  @!P3 LDC.64 R200, c[0x0][0x218] ;  /* 0x00008600ffc8bb82 */ /* 0x000f220000000a00 */
[----:B------:R-:W-:Y:S02]  /*1bef0*/  UIADD3 UR36, UR20, -0x2, URZ ;  /* 0xfffffffe14247890 */ /* 0x000fe4000fffe03f */
[----:B------:R-:W5:Y:S02]  /*1bf00*/  LDL.64 R246, [R1+0xc0] ;  /* 0x0000c00001f67983 */ /* 0x000f640000100a00 */
        /* <DEDUP_REMOVED lines=9> */
[----:B---3--:R-:W-:Y:S04]  /*1bfa0*/  LEA R0, P0, R0, R248, 0x7 ;  /* 0x000000f800007211 */ /* 0x008fe800078038ff */
[----:B-----5:R-:W-:Y:S02]  /*1bfb0*/  LEA.HI.X R2, R3, R247, R2, 0x7, P0 ;  /* 0x000000f703027211 */ /* 0x020fe400000f3c02 */
[C---:B----4-:R-:W-:Y:S02]  /*1bfc0*/  @!P3 LEA R200, P0, R0.reuse, R200, 0x1 ;  /* 0x000000c800c8b211 */ /* 0x050fe400078008ff */
[C---:B------:R-:W-:Y:S02]  /*1bfd0*/  @!P3 IADD3 R3, P1, R0.reuse, UR12, RZ ;  /* 0x0000000c0003bc10 */ /* 0x040fe4000ff3e0ff */
[----:B------:R-:W-:Y:S02]  /*1bfe0*/  @!P3 LEA.HI.X R201, R0, R201, R2, 0x1, P0 ;  /* 0x000000c900c9b211 */ /* 0x000fe400000f0c02 */
[----:B-1----:R-:W-:Y:S03]  /*1bff0*/  @!P3 IADD3.X R4, R2, UR11, RZ, P1, !PT ;  /* 0x0000000b0204bc10 */ /* 0x002fe60008ffe4ff */
        /* <DEDUP_REMOVED lines=74> */
.L_x_1122:
        /* <DEDUP_REMOVED lines=270> */
[C---:B------:R-:W-:Y:S01]  /*1d580*/  HMMA.16816.F32.BF16 R120, R208.reuse, R204, R120 ;  /* 0x000000ccd078723c */ /* 0x040fe20000041878 */
[----:B------:R1:W2:Y:S05]  /*1d590*/  MUFU.TANH R205, R4 ;  /* 0x0000000400cd7308 */ /* 0x0002aa0000002400 */
[-C--:B------:R-:W-:Y:S06]  /*1d5a0*/  HMMA.16816.F32.BF16 R124, R208, R206.reuse, R124 ;  /* 0x000000ced07c723c */ /* 0x080fec000004187c */
[----:B------:R-:W-:Y:S01]  /*1d5b0*/  HMMA.16816.F32.BF16 R128, R200, R206, R128 ;  /* 0x000000cec880723c */ /* 0x000fe20000041880 */
[----:B------:R-:W-:Y:S11]  /*1d5c0*/  @!UPT UIADD3 URZ, URZ, URZ, URZ ;  /* 0x0000003f3f3ff290 */ /* 0x000ff6000fffe03f */
[----:B------:R-:W-:Y:S01]  /*1d5d0*/  @!UPT UIADD3 URZ, URZ, URZ, URZ ;  /* 0x0000003f3f3ff290 */ /* 0x000fe2000fffe03f */
[----:B------:R-:W-:Y:S11]  /*1d5e0*/  @P0 BRA `(.L_x_1124) ;  /* 0xffffffe800380947 */ /* 0x000ff6000383ffff */
.L_x_1123:
[----:B------:R-:W-:Y:S01]  /*1d5f0*/  LOP3.LUT R231, R231, 0xffffffbf, RZ, 0xc0, !PT ;  /* 0xffffffbfe7e77812 */ /* 0x000fe200078ec0ff */
[----:B------:R4:W-:Y:S01]  /*1d600*/  STL [R1+0x14c], R186 ;  /* 0x00014cba01007387 */ /* 0x0009e20000100800 */
[----:B---3--:R3:W-:Y:S01]  /*1d610*/  MUFU.TANH R201, R6 ;  /* 0x0000000600c97308 */ /* 0x0087e20000002400 */
[----:B------:R-:W-:Y:S01]  /*1d620*/  IMAD.U32 R0, RZ, RZ, UR9 ;  /* 0x00000009ff007e24 */ /* 0x000fe2000f8e00ff */
[----:B------:R-:W-:Y:S01]  /*1d630*/  @P3 LOP3.LUT R231, R231, 0x40, RZ, 0xfc, !PT ;  /* 0x00000040e7e73812 */ /* 0x000fe200078efcff */
[----:B------:R4:W-:Y:S01]  /*1d640*/  STL [R1+0x148], R187 ;  /* 0x000148bb01007387 */ /* 0x0009e20000100800 */
[----:B------:R-:W-:Y:S01]  /*1d650*/  FMUL.FTZ R5, R5, UR8 ;  /* 0x0000000805057c20 */ /* 0x000fe20008410000 */
[----:B------:R-:W-:Y:S01]  /*1d660*/  FMUL.FTZ R200, R7, UR8 ;  /* 0x0000000807c87c20 */ /* 0x000fe20008410000 */
[----:B------:R-:W-:Y:S01]  /*1d670*/  LOP3.LUT R231, R231, 0xfffffffd, RZ, 0xc0, !PT ;  /* 0xfffffffde7e77812 */ /* 0x000fe200078ec0ff */
[----:B------:R-:W-:Y:S03]  /*1d680*/  STL [R1+0x144], R214 ;  /* 0x000144d601007387 */ /* 0x000fe60000100800 */
[----:B------:R2:W4:Y:S01]  /*1d690*/  MUFU.TANH R204, R5 ;  /* 0x0000000500cc7308 */ /* 0x0005220000002400 */
[----:B------:R-:W-:Y:S01]  /*1d6a0*/  FMUL.FTZ R8, R8, UR8 ;  /* 0x0000000808087c20 */ /* 0x000fe20008410000 */
[----:B------:R-:W-:Y:S01]  /*1d6b0*/  FMUL.FTZ R9, R9, UR8 ;  /* 0x0000000809097c20 */ /* 0x000fe20008410000 */
[----:B------:R-:W-:Y:S01]  /*1d6c0*/  STL [R1+0x140], R182 ;  /* 0x000140b601007387 */ /* 0x000fe20000100800 */
[----:B------:R-:W-:Y:S01]  /*1d6d0*/  FMUL.FTZ R11, R11, UR8 ;  /* 0x000000080b0b7c20 */ /* 0x000fe20008410000 */
[----:B------:R-:W-:Y:S01]  /*1d6e0*/  FMUL.FTZ R10, R10, UR8 ;  /* 0x000000080a0a7c20 */ /* 0x000fe20008410000 */
[----:B------:R-:W-:Y:S01]  /*1d6f0*/  FMUL.FTZ R12, R12, UR8 ;  /* 0x000000080c0c7c20 */ /* 0x000fe20008410000 */
[----:B------:R4:W-:Y:S03]  /*1d700*/  STL [R1+0x13c], R183 ;  /* 0x00013cb701007387 */ /* 0x0009e60000100800 */
[----:B------:R-:W4:Y:S01]  /*1d710*/  MUFU.TANH R202, R200 ;  /* 0x000000c800ca7308 */ /* 0x000f220000002400 */
[----:B------:R-:W-:Y:S01]  /*1d720*/  FMUL.FTZ R13, R13, UR8 ;  /* 0x000000080d0d7c20 */ /* 0x000fe20008410000 */
[----:B------:R-:W-:Y:S01]  /*1d730*/  FMUL.FTZ R15, R15, UR8 ;  /* 0x000000080f0f7c20 */ /* 0x000fe20008410000 */
[----:B------:R-:W-:Y:S01]  /*1d740*/  STL [R1+0x138], R178 ;  /* 0x000138b201007387 */ /* 0x000fe20000100800 */
[----:B------:R-:W-:Y:S01]  /*1d750*/  FMUL.FTZ R14, R14, UR8 ;  /* 0x000000080e0e7c20 */ /* 0x000fe20008410000 */
[----:B------:R-:W-:Y:S01]  /*1d760*/  FMUL.FTZ R18, R18, UR8 ;  /* 0x0000000812127c20 */ /* 0x000fe20008410000 */
[----:B------:R-:W-:Y:S01]  /*1d770*/  FMUL.FTZ R19, R19, UR8 ;  /* 0x0000000813137c20 */ /* 0x000fe20008410000 */
[----:B------:R-:W1:Y:S03]  /*1d780*/  S2R R2, SR_TID.X ;  /* 0x0000000000027919 */ /* 0x000e660000002100 */
[----:B------:R-:W-:Y:S01]  /*1d790*/  MUFU.TANH R200, R8 ;  /* 0x0000000800c87308 */ /* 0x000fe20000002400 */
[----:B------:R-:W-:Y:S01]  /*1d7a0*/  FMUL.FTZ R17, R17, UR8 ;  /* 0x0000000811117c20 */ /* 0x000fe20008410000 */
[----:B------:R-:W-:Y:S01]  /*1d7b0*/  FMUL.FTZ R16, R16, UR8 ;  /* 0x0000000810107c20 */ /* 0x000fe20008410000 */
[----:B------:R-:W-:Y:S01]  /*1d7c0*/  STL [R1+0x134], R179 ;  /* 0x000134b301007387 */ /* 0x000fe20000100800 */
[----:B------:R-:W-:Y:S01]  /*1d7d0*/  FMUL.FTZ R22, R22, UR8 ;  /* 0x0000000816167c20 */ /* 0x000fe20008410000 */
[----:B------:R-:W-:Y:S01]  /*1d7e0*/  FMUL.FTZ R20, R20, UR8 ;  /* 0x0000000814147c20 */ /* 0x000fe20008410000 */
[----:B------:R-:W-:Y:S01]  /*1d7f0*/  FMUL.FTZ R21, R21, UR8 ;  /* 0x0000000815157c20 */ /* 0x000fe20008410000 */
[----:B------:R-:W-:Y:S03]  /*1d800*/  STL [R1+0x130], R215 ;  /* 0x000130d701007387 */ /* 0x000fe60000100800 */
        /* <DEDUP_REMOVED lines=8> */
[----:B------:R4:W-:Y:S01]  /*1d890*/  MUFU.TANH R9, R11 ;  /* 0x0000000b00097308 */ /* 0x0009e20000002400 */
[----:B------:R-:W-:Y:S01]  /*1d8a0*/  FMUL.FTZ R28, R28, UR8 ;  /* 0x000000081c1c7c20 */ /* 0x000fe20008410000 */
[----:B------:R-:W-:Y:S01]  /*1d8b0*/  FMUL.FTZ R29, R29, UR8 ;  /* 0x000000081d1d7c20 */ /* 0x000fe20008410000 */
[----:B------:R-:W-:Y:S01]  /*1d8c0*/  STL [R1+0x124], R170 ;  /* 0x000124aa01007387 */ /* 0x000fe20000100800 */
[----:B------:R-:W-:Y:S01]  /*1d8d0*/  FMUL.FTZ R30, R30, UR8 ;  /* 0x000000081e1e7c20 */ /* 0x000fe20008410000 */
[----:B------:R-:W-:Y:S01]  /*1d8e0*/  FMUL.FTZ R31, R31, UR8 ;  /* 0x000000081f1f7c20 */ /* 0x000fe20008410000 */
[----:B------:R-:W-:Y:S01]  /*1d8f0*/  FMUL.FTZ R34, R34, UR8 ;  /* 0x0000000822227c20 */ /* 0x000fe20008410000 */
[----:B------:R-:W-:Y:S03]  /*1d900*/  STL [R1+0x120], R171 ;  /* 0x000120ab01007387 */ /* 0x000fe60000100800 */
[----:B------:R-:W4:Y:S01]  /*1d910*/  MUFU.TANH R10, R10 ;  /* 0x0000000a000a7308 */ /* 0x000f220000002400 */
        /* <DEDUP_REMOVED lines=32> */
[----:B-1----:R-:W-:Y:S02]  /*1db20*/  IMAD.SHL.U32 R2, R2, 0x2, RZ ;  /* 0x0000000202027824 */ /* 0x002fe400078e00ff */
[----:B------:R-:W-:Y:S01]  /*1db30*/  FMUL.FTZ R59, R59, UR8 ;  /* 0x000000083b3b7c20 */ /* 0x000fe20008410000 */
[----:B------:R-:W-:Y:S01]  /*1db40*/  STL [R1+0xf4], R223 ;  /* 0x0000f4df01007387 */ /* 0x000fe20000100800 */
[----:B------:R-:W-:Y:S01]  /*1db50*/  FMUL.FTZ R62, R62, UR8 ;  /* 0x000000083e3e7c20 */ /* 0x000fe20008410000 */
[----:B------:R-:W-:Y:S01]  /*1db60*/  FMUL.FTZ R83, R83, UR8 ;  /* 0x0000000853537c20 */ /* 0x000fe20008410000 */
[----:B------:R-:W-:Y:S01]  /*1db70*/  LOP3.LUT R2, R2, 0x6, RZ, 0xc0, !PT ;  /* 0x0000000602027812 */ /* 0x000fe200078ec0ff */
[----:B------:R-:W-:Y:S01]  /*1db80*/  STL [R1+0xf0], R222 ;  /* 0x0000f0de01007387 */ /* 0x000fe20000100800 */
[----:B------:R-:W-:Y:S01]  /*1db90*/  FMUL.FTZ R55, R55, UR8 ;  /* 0x0000000837377c20 */ /* 0x000fe20008410000 */
[----:B------:R-:W-:Y:S01]  /*1dba0*/  FMUL.FTZ R56, R56, UR8 ;  /* 0x0000000838387c20 */ /* 0x000fe20008410000 */
[----:B------:R-:W-:Y:S01]  /*1dbb0*/  FMUL.FTZ R57, R57, UR8 ;  /* 0x0000000839397c20 */ /* 0x000fe20008410000 */
[----:B------:R-:W-:Y:S01]  /*1dbc0*/  IMAD R0, R0, 0x80, R2 ;  /* 0x0000008000007824 */ /* 0x000fe200078e0202 */
[----:B------:R-:W-:Y:S01]  /*1dbd0*/  STL [R1+0xec], R221 ;  /* 0x0000ecdd01007387 */ /* 0x000fe20000100800 */
[----:B------:R-:W-:Y:S01]  /*1dbe0*/  FMUL.FTZ R89, R89, UR8 ;  /* 0x0000000859597c20 */ /* 0x000fe20008410000 */
[----:B------:R-:W-:Y:S01]  /*1dbf0*/  FMUL.FTZ R88, R88, UR8 ;  /* 0x0000000858587c20 */ /* 0x000fe20008410000 */
[--C-:B---3--:R-:W-:Y:S01]  /*1dc00*/  IMAD.IADD R6, R236, 0x1, -R0.reuse ;  /* 0x00000001ec067824 */ /* 0x108fe200078e0a00 */
[----:B------:R-:W-:Y:S01]  /*1dc10*/  IADD3 R2, R0, 0x1, RZ ;  /* 0x0000000100027810 */ /* 0x000fe20007ffe0ff */
[----:B------:R-:W-:Y:S01]  /*1dc20*/  IMAD.IADD R3, R237, 0x1, -R0 ;  /* 0x00000001ed037824 */ /* 0x000fe200078e0a00 */
[----:B------:R-:W-:Y:S01]  /*1dc30*/  STL [R1+0xe8], R220 ;  /* 0x0000e8dc01007387 */ /* 0x000fe20000100800 */
[----:B------:R-:W-:Y:S01]  /*1dc40*/  FMUL.FTZ R93, R93, UR8 ;  /* 0x000000085d5d7c20 */ /* 0x000fe20008410000 */
[----:B------:R-:W-:Y:S01]  /*1dc50*/  IABS R6, R6 ;  /* 0x0000000600067213 */ /* 0x000fe20000000000 */
[----:B------:R-:W-:Y:S01]  /*1dc60*/  IMAD.IADD R4, R236, 0x1, -R2 ;  /* 0x00000001ec047824 */ /* 0x000fe200078e0a02 */
[----:B--2---:R-:W-:Y:S01]  /*1dc70*/  IABS R5, R3 ;  /* 0x0000000300057213 */ /* 0x004fe20000000000 */
[----:B------:R-:W-:Y:S01]  /*1dc80*/  STL [R1+0xe4], R219 ;  /* 0x0000e4db01007387 */ /* 0x000fe20000100800 */
[----:B------:R-:W-:Y:S01]  /*1dc90*/  I2FP.F32.S32 R6, R6 ;  /* 0x0000000600067245 */ /* 0x000fe20000201400 */
[----:B------:R-:W-:Y:S01]  /*1dca0*/  FMUL.FTZ R95, R95, UR8 ;  /* 0x000000085f5f7c20 */ /* 0x000fe20008410000 */
[----:B------:R-:W-:Y:S01]  /*1dcb0*/  IABS R4, R4 ;  /* 0x0000000400047213 */ /* 0x000fe20000000000 */
[----:B------:R1:W-:Y:S01]  /*1dcc0*/  STL [R1+0xe0], R218 ;  /* 0x0000e0da01007387 */ /* 0x0003e20000100800 */
[----:B------:R-:W-:Y:S01]  /*1dcd0*/  IADD3 R7, R237, -R2, RZ ;  /* 0x80000002ed077210 */ /* 0x000fe20007ffe0ff */
[----:B------:R-:W-:Y:S01]  /*1dce0*/  FFMA.FTZ R203, R6, -UR19, R205 ;  /* 0x8000001306cb7c23 */ /* 0x000fe200080100cd */
[----:B------:R-:W-:Y:S01]  /*1dcf0*/  I2FP.F32.S32 R4, R4 ;  /* 0x0000000400047245 */ /* 0x000fe20000201400 */
[----:B------:R-:W-:Y:S01]  /*1dd00*/  STL [R1+0xdc], R217 ;  /* 0x0000dcd901007387 */ /* 0x000fe20000100800 */
[----:B------:R-:W-:Y:S01]  /*1dd10*/  I2FP.F32.S32 R5, R5 ;  /* 0x0000000500057245 */ /* 0x000fe20000201400 */
[----:B------:R2:W3:Y:S01]  /*1dd20*/  MUFU.TANH R205, R12 ;  /* 0x0000000c00cd7308 */ /* 0x0004e20000002400 */
[----:B------:R-:W-:Y:S01]  /*1dd30*/  ISETP.GE.AND P0, PT, R2, R232, PT ;  /* 0x000000e80200720c */ /* 0x000fe20003f06270 */
[----:B----4-:R-:W-:Y:S01]  /*1dd40*/  FFMA.FTZ R204, R4, -UR19, R204 ;  /* 0x8000001304cc7c23 */ /* 0x010fe200080100cc */
[----:B------:R-:W-:Y:S01]  /*1dd50*/  IABS R3, R7 ;  /* 0x0000000700037213 */ /* 0x000fe20000000000 */
[--C-:B------:R-:W-:Y:S01]  /*1dd60*/  IMAD.IADD R4, R238, 0x1, -R0.reuse ;  /* 0x00000001ee047824 */ /* 0x100fe200078e0a00 */
[C---:B------:R-:W-:Y:S01]  /*1dd70*/  ISETP.GE.AND P4, PT, R2.reuse, R235, PT ;  /* 0x000000eb0200720c */ /* 0x040fe20003f86270 */
[----:B------:R4:W-:Y:S01]  /*1dd80*/  STL [R1+0xd8], R212 ;  /* 0x0000d8d401007387 */ /* 0x0009e20000100800 */
[C---:B------:R-:W-:Y:S01]  /*1dd90*/  ISETP.GE.AND P2, PT, R2.reuse, R233, PT ;  /* 0x000000e90200720c */ /* 0x040fe20003f46270 */
[----:B------:R-:W-:Y:S01]  /*1dda0*/  FFMA.FTZ R201, R5, -UR19, R201 ;  /* 0x8000001305c97c23 */ /* 0x000fe200080100c9 */
[----:B------:R-:W-:Y:S01]  /*1ddb0*/  ISETP.GE.AND P1, PT, R2, R234, PT ;  /* 0x000000ea0200720c */ /* 0x000fe20003f26270 */
[C---:B------:R-:W-:Y:S01]  /*1ddc0*/  IMAD.IADD R7, R239.reuse, 0x1, -R0 ;  /* 0x00000001ef077824 */ /* 0x040fe200078e0a00 */
[----:B------:R-:W-:Y:S01]  /*1ddd0*/  IABS R5, R4 ;  /* 0x0000000400057213 */ /* 0x000fe20000000000 */
[----:B------:R-:W-:Y:S01]  /*1dde0*/  FMUL.FTZ R94, R94, UR8 ;  /* 0x000000085e5e7c20 */ /* 0x000fe20008410000 */
[----:B------:R-:W-:Y:S01]  /*1ddf0*/  IADD3 R4, R238, -R2, RZ ;  /* 0x80000002ee047210 */ /* 0x000fe20007ffe0ff */
[----:B------:R-:W-:Y:S01]  /*1de00*/  FMUL.FTZ R98, R98, UR8 ;  /* 0x0000000862627c20 */ /* 0x000fe20008410000 */
[C---:B------:R-:W-:Y:S01]  /*1de10*/  ISETP.GE.OR P0, PT, R2.reuse, R240, !P0 ;  /* 0x000000f00200720c */ /* 0x040fe20004706670 */
[----:B------:R-:W-:Y:S01]  /*1de20*/  IMAD.IADD R6, R239, 0x1, -R2 ;  /* 0x00000001ef067824 */ /* 0x000fe200078e0a02 */
[C---:B------:R-:W-:Y:S01]  /*1de30*/  ISETP.GE.OR P5, PT, R2.reuse, R243, !P4 ;  /* 0x000000f30200720c */ /* 0x040fe200067a6670 */
[----:B------:R-:W-:Y:S01]  /*1de40*/  FMUL.FTZ R61, R61, UR8 ;  /* 0x000000083d3d7c20 */ /* 0x000fe20008410000 */
[C---:B------:R-:W-:Y:S01]  /*1de50*/  ISETP.GE.OR P2, PT, R2.reuse, R242, !P2 ;  /* 0x000000f20200720c */ /* 0x040fe20005746670 */
[----:B------:R-:W-:Y:S01]  /*1de60*/  FMUL.FTZ R63, R63, UR8 ;  /* 0x000000083f3f7c20 */ /* 0x000fe20008410000 */
[----:B------:R-:W-:Y:S01]  /*1de70*/  ISETP.GE.OR P6, PT, R2, R241, !P1 ;  /* 0x000000f10200720c */ /* 0x000fe20004fc6670 */
[----:B------:R-:W-:Y:S01]  /*1de80*/  FMUL.FTZ R66, R66, UR8 ;  /* 0x0000000842427c20 */ /* 0x000fe20008410000 */
[----:B------:R-:W-:Y:S01]  /*1de90*/  IABS R2, R7 ;  /* 0x0000000700027213 */ /* 0x000fe20000000000 */
[----:B------:R-:W-:Y:S01]  /*1dea0*/  FMUL.FTZ R64, R64, UR8 ;  /* 0x0000000840407c20 */ /* 0x000fe20008410000 */
[----:B------:R-:W-:Y:S01]  /*1deb0*/  IABS R11, R4 ;  /* 0x00000004000b7213 */ /* 0x000fe20000000000 */
[----:B------:R-:W-:Y:S01]  /*1dec0*/  IMAD.MOV.U32 R4, RZ, RZ, R5 ;  /* 0x000000ffff047224 */ /* 0x000fe200078e0005 */
[----:B------:R-:W-:Y:S01]  /*1ded0*/  I2FP.F32.S32 R3, R3 ;  /* 0x0000000300037245 */ /* 0x000fe20000201400 */
[----:B------:R-:W-:Y:S01]  /*1dee0*/  FMUL.FTZ R70, R70, UR8 ;  /* 0x0000000846467c20 */ /* 0x000fe20008410000 */
[----:B------:R-:W-:Y:S01]  /*1def0*/  I2FP.F32.S32 R2, R2 ;  /* 0x0000000200027245 */ /* 0x000fe20000201400 */
[----:B------:R-:W-:Y:S01]  /*1df00*/  FMUL.FTZ R68, R68, UR8 ;  /* 0x0000000844447c20 */ /* 0x000fe20008410000 */
[----:B------:R-:W-:Y:S01]  /*1df10*/  I2FP.F32.S32 R4, R4 ;  /* 0x0000000400047245 */ /* 0x000fe20000201400 */
[----:B------:R-:W-:Y:S01]  /*1df20*/  FFMA.FTZ R202, R3, -UR19, R202 ;  /* 0x8000001303ca7c23 */ /* 0x000fe200080100ca */
[----:B------:R-:W-:Y:S01]  /*1df30*/  IABS R5, R6 ;  /* 0x0000000600057213 */ /* 0x000fe20000000000 */
[----:B------:R-:W-:Y:S01]  /*1df40*/  VIADD R3, R0, 0x8 ;  /* 0x0000000800037836 */ /* 0x000fe20000000000 */
[----:B------:R-:W-:Y:S01]  /*1df50*/  @P0 LOP3.LUT R231, R231, 0x2, RZ, 0xfc, !PT ;  /* 0x00000002e7e70812 */ /* 0x000fe200078efcff */
[----:B------:R-:W-:Y:S01]  /*1df60*/  FFMA.FTZ R10, R2, -UR19, R10 ;  /* 0x80000013020a7c23 */ /* 0x000fe2000801000a */
[----:B------:R-:W-:Y:S01]  /*1df70*/  IADD3 R2, R0, 0x9, RZ ;  /* 0x0000000900027810 */ /* 0x000fe20007ffe0ff */
[----:B--2---:R-:W-:Y:S01]  /*1df80*/  FFMA.FTZ R12, R4, -UR19, R200 ;  /* 0x80000013040c7c23 */ /* 0x004fe200080100c8 */
[----:B------:R-:W-:Y:S01]  /*1df90*/  ISETP.GE.AND P1, PT, R0, R235, PT ;  /* 0x000000eb0000720c */ /* 0x000fe20003f26270 */
[----:B------:R-:W-:Y:S01]  /*1dfa0*/  IMAD.IADD R4, R238, 0x1, -R3 ;  /* 0x00000001ee047824 */ /* 0x000fe200078e0a03 */
[----:B------:R-:W-:Y:S01]  /*1dfb0*/  ISETP.GE.AND P0, PT, R0, R233, PT ;  /* 0x000000e90000720c */ /* 0x000fe20003f06270 */
[--C-:B------:R-:W-:Y:S01]  /*1dfc0*/  IMAD.IADD R6, R238, 0x1, -R2.reuse ;  /* 0x00000001ee067824 */ /* 0x100fe200078e0a02 */
[----:B------:R-:W-:Y:S01]  /*1dfd0*/  I2FP.F32.S32 R5, R5 ;  /* 0x0000000500057245 */ /* 0x000fe20000201400 */
[----:B------:R-:W2:Y:S01]  /*1dfe0*/  MUFU.TANH R200, R14 ;  /* 0x0000000e00c87308 */ /* 0x000ea20000002400 */
[C---:B------:R-:W-:Y:S01]  /*1dff0*/  ISETP.GE.OR P1, PT, R0.reuse, R243, !P1 ;  /* 0x000000f30000720c */ /* 0x040fe20004f26670 */
[----:B------:R-:W-:Y:S01]  /*1e000*/  FMUL.FTZ R69, R69, UR8 ;  /* 0x0000000845457c20 */ /* 0x000fe20008410000 */
[----:B------:R-:W-:Y:S01]  /*1e010*/  ISETP.GE.OR P0, PT, R0, R242, !P0 ;  /* 0x000000f20000720c */ /* 0x000fe20004706670 */
[----:B------:R-:W-:Y:S01]  /*1e020*/  FFMA.FTZ R9, R5, -UR19, R9 ;  /* 0x8000001305097c23 */ /* 0x000fe20008010009 */
[----:B------:R-:W-:Y:S01]  /*1e030*/  I2FP.F32.S32 R11, R11 ;  /* 0x0000000b000b7245 */ /* 0x000fe20000201400 */
[----:B------:R-:W-:Y:S01]  /*1e040*/  FMUL.FTZ R71, R71, UR8 ;  /* 0x0000000847477c20 */ /* 0x000fe20008410000 */
[----:B------:R-:W-:Y:S01]  /*1e050*/  IABS R4, R4 ;  /* 0x0000000400047213 */ /* 0x000fe20000000000 */
[----:B------:R-:W-:Y:S01]  /*1e060*/  FMUL.FTZ R74, R74, UR8 ;  /* 0x000000084a4a7c20 */ /* 0x000fe20008410000 */
[----:B------:R-:W-:Y:S01]  /*1e070*/  FSEL R186, R203, -INF , !P1 ;  /* 0xff800000cbba7808 */ /* 0x000fe20004800000 */
[----:B------:R-:W-:Y:S01]  /*1e080*/  IMAD.IADD R7, R239, 0x1, -R2 ;  /* 0x00000001ef077824 */ /* 0x000fe200078e0a02 */
[C---:B------:R-:W-:Y:S01]  /*1e090*/  ISETP.GE.AND P1, PT, R0.reuse, R234, PT ;  /* 0x000000ea0000720c */ /* 0x040fe20003f26270 */
[----:B------:R-:W-:Y:S01]  /*1e0a0*/  FFMA.FTZ R11, R11, -UR19, R8 ;  /* 0x800000130b0b7c23 */ /* 0x000fe20008010008 */
[----:B------:R-:W-:Y:S01]  /*1e0b0*/  FSEL R187, R201, -INF , !P0 ;  /* 0xff800000c9bb7808 */ /* 0x000fe20004000000 */
[----:B------:R-:W-:Y:S01]  /*1e0c0*/  IMAD.IADD R5, R239, 0x1, -R3 ;  /* 0x00000001ef057824 */ /* 0x000fe200078e0a03 */
[----:B------:R-:W-:Y:S01]  /*1e0d0*/  IABS R6, R6 ;  /* 0x0000000600067213 */ /* 0x000fe20000000000 */
[----:B------:R-:W-:Y:S01]  /*1e0e0*/  FMUL.FTZ R75, R75, UR8 ;  /* 0x000000084b4b7c20 */ /* 0x000fe20008410000 */
[----:B------:R-:W-:Y:S01]  /*1e0f0*/  ISETP.GE.AND P0, PT, R0, R232, PT ;  /* 0x000000e80000720c */ /* 0x000fe20003f06270 */
[----:B------:R-:W-:Y:S01]  /*1e100*/  FMUL.FTZ R76, R76, UR8 ;  /* 0x000000084c4c7c20 */ /* 0x000fe20008410000 */
[----:B------:R-:W-:Y:S01]  /*1e110*/  I2FP.F32.S32 R8, R4 ;  /* 0x0000000400087245 */ /* 0x000fe20000201400 */
[----:B------:R-:W-:Y:S01]  /*1e120*/  FMUL.FTZ R82, R82, UR8 ;  /* 0x0000000852527c20 */ /* 0x000fe20008410000 */
[----:B------:R-:W-:Y:S01]  /*1e130*/  IABS R4, R7 ;  /* 0x0000000700047213 */ /* 0x000fe20000000000 */
[----:B------:R-:W-:Y:S01]  /*1e140*/  FMUL.FTZ R81, R81, UR8 ;  /* 0x0000000851517c20 */ /* 0x000fe20008410000 */
[----:B------:R-:W-:Y:S01]  /*1e150*/  ISETP.GE.OR P4, PT, R0, R241, !P1 ;  /* 0x000000f10000720c */ /* 0x000fe20004f86670 */
[----:B---3--:R-:W-:Y:S01]  /*1e160*/  FFMA.FTZ R8, R8, -UR19, R205 ;  /* 0x8000001308087c23 */ /* 0x008fe200080100cd */
[----:B------:R-:W-:Y:S01]  /*1e170*/  IABS R5, R5 ;  /* 0x0000000500057213 */ /* 0x000fe20000000000 */
[----:B------:R-:W-:Y:S01]  /*1e180*/  FMUL.FTZ R84, R84, UR8 ;  /* 0x0000000854547c20 */ /* 0x000fe20008410000 */
[----:B------:R-:W-:Y:S01]  /*1e190*/  I2FP.F32.S32 R7, R6 ;  /* 0x0000000600077245 */ /* 0x000fe20000201400 */
[----:B------:R-:W-:Y:S01]  /*1e1a0*/  FMUL.FTZ R86, R86, UR8 ;  /* 0x0000000856567c20 */ /* 0x000fe20008410000 */
[----:B------:R-:W-:Y:S01]  /*1e1b0*/  ISETP.GE.OR P1, PT, R0, R240, !P0 ;  /* 0x000000f00000720c */ /* 0x000fe20004726670 */
[----:B------:R-:W-:Y:S01]  /*1e1c0*/  FMUL.FTZ R85, R85, UR8 ;  /* 0x0000000855557c20 */ /* 0x000fe20008410000 */
[-C--:B------:R-:W-:Y:S01]  /*1e1d0*/  ISETP.GE.AND P0, PT, R3, R234.reuse, PT ;  /* 0x000000ea0300720c */ /* 0x080fe20003f06270 */
[----:B------:R-:W-:Y:S01]  /*1e1e0*/  FMUL.FTZ R87, R87, UR8 ;  /* 0x0000000857577c20 */ /* 0x000fe20008410000 */
[----:B------:R-:W-:Y:S01]  /*1e1f0*/  FSEL R183, R202, -INF , !P2 ;  /* 0xff800000cab77808 */ /* 0x000fe20005000000 */
[----:B------:R-:W-:Y:S01]  /*1e200*/  FMUL.FTZ R91, R91, UR8 ;  /* 0x000000085b5b7c20 */ /* 0x000fe20008410000 */
[----:B------:R-:W-:Y:S01]  /*1e210*/  ISETP.GE.AND P2, PT, R2, R234, PT ;  /* 0x000000ea0200720c */ /* 0x000fe20003f46270 */
[----:B------:R-:W-:Y:S01]  /*1e220*/  FMUL.FTZ R90, R90, UR8 ;  /* 0x000000085a5a7c20 */ /* 0x000fe20008410000 */
[----:B------:R-:W-:Y:S01]  /*1e230*/  I2FP.F32.S32 R6, R5 ;  /* 0x0000000500067245 */ /* 0x000fe20000201400 */
[----:B------:R-:W-:Y:S01]  /*1e240*/  FFMA.FTZ R5, R7, -UR19, R13 ;  /* 0x8000001307057c23 */ /* 0x000fe2000801000d */
[----:B-1----:R-:W-:Y:S01]  /*1e250*/  FSEL R218, R10, -INF , !P1 ;  /* 0xff8000000ada7808 */ /* 0x002fe20004800000 */
[----:B------:R-:W-:Y:S01]  /*1e260*/  FMUL.FTZ R92, R92, UR8 ;  /* 0x000000085c5c7c20 */ /* 0x000fe20008410000 */
[----:B------:R-:W-:Y:S01]  /*1e270*/  FSEL R182, R204, -INF , !P5 ;  /* 0xff800000ccb67808 */ /* 0x000fe20006800000 */
[----:B--2---:R-:W-:Y:S01]  /*1e280*/  FFMA.FTZ R200, R6, -UR19, R200 ;  /* 0x8000001306c87c23 */ /* 0x004fe200080100c8 */
[-C--:B------:R-:W-:Y:S01]  /*1e290*/  ISETP.GE.OR P1, PT, R3, R241.reuse, !P0 ;  /* 0x000000f10300720c */ /* 0x080fe20004726670 */
[----:B------:R-:W-:Y:S01]  /*1e2a0*/  FMUL.FTZ R99, R99, UR8 ;  /* 0x0000000863637c20 */ /* 0x000fe20008410000 */
[----:B------:R-:W-:Y:S01]  /*1e2b0*/  FSEL R214, R12, -INF , !P4 ;  /* 0xff8000000cd67808 */ /* 0x000fe20006000000 */
[----:B------:R-:W-:Y:S01]  /*1e2c0*/  FMUL.FTZ R96, R96, UR8 ;  /* 0x0000000860607c20 */ /* 0x000fe20008410000 */
[----:B------:R-:W-:Y:S01]  /*1e2d0*/  ISETP.GE.AND P5, PT, R3, R232, PT ;  /* 0x000000e80300720c */ /* 0x000fe20003fa6270 */
[----:B------:R-:W1:Y:S01]  /*1e2e0*/  MUFU.TANH R12, R18 ;  /* 0x00000012000c7308 */ /* 0x000e620000002400 */
[----:B------:R-:W-:Y:S01]  /*1e2f0*/  FSEL R228, R11, -INF , !P6 ;  /* 0xff8000000be47808 */ /* 0x000fe20007000000 */
[----:B------:R-:W-:Y:S01]  /*1e300*/  FMUL.FTZ R100, R100, UR8 ;  /* 0x0000000864647c20 */ /* 0x000fe20008410000 */
[----:B------:R-:W-:Y:S01]  /*1e310*/  ISETP.GE.OR P0, PT, R2, R241, !P2 ;  /* 0x000000f10200720c */ /* 0x000fe20005706670 */
[----:B------:R-:W-:Y:S01]  /*1e320*/  FMUL.FTZ R102, R102, UR8 ;  /* 0x0000000866667c20 */ /* 0x000fe20008410000 */
[----:B------:R-:W-:Y:S01]  /*1e330*/  LOP3.LUT P4, RZ, R231, 0x2, RZ, 0xc0, !PT ;  /* 0x00000002e7ff7812 */ /* 0x000fe2000788c0ff */
[----:B------:R-:W-:Y:S01]  /*1e340*/  FMUL.FTZ R101, R101, UR8 ;  /* 0x0000000865657c20 */ /* 0x000fe20008410000 */
[C---:B------:R-:W-:Y:S03]  /*1e350*/  ISETP.GE.AND P3, PT, R3.reuse, R235, PT ;  /* 0x000000eb0300720c */ /* 0x040fe60003f66270 */
[----:B------:R-:W-:Y:S01]  /*1e360*/  MUFU.TANH R11, R19 ;  /* 0x00000013000b7308 */ /* 0x000fe20000002400 */
[----:B------:R-:W-:Y:S01]  /*1e370*/  ISETP.GE.AND P6, PT, R3, R233, PT ;  /* 0x000000e90300720c */ /* 0x000fe20003fc6270 */
[----:B------:R-:W-:Y:S01]  /*1e380*/  FMUL.FTZ R103, R103, UR8 ;  /* 0x0000000867677c20 */ /* 0x000fe20008410000 */
[----:B------:R-:W-:Y:S01]  /*1e390*/  FSEL R215, R8, -INF , !P1 ;  /* 0xff80000008d77808 */ /* 0x000fe20004800000 */
[----:B------:R-:W-:Y:S01]  /*1e3a0*/  FMUL.FTZ R104, R104, UR8 ;  /* 0x0000000868687c20 */ /* 0x000fe20008410000 */
[----:B------:R-:W-:Y:S01]  /*1e3b0*/  I2FP.F32.S32 R4, R4 ;  /* 0x0000000400047245 */ /* 0x000fe20000201400 */
[----:B------:R-:W-:Y:S01]  /*1e3c0*/  FMUL.FTZ R105, R105, UR8 ;  /* 0x0000000869697c20 */ /* 0x000fe20008410000 */
[----:B------:R-:W-:Y:S03]  /*1e3d0*/  FSEL R220, R5, -INF , !P0 ;  /* 0xff80000005dc7808 */ /* 0x000fe60004000000 */
[----:B------:R-:W-:Y:S01]  /*1e3e0*/  MUFU.TANH R19, R30 ;  /* 0x0000001e00137308 */ /* 0x000fe20000002400 */
[----:B------:R-:W-:Y:S01]  /*1e3f0*/  ISETP.GE.OR P1, PT, R3, R240, !P5 ;  /* 0x000000f00300720c */ /* 0x000fe20006f26670 */
[----:B------:R-:W-:Y:S01]  /*1e400*/  FFMA.FTZ R15, R4, -UR19, R15 ;  /* 0x80000013040f7c23 */ /* 0x000fe2000801000f */
[----:B------:R-:W-:Y:S01]  /*1e410*/  FSEL R174, R9, -INF , !P4 ;  /* 0xff80000009ae7808 */ /* 0x000fe20006000000 */
[C-C-:B------:R-:W-:Y:S01]  /*1e420*/  IMAD.IADD R4, R236.reuse, 0x1, -R2.reuse ;  /* 0x00000001ec047824 */ /* 0x140fe200078e0a02 */
[----:B------:R-:W-:Y:S01]  /*1e430*/  IADD3 R5, R236, -R3, RZ ;  /* 0x80000003ec057210 */ /* 0x000fe20007ffe0ff */
[----:B------:R-:W-:Y:S01]  /*1e440*/  FMUL.FTZ R106, R106, UR8 ;  /* 0x000000086a6a7c20 */ /* 0x000fe20008410000 */
[----:B------:R-:W-:Y:S01]  /*1e450*/  ISETP.GE.OR P3, PT, R3, R243, !P3 ;  /* 0x000000f30300720c */ /* 0x000fe20005f66670 */
[----:B------:R-:W-:Y:S01]  /*1e460*/  FMUL.FTZ R107, R107, UR8 ;  /* 0x000000086b6b7c20 */ /* 0x000fe20008410000 */
[----:B------:R-:W-:Y:S01]  /*1e470*/  ISETP.GE.OR P5, PT, R3, R242, !P6 ;  /* 0x000000f20300720c */ /* 0x000fe200077a6670 */
[----:B------:R-:W-:Y:S01]  /*1e480*/  FMUL.FTZ R108, R108, UR8 ;  /* 0x000000086c6c7c20 */ /* 0x000fe20008410000 */
[----:B------:R-:W-:Y:S01]  /*1e490*/  ISETP.GE.AND P2, PT, R2, R232, PT ;  /* 0x000000e80200720c */ /* 0x000fe20003f46270 */
[----:B------:R-:W-:Y:S01]  /*1e4a0*/  FMUL.FTZ R114, R114, UR8 ;  /* 0x0000000872727c20 */ /* 0x000fe20008410000 */
[----:B------:R-:W-:Y:S01]  /*1e4b0*/  ISETP.GE.AND P4, PT, R2, R235, PT ;  /* 0x000000eb0200720c */ /* 0x000fe20003f86270 */
[----:B------:R-:W-:Y:S01]  /*1e4c0*/  FMUL.FTZ R120, R120, UR8 ;  /* 0x0000000878787c20 */ /* 0x000fe20008410000 */
[C---:B------:R-:W-:Y:S01]  /*1e4d0*/  ISETP.GE.AND P0, PT, R2.reuse, R233, PT ;  /* 0x000000e90200720c */ /* 0x040fe20003f06270 */
[----:B------:R-:W-:Y:S01]  /*1e4e0*/  IMAD.IADD R3, R237, 0x1, -R3 ;  /* 0x00000001ed037824 */ /* 0x000fe200078e0a03 */
[C---:B------:R-:W-:Y:S01]  /*1e4f0*/  ISETP.GE.OR P2, PT, R2.reuse, R240, !P2 ;  /* 0x000000f00200720c */ /* 0x040fe20005746670 */
[----:B------:R-:W2:Y:S01]  /*1e500*/  MUFU.TANH R13, R17 ;  /* 0x00000011000d7308 */ /* 0x000ea20000002400 */
[C---:B------:R-:W-:Y:S01]  /*1e510*/  ISETP.GE.OR P4, PT, R2.reuse, R243, !P4 ;  /* 0x000000f30200720c */ /* 0x040fe20006786670 */
[----:B------:R-:W-:Y:S01]  /*1e520*/  FMUL.FTZ R131, R131, UR8 ;  /* 0x0000000883837c20 */ /* 0x000fe20008410000 */
[----:B------:R-:W-:Y:S01]  /*1e530*/  ISETP.GE.OR P0, PT, R2, R242, !P0 ;  /* 0x000000f20200720c */ /* 0x000fe20004706670 */
[----:B------:R-:W-:Y:S01]  /*1e540*/  FMUL.FTZ R126, R126, UR8 ;  /* 0x000000087e7e7c20 */ /* 0x000fe20008410000 */
[----:B------:R-:W-:Y:S01]  /*1e550*/  IABS R3, R3 ;  /* 0x0000000300037213 */ /* 0x000fe20000000000 */
[----:B------:R-:W-:Y:S01]  /*1e560*/  IMAD.IADD R2, R237, 0x1, -R2 ;  /* 0x00000001ed027824 */ /* 0x000fe200078e0a02 */
[----:B------:R-:W-:Y:S03]  /*1e570*/  IABS R8, R5 ;  /* 0x0000000500087213 */ /* 0x000fe60000000000 */
[----:B------:R-:W3:Y:S01]  /*1e580*/  MUFU.TANH R14, R16 ;  /* 0x00000010000e7308 */ /* 0x000ee20000002400 */
[----:B------:R-:W-:Y:S01]  /*1e590*/  I2FP.F32.S32 R3, R3 ;  /* 0x0000000300037245 */ /* 0x000fe20000201400 */
[----:B------:R-:W-:Y:S01]  /*1e5a0*/  FMUL.FTZ R60, R60, UR8 ;  /* 0x000000083c3c7c20 */ /* 0x000fe20008410000 */
[----:B------:R-:W-:Y:S01]  /*1e5b0*/  IABS R6, R4 ;  /* 0x0000000400067213 */ /* 0x000fe20000000000 */
[----:B------:R-:W-:Y:S01]  /*1e5c0*/  FMUL.FTZ R65, R65, UR8 ;  /* 0x0000000841417c20 */ /* 0x000fe20008410000 */
[----:B------:R-:W-:Y:S01]  /*1e5d0*/  IABS R7, R2 ;  /* 0x0000000200077213 */ /* 0x000fe20000000000 */
[----:B-1----:R-:W-:Y:S01]  /*1e5e0*/  FFMA.FTZ R12, R3, -UR19, R12 ;  /* 0x80000013030c7c23 */ /* 0x002fe2000801000c */
[----:B------:R-:W-:Y:S01]  /*1e5f0*/  MOV R2, R8 ;  /* 0x0000000800027202 */ /* 0x000fe20000000f00 */
[----:B------:R-:W-:Y:S01]  /*1e600*/  VIADD R3, R0, 0x10 ;  /* 0x0000001000037836 */ /* 0x000fe20000000000 */
[----:B------:R-:W-:Y:S01]  /*1e610*/  I2FP.F32.S32 R6, R6 ;  /* 0x0000000600067245 */ /* 0x000fe20000201400 */
[----:B------:R-:W1:Y:S01]  /*1e620*/  MUFU.TANH R4, R22 ;  /* 0x0000001600047308 */ /* 0x000e620000002400 */
[----:B------:R-:W-:Y:S01]  /*1e630*/  I2FP.F32.S32 R7, R7 ;  /* 0x0000000700077245 */ /* 0x000fe20000201400 */
[----:B------:R-:W-:Y:S01]  /*1e640*/  FMUL.FTZ R67, R67, UR8 ;  /* 0x0000000843437c20 */ /* 0x000fe20008410000 */
[----:B------:R-:W-:Y:S01]  /*1e650*/  I2FP.F32.S32 R2, R2 ;  /* 0x0000000200027245 */ /* 0x000fe20000201400 */
[----:B--2---:R-:W-:Y:S01]  /*1e660*/  FFMA.FTZ R13, R6, -UR19, R13 ;  /* 0x80000013060d7c23 */ /* 0x004fe2000801000d */
[----:B------:R-:W-:Y:S01]  /*1e670*/  IADD3 R6, R237, -R3, RZ ;  /* 0x80000003ed067210 */ /* 0x000fe20007ffe0ff */
[----:B------:R-:W-:Y:S01]  /*1e680*/  FFMA.FTZ R11, R7, -UR19, R11 ;  /* 0x80000013070b7c23 */ /* 0x000fe2000801000b */
[----:B------:R-:W-:Y:S03]  /*1e690*/  LOP3.LUT R231, R231, 0xfffffffd, RZ, 0xc0, !PT ;  /* 0xfffffffde7e77812 */ /* 0x000fe600078ec0ff */
[----:B------:R-:W2:Y:S01]  /*1e6a0*/  MUFU.TANH R5, R20 ;  /* 0x0000001400057308 */ /* 0x000ea20000002400 */
[----:B------:R-:W-:Y:S01]  /*1e6b0*/  IABS R6, R6 ;  /* 0x0000000600067213 */ /* 0x000fe20000000000 */
[----:B------:R-:W-:Y:S01]  /*1e6c0*/  IMAD.IADD R7, R236, 0x1, -R3 ;  /* 0x00000001ec077824 */ /* 0x000fe200078e0a03 */
[----:B------:R-:W-:Y:S01]  /*1e6d0*/  @P0 LOP3.LUT R231, R231, 0x2, RZ, 0xfc, !PT ;  /* 0x00000002e7e70812 */ /* 0x000fe200078efcff */
[----:B---3--:R-:W-:Y:S01]  /*1e6e0*/  FFMA.FTZ R14, R2, -UR19, R14 ;  /* 0x80000013020e7c23 */ /* 0x008fe2000801000e */
[----:B------:R-:W-:Y:S01]  /*1e6f0*/  I2FP.F32.S32 R6, R6 ;  /* 0x0000000600067245 */ /* 0x000fe20000201400 */
[----:B------:R-:W-:Y:S01]  /*1e700*/  VIADD R2, R0, 0x11 ;  /* 0x0000001100027836 */ /* 0x000fe20000000000 */
[----:B------:R-:W-:Y:S03]  /*1e710*/  IABS R9, R7 ;  /* 0x0000000700097213 */ /* 0x000fe60000000000 */
[----:B------:R-:W3:Y:S01]  /*1e720*/  MUFU.TANH R20, R21 ;  /* 0x0000001500147308 */ /* 0x000ee20000002400 */
[----:B------:R-:W-:Y:S01]  /*1e730*/  FSEL R246, R14, -INF , !P3 ;  /* 0xff8000000ef67808 */ /* 0x000fe20005800000 */
[----:B------:R-:W-:Y:S01]  /*1e740*/  IMAD.IADD R8, R236, 0x1, -R2 ;  /* 0x00000001ec087824 */ /* 0x000fe200078e0a02 */
[----:B------:R-:W-:Y:S01]  /*1e750*/  ISETP.GE.AND P3, PT, R3, R234, PT ;  /* 0x000000ea0300720c */ /* 0x000fe20003f66270 */
[----:B-1----:R-:W-:Y:S01]  /*1e760*/  FFMA.FTZ R4, R6, -UR19, R4 ;  /* 0x8000001306047c23 */ /* 0x002fe20008010004 */
[----:B------:R-:W-:Y:S01]  /*1e770*/  I2FP.F32.S32 R9, R9 ;  /* 0x0000000900097245 */ /* 0x000fe20000201400 */
[----:B------:R-:W-:Y:S01]  /*1e780*/  FMUL.FTZ R73, R73, UR8 ;  /* 0x0000000849497c20 */ /* 0x000fe20008410000 */
[----:B------:R-:W-:Y:S03]  /*1e790*/  FSEL R175, R200, -INF , !P1 ;  /* 0xff800000c8af7808 */ /* 0x000fe60004800000 */
[----:B------:R-:W1:Y:S01]  /*1e7a0*/  MUFU.TANH R17, R23 ;  /* 0x0000001700117308 */ /* 0x000e620000002400 */
[----:B------:R-:W-:Y:S01]  /*1e7b0*/  ISETP.GE.AND P0, PT, R3, R233, PT ;  /* 0x000000e90300720c */ /* 0x000fe20003f06270 */
[----:B--2---:R-:W-:Y:S01]  /*1e7c0*/  FFMA.FTZ R5, R9, -UR19, R5 ;  /* 0x8000001309057c23 */ /* 0x004fe20008010005 */
[----:B------:R-:W-:Y:S01]  /*1e7d0*/  FSEL R248, R13, -INF , !P4 ;  /* 0xff8000000df87808 */ /* 0x000fe20006000000 */
[----:B------:R-:W-:Y:S01]  /*1e7e0*/  FMUL.FTZ R77, R77, UR8 ;  /* 0x000000084d4d7c20 */ /* 0x000fe20008410000 */
[----:B------:R-:W-:Y:S01]  /*1e7f0*/  ISETP.GE.AND P1, PT, R3, R235, PT ;  /* 0x000000eb0300720c */ /* 0x000fe20003f26270 */
[----:B------:R-:W-:Y:S01]  /*1e800*/  FMUL.FTZ R79, R79, UR8 ;  /* 0x000000084f4f7c20 */ /* 0x000fe20008410000 */
[C---:B------:R-:W-:Y:S03]  /*1e810*/  ISETP.GE.OR P4, PT, R3.reuse, R241, !P3 ;  /* 0x000000f10300720c */ /* 0x040fe60005f86670 */
[----:B------:R-:W-:Y:S01]  /*1e820*/  MUFU.TANH R13, R27 ;  /* 0x0000001b000d7308 */ /* 0x000fe20000002400 */
[----:B------:R-:W-:Y:S01]  /*1e830*/  IABS R8, R8 ;  /* 0x0000000800087213 */ /* 0x000fe20000000000 */
[----:B------:R-:W-:Y:S01]  /*1e840*/  FMUL.FTZ R78, R78, UR8 ;  /* 0x000000084e4e7c20 */ /* 0x000fe20008410000 */
[----:B------:R-:W-:Y:S01]  /*1e850*/  ISETP.GE.OR P0, PT, R3, R242, !P0 ;  /* 0x000000f20300720c */ /* 0x000fe20004706670 */
[----:B------:R-:W-:Y:S01]  /*1e860*/  FMUL.FTZ R80, R80, UR8 ;  /* 0x0000000850507c20 */ /* 0x000fe20008410000 */
[----:B------:R-:W-:Y:S01]  /*1e870*/  FSEL R170, R15, -INF , !P2 ;  /* 0xff8000000faa7808 */ /* 0x000fe20005000000 */
[----:B------:R-:W-:Y:S01]  /*1e880*/  FMUL.FTZ R97, R97, UR8 ;  /* 0x0000000861617c20 */ /* 0x000fe20008410000 */
[----:B------:R-:W-:Y:S03]  /*1e890*/  ISETP.GE.OR P1, PT, R3, R243, !P1 ;  /* 0x000000f30300720c */ /* 0x000fe60004f26670 */
[----:B------:R-:W-:Y:S01]  /*1e8a0*/  MUFU.TANH R15, R25 ;  /* 0x00000019000f7308 */ /* 0x000fe20000002400 */
[----:B------:R-:W-:Y:S01]  /*1e8b0*/  LOP3.LUT P2, RZ, R231, 0x2, RZ, 0xc0, !PT ;  /* 0x00000002e7ff7812 */ /* 0x000fe2000784c0ff */
[--C-:B------:R-:W-:Y:S01]  /*1e8c0*/  IMAD.IADD R10, R237, 0x1, -R2.reuse ;  /* 0x00000001ed0a7824 */ /* 0x100fe200078e0a02 */
[----:B------:R-:W-:Y:S01]  /*1e8d0*/  I2FP.F32.S32 R8, R8 ;  /* 0x0000000800087245 */ /* 0x000fe20000201400 */
[----:B------:R-:W-:Y:S01]  /*1e8e0*/  FMUL.FTZ R109, R109, UR8 ;  /* 0x000000086d6d7c20 */ /* 0x000fe20008410000 */
[----:B------:R-:W-:Y:S01]  /*1e8f0*/  ISETP.GE.AND P6, PT, R3, R232, PT ;  /* 0x000000e80300720c */ /* 0x000fe20003fc6270 */
[----:B------:R-:W-:Y:S01]  /*1e900*/  FMUL.FTZ R115, R115, UR8 ;  /* 0x0000000873737c20 */ /* 0x000fe20008410000 */
[----:B------:R-:W-:Y:S01]  /*1e910*/  FSEL R244, R4, -INF , !P0 ;  /* 0xff80000004f47808 */ /* 0x000fe20004000000 */
[C---:B------:R-:W-:Y:S01]  /*1e920*/  IMAD.IADD R4, R238.reuse, 0x1, -R2 ;  /* 0x00000001ee047824 */ /* 0x040fe200078e0a02 */
[----:B----4-:R-:W-:Y:S01]  /*1e930*/  FSEL R212, R5, -INF , !P1 ;  /* 0xff80000005d47808 */ /* 0x010fe20004800000 */
[----:B------:R-:W-:Y:S01]  /*1e940*/  IMAD.IADD R5, R238, 0x1, -R3 ;  /* 0x00000001ee057824 */ /* 0x000fe200078e0a03 */
[----:B------:R-:W-:Y:S01]  /*1e950*/  FSEL R179, R11, -INF , !P2 ;  /* 0xff8000000bb37808 */ /* 0x000fe20005000000 */
[----:B---3--:R-:W-:Y:S01]  /*1e960*/  FFMA.FTZ R20, R8, -UR19, R20 ;  /* 0x8000001308147c23 */ /* 0x008fe20008010014 */
[----:B------:R-:W-:Y:S01]  /*1e970*/  LOP3.LUT R231, R231, 0xfffffffe, RZ, 0xc0, !PT ;  /* 0xfffffffee7e77812 */ /* 0x000fe200078ec0ff */
[----:B------:R-:W-:Y:S01]  /*1e980*/  MUFU.TANH R16, R24 ;  /* 0x0000001800107308 */ /* 0x000fe20000002400 */
[----:B------:R-:W-:Y:S01]  /*1e990*/  FSEL R178, R12, -INF , !P5 ;  /* 0xff8000000cb27808 */ /* 0x000fe20006800000 */
[----:B------:R-:W-:Y:S01]  /*1e9a0*/  FMUL.FTZ R112, R112, UR8 ;  /* 0x0000000870707c20 */ /* 0x000fe20008410000 */
[----:B------:R-:W-:Y:S01]  /*1e9b0*/  ISETP.GE.AND P2, PT, R2, R233, PT ;  /* 0x000000e90200720c */ /* 0x000fe20003f46270 */
[----:B------:R-:W-:Y:S01]  /*1e9c0*/  FMUL.FTZ R113, R113, UR8 ;  /* 0x0000000871717c20 */ /* 0x000fe20008410000 */
[----:B------:R-:W-:Y:S01]  /*1e9d0*/  IABS R7, R10 ;  /* 0x0000000a00077213 */ /* 0x000fe20000000000 */
[----:B------:R-:W-:Y:S01]  /*1e9e0*/  FMUL.FTZ R118, R118, UR8 ;  /* 0x0000000876767c20 */ /* 0x000fe20008410000 */
[C---:B------:R-:W-:Y:S03]  /*1e9f0*/  ISETP.GE.AND P5, PT, R2.reuse, R235, PT ;  /* 0x000000eb0200720c */ /* 0x040fe60003fa6270 */
[----:B------:R-:W2:Y:S01]  /*1ea00*/  MUFU.TANH R12, R26 ;  /* 0x0000001a000c7308 */ /* 0x000ea20000002400 */
[C---:B------:R-:W-:Y:S01]  /*1ea10*/  ISETP.GE.AND P1, PT, R2.reuse, R234, PT ;  /* 0x000000ea0200720c */ /* 0x040fe20003f26270 */
[----:B------:R-:W-:Y:S01]  /*1ea20*/  FMUL.FTZ R117, R117, UR8 ;  /* 0x0000000875757c20 */ /* 0x000fe20008410000 */
[----:B------:R-:W-:Y:S01]  /*1ea30*/  ISETP.GE.AND P0, PT, R2, R232, PT ;  /* 0x000000e80200720c */ /* 0x000fe20003f06270 */
[----:B------:R-:W-:Y:S01]  /*1ea40*/  FMUL.FTZ R119, R119, UR8 ;  /* 0x0000000877777c20 */ /* 0x000fe20008410000 */
[----:B------:R-:W-:Y:S01]  /*1ea50*/  ISETP.GE.OR P3, PT, R3, R240, !P6 ;  /* 0x000000f00300720c */ /* 0x000fe20007766670 */
[----:B------:R-:W-:Y:S01]  /*1ea60*/  FMUL.FTZ R122, R122, UR8 ;  /* 0x000000087a7a7c20 */ /* 0x000fe20008410000 */
[----:B------:R-:W-:Y:S03]  /*1ea70*/  IADD3 R3, R239, -R3, RZ ;  /* 0x80000003ef037210 */ /* 0x000fe60007ffe0ff */
[----:B------:R-:W-:Y:S01]  /*1ea80*/  MUFU.TANH R118, R118 ;  /* 0x0000007600767308 */ /* 0x000fe20000002400 */
[----:B------:R-:W-:Y:S01]  /*1ea90*/  @P4 LOP3.LUT R231, R231, 0x1, RZ, 0xfc, !PT ;  /* 0x00000001e7e74812 */ /* 0x000fe200078efcff */
[----:B------:R-:W-:Y:S01]  /*1eaa0*/  FMUL.FTZ R124, R124, UR8 ;  /* 0x000000087c7c7c20 */ /* 0x000fe20008410000 */
[----:B------:R-:W-:Y:S01]  /*1eab0*/  IABS R8, R4 ;  /* 0x0000000400087213 */ /* 0x000fe20000000000 */
[----:B------:R-:W-:Y:S01]  /*1eac0*/  FMUL.FTZ R129, R129, UR8 ;  /* 0x0000000881817c20 */ /* 0x000fe20008410000 */
[----:B------:R-:W-:Y:S01]  /*1ead0*/  IABS R5, R5 ;  /* 0x0000000500057213 */ /* 0x000fe20000000000 */
[----:B------:R-:W-:Y:S01]  /*1eae0*/  FMUL.FTZ R130, R130, UR8 ;  /* 0x0000000882827c20 */ /* 0x000fe20008410000 */
[C---:B------:R-:W-:Y:S03]  /*1eaf0*/  ISETP.GE.OR P4, PT, R2.reuse, R242, !P2 ;  /* 0x000000f20200720c */ /* 0x040fe60005786670 */
[----:B------:R-:W-:Y:S01]  /*1eb00*/  MUFU.TANH R117, R117 ;  /* 0x0000007500757308 */ /* 0x000fe20000002400 */
[----:B------:R-:W-:Y:S01]  /*1eb10*/  I2FP.F32.S32 R7, R7 ;  /* 0x0000000700077245 */ /* 0x000fe20000201400 */
[----:B------:R-:W-:Y:S01]  /*1eb20*/  IMAD.MOV.U32 R4, RZ, RZ, R5 ;  /* 0x000000ffff047224 */ /* 0x000fe200078e0005 */
[----:B------:R-:W-:Y:S01]  /*1eb30*/  ISETP.GE.OR P5, PT, R2, R243, !P5 ;  /* 0x000000f30200720c */ /* 0x000fe20006fa6670 */
[----:B------:R-:W-:Y:S01]  /*1eb40*/  FMUL.FTZ R58, R58, UR8 ;  /* 0x000000083a3a7c20 */ /* 0x000fe20008410000 */
[C---:B------:R-:W-:Y:S01]  /*1eb50*/  ISETP.GE.OR P2, PT, R2.reuse, R241, !P1 ;  /* 0x000000f10200720c */ /* 0x040fe20004f46670 */
[----:B-1----:R-:W-:Y:S01]  /*1eb60*/  FFMA.FTZ R17, R7, -UR19, R17 ;  /* 0x8000001307117c23 */ /* 0x002fe20008010011 */
[----:B------:R-:W-:Y:S03]  /*1eb70*/  ISETP.GE.OR P6, PT, R2, R240, !P0 ;  /* 0x000000f00200720c */ /* 0x000fe600047c6670 */
[----:B------:R-:W-:Y:S01]  /*1eb80*/  MUFU.TANH R119, R119 ;  /* 0x0000007700777308 */ /* 0x000fe20000002400 */
[----:B------:R-:W-:Y:S01]  /*1eb90*/  IABS R6, R3 ;  /* 0x0000000300067213 */ /* 0x000fe20000000000 */
[----:B------:R-:W-:Y:S01]  /*1eba0*/  IMAD.IADD R2, R239, 0x1, -R2 ;  /* 0x00000001ef027824 */ /* 0x000fe200078e0a02 */
[----:B------:R-:W-:Y:S01]  /*1ebb0*/  MOV R3, R8 ;  /* 0x0000000800037202 */ /* 0x000fe20000000f00 */
[----:B------:R-:W-:Y:S01]  /*1ebc0*/  FMUL.FTZ R72, R72, UR8 ;  /* 0x0000000848487c20 */ /* 0x000fe20008410000 */
[----:B------:R-:W-:Y:S01]  /*1ebd0*/  I2FP.F32.S32 R6, R6 ;  /* 0x0000000600067245 */ /* 0x000fe20000201400 */
[----:B------:R-:W-:Y:S01]  /*1ebe0*/  FMUL.FTZ R110, R110, UR8 ;  /* 0x000000086e6e7c20 */ /* 0x000fe20008410000 */
[----:B------:R-:W-:Y:S03]  /*1ebf0*/  IABS R7, R2 ;  /* 0x0000000200077213 */ /* 0x000fe60000000000 */
[----:B------:R-:W-:Y:S01]  /*1ec00*/  MUFU.TANH R122, R122 ;  /* 0x0000007a007a7308 */ /* 0x000fe20000002400 */
[----:B------:R-:W-:Y:S01]  /*1ec10*/  I2FP.F32.S32 R3, R3 ;  /* 0x0000000300037245 */ /* 0x000fe20000201400 */
[----:B--2---:R-:W-:Y:S01]  /*1ec20*/  FFMA.FTZ R12, R6, -UR19, R12 ;  /* 0x80000013060c7c23 */ /* 0x004fe2000801000c */
[----:B------:R-:W-:Y:S01]  /*1ec30*/  I2FP.F32.S32 R2, R4 ;  /* 0x0000000400027245 */ /* 0x000fe20000201400 */
[----:B------:R-:W-:Y:S01]  /*1ec40*/  FMUL.FTZ R111, R111, UR8 ;  /* 0x000000086f6f7c20 */ /* 0x000fe20008410000 */
[----:B------:R-:W-:Y:S01]  /*1ec50*/  I2FP.F32.S32 R7, R7 ;  /* 0x0000000700077245 */ /* 0x000fe20000201400 */
[----:B------:R-:W-:Y:S01]  /*1ec60*/  FFMA.FTZ R15, R3, -UR19, R15 ;  /* 0x80000013030f7c23 */ /* 0x000fe2000801000f */
[----:B------:R-:W-:Y:S01]  /*1ec70*/  FSEL R209, R20, -INF , !P5 ;  /* 0xff80000014d17808 */ /* 0x000fe20006800000 */
[----:B------:R-:W-:Y:S01]  /*1ec80*/  VIADD R3, R0, 0x18 ;  /* 0x0000001800037836 */ /* 0x000fe20000000000 */
[----:B------:R-:W-:Y:S01]  /*1ec90*/  LOP3.LUT P5, RZ, R231, 0x1, RZ, 0xc0, !PT ;  /* 0x00000001e7ff7812 */ /* 0x000fe200078ac0ff */
[----:B------:R-:W1:Y:S01]  /*1eca0*/  MUFU.TANH R5, R28 ;  /* 0x0000001c00057308 */ /* 0x000e620000002400 */
[----:B------:R-:W-:Y:S01]  /*1ecb0*/  FSEL R230, R12, -INF , !P3 ;  /* 0xff8000000ce67808 */ /* 0x000fe20005800000 */
[----:B------:R-:W-:Y:S01]  /*1ecc0*/  FFMA.FTZ R16, R2, -UR19, R16 ;  /* 0x8000001302107c23 */ /* 0x000fe20008010010 */
[C---:B------:R-:W-:Y:S01]  /*1ecd0*/  ISETP.GE.AND P1, PT, R3.reuse, R234, PT ;  /* 0x000000ea0300720c */ /* 0x040fe20003f26270 */
[----:B------:R-:W-:Y:S01]  /*1ece0*/  VIADD R2, R0, 0x19 ;  /* 0x0000001900027836 */ /* 0x000fe20000000000 */
[----:B------:R-:W-:Y:S01]  /*1ecf0*/  ISETP.GE.AND P3, PT, R3, R233, PT ;  /* 0x000000e90300720c */ /* 0x000fe20003f66270 */
[----:B------:R-:W-:Y:S01]  /*1ed00*/  FFMA.FTZ R13, R7, -UR19, R13 ;  /* 0x80000013070d7c23 */ /* 0x000fe2000801000d */
[----:B------:R-:W-:Y:S01]  /*1ed10*/  FSEL R21, R16, -INF , !P5 ;  /* 0xff80000010157808 */ /* 0x000fe20006800000 */
[C-C-:B------:R-:W-:Y:S01]  /*1ed20*/  IMAD.IADD R7, R238.reuse, 0x1, -R3.reuse ;  /* 0x00000001ee077824 */ /* 0x140fe200078e0a03 */
[----:B------:R-:W-:Y:S01]  /*1ed30*/  IADD3 R6, R238, -R2, RZ ;  /* 0x80000002ee067210 */ /* 0x000fe20007ffe0ff */
[----:B------:R-:W2:Y:S01]  /*1ed40*/  MUFU.TANH R4, R29 ;  /* 0x0000001d00047308 */ /* 0x000ea20000002400 */
[----:B------:R-:W-:Y:S01]  /*1ed50*/  ISETP.GE.AND P0, PT, R2, R234, PT ;  /* 0x000000ea0200720c */ /* 0x000fe20003f06270 */
[C---:B------:R-:W-:Y:S01]  /*1ed60*/  IMAD.IADD R11, R239.reuse, 0x1, -R2 ;  /* 0x00000001ef0b7824 */ /* 0x040fe200078e0a02 */
[----:B------:R-:W-:Y:S01]  /*1ed70*/  IABS R10, R7 ;  /* 0x00000007000a7213 */ /* 0x000fe20000000000 */
[----:B------:R-:W-:Y:S01]  /*1ed80*/  FMUL.FTZ R128, R128, UR8 ;  /* 0x0000000880807c20 */ /* 0x000fe20008410000 */
[----:B------:R-:W-:Y:S01]  /*1ed90*/  IABS R8, R6 ;  /* 0x0000000600087213 */ /* 0x000fe20000000000 */
[----:B------:R-:W-:Y:S01]  /*1eda0*/  IMAD.IADD R9, R239, 0x1, -R3 ;  /* 0x00000001ef097824 */ /* 0x000fe200078e0a03 */
[----:B------:R-:W-:Y:S03]  /*1edb0*/  I2FP.F32.S32 R10, R10 ;  /* 0x0000000a000a7245 */ /* 0x000fe60000201400 */
[----:B------:R-:W-:Y:S01]  /*1edc0*/  MUFU.TANH R129, R129 ;  /* 0x0000008100817308 */ /* 0x000fe20000002400 */
[----:B------:R-:W-:Y:S01]  /*1edd0*/  I2FP.F32.S32 R8, R8 ;  /* 0x0000000800087245 */ /* 0x000fe20000201400 */
[----:B------:R-:W-:Y:S01]  /*1ede0*/  FMUL.FTZ R123, R123, UR8 ;  /* 0x000000087b7b7c20 */ /* 0x000fe20008410000 */
[C---:B------:R-:W-:Y:S01]  /*1edf0*/  ISETP.GE.OR P1, PT, R3.reuse, R241, !P1 ;  /* 0x000000f10300720c */ /* 0x040fe20004f26670 */
[----:B-1----:R-:W-:Y:S01]  /*1ee00*/  FFMA.FTZ R5, R10, -UR19, R5 ;  /* 0x800000130a057c23 */ /* 0x002fe20008010005 */
[----:B------:R-:W-:Y:S01]  /*1ee10*/  ISETP.GE.AND P5, PT, R3, R232, PT ;  /* 0x000000e80300720c */ /* 0x000fe20003fa6270 */
[----:B------:R-:W-:Y:S01]  /*1ee20*/  UISETP.GT.AND UP0, UPT, UR9, UR10, UPT ;  /* 0x0000000a0900728c */ /* 0x000fe2000bf04270 */
[----:B------:R-:W-:Y:S03]  /*1ee30*/  FSEL R229, R13, -INF , !P6 ;  /* 0xff8000000de57808 */ /* 0x000fe60007000000 */
[----:B------:R-:W1:Y:S01]  /*1ee40*/  MUFU.TANH R18, R31 ;  /* 0x0000001f00127308 */ /* 0x000e620000002400 */
[----:B------:R-:W-:Y:S01]  /*1ee50*/  ISETP.GE.AND P6, PT, R3, R235, PT ;  /* 0x000000eb0300720c */ /* 0x000fe20003fc6270 */
[----:B--2---:R-:W-:Y:S01]  /*1ee60*/  FFMA.FTZ R4, R8, -UR19, R4 ;  /* 0x8000001308047c23 */ /* 0x004fe20008010004 */
[----:B------:R-:W-:Y:S01]  /*1ee70*/  ISETP.GE.OR P0, PT, R2, R241, !P0 ;  /* 0x000000f10200720c */ /* 0x000fe20004706670 */
[----:B------:R-:W-:Y:S01]  /*1ee80*/  UMOV UR20, UR9 ;  /* 0x0000000900147c82 */ /* 0x000fe20008000000 */
[----:B------:R-:W-:Y:S01]  /*1ee90*/  FSEL R24, R5, -INF , !P1 ;  /* 0xff80000005187808 */ /* 0x000fe20004800000 */
[----:B------:R-:W-:Y:S01]  /*1eea0*/  IMAD.IADD R5, R236, 0x1, -R3 ;  /* 0x00000001ec057824 */ /* 0x000fe200078e0a03 */
[C---:B------:R-:W-:Y:S03]  /*1eeb0*/  ISETP.GE.OR P1, PT, R3.reuse, R240, !P5 ;  /* 0x000000f00300720c */ /* 0x040fe60006f26670 */
[----:B------:R-:W2:Y:S01]  /*1eec0*/  MUFU.TANH R12, R34 ;  /* 0x00000022000c7308 */ /* 0x000ea20000002400 */
[----:B------:R-:W-:Y:S02]  /*1eed0*/  IABS R6, R9 ;  /* 0x0000000900067213 */ /* 0x000fe40000000000 */
[C---:B------:R-:W-:Y:S02]  /*1eee0*/  ISETP.GE.OR P6, PT, R3.reuse, R243, !P6 ;  /* 0x000000f30300720c */ /* 0x040fe400077c6670 */
[----:B------:R-:W-:Y:S02]  /*1eef0*/  ISETP.GE.OR P5, PT, R3, R242, !P3 ;  /* 0x000000f20300720c */ /* 0x000fe40005fa6670 */
[----:B------:R-:W-:Y:S03]  /*1ef00*/  FSEL R247, R17, -INF , !P4 ;  /* 0xff80000011f77808 */ /* 0x000fe60006000000 */
[----:B------:R-:W-:Y:S01]  /*1ef10*/  MUFU.TANH R130, R130 ;  /* 0x0000008200827308 */ /* 0x000fe20000002400 */
[----:B------:R-:W-:Y:S02]  /*1ef20*/  FSEL R23, R15, -INF , !P2 ;  /* 0xff8000000f177808 */ /* 0x000fe40005000000 */
[----:B------:R-:W-:Y:S01]  /*1ef30*/  FSEL R250, R4, -INF , !P0 ;  /* 0xff80000004fa7808 */ /* 0x000fe20004000000 */
[--C-:B------:R-:W-:Y:S01]  /*1ef40*/  IMAD.IADD R4, R236, 0x1, -R2.reuse ;  /* 0x00000001ec047824 */ /* 0x100fe200078e0a02 */
[C---:B------:R-:W-:Y:S02]  /*1ef50*/  IADD3 R3, R237.reuse, -R3, RZ ;  /* 0x80000003ed037210 */ /* 0x040fe40007ffe0ff */
[----:B------:R-:W-:Y:S03]  /*1ef60*/  IABS R7, R11 ;  /* 0x0000000b00077213 */ /* 0x000fe60000000000 */
[----:B------:R-:W-:Y:S01]  /*1ef70*/  MUFU.TANH R15, R41 ;  /* 0x00000029000f7308 */ /* 0x000fe20000002400 */
[C---:B------:R-:W-:Y:S02]  /*1ef80*/  ISETP.GE.AND P2, PT, R2.reuse, R232, PT ;  /* 0x000000e80200720c */ /* 0x040fe40003f46270 */
[C---:B------:R-:W-:Y:S02]  /*1ef90*/  ISETP.GE.AND P4, PT, R2.reuse, R235, PT ;  /* 0x000000eb0200720c */ /* 0x040fe40003f86270 */
[----:B------:R-:W-:Y:S02]  /*1efa0*/  ISETP.GE.AND P0, PT, R2, R233, PT ;  /* 0x000000e90200720c */ /* 0x000fe40003f06270 */
[----:B------:R-:W-:Y:S03]  /*1efb0*/  I2FP.F32.S32 R6, R6 ;  /* 0x0000000600067245 */ /* 0x000fe60000201400 */
[----:B------:R-:W3:Y:S01]  /*1efc0*/  MUFU.TANH R13, R33 ;  /* 0x00000021000d7308 */ /* 0x000ee20000002400 */
[----:B------:R-:W-:Y:S02]  /*1efd0*/  IABS R3, R3 ;  /* 0x0000000300037213 */ /* 0x000fe40000000000 */
[----:B------:R-:W-:Y:S01]  /*1efe0*/  I2FP.F32.S32 R7, R7 ;  /* 0x0000000700077245 */ /* 0x000fe20000201400 */
[----:B------:R-:W-:Y:S01]  /*1eff0*/  FFMA.FTZ R19, R6, -UR19, R19 ;  /* 0x8000001306137c23 */ /* 0x000fe20008010013 */
[C---:B------:R-:W-:Y:S02]  /*1f000*/  ISETP.GE.OR P2, PT, R2.reuse, R240, !P2 ;  /* 0x000000f00200720c */ /* 0x040fe40005746670 */
[C---:B------:R-:W-:Y:S03]  /*1f010*/  ISETP.GE.OR P4, PT, R2.reuse, R243, !P4 ;  /* 0x000000f30200720c */ /* 0x040fe60006786670 */
[----:B------:R-:W4:Y:S01]  /*1f020*/  MUFU.TANH R11, R35 ;  /* 0x00000023000b7308 */ /* 0x000f220000002400 */
[----:B------:R-:W-:Y:S01]  /*1f030*/  ISETP.GE.OR P0, PT, R2, R242, !P0 ;  /* 0x000000f20200720c */ /* 0x000fe20004706670 */
[----:B------:R-:W-:Y:S01]  /*1f040*/  IMAD.IADD R2, R237, 0x1, -R2 ;  /* 0x00000001ed027824 */ /* 0x000fe200078e0a02 */
[----:B------:R-:W-:Y:S01]  /*1f050*/  IABS R8, R5 ;  /* 0x0000000500087213 */ /* 0x000fe20000000000 */
[----:B-1----:R-:W-:Y:S01]  /*1f060*/  FFMA.FTZ R18, R7, -UR19, R18 ;  /* 0x8000001307127c23 */ /* 0x002fe20008010012 */
[----:B------:R-:W-:Y:S02]  /*1f070*/  I2FP.F32.S32 R3, R3 ;  /* 0x0000000300037245 */ /* 0x000fe40000201400 */
[----:B------:R-:W-:Y:S03]  /*1f080*/  IABS R6, R4 ;  /* 0x0000000400067213 */ /* 0x000fe60000000000 */
[----:B------:R-:W1:Y:S01]  /*1f090*/  MUFU.TANH R14, R32 ;  /* 0x00000020000e7308 */ /* 0x000e620000002400 */
[----:B------:R-:W-:Y:S01]  /*1f0a0*/  IABS R7, R2 ;  /* 0x0000000200077213 */ /* 0x000fe20000000000 */
[----:B------:R-:W-:Y:S01]  /*1f0b0*/  IMAD.MOV.U32 R2, RZ, RZ, R8 ;  /* 0x000000ffff027224 */ /* 0x000fe200078e0008 */
[----:B------:R-:W-:Y:S01]  /*1f0c0*/  I2FP.F32.S32 R6, R6 ;  /* 0x0000000600067245 */ /* 0x000fe20000201400 */
[----:B--2---:R-:W-:Y:S01]  /*1f0d0*/  FFMA.FTZ R12, R3, -UR19, R12 ;  /* 0x80000013030c7c23 */ /* 0x004fe2000801000c */
[----:B------:R-:W-:Y:S02]  /*1f0e0*/  IADD3 R3, R0, 0x20, RZ ;  /* 0x0000002000037810 */ /* 0x000fe40007ffe0ff */
[----:B------:R-:W-:Y:S03]  /*1f0f0*/  I2FP.F32.S32 R7, R7 ;  /* 0x0000000700077245 */ /* 0x000fe60000201400 */
[----:B------:R-:W2:Y:S01]  /*1f100*/  MUFU.TANH R4, R38 ;  /* 0x0000002600047308 */ /* 0x000ea20000002400 */
[----:B------:R-:W-:Y:S01]  /*1f110*/  I2FP.F32.S32 R2, R2 ;  /* 0x0000000200027245 */ /* 0x000fe20000201400 */
[----:B---3--:R-:W-:Y:S01]  /*1f120*/  FFMA.FTZ R13, R6, -UR19, R13 ;  /* 0x80000013060d7c23 */ /* 0x008fe2000801000d */
[----:B------:R-:W-:Y:S01]  /*1f130*/  LOP3.LUT R231, R231, 0xfffffffd, RZ, 0xc0, !PT ;  /* 0xfffffffde7e77812 */ /* 0x000fe200078ec0ff */
[----:B------:R-:W-:Y:S01]  /*1f140*/  IMAD.IADD R6, R237, 0x1, -R3 ;  /* 0x00000001ed067824 */ /* 0x000fe200078e0a03 */
[----:B------:R-:W-:Y:S01]  /*1f150*/  ISETP.GE.AND P3, PT, R3, R234, PT ;  /* 0x000000ea0300720c */ /* 0x000fe20003f66270 */
[----:B----4-:R-:W-:Y:S01]  /*1f160*/  FFMA.FTZ R11, R7, -UR19, R11 ;  /* 0x80000013070b7c23 */ /* 0x010fe2000801000b */
[----:B------:R-:W-:Y:S03]  /*1f170*/  @P0 LOP3.LUT R231, R231, 0x2, RZ, 0xfc, !PT ;  /* 0x00000002e7e70812 */ /* 0x000fe600078efcff */
[----:B------:R-:W3:Y:S01]  /*1f180*/  MUFU.TANH R5, R36 ;  /* 0x0000002400057308 */ /* 0x000ee20000002400 */
[----:B------:R-:W-:Y:S01]  /*1f190*/  IABS R6, R6 ;  /* 0x0000000600067213 */ /* 0x000fe20000000000 */
[----:B------:R-:W-:Y:S01]  /*1f1a0*/  IMAD.IADD R7, R236, 0x1, -R3 ;  /* 0x00000001ec077824 */ /* 0x000fe200078e0a03 */
[----:B------:R-:W-:Y:S01]  /*1f1b0*/  ISETP.GE.AND P0, PT, R3, R233, PT ;  /* 0x000000e90300720c */ /* 0x000fe20003f06270 */
[----:B-1----:R-:W-:Y:S01]  /*1f1c0*/  FFMA.FTZ R14, R2, -UR19, R14 ;  /* 0x80000013020e7c23 */ /* 0x002fe2000801000e */
[----:B------:R-:W-:Y:S01]  /*1f1d0*/  I2FP.F32.S32 R6, R6 ;  /* 0x0000000600067245 */ /* 0x000fe20000201400 */
[----:B------:R-:W-:Y:S01]  /*1f1e0*/  VIADD R2, R0, 0x21 ;  /* 0x0000002100027836 */ /* 0x000fe20000000000 */
[----:B------:R-:W-:Y:S03]  /*1f1f0*/  IABS R9, R7 ;  /* 0x0000000700097213 */ /* 0x000fe60000000000 */
[----:B------:R-:W1:Y:S01]  /*1f200*/  MUFU.TANH R20, R37 ;  /* 0x0000002500147308 */ /* 0x000e620000002400 */
[----:B------:R-:W-:Y:S01]  /*1f210*/  FSEL R203, R19, -INF , !P1 ;  /* 0xff80000013cb7808 */ /* 0x000fe20004800000 */
[----:B--2---:R-:W-:Y:S01]  /*1f220*/  FFMA.FTZ R4, R6, -UR19, R4 ;  /* 0x8000001306047c23 */ /* 0x004fe20008010004 */
[----:B------:R-:W-:Y:S01]  /*1f230*/  IADD3 R8, R236, -R2, RZ ;  /* 0x80000002ec087210 */ /* 0x000fe20007ffe0ff */
[----:B------:R-:W-:Y:S01]  /*1f240*/  IMAD.IADD R10, R237, 0x1, -R2 ;  /* 0x00000001ed0a7824 */ /* 0x000fe200078e0a02 */
[----:B------:R-:W-:Y:S02]  /*1f250*/  I2FP.F32.S32 R9, R9 ;  /* 0x0000000900097245 */ /* 0x000fe40000201400 */
[----:B------:R-:W-:Y:S03]  /*1f260*/  ISETP.GE.AND P1, PT, R3, R235, PT ;  /* 0x000000eb0300720c */ /* 0x000fe60003f26270 */
[----:B------:R-:W2:Y:S01]  /*1f270*/  MUFU.TANH R17, R39 ;  /* 0x0000002700117308 */ /* 0x000ea20000002400 */
[----:B------:R-:W-:Y:S01]  /*1f280*/  FSEL R207, R13, -INF , !P4 ;  /* 0xff8000000dcf7808 */ /* 0x000fe20006000000 */
[----:B---3--:R-:W-:Y:S01]  /*1f290*/  FFMA.FTZ R5, R9, -UR19, R5 ;  /* 0x8000001309057c23 */ /* 0x008fe20008010005 */
[----:B------:R-:W-:Y:S02]  /*1f2a0*/  IABS R8, R8 ;  /* 0x0000000800087213 */ /* 0x000fe40000000000 */
[C---:B------:R-:W-:Y:S02]  /*1f2b0*/  ISETP.GE.OR P4, PT, R3.reuse, R241, !P3 ;  /* 0x000000f10300720c */ /* 0x040fe40005f86670 */
[C---:B------:R-:W-:Y:S03]  /*1f2c0*/  ISETP.GE.OR P0, PT, R3.reuse, R242, !P0 ;  /* 0x000000f20300720c */ /* 0x040fe60004706670 */
[----:B------:R-:W-:Y:S01]  /*1f2d0*/  MUFU.TANH R16, R40 ;  /* 0x0000002800107308 */ /* 0x000fe20000002400 */
[----:B------:R-:W-:Y:S02]  /*1f2e0*/  FSEL R208, R14, -INF , !P6 ;  /* 0xff8000000ed07808 */ /* 0x000fe40007000000 */
[C---:B------:R-:W-:Y:S02]  /*1f2f0*/  ISETP.GE.OR P1, PT, R3.reuse, R243, !P1 ;  /* 0x000000f30300720c */ /* 0x040fe40004f26670 */
[----:B------:R-:W-:Y:S02]  /*1f300*/  I2FP.F32.S32 R8, R8 ;  /* 0x0000000800087245 */ /* 0x000fe40000201400 */
[----:B------:R-:W-:Y:S03]  /*1f310*/  FSEL R204, R18, -INF , !P2 ;  /* 0xff80000012cc7808 */ /* 0x000fe60005000000 */
[----:B------:R-:W-:Y:S01]  /*1f320*/  MUFU.TANH R13, R43 ;  /* 0x0000002b000d7308 */ /* 0x000fe20000002400 */
[----:B------:R-:W-:Y:S01]  /*1f330*/  ISETP.GE.AND P6, PT, R3, R232, PT ;  /* 0x000000e80300720c */ /* 0x000fe20003fc6270 */
[----:B-1----:R-:W-:Y:S01]  /*1f340*/  FFMA.FTZ R20, R8, -UR19, R20 ;  /* 0x8000001308147c23 */ /* 0x002fe20008010014 */
[----:B------:R-:W-:Y:S02]  /*1f350*/  LOP3.LUT P2, RZ, R231, 0x2, RZ, 0xc0, !PT ;  /* 0x00000002e7ff7812 */ /* 0x000fe4000784c0ff */
[----:B------:R-:W-:Y:S02]  /*1f360*/  FSEL R210, R4, -INF , !P0 ;  /* 0xff80000004d27808 */ /* 0x000fe40004000000 */
[C---:B------:R-:W-:Y:S03]  /*1f370*/  IADD3 R4, R238.reuse, -R2, RZ ;  /* 0x80000002ee047210 */ /* 0x040fe60007ffe0ff */
[----:B------:R-:W-:Y:S01]  /*1f380*/  MUFU.TANH R18, R47 ;  /* 0x0000002f00127308 */ /* 0x000fe20000002400 */
[----:B------:R-:W-:Y:S01]  /*1f390*/  FSEL R201, R5, -INF , !P1 ;  /* 0xff80000005c97808 */ /* 0x000fe20004800000 */
[--C-:B------:R-:W-:Y:S01]  /*1f3a0*/  IMAD.IADD R5, R238, 0x1, -R3.reuse ;  /* 0x00000001ee057824 */ /* 0x100fe200078e0a03 */
[----:B------:R-:W-:Y:S01]  /*1f3b0*/  ISETP.GE.OR P3, PT, R3, R240, !P6 ;  /* 0x000000f00300720c */ /* 0x000fe20007766670 */
[----:B------:R-:W-:Y:S01]  /*1f3c0*/  IMAD.IADD R3, R239, 0x1, -R3 ;  /* 0x00000001ef037824 */ /* 0x000fe200078e0a03 */
[----:B------:R-:W-:Y:S02]  /*1f3d0*/  FSEL R211, R11, -INF , !P2 ;  /* 0xff8000000bd37808 */ /* 0x000fe40005000000 */
[----:B------:R-:W-:Y:S03]  /*1f3e0*/  LOP3.LUT R231, R231, 0xfffffffe, RZ, 0xc0, !PT ;  /* 0xfffffffee7e77812 */ /* 0x000fe600078ec0ff */
[----:B------:R-:W-:Y:S01]  /*1f3f0*/  MUFU.TANH R19, R46 ;  /* 0x0000002e00137308 */ /* 0x000fe20000002400 */
[----:B------:R-:W-:Y:S02]  /*1f400*/  FSEL R245, R12, -INF , !P5 ;  /* 0xff8000000cf57808 */ /* 0x000fe40006800000 */
[C---:B------:R-:W-:Y:S02]  /*1f410*/  ISETP.GE.AND P2, PT, R2.reuse, R233, PT ;  /* 0x000000e90200720c */ /* 0x040fe40003f46270 */
[----:B------:R-:W-:Y:S02]  /*1f420*/  IABS R8, R4 ;  /* 0x0000000400087213 */ /* 0x000fe40000000000 */
[----:B------:R-:W-:Y:S03]  /*1f430*/  IABS R7, R10 ;  /* 0x0000000a00077213 */ /* 0x000fe60000000000 */
[----:B------:R-:W1:Y:S01]  /*1f440*/  MUFU.TANH R12, R42 ;  /* 0x0000002a000c7308 */ /* 0x000e620000002400 */
[C---:B------:R-:W-:Y:S02]  /*1f450*/  ISETP.GE.AND P5, PT, R2.reuse, R235, PT ;  /* 0x000000eb0200720c */ /* 0x040fe40003fa6270 */
[C---:B------:R-:W-:Y:S02]  /*1f460*/  ISETP.GE.AND P1, PT, R2.reuse, R234, PT ;  /* 0x000000ea0200720c */ /* 0x040fe40003f26270 */
[C---:B------:R-:W-:Y:S02]  /*1f470*/  ISETP.GE.AND P0, PT, R2.reuse, R232, PT ;  /* 0x000000e80200720c */ /* 0x040fe40003f06270 */
[----:B------:R-:W-:Y:S03]  /*1f480*/  @P4 LOP3.LUT R231, R231, 0x1, RZ, 0xfc, !PT ;  /* 0x00000001e7e74812 */ /* 0x000fe600078efcff */
[----:B------:R-:W-:Y:S01]  /*1f490*/  MUFU.TANH R14, R48 ;  /* 0x00000030000e7308 */ /* 0x000fe20000002400 */
[C---:B------:R-:W-:Y:S02]  /*1f4a0*/  ISETP.GE.OR P4, PT, R2.reuse, R242, !P2 ;  /* 0x000000f20200720c */ /* 0x040fe40005786670 */
[----:B------:R-:W-:Y:S01]  /*1f4b0*/  IABS R6, R3 ;  /* 0x0000000300067213 */ /* 0x000fe20000000000 */
[----:B------:R-:W-:Y:S01]  /*1f4c0*/  IMAD.MOV.U32 R3, RZ, RZ, R8 ;  /* 0x000000ffff037224 */ /* 0x000fe200078e0008 */
[----:B------:R-:W-:Y:S02]  /*1f4d0*/  I2FP.F32.S32 R7, R7 ;  /* 0x0000000700077245 */ /* 0x000fe40000201400 */
[----:B------:R-:W-:Y:S03]  /*1f4e0*/  IABS R5, R5 ;  /* 0x0000000500057213 */ /* 0x000fe60000000000 */
[----:B------:R-:W-:Y:S01]  /*1f4f0*/  MUFU.TANH R110, R110 ;  /* 0x0000006e006e7308 */ /* 0x000fe20000002400 */
[C---:B------:R-:W-:Y:S01]  /*1f500*/  ISETP.GE.OR P5, PT, R2.reuse, R243, !P5 ;  /* 0x000000f30200720c */ /* 0x040fe20006fa6670 */
[----:B--2---:R-:W-:Y:S01]  /*1f510*/  FFMA.FTZ R17, R7, -UR19, R17 ;  /* 0x8000001307117c23 */ /* 0x004fe20008010011 */
[C---:B------:R-:W-:Y:S01]  /*1f520*/  ISETP.GE.OR P2, PT, R2.reuse, R241, !P1 ;  /* 0x000000f10200720c */ /* 0x040fe20004f46670 */
[----:B------:R-:W-:Y:S01]  /*1f530*/  IMAD.MOV.U32 R4, RZ, RZ, R5 ;  /* 0x000000ffff047224 */ /* 0x000fe200078e0005 */
[----:B------:R-:W-:Y:S01]  /*1f540*/  ISETP.GE.OR P6, PT, R2, R240, !P0 ;  /* 0x000000f00200720c */ /* 0x000fe200047c6670 */
[----:B------:R-:W-:Y:S01]  /*1f550*/  IMAD.IADD R2, R239, 0x1, -R2 ;  /* 0x00000001ef027824 */ /* 0x000fe200078e0a02 */
[----:B------:R-:W-:Y:S03]  /*1f560*/  I2FP.F32.S32 R3, R3 ;  /* 0x0000000300037245 */ /* 0x000fe60000201400 */
[----:B------:R-:W2:Y:S01]  /*1f570*/  MUFU.TANH R5, R44 ;  /* 0x0000002c00057308 */ /* 0x000ea20000002400 */
[----:B------:R-:W-:Y:S02]  /*1f580*/  I2FP.F32.S32 R6, R6 ;  /* 0x0000000600067245 */ /* 0x000fe40000201400 */
[----:B------:R-:W-:Y:S01]  /*1f590*/  IABS R7, R2 ;  /* 0x0000000200077213 */ /* 0x000fe20000000000 */
[----:B------:R-:W-:Y:S01]  /*1f5a0*/  FFMA.FTZ R15, R3, -UR19, R15 ;  /* 0x80000013030f7c23 */ /* 0x000fe2000801000f */
[----:B------:R-:W-:Y:S01]  /*1f5b0*/  I2FP.F32.S32 R2, R4 ;  /* 0x0000000400027245 */ /* 0x000fe20000201400 */
[----:B-1----:R-:W-:Y:S01]  /*1f5c0*/  FFMA.FTZ R12, R6, -UR19, R12 ;  /* 0x80000013060c7c23 */ /* 0x002fe2000801000c */
[----:B------:R-:W-:Y:S03]  /*1f5d0*/  I2FP.F32.S32 R7, R7 ;  /* 0x0000000700077245 */ /* 0x000fe60000201400 */
[----:B------:R-:W1:Y:S01]  /*1f5e0*/  MUFU.TANH R4, R45 ;  /* 0x0000002d00047308 */ /* 0x000e620000002400 */
[----:B------:R-:W-:Y:S01]  /*1f5f0*/  IADD3 R3, R0, 0x28, RZ ;  /* 0x0000002800037810 */ /* 0x000fe20007ffe0ff */
[----:B------:R-:W-:Y:S01]  /*1f600*/  FFMA.FTZ R16, R2, -UR19, R16 ;  /* 0x8000001302107c23 */ /* 0x000fe20008010010 */
[----:B------:R-:W-:Y:S01]  /*1f610*/  FSEL R200, R20, -INF , !P5 ;  /* 0xff80000014c87808 */ /* 0x000fe20006800000 */
[----:B------:R-:W-:Y:S01]  /*1f620*/  FFMA.FTZ R13, R7, -UR19, R13 ;  /* 0x80000013070d7c23 */ /* 0x000fe2000801000d */
[----:B------:R-:W-:Y:S01]  /*1f630*/  LOP3.LUT P5, RZ, R231, 0x1, RZ, 0xc0, !PT ;  /* 0x00000001e7ff7812 */ /* 0x000fe200078ac0ff */
[----:B------:R-:W-:Y:S01]  /*1f640*/  IMAD.IADD R7, R238, 0x1, -R3 ;  /* 0x00000001ee077824 */ /* 0x000fe200078e0a03 */
[-C--:B------:R-:W-:Y:S01]  /*1f650*/  ISETP.GE.AND P1, PT, R3, R234.reuse, PT ;  /* 0x000000ea0300720c */ /* 0x080fe20003f26270 */
[----:B------:R-:W-:Y:S01]  /*1f660*/  VIADD R2, R0, 0x29 ;  /* 0x0000002900027836 */ /* 0x000fe20000000000 */
[----:B------:R-:W-:Y:S01]  /*1f670*/  FSEL R249, R16, -INF , !P5 ;  /* 0xff80000010f97808 */ /* 0x000fe20006800000 */
[----:B------:R-:W-:Y:S01]  /*1f680*/  MUFU.TANH R20, R53 ;  /* 0x0000003500147308 */ /* 0x000fe20000002400 */
[----:B------:R-:W-:Y:S01]  /*1f690*/  IABS R10, R7 ;  /* 0x00000007000a7213 */ /* 0x000fe20000000000 */
[--C-:B------:R-:W-:Y:S01]  /*1f6a0*/  IMAD.IADD R6, R238, 0x1, -R2.reuse ;  /* 0x00000001ee067824 */ /* 0x100fe200078e0a02 */
[----:B------:R-:W-:Y:S01]  /*1f6b0*/  ISETP.GE.AND P0, PT, R2, R234, PT ;  /* 0x000000ea0200720c */ /* 0x000fe20003f06270 */
[----:B------:R-:W-:Y:S01]  /*1f6c0*/  IMAD.IADD R11, R239, 0x1, -R2 ;  /* 0x00000001ef0b7824 */ /* 0x000fe200078e0a02 */
[----:B------:R-:W-:Y:S02]  /*1f6d0*/  I2FP.F32.S32 R10, R10 ;  /* 0x0000000a000a7245 */ /* 0x000fe40000201400 */
[----:B------:R-:W-:Y:S03]  /*1f6e0*/  IABS R8, R6 ;  /* 0x0000000600087213 */ /* 0x000fe60000000000 */
[----:B------:R-:W-:Y:S01]  /*1f6f0*/  MUFU.TANH R16, R56 ;  /* 0x0000003800107308 */ /* 0x000fe20000002400 */
[C---:B------:R-:W-:Y:S01]  /*1f700*/  ISETP.GE.OR P1, PT, R3.reuse, R241, !P1 ;  /* 0x000000f10300720c */ /* 0x040fe20004f26670 */
[----:B--2---:R-:W-:Y:S01]  /*1f710*/  FFMA.FTZ R5, R10, -UR19, R5 ;  /* 0x800000130a057c23 */ /* 0x004fe20008010005 */
[----:B------:R-:W-:Y:S02]  /*1f720*/  I2FP.F32.S32 R8, R8 ;  /* 0x0000000800087245 */ /* 0x000fe40000201400 */
[----:B------:R-:W-:Y:S02]  /*1f730*/  ISETP.GE.AND P5, PT, R3, R232, PT ;  /* 0x000000e80300720c */ /* 0x000fe40003fa6270 */
[----:B------:R-:W-:Y:S01]  /*1f740*/  FSEL R219, R12, -INF , !P3 ;  /* 0xff8000000cdb7808 */ /* 0x000fe20005800000 */
[----:B-1----:R-:W-:Y:S01]  /*1f750*/  FFMA.FTZ R4, R8, -UR19, R4 ;  /* 0x8000001308047c23 */ /* 0x002fe20008010004 */
[----:B------:R-:W-:Y:S01]  /*1f760*/  FSEL R223, R13, -INF , !P6 ;  /* 0xff8000000ddf7808 */ /* 0x000fe20007000000 */
[----:B------:R-:W1:Y:S01]  /*1f770*/  MUFU.TANH R12, R50 ;  /* 0x00000032000c7308 */ /* 0x000e620000002400 */
[----:B------:R-:W-:Y:S02]  /*1f780*/  IADD3 R9, R239, -R3, RZ ;  /* 0x80000003ef097210 */ /* 0x000fe40007ffe0ff */
[C---:B------:R-:W-:Y:S02]  /*1f790*/  ISETP.GE.AND P3, PT, R3.reuse, R233, PT ;  /* 0x000000e90300720c */ /* 0x040fe40003f66270 */
[----:B------:R-:W-:Y:S02]  /*1f7a0*/  ISETP.GE.AND P6, PT, R3, R235, PT ;  /* 0x000000eb0300720c */ /* 0x000fe40003fc6270 */
[----:B------:R-:W-:Y:S03]  /*1f7b0*/  ISETP.GE.OR P0, PT, R2, R241, !P0 ;  /* 0x000000f10200720c */ /* 0x000fe60004706670 */
[----:B------:R-:W2:Y:S01]  /*1f7c0*/  MUFU.TANH R13, R49 ;  /* 0x00000031000d7308 */ /* 0x000ea20000002400 */
[----:B------:R-:W-:Y:S01]  /*1f7d0*/  FSEL R227, R5, -INF , !P1 ;  /* 0xff80000005e37808 */ /* 0x000fe20004800000 */
[--C-:B------:R-:W-:Y:S01]  /*1f7e0*/  IMAD.IADD R5, R236, 0x1, -R3.reuse ;  /* 0x00000001ec057824 */ /* 0x100fe200078e0a03 */
[C---:B------:R-:W-:Y:S02]  /*1f7f0*/  ISETP.GE.OR P1, PT, R3.reuse, R240, !P5 ;  /* 0x000000f00300720c */ /* 0x040fe40006f26670 */
[----:B------:R-:W-:Y:S02]  /*1f800*/  IABS R6, R9 ;  /* 0x0000000900067213 */ /* 0x000fe40000000000 */
[C---:B------:R-:W-:Y:S03]  /*1f810*/  ISETP.GE.OR P6, PT, R3.reuse, R243, !P6 ;  /* 0x000000f30300720c */ /* 0x040fe600077c6670 */
[----:B------:R-:W-:Y:S01]  /*1f820*/  MUFU.TANH R111, R111 ;  /* 0x0000006f006f7308 */ /* 0x000fe20000002400 */
[----:B------:R-:W-:Y:S01]  /*1f830*/  ISETP.GE.OR P5, PT, R3, R242, !P3 ;  /* 0x000000f20300720c */ /* 0x000fe20005fa6670 */
[----:B------:R-:W-:Y:S01]  /*1f840*/  IMAD.IADD R3, R237, 0x1, -R3 ;  /* 0x00000001ed037824 */ /* 0x000fe200078e0a03 */
[----:B------:R-:W-:Y:S02]  /*1f850*/  FSEL R206, R17, -INF , !P4 ;  /* 0xff80000011ce7808 */ /* 0x000fe40006000000 */
[----:B------:R-:W-:Y:S02]  /*1f860*/  FSEL R205, R15, -INF , !P2 ;  /* 0xff8000000fcd7808 */ /* 0x000fe40005000000 */
[----:B------:R-:W-:Y:S03]  /*1f870*/  FSEL R217, R4, -INF , !P0 ;  /* 0xff80000004d97808 */ /* 0x000fe60004000000 */
[----:B------:R-:W-:Y:S01]  /*1f880*/  MUFU.TANH R17, R55 ;  /* 0x0000003700117308 */ /* 0x000fe20000002400 */
[----:B------:R-:W-:Y:S01]  /*1f890*/  IABS R7, R11 ;  /* 0x0000000b00077213 */ /* 0x000fe20000000000 */
[----:B------:R-:W-:Y:S01]  /*1f8a0*/  STL [R1+0x60], R205 ;  /* 0x000060cd01007387 */ /* 0x000fe20000100800 */
[C---:B------:R-:W-:Y:S02]  /*1f8b0*/  ISETP.GE.AND P2, PT, R2.reuse, R232, PT ;  /* 0x000000e80200720c */ /* 0x040fe40003f46270 */
[C---:B------:R-:W-:Y:S01]  /*1f8c0*/  ISETP.GE.AND P4, PT, R2.reuse, R235, PT ;  /* 0x000000eb0200720c */ /* 0x040fe20003f86270 */
[----:B------:R-:W-:Y:S01]  /*1f8d0*/  STL [R1+0x64], R217 ;  /* 0x000064d901007387 */ /* 0x000fe20000100800 */
[----:B------:R-:W-:Y:S03]  /*1f8e0*/  ISETP.GE.AND P0, PT, R2, R233, PT ;  /* 0x000000e90200720c */ /* 0x000fe60003f06270 */
[----:B------:R3:W-:Y:S01]  /*1f8f0*/  MUFU.TANH R15, R57 ;  /* 0x00000039000f7308 */ /* 0x0007e20000002400 */
[----:B------:R-:W-:Y:S02]  /*1f900*/  I2FP.F32.S32 R6, R6 ;  /* 0x0000000600067245 */ /* 0x000fe40000201400 */
[----:B------:R-:W-:Y:S02]  /*1f910*/  IADD3 R4, R236, -R2, RZ ;  /* 0x80000002ec047210 */ /* 0x000fe40007ffe0ff */
[----:B------:R-:W-:Y:S01]  /*1f920*/  IABS R3, R3 ;  /* 0x0000000300037213 */ /* 0x000fe20000000000 */
[----:B------:R-:W-:Y:S01]  /*1f930*/  FFMA.FTZ R19, R6, -UR19, R19 ;  /* 0x8000001306137c23 */ /* 0x000fe20008010013 */
[----:B------:R-:W-:Y:S03]  /*1f940*/  I2FP.F32.S32 R7, R7 ;  /* 0x0000000700077245 */ /* 0x000fe60000201400 */
[----:B------:R-:W4:Y:S01]  /*1f950*/  MUFU.TANH R11, R51 ;  /* 0x00000033000b7308 */ /* 0x000f220000002400 */
[C---:B------:R-:W-:Y:S02]  /*1f960*/  ISETP.GE.OR P2, PT, R2.reuse, R240, !P2 ;  /* 0x000000f00200720c */ /* 0x040fe40005746670 */
[C---:B------:R-:W-:Y:S01]  /*1f970*/  ISETP.GE.OR P4, PT, R2.reuse, R243, !P4 ;  /* 0x000000f30200720c */ /* 0x040fe20006786670 */
[----:B------:R-:W-:Y:S01]  /*1f980*/  FFMA.FTZ R18, R7, -UR19, R18 ;  /* 0x8000001307127c23 */ /* 0x000fe20008010012 */
[----:B------:R-:W-:Y:S01]  /*1f990*/  ISETP.GE.OR P0, PT, R2, R242, !P0 ;  /* 0x000000f20200720c */ /* 0x000fe20004706670 */
[----:B------:R-:W-:Y:S01]  /*1f9a0*/  IMAD.IADD R2, R237, 0x1, -R2 ;  /* 0x00000001ed027824 */ /* 0x000fe200078e0a02 */
[----:B------:R-:W-:Y:S03]  /*1f9b0*/  IABS R8, R5 ;  /* 0x0000000500087213 */ /* 0x000fe60000000000 */
[----:B------:R-:W-:Y:S01]  /*1f9c0*/  MUFU.TANH R128, R128 ;  /* 0x0000008000807308 */ /* 0x000fe20000002400 */
[----:B------:R-:W-:Y:S01]  /*1f9d0*/  IABS R6, R4 ;  /* 0x0000000400067213 */ /* 0x000fe20000000000 */
[----:B---3--:R-:W-:Y:S01]  /*1f9e0*/  IMAD.MOV.U32 R57, RZ, RZ, R249 ;  /* 0x000000ffff397224 */ /* 0x008fe200078e00f9 */
[----:B------:R-:W-:Y:S02]  /*1f9f0*/  I2FP.F32.S32 R3, R3 ;  /* 0x0000000300037245 */ /* 0x000fe40000201400 */
[----:B------:R-:W-:Y:S01]  /*1fa00*/  IABS R7, R2 ;  /* 0x0000000200077213 */ /* 0x000fe20000000000 */
[----:B------:R-:W-:Y:S01]  /*1fa10*/  IMAD.MOV.U32 R2, RZ, RZ, R8 ;  /* 0x000000ffff027224 */ /* 0x000fe200078e0008 */
[----:B------:R-:W-:Y:S01]  /*1fa20*/  I2FP.F32.S32 R6, R6 ;  /* 0x0000000600067245 */ /* 0x000fe20000201400 */
[----:B-1----:R-:W-:Y:S01]  /*1fa30*/  FFMA.FTZ R12, R3, -UR19, R12 ;  /* 0x80000013030c7c23 */ /* 0x002fe2000801000c */
[----:B------:R-:W-:Y:S01]  /*1fa40*/  I2FP.F32.S32 R7, R7 ;  /* 0x0000000700077245 */ /* 0x000fe20000201400 */
[----:B------:R-:W-:Y:S01]  /*1fa50*/  VIADD R3, R0, 0x30 ;  /* 0x0000003000037836 */ /* 0x000fe20000000000 */
[----:B------:R-:W-:Y:S01]  /*1fa60*/  I2FP.F32.S32 R2, R2 ;  /* 0x0000000200027245 */ /* 0x000fe20000201400 */
[----:B------:R1:W3:Y:S01]  /*1fa70*/  MUFU.TANH R5, R52 ;  /* 0x0000003400057308 */ /* 0x0002e20000002400 */
[----:B------:R-:W-:Y:S01]  /*1fa80*/  LOP3.LUT R231, R231, 0xfffffffd, RZ, 0xc0, !PT ;  /* 0xfffffffde7e77812 */ /* 0x000fe200078ec0ff */
[----:B--2---:R-:W-:Y:S01]  /*1fa90*/  FFMA.FTZ R13, R6, -UR19, R13 ;  /* 0x80000013060d7c23 */ /* 0x004fe2000801000d */
[----:B------:R-:W-:Y:S01]  /*1faa0*/  ISETP.GE.AND P3, PT, R3, R234, PT ;  /* 0x000000ea0300720c */ /* 0x000fe20003f66270 */
[----:B------:R-:W-:Y:S01]  /*1fab0*/  IMAD.IADD R6, R237, 0x1, -R3 ;  /* 0x00000001ed067824 */ /* 0x000fe200078e0a03 */
[----:B------:R-:W-:Y:S01]  /*1fac0*/  @P0 LOP3.LUT R231, R231, 0x2, RZ, 0xfc, !PT ;  /* 0x00000002e7e70812 */ /* 0x000fe200078efcff */
[----:B----4-:R-:W-:Y:S01]  /*1fad0*/  FFMA.FTZ R11, R7, -UR19, R11 ;  /* 0x80000013070b7c23 */ /* 0x010fe2000801000b */
[----:B------:R-:W-:Y:S03]  /*1fae0*/  ISETP.GE.AND P0, PT, R3, R233, PT ;  /* 0x000000e90300720c */ /* 0x000fe60003f06270 */
[----:B------:R-:W2:Y:S01]  /*1faf0*/  MUFU.TANH R4, R54 ;  /* 0x0000003600047308 */ /* 0x000ea20000002400 */
[----:B------:R-:W-:Y:S01]  /*1fb00*/  IABS R6, R6 ;  /* 0x0000000600067213 */ /* 0x000fe20000000000 */
[----:B------:R-:W-:Y:S01]  /*1fb10*/  IMAD.IADD R7, R236, 0x1, -R3 ;  /* 0x00000001ec077824 */ /* 0x000fe200078e0a03 */
[----:B------:R-:W-:Y:S01]  /*1fb20*/  FSEL R222, R19, -INF , !P1 ;  /* 0xff80000013de7808 */ /* 0x000fe20004800000 */
[----:B------:R-:W-:Y:S01]  /*1fb30*/  FFMA.FTZ R14, R2, -UR19, R14 ;  /* 0x80000013020e7c23 */ /* 0x000fe2000801000e */
[----:B------:R-:W-:Y:S02]  /*1fb40*/  IADD3 R2, R0, 0x31, RZ ;  /* 0x0000003100027810 */ /* 0x000fe40007ffe0ff */
[----:B------:R-:W-:Y:S03]  /*1fb50*/  IABS R9, R7 ;  /* 0x0000000700097213 */ /* 0x000fe60000000000 */
[----:B------:R-:W-:Y:S01]  /*1fb60*/  MUFU.TANH R19, R62 ;  /* 0x0000003e00137308 */ /* 0x000fe20000002400 */
[----:B------:R-:W-:Y:S01]  /*1fb70*/  I2FP.F32.S32 R6, R6 ;  /* 0x0000000600067245 */ /* 0x000fe20000201400 */
[----:B------:R-:W-:Y:S01]  /*1fb80*/  IMAD.IADD R8, R236, 0x1, -R2 ;  /* 0x00000001ec087824 */ /* 0x000fe200078e0a02 */
[----:B------:R-:W-:Y:S02]  /*1fb90*/  I2FP.F32.S32 R9, R9 ;  /* 0x0000000900097245 */ /* 0x000fe40000201400 */
[----:B------:R-:W-:Y:S02]  /*1fba0*/  ISETP.GE.AND P1, PT, R3, R235, PT ;  /* 0x000000eb0300720c */ /* 0x000fe40003f26270 */
[----:B-1----:R-:W-:Y:S01]  /*1fbb0*/  FSEL R52, R13, -INF , !P4 ;  /* 0xff8000000d347808 */ /* 0x002fe20006000000 */
[----:B---3--:R-:W-:Y:S01]  /*1fbc0*/  FFMA.FTZ R5, R9, -UR19, R5 ;  /* 0x8000001309057c23 */ /* 0x008fe20008010005 */
[----:B------:R-:W-:Y:S01]  /*1fbd0*/  IABS R8, R8 ;  /* 0x0000000800087213 */ /* 0x000fe20000000000 */
[----:B--2---:R-:W-:Y:S01]  /*1fbe0*/  FFMA.FTZ R4, R6, -UR19, R4 ;  /* 0x8000001306047c23 */ /* 0x004fe20008010004 */
[C---:B------:R-:W-:Y:S01]  /*1fbf0*/  ISETP.GE.OR P0, PT, R3.reuse, R242, !P0 ;  /* 0x000000f20300720c */ /* 0x040fe20004706670 */
[----:B------:R-:W1:Y:S01]  /*1fc00*/  MUFU.TANH R13, R59 ;  /* 0x0000003b000d7308 */ /* 0x000e620000002400 */
[C---:B------:R-:W-:Y:S02]  /*1fc10*/  ISETP.GE.OR P4, PT, R3.reuse, R241, !P3 ;  /* 0x000000f10300720c */ /* 0x040fe40005f86670 */
[----:B------:R-:W-:Y:S02]  /*1fc20*/  FSEL R53, R14, -INF , !P6 ;  /* 0xff8000000e357808 */ /* 0x000fe40007000000 */
[C---:B------:R-:W-:Y:S02]  /*1fc30*/  ISETP.GE.OR P1, PT, R3.reuse, R243, !P1 ;  /* 0x000000f30300720c */ /* 0x040fe40004f26670 */
[----:B------:R-:W-:Y:S03]  /*1fc40*/  I2FP.F32.S32 R8, R8 ;  /* 0x0000000800087245 */ /* 0x000fe60000201400 */
[----:B------:R-:W-:Y:S01]  /*1fc50*/  MUFU.TANH R14, R64 ;  /* 0x00000040000e7308 */ /* 0x000fe20000002400 */
[----:B------:R-:W-:Y:S02]  /*1fc60*/  FSEL R171, R18, -INF , !P2 ;  /* 0xff80000012ab7808 */ /* 0x000fe40005000000 */
[----:B------:R-:W-:Y:S01]  /*1fc70*/  ISETP.GE.AND P6, PT, R3, R232, PT ;  /* 0x000000e80300720c */ /* 0x000fe20003fc6270 */
[----:B------:R-:W-:Y:S01]  /*1fc80*/  FFMA.FTZ R20, R8, -UR19, R20 ;  /* 0x8000001308147c23 */ /* 0x000fe20008010014 */
[----:B------:R-:W-:Y:S01]  /*1fc90*/  FSEL R54, R4, -INF , !P0 ;  /* 0xff80000004367808 */ /* 0x000fe20004000000 */
[C---:B------:R-:W-:Y:S01]  /*1fca0*/  IMAD.IADD R4, R238.reuse, 0x1, -R2 ;  /* 0x00000001ee047824 */ /* 0x040fe200078e0a02 */
[----:B------:R-:W-:Y:S03]  /*1fcb0*/  LOP3.LUT P2, RZ, R231, 0x2, RZ, 0xc0, !PT ;  /* 0x00000002e7ff7812 */ /* 0x000fe6000784c0ff */
[----:B------:R-:W-:Y:S01]  /*1fcc0*/  MUFU.TANH R18, R63 ;  /* 0x0000003f00127308 */ /* 0x000fe20000002400 */
[----:B------:R-:W-:Y:S02]  /*1fcd0*/  IADD3 R10, R237, -R2, RZ ;  /* 0x80000002ed0a7210 */ /* 0x000fe40007ffe0ff */
[----:B------:R-:W-:Y:S01]  /*1fce0*/  FSEL R51, R5, -INF , !P1 ;  /* 0xff80000005337808 */ /* 0x000fe20004800000 */
[--C-:B------:R-:W-:Y:S01]  /*1fcf0*/  IMAD.IADD R5, R238, 0x1, -R3.reuse ;  /* 0x00000001ee057824 */ /* 0x100fe200078e0a03 */
[----:B------:R-:W-:Y:S01]  /*1fd00*/  ISETP.GE.OR P3, PT, R3, R240, !P6 ;  /* 0x000000f00300720c */ /* 0x000fe20007766670 */
[----:B------:R-:W-:Y:S01]  /*1fd10*/  IMAD.IADD R3, R239, 0x1, -R3 ;  /* 0x00000001ef037824 */ /* 0x000fe200078e0a03 */
[----:B------:R-:W-:Y:S03]  /*1fd20*/  FSEL R55, R11, -INF , !P2 ;  /* 0xff8000000b377808 */ /* 0x000fe60005000000 */
[----:B------:R-:W-:Y:S01]  /*1fd30*/  MUFU.TANH R123, R123 ;  /* 0x0000007b007b7308 */ /* 0x000fe20000002400 */
[----:B------:R-:W-:Y:S02]  /*1fd40*/  LOP3.LUT R231, R231, 0xfffffffe, RZ, 0xc0, !PT ;  /* 0xfffffffee7e77812 */ /* 0x000fe400078ec0ff */
[----:B------:R-:W-:Y:S02]  /*1fd50*/  IABS R7, R10 ;  /* 0x0000000a00077213 */ /* 0x000fe40000000000 */
[----:B------:R-:W-:Y:S02]  /*1fd60*/  FSEL R56, R12, -INF , !P5 ;  /* 0xff8000000c387808 */ /* 0x000fe40006800000 */
[C---:B------:R-:W-:Y:S03]  /*1fd70*/  ISETP.GE.AND P2, PT, R2.reuse, R233, PT ;  /* 0x000000e90200720c */ /* 0x040fe60003f46270 */
[----:B------:R-:W2:Y:S01]  /*1fd80*/  MUFU.TANH R12, R58 ;  /* 0x0000003a000c7308 */ /* 0x000ea20000002400 */
[----:B------:R-:W-:Y:S02]  /*1fd90*/  IABS R8, R4 ;  /* 0x0000000400087213 */ /* 0x000fe40000000000 */
[C---:B------:R-:W-:Y:S02]  /*1fda0*/  ISETP.GE.AND P5, PT, R2.reuse, R235, PT ;  /* 0x000000eb0200720c */ /* 0x040fe40003fa6270 */
[C---:B------:R-:W-:Y:S02]  /*1fdb0*/  ISETP.GE.AND P1, PT, R2.reuse, R234, PT ;  /* 0x000000ea0200720c */ /* 0x040fe40003f26270 */
[C---:B------:R-:W-:Y:S02]  /*1fdc0*/  ISETP.GE.AND P0, PT, R2.reuse, R232, PT ;  /* 0x000000e80200720c */ /* 0x040fe40003f06270 */
[----:B------:R-:W-:Y:S02]  /*1fdd0*/  @P4 LOP3.LUT R231, R231, 0x1, RZ, 0xfc, !PT ;  /* 0x00000001e7e74812 */ /* 0x000fe400078efcff */
[----:B------:R-:W-:Y:S02]  /*1fde0*/  I2FP.F32.S32 R7, R7 ;  /* 0x0000000700077245 */ /* 0x000fe40000201400 */
[C---:B------:R-:W-:Y:S02]  /*1fdf0*/  ISETP.GE.OR P4, PT, R2.reuse, R242, !P2 ;  /* 0x000000f20200720c */ /* 0x040fe40005786670 */
[----:B------:R-:W-:Y:S01]  /*1fe00*/  IABS R6, R3 ;  /* 0x0000000300067213 */ /* 0x000fe20000000000 */
[----:B------:R-:W-:Y:S01]  /*1fe10*/  FFMA.FTZ R17, R7, -UR19, R17 ;  /* 0x8000001307117c23 */ /* 0x000fe20008010011 */
[----:B------:R-:W-:Y:S01]  /*1fe20*/  IABS R5, R5 ;  /* 0x0000000500057213 */ /* 0x000fe20000000000 */
[----:B------:R-:W-:Y:S01]  /*1fe30*/  IMAD.MOV.U32 R3, RZ, RZ, R8 ;  /* 0x000000ffff037224 */ /* 0x000fe200078e0008 */
[C---:B------:R-:W-:Y:S02]  /*1fe40*/  ISETP.GE.OR P5, PT, R2.reuse, R243, !P5 ;  /* 0x000000f30200720c */ /* 0x040fe40006fa6670 */
[C---:B------:R-:W-:Y:S01]  /*1fe50*/  ISETP.GE.OR P2, PT, R2.reuse, R241, !P1 ;  /* 0x000000f10200720c */ /* 0x040fe20004f46670 */
[----:B------:R-:W-:Y:S01]  /*1fe60*/  IMAD.MOV.U32 R4, RZ, RZ, R5 ;  /* 0x000000ffff047224 */ /* 0x000fe200078e0005 */
[----:B------:R-:W-:Y:S01]  /*1fe70*/  ISETP.GE.OR P6, PT, R2, R240, !P0 ;  /* 0x000000f00200720c */ /* 0x000fe200047c6670 */
[----:B------:R-:W3:Y:S01]  /*1fe80*/  MUFU.TANH R5, R60 ;  /* 0x0000003c00057308 */ /* 0x000ee20000002400 */
[----:B------:R-:W-:Y:S02]  /*1fe90*/  IADD3 R2, R239, -R2, RZ ;  /* 0x80000002ef027210 */ /* 0x000fe40007ffe0ff */
[----:B------:R-:W-:Y:S02]  /*1fea0*/  I2FP.F32.S32 R3, R3 ;  /* 0x0000000300037245 */ /* 0x000fe40000201400 */
[----:B------:R-:W-:Y:S02]  /*1feb0*/  IABS R7, R2 ;  /* 0x0000000200077213 */ /* 0x000fe40000000000 */
[----:B------:R-:W-:Y:S01]  /*1fec0*/  I2FP.F32.S32 R2, R4 ;  /* 0x0000000400027245 */ /* 0x000fe20000201400 */
[----:B------:R-:W-:Y:S01]  /*1fed0*/  FFMA.FTZ R15, R3, -UR19, R15 ;  /* 0x80000013030f7c23 */ /* 0x000fe2000801000f */
[----:B------:R-:W-:Y:S01]  /*1fee0*/  I2FP.F32.S32 R7, R7 ;  /* 0x0000000700077245 */ /* 0x000fe20000201400 */
[----:B------:R-:W-:Y:S01]  /*1fef0*/  VIADD R3, R0, 0x38 ;  /* 0x0000003800037836 */ /* 0x000fe20000000000 */
[----:B------:R-:W-:Y:S01]  /*1ff00*/  I2FP.F32.S32 R6, R6 ;  /* 0x0000000600067245 */ /* 0x000fe20000201400 */
[----:B------:R-:W-:Y:S01]  /*1ff10*/  FFMA.FTZ R16, R2, -UR19, R16 ;  /* 0x8000001302107c23 */ /* 0x000fe20008010010 */
[----:B------:R-:W-:Y:S01]  /*1ff20*/  IADD3 R2, R0, 0x39, RZ ;  /* 0x0000003900027810 */ /* 0x000fe20007ffe0ff */
[----:B-1----:R-:W-:Y:S01]  /*1ff30*/  FFMA.FTZ R13, R7, -UR19, R13 ;  /* 0x80000013070d7c23 */ /* 0x002fe2000801000d */
[----:B------:R-:W-:Y:S01]  /*1ff40*/  FSEL R49, R20, -INF , !P5 ;  /* 0xff80000014317808 */ /* 0x000fe20006800000 */
[--C-:B------:R-:W-:Y:S01]  /*1ff50*/  IMAD.IADD R7, R238, 0x1, -R3.reuse ;  /* 0x00000001ee077824 */ /* 0x100fe200078e0a03 */
[----:B------:R-:W-:Y:S01]  /*1ff60*/  LOP3.LUT P5, RZ, R231, 0x1, RZ, 0xc0, !PT ;  /* 0x00000001e7ff7812 */ /* 0x000fe200078ac0ff */
[----:B------:R1:W4:Y:S01]  /*1ff70*/  MUFU.TANH R4, R61 ;  /* 0x0000003d00047308 */ /* 0x0003220000002400 */
[----:B------:R-:W-:Y:S01]  /*1ff80*/  ISETP.GE.AND P1, PT, R3, R234, PT ;  /* 0x000000ea0300720c */ /* 0x000fe20003f26270 */
[----:B--2---:R-:W-:Y:S01]  /*1ff90*/  FFMA.FTZ R12, R6, -UR19, R12 ;  /* 0x80000013060c7c23 */ /* 0x004fe2000801000c */
[----:B------:R-:W-:Y:S01]  /*1ffa0*/  IABS R10, R7 ;  /* 0x00000007000a7213 */ /* 0x000fe20000000000 */
[----:B------:R-:W-:Y:S01]  /*1ffb0*/  IMAD.IADD R6, R238, 0x1, -R2 ;  /* 0x00000001ee067824 */ /* 0x000fe200078e0a02 */
[----:B------:R-:W-:Y:S01]  /*1ffc0*/  FSEL R221, R16, -INF , !P5 ;  /* 0xff80000010dd7808 */ /* 0x000fe20006800000 */
[----:B------:R-:W-:Y:S01]  /*1ffd0*/  IMAD.IADD R9, R239, 0x1, -R3 ;  /* 0x00000001ef097824 */ /* 0x000fe200078e0a03 */
[----:B------:R-:W-:Y:S03]  /*1ffe0*/  I2FP.F32.S32 R10, R10 ;  /* 0x0000000a000a7245 */ /* 0x000fe60000201400 */
[----:B------:R2:W-:Y:S01]  /*1fff0*/  MUFU.TANH R20, R69 ;  /* 0x0000004500147308 */ /* 0x0005e20000002400 */
[----:B------:R-:W-:Y:S01]  /*20000*/  IABS R8, R6 ;  /* 0x0000000600087213 */ /* 0x000fe20000000000 */
[----:B------:R-:W-:Y:S01]  /*20010*/  STL [R1+0x3c], R221 ;  /* 0x00003cdd01007387 */ /* 0x000fe20000100800 */
[C---:B------:R-:W-:Y:S01]  /*20020*/  ISETP.GE.OR P1, PT, R3.reuse, R241, !P1 ;  /* 0x000000f10300720c */ /* 0x040fe20004f26670 */
[----:B---3--:R-:W-:Y:S01]  /*20030*/  FFMA.FTZ R5, R10, -UR19, R5 ;  /* 0x800000130a057c23 */ /* 0x008fe20008010005 */
[----:B------:R-:W-:Y:S02]  /*20040*/  I2FP.F32.S32 R8, R8 ;  /* 0x0000000800087245 */ /* 0x000fe40000201400 */
[----:B------:R-:W-:Y:S03]  /*20050*/  ISETP.GE.AND P5, PT, R3, R232, PT ;  /* 0x000000e80300720c */ /* 0x000fe60003fa6270 */
[----:B------:R3:W-:Y:S01]  /*20060*/  MUFU.TANH R16, R72 ;  /* 0x0000004800107308 */ /* 0x0007e20000002400 */
[----:B------:R-:W-:Y:S01]  /*20070*/  FSEL R226, R12, -INF , !P3 ;  /* 0xff8000000ce27808 */ /* 0x000fe20005800000 */
[----:B-1----:R-:W-:Y:S01]  /*20080*/  IMAD.MOV.U32 R61, RZ, RZ, R217 ;  /* 0x000000ffff3d7224 */ /* 0x002fe200078e00d9 */
[----:B------:R-:W-:Y:S01]  /*20090*/  FSEL R225, R13, -INF , !P6 ;  /* 0xff8000000de17808 */ /* 0x000fe20007000000 */
[----:B----4-:R-:W-:Y:S01]  /*200a0*/  FFMA.FTZ R4, R8, -UR19, R4 ;  /* 0x8000001308047c23 */ /* 0x010fe20008010004 */
[----:B------:R-:W-:Y:S02]  /*200b0*/  ISETP.GE.AND P0, PT, R2, R234, PT ;  /* 0x000000ea0200720c */ /* 0x000fe40003f06270 */
[C---:B------:R-:W-:Y:S03]  /*200c0*/  ISETP.GE.AND P3, PT, R3.reuse, R233, PT ;  /* 0x000000e90300720c */ /* 0x040fe60003f66270 */
[----:B------:R1:W4:Y:S01]  /*200d0*/  MUFU.TANH R12, R66 ;  /* 0x00000042000c7308 */ /* 0x0003220000002400 */
[----:B------:R-:W-:Y:S01]  /*200e0*/  ISETP.GE.AND P6, PT, R3, R235, PT ;  /* 0x000000eb0300720c */ /* 0x000fe20003fc6270 */
[----:B--2---:R-:W-:Y:S01]  /*200f0*/  IMAD.MOV.U32 R69, RZ, RZ, R223 ;  /* 0x000000ffff457224 */ /* 0x004fe200078e00df */
[----:B------:R-:W-:Y:S01]  /*20100*/  FSEL R224, R5, -INF , !P1 ;  /* 0xff80000005e07808 */ /* 0x000fe20004800000 */
[--C-:B------:R-:W-:Y:S01]  /*20110*/  IMAD.IADD R5, R236, 0x1, -R3.reuse ;  /* 0x00000001ec057824 */ /* 0x100fe200078e0a03 */
[----:B------:R-:W-:Y:S02]  /*20120*/  ISETP.GE.OR P1, PT, R3, R240, !P5 ;  /* 0x000000f00300720c */ /* 0x000fe40006f26670 */
[----:B------:R-:W-:Y:S01]  /*20130*/  IADD3 R11, R239, -R2, RZ ;  /* 0x80000002ef0b7210 */ /* 0x000fe20007ffe0ff */
[----:B------:R2:W-:Y:S01]  /*20140*/  STL [R1+0x30], R224 ;  /* 0x000030e001007387 */ /* 0x0005e20000100800 */
[----:B------:R-:W-:Y:S01]  /*20150*/  IABS R6, R9 ;  /* 0x0000000900067213 */ /* 0x000fe20000000000 */
[----:B------:R-:W2:Y:S01]  /*20160*/  MUFU.TANH R13, R65 ;  /* 0x00000041000d7308 */ /* 0x000ea20000002400 */
[----:B------:R-:W-:Y:S01]  /*20170*/  ISETP.GE.OR P0, PT, R2, R241, !P0 ;  /* 0x000000f10200720c */ /* 0x000fe20004706670 */
[----:B---3--:R-:W-:Y:S01]  /*20180*/  FMUL.FTZ R72, R127, UR8 ;  /* 0x000000087f487c20 */ /* 0x008fe20008410000 */
[C---:B------:R-:W-:Y:S02]  /*20190*/  ISETP.GE.OR P6, PT, R3.reuse, R243, !P6 ;  /* 0x000000f30300720c */ /* 0x040fe400077c6670 */
[----:B------:R-:W-:Y:S01]  /*201a0*/  ISETP.GE.OR P5, PT, R3, R242, !P3 ;  /* 0x000000f20300720c */ /* 0x000fe20005fa6670 */
[----:B------:R-:W-:Y:S01]  /*201b0*/  IMAD.IADD R3, R237, 0x1, -R3 ;  /* 0x00000001ed037824 */ /* 0x000fe200078e0a03 */
[----:B------:R-:W-:Y:S01]  /*201c0*/  IABS R7, R11 ;  /* 0x0000000b00077213 */ /* 0x000fe20000000000 */
[----:B-1----:R-:W-:Y:S01]  /*201d0*/  IMAD.MOV.U32 R66, RZ, RZ, R226 ;  /* 0x000000ffff427224 */ /* 0x002fe200078e00e2 */
[----:B------:R-:W-:Y:S01]  /*201e0*/  I2FP.F32.S32 R6, R6 ;  /* 0x0000000600067245 */ /* 0x000fe20000201400 */
[----:B------:R-:W1:Y:S01]  /*201f0*/  MUFU.TANH R11, R67 ;  /* 0x00000043000b7308 */ /* 0x000e620000002400 */
[----:B------:R-:W-:Y:S02]  /*20200*/  FSEL R50, R17, -INF , !P4 ;  /* 0xff80000011327808 */ /* 0x000fe40006000000 */
[----:B------:R-:W-:Y:S01]  /*20210*/  FSEL R22, R15, -INF , !P2 ;  /* 0xff8000000f167808 */ /* 0x000fe20005000000 */
[----:B------:R-:W-:Y:S01]  /*20220*/  FFMA.FTZ R19, R6, -UR19, R19 ;  /* 0x8000001306137c23 */ /* 0x000fe20008010013 */
[----:B------:R-:W-:Y:S01]  /*20230*/  FSEL R202, R4, -INF , !P0 ;  /* 0xff80000004ca7808 */ /* 0x000fe20004000000 */
[----:B------:R-:W-:Y:S01]  /*20240*/  IMAD.IADD R4, R236, 0x1, -R2 ;  /* 0x00000001ec047824 */ /* 0x000fe200078e0a02 */
[C---:B------:R-:W-:Y:S03]  /*20250*/  ISETP.GE.AND P2, PT, R2.reuse, R232, PT ;  /* 0x000000e80200720c */ /* 0x040fe60003f46270 */
[----:B------:R3:W-:Y:S01]  /*20260*/  MUFU.TANH R17, R71 ;  /* 0x0000004700117308 */ /* 0x0007e20000002400 */
[C---:B------:R-:W-:Y:S02]  /*20270*/  ISETP.GE.AND P4, PT, R2.reuse, R235, PT ;  /* 0x000000eb0200720c */ /* 0x040fe40003f86270 */
[C---:B------:R-:W-:Y:S02]  /*20280*/  ISETP.GE.AND P0, PT, R2.reuse, R233, PT ;  /* 0x000000e90200720c */ /* 0x040fe40003f06270 */
[----:B------:R-:W-:Y:S02]  /*20290*/  IABS R3, R3 ;  /* 0x0000000300037213 */ /* 0x000fe40000000000 */
[----:B------:R-:W-:Y:S03]  /*202a0*/  I2FP.F32.S32 R7, R7 ;  /* 0x0000000700077245 */ /* 0x000fe60000201400 */
[----:B------:R-:W-:Y:S01]  /*202b0*/  MUFU.TANH R15, R73 ;  /* 0x00000049000f7308 */ /* 0x000fe20000002400 */
[C---:B------:R-:W-:Y:S02]  /*202c0*/  ISETP.GE.OR P2, PT, R2.reuse, R240, !P2 ;  /* 0x000000f00200720c */ /* 0x040fe40005746670 */
[C---:B------:R-:W-:Y:S01]  /*202d0*/  ISETP.GE.OR P4, PT, R2.reuse, R243, !P4 ;  /* 0x000000f30200720c */ /* 0x040fe20006786670 */
[----:B------:R-:W-:Y:S01]  /*202e0*/  FFMA.FTZ R18, R7, -UR19, R18 ;  /* 0x8000001307127c23 */ /* 0x000fe20008010012 */
[----:B------:R-:W-:Y:S02]  /*202f0*/  ISETP.GE.OR P0, PT, R2, R242, !P0 ;  /* 0x000000f20200720c */ /* 0x000fe40004706670 */
[----:B------:R-:W-:Y:S03]  /*20300*/  IADD3 R2, R237, -R2, RZ ;  /* 0x80000002ed027210 */ /* 0x000fe60007ffe0ff */
[----:B------:R-:W-:Y:S01]  /*20310*/  MUFU.TANH R72, R72 ;  /* 0x0000004800487308 */ /* 0x000fe20000002400 */
[----:B------:R-:W-:Y:S01]  /*20320*/  IABS R8, R5 ;  /* 0x0000000500087213 */ /* 0x000fe20000000000 */
[----:B---3--:R-:W-:Y:S01]  /*20330*/  IMAD.MOV.U32 R71, RZ, RZ, R222 ;  /* 0x000000ffff477224 */ /* 0x008fe200078e00de */
[----:B------:R-:W-:Y:S02]  /*20340*/  IABS R6, R4 ;  /* 0x0000000400067213 */ /* 0x000fe40000000000 */
[----:B------:R-:W-:Y:S02]  /*20350*/  I2FP.F32.S32 R3, R3 ;  /* 0x0000000300037245 */ /* 0x000fe40000201400 */
[----:B------:R-:W-:Y:S01]  /*20360*/  IABS R7, R2 ;  /* 0x0000000200077213 */ /* 0x000fe20000000000 */
[----:B------:R-:W-:Y:S01]  /*20370*/  IMAD.MOV.U32 R2, RZ, RZ, R8 ;  /* 0x000000ffff027224 */ /* 0x000fe200078e0008 */
[----:B------:R-:W-:Y:S01]  /*20380*/  I2FP.F32.S32 R6, R6 ;  /* 0x0000000600067245 */ /* 0x000fe20000201400 */
[----:B----4-:R-:W-:Y:S01]  /*20390*/  FFMA.FTZ R12, R3, -UR19, R12 ;  /* 0x80000013030c7c23 */ /* 0x010fe2000801000c */
[----:B------:R-:W-:Y:S01]  /*203a0*/  I2FP.F32.S32 R7, R7 ;  /* 0x0000000700077245 */ /* 0x000fe20000201400 */
[----:B------:R-:W-:Y:S01]  /*203b0*/  VIADD R3, R0, 0x40 ;  /* 0x0000004000037836 */ /* 0x000fe20000000000 */
[----:B------:R-:W-:Y:S01]  /*203c0*/  I2FP.F32.S32 R2, R2 ;  /* 0x0000000200027245 */ /* 0x000fe20000201400 */
[----:B------:R-:W3:Y:S01]  /*203d0*/  MUFU.TANH R4, R70 ;  /* 0x0000004600047308 */ /* 0x000ee20000002400 */
[----:B------:R-:W-:Y:S01]  /*203e0*/  LOP3.LUT R231, R231, 0xfffffffd, RZ, 0xc0, !PT ;  /* 0xfffffffde7e77812 */ /* 0x000fe200078ec0ff */
[----:B--2---:R-:W-:Y:S01]  /*203f0*/  FFMA.FTZ R13, R6, -UR19, R13 ;  /* 0x80000013060d7c23 */ /* 0x004fe2000801000d */
[----:B------:R-:W-:Y:S01]  /*20400*/  ISETP.GE.AND P3, PT, R3, R234, PT ;  /* 0x000000ea0300720c */ /* 0x000fe20003f66270 */
[----:B------:R-:W-:Y:S01]  /*20410*/  IMAD.IADD R6, R237, 0x1, -R3 ;  /* 0x00000001ed067824 */ /* 0x000fe200078e0a03 */
[----:B------:R-:W-:Y:S01]  /*20420*/  @P0 LOP3.LUT R231, R231, 0x2, RZ, 0xfc, !PT ;  /* 0x00000002e7e70812 */ /* 0x000fe200078efcff */
[----:B-1----:R-:W-:Y:S01]  /*20430*/  FFMA.FTZ R11, R7, -UR19, R11 ;  /* 0x80000013070b7c23 */ /* 0x002fe2000801000b */
[----:B------:R-:W-:Y:S03]  /*20440*/  IADD3 R7, R236, -R3, RZ ;  /* 0x80000003ec077210 */ /* 0x000fe60007ffe0ff */
[----:B------:R1:W2:Y:S01]  /*20450*/  MUFU.TANH R5, R68 ;  /* 0x0000004400057308 */ /* 0x0002a20000002400 */
[----:B------:R-:W-:Y:S01]  /*20460*/  IABS R6, R6 ;  /* 0x0000000600067213 */ /* 0x000fe20000000000 */
[----:B------:R-:W-:Y:S01]  /*20470*/  FFMA.FTZ R14, R2, -UR19, R14 ;  /* 0x80000013020e7c23 */ /* 0x000fe2000801000e */
[----:B------:R-:W-:Y:S01]  /*20480*/  IABS R9, R7 ;  /* 0x0000000700097213 */ /* 0x000fe20000000000 */
[----:B------:R-:W-:Y:S01]  /*20490*/  VIADD R2, R0, 0x41 ;  /* 0x0000004100027836 */ /* 0x000fe20000000000 */
[----:B------:R-:W-:Y:S02]  /*204a0*/  I2FP.F32.S32 R6, R6 ;  /* 0x0000000600067245 */ /* 0x000fe40000201400 */
[----:B------:R-:W-:Y:S01]  /*204b0*/  ISETP.GE.AND P0, PT, R3, R233, PT ;  /* 0x000000e90300720c */ /* 0x000fe20003f06270 */
[----:B------:R-:W-:Y:S01]  /*204c0*/  IMAD.IADD R8, R236, 0x1, -R2 ;  /* 0x00000001ec087824 */ /* 0x000fe200078e0a02 */
[----:B------:R-:W-:Y:S01]  /*204d0*/  I2FP.F32.S32 R9, R9 ;  /* 0x0000000900097245 */ /* 0x000fe20000201400 */
[----:B---3--:R-:W-:Y:S01]  /*204e0*/  FFMA.FTZ R4, R6, -UR19, R4 ;  /* 0x8000001306047c23 */ /* 0x008fe20008010004 */
[----:B------:R-:W-:Y:S01]  /*204f0*/  FSEL R63, R19, -INF , !P1 ;  /* 0xff800000133f7808 */ /* 0x000fe20004800000 */
[----:B------:R-:W-:Y:S01]  /*20500*/  IMAD.IADD R10, R237, 0x1, -R2 ;  /* 0x00000001ed0a7824 */ /* 0x000fe200078e0a02 */
[----:B------:R-:W-:Y:S01]  /*20510*/  FSEL R44, R13, -INF , !P4 ;  /* 0xff8000000d2c7808 */ /* 0x000fe20006000000 */
[----:B------:R-:W-:Y:S01]  /*20520*/  MUFU.TANH R19, R78 ;  /* 0x0000004e00137308 */ /* 0x000fe20000002400 */
[C---:B------:R-:W-:Y:S02]  /*20530*/  ISETP.GE.AND P1, PT, R3.reuse, R235, PT ;  /* 0x000000eb0300720c */ /* 0x040fe40003f26270 */
[----:B------:R-:W-:Y:S01]  /*20540*/  ISETP.GE.OR P4, PT, R3, R241, !P3 ;  /* 0x000000f10300720c */ /* 0x000fe20005f86670 */
[----:B-1----:R-:W-:Y:S01]  /*20550*/  IMAD.MOV.U32 R68, RZ, RZ, R225 ;  /* 0x000000ffff447224 */ /* 0x002fe200078e00e1 */
[----:B------:R-:W-:Y:S01]  /*20560*/  IABS R8, R8 ;  /* 0x0000000800087213 */ /* 0x000fe20000000000 */
[----:B--2---:R-:W-:Y:S01]  /*20570*/  FFMA.FTZ R5, R9, -UR19, R5 ;  /* 0x8000001309057c23 */ /* 0x004fe20008010005 */
[C---:B------:R-:W-:Y:S03]  /*20580*/  ISETP.GE.OR P0, PT, R3.reuse, R242, !P0 ;  /* 0x000000f20300720c */ /* 0x040fe60004706670 */
[----:B------:R1:W-:Y:S01]  /*20590*/  MUFU.TANH R13, R75 ;  /* 0x0000004b000d7308 */ /* 0x0003e20000002400 */
[----:B------:R-:W-:Y:S02]  /*205a0*/  FSEL R60, R18, -INF , !P2 ;  /* 0xff800000123c7808 */ /* 0x000fe40005000000 */
[----:B------:R-:W-:Y:S02]  /*205b0*/  FSEL R45, R14, -INF , !P6 ;  /* 0xff8000000e2d7808 */ /* 0x000fe40007000000 */
[----:B------:R-:W-:Y:S02]  /*205c0*/  ISETP.GE.OR P1, PT, R3, R243, !P1 ;  /* 0x000000f30300720c */ /* 0x000fe40004f26670 */
[----:B------:R-:W-:Y:S03]  /*205d0*/  I2FP.F32.S32 R8, R8 ;  /* 0x0000000800087245 */ /* 0x000fe60000201400 */
[----:B------:R-:W-:Y:S01]  /*205e0*/  MUFU.TANH R18, R79 ;  /* 0x0000004f00127308 */ /* 0x000fe20000002400 */
[----:B------:R-:W-:Y:S02]  /*205f0*/  LOP3.LUT P2, RZ, R231, 0x2, RZ, 0xc0, !PT ;  /* 0x00000002e7ff7812 */ /* 0x000fe4000784c0ff */
[----:B------:R-:W-:Y:S01]  /*20600*/  ISETP.GE.AND P6, PT, R3, R232, PT ;  /* 0x000000e80300720c */ /* 0x000fe20003fc6270 */
[----:B------:R-:W-:Y:S01]  /*20610*/  FFMA.FTZ R20, R8, -UR19, R20 ;  /* 0x8000001308147c23 */ /* 0x000fe20008010014 */
[----:B------:R-:W-:Y:S01]  /*20620*/  FSEL R46, R4, -INF , !P0 ;  /* 0xff800000042e7808 */ /* 0x000fe20004000000 */
[C---:B------:R-:W-:Y:S01]  /*20630*/  IMAD.IADD R4, R238.reuse, 0x1, -R2 ;  /* 0x00000001ee047824 */ /* 0x040fe200078e0a02 */
[----:B------:R-:W-:Y:S03]  /*20640*/  FSEL R43, R5, -INF , !P1 ;  /* 0xff800000052b7808 */ /* 0x000fe60004800000 */
[----:B------:R2:W-:Y:S01]  /*20650*/  MUFU.TANH R14, R80 ;  /* 0x00000050000e7308 */ /* 0x0005e20000002400 */
[----:B------:R-:W-:Y:S01]  /*20660*/  FSEL R47, R11, -INF , !P2 ;  /* 0xff8000000b2f7808 */ /* 0x000fe20005000000 */
[----:B-1----:R-:W-:Y:S01]  /*20670*/  IMAD.MOV.U32 R75, RZ, RZ, R227 ;  /* 0x000000ffff4b7224 */ /* 0x002fe200078e00e3 */
[----:B------:R-:W-:Y:S02]  /*20680*/  IADD3 R5, R238, -R3, RZ ;  /* 0x80000003ee057210 */ /* 0x000fe40007ffe0ff */
[----:B------:R-:W-:Y:S01]  /*20690*/  ISETP.GE.OR P3, PT, R3, R240, !P6 ;  /* 0x000000f00300720c */ /* 0x000fe20007766670 */
[----:B------:R-:W-:Y:S01]  /*206a0*/  IMAD.IADD R3, R239, 0x1, -R3 ;  /* 0x00000001ef037824 */ /* 0x000fe200078e0a03 */
[----:B------:R-:W-:Y:S02]  /*206b0*/  LOP3.LUT R231, R231, 0xfffffffe, RZ, 0xc0, !PT ;  /* 0xfffffffee7e77812 */ /* 0x000fe400078ec0ff */
[----:B------:R-:W-:Y:S02]  /*206c0*/  FSEL R48, R12, -INF , !P5 ;  /* 0xff8000000c307808 */ /* 0x000fe40006800000 */
[C---:B------:R-:W-:Y:S01]  /*206d0*/  ISETP.GE.AND P2, PT, R2.reuse, R233, PT ;  /* 0x000000e90200720c */ /* 0x040fe20003f46270 */
[----:B------:R1:W3:Y:S01]  /*206e0*/  MUFU.TANH R12, R74 ;  /* 0x0000004a000c7308 */ /* 0x0002e20000002400 */
[----:B------:R-:W-:Y:S02]  /*206f0*/  IABS R7, R10 ;  /* 0x0000000a00077213 */ /* 0x000fe40000000000 */
[C---:B------:R-:W-:Y:S02]  /*20700*/  ISETP.GE.AND P5, PT, R2.reuse, R235, PT ;  /* 0x000000eb0200720c */ /* 0x040fe40003fa6270 */
[C---:B------:R-:W-:Y:S01]  /*20710*/  ISETP.GE.AND P1, PT, R2.reuse, R234, PT ;  /* 0x000000ea0200720c */ /* 0x040fe20003f26270 */
[----:B--2---:R-:W-:Y:S01]  /*20720*/  IMAD.MOV.U32 R80, RZ, RZ, R24 ;  /* 0x000000ffff507224 */ /* 0x004fe200078e0018 */
[C---:B------:R-:W-:Y:S02]  /*20730*/  ISETP.GE.AND P0, PT, R2.reuse, R232, PT ;  /* 0x000000e80200720c */ /* 0x040fe40003f06270 */
[----:B------:R-:W-:Y:S02]  /*20740*/  IABS R8, R4 ;  /* 0x0000000400087213 */ /* 0x000fe40000000000 */
[----:B------:R-:W-:Y:S02]  /*20750*/  @P4 LOP3.LUT R231, R231, 0x1, RZ, 0xfc, !PT ;  /* 0x00000001e7e74812 */ /* 0x000fe400078efcff */
[----:B------:R-:W-:Y:S02]  /*20760*/  IABS R5, R5 ;  /* 0x0000000500057213 */ /* 0x000fe40000000000 */
[C---:B------:R-:W-:Y:S02]  /*20770*/  ISETP.GE.OR P4, PT, R2.reuse, R242, !P2 ;  /* 0x000000f20200720c */ /* 0x040fe40005786670 */
[----:B------:R-:W-:Y:S01]  /*20780*/  I2FP.F32.S32 R7, R7 ;  /* 0x0000000700077245 */ /* 0x000fe20000201400 */
[----:B-1----:R-:W-:Y:S01]  /*20790*/  IMAD.MOV.U32 R74, RZ, RZ, R221 ;  /* 0x000000ffff4a7224 */ /* 0x002fe200078e00dd */
[C---:B------:R-:W-:Y:S02]  /*207a0*/  ISETP.GE.OR P5, PT, R2.reuse, R243, !P5 ;  /* 0x000000f30200720c */ /* 0x040fe40006fa6670 */
[C---:B------:R-:W-:Y:S01]  /*207b0*/  ISETP.GE.OR P2, PT, R2.reuse, R241, !P1 ;  /* 0x000000f10200720c */ /* 0x040fe20004f46670 */
[----:B------:R-:W-:Y:S01]  /*207c0*/  FFMA.FTZ R17, R7, -UR19, R17 ;  /* 0x8000001307117c23 */ /* 0x000fe20008010011 */
[----:B------:R-:W-:Y:S01]  /*207d0*/  ISETP.GE.OR P6, PT, R2, R240, !P0 ;  /* 0x000000f00200720c */ /* 0x000fe200047c6670 */
[----:B------:R-:W-:Y:S01]  /*207e0*/  IMAD.IADD R2, R239, 0x1, -R2 ;  /* 0x00000001ef027824 */ /* 0x000fe200078e0a02 */
[----:B------:R-:W-:Y:S01]  /*207f0*/  IABS R6, R3 ;  /* 0x0000000300067213 */ /* 0x000fe20000000000 */
[----:B------:R-:W-:Y:S01]  /*20800*/  IMAD.MOV.U32 R3, RZ, RZ, R8 ;  /* 0x000000ffff037224 */ /* 0x000fe200078e0008 */
[----:B------:R-:W-:Y:S02]  /*20810*/  MOV R4, R5 ;  /* 0x0000000500047202 */ /* 0x000fe40000000f00 */
[----:B------:R-:W-:Y:S01]  /*20820*/  IABS R7, R2 ;  /* 0x0000000200077213 */ /* 0x000fe20000000000 */
[----:B------:R-:W1:Y:S01]  /*20830*/  MUFU.TANH R5, R76 ;  /* 0x0000004c00057308 */ /* 0x000e620000002400 */
[----:B------:R-:W-:Y:S02]  /*20840*/  I2FP.F32.S32 R3, R3 ;  /* 0x0000000300037245 */ /* 0x000fe40000201400 */
[----:B------:R-:W-:Y:S02]  /*20850*/  I2FP.F32.S32 R2, R4 ;  /* 0x0000000400027245 */ /* 0x000fe40000201400 */
[----:B------:R-:W-:Y:S01]  /*20860*/  I2FP.F32.S32 R6, R6 ;  /* 0x0000000600067245 */ /* 0x000fe20000201400 */
[----:B------:R-:W-:Y:S01]  /*20870*/  FFMA.FTZ R15, R3, -UR19, R15 ;  /* 0x80000013030f7c23 */ /* 0x000fe2000801000f */
[----:B------:R-:W-:Y:S01]  /*20880*/  I2FP.F32.S32 R7, R7 ;  /* 0x0000000700077245 */ /* 0x000fe20000201400 */
[----:B------:R-:W-:Y:S01]  /*20890*/  FFMA.FTZ R16, R2, -UR19, R16 ;  /* 0x8000001302107c23 */ /* 0x000fe20008010010 */
[----:B------:R-:W-:Y:S01]  /*208a0*/  FSEL R41, R20, -INF , !P5 ;  /* 0xff80000014297808 */ /* 0x000fe20006800000 */
[C---:B------:R-:W-:Y:S01]  /*208b0*/  VIADD R3, R0.reuse, 0x48 ;  /* 0x0000004800037836 */ /* 0x040fe20000000000 */
[----:B------:R-:W-:Y:S01]  /*208c0*/  LOP3.LUT P5, RZ, R231, 0x1, RZ, 0xc0, !PT ;  /* 0x00000001e7ff7812 */ /* 0x000fe200078ac0ff */
[----:B------:R-:W-:Y:S01]  /*208d0*/  VIADD R2, R0, 0x49 ;  /* 0x0000004900027836 */ /* 0x000fe20000000000 */
[----:B------:R-:W-:Y:S01]  /*208e0*/  FSEL R42, R17, -INF , !P4 ;  /* 0xff800000112a7808 */ /* 0x000fe20006000000 */
[----:B------:R-:W2:Y:S01]  /*208f0*/  MUFU.TANH R4, R77 ;  /* 0x0000004d00047308 */ /* 0x000ea20000002400 */
[-C--:B------:R-:W-:Y:S01]  /*20900*/  ISETP.GE.AND P1, PT, R3, R234.reuse, PT ;  /* 0x000000ea0300720c */ /* 0x080fe20003f26270 */
[----:B---3--:R-:W-:Y:S01]  /*20910*/  FFMA.FTZ R12, R6, -UR19, R12 ;  /* 0x80000013060c7c23 */ /* 0x008fe2000801000c */
[----:B------:R-:W-:Y:S01]  /*20920*/  ISETP.GE.AND P0, PT, R2, R234, PT ;  /* 0x000000ea0200720c */ /* 0x000fe20003f06270 */
[----:B------:R-:W-:Y:S01]  /*20930*/  FFMA.FTZ R13, R7, -UR19, R13 ;  /* 0x80000013070d7c23 */ /* 0x000fe2000801000d */
[C---:B------:R-:W-:Y:S01]  /*20940*/  IADD3 R7, R238.reuse, -R3, RZ ;  /* 0x80000003ee077210 */ /* 0x040fe20007ffe0ff */
[--C-:B------:R-:W-:Y:S01]  /*20950*/  IMAD.IADD R6, R238, 0x1, -R2.reuse ;  /* 0x00000001ee067824 */ /* 0x100fe200078e0a02 */
[----:B------:R-:W-:Y:S01]  /*20960*/  FSEL R79, R16, -INF , !P5 ;  /* 0xff800000104f7808 */ /* 0x000fe20006800000 */
[C---:B------:R-:W-:Y:S01]  /*20970*/  IMAD.IADD R11, R239.reuse, 0x1, -R2 ;  /* 0x00000001ef0b7824 */ /* 0x040fe200078e0a02 */
[----:B------:R-:W-:Y:S01]  /*20980*/  IABS R10, R7 ;  /* 0x00000007000a7213 */ /* 0x000fe20000000000 */
[----:B------:R-:W-:Y:S01]  /*20990*/  MUFU.TANH R16, R88 ;  /* 0x0000005800107308 */ /* 0x000fe20000002400 */
[----:B------:R-:W-:Y:S01]  /*209a0*/  IABS R8, R6 ;  /* 0x0000000600087213 */ /* 0x000fe20000000000 */
[----:B------:R-:W-:Y:S01]  /*209b0*/  IMAD.IADD R9, R239, 0x1, -R3 ;  /* 0x00000001ef097824 */ /* 0x000fe200078e0a03 */
[----:B------:R-:W-:Y:S02]  /*209c0*/  I2FP.F32.S32 R10, R10 ;  /* 0x0000000a000a7245 */ /* 0x000fe40000201400 */
[----:B------:R-:W-:Y:S02]  /*209d0*/  I2FP.F32.S32 R8, R8 ;  /* 0x0000000800087245 */ /* 0x000fe40000201400 */
[CC--:B------:R-:W-:Y:S01]  /*209e0*/  ISETP.GE.OR P1, PT, R3.reuse, R241.reuse, !P1 ;  /* 0x000000f10300720c */ /* 0x0c0fe20004f26670 */
[----:B-1----:R-:W-:Y:S01]  /*209f0*/  FFMA.FTZ R5, R10, -UR19, R5 ;  /* 0x800000130a057c23 */ /* 0x002fe20008010005 */
[----:B------:R-:W-:Y:S01]  /*20a00*/  ISETP.GE.AND P5, PT, R3, R232, PT ;  /* 0x000000e80300720c */ /* 0x000fe20003fa6270 */
[----:B--2---:R-:W-:Y:S01]  /*20a10*/  FFMA.FTZ R4, R8, -UR19, R4 ;  /* 0x8000001308047c23 */ /* 0x004fe20008010004 */
[----:B------:R-:W-:Y:S01]  /*20a20*/  FSEL R227, R12, -INF , !P3 ;  /* 0xff8000000ce37808 */ /* 0x000fe20005800000 */
[----:B------:R1:W-:Y:S01]  /*20a30*/  MUFU.TANH R20, R85 ;  /* 0x0000005500147308 */ /* 0x0003e20000002400 */
[----:B------:R-:W-:Y:S01]  /*20a40*/  ISETP.GE.OR P0, PT, R2, R241, !P0 ;  /* 0x000000f10200720c */ /* 0x000fe20004706670 */
[----:B------:R-:W-:Y:S01]  /*20a50*/  IMAD.MOV.U32 R77, RZ, RZ, R250 ;  /* 0x000000ffff4d7224 */ /* 0x000fe200078e00fa */
[----:B------:R-:W-:Y:S02]  /*20a60*/  FSEL R58, R13, -INF , !P6 ;  /* 0xff8000000d3a7808 */ /* 0x000fe40007000000 */
[C---:B------:R-:W-:Y:S02]  /*20a70*/  ISETP.GE.AND P3, PT, R3.reuse, R233, PT ;  /* 0x000000e90300720c */ /* 0x040fe40003f66270 */
[----:B------:R-:W-:Y:S03]  /*20a80*/  ISETP.GE.AND P6, PT, R3, R235, PT ;  /* 0x000000eb0300720c */ /* 0x000fe60003fc6270 */
[----:B------:R2:W3:Y:S01]  /*20a90*/  MUFU.TANH R12, R82 ;  /* 0x00000052000c7308 */ /* 0x0004e20000002400 */
[----:B------:R-:W-:Y:S02]  /*20aa0*/  FSEL R59, R5, -INF , !P1 ;  /* 0xff800000053b7808 */ /* 0x000fe40004800000 */
[----:B------:R-:W-:Y:S02]  /*20ab0*/  FSEL R62, R15, -INF , !P2 ;  /* 0xff8000000f3e7808 */ /* 0x000fe40005000000 */
[----:B------:R-:W-:Y:S01]  /*20ac0*/  FSEL R65, R4, -INF , !P0 ;  /* 0xff80000004417808 */ /* 0x000fe20004000000 */
[----:B------:R-:W-:Y:S01]  /*20ad0*/  IMAD.IADD R4, R236, 0x1, -R2 ;  /* 0x00000001ec047824 */ /* 0x000fe200078e0a02 */
[C---:B------:R-:W-:Y:S01]  /*20ae0*/  ISETP.GE.OR P1, PT, R3.reuse, R240, !P5 ;  /* 0x000000f00300720c */ /* 0x040fe20006f26670 */
[----:B------:R-:W-:Y:S01]  /*20af0*/  STL [R1+0x10], R62 ;  /* 0x0000103e01007387 */ /* 0x000fe20000100800 */
[----:B------:R-:W-:Y:S01]  /*20b00*/  IABS R7, R11 ;  /* 0x0000000b00077213 */ /* 0x000fe20000000000 */
[----:B------:R-:W-:Y:S01]  /*20b10*/  MUFU.TANH R15, R89 ;  /* 0x00000059000f7308 */ /* 0x000fe20000002400 */
[C---:B------:R-:W-:Y:S01]  /*20b20*/  ISETP.GE.AND P2, PT, R2.reuse, R232, PT ;  /* 0x000000e80200720c */ /* 0x040fe20003f46270 */
[----:B------:R-:W-:Y:S01]  /*20b30*/  STL [R1+0x14], R59 ;  /* 0x0000143b01007387 */ /* 0x000fe20000100800 */
[C---:B------:R-:W-:Y:S01]  /*20b40*/  ISETP.GE.AND P4, PT, R2.reuse, R235, PT ;  /* 0x000000eb0200720c */ /* 0x040fe20003f86270 */
[----:B-1----:R-:W-:Y:S01]  /*20b50*/  IMAD.MOV.U32 R85, RZ, RZ, R68 ;  /* 0x000000ffff557224 */ /* 0x002fe200078e0044 */
[----:B------:R-:W-:Y:S02]  /*20b60*/  ISETP.GE.AND P0, PT, R2, R233, PT ;  /* 0x000000e90200720c */ /* 0x000fe40003f06270 */
[----:B------:R-:W-:Y:S03]  /*20b70*/  IADD3 R5, R236, -R3, RZ ;  /* 0x80000003ec057210 */ /* 0x000fe60007ffe0ff */
[----:B------:R1:W4:Y:S01]  /*20b80*/  MUFU.TANH R11, R83 ;  /* 0x00000053000b7308 */ /* 0x0003220000002400 */
[C---:B------:R-:W-:Y:S01]  /*20b90*/  ISETP.GE.OR P6, PT, R3.reuse, R243, !P6 ;  /* 0x000000f30300720c */ /* 0x040fe200077c6670 */
[----:B--2---:R-:W-:Y:S01]  /*20ba0*/  IMAD.MOV.U32 R82, RZ, RZ, R23 ;  /* 0x000000ffff527224 */ /* 0x004fe200078e0017 */
[----:B------:R-:W-:Y:S01]  /*20bb0*/  ISETP.GE.OR P5, PT, R3, R242, !P3 ;  /* 0x000000f20300720c */ /* 0x000fe20005fa6670 */
[----:B------:R-:W-:Y:S01]  /*20bc0*/  IMAD.IADD R3, R237, 0x1, -R3 ;  /* 0x00000001ed037824 */ /* 0x000fe200078e0a03 */
[----:B------:R-:W-:Y:S02]  /*20bd0*/  IABS R6, R9 ;  /* 0x0000000900067213 */ /* 0x000fe40000000000 */
[----:B------:R-:W-:Y:S03]  /*20be0*/  I2FP.F32.S32 R7, R7 ;  /* 0x0000000700077245 */ /* 0x000fe60000201400 */
[----:B------:R2:W4:Y:S01]  /*20bf0*/  MUFU.TANH R13, R81 ;  /* 0x00000051000d7308 */ /* 0x0005220000002400 */
[C---:B------:R-:W-:Y:S02]  /*20c00*/  ISETP.GE.OR P2, PT, R2.reuse, R240, !P2 ;  /* 0x000000f00200720c */ /* 0x040fe40005746670 */
[C---:B------:R-:W-:Y:S01]  /*20c10*/  ISETP.GE.OR P4, PT, R2.reuse, R243, !P4 ;  /* 0x000000f30200720c */ /* 0x040fe20006786670 */
[----:B------:R-:W-:Y:S01]  /*20c20*/  FFMA.FTZ R18, R7, -UR19, R18 ;  /* 0x8000001307127c23 */ /* 0x000fe20008010012 */
[----:B------:R-:W-:Y:S01]  /*20c30*/  ISETP.GE.OR P0, PT, R2, R242, !P0 ;  /* 0x000000f20200720c */ /* 0x000fe20004706670 */
[----:B------:R-:W-:Y:S01]  /*20c40*/  IMAD.IADD R2, R237, 0x1, -R2 ;  /* 0x00000001ed027824 */ /* 0x000fe200078e0a02 */
[----:B------:R-:W-:Y:S03]  /*20c50*/  I2FP.F32.S32 R6, R6 ;  /* 0x0000000600067245 */ /* 0x000fe60000201400 */
[----:B------:R4:W-:Y:S01]  /*20c60*/  MUFU.TANH R17, R87 ;  /* 0x0000005700117308 */ /* 0x0009e20000002400 */
[----:B------:R-:W-:Y:S01]  /*20c70*/  IABS R3, R3 ;  /* 0x0000000300037213 */ /* 0x000fe20000000000 */
[----:B-1----:R-:W-:Y:S01]  /*20c80*/  IMAD.MOV.U32 R83, RZ, RZ, R75 ;  /* 0x000000ffff537224 */ /* 0x002fe200078e004b */
[----:B------:R-:W-:Y:S01]  /*20c90*/  IABS R7, R2 ;  /* 0x0000000200077213 */ /* 0x000fe20000000000 */
[----:B------:R-:W-:Y:S01]  /*20ca0*/  FFMA.FTZ R19, R6, -UR19, R19 ;  /* 0x8000001306137c23 */ /* 0x000fe20008010013 */
[----:B------:R-:W-:Y:S01]  /*20cb0*/  I2FP.F32.S32 R3, R3 ;  /* 0x0000000300037245 */ /* 0x000fe20000201400 */
[----:B------:R-:W-:Y:S01]  /*20cc0*/  IMAD.MOV.U32 R75, RZ, RZ, R61 ;  /* 0x000000ffff4b7224 */ /* 0x000fe200078e003d */
[----:B------:R-:W-:Y:S01]  /*20cd0*/  IABS R6, R4 ;  /* 0x0000000400067213 */ /* 0x000fe20000000000 */
[----:B------:R-:W-:Y:S01]  /*20ce0*/  IMAD.MOV.U32 R61, RZ, RZ, R203 ;  /* 0x000000ffff3d7224 */ /* 0x000fe200078e00cb */
[----:B------:R-:W-:Y:S01]  /*20cf0*/  IABS R8, R5 ;  /* 0x0000000500087213 */ /* 0x000fe20000000000 */
[----:B--2---:R-:W-:Y:S01]  /*20d00*/  IMAD.MOV.U32 R81, RZ, RZ, R22 ;  /* 0x000000ffff517224 */ /* 0x004fe200078e0016 */
[----:B------:R-:W-:Y:S01]  /*20d10*/  I2FP.F32.S32 R7, R7 ;  /* 0x0000000700077245 */ /* 0x000fe20000201400 */
[----:B---3--:R-:W-:Y:S01]  /*20d20*/  FFMA.FTZ R12, R3, -UR19, R12 ;  /* 0x80000013030c7c23 */ /* 0x008fe2000801000c */
[----:B------:R-:W-:Y:S01]  /*20d30*/  I2FP.F32.S32 R6, R6 ;  /* 0x0000000600067245 */ /* 0x000fe20000201400 */
[----:B------:R-:W-:Y:S01]  /*20d40*/  VIADD R3, R0, 0x50 ;  /* 0x0000005000037836 */ /* 0x000fe20000000000 */
[----:B------:R-:W-:Y:S01]  /*20d50*/  MOV R2, R8 ;  /* 0x0000000800027202 */ /* 0x000fe20000000f00 */
[----:B------:R-:W1:Y:S01]  /*20d60*/  MUFU.TANH R5, R84 ;  /* 0x0000005400057308 */ /* 0x000e620000002400 */
[----:B------:R-:W-:Y:S01]  /*20d70*/  LOP3.LUT R231, R231, 0xfffffffd, RZ, 0xc0, !PT ;  /* 0xfffffffde7e77812 */ /* 0x000fe200078ec0ff */
[----:B----4-:R-:W-:Y:S01]  /*20d80*/  FFMA.FTZ R11, R7, -UR19, R11 ;  /* 0x80000013070b7c23 */ /* 0x010fe2000801000b */
[----:B------:R-:W-:Y:S01]  /*20d90*/  I2FP.F32.S32 R2, R2 ;  /* 0x0000000200027245 */ /* 0x000fe20000201400 */
[----:B------:R-:W-:Y:S01]  /*20da0*/  IMAD.IADD R7, R236, 0x1, -R3 ;  /* 0x00000001ec077824 */ /* 0x000fe200078e0a03 */
[----:B------:R-:W-:Y:S01]  /*20db0*/  ISETP.GE.AND P3, PT, R3, R234, PT ;  /* 0x000000ea0300720c */ /* 0x000fe20003f66270 */
[----:B------:R-:W-:Y:S01]  /*20dc0*/  FFMA.FTZ R13, R6, -UR19, R13 ;  /* 0x80000013060d7c23 */ /* 0x000fe2000801000d */
[----:B------:R-:W-:Y:S03]  /*20dd0*/  IADD3 R6, R237, -R3, RZ ;  /* 0x80000003ed067210 */ /* 0x000fe60007ffe0ff */
[----:B------:R2:W3:Y:S01]  /*20de0*/  MUFU.TANH R4, R86 ;  /* 0x0000005600047308 */ /* 0x0004e20000002400 */
[----:B------:R-:W-:Y:S01]  /*20df0*/  IABS R9, R7 ;  /* 0x0000000700097213 */ /* 0x000fe20000000000 */
[----:B------:R-:W-:Y:S01]  /*20e00*/  IMAD.MOV.U32 R87, RZ, RZ, R80 ;  /* 0x000000ffff577224 */ /* 0x000fe200078e0050 */
[----:B------:R-:W-:Y:S01]  /*20e10*/  IABS R6, R6 ;  /* 0x0000000600067213 */ /* 0x000fe20000000000 */
[----:B------:R-:W-:Y:S01]  /*20e20*/  FFMA.FTZ R14, R2, -UR19, R14 ;  /* 0x80000013020e7c23 */ /* 0x000fe2000801000e */
[----:B------:R-:W-:Y:S01]  /*20e30*/  I2FP.F32.S32 R9, R9 ;  /* 0x0000000900097245 */ /* 0x000fe20000201400 */
[----:B------:R-:W-:Y:S01]  /*20e40*/  VIADD R2, R0, 0x51 ;  /* 0x0000005100027836 */ /* 0x000fe20000000000 */
[----:B------:R-:W-:Y:S01]  /*20e50*/  I2FP.F32.S32 R6, R6 ;  /* 0x0000000600067245 */ /* 0x000fe20000201400 */
[----:B------:R-:W-:Y:S01]  /*20e60*/  IMAD.MOV.U32 R80, RZ, RZ, R205 ;  /* 0x000000ffff507224 */ /* 0x000fe200078e00cd */
[----:B------:R-:W-:Y:S01]  /*20e70*/  FSEL R250, R19, -INF , !P1 ;  /* 0xff80000013fa7808 */ /* 0x000fe20004800000 */
[--C-:B------:R-:W-:Y:S01]  /*20e80*/  IMAD.IADD R8, R236, 0x1, -R2.reuse ;  /* 0x00000001ec087824 */ /* 0x100fe200078e0a02 */
[----:B------:R-:W-:Y:S01]  /*20e90*/  @P0 LOP3.LUT R231, R231, 0x2, RZ, 0xfc, !PT ;  /* 0x00000002e7e70812 */ /* 0x000fe200078efcff */
[----:B------:R-:W-:Y:S01]  /*20ea0*/  MUFU.TANH R19, R94 ;  /* 0x0000005e00137308 */ /* 0x000fe20000002400 */
[----:B------:R-:W-:Y:S01]  /*20eb0*/  ISETP.GE.AND P1, PT, R3, R235, PT ;  /* 0x000000eb0300720c */ /* 0x000fe20003f26270 */
[----:B-1----:R-:W-:Y:S01]  /*20ec0*/  FFMA.FTZ R5, R9, -UR19, R5 ;  /* 0x8000001309057c23 */ /* 0x002fe20008010005 */
[----:B------:R-:W-:Y:S01]  /*20ed0*/  ISETP.GE.AND P0, PT, R3, R233, PT ;  /* 0x000000e90300720c */ /* 0x000fe20003f06270 */
[----:B------:R-:W-:Y:S01]  /*20ee0*/  IMAD.IADD R10, R237, 0x1, -R2 ;  /* 0x00000001ed0a7824 */ /* 0x000fe200078e0a02 */
[----:B------:R-:W-:Y:S01]  /*20ef0*/  FSEL R36, R13, -INF , !P4 ;  /* 0xff8000000d247808 */ /* 0x000fe20006000000 */
[----:B--2---:R-:W-:Y:S01]  /*20f00*/  IMAD.MOV.U32 R86, RZ, RZ, R82 ;  /* 0x000000ffff567224 */ /* 0x004fe200078e0052 */
[C---:B------:R-:W-:Y:S01]  /*20f10*/  ISETP.GE.OR P4, PT, R3.reuse, R241, !P3 ;  /* 0x000000f10300720c */ /* 0x040fe20005f86670 */
[----:B------:R-:W-:Y:S01]  /*20f20*/  IMAD.MOV.U32 R82, RZ, RZ, R63 ;  /* 0x000000ffff527224 */ /* 0x000fe200078e003f */
[C---:B------:R-:W-:Y:S01]  /*20f30*/  ISETP.GE.OR P1, PT, R3.reuse, R243, !P1 ;  /* 0x000000f30300720c */ /* 0x040fe20004f26670 */
[----:B---3--:R-:W-:Y:S01]  /*20f40*/  FFMA.FTZ R4, R6, -UR19, R4 ;  /* 0x8000001306047c23 */ /* 0x008fe20008010004 */
[----:B------:R-:W-:Y:S01]  /*20f50*/  IABS R8, R8 ;  /* 0x0000000800087213 */ /* 0x000fe20000000000 */
[----:B------:R-:W1:Y:S01]  /*20f60*/  MUFU.TANH R13, R91 ;  /* 0x0000005b000d7308 */ /* 0x000e620000002400 */
[----:B------:R-:W-:Y:S02]  /*20f70*/  ISETP.GE.OR P0, PT, R3, R242, !P0 ;  /* 0x000000f20300720c */ /* 0x000fe40004706670 */
[----:B------:R-:W-:Y:S02]  /*20f80*/  FSEL R249, R18, -INF , !P2 ;  /* 0xff80000012f97808 */ /* 0x000fe40005000000 */
[----:B------:R-:W-:Y:S02]  /*20f90*/  LOP3.LUT P2, RZ, R231, 0x2, RZ, 0xc0, !PT ;  /* 0x00000002e7ff7812 */ /* 0x000fe4000784c0ff */
[----:B------:R-:W-:Y:S01]  /*20fa0*/  FSEL R37, R14, -INF , !P6 ;  /* 0xff8000000e257808 */ /* 0x000fe20007000000 */
[----:B------:R2:W-:Y:S01]  /*20fb0*/  STL [R1+0x4], R249 ;  /* 0x000004f901007387 */ /* 0x0005e20000100800 */
[----:B------:R-:W-:Y:S01]  /*20fc0*/  FSEL R35, R5, -INF , !P1 ;  /* 0xff80000005237808 */ /* 0x000fe20004800000 */
[----:B------:R-:W-:Y:S01]  /*20fd0*/  IMAD.IADD R5, R238, 0x1, -R3 ;  /* 0x00000001ee057824 */ /* 0x000fe200078e0a03 */
[----:B------:R-:W-:Y:S01]  /*20fe0*/  I2FP.F32.S32 R8, R8 ;  /* 0x0000000800087245 */ /* 0x000fe20000201400 */
[----:B------:R-:W-:Y:S01]  /*20ff0*/  MUFU.TANH R18, R95 ;  /* 0x0000005f00127308 */ /* 0x000fe20000002400 */
[----:B------:R-:W-:Y:S02]  /*21000*/  ISETP.GE.AND P6, PT, R3, R232, PT ;  /* 0x000000e80300720c */ /* 0x000fe40003fc6270 */
[----:B------:R-:W-:Y:S01]  /*21010*/  FSEL R38, R4, -INF , !P0 ;  /* 0xff80000004267808 */ /* 0x000fe20004000000 */
[----:B------:R-:W-:Y:S01]  /*21020*/  IMAD.IADD R4, R238, 0x1, -R2 ;  /* 0x00000001ee047824 */ /* 0x000fe200078e0a02 */
[----:B------:R-:W-:Y:S01]  /*21030*/  FSEL R39, R11, -INF , !P2 ;  /* 0xff8000000b277808 */ /* 0x000fe20005000000 */
[----:B------:R-:W-:Y:S01]  /*21040*/  FFMA.FTZ R20, R8, -UR19, R20 ;  /* 0x8000001308147c23 */ /* 0x000fe20008010014 */
[----:B------:R-:W-:Y:S03]  /*21050*/  LOP3.LUT R231, R231, 0xfffffffe, RZ, 0xc0, !PT ;  /* 0xfffffffee7e77812 */ /* 0x000fe600078ec0ff */
[----:B------:R-:W-:Y:S01]  /*21060*/  MUFU.TANH R14, R96 ;  /* 0x00000060000e7308 */ /* 0x000fe20000002400 */
[----:B------:R-:W-:Y:S02]  /*21070*/  FSEL R40, R12, -INF , !P5 ;  /* 0xff8000000c287808 */ /* 0x000fe40006800000 */
[C---:B------:R-:W-:Y:S02]  /*21080*/  ISETP.GE.AND P2, PT, R2.reuse, R233, PT ;  /* 0x000000e90200720c */ /* 0x040fe40003f46270 */
[----:B------:R-:W-:Y:S02]  /*21090*/  IABS R7, R10 ;  /* 0x0000000a00077213 */ /* 0x000fe40000000000 */
[C---:B------:R-:W-:Y:S03]  /*210a0*/  ISETP.GE.AND P5, PT, R2.reuse, R235, PT ;  /* 0x000000eb0200720c */ /* 0x040fe60003fa6270 */
[----:B------:R-:W3:Y:S01]  /*210b0*/  MUFU.TANH R12, R90 ;  /* 0x0000005a000c7308 */ /* 0x000ee20000002400 */
[C---:B------:R-:W-:Y:S02]  /*210c0*/  ISETP.GE.AND P1, PT, R2.reuse, R234, PT ;  /* 0x000000ea0200720c */ /* 0x040fe40003f26270 */
[C---:B------:R-:W-:Y:S02]  /*210d0*/  ISETP.GE.AND P0, PT, R2.reuse, R232, PT ;  /* 0x000000e80200720c */ /* 0x040fe40003f06270 */
[----:B------:R-:W-:Y:S02]  /*210e0*/  ISETP.GE.OR P3, PT, R3, R240, !P6 ;  /* 0x000000f00300720c */ /* 0x000fe40007766670 */
[----:B------:R-:W-:Y:S02]  /*210f0*/  IADD3 R3, R239, -R3, RZ ;  /* 0x80000003ef037210 */ /* 0x000fe40007ffe0ff */
[----:B------:R-:W-:Y:S02]  /*21100*/  IABS R5, R5 ;  /* 0x0000000500057213 */ /* 0x000fe40000000000 */
[----:B------:R-:W-:Y:S02]  /*21110*/  IABS R8, R4 ;  /* 0x0000000400087213 */ /* 0x000fe40000000000 */
[----:B------:R-:W-:Y:S01]  /*21120*/  @P4 LOP3.LUT R231, R231, 0x1, RZ, 0xfc, !PT ;  /* 0x00000001e7e74812 */ /* 0x000fe200078efcff */
[----:B------:R-:W-:Y:S01]  /*21130*/  IMAD.MOV.U32 R4, RZ, RZ, R5 ;  /* 0x000000ffff047224 */ /* 0x000fe200078e0005 */
[C---:B------:R-:W-:Y:S01]  /*21140*/  ISETP.GE.OR P4, PT, R2.reuse, R242, !P2 ;  /* 0x000000f20200720c */ /* 0x040fe20005786670 */
[----:B------:R4:W2:Y:S01]  /*21150*/  MUFU.TANH R5, R92 ;  /* 0x0000005c00057308 */ /* 0x0008a20000002400 */
[----:B------:R-:W-:Y:S02]  /*21160*/  I2FP.F32.S32 R7, R7 ;  /* 0x0000000700077245 */ /* 0x000fe40000201400 */
[C---:B------:R-:W-:Y:S02]  /*21170*/  ISETP.GE.OR P6, PT, R2.reuse, R240, !P0 ;  /* 0x000000f00200720c */ /* 0x040fe400047c6670 */
[C---:B------:R-:W-:Y:S01]  /*21180*/  ISETP.GE.OR P5, PT, R2.reuse, R243, !P5 ;  /* 0x000000f30200720c */ /* 0x040fe20006fa6670 */
[----:B------:R-:W-:Y:S01]  /*21190*/  FFMA.FTZ R17, R7, -UR19, R17 ;  /* 0x8000001307117c23 */ /* 0x000fe20008010011 */
[----:B------:R-:W-:Y:S01]  /*211a0*/  ISETP.GE.OR P2, PT, R2, R241, !P1 ;  /* 0x000000f10200720c */ /* 0x000fe20004f46670 */
[----:B------:R-:W-:Y:S01]  /*211b0*/  IMAD.IADD R2, R239, 0x1, -R2 ;  /* 0x00000001ef027824 */ /* 0x000fe200078e0a02 */
[----:B------:R-:W-:Y:S02]  /*211c0*/  IABS R6, R3 ;  /* 0x0000000300067213 */ /* 0x000fe40000000000 */
[----:B------:R-:W-:Y:S02]  /*211d0*/  MOV R3, R8 ;  /* 0x0000000800037202 */ /* 0x000fe40000000f00 */
[----:B------:R-:W-:Y:S02]  /*211e0*/  IABS R7, R2 ;  /* 0x0000000200077213 */ /* 0x000fe40000000000 */
[----:B------:R-:W-:Y:S02]  /*211f0*/  I2FP.F32.S32 R3, R3 ;  /* 0x0000000300037245 */ /* 0x000fe40000201400 */
[----:B------:R-:W-:Y:S01]  /*21200*/  I2FP.F32.S32 R2, R4 ;  /* 0x0000000400027245 */ /* 0x000fe20000201400 */
[----:B----4-:R-:W-:Y:S01]  /*21210*/  IMAD.MOV.U32 R92, RZ, RZ, R79 ;  /* 0x000000ffff5c7224 */ /* 0x010fe200078e004f */
[----:B------:R-:W4:Y:S01]  /*21220*/  MUFU.TANH R4, R93 ;  /* 0x0000005d00047308 */ /* 0x000f220000002400 */
[----:B------:R-:W-:Y:S01]  /*21230*/  I2FP.F32.S32 R7, R7 ;  /* 0x0000000700077245 */ /* 0x000fe20000201400 */
[----:B------:R-:W-:Y:S01]  /*21240*/  FFMA.FTZ R15, R3, -UR19, R15 ;  /* 0x80000013030f7c23 */ /* 0x000fe2000801000f */
[----:B------:R-:W-:Y:S01]  /*21250*/  I2FP.F32.S32 R6, R6 ;  /* 0x0000000600067245 */ /* 0x000fe20000201400 */
[----:B------:R-:W-:Y:S02]  /*21260*/  VIADD R3, R0, 0x58 ;  /* 0x0000005800037836 */ /* 0x000fe40000000000 */
[----:B------:R-:W-:Y:S01]  /*21270*/  FFMA.FTZ R16, R2, -UR19, R16 ;  /* 0x8000001302107c23 */ /* 0x000fe20008010010 */
[----:B------:R-:W-:Y:S02]  /*21280*/  VIADD R2, R0, 0x59 ;  /* 0x0000005900027836 */ /* 0x000fe40000000000 */
[----:B-1----:R-:W-:Y:S01]  /*21290*/  FFMA.FTZ R13, R7, -UR19, R13 ;  /* 0x80000013070d7c23 */ /* 0x002fe2000801000d */
[--C-:B------:R-:W-:Y:S02]  /*212a0*/  IMAD.IADD R7, R238, 0x1, -R3.reuse ;  /* 0x00000001ee077824 */ /* 0x100fe400078e0a03 */
[----:B---3--:R-:W-:Y:S01]  /*212b0*/  FFMA.FTZ R12, R6, -UR19, R12 ;  /* 0x80000013060c7c23 */ /* 0x008fe2000801000c */
[----:B------:R-:W-:Y:S01]  /*212c0*/  FSEL R33, R20, -INF , !P5 ;  /* 0xff80000014217808 */ /* 0x000fe20006800000 */
[C---:B------:R-:W-:Y:S01]  /*212d0*/  IMAD.IADD R11, R239.reuse, 0x1, -R2 ;  /* 0x00000001ef0b7824 */ /* 0x040fe200078e0a02 */
[----:B------:R-:W-:Y:S01]  /*212e0*/  IADD3 R6, R238, -R2, RZ ;  /* 0x80000002ee067210 */ /* 0x000fe20007ffe0ff */
[----:B------:R-:W-:Y:S01]  /*212f0*/  IMAD.IADD R9, R239, 0x1, -R3 ;  /* 0x00000001ef097824 */ /* 0x000fe200078e0a03 */
[----:B------:R-:W-:Y:S01]  /*21300*/  IABS R10, R7 ;  /* 0x00000007000a7213 */ /* 0x000fe20000000000 */
[----:B------:R-:W-:Y:S01]  /*21310*/  IMAD.MOV.U32 R79, RZ, RZ, R60 ;  /* 0x000000ffff4f7224 */ /* 0x000fe200078e003c */
[----:B------:R-:W-:Y:S02]  /*21320*/  IABS R8, R6 ;  /* 0x0000000600087213 */ /* 0x000fe40000000000 */
[----:B------:R-:W-:Y:S02]  /*21330*/  I2FP.F32.S32 R10, R10 ;  /* 0x0000000a000a7245 */ /* 0x000fe40000201400 */
[----:B------:R-:W-:Y:S02]  /*21340*/  I2FP.F32.S32 R8, R8 ;  /* 0x0000000800087245 */ /* 0x000fe40000201400 */
[-C--:B------:R-:W-:Y:S01]  /*21350*/  ISETP.GE.AND P1, PT, R3, R234.reuse, PT ;  /* 0x000000ea0300720c */ /* 0x080fe20003f26270 */
[----:B--2---:R-:W-:Y:S01]  /*21360*/  FFMA.FTZ R5, R10, -UR19, R5 ;  /* 0x800000130a057c23 */ /* 0x004fe20008010005 */
[----:B------:R-:W-:Y:S01]  /*21370*/  LOP3.LUT P5, RZ, R231, 0x1, RZ, 0xc0, !PT ;  /* 0x00000001e7ff7812 */ /* 0x000fe200078ac0ff */
[----:B----4-:R-:W-:Y:S01]  /*21380*/  FFMA.FTZ R4, R8, -UR19, R4 ;  /* 0x8000001308047c23 */ /* 0x010fe20008010004 */
[----:B------:R-:W-:Y:S02]  /*21390*/  ISETP.GE.AND P0, PT, R2, R234, PT ;  /* 0x000000ea0200720c */ /* 0x000fe40003f06270 */
[----:B------:R-:W-:Y:S02]  /*213a0*/  MOV R64, R219 ;  /* 0x000000db00407202 */ /* 0x000fe40000000f00 */
[-C--:B------:R-:W-:Y:S02]  /*213b0*/  ISETP.GE.OR P1, PT, R3, R241.reuse, !P1 ;  /* 0x000000f10300720c */ /* 0x080fe40004f26670 */
[----:B------:R-:W-:Y:S02]  /*213c0*/  FSEL R73, R16, -INF , !P5 ;  /* 0xff80000010497808 */ /* 0x000fe40006800000 */
[----:B------:R-:W-:Y:S01]  /*213d0*/  MUFU.TANH R16, R103 ;  /* 0x0000006700107308 */ /* 0x000fe20000002400 */
[----:B------:R-:W-:Y:S02]  /*213e0*/  FSEL R225, R12, -INF , !P3 ;  /* 0xff8000000ce17808 */ /* 0x000fe40005800000 */
[----:B------:R-:W-:Y:S02]  /*213f0*/  FSEL R219, R13, -INF , !P6 ;  /* 0xff8000000ddb7808 */ /* 0x000fe40007000000 */
[----:B------:R-:W-:Y:S02]  /*21400*/  ISETP.GE.OR P0, PT, R2, R241, !P0 ;  /* 0x000000f10200720c */ /* 0x000fe40004706670 */
[C---:B------:R-:W-:Y:S03]  /*21410*/  ISETP.GE.AND P5, PT, R3.reuse, R232, PT ;  /* 0x000000e80300720c */ /* 0x040fe60003fa6270 */
[----:B------:R-:W1:Y:S01]  /*21420*/  MUFU.TANH R12, R98 ;  /* 0x00000062000c7308 */ /* 0x000e620000002400 */
[C---:B------:R-:W-:Y:S02]  /*21430*/  ISETP.GE.AND P3, PT, R3.reuse, R233, PT ;  /* 0x000000e90300720c */ /* 0x040fe40003f66270 */
[----:B------:R-:W-:Y:S02]  /*21440*/  ISETP.GE.AND P6, PT, R3, R235, PT ;  /* 0x000000eb0300720c */ /* 0x000fe40003fc6270 */
[----:B------:R-:W-:Y:S02]  /*21450*/  MOV R70, R224 ;  /* 0x000000e000467202 */ /* 0x000fe40000000f00 */
[----:B------:R-:W-:Y:S03]  /*21460*/  FSEL R224, R5, -INF , !P1 ;  /* 0xff80000005e07808 */ /* 0x000fe60004800000 */
[----:B------:R-:W-:Y:S01]  /*21470*/  MUFU.TANH R13, R97 ;  /* 0x00000061000d7308 */ /* 0x000fe20000002400 */
[----:B------:R-:W-:Y:S01]  /*21480*/  FSEL R222, R4, -INF , !P0 ;  /* 0xff80000004de7808 */ /* 0x000fe20004000000 */
[C---:B------:R-:W-:Y:S01]  /*21490*/  IMAD.IADD R5, R236.reuse, 0x1, -R3 ;  /* 0x00000001ec057824 */ /* 0x040fe200078e0a03 */
[----:B------:R-:W-:Y:S01]  /*214a0*/  ISETP.GE.OR P1, PT, R3, R240, !P5 ;  /* 0x000000f00300720c */ /* 0x000fe20006f26670 */
[----:B------:R-:W-:Y:S01]  /*214b0*/  IMAD.IADD R4, R236, 0x1, -R2 ;  /* 0x00000001ec047824 */ /* 0x000fe200078e0a02 */
[----:B------:R-:W-:Y:S02]  /*214c0*/  FSEL R34, R17, -INF , !P4 ;  /* 0xff80000011227808 */ /* 0x000fe40006000000 */
[----:B------:R-:W-:Y:S03]  /*214d0*/  FSEL R78, R15, -INF , !P2 ;  /* 0xff8000000f4e7808 */ /* 0x000fe60005000000 */
[----:B------:R-:W-:Y:S01]  /*214e0*/  MUFU.TANH R17, R101 ;  /* 0x0000006500117308 */ /* 0x000fe20000002400 */
[C---:B------:R-:W-:Y:S02]  /*214f0*/  ISETP.GE.AND P2, PT, R2.reuse, R232, PT ;  /* 0x000000e80200720c */ /* 0x040fe40003f46270 */
[----:B------:R-:W-:Y:S01]  /*21500*/  IABS R7, R11 ;  /* 0x0000000b00077213 */ /* 0x000fe20000000000 */
[----:B------:R-:W-:Y:S01]  /*21510*/  IMAD.MOV.U32 R127, RZ, RZ, R78 ;  /* 0x000000ffff7f7224 */ /* 0x000fe200078e004e */
[C---:B------:R-:W-:Y:S02]  /*21520*/  ISETP.GE.OR P6, PT, R3.reuse, R243, !P6 ;  /* 0x000000f30300720c */ /* 0x040fe400077c6670 */
[----:B------:R-:W-:Y:S03]  /*21530*/  ISETP.GE.OR P5, PT, R3, R242, !P3 ;  /* 0x000000f20300720c */ /* 0x000fe60005fa6670 */
[----:B------:R-:W2:Y:S01]  /*21540*/  MUFU.TANH R11, R99 ;  /* 0x00000063000b7308 */ /* 0x000ea20000002400 */
[C---:B------:R-:W-:Y:S02]  /*21550*/  ISETP.GE.AND P4, PT, R2.reuse, R235, PT ;  /* 0x000000eb0200720c */ /* 0x040fe40003f86270 */
[C---:B------:R-:W-:Y:S02]  /*21560*/  ISETP.GE.AND P0, PT, R2.reuse, R233, PT ;  /* 0x000000e90200720c */ /* 0x040fe40003f06270 */
[----:B------:R-:W-:Y:S02]  /*21570*/  IABS R6, R9 ;  /* 0x0000000900067213 */ /* 0x000fe40000000000 */
[C---:B------:R-:W-:Y:S03]  /*21580*/  IADD3 R3, R237.reuse, -R3, RZ ;  /* 0x80000003ed037210 */ /* 0x040fe60007ffe0ff */
[----:B------:R-:W-:Y:S01]  /*21590*/  MUFU.TANH R15, R104 ;  /* 0x00000068000f7308 */ /* 0x000fe20000002400 */
[C---:B------:R-:W-:Y:S02]  /*215a0*/  ISETP.GE.OR P2, PT, R2.reuse, R240, !P2 ;  /* 0x000000f00200720c */ /* 0x040fe40005746670 */
[----:B------:R-:W-:Y:S02]  /*215b0*/  I2FP.F32.S32 R7, R7 ;  /* 0x0000000700077245 */ /* 0x000fe40000201400 */
[C---:B------:R-:W-:Y:S02]  /*215c0*/  ISETP.GE.OR P4, PT, R2.reuse, R243, !P4 ;  /* 0x000000f30200720c */ /* 0x040fe40006786670 */
[----:B------:R-:W-:Y:S01]  /*215d0*/  ISETP.GE.OR P0, PT, R2, R242, !P0 ;  /* 0x000000f20200720c */ /* 0x000fe20004706670 */
[----:B------:R-:W-:Y:S01]  /*215e0*/  IMAD.IADD R2, R237, 0x1, -R2 ;  /* 0x00000001ed027824 */ /* 0x000fe200078e0a02 */
[----:B------:R-:W-:Y:S01]  /*215f0*/  I2FP.F32.S32 R6, R6 ;  /* 0x0000000600067245 */ /* 0x000fe20000201400 */
[----:B------:R-:W-:Y:S01]  /*21600*/  FFMA.FTZ R18, R7, -UR19, R18 ;  /* 0x8000001307127c23 */ /* 0x000fe20008010012 */
[----:B------:R-:W-:Y:S02]  /*21610*/  IABS R3, R3 ;  /* 0x0000000300037213 */ /* 0x000fe40000000000 */
[----:B------:R-:W-:Y:S01]  /*21620*/  IABS R8, R5 ;  /* 0x0000000500087213 */ /* 0x000fe20000000000 */
[----:B------:R-:W-:Y:S01]  /*21630*/  FFMA.FTZ R19, R6, -UR19, R19 ;  /* 0x8000001306137c23 */ /* 0x000fe20008010013 */
[----:B------:R-:W3:Y:S01]  /*21640*/  MUFU.TANH R5, R100 ;  /* 0x0000006400057308 */ /* 0x000ee20000002400 */
[----:B------:R-:W-:Y:S02]  /*21650*/  I2FP.F32.S32 R3, R3 ;  /* 0x0000000300037245 */ /* 0x000fe40000201400 */
[----:B------:R-:W-:Y:S01]  /*21660*/  IABS R7, R2 ;  /* 0x0000000200077213 */ /* 0x000fe20000000000 */
[----:B------:R-:W-:Y:S01]  /*21670*/  IMAD.MOV.U32 R2, RZ, RZ, R8 ;  /* 0x000000ffff027224 */ /* 0x000fe200078e0008 */
[----:B------:R-:W-:Y:S01]  /*21680*/  IABS R6, R4 ;  /* 0x0000000400067213 */ /* 0x000fe20000000000 */
[----:B-1----:R-:W-:Y:S01]  /*21690*/  FFMA.FTZ R12, R3, -UR19, R12 ;  /* 0x80000013030c7c23 */ /* 0x002fe2000801000c */
[----:B------:R-:W-:Y:S03]  /*216a0*/  I2FP.F32.S32 R7, R7 ;  /* 0x0000000700077245 */ /* 0x000fe60000201400 */
[----:B------:R1:W4:Y:S01]  /*216b0*/  MUFU.TANH R4, R102 ;  /* 0x0000006600047308 */ /* 0x0003220000002400 */
[----:B------:R-:W-:Y:S02]  /*216c0*/  IADD3 R3, R0, 0x60, RZ ;  /* 0x0000006000037810 */ /* 0x000fe40007ffe0ff */
[----:B------:R-:W-:Y:S01]  /*216d0*/  I2FP.F32.S32 R6, R6 ;  /* 0x0000000600067245 */ /* 0x000fe20000201400 */
[----:B--2---:R-:W-:Y:S01]  /*216e0*/  FFMA.FTZ R11, R7, -UR19, R11 ;  /* 0x80000013070b7c23 */ /* 0x004fe2000801000b */
[----:B------:R-:W-:Y:S01]  /*216f0*/  I2FP.F32.S32 R2, R2 ;  /* 0x0000000200027245 */ /* 0x000fe20000201400 */
[----:B------:R-:W-:Y:S01]  /*21700*/  IMAD.IADD R7, R236, 0x1, -R3 ;  /* 0x00000001ec077824 */ /* 0x000fe200078e0a03 */
[----:B------:R-:W-:Y:S01]  /*21710*/  LOP3.LUT R231, R231, 0xfffffffd, RZ, 0xc0, !PT ;  /* 0xfffffffde7e77812 */ /* 0x000fe200078ec0ff */
[----:B------:R-:W-:Y:S01]  /*21720*/  FFMA.FTZ R13, R6, -UR19, R13 ;  /* 0x80000013060d7c23 */ /* 0x000fe2000801000d */
[----:B------:R-:W-:Y:S02]  /*21730*/  IMAD.IADD R6, R237, 0x1, -R3 ;  /* 0x00000001ed067824 */ /* 0x000fe400078e0a03 */
[----:B------:R-:W-:Y:S01]  /*21740*/  FFMA.FTZ R14, R2, -UR19, R14 ;  /* 0x80000013020e7c23 */ /* 0x000fe2000801000e */
[----:B------:R-:W-:Y:S01]  /*21750*/  IABS R9, R7 ;  /* 0x0000000700097213 */ /* 0x000fe20000000000 */
[----:B------:R-:W-:Y:S01]  /*21760*/  VIADD R2, R0, 0x61 ;  /* 0x0000006100027836 */ /* 0x000fe20000000000 */
[----:B------:R-:W-:Y:S02]  /*21770*/  ISETP.GE.AND P3, PT, R3, R234, PT ;  /* 0x000000ea0300720c */ /* 0x000fe40003f66270 */
[----:B------:R-:W-:Y:S01]  /*21780*/  IABS R6, R6 ;  /* 0x0000000600067213 */ /* 0x000fe20000000000 */
[----:B------:R-:W-:Y:S01]  /*21790*/  IMAD.IADD R10, R237, 0x1, -R2 ;  /* 0x00000001ed0a7824 */ /* 0x000fe200078e0a02 */
[----:B------:R-:W-:Y:S01]  /*217a0*/  I2FP.F32.S32 R9, R9 ;  /* 0x0000000900097245 */ /* 0x000fe20000201400 */
[----:B-1----:R-:W-:Y:S01]  /*217b0*/  IMAD.MOV.U32 R102, RZ, RZ, R71 ;  /* 0x000000ffff667224 */ /* 0x002fe200078e0047 */
[----:B------:R-:W-:Y:S02]  /*217c0*/  FSEL R226, R19, -INF , !P1 ;  /* 0xff80000013e27808 */ /* 0x000fe40004800000 */
[----:B------:R-:W-:Y:S01]  /*217d0*/  I2FP.F32.S32 R6, R6 ;  /* 0x0000000600067245 */ /* 0x000fe20000201400 */
[----:B---3--:R-:W-:Y:S01]  /*217e0*/  FFMA.FTZ R5, R9, -UR19, R5 ;  /* 0x8000001309057c23 */ /* 0x008fe20008010005 */
[----:B------:R-:W-:Y:S01]  /*217f0*/  IADD3 R8, R236, -R2, RZ ;  /* 0x80000002ec087210 */ /* 0x000fe20007ffe0ff */
[----:B------:R1:W-:Y:S01]  /*21800*/  STL [R1], R226 ;  /* 0x000000e201007387 */ /* 0x0003e20000100800 */
[----:B------:R-:W-:Y:S01]  /*21810*/  ISETP.GE.AND P1, PT, R3, R235, PT ;  /* 0x000000eb0300720c */ /* 0x000fe20003f26270 */
[----:B----4-:R-:W-:Y:S01]  /*21820*/  FFMA.FTZ R4, R6, -UR19, R4 ;  /* 0x8000001306047c23 */ /* 0x010fe20008010004 */
[----:B------:R-:W-:Y:S01]  /*21830*/  @P0 LOP3.LUT R231, R231, 0x2, RZ, 0xfc, !PT ;  /* 0x00000002e7e70812 */ /* 0x000fe200078efcff */
[----:B------:R-:W-:Y:S01]  /*21840*/  STL [R1+0x118], R238 ;  /* 0x000118ee01007387 */ /* 0x000fe20000100800 */
[----:B------:R-:W-:Y:S02]  /*21850*/  FSEL R28, R13, -INF , !P4 ;  /* 0xff8000000d1c7808 */ /* 0x000fe40006000000 */
[----:B------:R-:W-:Y:S01]  /*21860*/  MUFU.TANH R13, R106 ;  /* 0x0000006a000d7308 */ /* 0x000fe20000002400 */
[C---:B------:R-:W-:Y:S01]  /*21870*/  ISETP.GE.AND P0, PT, R3.reuse, R233, PT ;  /* 0x000000e90300720c */ /* 0x040fe20003f06270 */
[----:B------:R-:W-:Y:S01]  /*21880*/  STL [R1+0x11c], R236 ;  /* 0x00011cec01007387 */ /* 0x000fe20000100800 */
[C---:B------:R-:W-:Y:S02]  /*21890*/  ISETP.GE.OR P4, PT, R3.reuse, R241, !P3 ;  /* 0x000000f10300720c */ /* 0x040fe40005f86670 */
[C---:B------:R-:W-:Y:S02]  /*218a0*/  ISETP.GE.OR P1, PT, R3.reuse, R243, !P1 ;  /* 0x000000f30300720c */ /* 0x040fe40004f26670 */
[----:B------:R-:W-:Y:S02]  /*218b0*/  IABS R8, R8 ;  /* 0x0000000800087213 */ /* 0x000fe40000000000 */
[----:B------:R-:W-:Y:S02]  /*218c0*/  MOV R76, R230 ;  /* 0x000000e6004c7202 */ /* 0x000fe40000000f00 */
[----:B------:R-:W-:Y:S02]  /*218d0*/  ISETP.GE.OR P0, PT, R3, R242, !P0 ;  /* 0x000000f20300720c */ /* 0x000fe40004706670 */
[----:B------:R-:W-:Y:S02]  /*218e0*/  FSEL R230, R18, -INF , !P2 ;  /* 0xff80000012e67808 */ /* 0x000fe40005000000 */
[----:B------:R-:W-:Y:S02]  /*218f0*/  FSEL R29, R14, -INF , !P6 ;  /* 0xff8000000e1d7808 */ /* 0x000fe40007000000 */
[----:B------:R-:W2:Y:S01]  /*21900*/  MUFU.TANH R14, R105 ;  /* 0x00000069000e7308 */ /* 0x000ea20000002400 */
[----:B------:R-:W-:Y:S02]  /*21910*/  LOP3.LUT P2, RZ, R231, 0x2, RZ, 0xc0, !PT ;  /* 0x00000002e7ff7812 */ /* 0x000fe4000784c0ff */
[----:B------:R-:W-:Y:S01]  /*21920*/  FSEL R27, R5, -INF , !P1 ;  /* 0xff800000051b7808 */ /* 0x000fe20004800000 */
[----:B------:R-:W-:Y:S01]  /*21930*/  IMAD.IADD R5, R238, 0x1, -R3 ;  /* 0x00000001ee057824 */ /* 0x000fe200078e0a03 */
[----:B------:R-:W-:Y:S02]  /*21940*/  ISETP.GE.AND P6, PT, R3, R232, PT ;  /* 0x000000e80300720c */ /* 0x000fe40003fc6270 */
[----:B------:R-:W-:Y:S02]  /*21950*/  I2FP.F32.S32 R8, R8 ;  /* 0x0000000800087245 */ /* 0x000fe40000201400 */
[----:B------:R-:W-:Y:S02]  /*21960*/  FSEL R30, R4, -INF , !P0 ;  /* 0xff800000041e7808 */ /* 0x000fe40004000000 */
[----:B------:R-:W-:Y:S01]  /*21970*/  IADD3 R4, R238, -R2, RZ ;  /* 0x80000002ee047210 */ /* 0x000fe20007ffe0ff */
[----:B------:R-:W-:Y:S01]  /*21980*/  FFMA.FTZ R17, R8, -UR19, R17 ;  /* 0x8000001308117c23 */ /* 0x000fe20008010011 */
[----:B------:R-:W-:Y:S02]  /*21990*/  FSEL R31, R11, -INF , !P2 ;  /* 0xff8000000b1f7808 */ /* 0x000fe40005000000 */
[----:B------:R-:W-:Y:S02]  /*219a0*/  LOP3.LUT R231, R231, 0xfffffffe, RZ, 0xc0, !PT ;  /* 0xfffffffee7e77812 */ /* 0x000fe400078ec0ff */
[----:B------:R-:W-:Y:S01]  /*219b0*/  ISETP.GE.OR P3, PT, R3, R240, !P6 ;  /* 0x000000f00300720c */ /* 0x000fe20007766670 */
[----:B------:R-:W-:Y:S01]  /*219c0*/  IMAD.IADD R3, R239, 0x1, -R3 ;  /* 0x00000001ef037824 */ /* 0x000fe200078e0a03 */
[----:B------:R-:W-:Y:S02]  /*219d0*/  FSEL R32, R12, -INF , !P5 ;  /* 0xff8000000c207808 */ /* 0x000fe40006800000 */
[----:B------:R-:W3:Y:S01]  /*219e0*/  MUFU.TANH R12, R107 ;  /* 0x0000006b000c7308 */ /* 0x000ee20000002400 */
[C---:B------:R-:W-:Y:S02]  /*219f0*/  ISETP.GE.AND P2, PT, R2.reuse, R233, PT ;  /* 0x000000e90200720c */ /* 0x040fe40003f46270 */
[C---:B------:R-:W-:Y:S02]  /*21a00*/  ISETP.GE.AND P1, PT, R2.reuse, R234, PT ;  /* 0x000000ea0200720c */ /* 0x040fe40003f26270 */
[C---:B------:R-:W-:Y:S02]  /*21a10*/  ISETP.GE.AND P0, PT, R2.reuse, R232, PT ;  /* 0x000000e80200720c */ /* 0x040fe40003f06270 */
[----:B------:R-:W-:Y:S02]  /*21a20*/  IABS R7, R10 ;  /* 0x0000000a00077213 */ /* 0x000fe40000000000 */
[C---:B------:R-:W-:Y:S02]  /*21a30*/  ISETP.GE.AND P5, PT, R2.reuse, R235, PT ;  /* 0x000000eb0200720c */ /* 0x040fe40003fa6270 */
[----:B------:R-:W-:Y:S02]  /*21a40*/  IABS R5, R5 ;  /* 0x0000000500057213 */ /* 0x000fe40000000000 */
[----:B------:R-:W-:Y:S02]  /*21a50*/  IABS R8, R4 ;  /* 0x0000000400087213 */ /* 0x000fe40000000000 */
[----:B------:R-:W-:Y:S01]  /*21a60*/  @P4 LOP3.LUT R231, R231, 0x1, RZ, 0xfc, !PT ;  /* 0x00000001e7e74812 */ /* 0x000fe200078efcff */
[----:B------:R-:W-:Y:S01]  /*21a70*/  IMAD.MOV.U32 R4, RZ, RZ, R5 ;  /* 0x000000ffff047224 */ /* 0x000fe200078e0005 */
[C---:B------:R-:W-:Y:S01]  /*21a80*/  ISETP.GE.OR P4, PT, R2.reuse, R242, !P2 ;  /* 0x000000f20200720c */ /* 0x040fe20005786670 */
[----:B------:R-:W-:Y:S01]  /*21a90*/  MUFU.TANH R5, R108 ;  /* 0x0000006c00057308 */ /* 0x000fe20000002400 */
[C---:B------:R-:W-:Y:S02]  /*21aa0*/  ISETP.GE.OR P2, PT, R2.reuse, R241, !P1 ;  /* 0x000000f10200720c */ /* 0x040fe40004f46670 */
[C---:B------:R-:W-:Y:S02]  /*21ab0*/  ISETP.GE.OR P6, PT, R2.reuse, R240, !P0 ;  /* 0x000000f00200720c */ /* 0x040fe400047c6670 */
[----:B------:R-:W-:Y:S02]  /*21ac0*/  I2FP.F32.S32 R7, R7 ;  /* 0x0000000700077245 */ /* 0x000fe40000201400 */
[----:B------:R-:W-:Y:S01]  /*21ad0*/  ISETP.GE.OR P5, PT, R2, R243, !P5 ;  /* 0x000000f30200720c */ /* 0x000fe20006fa6670 */
[----:B------:R-:W-:Y:S01]  /*21ae0*/  IMAD.IADD R2, R239, 0x1, -R2 ;  /* 0x00000001ef027824 */ /* 0x000fe200078e0a02 */
[----:B------:R-:W-:Y:S01]  /*21af0*/  IABS R6, R3 ;  /* 0x0000000300067213 */ /* 0x000fe20000000000 */
[----:B------:R-:W-:Y:S02]  /*21b00*/  IMAD.MOV.U32 R3, RZ, RZ, R8 ;  /* 0x000000ffff037224 */ /* 0x000fe400078e0008 */
[----:B------:R-:W-:Y:S01]  /*21b10*/  FFMA.FTZ R16, R7, -UR19, R16 ;  /* 0x8000001307107c23 */ /* 0x000fe20008010010 */
[----:B------:R-:W-:Y:S02]  /*21b20*/  FSEL R25, R17, -INF , !P5 ;  /* 0xff80000011197808 */ /* 0x000fe40006800000 */
[----:B------:R-:W-:Y:S01]  /*21b30*/  MUFU.TANH R17, R120 ;  /* 0x0000007800117308 */ /* 0x000fe20000002400 */
[----:B------:R-:W-:Y:S02]  /*21b40*/  IABS R7, R2 ;  /* 0x0000000200077213 */ /* 0x000fe40000000000 */
[----:B------:R-:W-:Y:S02]  /*21b50*/  I2FP.F32.S32 R3, R3 ;  /* 0x0000000300037245 */ /* 0x000fe40000201400 */
[----:B------:R-:W-:Y:S02]  /*21b60*/  I2FP.F32.S32 R2, R4 ;  /* 0x0000000400027245 */ /* 0x000fe40000201400 */
[----:B------:R-:W-:Y:S03]  /*21b70*/  I2FP.F32.S32 R6, R6 ;  /* 0x0000000600067245 */ /* 0x000fe60000201400 */
[----:B------:R4:W1:Y:S01]  /*21b80*/  MUFU.TANH R4, R109 ;  /* 0x0000006d00047308 */ /* 0x0008620000002400 */
[----:B--2---:R-:W-:Y:S01]  /*21b90*/  FFMA.FTZ R14, R3, -UR19, R14 ;  /* 0x80000013030e7c23 */ /* 0x004fe2000801000e */
[----:B------:R-:W-:Y:S01]  /*21ba0*/  I2FP.F32.S32 R7, R7 ;  /* 0x0000000700077245 */ /* 0x000fe20000201400 */
[----:B------:R-:W-:Y:S01]  /*21bb0*/  FFMA.FTZ R15, R2, -UR19, R15 ;  /* 0x80000013020f7c23 */ /* 0x000fe2000801000f */
[C---:B------:R-:W-:Y:S01]  /*21bc0*/  IADD3 R3, R0.reuse, 0x68, RZ ;  /* 0x0000006800037810 */ /* 0x040fe20007ffe0ff */
[----:B------:R-:W-:Y:S02]  /*21bd0*/  VIADD R2, R0, 0x69 ;  /* 0x0000006900027836 */ /* 0x000fe40000000000 */
[----:B------:R-:W-:Y:S01]  /*21be0*/  FFMA.FTZ R13, R6, -UR19, R13 ;  /* 0x80000013060d7c23 */ /* 0x000fe2000801000d */
[----:B---3--:R-:W-:Y:S01]  /*21bf0*/  FFMA.FTZ R12, R7, -UR19, R12 ;  /* 0x80000013070c7c23 */ /* 0x008fe2000801000c */
[----:B------:R-:W-:Y:S01]  /*21c00*/  IADD3 R9, R239, -R3, RZ ;  /* 0x80000003ef097210 */ /* 0x000fe20007ffe0ff */
[--C-:B------:R-:W-:Y:S01]  /*21c10*/  IMAD.IADD R6, R238, 0x1, -R2.reuse ;  /* 0x00000001ee067824 */ /* 0x100fe200078e0a02 */
[----:B------:R-:W-:Y:S01]  /*21c20*/  ISETP.GE.AND P0, PT, R2, R234, PT ;  /* 0x000000ea0200720c */ /* 0x000fe20003f06270 */
[----:B------:R-:W-:Y:S01]  /*21c30*/  IMAD.IADD R7, R238, 0x1, -R3 ;  /* 0x00000001ee077824 */ /* 0x000fe200078e0a03 */
[----:B------:R-:W-:Y:S01]  /*21c40*/  FSEL R217, R13, -INF , !P3 ;  /* 0xff8000000dd97808 */ /* 0x000fe20005800000 */
[----:B------:R-:W-:Y:S01]  /*21c50*/  IMAD.IADD R11, R239, 0x1, -R2 ;  /* 0x00000001ef0b7824 */ /* 0x000fe200078e0a02 */
[----:B------:R-:W-:Y:S01]  /*21c60*/  MUFU.TANH R13, R115 ;  /* 0x00000073000d7308 */ /* 0x000fe20000002400 */
[----:B------:R-:W-:Y:S02]  /*21c70*/  IABS R8, R6 ;  /* 0x0000000600087213 */ /* 0x000fe40000000000 */
[----:B------:R-:W-:Y:S01]  /*21c80*/  IABS R10, R7 ;  /* 0x00000007000a7213 */ /* 0x000fe20000000000 */
[----:B----4-:R-:W-:Y:S01]  /*21c90*/  IMAD.MOV.U32 R109, RZ, RZ, R58 ;  /* 0x000000ffff6d7224 */ /* 0x010fe200078e003a */
[C---:B------:R-:W-:Y:S02]  /*21ca0*/  ISETP.GE.AND P3, PT, R3.reuse, R232, PT ;  /* 0x000000e80300720c */ /* 0x040fe40003f66270 */
[----:B------:R-:W-:Y:S02]  /*21cb0*/  I2FP.F32.S32 R8, R8 ;  /* 0x0000000800087245 */ /* 0x000fe40000201400 */
[----:B------:R-:W-:Y:S02]  /*21cc0*/  I2FP.F32.S32 R10, R10 ;  /* 0x0000000a000a7245 */ /* 0x000fe40000201400 */
[C---:B------:R-:W-:Y:S01]  /*21cd0*/  ISETP.GE.OR P3, PT, R3.reuse, R240, !P3 ;  /* 0x000000f00300720c */ /* 0x040fe20005f66670 */
[----:B-1----:R-:W-:Y:S01]  /*21ce0*/  FFMA.FTZ R4, R8, -UR19, R4 ;  /* 0x8000001308047c23 */ /* 0x002fe20008010004 */
[----:B------:R-:W-:Y:S01]  /*21cf0*/  ISETP.GE.AND P1, PT, R3, R234, PT ;  /* 0x000000ea0300720c */ /* 0x000fe20003f26270 */
[----:B------:R-:W-:Y:S01]  /*21d00*/  FFMA.FTZ R5, R10, -UR19, R5 ;  /* 0x800000130a057c23 */ /* 0x000fe20008010005 */
[----:B------:R-:W-:Y:S01]  /*21d10*/  LOP3.LUT P5, RZ, R231, 0x1, RZ, 0xc0, !PT ;  /* 0x00000001e7ff7812 */ /* 0x000fe200078ac0ff */
[----:B------:R-:W-:Y:S01]  /*21d20*/  FMUL.FTZ R10, R116, UR8 ;  /* 0x00000008740a7c20 */ /* 0x000fe20008410000 */
[-C--:B------:R-:W-:Y:S02]  /*21d30*/  ISETP.GE.OR P0, PT, R2, R241.reuse, !P0 ;  /* 0x000000f10200720c */ /* 0x080fe40004706670 */
[----:B------:R-:W-:Y:S02]  /*21d40*/  FSEL R26, R16, -INF , !P4 ;  /* 0xff800000101a7808 */ /* 0x000fe40006000000 */
[----:B------:R-:W-:Y:S01]  /*21d50*/  MUFU.TANH R16, R112 ;  /* 0x0000007000107308 */ /* 0x000fe20000002400 */
[----:B------:R-:W-:Y:S01]  /*21d60*/  FSEL R223, R12, -INF , !P6 ;  /* 0xff8000000cdf7808 */ /* 0x000fe20007000000 */
[----:B------:R-:W-:Y:S01]  /*21d70*/  FMUL.FTZ R12, R121, UR8 ;  /* 0x00000008790c7c20 */ /* 0x000fe20008410000 */
[C---:B------:R-:W-:Y:S02]  /*21d80*/  ISETP.GE.OR P1, PT, R3.reuse, R241, !P1 ;  /* 0x000000f10300720c */ /* 0x040fe40004f26670 */
[----:B------:R-:W-:Y:S02]  /*21d90*/  IABS R6, R9 ;  /* 0x0000000900067213 */ /* 0x000fe40000000000 */
[----:B------:R-:W-:Y:S03]  /*21da0*/  FSEL R221, R14, -INF , !P2 ;  /* 0xff8000000edd7808 */ /* 0x000fe60005000000 */
[----:B------:R-:W-:Y:S01]  /*21db0*/  MUFU.TANH R10, R10 ;  /* 0x0000000a000a7308 */ /* 0x000fe20000002400 */
[C---:B------:R-:W-:Y:S02]  /*21dc0*/  ISETP.GE.AND P4, PT, R3.reuse, R233, PT ;  /* 0x000000e90300720c */ /* 0x040fe40003f86270 */
[----:B------:R-:W-:Y:S02]  /*21dd0*/  ISETP.GE.AND P6, PT, R3, R235, PT ;  /* 0x000000eb0300720c */ /* 0x000fe40003fc6270 */
[----:B------:R-:W-:Y:S02]  /*21de0*/  MOV R78, R21 ;  /* 0x00000015004e7202 */ /* 0x000fe40000000f00 */
[----:B------:R-:W-:Y:S03]  /*21df0*/  MOV R103, R77 ;  /* 0x0000004d00677202 */ /* 0x000fe60000000f00 */
[----:B------:R-:W1:Y:S01]  /*21e00*/  MUFU.TANH R14, R114 ;  /* 0x00000072000e7308 */ /* 0x000e620000002400 */
[----:B------:R-:W-:Y:S01]  /*21e10*/  FSEL R67, R15, -INF , !P5 ;  /* 0xff8000000f437808 */ /* 0x000fe20006800000 */
[----:B------:R-:W-:Y:S01]  /*21e20*/  IMAD.MOV.U32 R77, RZ, RZ, R204 ;  /* 0x000000ffff4d7224 */ /* 0x000fe200078e00cc */
[----:B------:R-:W-:Y:S02]  /*21e30*/  FSEL R251, R4, -INF , !P0 ;  /* 0xff80000004fb7808 */ /* 0x000fe40004000000 */
[----:B------:R-:W-:Y:S01]  /*21e40*/  LOP3.LUT R231, R231, 0xfffffffd, RZ, 0xc0, !PT ;  /* 0xfffffffde7e77812 */ /* 0x000fe200078ec0ff */
[----:B------:R-:W-:Y:S01]  /*21e50*/  IMAD.MOV.U32 R90, RZ, RZ, R77 ;  /* 0x000000ffff5a7224 */ /* 0x000fe200078e004d */
[----:B------:R-:W-:Y:S03]  /*21e60*/  FSEL R252, R5, -INF , !P1 ;  /* 0xff80000005fc7808 */ /* 0x000fe60004800000 */
[----:B------:R-:W2:Y:S01]  /*21e70*/  MUFU.TANH R15, R113 ;  /* 0x00000071000f7308 */ /* 0x000ea20000002400 */
[----:B------:R-:W-:Y:S01]  /*21e80*/  I2FP.F32.S32 R6, R6 ;  /* 0x0000000600067245 */ /* 0x000fe20000201400 */
[--C-:B------:R-:W-:Y:S01]  /*21e90*/  IMAD.IADD R5, R236, 0x1, -R3.reuse ;  /* 0x00000001ec057824 */ /* 0x100fe200078e0a03 */
[C---:B------:R-:W-:Y:S02]  /*21ea0*/  ISETP.GE.AND P5, PT, R2.reuse, R235, PT ;  /* 0x000000eb0200720c */ /* 0x040fe40003fa6270 */
[----:B------:R-:W-:Y:S01]  /*21eb0*/  ISETP.GE.AND P2, PT, R2, R233, PT ;  /* 0x000000e90200720c */ /* 0x000fe20003f46270 */
[----:B------:R-:W-:Y:S01]  /*21ec0*/  FFMA.FTZ R110, R6, -UR19, R110 ;  /* 0x80000013066e7c23 */ /* 0x000fe2000801006e */
[----:B------:R-:W-:Y:S03]  /*21ed0*/  ISETP.GE.AND P0, PT, R2, R232, PT ;  /* 0x000000e80200720c */ /* 0x000fe60003f06270 */
[----:B------:R-:W3:Y:S01]  /*21ee0*/  MUFU.TANH R12, R12 ;  /* 0x0000000c000c7308 */ /* 0x000ee20000002400 */
[CC--:B------:R-:W-:Y:S02]  /*21ef0*/  ISETP.GE.OR P1, PT, R3.reuse, R243.reuse, !P6 ;  /* 0x000000f30300720c */ /* 0x0c0fe40007726670 */
[----:B------:R-:W-:Y:S01]  /*21f00*/  ISETP.GE.OR P4, PT, R3, R242, !P4 ;  /* 0x000000f20300720c */ /* 0x000fe20006786670 */
[----:B------:R-:W-:Y:S01]  /*21f10*/  IMAD.IADD R3, R237, 0x1, -R3 ;  /* 0x00000001ed037824 */ /* 0x000fe200078e0a03 */
[----:B------:R-:W-:Y:S02]  /*21f20*/  @P3 LOP3.LUT R231, R231, 0x2, RZ, 0xfc, !PT ;  /* 0x00000002e7e73812 */ /* 0x000fe400078efcff */
[----:B------:R-:W-:Y:S02]  /*21f30*/  IADD3 R4, R236, -R2, RZ ;  /* 0x80000002ec047210 */ /* 0x000fe40007ffe0ff */
[C---:B------:R-:W-:Y:S02]  /*21f40*/  ISETP.GE.OR P5, PT, R2.reuse, R243, !P5 ;  /* 0x000000f30200720c */ /* 0x040fe40006fa6670 */
[C---:B------:R-:W-:Y:S02]  /*21f50*/  ISETP.GE.OR P2, PT, R2.reuse, R242, !P2 ;  /* 0x000000f20200720c */ /* 0x040fe40005746670 */
[----:B------:R-:W-:Y:S01]  /*21f60*/  ISETP.GE.OR P3, PT, R2, R240, !P0 ;  /* 0x000000f00200720c */ /* 0x000fe20004766670 */
[----:B------:R-:W-:Y:S01]  /*21f70*/  IMAD.IADD R2, R237, 0x1, -R2 ;  /* 0x00000001ed027824 */ /* 0x000fe200078e0a02 */
[----:B------:R-:W-:Y:S02]  /*21f80*/  IABS R6, R5 ;  /* 0x0000000500067213 */ /* 0x000fe40000000000 */
[----:B------:R-:W-:Y:S02]  /*21f90*/  IABS R3, R3 ;  /* 0x0000000300037213 */ /* 0x000fe40000000000 */
[----:B------:R-:W-:Y:S01]  /*21fa0*/  IABS R5, R2 ;  /* 0x0000000200057213 */ /* 0x000fe20000000000 */
[----:B------:R-:W-:Y:S01]  /*21fb0*/  IMAD.MOV.U32 R2, RZ, RZ, R6 ;  /* 0x000000ffff027224 */ /* 0x000fe200078e0006 */
[----:B------:R-:W-:Y:S02]  /*21fc0*/  I2FP.F32.S32 R3, R3 ;  /* 0x0000000300037245 */ /* 0x000fe40000201400 */
[----:B------:R-:W-:Y:S02]  /*21fd0*/  IABS R4, R4 ;  /* 0x0000000400047213 */ /* 0x000fe40000000000 */
[----:B------:R-:W-:Y:S01]  /*21fe0*/  I2FP.F32.S32 R5, R5 ;  /* 0x0000000500057245 */ /* 0x000fe20000201400 */
[----:B-1----:R-:W-:Y:S01]  /*21ff0*/  FFMA.FTZ R14, R3, -UR19, R14 ;  /* 0x80000013030e7c23 */ /* 0x002fe2000801000e */
[----:B------:R-:W-:Y:S01]  /*22000*/  IABS R7, R11 ;  /* 0x0000000b00077213 */ /* 0x000fe20000000000 */
[----:B------:R-:W-:Y:S01]  /*22010*/  VIADD R3, R0, 0x70 ;  /* 0x0000007000037836 */ /* 0x000fe20000000000 */
[----:B------:R-:W-:Y:S01]  /*22020*/  I2FP.F32.S32 R2, R2 ;  /* 0x0000000200027245 */ /* 0x000fe20000201400 */
[----:B------:R-:W-:Y:S01]  /*22030*/  FFMA.FTZ R13, R5, -UR19, R13 ;  /* 0x80000013050d7c23 */ /* 0x000fe2000801000d */
[----:B------:R-:W-:Y:S01]  /*22040*/  I2FP.F32.S32 R4, R4 ;  /* 0x0000000400047245 */ /* 0x000fe20000201400 */
[----:B------:R-:W-:Y:S01]  /*22050*/  IMAD.IADD R5, R236, 0x1, -R3 ;  /* 0x00000001ec057824 */ /* 0x000fe200078e0a03 */
[----:B------:R-:W-:Y:S01]  /*22060*/  I2FP.F32.S32 R7, R7 ;  /* 0x0000000700077245 */ /* 0x000fe20000201400 */
[----:B------:R-:W-:Y:S01]  /*22070*/  FFMA.FTZ R16, R2, -UR19, R16 ;  /* 0x8000001302107c23 */ /* 0x000fe20008010010 */
[----:B------:R-:W-:Y:S01]  /*22080*/  IADD3 R2, R0, 0x71, RZ ;  /* 0x0000007100027810 */ /* 0x000fe20007ffe0ff */
[----:B--2---:R-:W-:Y:S01]  /*22090*/  FFMA.FTZ R15, R4, -UR19, R15 ;  /* 0x80000013040f7c23 */ /* 0x004fe2000801000f */
[----:B------:R-:W-:Y:S02]  /*220a0*/  IMAD.IADD R4, R237, 0x1, -R3 ;  /* 0x00000001ed047824 */ /* 0x000fe400078e0a03 */
[----:B------:R-:W-:Y:S01]  /*220b0*/  FFMA.FTZ R111, R7, -UR19, R111 ;  /* 0x80000013076f7c23 */ /* 0x000fe2000801006f */
[----:B------:R-:W-:Y:S01]  /*220c0*/  IADD3 R8, R237, -R2, RZ ;  /* 0x80000002ed087210 */ /* 0x000fe20007ffe0ff */
[----:B------:R-:W-:Y:S01]  /*220d0*/  IMAD.IADD R6, R236, 0x1, -R2 ;  /* 0x00000001ec067824 */ /* 0x000fe200078e0a02 */
[----:B------:R-:W-:Y:S01]  /*220e0*/  IABS R7, R5 ;  /* 0x0000000500077213 */ /* 0x000fe20000000000 */
[----:B------:R-:W-:Y:S01]  /*220f0*/  IMAD.IADD R11, R238, 0x1, -R3 ;  /* 0x00000001ee0b7824 */ /* 0x000fe200078e0a03 */
[----:B------:R-:W-:Y:S02]  /*22100*/  IABS R5, R4 ;  /* 0x0000000400057213 */ /* 0x000fe40000000000 */
[----:B------:R-:W-:Y:S01]  /*22110*/  IABS R4, R8 ;  /* 0x0000000800047213 */ /* 0x000fe20000000000 */
[----:B------:R-:W-:Y:S01]  /*22120*/  IMAD.MOV.U32 R8, RZ, RZ, R7 ;  /* 0x000000ffff087224 */ /* 0x000fe200078e0007 */
[----:B------:R-:W-:Y:S02]  /*22130*/  IABS R6, R6 ;  /* 0x0000000600067213 */ /* 0x000fe40000000000 */
[----:B------:R-:W-:Y:S02]  /*22140*/  ISETP.GE.AND P0, PT, R3, R235, PT ;  /* 0x000000eb0300720c */ /* 0x000fe40003f06270 */
[----:B------:R-:W-:Y:S01]  /*22150*/  I2FP.F32.S32 R9, R8 ;  /* 0x0000000800097245 */ /* 0x000fe20000201400 */
[----:B------:R-:W-:Y:S01]  /*22160*/  IMAD.MOV.U32 R7, RZ, RZ, R6 ;  /* 0x000000ffff077224 */ /* 0x000fe200078e0006 */
[----:B------:R-:W-:Y:S02]  /*22170*/  FSEL R22, R16, -INF , !P1 ;  /* 0xff80000010167808 */ /* 0x000fe40004800000 */
[----:B------:R-:W-:Y:S01]  /*22180*/  MOV R6, R4 ;  /* 0x0000000400067202 */ /* 0x000fe20000000f00 */
[----:B------:R-:W-:Y:S01]  /*22190*/  FFMA.FTZ R10, R9, -UR19, R10 ;  /* 0x80000013090a7c23 */ /* 0x000fe2000801000a */
[----:B------:R-:W-:Y:S01]  /*221a0*/  I2FP.F32.S32 R8, R5 ;  /* 0x0000000500087245 */ /* 0x000fe20000201400 */
[----:B------:R-:W-:Y:S01]  /*221b0*/  FMUL.FTZ R9, R125, UR8 ;  /* 0x000000087d097c20 */ /* 0x000fe20008410000 */
[----:B------:R-:W-:Y:S02]  /*221c0*/  I2FP.F32.S32 R7, R7 ;  /* 0x0000000700077245 */ /* 0x000fe40000201400 */
[C---:B------:R-:W-:Y:S01]  /*221d0*/  ISETP.GE.OR P0, PT, R3.reuse, R243, !P0 ;  /* 0x000000f30300720c */ /* 0x040fe20004706670 */
[----:B------:R-:W-:Y:S01]  /*221e0*/  FFMA.FTZ R8, R8, -UR19, R118 ;  /* 0x8000001308087c23 */ /* 0x000fe20008010076 */
[----:B------:R-:W-:Y:S01]  /*221f0*/  FSEL R24, R14, -INF , !P4 ;  /* 0xff8000000e187808 */ /* 0x000fe20006000000 */
[----:B------:R-:W-:Y:S01]  /*22200*/  MUFU.TANH R9, R9 ;  /* 0x0000000900097308 */ /* 0x000fe20000002400 */
[----:B------:R-:W-:Y:S02]  /*22210*/  ISETP.GE.AND P1, PT, R3, R233, PT ;  /* 0x000000e90300720c */ /* 0x000fe40003f26270 */
[----:B------:R-:W-:Y:S02]  /*22220*/  ISETP.GE.AND P4, PT, R2, R235, PT ;  /* 0x000000eb0200720c */ /* 0x000fe40003f86270 */
[----:B------:R-:W-:Y:S02]  /*22230*/  FSEL R18, R10, -INF , !P0 ;  /* 0xff8000000a127808 */ /* 0x000fe40004000000 */
[----:B------:R-:W-:Y:S03]  /*22240*/  I2FP.F32.S32 R5, R6 ;  /* 0x0000000600057245 */ /* 0x000fe60000201400 */
[----:B------:R-:W1:Y:S01]  /*22250*/  MUFU.TANH R10, R124 ;  /* 0x0000007c000a7308 */ /* 0x000e620000002400 */
[----:B------:R-:W-:Y:S01]  /*22260*/  FSEL R23, R13, -INF , !P2 ;  /* 0xff8000000d177808 */ /* 0x000fe20005000000 */
[----:B------:R-:W-:Y:S01]  /*22270*/  FFMA.FTZ R6, R7, -UR19, R117 ;  /* 0x8000001307067c23 */ /* 0x000fe20008010075 */
[----:B------:R-:W-:Y:S01]  /*22280*/  IABS R4, R11 ;  /* 0x0000000b00047213 */ /* 0x000fe20000000000 */
[----:B------:R-:W-:Y:S01]  /*22290*/  FFMA.FTZ R5, R5, -UR19, R119 ;  /* 0x8000001305057c23 */ /* 0x000fe20008010077 */
[----:B------:R-:W-:Y:S02]  /*222a0*/  ISETP.GE.OR P0, PT, R3, R242, !P1 ;  /* 0x000000f20300720c */ /* 0x000fe40004f06670 */
[C---:B------:R-:W-:Y:S03]  /*222b0*/  ISETP.GE.OR P1, PT, R2.reuse, R243, !P4 ;  /* 0x000000f30200720c */ /* 0x040fe60006726670 */
[----:B------:R2:W4:Y:S01]  /*222c0*/  MUFU.TANH R11, R131 ;  /* 0x00000083000b7308 */ /* 0x0005220000002400 */
[----:B------:R-:W-:Y:S02]  /*222d0*/  ISETP.GE.AND P2, PT, R2, R233, PT ;  /* 0x000000e90200720c */ /* 0x000fe40003f46270 */
[----:B------:R-:W-:Y:S02]  /*222e0*/  FSEL R21, R15, -INF , !P5 ;  /* 0xff8000000f157808 */ /* 0x000fe40006800000 */
[----:B------:R-:W-:Y:S02]  /*222f0*/  I2FP.F32.S32 R4, R4 ;  /* 0x0000000400047245 */ /* 0x000fe40000201400 */
[C---:B------:R-:W-:Y:S02]  /*22300*/  ISETP.GE.AND P6, PT, R3.reuse, R234, PT ;  /* 0x000000ea0300720c */ /* 0x040fe40003fc6270 */
[----:B------:R-:W-:Y:S01]  /*22310*/  FSEL R20, R8, -INF , !P0 ;  /* 0xff80000008147808 */ /* 0x000fe20004000000 */
[----:B------:R-:W-:Y:S01]  /*22320*/  FFMA.FTZ R17, R4, -UR19, R17 ;  /* 0x8000001304117c23 */ /* 0x000fe20008010011 */
[C---:B------:R-:W-:Y:S01]  /*22330*/  ISETP.GE.AND P5, PT, R3.reuse, R232, PT ;  /* 0x000000e80300720c */ /* 0x040fe20003fa6270 */
[----:B------:R-:W-:Y:S01]  /*22340*/  IMAD.IADD R4, R238, 0x1, -R2 ;  /* 0x00000001ee047824 */ /* 0x000fe200078e0a02 */
[----:B------:R-:W-:Y:S02]  /*22350*/  FSEL R16, R6, -INF , !P1 ;  /* 0xff80000006107808 */ /* 0x000fe40004800000 */
[C---:B------:R-:W-:Y:S02]  /*22360*/  ISETP.GE.OR P2, PT, R2.reuse, R242, !P2 ;  /* 0x000000f20200720c */ /* 0x040fe40005746670 */
[C---:B------:R-:W-:Y:S01]  /*22370*/  ISETP.GE.AND P0, PT, R2.reuse, R232, PT ;  /* 0x000000e80200720c */ /* 0x040fe20003f06270 */
[----:B--2---:R-:W-:Y:S01]  /*22380*/  IMAD.MOV.U32 R131, RZ, RZ, R81 ;  /* 0x000000ffff837224 */ /* 0x004fe200078e0051 */
[C---:B------:R-:W-:Y:S01]  /*22390*/  ISETP.GE.AND P1, PT, R2.reuse, R234, PT ;  /* 0x000000ea0200720c */ /* 0x040fe20003f26270 */
[----:B------:R-:W-:Y:S01]  /*223a0*/  IMAD.MOV.U32 R81, RZ, RZ, R76 ;  /* 0x000000ffff517224 */ /* 0x000fe200078e004c */
[CC--:B------:R-:W-:Y:S02]  /*223b0*/  ISETP.GE.OR P4, PT, R3.reuse, R241.reuse, !P6 ;  /* 0x000000f10300720c */ /* 0x0c0fe40007786670 */
[-C--:B------:R-:W-:Y:S01]  /*223c0*/  ISETP.GE.OR P6, PT, R3, R240.reuse, !P5 ;  /* 0x000000f00300720c */ /* 0x080fe20006fc6670 */
[----:B------:R-:W-:Y:S01]  /*223d0*/  IMAD.IADD R3, R239, 0x1, -R3 ;  /* 0x00000001ef037824 */ /* 0x000fe200078e0a03 */
[----:B------:R-:W-:Y:S02]  /*223e0*/  FSEL R19, R5, -INF , !P2 ;  /* 0xff80000005137808 */ /* 0x000fe40005000000 */
[C---:B------:R-:W-:Y:S02]  /*223f0*/  ISETP.GE.OR P2, PT, R2.reuse, R241, !P1 ;  /* 0x000000f10200720c */ /* 0x040fe40004f46670 */
[----:B------:R-:W-:Y:S02]  /*22400*/  ISETP.GE.OR P5, PT, R2, R240, !P0 ;  /* 0x000000f00200720c */ /* 0x000fe400047a6670 */
[----:B------:R-:W-:Y:S02]  /*22410*/  IADD3 R2, R239, -R2, RZ ;  /* 0x80000002ef027210 */ /* 0x000fe40007ffe0ff */
[----:B------:R-:W-:Y:S02]  /*22420*/  IABS R3, R3 ;  /* 0x0000000300037213 */ /* 0x000fe40000000000 */
[----:B------:R-:W-:Y:S01]  /*22430*/  IABS R6, R2 ;  /* 0x0000000200067213 */ /* 0x000fe20000000000 */
[C---:B------:R-:W-:Y:S01]  /*22440*/  VIADD R2, R0.reuse, 0x78 ;  /* 0x0000007800027836 */ /* 0x040fe20000000000 */
[----:B------:R-:W-:Y:S01]  /*22450*/  IABS R5, R4 ;  /* 0x0000000400057213 */ /* 0x000fe20000000000 */
[----:B------:R-:W-:Y:S01]  /*22460*/  VIADD R0, R0, 0x79 ;  /* 0x0000007900007836 */ /* 0x000fe20000000000 */
[----:B------:R-:W-:Y:S01]  /*22470*/  I2FP.F32.S32 R3, R3 ;  /* 0x0000000300037245 */ /* 0x000fe20000201400 */
[----:B------:R-:W-:Y:S01]  /*22480*/  IMAD.IADD R4, R238, 0x1, -R2 ;  /* 0x00000001ee047824 */ /* 0x000fe200078e0a02 */
[----:B------:R-:W-:Y:S01]  /*22490*/  I2FP.F32.S32 R5, R5 ;  /* 0x0000000500057245 */ /* 0x000fe20000201400 */
[----:B------:R-:W-:Y:S01]  /*224a0*/  IMAD.IADD R8, R236, 0x1, -R0 ;  /* 0x00000001ec087824 */ /* 0x000fe200078e0a00 */
[----:B------:R-:W-:Y:S01]  /*224b0*/  I2FP.F32.S32 R6, R6 ;  /* 0x0000000600067245 */ /* 0x000fe20000201400 */
[----:B------:R-:W-:Y:S01]  /*224c0*/  FFMA.FTZ R122, R3, -UR19, R122 ;  /* 0x80000013037a7c23 */ /* 0x000fe2000801007a */
[----:B------:R-:W-:Y:S01]  /*224d0*/  IABS R4, R4 ;  /* 0x0000000400047213 */ /* 0x000fe20000000000 */
[----:B---3--:R-:W-:Y:S01]  /*224e0*/  FFMA.FTZ R12, R5, -UR19, R12 ;  /* 0x80000013050c7c23 */ /* 0x008fe2000801000c */
[----:B------:R-:W-:Y:S01]  /*224f0*/  IADD3 R3, R238, -R0, RZ ;  /* 0x80000000ee037210 */ /* 0x000fe20007ffe0ff */
[--C-:B------:R-:W-:Y:S02]  /*22500*/  IMAD.IADD R5, R236, 0x1, -R2.reuse ;  /* 0x00000001ec057824 */ /* 0x100fe400078e0a02 */
[----:B------:R-:W-:Y:S01]  /*22510*/  FFMA.FTZ R123, R6, -UR19, R123 ;  /* 0x80000013067b7c23 */ /* 0x000fe2000801007b */
[----:B------:R-:W-:Y:S01]  /*22520*/  I2FP.F32.S32 R4, R4 ;  /* 0x0000000400047245 */ /* 0x000fe20000201400 */
[C---:B------:R-:W-:Y:S01]  /*22530*/  IMAD.IADD R6, R237.reuse, 0x1, -R2 ;  /* 0x00000001ed067824 */ /* 0x040fe200078e0a02 */
[----:B------:R-:W-:Y:S02]  /*22540*/  IABS R3, R3 ;  /* 0x0000000300037213 */ /* 0x000fe40000000000 */
[----:B------:R-:W-:Y:S01]  /*22550*/  IABS R5, R5 ;  /* 0x0000000500057213 */ /* 0x000fe20000000000 */
[----:B-1----:R-:W-:Y:S01]  /*22560*/  FFMA.FTZ R10, R4, -UR19, R10 ;  /* 0x80000013040a7c23 */ /* 0x002fe2000801000a */
[----:B------:R-:W-:Y:S02]  /*22570*/  IABS R4, R6 ;  /* 0x0000000600047213 */ /* 0x000fe40000000000 */
[----:B------:R-:W-:Y:S02]  /*22580*/  I2FP.F32.S32 R3, R3 ;  /* 0x0000000300037245 */ /* 0x000fe40000201400 */
[----:B------:R-:W-:Y:S02]  /*22590*/  IADD3 R6, R237, -R0, RZ ;  /* 0x80000000ed067210 */ /* 0x000fe40007ffe0ff */
[----:B------:R-:W-:Y:S01]  /*225a0*/  I2FP.F32.S32 R7, R5 ;  /* 0x0000000500077245 */ /* 0x000fe20000201400 */
[----:B------:R-:W-:Y:S01]  /*225b0*/  FFMA.FTZ R9, R3, -UR19, R9 ;  /* 0x8000001303097c23 */ /* 0x000fe20008010009 */
[----:B------:R-:W-:Y:S02]  /*225c0*/  I2FP.F32.S32 R5, R4 ;  /* 0x0000000400057245 */ /* 0x000fe40000201400 */
[----:B------:R-:W-:Y:S01]  /*225d0*/  IABS R4, R8 ;  /* 0x0000000800047213 */ /* 0x000fe20000000000 */
[----:B------:R-:W-:Y:S01]  /*225e0*/  FFMA.FTZ R7, R7, -UR19, R128 ;  /* 0x8000001307077c23 */ /* 0x000fe20008010080 */
[----:B------:R-:W-:Y:S01]  /*225f0*/  IABS R3, R6 ;  /* 0x0000000600037213 */ /* 0x000fe20000000000 */
[----:B------:R-:W-:Y:S01]  /*22600*/  FFMA.FTZ R6, R5, -UR19, R130 ;  /* 0x8000001305067c23 */ /* 0x000fe20008010082 */
[----:B------:R-:W-:Y:S02]  /*22610*/  I2FP.F32.S32 R4, R4 ;  /* 0x0000000400047245 */ /* 0x000fe40000201400 */
[----:B------:R-:W-:Y:S02]  /*22620*/  I2FP.F32.S32 R3, R3 ;  /* 0x0000000300037245 */ /* 0x000fe40000201400 */
[----:B------:R-:W-:Y:S01]  /*22630*/  ISETP.GE.AND P1, PT, R2, R234, PT ;  /* 0x000000ea0200720c */ /* 0x000fe20003f26270 */
[----:B------:R-:W-:Y:S01]  /*22640*/  FFMA.FTZ R8, R4, -UR19, R129 ;  /* 0x8000001304087c23 */ /* 0x000fe20008010081 */
[----:B------:R-:W-:Y:S01]  /*22650*/  FMNMX.FTZ R4, R186, R132, !PT ;  /* 0x00000084ba047209 */ /* 0x000fe20007810000 */
[----:B----4-:R-:W-:Y:S01]  /*22660*/  FFMA.FTZ R11, R3, -UR19, R11 ;  /* 0x80000013030b7c23 */ /* 0x010fe2000801000b */
        /* <DEDUP_REMOVED lines=12> */
[----:B------:R-:W-:Y:S02]  /*22730*/  ISETP.GE.OR P1, PT, R2, R241, !P1 ;  /* 0x000000f10200720c */ /* 0x000fe40004f26670 */
[----:B------:R-:W-:Y:S02]  /*22740*/  FMNMX.FTZ R4, R244, R4, !PT ;  /* 0x00000004f4047209 */ /* 0x000fe40007810000 */
[----:B------:R-:W-:Y:S02]  /*22750*/  FMNMX.FTZ R5, R209, R5, !PT ;  /* 0x00000005d1057209 */ /* 0x000fe40007810000 */
[----:B------:R-:W-:Y:S02]  /*22760*/  FMNMX.FTZ R3, R78, R3, !PT ;  /* 0x000000034e037209 */ /* 0x000fe40007810000 */
[----:B------:R-:W-:Y:S02]  /*22770*/  FSEL R203, R10, -INF , !P1 ;  /* 0xff8000000acb7808 */ /* 0x000fe40004800000 */
[----:B------:R-:W1:Y:S01]  /*22780*/  MUFU.TANH R10, R126 ;  /* 0x0000007e000a7308 */ /* 0x000e620000002400 */
[----:B------:R-:W-:Y:S02]  /*22790*/  ISETP.GE.AND P1, PT, R2, R235, PT ;  /* 0x000000eb0200720c */ /* 0x000fe40003f26270 */
        /* <DEDUP_REMOVED lines=8> */
[----:B------:R-:W-:Y:S02]  /*22820*/  FMNMX.FTZ R4, R211, R4, !PT ;  /* 0x00000004d3047209 */ /* 0x000fe40007810000 */
[C---:B------:R-:W-:Y:S02]  /*22830*/  ISETP.GE.AND P0, PT, R0.reuse, R234, PT ;  /* 0x000000ea0000720c */ /* 0x040fe40003f06270 */
[----:B------:R-:W-:Y:S02]  /*22840*/  ISETP.GE.AND P1, PT, R0, R235, PT ;  /* 0x000000eb0000720c */ /* 0x000fe40003f26270 */
[----:B------:R-:W-:Y:S02]  /*22850*/  FMNMX.FTZ R5, R201, R5, !PT ;  /* 0x00000005c9057209 */ /* 0x000fe40007810000 */
[----:B------:R-:W-:Y:S02]  /*22860*/  FMNMX.FTZ R3, R103, R3, !PT ;  /* 0x0000000367037209 */ /* 0x000fe40007810000 */
[----:B------:R-:W-:Y:S02]  /*22870*/  FMNMX.FTZ R4, R210, R4, !PT ;  /* 0x00000004d2047209 */ /* 0x000fe40007810000 */
[C---:B------:R-:W-:Y:S02]  /*22880*/  ISETP.GE.OR P0, PT, R0.reuse, R241, !P0 ;  /* 0x000000f10000720c */ /* 0x040fe40004706670 */
[----:B------:R-:W-:Y:S02]  /*22890*/  ISETP.GE.OR P1, PT, R0, R243, !P1 ;  /* 0x000000f30000720c */ /* 0x000fe40004f26670 */
[----:B------:R-:W-:Y:S02]  /*228a0*/  FMNMX.FTZ R5, R200, R5, !PT ;  /* 0x00000005c8057209 */ /* 0x000fe40007810000 */
[----:B------:R-:W-:Y:S02]  /*228b0*/  FMNMX.FTZ R3, R57, R3, !PT ;  /* 0x0000000339037209 */ /* 0x000fe40007810000 */
[----:B------:R-:W-:Y:S02]  /*228c0*/  MOV R76, R202 ;  /* 0x000000ca004c7202 */ /* 0x000fe40000000f00 */
[----:B------:R-:W-:Y:S02]  /*228d0*/  FMNMX.FTZ R4, R206, R4, !PT ;  /* 0x00000004ce047209 */ /* 0x000fe40007810000 */
[----:B------:R-:W-:Y:S01]  /*228e0*/  FSEL R202, R9, -INF , !P0 ;  /* 0xff80000009ca7808 */ /* 0x000fe20004000000 */
[----:B------:R-:W-:Y:S01]  /*228f0*/  IMAD.MOV.U32 R91, RZ, RZ, R76 ;  /* 0x000000ffff5b7224 */ /* 0x000fe200078e004c */
[----:B------:R-:W-:Y:S02]  /*22900*/  FSEL R13, R8, -INF , !P1 ;  /* 0xff800000080d7808 */ /* 0x000fe40004800000 */
[C---:B------:R-:W-:Y:S02]  /*22910*/  ISETP.GE.AND P0, PT, R2.reuse, R233, PT ;  /* 0x000000e90200720c */ /* 0x040fe40003f06270 */
[----:B------:R-:W-:Y:S02]  /*22920*/  ISETP.GE.AND P1, PT, R2, R232, PT ;  /* 0x000000e80200720c */ /* 0x000fe40003f26270 */
[----:B------:R-:W-:Y:S02]  /*22930*/  FMNMX.FTZ R5, R53, R5, !PT ;  /* 0x0000000535057209 */ /* 0x000fe40007810000 */
[----:B------:R-:W-:Y:S01]  /*22940*/  FMNMX.FTZ R3, R80, R3, !PT ;  /* 0x0000000350037209 */ /* 0x000fe20007810000 */
[----:B------:R-:W-:Y:S01]  /*22950*/  IMAD.MOV.U32 R80, RZ, RZ, R69 ;  /* 0x000000ffff507224 */ /* 0x000fe200078e0045 */
[----:B------:R-:W-:Y:S02]  /*22960*/  FMNMX.FTZ R4, R56, R4, !PT ;  /* 0x0000000438047209 */ /* 0x000fe40007810000 */
[C---:B------:R-:W-:Y:S02]  /*22970*/  ISETP.GE.OR P0, PT, R2.reuse, R242, !P0 ;  /* 0x000000f20200720c */ /* 0x040fe40004706670 */
[----:B------:R-:W-:Y:S02]  /*22980*/  ISETP.GE.OR P1, PT, R2, R240, !P1 ;  /* 0x000000f00200720c */ /* 0x000fe40004f26670 */
[----:B------:R-:W-:Y:S02]  /*22990*/  IADD3 R9, R239, -R2, RZ ;  /* 0x80000002ef097210 */ /* 0x000fe40007ffe0ff */
        /* <DEDUP_REMOVED lines=73> */
[----:B------:R-:W-:Y:S02]  /*22e30*/  MOV R17, R250 ;  /* 0x000000fa00117202 */ /* 0x000fe40000000f00 */
        /* <DEDUP_REMOVED lines=8> */
[----:B------:R-:W-:Y:S02]  /*22ec0*/  ISETP.GE.OR P0, PT, R0, R242, !P0 ;  /* 0x000000f20000720c */ /* 0x000fe40004706670 */
        /* <DEDUP_REMOVED lines=20> */
[----:B------:R-:W-:Y:S02]  /*23010*/  IABS R9, R9 ;  /* 0x0000000900097213 */ /* 0x000fe40000000000 */
[----:B------:R-:W-:Y:S02]  /*23020*/  FMNMX.FTZ R0, R217, R0, !PT ;  /* 0x00000000d9007209 */ /* 0x000fe40007810000 */
[----:B------:R-:W-:Y:S01]  /*23030*/  LOP3.LUT P4, RZ, R231, 0x2, RZ, 0xc0, !PT ;  /* 0x00000002e7ff7812 */ /* 0x000fe2000788c0ff */
[----:B------:R-:W-:Y:S01]  /*23040*/  IMAD.MOV.U32 R5, RZ, RZ, R9 ;  /* 0x000000ffff057224 */ /* 0x000fe200078e0009 */
[----:B------:R-:W-:Y:S02]  /*23050*/  FMNMX.FTZ R0, R223, R0, !PT ;  /* 0x00000000df007209 */ /* 0x000fe40007810000 */
[----:B------:R-:W-:Y:S02]  /*23060*/  FSEL R249, R110, -INF , !P4 ;  /* 0xff8000006ef97808 */ /* 0x000fe40006000000 */
[----:B------:R-:W-:Y:S02]  /*23070*/  FSEL R250, R111, -INF , !P3 ;  /* 0xff8000006ffa7808 */ /* 0x000fe40005800000 */
[----:B------:R-:W-:Y:S02]  /*23080*/  FMNMX.FTZ R0, R249, R0, !PT ;  /* 0x00000000f9007209 */ /* 0x000fe40007810000 */
[----:B------:R-:W-:Y:S02]  /*23090*/  I2FP.F32.S32 R5, R5 ;  /* 0x0000000500057245 */ /* 0x000fe40000201400 */
[----:B------:R-:W-:Y:S02]  /*230a0*/  IABS R6, R6 ;  /* 0x0000000600067213 */ /* 0x000fe40000000000 */
[----:B------:R-:W-:Y:S01]  /*230b0*/  FSEL R226, R122, -INF , !P6 ;  /* 0xff8000007ae27808 */ /* 0x000fe20007000000 */
[----:B-1----:R-:W-:Y:S01]  /*230c0*/  FFMA.FTZ R5, R5, -UR19, R10 ;  /* 0x8000001305057c23 */ /* 0x002fe2000801000a */
[----:B------:R-:W-:Y:S01]  /*230d0*/  FMNMX.FTZ R0, R250, R0, !PT ;  /* 0x00000000fa007209 */ /* 0x000fe20007810000 */
[----:B------:R-:W-:Y:S01]  /*230e0*/  IMAD.MOV.U32 R122, RZ, RZ, R229 ;  /* 0x000000ffff7a7224 */ /* 0x000fe200078e00e5 */
[----:B--2---:R-:W-:Y:S02]  /*230f0*/  FMNMX.FTZ R3, R3, R8, !PT ;  /* 0x0000000803037209 */ /* 0x004fe40007810000 */
[----:B------:R-:W-:Y:S02]  /*23100*/  FMNMX.FTZ R4, R4, R7, !PT ;  /* 0x0000000704047209 */ /* 0x000fe40007810000 */
[----:B------:R-:W-:Y:S01]  /*23110*/  I2FP.F32.S32 R6, R6 ;  /* 0x0000000600067245 */ /* 0x000fe20000201400 */
[----:B------:R-:W1:Y:S01]  /*23120*/  SHFL.BFLY PT, R70, R3, 0x1, 0x1f ;  /* 0x0c201f0003467f89 */ /* 0x000e6200000e0000 */
[----:B------:R-:W-:Y:S02]  /*23130*/  FMNMX.FTZ R0, R226, R0, !PT ;  /* 0x00000000e2007209 */ /* 0x000fe40007810000 */
[----:B------:R-:W-:Y:S05]  /*23140*/  FSEL R58, R123, -INF , !P5 ;  /* 0xff8000007b3a7808 */ /* 0x000fea0006800000 */
[----:B------:R-:W2:Y:S01]  /*23150*/  SHFL.BFLY PT, R71, R4, 0x1, 0x1f ;  /* 0x0c201f0004477f89 */ /* 0x000ea200000e0000 */
[----:B------:R-:W-:Y:S01]  /*23160*/  FFMA.FTZ R72, R6, -UR19, R72 ;  /* 0x8000001306487c23 */ /* 0x000fe20008010048 */
[----:B------:R-:W-:Y:S02]  /*23170*/  FSEL R59, R5, -INF , !P1 ;  /* 0xff800000053b7808 */ /* 0x000fe40004800000 */
[----:B------:R-:W-:Y:S02]  /*23180*/  FMNMX.FTZ R0, R58, R0, !PT ;  /* 0x000000003a007209 */ /* 0x000fe40007810000 */
[----:B---3--:R-:W-:Y:S02]  /*23190*/  FMNMX.FTZ R69, R2, R69, !PT ;  /* 0x0000004502457209 */ /* 0x008fe40007810000 */
[----:B------:R-:W-:Y:S02]  /*231a0*/  FSEL R72, R72, -INF , !P0 ;  /* 0xff80000048487808 */ /* 0x000fe40004000000 */
[----:B------:R-:W-:Y:S01]  /*231b0*/  FMNMX.FTZ R0, R59, R0, !PT ;  /* 0x000000003b007209 */ /* 0x000fe20007810000 */
[----:B------:R-:W3:Y:S01]  /*231c0*/  SHFL.BFLY PT, R6, R69, 0x1, 0x1f ;  /* 0x0c201f0045067f89 */ /* 0x000ee200000e0000 */
[----:B------:R-:W-:Y:S02]  /*231d0*/  LOP3.LUT P3, RZ, R231, 0x40, RZ, 0xc0, !PT ;  /* 0x00000040e7ff7812 */ /* 0x000fe4000786c0ff */
[----:B------:R-:W-:Y:S05]  /*231e0*/  FMNMX.FTZ R0, R72, R0, !PT ;  /* 0x0000000048007209 */ /* 0x000fea0007810000 */
[----:B------:R-:W4:Y:S01]  /*231f0*/  SHFL.BFLY PT, R2, R0, 0x2, 0x1f ;  /* 0x0c401f0000027f89 */ /* 0x000f2200000e0000 */
[----:B-1----:R-:W-:Y:S02]  /*23200*/  FMNMX.FTZ R70, R3, R70, !PT ;  /* 0x0000004603467209 */ /* 0x002fe40007810000 */
[----:B--2---:R-:W-:Y:S03]  /*23210*/  FMNMX.FTZ R71, R4, R71, !PT ;  /* 0x0000004704477209 */ /* 0x004fe60007810000 */
[C---:B------:R-:W-:Y:S01]  /*23220*/  FMUL.FTZ R7, R70.reuse, UR4 ;  /* 0x0000000446077c20 */ /* 0x040fe20008410000 */
[----:B------:R-:W-:Y:S02]  /*23230*/  FSETP.NEU.FTZ.AND P1, PT, R70, -INF , PT ;  /* 0xff8000004600780b */ /* 0x000fe40003f3d000 */
[C---:B------:R-:W-:Y:S01]  /*23240*/  FSETP.NEU.FTZ.AND P2, PT, R71.reuse, -INF , PT ;  /* 0xff8000004700780b */ /* 0x040fe20003f5d000 */
[----:B------:R-:W-:Y:S01]  /*23250*/  FMUL.FTZ R5, R71, UR4 ;  /* 0x0000000447057c20 */ /* 0x000fe20008410000 */
[----:B------:R-:W-:Y:S04]  /*23260*/  FSEL R7, R7, RZ, P1 ;  /* 0x000000ff07077208 */ /* 0x000fe80000800000 */
[----:B------:R-:W-:Y:S01]  /*23270*/  FSEL R5, R5, RZ, P2 ;  /* 0x000000ff05057208 */ /* 0x000fe20001000000 */
[--C-:B------:R-:W-:Y:S01]  /*23280*/  FFMA.FTZ R10, R179, UR4, -R7.reuse ;  /* 0x00000004b30a7c23 */ /* 0x100fe20008010807 */
[----:B---3--:R-:W-:Y:S01]  /*23290*/  FMNMX.FTZ R69, R69, R6, !PT ;  /* 0x0000000645457209 */ /* 0x008fe20007810000 */
[--C-:B------:R-:W-:Y:S01]  /*232a0*/  FFMA.FTZ R94, R56, UR4, -R7.reuse ;  /* 0x00000004385e7c23 */ /* 0x100fe20008010807 */
[----:B------:R-:W-:Y:S01]  /*232b0*/  FFMA.FTZ R238, R12, UR4, -R7 ;  /* 0x000000040cee7c23 */ /* 0x000fe20008010807 */
[----:B------:R-:W-:Y:S01]  /*232c0*/  MUFU.EX2 R60, R10 ;  /* 0x0000000a003c7308 */ /* 0x000fe20000000800 */
[----:B------:R-:W-:Y:S01]  /*232d0*/  FFMA.FTZ R3, R186, UR4, -R5 ;  /* 0x00000004ba037c23 */ /* 0x000fe20008010805 */
[C---:B------:R-:W-:Y:S01]  /*232e0*/  FMUL.FTZ R73, R69.reuse, UR4 ;  /* 0x0000000445497c20 */ /* 0x040fe20008410000 */
[----:B------:R-:W-:Y:S01]  /*232f0*/  FSETP.NEU.FTZ.AND P0, PT, R69, -INF , PT ;  /* 0xff8000004500780b */ /* 0x000fe20003f1d000 */
[----:B------:R-:W2:Y:S01]  /*23300*/  LDL.LU R186, [R1+0x14c] ;  /* 0x00014c0001ba7983 */ /* 0x000ea20000300800 */
[----:B----4-:R-:W-:Y:S01]  /*23310*/  FMNMX.FTZ R0, R0, R2, !PT ;  /* 0x0000000200007209 */ /* 0x010fe20007810000 */
[----:B------:R-:W-:Y:S01]  /*23320*/  FFMA.FTZ R2, R187, UR4, -R7 ;  /* 0x00000004bb027c23 */ /* 0x000fe20008010807 */
[--C-:B------:R-:W-:Y:S03]  /*23330*/  FFMA.FTZ R89, R208, UR4, -R5.reuse ;  /* 0x00000004d0597c23 */ /* 0x100fe60008010805 */
[----:B------:R1:W-:Y:S01]  /*23340*/  MUFU.EX2 R76, R3 ;  /* 0x00000003004c7308 */ /* 0x0003e20000000800 */
[----:B------:R-:W3:Y:S01]  /*23350*/  LDL.LU R187, [R1+0x148] ;  /* 0x0001480001bb7983 */ /* 0x000ee20000300800 */
[----:B------:R-:W-:Y:S01]  /*23360*/  FFMA.FTZ R88, R207, UR4, -R5 ;  /* 0x00000004cf587c23 */ /* 0x000fe20008010805 */
[--C-:B------:R-:W-:Y:S01]  /*23370*/  FFMA.FTZ R93, R55, UR4, -R7.reuse ;  /* 0x00000004375d7c23 */ /* 0x100fe20008010807 */
[--C-:B------:R-:W-:Y:S01]  /*23380*/  FFMA.FTZ R95, R206, UR4, -R7.reuse ;  /* 0x00000004ce5f7c23 */ /* 0x100fe20008010807 */
[--C-:B------:R-:W-:Y:S01]  /*23390*/  FFMA.FTZ R236, R30, UR4, -R7.reuse ;  /* 0x000000041eec7c23 */ /* 0x100fe20008010807 */
[----:B------:R-:W-:Y:S01]  /*233a0*/  FFMA.FTZ R229, R24, UR4, -R7 ;  /* 0x0000000418e57c23 */ /* 0x000fe20008010807 */
[----:B------:R-:W-:Y:S03]  /*233b0*/  FSEL R73, R73, RZ, P0 ;  /* 0x000000ff49497208 */ /* 0x000fe60000000000 */
[----:B------:R4:W-:Y:S01]  /*233c0*/  MUFU.EX2 R77, R2 ;  /* 0x00000002004d7308 */ /* 0x0009e20000000800 */
[--C-:B------:R-:W-:Y:S01]  /*233d0*/  FFMA.FTZ R6, R248, UR4, -R5.reuse ;  /* 0x00000004f8067c23 */ /* 0x100fe20008010805 */
[--C-:B------:R-:W-:Y:S01]  /*233e0*/  FFMA.FTZ R111, R201, UR4, -R5.reuse ;  /* 0x00000004c96f7c23 */ /* 0x100fe20008010805 */
[----:B------:R-:W-:Y:S01]  /*233f0*/  FFMA.FTZ R100, R212, UR4, -R5 ;  /* 0x00000004d4647c23 */ /* 0x000fe20008010805 */
[--C-:B------:R-:W-:Y:S01]  /*23400*/  FFMA.FTZ R4, R228, UR4, -R73.reuse ;  /* 0x00000004e4047c23 */ /* 0x100fe20008010849 */
[----:B------:R-:W-:Y:S01]  /*23410*/  FFMA.FTZ R9, R215, UR4, -R73 ;  /* 0x00000004d7097c23 */ /* 0x000fe20008010849 */
[----:B------:R-:W-:Y:S01]  /*23420*/  FFMA.FTZ R212, R22, UR4, -R5 ;  /* 0x0000000416d47c23 */ /* 0x000fe20008010805 */
[----:B------:R-:W-:Y:S03]  /*23430*/  FFMA.FTZ R8, R220, UR4, -R73 ;  /* 0x00000004dc087c23 */ /* 0x000fe60008010849 */
[----:B------:R4:W-:Y:S01]  /*23440*/  MUFU.EX2 R96, R4 ;  /* 0x0000000400607308 */ /* 0x0009e20000000800 */
[----:B-1----:R-:W1:Y:S01]  /*23450*/  SHFL.BFLY PT, R3, R0, 0x1, 0x1f ;  /* 0x0c201f0000037f89 */ /* 0x002e6200000e0000 */
[--C-:B------:R-:W-:Y:S01]  /*23460*/  FFMA.FTZ R220, R27, UR4, -R5.reuse ;  /* 0x000000041bdc7c23 */ /* 0x100fe20008010805 */
[--C-:B------:R-:W-:Y:S01]  /*23470*/  FFMA.FTZ R63, R209, UR4, -R5.reuse ;  /* 0x00000004d13f7c23 */ /* 0x100fe20008010805 */
[--C-:B------:R-:W-:Y:S01]  /*23480*/  FFMA.FTZ R126, R41, UR4, -R5.reuse ;  /* 0x00000004297e7c23 */ /* 0x100fe20008010805 */
[--C-:B------:R-:W-:Y:S01]  /*23490*/  FFMA.FTZ R108, R200, UR4, -R5.reuse ;  /* 0x00000004c86c7c23 */ /* 0x100fe20008010805 */
[--C-:B------:R-:W-:Y:S01]  /*234a0*/  FFMA.FTZ R107, R53, UR4, -R5.reuse ;  /* 0x00000004356b7c23 */ /* 0x100fe20008010805 */
[----:B------:R-:W-:Y:S03]  /*234b0*/  FFMA.FTZ R106, R52, UR4, -R5 ;  /* 0x00000004346a7c23 */ /* 0x000fe60008010805 */
[----:B------:R-:W-:Y:S01]  /*234c0*/  MUFU.EX2 R99, R6 ;  /* 0x0000000600637308 */ /* 0x000fe20000000800 */
[----:B----4-:R-:W-:Y:S01]  /*234d0*/  FFMA.FTZ R2, R214, UR4, -R73 ;  /* 0x00000004d6027c23 */ /* 0x010fe20008010849 */
[--C-:B------:R-:W-:Y:S01]  /*234e0*/  FFMA.FTZ R121, R51, UR4, -R5.reuse ;  /* 0x0000000433797c23 */ /* 0x100fe20008010805 */
[----:B------:R-:W4:Y:S01]  /*234f0*/  LDL.LU R214, [R1+0x144] ;  /* 0x0001440001d67983 */ /* 0x000f220000300800 */
        /* <DEDUP_REMOVED lines=12> */
[----:B------:R1:W-:Y:S02]  /*235c0*/  MUFU.EX2 R228, R4 ;  /* 0x0000000400e47308 */ /* 0x0003e40000000800 */
[----:B-1----:R-:W-:Y:S01]  /*235d0*/  FMNMX.FTZ R68, R0, R3, !PT ;  /* 0x0000000300447209 */ /* 0x002fe20007810000 */
[--C-:B------:R-:W-:Y:S01]  /*235e0*/  FFMA.FTZ R110, R25, UR4, -R5.reuse ;  /* 0x00000004196e7c23 */ /* 0x100fe20008010805 */
[----:B------:R-:W-:Y:S01]  /*235f0*/  FSEL R0, R69, RZ, P0 ;  /* 0x000000ff45007208 */ /* 0x000fe20000000000 */
[--C-:B------:R-:W-:Y:S01]  /*23600*/  FFMA.FTZ R29, R16, UR4, -R5.reuse ;  /* 0x00000004101d7c23 */ /* 0x100fe20008010805 */
[C---:B------:R-:W-:Y:S01]  /*23610*/  FSETP.NEU.FTZ.AND P0, PT, R68.reuse, -INF , PT ;  /* 0xff8000004400780b */ /* 0x040fe20003f1d000 */
[----:B------:R-:W-:Y:S01]  /*23620*/  FMUL.FTZ R74, R68, UR4 ;  /* 0x00000004444a7c20 */ /* 0x000fe20008410000 */
[--C-:B------:R-:W-:Y:S02]  /*23630*/  FFMA.FTZ R41, R15, UR4, -R5.reuse ;  /* 0x000000040f297c23 */ /* 0x100fe40008010805 */
[----:B------:R1:W-:Y:S01]  /*23640*/  MUFU.EX2 R105, R8 ;  /* 0x0000000800697308 */ /* 0x0003e20000000800 */
[--C-:B------:R-:W-:Y:S01]  /*23650*/  FFMA.FTZ R2, R182, UR4, -R5.reuse ;  /* 0x00000004b6027c23 */ /* 0x100fe20008010805 */
[----:B------:R-:W-:Y:S01]  /*23660*/  MOV R15, R80 ;  /* 0x00000050000f7202 */ /* 0x000fe20000000f00 */
[----:B------:R-:W4:Y:S01]  /*23670*/  LDL.LU R182, [R1+0x140] ;  /* 0x0001400001b67983 */ /* 0x000f220000300800 */
[----:B------:R-:W-:Y:S01]  /*23680*/  FSEL R74, R74, RZ, P0 ;  /* 0x000000ff4a4a7208 */ /* 0x000fe20000000000 */
[----:B------:R-:W-:Y:S01]  /*23690*/  FFMA.FTZ R13, R13, UR4, -R5 ;  /* 0x000000040d0d7c23 */ /* 0x000fe20008010805 */
[----:B------:R-:W-:Y:S02]  /*236a0*/  IMAD.MOV.U32 R200, RZ, RZ, R59 ;  /* 0x000000ffffc87224 */ /* 0x000fe400078e003b */
[--C-:B------:R-:W-:Y:S02]  /*236b0*/  FFMA.FTZ R101, R244, UR4, -R7.reuse ;  /* 0x00000004f4657c23 */ /* 0x100fe40008010807 */
[----:B------:R1:W-:Y:S01]  /*236c0*/  MUFU.EX2 R11, R2 ;  /* 0x00000002000b7308 */ /* 0x0003e20000000800 */
[----:B------:R-:W-:Y:S01]  /*236d0*/  FADD.FTZ R4, -R0, R134 ;  /* 0x0000008600047221 */ /* 0x000fe20000010100 */
[----:B------:R-:W-:Y:S01]  /*236e0*/  FSEL R0, R68, RZ, P0 ;  /* 0x000000ff44007208 */ /* 0x000fe20000000000 */
[--C-:B------:R-:W-:Y:S01]  /*236f0*/  FFMA.FTZ R244, R23, UR4, -R7.reuse ;  /* 0x0000000417f47c23 */ /* 0x100fe20008010807 */
[----:B------:R-:W-:Y:S02]  /*23700*/  IMAD.MOV.U32 R28, RZ, RZ, R122 ;  /* 0x000000ffff1c7224 */ /* 0x000fe400078e007a */
[----:B------:R-:W-:Y:S01]  /*23710*/  FFMA.FTZ R62, R247, UR4, -R7 ;  /* 0x00000004f73e7c23 */ /* 0x000fe20008010807 */
[----:B------:R-:W-:Y:S02]  /*23720*/  IMAD.MOV.U32 R122, RZ, RZ, R64 ;  /* 0x000000ffff7a7224 */ /* 0x000fe400078e0040 */
[----:B------:R-:W-:Y:S01]  /*23730*/  FADD.FTZ R6, -R0, R135 ;  /* 0x0000008700067221 */ /* 0x000fe20000010100 */
[----:B------:R-:W-:Y:S01]  /*23740*/  MUFU.EX2 R98, R9 ;  /* 0x0000000900627308 */ /* 0x000fe20000000800 */
[--C-:B------:R-:W-:Y:S01]  /*23750*/  FFMA.FTZ R0, R178, UR4, -R7.reuse ;  /* 0x00000004b2007c23 */ /* 0x100fe20008010807 */
[----:B-1----:R-:W-:Y:S01]  /*23760*/  FFMA.FTZ R8, R170, UR4, -R74 ;  /* 0x00000004aa087c23 */ /* 0x002fe2000801084a */
[----:B------:R-:W-:Y:S01]  /*23770*/  MOV R135, R223 ;  /* 0x000000df00877202 */ /* 0x000fe20000000f00 */
[--C-:B------:R-:W-:Y:S01]  /*23780*/  FFMA.FTZ R223, R26, UR4, -R7.reuse ;  /* 0x000000041adf7c23 */ /* 0x100fe20008010807 */
[--C-:B------:R-:W-:Y:S01]  /*23790*/  FFMA.FTZ R117, R54, UR4, -R7.reuse ;  /* 0x0000000436757c23 */ /* 0x100fe20008010807 */
[----:B------:R-:W-:Y:S01]  /*237a0*/  FFMA.FTZ R114, R47, UR4, -R7 ;  /* 0x000000042f727c23 */ /* 0x000fe20008010807 */
[----:B------:R-:W-:Y:S03]  /*237b0*/  IMAD.MOV.U32 R47, RZ, RZ, R81 ;  /* 0x000000ffff2f7224 */ /* 0x000fe600078e0051 */
[----:B------:R1:W-:Y:S01]  /*237c0*/  MUFU.EX2 R97, R0 ;  /* 0x0000000000617308 */ /* 0x0003e20000000800 */
[----:B------:R-:W-:Y:S01]  /*237d0*/  FFMA.FTZ R2, R183, UR4, -R7 ;  /* 0x00000004b7027c23 */ /* 0x000fe20008010807 */
[----:B------:R-:W-:Y:S01]  /*237e0*/  MOV R44, R200 ;  /* 0x000000c8002c7202 */ /* 0x000fe20000000f00 */
[----:B------:R-:W4:Y:S01]  /*237f0*/  LDL.LU R183, [R1+0x13c] ;  /* 0x00013c0001b77983 */ /* 0x000f220000300800 */
[----:B------:R-:W-:Y:S01]  /*23800*/  IMAD.MOV.U32 R200, RZ, RZ, R82 ;  /* 0x000000ffffc87224 */ /* 0x000fe200078e0052 */
[----:B------:R-:W-:Y:S01]  /*23810*/  MOV R26, R90 ;  /* 0x0000005a001a7202 */ /* 0x000fe20000000f00 */
[----:B------:R-:W-:Y:S01]  /*23820*/  FFMA.FTZ R204, R204, UR4, -R73 ;  /* 0x00000004cccc7c23 */ /* 0x000fe20008010849 */
[----:B------:R-:W4:Y:S03]  /*23830*/  LDL.LU R178, [R1+0x138] ;  /* 0x0001380001b27983 */ /* 0x000f260000300800 */
[----:B------:R1:W-:Y:S01]  /*23840*/  MUFU.EX2 R75, R2 ;  /* 0x00000002004b7308 */ /* 0x0003e20000000800 */
[----:B------:R-:W-:Y:S02]  /*23850*/  IMAD.MOV.U32 R53, RZ, RZ, R58 ;  /* 0x000000ffff357224 */ /* 0x000fe400078e003a */
[--C-:B------:R-:W-:Y:S01]  /*23860*/  FFMA.FTZ R58, R211, UR4, -R7.reuse ;  /* 0x00000004d33a7c23 */ /* 0x100fe20008010807 */
[----:B------:R-:W4:Y:S01]  /*23870*/  LDL.LU R179, [R1+0x134] ;  /* 0x0001340001b37983 */ /* 0x000f220000300800 */
[--C-:B------:R-:W-:Y:S01]  /*23880*/  FFMA.FTZ R59, R245, UR4, -R7.reuse ;  /* 0x00000004f53b7c23 */ /* 0x100fe20008010807 */
[--C-:B------:R-:W-:Y:S01]  /*23890*/  FFMA.FTZ R115, R48, UR4, -R7.reuse ;  /* 0x0000000430737c23 */ /* 0x100fe20008010807 */
[----:B------:R-:W-:Y:S01]  /*238a0*/  FFMA.FTZ R245, R32, UR4, -R7 ;  /* 0x0000000420f57c23 */ /* 0x000fe20008010807 */
[----:B------:R-:W4:Y:S02]  /*238b0*/  LDL.LU R215, [R1+0x130] ;  /* 0x0001300001d77983 */ /* 0x000f240000300800 */
[----:B------:R-:W-:Y:S01]  /*238c0*/  MUFU.EX2 R100, R100 ;  /* 0x0000006400647308 */ /* 0x000fe20000000800 */
[----:B-1----:R-:W-:Y:S01]  /*238d0*/  FFMA.FTZ R0, R218, UR4, -R74 ;  /* 0x00000004da007c23 */ /* 0x002fe2000801084a */
[----:B------:R-:W-:Y:S01]  /*238e0*/  FFMA.FTZ R218, R21, UR4, -R5 ;  /* 0x0000000415da7c23 */ /* 0x000fe20008010805 */
[--C-:B------:R-:W-:Y:S01]  /*238f0*/  FFMA.FTZ R203, R203, UR4, -R73.reuse ;  /* 0x00000004cbcb7c23 */ /* 0x100fe20008010849 */
[----:B------:R-:W-:Y:S01]  /*23900*/  FFMA.FTZ R202, R202, UR4, -R73 ;  /* 0x00000004caca7c23 */ /* 0x000fe20008010849 */
[----:B------:R-:W-:Y:S02]  /*23910*/  IMAD.MOV.U32 R45, RZ, RZ, R53 ;  /* 0x000000ffff2d7224 */ /* 0x000fe400078e0035 */
[----:B------:R-:W-:Y:S01]  /*23920*/  FFMA.FTZ R112, R210, UR4, -R7 ;  /* 0x00000004d2707c23 */ /* 0x000fe20008010807 */
[----:B------:R-:W-:Y:S02]  /*23930*/  IMAD.MOV.U32 R56, RZ, RZ, R17 ;  /* 0x000000ffff387224 */ /* 0x000fe400078e0011 */
[----:B------:R1:W-:Y:S01]  /*23940*/  MUFU.EX2 R201, R0 ;  /* 0x0000000000c97308 */ /* 0x0003e20000000800 */
[----:B------:R-:W-:Y:S01]  /*23950*/  FSEL R2, R71, RZ, P2 ;  /* 0x000000ff47027208 */ /* 0x000fe20001000000 */
[----:B------:R-:W-:Y:S02]  /*23960*/  IMAD.MOV.U32 R43, RZ, RZ, R65 ;  /* 0x000000ffff2b7224 */ /* 0x000fe400078e0041 */
[--C-:B------:R-:W-:Y:S01]  /*23970*/  FFMA.FTZ R124, R46, UR4, -R7.reuse ;  /* 0x000000042e7c7c23 */ /* 0x100fe20008010807 */
[----:B------:R-:W-:Y:S01]  /*23980*/  MOV R46, R91 ;  /* 0x0000005b002e7202 */ /* 0x000fe20000000f00 */
[--C-:B------:R-:W-:Y:S01]  /*23990*/  FFMA.FTZ R116, R50, UR4, -R7.reuse ;  /* 0x0000000432747c23 */ /* 0x100fe20008010807 */
[----:B------:R-:W-:Y:S01]  /*239a0*/  FADD.FTZ R3, -R2, R132 ;  /* 0x0000008402037221 */ /* 0x000fe20000010100 */
[----:B------:R-:W-:Y:S02]  /*239b0*/  FSEL R2, R70, RZ, P1 ;  /* 0x000000ff46027208 */ /* 0x000fe40000800000 */
[----:B------:R1:W-:Y:S01]  /*239c0*/  MUFU.EX2 R210, R8 ;  /* 0x0000000800d27308 */ /* 0x0003e20000000800 */
[--C-:B------:R-:W-:Y:S01]  /*239d0*/  FFMA.FTZ R132, R20, UR4, -R7.reuse ;  /* 0x0000000414847c23 */ /* 0x100fe20008010807 */
[--C-:B------:R-:W-:Y:S01]  /*239e0*/  FFMA.FTZ R123, R42, UR4, -R7.reuse ;  /* 0x000000042a7b7c23 */ /* 0x100fe20008010807 */
[----:B------:R-:W-:Y:S01]  /*239f0*/  FFMA.FTZ R128, R40, UR4, -R7 ;  /* 0x0000000428807c23 */ /* 0x000fe20008010807 */
[----:B------:R-:W-:Y:S01]  /*23a00*/  FADD.FTZ R2, -R2, R133 ;  /* 0x0000008502027221 */ /* 0x000fe20000010100 */
[----:B------:R-:W-:Y:S01]  /*23a10*/  FFMA.FTZ R133, R18, UR4, -R5 ;  /* 0x0000000412857c23 */ /* 0x000fe20008010805 */
[--C-:B------:R-:W-:Y:S01]  /*23a20*/  FFMA.FTZ R5, R174, UR4, -R74.reuse ;  /* 0x00000004ae057c23 */ /* 0x100fe2000801084a */
[--C-:B------:R-:W-:Y:S03]  /*23a30*/  FFMA.FTZ R134, R39, UR4, -R7.reuse ;  /* 0x0000000427867c23 */ /* 0x100fe60008010807 */
[----:B------:R-:W-:Y:S01]  /*23a40*/  MUFU.EX2 R101, R101 ;  /* 0x0000006500657308 */ /* 0x000fe20000000800 */
[----:B------:R-:W4:Y:S01]  /*23a50*/  LDL.LU R174, [R1+0x12c] ;  /* 0x00012c0001ae7983 */ /* 0x000f220000300800 */
[----:B-1----:R-:W-:Y:S01]  /*23a60*/  FFMA.FTZ R0, R175, UR4, -R74 ;  /* 0x00000004af007c23 */ /* 0x002fe2000801084a */
[----:B------:R-:W-:Y:S01]  /*23a70*/  FMUL.FTZ R2, R2, UR4 ;  /* 0x0000000402027c20 */ /* 0x000fe20008410000 */
[--C-:B------:R-:W-:Y:S01]  /*23a80*/  FFMA.FTZ R206, R38, UR4, -R7.reuse ;  /* 0x0000000426ce7c23 */ /* 0x100fe20008010807 */
[----:B------:R-:W4:Y:S01]  /*23a90*/  LDL.LU R175, [R1+0x128] ;  /* 0x0001280001af7983 */ /* 0x000f220000300800 */
[--C-:B------:R-:W-:Y:S01]  /*23aa0*/  FFMA.FTZ R207, R34, UR4, -R7.reuse ;  /* 0x0000000422cf7c23 */ /* 0x100fe20008010807 */
[--C-:B------:R-:W-:Y:S03]  /*23ab0*/  FFMA.FTZ R247, R31, UR4, -R7.reuse ;  /* 0x000000041ff77c23 */ /* 0x100fe60008010807 */
[----:B------:R1:W-:Y:S01]  /*23ac0*/  MUFU.EX2 R211, R0 ;  /* 0x0000000000d37308 */ /* 0x0003e20000000800 */
[----:B------:R-:W4:Y:S01]  /*23ad0*/  LDL.LU R170, [R1+0x124] ;  /* 0x0001240001aa7983 */ /* 0x000f220000300800 */
[----:B------:R-:W-:Y:S02]  /*23ae0*/  IMAD.MOV.U32 R31, RZ, RZ, R28 ;  /* 0x000000ffff1f7224 */ /* 0x000fe400078e001c */
[----:B------:R-:W-:Y:S01]  /*23af0*/  FMUL.FTZ R8, R6, UR4 ;  /* 0x0000000406087c20 */ /* 0x000fe20008410000 */
[--C-:B------:R-:W-:Y:S01]  /*23b00*/  FFMA.FTZ R25, R19, UR4, -R7.reuse ;  /* 0x0000000413197c23 */ /* 0x100fe20008010807 */
[----:B------:R-:W2:Y:S01]  /*23b10*/  LDL.LU R9, [R1+0x68] ;  /* 0x0000680001097983 */ /* 0x000ea20000300800 */
[----:B------:R-:W-:Y:S01]  /*23b20*/  FFMA.FTZ R14, R14, UR4, -R7 ;  /* 0x000000040e0e7c23 */ /* 0x000fe20008010807 */
[----:B------:R-:W-:Y:S02]  /*23b30*/  IMAD.MOV.U32 R27, RZ, RZ, R67 ;  /* 0x000000ffff1b7224 */ /* 0x000fe400078e0043 */
[----:B------:R-:W-:Y:S01]  /*23b40*/  MUFU.EX2 R66, R5 ;  /* 0x0000000500427308 */ /* 0x000fe20000000800 */
[----:B------:R-:W3:Y:S01]  /*23b50*/  LDL.LU R12, [R1+0x70] ;  /* 0x00007000010c7983 */ /* 0x000ee20000300800 */
[----:B------:R-:W-:Y:S01]  /*23b60*/  IMAD.MOV.U32 R30, RZ, RZ, R61 ;  /* 0x000000ffff1e7224 */ /* 0x000fe200078e003d */
[----:B------:R-:W-:Y:S01]  /*23b70*/  PLOP3.LUT P0, PT, PT, PT, UP0, 0x80, 0x0 ;  /* 0x000000000000781c */ /* 0x000fe20003f0f008 */
[----:B------:R-:W-:Y:S06]  /*23b80*/  IMAD.MOV.U32 R42, RZ, RZ, R56 ;  /* 0x000000ffff2a7224 */ /* 0x000fec00078e0038 */
[----:B------:R-:W1:Y:S02]  /*23b90*/  MUFU.EX2 R2, R2 ;  /* 0x0000000200027308 */ /* 0x000e640000000800 */
[----:B-1----:R-:W-:Y:S01]  /*23ba0*/  FMUL.FTZ R0, R3, UR4 ;  /* 0x0000000403007c20 */ /* 0x002fe20008410000 */
[----:B------:R-:W-:Y:S07]  /*23bb0*/  FMUL.FTZ R3, R4, UR4 ;  /* 0x0000000404037c20 */ /* 0x000fee0008410000 */
[----:B------:R-:W1:Y:S10]  /*23bc0*/  MUFU.EX2 R0, R0 ;  /* 0x0000000000007308 */ /* 0x000e740000000800 */
[----:B------:R-:W-:Y:S01]  /*23bd0*/  MUFU.EX2 R125, R125 ;  /* 0x0000007d007d7308 */ /* 0x000fe20000000800 */
[C---:B------:R-:W-:Y:S01]  /*23be0*/  FMUL.FTZ R55, R2.reuse, R143 ;  /* 0x0000008f02377220 */ /* 0x040fe20000410000 */
[----:B------:R-:W-:Y:S01]  /*23bf0*/  MOV R143, R66 ;  /* 0x00000042008f7202 */ /* 0x000fe20000000f00 */
[C---:B------:R-:W-:Y:S01]  /*23c00*/  FMUL.FTZ R6, R2.reuse, R166 ;  /* 0x000000a602067220 */ /* 0x040fe20000410000 */
[C---:B------:R-:W-:Y:S01]  /*23c10*/  FMUL.FTZ R7, R2.reuse, R167 ;  /* 0x000000a702077220 */ /* 0x040fe20000410000 */
[C---:B------:R-:W-:Y:S01]  /*23c20*/  FMUL.FTZ R18, R2.reuse, R162 ;  /* 0x000000a202127220 */ /* 0x040fe20000410000 */
[C---:B------:R-:W-:Y:S01]  /*23c30*/  FMUL.FTZ R19, R2.reuse, R163 ;  /* 0x000000a302137220 */ /* 0x040fe20000410000 */
[----:B------:R-:W-:Y:S03]  /*23c40*/  FMUL.FTZ R22, R2, R158 ;  /* 0x0000009e02167220 */ /* 0x000fe60000410000 */
        /* <DEDUP_REMOVED lines=49> */
[----:B------:R-:W-:Y:S01]  /*23f60*/  MOV R157, R42 ;  /* 0x0000002a009d7202 */ /* 0x000fe20000000f00 */
[----:B------:R-:W-:Y:S02]  /*23f70*/  IMAD.MOV.U32 R164, RZ, RZ, R45 ;  /* 0x000000ffffa47224 */ /* 0x000fe400078e002d */
[----:B------:R-:W-:Y:S02]  /*23f80*/  IMAD.MOV.U32 R165, RZ, RZ, R44 ;  /* 0x000000ffffa57224 */ /* 0x000fe400078e002c */
[----:B------:R-:W-:Y:S01]  /*23f90*/  IMAD.MOV.U32 R147, RZ, RZ, R151 ;  /* 0x000000ffff937224 */ /* 0x000fe200078e0097 */
[----:B------:R-:W-:Y:S01]  /*23fa0*/  MOV R151, R154 ;  /* 0x0000009a00977202 */ /* 0x000fe20000000f00 */
[----:B------:R-:W-:Y:S01]  /*23fb0*/  IMAD.MOV.U32 R146, RZ, RZ, R87 ;  /* 0x000000ffff927224 */ /* 0x000fe200078e0057 */
[----:B------:R-:W-:Y:S01]  /*23fc0*/  F2FP.BF16.F32.PACK_AB R87, R210, R211 ;  /* 0x000000d3d257723e */ /* 0x000fe200000010ff */
        /* <DEDUP_REMOVED lines=13> */
[----:B------:R-:W-:Y:S01]  /*240a0*/  IMAD.MOV.U32 R162, RZ, RZ, R160 ;  /* 0x000000ffffa27224 */ /* 0x000fe200078e00a0 */
[----:B------:R-:W-:Y:S01]  /*240b0*/  MOV R160, R14 ;  /* 0x0000000e00a07202 */ /* 0x000fe20000000f00 */
[----:B------:R-:W-:Y:S02]  /*240c0*/  IMAD.MOV.U32 R136, RZ, RZ, R165 ;  /* 0x000000ffff887224 */ /* 0x000fe400078e00a5 */
[----:B------:R-:W-:Y:S03]  /*240d0*/  IMAD.MOV.U32 R156, RZ, RZ, R92 ;  /* 0x000000ffff9c7224 */ /* 0x000fe600078e005c */
[----:B------:R-:W-:Y:S01]  /*240e0*/  MUFU.EX2 R122, R88 ;  /* 0x00000058007a7308 */ /* 0x000fe20000000800 */
[----:B------:R-:W-:Y:S02]  /*240f0*/  IMAD.MOV.U32 R165, RZ, RZ, R79 ;  /* 0x000000ffffa57224 */ /* 0x000fe400078e004f */
[----:B--2---:R-:W-:Y:S01]  /*24100*/  FFMA.FTZ R10, R0, R9, R76 ;  /* 0x00000009000a7223 */ /* 0x004fe2000001004c */
[----:B------:R-:W-:Y:S06]  /*24110*/  IMAD.MOV.U32 R9, RZ, RZ, R135 ;  /* 0x000000ffff097224 */ /* 0x000fec00078e0087 */
[----:B------:R1:W2:Y:S01]  /*24120*/  MUFU.EX2 R0, R3 ;  /* 0x0000000300007308 */ /* 0x0002a20000000800 */
[----:B------:R-:W-:Y:S02]  /*24130*/  IMAD.MOV.U32 R135, RZ, RZ, R83 ;  /* 0x000000ffff877224 */ /* 0x000fe400078e0053 */
[----:B---3--:R-:W-:Y:S01]  /*24140*/  FFMA.FTZ R91, R2, R12, R77 ;  /* 0x0000000c025b7223 */ /* 0x008fe2000001004d */
[----:B------:R-:W3:Y:S01]  /*24150*/  LDSM.16.MT88.4 R80, [R213+0x8000] ;  /* 0x00800000d550783b */ /* 0x000ee20000004200 */
[C---:B------:R-:W-:Y:S01]  /*24160*/  FADD.FTZ R92, R11.reuse, R10 ;  /* 0x0000000a0b5c7221 */ /* 0x040fe20000010000 */
[----:B------:R-:W-:Y:S01]  /*24170*/  IMAD.MOV.U32 R161, RZ, RZ, R9 ;  /* 0x000000ffffa17224 */ /* 0x000fe200078e0009 */
[----:B------:R-:W-:Y:S03]  /*24180*/  F2FP.BF16.F32.PACK_AB R76, R11, R76 ;  /* 0x0000004c0b4c723e */ /* 0x000fe600000010ff */
[----:B------:R4:W3:Y:S01]  /*24190*/  MUFU.EX2 R2, R8 ;  /* 0x0000000800027308 */ /* 0x0008e20000000800 */
[C---:B------:R-:W-:Y:S01]  /*241a0*/  F2FP.BF16.F32.PACK_AB R77, R75.reuse, R77 ;  /* 0x0000004d4b4d723e */ /* 0x040fe200000010ff */
[----:B------:R-:W-:Y:S01]  /*241b0*/  FADD.FTZ R75, R75, R91 ;  /* 0x0000005b4b4b7221 */ /* 0x000fe20000010000 */
[----:B------:R-:W-:Y:S07]  /*241c0*/  MOV R158, R161 ;  /* 0x000000a1009e7202 */ /* 0x000fee0000000f00 */
[----:B------:R3:W-:Y:S01]  /*241d0*/  MUFU.EX2 R161, R58 ;  /* 0x0000003a00a17308 */ /* 0x0007e20000000800 */
[----:B-1----:R-:W3:Y:S01]  /*241e0*/  LDL.LU R3, [R1+0x6c] ;  /* 0x00006c0001037983 */ /* 0x002ee20000300800 */
[C---:B--2---:R-:W-:Y:S01]  /*241f0*/  FMUL.FTZ R57, R0.reuse, R173 ;  /* 0x000000ad00397220 */ /* 0x044fe20000410000 */
[----:B------:R-:W-:Y:S02]  /*24200*/  IMAD.MOV.U32 R173, RZ, RZ, R60 ;  /* 0x000000ffffad7224 */ /* 0x000fe400078e003c */
[C---:B------:R-:W-:Y:S01]  /*24210*/  FMUL.FTZ R28, R0.reuse, R184 ;  /* 0x000000b8001c7220 */ /* 0x040fe20000410000 */
[C---:B------:R-:W-:Y:S01]  /*24220*/  FMUL.FTZ R9, R0.reuse, R197 ;  /* 0x000000c500097220 */ /* 0x040fe20000410000 */
[C---:B------:R-:W-:Y:S01]  /*24230*/  FMUL.FTZ R12, R0.reuse, R192 ;  /* 0x000000c0000c7220 */ /* 0x040fe20000410000 */
[C---:B------:R-:W-:Y:S01]  /*24240*/  FMUL.FTZ R13, R0.reuse, R193 ;  /* 0x000000c1000d7220 */ /* 0x040fe20000410000 */
        /* <DEDUP_REMOVED lines=11> */
[----:B------:R-:W-:Y:S01]  /*24300*/  IMAD.MOV.U32 R154, RZ, RZ, R158 ;  /* 0x000000ffff9a7224 */ /* 0x000fe200078e009e */
[----:B------:R-:W-:Y:S01]  /*24310*/  MUFU.EX2 R169, R119 ;  /* 0x0000007700a97308 */ /* 0x000fe20000000800 */
[----:B------:R-:W-:Y:S01]  /*24320*/  MOV R158, R167 ;  /* 0x000000a7009e7202 */ /* 0x000fe20000000f00 */
[----:B------:R-:W-:Y:S01]  /*24330*/  IMAD.MOV.U32 R167, RZ, RZ, R140 ;  /* 0x000000ffffa77224 */ /* 0x000fe200078e008c */
[----:B------:R-:W-:Y:S01]  /*24340*/  F2FP.BF16.F32.PACK_AB R79, R173, R97 ;  /* 0x00000061ad4f723e */ /* 0x000fe200000010ff */
[----:B------:R-:W-:Y:S02]  /*24350*/  IMAD.MOV.U32 R185, RZ, RZ, R133 ;  /* 0x000000ffffb97224 */ /* 0x000fe400078e0085 */
[C---:B---3--:R-:W-:Y:S01]  /*24360*/  FMUL.FTZ R10, R2.reuse, R198 ;  /* 0x000000c6020a7220 */ /* 0x048fe20000410000 */
[C---:B------:R-:W-:Y:S01]  /*24370*/  FMUL.FTZ R11, R2.reuse, R199 ;  /* 0x000000c7020b7220 */ /* 0x040fe20000410000 */
[C---:B------:R-:W-:Y:S02]  /*24380*/  FMUL.FTZ R14, R2.reuse, R194 ;  /* 0x000000c2020e7220 */ /* 0x040fe40000410000 */
[----:B------:R-:W-:Y:S01]  /*24390*/  MUFU.EX2 R133, R108 ;  /* 0x0000006c00857308 */ /* 0x000fe20000000800 */
[C---:B------:R-:W-:Y:S01]  /*243a0*/  FMUL.FTZ R15, R2.reuse, R195 ;  /* 0x000000c3020f7220 */ /* 0x040fe20000410000 */
[-C--:B------:R-:W-:Y:S05]  /*243b0*/  HMMA.16816.F32.BF16 R4, R76, R80.reuse, R4 ;  /* 0x000000504c04723c */ /* 0x080fea0000041804 */
[C---:B------:R-:W-:Y:S01]  /*243c0*/  FMUL.FTZ R27, R2.reuse, R191 ;  /* 0x000000bf021b7220 */ /* 0x040fe20000410000 */
[C---:B------:R-:W-:Y:S01]  /*243d0*/  FMUL.FTZ R30, R2.reuse, R186 ;  /* 0x000000ba021e7220 */ /* 0x040fe20000410000 */
[C---:B------:R-:W-:Y:S01]  /*243e0*/  FMUL.FTZ R26, R2.reuse, R190 ;  /* 0x000000be021a7220 */ /* 0x040fe20000410000 */
[C---:B------:R-:W-:Y:S01]  /*243f0*/  FMUL.FTZ R31, R2.reuse, R187 ;  /* 0x000000bb021f7220 */ /* 0x040fe20000410000 */
[----:B------:R-:W-:Y:S02]  /*24400*/  MUFU.EX2 R190, R114 ;  /* 0x0000007200be7308 */ /* 0x000fe40000000800 */
[C---:B------:R-:W-:Y:S01]  /*24410*/  FMUL.FTZ R42, R2.reuse, R182 ;  /* 0x000000b6022a7220 */ /* 0x040fe20000410000 */
[C---:B------:R-:W-:Y:S01]  /*24420*/  FMUL.FTZ R43, R2.reuse, R183 ;  /* 0x000000b7022b7220 */ /* 0x040fe20000410000 */
[C---:B------:R-:W-:Y:S01]  /*24430*/  FMUL.FTZ R46, R2.reuse, R178 ;  /* 0x000000b2022e7220 */ /* 0x040fe20000410000 */
[C---:B------:R-:W-:Y:S01]  /*24440*/  FMUL.FTZ R47, R2.reuse, R179 ;  /* 0x000000b3022f7220 */ /* 0x040fe20000410000 */
[C---:B------:R-:W-:Y:S01]  /*24450*/  FMUL.FTZ R58, R2.reuse, R174 ;  /* 0x000000ae023a7220 */ /* 0x040fe20000410000 */
[----:B------:R-:W-:Y:S03]  /*24460*/  FMUL.FTZ R59, R2, R175 ;  /* 0x000000af023b7220 */ /* 0x000fe60000410000 */
[----:B------:R-:W-:Y:S01]  /*24470*/  MUFU.EX2 R187, R118 ;  /* 0x0000007600bb7308 */ /* 0x000fe20000000800 */
[----:B------:R-:W-:Y:S01]  /*24480*/  FADD.FTZ R97, R97, R75 ;  /* 0x0000004b61617221 */ /* 0x000fe20000010000 */
[----:B------:R-:W-:Y:S01]  /*24490*/  FFMA.FTZ R90, R0, R3, R84 ;  /* 0x00000003005a7223 */ /* 0x000fe20000010054 */
[----:B------:R-:W-:Y:S01]  /*244a0*/  FFMA.FTZ R0, R142, UR4, -R73 ;  /* 0x000000048e007c23 */ /* 0x000fe20008010849 */
[C---:B------:R-:W-:Y:S01]  /*244b0*/  F2FP.BF16.F32.PACK_AB R84, R96.reuse, R84 ;  /* 0x000000546054723e */ /* 0x040fe200000010ff */
[----:B------:R-:W-:Y:S02]  /*244c0*/  IMAD.MOV.U32 R3, RZ, RZ, R103 ;  /* 0x000000ffff037224 */ /* 0x000fe400078e0067 */
[----:B------:R-:W-:Y:S03]  /*244d0*/  FADD.FTZ R96, R96, R90 ;  /* 0x0000005a60607221 */ /* 0x000fe60000010000 */
[----:B------:R1:W-:Y:S01]  /*244e0*/  MUFU.EX2 R140, R0 ;  /* 0x00000000008c7308 */ /* 0x0003e20000000800 */
[----:B------:R-:W-:Y:S01]  /*244f0*/  IMAD.MOV.U32 R142, RZ, RZ, R146 ;  /* 0x000000ffff8e7224 */ /* 0x000fe200078e0092 */
[----:B------:R-:W-:Y:S01]  /*24500*/  LDSM.16.MT88.4 R88, [R213+0x9000] ;  /* 0x00900000d558783b */ /* 0x000fe20000004200 */
[----:B------:R-:W-:Y:S01]  /*24510*/  IMAD.MOV.U32 R146, RZ, RZ, R150 ;  /* 0x000000ffff927224 */ /* 0x000fe200078e0096 */
[C---:B------:R-:W-:Y:S06]  /*24520*/  HMMA.16816.F32.BF16 R8, R84.reuse, R80, R8 ;  /* 0x000000505408723c */ /* 0x040fec0000041808 */
[----:B------:R2:W-:Y:S01]  /*24530*/  MUFU.EX2 R103, R62 ;  /* 0x0000003e00677308 */ /* 0x0005e20000000800 */
[----:B------:R-:W-:Y:S01]  /*24540*/  IMAD.MOV.U32 R150, RZ, RZ, R159 ;  /* 0x000000ffff967224 */ /* 0x000fe200078e009f */
[-C--:B------:R-:W-:Y:S03]  /*24550*/  HMMA.16816.F32.BF16 R12, R84, R82.reuse, R12 ;  /* 0x00000052540c723c */ /* 0x080fe6000004180c */
[----:B------:R-:W-:Y:S03]  /*24560*/  IMAD.MOV.U32 R159, RZ, RZ, R163 ;  /* 0x000000ffff9f7224 */ /* 0x000fe600078e00a3 */
[C---:B------:R-:W-:Y:S01]  /*24570*/  HMMA.16816.F32.BF16 R16, R76.reuse, R82, R16 ;  /* 0x000000524c10723c */ /* 0x040fe20000041810 */
[----:B------:R-:W3:Y:S04]  /*24580*/  LDSM.16.MT88.4 R80, [R216+0x8000] ;  /* 0x00800000d850783b */ /* 0x000ee80000004200 */
[----:B-1----:R-:W-:Y:S01]  /*24590*/  FFMA.FTZ R0, R138, UR4, -R73 ;  /* 0x000000048a007c23 */ /* 0x002fe20008010849 */
[----:B------:R-:W-:Y:S01]  /*245a0*/  MOV R138, R142 ;  /* 0x0000008e008a7202 */ /* 0x000fe20000000f00 */
[----:B------:R-:W-:Y:S04]  /*245b0*/  IMAD.MOV.U32 R142, RZ, RZ, R147 ;  /* 0x000000ffff8e7224 */ /* 0x000fe800078e0093 */
[----:B------:R-:W-:Y:S01]  /*245c0*/  FFMA.FTZ R3, R3, UR4, -R73 ;  /* 0x0000000403037c23 */ /* 0x000fe20008010849 */
[----:B------:R-:W-:Y:S02]  /*245d0*/  IMAD.MOV.U32 R147, RZ, RZ, R146 ;  /* 0x000000ffff937224 */ /* 0x000fe400078e0092 */
[----:B--2---:R-:W-:Y:S01]  /*245e0*/  FMUL.FTZ R62, R2, R170 ;  /* 0x000000aa023e7220 */ /* 0x004fe20000410000 */
[----:B------:R-:W-:Y:S01]  /*245f0*/  IMAD.MOV.U32 R163, RZ, RZ, R141 ;  /* 0x000000ffffa37224 */ /* 0x000fe200078e008d */
[----:B------:R-:W-:Y:S01]  /*24600*/  MUFU.EX2 R170, R93 ;  /* 0x0000005d00aa7308 */ /* 0x000fe20000000800 */
[----:B------:R-:W-:Y:S01]  /*24610*/  IMAD.MOV.U32 R146, RZ, RZ, R151 ;  /* 0x000000ffff927224 */ /* 0x000fe200078e0097 */
[----:B------:R-:W-:Y:S01]  /*24620*/  MOV R151, R150 ;  /* 0x0000009600977202 */ /* 0x000fe20000000f00 */
[----:B------:R-:W-:Y:S02]  /*24630*/  IMAD.MOV.U32 R150, RZ, RZ, R154 ;  /* 0x000000ffff967224 */ /* 0x000fe400078e009a */
[----:B------:R-:W-:Y:S01]  /*24640*/  FADD.FTZ R96, R98, R96 ;  /* 0x0000006062607221 */ /* 0x000fe20000010000 */
        /* <DEDUP_REMOVED lines=8> */
[----:B------:R1:W4:Y:S01]  /*246d0*/  MUFU.EX2 R102, R0 ;  /* 0x0000000000667308 */ /* 0x0003220000000800 */
[-C--:B---3--:R-:W-:Y:S06]  /*246e0*/  HMMA.16816.F32.BF16 R20, R76, R80.reuse, R20 ;  /* 0x000000504c14723c */ /* 0x088fec0000041814 */
[C---:B------:R-:W-:Y:S05]  /*246f0*/  HMMA.16816.F32.BF16 R24, R84.reuse, R80, R24 ;  /* 0x000000505418723c */ /* 0x040fea0000041818 */
[----:B-1----:R-:W-:Y:S01]  /*24700*/  FFMA.FTZ R0, R138, UR4, -R73 ;  /* 0x000000048a007c23 */ /* 0x002fe20008010849 */
[----:B------:R-:W-:Y:S01]  /*24710*/  MOV R138, R142 ;  /* 0x0000008e008a7202 */ /* 0x000fe20000000f00 */
[----:B------:R-:W-:Y:S01]  /*24720*/  IMAD.MOV.U32 R142, RZ, RZ, R147 ;  /* 0x000000ffff8e7224 */ /* 0x000fe200078e0093 */
[-C--:B------:R-:W-:Y:S03]  /*24730*/  HMMA.16816.F32.BF16 R28, R84, R82.reuse, R28 ;  /* 0x00000052541c723c */ /* 0x080fe6000004181c */
[----:B------:R-:W-:Y:S01]  /*24740*/  IMAD.MOV.U32 R147, RZ, RZ, R146 ;  /* 0x000000ffff937224 */ /* 0x000fe200078e0092 */
[----:B------:R-:W-:Y:S01]  /*24750*/  MOV R139, R138 ;  /* 0x0000008a008b7202 */ /* 0x000fe20000000f00 */
[----:B------:R-:W-:Y:S01]  /*24760*/  IMAD.MOV.U32 R146, RZ, RZ, R151 ;  /* 0x000000ffff927224 */ /* 0x000fe200078e0097 */
[----:B------:R-:W-:Y:S01]  /*24770*/  MOV R151, R154 ;  /* 0x0000009a00977202 */ /* 0x000fe20000000f00 */
[----:B------:R-:W-:Y:S01]  /*24780*/  IMAD.MOV.U32 R154, RZ, RZ, R159 ;  /* 0x000000ffff9a7224 */ /* 0x000fe200078e009f */
[C---:B------:R-:W-:Y:S01]  /*24790*/  HMMA.16816.F32.BF16 R32, R76.reuse, R82, R32 ;  /* 0x000000524c20723c */ /* 0x040fe20000041820 */
[----:B------:R-:W1:Y:S03]  /*247a0*/  LDSM.16.MT88.4 R80, [R214+0x8000] ;  /* 0x00800000d650783b */ /* 0x000e660000004200 */
[----:B------:R-:W-:Y:S02]  /*247b0*/  IMAD.MOV.U32 R159, RZ, RZ, R158 ;  /* 0x000000ffff9f7224 */ /* 0x000fe400078e009e */
[----:B------:R-:W-:Y:S01]  /*247c0*/  IMAD.MOV.U32 R158, RZ, RZ, R163 ;  /* 0x000000ffff9e7224 */ /* 0x000fe200078e00a3 */
[----:B------:R-:W-:Y:S01]  /*247d0*/  MOV R163, R167 ;  /* 0x000000a700a37202 */ /* 0x000fe20000000f00 */
[----:B------:R-:W-:Y:S03]  /*247e0*/  IMAD.MOV.U32 R138, RZ, RZ, R142 ;  /* 0x000000ffff8a7224 */ /* 0x000fe600078e008e */
[----:B------:R-:W-:Y:S02]  /*247f0*/  IMAD.MOV.U32 R142, RZ, RZ, R147 ;  /* 0x000000ffff8e7224 */ /* 0x000fe400078e0093 */
[----:B------:R-:W-:Y:S02]  /*24800*/  IMAD.MOV.U32 R167, RZ, RZ, R141 ;  /* 0x000000ffffa77224 */ /* 0x000fe400078e008d */
[----:B------:R-:W-:Y:S01]  /*24810*/  IMAD.MOV.U32 R147, RZ, RZ, R146 ;  /* 0x000000ffff937224 */ /* 0x000fe200078e0092 */
[----:B------:R-:W-:Y:S01]  /*24820*/  MOV R146, R154 ;  /* 0x0000009a00927202 */ /* 0x000fe20000000f00 */
[----:B------:R-:W-:Y:S02]  /*24830*/  IMAD.MOV.U32 R141, RZ, RZ, R145 ;  /* 0x000000ffff8d7224 */ /* 0x000fe400078e0091 */
[----:B------:R-:W-:Y:S02]  /*24840*/  IMAD.MOV.U32 R154, RZ, RZ, R159 ;  /* 0x000000ffff9a7224 */ /* 0x000fe400078e009f */
[----:B------:R-:W-:Y:S02]  /*24850*/  IMAD.MOV.U32 R159, RZ, RZ, R158 ;  /* 0x000000ffff9f7224 */ /* 0x000fe400078e009e */
[----:B------:R-:W-:Y:S01]  /*24860*/  IMAD.MOV.U32 R158, RZ, RZ, R163 ;  /* 0x000000ffff9e7224 */ /* 0x000fe200078e00a3 */
[----:B------:R-:W-:Y:S01]  /*24870*/  MOV R163, R167 ;  /* 0x000000a700a37202 */ /* 0x000fe20000000f00 */
[----:B------:R-:W-:Y:S02]  /*24880*/  IMAD.MOV.U32 R167, RZ, RZ, R141 ;  /* 0x000000ffffa77224 */ /* 0x000fe400078e008d */
[----:B------:R-:W-:Y:S02]  /*24890*/  IMAD.MOV.U32 R196, RZ, RZ, R138 ;  /* 0x000000ffffc47224 */ /* 0x000fe400078e008a */
[----:B------:R-:W-:Y:S01]  /*248a0*/  IMAD.MOV.U32 R138, RZ, RZ, R147 ;  /* 0x000000ffff8a7224 */ /* 0x000fe200078e0093 */
[----:B------:R-:W-:Y:S01]  /*248b0*/  MOV R147, R154 ;  /* 0x0000009a00937202 */ /* 0x000fe20000000f00 */
[----:B------:R-:W-:Y:S01]  /*248c0*/  IMAD.MOV.U32 R154, RZ, RZ, R158 ;  /* 0x000000ffff9a7224 */ /* 0x000fe200078e009e */
[----:B------:R-:W-:Y:S01]  /*248d0*/  MOV R158, R167 ;  /* 0x000000a7009e7202 */ /* 0x000fe20000000f00 */
[----:B------:R-:W-:Y:S02]  /*248e0*/  IMAD.MOV.U32 R167, RZ, RZ, R137 ;  /* 0x000000ffffa77224 */ /* 0x000fe400078e0089 */
[----:B------:R-:W-:Y:S01]  /*248f0*/  IMAD.MOV.U32 R137, RZ, RZ, R144 ;  /* 0x000000ffff897224 */ /* 0x000fe200078e0090 */
[----:B------:R-:W-:Y:S01]  /*24900*/  MOV R144, R148 ;  /* 0x0000009400907202 */ /* 0x000fe20000000f00 */
[----:B------:R-:W-:Y:S02]  /*24910*/  IMAD.MOV.U32 R148, RZ, RZ, R153 ;  /* 0x000000ffff947224 */ /* 0x000fe400078e0099 */
[----:B------:R-:W-:Y:S02]  /*24920*/  IMAD.MOV.U32 R153, RZ, RZ, R152 ;  /* 0x000000ffff997224 */ /* 0x000fe400078e0098 */
[----:B------:R-:W3:Y:S01]  /*24930*/  LDL.LU R152, [R1+0x64] ;  /* 0x0000640001987983 */ /* 0x000ee20000300800 */
[----:B------:R-:W-:Y:S01]  /*24940*/  IMAD.MOV.U32 R145, RZ, RZ, R110 ;  /* 0x000000ffff917224 */ /* 0x000fe200078e006e */
[-C--:B-1----:R-:W-:Y:S01]  /*24950*/  HMMA.16816.F32.BF16 R36, R76, R80.reuse, R36 ;  /* 0x000000504c24723c */ /* 0x082fe20000041824 */
[----:B------:R1:W-:Y:S02]  /*24960*/  MUFU.EX2 R110, R0 ;  /* 0x00000000006e7308 */ /* 0x0003e40000000800 */
[----:B------:R-:W-:Y:S02]  /*24970*/  IMAD.MOV.U32 R141, RZ, RZ, R145 ;  /* 0x000000ffff8d7224 */ /* 0x000fe400078e0091 */
[----:B------:R-:W-:Y:S01]  /*24980*/  IMAD.MOV.U32 R145, RZ, RZ, R156 ;  /* 0x000000ffff917224 */ /* 0x000fe200078e009c */
[----:B------:R-:W-:Y:S01]  /*24990*/  MOV R156, R113 ;  /* 0x00000071009c7202 */ /* 0x000fe20000000f00 */
[C---:B------:R-:W-:Y:S04]  /*249a0*/  HMMA.16816.F32.BF16 R40, R84.reuse, R80, R40 ;  /* 0x000000505428723c */ /* 0x040fe80000041828 */
[----:B------:R4:W-:Y:S02]  /*249b0*/  MUFU.EX2 R113, R3 ;  /* 0x0000000300717308 */ /* 0x0009e40000000800 */
[-C--:B------:R-:W-:Y:S05]  /*249c0*/  HMMA.16816.F32.BF16 R44, R84, R82.reuse, R44 ;  /* 0x00000052542c723c */ /* 0x080fea000004182c */
[----:B-1----:R-:W-:Y:S01]  /*249d0*/  FFMA.FTZ R0, R139, UR4, -R74 ;  /* 0x000000048b007c23 */ /* 0x002fe2000801084a */
[----:B------:R-:W-:Y:S01]  /*249e0*/  IMAD.MOV.U32 R139, RZ, RZ, R142 ;  /* 0x000000ffff8b7224 */ /* 0x000fe200078e008e */
[C---:B------:R-:W-:Y:S01]  /*249f0*/  HMMA.16816.F32.BF16 R48, R76.reuse, R82, R48 ;  /* 0x000000524c30723c */ /* 0x040fe20000041830 */
[----:B------:R-:W1:Y:S03]  /*24a00*/  LDSM.16.MT88.4 R80, [R215+0x8000] ;  /* 0x00800000d750783b */ /* 0x000e660000004200 */
[----:B------:R-:W-:Y:S02]  /*24a10*/  IMAD.MOV.U32 R142, RZ, RZ, R159 ;  /* 0x000000ffff8e7224 */ /* 0x000fe400078e009f */
[----:B------:R-:W-:Y:S02]  /*24a20*/  IMAD.MOV.U32 R159, RZ, RZ, R163 ;  /* 0x000000ffff9f7224 */ /* 0x000fe400078e00a3 */
[----:B----4-:R-:W-:Y:S03]  /*24a30*/  FADD.FTZ R3, R228, R92 ;  /* 0x0000005ce4037221 */ /* 0x010fe60000010000 */
[----:B------:R-:W-:Y:S02]  /*24a40*/  IMAD.MOV.U32 R163, RZ, RZ, R166 ;  /* 0x000000ffffa37224 */ /* 0x000fe400078e00a6 */
[----:B------:R4:W-:Y:S01]  /*24a50*/  MUFU.EX2 R166, R0 ;  /* 0x0000000000a67308 */ /* 0x0009e20000000800 */
[----:B------:R-:W-:Y:S02]  /*24a60*/  IMAD.MOV.U32 R197, RZ, RZ, R139 ;  /* 0x000000ffffc57224 */ /* 0x000fe400078e008b */
[----:B------:R-:W-:Y:S01]  /*24a70*/  FADD.FTZ R99, R99, R3 ;  /* 0x0000000363637221 */ /* 0x000fe20000010000 */
[----:B------:R-:W-:Y:S02]  /*24a80*/  IMAD.MOV.U32 R139, RZ, RZ, R154 ;  /* 0x000000ffff8b7224 */ /* 0x000fe400078e009a */
[----:B------:R-:W-:Y:S02]  /*24a90*/  IMAD.MOV.U32 R154, RZ, RZ, R163 ;  /* 0x000000ffff9a7224 */ /* 0x000fe400078e00a3 */
[----:B------:R-:W-:Y:S03]  /*24aa0*/  IMAD.MOV.U32 R163, RZ, RZ, R137 ;  /* 0x000000ffffa37224 */ /* 0x000fe600078e0089 */
[----:B------:R-:W-:Y:S01]  /*24ab0*/  MOV R192, R154 ;  /* 0x0000009a00c07202 */ /* 0x000fe20000000f00 */
[----:B----4-:R-:W-:Y:S01]  /*24ac0*/  FFMA.FTZ R0, R196, UR4, -R74 ;  /* 0x00000004c4007c23 */ /* 0x010fe2000801084a */
[----:B------:R-:W-:Y:S01]  /*24ad0*/  MOV R196, R138 ;  /* 0x0000008a00c47202 */ /* 0x000fe20000000f00 */
[----:B------:R-:W-:Y:S01]  /*24ae0*/  IMAD.MOV.U32 R138, RZ, RZ, R159 ;  /* 0x000000ffff8a7224 */ /* 0x000fe200078e009f */
[----:B------:R-:W-:Y:S01]  /*24af0*/  MOV R159, R167 ;  /* 0x000000a7009f7202 */ /* 0x000fe20000000f00 */
[----:B------:R4:W4:Y:S01]  /*24b00*/  MUFU.EX2 R137, R0 ;  /* 0x0000000000897308 */ /* 0x0009220000000800 */
[----:B------:R-:W-:Y:S02]  /*24b10*/  IMAD.MOV.U32 R167, RZ, RZ, R144 ;  /* 0x000000ffffa77224 */ /* 0x000fe400078e0090 */
[----:B------:R-:W-:Y:S01]  /*24b20*/  IMAD.MOV.U32 R144, RZ, RZ, R148 ;  /* 0x000000ffff907224 */ /* 0x000fe200078e0094 */
[----:B------:R-:W-:Y:S01]  /*24b30*/  MOV R148, R153 ;  /* 0x0000009900947202 */ /* 0x000fe20000000f00 */
[----:B------:R-:W-:Y:S01]  /*24b40*/  IMAD.MOV.U32 R154, RZ, RZ, R159 ;  /* 0x000000ffff9a7224 */ /* 0x000fe200078e009f */
[----:B------:R-:W-:Y:S01]  /*24b50*/  MOV R193, R167 ;  /* 0x000000a700c17202 */ /* 0x000fe20000000f00 */
[----:B------:R-:W-:Y:S02]  /*24b60*/  IMAD.MOV.U32 R167, RZ, RZ, R144 ;  /* 0x000000ffffa77224 */ /* 0x000fe400078e0090 */
[----:B------:R-:W-:Y:S01]  /*24b70*/  IMAD.MOV.U32 R144, RZ, RZ, R148 ;  /* 0x000000ffff907224 */ /* 0x000fe200078e0094 */
[-C--:B-1----:R-:W-:Y:S03]  /*24b80*/  HMMA.16816.F32.BF16 R52, R76, R80.reuse, R52 ;  /* 0x000000504c34723c */ /* 0x082fe60000041834 */
[----:B------:R-:W-:Y:S02]  /*24b90*/  IMAD.MOV.U32 R159, RZ, RZ, R163 ;  /* 0x000000ffff9f7224 */ /* 0x000fe400078e00a3 */
[----:B------:R-:W-:Y:S01]  /*24ba0*/  MUFU.EX2 R163, R107 ;  /* 0x0000006b00a37308 */ /* 0x000fe20000000800 */
[C---:B------:R-:W-:Y:S05]  /*24bb0*/  HMMA.16816.F32.BF16 R56, R84.reuse, R80, R56 ;  /* 0x000000505438723c */ /* 0x040fea0000041838 */
[----:B----4-:R-:W-:Y:S01]  /*24bc0*/  FFMA.FTZ R0, R197, UR4, -R74 ;  /* 0x00000004c5007c23 */ /* 0x010fe2000801084a */
[----:B------:R-:W-:Y:S01]  /*24bd0*/  IMAD.MOV.U32 R197, RZ, RZ, R196 ;  /* 0x000000ffffc57224 */ /* 0x000fe200078e00c4 */
[----:B------:R-:W-:Y:S01]  /*24be0*/  MOV R196, R139 ;  /* 0x0000008b00c47202 */ /* 0x000fe20000000f00 */
[----:B------:R-:W-:Y:S02]  /*24bf0*/  IMAD.MOV.U32 R139, RZ, RZ, R138 ;  /* 0x000000ffff8b7224 */ /* 0x000fe400078e008a */
[----:B------:R1:W-:Y:S01]  /*24c00*/  MUFU.EX2 R138, R0 ;  /* 0x00000000008a7308 */ /* 0x0003e20000000800 */
[----:B------:R-:W-:Y:S02]  /*24c10*/  F2FP.BF16.F32.PACK_AB R80, R102, R140 ;  /* 0x0000008c6650723e */ /* 0x000fe400000010ff */
[----:B------:R-:W-:Y:S01]  /*24c20*/  F2FP.BF16.F32.PACK_AB R81, R137, R166 ;  /* 0x000000a68951723e */ /* 0x000fe200000010ff */
[----:B-1----:R-:W-:Y:S01]  /*24c30*/  FFMA.FTZ R0, R197, UR4, -R74 ;  /* 0x00000004c5007c23 */ /* 0x002fe2000801084a */
[----:B------:R-:W-:Y:S05]  /*24c40*/  IMAD.MOV.U32 R197, RZ, RZ, R139 ;  /* 0x000000ffffc57224 */ /* 0x000fea00078e008b */
[----:B------:R1:W4:Y:S02]  /*24c50*/  MUFU.EX2 R139, R0 ;  /* 0x00000000008b7308 */ /* 0x0003240000000800 */
[----:B-1----:R-:W-:Y:S01]  /*24c60*/  FFMA.FTZ R0, R185, UR4, -R73 ;  /* 0x00000004b9007c23 */ /* 0x002fe20008010849 */
[----:B--2---:R-:W-:Y:S07]  /*24c70*/  FMUL.FTZ R63, R2, R171 ;  /* 0x000000ab023f7220 */ /* 0x004fee0000410000 */
[-C--:B------:R-:W-:Y:S01]  /*24c80*/  HMMA.16816.F32.BF16 R60, R84, R82.reuse, R60 ;  /* 0x00000052543c723c */ /* 0x080fe2000004183c */
[----:B------:R-:W1:Y:S05]  /*24c90*/  LDSM.16.MT88.4 R84, [R213+0x8800] ;  /* 0x00880000d554783b */ /* 0x000e6a0000004200 */
[----:B------:R-:W-:Y:S07]  /*24ca0*/  HMMA.16816.F32.BF16 R64, R76, R82, R64 ;  /* 0x000000524c40723c */ /* 0x000fee0000041840 */
[----:B------:R-:W-:Y:S04]  /*24cb0*/  F2FP.BF16.F32.PACK_AB R77, R103, R101 ;  /* 0x00000065674d723e */ /* 0x000fe800000010ff */
[----:B------:R-:W-:Y:S02]  /*24cc0*/  F2FP.BF16.F32.PACK_AB R78, R122, R155 ;  /* 0x0000009b7a4e723e */ /* 0x000fe400000010ff */
[----:B------:R-:W-:Y:S02]  /*24cd0*/  F2FP.BF16.F32.PACK_AB R79, R161, R109 ;  /* 0x0000006da14f723e */ /* 0x000fe400000010ff */
[----:B------:R-:W-:Y:S02]  /*24ce0*/  F2FP.BF16.F32.PACK_AB R76, R104, R100 ;  /* 0x00000064684c723e */ /* 0x000fe400000010ff */
[----:B------:R-:W-:Y:S02]  /*24cf0*/  F2FP.BF16.F32.PACK_AB R82, R113, R110 ;  /* 0x0000006e7152723e */ /* 0x000fe400000010ff */
[----:B----4-:R-:W-:Y:S03]  /*24d00*/  F2FP.BF16.F32.PACK_AB R83, R139, R138 ;  /* 0x0000008a8b53723e */ /* 0x010fe600000010ff */
[-C--:B-1----:R-:W-:Y:S06]  /*24d10*/  HMMA.16816.F32.BF16 R4, R76, R84.reuse, R4 ;  /* 0x000000544c04723c */ /* 0x082fec0000041804 */
[C---:B------:R-:W-:Y:S06]  /*24d20*/  HMMA.16816.F32.BF16 R8, R80.reuse, R84, R8 ;  /* 0x000000545008723c */ /* 0x040fec0000041808 */
[-C--:B------:R-:W-:Y:S06]  /*24d30*/  HMMA.16816.F32.BF16 R12, R80, R86.reuse, R12 ;  /* 0x00000056500c723c */ /* 0x080fec000004180c */
[C---:B------:R-:W-:Y:S01]  /*24d40*/  HMMA.16816.F32.BF16 R16, R76.reuse, R86, R16 ;  /* 0x000000564c10723c */ /* 0x040fe20000041810 */
[----:B------:R-:W1:Y:S04]  /*24d50*/  LDSM.16.MT88.4 R84, [R216+0x8800] ;  /* 0x00880000d854783b */ /* 0x000e680000004200 */
[----:B---3--:R-:W-:Y:S02]  /*24d60*/  IMAD.MOV.U32 R153, RZ, RZ, R152 ;  /* 0x000000ffff997224 */ /* 0x008fe400078e0098 */
[----:B------:R-:W-:Y:S01]  /*24d70*/  IMAD.MOV.U32 R152, RZ, RZ, R157 ;  /* 0x000000ffff987224 */ /* 0x000fe200078e009d */
[----:B------:R-:W-:Y:S03]  /*24d80*/  MOV R157, R164 ;  /* 0x000000a4009d7202 */ /* 0x000fe60000000f00 */
[----:B------:R-:W-:Y:S01]  /*24d90*/  IMAD.MOV.U32 R164, RZ, RZ, R135 ;  /* 0x000000ffffa47224 */ /* 0x000fe200078e0087 */
[----:B------:R-:W-:Y:S01]  /*24da0*/  MOV R188, R153 ;  /* 0x0000009900bc7202 */ /* 0x000fe20000000f00 */
[----:B------:R-:W2:Y:S01]  /*24db0*/  LDL.LU R135, [R1+0x4] ;  /* 0x0000040001877983 */ /* 0x000ea20000300800 */
[----:B------:R-:W3:Y:S01]  /*24dc0*/  MUFU.EX2 R153, R106 ;  /* 0x0000006a00997308 */ /* 0x000ee20000000800 */
[----:B------:R-:W-:Y:S01]  /*24dd0*/  IMAD.MOV.U32 R148, RZ, RZ, R152 ;  /* 0x000000ffff947224 */ /* 0x000fe200078e0098 */
[----:B------:R-:W-:Y:S01]  /*24de0*/  MOV R189, R164 ;  /* 0x000000a400bd7202 */ /* 0x000fe20000000f00 */
[----:B------:R-:W4:Y:S01]  /*24df0*/  LDL.LU R184, [R1+0x60] ;  /* 0x0000600001b87983 */ /* 0x000f220000300800 */
[----:B------:R-:W-:Y:S01]  /*24e00*/  IMAD.MOV.U32 R152, RZ, RZ, R157 ;  /* 0x000000ffff987224 */ /* 0x000fe200078e009d */
[----:B------:R-:W-:Y:S02]  /*24e10*/  MOV R157, R132 ;  /* 0x00000084009d7202 */ /* 0x000fe40000000f00 */
[----:B------:R-:W-:Y:S03]  /*24e20*/  IMAD.MOV.U32 R185, RZ, RZ, R189 ;  /* 0x000000ffffb97224 */ /* 0x000fe600078e00bd */
[----:B------:R-:W3:Y:S01]  /*24e30*/  MUFU.EX2 R132, R95 ;  /* 0x0000005f00847308 */ /* 0x000ee20000000800 */
[----:B------:R-:W-:Y:S01]  /*24e40*/  IMAD.MOV.U32 R189, RZ, RZ, R193 ;  /* 0x000000ffffbd7224 */ /* 0x000fe200078e00c1 */
[----:B------:R-:W-:Y:S02]  /*24e50*/  MOV R193, R197 ;  /* 0x000000c500c17202 */ /* 0x000fe40000000f00 */
[----:B------:R-:W-:Y:S01]  /*24e60*/  MOV R197, R147 ;  /* 0x0000009300c57202 */ /* 0x000fe20000000f00 */
[----:B------:R-:W-:Y:S02]  /*24e70*/  IMAD.MOV.U32 R147, RZ, RZ, R151 ;  /* 0x000000ffff937224 */ /* 0x000fe400078e0097 */
[----:B------:R-:W-:Y:S01]  /*24e80*/  IMAD.MOV.U32 R151, RZ, RZ, R162 ;  /* 0x000000ffff977224 */ /* 0x000fe200078e00a2 */
[----:B------:R-:W-:Y:S02]  /*24e90*/  MOV R162, R149 ;  /* 0x0000009500a27202 */ /* 0x000fe40000000f00 */
[----:B------:R-:W4:Y:S01]  /*24ea0*/  LDL.LU R149, [R1+0x3c] ;  /* 0x00003c0001957983 */ /* 0x000f220000300800 */
        /* <DEDUP_REMOVED lines=14> */
[----:B------:R-:W-:Y:S06]  /*24f90*/  LDSM.16.MT88.4 R84, [R214+0x9000] ;  /* 0x00900000d654783b */ /* 0x000fec0000004200 */
[----:B---3--:R-:W-:Y:S04]  /*24fa0*/  F2FP.BF16.F32.PACK_AB R78, R153, R163 ;  /* 0x000000a3994e723e */ /* 0x008fe800000010ff */
[----:B------:R-:W-:Y:S02]  /*24fb0*/  F2FP.BF16.F32.PACK_AB R76, R133, R111 ;  /* 0x0000006f854c723e */ /* 0x000fe400000010ff */
[----:B------:R-:W-:Y:S01]  /*24fc0*/  F2FP.BF16.F32.PACK_AB R77, R132, R112 ;  /* 0x00000070844d723e */ /* 0x000fe200000010ff */
[----:B--2---:R-:W-:Y:S02]  /*24fd0*/  IMAD.MOV.U32 R164, RZ, RZ, R135 ;  /* 0x000000ffffa47224 */ /* 0x004fe400078e0087 */
[----:B------:R1:W2:Y:S01]  /*24fe0*/  MUFU.EX2 R135, R94 ;  /* 0x0000005e00877308 */ /* 0x0002a20000000800 */
[----:B----4-:R-:W-:Y:S01]  /*24ff0*/  IMAD.MOV.U32 R180, RZ, RZ, R184 ;  /* 0x000000ffffb47224 */ /* 0x010fe200078e00b8 */
        /* <DEDUP_REMOVED lines=8> */
[----:B------:R3:W-:Y:S01]  /*25080*/  MUFU.EX2 R160, R0 ;  /* 0x0000000000a07308 */ /* 0x0007e20000000800 */
[----:B-1----:R-:W1:Y:S01]  /*25090*/  LDSM.16.MT88.4 R92, [R216+0x9000] ;  /* 0x00900000d85c783b */ /* 0x002e620000004200 */
[----:B--2---:R-:W-:Y:S07]  /*250a0*/  F2FP.BF16.F32.PACK_AB R79, R170, R135 ;  /* 0x00000087aa4f723e */ /* 0x004fee00000010ff */
[-C--:B------:R-:W-:Y:S03]  /*250b0*/  HMMA.16816.F32.BF16 R4, R76, R88.reuse, R4 ;  /* 0x000000584c04723c */ /* 0x080fe60000041804 */
[----:B---3--:R-:W-:Y:S01]  /*250c0*/  FFMA.FTZ R0, R180, UR4, -R73 ;  /* 0x00000004b4007c23 */ /* 0x008fe20008010849 */
[----:B------:R-:W-:Y:S01]  /*250d0*/  IMAD.MOV.U32 R180, RZ, RZ, R185 ;  /* 0x000000ffffb47224 */ /* 0x000fe200078e00b9 */
[----:B------:R-:W-:Y:S01]  /*250e0*/  MOV R185, R184 ;  /* 0x000000b800b97202 */ /* 0x000fe20000000f00 */
[----:B------:R-:W-:Y:S02]  /*250f0*/  IMAD.MOV.U32 R184, RZ, RZ, R189 ;  /* 0x000000ffffb87224 */ /* 0x000fe400078e00bd */
[----:B------:R-:W-:Y:S03]  /*25100*/  IMAD.MOV.U32 R189, RZ, RZ, R188 ;  /* 0x000000ffffbd7224 */ /* 0x000fe600078e00bc */
[----:B------:R-:W-:Y:S01]  /*25110*/  MOV R188, R193 ;  /* 0x000000c100bc7202 */ /* 0x000fe20000000f00 */
        /* <DEDUP_REMOVED lines=12> */
[----:B------:R2:W3:Y:S01]  /*251e0*/  MUFU.EX2 R131, R0 ;  /* 0x0000000000837308 */ /* 0x0004e20000000800 */
[----:B------:R-:W-:Y:S02]  /*251f0*/  IMAD.MOV.U32 R185, RZ, RZ, R189 ;  /* 0x000000ffffb97224 */ /* 0x000fe400078e00bd */
[----:B------:R-:W-:Y:S01]  /*25200*/  IMAD.MOV.U32 R189, RZ, RZ, R193 ;  /* 0x000000ffffbd7224 */ /* 0x000fe200078e00c1 */
[----:B------:R-:W-:Y:S01]  /*25210*/  MOV R193, R197 ;  /* 0x000000c500c17202 */ /* 0x000fe20000000f00 */
[----:B------:R-:W-:Y:S01]  /*25220*/  IMAD.MOV.U32 R197, RZ, RZ, R142 ;  /* 0x000000ffffc57224 */ /* 0x000fe200078e008e */
[----:B------:R-:W-:Y:S01]  /*25230*/  MOV R142, R146 ;  /* 0x00000092008e7202 */ /* 0x000fe20000000f00 */
[----:B------:R-:W-:Y:S02]  /*25240*/  IMAD.MOV.U32 R146, RZ, RZ, R150 ;  /* 0x000000ffff927224 */ /* 0x000fe400078e0096 */
[----:B------:R-:W-:Y:S02]  /*25250*/  IMAD.MOV.U32 R150, RZ, RZ, R136 ;  /* 0x000000ffff967224 */ /* 0x000fe400078e0088 */
[----:B--2---:R-:W-:Y:S01]  /*25260*/  FFMA.FTZ R0, R180, UR4, -R73 ;  /* 0x00000004b4007c23 */ /* 0x004fe20008010849 */
[----:B------:R-:W-:Y:S01]  /*25270*/  IMAD.MOV.U32 R180, RZ, RZ, R184 ;  /* 0x000000ffffb47224 */ /* 0x000fe200078e00b8 */
[----:B------:R-:W-:Y:S01]  /*25280*/  MOV R184, R188 ;  /* 0x000000bc00b87202 */ /* 0x000fe20000000f00 */
[----:B------:R-:W-:Y:S01]  /*25290*/  IMAD.MOV.U32 R188, RZ, RZ, R192 ;  /* 0x000000ffffbc7224 */ /* 0x000fe200078e00c0 */
[----:B------:R2:W-:Y:S01]  /*252a0*/  MUFU.EX2 R136, R0 ;  /* 0x0000000000887308 */ /* 0x0005e20000000800 */
[----:B------:R-:W-:Y:S01]  /*252b0*/  IMAD.MOV.U32 R192, RZ, RZ, R147 ;  /* 0x000000ffffc07224 */ /* 0x000fe200078e0093 */
[----:B------:R-:W-:Y:S01]  /*252c0*/  MOV R176, R180 ;  /* 0x000000b400b07202 */ /* 0x000fe20000000f00 */
[----:B------:R-:W-:Y:S01]  /*252d0*/  IMAD.MOV.U32 R147, RZ, RZ, R151 ;  /* 0x000000ffff937224 */ /* 0x000fe200078e0097 */
[----:B------:R-:W-:Y:S01]  /*252e0*/  MOV R151, R162 ;  /* 0x000000a200977202 */ /* 0x000fe20000000f00 */
[----:B------:R-:W-:Y:S01]  /*252f0*/  IMAD.MOV.U32 R162, RZ, RZ, R149 ;  /* 0x000000ffffa27224 */ /* 0x000fe200078e0095 */
[----:B---3--:R-:W-:Y:S01]  /*25300*/  F2FP.BF16.F32.PACK_AB R80, R131, R160 ;  /* 0x000000a08350723e */ /* 0x008fe200000010ff */
[----:B------:R-:W3:Y:S01]  /*25310*/  LDL.LU R149, [R1+0x30] ;  /* 0x0000300001957983 */ /* 0x000ee20000300800 */
[----:B------:R-:W-:Y:S02]  /*25320*/  IMAD.MOV.U32 R180, RZ, RZ, R184 ;  /* 0x000000ffffb47224 */ /* 0x000fe400078e00b8 */
[----:B------:R-:W-:Y:S01]  /*25330*/  IMAD.MOV.U32 R184, RZ, RZ, R188 ;  /* 0x000000ffffb87224 */ /* 0x000fe200078e00bc */
[----:B------:R-:W-:Y:S01]  /*25340*/  MOV R188, R192 ;  /* 0x000000c000bc7202 */ /* 0x000fe20000000f00 */
[----:B------:R-:W-:Y:S01]  /*25350*/  IMAD.MOV.U32 R192, RZ, RZ, R142 ;  /* 0x000000ffffc07224 */ /* 0x000fe200078e008e */
[----:B------:R-:W-:Y:S01]  /*25360*/  MOV R142, R146 ;  /* 0x00000092008e7202 */ /* 0x000fe20000000f00 */
[----:B------:R-:W-:Y:S02]  /*25370*/  IMAD.MOV.U32 R146, RZ, RZ, R150 ;  /* 0x000000ffff927224 */ /* 0x000fe400078e0096 */
[----:B--2---:R-:W-:Y:S01]  /*25380*/  FFMA.FTZ R0, R181, UR4, -R73 ;  /* 0x00000004b5007c23 */ /* 0x004fe20008010849 */
[----:B------:R-:W-:Y:S01]  /*25390*/  IMAD.MOV.U32 R181, RZ, RZ, R185 ;  /* 0x000000ffffb57224 */ /* 0x000fe200078e00b9 */
[----:B------:R-:W-:Y:S01]  /*253a0*/  MOV R185, R189 ;  /* 0x000000bd00b97202 */ /* 0x000fe20000000f00 */
[----:B------:R-:W-:Y:S02]  /*253b0*/  IMAD.MOV.U32 R189, RZ, RZ, R193 ;  /* 0x000000ffffbd7224 */ /* 0x000fe400078e00c1 */
[----:B------:R-:W-:Y:S02]  /*253c0*/  IMAD.MOV.U32 R193, RZ, RZ, R147 ;  /* 0x000000ffffc17224 */ /* 0x000fe400078e0093 */
[----:B------:R-:W-:Y:S01]  /*253d0*/  IMAD.MOV.U32 R147, RZ, RZ, R151 ;  /* 0x000000ffff937224 */ /* 0x000fe200078e0097 */
[----:B------:R-:W-:Y:S01]  /*253e0*/  MOV R151, R162 ;  /* 0x000000a200977202 */ /* 0x000fe20000000f00 */
[----:B------:R-:W-:Y:S01]  /*253f0*/  IMAD.MOV.U32 R177, RZ, RZ, R181 ;  /* 0x000000ffffb17224 */ /* 0x000fe200078e00b5 */
[----:B------:R-:W-:Y:S02]  /*25400*/  MOV R162, R152 ;  /* 0x0000009800a27202 */ /* 0x000fe40000000f00 */
[----:B------:R2:W4:Y:S01]  /*25410*/  MUFU.EX2 R152, R0 ;  /* 0x0000000000987308 */ /* 0x0005220000000800 */
[----:B------:R-:W-:Y:S01]  /*25420*/  MOV R181, R185 ;  /* 0x000000b900b57202 */ /* 0x000fe20000000f00 */
[----:B------:R-:W-:Y:S01]  /*25430*/  IMAD.MOV.U32 R185, RZ, RZ, R184 ;  /* 0x000000ffffb97224 */ /* 0x000fe200078e00b8 */
[----:B------:R-:W-:Y:S01]  /*25440*/  MOV R184, R188 ;  /* 0x000000bc00b87202 */ /* 0x000fe20000000f00 */
[----:B------:R-:W-:Y:S02]  /*25450*/  IMAD.MOV.U32 R188, RZ, RZ, R147 ;  /* 0x000000ffffbc7224 */ /* 0x000fe400078e0093 */
[----:B------:R-:W-:Y:S01]  /*25460*/  IMAD.MOV.U32 R147, RZ, RZ, R151 ;  /* 0x000000ffff937224 */ /* 0x000fe200078e0097 */
[----:B------:R-:W-:Y:S01]  /*25470*/  MOV R151, R162 ;  /* 0x000000a200977202 */ /* 0x000fe20000000f00 */
[----:B--2---:R-:W-:Y:S01]  /*25480*/  FFMA.FTZ R0, R176, UR4, -R74 ;  /* 0x00000004b0007c23 */ /* 0x004fe2000801084a */
[----:B------:R-:W-:Y:S01]  /*25490*/  IMAD.MOV.U32 R176, RZ, RZ, R180 ;  /* 0x000000ffffb07224 */ /* 0x000fe200078e00b4 */
[----:B----4-:R-:W-:Y:S01]  /*254a0*/  F2FP.BF16.F32.PACK_AB R82, R152, R136 ;  /* 0x000000889852723e */ /* 0x010fe200000010ff */
[----:B------:R-:W-:Y:S01]  /*254b0*/  IMAD.MOV.U32 R180, RZ, RZ, R189 ;  /* 0x000000ffffb47224 */ /* 0x000fe200078e00bd */
[----:B------:R2:W-:Y:S01]  /*254c0*/  MUFU.EX2 R162, R0 ;  /* 0x0000000000a27308 */ /* 0x0005e20000000800 */
[----:B------:R-:W-:Y:S01]  /*254d0*/  IMAD.MOV.U32 R189, RZ, RZ, R142 ;  /* 0x000000ffffbd7224 */ /* 0x000fe200078e008e */
[----:B------:R-:W-:Y:S01]  /*254e0*/  MOV R142, R146 ;  /* 0x00000092008e7202 */ /* 0x000fe20000000f00 */
[----:B--2---:R-:W-:Y:S01]  /*254f0*/  FFMA.FTZ R0, R177, UR4, -R74 ;  /* 0x00000004b1007c23 */ /* 0x004fe2000801084a */
        /* <DEDUP_REMOVED lines=8> */
[----:B------:R-:W-:Y:S03]  /*25580*/  IMAD.MOV.U32 R176, RZ, RZ, R184 ;  /* 0x000000ffffb07224 */ /* 0x000fe600078e00b8 */
[----:B------:R-:W-:Y:S04]  /*25590*/  MOV R184, R142 ;  /* 0x0000008e00b87202 */ /* 0x000fe80000000f00 */
[----:B------:R-:W-:Y:S05]  /*255a0*/  MOV R195, R184 ;  /* 0x000000b800c37202 */ /* 0x000fea0000000f00 */
[----:B------:R-:W-:Y:S02]  /*255b0*/  IMAD.MOV.U32 R186, RZ, RZ, R195 ;  /* 0x000000ffffba7224 */ /* 0x000fe400078e00c3 */
[----:B---3--:R-:W-:Y:S02]  /*255c0*/  IMAD.MOV.U32 R150, RZ, RZ, R149 ;  /* 0x000000ffff967224 */ /* 0x008fe400078e0095 */
[----:B------:R-:W-:Y:S02]  /*255d0*/  IMAD.MOV.U32 R149, RZ, RZ, R148 ;  /* 0x000000ffff957224 */ /* 0x000fe400078e0094 */
[----:B------:R-:W2:Y:S01]  /*255e0*/  LDL.LU R148, [R1] ;  /* 0x0000000001947983 */ /* 0x000ea20000300800 */
[----:B------:R-:W-:Y:S02]  /*255f0*/  IMAD.MOV.U32 R146, RZ, RZ, R150 ;  /* 0x000000ffff927224 */ /* 0x000fe400078e0096 */
[----:B------:R-:W-:Y:S02]  /*25600*/  IMAD.MOV.U32 R150, RZ, RZ, R144 ;  /* 0x000000ffff967224 */ /* 0x000fe400078e0090 */
[----:B------:R-:W3:Y:S01]  /*25610*/  LDL.LU R144, [R1+0x14] ;  /* 0x0000140001907983 */ /* 0x000ee20000300800 */
[----:B------:R-:W-:Y:S01]  /*25620*/  MOV R147, R146 ;  /* 0x0000009200937202 */ /* 0x000fe20000000f00 */
[----:B------:R-:W-:Y:S02]  /*25630*/  IMAD.MOV.U32 R146, RZ, RZ, R151 ;  /* 0x000000ffff927224 */ /* 0x000fe400078e0097 */
[----:B------:R-:W-:Y:S01]  /*25640*/  IMAD.MOV.U32 R151, RZ, RZ, R150 ;  /* 0x000000ffff977224 */ /* 0x000fe200078e0096 */
[----:B------:R-:W-:Y:S01]  /*25650*/  MOV R150, R154 ;  /* 0x0000009a00967202 */ /* 0x000fe20000000f00 */
[----:B------:R-:W-:Y:S02]  /*25660*/  IMAD.MOV.U32 R154, RZ, RZ, R159 ;  /* 0x000000ffff9a7224 */ /* 0x000fe400078e009f */
[----:B------:R-:W-:Y:S02]  /*25670*/  IMAD.MOV.U32 R159, RZ, RZ, R127 ;  /* 0x000000ffff9f7224 */ /* 0x000fe400078e007f */
[----:B------:R4:W1:Y:S01]  /*25680*/  MUFU.EX2 R127, R0 ;  /* 0x00000000007f7308 */ /* 0x0008620000000800 */
[----:B------:R-:W-:Y:S02]  /*25690*/  IMAD.MOV.U32 R142, RZ, RZ, R146 ;  /* 0x000000ffff8e7224 */ /* 0x000fe400078e0092 */
[----:B------:R-:W-:Y:S01]  /*256a0*/  IMAD.MOV.U32 R146, RZ, RZ, R150 ;  /* 0x000000ffff927224 */ /* 0x000fe200078e0096 */
[----:B------:R-:W-:Y:S01]  /*256b0*/  MOV R150, R159 ;  /* 0x0000009f00967202 */ /* 0x000fe20000000f00 */
[----:B------:R-:W-:Y:S02]  /*256c0*/  IMAD.MOV.U32 R159, RZ, RZ, R145 ;  /* 0x000000ffff9f7224 */ /* 0x000fe400078e0091 */
[----:B------:R-:W-:Y:S02]  /*256d0*/  IMAD.MOV.U32 R199, RZ, RZ, R142 ;  /* 0x000000ffffc77224 */ /* 0x000fe400078e008e */
[----:B------:R-:W-:Y:S02]  /*256e0*/  IMAD.MOV.U32 R142, RZ, RZ, R146 ;  /* 0x000000ffff8e7224 */ /* 0x000fe400078e0092 */
[----:B------:R-:W-:Y:S01]  /*256f0*/  MUFU.EX2 R146, R117 ;  /* 0x0000007500927308 */ /* 0x000fe20000000800 */
[----:B------:R-:W-:Y:S01]  /*25700*/  MOV R195, R199 ;  /* 0x000000c700c37202 */ /* 0x000fe20000000f00 */
[----:B----4-:R-:W-:Y:S01]  /*25710*/  FFMA.FTZ R0, R177, UR4, -R74 ;  /* 0x00000004b1007c23 */ /* 0x010fe2000801084a */
[----:B------:R-:W-:Y:S01]  /*25720*/  IMAD.MOV.U32 R177, RZ, RZ, R188 ;  /* 0x000000ffffb17224 */ /* 0x000fe200078e00bc */
[----:B-1----:R-:W-:Y:S01]  /*25730*/  F2FP.BF16.F32.PACK_AB R81, R127, R162 ;  /* 0x000000a27f51723e */ /* 0x002fe200000010ff */
[----:B------:R-:W-:Y:S05]  /*25740*/  IMAD.MOV.U32 R188, RZ, RZ, R147 ;  /* 0x000000ffffbc7224 */ /* 0x000fea00078e0093 */
[----:B------:R1:W-:Y:S01]  /*25750*/  MUFU.EX2 R145, R0 ;  /* 0x0000000000917308 */ /* 0x0003e20000000800 */
[----:B------:R-:W-:Y:S01]  /*25760*/  MOV R147, R151 ;  /* 0x0000009700937202 */ /* 0x000fe20000000f00 */
[----:B------:R-:W-:Y:S02]  /*25770*/  IMAD.MOV.U32 R151, RZ, RZ, R154 ;  /* 0x000000ffff977224 */ /* 0x000fe400078e009a */
[----:B------:R-:W-:Y:S01]  /*25780*/  IMAD.MOV.U32 R154, RZ, RZ, R158 ;  /* 0x000000ffff9a7224 */ /* 0x000fe200078e009e */
[----:B------:R-:W-:Y:S01]  /*25790*/  MOV R158, R156 ;  /* 0x0000009c009e7202 */ /* 0x000fe20000000f00 */
[----:B------:R-:W-:Y:S01]  /*257a0*/  IMAD.MOV.U32 R156, RZ, RZ, R200 ;  /* 0x000000ffff9c7224 */ /* 0x000fe200078e00c8 */
[----:B------:R-:W-:Y:S01]  /*257b0*/  MOV R198, R147 ;  /* 0x0000009300c67202 */ /* 0x000fe20000000f00 */
[----:B------:R-:W4:Y:S01]  /*257c0*/  LDL.LU R200, [R1+0x10] ;  /* 0x0000100001c87983 */ /* 0x000f220000300800 */
[----:B------:R-:W-:Y:S02]  /*257d0*/  IMAD.MOV.U32 R191, RZ, RZ, R177 ;  /* 0x000000ffffbf7224 */ /* 0x000fe400078e00b1 */
[----:B------:R-:W-:Y:S02]  /*257e0*/  IMAD.MOV.U32 R168, RZ, RZ, R154 ;  /* 0x000000ffffa87224 */ /* 0x000fe400078e009a */
[----:B------:R-:W-:Y:S01]  /*257f0*/  IMAD.MOV.U32 R194, RZ, RZ, R188 ;  /* 0x000000ffffc27224 */ /* 0x000fe200078e00bc */
[----:B------:R-:W-:Y:S01]  /*25800*/  MOV R188, R150 ;  /* 0x0000009600bc7202 */ /* 0x000fe20000000f00 */
[----:B------:R-:W-:Y:S01]  /*25810*/  IMAD.MOV.U32 R199, RZ, RZ, R168 ;  /* 0x000000ffffc77224 */ /* 0x000fe200078e00a8 */
[----:B------:R-:W-:Y:S01]  /*25820*/  MOV R150, R236 ;  /* 0x000000ec00967202 */ /* 0x000fe20000000f00 */
[----:B-1----:R-:W-:Y:S01]  /*25830*/  FFMA.FTZ R0, R172, UR4, -R74 ;  /* 0x00000004ac007c23 */ /* 0x002fe2000801084a */
[----:B------:R1:W5:Y:S01]  /*25840*/  LDL.LU R236, [R1+0x11c] ;  /* 0x00011c0001ec7983 */ /* 0x0003620000300800 */
[----:B------:R-:W-:Y:S02]  /*25850*/  IMAD.MOV.U32 R177, RZ, RZ, R165 ;  /* 0x000000ffffb17224 */ /* 0x000fe400078e00a5 */
[----:B------:R1:W1:Y:S01]  /*25860*/  MUFU.EX2 R147, R0 ;  /* 0x0000000000937308 */ /* 0x0002620000000800 */
[----:B------:R-:W-:Y:S02]  /*25870*/  IMAD.MOV.U32 R172, RZ, RZ, R156 ;  /* 0x000000ffffac7224 */ /* 0x000fe400078e009c */
[----:B------:R-:W-:Y:S01]  /*25880*/  IMAD.MOV.U32 R184, RZ, RZ, R151 ;  /* 0x000000ffffb87224 */ /* 0x000fe200078e0097 */
[----:B------:R-:W-:Y:S01]  /*25890*/  MOV R151, R158 ;  /* 0x0000009e00977202 */ /* 0x000fe20000000f00 */
[----:B------:R-:W-:Y:S05]  /*258a0*/  IMAD.MOV.U32 R154, RZ, RZ, R159 ;  /* 0x000000ffff9a7224 */ /* 0x000fea00078e009f */
[----:B------:R-:W-:Y:S10]  /*258b0*/  MUFU.EX2 R156, R121 ;  /* 0x00000079009c7308 */ /* 0x000ff40000000800 */
[----:B------:R-:W-:Y:S01]  /*258c0*/  MUFU.EX2 R159, R120 ;  /* 0x00000078009f7308 */ /* 0x000fe20000000800 */
[----:B-1----:R-:W-:Y:S01]  /*258d0*/  FFMA.FTZ R0, R191, UR4, -R73 ;  /* 0x00000004bf007c23 */ /* 0x002fe20008010849 */
[----:B------:R-:W-:Y:S01]  /*258e0*/  F2FP.BF16.F32.PACK_AB R83, R147, R145 ;  /* 0x000000919353723e */ /* 0x000fe200000010ff */
[----:B------:R-:W-:Y:S02]  /*258f0*/  IMAD.MOV.U32 R191, RZ, RZ, R194 ;  /* 0x000000ffffbf7224 */ /* 0x000fe400078e00c2 */
[----:B------:R-:W-:Y:S01]  /*25900*/  IMAD.MOV.U32 R194, RZ, RZ, R198 ;  /* 0x000000ffffc27224 */ /* 0x000fe200078e00c6 */
[----:B------:R-:W-:Y:S01]  /*25910*/  MOV R198, R172 ;  /* 0x000000ac00c67202 */ /* 0x000fe20000000f00 */
[----:B------:R-:W-:Y:S03]  /*25920*/  IMAD.MOV.U32 R182, RZ, RZ, R191 ;  /* 0x000000ffffb67224 */ /* 0x000fe600078e00bf */
[----:B------:R1:W-:Y:S01]  /*25930*/  MUFU.EX2 R168, R0 ;  /* 0x0000000000a87308 */ /* 0x0003e20000000800 */
[C---:B------:R-:W-:Y:S04]  /*25940*/  HMMA.16816.F32.BF16 R8, R80.reuse, R88, R8 ;  /* 0x000000585008723c */ /* 0x040fe80000041808 */
[----:B------:R-:W-:Y:S02]  /*25950*/  IMAD.MOV.U32 R172, RZ, RZ, R177 ;  /* 0x000000ffffac7224 */ /* 0x000fe400078e00b1 */
[----:B------:R-:W-:Y:S03]  /*25960*/  IMAD.MOV.U32 R177, RZ, RZ, R176 ;  /* 0x000000ffffb17224 */ /* 0x000fe600078e00b0 */
[----:B------:R-:W1:Y:S01]  /*25970*/  MUFU.EX2 R158, R116 ;  /* 0x00000074009e7308 */ /* 0x000e620000000800 */
[-C--:B------:R-:W-:Y:S03]  /*25980*/  HMMA.16816.F32.BF16 R12, R80, R90.reuse, R12 ;  /* 0x0000005a500c723c */ /* 0x080fe6000004180c */
[----:B------:R-:W-:Y:S01]  /*25990*/  MOV R176, R181 ;  /* 0x000000b500b07202 */ /* 0x000fe20000000f00 */
[----:B------:R-:W-:Y:S02]  /*259a0*/  IMAD.MOV.U32 R181, RZ, RZ, R180 ;  /* 0x000000ffffb57224 */ /* 0x000fe400078e00b4 */
[----:B------:R-:W-:Y:S03]  /*259b0*/  IMAD.MOV.U32 R180, RZ, RZ, R185 ;  /* 0x000000ffffb47224 */ /* 0x000fe600078e00b9 */
[----:B------:R-:W1:Y:S01]  /*259c0*/  MUFU.EX2 R165, R115 ;  /* 0x0000007300a57308 */ /* 0x000e620000000800 */
[C---:B------:R-:W-:Y:S01]  /*259d0*/  HMMA.16816.F32.BF16 R16, R76.reuse, R90, R16 ;  /* 0x0000005a4c10723c */ /* 0x040fe20000041810 */
[----:B------:R-:W1:Y:S03]  /*259e0*/  LDSM.16.MT88.4 R88, [R215+0x9000] ;  /* 0x00900000d758783b */ /* 0x000e660000004200 */
[----:B-1----:R-:W-:Y:S01]  /*259f0*/  FFMA.FTZ R0, R186, UR4, -R73 ;  /* 0x00000004ba007c23 */ /* 0x002fe20008010849 */
[----:B------:R-:W-:Y:S01]  /*25a00*/  MOV R186, R195 ;  /* 0x000000c300ba7202 */ /* 0x000fe20000000f00 */
[----:B------:R-:W-:Y:S01]  /*25a10*/  IMAD.MOV.U32 R195, RZ, RZ, R199 ;  /* 0x000000ffffc37224 */ /* 0x000fe200078e00c7 */
[----:B------:R-:W-:Y:S01]  /*25a20*/  MOV R185, R196 ;  /* 0x000000c400b97202 */ /* 0x000fe20000000f00 */
[----:B------:R-:W-:Y:S01]  /*25a30*/  IMAD.MOV.U32 R199, RZ, RZ, R172 ;  /* 0x000000ffffc77224 */ /* 0x000fe200078e00ac */
[-C--:B------:R-:W-:Y:S03]  /*25a40*/  HMMA.16816.F32.BF16 R20, R76, R92.reuse, R20 ;  /* 0x0000005c4c14723c */ /* 0x080fe60000041814 */
[----:B------:R-:W-:Y:S01]  /*25a50*/  MOV R172, R176 ;  /* 0x000000b000ac7202 */ /* 0x000fe20000000f00 */
[----:B------:R-:W-:Y:S01]  /*25a60*/  IMAD.MOV.U32 R176, RZ, RZ, R180 ;  /* 0x000000ffffb07224 */ /* 0x000fe200078e00b4 */
[----:B------:R-:W-:Y:S01]  /*25a70*/  MOV R183, R186 ;  /* 0x000000ba00b77202 */ /* 0x000fe20000000f00 */
[----:B------:R-:W-:Y:S01]  /*25a80*/  IMAD.MOV.U32 R180, RZ, RZ, R157 ;  /* 0x000000ffffb47224 */ /* 0x000fe200078e009d */
[C---:B------:R-:W-:Y:S01]  /*25a90*/  HMMA.16816.F32.BF16 R24, R80.reuse, R92, R24 ;  /* 0x0000005c5018723c */ /* 0x040fe20000041818 */
[----:B------:R1:W1:Y:S03]  /*25aa0*/  MUFU.EX2 R157, R0 ;  /* 0x00000000009d7308 */ /* 0x0002660000000800 */
[----:B------:R-:W-:Y:S01]  /*25ab0*/  IMAD.MOV.U32 R191, RZ, RZ, R194 ;  /* 0x000000ffffbf7224 */ /* 0x000fe200078e00c2 */
[----:B------:R-:W-:Y:S01]  /*25ac0*/  MOV R194, R198 ;  /* 0x000000c600c27202 */ /* 0x000fe20000000f00 */
[----:B------:R-:W-:Y:S01]  /*25ad0*/  IMAD.MOV.U32 R186, RZ, RZ, R195 ;  /* 0x000000ffffba7224 */ /* 0x000fe200078e00c3 */
[-C--:B------:R-:W-:Y:S04]  /*25ae0*/  HMMA.16816.F32.BF16 R28, R80, R94.reuse, R28 ;  /* 0x0000005e501c723c */ /* 0x080fe8000004181c */
[----:B------:R-:W-:Y:S02]  /*25af0*/  IMAD.MOV.U32 R198, RZ, RZ, R177 ;  /* 0x000000ffffc67224 */ /* 0x000fe400078e00b1 */
[----:B------:R-:W-:Y:S01]  /*25b00*/  IMAD.MOV.U32 R177, RZ, RZ, R181 ;  /* 0x000000ffffb17224 */ /* 0x000fe200078e00b5 */
[----:B------:R-:W-:Y:S01]  /*25b10*/  MOV R181, R185 ;  /* 0x000000b900b57202 */ /* 0x000fe20000000f00 */
[----:B------:R-:W-:Y:S01]  /*25b20*/  IMAD.MOV.U32 R195, RZ, RZ, R199 ;  /* 0x000000ffffc37224 */ /* 0x000fe200078e00c7 */
[C---:B------:R-:W-:Y:S01]  /*25b30*/  HMMA.16816.F32.BF16 R32, R76.reuse, R94, R32 ;  /* 0x0000005e4c20723c */ /* 0x040fe20000041820 */
[----:B------:R-:W-:Y:S03]  /*25b40*/  LDSM.16.MT88.4 R92, [R216+0x9800] ;  /* 0x00980000d85c783b */ /* 0x000fe60000004200 */
[----:B-1----:R-:W-:Y:S01]  /*25b50*/  FFMA.FTZ R0, R182, UR4, -R73 ;  /* 0x00000004b6007c23 */ /* 0x002fe20008010849 */
[----:B------:R-:W-:Y:S01]  /*25b60*/  IMAD.MOV.U32 R182, RZ, RZ, R191 ;  /* 0x000000ffffb67224 */ /* 0x000fe200078e00bf */
[----:B------:R-:W-:Y:S01]  /*25b70*/  MOV R191, R194 ;  /* 0x000000c200bf7202 */ /* 0x000fe20000000f00 */
[----:B------:R-:W-:Y:S01]  /*25b80*/  IMAD.MOV.U32 R194, RZ, RZ, R172 ;  /* 0x000000ffffc27224 */ /* 0x000fe200078e00ac */
[----:B------:R-:W-:Y:S01]  /*25b90*/  MOV R199, R177 ;  /* 0x000000b100c77202 */ /* 0x000fe20000000f00 */
[-C--:B------:R-:W-:Y:S03]  /*25ba0*/  HMMA.16816.F32.BF16 R36, R76, R84.reuse, R36 ;  /* 0x000000544c24723c */ /* 0x080fe60000041824 */
[----:B------:R-:W-:Y:S01]  /*25bb0*/  IMAD.MOV.U32 R172, RZ, RZ, R176 ;  /* 0x000000ffffac7224 */ /* 0x000fe200078e00b0 */
[----:B------:R-:W-:Y:S01]  /*25bc0*/  MOV R176, R180 ;  /* 0x000000b400b07202 */ /* 0x000fe20000000f00 */
[----:B------:R-:W-:Y:S01]  /*25bd0*/  IMAD.MOV.U32 R180, RZ, RZ, R164 ;  /* 0x000000ffffb47224 */ /* 0x000fe200078e00a4 */
[C---:B------:R-:W-:Y:S01]  /*25be0*/  HMMA.16816.F32.BF16 R40, R80.reuse, R84, R40 ;  /* 0x000000545028723c */ /* 0x040fe20000041828 */
[----:B------:R1:W-:Y:S04]  /*25bf0*/  MUFU.EX2 R164, R0 ;  /* 0x0000000000a47308 */ /* 0x0003e80000000800 */
[----:B------:R-:W-:Y:S01]  /*25c00*/  IMAD.MOV.U32 R185, RZ, RZ, R244 ;  /* 0x000000ffffb97224 */ /* 0x000fe200078e00f4 */
[-C--:B------:R-:W-:Y:S05]  /*25c10*/  HMMA.16816.F32.BF16 R44, R80, R86.reuse, R44 ;  /* 0x00000056502c723c */ /* 0x080fea000004182c */
[----:B------:R-:W-:Y:S01]  /*25c20*/  IMAD.MOV.U32 R178, RZ, RZ, R182 ;  /* 0x000000ffffb27224 */ /* 0x000fe200078e00b6 */
[----:B------:R-:W-:Y:S01]  /*25c30*/  MOV R182, R191 ;  /* 0x000000bf00b67202 */ /* 0x000fe20000000f00 */
[----:B------:R-:W-:Y:S01]  /*25c40*/  IMAD.MOV.U32 R177, RZ, RZ, R181 ;  /* 0x000000ffffb17224 */ /* 0x000fe200078e00b5 */
[C---:B------:R-:W-:Y:S01]  /*25c50*/  HMMA.16816.F32.BF16 R48, R76.reuse, R86, R48 ;  /* 0x000000564c30723c */ /* 0x040fe20000041830 */
[----:B------:R-:W1:Y:S03]  /*25c60*/  LDSM.16.MT88.4 R84, [R213+0x9800] ;  /* 0x00980000d554783b */ /* 0x000e660000004200 */
[----:B-1----:R-:W-:Y:S01]  /*25c70*/  FFMA.FTZ R0, R183, UR4, -R73 ;  /* 0x00000004b7007c23 */ /* 0x002fe20008010849 */
[----:B------:R-:W-:Y:S01]  /*25c80*/  IMAD.MOV.U32 R183, RZ, RZ, R186 ;  /* 0x000000ffffb77224 */ /* 0x000fe200078e00ba */
[-C--:B------:R-:W-:Y:S02]  /*25c90*/  HMMA.16816.F32.BF16 R52, R76, R88.reuse, R52 ;  /* 0x000000584c34723c */ /* 0x080fe40000041834 */
[----:B------:R1:W1:Y:S03]  /*25ca0*/  MUFU.EX2 R186, R0 ;  /* 0x0000000000ba7308 */ /* 0x0002660000000800 */
[----:B------:R-:W-:Y:S01]  /*25cb0*/  IMAD.MOV.U32 R191, RZ, RZ, R195 ;  /* 0x000000ffffbf7224 */ /* 0x000fe200078e00c3 */
[----:B------:R-:W-:Y:S01]  /*25cc0*/  MOV R179, R183 ;  /* 0x000000b700b37202 */ /* 0x000fe20000000f00 */
[----:B------:R-:W-:Y:S01]  /*25cd0*/  IMAD.MOV.U32 R195, RZ, RZ, R194 ;  /* 0x000000ffffc37224 */ /* 0x000fe200078e00c2 */
[----:B------:R-:W-:Y:S01]  /*25ce0*/  MOV R194, R199 ;  /* 0x000000c700c27202 */ /* 0x000fe20000000f00 */
[C---:B------:R-:W-:Y:S04]  /*25cf0*/  HMMA.16816.F32.BF16 R56, R80.reuse, R88, R56 ;  /* 0x000000585038723c */ /* 0x040fe80000041838 */
[----:B------:R-:W-:Y:S01]  /*25d00*/  IMAD.MOV.U32 R181, RZ, RZ, R185 ;  /* 0x000000ffffb57224 */ /* 0x000fe200078e00b9 */
[----:B------:R-:W-:Y:S01]  /*25d10*/  MOV R185, R230 ;  /* 0x000000e600b97202 */ /* 0x000fe20000000f00 */
[----:B------:R-:W-:Y:S01]  /*25d20*/  IMAD.MOV.U32 R199, RZ, RZ, R172 ;  /* 0x000000ffffc77224 */ /* 0x000fe200078e00ac */
[-C--:B------:R-:W-:Y:S04]  /*25d30*/  HMMA.16816.F32.BF16 R60, R80, R90.reuse, R60 ;  /* 0x0000005a503c723c */ /* 0x080fe8000004183c */
[----:B------:R-:W-:Y:S01]  /*25d40*/  IMAD.MOV.U32 R172, RZ, RZ, R177 ;  /* 0x000000ffffac7224 */ /* 0x000fe200078e00b1 */
[----:B------:R-:W-:Y:S01]  /*25d50*/  MOV R177, R176 ;  /* 0x000000b000b17202 */ /* 0x000fe20000000f00 */
[----:B------:R-:W-:Y:S02]  /*25d60*/  IMAD.MOV.U32 R176, RZ, RZ, R181 ;  /* 0x000000ffffb07224 */ /* 0x000fe400078e00b5 */
[----:B-1----:R-:W-:Y:S03]  /*25d70*/  FFMA.FTZ R0, R178, UR4, -R74 ;  /* 0x00000004b2007c23 */ /* 0x002fe6000801084a */
[----:B------:R-:W-:Y:S01]  /*25d80*/  IMAD.MOV.U32 R181, RZ, RZ, R180 ;  /* 0x000000ffffb57224 */ /* 0x000fe200078e00b4 */
[----:B------:R-:W-:Y:S01]  /*25d90*/  HMMA.16816.F32.BF16 R64, R76, R90, R64 ;  /* 0x0000005a4c40723c */ /* 0x000fe20000041840 */
[----:B------:R-:W1:Y:S03]  /*25da0*/  LDSM.16.MT88.4 R88, [R214+0x9800] ;  /* 0x00980000d658783b */ /* 0x000e660000004200 */
[----:B------:R-:W-:Y:S01]  /*25db0*/  MOV R180, R185 ;  /* 0x000000b900b47202 */ /* 0x000fe20000000f00 */
[----:B------:R-:W-:Y:S01]  /*25dc0*/  IMAD.MOV.U32 R178, RZ, RZ, R182 ;  /* 0x000000ffffb27224 */ /* 0x000fe200078e00b6 */
[----:B------:R-:W-:Y:S01]  /*25dd0*/  MOV R182, R195 ;  /* 0x000000c300b67202 */ /* 0x000fe20000000f00 */
[----:B------:R-:W-:Y:S01]  /*25de0*/  IMAD.MOV.U32 R195, RZ, RZ, R172 ;  /* 0x000000ffffc37224 */ /* 0x000fe200078e00ac */
[----:B------:R-:W-:Y:S03]  /*25df0*/  F2FP.BF16.F32.PACK_AB R77, R158, R146 ;  /* 0x000000929e4d723e */ /* 0x000fe600000010ff */
[----:B------:R-:W-:Y:S01]  /*25e00*/  IMAD.MOV.U32 R172, RZ, RZ, R176 ;  /* 0x000000ffffac7224 */ /* 0x000fe200078e00b0 */
[----:B------:R-:W-:Y:S01]  /*25e10*/  MOV R176, R180 ;  /* 0x000000b400b07202 */ /* 0x000fe20000000f00 */
[----:B------:R-:W-:Y:S01]  /*25e20*/  IMAD.MOV.U32 R180, RZ, RZ, R167 ;  /* 0x000000ffffb47224 */ /* 0x000fe200078e00a7 */
[----:B------:R-:W-:Y:S01]  /*25e30*/  F2FP.BF16.F32.PACK_AB R76, R159, R156 ;  /* 0x0000009c9f4c723e */ /* 0x000fe200000010ff */
[----:B------:R1:W-:Y:S01]  /*25e40*/  MUFU.EX2 R167, R0 ;  /* 0x0000000000a77308 */ /* 0x0003e20000000800 */
[----:B------:R-:W-:Y:S01]  /*25e50*/  IMAD.MOV.U32 R183, RZ, RZ, R191 ;  /* 0x000000ffffb77224 */ /* 0x000fe200078e00bf */
[----:B------:R-:W-:Y:S01]  /*25e60*/  F2FP.BF16.F32.PACK_AB R78, R187, R169 ;  /* 0x000000a9bb4e723e */ /* 0x000fe200000010ff */
        /* <DEDUP_REMOVED lines=13> */
[-C--:B------:R-:W-:Y:S03]  /*25f40*/  HMMA.16816.F32.BF16 R4, R76, R84.reuse, R4 ;  /* 0x000000544c04723c */ /* 0x080fe60000041804 */
[----:B-1----:R-:W-:Y:S01]  /*25f50*/  FFMA.FTZ R0, R179, UR4, -R74 ;  /* 0x00000004b3007c23 */ /* 0x002fe2000801084a */
[----:B------:R-:W-:Y:S02]  /*25f60*/  IMAD.MOV.U32 R179, RZ, RZ, R183 ;  /* 0x000000ffffb37224 */ /* 0x000fe400078e00b7 */
[----:B------:R-:W-:Y:S01]  /*25f70*/  IMAD.MOV.U32 R181, RZ, RZ, R185 ;  /* 0x000000ffffb57224 */ /* 0x000fe200078e00b9 */
[----:B------:R-:W-:Y:S01]  /*25f80*/  MOV R185, R227 ;  /* 0x000000e300b97202 */ /* 0x000fe20000000f00 */
[----:B------:R-:W-:Y:S03]  /*25f90*/  IMAD.MOV.U32 R183, RZ, RZ, R191 ;  /* 0x000000ffffb77224 */ /* 0x000fe600078e00bf */
[----:B------:R-:W-:Y:S01]  /*25fa0*/  MOV R175, R179 ;  /* 0x000000b300af7202 */ /* 0x000fe20000000f00 */
[----:B------:R-:W-:Y:S02]  /*25fb0*/  IMAD.MOV.U32 R179, RZ, RZ, R182 ;  /* 0x000000ffffb37224 */ /* 0x000fe400078e00b6 */
        /* <DEDUP_REMOVED lines=9> */
[----:B------:R-:W-:Y:S02]  /*26050*/  IMAD.MOV.U32 R106, RZ, RZ, R177 ;  /* 0x000000ffff6a7224 */ /* 0x000fe400078e00b1 */
[----:B------:R-:W-:Y:S02]  /*26060*/  IMAD.MOV.U32 R196, RZ, RZ, R238 ;  /* 0x000000ffffc47224 */ /* 0x000fe400078e00ee */
[----:B------:R1:W5:Y:S01]  /*26070*/  LDL.LU R238, [R1+0x118] ;  /* 0x0001180001ee7983 */ /* 0x0003620000300800 */
[----:B------:R-:W-:Y:S03]  /*26080*/  IMAD.MOV.U32 R142, RZ, RZ, R226 ;  /* 0x000000ffff8e7224 */ /* 0x000fe600078e00e2 */
[----:B------:R-:W-:Y:S01]  /*26090*/  MUFU.EX2 R124, R134 ;  /* 0x00000086007c7308 */ /* 0x000fe20000000800 */
[----:B------:R1:W5:Y:S04]  /*260a0*/  LDL.LU R244, [R1+0x114] ;  /* 0x0001140001f47983 */ /* 0x0003680000300800 */
[----:B------:R1:W5:Y:S04]  /*260b0*/  LDL.LU R230, [R1+0x110] ;  /* 0x0001100001e67983 */ /* 0x0003680000300800 */
[----:B------:R1:W5:Y:S04]  /*260c0*/  LDL.LU R229, [R1+0x10c] ;  /* 0x00010c0001e57983 */ /* 0x0003680000300800 */
[----:B------:R1:W5:Y:S04]  /*260d0*/  LDL.LU R228, [R1+0x108] ;  /* 0x0001080001e47983 */ /* 0x0003680000300800 */
[----:B------:R1:W5:Y:S04]  /*260e0*/  LDL.LU R227, [R1+0x104] ;  /* 0x0001040001e37983 */ /* 0x0003680000300800 */
[----:B------:R1:W5:Y:S01]  /*260f0*/  LDL.LU R226, [R1+0x100] ;  /* 0x0001000001e27983 */ /* 0x0003620000300800 */
[----:B---3--:R-:W-:Y:S02]  /*26100*/  IMAD.MOV.U32 R184, RZ, RZ, R144 ;  /* 0x000000ffffb87224 */ /* 0x008fe400078e0090 */
[----:B------:R3:W2:Y:S02]  /*26110*/  MUFU.EX2 R144, R0 ;  /* 0x0000000000907308 */ /* 0x0006a40000000800 */
[----:B---3--:R-:W-:Y:S01]  /*26120*/  FFMA.FTZ R0, R174, UR4, -R74 ;  /* 0x00000004ae007c23 */ /* 0x008fe2000801084a */
[----:B--2---:R-:W-:Y:S01]  /*26130*/  F2FP.BF16.F32.PACK_AB R81, R144, R167 ;  /* 0x000000a79051723e */ /* 0x004fe200000010ff */
[----:B------:R-:W-:Y:S01]  /*26140*/  IMAD.MOV.U32 R174, RZ, RZ, R183 ;  /* 0x000000ffffae7224 */ /* 0x000fe200078e00b7 */
[----:B------:R-:W-:Y:S05]  /*26150*/  MOV R183, R172 ;  /* 0x000000ac00b77202 */ /* 0x000fea0000000f00 */
[----:B------:R2:W-:Y:S01]  /*26160*/  MUFU.EX2 R180, R0 ;  /* 0x0000000000b47308 */ /* 0x0005e20000000800 */
        /* <DEDUP_REMOVED lines=9> */
[----:B------:R-:W-:Y:S01]  /*26200*/  MUFU.EX2 R185, R123 ;  /* 0x0000007b00b97308 */ /* 0x000fe20000000800 */
[----:B------:R-:W-:Y:S02]  /*26210*/  IMAD.MOV.U32 R171, RZ, RZ, R183 ;  /* 0x000000ffffab7224 */ /* 0x000fe400078e00b7 */
[----:B----4-:R-:W-:Y:S02]  /*26220*/  IMAD.MOV.U32 R120, RZ, RZ, R200 ;  /* 0x000000ffff787224 */ /* 0x010fe400078e00c8 */
[----:B--2---:R-:W-:Y:S01]  /*26230*/  FFMA.FTZ R0, R175, UR4, -R74 ;  /* 0x00000004af007c23 */ /* 0x004fe2000801084a */
[----:B------:R-:W-:Y:S02]  /*26240*/  IMAD.MOV.U32 R151, RZ, RZ, R224 ;  /* 0x000000ffff977224 */ /* 0x000fe400078e00e0 */
[----:B------:R-:W-:Y:S02]  /*26250*/  IMAD.MOV.U32 R172, RZ, RZ, R184 ;  /* 0x000000ffffac7224 */ /* 0x000fe400078e00b8 */
[----:B------:R2:W3:Y:S01]  /*26260*/  MUFU.EX2 R181, R0 ;  /* 0x0000000000b57308 */ /* 0x0004e20000000800 */
[----:B------:R-:W-:Y:S01]  /*26270*/  MOV R116, R120 ;  /* 0x0000007800747202 */ /* 0x000fe20000000f00 */
[----:B------:R-:W-:Y:S02]  /*26280*/  IMAD.MOV.U32 R175, RZ, RZ, R179 ;  /* 0x000000ffffaf7224 */ /* 0x000fe400078e00b3 */
        /* <DEDUP_REMOVED lines=9> */
[----:B--2---:R-:W-:Y:S01]  /*26320*/  FFMA.FTZ R0, R117, UR4, -R73 ;  /* 0x0000000475007c23 */ /* 0x004fe20008010849 */
[----:B------:R-:W-:Y:S01]  /*26330*/  IMAD.MOV.U32 R117, RZ, RZ, R121 ;  /* 0x000000ffff757224 */ /* 0x000fe200078e0079 */
[----:B------:R-:W-:Y:S01]  /*26340*/  MOV R121, R107 ;  /* 0x0000006b00797202 */ /* 0x000fe20000000f00 */
[----:B------:R-:W-:Y:S01]  /*26350*/  IMAD.MOV.U32 R107, RZ, RZ, R171 ;  /* 0x000000ffff6b7224 */ /* 0x000fe200078e00ab */
[----:B------:R-:W-:Y:S01]  /*26360*/  MUFU.EX2 R179, R128 ;  /* 0x0000008000b37308 */ /* 0x000fe20000000800 */
[----:B------:R-:W-:Y:S01]  /*26370*/  IMAD.MOV.U32 R171, RZ, RZ, R174 ;  /* 0x000000ffffab7224 */ /* 0x000fe200078e00ae */
[----:B------:R-:W-:Y:S01]  /*26380*/  MOV R174, R189 ;  /* 0x000000bd00ae7202 */ /* 0x000fe20000000f00 */
[----:B------:R1:W5:Y:S01]  /*26390*/  LDL.LU R225, [R1+0xfc] ;  /* 0x0000fc0001e17983 */ /* 0x0003620000300800 */
[----:B---3--:R-:W-:Y:S03]  /*263a0*/  F2FP.BF16.F32.PACK_AB R83, R181, R180 ;  /* 0x000000b4b553723e */ /* 0x008fe600000010ff */
[----:B------:R1:W5:Y:S03]  /*263b0*/  LDL.LU R224, [R1+0xf8] ;  /* 0x0000f80001e07983 */ /* 0x0003660000300800 */
[----:B------:R2:W-:Y:S01]  /*263c0*/  MUFU.EX2 R189, R0 ;  /* 0x0000000000bd7308 */ /* 0x0005e20000000800 */
[C---:B------:R-:W-:Y:S01]  /*263d0*/  HMMA.16816.F32.BF16 R8, R80.reuse, R84, R8 ;  /* 0x000000545008723c */ /* 0x040fe20000041808 */
[----:B------:R1:W5:Y:S08]  /*263e0*/  LDL.LU R223, [R1+0xf4] ;  /* 0x0000f40001df7983 */ /* 0x0003700000300800 */
[----:B------:R-:W-:Y:S01]  /*263f0*/  MUFU.EX2 R200, R130 ;  /* 0x0000008200c87308 */ /* 0x000fe20000000800 */
[-C--:B------:R-:W-:Y:S06]  /*26400*/  HMMA.16816.F32.BF16 R12, R80, R86.reuse, R12 ;  /* 0x00000056500c723c */ /* 0x080fec000004180c */
[C---:B------:R-:W-:Y:S03]  /*26410*/  HMMA.16816.F32.BF16 R16, R76.reuse, R86, R16 ;  /* 0x000000564c10723c */ /* 0x040fe60000041810 */
[----:B------:R-:W-:Y:S01]  /*26420*/  MUFU.EX2 R184, R126 ;  /* 0x0000007e00b87308 */ /* 0x000fe20000000800 */
[----:B------:R-:W3:Y:S01]  /*26430*/  LDSM.16.MT88.4 R84, [R215+0x9800] ;  /* 0x00980000d754783b */ /* 0x000ee20000004200 */
[----:B--2---:R-:W-:Y:S01]  /*26440*/  FFMA.FTZ R0, R116, UR4, -R73 ;  /* 0x0000000474007c23 */ /* 0x004fe20008010849 */
[-C--:B------:R-:W-:Y:S05]  /*26450*/  HMMA.16816.F32.BF16 R20, R76, R92.reuse, R20 ;  /* 0x0000005c4c14723c */ /* 0x080fea0000041814 */
[----:B------:R-:W-:Y:S01]  /*26460*/  MOV R116, R117 ;  /* 0x0000007500747202 */ /* 0x000fe20000000f00 */
[C---:B------:R-:W-:Y:S05]  /*26470*/  HMMA.16816.F32.BF16 R24, R80.reuse, R92, R24 ;  /* 0x0000005c5018723c */ /* 0x040fea0000041818 */
[----:B------:R-:W-:Y:S01]  /*26480*/  IMAD.MOV.U32 R117, RZ, RZ, R120 ;  /* 0x000000ffff757224 */ /* 0x000fe200078e0078 */
[-C--:B------:R-:W-:Y:S05]  /*26490*/  HMMA.16816.F32.BF16 R28, R80, R94.reuse, R28 ;  /* 0x0000005e501c723c */ /* 0x080fea000004181c */
[----:B------:R-:W-:Y:S01]  /*264a0*/  IMAD.MOV.U32 R120, RZ, RZ, R121 ;  /* 0x000000ffff787224 */ /* 0x000fe200078e0079 */
[C---:B------:R-:W-:Y:S01]  /*264b0*/  HMMA.16816.F32.BF16 R32, R76.reuse, R94, R32 ;  /* 0x0000005e4c20723c */ /* 0x040fe20000041820 */
[----:B------:R-:W-:Y:S04]  /*264c0*/  LDSM.16.MT88.4 R92, [R216+0xa000] ;  /* 0x00a00000d85c783b */ /* 0x000fe80000004200 */
[----:B------:R-:W-:Y:S01]  /*264d0*/  MOV R121, R106 ;  /* 0x0000006a00797202 */ /* 0x000fe20000000f00 */
[----:B------:R-:W-:Y:S02]  /*264e0*/  IMAD.MOV.U32 R106, RZ, RZ, R107 ;  /* 0x000000ffff6a7224 */ /* 0x000fe400078e006b */
[----:B------:R-:W-:Y:S03]  /*264f0*/  FFMA.FTZ R75, R116, UR4, -R73 ;  /* 0x00000004744b7c23 */ /* 0x000fe60008010849 */
[----:B------:R-:W-:Y:S01]  /*26500*/  IMAD.MOV.U32 R107, RZ, RZ, R108 ;  /* 0x000000ffff6b7224 */ /* 0x000fe200078e006c */
[-C--:B------:R-:W-:Y:S03]  /*26510*/  HMMA.16816.F32.BF16 R36, R76, R88.reuse, R36 ;  /* 0x000000584c24723c */ /* 0x080fe60000041824 */
[----:B------:R-:W-:Y:S01]  /*26520*/  MOV R108, R175 ;  /* 0x000000af006c7202 */ /* 0x000fe20000000f00 */
[----:B------:R-:W-:Y:S02]  /*26530*/  IMAD.MOV.U32 R175, RZ, RZ, R174 ;  /* 0x000000ffffaf7224 */ /* 0x000fe400078e00ae */
[----:B------:R-:W-:Y:S01]  /*26540*/  IMAD.MOV.U32 R174, RZ, RZ, R178 ;  /* 0x000000ffffae7224 */ /* 0x000fe200078e00b2 */
[----:B------:R-:W-:Y:S01]  /*26550*/  MOV R178, R150 ;  /* 0x0000009600b27202 */ /* 0x000fe20000000f00 */
[C---:B------:R-:W-:Y:S01]  /*26560*/  HMMA.16816.F32.BF16 R40, R80.reuse, R88, R40 ;  /* 0x000000585028723c */ /* 0x040fe20000041828 */
[----:B------:R2:W4:Y:S03]  /*26570*/  MUFU.EX2 R150, R0 ;  /* 0x0000000000967308 */ /* 0x0005260000000800 */
[----:B------:R-:W-:Y:S01]  /*26580*/  IMAD.MOV.U32 R119, RZ, RZ, R117 ;  /* 0x000000ffff777224 */ /* 0x000fe200078e0075 */
[----:B------:R-:W-:Y:S01]  /*26590*/  MOV R117, R121 ;  /* 0x0000007900757202 */ /* 0x000fe20000000f00 */
[----:B------:R-:W-:Y:S01]  /*265a0*/  IMAD.MOV.U32 R116, RZ, RZ, R120 ;  /* 0x000000ffff747224 */ /* 0x000fe200078e0078 */
[-C--:B------:R-:W-:Y:S04]  /*265b0*/  HMMA.16816.F32.BF16 R44, R80, R90.reuse, R44 ;  /* 0x0000005a502c723c */ /* 0x080fe8000004182c */
[----:B------:R-:W-:Y:S02]  /*265c0*/  IMAD.MOV.U32 R120, RZ, RZ, R106 ;  /* 0x000000ffff787224 */ /* 0x000fe400078e006a */
[----:B------:R-:W-:Y:S01]  /*265d0*/  FFMA.FTZ R3, R119, UR4, -R73 ;  /* 0x0000000477037c23 */ /* 0x000fe20008010849 */
[----:B------:R-:W-:Y:S01]  /*265e0*/  IMAD.MOV.U32 R121, RZ, RZ, R107 ;  /* 0x000000ffff797224 */ /* 0x000fe200078e006b */
[----:B------:R-:W-:Y:S03]  /*265f0*/  MOV R107, R175 ;  /* 0x000000af006b7202 */ /* 0x000fe60000000f00 */
[----:B------:R-:W-:Y:S01]  /*26600*/  IMAD.MOV.U32 R106, RZ, RZ, R174 ;  /* 0x000000ffff6a7224 */ /* 0x000fe200078e00ae */
[C---:B------:R-:W-:Y:S01]  /*26610*/  HMMA.16816.F32.BF16 R48, R76.reuse, R90, R48 ;  /* 0x0000005a4c30723c */ /* 0x040fe20000041830 */
[----:B------:R-:W1:Y:S03]  /*26620*/  LDSM.16.MT88.4 R88, [R213+0xa000] ;  /* 0x00a00000d558783b */ /* 0x000e660000004200 */
[----:B------:R-:W-:Y:S01]  /*26630*/  MOV R174, R173 ;  /* 0x000000ad00ae7202 */ /* 0x000fe20000000f00 */
[----:B------:R-:W-:Y:S01]  /*26640*/  IMAD.MOV.U32 R173, RZ, RZ, R151 ;  /* 0x000000ffffad7224 */ /* 0x000fe200078e0097 */
[-C--:B---3--:R-:W-:Y:S01]  /*26650*/  HMMA.16816.F32.BF16 R52, R76, R84.reuse, R52 ;  /* 0x000000544c34723c */ /* 0x088fe20000041834 */
[----:B------:R-:W-:Y:S04]  /*26660*/  MUFU.EX2 R151, R75 ;  /* 0x0000004b00977308 */ /* 0x000fe80000000800 */
[----:B------:R-:W-:Y:S01]  /*26670*/  IMAD.MOV.U32 R119, RZ, RZ, R117 ;  /* 0x000000ffff777224 */ /* 0x000fe200078e0075 */
[C---:B------:R-:W-:Y:S05]  /*26680*/  HMMA.16816.F32.BF16 R56, R80.reuse, R84, R56 ;  /* 0x000000545038723c */ /* 0x040fea0000041838 */
[----:B------:R-:W-:Y:S01]  /*26690*/  IMAD.MOV.U32 R118, RZ, RZ, R116 ;  /* 0x000000ffff767224 */ /* 0x000fe200078e0074 */
[----:B------:R-:W-:Y:S01]  /*266a0*/  MOV R116, R120 ;  /* 0x0000007800747202 */ /* 0x000fe20000000f00 */
[----:B------:R-:W-:Y:S01]  /*266b0*/  IMAD.MOV.U32 R117, RZ, RZ, R121 ;  /* 0x000000ffff757224 */ /* 0x000fe200078e0079 */
[-C--:B------:R-:W-:Y:S03]  /*266c0*/  HMMA.16816.F32.BF16 R60, R80, R86.reuse, R60 ;  /* 0x00000056503c723c */ /* 0x080fe6000004183c */
[----:B------:R-:W-:Y:S02]  /*266d0*/  IMAD.MOV.U32 R121, RZ, RZ, R106 ;  /* 0x000000ffff797224 */ /* 0x000fe400078e006a */
[----:B--2---:R-:W-:Y:S01]  /*266e0*/  FFMA.FTZ R0, R118, UR4, -R74 ;  /* 0x0000000476007c23 */ /* 0x004fe2000801084a */
[----:B------:R-:W-:Y:S01]  /*266f0*/  IMAD.MOV.U32 R106, RZ, RZ, R174 ;  /* 0x000000ffff6a7224 */ /* 0x000fe200078e00ae */
[----:B------:R-:W-:Y:S01]  /*26700*/  MOV R174, R173 ;  /* 0x000000ad00ae7202 */ /* 0x000fe20000000f00 */
[----:B------:R-:W-:Y:S01]  /*26710*/  IMAD.MOV.U32 R173, RZ, RZ, R177 ;  /* 0x000000ffffad7224 */ /* 0x000fe200078e00b1 */
[----:B------:R-:W-:Y:S01]  /*26720*/  HMMA.16816.F32.BF16 R64, R76, R86, R64 ;  /* 0x000000564c40723c */ /* 0x000fe20000041840 */
[----:B------:R2:W3:Y:S01]  /*26730*/  MUFU.EX2 R177, R3 ;  /* 0x0000000300b17308 */ /* 0x0004e20000000800 */
[----:B------:R-:W-:Y:S02]  /*26740*/  LDSM.16.MT88.4 R84, [R213+0xa800] ;  /* 0x00a80000d554783b */ /* 0x000fe40000004200 */
[----:B------:R-:W-:Y:S01]  /*26750*/  IMAD.MOV.U32 R118, RZ, RZ, R116 ;  /* 0x000000ffff767224 */ /* 0x000fe200078e0074 */
[----:B----4-:R-:W-:Y:S01]  /*26760*/  F2FP.BF16.F32.PACK_AB R80, R150, R189 ;  /* 0x000000bd9650723e */ /* 0x010fe200000010ff */
[----:B------:R-:W-:Y:S01]  /*26770*/  IMAD.MOV.U32 R116, RZ, RZ, R106 ;  /* 0x000000ffff747224 */ /* 0x000fe200078e006a */
[----:B------:R-:W-:Y:S01]  /*26780*/  F2FP.BF16.F32.PACK_AB R76, R184, R183 ;  /* 0x000000b7b84c723e */ /* 0x000fe200000010ff */
[----:B------:R-:W-:Y:S03]  /*26790*/  IMAD.MOV.U32 R106, RZ, RZ, R174 ;  /* 0x000000ffff6a7224 */ /* 0x000fe600078e00ae */
[----:B------:R-:W-:Y:S01]  /*267a0*/  MOV R174, R173 ;  /* 0x000000ad00ae7202 */ /* 0x000fe20000000f00 */
[----:B------:R-:W-:Y:S01]  /*267b0*/  IMAD.MOV.U32 R173, RZ, RZ, R188 ;  /* 0x000000ffffad7224 */ /* 0x000fe200078e00bc */
[----:B------:R-:W-:Y:S01]  /*267c0*/  F2FP.BF16.F32.PACK_AB R77, R185, R182 ;  /* 0x000000b6b94d723e */ /* 0x000fe200000010ff */
[----:B------:R4:W-:Y:S01]  /*267d0*/  MUFU.EX2 R188, R0 ;  /* 0x0000000000bc7308 */ /* 0x0009e20000000800 */
[----:B------:R-:W-:Y:S01]  /*267e0*/  IMAD.MOV.U32 R115, RZ, RZ, R119 ;  /* 0x000000ffff737224 */ /* 0x000fe200078e0077 */
[----:B------:R-:W-:Y:S01]  /*267f0*/  MOV R119, R117 ;  /* 0x0000007500777202 */ /* 0x000fe20000000f00 */
[----:B------:R-:W-:Y:S01]  /*26800*/  IMAD.MOV.U32 R114, RZ, RZ, R118 ;  /* 0x000000ffff727224 */ /* 0x000fe200078e0076 */
[----:B------:R-:W-:Y:S01]  /*26810*/  MOV R118, R116 ;  /* 0x0000007400767202 */ /* 0x000fe20000000f00 */
[----:B------:R-:W-:Y:S02]  /*26820*/  IMAD.MOV.U32 R175, RZ, RZ, R178 ;  /* 0x000000ffffaf7224 */ /* 0x000fe400078e00b2 */
[----:B--2---:R-:W-:Y:S01]  /*26830*/  FADD.FTZ R3, R105, R96 ;  /* 0x0000006069037221 */ /* 0x004fe20000010000 */
[----:B------:R-:W-:Y:S01]  /*26840*/  IMAD.MOV.U32 R116, RZ, RZ, R106 ;  /* 0x000000ffff747224 */ /* 0x000fe200078e006a */
[----:B---3--:R-:W-:Y:S01]  /*26850*/  F2FP.BF16.F32.PACK_AB R82, R177, R151 ;  /* 0x00000097b152723e */ /* 0x008fe200000010ff */
[----:B------:R-:W-:Y:S01]  /*26860*/  IMAD.MOV.U32 R178, RZ, RZ, R172 ;  /* 0x000000ffffb27224 */ /* 0x000fe200078e00ac */
[----:B------:R-:W-:Y:S01]  /*26870*/  MOV R172, R222 ;  /* 0x000000de00ac7202 */ /* 0x000fe20000000f00 */
[----:B------:R-:W-:Y:S01]  /*26880*/  IMAD.MOV.U32 R106, RZ, RZ, R174 ;  /* 0x000000ffff6a7224 */ /* 0x000fe200078e00ae */
[----:B------:R-:W-:Y:S01]  /*26890*/  MOV R174, R173 ;  /* 0x000000ad00ae7202 */ /* 0x000fe20000000f00 */
[----:B------:R-:W-:Y:S01]  /*268a0*/  IMAD.MOV.U32 R173, RZ, RZ, R148 ;  /* 0x000000ffffad7224 */ /* 0x000fe200078e0094 */
[----:B------:R-:W-:Y:S01]  /*268b0*/  MOV R120, R175 ;  /* 0x000000af00787202 */ /* 0x000fe20000000f00 */
[----:B------:R-:W-:Y:S01]  /*268c0*/  IMAD.MOV.U32 R175, RZ, RZ, R178 ;  /* 0x000000ffffaf7224 */ /* 0x000fe200078e00b2 */
[----:B------:R2:W5:Y:S01]  /*268d0*/  LDL.LU R222, [R1+0xf0] ;  /* 0x0000f00001de7983 */ /* 0x0005620000300800 */
[----:B----4-:R-:W-:Y:S01]  /*268e0*/  FFMA.FTZ R0, R115, UR4, -R74 ;  /* 0x0000000473007c23 */ /* 0x010fe2000801084a */
[----:B------:R-:W-:Y:S01]  /*268f0*/  IMAD.MOV.U32 R178, RZ, RZ, R172 ;  /* 0x000000ffffb27224 */ /* 0x000fe200078e00ac */
[----:B------:R-:W-:Y:S01]  /*26900*/  MOV R172, R221 ;  /* 0x000000dd00ac7202 */ /* 0x000fe20000000f00 */
[----:B------:R-:W-:Y:S01]  /*26910*/  IMAD.MOV.U32 R117, RZ, RZ, R120 ;  /* 0x000000ffff757224 */ /* 0x000fe200078e0078 */
[----:B------:R3:W4:Y:S01]  /*26920*/  MUFU.EX2 R148, R0 ;  /* 0x0000000000947308 */ /* 0x0007220000000800 */
[----:B------:R-:W-:Y:S01]  /*26930*/  MOV R120, R175 ;  /* 0x000000af00787202 */ /* 0x000fe20000000f00 */
[----:B------:R-:W-:Y:S01]  /*26940*/  IMAD.MOV.U32 R175, RZ, RZ, R178 ;  /* 0x000000ffffaf7224 */ /* 0x000fe200078e00b2 */
[----:B------:R2:W5:Y:S01]  /*26950*/  LDL.LU R221, [R1+0xec] ;  /* 0x0000ec0001dd7983 */ /* 0x0005620000300800 */
        /* <DEDUP_REMOVED lines=10> */
[----:B------:R-:W-:Y:S02]  /*26a00*/  IMAD.MOV.U32 R174, RZ, RZ, R173 ;  /* 0x000000ffffae7224 */ /* 0x000fe400078e00ad */
[----:B---3--:R-:W-:Y:S01]  /*26a10*/  FFMA.FTZ R0, R114, UR4, -R74 ;  /* 0x0000000472007c23 */ /* 0x008fe2000801084a */
[----:B------:R-:W-:Y:S01]  /*26a20*/  MOV R173, R149 ;  /* 0x0000009500ad7202 */ /* 0x000fe20000000f00 */
[----:B------:R2:W5:Y:S01]  /*26a30*/  LDL.LU R220, [R1+0xe8] ;  /* 0x0000e80001dc7983 */ /* 0x0005620000300800 */
[----:B------:R-:W-:Y:S01]  /*26a40*/  IMAD.MOV.U32 R98, RZ, RZ, R119 ;  /* 0x000000ffff627224 */ /* 0x000fe200078e0077 */
[----:B------:R3:W-:Y:S01]  /*26a50*/  MUFU.EX2 R149, R0 ;  /* 0x0000000000957308 */ /* 0x0007e20000000800 */
[----:B------:R-:W-:Y:S01]  /*26a60*/  IMAD.MOV.U32 R114, RZ, RZ, R118 ;  /* 0x000000ffff727224 */ /* 0x000fe200078e0076 */
[----:B----4-:R-:W-:Y:S01]  /*26a70*/  F2FP.BF16.F32.PACK_AB R81, R148, R188 ;  /* 0x000000bc9451723e */ /* 0x010fe200000010ff */
[----:B------:R-:W-:Y:S02]  /*26a80*/  IMAD.MOV.U32 R119, RZ, RZ, R173 ;  /* 0x000000ffff777224 */ /* 0x000fe400078e00ad */
[----:B------:R-:W-:Y:S01]  /*26a90*/  FFMA.FTZ R98, R98, UR4, -R73 ;  /* 0x0000000462627c23 */ /* 0x000fe20008010849 */
[----:B------:R-:W-:Y:S01]  /*26aa0*/  IMAD.MOV.U32 R134, RZ, RZ, R114 ;  /* 0x000000ffff867224 */ /* 0x000fe200078e0072 */
[----:B------:R-:W-:Y:S01]  /*26ab0*/  MOV R114, R174 ;  /* 0x000000ae00727202 */ /* 0x000fe20000000f00 */
[----:B------:R-:W-:Y:S02]  /*26ac0*/  IMAD.MOV.U32 R175, RZ, RZ, R178 ;  /* 0x000000ffffaf7224 */ /* 0x000fe400078e00b2 */
[----:B------:R-:W-:Y:S01]  /*26ad0*/  MUFU.EX2 R174, R207 ;  /* 0x000000cf00ae7308 */ /* 0x000fe20000000800 */
[----:B------:R-:W-:Y:S01]  /*26ae0*/  IMAD.MOV.U32 R178, RZ, RZ, R172 ;  /* 0x000000ffffb27224 */ /* 0x000fe200078e00ac */
[----:B------:R-:W-:Y:S01]  /*26af0*/  MOV R172, R219 ;  /* 0x000000db00ac7202 */ /* 0x000fe20000000f00 */
[----:B------:R-:W-:Y:S01]  /*26b00*/  FADD.FTZ R75, R134, R97 ;  /* 0x00000061864b7221 */ /* 0x000fe20000010000 */
[----:B------:R-:W-:Y:S01]  /*26b10*/  IMAD.MOV.U32 R118, RZ, RZ, R116 ;  /* 0x000000ffff767224 */ /* 0x000fe200078e0074 */
[----:B------:R-:W-:Y:S01]  /*26b20*/  MOV R116, R106 ;  /* 0x0000006a00747202 */ /* 0x000fe20000000f00 */
[----:B------:R-:W-:Y:S01]  /*26b30*/  IMAD.MOV.U32 R106, RZ, RZ, R175 ;  /* 0x000000ffff6a7224 */ /* 0x000fe200078e00af */
[----:B------:R-:W-:Y:S01]  /*26b40*/  MOV R134, R128 ;  /* 0x0000008000867202 */ /* 0x000fe20000000f00 */
[----:B------:R-:W-:Y:S02]  /*26b50*/  IMAD.MOV.U32 R130, RZ, RZ, R118 ;  /* 0x000000ffff827224 */ /* 0x000fe400078e0076 */
[----:B---3--:R-:W-:Y:S01]  /*26b60*/  FFMA.FTZ R0, R129, UR4, -R74 ;  /* 0x0000000481007c23 */ /* 0x008fe2000801084a */
[----:B------:R-:W-:Y:S01]  /*26b70*/  MOV R175, R178 ;  /* 0x000000b200af7202 */ /* 0x000fe20000000f00 */
[----:B------:R-:W-:Y:S01]  /*26b80*/  IMAD.MOV.U32 R178, RZ, RZ, R172 ;  /* 0x000000ffffb27224 */ /* 0x000fe200078e00ac */
[----:B------:R-:W-:Y:S01]  /*26b90*/  MOV R123, R116 ;  /* 0x00000074007b7202 */ /* 0x000fe20000000f00 */
[----:B------:R3:W4:Y:S01]  /*26ba0*/  MUFU.EX2 R173, R0 ;  /* 0x0000000000ad7308 */ /* 0x0007220000000800 */
[----:B------:R-:W-:Y:S01]  /*26bb0*/  IMAD.MOV.U32 R118, RZ, RZ, R176 ;  /* 0x000000ffff767224 */ /* 0x000fe200078e00b0 */
[----:B------:R2:W5:Y:S01]  /*26bc0*/  LDL.LU R219, [R1+0xe4] ;  /* 0x0000e40001db7983 */ /* 0x0005620000300800 */
[----:B------:R-:W-:Y:S02]  /*26bd0*/  IMAD.MOV.U32 R115, RZ, RZ, R178 ;  /* 0x000000ffff737224 */ /* 0x000fe400078e00b2 */
[----:B------:R-:W-:Y:S01]  /*26be0*/  FFMA.FTZ R106, R106, UR4, -R73 ;  /* 0x000000046a6a7c23 */ /* 0x000fe20008010849 */
[----:B------:R-:W-:Y:S02]  /*26bf0*/  IMAD.MOV.U32 R126, RZ, RZ, R120 ;  /* 0x000000ffff7e7224 */ /* 0x000fe400078e0078 */
[----:B------:R-:W-:Y:S01]  /*26c00*/  FADD.FTZ R75, R101, R75 ;  /* 0x0000004b654b7221 */ /* 0x000fe20000010000 */
[----:B------:R-:W-:Y:S01]  /*26c10*/  IMAD.MOV.U32 R129, RZ, RZ, R175 ;  /* 0x000000ffff817224 */ /* 0x000fe200078e00af */
[----:B------:R-:W-:Y:S01]  /*26c20*/  MUFU.EX2 R176, R206 ;  /* 0x000000ce00b07308 */ /* 0x000fe20000000800 */
[----:B------:R-:W-:Y:S02]  /*26c30*/  IMAD.MOV.U32 R128, RZ, RZ, R130 ;  /* 0x000000ffff807224 */ /* 0x000fe400078e0082 */
[----:B------:R-:W-:Y:S01]  /*26c40*/  IMAD.MOV.U32 R130, RZ, RZ, R123 ;  /* 0x000000ffff827224 */ /* 0x000fe200078e007b */
[----:B------:R-:W-:Y:S01]  /*26c50*/  MOV R123, R126 ;  /* 0x0000007e007b7202 */ /* 0x000fe20000000f00 */
[----:B------:R-:W-:Y:S02]  /*26c60*/  IMAD.MOV.U32 R126, RZ, RZ, R129 ;  /* 0x000000ffff7e7224 */ /* 0x000fe400078e0081 */
[--C-:B------:R-:W-:Y:S01]  /*26c70*/  FFMA.FTZ R97, R128, UR4, -R73.reuse ;  /* 0x0000000480617c23 */ /* 0x100fe20008010849 */
[----:B------:R-:W-:Y:S02]  /*26c80*/  IMAD.MOV.U32 R129, RZ, RZ, R114 ;  /* 0x000000ffff817224 */ /* 0x000fe400078e0072 */
[----:B------:R1:W-:Y:S01]  /*26c90*/  MUFU.EX2 R178, R208 ;  /* 0x000000d000b27308 */ /* 0x0003e20000000800 */
[--C-:B---3--:R-:W-:Y:S01]  /*26ca0*/  FFMA.FTZ R0, R134, UR4, -R73.reuse ;  /* 0x0000000486007c23 */ /* 0x108fe20008010849 */
[----:B------:R-:W-:Y:S01]  /*26cb0*/  FFMA.FTZ R96, R123, UR4, -R73 ;  /* 0x000000047b607c23 */ /* 0x000fe20008010849 */
[----:B------:R-:W-:Y:S01]  /*26cc0*/  MOV R123, R126 ;  /* 0x0000007e007b7202 */ /* 0x000fe20000000f00 */
[----:B------:R-:W-:Y:S01]  /*26cd0*/  IMAD.MOV.U32 R207, RZ, RZ, R141 ;  /* 0x000000ffffcf7224 */ /* 0x000fe200078e008d */
[----:B------:R-:W-:Y:S01]  /*26ce0*/  MOV R114, R115 ;  /* 0x0000007300727202 */ /* 0x000fe20000000f00 */
[----:B------:R-:W-:Y:S02]  /*26cf0*/  IMAD.MOV.U32 R126, RZ, RZ, R129 ;  /* 0x000000ffff7e7224 */ /* 0x000fe400078e0081 */
[----:B------:R-:W-:Y:S02]  /*26d00*/  FFMA.FTZ R105, R130, UR4, -R73 ;  /* 0x0000000482697c23 */ /* 0x000fe40008010849 */
[----:B------:R3:W-:Y:S01]  /*26d10*/  MUFU.EX2 R206, R0 ;  /* 0x0000000000ce7308 */ /* 0x0007e20000000800 */
[----:B------:R-:W-:Y:S01]  /*26d20*/  IMAD.MOV.U32 R116, RZ, RZ, R217 ;  /* 0x000000ffff747224 */ /* 0x000fe200078e00d9 */
[----:B----4-:R-:W-:Y:S01]  /*26d30*/  F2FP.BF16.F32.PACK_AB R83, R173, R149 ;  /* 0x00000095ad53723e */ /* 0x010fe200000010ff */
[----:B------:R-:W-:Y:S02]  /*26d40*/  IMAD.MOV.U32 R129, RZ, RZ, R114 ;  /* 0x000000ffff817224 */ /* 0x000fe400078e0072 */
[----:B------:R-:W-:Y:S02]  /*26d50*/  IMAD.MOV.U32 R115, RZ, RZ, R118 ;  /* 0x000000ffff737224 */ /* 0x000fe400078e0076 */
[----:B------:R-:W-:Y:S01]  /*26d60*/  IMAD.MOV.U32 R118, RZ, RZ, R116 ;  /* 0x000000ffff767224 */ /* 0x000fe200078e0074 */
[----:B------:R-:W-:Y:S01]  /*26d70*/  MOV R128, R129 ;  /* 0x0000008100807202 */ /* 0x000fe20000000f00 */
[----:B-1----:R-:W-:Y:S01]  /*26d80*/  IMAD.MOV.U32 R208, RZ, RZ, R126 ;  /* 0x000000ffffd07224 */ /* 0x002fe200078e007e */
[----:B------:R1:W-:Y:S01]  /*26d90*/  MUFU.EX2 R175, R209 ;  /* 0x000000d100af7308 */ /* 0x0003e20000000800 */
[----:B------:R-:W-:Y:S02]  /*26da0*/  IMAD.MOV.U32 R126, RZ, RZ, R154 ;  /* 0x000000ffff7e7224 */ /* 0x000fe400078e009a */
[----:B------:R-:W-:Y:S01]  /*26db0*/  FFMA.FTZ R154, R205, UR4, -R73 ;  /* 0x00000004cd9a7c23 */ /* 0x000fe20008010849 */
[----:B------:R-:W-:Y:S01]  /*26dc0*/  MOV R116, R117 ;  /* 0x0000007500747202 */ /* 0x000fe20000000f00 */
[----:B------:R-:W-:Y:S01]  /*26dd0*/  IMAD.MOV.U32 R117, RZ, RZ, R121 ;  /* 0x000000ffff757224 */ /* 0x000fe200078e0079 */
[----:B------:R-:W-:Y:S01]  /*26de0*/  MOV R114, R115 ;  /* 0x0000007300727202 */ /* 0x000fe20000000f00 */
[----:B------:R-:W-:Y:S02]  /*26df0*/  IMAD.MOV.U32 R115, RZ, RZ, R118 ;  /* 0x000000ffff737224 */ /* 0x000fe400078e0076 */
[----:B---3--:R-:W-:Y:S01]  /*26e00*/  FFMA.FTZ R0, R207, UR4, -R74 ;  /* 0x00000004cf007c23 */ /* 0x008fe2000801084a */
[----:B------:R-:W-:Y:S01]  /*26e10*/  IMAD.MOV.U32 R118, RZ, RZ, R116 ;  /* 0x000000ffff767224 */ /* 0x000fe200078e0074 */
[----:B------:R-:W-:Y:S01]  /*26e20*/  MOV R116, R117 ;  /* 0x0000007500747202 */ /* 0x000fe20000000f00 */
[----:B------:R-:W-:Y:S01]  /*26e30*/  IMAD.MOV.U32 R130, RZ, RZ, R114 ;  /* 0x000000ffff827224 */ /* 0x000fe200078e0072 */
[----:B------:R3:W-:Y:S01]  /*26e40*/  MUFU.EX2 R205, R0 ;  /* 0x0000000000cd7308 */ /* 0x0007e20000000800 */
[----:B------:R-:W-:Y:S01]  /*26e50*/  IMAD.MOV.U32 R121, RZ, RZ, R107 ;  /* 0x000000ffff797224 */ /* 0x000fe200078e006b */
[----:B------:R-:W-:Y:S01]  /*26e60*/  MOV R107, R108 ;  /* 0x0000006c006b7202 */ /* 0x000fe20000000f00 */
[----:B------:R-:W-:Y:S02]  /*26e70*/  IMAD.MOV.U32 R129, RZ, RZ, R116 ;  /* 0x000000ffff817224 */ /* 0x000fe400078e0074 */
[----:B------:R-:W-:Y:S01]  /*26e80*/  IMAD.MOV.U32 R108, RZ, RZ, R199 ;  /* 0x000000ffff6c7224 */ /* 0x000fe200078e00c7 */
[----:B-1----:R-:W-:Y:S01]  /*26e90*/  MOV R209, R125 ;  /* 0x0000007d00d17202 */ /* 0x002fe20000000f00 */
[----:B------:R-:W-:Y:S03]  /*26ea0*/  IMAD.MOV.U32 R199, RZ, RZ, R212 ;  /* 0x000000ffffc77224 */ /* 0x000fe600078e00d4 */
[----:B------:R-:W1:Y:S01]  /*26eb0*/  MUFU.EX2 R141, R96 ;  /* 0x00000060008d7308 */ /* 0x000e620000000800 */
[----:B------:R-:W-:Y:S02]  /*26ec0*/  IMAD.MOV.U32 R117, RZ, RZ, R121 ;  /* 0x000000ffff757224 */ /* 0x000fe400078e0079 */
[----:B------:R-:W-:Y:S01]  /*26ed0*/  IMAD.MOV.U32 R121, RZ, RZ, R107 ;  /* 0x000000ffff797224 */ /* 0x000fe200078e006b */
[----:B------:R-:W-:Y:S01]  /*26ee0*/  MOV R107, R108 ;  /* 0x0000006c006b7202 */ /* 0x000fe20000000f00 */
[----:B------:R-:W-:Y:S02]  /*26ef0*/  IMAD.MOV.U32 R108, RZ, RZ, R199 ;  /* 0x000000ffff6c7224 */ /* 0x000fe400078e00c7 */
[----:B------:R-:W-:Y:S01]  /*26f00*/  IMAD.MOV.U32 R125, RZ, RZ, R123 ;  /* 0x000000ffff7d7224 */ /* 0x000fe200078e007b */
[----:B------:R-:W-:Y:S01]  /*26f10*/  MOV R123, R118 ;  /* 0x00000076007b7202 */ /* 0x000fe20000000f00 */
[----:B---3--:R-:W-:Y:S01]  /*26f20*/  FFMA.FTZ R0, R128, UR4, -R74 ;  /* 0x0000000480007c23 */ /* 0x008fe2000801084a */
[----:B------:R-:W-:Y:S01]  /*26f30*/  IMAD.MOV.U32 R114, RZ, RZ, R115 ;  /* 0x000000ffff727224 */ /* 0x000fe200078e0073 */
[----:B------:R-:W-:Y:S01]  /*26f40*/  MOV R115, R121 ;  /* 0x0000007900737202 */ /* 0x000fe20000000f00 */
[----:B------:R-:W-:Y:S01]  /*26f50*/  IMAD.MOV.U32 R172, RZ, RZ, R218 ;  /* 0x000000ffffac7224 */ /* 0x000fe200078e00da */
[----:B------:R3:W-:Y:S01]  /*26f60*/  MUFU.EX2 R128, R0 ;  /* 0x0000000000807308 */ /* 0x0007e20000000800 */
[----:B------:R-:W-:Y:S02]  /*26f70*/  IMAD.MOV.U32 R118, RZ, RZ, R107 ;  /* 0x000000ffff767224 */ /* 0x000fe400078e006b */
[--C-:B------:R-:W-:Y:S01]  /*26f80*/  FFMA.FTZ R107, R252, UR4, -R73.reuse ;  /* 0x00000004fc6b7c23 */ /* 0x100fe20008010849 */
[----:B------:R-:W-:Y:S02]  /*26f90*/  IMAD.MOV.U32 R121, RZ, RZ, R108 ;  /* 0x000000ffff797224 */ /* 0x000fe400078e006c */
[----:B------:R-:W-:Y:S01]  /*26fa0*/  FFMA.FTZ R108, R251, UR4, -R73 ;  /* 0x00000004fb6c7c23 */ /* 0x000fe20008010849 */
[----:B------:R2:W5:Y:S01]  /*26fb0*/  LDL.LU R218, [R1+0xe0] ;  /* 0x0000e00001da7983 */ /* 0x0005620000300800 */
[----:B------:R-:W-:Y:S01]  /*26fc0*/  FADD.FTZ R73, R100, R99 ;  /* 0x0000006364497221 */ /* 0x000fe20000010000 */
[----:B------:R-:W-:Y:S01]  /*26fd0*/  FADD.FTZ R100, R140, R3 ;  /* 0x000000038c647221 */ /* 0x000fe20000010000 */
[----:B------:R-:W-:Y:S01]  /*26fe0*/  FADD.FTZ R3, R103, R75 ;  /* 0x0000004b67037221 */ /* 0x000fe20000010000 */
[----:B------:R2:W5:Y:S01]  /*26ff0*/  LDL.LU R217, [R1+0xdc] ;  /* 0x0000dc0001d97983 */ /* 0x0005620000300800 */
[----:B------:R-:W-:Y:S01]  /*27000*/  FADD.FTZ R73, R104, R73 ;  /* 0x0000004968497221 */ /* 0x000fe20000010000 */
[----:B------:R-:W-:Y:S01]  /*27010*/  MUFU.EX2 R134, R97 ;  /* 0x0000006100867308 */ /* 0x000fe20000000800 */
[----:B------:R-:W-:Y:S01]  /*27020*/  IMAD.MOV.U32 R199, RZ, RZ, R142 ;  /* 0x000000ffffc77224 */ /* 0x000fe200078e008e */
[----:B------:R2:W5:Y:S01]  /*27030*/  LDL.LU R212, [R1+0xd8] ;  /* 0x0000d80001d47983 */ /* 0x0005620000300800 */
[----:B------:R-:W-:Y:S01]  /*27040*/  FADD.FTZ R104, R155, R73 ;  /* 0x000000499b687221 */ /* 0x000fe20000010000 */
[----:B------:R-:W-:Y:S01]  /*27050*/  FADD.FTZ R73, R109, R3 ;  /* 0x000000036d497221 */ /* 0x000fe20000010000 */
[----:B------:R-:W-:Y:S02]  /*27060*/  IMAD.MOV.U32 R116, RZ, RZ, R117 ;  /* 0x000000ffff747224 */ /* 0x000fe400078e0075 */
[----:B---3--:R-:W-:Y:S01]  /*27070*/  FFMA.FTZ R0, R208, UR4, -R74 ;  /* 0x00000004d0007c23 */ /* 0x008fe2000801084a */
[----:B------:R-:W-:Y:S01]  /*27080*/  MOV R208, R209 ;  /* 0x000000d100d07202 */ /* 0x000fe20000000f00 */
[----:B------:R-:W-:Y:S01]  /*27090*/  IMAD.MOV.U32 R209, RZ, RZ, R124 ;  /* 0x000000ffffd17224 */ /* 0x000fe200078e007c */
[----:B------:R3:W-:Y:S01]  /*270a0*/  MUFU.EX2 R140, R98 ;  /* 0x00000062008c7308 */ /* 0x0007e20000000800 */
[----:B------:R-:W-:Y:S01]  /*270b0*/  IMAD.MOV.U32 R124, RZ, RZ, R129 ;  /* 0x000000ffff7c7224 */ /* 0x000fe200078e0081 */
[----:B------:R-:W-:Y:S01]  /*270c0*/  F2FP.BF16.F32.PACK_AB R78, R200, R208 ;  /* 0x000000d0c84e723e */ /* 0x000fe200000010ff */
[----:B------:R-:W-:Y:S01]  /*270d0*/  FADD.FTZ R73, R161, R73 ;  /* 0x00000049a1497221 */ /* 0x000fe20000010000 */
[----:B------:R-:W-:Y:S02]  /*270e0*/  F2FP.BF16.F32.PACK_AB R79, R209, R179 ;  /* 0x000000b3d14f723e */ /* 0x000fe400000010ff */
[----:B------:R-:W-:Y:S04]  /*270f0*/  MOV R120, R172 ;  /* 0x000000ac00787202 */ /* 0x000fe80000000f00 */
[----:B------:R4:W-:Y:S01]  /*27100*/  MUFU.EX2 R129, R0 ;  /* 0x0000000000817308 */ /* 0x0009e20000000800 */
[----:B------:R-:W-:Y:S01]  /*27110*/  MOV R117, R143 ;  /* 0x0000008f00757202 */ /* 0x000fe20000000f00 */
[-C--:B------:R-:W-:Y:S03]  /*27120*/  HMMA.16816.F32.BF16 R4, R76, R88.reuse, R4 ;  /* 0x000000584c04723c */ /* 0x080fe60000041804 */
[----:B------:R-:W-:Y:S05]  /*27130*/  MOV R252, R114 ;  /* 0x0000007200fc7202 */ /* 0x000fea0000000f00 */
[----:B------:R1:W2:Y:S01]  /*27140*/  MUFU.EX2 R172, R248 ;  /* 0x000000f800ac7308 */ /* 0x0002a20000000800 */
[C---:B------:R-:W-:Y:S01]  /*27150*/  HMMA.16816.F32.BF16 R8, R80.reuse, R88, R8 ;  /* 0x000000585008723c */ /* 0x040fe20000041808 */
[----:B---3--:R-:W3:Y:S03]  /*27160*/  LDSM.16.MT88.4 R96, [R214+0xa000] ;  /* 0x00a00000d660783b */ /* 0x008ee60000004200 */
[----:B------:R-:W-:Y:S02]  /*27170*/  MOV R207, R117 ;  /* 0x0000007500cf7202 */ /* 0x000fe40000000f00 */
[-C--:B------:R-:W-:Y:S03]  /*27180*/  HMMA.16816.F32.BF16 R12, R80, R90.reuse, R12 ;  /* 0x0000005a500c723c */ /* 0x080fe6000004180c */
[----:B------:R2:W-:Y:S02]  /*27190*/  MUFU.EX2 R142, R245 ;  /* 0x000000f5008e7308 */ /* 0x0005e40000000800 */
[----:B----4-:R-:W-:Y:S01]  /*271a0*/  FFMA.FTZ R0, R130, UR4, -R74 ;  /* 0x0000000482007c23 */ /* 0x010fe2000801084a */
[C---:B------:R-:W-:Y:S01]  /*271b0*/  HMMA.16816.F32.BF16 R16, R76.reuse, R90, R16 ;  /* 0x0000005a4c10723c */ /* 0x040fe20000041810 */
[----:B------:R-:W-:Y:S06]  /*271c0*/  LDSM.16.MT88.4 R88, [R216+0xa800] ;  /* 0x00a80000d858783b */ /* 0x000fec0000004200 */
[----:B------:R4:W-:Y:S01]  /*271d0*/  MUFU.EX2 R130, R0 ;  /* 0x0000000000827308 */ /* 0x0009e20000000800 */
[----:B-1----:R-:W-:Y:S01]  /*271e0*/  IMAD.MOV.U32 R248, RZ, RZ, R116 ;  /* 0x000000fffff87224 */ /* 0x002fe200078e0074 */
[-C--:B------:R-:W-:Y:S08]  /*271f0*/  HMMA.16816.F32.BF16 R20, R76, R92.reuse, R20 ;  /* 0x0000005c4c14723c */ /* 0x080ff00000041814 */
[----:B------:R-:W1:Y:S01]  /*27200*/  MUFU.EX2 R143, R247 ;  /* 0x000000f7008f7308 */ /* 0x000e620000000800 */
[C---:B------:R-:W-:Y:S04]  /*27210*/  HMMA.16816.F32.BF16 R24, R80.reuse, R92, R24 ;  /* 0x0000005c5018723c */ /* 0x040fe80000041818 */
[----:B--2---:R-:W-:Y:S02]  /*27220*/  IMAD.MOV.U32 R245, RZ, RZ, R115 ;  /* 0x000000fffff57224 */ /* 0x004fe400078e0073 */
[-C--:B------:R-:W-:Y:S03]  /*27230*/  HMMA.16816.F32.BF16 R28, R80, R94.reuse, R28 ;  /* 0x0000005e501c723c */ /* 0x080fe6000004181c */
[----:B------:R-:W-:Y:S02]  /*27240*/  MUFU.EX2 R125, R125 ;  /* 0x0000007d007d7308 */ /* 0x000fe40000000800 */
[----:B----4-:R-:W-:Y:S01]  /*27250*/  FADD.FTZ R0, R102, R100 ;  /* 0x0000006466007221 */ /* 0x010fe20000010000 */
[C---:B------:R-:W-:Y:S01]  /*27260*/  HMMA.16816.F32.BF16 R32, R76.reuse, R94, R32 ;  /* 0x0000005e4c20723c */ /* 0x040fe20000041820 */
[----:B------:R-:W2:Y:S06]  /*27270*/  LDSM.16.MT88.4 R100, [R215+0xa000] ;  /* 0x00a00000d764783b */ /* 0x000eac0000004200 */
[----:B------:R-:W-:Y:S01]  /*27280*/  MUFU.EX2 R126, R126 ;  /* 0x0000007e007e7308 */ /* 0x000fe20000000800 */
[----:B------:R-:W-:Y:S01]  /*27290*/  FADD.FTZ R3, R110, R0 ;  /* 0x000000006e037221 */ /* 0x000fe20000010000 */
[-C--:B---3--:R-:W-:Y:S01]  /*272a0*/  HMMA.16816.F32.BF16 R36, R76, R96.reuse, R36 ;  /* 0x000000604c24723c */ /* 0x088fe20000041824 */
[----:B------:R-:W3:Y:S02]  /*272b0*/  LDL.LU R0, [R1+0x74] ;  /* 0x0000740001007983 */ /* 0x000ee40000300800 */
[----:B------:R-:W-:Y:S03]  /*272c0*/  FADD.FTZ R3, R113, R3 ;  /* 0x0000000371037221 */ /* 0x000fe60000010000 */
[C---:B------:R-:W-:Y:S01]  /*272d0*/  HMMA.16816.F32.BF16 R40, R80.reuse, R96, R40 ;  /* 0x000000605028723c */ /* 0x040fe20000041828 */
[----:B------:R-:W4:Y:S01]  /*272e0*/  LDSM.16.MT88.4 R92, [R214+0xa800] ;  /* 0x00a80000d65c783b */ /* 0x000f220000004200 */
[----:B------:R-:W-:Y:S04]  /*272f0*/  MUFU.EX2 R124, R124 ;  /* 0x0000007c007c7308 */ /* 0x000fe80000000800 */
[-C--:B------:R-:W-:Y:S06]  /*27300*/  HMMA.16816.F32.BF16 R44, R80, R98.reuse, R44 ;  /* 0x00000062502c723c */ /* 0x080fec000004182c */
[----:B------:R-:W-:Y:S01]  /*27310*/  MUFU.EX2 R123, R123 ;  /* 0x0000007b007b7308 */ /* 0x000fe20000000800 */
[C---:B------:R-:W-:Y:S01]  /*27320*/  HMMA.16816.F32.BF16 R48, R76.reuse, R98, R48 ;  /* 0x000000624c30723c */ /* 0x040fe20000041830 */
[----:B------:R-:W4:Y:S08]  /*27330*/  LDSM.16.MT88.4 R96, [R215+0xa800] ;  /* 0x00a80000d760783b */ /* 0x000f300000004200 */
[----:B------:R-:W-:Y:S10]  /*27340*/  MUFU.EX2 R121, R121 ;  /* 0x0000007900797308 */ /* 0x000ff40000000800 */
[----:B------:R-:W-:Y:S01]  /*27350*/  MUFU.EX2 R120, R120 ;  /* 0x0000007800787308 */ /* 0x000fe20000000800 */
[-C--:B--2---:R-:W-:Y:S09]  /*27360*/  HMMA.16816.F32.BF16 R52, R76, R100.reuse, R52 ;  /* 0x000000644c34723c */ /* 0x084ff20000041834 */
[----:B------:R-:W-:Y:S01]  /*27370*/  MUFU.EX2 R119, R119 ;  /* 0x0000007700777308 */ /* 0x000fe20000000800 */
[C---:B------:R-:W-:Y:S06]  /*27380*/  HMMA.16816.F32.BF16 R56, R80.reuse, R100, R56 ;  /* 0x000000645038723c */ /* 0x040fec0000041838 */
[-C--:B------:R-:W-:Y:S03]  /*27390*/  HMMA.16816.F32.BF16 R60, R80, R102.reuse, R60 ;  /* 0x00000066503c723c */ /* 0x080fe6000004183c */
[----:B------:R-:W-:Y:S02]  /*273a0*/  MUFU.EX2 R118, R118 ;  /* 0x0000007600767308 */ /* 0x000fe40000000800 */
[--C-:B------:R-:W-:Y:S01]  /*273b0*/  FFMA.FTZ R100, R199, UR4, -R74.reuse ;  /* 0x00000004c7647c23 */ /* 0x100fe2000801084a */
[----:B------:R-:W-:Y:S07]  /*273c0*/  HMMA.16816.F32.BF16 R64, R76, R102, R64 ;  /* 0x000000664c40723c */ /* 0x000fee0000041840 */
[----:B------:R-:W-:Y:S01]  /*273d0*/  MUFU.EX2 R116, R106 ;  /* 0x0000006a00747308 */ /* 0x000fe20000000800 */
[----:B------:R-:W-:Y:S03]  /*273e0*/  F2FP.BF16.F32.PACK_AB R80, R141, R206 ;  /* 0x000000ce8d50723e */ /* 0x000fe600000010ff */
[--C-:B------:R-:W-:Y:S01]  /*273f0*/  FFMA.FTZ R101, R198, UR4, -R74.reuse ;  /* 0x00000004c6657c23 */ /* 0x100fe2000801084a */
[----:B------:R-:W-:Y:S01]  /*27400*/  F2FP.BF16.F32.PACK_AB R76, R178, R175 ;  /* 0x000000afb24c723e */ /* 0x000fe200000010ff */
[--C-:B------:R-:W-:Y:S01]  /*27410*/  FFMA.FTZ R103, R72, UR4, -R74.reuse ;  /* 0x0000000448677c23 */ /* 0x100fe2000801084a */
[----:B------:R-:W-:Y:S03]  /*27420*/  F2FP.BF16.F32.PACK_AB R77, R174, R176 ;  /* 0x000000b0ae4d723e */ /* 0x000fe600000010ff */
[----:B------:R-:W-:Y:S01]  /*27430*/  MUFU.EX2 R106, R192 ;  /* 0x000000c0006a7308 */ /* 0x000fe20000000800 */
[----:B------:R-:W-:Y:S01]  /*27440*/  F2FP.BF16.F32.PACK_AB R78, R172, R246 ;  /* 0x000000f6ac4e723e */ /* 0x000fe200000010ff */
[--C-:B------:R-:W-:Y:S01]  /*27450*/  FFMA.FTZ R102, R193, UR4, -R74.reuse ;  /* 0x00000004c1667c23 */ /* 0x100fe2000801084a */
[----:B-1----:R-:W-:Y:S02]  /*27460*/  F2FP.BF16.F32.PACK_AB R79, R143, R142 ;  /* 0x0000008e8f4f723e */ /* 0x002fe400000010ff */
[----:B------:R-:W-:Y:S02]  /*27470*/  F2FP.BF16.F32.PACK_AB R82, R140, R134 ;  /* 0x000000868c52723e */ /* 0x000fe400000010ff */
[----:B------:R-:W-:Y:S03]  /*27480*/  F2FP.BF16.F32.PACK_AB R81, R128, R205 ;  /* 0x000000cd8051723e */ /* 0x000fe600000010ff */
[----:B------:R-:W-:Y:S01]  /*27490*/  MUFU.EX2 R110, R171 ;  /* 0x000000ab006e7308 */ /* 0x000fe20000000800 */
[----:B------:R-:W-:Y:S01]  /*274a0*/  F2FP.BF16.F32.PACK_AB R83, R130, R129 ;  /* 0x000000818253723e */ /* 0x000fe200000010ff */
[-C--:B------:R-:W-:Y:S06]  /*274b0*/  HMMA.16816.F32.BF16 R4, R76, R84.reuse, R4 ;  /* 0x000000544c04723c */ /* 0x080fec0000041804 */
[C---:B------:R-:W-:Y:S02]  /*274c0*/  HMMA.16816.F32.BF16 R8, R80.reuse, R84, R8 ;  /* 0x000000545008723c */ /* 0x040fe40000041808 */
[----:B------:R-:W-:Y:S04]  /*274d0*/  MUFU.EX2 R109, R191 ;  /* 0x000000bf006d7308 */ /* 0x000fe80000000800 */
[-C--:B------:R-:W-:Y:S06]  /*274e0*/  HMMA.16816.F32.BF16 R12, R80, R86.reuse, R12 ;  /* 0x00000056500c723c */ /* 0x080fec000004180c */
[----:B------:R-:W1:Y:S01]  /*274f0*/  MUFU.EX2 R117, R105 ;  /* 0x0000006900757308 */ /* 0x000e620000000800 */
[C---:B------:R-:W-:Y:S01]  /*27500*/  HMMA.16816.F32.BF16 R16, R76.reuse, R86, R16 ;  /* 0x000000564c10723c */ /* 0x040fe20000041810 */
[----:B------:R-:W2:Y:S08]  /*27510*/  LDSM.16.MT88.4 R84, [R213+0xb000] ;  /* 0x00b00000d554783b */ /* 0x000eb00000004200 */
[----:B------:R-:W-:Y:S01]  /*27520*/  MUFU.EX2 R105, R197 ;  /* 0x000000c500697308 */ /* 0x000fe20000000800 */
[-C--:B------:R-:W-:Y:S06]  /*27530*/  HMMA.16816.F32.BF16 R20, R76, R88.reuse, R20 ;  /* 0x000000584c14723c */ /* 0x080fec0000041814 */
[C---:B------:R-:W-:Y:S03]  /*27540*/  HMMA.16816.F32.BF16 R24, R80.reuse, R88, R24 ;  /* 0x000000585018723c */ /* 0x040fe60000041818 */
[----:B------:R-:W-:Y:S03]  /*27550*/  MUFU.EX2 R114, R107 ;  /* 0x0000006b00727308 */ /* 0x000fe60000000800 */
[-C--:B------:R-:W-:Y:S07]  /*27560*/  HMMA.16816.F32.BF16 R28, R80, R90.reuse, R28 ;  /* 0x0000005a501c723c */ /* 0x080fee000004181c */
[----:B------:R-:W-:Y:S01]  /*27570*/  MUFU.EX2 R107, R194 ;  /* 0x000000c2006b7308 */ /* 0x000fe20000000800 */
[C---:B------:R-:W-:Y:S01]  /*27580*/  HMMA.16816.F32.BF16 R32, R76.reuse, R90, R32 ;  /* 0x0000005a4c20723c */ /* 0x040fe20000041820 */
[----:B------:R-:W2:Y:S08]  /*27590*/  LDSM.16.MT88.4 R88, [R216+0xb000] ;  /* 0x00b00000d858783b */ /* 0x000eb00000004200 */
[----:B------:R-:W1:Y:S01]  /*275a0*/  MUFU.EX2 R115, R108 ;  /* 0x0000006c00737308 */ /* 0x000e620000000800 */
[-C--:B----4-:R-:W-:Y:S06]  /*275b0*/  HMMA.16816.F32.BF16 R36, R76, R92.reuse, R36 ;  /* 0x0000005c4c24723c */ /* 0x090fec0000041824 */
[C---:B------:R-:W-:Y:S03]  /*275c0*/  HMMA.16816.F32.BF16 R40, R80.reuse, R92, R40 ;  /* 0x0000005c5028723c */ /* 0x040fe60000041828 */
[----:B------:R-:W-:Y:S03]  /*275d0*/  MUFU.EX2 R108, R195 ;  /* 0x000000c3006c7308 */ /* 0x000fe60000000800 */
[-C--:B------:R-:W-:Y:S06]  /*275e0*/  HMMA.16816.F32.BF16 R44, R80, R94.reuse, R44 ;  /* 0x0000005e502c723c */ /* 0x080fec000004182c */
[C---:B------:R-:W-:Y:S01]  /*275f0*/  HMMA.16816.F32.BF16 R48, R76.reuse, R94, R48 ;  /* 0x0000005e4c30723c */ /* 0x040fe20000041830 */
[----:B------:R-:W4:Y:S05]  /*27600*/  LDSM.16.MT88.4 R92, [R214+0xb000] ;  /* 0x00b00000d65c783b */ /* 0x000f2a0000004200 */
[-C--:B------:R-:W-:Y:S06]  /*27610*/  HMMA.16816.F32.BF16 R52, R76, R96.reuse, R52 ;  /* 0x000000604c34723c */ /* 0x080fec0000041834 */
[C---:B------:R-:W-:Y:S01]  /*27620*/  HMMA.16816.F32.BF16 R56, R80.reuse, R96, R56 ;  /* 0x000000605038723c */ /* 0x040fe20000041838 */
[----:B------:R-:W-:Y:S05]  /*27630*/  MUFU.EX2 R97, R203 ;  /* 0x000000cb00617308 */ /* 0x000fea0000000800 */
[-C--:B------:R-:W-:Y:S01]  /*27640*/  HMMA.16816.F32.BF16 R60, R80, R98.reuse, R60 ;  /* 0x00000062503c723c */ /* 0x080fe2000004183c */
[----:B------:R-:W4:Y:S05]  /*27650*/  LDSM.16.MT88.4 R80, [R215+0xb000] ;  /* 0x00b00000d750783b */ /* 0x000f2a0000004200 */
[----:B------:R-:W-:Y:S01]  /*27660*/  HMMA.16816.F32.BF16 R64, R76, R98, R64 ;  /* 0x000000624c40723c */ /* 0x000fe20000041840 */
[----:B------:R-:W-:Y:S06]  /*27670*/  MUFU.EX2 R99, R154 ;  /* 0x0000009a00637308 */ /* 0x000fec0000000800 */
[----:B-1----:R-:W-:Y:S04]  /*27680*/  F2FP.BF16.F32.PACK_AB R76, R116, R117 ;  /* 0x00000075744c723e */ /* 0x002fe800000010ff */
[----:B------:R-:W-:Y:S01]  /*27690*/  MUFU.EX2 R98, R204 ;  /* 0x000000cc00627308 */ /* 0x000fe20000000800 */
[----:B------:R-:W-:Y:S01]  /*276a0*/  F2FP.BF16.F32.PACK_AB R78, R115, R114 ;  /* 0x00000072734e723e */ /* 0x000fe200000010ff */
[----:B---3--:R-:W-:Y:S01]  /*276b0*/  FFMA.FTZ R75, R2, R0, R201 ;  /* 0x00000000024b7223 */ /* 0x008fe200000100c9 */
        /* <DEDUP_REMOVED lines=16> */
[----:B------:R-:W-:Y:S01]  /*277c0*/  IMAD.MOV.U32 R135, RZ, RZ, R68 ;  /* 0x000000ffff877224 */ /* 0x000fe200078e0044 */
[----:B------:R-:W-:Y:S01]  /*277d0*/  MOV R132, R71 ;  /* 0x0000004700847202 */ /* 0x000fe20000000f00 */
[----:B-1----:R-:W-:Y:S01]  /*277e0*/  FFMA.FTZ R0, R245, UR4, -R74 ;  /* 0x00000004f5007c23 */ /* 0x002fe2000801084a */
[----:B------:R-:W-:Y:S01]  /*277f0*/  FADD.FTZ R3, R146, R3 ;  /* 0x0000000392037221 */ /* 0x000fe20000010000 */
[----:B------:R-:W-:Y:S04]  /*27800*/  IMAD.MOV.U32 R133, RZ, RZ, R70 ;  /* 0x000000ffff857224 */ /* 0x000fe800078e0046 */
[----:B------:R1:W3:Y:S01]  /*27810*/  MUFU.EX2 R113, R0 ;  /* 0x0000000000717308 */ /* 0x0002e20000000800 */
[----:B------:R-:W-:Y:S09]  /*27820*/  FADD.FTZ R3, R158, R3 ;  /* 0x000000039e037221 */ /* 0x000ff20000010000 */
[----:B------:R-:W2:Y:S01]  /*27830*/  MUFU.EX2 R111, R248 ;  /* 0x000000f8006f7308 */ /* 0x000ea20000000800 */
[--C-:B-1----:R-:W-:Y:S01]  /*27840*/  FFMA.FTZ R0, R249, UR4, -R74.reuse ;  /* 0x00000004f9007c23 */ /* 0x102fe2000801084a */
[----:B---3--:R-:W-:Y:S08]  /*27850*/  F2FP.BF16.F32.PACK_AB R77, R113, R201 ;  /* 0x000000c9714d723e */ /* 0x008ff000000010ff */
[----:B------:R1:W-:Y:S01]  /*27860*/  MUFU.EX2 R112, R0 ;  /* 0x0000000000707308 */ /* 0x0003e20000000800 */
[----:B--2---:R-:W-:Y:S01]  /*27870*/  F2FP.BF16.F32.PACK_AB R136, R110, R111 ;  /* 0x0000006f6e88723e */ /* 0x004fe200000010ff */
        /* <DEDUP_REMOVED lines=25> */
[----:B------:R-:W2:Y:S02]  /*27a10*/  MUFU.EX2 R88, R100 ;  /* 0x0000006400587308 */ /* 0x000ea40000000800 */
[----:B------:R-:W-:Y:S01]  /*27a20*/  FADD.FTZ R0, R138, R0 ;  /* 0x000000008a007221 */ /* 0x000fe20000010000 */
[-C--:B----4-:R-:W-:Y:S05]  /*27a30*/  HMMA.16816.F32.BF16 R36, R72, R92.reuse, R36 ;  /* 0x0000005c4824723c */ /* 0x090fea0000041824 */
[----:B------:R-:W-:Y:S01]  /*27a40*/  FADD.FTZ R0, R139, R0 ;  /* 0x000000008b007221 */ /* 0x000fe20000010000 */
[C---:B------:R-:W-:Y:S05]  /*27a50*/  HMMA.16816.F32.BF16 R40, R76.reuse, R92, R40 ;  /* 0x0000005c4c28723c */ /* 0x040fea0000041828 */
[----:B------:R-:W-:Y:S01]  /*27a60*/  FADD.FTZ R0, R162, R0 ;  /* 0x00000000a2007221 */ /* 0x000fe20000010000 */
[-C--:B------:R-:W-:Y:S01]  /*27a70*/  HMMA.16816.F32.BF16 R44, R76, R94.reuse, R44 ;  /* 0x0000005e4c2c723c */ /* 0x080fe2000004182c */
[----:B------:R-:W3:Y:S04]  /*27a80*/  LDSM.16.MT88.4 R160, [R213+0xb800] ;  /* 0x00b80000d5a0783b */ /* 0x000ee80000004200 */
[----:B------:R-:W-:Y:S01]  /*27a90*/  FADD.FTZ R0, R127, R0 ;  /* 0x000000007f007221 */ /* 0x000fe20000010000 */
[C---:B------:R-:W-:Y:S05]  /*27aa0*/  HMMA.16816.F32.BF16 R48, R72.reuse, R94, R48 ;  /* 0x0000005e4830723c */ /* 0x040fea0000041830 */
[----:B------:R-:W-:Y:S01]  /*27ab0*/  FADD.FTZ R0, R145, R0 ;  /* 0x0000000091007221 */ /* 0x000fe20000010000 */
[-C--:B------:R-:W-:Y:S05]  /*27ac0*/  HMMA.16816.F32.BF16 R52, R72, R80.reuse, R52 ;  /* 0x000000504834723c */ /* 0x080fea0000041834 */
[----:B------:R-:W-:Y:S01]  /*27ad0*/  FADD.FTZ R2, R147, R0 ;  /* 0x0000000093027221 */ /* 0x000fe20000010000 */
[C---:B------:R-:W-:Y:S01]  /*27ae0*/  HMMA.16816.F32.BF16 R56, R76.reuse, R80, R56 ;  /* 0x000000504c38723c */ /* 0x040fe20000041838 */
[----:B------:R-:W4:Y:S04]  /*27af0*/  MUFU.EX2 R81, R103 ;  /* 0x0000006700517308 */ /* 0x000f280000000800 */
[----:B------:R-:W-:Y:S01]  /*27b00*/  F2FP.BF16.F32.PACK_AB R138, R106, R107 ;  /* 0x0000006b6a8a723e */ /* 0x000fe200000010ff */
[-C--:B------:R-:W-:Y:S05]  /*27b10*/  HMMA.16816.F32.BF16 R60, R76, R82.reuse, R60 ;  /* 0x000000524c3c723c */ /* 0x080fea000004183c */
[----:B------:R-:W-:Y:S01]  /*27b20*/  FADD.FTZ R0, R168, R85 ;  /* 0x00000055a8007221 */ /* 0x000fe20000010000 */
[----:B------:R-:W-:Y:S05]  /*27b30*/  HMMA.16816.F32.BF16 R64, R72, R82, R64 ;  /* 0x000000524840723c */ /* 0x000fea0000041840 */
[----:B------:R-:W-:Y:S01]  /*27b40*/  FADD.FTZ R84, R156, R84 ;  /* 0x000000549c547221 */ /* 0x000fe20000010000 */
[----:B------:R-:W-:Y:S01]  /*27b50*/  F2FP.BF16.F32.PACK_AB R139, R104, R105 ;  /* 0x00000069688b723e */ /* 0x000fe200000010ff */
[----:B------:R-:W-:Y:S01]  /*27b60*/  FADD.FTZ R0, R157, R0 ;  /* 0x000000009d007221 */ /* 0x000fe20000010000 */
[----:B------:R-:W-:Y:S03]  /*27b70*/  FADD.FTZ R76, R165, R3 ;  /* 0x00000003a54c7221 */ /* 0x000fe60000010000 */
[----:B------:R-:W-:Y:S01]  /*27b80*/  FADD.FTZ R80, R159, R84 ;  /* 0x000000549f507221 */ /* 0x000fe20000010000 */
[----:B------:R-:W-:Y:S01]  /*27b90*/  FADD.FTZ R2, R167, R2 ;  /* 0x00000002a7027221 */ /* 0x000fe20000010000 */
[----:B------:R-:W-:Y:S01]  /*27ba0*/  FADD.FTZ R3, R164, R0 ;  /* 0x00000000a4037221 */ /* 0x000fe20000010000 */
[----:B------:R-:W-:Y:S01]  /*27bb0*/  F2FP.BF16.F32.PACK_AB R168, R98, R99 ;  /* 0x0000006362a8723e */ /* 0x000fe200000010ff */
[-C--:B---3--:R-:W-:Y:S05]  /*27bc0*/  HMMA.16816.F32.BF16 R164, R136, R160.reuse, R4 ;  /* 0x000000a088a4723c */ /* 0x088fea0000041804 */
[----:B------:R-:W-:Y:S01]  /*27bd0*/  FADD.FTZ R80, R169, R80 ;  /* 0x00000050a9507221 */ /* 0x000fe20000010000 */
[----:B-1----:R-:W-:Y:S01]  /*27be0*/  F2FP.BF16.F32.PACK_AB R170, R89, R97 ;  /* 0x0000006159aa723e */ /* 0x002fe200000010ff */
[----:B------:R-:W-:Y:S01]  /*27bf0*/  FADD.FTZ R2, R144, R2 ;  /* 0x0000000290027221 */ /* 0x000fe20000010000 */
[----:B--2---:R-:W-:Y:S01]  /*27c00*/  F2FP.BF16.F32.PACK_AB R169, R87, R88 ;  /* 0x0000005857a9723e */ /* 0x004fe200000010ff */
[----:B------:R-:W1:Y:S02]  /*27c10*/  LDSM.16.MT88.4 R144, [R214+0xb800] ;  /* 0x00b80000d690783b */ /* 0x000e640000004200 */
[----:B----4-:R-:W-:Y:S01]  /*27c20*/  F2FP.BF16.F32.PACK_AB R171, R81, R86 ;  /* 0x0000005651ab723e */ /* 0x010fe200000010ff */
[----:B------:R-:W-:Y:S01]  /*27c30*/  FADD.FTZ R5, R186, R3 ;  /* 0x00000003ba057221 */ /* 0x000fe20000010000 */
[----:B------:R-:W-:Y:S01]  /*27c40*/  FADD.FTZ R4, R190, R76 ;  /* 0x0000004cbe047221 */ /* 0x000fe20000010000 */
[----:B------:R-:W-:Y:S01]  /*27c50*/  FADD.FTZ R0, R180, R2 ;  /* 0x00000002b4007221 */ /* 0x000fe20000010000 */
[----:B------:R-:W-:Y:S03]  /*27c60*/  FADD.FTZ R2, R187, R80 ;  /* 0x00000050bb027221 */ /* 0x000fe60000010000 */
        /* <DEDUP_REMOVED lines=8> */
[----:B------:R-:W2:Y:S04]  /*27cf0*/  LDSM.16.MT88.4 R4, [R215+0xb800] ;  /* 0x00b80000d704783b */ /* 0x000ea80000004200 */
        /* <DEDUP_REMOVED lines=8> */
[C---:B------:R-:W-:Y:S04]  /*27d80*/  HMMA.16816.F32.BF16 R152, R136.reuse, R154, R32 ;  /* 0x0000009a8898723c */ /* 0x040fe80000041820 */
[----:B------:R-:W-:Y:S01]  /*27d90*/  FADD.FTZ R3, R149, R3 ;  /* 0x0000000395037221 */ /* 0x000fe20000010000 */
[----:B------:R-:W-:Y:S01]  /*27da0*/  FADD.FTZ R9, R208, R9 ;  /* 0x00000009d0097221 */ /* 0x000fe20000010000 */
[-C--:B-1----:R-:W-:Y:S05]  /*27db0*/  HMMA.16816.F32.BF16 R148, R136, R144.reuse, R36 ;  /* 0x000000908894723c */ /* 0x082fea0000041824 */
[----:B------:R-:W-:Y:S01]  /*27dc0*/  FADD.FTZ R9, R200, R9 ;  /* 0x00000009c8097221 */ /* 0x000fe20000010000 */
[C---:B------:R-:W-:Y:S05]  /*27dd0*/  HMMA.16816.F32.BF16 R180, R168.reuse, R144, R40 ;  /* 0x00000090a8b4723c */ /* 0x040fea0000041828 */
[----:B------:R-:W-:Y:S01]  /*27de0*/  FADD.FTZ R9, R175, R9 ;  /* 0x00000009af097221 */ /* 0x000fe20000010000 */
[----:B------:R-:W-:Y:S05]  /*27df0*/  FADD.FTZ R0, R179, R0 ;  /* 0x00000000b3007221 */ /* 0x000fea0000010000 */
[----:B------:R-:W-:Y:S01]  /*27e00*/  FADD.FTZ R9, R178, R9 ;  /* 0x00000009b2097221 */ /* 0x000fe20000010000 */
[----:B------:R-:W-:Y:S01]  /*27e10*/  FADD.FTZ R8, R209, R0 ;  /* 0x00000000d1087221 */ /* 0x000fe20000010000 */
[----:B------:R-:W-:Y:S01]  /*27e20*/  FADD.FTZ R0, R177, R2 ;  /* 0x00000002b1007221 */ /* 0x000fe20000010000 */
[----:B------:R-:W-:Y:S02]  /*27e30*/  FADD.FTZ R2, R173, R3 ;  /* 0x00000003ad027221 */ /* 0x000fe40000010000 */
        /* <DEDUP_REMOVED lines=35> */
[----:B------:R-:W-:Y:S02]  /*28070*/  IMAD.MOV.U32 R134, RZ, RZ, R69 ;  /* 0x000000ffff867224 */ /* 0x000fe400078e0045 */
        /* <DEDUP_REMOVED lines=22> */
.L_x_1121:
        /* <DEDUP_REMOVED lines=59> */
.L_x_1125:
        /* <DEDUP_REMOVED lines=21> */
.L_x_1126:
        /* <DEDUP_REMOVED lines=251> */
.L_x_1128:
[----:B------:R-:W-:Y:S05]  /*29690*/  BSYNC B0 ;  /* 0x0000000000007941 */ /* 0x000fea0003800000 */
.L_x_1127:
        /* <DEDUP_REMOVED lines=46> */
.L_x_1130:
[----:B------:R-:W-:Y:S05]  /*29980*/  BSYNC B0 ;  /* 0x0000000000007941 */ /* 0x000fea0003800000 */
.L_x_1129:
        /* <DEDUP_REMOVED lines=18> */
.L_x_1132:
[----:B------:R-:W-:Y:S05]  /*29ab0*/  BSYNC B0 ;  /* 0x0000000000007941 */ /* 0x000fea0003800000 */
.L_x_1131:
        /* <DEDUP_REMOVED lines=16> */
.L_x_1134:
[----:B------:R-:W-:Y:S05]  /*29bc0*/  BSYNC B0 ;  /* 0x0000000000007941 */ /* 0x000fea0003800000 */
.L_x_1133:
        /* <DEDUP_REMOVED lines=16> */
.L_x_1136:
[----:B------:R-:W-:Y:S05]  /*29cd0*/  BSYNC B0 ;  /* 0x0000000000007941 */ /* 0x000fea0003800000 */
.L_x_1135:
        /* <DEDUP_REMOVED lines=16> */
.L_x_1138:
[----:B------:R-:W-:Y:S05]  /*29de0*/  BSYNC B0 ;  /* 0x0000000000007941 */ /* 0x000fea0003800000 */
.L_x_1137:
        /* <DEDUP_REMOVED lines=17> */
.L_x_1140:
[----:B------:R-:W-:Y:S05]  /*29f00*/  BSYNC B0 ;  /* 0x0000000000007941 */ /* 0x000fea0003800000 */
.L_x_1139:
        /* <DEDUP_REMOVED lines=16> */
.L_x_1142:
[----:B------:R-:W-:Y:S05]  /*2a010*/  BSYNC B0 ;  /* 0x0000000000007941 */ /* 0x000fea0003800000 */
.L_x_1141:
        /* <DEDUP_REMOVED lines=15> */
.L_x_1143:
        /* <DEDUP_REMOVED lines=15> */
.L_x_2583:


//--------------------- .text._ZN5flash16flash_fwd_kernelI23Flash_fwd_kernel_traitsILi64ELi128ELi64ELi4ELb0ELb0EN7cutlass10bfloat16_tE19Flash_kernel_traitsILi64ELi128ELi64ELi4ES3_EELb1ELb0ELb0ELb0ELb0ELb1ELb0ELb0EEEvNS_16Flash_fwd_paramsE --------------------------
	.section	.text._ZN5flash16flash_fwd_kernelI23Flash_fwd_kernel_traitsILi64ELi128ELi64ELi4ELb0ELb0EN7cutlass10bfloat16_tE19Flash_kernel_traitsILi64ELi128ELi64ELi4ES3_EELb1ELb0ELb0ELb0ELb0ELb1ELb0ELb0EEEvNS_16Flash_fwd_paramsE,"ax",@progbits
	.align	128
        .global         _ZN5flash16flash_fwd_kernelI23Flash_fwd_kernel_traitsILi64ELi128ELi64ELi4ELb0ELb0EN7cutlass10bfloat16_tE19Flash_kernel_traitsILi64ELi128ELi64ELi4ES3_EELb1ELb0ELb0ELb0ELb0ELb1ELb0ELb0EEEvNS_16Flash_fwd_paramsE
        .type           _ZN5flash16flash_fwd_kernelI23Flash_fwd_kernel_traitsILi64ELi128ELi64ELi4ELb0ELb0EN7cutlass10bfloat16_tE19Flash_kernel_traitsILi64ELi128ELi64ELi4ES3_EELb1ELb0ELb0ELb0ELb0ELb1ELb0ELb0EEEvNS_16Flash_fwd_paramsE,@function
        .size           _ZN5flash16flash_fwd_kernelI23Flash_fwd_kernel_traitsILi64ELi128ELi64ELi4ELb0ELb0EN7cutlass10bfloat16_tE19Flash_kernel_traitsILi64ELi128ELi64ELi4ES3_EELb1ELb0ELb0ELb0ELb0ELb1ELb0ELb0EEEvNS_16Flash_fwd_paramsE,(.L_x_2584 - _ZN5flash16flash_fwd_kernelI23Flash_fwd_kernel_traitsILi64ELi128ELi64ELi4ELb0ELb0EN7cutlass10bfloat16_tE19Flash_kernel_traitsILi64ELi128ELi64ELi4ES3_EELb1ELb0ELb0ELb0ELb0ELb1ELb0ELb0EEEvNS_16Flash_fwd_paramsE)
        .other          _ZN5flash16flash_fwd_kernelI23Flash_fwd_kernel_traitsILi64ELi128ELi64ELi4ELb0ELb0EN7cutlass10bfloat16_tE19Flash_kernel_traitsILi64ELi128ELi64ELi4ES3_EELb1ELb0ELb0ELb0ELb0ELb1ELb0ELb0EEEvNS_16Flash_fwd_paramsE,@"STO_CUDA_ENTRY STV_DEFAULT"
_ZN5flash16flash_fwd_kernelI23Flash_fwd_kernel_traitsILi64ELi128ELi64ELi4ELb0ELb0EN7cutlass10bfloat16_tE19Flash_kernel_traitsILi64ELi128ELi64ELi4ES3_EELb1ELb0ELb0ELb0ELb0ELb1ELb0ELb0EEEvNS_16Flash_fwd_paramsE:
.text._ZN5flash16flash_fwd_kernelI23Flash_fwd_kernel_traitsILi64ELi128ELi64ELi4ELb0ELb0EN7cutlass10bfloat16_tE19Flash_kernel_traitsILi64ELi128ELi64ELi4ES3_EELb1ELb0ELb0ELb0ELb0ELb1ELb0ELb0EEEvNS_16Flash_fwd_paramsE:
[----:B------:R-:W1:Y:S08]  /*0000*/  LDC R1, c[0x0][0x28] ;  /* 0x00000a00ff017b82 */ /* 0x000e700000000800 */
[----:B------:R-:W2:Y:S01]  /*0010*/  LDC R8, c[0x0][0x3a8] ;  /* 0x0000ea00ff087b82 */ /* 0x000ea20000000800 */
[----:B------:R-:W-:Y:S01]  /*0020*/  ULDC.U8 UR4, c[0x0][0x3b4] ;  /* 0x0000ed0000047ab9 */ /* 0x000fe20000000000 */
[----:B------:R-:W-:Y:S01]  /*0030*/  ULDC.64 UR30, c[0x0][0x3a0] ;  /* 0x0000e800001e7ab9 */ /* 0x000fe20000000a00 */
[----:B------:R-:W-:Y:S01]  /*0040*/  ISETP.NE.AND P3, PT, RZ, UR4, PT ;  /* 0x00000004ff007c0c */ /* 0x000fe2000bf65270 */
[----:B------:R-:W-:Y:S01]  /*0050*/  IMAD.U32 R2, RZ, RZ, UR30 ;  /* 0x0000001eff027e24 */ /* 0x000fe2000f8e00ff */
[----:B------:R-:W-:Y:S01]  /*0060*/  ULDC.64 UR28, c[0x0][0x208] ;  /* 0x00008200001c7ab9 */ /* 0x000fe20000000a00 */
[----:B------:R-:W-:-:S02]  /*0070*/  IMAD.U32 R3, RZ, RZ, UR31 ;  /* 0x0000001fff037e24 */ /* 0x000fc4000f8e00ff */
[----:B------:R-:W3:Y:S01]  /*0080*/  LDC R9, c[0x0][0x3ac] ;  /* 0x0000eb00ff097b82 */ /* 0x000ee20000000800 */
[----:B------:R-:W4:Y:S01]  /*0090*/  S2R R222, SR_CTAID.X ;  /* 0x0000000000de7919 */ /* 0x000f220000002500 */
[----:B------:R-:W-:Y:S01]  /*00a0*/  ULDC.64 UR4, c[0x0][0x2f0] ;  /* 0x0000bc0000047ab9 */ /* 0x000fe20000000a00 */
[----:B-1----:R-:W-:-:S05]  /*00b0*/  VIADD R1, R1, 0xffffffd8 ;  /* 0xffffffd801017836 */ /* 0x002fca0000000000 */
[----:B------:R2:W4:Y:S01]  /*00c0*/  @P3 LDG.E.64 R4, desc[UR28][R2.64] ;  /* 0x0000001c02043981 */ /* 0x000522000c1e1b00 */
[----:B------:R-:W1:Y:S01]  /*00d0*/  LDC.64 R6, c[0x0][0x300] ;  /* 0x0000c000ff067b82 */ /* 0x000e620000000a00 */
[----:B------:R-:W4:Y:S01]  /*00e0*/  S2R R45, SR_CTAID.Y ;  /* 0x00000000002d7919 */ /* 0x000f220000002600 */
[----:B------:R-:W4:Y:S06]  /*00f0*/  S2R R29, SR_CTAID.Z ;  /* 0x00000000001d7919 */ /* 0x000f2c0000002700 */
[----:B------:R-:W4:Y:S01]  /*0100*/  LDC.64 R12, c[0x0][0x2f0] ;  /* 0x0000bc00ff0c7b82 */ /* 0x000f220000000a00 */
[----:B------:R-:W4:Y:S01]  /*0110*/  S2R R155, SR_TID.X ;  /* 0x00000000009b7919 */ /* 0x000f220000002100 */
[----:B------:R-:W-:-:S06]  /*0120*/  IMAD.MOV.U32 R251, RZ, RZ, -0x1 ;  /* 0xfffffffffffb7424 */ /* 0x000fcc00078e00ff */
[----:B------:R-:W4:Y:S01]  /*0130*/  LDC.U8 R14, c[0x0][0x3c2] ;  /* 0x0000f080ff0e7b82 */ /* 0x000f220000000000 */
[----:B--2---:R-:W-:-:S07]  /*0140*/  @P3 IMAD.MOV.U32 R2, RZ, RZ, R8 ;  /* 0x000000ffff023224 */ /* 0x004fce00078e0008 */
[----:B------:R-:W2:Y:S01]  /*0150*/  LDC R15, c[0x0][0x270] ;  /* 0x00009c00ff0f7b82 */ /* 0x000ea20000000800 */
[----:B---3--:R-:W-:-:S06]  /*0160*/  @P3 IMAD.MOV.U32 R3, RZ, RZ, R9 ;  /* 0x000000ffff033224 */ /* 0x008fcc00078e0009 */
[----:B------:R-:W3:Y:S01]  /*0170*/  @P3 LDG.E.64 R2, desc[UR28][R2.64] ;  /* 0x0000001c02023981 */ /* 0x000ee2000c1e1b00 */
[----:B-1----:R-:W-:Y:S02]  /*0180*/  ISETP.NE.U32.AND P0, PT, R6, RZ, PT ;  /* 0x000000ff0600720c */ /* 0x002fe40003f05070 */
[----:B------:R-:W-:Y:S02]  /*0190*/  ISETP.NE.U32.AND P4, PT, RZ, UR4, PT ;  /* 0x00000004ff007c0c */ /* 0x000fe4000bf85070 */
[----:B------:R-:W-:Y:S02]  /*01a0*/  ISETP.NE.AND.EX P1, PT, R7, RZ, PT, P0 ;  /* 0x000000ff0700720c */ /* 0x000fe40003f25300 */
[----:B----4-:R-:W-:Y:S01]  /*01b0*/  LOP3.LUT R0, R29, R222, R45, 0xfe, !PT ;  /* 0x000000de1d007212 */ /* 0x010fe200078efe2d */
[----:B------:R-:W1:Y:S01]  /*01c0*/  LDC.64 R6, c[0x0][0x2f8] ;  /* 0x0000be00ff067b82 */ /* 0x000e620000000a00 */
[----:B------:R-:W-:Y:S02]  /*01d0*/  ISETP.NE.AND.EX P0, PT, RZ, UR5, PT, P4 ;  /* 0x00000005ff007c0c */ /* 0x000fe4000bf05340 */
[----:B------:R-:W-:-:S05]  /*01e0*/  LOP3.LUT P2, RZ, R0, R155, RZ, 0xfc, !PT ;  /* 0x0000009b00ff7212 */ /* 0x000fca000784fcff */
[----:B------:R-:W3:Y:S08]  /*01f0*/  @P3 LDC R0, c[0x0][0x3b0] ;  /* 0x0000ec00ff003b82 */ /* 0x000ef00000000800 */
[----:B------:R-:W4:Y:S01]  /*0200*/  @!P2 LDC.64 R10, c[0x0][0x3b8] ;  /* 0x0000ee00ff0aab82 */ /* 0x000f220000000a00 */
[----:B------:R-:W-:Y:S02]  /*0210*/  @P3 R2UR UR30, R4 ;  /* 0x00000000041e32ca */ /* 0x000fe400000e0000 */
[----:B------:R-:W-:-:S11]  /*0220*/  @P3 R2UR UR31, R5 ;  /* 0x00000000051f32ca */ /* 0x000fd600000e0000 */
[----:B------:R-:W-:Y:S02]  /*0230*/  IMAD.U32 R4, RZ, RZ, UR30 ;  /* 0x0000001eff047e24 */ /* 0x000fe4000f8e00ff */
[----:B------:R-:W-:-:S05]  /*0240*/  IMAD.U32 R5, RZ, RZ, UR31 ;  /* 0x0000001fff057e24 */ /* 0x000fca000f8e00ff */
[----:B----4-:R4:W-:Y:S01]  /*0250*/  @!P2 STG.E.64 desc[UR28][R10.64], R4 ;  /* 0x000000040a00a986 */ /* 0x0109e2000c101b1c */
[----:B---3--:R-:W-:-:S05]  /*0260*/  @P3 IADD3 R8, P5, R2, R0, RZ ;  /* 0x0000000002083210 */ /* 0x008fca0007fbe0ff */
[----:B------:R-:W-:Y:S02]  /*0270*/  @P3 IMAD.X R9, RZ, RZ, R3, P5 ;  /* 0x000000ffff093224 */ /* 0x000fe400028e0603 */
[----:B------:R-:W-:Y:S02]  /*0280*/  @!P2 IMAD.MOV.U32 R2, RZ, RZ, R8 ;  /* 0x000000ffff02a224 */ /* 0x000fe400078e0008 */
[----:B------:R-:W-:-:S05]  /*0290*/  @!P2 IMAD.MOV.U32 R3, RZ, RZ, R9 ;  /* 0x000000ffff03a224 */ /* 0x000fca00078e0009 */
[----:B------:R3:W-:Y:S01]  /*02a0*/  @!P2 STG.E.64 desc[UR28][R10.64+0x8], R2 ;  /* 0x000008020a00a986 */ /* 0x0007e2000c101b1c */
[----:B----4-:R-:W-:-:S05]  /*02b0*/  IMAD.WIDE R4, R45, 0x4, R12 ;  /* 0x000000042d047825 */ /* 0x010fca00078e020c */
[----:B------:R-:W4:Y:S04]  /*02c0*/  @P0 LDG.E R251, desc[UR28][R4.64] ;  /* 0x0000001c04fb0981 */ /* 0x000f28000c1e1900 */
[----:B------:R-:W4:Y:S01]  /*02d0*/  @P0 LDG.E R0, desc[UR28][R4.64+0x4] ;  /* 0x0000041c04000981 */ /* 0x000f22000c1e1900 */
[----:B------:R-:W-:Y:S02]  /*02e0*/  ISETP.NE.AND P3, PT, R14, RZ, PT ;  /* 0x000000ff0e00720c */ /* 0x000fe40003f65270 */
[----:B-1----:R-:W-:Y:S01]  /*02f0*/  ISETP.EQ.U32.AND P2, PT, R6, RZ, PT ;  /* 0x000000ff0600720c */ /* 0x002fe20003f42070 */
[----:B---3--:R-:W1:Y:S08]  /*0300*/  LDC.64 R10, c[0x0][0x2f8] ;  /* 0x0000be00ff0a7b82 */ /* 0x008e700000000a00 */
[----:B------:R-:W3:Y:S01]  /*0310*/  @P1 LDC.64 R2, c[0x0][0x300] ;  /* 0x0000c000ff021b82 */ /* 0x000ee20000000a00 */
[----:B------:R-:W-:Y:S01]  /*0320*/  ISETP.EQ.OR.EX P2, PT, R7, RZ, !P3, P2 ;  /* 0x000000ff0700720c */ /* 0x000fe20005f42720 */
[----:B------:R-:W-:Y:S01]  /*0330*/  IMAD.MOV.U32 R16, RZ, RZ, RZ ;  /* 0x000000ffff107224 */ /* 0x000fe200078e00ff */
[----:B------:R-:W-:Y:S01]  /*0340*/  SHF.R.S32.HI R44, RZ, 0x1f, R155 ;  /* 0x0000001fff2c7819 */ /* 0x000fe2000001149b */
[----:B------:R-:W-:-:S03]  /*0350*/  IMAD.MOV.U32 R26, RZ, RZ, -0x1 ;  /* 0xffffffffff1a7424 */ /* 0x000fc600078e00ff */
[----:B------:R-:W-:Y:S01]  /*0360*/  LEA.HI R151, R44, R155, RZ, 0x5 ;  /* 0x0000009b2c977211 */ /* 0x000fe200078f28ff */
[----:B-1----:R-:W-:-:S06]  /*0370*/  IMAD.WIDE R10, R45, 0x4, R10 ;  /* 0x000000042d0a7825 */ /* 0x002fcc00078e020a */
[----:B------:R-:W5:Y:S01]  /*0380*/  @!P2 LDG.E R26, desc[UR28][R10.64] ;  /* 0x0000001c0a1aa981 */ /* 0x000f62000c1e1900 */
[----:B---3--:R-:W-:-:S05]  /*0390*/  @P1 IMAD.WIDE R2, R45, 0x4, R2 ;  /* 0x000000042d021825 */ /* 0x008fca00078e0202 */
[----:B------:R1:W5:Y:S02]  /*03a0*/  @P1 LDG.E R16, desc[UR28][R2.64] ;  /* 0x0000001c02101981 */ /* 0x000364000c1e1900 */
[----:B-1----:R-:W-:-:S05]  /*03b0*/  LOP3.LUT R2, R151, 0xffffffe0, RZ, 0xc0, !PT ;  /* 0xffffffe097027812 */ /* 0x002fca00078ec0ff */
[----:B------:R-:W-:-:S05]  /*03c0*/  IMAD.IADD R252, R155, 0x1, -R2 ;  /* 0x000000019bfc7824 */ /* 0x000fca00078e0a02 */
[----:B------:R-:W-:Y:S01]  /*03d0*/  SHF.R.S32.HI R2, RZ, 0x1f, R252 ;  /* 0x0000001fff027819 */ /* 0x000fe200000114fc */
[----:B----4-:R-:W-:-:S06]  /*03e0*/  @P0 IMAD.IADD R14, R0, 0x1, -R251 ;  /* 0x00000001000e0824 */ /* 0x010fcc00078e0afb */
[----:B------:R-:W1:Y:S01]  /*03f0*/  @!P0 LDC R14, c[0x0][0x2c4] ;  /* 0x0000b100ff0e8b82 */ /* 0x000e620000000800 */
[----:B------:R-:W-:Y:S01]  /*0400*/  ISETP.NE.U32.AND P0, PT, R6, RZ, PT ;  /* 0x000000ff0600720c */ /* 0x000fe20003f05070 */
[----:B--2---:R-:W-:-:S03]  /*0410*/  IMAD R0, R45, R15, R29 ;  /* 0x0000000f2d007224 */ /* 0x004fc600078e021d */
[----:B------:R-:W-:Y:S01]  /*0420*/  ISETP.NE.AND.EX P2, PT, R7, RZ, PT, P0 ;  /* 0x000000ff0700720c */ /* 0x000fe20003f45300 */
[----:B------:R-:W-:-:S05]  /*0430*/  IMAD.SHL.U32 R0, R0, 0x20, RZ ;  /* 0x0000002000007824 */ /* 0x000fca00078e00ff */
[----:B------:R-:W-:Y:S02]  /*0440*/  IADD3 R209, P1, P0, R0, R8, R252 ;  /* 0x0000000800d17210 */ /* 0x000fe4000783e0fc */
[----:B------:R-:W-:-:S04]  /*0450*/  SHF.R.S32.HI R0, RZ, 0x1f, R0 ;  /* 0x0000001fff007819 */ /* 0x000fc80000011400 */
[----:B------:R-:W-:Y:S01]  /*0460*/  IADD3.X R204, R0, R9, R2, P1, P0 ;  /* 0x0000000900cc7210 */ /* 0x000fe20000fe0402 */
[----:B------:R-:W-:Y:S06]  /*0470*/  @!P2 BRA `(.L_x_1144) ;  /* 0x000000000010a947 */ /* 0x000fec0003800000 */
[----:B------:R-:W2:Y:S02]  /*0480*/  @P3 LDG.E R0, desc[UR28][R10.64+0x4] ;  /* 0x0000041c0a003981 */ /* 0x000ea4000c1e1900 */
[----:B--2--5:R-:W-:-:S06]  /*0490*/  @P3 IADD3 R4, R0, -R26, RZ ;  /* 0x8000001a00043210 */ /* 0x024fcc0007ffe0ff */
[----:B------:R3:W5:Y:S01]  /*04a0*/  @!P3 LDG.E R4, desc[UR28][R10.64] ;  /* 0x0000001c0a04b981 */ /* 0x000762000c1e1900 */
[----:B------:R-:W-:Y:S05]  /*04b0*/  BRA `(.L_x_1145) ;  /* 0x0000000000047947 */ /* 0x000fea0003800000 */
.L_x_1144:
[----:B------:R-:W2:Y:S02]  /*04c0*/  LDC R4, c[0x0][0x2c8] ;  /* 0x0000b200ff047b82 */ /* 0x000ea40000000800 */
.L_x_1145:
[----:B------:R-:W4:Y:S02]  /*04d0*/  LDC.64 R2, c[0x0][0x308] ;  /* 0x0000c200ff027b82 */ /* 0x000f240000000a00 */
[----:B----4-:R-:W-:-:S04]  /*04e0*/  ISETP.NE.U32.AND P0, PT, R2, RZ, PT ;  /* 0x000000ff0200720c */ /* 0x010fc80003f05070 */
[----:B------:R-:W-:-:S13]  /*04f0*/  ISETP.NE.AND.EX P0, PT, R3, RZ, PT, P0 ;  /* 0x000000ff0300720c */ /* 0x000fda0003f05300 */
[----:B------:R-:W4:Y:S08]  /*0500*/  @P0 LDC.64 R2, c[0x0][0x308] ;  /* 0x0000c200ff020b82 */ /* 0x000f300000000a00 */
[----:B------:R-:W3:Y:S01]  /*0510*/  @!P0 LDC R5, c[0x0][0x2cc] ;  /* 0x0000b300ff058b82 */ /* 0x000ee20000000800 */
[----:B----4-:R-:W-:-:S05]  /*0520*/  @P0 IMAD.WIDE R2, R45, 0x4, R2 ;  /* 0x000000042d020825 */ /* 0x010fca00078e0202 */
[----:B------:R-:W4:Y:S01]  /*0530*/  @P0 LDG.E R0, desc[UR28][R2.64] ;  /* 0x0000001c02000981 */ /* 0x000f22000c1e1900 */
[----:B------:R-:W-:Y:S01]  /*0540*/  IMAD.SHL.U32 R239, R222, 0x80, RZ ;  /* 0x00000080deef7824 */ /* 0x000fe200078e00ff */
[----:B------:R-:W1:Y:S02]  /*0550*/  @!P0 LDC.64 R2, c[0x0][0x318] ;  /* 0x0000c600ff028b82 */ /* 0x000e640000000a00 */
[----:B-1----:R-:W-:-:S04]  /*0560*/  @!P0 ISETP.NE.U32.AND P1, PT, R2, RZ, PT ;  /* 0x000000ff0200820c */ /* 0x002fc80003f25070 */
[----:B------:R-:W-:Y:S02]  /*0570*/  @!P0 ISETP.NE.AND.EX P2, PT, R3, RZ, PT, P1 ;  /* 0x000000ff0300820c */ /* 0x000fe40003f45310 */
[----:B------:R-:W-:Y:S01]  /*0580*/  ISETP.GT.AND P1, PT, R14, R239, PT ;  /* 0x000000ef0e00720c */ /* 0x000fe20003f24270 */
[----:B----45:R-:W-:Y:S01]  /*0590*/  @P0 IMAD.IADD R52, R0, 0x1, -R16 ;  /* 0x0000000100340824 */ /* 0x030fe200078e0a10 */
[----:B---3--:R-:W-:-:S04]  /*05a0*/  @!P0 SEL R0, R5, RZ, P2 ;  /* 0x000000ff05008207 */ /* 0x008fc80001000000 */
        /* <DEDUP_REMOVED lines=8> */
[----:B------:R-:W-:Y:S01]  /*0630*/  ISETP.NE.AND P2, PT, R251, -0x1, PT ;  /* 0xfffffffffb00780c */ /* 0x000fe20003f45270 */
[----:B------:R-:W-:Y:S01]  /*0640*/  IMAD.IADD R239, R14, 0x1, -R239 ;  /* 0x000000010eef7824 */ /* 0x000fe200078e0aef */
[----:B------:R-:W-:Y:S01]  /*0650*/  LEA.HI R10, R44, R155, RZ, 0x3 ;  /* 0x0000009b2c0a7211 */ /* 0x000fe200078f18ff */
[----:B------:R-:W-:Y:S01]  /*0660*/  ULDC.64 UR4, c[0x0][0x258] ;  /* 0x0000960000047ab9 */ /* 0x000fe20000000a00 */
[----:B------:R-:W-:Y:S02]  /*0670*/  IABS R11, R29 ;  /* 0x0000001d000b7213 */ /* 0x000fe40000000000 */
[----:B------:R-:W-:Y:S02]  /*0680*/  SHF.R.S32.HI R244, RZ, 0x3, R10 ;  /* 0x00000003fff47819 */ /* 0x000fe4000001140a */
[----:B------:R-:W-:Y:S02]  /*0690*/  LEA.HI.SX32 R53, R199, 0xffffffff, 0x1a ;  /* 0xffffffffc7357811 */ /* 0x000fe400078fd2ff */
[CC--:B------:R-:W-:Y:S01]  /*06a0*/  ISETP.GE.AND P1, PT, R244.reuse, R239.reuse, PT ;  /* 0x000000eff400720c */ /* 0x0c0fe20003f26270 */
[C---:B------:R-:W-:Y:S01]  /*06b0*/  VIADD R48, R244.reuse, 0x10 ;  /* 0x00000010f4307836 */ /* 0x040fe20000000000 */
[--C-:B------:R-:W-:Y:S01]  /*06c0*/  SHF.R.S32.HI R245, RZ, 0x1f, R244.reuse ;  /* 0x0000001ffff57819 */ /* 0x100fe200000114f4 */
[----:B------:R-:W2:Y:S01]  /*06d0*/  @!P2 LDC.64 R6, c[0x0][0x228] ;  /* 0x00008a00ff06ab82 */ /* 0x000ea20000000a00 */
[----:B------:R-:W-:Y:S01]  /*06e0*/  @!P2 SHF.R.S32.HI R5, RZ, 0x1f, R45 ;  /* 0x0000001fff05a819 */ /* 0x000fe2000001142d */
[----:B------:R-:W-:Y:S01]  /*06f0*/  VIADD R47, R244, 0x20 ;  /* 0x00000020f42f7836 */ /* 0x000fe20000000000 */
[-C--:B------:R-:W-:Y:S01]  /*0700*/  ISETP.GE.AND P0, PT, R48, R239.reuse, PT ;  /* 0x000000ef3000720c */ /* 0x080fe20003f06270 */
[----:B------:R-:W-:Y:S01]  /*0710*/  IMAD.WIDE R240, R222, 0x80, R244 ;  /* 0x00000080def07825 */ /* 0x000fe200078e02f4 */
[C---:B------:R-:W-:Y:S01]  /*0720*/  IADD3 R28, R244.reuse, 0x50, RZ ;  /* 0x00000050f41c7810 */ /* 0x040fe20007ffe0ff */
[----:B------:R-:W-:Y:S01]  /*0730*/  STL [R1+0x8], R48 ;  /* 0x0000083001007387 */ /* 0x000fe20000100800 */
[----:B------:R-:W-:Y:S01]  /*0740*/  ISETP.GE.AND P5, PT, R47, R239, PT ;  /* 0x000000ef2f00720c */ /* 0x000fe20003fa6270 */
[----:B------:R-:W3:Y:S01]  /*0750*/  @P2 LDC.64 R8, c[0x0][0x240] ;  /* 0x00009000ff082b82 */ /* 0x000ee20000000a00 */
[C---:B------:R-:W-:Y:S01]  /*0760*/  VIADD R46, R244.reuse, 0x30 ;  /* 0x00000030f42e7836 */ /* 0x040fe20000000000 */
[----:B-1----:R-:W-:Y:S01]  /*0770*/  IABS R15, R21 ;  /* 0x00000015000f7213 */ /* 0x002fe20000000000 */
[----:B------:R-:W-:Y:S01]  /*0780*/  IMAD R24, R53, -0x40, R52 ;  /* 0xffffffc035187824 */ /* 0x000fe200078e0234 */
[----:B------:R-:W-:Y:S01]  /*0790*/  ISETP.NE.AND P6, PT, R21, RZ, PT ;  /* 0x000000ff1500720c */ /* 0x000fe20003fc5270 */
[C---:B------:R-:W-:Y:S01]  /*07a0*/  VIADD R30, R244.reuse, 0x40 ;  /* 0x00000040f41e7836 */ /* 0x040fe20000000000 */
[----:B------:R-:W1:Y:S01]  /*07b0*/  I2F.RP R2, R15 ;  /* 0x0000000f00027306 */ /* 0x000e620000209400 */
[----:B------:R-:W-:Y:S01]  /*07c0*/  VIADD R27, R244, 0x60 ;  /* 0x00000060f41b7836 */ /* 0x000fe20000000000 */
[----:B------:R-:W4:Y:S01]  /*07d0*/  @!P0 S2R R12, SR_CgaCtaId ;  /* 0x00000000000c8919 */ /* 0x000f220000008800 */
[----:B------:R-:W5:Y:S01]  /*07e0*/  @!P1 LDC.64 R18, c[0x0][0x210] ;  /* 0x00008400ff129b82 */ /* 0x000f620000000a00 */
[----:B--2---:R-:W-:-:S07]  /*07f0*/  @!P2 IMAD R5, R5, R6, RZ ;  /* 0x000000060505a224 */ /* 0x004fce00078e02ff */
[----:B------:R-:W2:Y:S01]  /*0800*/  @!P0 LDC.64 R22, c[0x0][0x210] ;  /* 0x00008400ff168b82 */ /* 0x000ea20000000a00 */
[----:B-1----:R-:W1:Y:S02]  /*0810*/  MUFU.RCP R2, R2 ;  /* 0x0000000200027308 */ /* 0x002e640000001000 */
[----:B-1----:R-:W-:-:S06]  /*0820*/  VIADD R2, R2, 0xffffffe ;  /* 0x0ffffffe02027836 */ /* 0x002fcc0000000000 */
[----:B------:R-:W1:Y:S02]  /*0830*/  F2I.FTZ.U32.TRUNC.NTZ R3, R2 ;  /* 0x0000000200037305 */ /* 0x000e64000021f000 */
[----:B-1----:R-:W-:Y:S01]  /*0840*/  IMAD.MOV R0, RZ, RZ, -R3 ;  /* 0x000000ffff007224 */ /* 0x002fe200078e0a03 */
[----:B------:R-:W-:-:S03]  /*0850*/  MOV R2, RZ ;  /* 0x000000ff00027202 */ /* 0x000fc60000000f00 */
[----:B------:R-:W-:-:S04]  /*0860*/  IMAD R0, R0, R15, RZ ;  /* 0x0000000f00007224 */ /* 0x000fc800078e02ff */
[----:B------:R-:W-:Y:S01]  /*0870*/  IMAD.HI.U32 R4, R3, R0, R2 ;  /* 0x0000000003047227 */ /* 0x000fe200078e0002 */
[----:B------:R-:W-:-:S03]  /*0880*/  LOP3.LUT R0, R10, 0xfffffff8, RZ, 0xc0, !PT ;  /* 0xfffffff80a007812 */ /* 0x000fc600078ec0ff */
[----:B------:R-:W-:Y:S02]  /*0890*/  @!P2 IMAD R10, R45, R7, R5 ;  /* 0x000000072d0aa224 */ /* 0x000fe400078e0205 */
[----:B------:R-:W-:-:S04]  /*08a0*/  IMAD.HI.U32 R4, R4, R11, RZ ;  /* 0x0000000b04047227 */ /* 0x000fc800078e00ff */
[----:B------:R-:W-:Y:S02]  /*08b0*/  IMAD.IADD R43, R155, 0x1, -R0 ;  /* 0x000000019b2b7824 */ /* 0x000fe400078e0a00 */
[----:B------:R-:W-:Y:S02]  /*08c0*/  IMAD.MOV R0, RZ, RZ, -R4 ;  /* 0x000000ffff007224 */ /* 0x000fe400078e0a04 */
[----:B------:R-:W-:Y:S02]  /*08d0*/  IMAD.SHL.U32 R5, R244, 0x40, RZ ;  /* 0x00000040f4057824 */ /* 0x000fe400078e00ff */
[----:B---3--:R-:W-:-:S03]  /*08e0*/  @P2 IMAD.WIDE.U32 R2, R251, R8, RZ ;  /* 0x00000008fb022225 */ /* 0x008fc600078e00ff */
[----:B------:R-:W-:Y:S01]  /*08f0*/  LOP3.LUT R8, R5, 0x1c0, RZ, 0xc0, !PT ;  /* 0x000001c005087812 */ /* 0x000fe200078ec0ff */
[----:B------:R-:W-:-:S04]  /*0900*/  @!P2 IMAD.WIDE.U32 R6, R45, R6, RZ ;  /* 0x000000062d06a225 */ /* 0x000fc800078e00ff */
[----:B------:R-:W-:Y:S02]  /*0910*/  IMAD R0, R15, R0, R11 ;  /* 0x000000000f007224 */ /* 0x000fe400078e020b */
[----:B------:R-:W-:Y:S02]  /*0920*/  IMAD.SHL.U32 R50, R43, 0x8, RZ ;  /* 0x000000082b327824 */ /* 0x000fe400078e00ff */
[----:B------:R-:W-:Y:S01]  /*0930*/  @P2 IMAD R3, R251, R9, R3 ;  /* 0x00000009fb032224 */ /* 0x000fe200078e0203 */
[----:B------:R-:W-:Y:S01]  /*0940*/  @!P2 IADD3 R3, R7, R10, RZ ;  /* 0x0000000a0703a210 */ /* 0x000fe20007ffe0ff */
[----:B------:R-:W-:Y:S01]  /*0950*/  @!P2 IMAD.MOV.U32 R2, RZ, RZ, R6 ;  /* 0x000000ffff02a224 */ /* 0x000fe200078e0006 */
[----:B------:R-:W-:Y:S01]  /*0960*/  ISETP.GT.U32.AND P2, PT, R15, R0, PT ;  /* 0x000000000f00720c */ /* 0x000fe20003f44070 */
[----:B------:R-:W1:Y:S01]  /*0970*/  @!P1 LDC.64 R10, c[0x0][0x240] ;  /* 0x00009000ff0a9b82 */ /* 0x000e620000000a00 */
[----:B------:R-:W-:Y:S02]  /*0980*/  LOP3.LUT R5, R8, 0x38, R50, 0xf8, !PT ;  /* 0x0000003808057812 */ /* 0x000fe400078ef832 */
[----:B------:R-:W-:-:S02]  /*0990*/  SHF.R.U32.HI R8, RZ, 0x3, R8 ;  /* 0x00000003ff087819 */ /* 0x000fc40000011608 */
[----:B------:R-:W-:Y:S02]  /*09a0*/  SHF.R.S32.HI R51, RZ, 0x1f, R50 ;  /* 0x0000001fff337819 */ /* 0x000fe40000011432 */
[----:B------:R-:W-:Y:S02]  /*09b0*/  LOP3.LUT R8, R5, R8, RZ, 0x3c, !PT ;  /* 0x0000000805087212 */ /* 0x000fe400078e3cff */
[----:B------:R-:W-:Y:S01]  /*09c0*/  @!P0 MOV R5, 0x400 ;  /* 0x0000040000058802 */ /* 0x000fe20000000f00 */
[----:B------:R-:W-:Y:S01]  /*09d0*/  STL.64 [R1], R50 ;  /* 0x0000003201007387 */ /* 0x000fe20000100a00 */
[----:B------:R-:W-:Y:S01]  /*09e0*/  IADD3 R2, P3, R50, R2, RZ ;  /* 0x0000000232027210 */ /* 0x000fe20007f7e0ff */
[----:B------:R-:W-:Y:S01]  /*09f0*/  @!P2 IMAD.IADD R0, R0, 0x1, -R15 ;  /* 0x000000010000a824 */ /* 0x000fe200078e0a0f */
[----:B----4-:R-:W-:Y:S01]  /*0a00*/  @!P0 LEA R17, R12, R5, 0x18 ;  /* 0x000000050c118211 */ /* 0x010fe200078ec0ff */
[----:B------:R-:W-:Y:S01]  /*0a10*/  @!P2 VIADD R4, R4, 0x1 ;  /* 0x000000010404a836 */ /* 0x000fe20000000000 */
[----:B------:R-:W3:Y:S01]  /*0a20*/  @!P0 LDC.64 R12, c[0x0][0x240] ;  /* 0x00009000ff0c8b82 */ /* 0x000ee20000000a00 */
[----:B------:R-:W-:Y:S01]  /*0a30*/  SHF.R.S32.HI R7, RZ, 0x1f, R29 ;  /* 0x0000001fff077819 */ /* 0x000fe2000001141d */
[----:B------:R-:W-:Y:S01]  /*0a40*/  IMAD.X R3, R51, 0x1, R3, P3 ;  /* 0x0000000133037824 */ /* 0x000fe200018e0603 */
[----:B------:R-:W-:Y:S01]  /*0a50*/  ISETP.GE.U32.AND P4, PT, R0, R15, PT ;  /* 0x0000000f0000720c */ /* 0x000fe20003f86070 */
[----:B------:R-:W-:Y:S01]  /*0a60*/  STL [R1+0xc], R47 ;  /* 0x00000c2f01007387 */ /* 0x000fe20000100800 */
[----:B------:R-:W-:Y:S01]  /*0a70*/  @!P0 IADD3 R9, P2, R240, 0x10, RZ ;  /* 0x00000010f0098810 */ /* 0x000fe20007f5e0ff */
[----:B------:R-:W-:Y:S01]  /*0a80*/  IMAD R7, R7, UR4, RZ ;  /* 0x0000000407077c24 */ /* 0x000fe2000f8e02ff */
[C---:B------:R-:W-:Y:S01]  /*0a90*/  LOP3.LUT R5, R29.reuse, R21, RZ, 0x3c, !PT ;  /* 0x000000151d057212 */ /* 0x040fe200078e3cff */
[----:B------:R-:W-:Y:S01]  /*0aa0*/  IMAD.WIDE.U32 R2, R29, UR4, R2 ;  /* 0x000000041d027c25 */ /* 0x000fe2000f8e0002 */
[----:B------:R-:W4:Y:S01]  /*0ab0*/  S2UR UR4, SR_CgaCtaId ;  /* 0x00000000000479c3 */ /* 0x000f220000008800 */
[----:B------:R-:W-:Y:S01]  /*0ac0*/  STL [R1+0x10], R46 ;  /* 0x0000102e01007387 */ /* 0x000fe20000100800 */
[----:B------:R-:W-:Y:S01]  /*0ad0*/  ISETP.GE.AND P3, PT, R5, RZ, PT ;  /* 0x000000ff0500720c */ /* 0x000fe20003f66270 */
[----:B------:R-:W-:Y:S01]  /*0ae0*/  IMAD R7, R29, UR5, R7 ;  /* 0x000000051d077c24 */ /* 0x000fe2000f8e0207 */
[----:B------:R-:W-:Y:S01]  /*0af0*/  LEA.HI R5, R44, R155, RZ, 0x6 ;  /* 0x0000009b2c057211 */ /* 0x000fe200078f30ff */
[----:B------:R-:W-:Y:S01]  /*0b00*/  @!P0 IMAD.X R6, RZ, RZ, R241, P2 ;  /* 0x000000ffff068224 */ /* 0x000fe200010e06f1 */
[----:B------:R-:W-:Y:S01]  /*0b10*/  UMOV UR5, 0x400 ;  /* 0x0000040000057882 */ /* 0x000fe20000000000 */
[----:B------:R-:W-:Y:S01]  /*0b20*/  @P4 VIADD R4, R4, 0x1 ;  /* 0x0000000104044836 */ /* 0x000fe20000000000 */
[----:B------:R-:W-:Y:S01]  /*0b30*/  SHF.L.U32 R5, R5, 0x3, RZ ;  /* 0x0000000305057819 */ /* 0x000fe200000006ff */
[----:B-1----:R-:W-:Y:S01]  /*0b40*/  @!P1 IMAD R0, R241, R10, RZ ;  /* 0x0000000af1009224 */ /* 0x002fe200078e02ff */
[----:B------:R-:W1:Y:S01]  /*0b50*/  @!P5 LDC.64 R14, c[0x0][0x240] ;  /* 0x00009000ff0edb82 */ /* 0x000e620000000a00 */
[----:B------:R-:W-:Y:S01]  /*0b60*/  IMAD.IADD R3, R3, 0x1, R7 ;  /* 0x0000000103037824 */ /* 0x000fe200078e0207 */
[----:B------:R-:W-:Y:S01]  /*0b70*/  MOV R25, R4 ;  /* 0x0000000400197202 */ /* 0x000fe20000000f00 */
[----:B------:R-:W-:Y:S01]  /*0b80*/  @!P1 IMAD R0, R240, R11, R0 ;  /* 0x0000000bf0009224 */ /* 0x000fe200078e0200 */
[----:B------:R-:W-:Y:S01]  /*0b90*/  LOP3.LUT R20, R8, 0xfffffe00, R5, 0xf8, !PT ;  /* 0xfffffe0008147812 */ /* 0x000fe200078ef805 */
[----:B---3--:R-:W-:Y:S01]  /*0ba0*/  @!P0 IMAD R4, R6, R12, RZ ;  /* 0x0000000c06048224 */ /* 0x008fe200078e02ff */
[----:B------:R-:W-:Y:S01]  /*0bb0*/  ISETP.GE.AND P4, PT, R46, R239, PT ;  /* 0x000000ef2e00720c */ /* 0x000fe20003f86270 */
[----:B------:R-:W-:Y:S01]  /*0bc0*/  @!P1 IMAD.WIDE.U32 R6, R240, R10, R2 ;  /* 0x0000000af0069225 */ /* 0x000fe200078e0002 */
[----:B------:R-:W-:Y:S03]  /*0bd0*/  STL [R1+0x20], R30 ;  /* 0x0000201e01007387 */ /* 0x000fe60000100800 */
[----:B------:R-:W-:Y:S01]  /*0be0*/  @!P1 IMAD.IADD R0, R7, 0x1, R0 ;  /* 0x0000000107009824 */ /* 0x000fe200078e0200 */
[C---:B-----5:R-:W-:Y:S01]  /*0bf0*/  @!P1 LEA R8, P2, R6.reuse, R18, 0x1 ;  /* 0x0000001206089211 */ /* 0x060fe200078408ff */
[C---:B------:R-:W-:Y:S01]  /*0c00*/  @!P0 IMAD R10, R9.reuse, R13, R4 ;  /* 0x0000000d090a8224 */ /* 0x040fe200078e0204 */
[----:B----4-:R-:W-:Y:S01]  /*0c10*/  ULEA UR4, UR4, UR5, 0x18 ;  /* 0x0000000504047291 */ /* 0x010fe2000f8ec03f */
[----:B------:R-:W-:Y:S01]  /*0c20*/  @!P0 IMAD.WIDE.U32 R4, R9, R12, R2 ;  /* 0x0000000c09048225 */ /* 0x000fe200078e0002 */
[----:B------:R-:W-:Y:S01]  /*0c30*/  @!P1 LEA.HI.X R9, R6, R19, R0, 0x1, P2 ;  /* 0x0000001306099211 */ /* 0x000fe200010f0c00 */
[----:B------:R-:W-:Y:S01]  /*0c40*/  STL [R1+0x1c], R28 ;  /* 0x00001c1c01007387 */ /* 0x000fe20000100800 */
[----:B------:R-:W3:Y:S01]  /*0c50*/  @!P5 LDC.64 R18, c[0x0][0x210] ;  /* 0x00008400ff12db82 */ /* 0x000ee20000000a00 */
[----:B------:R-:W-:Y:S01]  /*0c60*/  @!P3 IMAD.MOV R25, RZ, RZ, -R25 ;  /* 0x000000ffff19b224 */ /* 0x000fe200078e0a19 */
[----:B------:R-:W-:Y:S01]  /*0c70*/  @!P0 IADD3 R0, R5, R10, RZ ;  /* 0x0000000a05008210 */ /* 0x000fe20007ffe0ff */
[----:B------:R4:W-:Y:S01]  /*0c80*/  STL [R1+0x18], R27 ;  /* 0x0000181b01007387 */ /* 0x0009e20000100800 */
[----:B--2---:R-:W-:-:S02]  /*0c90*/  @!P0 LEA R6, P3, R4, R22, 0x1 ;  /* 0x0000001604068211 */ /* 0x004fc400078608ff */
[----:B------:R-:W-:Y:S01]  /*0ca0*/  @!P5 IADD3 R5, P2, R240, 0x20, RZ ;  /* 0x00000020f005d810 */ /* 0x000fe20007f5e0ff */
[----:B------:R-:W2:Y:S01]  /*0cb0*/  @!P5 S2R R22, SR_CgaCtaId ;  /* 0x000000000016d919 */ /* 0x000ea20000008800 */
[----:B------:R-:W-:Y:S01]  /*0cc0*/  @!P6 LOP3.LUT R25, RZ, R21, RZ, 0x33, !PT ;  /* 0x00000015ff19e212 */ /* 0x000fe200078e33ff */
[----:B------:R-:W5:Y:S01]  /*0cd0*/  @!P4 LDC.64 R10, c[0x0][0x240] ;  /* 0x00009000ff0acb82 */ /* 0x000f620000000a00 */
[----:B------:R-:W-:Y:S02]  /*0ce0*/  ISETP.GE.AND P6, PT, R244, R24, PT ;  /* 0x00000018f400720c */ /* 0x000fe40003fc6270 */
[----:B------:R-:W-:Y:S01]  /*0cf0*/  @!P0 LEA.HI.X R7, R4, R23, R0, 0x1, P3 ;  /* 0x0000001704078211 */ /* 0x000fe200018f0c00 */
[----:B------:R-:W-:Y:S01]  /*0d00*/  @!P5 IMAD.X R4, RZ, RZ, R241, P2 ;  /* 0x000000ffff04d224 */ /* 0x000fe200010e06f1 */
[C---:B------:R-:W-:Y:S01]  /*0d10*/  LEA R200, R20.reuse, UR4, 0x1 ;  /* 0x0000000414c87c11 */ /* 0x040fe2000f8e08ff */
[----:B------:R-:W-:Y:S01]  /*0d20*/  @!P0 IMAD R0, R20, 0x2, R17 ;  /* 0x0000000214008824 */ /* 0x000fe200078e0211 */
[-C--:B------:R-:W-:Y:S01]  /*0d30*/  ISETP.GE.AND P2, PT, R30, R239.reuse, PT ;  /* 0x000000ef1e00720c */ /* 0x080fe20003f46270 */
[----:B-1----:R-:W-:Y:S01]  /*0d40*/  @!P5 IMAD R4, R4, R14, RZ ;  /* 0x0000000e0404d224 */ /* 0x002fe200078e02ff */
[----:B------:R-:W1:Y:S01]  /*0d50*/  @!P4 LDC.64 R12, c[0x0][0x210] ;  /* 0x00008400ff0ccb82 */ /* 0x000e620000000a00 */
[----:B------:R-:W-:Y:S01]  /*0d60*/  @!PT LDS RZ, [RZ] ;  /* 0x00000000fffff984 */ /* 0x000fe20000000800 */
[----:B------:R-:W-:Y:S01]  /*0d70*/  @!PT LDS RZ, [RZ] ;  /* 0x00000000fffff984 */ /* 0x000fe20000000800 */
[----:B------:R-:W-:Y:S01]  /*0d80*/  @!PT LDS RZ, [RZ] ;  /* 0x00000000fffff984 */ /* 0x000fe20000000800 */
[----:B------:R-:W-:Y:S01]  /*0d90*/  @!P1 LDGSTS.E.BYPASS.LTC128B.128 [R200], desc[UR28][R8.64] ;  /* 0x0000000008c89fae */ /* 0x000fe2000b901d5c */
[----:B------:R-:W-:Y:S01]  /*0da0*/  ISETP.GE.AND P1, PT, R28, R239, PT ;  /* 0x000000ef1c00720c */ /* 0x000fe20003f26270 */
[----:B------:R-:W-:-:S02]  /*0db0*/  VIADD R23, R244, 0x70 ;  /* 0x00000070f4177836 */ /* 0x000fc40000000000 */
[----:B------:R2:W-:Y:S01]  /*0dc0*/  @!P0 LDGSTS.E.BYPASS.LTC128B.128 [R0+0x800], desc[UR28][R6.64] ;  /* 0x0080000006008fae */ /* 0x0005e2000b901d5c */
[----:B------:R-:W-:Y:S01]  /*0dd0*/  ISETP.GE.AND P0, PT, R27, R239, PT ;  /* 0x000000ef1b00720c */ /* 0x000fe20003f06270 */
[----:B------:R-:W1:Y:S04]  /*0de0*/  @!P6 S2R R21, SR_CgaCtaId ;  /* 0x000000000015e919 */ /* 0x000e680000008800 */
[----:B------:R-:W1:Y:S01]  /*0df0*/  @!P2 LDC.64 R38, c[0x0][0x210] ;  /* 0x00008400ff26ab82 */ /* 0x000e620000000a00 */
[----:B------:R-:W1:Y:S03]  /*0e00*/  @!P2 S2R R17, SR_CgaCtaId ;  /* 0x000000000011a919 */ /* 0x000e660000008800 */
[----:B----4-:R-:W-:Y:S01]  /*0e10*/  @!P1 IMAD.MOV.U32 R27, RZ, RZ, R3 ;  /* 0x000000ffff1b9224 */ /* 0x010fe200078e0003 */
[----:B------:R4:W-:Y:S03]  /*0e20*/  STL [R1+0x14], R23 ;  /* 0x0000141701007387 */ /* 0x0009e60000100800 */
[----:B------:R-:W4:Y:S01]  /*0e30*/  @!P1 LDC.64 R30, c[0x0][0x240] ;  /* 0x00009000ff1e9b82 */ /* 0x000f220000000a00 */
[----:B------:R-:W-:-:S02]  /*0e40*/  @!P0 IMAD.MOV.U32 R28, RZ, RZ, R2 ;  /* 0x000000ffff1c8224 */ /* 0x000fc400078e0002 */
[----:B------:R-:W-:-:S05]  /*0e50*/  @!P0 IMAD.MOV.U32 R29, RZ, RZ, R3 ;  /* 0x000000ffff1d8224 */ /* 0x000fca00078e0003 */
[----:B------:R-:W4:Y:S01]  /*0e60*/  @!P0 LDC.64 R34, c[0x0][0x240] ;  /* 0x00009000ff228b82 */ /* 0x000f220000000a00 */
[C---:B--2---:R-:W-:Y:S02]  /*0e70*/  @!P5 IMAD R0, R5.reuse, R15, R4 ;  /* 0x0000000f0500d224 */ /* 0x044fe400078e0204 */
[----:B------:R-:W-:Y:S01]  /*0e80*/  @!P5 IMAD.WIDE.U32 R4, R5, R14, R2 ;  /* 0x0000000e0504d225 */ /* 0x000fe200078e0002 */
[----:B------:R-:W2:Y:S03]  /*0e90*/  @!P1 S2R R15, SR_CgaCtaId ;  /* 0x00000000000f9919 */ /* 0x000ea60000008800 */
[----:B------:R-:W-:Y:S01]  /*0ea0*/  @!P5 IMAD.IADD R0, R5, 0x1, R0 ;  /* 0x000000010500d824 */ /* 0x000fe200078e0200 */
[----:B---3--:R-:W-:Y:S01]  /*0eb0*/  @!P5 LEA R6, P3, R4, R18, 0x1 ;  /* 0x000000120406d211 */ /* 0x008fe200078608ff */
[----:B------:R-:W3:Y:S01]  /*0ec0*/  @!P0 S2R R14, SR_CgaCtaId ;  /* 0x00000000000e8919 */ /* 0x000ee20000008800 */
[----:B------:R-:W-:-:S02]  /*0ed0*/  @!P5 MOV R5, 0x400 ;  /* 0x000004000005d802 */ /* 0x000fc40000000f00 */
[----:B------:R-:W-:Y:S01]  /*0ee0*/  @!P5 LEA.HI.X R7, R4, R19, R0, 0x1, P3 ;  /* 0x000000130407d211 */ /* 0x000fe200018f0c00 */
[----:B------:R-:W2:Y:S01]  /*0ef0*/  @!P4 S2R R18, SR_CgaCtaId ;  /* 0x000000000012c919 */ /* 0x000ea20000008800 */
[----:B------:R-:W-:Y:S02]  /*0f00*/  @!P4 IADD3 R4, P3, R240, 0x30, RZ ;  /* 0x00000030f004c810 */ /* 0x000fe40007f7e0ff */
[----:B------:R-:W-:-:S03]  /*0f10*/  @!P5 LEA R5, R22, R5, 0x18 ;  /* 0x000000051605d211 */ /* 0x000fc600078ec0ff */
[----:B------:R-:W-:Y:S01]  /*0f20*/  @!P4 IMAD.X R0, RZ, RZ, R241, P3 ;  /* 0x000000ffff00c224 */ /* 0x000fe200018e06f1 */
[----:B------:R-:W-:Y:S02]  /*0f30*/  ISETP.NE.AND P3, PT, R26, -0x1, PT ;  /* 0xffffffff1a00780c */ /* 0x000fe40003f65270 */
[----:B------:R-:W-:Y:S01]  /*0f40*/  @!P5 LEA R8, R20, R5, 0x1 ;  /* 0x000000051408d211 */ /* 0x000fe200078e08ff */
[----:B-----5:R-:W-:-:S04]  /*0f50*/  @!P4 IMAD R0, R0, R10, RZ ;  /* 0x0000000a0000c224 */ /* 0x020fc800078e02ff */
[C---:B------:R-:W-:Y:S01]  /*0f60*/  @!P4 IMAD R9, R4.reuse, R11, R0 ;  /* 0x0000000b0409c224 */ /* 0x040fe200078e0200 */
[----:B------:R5:W-:Y:S01]  /*0f70*/  @!P5 LDGSTS.E.BYPASS.LTC128B.128 [R8+0x1000], desc[UR28][R6.64] ;  /* 0x010000000608dfae */ /* 0x000be2000b901d5c */
[----:B------:R-:W-:Y:S01]  /*0f80*/  @!P4 IMAD.WIDE.U32 R4, R4, R10, R2 ;  /* 0x0000000a0404c225 */ /* 0x000fe200078e0002 */
[----:B------:R-:W-:-:S03]  /*0f90*/  @!P6 MOV R0, 0x400 ;  /* 0x000004000000e802 */ /* 0x000fc60000000f00 */
[----:B------:R-:W-:Y:S01]  /*0fa0*/  @!P4 IMAD.IADD R5, R5, 0x1, R9 ;  /* 0x000000010505c824 */ /* 0x000fe200078e0209 */
[C---:B-1----:R-:W-:Y:S01]  /*0fb0*/  @!P4 LEA R10, P5, R4.reuse, R12, 0x1 ;  /* 0x0000000c040ac211 */ /* 0x042fe200078a08ff */
[----:B------:R-:W1:Y:S01]  /*0fc0*/  @P3 LDC.64 R54, c[0x0][0x248] ;  /* 0x00009200ff363b82 */ /* 0x000e620000000a00 */
[----:B------:R-:W-:Y:S02]  /*0fd0*/  @!P6 LEA R42, R21, R0, 0x18 ;  /* 0x00000000152ae211 */ /* 0x000fe400078ec0ff */
[----:B------:R-:W-:Y:S02]  /*0fe0*/  @!P4 MOV R0, 0x400 ;  /* 0x000004000000c802 */ /* 0x000fe40000000f00 */
[----:B------:R-:W-:Y:S01]  /*0ff0*/  @!P4 LEA.HI.X R11, R4, R13, R5, 0x1, P5 ;  /* 0x0000000d040bc211 */ /* 0x000fe200028f0c05 */
[----:B------:R-:W-:Y:S01]  /*1000*/  @P3 IMAD.IADD R4, R16, 0x1, R26 ;  /* 0x0000000110043824 */ /* 0x000fe200078e021a */
[----:B------:R-:W-:Y:S01]  /*1010*/  @!P2 IADD3 R19, P5, R240, 0x40, RZ ;  /* 0x00000040f013a810 */ /* 0x000fe20007fbe0ff */
[----:B------:R-:W3:Y:S01]  /*1020*/  @P3 LDC.64 R148, c[0x0][0x250] ;  /* 0x00009400ff943b82 */ /* 0x000ee20000000a00 */
[----:B------:R-:W-:-:S02]  /*1030*/  @!P0 MOV R5, 0x400 ;  /* 0x0000040000058802 */ /* 0x000fc40000000f00 */
[----:B--2---:R-:W-:Y:S02]  /*1040*/  @!P4 LEA R9, R18, R0, 0x18 ;  /* 0x000000001209c211 */ /* 0x004fe400078ec0ff */
[----:B------:R-:W-:Y:S02]  /*1050*/  @!P2 IADD3.X R18, RZ, R241, RZ, P5, !PT ;  /* 0x000000f1ff12a210 */ /* 0x000fe40002ffe4ff */
[----:B------:R-:W-:Y:S01]  /*1060*/  ISETP.GE.AND P5, PT, R23, R239, PT ;  /* 0x000000ef1700720c */ /* 0x000fe20003fa6270 */
[----:B------:R-:W-:Y:S01]  /*1070*/  @!P4 IMAD R9, R20, 0x2, R9 ;  /* 0x000000021409c824 */ /* 0x000fe200078e0209 */
[----:B----4-:R-:W2:Y:S01]  /*1080*/  @!P2 LDC.64 R22, c[0x0][0x240] ;  /* 0x00009000ff16ab82 */ /* 0x010ea20000000a00 */
[----:B------:R-:W-:Y:S01]  /*1090*/  @!P2 MOV R0, 0x400 ;  /* 0x000004000000a802 */ /* 0x000fe20000000f00 */
[----:B-----5:R-:W-:Y:S01]  /*10a0*/  @P3 IMAD.IADD R6, R16, 0x1, R26 ;  /* 0x0000000110063824 */ /* 0x020fe200078e021a */
[----:B------:R-:W-:Y:S02]  /*10b0*/  @!P1 MOV R7, 0x400 ;  /* 0x0000040000079802 */ /* 0x000fe40000000f00 */
[----:B------:R-:W-:Y:S01]  /*10c0*/  @!P2 LEA R33, R17, R0, 0x18 ;  /* 0x000000001121a211 */ /* 0x000fe200078ec0ff */
[C---:B-1----:R-:W-:Y:S01]  /*10d0*/  @P3 IMAD R8, R6.reuse, R55, RZ ;  /* 0x0000003706083224 */ /* 0x042fe200078e02ff */
[----:B------:R-:W-:Y:S01]  /*10e0*/  @!P1 LEA R40, R15, R7, 0x18 ;  /* 0x000000070f289211 */ /* 0x000fe200078ec0ff */
[----:B------:R-:W-:Y:S01]  /*10f0*/  @P3 IMAD.WIDE.U32 R6, R6, R54, RZ ;  /* 0x0000003606063225 */ /* 0x000fe200078e00ff */
[----:B---3--:R-:W-:-:S02]  /*1100*/  @!P0 LEA R41, R14, R5, 0x18 ;  /* 0x000000050e298211 */ /* 0x008fc400078ec0ff */
[-C--:B------:R-:W-:Y:S01]  /*1110*/  @!P1 MOV R26, R2.reuse ;  /* 0x00000002001a9202 */ /* 0x080fe20000000f00 */
[----:B------:R-:W-:Y:S01]  /*1120*/  @!P2 IMAD.MOV.U32 R14, RZ, RZ, R2 ;  /* 0x000000ffff0ea224 */ /* 0x000fe200078e0002 */
[----:B------:R-:W-:Y:S01]  /*1130*/  @!P5 MOV R36, R2 ;  /* 0x000000020024d202 */ /* 0x000fe20000000f00 */
[C---:B------:R-:W-:Y:S01]  /*1140*/  @P3 IMAD R0, R4.reuse, R149, RZ ;  /* 0x0000009504003224 */ /* 0x040fe200078e02ff */
[----:B------:R-:W-:Y:S01]  /*1150*/  @P3 IADD3 R13, R7, R8, RZ ;  /* 0x00000008070d3210 */ /* 0x000fe20007ffe0ff */
[----:B------:R-:W-:-:S04]  /*1160*/  @P3 IMAD.WIDE.U32 R4, R4, R148, RZ ;  /* 0x0000009404043225 */ /* 0x000fc800078e00ff */
[--C-:B------:R-:W-:Y:S02]  /*1170*/  @!P2 IMAD.MOV.U32 R15, RZ, RZ, R3.reuse ;  /* 0x000000ffff0fa224 */ /* 0x100fe400078e0003 */
[----:B------:R-:W-:Y:S02]  /*1180*/  @!P5 IMAD.MOV.U32 R37, RZ, RZ, R3 ;  /* 0x000000ffff25d224 */ /* 0x000fe400078e0003 */
[----:B------:R-:W-:Y:S02]  /*1190*/  @P3 IMAD.IADD R32, R5, 0x1, R0 ;  /* 0x0000000105203824 */ /* 0x000fe400078e0200 */
[----:B------:R-:W-:Y:S02]  /*11a0*/  @P3 IMAD.MOV.U32 R21, RZ, RZ, R4 ;  /* 0x000000ffff153224 */ /* 0x000fe400078e0004 */
[----:B------:R-:W-:Y:S01]  /*11b0*/  @P3 IMAD.MOV.U32 R12, RZ, RZ, R6 ;  /* 0x000000ffff0c3224 */ /* 0x000fe200078e0006 */
[----:B--2---:R-:W-:Y:S06]  /*11c0*/  @P3 BRA `(.L_x_1147) ;  /* 0x0000000000343947 */ /* 0x004fec0003800000 */
        /* <DEDUP_REMOVED lines=13> */
.L_x_1147:
        /* <DEDUP_REMOVED lines=14> */
.L_x_1148:
[----:B------:R-:W-:Y:S01]  /*1380*/  @!P1 IADD3 R7, P3, R240, 0x50, RZ ;  /* 0x00000050f0079810 */ /* 0x000fe20007f7e0ff */
[----:B------:R-:W1:Y:S01]  /*1390*/  @!P1 LDC.64 R16, c[0x0][0x210] ;  /* 0x00008400ff109b82 */ /* 0x000e620000000a00 */
[-C--:B------:R-:W-:Y:S01]  /*13a0*/  @!P2 IMAD R0, R18, R22.reuse, RZ ;  /* 0x000000161200a224 */ /* 0x080fe200078e02ff */
[----:B------:R-:W-:Y:S01]  /*13b0*/  @!PT LDS RZ, [RZ] ;  /* 0x00000000fffff984 */ /* 0x000fe20000000800 */
[----:B------:R-:W-:Y:S01]  /*13c0*/  @!PT LDS RZ, [RZ] ;  /* 0x00000000fffff984 */ /* 0x000fe20000000800 */
[----:B------:R-:W-:Y:S01]  /*13d0*/  @!PT LDS RZ, [RZ] ;  /* 0x00000000fffff984 */ /* 0x000fe20000000800 */
[----:B------:R2:W-:Y:S01]  /*13e0*/  @!P4 LDGSTS.E.BYPASS.LTC128B.128 [R9+0x1800], desc[UR28][R10.64] ;  /* 0x018000000a09cfae */ /* 0x0005e2000b901d5c */
[C---:B------:R-:W-:Y:S01]  /*13f0*/  @!P2 IMAD.WIDE.U32 R2, R19.reuse, R22, R14 ;  /* 0x000000161302a225 */ /* 0x040fe200078e000e */
[----:B------:R-:W-:Y:S01]  /*1400*/  ULDC.64 UR6, c[0x0][0x260] ;  /* 0x0000980000067ab9 */ /* 0x000fe20000000a00 */
[----:B------:R-:W-:Y:S02]  /*1410*/  SHF.L.U64.HI R150, R54, 0x6, R55 ;  /* 0x0000000636967819 */ /* 0x000fe40000010237 */
[----:B------:R-:W-:Y:S01]  /*1420*/  @!P1 IMAD.X R4, RZ, RZ, R241, P3 ;  /* 0x000000ffff049224 */ /* 0x000fe200018e06f1 */
[----:B------:R-:W-:Y:S01]  /*1430*/  SHF.R.S32.HI R151, RZ, 0x5, R151 ;  /* 0x00000005ff977819 */ /* 0x000fe20000011497 */
[----:B------:R-:W-:-:S02]  /*1440*/  @!P2 IMAD R8, R19, R23, R0 ;  /* 0x000000171308a224 */ /* 0x000fc400078e0200 */
[----:B------:R-:W3:Y:S01]  /*1450*/  @!P0 LDC.64 R22, c[0x0][0x210] ;  /* 0x00008400ff168b82 */ /* 0x000ee20000000a00 */
[----:B------:R-:W-:Y:S02]  /*1460*/  @!P1 IMAD R6, R4, R30, RZ ;  /* 0x0000001e04069224 */ /* 0x000fe400078e02ff */
[-C--:B------:R-:W-:Y:S02]  /*1470*/  IMAD R0, R245, R54.reuse, RZ ;  /* 0x00000036f5007224 */ /* 0x080fe400078e02ff */
[----:B------:R-:W-:-:S03]  /*1480*/  IMAD.WIDE.U32 R4, R244, R54, R50 ;  /* 0x00000036f4047225 */ /* 0x000fc600078e0032 */
[----:B------:R-:W4:Y:S01]  /*1490*/  @!P5 LDC.64 R18, c[0x0][0x240] ;  /* 0x00009000ff12db82 */ /* 0x000f220000000a00 */
[----:B------:R-:W-:Y:S02]  /*14a0*/  @!P1 IMAD R14, R7, R31, R6 ;  /* 0x0000001f070e9224 */ /* 0x000fe400078e0206 */
[----:B------:R-:W-:Y:S02]  /*14b0*/  @!P2 IMAD.IADD R8, R3, 0x1, R8 ;  /* 0x000000010308a824 */ /* 0x000fe400078e0208 */
[----:B------:R-:W-:Y:S01]  /*14c0*/  IMAD.SHL.U32 R154, R54, 0x40, RZ ;  /* 0x00000040369a7824 */ /* 0x000fe200078e00ff */
[----:B--2---:R-:W-:Y:S01]  /*14d0*/  @!P0 IADD3 R11, P3, R240, 0x60, RZ ;  /* 0x00000060f00b8810 */ /* 0x004fe20007f7e0ff */
[----:B------:R-:W-:-:S04]  /*14e0*/  IMAD R9, R244, R55, R0 ;  /* 0x00000037f4097224 */ /* 0x000fc800078e0200 */
[----:B------:R-:W-:Y:S01]  /*14f0*/  @!P0 IMAD.X R6, RZ, RZ, R241, P3 ;  /* 0x000000ffff068224 */ /* 0x000fe200018e06f1 */
[----:B------:R-:W-:Y:S02]  /*1500*/  IADD3 R12, P3, R12, R4, RZ ;  /* 0x000000040c0c7210 */ /* 0x000fe40007f7e0ff */
[----:B------:R-:W-:Y:S01]  /*1510*/  @!P2 LEA R4, P4, R2, R38, 0x1 ;  /* 0x000000260204a211 */ /* 0x000fe200078808ff */
[----:B------:R-:W-:Y:S01]  /*1520*/  @!P0 IMAD R0, R6, R34, RZ ;  /* 0x0000002206008224 */ /* 0x000fe200078e02ff */
[----:B------:R-:W-:Y:S01]  /*1530*/  IADD3.X R13, R13, R5, R9, P3, !PT ;  /* 0x000000050d0d7210 */ /* 0x000fe20001ffe409 */
[----:B------:R-:W-:Y:S01]  /*1540*/  @!P1 IMAD.WIDE.U32 R6, R7, R30, R26 ;  /* 0x0000001e07069225 */ /* 0x000fe200078e001a */
[----:B------:R-:W-:-:S03]  /*1550*/  @!P2 LEA.HI.X R5, R2, R39, R8, 0x1, P4 ;  /* 0x000000270205a211 */ /* 0x000fc600020f0c08 */
[C---:B------:R-:W-:Y:S01]  /*1560*/  @!P0 IMAD R10, R11.reuse, R35, R0 ;  /* 0x000000230b0a8224 */ /* 0x040fe200078e0200 */
[----:B-1----:R-:W-:Y:S01]  /*1570*/  @!P1 LEA R8, P3, R6, R16, 0x1 ;  /* 0x0000001006089211 */ /* 0x002fe200078608ff */
[----:B------:R-:W-:Y:S02]  /*1580*/  @!P0 IMAD.WIDE.U32 R2, R11, R34, R28 ;  /* 0x000000220b028225 */ /* 0x000fe400078e001c */
[----:B------:R-:W1:Y:S02]  /*1590*/  @!P5 S2R R11, SR_CgaCtaId ;  /* 0x00000000000bd919 */ /* 0x000e640000008800 */
[----:B------:R-:W-:Y:S02]  /*15a0*/  @!P2 IMAD R0, R20, 0x2, R33 ;  /* 0x000000021400a824 */ /* 0x000fe400078e0221 */
[----:B------:R-:W-:Y:S02]  /*15b0*/  @!P1 IMAD.IADD R7, R7, 0x1, R14 ;  /* 0x0000000107079824 */ /* 0x000fe400078e020e */
[----:B------:R-:W2:Y:S01]  /*15c0*/  @!P5 LDC.64 R14, c[0x0][0x210] ;  /* 0x00008400ff0edb82 */ /* 0x000ea20000000a00 */
[----:B------:R5:W-:Y:S01]  /*15d0*/  @!P2 LDGSTS.E.BYPASS.LTC128B.128 [R0+0x2000], desc[UR28][R4.64] ;  /* 0x020000000400afae */ /* 0x000be2000b901d5c */
[----:B------:R-:W-:Y:S01]  /*15e0*/  IMAD.WIDE.U32 R248, R25, UR6, R12 ;  /* 0x0000000619f87c25 */ /* 0x000fe2000f8e000c */
[----:B------:R-:W-:-:S02]  /*15f0*/  @!P1 LEA.HI.X R9, R6, R17, R7, 0x1, P3 ;  /* 0x0000001106099211 */ /* 0x000fc400018f0c07 */
[----:B------:R-:W-:Y:S01]  /*1600*/  @!P5 IADD3 R6, P2, R240, 0x70, RZ ;  /* 0x00000070f006d810 */ /* 0x000fe20007f5e0ff */
[----:B------:R-:W-:Y:S02]  /*1610*/  IMAD.MOV.U32 R242, RZ, RZ, R248 ;  /* 0x000000fffff27224 */ /* 0x000fe400078e00f8 */
[----:B------:R-:W1:Y:S01]  /*1620*/  @!P6 LDC.64 R16, c[0x0][0x218] ;  /* 0x00008600ff10eb82 */ /* 0x000e620000000a00 */
[----:B-----5:R-:W-:Y:S01]  /*1630*/  @!P1 IMAD R0, R20, 0x2, R40 ;  /* 0x0000000214009824 */ /* 0x020fe200078e0228 */
[----:B---3--:R-:W-:Y:S01]  /*1640*/  @!P0 LEA R4, P3, R2, R22, 0x1 ;  /* 0x0000001602048211 */ /* 0x008fe200078608ff */
[----:B------:R-:W-:Y:S01]  /*1650*/  @!P0 IMAD.IADD R5, R3, 0x1, R10 ;  /* 0x0000000103058824 */ /* 0x000fe200078e020a */
[----:B------:R-:W-:Y:S01]  /*1660*/  SHF.R.S32.HI R22, RZ, 0x1f, R25 ;  /* 0x0000001fff167819 */ /* 0x000fe20000011419 */
[----:B------:R-:W-:Y:S01]  /*1670*/  @!P5 IMAD.X R3, RZ, RZ, R241, P2 ;  /* 0x000000ffff03d224 */ /* 0x000fe200010e06f1 */
[----:B------:R3:W-:Y:S01]  /*1680*/  @!P1 LDGSTS.E.BYPASS.LTC128B.128 [R0+0x2800], desc[UR28][R8.64] ;  /* 0x0280000008009fae */ /* 0x0007e2000b901d5c */
[----:B------:R-:W-:-:S02]  /*1690*/  ISETP.GE.AND P2, PT, R48, R24, PT ;  /* 0x000000183000720c */ /* 0x000fc40003f46270 */
[----:B------:R-:W-:Y:S01]  /*16a0*/  @!P0 LEA.HI.X R5, R2, R23, R5, 0x1, P3 ;  /* 0x0000001702058211 */ /* 0x000fe200018f0c05 */
[----:B----4-:R-:W-:Y:S01]  /*16b0*/  @!P5 IMAD R2, R3, R18, RZ ;  /* 0x000000120302d224 */ /* 0x010fe200078e02ff */
[----:B------:R-:W-:Y:S02]  /*16c0*/  ISETP.GE.AND P1, PT, R47, R24, PT ;  /* 0x000000182f00720c */ /* 0x000fe40003f26270 */
[----:B------:R-:W-:Y:S01]  /*16d0*/  SHF.R.S32.HI R23, RZ, 0x1f, R53 ;  /* 0x0000001fff177819 */ /* 0x000fe20000011435 */
[----:B---3--:R-:W-:Y:S01]  /*16e0*/  @!P0 IMAD R0, R20, 0x2, R41 ;  /* 0x0000000214008824 */ /* 0x008fe200078e0229 */
[----:B------:R-:W-:Y:S01]  /*16f0*/  @!P5 MOV R9, 0x400 ;  /* 0x000004000009d802 */ /* 0x000fe20000000f00 */
[C---:B------:R-:W-:Y:S02]  /*1700*/  @!P5 IMAD R8, R6.reuse, R19, R2 ;  /* 0x000000130608d224 */ /* 0x040fe400078e0202 */
[----:B------:R-:W-:Y:S01]  /*1710*/  @!P5 IMAD.WIDE.U32 R2, R6, R18, R36 ;  /* 0x000000120602d225 */ /* 0x000fe200078e0024 */
[----:B------:R3:W-:Y:S01]  /*1720*/  @!P0 LDGSTS.E.BYPASS.LTC128B.128 [R0+0x3000], desc[UR28][R4.64] ;  /* 0x0300000004008fae */ /* 0x0007e2000b901d5c */
[----:B------:R-:W4:Y:S01]  /*1730*/  @!P2 LDC.64 R18, c[0x0][0x218] ;  /* 0x00008600ff12ab82 */ /* 0x000f220000000a00 */
[----:B------:R-:W-:Y:S01]  /*1740*/  ISETP.GE.AND P0, PT, R46, R24, PT ;  /* 0x000000182e00720c */ /* 0x000fe20003f06270 */
[----:B------:R-:W-:Y:S01]  /*1750*/  @!P5 IMAD.IADD R3, R3, 0x1, R8 ;  /* 0x000000010303d824 */ /* 0x000fe200078e0208 */
[----:B--2---:R-:W-:-:S02]  /*1760*/  @!P5 LEA R6, P4, R2, R14, 0x1 ;  /* 0x0000000e0206d211 */ /* 0x004fc400078808ff */
[----:B-1----:R-:W-:Y:S01]  /*1770*/  @!P5 LEA R9, R11, R9, 0x18 ;  /* 0x000000090b09d211 */ /* 0x002fe200078ec0ff */
[----:B------:R-:W1:Y:S08]  /*1780*/  @!P2 S2R R14, SR_CgaCtaId ;  /* 0x00000000000ea919 */ /* 0x000e700000008800 */
[----:B------:R-:W2:Y:S01]  /*1790*/  @!P0 S2R R26, SR_CgaCtaId ;  /* 0x00000000001a8919 */ /* 0x000ea20000008800 */
[----:B---3--:R-:W-:-:S02]  /*17a0*/  IMAD R0, R22, UR6, RZ ;  /* 0x0000000616007c24 */ /* 0x008fc4000f8e02ff */
[----:B------:R-:W-:-:S04]  /*17b0*/  IMAD.WIDE.U32 R4, R244, R148, R50 ;  /* 0x00000094f4047225 */ /* 0x000fc800078e0032 */
[----:B------:R-:W-:Y:S01]  /*17c0*/  IMAD R10, R25, UR7, R0 ;  /* 0x00000007190a7c24 */ /* 0x000fe2000f8e0200 */
[----:B------:R-:W-:Y:S01]  /*17d0*/  IADD3 R12, P3, R21, R4, RZ ;  /* 0x00000004150c7210 */ /* 0x000fe20007f7e0ff */
[----:B------:R-:W-:Y:S01]  /*17e0*/  IMAD R0, R245, R148, RZ ;  /* 0x00000094f5007224 */ /* 0x000fe200078e02ff */
[----:B------:R-:W-:Y:S01]  /*17f0*/  ULDC.64 UR6, c[0x0][0x268] ;  /* 0x00009a0000067ab9 */ /* 0x000fe20000000a00 */
[----:B------:R-:W-:Y:S02]  /*1800*/  IMAD.IADD R243, R249, 0x1, R10 ;  /* 0x00000001f9f37824 */ /* 0x000fe400078e020a */
[----:B------:R-:W-:Y:S01]  /*1810*/  IMAD R7, R244, R149, R0 ;  /* 0x00000095f4077224 */ /* 0x000fe200078e0200 */
[----:B------:R-:W3:Y:S01]  /*1820*/  @!P1 LDC.64 R10, c[0x0][0x218] ;  /* 0x00008600ff0a9b82 */ /* 0x000ee20000000a00 */
[----:B------:R-:W-:-:S03]  /*1830*/  IMAD R0, R150, R53, RZ ;  /* 0x0000003596007224 */ /* 0x000fc600078e02ff */
[----:B------:R-:W-:Y:S01]  /*1840*/  IADD3.X R13, R32, R5, R7, P3, !PT ;  /* 0x00000005200d7210 */ /* 0x000fe20001ffe407 */
[-C--:B------:R-:W-:Y:S01]  /*1850*/  IMAD R0, R23, R154.reuse, R0 ;  /* 0x0000009a17007224 */ /* 0x080fe200078e0200 */
[----:B------:R-:W-:Y:S01]  /*1860*/  @!P5 LEA.HI.X R7, R2, R15, R3, 0x1, P4 ;  /* 0x0000000f0207d211 */ /* 0x000fe200020f0c03 */
[----:B------:R-:W-:Y:S01]  /*1870*/  IMAD.WIDE.U32 R2, R53, R154, R242 ;  /* 0x0000009a35027225 */ /* 0x000fe200078e00f2 */
[----:B------:R-:W5:Y:S03]  /*1880*/  @!P1 S2R R15, SR_CgaCtaId ;  /* 0x00000000000f9919 */ /* 0x000f660000008800 */
[----:B------:R-:W-:Y:S01]  /*1890*/  @!P5 IMAD R5, R20, 0x2, R9 ;  /* 0x000000021405d824 */ /* 0x000fe200078e0209 */
[----:B------:R-:W-:Y:S01]  /*18a0*/  @!P6 LEA R4, P4, R2, R16, 0x1 ;  /* 0x000000100204e211 */ /* 0x000fe200078808ff */
[----:B------:R-:W-:Y:S01]  /*18b0*/  IMAD.IADD R3, R3, 0x1, R0 ;  /* 0x0000000103037824 */ /* 0x000fe200078e0200 */
[----:B------:R-:W-:Y:S01]  /*18c0*/  @!P2 LEA R0, P3, R54, R2, 0x4 ;  /* 0x000000023600a211 */ /* 0x000fe200078620ff */
[----:B------:R-:W-:Y:S01]  /*18d0*/  IMAD.WIDE.U32 R246, R25, UR6, R12 ;  /* 0x0000000619f67c25 */ /* 0x000fe2000f8e000c */
[----:B------:R1:W-:Y:S01]  /*18e0*/  @!P5 LDGSTS.E.BYPASS.LTC128B.128 [R5+0x3800], desc[UR28][R6.64] ;  /* 0x038000000605dfae */ /* 0x0003e2000b901d5c */
[----:B------:R-:W-:-:S02]  /*18f0*/  LEA.HI R9, R44, R155, RZ, 0x4 ;  /* 0x0000009b2c097211 */ /* 0x000fc400078f20ff */
[----:B------:R-:W-:Y:S02]  /*1900*/  @!P2 LEA.HI.X R8, R54, R3, R55, 0x4, P3 ;  /* 0x000000033608a211 */ /* 0x000fe400018f2437 */
[----:B------:R-:W-:Y:S02]  /*1910*/  ISETP.GE.AND P5, PT, R48, R24, PT ;  /* 0x000000183000720c */ /* 0x000fe40003fa6270 */
[----:B-1----:R-:W-:Y:S01]  /*1920*/  @!P6 LEA.HI.X R5, R2, R17, R3, 0x1, P4 ;  /* 0x000000110205e211 */ /* 0x002fe200020f0c03 */
[----:B------:R-:W-:Y:S01]  /*1930*/  @!P6 IMAD R7, R20, 0x2, R42 ;  /* 0x000000021407e824 */ /* 0x000fe200078e022a */
[----:B----4-:R-:W-:Y:S02]  /*1940*/  @!P2 LEA R6, P3, R0, R18, 0x1 ;  /* 0x000000120006a211 */ /* 0x010fe400078608ff */
[-C--:B------:R-:W-:Y:S02]  /*1950*/  ISETP.GE.AND P4, PT, R47, R24.reuse, PT ;  /* 0x000000182f00720c */ /* 0x080fe40003f86270 */
[----:B------:R1:W-:Y:S01]  /*1960*/  @!P6 LDGSTS.E.BYPASS.LTC128B.128 [R7+0x4000], desc[UR28][R4.64] ;  /* 0x040000000407efae */ /* 0x0003e2000b901d5c */
[----:B------:R-:W-:-:S02]  /*1970*/  ISETP.GE.AND P6, PT, R244, R24, PT ;  /* 0x00000018f400720c */ /* 0x000fc40003fc6270 */
[----:B-1----:R-:W-:Y:S02]  /*1980*/  LOP3.LUT R5, R9, 0xfffffff0, RZ, 0xc0, !PT ;  /* 0xfffffff009057812 */ /* 0x002fe400078ec0ff */
[----:B------:R-:W-:Y:S02]  /*1990*/  SHF.R.S32.HI R4, RZ, 0x4, R9 ;  /* 0x00000004ff047819 */ /* 0x000fe40000011409 */
[----:B------:R-:W-:Y:S01]  /*19a0*/  @!P2 LEA.HI.X R7, R0, R19, R8, 0x1, P3 ;  /* 0x000000130007a211 */ /* 0x000fe200018f0c08 */
[----:B------:R-:W-:Y:S01]  /*19b0*/  IMAD.IADD R0, R155, 0x1, -R5 ;  /* 0x000000019b007824 */ /* 0x000fe200078e0a05 */
[----:B------:R-:W-:Y:S02]  /*19c0*/  LEA.HI R5, R9, R4, RZ, 0x1 ;  /* 0x0000000409057211 */ /* 0x000fe400078f08ff */
[----:B------:R-:W-:Y:S02]  /*19d0*/  ISETP.GE.AND P3, PT, R46, R24, PT ;  /* 0x000000182e00720c */ /* 0x000fe40003f66270 */
[----:B------:R-:W-:-:S02]  /*19e0*/  LOP3.LUT R5, R5, 0xfffffffe, RZ, 0xc0, !PT ;  /* 0xfffffffe05057812 */ /* 0x000fc400078ec0ff */
[----:B------:R-:W-:Y:S02]  /*19f0*/  SHF.R.S32.HI R9, RZ, 0x1f, R0 ;  /* 0x0000001fff097819 */ /* 0x000fe40000011400 */
[----:B------:R-:W-:Y:S01]  /*1a00*/  @!P2 MOV R8, 0x400 ;  /* 0x000004000008a802 */ /* 0x000fe20000000f00 */
[----:B------:R-:W-:Y:S01]  /*1a10*/  IMAD.IADD R21, R4, 0x1, -R5 ;  /* 0x0000000104157824 */ /* 0x000fe200078e0a05 */
[----:B------:R-:W-:Y:S02]  /*1a20*/  @!P1 MOV R4, 0x400 ;  /* 0x0000040000049802 */ /* 0x000fe40000000f00 */
[----:B------:R-:W-:Y:S01]  /*1a30*/  LEA.HI R24, R9, R0, RZ, 0x3 ;  /* 0x0000000009187211 */ /* 0x000fe200078f18ff */
[----:B------:R-:W-:Y:S01]  /*1a40*/  IMAD.SHL.U32 R9, R244, 0x8, RZ ;  /* 0x00000008f4097824 */ /* 0x000fe200078e00ff */
[----:B------:R-:W-:Y:S02]  /*1a50*/  @!P2 LEA R5, R14, R8, 0x18 ;  /* 0x000000080e05a211 */ /* 0x000fe400078ec0ff */
[----:B-----5:R-:W-:-:S02]  /*1a60*/  @!P1 LEA R18, R15, R4, 0x18 ;  /* 0x000000040f129211 */ /* 0x020fc400078ec0ff */
[----:B------:R-:W-:Y:S01]  /*1a70*/  @!P0 MOV R8, 0x400 ;  /* 0x0000040000088802 */ /* 0x000fe20000000f00 */
[----:B------:R-:W1:Y:S01]  /*1a80*/  @!P0 LDC.64 R14, c[0x0][0x218] ;  /* 0x00008600ff0e8b82 */ /* 0x000e620000000a00 */
[----:B------:R-:W-:Y:S02]  /*1a90*/  LOP3.LUT R4, R24, 0xfffffff8, RZ, 0xc0, !PT ;  /* 0xfffffff818047812 */ /* 0x000fe400078ec0ff */
[----:B--2---:R-:W-:Y:S01]  /*1aa0*/  @!P0 LEA R17, R26, R8, 0x18 ;  /* 0x000000081a118211 */ /* 0x004fe200078ec0ff */
[----:B------:R-:W-:Y:S02]  /*1ab0*/  @!P2 IMAD R8, R20, 0x2, R5 ;  /* 0x000000021408a824 */ /* 0x000fe400078e0205 */
[----:B------:R-:W-:Y:S02]  /*1ac0*/  IMAD.IADD R26, R0, 0x1, -R4 ;  /* 0x00000001001a7824 */ /* 0x000fe400078e0a04 */
[----:B------:R-:W-:Y:S01]  /*1ad0*/  IMAD.WIDE.U32 R4, R54, 0x20, RZ ;  /* 0x0000002036047825 */ /* 0x000fe200078e00ff */
[----:B------:R2:W-:Y:S03]  /*1ae0*/  @!P2 LDGSTS.E.BYPASS.LTC128B.128 [R8+0x4800], desc[UR28][R6.64] ;  /* 0x048000000608afae */ /* 0x0005e6000b901d5c */
[----:B------:R-:W-:Y:S01]  /*1af0*/  IMAD.SHL.U32 R0, R55, 0x20, RZ ;  /* 0x0000002037007824 */ /* 0x000fe200078e00ff */
[----:B------:R-:W-:-:S04]  /*1b00*/  @!P1 IADD3 R4, P2, R2, R4, RZ ;  /* 0x0000000402049210 */ /* 0x000fc80007f5e0ff */
[----:B------:R-:W-:Y:S01]  /*1b10*/  @!P1 IADD3.X R5, R3, R5, R0, P2, !PT ;  /* 0x0000000503059210 */ /* 0x000fe200017fe400 */
[----:B------:R-:W-:Y:S01]  /*1b20*/  @!P0 IMAD R0, R55, 0x30, RZ ;  /* 0x0000003037008824 */ /* 0x000fe200078e02ff */
[----:B---3--:R-:W-:Y:S01]  /*1b30*/  @!P1 LEA R10, P2, R4, R10, 0x1 ;  /* 0x0000000a040a9211 */ /* 0x008fe200078408ff */
[----:B------:R-:W-:-:S03]  /*1b40*/  @!P0 IMAD.WIDE.U32 R2, R54, 0x30, R2 ;  /* 0x0000003036028825 */ /* 0x000fc600078e0002 */
[----:B------:R-:W-:Y:S01]  /*1b50*/  @!P1 LEA.HI.X R11, R4, R11, R5, 0x1, P2 ;  /* 0x0000000b040b9211 */ /* 0x000fe200010f0c05 */
[----:B------:R-:W-:Y:S02]  /*1b60*/  IMAD.SHL.U32 R4, R43, 0x40, RZ ;  /* 0x000000402b047824 */ /* 0x000fe400078e00ff */
[----:B--2---:R-:W-:Y:S02]  /*1b70*/  IMAD R6, R22, UR6, RZ ;  /* 0x0000000616067c24 */ /* 0x004fe4000f8e02ff */
[----:B------:R-:W-:Y:S02]  /*1b80*/  IMAD R7, R23, R148, RZ ;  /* 0x0000009417077224 */ /* 0x000fe400078e02ff */
[----:B------:R-:W-:Y:S01]  /*1b90*/  IMAD R16, R25, UR7, R6 ;  /* 0x0000000719107c24 */ /* 0x000fe2000f8e0206 */
[----:B-1----:R-:W-:Y:S01]  /*1ba0*/  @!P0 LEA R6, P2, R2, R14, 0x1 ;  /* 0x0000000e02068211 */ /* 0x002fe200078408ff */
[----:B------:R-:W-:Y:S01]  /*1bb0*/  @!P0 IMAD.IADD R8, R3, 0x1, R0 ;  /* 0x0000000103088824 */ /* 0x000fe200078e0200 */
[----:B------:R-:W-:Y:S01]  /*1bc0*/  LOP3.LUT R0, R4, 0x1c0, RZ, 0xc0, !PT ;  /* 0x000001c004007812 */ /* 0x000fe200078ec0ff */
[C---:B------:R-:W-:Y:S01]  /*1bd0*/  IMAD R3, R53.reuse, R149, R7 ;  /* 0x0000009535037224 */ /* 0x040fe200078e0207 */
[----:B------:R-:W1:Y:S01]  /*1be0*/  @!P6 LDC.64 R22, c[0x0][0x220] ;  /* 0x00008800ff16eb82 */ /* 0x000e620000000a00 */
[----:B------:R-:W-:Y:S01]  /*1bf0*/  IMAD.WIDE.U32 R4, R53, R148, RZ ;  /* 0x0000009435047225 */ /* 0x000fe200078e00ff */
[----:B------:R-:W-:-:S02]  /*1c00*/  @!P0 LEA.HI.X R7, R2, R15, R8, 0x1, P2 ;  /* 0x0000000f02078211 */ /* 0x000fc400010f0c08 */
[----:B------:R-:W-:Y:S01]  /*1c10*/  LOP3.LUT R9, R0, 0x8, R9, 0xf8, !PT ;  /* 0x0000000800097812 */ /* 0x000fe200078ef809 */
[----:B------:R-:W-:Y:S01]  /*1c20*/  IMAD.IADD R250, R247, 0x1, R16 ;  /* 0x00000001f7fa7824 */ /* 0x000fe200078e0210 */
[----:B------:R-:W-:Y:S01]  /*1c30*/  SHF.R.U32.HI R8, RZ, 0x3, R0 ;  /* 0x00000003ff087819 */ /* 0x000fe20000011600 */
[----:B------:R-:W-:Y:S01]  /*1c40*/  IMAD.IADD R0, R5, 0x1, R3 ;  /* 0x0000000105007824 */ /* 0x000fe200078e0203 */
[----:B------:R-:W-:Y:S01]  /*1c50*/  LEA R2, P2, R4, R246, 0x6 ;  /* 0x000000f604027211 */ /* 0x000fe200078430ff */
[C---:B------:R-:W-:Y:S01]  /*1c60*/  @!P1 IMAD R5, R20.reuse, 0x2, R18 ;  /* 0x0000000214059824 */ /* 0x040fe200078e0212 */
[----:B------:R-:W-:Y:S01]  /*1c70*/  LOP3.LUT R12, R9, R8, RZ, 0x3c, !PT ;  /* 0x00000008090c7212 */ /* 0x000fe200078e3cff */
[----:B------:R-:W-:Y:S01]  /*1c80*/  @!P0 IMAD R9, R20, 0x2, R17 ;  /* 0x0000000214098824 */ /* 0x000fe200078e0211 */
[----:B------:R-:W2:Y:S01]  /*1c90*/  @!P5 LDC.64 R18, c[0x0][0x220] ;  /* 0x00008800ff12db82 */ /* 0x000ea20000000a00 */
[----:B------:R-:W-:Y:S01]  /*1ca0*/  LEA.HI.X R3, R4, R250, R0, 0x6, P2 ;  /* 0x000000fa04037211 */ /* 0x000fe200010f3400 */
[----:B------:R3:W-:Y:S01]  /*1cb0*/  @!P1 LDGSTS.E.BYPASS.LTC128B.128 [R5+0x5000], desc[UR28][R10.64] ;  /* 0x050000000a059fae */ /* 0x0007e2000b901d5c */
[----:B------:R-:W-:-:S02]  /*1cc0*/  IMAD.SHL.U32 R0, R26, 0x40, RZ ;  /* 0x000000401a007824 */ /* 0x000fc400078e00ff */
[----:B------:R-:W-:Y:S01]  /*1cd0*/  IMAD.SHL.U32 R8, R21, 0x8, RZ ;  /* 0x0000000815087824 */ /* 0x000fe200078e00ff */
[----:B------:R4:W-:Y:S02]  /*1ce0*/  @!P0 LDGSTS.E.BYPASS.LTC128B.128 [R9+0x5800], desc[UR28][R6.64] ;  /* 0x0580000006098fae */ /* 0x0009e4000b901d5c */
[----:B------:R-:W5:Y:S01]  /*1cf0*/  @!P4 LDC.64 R16, c[0x0][0x220] ;  /* 0x00008800ff10cb82 */ /* 0x000f620000000a00 */
[----:B------:R-:W-:Y:S01]  /*1d00*/  LOP3.LUT R0, R0, 0x1c0, RZ, 0xc0, !PT ;  /* 0x000001c000007812 */ /* 0x000fe200078ec0ff */
[----:B------:R-:W0:Y:S06]  /*1d10*/  LDGDEPBAR ;  /* 0x00000000000079af */ /* 0x000e2c0000000000 */
[----:B------:R-:W2:Y:S01]  /*1d20*/  @!P3 LDC.64 R14, c[0x0][0x220] ;  /* 0x00008800ff0ebb82 */ /* 0x000ea20000000a00 */
[----:B---3--:R-:W-:Y:S01]  /*1d30*/  IMAD.WIDE.U32 R4, R148, 0x20, RZ ;  /* 0x0000002094047825 */ /* 0x008fe200078e00ff */
[----:B----4-:R-:W-:Y:S01]  /*1d40*/  LOP3.LUT R7, R0, 0x8, R8, 0xf8, !PT ;  /* 0x0000000800077812 */ /* 0x010fe200078ef808 */
[----:B------:R-:W-:-:S05]  /*1d50*/  DEPBAR.LE SB0, 0x0 ;  /* 0x000080000000791a */ /* 0x000fca0000000000 */
[----:B------:R-:W-:Y:S01]  /*1d60*/  BAR.SYNC.DEFER_BLOCKING 0x0 ;  /* 0x0000000000007b1d */ /* 0x000fe20000010000 */
[----:B------:R-:W-:Y:S01]  /*1d70*/  IMAD.SHL.U32 R8, R149, 0x20, RZ ;  /* 0x0000002095087824 */ /* 0x000fe200078e00ff */
[----:B------:R-:W-:Y:S01]  /*1d80*/  SHF.R.U32.HI R6, RZ, 0x3, R0 ;  /* 0x00000003ff067819 */ /* 0x000fe20000011600 */
[----:B------:R-:W-:Y:S01]  /*1d90*/  IMAD R0, R21, 0x200, R12 ;  /* 0x0000020015007824 */ /* 0x000fe200078e020c */
[----:B------:R-:W-:Y:S01]  /*1da0*/  @!P4 IADD3 R9, P0, R2, R4, RZ ;  /* 0x000000040209c210 */ /* 0x000fe20007f1e0ff */
[----:B------:R-:W-:Y:S01]  /*1db0*/  IMAD.SHL.U32 R4, R24, 0x40, RZ ;  /* 0x0000004018047824 */ /* 0x000fe200078e00ff */
[----:B------:R-:W-:Y:S01]  /*1dc0*/  LOP3.LUT R153, R7, R6, RZ, 0x3c, !PT ;  /* 0x0000000607997212 */ /* 0x000fe200078e3cff */
[----:B------:R-:W-:Y:S01]  /*1dd0*/  @!P3 IMAD R11, R149, 0x30, RZ ;  /* 0x00000030950bb824 */ /* 0x000fe200078e02ff */
[----:B------:R-:W-:Y:S02]  /*1de0*/  @!P4 IADD3.X R12, R3, R5, R8, P0, !PT ;  /* 0x00000005030cc210 */ /* 0x000fe400007fe408 */
[----:B-1----:R-:W-:-:S02]  /*1df0*/  @!P6 LEA R6, P1, R2, R22, 0x1 ;  /* 0x000000160206e211 */ /* 0x002fc400078208ff */
[----:B------:R-:W-:Y:S02]  /*1e00*/  @!P5 LEA R5, P0, R148, R2, 0x4 ;  /* 0x000000029405d211 */ /* 0x000fe400078020ff */
[----:B------:R-:W-:Y:S02]  /*1e10*/  @!P6 LEA.HI.X R7, R2, R23, R3, 0x1, P1 ;  /* 0x000000170207e211 */ /* 0x000fe400008f0c03 */
[C---:B------:R-:W-:Y:S01]  /*1e20*/  @!P5 LEA.HI.X R10, R148.reuse, R3, R149, 0x4, P0 ;  /* 0x00000003940ad211 */ /* 0x040fe200000f2495 */
[----:B------:R-:W-:Y:S01]  /*1e30*/  @!P3 IMAD.WIDE.U32 R2, R148, 0x30, R2 ;  /* 0x000000309402b825 */ /* 0x000fe200078e0002 */
[----:B------:R-:W-:Y:S02]  /*1e40*/  LOP3.LUT R152, R4, 0xfffffe00, RZ, 0xc0, !PT ;  /* 0xfffffe0004987812 */ /* 0x000fe400078ec0ff */
[----:B-----5:R-:W-:Y:S01]  /*1e50*/  @!P4 LEA R8, P0, R9, R16, 0x1 ;  /* 0x000000100908c211 */ /* 0x020fe200078008ff */
[----:B------:R-:W-:Y:S01]  /*1e60*/  @!P3 IMAD.IADD R3, R3, 0x1, R11 ;  /* 0x000000010303b824 */ /* 0x000fe200078e020b */
[----:B--2---:R-:W-:Y:S01]  /*1e70*/  @!P5 LEA R4, P1, R5, R18, 0x1 ;  /* 0x000000120504d211 */ /* 0x004fe200078208ff */
[----:B------:R-:W-:Y:S01]  /*1e80*/  @P6 STS.128 [R200+0x6000], RZ ;  /* 0x006000ffc8006388 */ /* 0x000fe20000000c00 */
[----:B------:R-:W-:-:S02]  /*1e90*/  @!P4 LEA.HI.X R9, R9, R17, R12, 0x1, P0 ;  /* 0x000000110909c211 */ /* 0x000fc400000f0c0c */
[----:B------:R-:W-:Y:S01]  /*1ea0*/  @!P5 LEA.HI.X R5, R5, R19, R10, 0x1, P1 ;  /* 0x000000130505d211 */ /* 0x000fe200008f0c0a */
[----:B------:R-:W-:Y:S01]  /*1eb0*/  @!PT LDS RZ, [RZ] ;  /* 0x00000000fffff984 */ /* 0x000fe20000000800 */
[----:B------:R-:W-:Y:S01]  /*1ec0*/  @!PT LDS RZ, [RZ] ;  /* 0x00000000fffff984 */ /* 0x000fe20000000800 */
[----:B------:R-:W-:Y:S01]  /*1ed0*/  @!PT LDS RZ, [RZ] ;  /* 0x00000000fffff984 */ /* 0x000fe20000000800 */
[----:B------:R1:W-:Y:S01]  /*1ee0*/  @!P6 LDGSTS.E.BYPASS.LTC128B.128 [R200+0x6000], desc[UR28][R6.64] ;  /* 0x0600000006c8efae */ /* 0x0003e2000b901d5c */
[----:B------:R-:W-:Y:S01]  /*1ef0*/  IMAD R10, R151, 0x400, R152 ;  /* 0x00000400970a7824 */ /* 0x000fe200078e0298 */
[----:B------:R-:W-:Y:S01]  /*1f00*/  LEA R184, R0, UR4, 0x1 ;  /* 0x0000000400b87c11 */ /* 0x000fe2000f8e08ff */
[----:B------:R-:W-:Y:S01]  /*1f10*/  IMAD.MOV.U32 R0, RZ, RZ, 0x20 ;  /* 0x00000020ff007424 */ /* 0x000fe200078e00ff */
[----:B------:R-:W-:Y:S03]  /*1f20*/  @P5 STS.128 [R200+0x6800], RZ ;  /* 0x006800ffc8005388 */ /* 0x000fe60000000c00 */
[----:B------:R-:W-:Y:S01]  /*1f30*/  VIADD R195, R184, 0x4040 ;  /* 0x00004040b8c37836 */ /* 0x000fe20000000000 */
        /* <DEDUP_REMOVED lines=9> */
[----:B------:R-:W-:Y:S01]  /*1fd0*/  @P3 STS.128 [R200+0x7800], RZ ;  /* 0x007800ffc8003388 */ /* 0x000fe20000000c00 */
[----:B-1----:R-:W-:-:S04]  /*1fe0*/  @!P3 LEA R6, P0, R2, R14, 0x1 ;  /* 0x0000000e0206b211 */ /* 0x002fc800078008ff */
[----:B------:R-:W-:Y:S01]  /*1ff0*/  @!P3 LEA.HI.X R7, R2, R15, R3, 0x1, P0 ;  /* 0x0000000f0207b211 */ /* 0x000fe200000f0c03 */
[----:B------:R-:W-:Y:S01]  /*2000*/  IMAD.IADD R2, R153, 0x1, R10 ;  /* 0x0000000199027824 */ /* 0x000fe200078e020a */
[----:B------:R-:W-:Y:S01]  /*2010*/  R2P PR, R26, 0x6 ;  /* 0x000000061a007804 */ /* 0x000fe20000000000 */
[----:B------:R-:W-:Y:S02]  /*2020*/  VIADD R3, R184, 0x4000 ;  /* 0x00004000b8037836 */ /* 0x000fe40000000000 */
[----:B------:R-:W-:Y:S01]  /*2030*/  @!PT LDS RZ, [RZ] ;  /* 0x00000000fffff984 */ /* 0x000fe20000000800 */
[----:B------:R-:W-:Y:S01]  /*2040*/  @!PT LDS RZ, [RZ] ;  /* 0x00000000fffff984 */ /* 0x000fe20000000800 */
[----:B------:R-:W-:Y:S01]  /*2050*/  @!PT LDS RZ, [RZ] ;  /* 0x00000000fffff984 */ /* 0x000fe20000000800 */
[----:B------:R1:W-:Y:S01]  /*2060*/  @!P3 LDGSTS.E.BYPASS.LTC128B.128 [R200+0x7800], desc[UR28][R6.64] ;  /* 0x0780000006c8bfae */ /* 0x0003e2000b901d5c */
[----:B------:R-:W-:Y:S01]  /*2070*/  LEA R191, R2, UR4, 0x1 ;  /* 0x0000000402bf7c11 */ /* 0x000fe2000f8e08ff */
[----:B------:R-:W-:Y:S01]  /*2080*/  IMAD.MOV.U32 R2, RZ, RZ, 0x10 ;  /* 0x00000010ff027424 */ /* 0x000fe200078e00ff */
[----:B--2---:R-:W-:Y:S01]  /*2090*/  SEL R4, R0, 0xffffffe0, !P2 ;  /* 0xffffffe000047807 */ /* 0x004fe20005000000 */
[----:B------:R-:W-:Y:S03]  /*20a0*/  LDSM.16.M88.4 R20, [R184+0x4000] ;  /* 0x00400000b814783b */ /* 0x000fe60000000200 */
[----:B------:R-:W-:Y:S01]  /*20b0*/  SEL R2, R2, 0xfffffff0, !P1 ;  /* 0xfffffff002027807 */ /* 0x000fe20004800000 */
[----:B------:R-:W2:Y:S01]  /*20c0*/  LDSM.16.M88.4 R12, [R191] ;  /* 0x00000000bf0c783b */ /* 0x000ea20000000200 */
[----:B------:R-:W-:Y:S01]  /*20d0*/  R2P PR, R43, 0x6 ;  /* 0x000000062b007804 */ /* 0x000fe20000000000 */
[----:B------:R-:W-:-:S02]  /*20e0*/  IMAD R192, R4, 0x2, R191 ;  /* 0x0000000204c07824 */ /* 0x000fc400078e02bf */
[----:B---3--:R-:W3:Y:S01]  /*20f0*/  LDSM.16.M88.4 R8, [R191+0x2000] ;  /* 0x00200000bf08783b */ /* 0x008ee20000000200 */
[----:B------:R-:W-:Y:S01]  /*2100*/  IMAD R194, R2, 0x2, R191 ;  /* 0x0000000202c27824 */ /* 0x000fe200078e02bf */
[----:B------:R-:W-:Y:S01]  /*2110*/  SEL R0, R0, 0xffffffe0, !P1 ;  /* 0xffffffe000007807 */ /* 0x000fe20004800000 */
[----:B------:R-:W-:Y:S01]  /*2120*/  IMAD R193, R2, 0x2, R192 ;  /* 0x0000000202c17824 */ /* 0x000fe200078e02c0 */
[----:B------:R-:W4:Y:S03]  /*2130*/  LDSM.16.M88.4 R36, [R184+0x4800] ;  /* 0x00480000b824783b */ /* 0x000f260000000200 */
[----:B------:R-:W-:Y:S01]  /*2140*/  IMAD.IADD R190, R184, 0x1, R0 ;  /* 0x00000001b8be7824 */ /* 0x000fe200078e0200 */
[----:B------:R-:W5:Y:S02]  /*2150*/  LDSM.16.M88.4 R24, [R184+0x5800] ;  /* 0x00580000b818783b */ /* 0x000f640000000200 */
[----:B------:R-:W-:-:S02]  /*2160*/  @P2 VIADD R195, R3, 0xffffffc0 ;  /* 0xffffffc003c32836 */ /* 0x000fc40000000000 */
[----:B------:R-:W5:Y:S02]  /*2170*/  LDSM.16.M88.4 R32, [R184+0x5000] ;  /* 0x00500000b820783b */ /* 0x000f640000000200 */
[----:B------:R-:W-:Y:S02]  /*2180*/  IMAD.IADD R189, R0, 0x1, R195 ;  /* 0x0000000100bd7824 */ /* 0x000fe400078e02c3 */
[----:B------:R-:W-:Y:S01]  /*2190*/  LDSM.16.M88.4 R16, [R194+0x2000] ;  /* 0x00200000c210783b */ /* 0x000fe20000000200 */
[----:B------:R-:W-:-:S03]  /*21a0*/  IMAD.SHL.U32 R0, R155, 0x2, RZ ;  /* 0x000000029b007824 */ /* 0x000fc600078e00ff */
[----:B------:R-:W5:Y:S02]  /*21b0*/  LDSM.16.M88.4 R68, [R190+0x4800] ;  /* 0x00480000be44783b */ /* 0x000f640000000200 */
[----:B------:R-:W-:Y:S02]  /*21c0*/  LOP3.LUT R0, R0, 0x6, RZ, 0xc0, !PT ;  /* 0x0000000600007812 */ /* 0x000fe400078ec0ff */
[----:B------:R-:W5:Y:S03]  /*21d0*/  LDSM.16.M88.4 R64, [R190+0x5800] ;  /* 0x00580000be40783b */ /* 0x000f660000000200 */
[----:B------:R-:W-:Y:S01]  /*21e0*/  IMAD R0, R53, 0x40, R0 ;  /* 0x0000004035007824 */ /* 0x000fe200078e0200 */
[----:B------:R-:W5:Y:S03]  /*21f0*/  LDSM.16.M88.4 R60, [R190+0x4000] ;  /* 0x00400000be3c783b */ /* 0x000f660000000200 */
[C---:B------:R-:W-:Y:S01]  /*2200*/  VIADD R3, R0.reuse, 0x8 ;  /* 0x0000000800037836 */ /* 0x040fe20000000000 */
[----:B------:R-:W5:Y:S01]  /*2210*/  LDSM.16.M88.4 R28, [R194] ;  /* 0x00000000c21c783b */ /* 0x000f620000000200 */
[CC--:B------:R-:W-:Y:S01]  /*2220*/  ISETP.GE.AND P1, PT, R0.reuse, R52.reuse, PT ;  /* 0x000000340000720c */ /* 0x0c0fe20003f26270 */
[C---:B------:R-:W-:Y:S01]  /*2230*/  VIADD R5, R0.reuse, 0x1 ;  /* 0x0000000100057836 */ /* 0x040fe20000000000 */
[-C--:B--2---:R-:W-:Y:S01]  /*2240*/  HMMA.16816.F32.BF16 R96, R12, R20.reuse, RZ ;  /* 0x000000140c60723c */ /* 0x084fe200000418ff */
[----:B------:R-:W2:Y:S01]  /*2250*/  LDSM.16.M88.4 R56, [R190+0x5000] ;  /* 0x00500000be38783b */ /* 0x000ea20000000200 */
[-C--:B------:R-:W-:Y:S01]  /*2260*/  ISETP.GE.AND P3, PT, R3, R52.reuse, PT ;  /* 0x000000340300720c */ /* 0x080fe20003f66270 */
[C---:B------:R-:W-:Y:S01]  /*2270*/  VIADD R3, R0.reuse, 0x18 ;  /* 0x0000001800037836 */ /* 0x040fe20000000000 */
[-C--:B------:R-:W-:Y:S01]  /*2280*/  ISETP.GE.AND P0, PT, R5, R52.reuse, PT ;  /* 0x000000340500720c */ /* 0x080fe20003f06270 */
[C---:B-1----:R-:W-:Y:S01]  /*2290*/  VIADD R7, R0.reuse, 0x9 ;  /* 0x0000000900077836 */ /* 0x042fe20000000000 */
[C---:B---3--:R-:W-:Y:S01]  /*22a0*/  HMMA.16816.F32.BF16 R40, R8.reuse, R20, RZ ;  /* 0x000000140828723c */ /* 0x048fe200000418ff */
[C---:B------:R-:W-:Y:S01]  /*22b0*/  VIADD R6, R0.reuse, 0x10 ;  /* 0x0000001000067836 */ /* 0x040fe20000000000 */
[-C--:B------:R-:W-:Y:S01]  /*22c0*/  ISETP.GE.AND P4, PT, R3, R52.reuse, PT ;  /* 0x000000340300720c */ /* 0x080fe20003f86270 */
[C---:B------:R-:W-:Y:S01]  /*22d0*/  VIADD R3, R0.reuse, 0x19 ;  /* 0x0000001900037836 */ /* 0x040fe20000000000 */
[----:B------:R-:W0:Y:S01]  /*22e0*/  LDGDEPBAR ;  /* 0x00000000000079af */ /* 0x000e220000000000 */
[----:B------:R-:W-:Y:S01]  /*22f0*/  VIADD R5, R0, 0x11 ;  /* 0x0000001100057836 */ /* 0x000fe20000000000 */
[----:B------:R-:W-:Y:S01]  /*2300*/  HMMA.16816.F32.BF16 R72, R8, R22, RZ ;  /* 0x000000160848723c */ /* 0x000fe200000418ff */
[----:B------:R-:W-:-:S02]  /*2310*/  ISETP.GE.AND P6, PT, R6, R52, PT ;  /* 0x000000340600720c */ /* 0x000fc40003fc6270 */
[-C--:B------:R-:W-:Y:S01]  /*2320*/  ISETP.GE.AND P2, PT, R3, R52.reuse, PT ;  /* 0x000000340300720c */ /* 0x080fe20003f46270 */
[C---:B------:R-:W-:Y:S01]  /*2330*/  VIADD R3, R0.reuse, 0x20 ;  /* 0x0000002000037836 */ /* 0x040fe20000000000 */
[----:B------:R-:W-:Y:S01]  /*2340*/  ISETP.GE.AND P5, PT, R5, R52, PT ;  /* 0x000000340500720c */ /* 0x000fe20003fa6270 */
[----:B------:R-:W-:Y:S01]  /*2350*/  HMMA.16816.F32.BF16 R136, R12, R22, RZ ;  /* 0x000000160c88723c */ /* 0x000fe200000418ff */
[----:B------:R-:W-:-:S05]  /*2360*/  VIADD R5, R0, 0x30 ;  /* 0x0000003000057836 */ /* 0x000fca0000000000 */
[C---:B----4-:R-:W-:Y:S06]  /*2370*/  HMMA.16816.F32.BF16 R20, R8.reuse, R36, RZ ;  /* 0x000000240814723c */ /* 0x050fec00000418ff */
[C---:B-----5:R-:W-:Y:S06]  /*2380*/  HMMA.16816.F32.BF16 R48, R8.reuse, R24, RZ ;  /* 0x000000180830723c */ /* 0x060fec00000418ff */
[C---:B------:R-:W-:Y:S06]  /*2390*/  HMMA.16816.F32.BF16 R44, R8.reuse, R32, RZ ;  /* 0x00000020082c723c */ /* 0x040fec00000418ff */
[C---:B------:R-:W-:Y:S06]  /*23a0*/  HMMA.16816.F32.BF16 R92, R8.reuse, R34, RZ ;  /* 0x00000022085c723c */ /* 0x040fec00000418ff */
[C---:B------:R-:W-:Y:S06]  /*23b0*/  HMMA.16816.F32.BF16 R84, R8.reuse, R38, RZ ;  /* 0x000000260854723c */ /* 0x040fec00000418ff */
[----:B------:R-:W-:Y:S06]  /*23c0*/  HMMA.16816.F32.BF16 R80, R8, R26, RZ ;  /* 0x0000001a0850723c */ /* 0x000fec00000418ff */
[C---:B------:R-:W-:Y:S06]  /*23d0*/  HMMA.16816.F32.BF16 R76, R12.reuse, R32, RZ ;  /* 0x000000200c4c723c */ /* 0x040fec00000418ff */
[C---:B------:R-:W-:Y:S06]  /*23e0*/  HMMA.16816.F32.BF16 R8, R12.reuse, R24, RZ ;  /* 0x000000180c08723c */ /* 0x040fec00000418ff */
[----:B------:R-:W-:Y:S01]  /*23f0*/  HMMA.16816.F32.BF16 R120, R12, R26, RZ ;  /* 0x0000001a0c78723c */ /* 0x000fe200000418ff */
[----:B------:R-:W-:Y:S05]  /*2400*/  LDSM.16.M88.4 R24, [R192] ;  /* 0x00000000c018783b */ /* 0x000fea0000000200 */
[C---:B------:R-:W-:Y:S01]  /*2410*/  HMMA.16816.F32.BF16 R144, R16.reuse, R68, R20 ;  /* 0x000000441090723c */ /* 0x040fe20000041814 */
[----:B------:R-:W-:Y:S05]  /*2420*/  LDSM.16.M88.4 R20, [R192+0x2000] ;  /* 0x00200000c014783b */ /* 0x000fea0000000200 */
[----:B------:R-:W-:Y:S01]  /*2430*/  HMMA.16816.F32.BF16 R124, R16, R64, R48 ;  /* 0x00000040107c723c */ /* 0x000fe20000041830 */
[----:B------:R-:W1:Y:S05]  /*2440*/  LDSM.16.M88.4 R48, [R195] ;  /* 0x00000000c330783b */ /* 0x000e6a0000000200 */
[C---:B------:R-:W-:Y:S06]  /*2450*/  HMMA.16816.F32.BF16 R88, R12.reuse, R36, RZ ;  /* 0x000000240c58723c */ /* 0x040fec00000418ff */
[C---:B------:R-:W-:Y:S01]  /*2460*/  HMMA.16816.F32.BF16 R132, R12.reuse, R38, RZ ;  /* 0x000000260c84723c */ /* 0x040fe200000418ff */
[----:B------:R-:W-:Y:S05]  /*2470*/  LDSM.16.M88.4 R36, [R195+0x1800] ;  /* 0x00180000c324783b */ /* 0x000fea0000000200 */
[----:B------:R-:W-:Y:S01]  /*2480*/  HMMA.16816.F32.BF16 R128, R12, R34, RZ ;  /* 0x000000220c80723c */ /* 0x000fe200000418ff */
[----:B------:R-:W-:Y:S04]  /*2490*/  LDSM.16.M88.4 R32, [R189] ;  /* 0x00000000bd20783b */ /* 0x000fe80000000200 */
[----:B------:R-:W-:Y:S01]  /*24a0*/  LDSM.16.M88.4 R12, [R193] ;  /* 0x00000000c10c783b */ /* 0x000fe20000000200 */
[C---:B------:R-:W-:Y:S06]  /*24b0*/  HMMA.16816.F32.BF16 R112, R16.reuse, R62, R72 ;  /* 0x0000003e1070723c */ /* 0x040fec0000041848 */
[-C--:B------:R-:W-:Y:S01]  /*24c0*/  HMMA.16816.F32.BF16 R116, R16, R60.reuse, R40 ;  /* 0x0000003c1074723c */ /* 0x080fe20000041828 */
[----:B------:R-:W-:Y:S05]  /*24d0*/  LDSM.16.M88.4 R40, [R195+0x1000] ;  /* 0x00100000c328783b */ /* 0x000fea0000000200 */
[----:B------:R-:W-:Y:S06]  /*24e0*/  HMMA.16816.F32.BF16 R72, R28, R60, R96 ;  /* 0x0000003c1c48723c */ /* 0x000fec0000041860 */
[C---:B--2---:R-:W-:Y:S01]  /*24f0*/  HMMA.16816.F32.BF16 R140, R16.reuse, R56, R44 ;  /* 0x00000038108c723c */ /* 0x044fe2000004182c */
[----:B------:R-:W2:Y:S05]  /*2500*/  LDSM.16.M88.4 R44, [R195+0x800] ;  /* 0x00080000c32c783b */ /* 0x000eaa0000000200 */
[C---:B------:R-:W-:Y:S06]  /*2510*/  HMMA.16816.F32.BF16 R104, R16.reuse, R58, R92 ;  /* 0x0000003a1068723c */ /* 0x040fec000004185c */
[----:B------:R-:W-:Y:S06]  /*2520*/  HMMA.16816.F32.BF16 R108, R16, R70, R84 ;  /* 0x00000046106c723c */ /* 0x000fec0000041854 */
[C---:B------:R-:W-:Y:S06]  /*2530*/  HMMA.16816.F32.BF16 R92, R28.reuse, R56, R76 ;  /* 0x000000381c5c723c */ /* 0x040fec000004184c */
[C---:B------:R-:W-:Y:S01]  /*2540*/  HMMA.16816.F32.BF16 R84, R28.reuse, R64, R8 ;  /* 0x000000401c54723c */ /* 0x040fe20000041808 */
[----:B------:R-:W3:Y:S05]  /*2550*/  LDSM.16.M88.4 R8, [R193+0x2000] ;  /* 0x00200000c108783b */ /* 0x000eea0000000200 */
[C---:B------:R-:W-:Y:S06]  /*2560*/  HMMA.16816.F32.BF16 R76, R28.reuse, R62, R136 ;  /* 0x0000003e1c4c723c */ /* 0x040fec0000041888 */
[----:B------:R-:W-:Y:S06]  /*2570*/  HMMA.16816.F32.BF16 R88, R28, R68, R88 ;  /* 0x000000441c58723c */ /* 0x000fec0000041858 */
[----:B------:R-:W-:Y:S06]  /*2580*/  HMMA.16816.F32.BF16 R100, R16, R66, R80 ;  /* 0x000000421064723c */ /* 0x000fec0000041850 */
[C---:B------:R-:W-:Y:S06]  /*2590*/  HMMA.16816.F32.BF16 R80, R28.reuse, R70, R132 ;  /* 0x000000461c50723c */ /* 0x040fec0000041884 */
[----:B------:R-:W-:Y:S06]  /*25a0*/  HMMA.16816.F32.BF16 R68, R28, R58, R128 ;  /* 0x0000003a1c44723c */ /* 0x000fec0000041880 */
[-C--:B-1----:R-:W-:Y:S06]  /*25b0*/  HMMA.16816.F32.BF16 R16, R20, R48.reuse, R116 ;  /* 0x000000301410723c */ /* 0x082fec0000041874 */
[----:B------:R-:W-:Y:S06]  /*25c0*/  HMMA.16816.F32.BF16 R60, R24, R48, R72 ;  /* 0x00000030183c723c */ /* 0x000fec0000041848 */
[----:B------:R-:W-:Y:S01]  /*25d0*/  HMMA.16816.F32.BF16 R56, R28, R66, R120 ;  /* 0x000000421c38723c */ /* 0x000fe20000041878 */
[----:B------:R-:W1:Y:S05]  /*25e0*/  LDSM.16.M88.4 R28, [R189+0x800] ;  /* 0x00080000bd1c783b */ /* 0x000e6a0000000200 */
[-C--:B------:R-:W-:Y:S06]  /*25f0*/  HMMA.16816.F32.BF16 R64, R20, R50.reuse, R112 ;  /* 0x000000321440723c */ /* 0x080fec0000041870 */
[----:B------:R-:W-:Y:S06]  /*2600*/  HMMA.16816.F32.BF16 R48, R24, R50, R76 ;  /* 0x000000321830723c */ /* 0x000fec000004184c */
[-C--:B--2---:R-:W-:Y:S06]  /*2610*/  HMMA.16816.F32.BF16 R96, R20, R44.reuse, R144 ;  /* 0x0000002c1460723c */ /* 0x084fec0000041890 */
[----:B------:R-:W-:Y:S06]  /*2620*/  HMMA.16816.F32.BF16 R72, R24, R44, R88 ;  /* 0x0000002c1848723c */ /* 0x000fec0000041858 */
[C---:B------:R-:W-:Y:S06]  /*2630*/  HMMA.16816.F32.BF16 R140, R20.reuse, R40, R140 ;  /* 0x00000028148c723c */ /* 0x040fec000004188c */
[----:B------:R-:W-:Y:S06]  /*2640*/  HMMA.16816.F32.BF16 R104, R20, R42, R104 ;  /* 0x0000002a1468723c */ /* 0x000fec0000041868 */
[C---:B------:R-:W-:Y:S06]  /*2650*/  HMMA.16816.F32.BF16 R92, R24.reuse, R40, R92 ;  /* 0x00000028185c723c */ /* 0x040fec000004185c */
[----:B------:R-:W-:Y:S06]  /*2660*/  HMMA.16816.F32.BF16 R76, R24, R42, R68 ;  /* 0x0000002a184c723c */ /* 0x000fec0000041844 */
[C---:B------:R-:W-:Y:S06]  /*2670*/  HMMA.16816.F32.BF16 R124, R20.reuse, R36, R124 ;  /* 0x00000024147c723c */ /* 0x040fec000004187c */
[C---:B------:R-:W-:Y:S06]  /*2680*/  HMMA.16816.F32.BF16 R108, R20.reuse, R46, R108 ;  /* 0x0000002e146c723c */ /* 0x040fec000004186c */
[----:B------:R-:W-:Y:S01]  /*2690*/  HMMA.16816.F32.BF16 R100, R20, R38, R100 ;  /* 0x000000261464723c */ /* 0x000fe20000041864 */
[----:B------:R-:W2:Y:S05]  /*26a0*/  LDSM.16.M88.4 R20, [R189+0x1800] ;  /* 0x00180000bd14783b */ /* 0x000eaa0000000200 */
[----:B---3--:R-:W-:Y:S01]  /*26b0*/  HMMA.16816.F32.BF16 R68, R8, R32, R16 ;  /* 0x000000200844723c */ /* 0x008fe20000041810 */
[----:B------:R-:W3:Y:S01]  /*26c0*/  LDSM.16.M88.4 R16, [R189+0x1000] ;  /* 0x00100000bd10783b */ /* 0x000ee20000000200 */
[----:B------:R-:W-:-:S04]  /*26d0*/  DEPBAR.LE SB0, 0x0 ;  /* 0x000080000000791a */ /* 0x000fc80000000000 */
[----:B------:R-:W-:Y:S06]  /*26e0*/  HMMA.16816.F32.BF16 R40, R12, R32, R60 ;  /* 0x000000200c28723c */ /* 0x000fec000004183c */
[C---:B------:R-:W-:Y:S06]  /*26f0*/  HMMA.16816.F32.BF16 R88, R24.reuse, R36, R84 ;  /* 0x000000241858723c */ /* 0x040fec0000041854 */
[----:B------:R-:W-:Y:S06]  /*2700*/  HMMA.16816.F32.BF16 R84, R24, R38, R56 ;  /* 0x000000261854723c */ /* 0x000fec0000041838 */
[----:B------:R-:W-:Y:S01]  /*2710*/  HMMA.16816.F32.BF16 R36, R8, R34, R64 ;  /* 0x000000220824723c */ /* 0x000fe20000041840 */
[----:B------:R-:W-:-:S02]  /*2720*/  FSEL R68, R68, -INF , !P1 ;  /* 0xff80000044447808 */ /* 0x000fc40004800000 */
[----:B------:R-:W-:-:S03]  /*2730*/  FSEL R69, R69, -INF , !P0 ;  /* 0xff80000045457808 */ /* 0x000fc60004000000 */
[----:B------:R-:W-:Y:S01]  /*2740*/  HMMA.16816.F32.BF16 R32, R12, R34, R48 ;  /* 0x000000220c20723c */ /* 0x000fe20000041830 */
[----:B------:R-:W-:Y:S02]  /*2750*/  FSEL R65, R40, -INF , !P1 ;  /* 0xff80000028417808 */ /* 0x000fe40004800000 */
[----:B------:R-:W-:-:S03]  /*2760*/  FSEL R64, R41, -INF , !P0 ;  /* 0xff80000029407808 */ /* 0x000fc60004000000 */
[----:B------:R-:W-:Y:S06]  /*2770*/  HMMA.16816.F32.BF16 R80, R24, R46, R80 ;  /* 0x0000002e1850723c */ /* 0x000fec0000041850 */
[-C--:B-1----:R-:W-:Y:S06]  /*2780*/  HMMA.16816.F32.BF16 R44, R12, R28.reuse, R72 ;  /* 0x0000001c0c2c723c */ /* 0x082fec0000041848 */
[----:B------:R-:W-:Y:S01]  /*2790*/  HMMA.16816.F32.BF16 R24, R8, R28, R96 ;  /* 0x0000001c0818723c */ /* 0x000fe20000041860 */
[----:B------:R-:W-:-:S02]  /*27a0*/  FSEL R74, R70, -INF , !P1 ;  /* 0xff800000464a7808 */ /* 0x000fc40004800000 */
[----:B------:R-:W-:Y:S02]  /*27b0*/  FSEL R75, R71, -INF , !P0 ;  /* 0xff800000474b7808 */ /* 0x000fe40004000000 */
[----:B------:R-:W-:Y:S01]  /*27c0*/  FSEL R73, R38, -INF , !P3 ;  /* 0xff80000026497808 */ /* 0x000fe20005800000 */
[-C--:B------:R-:W-:Y:S01]  /*27d0*/  HMMA.16816.F32.BF16 R56, R8, R30.reuse, R108 ;  /* 0x0000001e0838723c */ /* 0x080fe2000004186c */
[----:B------:R-:W-:Y:S02]  /*27e0*/  FSEL R96, R42, -INF , !P1 ;  /* 0xff8000002a607808 */ /* 0x000fe40004800000 */
[----:B------:R-:W-:Y:S01]  /*27f0*/  ISETP.GE.AND P1, PT, R3, R52, PT ;  /* 0x000000340300720c */ /* 0x000fe20003f26270 */
[----:B------:R-:W-:Y:S01]  /*2800*/  VIADD R3, R0, 0x21 ;  /* 0x0000002100037836 */ /* 0x000fe20000000000 */
[----:B------:R-:W-:Y:S01]  /*2810*/  FSEL R71, R36, -INF , !P3 ;  /* 0xff80000024477808 */ /* 0x000fe20005800000 */
[----:B------:R-:W-:Y:S01]  /*2820*/  HMMA.16816.F32.BF16 R48, R12, R30, R80 ;  /* 0x0000001e0c30723c */ /* 0x000fe20000041850 */
[----:B------:R-:W-:-:S02]  /*2830*/  FSEL R108, R43, -INF , !P0 ;  /* 0xff8000002b6c7808 */ /* 0x000fc40004000000 */
[----:B------:R-:W-:Y:S02]  /*2840*/  FSEL R110, R34, -INF , !P3 ;  /* 0xff800000226e7808 */ /* 0x000fe40005800000 */
[----:B------:R-:W-:Y:S01]  /*2850*/  FSEL R67, R32, -INF , !P3 ;  /* 0xff80000020437808 */ /* 0x000fe20005800000 */
[C---:B--2---:R-:W-:Y:S01]  /*2860*/  HMMA.16816.F32.BF16 R80, R8.reuse, R22, R100 ;  /* 0x000000160850723c */ /* 0x044fe20000041864 */
[-C--:B------:R-:W-:Y:S01]  /*2870*/  ISETP.GE.AND P0, PT, R3, R52.reuse, PT ;  /* 0x000000340300720c */ /* 0x080fe20003f06270 */
[----:B------:R-:W-:Y:S01]  /*2880*/  VIADD R3, R0, 0x28 ;  /* 0x0000002800037836 */ /* 0x000fe20000000000 */
[----:B------:R-:W-:Y:S02]  /*2890*/  ISETP.GE.AND P3, PT, R7, R52, PT ;  /* 0x000000340700720c */ /* 0x000fe40003f66270 */
[----:B------:R-:W-:Y:S01]  /*28a0*/  FSEL R121, R46, -INF , !P6 ;  /* 0xff8000002e797808 */ /* 0x000fe20007000000 */
[----:B---3--:R-:W-:Y:S01]  /*28b0*/  HMMA.16816.F32.BF16 R60, R8, R16, R140 ;  /* 0x00000010083c723c */ /* 0x008fe2000004188c */
[----:B------:R-:W-:-:S02]  /*28c0*/  FSEL R72, R39, -INF , !P3 ;  /* 0xff80000027487808 */ /* 0x000fc40005800000 */
[----:B------:R-:W-:Y:S02]  /*28d0*/  FSEL R70, R37, -INF , !P3 ;  /* 0xff80000025467808 */ /* 0x000fe40005800000 */
[----:B------:R-:W-:Y:S01]  /*28e0*/  FSEL R109, R35, -INF , !P3 ;  /* 0xff800000236d7808 */ /* 0x000fe20005800000 */
[C---:B------:R-:W-:Y:S01]  /*28f0*/  HMMA.16816.F32.BF16 R104, R8.reuse, R18, R104 ;  /* 0x000000120868723c */ /* 0x040fe20000041868 */
[----:B------:R-:W-:Y:S02]  /*2900*/  FSEL R66, R33, -INF , !P3 ;  /* 0xff80000021427808 */ /* 0x000fe40005800000 */
[----:B------:R-:W-:Y:S01]  /*2910*/  ISETP.GE.AND P3, PT, R3, R52, PT ;  /* 0x000000340300720c */ /* 0x000fe20003f66270 */
[----:B------:R-:W-:Y:S01]  /*2920*/  VIADD R3, R0, 0x29 ;  /* 0x0000002900037836 */ /* 0x000fe20000000000 */
[----:B------:R-:W-:Y:S01]  /*2930*/  FSEL R102, R26, -INF , !P6 ;  /* 0xff8000001a667808 */ /* 0x000fe20007000000 */
[----:B------:R-:W-:Y:S01]  /*2940*/  HMMA.16816.F32.BF16 R124, R8, R20, R124 ;  /* 0x00000014087c723c */ /* 0x000fe2000004187c */
[----:B------:R-:W-:-:S02]  /*2950*/  FSEL R101, R24, -INF , !P6 ;  /* 0xff80000018657808 */ /* 0x000fc40007000000 */
[----:B------:R-:W-:Y:S02]  /*2960*/  FSEL R44, R44, -INF , !P6 ;  /* 0xff8000002c2c7808 */ /* 0x000fe40007000000 */
[----:B------:R-:W-:Y:S01]  /*2970*/  ISETP.GE.AND P6, PT, R3, R52, PT ;  /* 0x000000340300720c */ /* 0x000fe20003fc6270 */
[C---:B------:R-:W-:Y:S01]  /*2980*/  HMMA.16816.F32.BF16 R8, R12.reuse, R16, R92 ;  /* 0x000000100c08723c */ /* 0x040fe2000004185c */
[----:B------:R-:W-:Y:S02]  /*2990*/  FMNMX.FTZ R3, R65, R64, !PT ;  /* 0x0000004041037209 */ /* 0x000fe40007810000 */
[----:B------:R-:W-:Y:S02]  /*29a0*/  FSEL R31, R45, -INF , !P5 ;  /* 0xff8000002d1f7808 */ /* 0x000fe40006800000 */
[----:B------:R-:W-:Y:S01]  /*29b0*/  FMNMX.FTZ R3, R67, R3, !PT ;  /* 0x0000000343037209 */ /* 0x000fe20007810000 */
[----:B------:R-:W-:Y:S01]  /*29c0*/  HMMA.16816.F32.BF16 R40, R12, R18, R76 ;  /* 0x000000120c28723c */ /* 0x000fe2000004184c */
[----:B------:R-:W-:-:S02]  /*29d0*/  FSEL R29, R48, -INF , !P4 ;  /* 0xff800000301d7808 */ /* 0x000fc40006000000 */
[----:B------:R-:W-:Y:S02]  /*29e0*/  FMNMX.FTZ R3, R66, R3, !PT ;  /* 0x0000000342037209 */ /* 0x000fe40007810000 */
[----:B------:R-:W-:Y:S01]  /*29f0*/  P2R R28, PR, RZ, 0x8 ;  /* 0x00000008ff1c7803 */ /* 0x000fe20000000000 */
[C---:B------:R-:W-:Y:S01]  /*2a00*/  HMMA.16816.F32.BF16 R36, R12.reuse, R20, R88 ;  /* 0x000000140c24723c */ /* 0x040fe20000041858 */
[----:B------:R-:W-:Y:S02]  /*2a10*/  FMNMX.FTZ R3, R44, R3, !PT ;  /* 0x000000032c037209 */ /* 0x000fe40007810000 */
[----:B------:R-:W-:Y:S02]  /*2a20*/  FSEL R30, R49, -INF , !P2 ;  /* 0xff800000311e7808 */ /* 0x000fe40005000000 */
[----:B------:R-:W-:Y:S01]  /*2a30*/  FMNMX.FTZ R3, R31, R3, !PT ;  /* 0x000000031f037209 */ /* 0x000fe20007810000 */
[----:B------:R-:W-:Y:S01]  /*2a40*/  HMMA.16816.F32.BF16 R32, R12, R22, R84 ;  /* 0x000000160c20723c */ /* 0x000fe20000041854 */
[----:B------:R-:W-:-:S02]  /*2a50*/  FSEL R103, R58, -INF , !P4 ;  /* 0xff8000003a677808 */ /* 0x000fc40006000000 */
[----:B------:R-:W-:Y:S02]  /*2a60*/  FMNMX.FTZ R3, R29, R3, !PT ;  /* 0x000000031d037209 */ /* 0x000fe40007810000 */
[----:B------:R-:W-:Y:S02]  /*2a70*/  FSEL R92, R56, -INF , !P4 ;  /* 0xff800000385c7808 */ /* 0x000fe40006000000 */
[----:B------:R-:W-:Y:S01]  /*2a80*/  FSEL R135, R50, -INF , !P4 ;  /* 0xff80000032877808 */ /* 0x000fe20006000000 */
[----:B------:R-:W-:Y:S01]  /*2a90*/  VIADD R15, R0, 0x39 ;  /* 0x00000039000f7836 */ /* 0x000fe20000000000 */
[----:B------:R-:W-:Y:S02]  /*2aa0*/  ISETP.NE.AND P4, PT, R28, RZ, PT ;  /* 0x000000ff1c00720c */ /* 0x000fe40003f85270 */
[----:B------:R-:W-:Y:S02]  /*2ab0*/  FSEL R49, R8, -INF , !P1 ;  /* 0xff80000008317808 */ /* 0x000fe40004800000 */
[----:B------:R-:W-:-:S02]  /*2ac0*/  FMNMX.FTZ R3, R30, R3, !PT ;  /* 0x000000031e037209 */ /* 0x000fc40007810000 */
[----:B------:R-:W-:Y:S02]  /*2ad0*/  FSEL R120, R9, -INF , !P0 ;  /* 0xff80000009787808 */ /* 0x000fe40004000000 */
[----:B------:R-:W-:Y:S02]  /*2ae0*/  FMNMX.FTZ R3, R49, R3, !PT ;  /* 0x0000000331037209 */ /* 0x000fe40007810000 */
[----:B------:R-:W-:Y:S02]  /*2af0*/  FSEL R132, R40, -INF , !P4 ;  /* 0xff80000028847808 */ /* 0x000fe40006000000 */
[----:B------:R-:W-:Y:S02]  /*2b00*/  ISETP.GE.AND P4, PT, R52, 0x41, PT ;  /* 0x000000413400780c */ /* 0x000fe40003f86270 */
[----:B------:R-:W-:Y:S02]  /*2b10*/  FSEL R112, R27, -INF , !P5 ;  /* 0xff8000001b707808 */ /* 0x000fe40006800000 */
[----:B------:R-:W-:-:S02]  /*2b20*/  FSEL R93, R25, -INF , !P5 ;  /* 0xff800000195d7808 */ /* 0x000fc40006800000 */
[----:B------:R-:W-:Y:S02]  /*2b30*/  FSEL R138, R47, -INF , !P5 ;  /* 0xff8000002f8a7808 */ /* 0x000fe40006800000 */
[-C--:B------:R-:W-:Y:S01]  /*2b40*/  ISETP.GE.AND P5, PT, R5, R52.reuse, PT ;  /* 0x000000340500720c */ /* 0x080fe20003fa6270 */
[----:B------:R-:W-:Y:S01]  /*2b50*/  VIADD R5, R0, 0x31 ;  /* 0x0000003100057836 */ /* 0x000fe20000000000 */
[----:B------:R-:W-:Y:S02]  /*2b60*/  FMNMX.FTZ R3, R120, R3, !PT ;  /* 0x0000000378037209 */ /* 0x000fe40007810000 */
[----:B------:R-:W-:Y:S02]  /*2b70*/  FSEL R133, R41, -INF , !P6 ;  /* 0xff80000029857808 */ /* 0x000fe40007000000 */
[----:B------:R-:W-:Y:S02]  /*2b80*/  FMNMX.FTZ R3, R132, R3, !PT ;  /* 0x0000000384037209 */ /* 0x000fe40007810000 */
[----:B------:R-:W-:Y:S01]  /*2b90*/  ISETP.GE.AND P3, PT, R5, R52, PT ;  /* 0x000000340500720c */ /* 0x000fe20003f66270 */
[----:B------:R-:W-:Y:S01]  /*2ba0*/  VIADD R5, R0, 0x38 ;  /* 0x0000003800057836 */ /* 0x000fe20000000000 */
[----:B------:R-:W-:-:S02]  /*2bb0*/  FSEL R146, R36, -INF , !P5 ;  /* 0xff80000024927808 */ /* 0x000fc40006800000 */
[----:B------:R-:W-:Y:S02]  /*2bc0*/  FMNMX.FTZ R0, R133, R3, !PT ;  /* 0x0000000385007209 */ /* 0x000fe40007810000 */
[----:B------:R-:W-:Y:S02]  /*2bd0*/  FSEL R50, R59, -INF , !P2 ;  /* 0xff8000003b327808 */ /* 0x000fe40005000000 */
[----:B------:R-:W-:Y:S02]  /*2be0*/  FSEL R48, R57, -INF , !P2 ;  /* 0xff80000039307808 */ /* 0x000fe40005000000 */
[----:B------:R-:W-:Y:S02]  /*2bf0*/  FSEL R134, R51, -INF , !P2 ;  /* 0xff80000033867808 */ /* 0x000fe40005000000 */
[----:B------:R-:W-:Y:S02]  /*2c00*/  ISETP.GE.AND P2, PT, R5, R52, PT ;  /* 0x000000340500720c */ /* 0x000fe40003f46270 */
[----:B------:R-:W-:-:S02]  /*2c10*/  FSEL R143, R62, -INF , !P1 ;  /* 0xff8000003e8f7808 */ /* 0x000fc40004800000 */
[----:B------:R-:W-:Y:S02]  /*2c20*/  FSEL R140, R60, -INF , !P1 ;  /* 0xff8000003c8c7808 */ /* 0x000fe40004800000 */
[----:B------:R-:W-:Y:S02]  /*2c30*/  FSEL R155, R10, -INF , !P1 ;  /* 0xff8000000a9b7808 */ /* 0x000fe40004800000 */
[----:B------:R-:W-:Y:S02]  /*2c40*/  FSEL R156, R11, -INF , !P0 ;  /* 0xff8000000b9c7808 */ /* 0x000fe40004000000 */
[----:B------:R-:W-:Y:S02]  /*2c50*/  FSEL R144, R63, -INF , !P0 ;  /* 0xff8000003f907808 */ /* 0x000fe40004000000 */
[----:B------:R-:W-:Y:S02]  /*2c60*/  FSEL R142, R61, -INF , !P0 ;  /* 0xff8000003d8e7808 */ /* 0x000fe40004000000 */
[----:B------:R-:W-:-:S02]  /*2c70*/  FSEL R147, R37, -INF , !P3 ;  /* 0xff80000025937808 */ /* 0x000fc40005800000 */
[----:B------:R-:W-:Y:S01]  /*2c80*/  FMNMX.FTZ R14, R146, R0, !PT ;  /* 0x00000000920e7209 */ /* 0x000fe20007810000 */
[----:B------:R-:W-:Y:S06]  /*2c90*/  BAR.SYNC.DEFER_BLOCKING 0x0 ;  /* 0x0000000000007b1d */ /* 0x000fec0000010000 */
[----:B------:R-:W-:Y:S05]  /*2ca0*/  @!P4 BRA `(.L_x_1149) ;  /* 0x000000000064c947 */ /* 0x000fea0003800000 */
[----:B------:R-:W-:Y:S01]  /*2cb0*/  LEA.HI.SX32 R0, R199, 0xfffffffe, 0x1a ;  /* 0xfffffffec7007811 */ /* 0x000fe200078fd2ff */
[----:B------:R-:W-:-:S03]  /*2cc0*/  ULDC.64 UR6, c[0x0][0x218] ;  /* 0x0000860000067ab9 */ /* 0x000fc60000000a00 */
[----:B------:R-:W-:Y:S01]  /*2cd0*/  SHF.R.S32.HI R5, RZ, 0x1f, R0 ;  /* 0x0000001fff057819 */ /* 0x000fe20000011400 */
[----:B------:R-:W-:Y:S02]  /*2ce0*/  IMAD R3, R150, R0, RZ ;  /* 0x0000000096037224 */ /* 0x000fe400078e02ff */
[----:B------:R-:W-:Y:S01]  /*2cf0*/  IMAD.WIDE.U32 R6, R0, R154, R242 ;  /* 0x0000009a00067225 */ /* 0x000fe200078e00f2 */
[----:B------:R-:W-:-:S03]  /*2d00*/  SHF.L.U64.HI R0, R54, 0x5, R55 ;  /* 0x0000000536007819 */ /* 0x000fc60000010237 */
[----:B------:R-:W-:Y:S01]  /*2d10*/  IMAD R3, R5, R154, R3 ;  /* 0x0000009a05037224 */ /* 0x000fe200078e0203 */
[----:B------:R-:W-:-:S03]  /*2d20*/  LEA R10, P0, R6, UR6, 0x1 ;  /* 0x00000006060a7c11 */ /* 0x000fc6000f8008ff */
[----:B------:R-:W-:Y:S02]  /*2d30*/  IMAD.IADD R5, R7, 0x1, R3 ;  /* 0x0000000107057824 */ /* 0x000fe400078e0203 */
[----:B------:R-:W-:-:S03]  /*2d40*/  IMAD.SHL.U32 R3, R54, 0x20, RZ ;  /* 0x0000002036037824 */ /* 0x000fc600078e00ff */
[----:B------:R-:W-:Y:S02]  /*2d50*/  LEA.HI.X R11, R6, UR7, R5, 0x1, P0 ;  /* 0x00000007060b7c11 */ /* 0x000fe400080f0c05 */
[----:B------:R-:W-:-:S03]  /*2d60*/  IADD3 R8, P0, R3, R10, RZ ;  /* 0x0000000a03087210 */ /* 0x000fc60007f1e0ff */
[----:B------:R-:W-:Y:S01]  /*2d70*/  @!PT LDS RZ, [RZ] ;  /* 0x00000000fffff984 */ /* 0x000fe20000000800 */
[----:B------:R-:W-:Y:S01]  /*2d80*/  @!PT LDS RZ, [RZ] ;  /* 0x00000000fffff984 */ /* 0x000fe20000000800 */
[----:B------:R-:W-:Y:S01]  /*2d90*/  @!PT LDS RZ, [RZ] ;  /* 0x00000000fffff984 */ /* 0x000fe20000000800 */
[----:B------:R1:W-:Y:S02]  /*2da0*/  LDGSTS.E.BYPASS.LTC128B.128 [R200+0x4000], desc[UR28][R10.64] ;  /* 0x040000000ac87fae */ /* 0x0003e4000b901d5c */
[----:B------:R-:W-:Y:S01]  /*2db0*/  IMAD.X R9, R0, 0x1, R11, P0 ;  /* 0x0000000100097824 */ /* 0x000fe200000e060b */
[----:B------:R-:W-:-:S04]  /*2dc0*/  IADD3 R6, P0, R8, R3, RZ ;  /* 0x0000000308067210 */ /* 0x000fc80007f1e0ff */
[----:B------:R1:W-:Y:S01]  /*2dd0*/  LDGSTS.E.BYPASS.LTC128B.128 [R200+0x4800], desc[UR28][R8.64] ;  /* 0x0480000008c87fae */ /* 0x0003e2000b901d5c */
[----:B------:R-:W-:Y:S01]  /*2de0*/  IMAD.X R7, R9, 0x1, R0, P0 ;  /* 0x0000000109077824 */ /* 0x000fe200000e0600 */
[----:B------:R-:W-:-:S04]  /*2df0*/  IADD3 R12, P0, R6, R3, RZ ;  /* 0x00000003060c7210 */ /* 0x000fc80007f1e0ff */
[----:B------:R1:W-:Y:S01]  /*2e00*/  LDGSTS.E.BYPASS.LTC128B.128 [R200+0x5000], desc[UR28][R6.64] ;  /* 0x0500000006c87fae */ /* 0x0003e2000b901d5c */
[----:B------:R-:W-:-:S05]  /*2e10*/  IMAD.X R13, R7, 0x1, R0, P0 ;  /* 0x00000001070d7824 */ /* 0x000fca00000e0600 */
[----:B------:R1:W-:Y:S04]  /*2e20*/  LDGSTS.E.BYPASS.LTC128B.128 [R200+0x5800], desc[UR28][R12.64] ;  /* 0x058000000cc87fae */ /* 0x0003e8000b901d5c */
[----:B------:R-:W0:Y:S02]  /*2e30*/  LDGDEPBAR ;  /* 0x00000000000079af */ /* 0x000e240000000000 */
.L_x_1149:
[----:B------:R-:W-:Y:S01]  /*2e40*/  ISETP.GE.AND P0, PT, R15, R52, PT ;  /* 0x000000340f00720c */ /* 0x000fe20003f06270 */
[----:B------:R-:W-:Y:S01]  /*2e50*/  ULDC UR6, c[0x0][0x2ec] ;  /* 0x0000bb0000067ab9 */ /* 0x000fe20000000800 */
[----:B------:R-:W-:Y:S01]  /*2e60*/  FSEL R174, R32, -INF , !P2 ;  /* 0xff80000020ae7808 */ /* 0x000fe20005000000 */
[----:B------:R-:W-:Y:S01]  /*2e70*/  IMAD R222, R222, 0x8, R151 ;  /* 0x00000008dede7824 */ /* 0x000fe200078e0297 */
[----:B------:R-:W-:Y:S01]  /*2e80*/  FMNMX.FTZ R0, R147, R14, !PT ;  /* 0x0000000e93007209 */ /* 0x000fe20007810000 */
[----:B------:R-:W-:Y:S01]  /*2e90*/  IMAD.WIDE.U32 R18, R209, -0x2daee0ad, RZ ;  /* 0xd2511f53d1127825 */ /* 0x000fe200078e00ff */
[----:B------:R-:W-:Y:S01]  /*2ea0*/  FSEL R175, R33, -INF , !P0 ;  /* 0xff80000021af7808 */ /* 0x000fe20004000000 */
[----:B------:R-:W-:Y:S01]  /*2eb0*/  UIADD3 UR22, UR30, -0x61c88647, URZ ;  /* 0x9e3779b91e167890 */ /* 0x000fe2000fffe03f */
[----:B------:R-:W-:Y:S01]  /*2ec0*/  FMNMX.FTZ R0, R174, R0, !PT ;  /* 0x00000000ae007209 */ /* 0x000fe20007810000 */
[----:B------:R-:W-:Y:S01]  /*2ed0*/  VIADD R220, R222, 0x4 ;  /* 0x00000004dedc7836 */ /* 0x000fe20000000000 */
[----:B------:R-:W-:Y:S01]  /*2ee0*/  LOP3.LUT R204, R204, UR30, RZ, 0x3c, !PT ;  /* 0x0000001ecccc7c12 */ /* 0x000fe2000f8e3cff */
[----:B-1----:R-:W-:Y:S01]  /*2ef0*/  IMAD.WIDE.U32 R8, R222, -0x326172a9, RZ ;  /* 0xcd9e8d57de087825 */ /* 0x002fe200078e00ff */
[----:B------:R-:W-:Y:S01]  /*2f00*/  FMNMX.FTZ R0, R175, R0, !PT ;  /* 0x00000000af007209 */ /* 0x000fe20007810000 */
[----:B------:R-:W-:Y:S01]  /*2f10*/  UIADD3 UR21, UR31, -0x4498517b, URZ ;  /* 0xbb67ae851f157890 */ /* 0x000fe2000fffe03f */
[----:B------:R-:W-:Y:S01]  /*2f20*/  FSEL R150, R124, -INF , !P5 ;  /* 0xff8000007c967808 */ /* 0x000fe20006800000 */
[----:B------:R-:W-:Y:S01]  /*2f30*/  IMAD.WIDE.U32 R6, R220, -0x326172a9, RZ ;  /* 0xcd9e8d57dc067825 */ /* 0x000fe200078e00ff */
[----:B------:R-:W-:Y:S01]  /*2f40*/  UIADD3 UR20, UR30, 0x3c6ef372, URZ ;  /* 0x3c6ef3721e147890 */ /* 0x000fe2000fffe03f */
[----:B------:R-:W1:Y:S01]  /*2f50*/  SHFL.BFLY PT, R3, R0, 0x2, 0x1f ;  /* 0x0c401f0000037f89 */ /* 0x000e6200000e0000 */
[----:B------:R-:W-:Y:S01]  /*2f60*/  UIADD3 UR19, UR31, 0x76cf5d0a, URZ ;  /* 0x76cf5d0a1f137890 */ /* 0x000fe2000fffe03f */
[----:B------:R-:W-:Y:S01]  /*2f70*/  FSEL R151, R125, -INF , !P3 ;  /* 0xff8000007d977808 */ /* 0x000fe20005800000 */
[----:B------:R-:W-:Y:S01]  /*2f80*/  UIADD3 UR18, UR30, -0x255992d5, URZ ;  /* 0xdaa66d2b1e127890 */ /* 0x000fe2000fffe03f */
[----:B------:R-:W-:Y:S01]  /*2f90*/  LOP3.LUT R5, R7, R204, RZ, 0x3c, !PT ;  /* 0x000000cc07057212 */ /* 0x000fe200078e3cff */
[----:B------:R-:W-:Y:S01]  /*2fa0*/  UIADD3 UR17, UR31, 0x32370b8f, URZ ;  /* 0x32370b8f1f117890 */ /* 0x000fe2000fffe03f */
[----:B------:R-:W-:Y:S01]  /*2fb0*/  FSEL R164, R80, -INF , !P2 ;  /* 0xff80000050a47808 */ /* 0x000fe20005000000 */
[----:B------:R-:W-:Y:S01]  /*2fc0*/  UIADD3 UR15, UR31, -0x126145ec, URZ ;  /* 0xed9eba141f0f7890 */ /* 0x000fe2000fffe03f */
[----:B------:R-:W-:Y:S01]  /*2fd0*/  FSEL R167, R81, -INF , !P0 ;  /* 0xff80000051a77808 */ /* 0x000fe20004000000 */
[----:B------:R-:W-:Y:S01]  /*2fe0*/  IMAD.WIDE.U32 R10, R5, -0x2daee0ad, RZ ;  /* 0xd2511f53050a7825 */ /* 0x000fe200078e00ff */
[----:B------:R-:W-:Y:S01]  /*2ff0*/  FSEL R165, R126, -INF , !P5 ;  /* 0xff8000007ea57808 */ /* 0x000fe20006800000 */
[----:B------:R-:W-:Y:S01]  /*3000*/  UIADD3 UR16, UR30, 0x78dde6e4, URZ ;  /* 0x78dde6e41e107890 */ /* 0x000fe2000fffe03f */
[----:B------:R-:W-:Y:S01]  /*3010*/  FSEL R166, R127, -INF , !P3 ;  /* 0xff8000007fa67808 */ /* 0x000fe20005800000 */
[----:B------:R-:W-:Y:S01]  /*3020*/  UIADD3 UR14, UR30, 0x1715609d, URZ ;  /* 0x1715609d1e0e7890 */ /* 0x000fe2000fffe03f */
[----:B------:R-:W-:Y:S01]  /*3030*/  LOP3.LUT R11, R11, UR21, R18, 0x96, !PT ;  /* 0x000000150b0b7c12 */ /* 0x000fe2000f8e9612 */
[----:B------:R-:W-:Y:S01]  /*3040*/  UIADD3 UR5, UR31, -0x56f99767, URZ ;  /* 0xa90668991f057890 */ /* 0x000fe2000fffe03f */
[----:B------:R-:W-:Y:S01]  /*3050*/  FSEL R168, R82, -INF , !P2 ;  /* 0xff80000052a87808 */ /* 0x000fe20005000000 */
[----:B------:R-:W-:Y:S01]  /*3060*/  UIADD3 UR23, UR31, 0x646e171e, URZ ;  /* 0x646e171e1f177890 */ /* 0x000fe2000fffe03f */
[----:B------:R-:W-:Y:S01]  /*3070*/  FSEL R169, R83, -INF , !P0 ;  /* 0xff80000053a97808 */ /* 0x000fe20004000000 */
[----:B------:R-:W-:Y:S01]  /*3080*/  IMAD.WIDE.U32 R56, R11, -0x326172a9, RZ ;  /* 0xcd9e8d570b387825 */ /* 0x000fe200078e00ff */
[----:B------:R-:W-:Y:S01]  /*3090*/  FSEL R141, R43, -INF , !P6 ;  /* 0xff8000002b8d7808 */ /* 0x000fe20007000000 */
[----:B------:R-:W-:Y:S01]  /*30a0*/  UIADD3 UR24, UR30, -0x4ab325aa, URZ ;  /* 0xb54cda561e187890 */ /* 0x000fe2000fffe03f */
[----:B------:R-:W-:Y:S01]  /*30b0*/  FSEL R171, R38, -INF , !P5 ;  /* 0xff80000026ab7808 */ /* 0x000fe20006800000 */
[----:B------:R-:W-:Y:S01]  /*30c0*/  ULDC.U8 UR25, c[0x0][0x388] ;  /* 0x0000e20000197ab9 */ /* 0x000fe20000000000 */
[----:B-1----:R-:W-:-:S02]  /*30d0*/  FMNMX.FTZ R0, R0, R3, !PT ;  /* 0x0000000300007209 */ /* 0x002fc40007810000 */
[----:B------:R-:W-:Y:S02]  /*30e0*/  FSEL R173, R39, -INF , !P3 ;  /* 0xff80000027ad7808 */ /* 0x000fe40005800000 */
[----:B------:R-:W-:Y:S01]  /*30f0*/  FSEL R170, R34, -INF , !P2 ;  /* 0xff80000022aa7808 */ /* 0x000fe20005000000 */
[----:B------:R-:W1:Y:S01]  /*3100*/  SHFL.BFLY PT, R3, R0, 0x1, 0x1f ;  /* 0x0c201f0000037f89 */ /* 0x000e6200000e0000 */
[----:B------:R-:W-:Y:S02]  /*3110*/  FSEL R172, R35, -INF , !P0 ;  /* 0xff80000023ac7808 */ /* 0x000fe40004000000 */
[----:B-1----:R-:W-:-:S04]  /*3120*/  FMNMX.FTZ R100, R0, R3, !PT ;  /* 0x0000000300647209 */ /* 0x002fc80007810000 */
[C---:B------:R-:W-:Y:S01]  /*3130*/  FSETP.NEU.FTZ.AND P1, PT, R100.reuse, -INF , PT ;  /* 0xff8000006400780b */ /* 0x040fe20003f3d000 */
[----:B------:R-:W-:-:S05]  /*3140*/  FMUL.FTZ R0, R100, UR6 ;  /* 0x0000000664007c20 */ /* 0x000fca0008410000 */
[----:B------:R-:W-:Y:S01]  /*3150*/  FSEL R22, R0, RZ, P1 ;  /* 0x000000ff00167208 */ /* 0x000fe20000800000 */
[----:B------:R-:W-:Y:S01]  /*3160*/  IMAD.SHL.U32 R0, R53, 0x2, RZ ;  /* 0x0000000235007824 */ /* 0x000fe200078e00ff */
[----:B------:R-:W-:-:S03]  /*3170*/  ISETP.NE.AND P1, PT, R28, RZ, PT ;  /* 0x000000ff1c00720c */ /* 0x000fc60003f25270 */
[----:B------:R-:W-:Y:S01]  /*3180*/  VIADD R3, R0, 0x1 ;  /* 0x0000000100037836 */ /* 0x000fe20000000000 */
[C---:B------:R-:W-:Y:S02]  /*3190*/  LOP3.LUT R0, R19.reuse, UR31, R0, 0x96, !PT ;  /* 0x0000001f13007c12 */ /* 0x040fe4000f8e9600 */
[----:B------:R-:W-:Y:S02]  /*31a0*/  FSEL R139, R42, -INF , !P1 ;  /* 0xff8000002a8b7808 */ /* 0x000fe40004800000 */
[----:B------:R-:W-:Y:S01]  /*31b0*/  LOP3.LUT R3, R19, UR31, R3, 0x96, !PT ;  /* 0x0000001f13037c12 */ /* 0x000fe2000f8e9603 */
[----:B------:R-:W-:Y:S01]  /*31c0*/  IMAD.WIDE.U32 R16, R0, -0x326172a9, RZ ;  /* 0xcd9e8d5700107825 */ /* 0x000fe200078e00ff */
[----:B------:R-:W-:-:S03]  /*31d0*/  LOP3.LUT R0, R9, R204, RZ, 0x3c, !PT ;  /* 0x000000cc09007212 */ /* 0x000fc600078e3cff */
[----:B------:R-:W-:Y:S01]  /*31e0*/  IMAD.WIDE.U32 R14, R3, -0x326172a9, RZ ;  /* 0xcd9e8d57030e7825 */ /* 0x000fe200078e00ff */
[C---:B------:R-:W-:Y:S02]  /*31f0*/  LOP3.LUT R3, R17.reuse, UR22, R6, 0x96, !PT ;  /* 0x0000001611037c12 */ /* 0x040fe4000f8e9606 */
[----:B------:R-:W-:Y:S01]  /*3200*/  LOP3.LUT R9, R17, UR22, R8, 0x96, !PT ;  /* 0x0000001611097c12 */ /* 0x000fe2000f8e9608 */
[----:B------:R-:W-:Y:S01]  /*3210*/  IMAD.WIDE.U32 R12, R0, -0x2daee0ad, RZ ;  /* 0xd2511f53000c7825 */ /* 0x000fe200078e00ff */
[----:B------:R-:W-:Y:S02]  /*3220*/  FMNMX.FTZ R0, R68, R69, !PT ;  /* 0x0000004544007209 */ /* 0x000fe40007810000 */
[----:B------:R-:W-:Y:S02]  /*3230*/  LOP3.LUT R5, R15, UR22, R6, 0x96, !PT ;  /* 0x000000160f057c12 */ /* 0x000fe4000f8e9606 */
[----:B------:R-:W-:Y:S02]  /*3240*/  FMNMX.FTZ R0, R71, R0, !PT ;  /* 0x0000000047007209 */ /* 0x000fe40007810000 */
[----:B------:R-:W-:Y:S01]  /*3250*/  LOP3.LUT R13, R13, UR21, R18, 0x96, !PT ;  /* 0x000000150d0d7c12 */ /* 0x000fe2000f8e9612 */
[----:B------:R-:W-:Y:S01]  /*3260*/  IMAD.WIDE.U32 R18, R3, -0x2daee0ad, RZ ;  /* 0xd2511f5303127825 */ /* 0x000fe200078e00ff */
[----:B------:R-:W-:-:S02]  /*3270*/  FMNMX.FTZ R3, R70, R0, !PT ;  /* 0x0000000046037209 */ /* 0x000fc40007810000 */
[----:B------:R-:W-:Y:S01]  /*3280*/  LOP3.LUT R7, R15, UR22, R8, 0x96, !PT ;  /* 0x000000160f077c12 */ /* 0x000fe2000f8e9608 */
[----:B------:R-:W-:Y:S01]  /*3290*/  IMAD.WIDE.U32 R58, R13, -0x326172a9, RZ ;  /* 0xcd9e8d570d3a7825 */ /* 0x000fe200078e00ff */
[----:B------:R-:W-:-:S03]  /*32a0*/  FMNMX.FTZ R3, R101, R3, !PT ;  /* 0x0000000365037209 */ /* 0x000fc60007810000 */
[----:B------:R-:W-:Y:S01]  /*32b0*/  IMAD.WIDE.U32 R24, R5, -0x2daee0ad, RZ ;  /* 0xd2511f5305187825 */ /* 0x000fe200078e00ff */
[----:B------:R-:W-:Y:S02]  /*32c0*/  FMNMX.FTZ R5, R93, R3, !PT ;  /* 0x000000035d057209 */ /* 0x000fe40007810000 */
[----:B------:R-:W-:Y:S01]  /*32d0*/  LOP3.LUT R3, R59, UR20, R16, 0x96, !PT ;  /* 0x000000143b037c12 */ /* 0x000fe2000f8e9610 */
[----:B------:R-:W-:Y:S01]  /*32e0*/  IMAD.WIDE.U32 R8, R9, -0x2daee0ad, RZ ;  /* 0xd2511f5309087825 */ /* 0x000fe200078e00ff */
[----:B------:R-:W-:Y:S02]  /*32f0*/  FMNMX.FTZ R5, R92, R5, !PT ;  /* 0x000000055c057209 */ /* 0x000fe40007810000 */
[----:B------:R-:W-:Y:S01]  /*3300*/  LOP3.LUT R154, R25, UR19, R10, 0x96, !PT ;  /* 0x00000013199a7c12 */ /* 0x000fe2000f8e960a */
[----:B------:R-:W-:Y:S01]  /*3310*/  IMAD.WIDE.U32 R6, R7, -0x2daee0ad, RZ ;  /* 0xd2511f5307067825 */ /* 0x000fe200078e00ff */
[----:B------:R-:W-:Y:S02]  /*3320*/  LOP3.LUT R9, R9, UR19, R12, 0x96, !PT ;  /* 0x0000001309097c12 */ /* 0x000fe4000f8e960c */
[----:B------:R-:W-:-:S02]  /*3330*/  LOP3.LUT R0, R59, UR20, R14, 0x96, !PT ;  /* 0x000000143b007c12 */ /* 0x000fc4000f8e960e */
[----:B------:R-:W-:Y:S02]  /*3340*/  LOP3.LUT R158, R7, UR19, R12, 0x96, !PT ;  /* 0x00000013079e7c12 */ /* 0x000fe4000f8e960c */
[----:B------:R-:W-:Y:S01]  /*3350*/  LOP3.LUT R12, R19, UR19, R10, 0x96, !PT ;  /* 0x00000013130c7c12 */ /* 0x000fe2000f8e960a */
[----:B------:R-:W-:Y:S01]  /*3360*/  IMAD.WIDE.U32 R10, R3, -0x2daee0ad, RZ ;  /* 0xd2511f53030a7825 */ /* 0x000fe200078e00ff */
[----:B------:R-:W-:Y:S02]  /*3370*/  FMNMX.FTZ R3, R48, R5, !PT ;  /* 0x0000000530037209 */ /* 0x000fe40007810000 */
[C---:B------:R-:W-:Y:S01]  /*3380*/  LOP3.LUT R7, R57.reuse, UR20, R16, 0x96, !PT ;  /* 0x0000001439077c12 */ /* 0x040fe2000f8e9610 */
[----:B------:R-:W-:Y:S01]  /*3390*/  IMAD.WIDE.U32 R136, R0, -0x2daee0ad, RZ ;  /* 0xd2511f5300887825 */ /* 0x000fe200078e00ff */
[----:B------:R-:W-:Y:S02]  /*33a0*/  FMNMX.FTZ R3, R140, R3, !PT ;  /* 0x000000038c037209 */ /* 0x000fe40007810000 */
[----:B------:R-:W-:Y:S01]  /*33b0*/  FMNMX.FTZ R0, R74, R75, !PT ;  /* 0x0000004b4a007209 */ /* 0x000fe20007810000 */
[----:B------:R-:W-:Y:S01]  /*33c0*/  IMAD.WIDE.U32 R12, R12, -0x326172a9, RZ ;  /* 0xcd9e8d570c0c7825 */ /* 0x000fe200078e00ff */
[----:B------:R-:W-:-:S02]  /*33d0*/  LOP3.LUT R16, R57, UR20, R14, 0x96, !PT ;  /* 0x0000001439107c12 */ /* 0x000fc4000f8e960e */
[----:B------:R-:W-:Y:S01]  /*33e0*/  FSEL R57, R104, -INF , !P1 ;  /* 0xff80000068397808 */ /* 0x000fe20004800000 */
[----:B------:R-:W-:Y:S01]  /*33f0*/  IMAD.WIDE.U32 R14, R9, -0x326172a9, RZ ;  /* 0xcd9e8d57090e7825 */ /* 0x000fe200078e00ff */
[----:B------:R-:W-:Y:S02]  /*3400*/  FMNMX.FTZ R3, R142, R3, !PT ;  /* 0x000000038e037209 */ /* 0x000fe40007810000 */
[----:B------:R-:W-:Y:S01]  /*3410*/  FMNMX.FTZ R0, R73, R0, !PT ;  /* 0x0000000049007209 */ /* 0x000fe20007810000 */
[----:B------:R-:W-:Y:S01]  /*3420*/  IMAD.WIDE.U32 R98, R16, -0x2daee0ad, RZ ;  /* 0xd2511f5310627825 */ /* 0x000fe200078e00ff */
[----:B------:R-:W-:Y:S02]  /*3430*/  FSEL R59, R105, -INF , !P6 ;  /* 0xff800000693b7808 */ /* 0x000fe40007000000 */
        /* <DEDUP_REMOVED lines=8> */
[----:B------:R-:W-:Y:S02]  /*34c0*/  LOP3.LUT R5, R15, UR18, R58, 0x96, !PT ;  /* 0x000000120f057c12 */ /* 0x000fe4000f8e963a */
[----:B------:R-:W-:Y:S02]  /*34d0*/  FMNMX.FTZ R3, R164, R3, !PT ;  /* 0x00000003a4037209 */ /* 0x000fe40007810000 */
[----:B------:R-:W-:Y:S01]  /*34e0*/  FMNMX.FTZ R0, R50, R0, !PT ;  /* 0x0000000032007209 */ /* 0x000fe20007810000 */
[----:B------:R-:W-:Y:S01]  /*34f0*/  IMAD.WIDE.U32 R26, R5, -0x2daee0ad, RZ ;  /* 0xd2511f53051a7825 */ /* 0x000fe200078e00ff */
[----:B------:R-:W-:Y:S02]  /*3500*/  FMNMX.FTZ R97, R167, R3, !PT ;  /* 0x00000003a7617209 */ /* 0x000fe40007810000 */
[----:B------:R-:W-:Y:S02]  /*3510*/  FMNMX.FTZ R0, R143, R0, !PT ;  /* 0x000000008f007209 */ /* 0x000fe40007810000 */
[----:B------:R-:W-:-:S02]  /*3520*/  LOP3.LUT R17, R11, UR17, R8, 0x96, !PT ;  /* 0x000000110b117c12 */ /* 0x000fc4000f8e9608 */
[----:B------:R-:W-:Y:S01]  /*3530*/  FMNMX.FTZ R3, R96, R108, !PT ;  /* 0x0000006c60037209 */ /* 0x000fe20007810000 */
[----:B------:R-:W1:Y:S01]  /*3540*/  SHFL.BFLY PT, R8, R97, 0x2, 0x1f ;  /* 0x0c401f0061087f89 */ /* 0x000e6200000e0000 */
[----:B------:R-:W-:Y:S02]  /*3550*/  LOP3.LUT R28, R27, UR15, R10, 0x96, !PT ;  /* 0x0000000f1b1c7c12 */ /* 0x000fe4000f8e960a */
[----:B------:R-:W-:Y:S02]  /*3560*/  FSEL R27, R106, -INF , !P1 ;  /* 0xff8000006a1b7808 */ /* 0x000fe40004800000 */
[----:B------:R-:W-:Y:S02]  /*3570*/  FMNMX.FTZ R0, R144, R0, !PT ;  /* 0x0000000090007209 */ /* 0x000fe40007810000 */
[----:B------:R-:W-:Y:S02]  /*3580*/  FMNMX.FTZ R3, R110, R3, !PT ;  /* 0x000000036e037209 */ /* 0x000fe40007810000 */
[----:B------:R-:W-:Y:S01]  /*3590*/  LOP3.LUT R157, R137, UR17, R6, 0x96, !PT ;  /* 0x00000011899d7c12 */ /* 0x000fe2000f8e9606 */
[----:B------:R-:W-:Y:S01]  /*35a0*/  IMAD.WIDE.U32 R6, R7, -0x2daee0ad, RZ ;  /* 0xd2511f5307067825 */ /* 0x000fe200078e00ff */
[----:B------:R-:W-:-:S02]  /*35b0*/  FSEL R137, R107, -INF , !P6 ;  /* 0xff8000006b897808 */ /* 0x000fc40007000000 */
        /* <DEDUP_REMOVED lines=11> */
[----:B------:R-:W-:Y:S01]  /*3670*/  FMNMX.FTZ R8, R169, R0, !PT ;  /* 0x00000000a9087209 */ /* 0x000fe20007810000 */
[----:B------:R-:W-:Y:S01]  /*3680*/  FFMA.FTZ R0, R67, UR6, -R22 ;  /* 0x0000000643007c23 */ /* 0x000fe20008010816 */
[----:B------:R-:W-:Y:S01]  /*3690*/  FMNMX.FTZ R3, R155, R3, !PT ;  /* 0x000000039b037209 */ /* 0x000fe20007810000 */
[----:B------:R-:W1:Y:S01]  /*36a0*/  SHFL.BFLY PT, R10, R97, 0x1, 0x1f ;  /* 0x0c201f00610a7f89 */ /* 0x000e6200000e0000 */
[----:B------:R-:W-:Y:S01]  /*36b0*/  LOP3.LUT R5, R13, UR18, R56, 0x96, !PT ;  /* 0x000000120d057c12 */ /* 0x000fe2000f8e9638 */
[----:B------:R2:W-:Y:S01]  /*36c0*/  MUFU.EX2 R231, R0 ;  /* 0x0000000000e77308 */ /* 0x0005e20000000800 */
[----:B------:R-:W-:Y:S01]  /*36d0*/  LOP3.LUT R11, R7, UR17, R18, 0x96, !PT ;  /* 0x00000011070b7c12 */ /* 0x000fe2000f8e9612 */
[----:B------:R-:W3:Y:S01]  /*36e0*/  SHFL.BFLY PT, R9, R8, 0x2, 0x1f ;  /* 0x0c401f0008097f89 */ /* 0x000ee200000e0000 */
[----:B------:R-:W-:Y:S01]  /*36f0*/  LOP3.LUT R145, R99, UR17, R24, 0x96, !PT ;  /* 0x0000001163917c12 */ /* 0x000fe2000f8e9618 */
[----:B------:R-:W-:-:S04]  /*3700*/  IMAD.WIDE.U32 R20, R5, -0x2daee0ad, RZ ;  /* 0xd2511f5305147825 */ /* 0x000fc800078e00ff */
[----:B------:R-:W-:-:S04]  /*3710*/  FFMA.FTZ R5, R65, UR6, -R22 ;  /* 0x0000000641057c23 */ /* 0x000fc80008010816 */
[----:B------:R4:W-:Y:S01]  /*3720*/  MUFU.EX2 R235, R5 ;  /* 0x0000000500eb7308 */ /* 0x0009e20000000800 */
[----:B------:R-:W-:Y:S01]  /*3730*/  LOP3.LUT R13, R21, UR15, R6, 0x96, !PT ;  /* 0x0000000f150d7c12 */ /* 0x000fe2000f8e9606 */
[----:B------:R-:W-:-:S05]  /*3740*/  IMAD.WIDE.U32 R6, R17, -0x326172a9, RZ ;  /* 0xcd9e8d5711067825 */ /* 0x000fca00078e00ff */
[----:B------:R-:W-:Y:S02]  /*3750*/  LOP3.LUT R15, R7, UR16, R14, 0x96, !PT ;  /* 0x00000010070f7c12 */ /* 0x000fe4000f8e960e */
[----:B--2---:R-:W-:Y:S01]  /*3760*/  FMNMX.FTZ R0, R156, R3, !PT ;  /* 0x000000039c007209 */ /* 0x004fe20007810000 */
[----:B------:R-:W-:-:S03]  /*3770*/  FFMA.FTZ R3, R66, UR6, -R22 ;  /* 0x0000000642037c23 */ /* 0x000fc60008010816 */
[----:B------:R-:W-:Y:S01]  /*3780*/  FMNMX.FTZ R0, R139, R0, !PT ;  /* 0x000000008b007209 */ /* 0x000fe20007810000 */
[----:B------:R2:W-:Y:S01]  /*3790*/  MUFU.EX2 R232, R3 ;  /* 0x0000000300e87308 */ /* 0x0005e20000000800 */
[----:B-1----:R-:W-:Y:S01]  /*37a0*/  FMNMX.FTZ R97, R97, R10, !PT ;  /* 0x0000000a61617209 */ /* 0x002fe20007810000 */
[----:B------:R-:W-:-:S04]  /*37b0*/  IMAD.WIDE.U32 R10, R11, -0x326172a9, RZ ;  /* 0xcd9e8d570b0a7825 */ /* 0x000fc800078e00ff */
[----:B----4-:R-:W-:Y:S01]  /*37c0*/  FFMA.FTZ R5, R64, UR6, -R22 ;  /* 0x0000000640057c23 */ /* 0x010fe20008010816 */
[----:B---3--:R-:W-:Y:S01]  /*37d0*/  FMNMX.FTZ R18, R8, R9, !PT ;  /* 0x0000000908127209 */ /* 0x008fe20007810000 */
[C---:B------:R-:W-:Y:S01]  /*37e0*/  FMUL.FTZ R7, R97.reuse, UR6 ;  /* 0x0000000661077c20 */ /* 0x040fe20008410000 */
[----:B------:R-:W-:Y:S01]  /*37f0*/  FSETP.NEU.FTZ.AND P0, PT, R97, -INF , PT ;  /* 0xff8000006100780b */ /* 0x000fe20003f1d000 */
[----:B------:R1:W-:Y:S02]  /*3800*/  MUFU.EX2 R234, R5 ;  /* 0x0000000500ea7308 */ /* 0x0003e40000000800 */
[----:B------:R-:W-:Y:S01]  /*3810*/  SHFL.BFLY PT, R19, R18, 0x1, 0x1f ;  /* 0x0c201f0012137f89 */ /* 0x000fe200000e0000 */
[----:B------:R-:W-:Y:S01]  /*3820*/  LOP3.LUT R14, R11, UR16, R12, 0x96, !PT ;  /* 0x000000100b0e7c12 */ /* 0x000fe2000f8e960c */
[----:B------:R-:W-:Y:S01]  /*3830*/  IMAD.WIDE.U32 R8, R15, -0x2daee0ad, RZ ;  /* 0xd2511f530f087825 */ /* 0x000fe200078e00ff */
[----:B------:R-:W-:-:S03]  /*3840*/  FSEL R7, R7, RZ, P0 ;  /* 0x000000ff07077208 */ /* 0x000fc60000000000 */
[----:B------:R-:W-:Y:S01]  /*3850*/  IMAD.WIDE.U32 R14, R14, -0x2daee0ad, RZ ;  /* 0xd2511f530e0e7825 */ /* 0x000fe200078e00ff */
[----:B------:R-:W-:-:S03]  /*3860*/  LOP3.LUT R26, R9, UR5, R26, 0x96, !PT ;  /* 0x00000005091a7c12 */ /* 0x000fc6000f8e961a */
[----:B------:R-:W-:Y:S01]  /*3870*/  FFMA.FTZ R11, R70, UR6, -R7 ;  /* 0x00000006460b7c23 */ /* 0x000fe20008010807 */
[----:B--2---:R-:W-:Y:S01]  /*3880*/  FMNMX.FTZ R3, R141, R0, !PT ;  /* 0x000000008d037209 */ /* 0x004fe20007810000 */
[----:B------:R-:W-:Y:S01]  /*3890*/  IMAD.WIDE.U32 R12, R13, -0x326172a9, RZ ;  /* 0xcd9e8d570d0c7825 */ /* 0x000fe200078e00ff */
[----:B------:R-:W-:Y:S01]  /*38a0*/  LOP3.LUT R9, R15, UR5, R20, 0x96, !PT ;  /* 0x000000050f097c12 */ /* 0x000fe2000f8e9614 */
[----:B------:R-:W-:Y:S01]  /*38b0*/  MUFU.EX2 R226, R11 ;  /* 0x0000000b00e27308 */ /* 0x000fe20000000800 */
[----:B------:R-:W-:Y:S01]  /*38c0*/  FMNMX.FTZ R3, R171, R3, !PT ;  /* 0x00000003ab037209 */ /* 0x000fe20007810000 */
[----:B------:R-:W-:Y:S01]  /*38d0*/  FFMA.FTZ R0, R44, UR6, -R22 ;  /* 0x000000062c007c23 */ /* 0x000fe20008010816 */
[----:B------:R-:W-:Y:S02]  /*38e0*/  LOP3.LUT R16, R13, UR14, R10, 0x96, !PT ;  /* 0x0000000e0d107c12 */ /* 0x000fe4000f8e960a */
[----:B-1----:R-:W-:Y:S01]  /*38f0*/  FMNMX.FTZ R5, R173, R3, !PT ;  /* 0x00000003ad057209 */ /* 0x002fe20007810000 */
[----:B------:R-:W-:-:S02]  /*3900*/  FFMA.FTZ R3, R31, UR6, -R22 ;  /* 0x000000061f037c23 */ /* 0x000fc40008010816 */
[----:B------:R-:W-:Y:S01]  /*3910*/  IMAD.WIDE.U32 R16, R16, -0x2daee0ad, RZ ;  /* 0xd2511f5310107825 */ /* 0x000fe200078e00ff */
[----:B------:R-:W-:Y:S01]  /*3920*/  FMNMX.FTZ R5, R170, R5, !PT ;  /* 0x00000005aa057209 */ /* 0x000fe20007810000 */
[----:B------:R1:W-:Y:S03]  /*3930*/  MUFU.EX2 R230, R3 ;  /* 0x0000000300e67308 */ /* 0x0003e60000000800 */
[----:B------:R-:W-:Y:S02]  /*3940*/  FMNMX.FTZ R5, R172, R5, !PT ;  /* 0x00000005ac057209 */ /* 0x000fe40007810000 */
[----:B------:R-:W-:Y:S02]  /*3950*/  LOP3.LUT R21, R17, UR23, R14, 0x96, !PT ;  /* 0x0000001711157c12 */ /* 0x000fe4000f8e960e */
[----:B------:R-:W-:Y:S01]  /*3960*/  LOP3.LUT R17, R16, 0xffff, RZ, 0xc0, !PT ;  /* 0x0000ffff10117812 */ /* 0x000fe200078ec0ff */
[----:B------:R-:W2:Y:S01]  /*3970*/  SHFL.BFLY PT, R99, R5, 0x2, 0x1f ;  /* 0x0c401f0005637f89 */ /* 0x000ea200000e0000 */
[----:B------:R3:W-:Y:S02]  /*3980*/  MUFU.EX2 R233, R0 ;  /* 0x0000000000e97308 */ /* 0x0007e40000000800 */
[----:B------:R-:W-:Y:S01]  /*3990*/  SHF.R.U32.HI R17, RZ, 0x8, R17 ;  /* 0x00000008ff117819 */ /* 0x000fe20000011611 */
[----:B-1----:R-:W-:Y:S01]  /*39a0*/  FFMA.FTZ R3, R29, UR6, -R22 ;  /* 0x000000061d037c23 */ /* 0x002fe20008010816 */
[----:B------:R-:W-:-:S04]  /*39b0*/  IMAD.WIDE.U32 R28, R28, -0x326172a9, RZ ;  /* 0xcd9e8d571c1c7825 */ /* 0x000fc800078e00ff */
[----:B------:R1:W-:Y:S01]  /*39c0*/  MUFU.EX2 R229, R3 ;  /* 0x0000000300e57308 */ /* 0x0003e20000000800 */
[----:B------:R-:W-:Y:S01]  /*39d0*/  LOP3.LUT R6, R29, UR14, R6, 0x96, !PT ;  /* 0x0000000e1d067c12 */ /* 0x000fe2000f8e9606 */
[----:B---3--:R-:W-:-:S04]  /*39e0*/  IMAD.IADD R0, R152, 0x1, R153 ;  /* 0x0000000198007824 */ /* 0x008fc800078e0299 */
[----:B------:R-:W-:Y:S01]  /*39f0*/  IMAD.WIDE.U32 R24, R6, -0x2daee0ad, RZ ;  /* 0xd2511f5306187825 */ /* 0x000fe200078e00ff */
[----:B------:R-:W-:Y:S02]  /*3a00*/  LEA R185, R0, UR4, 0x1 ;  /* 0x0000000400b97c11 */ /* 0x000fe4000f8e08ff */
[----:B--2---:R-:W-:Y:S01]  /*3a10*/  FMNMX.FTZ R99, R5, R99, !PT ;  /* 0x0000006305637209 */ /* 0x004fe20007810000 */
[----:B------:R-:W-:Y:S01]  /*3a20*/  FFMA.FTZ R5, R71, UR6, -R7 ;  /* 0x0000000647057c23 */ /* 0x000fe20008010807 */
[----:B------:R-:W-:Y:S01]  /*3a30*/  LOP3.LUT R23, R25, UR23, R8, 0x96, !PT ;  /* 0x0000001719177c12 */ /* 0x000fe2000f8e9608 */
[----:B------:R-:W-:Y:S01]  /*3a40*/  IMAD.WIDE.U32 R8, R9, -0x326172a9, RZ ;  /* 0xcd9e8d5709087825 */ /* 0x000fe200078e00ff */
[----:B------:R-:W-:Y:S03]  /*3a50*/  LDSM.16.MT88.4 R32, [R185+0x6000] ;  /* 0x00600000b920783b */ /* 0x000fe60000004200 */
[----:B-1----:R-:W-:Y:S01]  /*3a60*/  FFMA.FTZ R3, R30, UR6, -R22 ;  /* 0x000000061e037c23 */ /* 0x002fe20008010816 */
[----:B------:R1:W2:Y:S01]  /*3a70*/  MUFU.EX2 R224, R5 ;  /* 0x0000000500e07308 */ /* 0x0002a20000000800 */
[--C-:B------:R-:W-:Y:S01]  /*3a80*/  IMAD R186, R4, 0x2, R185.reuse ;  /* 0x0000000204ba7824 */ /* 0x100fe200078e02b9 */
[----:B------:R-:W3:Y:S01]  /*3a90*/  SHFL.BFLY PT, R15, R99, 0x1, 0x1f ;  /* 0x0c201f00630f7f89 */ /* 0x000ee200000e0000 */
[----:B------:R-:W-:Y:S01]  /*3aa0*/  LOP3.LUT R10, R9, UR24, R12, 0x96, !PT ;  /* 0x00000018090a7c12 */ /* 0x000fe2000f8e960c */
[----:B------:R-:W-:Y:S01]  /*3ab0*/  IMAD R188, R2, 0x2, R185 ;  /* 0x0000000202bc7824 */ /* 0x000fe200078e02b9 */
[----:B------:R-:W-:Y:S01]  /*3ac0*/  LOP3.LUT R14, R8, 0xff, RZ, 0xc0, !PT ;  /* 0x000000ff080e7812 */ /* 0x000fe200078ec0ff */
[----:B------:R-:W-:Y:S01]  /*3ad0*/  IMAD R187, R2, 0x2, R186 ;  /* 0x0000000202bb7824 */ /* 0x000fe200078e02ba */
[----:B------:R-:W-:Y:S01]  /*3ae0*/  SHF.R.U32.HI R13, RZ, 0x18, R8 ;  /* 0x00000018ff0d7819 */ /* 0x000fe20000011608 */
[----:B------:R4:W-:Y:S01]  /*3af0*/  MUFU.EX2 R228, R3 ;  /* 0x0000000300e47308 */ /* 0x0009e20000000800 */
[----:B------:R-:W-:Y:S01]  /*3b00*/  LOP3.LUT R12, R10, 0xff, RZ, 0xc0, !PT ;  /* 0x000000ff0a0c7812 */ /* 0x000fe200078ec0ff */
[----:B------:R-:W5:Y:S01]  /*3b10*/  LDSM.16.MT88.4 R36, [R188+0x6000] ;  /* 0x00600000bc24783b */ /* 0x000f620000004200 */
[----:B------:R-:W-:-:S03]  /*3b20*/  SHF.R.U32.HI R0, RZ, 0x10, R10 ;  /* 0x00000010ff007819 */ /* 0x000fc6000001160a */
[----:B------:R-:W5:Y:S01]  /*3b30*/  LDSM.16.MT88.4 R40, [R186+0x6000] ;  /* 0x00600000ba28783b */ /* 0x000f620000004200 */
[----:B-1----:R-:W-:-:S03]  /*3b40*/  LOP3.LUT R5, R8, 0xffff, RZ, 0xc0, !PT ;  /* 0x0000ffff08057812 */ /* 0x002fc600078ec0ff */
[----:B------:R-:W1:Y:S01]  /*3b50*/  LDSM.16.MT88.4 R44, [R187+0x6000] ;  /* 0x00600000bb2c783b */ /* 0x000e620000004200 */
[----:B------:R-:W-:Y:S02]  /*3b60*/  SHF.R.U32.HI R9, RZ, 0x10, R8 ;  /* 0x00000010ff097819 */ /* 0x000fe40000011608 */
[----:B------:R-:W-:Y:S01]  /*3b70*/  SHF.R.U32.HI R11, RZ, 0x8, R5 ;  /* 0x00000008ff0b7819 */ /* 0x000fe20000011605 */
[----:B------:R-:W-:Y:S01]  /*3b80*/  LDSM.16.MT88.4 R52, [R187+0x6800] ;  /* 0x00680000bb34783b */ /* 0x000fe20000004200 */
[----:B------:R-:W-:Y:S01]  /*3b90*/  LOP3.LUT R5, R10, 0xffff, RZ, 0xc0, !PT ;  /* 0x0000ffff0a057812 */ /* 0x000fe200078ec0ff */
[----:B----4-:R-:W-:Y:S01]  /*3ba0*/  FFMA.FTZ R3, R68, UR6, -R7 ;  /* 0x0000000644037c23 */ /* 0x010fe20008010807 */
[----:B------:R-:W-:Y:S02]  /*3bb0*/  LOP3.LUT R9, R9, 0xff, RZ, 0xc0, !PT ;  /* 0x000000ff09097812 */ /* 0x000fe400078ec0ff */
[----:B------:R-:W-:Y:S01]  /*3bc0*/  SHF.R.U32.HI R5, RZ, 0x8, R5 ;  /* 0x00000008ff057819 */ /* 0x000fe20000011605 */
[----:B------:R4:W-:Y:S01]  /*3bd0*/  MUFU.EX2 R227, R3 ;  /* 0x0000000300e37308 */ /* 0x0009e20000000800 */
[----:B---3--:R-:W-:-:S02]  /*3be0*/  FMNMX.FTZ R99, R99, R15, !PT ;  /* 0x0000000f63637209 */ /* 0x008fc40007810000 */
[----:B------:R-:W-:Y:S02]  /*3bf0*/  PRMT R14, R14, 0x5410, R11 ;  /* 0x000054100e0e7816 */ /* 0x000fe4000000000b */
[----:B------:R-:W-:Y:S02]  /*3c00*/  SHF.R.U32.HI R11, RZ, 0x18, R10 ;  /* 0x00000018ff0b7819 */ /* 0x000fe4000001160a */
[----:B------:R-:W-:Y:S01]  /*3c10*/  PRMT R13, R9, 0x5410, R13 ;  /* 0x00005410090d7816 */ /* 0x000fe2000000000d */
[----:B------:R-:W-:Y:S01]  /*3c20*/  FMUL.FTZ R9, R99, UR6 ;  /* 0x0000000663097c20 */ /* 0x000fe20008410000 */
[----:B--2---:R-:W-:Y:S01]  /*3c30*/  F2FP.BF16.F32.PACK_AB R4, R226, R224 ;  /* 0x000000e0e204723e */ /* 0x004fe200000010ff */
[----:B----4-:R-:W-:-:S04]  /*3c40*/  FFMA.FTZ R3, R69, UR6, -R7 ;  /* 0x0000000645037c23 */ /* 0x010fc80008010807 */
[----:B------:R2:W3:Y:S02]  /*3c50*/  MUFU.EX2 R225, R3 ;  /* 0x0000000300e17308 */ /* 0x0004e40000000800 */
[----:B--2---:R-:W-:Y:S02]  /*3c60*/  FMNMX.FTZ R3, R18, R19, !PT ;  /* 0x0000001312037209 */ /* 0x004fe40007810000 */
[----:B------:R-:W-:Y:S01]  /*3c70*/  PRMT R18, R12, 0x5410, R5 ;  /* 0x000054100c127816 */ /* 0x000fe20000000005 */
[----:B------:R-:W-:Y:S01]  /*3c80*/  IMAD.U32 R5, RZ, RZ, UR25 ;  /* 0x00000019ff057e24 */ /* 0x000fe2000f8e00ff */
[C---:B------:R-:W-:Y:S01]  /*3c90*/  FSETP.NEU.FTZ.AND P0, PT, R3.reuse, -INF , PT ;  /* 0xff8000000300780b */ /* 0x040fe20003f1d000 */
[----:B------:R-:W-:-:S03]  /*3ca0*/  FMUL.FTZ R6, R3, UR6 ;  /* 0x0000000603067c20 */ /* 0x000fc60008410000 */
[----:B------:R-:W-:Y:S02]  /*3cb0*/  LEA R5, R5, UR25, 0x10 ;  /* 0x0000001905057c11 */ /* 0x000fe4000f8e80ff */
[----:B------:R-:W-:Y:S02]  /*3cc0*/  FSEL R6, R6, RZ, P0 ;  /* 0x000000ff06067208 */ /* 0x000fe40000000000 */
[----:B------:R-:W-:Y:S02]  /*3cd0*/  FSETP.NEU.FTZ.AND P0, PT, R99, -INF , PT ;  /* 0xff8000006300780b */ /* 0x000fe40003f1d000 */
[----:B------:R-:W-:Y:S01]  /*3ce0*/  HSET2.LE.AND R2, R14, R5, PT ;  /* 0x000000050e027233 */ /* 0x000fe20003803000 */
[--C-:B------:R-:W-:Y:S01]  /*3cf0*/  FFMA.FTZ R8, R74, UR6, -R6.reuse ;  /* 0x000000064a087c23 */ /* 0x100fe20008010806 */
[----:B------:R-:W-:-:S03]  /*3d00*/  FFMA.FTZ R10, R75, UR6, -R6 ;  /* 0x000000064b0a7c23 */ /* 0x000fc60008010806 */
[----:B------:R2:W-:Y:S08]  /*3d10*/  MUFU.EX2 R223, R8 ;  /* 0x0000000800df7308 */ /* 0x0005f00000000800 */
[----:B------:R4:W5:Y:S01]  /*3d20*/  MUFU.EX2 R218, R10 ;  /* 0x0000000a00da7308 */ /* 0x0009620000000800 */
[----:B--2---:R-:W-:-:S07]  /*3d30*/  FFMA.FTZ R8, R73, UR6, -R6 ;  /* 0x0000000649087c23 */ /* 0x004fce0008010806 */
[----:B------:R2:W-:Y:S01]  /*3d40*/  MUFU.EX2 R219, R8 ;  /* 0x0000000800db7308 */ /* 0x0005e20000000800 */
[----:B----4-:R-:W-:Y:S02]  /*3d50*/  LOP3.LUT R10, R2, R4, RZ, 0xc0, !PT ;  /* 0x00000004020a7212 */ /* 0x010fe400078ec0ff */
[----:B---3--:R-:W-:Y:S02]  /*3d60*/  F2FP.BF16.F32.PACK_AB R4, R225, R227 ;  /* 0x000000e3e104723e */ /* 0x008fe400000010ff */
[----:B-----5:R-:W-:Y:S01]  /*3d70*/  F2FP.BF16.F32.PACK_AB R14, R218, R223 ;  /* 0x000000dfda0e723e */ /* 0x020fe200000010ff */
[----:B--2---:R-:W-:-:S04]  /*3d80*/  FFMA.FTZ R8, R72, UR6, -R6 ;  /* 0x0000000648087c23 */ /* 0x004fc80008010806 */
[----:B------:R2:W3:Y:S02]  /*3d90*/  MUFU.EX2 R221, R8 ;  /* 0x0000000800dd7308 */ /* 0x0004e40000000800 */
[----:B--2---:R-:W-:Y:S02]  /*3da0*/  LOP3.LUT R8, R0, 0xff, RZ, 0xc0, !PT ;  /* 0x000000ff00087812 */ /* 0x004fe400078ec0ff */
[----:B------:R-:W-:Y:S02]  /*3db0*/  FSEL R0, R9, RZ, P0 ;  /* 0x000000ff09007208 */ /* 0x000fe40000000000 */
[----:B------:R-:W-:Y:S02]  /*3dc0*/  PRMT R9, R8, 0x5410, R11 ;  /* 0x0000541008097816 */ /* 0x000fe4000000000b */
[--C-:B------:R-:W-:Y:S01]  /*3dd0*/  HSET2.LE.AND R11, R13, R5.reuse, PT ;  /* 0x000000050d0b7233 */ /* 0x100fe20003803000 */
[--C-:B------:R-:W-:Y:S01]  /*3de0*/  FFMA.FTZ R8, R96, UR6, -R0.reuse ;  /* 0x0000000660087c23 */ /* 0x100fe20008010800 */
[--C-:B------:R-:W-:Y:S01]  /*3df0*/  FFMA.FTZ R2, R108, UR6, -R0.reuse ;  /* 0x000000066c027c23 */ /* 0x100fe20008010800 */
[----:B------:R-:W-:Y:S01]  /*3e00*/  IMAD.WIDE.U32 R12, R26, -0x326172a9, RZ ;  /* 0xcd9e8d571a0c7825 */ /* 0x000fe200078e00ff */
[----:B------:R-:W-:Y:S01]  /*3e10*/  HSET2.LE.AND R9, R9, R5, PT ;  /* 0x0000000509097233 */ /* 0x000fe20003803000 */
[----:B------:R3:W-:Y:S02]  /*3e20*/  MUFU.EX2 R217, R8 ;  /* 0x0000000800d97308 */ /* 0x0007e40000000800 */
[----:B------:R-:W-:Y:S01]  /*3e30*/  FFMA.FTZ R15, R110, UR6, -R0 ;  /* 0x000000066e0f7c23 */ /* 0x000fe20008010800 */
[----:B------:R-:W-:-:S02]  /*3e40*/  SHF.R.U32.HI R20, RZ, 0x18, R12 ;  /* 0x00000018ff147819 */ /* 0x000fc4000001160c */
[----:B------:R-:W-:-:S03]  /*3e50*/  LOP3.LUT R9, R9, R14, RZ, 0xc0, !PT ;  /* 0x0000000e09097212 */ /* 0x000fc600078ec0ff */
[----:B------:R2:W-:Y:S08]  /*3e60*/  MUFU.EX2 R212, R2 ;  /* 0x0000000200d47308 */ /* 0x0005f00000000800 */
[----:B------:R4:W-:Y:S01]  /*3e70*/  MUFU.EX2 R216, R15 ;  /* 0x0000000f00d87308 */ /* 0x0009e20000000800 */
[----:B---3--:R-:W-:-:S04]  /*3e80*/  F2FP.BF16.F32.PACK_AB R8, R221, R219 ;  /* 0x000000dbdd08723e */ /* 0x008fc800000010ff */
[----:B------:R-:W-:Y:S02]  /*3e90*/  LOP3.LUT R11, R11, R8, RZ, 0xc0, !PT ;  /* 0x000000080b0b7212 */ /* 0x000fe400078ec0ff */
[----:B--2---:R-:W-:Y:S02]  /*3ea0*/  HSET2.LE.AND R2, R18, R5, PT ;  /* 0x0000000512027233 */ /* 0x004fe40003803000 */
[----:B------:R-:W-:-:S03]  /*3eb0*/  LOP3.LUT R18, R12, 0xff, RZ, 0xc0, !PT ;  /* 0x000000ff0c127812 */ /* 0x000fc600078ec0ff */
[----:B------:R-:W-:Y:S02]  /*3ec0*/  LOP3.LUT R8, R2, R4, RZ, 0xc0, !PT ;  /* 0x0000000402087212 */ /* 0x000fe400078ec0ff */
[----:B------:R-:W-:Y:S01]  /*3ed0*/  LOP3.LUT R2, R12, 0xffff, RZ, 0xc0, !PT ;  /* 0x0000ffff0c027812 */ /* 0x000fe200078ec0ff */
[----:B----4-:R-:W-:Y:S01]  /*3ee0*/  FFMA.FTZ R15, R109, UR6, -R0 ;  /* 0x000000066d0f7c23 */ /* 0x010fe20008010800 */
[----:B------:R-:W-:Y:S01]  /*3ef0*/  SHF.R.U32.HI R4, RZ, 0x10, R12 ;  /* 0x00000010ff047819 */ /* 0x000fe2000001160c */
[----:B------:R-:W-:Y:S01]  /*3f00*/  FFMA.FTZ R12, R101, UR6, -R7 ;  /* 0x00000006650c7c23 */ /* 0x000fe20008010807 */
[----:B------:R-:W-:Y:S01]  /*3f10*/  SHF.R.U32.HI R14, RZ, 0x8, R2 ;  /* 0x00000008ff0e7819 */ /* 0x000fe20000011602 */
[----:B------:R2:W3:Y:S01]  /*3f20*/  MUFU.EX2 R211, R15 ;  /* 0x0000000f00d37308 */ /* 0x0004e20000000800 */
[----:B------:R-:W-:Y:S01]  /*3f30*/  LOP3.LUT R2, R13, UR24, R28, 0x96, !PT ;  /* 0x000000180d027c12 */ /* 0x000fe2000f8e961c */
[----:B------:R-:W-:Y:S01]  /*3f40*/  HMMA.16816.F32.BF16 R76, R8, R32, RZ ;  /* 0x00000020084c723c */ /* 0x000fe200000418ff */
[----:B------:R-:W-:Y:S01]  /*3f50*/  PRMT R19, R18, 0x5410, R14 ;  /* 0x0000541012137816 */ /* 0x000fe2000000000e */
[----:B------:R-:W4:Y:S01]  /*3f60*/  LDSM.16.MT88.4 R28, [R185+0x6800] ;  /* 0x00680000b91c783b */ /* 0x000f220000004200 */
[----:B------:R-:W-:-:S02]  /*3f70*/  LOP3.LUT R18, R2, 0xff, RZ, 0xc0, !PT ;  /* 0x000000ff02127812 */ /* 0x000fc400078ec0ff */
[--C-:B------:R-:W-:Y:S01]  /*3f80*/  SHF.R.U32.HI R13, RZ, 0x10, R2.reuse ;  /* 0x00000010ff0d7819 */ /* 0x100fe20000011602 */
[----:B------:R5:W-:Y:S01]  /*3f90*/  MUFU.EX2 R214, R12 ;  /* 0x0000000c00d67308 */ /* 0x000be20000000800 */
[----:B------:R-:W-:Y:S01]  /*3fa0*/  SHF.R.U32.HI R14, RZ, 0x18, R2 ;  /* 0x00000018ff0e7819 */ /* 0x000fe20000011602 */
[C---:B------:R-:W-:Y:S06]  /*3fb0*/  HMMA.16816.F32.BF16 R108, R8.reuse, R36, RZ ;  /* 0x00000024086c723c */ /* 0x040fec00000418ff */
[----:B------:R-:W-:Y:S01]  /*3fc0*/  HMMA.16816.F32.BF16 R88, R8, R40, RZ ;  /* 0x000000280858723c */ /* 0x000fe200000418ff */
[----:B--2---:R-:W-:-:S02]  /*3fd0*/  LOP3.LUT R15, R4, 0xff, RZ, 0xc0, !PT ;  /* 0x000000ff040f7812 */ /* 0x004fc400078ec0ff */
[----:B------:R-:W-:Y:S02]  /*3fe0*/  LOP3.LUT R4, R2, 0xffff, RZ, 0xc0, !PT ;  /* 0x0000ffff02047812 */ /* 0x000fe400078ec0ff */
[----:B------:R-:W-:Y:S01]  /*3ff0*/  PRMT R15, R15, 0x5410, R20 ;  /* 0x000054100f0f7816 */ /* 0x000fe20000000014 */
[C---:B-1----:R-:W-:Y:S01]  /*4000*/  HMMA.16816.F32.BF16 R80, R8.reuse, R44, RZ ;  /* 0x0000002c0850723c */ /* 0x042fe200000418ff */
[----:B------:R-:W-:Y:S01]  /*4010*/  SHF.R.U32.HI R2, RZ, 0x8, R4 ;  /* 0x00000008ff027819 */ /* 0x000fe20000011604 */
[--C-:B------:R-:W-:Y:S01]  /*4020*/  FFMA.FTZ R4, R93, UR6, -R7.reuse ;  /* 0x000000065d047c23 */ /* 0x100fe20008010807 */
[----:B-----5:R-:W-:Y:S02]  /*4030*/  LOP3.LUT R12, R13, 0xff, RZ, 0xc0, !PT ;  /* 0x000000ff0d0c7812 */ /* 0x020fe400078ec0ff */
[----:B------:R-:W-:Y:S01]  /*4040*/  HSET2.LE.AND R15, R15, R5, PT ;  /* 0x000000050f0f7233 */ /* 0x000fe20003803000 */
[----:B------:R1:W-:Y:S01]  /*4050*/  MUFU.EX2 R215, R4 ;  /* 0x0000000400d77308 */ /* 0x0003e20000000800 */
[----:B------:R-:W-:Y:S01]  /*4060*/  PRMT R20, R12, 0x5410, R14 ;  /* 0x000054100c147816 */ /* 0x000fe2000000000e */
[----:B------:R-:W-:Y:S01]  /*4070*/  FFMA.FTZ R12, R92, UR6, -R7 ;  /* 0x000000065c0c7c23 */ /* 0x000fe20008010807 */
[C---:B------:R-:W-:Y:S05]  /*4080*/  HMMA.16816.F32.BF16 R72, R8.reuse, R38, RZ ;  /* 0x000000260848723c */ /* 0x040fea00000418ff */
[----:B------:R3:W-:Y:S01]  /*4090*/  MUFU.EX2 R213, R12 ;  /* 0x0000000c00d57308 */ /* 0x0007e20000000800 */
[C---:B------:R-:W-:Y:S06]  /*40a0*/  HMMA.16816.F32.BF16 R92, R8.reuse, R34, RZ ;  /* 0x00000022085c723c */ /* 0x040fec00000418ff */
[----:B------:R-:W-:Y:S01]  /*40b0*/  HMMA.16816.F32.BF16 R104, R8, R42, RZ ;  /* 0x0000002a0868723c */ /* 0x000fe200000418ff */
[----:B-1----:R-:W-:-:S02]  /*40c0*/  PRMT R4, R18, 0x5410, R2 ;  /* 0x0000541012047816 */ /* 0x002fc40000000002 */
[--C-:B------:R-:W-:Y:S02]  /*40d0*/  HSET2.LE.AND R2, R19, R5.reuse, PT ;  /* 0x0000000513027233 */ /* 0x100fe40003803000 */
[----:B------:R-:W-:Y:S01]  /*40e0*/  F2FP.BF16.F32.PACK_AB R18, R234, R235 ;  /* 0x000000ebea12723e */ /* 0x000fe200000010ff */
[----:B------:R-:W-:Y:S01]  /*40f0*/  HMMA.16816.F32.BF16 R84, R8, R46, RZ ;  /* 0x0000002e0854723c */ /* 0x000fe200000418ff */
[----:B------:R-:W-:Y:S02]  /*4100*/  HSET2.LE.AND R13, R4, R5, PT ;  /* 0x00000005040d7233 */ /* 0x000fe40003803000 */
[----:B------:R-:W-:Y:S02]  /*4110*/  F2FP.BF16.F32.PACK_AB R4, R232, R231 ;  /* 0x000000e7e804723e */ /* 0x000fe400000010ff */
[----:B---3--:R-:W-:Y:S02]  /*4120*/  F2FP.BF16.F32.PACK_AB R12, R211, R216 ;  /* 0x000000d8d30c723e */ /* 0x008fe400000010ff */
[----:B------:R-:W-:Y:S01]  /*4130*/  LOP3.LUT R14, R2, R4, RZ, 0xc0, !PT ;  /* 0x00000004020e7212 */ /* 0x000fe200078ec0ff */
[----:B------:R-:W-:Y:S01]  /*4140*/  FFMA.FTZ R2, R48, UR6, -R7 ;  /* 0x0000000630027c23 */ /* 0x000fe20008010807 */
[----:B------:R-:W-:Y:S01]  /*4150*/  F2FP.BF16.F32.PACK_AB R4, R212, R217 ;  /* 0x000000d9d404723e */ /* 0x000fe200000010ff */
[--C-:B------:R-:W-:Y:S01]  /*4160*/  FFMA.FTZ R8, R103, UR6, -R6.reuse ;  /* 0x0000000667087c23 */ /* 0x100fe20008010806 */
[----:B------:R-:W-:Y:S01]  /*4170*/  LOP3.LUT R15, R15, R12, RZ, 0xc0, !PT ;  /* 0x0000000c0f0f7212 */ /* 0x000fe200078ec0ff */
[----:B------:R1:W-:Y:S01]  /*4180*/  MUFU.EX2 R210, R2 ;  /* 0x0000000200d27308 */ /* 0x0003e20000000800 */
[----:B------:R-:W-:Y:S01]  /*4190*/  LOP3.LUT R12, R13, R18, RZ, 0xc0, !PT ;  /* 0x000000120d0c7212 */ /* 0x000fe200078ec0ff */
[----:B------:R-:W-:Y:S01]  /*41a0*/  FFMA.FTZ R18, R102, UR6, -R6 ;  /* 0x0000000666127c23 */ /* 0x000fe20008010806 */
[----:B------:R-:W-:-:S02]  /*41b0*/  LOP3.LUT R19, R16, 0xff, RZ, 0xc0, !PT ;  /* 0x000000ff10137812 */ /* 0x000fc400078ec0ff */
[----:B------:R-:W-:Y:S02]  /*41c0*/  SHF.R.U32.HI R9, RZ, 0x18, R21 ;  /* 0x00000018ff097819 */ /* 0x000fe40000011615 */
[----:B------:R-:W-:Y:S01]  /*41d0*/  PRMT R17, R19, 0x5410, R17 ;  /* 0x0000541013117816 */ /* 0x000fe20000000011 */
[----:B------:R-:W-:Y:S01]  /*41e0*/  MUFU.EX2 R207, R8 ;  /* 0x0000000800cf7308 */ /* 0x000fe20000000800 */
[----:B------:R-:W-:-:S07]  /*41f0*/  LOP3.LUT R10, R21, 0xff, RZ, 0xc0, !PT ;  /* 0x000000ff150a7812 */ /* 0x000fce00078ec0ff */
[----:B------:R2:W-:Y:S01]  /*4200*/  MUFU.EX2 R208, R18 ;  /* 0x0000001200d07308 */ /* 0x0005e20000000800 */
[----:B-1----:R-:W-:-:S05]  /*4210*/  HSET2.LE.AND R2, R20, R5, PT ;  /* 0x0000000514027233 */ /* 0x002fca0003803000 */
[----:B------:R-:W-:Y:S01]  /*4220*/  LOP3.LUT R13, R2, R4, RZ, 0xc0, !PT ;  /* 0x00000004020d7212 */ /* 0x000fe200078ec0ff */
[----:B------:R-:W-:Y:S01]  /*4230*/  FFMA.FTZ R2, R112, UR6, -R6 ;  /* 0x0000000670027c23 */ /* 0x000fe20008010806 */
[--C-:B------:R-:W-:Y:S02]  /*4240*/  SHF.R.U32.HI R4, RZ, 0x10, R16.reuse ;  /* 0x00000010ff047819 */ /* 0x100fe40000011610 */
[----:B------:R-:W-:Y:S01]  /*4250*/  SHF.R.U32.HI R16, RZ, 0x18, R16 ;  /* 0x00000018ff107819 */ /* 0x000fe20000011610 */
[----:B------:R1:W3:Y:S01]  /*4260*/  MUFU.EX2 R206, R2 ;  /* 0x0000000200ce7308 */ /* 0x0002e20000000800 */
[----:B------:R-:W-:Y:S01]  /*4270*/  LOP3.LUT R11, R4, 0xff, RZ, 0xc0, !PT ;  /* 0x000000ff040b7812 */ /* 0x000fe200078ec0ff */
[----:B------:R-:W-:Y:S01]  /*4280*/  HMMA.16816.F32.BF16 R64, R12, R36, RZ ;  /* 0x000000240c40723c */ /* 0x000fe200000418ff */
[----:B------:R-:W-:Y:S02]  /*4290*/  SHF.R.U32.HI R4, RZ, 0x10, R21 ;  /* 0x00000010ff047819 */ /* 0x000fe40000011615 */
[----:B------:R-:W-:Y:S01]  /*42a0*/  PRMT R11, R11, 0x5410, R16 ;  /* 0x000054100b0b7816 */ /* 0x000fe20000000010 */
[----:B--2---:R-:W-:-:S02]  /*42b0*/  FFMA.FTZ R18, R121, UR6, -R0 ;  /* 0x0000000679127c23 */ /* 0x004fc40008010800 */
[C---:B------:R-:W-:Y:S02]  /*42c0*/  HMMA.16816.F32.BF16 R116, R12.reuse, R38, RZ ;  /* 0x000000260c74723c */ /* 0x040fe400000418ff */
[----:B------:R2:W-:Y:S04]  /*42d0*/  MUFU.EX2 R201, R18 ;  /* 0x0000001200c97308 */ /* 0x0005e80000000800 */
[----:B------:R-:W-:Y:S01]  /*42e0*/  HMMA.16816.F32.BF16 R68, R12, R32, RZ ;  /* 0x000000200c44723c */ /* 0x000fe200000418ff */
[----:B-1----:R-:W-:-:S05]  /*42f0*/  LOP3.LUT R2, R21, 0xffff, RZ, 0xc0, !PT ;  /* 0x0000ffff15027812 */ /* 0x002fca00078ec0ff */
[C---:B------:R-:W-:Y:S01]  /*4300*/  HMMA.16816.F32.BF16 R112, R12.reuse, R34, RZ ;  /* 0x000000220c70723c */ /* 0x040fe200000418ff */
[----:B------:R-:W-:Y:S01]  /*4310*/  SHF.R.U32.HI R8, RZ, 0x8, R2 ;  /* 0x00000008ff087819 */ /* 0x000fe20000011602 */
[----:B------:R-:W1:Y:S01]  /*4320*/  LDSM.16.MT88.4 R32, [R188+0x6800] ;  /* 0x00680000bc20783b */ /* 0x000e620000004200 */
[----:B------:R-:W-:Y:S01]  /*4330*/  LOP3.LUT R2, R4, 0xff, RZ, 0xc0, !PT ;  /* 0x000000ff04027812 */ /* 0x000fe200078ec0ff */
[----:B------:R-:W-:Y:S01]  /*4340*/  FFMA.FTZ R4, R50, UR6, -R6 ;  /* 0x0000000632047c23 */ /* 0x000fe20008010806 */
[----:B------:R-:W-:Y:S01]  /*4350*/  PRMT R16, R10, 0x5410, R8 ;  /* 0x000054100a107816 */ /* 0x000fe20000000008 */
[----:B------:R-:W-:Y:S01]  /*4360*/  FFMA.FTZ R8, R49, UR6, -R22 ;  /* 0x0000000631087c23 */ /* 0x000fe20008010816 */
[----:B------:R-:W-:Y:S01]  /*4370*/  PRMT R9, R2, 0x5410, R9 ;  /* 0x0000541002097816 */ /* 0x000fe20000000009 */
[----:B------:R5:W4:Y:S01]  /*4380*/  MUFU.EX2 R205, R4 ;  /* 0x0000000400cd7308 */ /* 0x000b220000000800 */
[----:B------:R-:W-:Y:S01]  /*4390*/  HSET2.LE.AND R2, R17, R5, PT ;  /* 0x0000000511027233 */ /* 0x000fe20003803000 */
[----:B------:R-:W-:Y:S01]  /*43a0*/  HMMA.16816.F32.BF16 R60, R12, R40, RZ ;  /* 0x000000280c3c723c */ /* 0x000fe200000418ff */
[----:B---3--:R-:W-:Y:S01]  /*43b0*/  F2FP.BF16.F32.PACK_AB R17, R206, R208 ;  /* 0x000000d0ce11723e */ /* 0x008fe200000010ff */
[----:B------:R-:W3:Y:S01]  /*43c0*/  LDSM.16.MT88.4 R48, [R186+0x6800] ;  /* 0x00680000ba30783b */ /* 0x000ee20000004200 */
[----:B--2---:R-:W-:-:S03]  /*43d0*/  IMAD.WIDE.U32 R18, R158, -0x326172a9, RZ ;  /* 0xcd9e8d579e127825 */ /* 0x004fc600078e00ff */
[C---:B------:R-:W-:Y:S01]  /*43e0*/  HMMA.16816.F32.BF16 R128, R12.reuse, R42, RZ ;  /* 0x0000002a0c80723c */ /* 0x040fe200000418ff */
[----:B------:R2:W-:Y:S05]  /*43f0*/  MUFU.EX2 R203, R8 ;  /* 0x0000000800cb7308 */ /* 0x0005ea0000000800 */
[----:B------:R-:W-:Y:S01]  /*4400*/  HMMA.16816.F32.BF16 R36, R12, R44, RZ ;  /* 0x0000002c0c24723c */ /* 0x000fe200000418ff */
[----:B------:R-:W-:Y:S01]  /*4410*/  IMAD.WIDE.U32 R42, R157, -0x326172a9, RZ ;  /* 0xcd9e8d579d2a7825 */ /* 0x000fe200078e00ff */
[----:B-----5:R-:W-:-:S04]  /*4420*/  F2FP.BF16.F32.PACK_AB R4, R210, R213 ;  /* 0x000000d5d204723e */ /* 0x020fc800000010ff */
[----:B------:R-:W-:Y:S02]  /*4430*/  LOP3.LUT R18, R43, UR16, R18, 0x96, !PT ;  /* 0x000000102b127c12 */ /* 0x000fe4000f8e9612 */
[----:B------:R-:W-:Y:S01]  /*4440*/  LOP3.LUT R10, R2, R4, RZ, 0xc0, !PT ;  /* 0x00000004020a7212 */ /* 0x000fe200078ec0ff */
[----:B------:R-:W-:Y:S01]  /*4450*/  FFMA.FTZ R4, R120, UR6, -R22 ;  /* 0x0000000678047c23 */ /* 0x000fe20008010816 */
[--C-:B------:R-:W-:Y:S01]  /*4460*/  HSET2.LE.AND R2, R11, R5.reuse, PT ;  /* 0x000000050b027233 */ /* 0x100fe20003803000 */
[----:B------:R-:W-:Y:S01]  /*4470*/  HMMA.16816.F32.BF16 R120, R12, R46, RZ ;  /* 0x0000002e0c78723c */ /* 0x000fe200000418ff */
[--C-:B--2---:R-:W-:Y:S01]  /*4480*/  HSET2.LE.AND R8, R16, R5.reuse, PT ;  /* 0x0000000510087233 */ /* 0x104fe20003803000 */
[----:B------:R4:W-:Y:S01]  /*4490*/  MUFU.EX2 R202, R4 ;  /* 0x0000000400ca7308 */ /* 0x0009e20000000800 */
[----:B------:R-:W-:Y:S01]  /*44a0*/  HSET2.LE.AND R16, R9, R5, PT ;  /* 0x0000000509107233 */ /* 0x000fe20003803000 */
[----:B------:R-:W-:Y:S01]  /*44b0*/  IMAD.WIDE.U32 R40, R18, -0x2daee0ad, RZ ;  /* 0xd2511f5312287825 */ /* 0x000fe200078e00ff */
[----:B------:R-:W-:-:S02]  /*44c0*/  F2FP.BF16.F32.PACK_AB R9, R215, R214 ;  /* 0x000000d6d709723e */ /* 0x000fc400000010ff */
[--C-:B------:R-:W-:Y:S01]  /*44d0*/  SHF.R.U32.HI R12, RZ, 0x10, R24.reuse ;  /* 0x00000010ff0c7819 */ /* 0x100fe20000011618 */
[----:B------:R-:W-:Y:S01]  /*44e0*/  IMAD.WIDE.U32 R46, R145, -0x326172a9, RZ ;  /* 0xcd9e8d57912e7825 */ /* 0x000fe200078e00ff */
[----:B------:R-:W-:Y:S02]  /*44f0*/  LOP3.LUT R14, R23, 0xff, RZ, 0xc0, !PT ;  /* 0x000000ff170e7812 */ /* 0x000fe400078ec0ff */
[----:B------:R-:W-:Y:S02]  /*4500*/  LOP3.LUT R15, R24, 0xff, RZ, 0xc0, !PT ;  /* 0x000000ff180f7812 */ /* 0x000fe400078ec0ff */
[----:B------:R-:W-:Y:S02]  /*4510*/  LOP3.LUT R8, R8, R9, RZ, 0xc0, !PT ;  /* 0x0000000908087212 */ /* 0x000fe400078ec0ff */
[----:B------:R-:W-:Y:S02]  /*4520*/  LOP3.LUT R9, R16, R17, RZ, 0xc0, !PT ;  /* 0x0000001110097212 */ /* 0x000fe400078ec0ff */
[----:B------:R-:W-:-:S02]  /*4530*/  SHF.R.U32.HI R16, RZ, 0x18, R24 ;  /* 0x00000018ff107819 */ /* 0x000fc40000011618 */
[----:B----4-:R-:W-:Y:S02]  /*4540*/  F2FP.BF16.F32.PACK_AB R4, R205, R207 ;  /* 0x000000cfcd04723e */ /* 0x010fe400000010ff */
[----:B------:R-:W-:Y:S02]  /*4550*/  LOP3.LUT R12, R12, 0xff, RZ, 0xc0, !PT ;  /* 0x000000ff0c0c7812 */ /* 0x000fe400078ec0ff */
[----:B------:R-:W-:Y:S01]  /*4560*/  LOP3.LUT R11, R2, R4, RZ, 0xc0, !PT ;  /* 0x00000004020b7212 */ /* 0x000fe200078ec0ff */
[----:B------:R-:W-:Y:S01]  /*4570*/  FFMA.FTZ R4, R138, UR6, -R0 ;  /* 0x000000068a047c23 */ /* 0x000fe20008010800 */
[----:B------:R-:W-:Y:S02]  /*4580*/  LOP3.LUT R2, R24, 0xffff, RZ, 0xc0, !PT ;  /* 0x0000ffff18027812 */ /* 0x000fe400078ec0ff */
[----:B------:R-:W-:Y:S01]  /*4590*/  PRMT R16, R12, 0x5410, R16 ;  /* 0x000054100c107816 */ /* 0x000fe20000000010 */
[----:B------:R2:W4:Y:S01]  /*45a0*/  MUFU.EX2 R198, R4 ;  /* 0x0000000400c67308 */ /* 0x0005220000000800 */
[----:B------:R-:W-:Y:S01]  /*45b0*/  SHF.R.U32.HI R13, RZ, 0x8, R2 ;  /* 0x00000008ff0d7819 */ /* 0x000fe20000011602 */
[----:B------:R-:W-:Y:S01]  /*45c0*/  HMMA.16816.F32.BF16 R76, R8, R28, R76 ;  /* 0x0000001c084c723c */ /* 0x000fe2000004184c */
[----:B------:R-:W-:-:S02]  /*45d0*/  LOP3.LUT R2, R23, 0xffff, RZ, 0xc0, !PT ;  /* 0x0000ffff17027812 */ /* 0x000fc400078ec0ff */
[----:B------:R-:W-:Y:S01]  /*45e0*/  PRMT R15, R15, 0x5410, R13 ;  /* 0x000054100f0f7816 */ /* 0x000fe2000000000d */
[----:B------:R-:W-:Y:S01]  /*45f0*/  FFMA.FTZ R13, R132, UR6, -R22 ;  /* 0x00000006840d7c23 */ /* 0x000fe20008010816 */
[----:B------:R-:W-:Y:S01]  /*4600*/  SHF.R.U32.HI R2, RZ, 0x8, R2 ;  /* 0x00000008ff027819 */ /* 0x000fe20000011602 */
[C---:B-1----:R-:W-:Y:S02]  /*4610*/  HMMA.16816.F32.BF16 R108, R8.reuse, R32, R108 ;  /* 0x00000020086c723c */ /* 0x042fe4000004186c */
[----:B------:R1:W-:Y:S01]  /*4620*/  MUFU.EX2 R183, R13 ;  /* 0x0000000d00b77308 */ /* 0x0003e20000000800 */
[----:B------:R-:W-:Y:S02]  /*4630*/  PRMT R17, R14, 0x5410, R2 ;  /* 0x000054100e117816 */ /* 0x000fe40000000002 */
[--C-:B------:R-:W-:Y:S01]  /*4640*/  SHF.R.U32.HI R2, RZ, 0x10, R23.reuse ;  /* 0x00000010ff027819 */ /* 0x100fe20000011617 */
[----:B---3--:R-:W-:Y:S01]  /*4650*/  HMMA.16816.F32.BF16 R88, R8, R48, R88 ;  /* 0x000000300858723c */ /* 0x008fe20000041858 */
[----:B------:R-:W-:Y:S01]  /*4660*/  SHF.R.U32.HI R14, RZ, 0x18, R23 ;  /* 0x00000018ff0e7819 */ /* 0x000fe20000011617 */
[----:B--2---:R-:W-:Y:S01]  /*4670*/  FFMA.FTZ R4, R135, UR6, -R0 ;  /* 0x0000000687047c23 */ /* 0x004fe20008010800 */
[----:B------:R-:W-:-:S02]  /*4680*/  LOP3.LUT R12, R2, 0xff, RZ, 0xc0, !PT ;  /* 0x000000ff020c7812 */ /* 0x000fc400078ec0ff */
[----:B------:R-:W-:Y:S01]  /*4690*/  HSET2.LE.AND R2, R15, R5, PT ;  /* 0x000000050f027233 */ /* 0x000fe20003803000 */
[----:B------:R2:W-:Y:S01]  /*46a0*/  MUFU.EX2 R197, R4 ;  /* 0x0000000400c57308 */ /* 0x0005e20000000800 */
[----:B------:R-:W-:Y:S01]  /*46b0*/  HMMA.16816.F32.BF16 R80, R8, R52, R80 ;  /* 0x000000340850723c */ /* 0x000fe20000041850 */
[----:B-1----:R-:W-:-:S05]  /*46c0*/  PRMT R13, R12, 0x5410, R14 ;  /* 0x000054100c0d7816 */ /* 0x002fca000000000e */
[----:B------:R-:W-:Y:S01]  /*46d0*/  HMMA.16816.F32.BF16 R92, R8, R30, R92 ;  /* 0x0000001e085c723c */ /* 0x000fe2000004185c */
[----:B------:R-:W-:Y:S02]  /*46e0*/  HSET2.LE.AND R12, R17, R5, PT ;  /* 0x00000005110c7233 */ /* 0x000fe40003803000 */
[----:B----4-:R-:W-:-:S03]  /*46f0*/  F2FP.BF16.F32.PACK_AB R17, R198, R201 ;  /* 0x000000c9c611723e */ /* 0x010fc600000010ff */
[----:B------:R-:W-:Y:S01]  /*4700*/  HMMA.16816.F32.BF16 R124, R8, R34, R72 ;  /* 0x00000022087c723c */ /* 0x000fe20000041848 */
[----:B--2---:R-:W-:-:S05]  /*4710*/  FFMA.FTZ R4, R134, UR6, -R0 ;  /* 0x0000000686047c23 */ /* 0x004fca0008010800 */
[C---:B------:R-:W-:Y:S01]  /*4720*/  HMMA.16816.F32.BF16 R104, R8.reuse, R50, R104 ;  /* 0x000000320868723c */ /* 0x040fe20000041868 */
[----:B------:R1:W2:Y:S05]  /*4730*/  MUFU.EX2 R196, R4 ;  /* 0x0000000400c47308 */ /* 0x0002aa0000000800 */
[----:B------:R-:W-:Y:S07]  /*4740*/  HMMA.16816.F32.BF16 R84, R8, R54, R84 ;  /* 0x000000360854723c */ /* 0x000fee0000041854 */
[----:B------:R-:W-:Y:S01]  /*4750*/  LOP3.LUT R11, R19, UR18, R58, 0x96, !PT ;  /* 0x00000012130b7c12 */ /* 0x000fe2000f8e963a */
[----:B------:R-:W-:-:S04]  /*4760*/  FFMA.FTZ R10, R57, UR6, -R7 ;  /* 0x00000006390a7c23 */ /* 0x000fc80008010807 */
[----:B------:R3:W-:Y:S01]  /*4770*/  MUFU.EX2 R101, R10 ;  /* 0x0000000a00657308 */ /* 0x0007e20000000800 */
[----:B-1----:R-:W-:-:S04]  /*4780*/  F2FP.BF16.F32.PACK_AB R4, R228, R229 ;  /* 0x000000e5e404723e */ /* 0x002fc800000010ff */
[----:B------:R-:W-:Y:S01]  /*4790*/  LOP3.LUT R14, R2, R4, RZ, 0xc0, !PT ;  /* 0x00000004020e7212 */ /* 0x000fe200078ec0ff */
[----:B------:R-:W-:Y:S01]  /*47a0*/  FFMA.FTZ R4, R133, UR6, -R22 ;  /* 0x0000000685047c23 */ /* 0x000fe20008010816 */
[--C-:B------:R-:W-:Y:S02]  /*47b0*/  HSET2.LE.AND R2, R16, R5.reuse, PT ;  /* 0x0000000510027233 */ /* 0x100fe40003803000 */
[----:B------:R-:W-:Y:S01]  /*47c0*/  HSET2.LE.AND R16, R13, R5, PT ;  /* 0x000000050d107233 */ /* 0x000fe20003803000 */
[----:B------:R2:W-:Y:S01]  /*47d0*/  MUFU.EX2 R182, R4 ;  /* 0x0000000400b67308 */ /* 0x0005e20000000800 */
[----:B------:R-:W-:-:S04]  /*47e0*/  F2FP.BF16.F32.PACK_AB R13, R230, R233 ;  /* 0x000000e9e60d723e */ /* 0x000fc800000010ff */
[----:B------:R-:W-:Y:S02]  /*47f0*/  LOP3.LUT R12, R12, R13, RZ, 0xc0, !PT ;  /* 0x0000000d0c0c7212 */ /* 0x000fe400078ec0ff */
[----:B------:R-:W-:Y:S01]  /*4800*/  LOP3.LUT R13, R16, R17, RZ, 0xc0, !PT ;  /* 0x00000011100d7212 */ /* 0x000fe200078ec0ff */
[----:B------:R-:W-:-:S04]  /*4810*/  IMAD.WIDE.U32 R16, R154, -0x326172a9, RZ ;  /* 0xcd9e8d579a107825 */ /* 0x000fc800078e00ff */
[----:B---3--:R-:W-:Y:S01]  /*4820*/  IMAD.WIDE.U32 R10, R11, -0x2daee0ad, RZ ;  /* 0xd2511f530b0a7825 */ /* 0x008fe200078e00ff */
[----:B--2---:R-:W-:-:S04]  /*4830*/  F2FP.BF16.F32.PACK_AB R4, R196, R197 ;  /* 0x000000c5c404723e */ /* 0x004fc800000010ff */
[----:B------:R-:W-:Y:S02]  /*4840*/  LOP3.LUT R19, R11, UR15, R136, 0x96, !PT ;  /* 0x0000000f0b137c12 */ /* 0x000fe4000f8e9688 */
[----:B------:R-:W-:Y:S01]  /*4850*/  LOP3.LUT R15, R2, R4, RZ, 0xc0, !PT ;  /* 0x00000004020f7212 */ /* 0x000fe200078ec0ff */
[----:B------:R-:W-:Y:S01]  /*4860*/  FFMA.FTZ R2, R140, UR6, -R7 ;  /* 0x000000068c027c23 */ /* 0x000fe20008010807 */
[----:B------:R-:W-:Y:S01]  /*4870*/  LOP3.LUT R4, R17, UR18, R56, 0x96, !PT ;  /* 0x0000001211047c12 */ /* 0x000fe2000f8e9638 */
[----:B------:R-:W-:Y:S01]  /*4880*/  IMAD.WIDE.U32 R20, R19, -0x326172a9, RZ ;  /* 0xcd9e8d5713147825 */ /* 0x000fe200078e00ff */
[----:B------:R-:W-:Y:S01]  /*4890*/  LOP3.LUT R23, R41, UR5, R10, 0x96, !PT ;  /* 0x0000000529177c12 */ /* 0x000fe2000f8e960a */
[----:B------:R1:W-:Y:S02]  /*48a0*/  MUFU.EX2 R181, R2 ;  /* 0x0000000200b57308 */ /* 0x0003e40000000800 */
[----:B------:R-:W-:Y:S01]  /*48b0*/  FFMA.FTZ R19, R155, UR6, -R0 ;  /* 0x000000069b137c23 */ /* 0x000fe20008010800 */
[----:B------:R-:W-:-:S04]  /*48c0*/  IMAD.WIDE.U32 R8, R4, -0x2daee0ad, RZ ;  /* 0xd2511f5304087825 */ /* 0x000fc800078e00ff */
[--C-:B------:R-:W-:Y:S01]  /*48d0*/  FFMA.FTZ R4, R59, UR6, -R7.reuse ;  /* 0x000000063b047c23 */ /* 0x100fe20008010807 */
[C---:B------:R-:W-:Y:S01]  /*48e0*/  HMMA.16816.F32.BF16 R72, R12.reuse, R28, R68 ;  /* 0x0000001c0c48723c */ /* 0x040fe20000041844 */
[----:B------:R-:W-:Y:S01]  /*48f0*/  LDSM.16.MT88.4 R56, [R187+0x7000] ;  /* 0x00700000bb38783b */ /* 0x000fe20000004200 */
[----:B------:R-:W-:Y:S04]  /*4900*/  MUFU.EX2 R103, R19 ;  /* 0x0000001300677308 */ /* 0x000fe80000000800 */
[C---:B------:R-:W-:Y:S06]  /*4910*/  HMMA.16816.F32.BF16 R68, R12.reuse, R32, R64 ;  /* 0x000000200c44723c */ /* 0x040fec0000041840 */
[----:B------:R-:W-:Y:S01]  /*4920*/  HMMA.16816.F32.BF16 R132, R12, R48, R60 ;  /* 0x000000300c84723c */ /* 0x000fe2000004183c */
[----:B-1----:R-:W-:-:S04]  /*4930*/  FFMA.FTZ R2, R142, UR6, -R7 ;  /* 0x000000068e027c23 */ /* 0x002fc80008010807 */
[----:B------:R1:W2:Y:S01]  /*4940*/  MUFU.EX2 R180, R2 ;  /* 0x0000000200b47308 */ /* 0x0002a20000000800 */
[C---:B------:R-:W-:Y:S01]  /*4950*/  HMMA.16816.F32.BF16 R160, R12.reuse, R52, R36 ;  /* 0x000000340ca0723c */ /* 0x040fe20000041824 */
[----:B------:R-:W-:Y:S05]  /*4960*/  LDSM.16.MT88.4 R36, [R186+0x7000] ;  /* 0x00700000ba24783b */ /* 0x000fea0000004200 */
[C---:B------:R-:W-:Y:S01]  /*4970*/  HMMA.16816.F32.BF16 R64, R12.reuse, R30, R112 ;  /* 0x0000001e0c40723c */ /* 0x040fe20000041870 */
[----:B------:R-:W-:Y:S04]  /*4980*/  LDSM.16.MT88.4 R28, [R188+0x7000] ;  /* 0x00700000bc1c783b */ /* 0x000fe80000004200 */
[----:B------:R-:W-:Y:S01]  /*4990*/  LDSM.16.MT88.4 R112, [R185+0x7800] ;  /* 0x00780000b970783b */ /* 0x000fe20000004200 */
[----:B------:R-:W-:Y:S01]  /*49a0*/  HMMA.16816.F32.BF16 R60, R12, R34, R116 ;  /* 0x000000220c3c723c */ /* 0x000fe20000041874 */
[----:B-1----:R-:W-:-:S02]  /*49b0*/  LOP3.LUT R2, R47, UR16, R16, 0x96, !PT ;  /* 0x000000102f027c12 */ /* 0x002fc4000f8e9610 */
[----:B------:R-:W-:-:S03]  /*49c0*/  LOP3.LUT R16, R9, UR15, R98, 0x96, !PT ;  /* 0x0000000f09107c12 */ /* 0x000fc6000f8e9662 */
[----:B------:R-:W-:Y:S01]  /*49d0*/  HMMA.16816.F32.BF16 R48, R12, R50, R128 ;  /* 0x000000320c30723c */ /* 0x000fe20000041880 */
[----:B------:R1:W-:Y:S01]  /*49e0*/  MUFU.EX2 R98, R4 ;  /* 0x0000000400627308 */ /* 0x0003e20000000800 */
[----:B------:R-:W-:-:S04]  /*49f0*/  IMAD.WIDE.U32 R44, R2, -0x2daee0ad, RZ ;  /* 0xd2511f53022c7825 */ /* 0x000fc800078e00ff */
[----:B------:R-:W-:Y:S01]  /*4a00*/  IMAD.WIDE.U32 R32, R16, -0x326172a9, RZ ;  /* 0xcd9e8d5710207825 */ /* 0x000fe200078e00ff */
[----:B------:R-:W-:Y:S01]  /*4a10*/  LOP3.LUT R2, R45, UR5, R8, 0x96, !PT ;  /* 0x000000052d027c12 */ /* 0x000fe2000f8e9608 */
[----:B------:R-:W-:Y:S04]  /*4a20*/  HMMA.16816.F32.BF16 R52, R12, R54, R120 ;  /* 0x000000360c34723c */ /* 0x000fe80000041878 */
[----:B------:R-:W-:-:S04]  /*4a30*/  IMAD.WIDE.U32 R8, R2, -0x326172a9, RZ ;  /* 0xcd9e8d5702087825 */ /* 0x000fc800078e00ff */
[----:B------:R-:W-:Y:S01]  /*4a40*/  FFMA.FTZ R12, R156, UR6, -R0 ;  /* 0x000000069c0c7c23 */ /* 0x000fe20008010800 */
[C---:B------:R-:W-:Y:S01]  /*4a50*/  LOP3.LUT R2, R8.reuse, 0xffff, RZ, 0xc0, !PT ;  /* 0x0000ffff08027812 */ /* 0x040fe200078ec0ff */
[----:B-1----:R-:W-:Y:S01]  /*4a60*/  FFMA.FTZ R4, R143, UR6, -R6 ;  /* 0x000000068f047c23 */ /* 0x002fe20008010806 */
[----:B------:R-:W-:Y:S01]  /*4a70*/  LOP3.LUT R11, R8, 0xff, RZ, 0xc0, !PT ;  /* 0x000000ff080b7812 */ /* 0x000fe200078ec0ff */
[----:B------:R1:W-:Y:S01]  /*4a80*/  MUFU.EX2 R102, R12 ;  /* 0x0000000c00667308 */ /* 0x0003e20000000800 */
[----:B------:R-:W-:Y:S02]  /*4a90*/  SHF.R.U32.HI R10, RZ, 0x8, R2 ;  /* 0x00000008ff0a7819 */ /* 0x000fe40000011602 */
[----:B------:R-:W-:Y:S01]  /*4aa0*/  LOP3.LUT R2, R9, UR24, R32, 0x96, !PT ;  /* 0x0000001809027c12 */ /* 0x000fe2000f8e9620 */
[----:B------:R-:W-:Y:S01]  /*4ab0*/  FFMA.FTZ R9, R144, UR6, -R6 ;  /* 0x0000000690097c23 */ /* 0x000fe20008010806 */
[----:B------:R-:W-:Y:S02]  /*4ac0*/  PRMT R18, R11, 0x5410, R10 ;  /* 0x000054100b127816 */ /* 0x000fe4000000000a */
[----:B------:R-:W-:Y:S01]  /*4ad0*/  SHF.R.U32.HI R17, RZ, 0x18, R8 ;  /* 0x00000018ff117819 */ /* 0x000fe20000011608 */
[----:B------:R3:W-:Y:S01]  /*4ae0*/  MUFU.EX2 R179, R4 ;  /* 0x0000000400b37308 */ /* 0x0007e20000000800 */
[----:B------:R-:W-:-:S07]  /*4af0*/  LOP3.LUT R16, R2, 0xff, RZ, 0xc0, !PT ;  /* 0x000000ff02107812 */ /* 0x000fce00078ec0ff */
[----:B------:R4:W5:Y:S01]  /*4b00*/  MUFU.EX2 R178, R9 ;  /* 0x0000000900b27308 */ /* 0x0009620000000800 */
[----:B-1----:R-:W-:-:S07]  /*4b10*/  FFMA.FTZ R12, R139, UR6, -R0 ;  /* 0x000000068b0c7c23 */ /* 0x002fce0008010800 */
[----:B------:R1:W-:Y:S01]  /*4b20*/  MUFU.EX2 R45, R12 ;  /* 0x0000000c002d7308 */ /* 0x0003e20000000800 */
[----:B---3--:R-:W-:Y:S01]  /*4b30*/  SHF.R.U32.HI R4, RZ, 0x10, R8 ;  /* 0x00000010ff047819 */ /* 0x008fe20000011608 */
[----:B------:R-:W-:Y:S02]  /*4b40*/  FFMA.FTZ R8, R27, UR6, -R6 ;  /* 0x000000061b087c23 */ /* 0x000fe40008010806 */
[----:B------:R-:W3:Y:S01]  /*4b50*/  LDSM.16.MT88.4 R24, [R185+0x7000] ;  /* 0x00700000b918783b */ /* 0x000ee20000004200 */
[----:B------:R-:W-:Y:S02]  /*4b60*/  LOP3.LUT R11, R4, 0xff, RZ, 0xc0, !PT ;  /* 0x000000ff040b7812 */ /* 0x000fe400078ec0ff */
[----:B------:R-:W-:Y:S01]  /*4b70*/  LOP3.LUT R4, R2, 0xffff, RZ, 0xc0, !PT ;  /* 0x0000ffff02047812 */ /* 0x000fe200078ec0ff */
[----:B------:R5:W-:Y:S01]  /*4b80*/  MUFU.EX2 R96, R8 ;  /* 0x0000000800607308 */ /* 0x000be20000000800 */
[----:B----4-:R-:W-:Y:S02]  /*4b90*/  SHF.R.U32.HI R9, RZ, 0x10, R2 ;  /* 0x00000010ff097819 */ /* 0x010fe40000011602 */
[----:B------:R-:W-:-:S02]  /*4ba0*/  SHF.R.U32.HI R10, RZ, 0x8, R4 ;  /* 0x00000008ff0a7819 */ /* 0x000fc40000011604 */
[----:B------:R-:W-:Y:S02]  /*4bb0*/  SHF.R.U32.HI R4, RZ, 0x18, R2 ;  /* 0x00000018ff047819 */ /* 0x000fe40000011602 */
[----:B------:R-:W-:Y:S02]  /*4bc0*/  LOP3.LUT R2, R9, 0xff, RZ, 0xc0, !PT ;  /* 0x000000ff09027812 */ /* 0x000fe400078ec0ff */
[----:B------:R-:W-:Y:S01]  /*4bd0*/  PRMT R10, R16, 0x5410, R10 ;  /* 0x00005410100a7816 */ /* 0x000fe2000000000a */
[----:B-1----:R-:W-:Y:S01]  /*4be0*/  FFMA.FTZ R12, R141, UR6, -R0 ;  /* 0x000000068d0c7c23 */ /* 0x002fe20008010800 */
[----:B------:R-:W-:Y:S02]  /*4bf0*/  PRMT R9, R2, 0x5410, R4 ;  /* 0x0000541002097816 */ /* 0x000fe40000000004 */
[----:B--2---:R-:W-:Y:S01]  /*4c00*/  F2FP.BF16.F32.PACK_AB R4, R180, R181 ;  /* 0x000000b5b404723e */ /* 0x004fe200000010ff */
[----:B------:R-:W-:Y:S01]  /*4c10*/  MUFU.EX2 R41, R12 ;  /* 0x0000000c00297308 */ /* 0x000fe20000000800 */
[--C-:B------:R-:W-:Y:S01]  /*4c20*/  HSET2.LE.AND R2, R10, R5.reuse, PT ;  /* 0x000000050a027233 */ /* 0x100fe20003803000 */
[----:B-----5:R-:W-:Y:S01]  /*4c30*/  FFMA.FTZ R8, R137, UR6, -R6 ;  /* 0x0000000689087c23 */ /* 0x020fe20008010806 */
[----:B------:R-:W-:-:S02]  /*4c40*/  HSET2.LE.AND R9, R9, R5, PT ;  /* 0x0000000509097233 */ /* 0x000fc40003803000 */
[----:B------:R-:W-:Y:S01]  /*4c50*/  PRMT R11, R11, 0x5410, R17 ;  /* 0x000054100b0b7816 */ /* 0x000fe20000000011 */
[----:B------:R-:W-:Y:S02]  /*4c60*/  IMAD.WIDE.U32 R16, R23, -0x326172a9, RZ ;  /* 0xcd9e8d5717107825 */ /* 0x000fe400078e00ff */
[----:B------:R1:W2:Y:S01]  /*4c70*/  MUFU.EX2 R47, R8 ;  /* 0x00000008002f7308 */ /* 0x0002a20000000800 */
[----:B------:R-:W-:Y:S02]  /*4c80*/  F2FP.BF16.F32.PACK_AB R10, R178, R179 ;  /* 0x000000b3b20a723e */ /* 0x000fe400000010ff */
[----:B------:R-:W-:Y:S02]  /*4c90*/  HSET2.LE.AND R11, R11, R5, PT ;  /* 0x000000050b0b7233 */ /* 0x000fe40003803000 */
[----:B------:R-:W-:Y:S02]  /*4ca0*/  LOP3.LUT R9, R9, R10, RZ, 0xc0, !PT ;  /* 0x0000000a09097212 */ /* 0x000fe400078ec0ff */
[----:B------:R-:W-:-:S04]  /*4cb0*/  SHF.R.U32.HI R14, RZ, 0x10, R16 ;  /* 0x00000010ff0e7819 */ /* 0x000fc80000011610 */
[----:B------:R-:W-:Y:S01]  /*4cc0*/  LOP3.LUT R14, R14, 0xff, RZ, 0xc0, !PT ;  /* 0x000000ff0e0e7812 */ /* 0x000fe200078ec0ff */
[----:B-1----:R-:W-:-:S04]  /*4cd0*/  FFMA.FTZ R8, R146, UR6, -R22 ;  /* 0x0000000692087c23 */ /* 0x002fc80008010816 */
[----:B------:R1:W-:Y:S02]  /*4ce0*/  MUFU.EX2 R177, R8 ;  /* 0x0000000800b17308 */ /* 0x0003e40000000800 */
[----:B-1----:R-:W-:Y:S01]  /*4cf0*/  LOP3.LUT R8, R2, R4, RZ, 0xc0, !PT ;  /* 0x0000000402087212 */ /* 0x002fe200078ec0ff */
[----:B------:R-:W-:Y:S01]  /*4d00*/  FFMA.FTZ R2, R147, UR6, -R22 ;  /* 0x0000000693027c23 */ /* 0x000fe20008010816 */
[----:B------:R-:W-:-:S04]  /*4d10*/  F2FP.BF16.F32.PACK_AB R4, R98, R101 ;  /* 0x000000656204723e */ /* 0x000fc800000010ff */
[----:B------:R1:W-:Y:S02]  /*4d20*/  MUFU.EX2 R176, R2 ;  /* 0x0000000200b07308 */ /* 0x0003e40000000800 */
[----:B-1----:R-:W-:Y:S02]  /*4d30*/  HSET2.LE.AND R2, R18, R5, PT ;  /* 0x0000000512027233 */ /* 0x002fe40003803000 */
[----:B--2---:R-:W-:-:S03]  /*4d40*/  F2FP.BF16.F32.PACK_AB R18, R47, R96 ;  /* 0x000000602f12723e */ /* 0x004fc600000010ff */
[----:B------:R-:W-:Y:S02]  /*4d50*/  LOP3.LUT R10, R2, R4, RZ, 0xc0, !PT ;  /* 0x00000004020a7212 */ /* 0x000fe400078ec0ff */
[----:B------:R-:W-:Y:S02]  /*4d60*/  LOP3.LUT R4, R16, 0xffff, RZ, 0xc0, !PT ;  /* 0x0000ffff10047812 */ /* 0x000fe400078ec0ff */
[----:B------:R-:W-:Y:S02]  /*4d70*/  LOP3.LUT R2, R17, UR24, R20, 0x96, !PT ;  /* 0x0000001811027c12 */ /* 0x000fe4000f8e9614 */
[----:B------:R-:W-:Y:S02]  /*4d80*/  SHF.R.U32.HI R15, RZ, 0x8, R4 ;  /* 0x00000008ff0f7819 */ /* 0x000fe40000011604 */
[----:B------:R-:W-:Y:S02]  /*4d90*/  LOP3.LUT R4, R2, 0xffff, RZ, 0xc0, !PT ;  /* 0x0000ffff02047812 */ /* 0x000fe400078ec0ff */
[----:B------:R-:W-:-:S02]  /*4da0*/  LOP3.LUT R17, R16, 0xff, RZ, 0xc0, !PT ;  /* 0x000000ff10117812 */ /* 0x000fc400078ec0ff */
[----:B------:R-:W-:Y:S02]  /*4db0*/  SHF.R.U32.HI R16, RZ, 0x18, R16 ;  /* 0x00000018ff107819 */ /* 0x000fe40000011610 */
[----:B------:R-:W-:Y:S02]  /*4dc0*/  LOP3.LUT R13, R2, 0xff, RZ, 0xc0, !PT ;  /* 0x000000ff020d7812 */ /* 0x000fe400078ec0ff */
[----:B------:R-:W-:Y:S02]  /*4dd0*/  SHF.R.U32.HI R4, RZ, 0x8, R4 ;  /* 0x00000008ff047819 */ /* 0x000fe40000011604 */
[----:B------:R-:W-:Y:S02]  /*4de0*/  PRMT R15, R17, 0x5410, R15 ;  /* 0x00005410110f7816 */ /* 0x000fe4000000000f */
[----:B------:R-:W-:Y:S01]  /*4df0*/  PRMT R17, R14, 0x5410, R16 ;  /* 0x000054100e117816 */ /* 0x000fe20000000010 */
[----:B------:R-:W-:Y:S01]  /*4e00*/  FFMA.FTZ R14, R150, UR6, -R7 ;  /* 0x00000006960e7c23 */ /* 0x000fe20008010807 */
[----:B------:R-:W-:-:S02]  /*4e10*/  PRMT R16, R13, 0x5410, R4 ;  /* 0x000054100d107816 */ /* 0x000fc40000000004 */
[--C-:B------:R-:W-:Y:S01]  /*4e20*/  SHF.R.U32.HI R4, RZ, 0x10, R2.reuse ;  /* 0x00000010ff047819 */ /* 0x100fe20000011602 */
[----:B------:R1:W-:Y:S01]  /*4e30*/  MUFU.EX2 R43, R14 ;  /* 0x0000000e002b7308 */ /* 0x0003e20000000800 */
[----:B------:R-:W-:Y:S02]  /*4e40*/  SHF.R.U32.HI R13, RZ, 0x18, R2 ;  /* 0x00000018ff0d7819 */ /* 0x000fe40000011602 */
[----:B------:R-:W-:Y:S02]  /*4e50*/  LOP3.LUT R12, R4, 0xff, RZ, 0xc0, !PT ;  /* 0x000000ff040c7812 */ /* 0x000fe400078ec0ff */
[----:B------:R-:W-:Y:S02]  /*4e60*/  HSET2.LE.AND R2, R15, R5, PT ;  /* 0x000000050f027233 */ /* 0x000fe40003803000 */
[----:B------:R-:W-:Y:S02]  /*4e70*/  F2FP.BF16.F32.PACK_AB R4, R182, R183 ;  /* 0x000000b7b604723e */ /* 0x000fe400000010ff */
[----:B------:R-:W-:-:S02]  /*4e80*/  PRMT R13, R12, 0x5410, R13 ;  /* 0x000054100c0d7816 */ /* 0x000fc4000000000d */
[--C-:B------:R-:W-:Y:S02]  /*4e90*/  HSET2.LE.AND R12, R16, R5.reuse, PT ;  /* 0x00000005100c7233 */ /* 0x100fe40003803000 */
[----:B------:R-:W-:Y:S01]  /*4ea0*/  LOP3.LUT R11, R11, R18, RZ, 0xc0, !PT ;  /* 0x000000120b0b7212 */ /* 0x000fe200078ec0ff */
[--C-:B------:R-:W-:Y:S01]  /*4eb0*/  FFMA.FTZ R18, R164, UR6, -R7.reuse ;  /* 0x00000006a4127c23 */ /* 0x100fe20008010807 */
[--C-:B------:R-:W-:Y:S02]  /*4ec0*/  HSET2.LE.AND R16, R13, R5.reuse, PT ;  /* 0x000000050d107233 */ /* 0x100fe40003803000 */
[----:B-1----:R-:W-:Y:S01]  /*4ed0*/  LOP3.LUT R14, R2, R4, RZ, 0xc0, !PT ;  /* 0x00000004020e7212 */ /* 0x002fe200078ec0ff */
[--C-:B------:R-:W-:Y:S01]  /*4ee0*/  FFMA.FTZ R4, R151, UR6, -R7.reuse ;  /* 0x0000000697047c23 */ /* 0x100fe20008010807 */
[----:B------:R-:W-:Y:S01]  /*4ef0*/  HSET2.LE.AND R2, R17, R5, PT ;  /* 0x0000000511027233 */ /* 0x000fe20003803000 */
[C---:B---3--:R-:W-:Y:S01]  /*4f00*/  HMMA.16816.F32.BF16 R144, R8.reuse, R24, R76 ;  /* 0x000000180890723c */ /* 0x048fe2000004184c */
[----:B------:R-:W-:Y:S01]  /*4f10*/  F2FP.BF16.F32.PACK_AB R13, R202, R203 ;  /* 0x000000cbca0d723e */ /* 0x000fe200000010ff */
[----:B------:R1:W2:Y:S01]  /*4f20*/  MUFU.EX2 R35, R4 ;  /* 0x0000000400237308 */ /* 0x0002a20000000800 */
[----:B------:R-:W-:Y:S01]  /*4f30*/  F2FP.BF16.F32.PACK_AB R17, R102, R103 ;  /* 0x000000676611723e */ /* 0x000fe200000010ff */
[----:B------:R-:W-:Y:S01]  /*4f40*/  FFMA.FTZ R7, R167, UR6, -R7 ;  /* 0x00000006a7077c23 */ /* 0x000fe20008010807 */
[----:B------:R-:W-:Y:S01]  /*4f50*/  LOP3.LUT R12, R12, R13, RZ, 0xc0, !PT ;  /* 0x0000000d0c0c7212 */ /* 0x000fe200078ec0ff */
[----:B------:R-:W-:Y:S01]  /*4f60*/  HMMA.16816.F32.BF16 R152, R8, R28, R108 ;  /* 0x0000001c0898723c */ /* 0x000fe2000004186c */
[----:B------:R-:W-:-:S03]  /*4f70*/  LOP3.LUT R13, R16, R17, RZ, 0xc0, !PT ;  /* 0x00000011100d7212 */ /* 0x000fc600078ec0ff */
[----:B------:R3:W-:Y:S02]  /*4f80*/  MUFU.EX2 R32, R7 ;  /* 0x0000000700207308 */ /* 0x0007e40000000800 */
[C---:B------:R-:W-:Y:S06]  /*4f90*/  HMMA.16816.F32.BF16 R88, R8.reuse, R36, R88 ;  /* 0x000000240858723c */ /* 0x040fec0000041858 */
[C---:B------:R-:W-:Y:S01]  /*4fa0*/  HMMA.16816.F32.BF16 R156, R8.reuse, R56, R80 ;  /* 0x00000038089c723c */ /* 0x040fe20000041850 */
[----:B-1----:R-:W-:Y:S01]  /*4fb0*/  F2FP.BF16.F32.PACK_AB R4, R41, R45 ;  /* 0x0000002d2904723e */ /* 0x002fe200000010ff */
[----:B------:R1:W-:Y:S03]  /*4fc0*/  MUFU.EX2 R34, R18 ;  /* 0x0000001200227308 */ /* 0x0003e60000000800 */
[----:B------:R-:W-:Y:S01]  /*4fd0*/  LOP3.LUT R15, R2, R4, RZ, 0xc0, !PT ;  /* 0x00000004020f7212 */ /* 0x000fe200078ec0ff */
[----:B------:R-:W-:Y:S01]  /*4fe0*/  HMMA.16816.F32.BF16 R116, R8, R26, R92 ;  /* 0x0000001a0874723c */ /* 0x000fe2000004185c */
[----:B------:R-:W-:-:S02]  /*4ff0*/  LOP3.LUT R2, R21, UR14, R42, 0x96, !PT ;  /* 0x0000000e15027c12 */ /* 0x000fc4000f8e962a */
[----:B------:R-:W-:Y:S01]  /*5000*/  LOP3.LUT R4, R33, UR14, R46, 0x96, !PT ;  /* 0x0000000e21047c12 */ /* 0x000fe2000f8e962e */
[----:B---3--:R-:W-:Y:S02]  /*5010*/  FFMA.FTZ R7, R166, UR6, -R6 ;  /* 0x00000006a6077c23 */ /* 0x008fe40008010806 */
[C---:B------:R-:W-:Y:S06]  /*5020*/  HMMA.16816.F32.BF16 R124, R8.reuse, R30, R124 ;  /* 0x0000001e087c723c */ /* 0x040fec000004187c */
[C---:B------:R-:W-:Y:S06]  /*5030*/  HMMA.16816.F32.BF16 R128, R8.reuse, R38, R104 ;  /* 0x000000260880723c */ /* 0x040fec0000041868 */
[----:B------:R-:W-:Y:S01]  /*5040*/  HMMA.16816.F32.BF16 R140, R8, R58, R84 ;  /* 0x0000003a088c723c */ /* 0x000fe20000041854 */
[----:B------:R-:W-:Y:S05]  /*5050*/  LDSM.16.MT88.4 R84, [R186+0x7800] ;  /* 0x00780000ba54783b */ /* 0x000fea0000004200 */
[----:B------:R-:W-:Y:S01]  /*5060*/  HMMA.16816.F32.BF16 R64, R12, R26, R64 ;  /* 0x0000001a0c40723c */ /* 0x000fe20000041840 */
[----:B------:R-:W-:-:S04]  /*5070*/  IMAD.WIDE.U32 R10, R2, -0x2daee0ad, RZ ;  /* 0xd2511f53020a7825 */ /* 0x000fc800078e00ff */
[----:B------:R-:W-:Y:S01]  /*5080*/  FFMA.FTZ R2, R165, UR6, -R6 ;  /* 0x00000006a5027c23 */ /* 0x000fe20008010806 */
[----:B------:R3:W-:Y:S01]  /*5090*/  MUFU.EX2 R26, R7 ;  /* 0x00000007001a7308 */ /* 0x0007e20000000800 */
[----:B------:R-:W-:Y:S01]  /*50a0*/  IMAD.WIDE.U32 R8, R4, -0x2daee0ad, RZ ;  /* 0xd2511f5304087825 */ /* 0x000fe200078e00ff */
[----:B------:R-:W-:Y:S01]  /*50b0*/  HMMA.16816.F32.BF16 R108, R12, R24, R72 ;  /* 0x000000180c6c723c */ /* 0x000fe20000041848 */
[----:B------:R-:W-:Y:S01]  /*50c0*/  LOP3.LUT R4, R11, UR23, R40, 0x96, !PT ;  /* 0x000000170b047c12 */ /* 0x000fe2000f8e9628 */
[----:B------:R-:W4:Y:S01]  /*50d0*/  LDSM.16.MT88.4 R72, [R188+0x7800] ;  /* 0x00780000bc48783b */ /* 0x000f220000004200 */
[----:B-1----:R-:W-:-:S03]  /*50e0*/  LOP3.LUT R18, R8, 0xff, RZ, 0xc0, !PT ;  /* 0x000000ff08127812 */ /* 0x002fc600078ec0ff */
[----:B------:R1:W5:Y:S01]  /*50f0*/  MUFU.EX2 R27, R2 ;  /* 0x00000002001b7308 */ /* 0x0003620000000800 */
[--C-:B------:R-:W-:Y:S01]  /*5100*/  SHF.R.U32.HI R17, RZ, 0x10, R8.reuse ;  /* 0x00000010ff117819 */ /* 0x100fe20000011608 */
[----:B------:R-:W-:Y:S01]  /*5110*/  HMMA.16816.F32.BF16 R76, R12, R36, R132 ;  /* 0x000000240c4c723c */ /* 0x000fe20000041884 */
[----:B------:R-:W-:-:S05]  /*5120*/  SHF.R.U32.HI R19, RZ, 0x18, R8 ;  /* 0x00000018ff137819 */ /* 0x000fca0000011608 */
[----:B------:R-:W-:Y:S01]  /*5130*/  HMMA.16816.F32.BF16 R132, R12, R56, R160 ;  /* 0x000000380c84723c */ /* 0x000fe200000418a0 */
[----:B---3--:R-:W-:-:S04]  /*5140*/  FFMA.FTZ R7, R168, UR6, -R6 ;  /* 0x00000006a8077c23 */ /* 0x008fc80008010806 */
[----:B------:R3:W-:Y:S01]  /*5150*/  MUFU.EX2 R25, R7 ;  /* 0x0000000700197308 */ /* 0x0007e20000000800 */
[----:B------:R-:W-:Y:S01]  /*5160*/  HMMA.16816.F32.BF16 R120, R12, R28, R68 ;  /* 0x0000001c0c78723c */ /* 0x000fe20000041844 */
[----:B-1----:R-:W-:-:S05]  /*5170*/  LOP3.LUT R2, R8, 0xffff, RZ, 0xc0, !PT ;  /* 0x0000ffff08027812 */ /* 0x002fca00078ec0ff */
[C---:B------:R-:W-:Y:S01]  /*5180*/  HMMA.16816.F32.BF16 R60, R12.reuse, R30, R60 ;  /* 0x0000001e0c3c723c */ /* 0x040fe2000004183c */
[----:B------:R-:W-:Y:S02]  /*5190*/  SHF.R.U32.HI R16, RZ, 0x8, R2 ;  /* 0x00000008ff107819 */ /* 0x000fe40000011602 */
[----:B------:R-:W-:Y:S01]  /*51a0*/  LOP3.LUT R2, R9, UR23, R44, 0x96, !PT ;  /* 0x0000001709027c12 */ /* 0x000fe2000f8e962c */
[----:B------:R-:W-:Y:S01]  /*51b0*/  FFMA.FTZ R9, R169, UR6, -R6 ;  /* 0x00000006a9097c23 */ /* 0x000fe20008010806 */
[----:B------:R-:W-:Y:S01]  /*51c0*/  LOP3.LUT R6, R17, 0xff, RZ, 0xc0, !PT ;  /* 0x000000ff11067812 */ /* 0x000fe200078ec0ff */
[C---:B------:R-:W-:Y:S01]  /*51d0*/  HMMA.16816.F32.BF16 R48, R12.reuse, R38, R48 ;  /* 0x000000260c30723c */ /* 0x040fe20000041830 */
[----:B------:R-:W-:Y:S01]  /*51e0*/  LOP3.LUT R8, R2, 0xffff, RZ, 0xc0, !PT ;  /* 0x0000ffff02087812 */ /* 0x000fe200078ec0ff */
[----:B------:R1:W4:Y:S01]  /*51f0*/  MUFU.EX2 R24, R9 ;  /* 0x0000000900187308 */ /* 0x0003220000000800 */
[----:B------:R-:W-:Y:S01]  /*5200*/  PRMT R19, R6, 0x5410, R19 ;  /* 0x0000541006137816 */ /* 0x000fe20000000013 */
[----:B------:R-:W-:Y:S01]  /*5210*/  FFMA.FTZ R17, R171, UR6, -R0 ;  /* 0x00000006ab117c23 */ /* 0x000fe20008010800 */
[----:B---3--:R-:W-:Y:S01]  /*5220*/  LOP3.LUT R7, R2, 0xff, RZ, 0xc0, !PT ;  /* 0x000000ff02077812 */ /* 0x008fe200078ec0ff */
[----:B------:R-:W-:Y:S01]  /*5230*/  HMMA.16816.F32.BF16 R56, R12, R58, R52 ;  /* 0x0000003a0c38723c */ /* 0x000fe20000041834 */
[----:B------:R-:W-:-:S02]  /*5240*/  SHF.R.U32.HI R8, RZ, 0x8, R8 ;  /* 0x00000008ff087819 */ /* 0x000fc40000011608 */
[----:B------:R-:W-:Y:S01]  /*5250*/  PRMT R18, R18, 0x5410, R16 ;  /* 0x0000541012127816 */ /* 0x000fe20000000010 */
[----:B------:R-:W-:Y:S01]  /*5260*/  MUFU.EX2 R20, R17 ;  /* 0x0000001100147308 */ /* 0x000fe20000000800 */
[----:B------:R-:W-:Y:S02]  /*5270*/  PRMT R6, R7, 0x5410, R8 ;  /* 0x0000541007067816 */ /* 0x000fe40000000008 */
[--C-:B------:R-:W-:Y:S02]  /*5280*/  SHF.R.U32.HI R7, RZ, 0x10, R2.reuse ;  /* 0x00000010ff077819 */ /* 0x100fe40000011602 */
[----:B------:R-:W-:Y:S02]  /*5290*/  SHF.R.U32.HI R8, RZ, 0x18, R2 ;  /* 0x00000018ff087819 */ /* 0x000fe40000011602 */
[----:B------:R-:W-:Y:S02]  /*52a0*/  LOP3.LUT R7, R7, 0xff, RZ, 0xc0, !PT ;  /* 0x000000ff07077812 */ /* 0x000fe400078ec0ff */
[----:B------:R-:W-:Y:S01]  /*52b0*/  HSET2.LE.AND R2, R6, R5, PT ;  /* 0x0000000506027233 */ /* 0x000fe20003803000 */
[----:B-1----:R-:W-:Y:S01]  /*52c0*/  FFMA.FTZ R9, R174, UR6, -R22 ;  /* 0x00000006ae097c23 */ /* 0x002fe20008010816 */
[----:B--2---:R-:W-:-:S02]  /*52d0*/  F2FP.BF16.F32.PACK_AB R6, R35, R43 ;  /* 0x0000002b2306723e */ /* 0x004fc400000010ff */
[----:B------:R-:W-:Y:S01]  /*52e0*/  PRMT R16, R7, 0x5410, R8 ;  /* 0x0000541007107816 */ /* 0x000fe20000000008 */
[----:B------:R-:W-:Y:S01]  /*52f0*/  FFMA.FTZ R8, R175, UR6, -R22 ;  /* 0x00000006af087c23 */ /* 0x000fe20008010816 */
[----:B------:R-:W-:Y:S01]  /*5300*/  LOP3.LUT R136, R2, R6, RZ, 0xc0, !PT ;  /* 0x0000000602887212 */ /* 0x000fe200078ec0ff */
[----:B------:R1:W-:Y:S01]  /*5310*/  MUFU.EX2 R23, R9 ;  /* 0x0000000900177308 */ /* 0x0003e20000000800 */
[----:B-----5:R-:W-:Y:S02]  /*5320*/  F2FP.BF16.F32.PACK_AB R6, R26, R27 ;  /* 0x0000001b1a06723e */ /* 0x020fe400000010ff */
[--C-:B------:R-:W-:Y:S02]  /*5330*/  HSET2.LE.AND R2, R16, R5.reuse, PT ;  /* 0x0000000510027233 */ /* 0x100fe40003803000 */
[----:B------:R-:W-:Y:S02]  /*5340*/  HSET2.LE.AND R7, R18, R5, PT ;  /* 0x0000000512077233 */ /* 0x000fe40003803000 */
[----:B----4-:R-:W-:Y:S01]  /*5350*/  F2FP.BF16.F32.PACK_AB R16, R24, R25 ;  /* 0x000000191810723e */ /* 0x010fe200000010ff */
[----:B------:R2:W3:Y:S01]  /*5360*/  MUFU.EX2 R21, R8 ;  /* 0x0000000800157308 */ /* 0x0004e20000000800 */
[----:B------:R-:W-:Y:S01]  /*5370*/  LOP3.LUT R137, R2, R6, RZ, 0xc0, !PT ;  /* 0x0000000602897212 */ /* 0x000fe200078ec0ff */
[----:B------:R-:W-:Y:S01]  /*5380*/  FFMA.FTZ R2, R170, UR6, -R0 ;  /* 0x00000006aa027c23 */ /* 0x000fe20008010800 */
[----:B------:R-:W-:-:S02]  /*5390*/  SHF.R.U32.HI R6, RZ, 0x10, R10 ;  /* 0x00000010ff067819 */ /* 0x000fc4000001160a */
[----:B------:R-:W-:-:S03]  /*53a0*/  LOP3.LUT R12, R10, 0xff, RZ, 0xc0, !PT ;  /* 0x000000ff0a0c7812 */ /* 0x000fc600078ec0ff */
[----:B------:R4:W-:Y:S01]  /*53b0*/  MUFU.EX2 R15, R2 ;  /* 0x00000002000f7308 */ /* 0x0009e20000000800 */
[----:B-1----:R-:W-:-:S05]  /*53c0*/  HSET2.LE.AND R9, R19, R5, PT ;  /* 0x0000000513097233 */ /* 0x002fca0003803000 */
[----:B------:R-:W-:Y:S02]  /*53d0*/  LOP3.LUT R139, R9, R16, RZ, 0xc0, !PT ;  /* 0x00000010098b7212 */ /* 0x000fe400078ec0ff */
[----:B------:R-:W-:Y:S01]  /*53e0*/  LOP3.LUT R9, R4, 0xff, RZ, 0xc0, !PT ;  /* 0x000000ff04097812 */ /* 0x000fe200078ec0ff */
[----:B------:R-:W1:Y:S01]  /*53f0*/  LDSM.16.MT88.4 R16, [R187+0x7800] ;  /* 0x00780000bb10783b */ /* 0x000e620000004200 */
[----:B--2---:R-:W-:-:S04]  /*5400*/  F2FP.BF16.F32.PACK_AB R8, R32, R34 ;  /* 0x000000222008723e */ /* 0x004fc800000010ff */
[----:B------:R-:W-:Y:S01]  /*5410*/  LOP3.LUT R138, R7, R8, RZ, 0xc0, !PT ;  /* 0x00000008078a7212 */ /* 0x000fe200078ec0ff */
[--C-:B------:R-:W-:Y:S01]  /*5420*/  FFMA.FTZ R8, R173, UR6, -R0.reuse ;  /* 0x00000006ad087c23 */ /* 0x100fe20008010800 */
[----:B------:R-:W-:Y:S01]  /*5430*/  LOP3.LUT R7, R10, 0xffff, RZ, 0xc0, !PT ;  /* 0x0000ffff0a077812 */ /* 0x000fe200078ec0ff */
[----:B----4-:R-:W-:Y:S01]  /*5440*/  FFMA.FTZ R2, R172, UR6, -R0 ;  /* 0x00000006ac027c23 */ /* 0x010fe20008010800 */
[----:B------:R-:W-:Y:S01]  /*5450*/  SHF.R.U32.HI R11, RZ, 0x18, R10 ;  /* 0x00000018ff0b7819 */ /* 0x000fe2000001160a */
[----:B------:R-:W2:Y:S01]  /*5460*/  MUFU.EX2 R13, R8 ;  /* 0x00000008000d7308 */ /* 0x000ea20000000800 */
[----:B------:R-:W-:Y:S01]  /*5470*/  LOP3.LUT R0, R4, 0xffff, RZ, 0xc0, !PT ;  /* 0x0000ffff04007812 */ /* 0x000fe200078ec0ff */
[----:B------:R-:W-:Y:S01]  /*5480*/  HMMA.16816.F32.BF16 R104, R136, R112, R144 ;  /* 0x000000708868723c */ /* 0x000fe20000041890 */
[----:B------:R-:W-:Y:S02]  /*5490*/  SHF.R.U32.HI R10, RZ, 0x8, R7 ;  /* 0x00000008ff0a7819 */ /* 0x000fe40000011607 */
[----:B------:R-:W-:-:S02]  /*54a0*/  LOP3.LUT R7, R6, 0xff, RZ, 0xc0, !PT ;  /* 0x000000ff06077812 */ /* 0x000fc400078ec0ff */
[--C-:B------:R-:W-:Y:S01]  /*54b0*/  SHF.R.U32.HI R6, RZ, 0x18, R4.reuse ;  /* 0x00000018ff067819 */ /* 0x100fe20000011604 */
[----:B------:R4:W5:Y:S01]  /*54c0*/  MUFU.EX2 R14, R2 ;  /* 0x00000002000e7308 */ /* 0x0009620000000800 */
[----:B------:R-:W-:Y:S01]  /*54d0*/  PRMT R7, R7, 0x5410, R11 ;  /* 0x0000541007077816 */ /* 0x000fe2000000000b */
[C---:B------:R-:W-:Y:S06]  /*54e0*/  HMMA.16816.F32.BF16 R116, R136.reuse, R114, R116 ;  /* 0x000000728874723c */ /* 0x040fec0000041874 */
[C---:B------:R-:W-:Y:S06]  /*54f0*/  HMMA.16816.F32.BF16 R68, R136.reuse, R72, R152 ;  /* 0x000000488844723c */ /* 0x040fec0000041898 */
[----:B------:R-:W-:Y:S01]  /*5500*/  HMMA.16816.F32.BF16 R124, R136, R74, R124 ;  /* 0x0000004a887c723c */ /* 0x000fe2000004187c */
[----:B----4-:R-:W-:-:S02]  /*5510*/  SHF.R.U32.HI R2, RZ, 0x10, R4 ;  /* 0x00000010ff027819 */ /* 0x010fc40000011604 */
[----:B------:R-:W-:-:S03]  /*5520*/  SHF.R.U32.HI R4, RZ, 0x8, R0 ;  /* 0x00000008ff047819 */ /* 0x000fc60000011600 */
[C---:B------:R-:W-:Y:S01]  /*5530*/  HMMA.16816.F32.BF16 R80, R136.reuse, R84, R88 ;  /* 0x000000548850723c */ /* 0x040fe20000041858 */
[----:B------:R-:W-:Y:S02]  /*5540*/  LOP3.LUT R0, R2, 0xff, RZ, 0xc0, !PT ;  /* 0x000000ff02007812 */ /* 0x000fe400078ec0ff */
[----:B------:R-:W-:Y:S02]  /*5550*/  PRMT R2, R12, 0x5410, R10 ;  /* 0x000054100c027816 */ /* 0x000fe4000000000a */
[----:B------:R-:W-:Y:S01]  /*5560*/  PRMT R0, R0, 0x5410, R6 ;  /* 0x0000541000007816 */ /* 0x000fe20000000006 */
[C---:B------:R-:W-:Y:S01]  /*5570*/  HMMA.16816.F32.BF16 R128, R136.reuse, R86, R128 ;  /* 0x000000568880723c */ /* 0x040fe20000041880 */
[----:B------:R-:W-:Y:S02]  /*5580*/  PRMT R4, R9, 0x5410, R4 ;  /* 0x0000541009047816 */ /* 0x000fe40000000004 */
[--C-:B------:R-:W-:Y:S02]  /*5590*/  HSET2.LE.AND R2, R2, R5.reuse, PT ;  /* 0x0000000502027233 */ /* 0x100fe40003803000 */
[----:B------:R-:W-:Y:S01]  /*55a0*/  HSET2.LE.AND R8, R0, R5, PT ;  /* 0x0000000500087233 */ /* 0x000fe20003803000 */
[----:B-1----:R-:W-:Y:S01]  /*55b0*/  HMMA.16816.F32.BF16 R88, R136, R16, R156 ;  /* 0x000000108858723c */ /* 0x002fe2000004189c */
[----:B---3--:R-:W-:-:S02]  /*55c0*/  F2FP.BF16.F32.PACK_AB R0, R21, R23 ;  /* 0x000000171500723e */ /* 0x008fc400000010ff */
[--C-:B------:R-:W-:Y:S02]  /*55d0*/  HSET2.LE.AND R6, R7, R5.reuse, PT ;  /* 0x0000000507067233 */ /* 0x100fe40003803000 */
[----:B------:R-:W-:Y:S01]  /*55e0*/  LOP3.LUT R94, R2, R0, RZ, 0xc0, !PT ;  /* 0x00000000025e7212 */ /* 0x000fe200078ec0ff */
[----:B------:R-:W-:Y:S01]  /*55f0*/  FADD.FTZ R2, R235, R234 ;  /* 0x000000eaeb027221 */ /* 0x000fe20000010000 */
[----:B------:R-:W-:Y:S01]  /*5600*/  HSET2.LE.AND R7, R4, R5, PT ;  /* 0x0000000504077233 */ /* 0x000fe20003803000 */
[----:B------:R-:W-:Y:S01]  /*5610*/  HMMA.16816.F32.BF16 R136, R136, R18, R140 ;  /* 0x000000128888723c */ /* 0x000fe2000004188c */
[----:B--2---:R-:W-:Y:S01]  /*5620*/  F2FP.BF16.F32.PACK_AB R0, R13, R20 ;  /* 0x000000140d00723e */ /* 0x004fe200000010ff */
[----:B------:R-:W-:Y:S01]  /*5630*/  FADD.FTZ R2, R231, R2 ;  /* 0x00000002e7027221 */ /* 0x000fe20000010000 */
[----:B-----5:R-:W-:Y:S02]  /*5640*/  F2FP.BF16.F32.PACK_AB R4, R14, R15 ;  /* 0x0000000f0e04723e */ /* 0x020fe400000010ff */
[----:B------:R-:W-:Y:S01]  /*5650*/  LOP3.LUT R93, R8, R0, RZ, 0xc0, !PT ;  /* 0x00000000085d7212 */ /* 0x000fe200078ec0ff */
[----:B------:R-:W-:Y:S01]  /*5660*/  FADD.FTZ R0, R217, R212 ;  /* 0x000000d4d9007221 */ /* 0x000fe20000010000 */
[----:B------:R-:W-:Y:S01]  /*5670*/  LOP3.LUT R95, R6, R4, RZ, 0xc0, !PT ;  /* 0x00000004065f7212 */ /* 0x000fe200078ec0ff */
[----:B------:R-:W-:Y:S01]  /*5680*/  FADD.FTZ R4, R227, R225 ;  /* 0x000000e1e3047221 */ /* 0x000fe20000010000 */
[----:B------:R-:W-:Y:S01]  /*5690*/  FADD.FTZ R6, R223, R218 ;  /* 0x000000dadf067221 */ /* 0x000fe20000010000 */
[----:B------:R-:W-:Y:S01]  /*56a0*/  F2FP.BF16.F32.PACK_AB R5, R176, R177 ;  /* 0x000000b1b005723e */ /* 0x000fe200000010ff */
[----:B------:R-:W-:Y:S01]  /*56b0*/  FADD.FTZ R0, R216, R0 ;  /* 0x00000000d8007221 */ /* 0x000fe20000010000 */
[----:B------:R-:W-:Y:S01]  /*56c0*/  FADD.FTZ R4, R224, R4 ;  /* 0x00000004e0047221 */ /* 0x000fe20000010000 */
[----:B------:R-:W-:Y:S01]  /*56d0*/  FADD.FTZ R6, R219, R6 ;  /* 0x00000006db067221 */ /* 0x000fe20000010000 */
[----:B------:R-:W-:Y:S01]  /*56e0*/  LOP3.LUT R92, R7, R5, RZ, 0xc0, !PT ;  /* 0x00000005075c7212 */ /* 0x000fe200078ec0ff */
        /* <DEDUP_REMOVED lines=54> */
[----:B------:R-:W-:-:S02]  /*5a50*/  VIADD R198, R195, 0x800 ;  /* 0x00000800c3c67836 */ /* 0x000fc40000000000 */
[----:B------:R-:W-:Y:S01]  /*5a60*/  HMMA.16816.F32.BF16 R76, R92, R84, R76 ;  /* 0x000000545c4c723c */ /* 0x000fe2000004184c */
[C---:B------:R-:W-:Y:S02]  /*5a70*/  VIADD R197, R195.reuse, 0x1000 ;  /* 0x00001000c3c57836 */ /* 0x040fe40000000000 */
[----:B------:R-:W-:-:S03]  /*5a80*/  VIADD R196, R195, 0x1800 ;  /* 0x00001800c3c47836 */ /* 0x000fc60000000000 */
[C---:B------:R-:W-:Y:S06]  /*5a90*/  HMMA.16816.F32.BF16 R112, R92.reuse, R114, R64 ;  /* 0x000000725c70723c */ /* 0x040fec0000041840 */
[C---:B------:R-:W-:Y:S06]  /*5aa0*/  HMMA.16816.F32.BF16 R72, R92.reuse, R74, R60 ;  /* 0x0000004a5c48723c */ /* 0x040fec000004183c */
[C---:B------:R-:W-:Y:S06]  /*5ab0*/  HMMA.16816.F32.BF16 R84, R92.reuse, R86, R48 ;  /* 0x000000565c54723c */ /* 0x040fec0000041830 */
[C---:B------:R-:W-:Y:S06]  /*5ac0*/  HMMA.16816.F32.BF16 R132, R92.reuse, R16, R132 ;  /* 0x000000105c84723c */ /* 0x040fec0000041884 */
[----:B------:R-:W-:Y:S01]  /*5ad0*/  HMMA.16816.F32.BF16 R92, R92, R18, R56 ;  /* 0x000000125c5c723c */ /* 0x000fe20000041838 */
[----:B------:R-:W-:-:S08]  /*5ae0*/  NOP ;  /* 0x0000000000007918 */ /* 0x000fd00000000000 */
[----:B------:R-:W-:-:S15]  /*5af0*/  @!P4 BRA `(.L_x_1150) ;  /* 0x000000380080c947 */ /* 0x000fde0003800000 */
[----:B------:R-:W-:Y:S01]  /*5b00*/  IMAD.WIDE.U32 R222, R222, -0x326172a9, RZ ;  /* 0xcd9e8d57dede7825 */ /* 0x000fe200078e00ff */
[C---:B------:R-:W-:Y:S01]  /*5b10*/  SHF.L.U64.HI R201, R148.reuse, 0x5, R149 ;  /* 0x0000000594c97819 */ /* 0x040fe20000010295 */
[----:B------:R-:W-:Y:S01]  /*5b20*/  ULDC.64 UR8, c[0x0][0x248] ;  /* 0x0000920000087ab9 */ /* 0x000fe20000000a00 */
[----:B------:R-:W-:Y:S01]  /*5b30*/  SHF.L.U32 R208, R148, 0x5, RZ ;  /* 0x0000000594d07819 */ /* 0x000fe200000006ff */
[----:B------:R-:W-:Y:S01]  /*5b40*/  IMAD.WIDE.U32 R220, R220, -0x326172a9, RZ ;  /* 0xcd9e8d57dcdc7825 */ /* 0x000fe200078e00ff */
[-C--:B------:R-:W-:Y:S01]  /*5b50*/  LOP3.LUT R206, R223, R204.reuse, RZ, 0x3c, !PT ;  /* 0x000000ccdfce7212 */ /* 0x080fe200078e3cff */
[----:B------:R-:W-:Y:S01]  /*5b60*/  ULDC UR4, c[0x0][0x2ec] ;  /* 0x0000bb0000047ab9 */ /* 0x000fe20000000800 */
[----:B------:R-:W-:Y:S01]  /*5b70*/  LEA.HI.SX32 R199, R199, 0xfffffffe, 0x1a ;  /* 0xfffffffec7c77811 */ /* 0x000fe200078fd2ff */
[----:B------:R-:W-:Y:S01]  /*5b80*/  IMAD.MOV.U32 R0, RZ, RZ, R100 ;  /* 0x000000ffff007224 */ /* 0x000fe200078e0064 */
[----:B------:R-:W-:Y:S01]  /*5b90*/  LOP3.LUT R204, R221, R204, RZ, 0x3c, !PT ;  /* 0x000000ccddcc7212 */ /* 0x000fe200078e3cff */
[----:B------:R-:W-:Y:S01]  /*5ba0*/  IMAD.MOV.U32 R101, RZ, RZ, R97 ;  /* 0x000000ffff657224 */ /* 0x000fe200078e0061 */
[----:B------:R-:W-:Y:S01]  /*5bb0*/  MOV R96, R99 ;  /* 0x0000006300607202 */ /* 0x000fe20000000f00 */
[----:B------:R-:W-:Y:S01]  /*5bc0*/  IMAD.WIDE.U32 R202, R209, -0x2daee0ad, RZ ;  /* 0xd2511f53d1ca7825 */ /* 0x000fe200078e00ff */
[----:B------:R-:W-:Y:S01]  /*5bd0*/  MOV R102, R3 ;  /* 0x0000000300667202 */ /* 0x000fe20000000f00 */
[----:B------:R-:W-:-:S02]  /*5be0*/  USHF.L.U64.HI UR27, UR8, 0x5, UR9 ;  /* 0x00000005081b7899 */ /* 0x000fc40008010209 */
[----:B------:R-:W-:Y:S01]  /*5bf0*/  IMAD.WIDE.U32 R206, R206, -0x2daee0ad, RZ ;  /* 0xd2511f53cece7825 */ /* 0x000fe200078e00ff */
[----:B------:R-:W-:Y:S01]  /*5c00*/  USHF.L.U32 UR26, UR8, 0x5, URZ ;  /* 0x00000005081a7899 */ /* 0x000fe2000800063f */
[----:B------:R-:W-:Y:S02]  /*5c10*/  ULDC.64 UR12, c[0x0][0x250] ;  /* 0x00009400000c7ab9 */ /* 0x000fe40000000a00 */
[----:B------:R-:W-:Y:S01]  /*5c20*/  IMAD.WIDE.U32 R204, R204, -0x2daee0ad, RZ ;  /* 0xd2511f53cccc7825 */ /* 0x000fe200078e00ff */
[----:B------:R-:W-:Y:S01]  /*5c30*/  ULDC.64 UR6, c[0x0][0x218] ;  /* 0x0000860000067ab9 */ /* 0x000fe20000000a00 */
[----:B------:R-:W-:Y:S01]  /*5c40*/  ULDC.64 UR10, c[0x0][0x220] ;  /* 0x00008800000a7ab9 */ /* 0x000fe20000000a00 */
[----:B------:R-:W-:Y:S06]  /*5c50*/  BRA `(.L_x_1151) ;  /* 0x0000000000647947 */ /* 0x000fec0003800000 */
.L_x_1153:
[----:B------:R-:W-:Y:S04]  /*5c60*/  VIADD R97, R199, 0xffffffff ;  /* 0xffffffffc7617836 */ /* 0x000fe80000000000 */
[C---:B------:R-:W-:Y:S01]  /*5c70*/  IMAD.WIDE.U32 R2, R97.reuse, UR8, RZ ;  /* 0x0000000861027c25 */ /* 0x040fe2000f8e00ff */
[----:B------:R-:W-:Y:S05]  /*5c80*/  SHF.R.S32.HI R98, RZ, 0x1f, R97 ;  /* 0x0000001fff627819 */ /* 0x000fea0000011461 */
[----:B------:R-:W-:Y:S04]  /*5c90*/  IMAD R98, R98, UR8, RZ ;  /* 0x0000000862627c24 */ /* 0x000fe8000f8e02ff */
[----:B------:R-:W-:Y:S01]  /*5ca0*/  IMAD R98, R97, UR9, R98 ;  /* 0x0000000961627c24 */ /* 0x000fe2000f8e0262 */
[C---:B------:R-:W-:Y:S03]  /*5cb0*/  LEA R97, P0, R2.reuse, R248, 0x6 ;  /* 0x000000f802617211 */ /* 0x040fe600078030ff */
[----:B------:R-:W-:Y:S01]  /*5cc0*/  IMAD.IADD R98, R3, 0x1, R98 ;  /* 0x0000000103627824 */ /* 0x000fe200078e0262 */
[C---:B------:R-:W-:Y:S04]  /*5cd0*/  LEA R140, P1, R97.reuse, UR6, 0x1 ;  /* 0x00000006618c7c11 */ /* 0x040fe8000f8208ff */
[----:B------:R-:W-:Y:S02]  /*5ce0*/  LEA.HI.X R2, R2, R243, R98, 0x6, P0 ;  /* 0x000000f302027211 */ /* 0x000fe400000f3462 */
        /* <DEDUP_REMOVED lines=16> */
.L_x_1151:
[----:B------:R-:W-:Y:S01]  /*5df0*/  SHF.R.S32.HI R2, RZ, 0x1f, R199 ;  /* 0x0000001fff027819 */ /* 0x000fe200000114c7 */
[----:B------:R-:W-:Y:S04]  /*5e00*/  DEPBAR.LE SB0, 0x0 ;  /* 0x000080000000791a */ /* 0x000fe80000000000 */
[----:B------:R-:W-:Y:S01]  /*5e10*/  BAR.SYNC.DEFER_BLOCKING 0x0 ;  /* 0x0000000000007b1d */ /* 0x000fe20000010000 */
[----:B------:R-:W-:Y:S01]  /*5e20*/  IMAD R2, R2, UR12, RZ ;  /* 0x0000000c02027c24 */ /* 0x000fe2000f8e02ff */
[C---:B------:R-:W-:Y:S01]  /*5e30*/  ISETP.GT.AND P2, PT, R199.reuse, RZ, PT ;  /* 0x000000ffc700720c */ /* 0x040fe20003f44270 */
[C---:B------:R-:W-:Y:S04]  /*5e40*/  IMAD.WIDE.U32 R4, R199.reuse, UR12, RZ ;  /* 0x0000000cc7047c25 */ /* 0x040fe8000f8e00ff */
[----:B------:R-:W-:Y:S01]  /*5e50*/  IMAD R3, R199, UR13, R2 ;  /* 0x0000000dc7037c24 */ /* 0x000fe2000f8e0202 */
[----:B------:R-:W-:Y:S03]  /*5e60*/  LEA R2, P0, R4, R246, 0x6 ;  /* 0x000000f604027211 */ /* 0x000fe600078030ff */
[----:B------:R-:W-:Y:S01]  /*5e70*/  IMAD.IADD R3, R5, 0x1, R3 ;  /* 0x0000000105037824 */ /* 0x000fe200078e0203 */
[----:B------:R-:W-:Y:S04]  /*5e80*/  LEA R6, P1, R2, UR10, 0x1 ;  /* 0x0000000a02067c11 */ /* 0x000fe8000f8208ff */
[----:B------:R-:W-:Y:S02]  /*5e90*/  LEA.HI.X R5, R4, R250, R3, 0x6, P0 ;  /* 0x000000fa04057211 */ /* 0x000fe400000f3403 */
[-C--:B------:R-:W-:Y:S02]  /*5ea0*/  IADD3 R4, P0, R6, R208.reuse, RZ ;  /* 0x000000d006047210 */ /* 0x080fe40007f1e0ff */
[----:B------:R-:W-:Y:S02]  /*5eb0*/  LEA.HI.X R7, R2, UR11, R5, 0x1, P1 ;  /* 0x0000000b02077c11 */ /* 0x000fe400088f0c05 */
[-C--:B------:R-:W-:Y:S03]  /*5ec0*/  IADD3 R2, P1, R4, R208.reuse, RZ ;  /* 0x000000d004027210 */ /* 0x080fe60007f3e0ff */
[--C-:B------:R-:W-:Y:S01]  /*5ed0*/  IMAD.X R5, R7, 0x1, R201.reuse, P0 ;  /* 0x0000000107057824 */ /* 0x100fe200000e06c9 */
[----:B------:R-:W-:Y:S01]  /*5ee0*/  @!PT LDS RZ, [RZ] ;  /* 0x00000000fffff984 */ /* 0x000fe20000000800 */
[----:B------:R-:W-:Y:S01]  /*5ef0*/  @!PT LDS RZ, [RZ] ;  /* 0x00000000fffff984 */ /* 0x000fe20000000800 */
[----:B------:R-:W-:Y:S01]  /*5f00*/  @!PT LDS RZ, [RZ] ;  /* 0x00000000fffff984 */ /* 0x000fe20000000800 */
[----:B------:R-:W-:Y:S01]  /*5f10*/  LDGSTS.E.BYPASS.LTC128B.128 [R200+0x6000], desc[UR28][R6.64] ;  /* 0x0600000006c87fae */ /* 0x000fe2000b901d5c */
[----:B------:R-:W-:Y:S02]  /*5f20*/  IADD3 R8, P0, R2, R208, RZ ;  /* 0x000000d002087210 */ /* 0x000fe40007f1e0ff */
[--C-:B------:R-:W-:Y:S03]  /*5f30*/  IMAD.X R3, R5, 0x1, R201.reuse, P1 ;  /* 0x0000000105037824 */ /* 0x100fe600008e06c9 */
[----:B------:R1:W-:Y:S01]  /*5f40*/  LDGSTS.E.BYPASS.LTC128B.128 [R200+0x6800], desc[UR28][R4.64] ;  /* 0x0680000004c87fae */ /* 0x0003e2000b901d5c */
[----:B------:R-:W-:Y:S05]  /*5f50*/  IMAD.X R9, R3, 0x1, R201, P0 ;  /* 0x0000000103097824 */ /* 0x000fea00000e06c9 */
[----:B------:R-:W-:Y:S06]  /*5f60*/  LDGSTS.E.BYPASS.LTC128B.128 [R200+0x7000], desc[UR28][R2.64] ;  /* 0x0700000002c87fae */ /* 0x000fec000b901d5c */
[----:B------:R2:W-:Y:S06]  /*5f70*/  LDGSTS.E.BYPASS.LTC128B.128 [R200+0x7800], desc[UR28][R8.64] ;  /* 0x0780000008c87fae */ /* 0x0005ec000b901d5c */
[----:B------:R-:W-:Y:S06]  /*5f80*/  LDSM.16.M88.4 R64, [R191] ;  /* 0x00000000bf40783b */ /* 0x000fec0000000200 */
[----:B------:R-:W1:Y:S06]  /*5f90*/  LDSM.16.M88.4 R16, [R184+0x4000] ;  /* 0x00400000b810783b */ /* 0x000e6c0000000200 */
[----:B------:R-:W2:Y:S06]  /*5fa0*/  LDSM.16.M88.4 R60, [R191+0x2000] ;  /* 0x00200000bf3c783b */ /* 0x000eac0000000200 */
[----:B------:R-:W3:Y:S06]  /*5fb0*/  LDSM.16.M88.4 R32, [R184+0x4800] ;  /* 0x00480000b820783b */ /* 0x000eec0000000200 */
[----:B------:R-:W0:Y:S06]  /*5fc0*/  LDGDEPBAR ;  /* 0x00000000000079af */ /* 0x000e2c0000000000 */
[----:B------:R-:W4:Y:S06]  /*5fd0*/  LDSM.16.M88.4 R48, [R184+0x5000] ;  /* 0x00500000b830783b */ /* 0x000f2c0000000200 */
[----:B------:R-:W5:Y:S06]  /*5fe0*/  LDSM.16.M88.4 R140, [R184+0x5800] ;  /* 0x00580000b88c783b */ /* 0x000f6c0000000200 */
[----:B------:R-:W-:Y:S01]  /*5ff0*/  LDSM.16.M88.4 R144, [R194] ;  /* 0x00000000c290783b */ /* 0x000fe20000000200 */
[-C--:B-1----:R-:W-:Y:S05]  /*6000*/  HMMA.16816.F32.BF16 R4, R64, R16.reuse, RZ ;  /* 0x000000104004723c */ /* 0x082fea00000418ff */
[----:B------:R-:W1:Y:S01]  /*6010*/  LDSM.16.M88.4 R148, [R190+0x4000] ;  /* 0x00400000be94783b */ /* 0x000e620000000200 */
[C---:B--2---:R-:W-:Y:S05]  /*6020*/  HMMA.16816.F32.BF16 R8, R60.reuse, R16, RZ ;  /* 0x000000103c08723c */ /* 0x044fea00000418ff */
[----:B------:R-:W2:Y:S01]  /*6030*/  LDSM.16.M88.4 R152, [R194+0x2000] ;  /* 0x00200000c298783b */ /* 0x000ea20000000200 */
[-C--:B------:R-:W-:Y:S05]  /*6040*/  HMMA.16816.F32.BF16 R12, R60, R18.reuse, RZ ;  /* 0x000000123c0c723c */ /* 0x080fea00000418ff */
[----:B------:R-:W2:Y:S01]  /*6050*/  LDSM.16.M88.4 R156, [R190+0x4800] ;  /* 0x00480000be9c783b */ /* 0x000ea20000000200 */
[C---:B------:R-:W-:Y:S05]  /*6060*/  HMMA.16816.F32.BF16 R16, R64.reuse, R18, RZ ;  /* 0x000000124010723c */ /* 0x040fea00000418ff */
[----:B------:R-:W2:Y:S01]  /*6070*/  LDSM.16.M88.4 R160, [R190+0x5000] ;  /* 0x00500000bea0783b */ /* 0x000ea20000000200 */
[-C--:B---3--:R-:W-:Y:S05]  /*6080*/  HMMA.16816.F32.BF16 R20, R64, R32.reuse, RZ ;  /* 0x000000204014723c */ /* 0x088fea00000418ff */
[----:B------:R-:W3:Y:S01]  /*6090*/  LDSM.16.M88.4 R164, [R190+0x5800] ;  /* 0x00580000bea4783b */ /* 0x000ee20000000200 */
[C---:B------:R-:W-:Y:S05]  /*60a0*/  HMMA.16816.F32.BF16 R24, R60.reuse, R32, RZ ;  /* 0x000000203c18723c */ /* 0x040fea00000418ff */
[----:B------:R-:W-:Y:S01]  /*60b0*/  LDSM.16.M88.4 R168, [R192+0x2000] ;  /* 0x00200000c0a8783b */ /* 0x000fe20000000200 */
[-C--:B------:R-:W-:Y:S05]  /*60c0*/  HMMA.16816.F32.BF16 R28, R60, R34.reuse, RZ ;  /* 0x000000223c1c723c */ /* 0x080fea00000418ff */
[----:B------:R-:W-:Y:S01]  /*60d0*/  LDSM.16.M88.4 R172, [R196] ;  /* 0x00000000c4ac783b */ /* 0x000fe20000000200 */
[C---:B------:R-:W-:Y:S05]  /*60e0*/  HMMA.16816.F32.BF16 R32, R64.reuse, R34, RZ ;  /* 0x000000224020723c */ /* 0x040fea00000418ff */
[----:B------:R-:W-:Y:S01]  /*60f0*/  LDSM.16.M88.4 R176, [R193] ;  /* 0x00000000c1b0783b */ /* 0x000fe20000000200 */
[-C--:B----4-:R-:W-:Y:S05]  /*6100*/  HMMA.16816.F32.BF16 R36, R64, R48.reuse, RZ ;  /* 0x000000304024723c */ /* 0x090fea00000418ff */
[----:B------:R-:W-:Y:S01]  /*6110*/  LDSM.16.M88.4 R180, [R189] ;  /* 0x00000000bdb4783b */ /* 0x000fe20000000200 */
[C---:B------:R-:W-:Y:S06]  /*6120*/  HMMA.16816.F32.BF16 R40, R60.reuse, R48, RZ ;  /* 0x000000303c28723c */ /* 0x040fec00000418ff */
[-C--:B------:R-:W-:Y:S06]  /*6130*/  HMMA.16816.F32.BF16 R44, R60, R50.reuse, RZ ;  /* 0x000000323c2c723c */ /* 0x080fec00000418ff */
[C---:B------:R-:W-:Y:S06]  /*6140*/  HMMA.16816.F32.BF16 R48, R64.reuse, R50, RZ ;  /* 0x000000324030723c */ /* 0x040fec00000418ff */
[-C--:B-----5:R-:W-:Y:S06]  /*6150*/  HMMA.16816.F32.BF16 R52, R64, R140.reuse, RZ ;  /* 0x0000008c4034723c */ /* 0x0a0fec00000418ff */
[C---:B------:R-:W-:Y:S06]  /*6160*/  HMMA.16816.F32.BF16 R56, R60.reuse, R140, RZ ;  /* 0x0000008c3c38723c */ /* 0x040fec00000418ff */
[-C--:B------:R-:W-:Y:S06]  /*6170*/  HMMA.16816.F32.BF16 R60, R60, R142.reuse, RZ ;  /* 0x0000008e3c3c723c */ /* 0x080fec00000418ff */
[----:B------:R-:W-:Y:S01]  /*6180*/  HMMA.16816.F32.BF16 R64, R64, R142, RZ ;  /* 0x0000008e4040723c */ /* 0x000fe200000418ff */
[----:B------:R-:W-:Y:S05]  /*6190*/  LDSM.16.M88.4 R140, [R192] ;  /* 0x00000000c08c783b */ /* 0x000fea0000000200 */
[-C--:B-1----:R-:W-:Y:S06]  /*61a0*/  HMMA.16816.F32.BF16 R4, R144, R148.reuse, R4 ;  /* 0x000000949004723c */ /* 0x082fec0000041804 */
[C---:B--2---:R-:W-:Y:S06]  /*61b0*/  HMMA.16816.F32.BF16 R8, R152.reuse, R148, R8 ;  /* 0x000000949808723c */ /* 0x044fec0000041808 */
[-C--:B------:R-:W-:Y:S06]  /*61c0*/  HMMA.16816.F32.BF16 R12, R152, R150.reuse, R12 ;  /* 0x00000096980c723c */ /* 0x080fec000004180c */
[C---:B------:R-:W-:Y:S01]  /*61d0*/  HMMA.16816.F32.BF16 R16, R144.reuse, R150, R16 ;  /* 0x000000969010723c */ /* 0x040fe20000041810 */
[----:B------:R-:W1:Y:S05]  /*61e0*/  LDSM.16.M88.4 R148, [R195] ;  /* 0x00000000c394783b */ /* 0x000e6a0000000200 */
[-C--:B------:R-:W-:Y:S06]  /*61f0*/  HMMA.16816.F32.BF16 R20, R144, R156.reuse, R20 ;  /* 0x0000009c9014723c */ /* 0x080fec0000041814 */
[C---:B------:R-:W-:Y:S06]  /*6200*/  HMMA.16816.F32.BF16 R24, R152.reuse, R156, R24 ;  /* 0x0000009c9818723c */ /* 0x040fec0000041818 */
[-C--:B------:R-:W-:Y:S06]  /*6210*/  HMMA.16816.F32.BF16 R28, R152, R158.reuse, R28 ;  /* 0x0000009e981c723c */ /* 0x080fec000004181c */
[C---:B------:R-:W-:Y:S01]  /*6220*/  HMMA.16816.F32.BF16 R32, R144.reuse, R158, R32 ;  /* 0x0000009e9020723c */ /* 0x040fe20000041820 */
[----:B------:R-:W2:Y:S05]  /*6230*/  LDSM.16.M88.4 R156, [R198] ;  /* 0x00000000c69c783b */ /* 0x000eaa0000000200 */
[-C--:B------:R-:W-:Y:S06]  /*6240*/  HMMA.16816.F32.BF16 R36, R144, R160.reuse, R36 ;  /* 0x000000a09024723c */ /* 0x080fec0000041824 */
[C---:B------:R-:W-:Y:S06]  /*6250*/  HMMA.16816.F32.BF16 R40, R152.reuse, R160, R40 ;  /* 0x000000a09828723c */ /* 0x040fec0000041828 */
[-C--:B------:R-:W-:Y:S06]  /*6260*/  HMMA.16816.F32.BF16 R44, R152, R162.reuse, R44 ;  /* 0x000000a2982c723c */ /* 0x080fec000004182c */
[C---:B------:R-:W-:Y:S01]  /*6270*/  HMMA.16816.F32.BF16 R48, R144.reuse, R162, R48 ;  /* 0x000000a29030723c */ /* 0x040fe20000041830 */
[----:B------:R-:W4:Y:S05]  /*6280*/  LDSM.16.M88.4 R160, [R197] ;  /* 0x00000000c5a0783b */ /* 0x000f2a0000000200 */
[-C--:B---3--:R-:W-:Y:S06]  /*6290*/  HMMA.16816.F32.BF16 R52, R144, R164.reuse, R52 ;  /* 0x000000a49034723c */ /* 0x088fec0000041834 */
[C---:B------:R-:W-:Y:S06]  /*62a0*/  HMMA.16816.F32.BF16 R56, R152.reuse, R164, R56 ;  /* 0x000000a49838723c */ /* 0x040fec0000041838 */
[-C--:B------:R-:W-:Y:S01]  /*62b0*/  HMMA.16816.F32.BF16 R60, R152, R166.reuse, R60 ;  /* 0x000000a6983c723c */ /* 0x080fe2000004183c */
[----:B------:R-:W3:Y:S05]  /*62c0*/  LDSM.16.M88.4 R152, [R193+0x2000] ;  /* 0x00200000c198783b */ /* 0x000eea0000000200 */
[----:B------:R-:W-:Y:S01]  /*62d0*/  HMMA.16816.F32.BF16 R64, R144, R166, R64 ;  /* 0x000000a69040723c */ /* 0x000fe20000041840 */
[----:B------:R-:W5:Y:S05]  /*62e0*/  LDSM.16.M88.4 R144, [R189+0x800] ;  /* 0x00080000bd90783b */ /* 0x000f6a0000000200 */
        /* <DEDUP_REMOVED lines=8> */
[C---:B------:R-:W-:Y:S06]  /*6370*/  HMMA.16816.F32.BF16 R32, R140.reuse, R158, R32 ;  /* 0x0000009e8c20723c */ /* 0x040fec0000041820 */
[-C--:B----4-:R-:W-:Y:S06]  /*6380*/  HMMA.16816.F32.BF16 R36, R140, R160.reuse, R36 ;  /* 0x000000a08c24723c */ /* 0x090fec0000041824 */
[C---:B------:R-:W-:Y:S06]  /*6390*/  HMMA.16816.F32.BF16 R40, R168.reuse, R160, R40 ;  /* 0x000000a0a828723c */ /* 0x040fec0000041828 */
[-C--:B------:R-:W-:Y:S06]  /*63a0*/  HMMA.16816.F32.BF16 R44, R168, R162.reuse, R44 ;  /* 0x000000a2a82c723c */ /* 0x080fec000004182c */
[C---:B------:R-:W-:Y:S06]  /*63b0*/  HMMA.16816.F32.BF16 R48, R140.reuse, R162, R48 ;  /* 0x000000a28c30723c */ /* 0x040fec0000041830 */
[-C--:B------:R-:W-:Y:S06]  /*63c0*/  HMMA.16816.F32.BF16 R52, R140, R172.reuse, R52 ;  /* 0x000000ac8c34723c */ /* 0x080fec0000041834 */
[C---:B------:R-:W-:Y:S06]  /*63d0*/  HMMA.16816.F32.BF16 R56, R168.reuse, R172, R56 ;  /* 0x000000aca838723c */ /* 0x040fec0000041838 */
[-C--:B------:R-:W-:Y:S06]  /*63e0*/  HMMA.16816.F32.BF16 R60, R168, R174.reuse, R60 ;  /* 0x000000aea83c723c */ /* 0x080fec000004183c */
[----:B------:R-:W-:Y:S01]  /*63f0*/  HMMA.16816.F32.BF16 R64, R140, R174, R64 ;  /* 0x000000ae8c40723c */ /* 0x000fe20000041840 */
[----:B------:R-:W2:Y:S01]  /*6400*/  LDSM.16.M88.4 R140, [R189+0x1800] ;  /* 0x00180000bd8c783b */ /* 0x000ea20000000200 */
[----:B------:R-:W-:Y:S04]  /*6410*/  DEPBAR.LE SB0, 0x0 ;  /* 0x000080000000791a */ /* 0x000fe80000000000 */
[-C--:B------:R-:W-:Y:S01]  /*6420*/  HMMA.16816.F32.BF16 R4, R176, R180.reuse, R4 ;  /* 0x000000b4b004723c */ /* 0x080fe20000041804 */
[----:B------:R-:W-:Y:S05]  /*6430*/  BAR.SYNC.DEFER_BLOCKING 0x0 ;  /* 0x0000000000007b1d */ /* 0x000fea0000010000 */
[C---:B---3--:R-:W-:Y:S06]  /*6440*/  HMMA.16816.F32.BF16 R8, R152.reuse, R180, R8 ;  /* 0x000000b49808723c */ /* 0x048fec0000041808 */
[-C--:B------:R-:W-:Y:S06]  /*6450*/  HMMA.16816.F32.BF16 R12, R152, R182.reuse, R12 ;  /* 0x000000b6980c723c */ /* 0x080fec000004180c */
[C---:B------:R-:W-:Y:S06]  /*6460*/  HMMA.16816.F32.BF16 R16, R176.reuse, R182, R16 ;  /* 0x000000b6b010723c */ /* 0x040fec0000041810 */
[-C--:B-----5:R-:W-:Y:S05]  /*6470*/  HMMA.16816.F32.BF16 R20, R176, R144.reuse, R20 ;  /* 0x00000090b014723c */ /* 0x0a0fea0000041814 */
[----:B------:R-:W-:Y:S01]  /*6480*/  FMNMX.FTZ R2, R4, R0, !PT ;  /* 0x0000000004027209 */ /* 0x000fe20007810000 */
[C---:B------:R-:W-:Y:S05]  /*6490*/  HMMA.16816.F32.BF16 R24, R152.reuse, R144, R24 ;  /* 0x000000909818723c */ /* 0x040fea0000041818 */
[----:B------:R-:W-:Y:S01]  /*64a0*/  FMNMX.FTZ R3, R6, R96, !PT ;  /* 0x0000006006037209 */ /* 0x000fe20007810000 */
[-C--:B------:R-:W-:Y:S05]  /*64b0*/  HMMA.16816.F32.BF16 R28, R152, R146.reuse, R28 ;  /* 0x00000092981c723c */ /* 0x080fea000004181c */
[----:B------:R-:W-:Y:S01]  /*64c0*/  FMNMX.FTZ R2, R5, R2, !PT ;  /* 0x0000000205027209 */ /* 0x000fe20007810000 */
[C---:B------:R-:W-:Y:S05]  /*64d0*/  HMMA.16816.F32.BF16 R32, R176.reuse, R146, R32 ;  /* 0x00000092b020723c */ /* 0x040fea0000041820 */
        /* <DEDUP_REMOVED lines=38> */
.L_x_1152:
[----:B-1----:R-:W-:Y:S01]  /*6740*/  FMNMX.FTZ R2, R8, R101, !PT ;  /* 0x0000006508027209 */ /* 0x002fe20007810000 */
[----:B------:R-:W1:Y:S01]  /*6750*/  SHFL.BFLY PT, R3, R100, 0x2, 0x1f ;  /* 0x0c401f0064037f89 */ /* 0x000e6200000e0000 */
[----:B------:R-:W-:Y:S01]  /*6760*/  FMNMX.FTZ R97, R10, R102, !PT ;  /* 0x000000660a617209 */ /* 0x000fe20007810000 */
[----:B------:R-:W-:Y:S01]  /*6770*/  IMAD.U32 R152, RZ, RZ, UR25 ;  /* 0x00000019ff987e24 */ /* 0x000fe2000f8e00ff */
[----:B------:R-:W-:Y:S05]  /*6780*/  FMNMX.FTZ R2, R9, R2, !PT ;  /* 0x0000000209027209 */ /* 0x000fea0007810000 */
[----:B------:R-:W2:Y:S01]  /*6790*/  SHFL.BFLY PT, R99, R103, 0x2, 0x1f ;  /* 0x0c401f0067637f89 */ /* 0x000ea200000e0000 */
[--C-:B------:R-:W-:Y:S01]  /*67a0*/  LOP3.LUT R158, R205, UR21, R202.reuse, 0x96, !PT ;  /* 0x00000015cd9e7c12 */ /* 0x100fe2000f8e96ca */
[----:B------:R-:W-:Y:S01]  /*67b0*/  IMAD.MOV.U32 R171, RZ, RZ, 0x7054 ;  /* 0x00007054ffab7424 */ /* 0x000fe200078e00ff */
[----:B------:R-:W-:Y:S02]  /*67c0*/  FMNMX.FTZ R2, R12, R2, !PT ;  /* 0x000000020c027209 */ /* 0x000fe40007810000 */
[----:B------:R-:W-:Y:S01]  /*67d0*/  LOP3.LUT R160, R207, UR21, R202, 0x96, !PT ;  /* 0x00000015cfa07c12 */ /* 0x000fe2000f8e96ca */
[----:B------:R-:W-:Y:S01]  /*67e0*/  IMAD.WIDE.U32 R158, R158, -0x326172a9, RZ ;  /* 0xcd9e8d579e9e7825 */ /* 0x000fe200078e00ff */
[----:B------:R-:W-:Y:S02]  /*67f0*/  FMNMX.FTZ R2, R13, R2, !PT ;  /* 0x000000020d027209 */ /* 0x000fe40007810000 */
[----:B------:R-:W-:Y:S01]  /*6800*/  PRMT R152, R152, R171, UR25 ;  /* 0x0000001998987e16 */ /* 0x000fe200080000ab */
[----:B------:R-:W-:Y:S01]  /*6810*/  IMAD.WIDE.U32 R160, R160, -0x326172a9, RZ ;  /* 0xcd9e8d57a0a07825 */ /* 0x000fe200078e00ff */
[----:B-1----:R-:W-:Y:S02]  /*6820*/  FMNMX.FTZ R100, R100, R3, !PT ;  /* 0x0000000364647209 */ /* 0x002fe40007810000 */
[----:B------:R-:W-:Y:S02]  /*6830*/  FMNMX.FTZ R3, R11, R97, !PT ;  /* 0x000000610b037209 */ /* 0x000fe40007810000 */
[----:B------:R-:W-:Y:S01]  /*6840*/  FMNMX.FTZ R97, R24, R2, !PT ;  /* 0x0000000218617209 */ /* 0x000fe20007810000 */
[----:B------:R-:W1:Y:S01]  /*6850*/  SHFL.BFLY PT, R140, R100, 0x1, 0x1f ;  /* 0x0c201f00648c7f89 */ /* 0x000e6200000e0000 */
[----:B------:R-:W-:Y:S01]  /*6860*/  FMNMX.FTZ R3, R14, R3, !PT ;  /* 0x000000030e037209 */ /* 0x000fe20007810000 */
[----:B------:R-:W-:Y:S01]  /*6870*/  IMAD.SHL.U32 R2, R199, 0x2, RZ ;  /* 0x00000002c7027824 */ /* 0x000fe200078e00ff */
[----:B------:R-:W-:Y:S02]  /*6880*/  FMNMX.FTZ R97, R25, R97, !PT ;  /* 0x0000006119617209 */ /* 0x000fe40007810000 */
[----:B------:R-:W-:Y:S02]  /*6890*/  FMNMX.FTZ R3, R15, R3, !PT ;  /* 0x000000030f037209 */ /* 0x000fe40007810000 */
[----:B------:R-:W-:Y:S02]  /*68a0*/  FMNMX.FTZ R97, R28, R97, !PT ;  /* 0x000000611c617209 */ /* 0x000fe40007810000 */
[----:B------:R-:W-:Y:S02]  /*68b0*/  FMNMX.FTZ R3, R26, R3, !PT ;  /* 0x000000031a037209 */ /* 0x000fe40007810000 */
[----:B------:R-:W-:Y:S02]  /*68c0*/  FMNMX.FTZ R97, R29, R97, !PT ;  /* 0x000000611d617209 */ /* 0x000fe40007810000 */
[----:B--2---:R-:W-:Y:S01]  /*68d0*/  FMNMX.FTZ R99, R103, R99, !PT ;  /* 0x0000006367637209 */ /* 0x004fe20007810000 */
[----:B------:R-:W-:Y:S01]  /*68e0*/  VIADD R103, R2, 0x1 ;  /* 0x0000000102677836 */ /* 0x000fe20000000000 */
[----:B------:R-:W-:Y:S02]  /*68f0*/  LOP3.LUT R98, R203, UR31, R2, 0x96, !PT ;  /* 0x0000001fcb627c12 */ /* 0x000fe4000f8e9602 */
[----:B------:R-:W-:Y:S01]  /*6900*/  FMNMX.FTZ R2, R27, R3, !PT ;  /* 0x000000031b027209 */ /* 0x000fe20007810000 */
[----:B------:R-:W2:Y:S01]  /*6910*/  SHFL.BFLY PT, R141, R99, 0x1, 0x1f ;  /* 0x0c201f00638d7f89 */ /* 0x000ea200000e0000 */
[----:B------:R-:W-:Y:S01]  /*6920*/  FMNMX.FTZ R3, R40, R97, !PT ;  /* 0x0000006128037209 */ /* 0x000fe20007810000 */
[----:B------:R-:W-:Y:S01]  /*6930*/  IMAD.WIDE.U32 R144, R98, -0x326172a9, RZ ;  /* 0xcd9e8d5762907825 */ /* 0x000fe200078e00ff */
[----:B------:R-:W-:Y:S02]  /*6940*/  LOP3.LUT R97, R203, UR31, R103, 0x96, !PT ;  /* 0x0000001fcb617c12 */ /* 0x000fe4000f8e9667 */
[----:B------:R-:W-:Y:S02]  /*6950*/  FMNMX.FTZ R3, R41, R3, !PT ;  /* 0x0000000329037209 */ /* 0x000fe40007810000 */
[----:B-1----:R-:W-:Y:S02]  /*6960*/  FMNMX.FTZ R100, R100, R140, !PT ;  /* 0x0000008c64647209 */ /* 0x002fe40007810000 */
[----:B------:R-:W-:Y:S02]  /*6970*/  FMNMX.FTZ R3, R44, R3, !PT ;  /* 0x000000032c037209 */ /* 0x000fe40007810000 */
[----:B------:R-:W-:Y:S01]  /*6980*/  LOP3.LUT R98, R145, UR22, R222, 0x96, !PT ;  /* 0x0000001691627c12 */ /* 0x000fe2000f8e96de */
[C---:B------:R-:W-:Y:S01]  /*6990*/  FMUL.FTZ R153, R100.reuse, UR4 ;  /* 0x0000000464997c20 */ /* 0x040fe20008410000 */
[----:B------:R-:W-:Y:S01]  /*69a0*/  FMNMX.FTZ R3, R45, R3, !PT ;  /* 0x000000032d037209 */ /* 0x000fe20007810000 */
[----:B------:R-:W-:Y:S01]  /*69b0*/  FADD.FTZ R0, -R100, R0 ;  /* 0x0000000064007221 */ /* 0x000fe20000010100 */
[----:B------:R-:W-:Y:S01]  /*69c0*/  FMNMX.FTZ R2, R30, R2, !PT ;  /* 0x000000021e027209 */ /* 0x000fe20007810000 */
[----:B------:R-:W-:Y:S01]  /*69d0*/  IMAD.WIDE.U32 R154, R98, -0x2daee0ad, RZ ;  /* 0xd2511f53629a7825 */ /* 0x000fe200078e00ff */
[----:B------:R-:W-:Y:S02]  /*69e0*/  FMNMX.FTZ R3, R56, R3, !PT ;  /* 0x0000000338037209 */ /* 0x000fe40007810000 */
[----:B------:R-:W-:Y:S02]  /*69f0*/  FMNMX.FTZ R2, R31, R2, !PT ;  /* 0x000000021f027209 */ /* 0x000fe40007810000 */
[----:B------:R-:W-:Y:S02]  /*6a00*/  FMNMX.FTZ R3, R57, R3, !PT ;  /* 0x0000000339037209 */ /* 0x000fe40007810000 */
[----:B------:R-:W-:Y:S02]  /*6a10*/  FMNMX.FTZ R2, R42, R2, !PT ;  /* 0x000000022a027209 */ /* 0x000fe40007810000 */
[----:B------:R-:W-:Y:S02]  /*6a20*/  FMNMX.FTZ R3, R60, R3, !PT ;  /* 0x000000033c037209 */ /* 0x000fe40007810000 */
[----:B--2---:R-:W-:Y:S01]  /*6a30*/  FMNMX.FTZ R99, R99, R141, !PT ;  /* 0x0000008d63637209 */ /* 0x004fe20007810000 */
[----:B------:R-:W-:Y:S01]  /*6a40*/  IMAD.WIDE.U32 R140, R97, -0x326172a9, RZ ;  /* 0xcd9e8d57618c7825 */ /* 0x000fe200078e00ff */
[----:B------:R-:W-:Y:S02]  /*6a50*/  FMNMX.FTZ R97, R61, R3, !PT ;  /* 0x000000033d617209 */ /* 0x000fe40007810000 */
[----:B------:R-:W-:Y:S01]  /*6a60*/  LOP3.LUT R150, R145, UR22, R220, 0x96, !PT ;  /* 0x0000001691967c12 */ /* 0x000fe2000f8e96dc */
[----:B------:R-:W-:Y:S01]  /*6a70*/  FMUL.FTZ R3, R0, UR4 ;  /* 0x0000000400037c20 */ /* 0x000fe20008410000 */
[----:B------:R-:W-:Y:S01]  /*6a80*/  FMNMX.FTZ R2, R43, R2, !PT ;  /* 0x000000022b027209 */ /* 0x000fe20007810000 */
[----:B------:R-:W1:Y:S01]  /*6a90*/  SHFL.BFLY PT, R145, R97, 0x2, 0x1f ;  /* 0x0c401f0061917f89 */ /* 0x000e6200000e0000 */
[----:B------:R-:W-:Y:S01]  /*6aa0*/  LOP3.LUT R149, R159, UR20, R144, 0x96, !PT ;  /* 0x000000149f957c12 */ /* 0x000fe2000f8e9690 */
[----:B------:R2:W3:Y:S01]  /*6ab0*/  MUFU.EX2 R98, R3 ;  /* 0x0000000300627308 */ /* 0x0004e20000000800 */
[----:B------:R-:W-:Y:S01]  /*6ac0*/  FMNMX.FTZ R2, R46, R2, !PT ;  /* 0x000000022e027209 */ /* 0x000fe20007810000 */
[----:B------:R-:W-:Y:S01]  /*6ad0*/  FADD.FTZ R0, -R99, R96 ;  /* 0x0000006063007221 */ /* 0x000fe20000010100 */
[----:B------:R-:W-:Y:S01]  /*6ae0*/  LOP3.LUT R148, R141, UR22, R222, 0x96, !PT ;  /* 0x000000168d947c12 */ /* 0x000fe2000f8e96de */
[----:B------:R-:W-:Y:S01]  /*6af0*/  IMAD.WIDE.U32 R150, R150, -0x2daee0ad, RZ ;  /* 0xd2511f5396967825 */ /* 0x000fe200078e00ff */
[----:B------:R-:W-:Y:S02]  /*6b00*/  FMNMX.FTZ R2, R47, R2, !PT ;  /* 0x000000022f027209 */ /* 0x000fe40007810000 */
[C---:B------:R-:W-:Y:S02]  /*6b10*/  LOP3.LUT R147, R161.reuse, UR20, R140, 0x96, !PT ;  /* 0x00000014a1937c12 */ /* 0x040fe4000f8e968c */
[----:B------:R-:W-:Y:S02]  /*6b20*/  FMNMX.FTZ R2, R58, R2, !PT ;  /* 0x000000023a027209 */ /* 0x000fe40007810000 */
[----:B------:R-:W-:Y:S01]  /*6b30*/  LOP3.LUT R142, R161, UR20, R144, 0x96, !PT ;  /* 0x00000014a18e7c12 */ /* 0x000fe2000f8e9690 */
[----:B------:R-:W-:Y:S01]  /*6b40*/  IMAD.WIDE.U32 R174, R147, -0x2daee0ad, RZ ;  /* 0xd2511f5393ae7825 */ /* 0x000fe200078e00ff */
[----:B------:R-:W-:Y:S02]  /*6b50*/  FMNMX.FTZ R2, R59, R2, !PT ;  /* 0x000000023b027209 */ /* 0x000fe40007810000 */
[----:B------:R-:W-:Y:S01]  /*6b60*/  LOP3.LUT R146, R141, UR22, R220, 0x96, !PT ;  /* 0x000000168d927c12 */ /* 0x000fe2000f8e96dc */
[----:B------:R-:W-:Y:S01]  /*6b70*/  IMAD.WIDE.U32 R142, R142, -0x2daee0ad, RZ ;  /* 0xd2511f538e8e7825 */ /* 0x000fe200078e00ff */
[----:B------:R-:W-:Y:S02]  /*6b80*/  LOP3.LUT R103, R159, UR20, R140, 0x96, !PT ;  /* 0x000000149f677c12 */ /* 0x000fe4000f8e968c */
[----:B------:R-:W-:Y:S01]  /*6b90*/  FSETP.NEU.FTZ.AND P0, PT, R100, -INF , PT ;  /* 0xff8000006400780b */ /* 0x000fe20003f1d000 */
[----:B--2---:R-:W-:Y:S01]  /*6ba0*/  FMUL.FTZ R3, R0, UR4 ;  /* 0x0000000400037c20 */ /* 0x004fe20008410000 */
[----:B------:R-:W-:Y:S01]  /*6bb0*/  FMNMX.FTZ R0, R62, R2, !PT ;  /* 0x000000023e007209 */ /* 0x000fe20007810000 */
[----:B------:R-:W-:Y:S01]  /*6bc0*/  IMAD.WIDE.U32 R140, R149, -0x2daee0ad, RZ ;  /* 0xd2511f53958c7825 */ /* 0x000fe200078e00ff */
[----:B-1----:R-:W-:Y:S01]  /*6bd0*/  FMNMX.FTZ R97, R97, R145, !PT ;  /* 0x0000009161617209 */ /* 0x002fe20007810000 */
[----:B------:R1:W2:Y:S01]  /*6be0*/  MUFU.EX2 R96, R3 ;  /* 0x0000000300607308 */ /* 0x0002a20000000800 */
[----:B------:R-:W-:Y:S01]  /*6bf0*/  FMNMX.FTZ R0, R63, R0, !PT ;  /* 0x000000003f007209 */ /* 0x000fe20007810000 */
[----:B------:R-:W-:Y:S01]  /*6c00*/  IMAD.WIDE.U32 R148, R148, -0x2daee0ad, RZ ;  /* 0xd2511f5394947825 */ /* 0x000fe200078e00ff */
[----:B------:R-:W-:Y:S02]  /*6c10*/  FSEL R153, R153, RZ, P0 ;  /* 0x000000ff99997208 */ /* 0x000fe40000000000 */
[----:B------:R-:W-:Y:S01]  /*6c20*/  FSETP.NEU.FTZ.AND P0, PT, R99, -INF , PT ;  /* 0xff8000006300780b */ /* 0x000fe20003f1d000 */
[----:B------:R-:W-:Y:S01]  /*6c30*/  IMAD.WIDE.U32 R146, R146, -0x2daee0ad, RZ ;  /* 0xd2511f5392927825 */ /* 0x000fe200078e00ff */
[----:B------:R-:W-:Y:S01]  /*6c40*/  LOP3.LUT R161, R175, UR17, R148, 0x96, !PT ;  /* 0x00000011afa17c12 */ /* 0x000fe2000f8e9694 */
[----:B------:R-:W4:Y:S01]  /*6c50*/  SHFL.BFLY PT, R2, R0, 0x2, 0x1f ;  /* 0x0c401f0000027f89 */ /* 0x000f2200000e0000 */
[----:B------:R-:W-:Y:S01]  /*6c60*/  LOP3.LUT R144, R155, UR19, R206, 0x96, !PT ;  /* 0x000000139b907c12 */ /* 0x000fe2000f8e96ce */
[--C-:B------:R-:W-:Y:S01]  /*6c70*/  FFMA.FTZ R64, R64, UR4, -R153.reuse ;  /* 0x0000000440407c23 */ /* 0x100fe20008010899 */
[----:B------:R-:W-:Y:S01]  /*6c80*/  LOP3.LUT R164, R141, UR17, R150, 0x96, !PT ;  /* 0x000000118da47c12 */ /* 0x000fe2000f8e9696 */
[--C-:B------:R-:W-:Y:S01]  /*6c90*/  FFMA.FTZ R65, R65, UR4, -R153.reuse ;  /* 0x0000000441417c23 */ /* 0x100fe20008010899 */
[----:B------:R-:W-:Y:S03]  /*6ca0*/  LOP3.LUT R159, R147, UR19, R204, 0x96, !PT ;  /* 0x00000013939f7c12 */ /* 0x000fe6000f8e96cc */
[----:B------:R-:W5:Y:S01]  /*6cb0*/  SHFL.BFLY PT, R148, R97, 0x1, 0x1f ;  /* 0x0c201f0061947f89 */ /* 0x000f6200000e0000 */
[--C-:B------:R-:W-:Y:S01]  /*6cc0*/  FFMA.FTZ R16, R16, UR4, -R153.reuse ;  /* 0x0000000410107c23 */ /* 0x100fe20008010899 */
[--C-:B------:R-:W-:Y:S01]  /*6cd0*/  FFMA.FTZ R17, R17, UR4, -R153.reuse ;  /* 0x0000000411117c23 */ /* 0x100fe20008010899 */
[----:B-1----:R-:W-:Y:S01]  /*6ce0*/  LOP3.LUT R3, R143, UR17, R154, 0x96, !PT ;  /* 0x000000118f037c12 */ /* 0x002fe2000f8e969a */
[----:B------:R-:W-:Y:S01]  /*6cf0*/  FMUL.FTZ R154, R99, UR4 ;  /* 0x00000004639a7c20 */ /* 0x000fe20008410000 */
[----:B------:R-:W-:Y:S01]  /*6d00*/  MUFU.EX2 R238, R16 ;  /* 0x0000001000ee7308 */ /* 0x000fe20000000800 */
[----:B------:R-:W-:Y:S01]  /*6d10*/  LOP3.LUT R143, R151, UR19, R204, 0x96, !PT ;  /* 0x00000013978f7c12 */ /* 0x000fe2000f8e96cc */
[----:B------:R-:W-:Y:S01]  /*6d20*/  IMAD.WIDE.U32 R164, R164, -0x326172a9, RZ ;  /* 0xcd9e8d57a4a47825 */ /* 0x000fe200078e00ff */
[----:B------:R-:W-:Y:S02]  /*6d30*/  LOP3.LUT R170, R149, UR19, R206, 0x96, !PT ;  /* 0x0000001395aa7c12 */ /* 0x000fe4000f8e96ce */
[----:B------:R-:W-:Y:S01]  /*6d40*/  FSEL R154, R154, RZ, P0 ;  /* 0x000000ff9a9a7208 */ /* 0x000fe20000000000 */
[----:B------:R-:W-:Y:S04]  /*6d50*/  IMAD.WIDE.U32 R176, R159, -0x326172a9, RZ ;  /* 0xcd9e8d579fb07825 */ /* 0x000fe800078e00ff */
[----:B---3--:R-:W-:Y:S01]  /*6d60*/  FMUL.FTZ R72, R98, R72 ;  /* 0x0000004862487220 */ /* 0x008fe20000410000 */
[----:B------:R1:W3:Y:S01]  /*6d70*/  MUFU.EX2 R237, R17 ;  /* 0x0000001100ed7308 */ /* 0x0002e20000000800 */
[--C-:B------:R-:W-:Y:S01]  /*6d80*/  FFMA.FTZ R4, R4, UR4, -R153.reuse ;  /* 0x0000000404047c23 */ /* 0x100fe20008010899 */
[--C-:B------:R-:W-:Y:S01]  /*6d90*/  FFMA.FTZ R18, R18, UR4, -R154.reuse ;  /* 0x0000000412127c23 */ /* 0x100fe2000801089a */
[--C-:B------:R-:W-:Y:S01]  /*6da0*/  FFMA.FTZ R19, R19, UR4, -R154.reuse ;  /* 0x0000000413137c23 */ /* 0x100fe2000801089a */
[----:B------:R-:W-:Y:S01]  /*6db0*/  IMAD.WIDE.U32 R172, R103, -0x2daee0ad, RZ ;  /* 0xd2511f5367ac7825 */ /* 0x000fe200078e00ff */
[----:B----4-:R-:W-:Y:S03]  /*6dc0*/  FMNMX.FTZ R0, R0, R2, !PT ;  /* 0x0000000200007209 */ /* 0x010fe60007810000 */
[----:B------:R-:W-:Y:S02]  /*6dd0*/  FFMA.FTZ R38, R38, UR4, -R154 ;  /* 0x0000000426267c23 */ /* 0x000fe4000801089a */
[----:B------:R4:W-:Y:S01]  /*6de0*/  MUFU.EX2 R236, R18 ;  /* 0x0000001200ec7308 */ /* 0x0009e20000000800 */
[----:B------:R-:W-:Y:S01]  /*6df0*/  LOP3.LUT R173, R173, UR17, R146, 0x96, !PT ;  /* 0x00000011adad7c12 */ /* 0x000fe2000f8e9692 */
[----:B------:R-:W-:Y:S01]  /*6e00*/  IMAD.WIDE.U32 R146, R144, -0x326172a9, RZ ;  /* 0xcd9e8d5790927825 */ /* 0x000fe200078e00ff */
[----:B-----5:R-:W-:Y:S01]  /*6e10*/  FMNMX.FTZ R97, R97, R148, !PT ;  /* 0x0000009461617209 */ /* 0x020fe20007810000 */
[----:B------:R-:W5:Y:S02]  /*6e20*/  SHFL.BFLY PT, R2, R0, 0x1, 0x1f ;  /* 0x0c201f0000027f89 */ /* 0x000f6400000e0000 */
[----:B------:R-:W-:Y:S01]  /*6e30*/  FFMA.FTZ R103, R5, UR4, -R153 ;  /* 0x0000000405677c23 */ /* 0x000fe20008010899 */
[----:B------:R-:W-:Y:S01]  /*6e40*/  IMAD.WIDE.U32 R144, R143, -0x326172a9, RZ ;  /* 0xcd9e8d578f907825 */ /* 0x000fe200078e00ff */
[C---:B------:R-:W-:Y:S02]  /*6e50*/  FSETP.NEU.FTZ.AND P0, PT, R97.reuse, -INF , PT ;  /* 0xff8000006100780b */ /* 0x040fe40003f1d000 */
[----:B------:R2:W3:Y:S01]  /*6e60*/  MUFU.EX2 R235, R19 ;  /* 0x0000001300eb7308 */ /* 0x0004e20000000800 */
[----:B------:R-:W-:Y:S01]  /*6e70*/  FMUL.FTZ R155, R97, UR4 ;  /* 0x00000004619b7c20 */ /* 0x000fe20008410000 */
[----:B-1----:R-:W-:Y:S01]  /*6e80*/  IMAD.WIDE.U32 R16, R3, -0x326172a9, RZ ;  /* 0xcd9e8d5703107825 */ /* 0x002fe200078e00ff */
[----:B------:R-:W-:Y:S02]  /*6e90*/  LOP3.LUT R3, R145, UR18, R158, 0x96, !PT ;  /* 0x0000001291037c12 */ /* 0x000fe4000f8e969e */
[----:B------:R-:W-:Y:S01]  /*6ea0*/  LOP3.LUT R141, R165, UR16, R144, 0x96, !PT ;  /* 0x00000010a58d7c12 */ /* 0x000fe2000f8e9690 */
[----:B------:R-:W-:Y:S01]  /*6eb0*/  FMUL.FTZ R73, R98, R73 ;  /* 0x0000004962497220 */ /* 0x000fe20000410000 */
[----:B------:R-:W-:Y:S03]  /*6ec0*/  LOP3.LUT R17, R17, UR16, R146, 0x96, !PT ;  /* 0x0000001011117c12 */ /* 0x000fe6000f8e9692 */
[----:B------:R1:W-:Y:S01]  /*6ed0*/  MUFU.EX2 R234, R4 ;  /* 0x0000000400ea7308 */ /* 0x0003e20000000800 */
[----:B----4-:R-:W-:Y:S01]  /*6ee0*/  LOP3.LUT R18, R147, UR18, R160, 0x96, !PT ;  /* 0x0000001293127c12 */ /* 0x010fe2000f8e96a0 */
[----:B------:R-:W-:Y:S01]  /*6ef0*/  FFMA.FTZ R6, R6, UR4, -R154 ;  /* 0x0000000406067c23 */ /* 0x000fe2000801089a */
[----:B------:R-:W-:Y:S01]  /*6f00*/  FSEL R155, R155, RZ, P0 ;  /* 0x000000ff9b9b7208 */ /* 0x000fe20000000000 */
[----:B------:R-:W-:Y:S01]  /*6f10*/  IMAD.WIDE.U32 R162, R17, -0x2daee0ad, RZ ;  /* 0xd2511f5311a27825 */ /* 0x000fe200078e00ff */
[----:B------:R-:W-:Y:S01]  /*6f20*/  LOP3.LUT R158, R177, UR18, R158, 0x96, !PT ;  /* 0x00000012b19e7c12 */ /* 0x000fe2000f8e969e */
[----:B------:R-:W4:Y:S02]  /*6f30*/  LDSM.16.MT88.4 R144, [R185+0x6000] ;  /* 0x00600000b990783b */ /* 0x000f240000004200 */
[----:B------:R-:W-:Y:S02]  /*6f40*/  FFMA.FTZ R7, R7, UR4, -R154 ;  /* 0x0000000407077c23 */ /* 0x000fe4000801089a */
[----:B------:R3:W4:Y:S01]  /*6f50*/  MUFU.EX2 R233, R103 ;  /* 0x0000006700e97308 */ /* 0x0007220000000800 */
[----:B--2---:R-:W-:Y:S04]  /*6f60*/  IMAD.WIDE.U32 R18, R18, -0x2daee0ad, RZ ;  /* 0xd2511f5312127825 */ /* 0x004fe800078e00ff */
[--C-:B------:R-:W-:Y:S01]  /*6f70*/  FFMA.FTZ R12, R12, UR4, -R155.reuse ;  /* 0x000000040c0c7c23 */ /* 0x100fe2000801089b */
[--C-:B------:R-:W-:Y:S01]  /*6f80*/  FFMA.FTZ R9, R9, UR4, -R155.reuse ;  /* 0x0000000409097c23 */ /* 0x100fe2000801089b */
[----:B------:R-:W-:Y:S01]  /*6f90*/  IMAD.WIDE.U32 R166, R141, -0x2daee0ad, RZ ;  /* 0xd2511f538da67825 */ /* 0x000fe200078e00ff */
[----:B------:R-:W-:Y:S02]  /*6fa0*/  LOP3.LUT R19, R19, UR15, R142, 0x96, !PT ;  /* 0x0000000f13137c12 */ /* 0x000fe4000f8e968e */
[----:B------:R2:W-:Y:S01]  /*6fb0*/  MUFU.EX2 R232, R6 ;  /* 0x0000000600e87308 */ /* 0x0005e20000000800 */
[----:B-1----:R-:W-:Y:S01]  /*6fc0*/  IMAD.WIDE.U32 R4, R3, -0x2daee0ad, RZ ;  /* 0xd2511f5303047825 */ /* 0x002fe200078e00ff */
[----:B------:R-:W-:Y:S03]  /*6fd0*/  LOP3.LUT R3, R163, UR5, R18, 0x96, !PT ;  /* 0x00000005a3037c12 */ /* 0x000fe6000f8e9612 */
[--C-:B------:R-:W-:Y:S01]  /*6fe0*/  FFMA.FTZ R13, R13, UR4, -R155.reuse ;  /* 0x000000040d0d7c23 */ /* 0x100fe2000801089b */
[C---:B------:R-:W-:Y:S01]  /*6ff0*/  FMUL.FTZ R74, R96.reuse, R74 ;  /* 0x0000004a604a7220 */ /* 0x040fe20000410000 */
[----:B------:R-:W-:Y:S01]  /*7000*/  LOP3.LUT R140, R5, UR15, R140, 0x96, !PT ;  /* 0x0000000f058c7c12 */ /* 0x000fe2000f8e968c */
[----:B------:R-:W-:Y:S02]  /*7010*/  FMUL.FTZ R75, R96, R75 ;  /* 0x0000004b604b7220 */ /* 0x000fe40000410000 */
[----:B------:R1:W4:Y:S01]  /*7020*/  MUFU.EX2 R229, R7 ;  /* 0x0000000700e57308 */ /* 0x0003220000000800 */
[----:B---3--:R-:W-:Y:S01]  /*7030*/  LOP3.LUT R103, R167, UR5, R4, 0x96, !PT ;  /* 0x00000005a7677c12 */ /* 0x008fe2000f8e9604 */
[----:B------:R-:W-:Y:S01]  /*7040*/  IMAD.WIDE.U32 R4, R3, -0x326172a9, RZ ;  /* 0xcd9e8d5703047825 */ /* 0x000fe200078e00ff */
[----:B-----5:R-:W-:Y:S03]  /*7050*/  FMNMX.FTZ R3, R0, R2, !PT ;  /* 0x0000000200037209 */ /* 0x020fe60007810000 */
[--C-:B------:R-:W-:Y:S01]  /*7060*/  FFMA.FTZ R40, R40, UR4, -R155.reuse ;  /* 0x0000000428287c23 */ /* 0x100fe2000801089b */
[----:B------:R-:W-:Y:S01]  /*7070*/  IMAD.WIDE.U32 R18, R19, -0x326172a9, RZ ;  /* 0xcd9e8d5713127825 */ /* 0x000fe200078e00ff */
[----:B------:R-:W-:Y:S02]  /*7080*/  SHF.R.U32.HI R0, RZ, 0x10, R4 ;  /* 0x00000010ff007819 */ /* 0x000fe40000011604 */
[----:B------:R3:W-:Y:S01]  /*7090*/  MUFU.EX2 R231, R12 ;  /* 0x0000000c00e77308 */ /* 0x0007e20000000800 */
[----:B------:R-:W-:Y:S01]  /*70a0*/  LOP3.LUT R2, R4, 0xffff, RZ, 0xc0, !PT ;  /* 0x0000ffff04027812 */ /* 0x000fe200078ec0ff */
[--C-:B------:R-:W-:Y:S01]  /*70b0*/  FFMA.FTZ R41, R41, UR4, -R155.reuse ;  /* 0x0000000429297c23 */ /* 0x100fe2000801089b */
[----:B------:R-:W-:Y:S01]  /*70c0*/  LOP3.LUT R157, R19, UR14, R16, 0x96, !PT ;  /* 0x0000000e139d7c12 */ /* 0x000fe2000f8e9610 */
[----:B------:R-:W-:Y:S01]  /*70d0*/  FFMA.FTZ R54, R54, UR4, -R154 ;  /* 0x0000000436367c23 */ /* 0x000fe2000801089a */
[----:B--2---:R-:W-:Y:S01]  /*70e0*/  LOP3.LUT R6, R5, UR24, R18, 0x96, !PT ;  /* 0x0000001805067c12 */ /* 0x004fe2000f8e9612 */
[--C-:B------:R-:W-:Y:S01]  /*70f0*/  FFMA.FTZ R56, R56, UR4, -R155.reuse ;  /* 0x0000000438387c23 */ /* 0x100fe2000801089b */
[----:B------:R-:W-:Y:S03]  /*7100*/  LOP3.LUT R17, R4, 0xff, RZ, 0xc0, !PT ;  /* 0x000000ff04117812 */ /* 0x000fe600078ec0ff */
[----:B------:R2:W5:Y:S01]  /*7110*/  MUFU.EX2 R230, R13 ;  /* 0x0000000d00e67308 */ /* 0x0005620000000800 */
[----:B------:R-:W-:Y:S01]  /*7120*/  SHF.R.U32.HI R16, RZ, 0x18, R4 ;  /* 0x00000018ff107819 */ /* 0x000fe20000011604 */
[----:B------:R-:W-:Y:S01]  /*7130*/  IMAD.WIDE.U32 R4, R103, -0x326172a9, RZ ;  /* 0xcd9e8d5767047825 */ /* 0x000fe200078e00ff */
[----:B------:R-:W-:Y:S02]  /*7140*/  LOP3.LUT R0, R0, 0xff, RZ, 0xc0, !PT ;  /* 0x000000ff00007812 */ /* 0x000fe400078ec0ff */
[----:B------:R-:W-:Y:S01]  /*7150*/  SHF.R.U32.HI R2, RZ, 0x8, R2 ;  /* 0x00000008ff027819 */ /* 0x000fe20000011602 */
[----:B------:R-:W-:Y:S01]  /*7160*/  IMAD.WIDE.U32 R168, R140, -0x326172a9, RZ ;  /* 0xcd9e8d578ca87825 */ /* 0x000fe200078e00ff */
[--C-:B-1----:R-:W-:Y:S03]  /*7170*/  SHF.R.U32.HI R7, RZ, 0x10, R4.reuse ;  /* 0x00000010ff077819 */ /* 0x102fe60000011604 */
[----:B------:R-:W-:Y:S01]  /*7180*/  MUFU.EX2 R226, R9 ;  /* 0x0000000900e27308 */ /* 0x000fe20000000800 */
[----:B---3--:R-:W-:Y:S01]  /*7190*/  LOP3.LUT R12, R4, 0xffff, RZ, 0xc0, !PT ;  /* 0x0000ffff040c7812 */ /* 0x008fe200078ec0ff */
[--C-:B------:R-:W-:Y:S01]  /*71a0*/  FFMA.FTZ R8, R8, UR4, -R155.reuse ;  /* 0x0000000408087c23 */ /* 0x100fe2000801089b */
[----:B------:R-:W-:Y:S01]  /*71b0*/  LOP3.LUT R19, R4, 0xff, RZ, 0xc0, !PT ;  /* 0x000000ff04137812 */ /* 0x000fe200078ec0ff */
[--C-:B------:R-:W-:Y:S01]  /*71c0*/  FFMA.FTZ R57, R57, UR4, -R155.reuse ;  /* 0x0000000439397c23 */ /* 0x100fe2000801089b */
[----:B------:R-:W-:Y:S01]  /*71d0*/  SHF.R.U32.HI R18, RZ, 0x18, R4 ;  /* 0x00000018ff127819 */ /* 0x000fe20000011604 */
[----:B------:R-:W-:Y:S01]  /*71e0*/  FFMA.FTZ R60, R60, UR4, -R155 ;  /* 0x000000043c3c7c23 */ /* 0x000fe2000801089b */
[----:B------:R-:W-:Y:S03]  /*71f0*/  PRMT R16, R0, 0x5410, R16 ;  /* 0x0000541000107816 */ /* 0x000fe60000000010 */
[----:B------:R1:W-:Y:S01]  /*7200*/  MUFU.EX2 R225, R8 ;  /* 0x0000000800e17308 */ /* 0x0003e20000000800 */
[----:B------:R-:W-:Y:S01]  /*7210*/  LOP3.LUT R4, R5, UR24, R168, 0x96, !PT ;  /* 0x0000001805047c12 */ /* 0x000fe2000f8e96a8 */
[----:B------:R-:W-:Y:S01]  /*7220*/  FMUL.FTZ R156, R3, UR4 ;  /* 0x00000004039c7c20 */ /* 0x000fe20008410000 */
[----:B------:R-:W-:Y:S01]  /*7230*/  LOP3.LUT R0, R6, 0xffff, RZ, 0xc0, !PT ;  /* 0x0000ffff06007812 */ /* 0x000fe200078ec0ff */
[--C-:B------:R-:W-:Y:S01]  /*7240*/  FFMA.FTZ R33, R33, UR4, -R153.reuse ;  /* 0x0000000421217c23 */ /* 0x100fe20008010899 */
[----:B------:R-:W-:Y:S01]  /*7250*/  SHF.R.U32.HI R5, RZ, 0x10, R6 ;  /* 0x00000010ff057819 */ /* 0x000fe20000011606 */
[----:B------:R-:W-:Y:S01]  /*7260*/  FFMA.FTZ R34, R34, UR4, -R154 ;  /* 0x0000000422227c23 */ /* 0x000fe2000801089a */
[----:B------:R-:W-:Y:S03]  /*7270*/  PRMT R17, R17, 0x5410, R2 ;  /* 0x0000541011117816 */ /* 0x000fe60000000002 */
[----:B------:R3:W-:Y:S01]  /*7280*/  MUFU.EX2 R218, R33 ;  /* 0x0000002100da7308 */ /* 0x0007e20000000800 */
[----:B------:R-:W-:Y:S01]  /*7290*/  FSETP.NEU.FTZ.AND P0, PT, R3, -INF , PT ;  /* 0xff8000000300780b */ /* 0x000fe20003f1d000 */
[--C-:B------:R-:W-:Y:S01]  /*72a0*/  FFMA.FTZ R20, R20, UR4, -R153.reuse ;  /* 0x0000000414147c23 */ /* 0x100fe20008010899 */
[----:B--2---:R-:W-:Y:S01]  /*72b0*/  LOP3.LUT R13, R6, 0xff, RZ, 0xc0, !PT ;  /* 0x000000ff060d7812 */ /* 0x004fe200078ec0ff */
[----:B------:R-:W-:Y:S01]  /*72c0*/  FFMA.FTZ R21, R21, UR4, -R153 ;  /* 0x0000000415157c23 */ /* 0x000fe20008010899 */
[----:B------:R-:W-:Y:S01]  /*72d0*/  SHF.R.U32.HI R2, RZ, 0x8, R0 ;  /* 0x00000008ff027819 */ /* 0x000fe20000011600 */
[--C-:B------:R-:W-:Y:S01]  /*72e0*/  FFMA.FTZ R24, R24, UR4, -R155.reuse ;  /* 0x0000000418187c23 */ /* 0x100fe2000801089b */
[----:B------:R-:W-:Y:S03]  /*72f0*/  SHF.R.U32.HI R6, RZ, 0x18, R6 ;  /* 0x00000018ff067819 */ /* 0x000fe60000011606 */
[----:B------:R2:W-:Y:S01]  /*7300*/  MUFU.EX2 R211, R34 ;  /* 0x0000002200d37308 */ /* 0x0005e20000000800 */
[----:B------:R-:W-:Y:S01]  /*7310*/  LOP3.LUT R0, R5, 0xff, RZ, 0xc0, !PT ;  /* 0x000000ff05007812 */ /* 0x000fe200078ec0ff */
[----:B------:R-:W-:Y:S01]  /*7320*/  FFMA.FTZ R25, R25, UR4, -R155 ;  /* 0x0000000419197c23 */ /* 0x000fe2000801089b */
[----:B------:R-:W-:Y:S01]  /*7330*/  FSEL R156, R156, RZ, P0 ;  /* 0x000000ff9c9c7208 */ /* 0x000fe20000000000 */
[----:B------:R-:W-:Y:S01]  /*7340*/  FMUL.FTZ R76, R98, R76 ;  /* 0x0000004c624c7220 */ /* 0x000fe20000410000 */
[----:B------:R-:W-:Y:S01]  /*7350*/  PRMT R6, R0, 0x5410, R6 ;  /* 0x0000541000067816 */ /* 0x000fe20000000006 */
[----:B------:R-:W-:Y:S01]  /*7360*/  FMUL.FTZ R77, R98, R77 ;  /* 0x0000004d624d7220 */ /* 0x000fe20000410000 */
[----:B------:R-:W-:Y:S01]  /*7370*/  LOP3.LUT R0, R4, 0xffff, RZ, 0xc0, !PT ;  /* 0x0000ffff04007812 */ /* 0x000fe200078ec0ff */
[----:B------:R-:W-:Y:S01]  /*7380*/  FFMA.FTZ R43, R43, UR4, -R156 ;  /* 0x000000042b2b7c23 */ /* 0x000fe2000801089c */
[----:B------:R-:W-:Y:S01]  /*7390*/  PRMT R13, R13, 0x5410, R2 ;  /* 0x000054100d0d7816 */ /* 0x000fe20000000002 */
[----:B------:R-:W-:Y:S01]  /*73a0*/  FFMA.FTZ R10, R10, UR4, -R156 ;  /* 0x000000040a0a7c23 */ /* 0x000fe2000801089c */
[----:B------:R-:W-:Y:S01]  /*73b0*/  SHF.R.U32.HI R2, RZ, 0x10, R4 ;  /* 0x00000010ff027819 */ /* 0x000fe20000011604 */
[--C-:B------:R-:W-:Y:S01]  /*73c0*/  FFMA.FTZ R11, R11, UR4, -R156.reuse ;  /* 0x000000040b0b7c23 */ /* 0x100fe2000801089c */
[----:B------:R-:W-:Y:S01]  /*73d0*/  LOP3.LUT R5, R4, 0xff, RZ, 0xc0, !PT ;  /* 0x000000ff04057812 */ /* 0x000fe200078ec0ff */
[----:B------:R-:W-:Y:S01]  /*73e0*/  FFMA.FTZ R14, R14, UR4, -R156 ;  /* 0x000000040e0e7c23 */ /* 0x000fe2000801089c */
[----:B------:R-:W-:Y:S01]  /*73f0*/  SHF.R.U32.HI R0, RZ, 0x8, R0 ;  /* 0x00000008ff007819 */ /* 0x000fe20000011600 */
[----:B------:R-:W-:Y:S01]  /*7400*/  FFMA.FTZ R15, R15, UR4, -R156 ;  /* 0x000000040f0f7c23 */ /* 0x000fe2000801089c */
[----:B------:R-:W-:Y:S01]  /*7410*/  LOP3.LUT R7, R7, 0xff, RZ, 0xc0, !PT ;  /* 0x000000ff07077812 */ /* 0x000fe200078ec0ff */
[----:B------:R-:W-:Y:S01]  /*7420*/  MUFU.EX2 R224, R10 ;  /* 0x0000000a00e07308 */ /* 0x000fe20000000800 */
[----:B------:R-:W-:Y:S01]  /*7430*/  SHF.R.U32.HI R4, RZ, 0x18, R4 ;  /* 0x00000018ff047819 */ /* 0x000fe20000011604 */
[--C-:B------:R-:W-:Y:S01]  /*7440*/  FFMA.FTZ R58, R58, UR4, -R156.reuse ;  /* 0x000000043a3a7c23 */ /* 0x100fe2000801089c */
[----:B------:R-:W-:Y:S01]  /*7450*/  LOP3.LUT R2, R2, 0xff, RZ, 0xc0, !PT ;  /* 0x000000ff02027812 */ /* 0x000fe200078ec0ff */
[----:B------:R-:W-:Y:S01]  /*7460*/  FFMA.FTZ R59, R59, UR4, -R156 ;  /* 0x000000043b3b7c23 */ /* 0x000fe2000801089c */
[----:B-1----:R-:W-:Y:S01]  /*7470*/  PRMT R8, R5, 0x5410, R0 ;  /* 0x0000541005087816 */ /* 0x002fe20000000000 */
[C---:B---3--:R-:W-:Y:S01]  /*7480*/  FMUL.FTZ R33, R98.reuse, R121 ;  /* 0x0000007962217220 */ /* 0x048fe20000410000 */
[--C-:B------:R-:W-:Y:S03]  /*7490*/  HSET2.LE.AND R142, R17, R152.reuse, PT ;  /* 0x00000098118e7233 */ /* 0x100fe60003803000 */
[----:B------:R-:W-:Y:S01]  /*74a0*/  MUFU.EX2 R219, R11 ;  /* 0x0000000b00db7308 */ /* 0x000fe20000000800 */
[----:B------:R-:W-:Y:S01]  /*74b0*/  F2FP.BF16.F32.PACK_AB R0, R237, R238 ;  /* 0x000000eeed00723e */ /* 0x000fe200000010ff */
[----:B------:R-:W-:Y:S01]  /*74c0*/  FMUL.FTZ R17, R98, R113 ;  /* 0x0000007162117220 */ /* 0x000fe20000410000 */
[----:B------:R-:W-:Y:S01]  /*74d0*/  PRMT R18, R7, 0x5410, R18 ;  /* 0x0000541007127816 */ /* 0x000fe20000000012 */
[----:B------:R-:W-:Y:S01]  /*74e0*/  FFMA.FTZ R113, R23, UR4, -R154 ;  /* 0x0000000417717c23 */ /* 0x000fe2000801089a */
[----:B------:R-:W-:Y:S01]  /*74f0*/  PRMT R7, R2, 0x5410, R4 ;  /* 0x0000541002077816 */ /* 0x000fe20000000004 */
[----:B--2---:R-:W-:Y:S01]  /*7500*/  FMUL.FTZ R34, R96, R122 ;  /* 0x0000007a60227220 */ /* 0x004fe20000410000 */
[--C-:B------:R-:W-:Y:S03]  /*7510*/  HSET2.LE.AND R143, R16, R152.reuse, PT ;  /* 0x00000098108f7233 */ /* 0x100fe60003803000 */
[----:B------:R-:W-:Y:S01]  /*7520*/  MUFU.EX2 R227, R15 ;  /* 0x0000000f00e37308 */ /* 0x000fe20000000800 */
[----:B------:R-:W-:Y:S01]  /*7530*/  LOP3.LUT R142, R142, R0, RZ, 0xc0, !PT ;  /* 0x000000008e8e7212 */ /* 0x000fe200078ec0ff */
[--C-:B------:R-:W-:Y:S01]  /*7540*/  FFMA.FTZ R42, R42, UR4, -R156.reuse ;  /* 0x000000042a2a7c23 */ /* 0x100fe2000801089c */
[----:B------:R-:W-:Y:S01]  /*7550*/  F2FP.BF16.F32.PACK_AB R2, R235, R236 ;  /* 0x000000eceb02723e */ /* 0x000fe200000010ff */
[----:B------:R-:W-:Y:S01]  /*7560*/  FFMA.FTZ R62, R62, UR4, -R156 ;  /* 0x000000043e3e7c23 */ /* 0x000fe2000801089c */
[----:B------:R-:W-:Y:S01]  /*7570*/  SHF.R.U32.HI R12, RZ, 0x8, R12 ;  /* 0x00000008ff0c7819 */ /* 0x000fe2000001160c */
[----:B------:R-:W-:Y:S01]  /*7580*/  FADD.FTZ R0, -R97, R101 ;  /* 0x0000006561007221 */ /* 0x000fe20000010100 */
[----:B------:R-:W-:Y:S03]  /*7590*/  LOP3.LUT R143, R143, R2, RZ, 0xc0, !PT ;  /* 0x000000028f8f7212 */ /* 0x000fe600078ec0ff */
[----:B------:R-:W1:Y:S01]  /*75a0*/  MUFU.EX2 R228, R14 ;  /* 0x0000000e00e47308 */ /* 0x000e620000000800 */
[--C-:B------:R-:W-:Y:S01]  /*75b0*/  HSET2.LE.AND R4, R13, R152.reuse, PT ;  /* 0x000000980d047233 */ /* 0x100fe20003803000 */
[----:B------:R-:W-:Y:S01]  /*75c0*/  FMUL.FTZ R2, R0, UR4 ;  /* 0x0000000400027c20 */ /* 0x000fe20008410000 */
[--C-:B------:R-:W-:Y:S01]  /*75d0*/  HSET2.LE.AND R5, R6, R152.reuse, PT ;  /* 0x0000009806057233 */ /* 0x100fe20003803000 */
[----:B------:R-:W-:Y:S01]  /*75e0*/  FMUL.FTZ R16, R98, R112 ;  /* 0x0000007062107220 */ /* 0x000fe20000410000 */
[----:B------:R-:W-:Y:S01]  /*75f0*/  PRMT R12, R19, 0x5410, R12 ;  /* 0x00005410130c7816 */ /* 0x000fe2000000000c */
[----:B------:R-:W-:Y:S01]  /*7600*/  FMUL.FTZ R19, R96, R115 ;  /* 0x0000007360137220 */ /* 0x000fe20000410000 */
[----:B----4-:R-:W-:Y:S03]  /*7610*/  F2FP.BF16.F32.PACK_AB R140, R233, R234 ;  /* 0x000000eae98c723e */ /* 0x010fe600000010ff */
[----:B------:R-:W-:Y:S01]  /*7620*/  MUFU.EX2 R182, R113 ;  /* 0x0000007100b67308 */ /* 0x000fe20000000800 */
[----:B------:R-:W-:Y:S01]  /*7630*/  F2FP.BF16.F32.PACK_AB R141, R229, R232 ;  /* 0x000000e8e58d723e */ /* 0x000fe200000010ff */
[----:B------:R-:W-:Y:S01]  /*7640*/  FADD.FTZ R0, -R3, R102 ;  /* 0x0000006603007221 */ /* 0x000fe20000010100 */
[----:B------:R-:W-:Y:S01]  /*7650*/  LOP3.LUT R140, R4, R140, RZ, 0xc0, !PT ;  /* 0x0000008c048c7212 */ /* 0x000fe200078ec0ff */
[----:B------:R-:W-:Y:S01]  /*7660*/  FFMA.FTZ R101, R35, UR4, -R154 ;  /* 0x0000000423657c23 */ /* 0x000fe2000801089a */
[----:B------:R-:W-:Y:S01]  /*7670*/  LOP3.LUT R141, R5, R141, RZ, 0xc0, !PT ;  /* 0x0000008d058d7212 */ /* 0x000fe200078ec0ff */
[----:B------:R-:W-:Y:S01]  /*7680*/  FMUL.FTZ R0, R0, UR4 ;  /* 0x0000000400007c20 */ /* 0x000fe20008410000 */
[--C-:B------:R-:W-:Y:S03]  /*7690*/  HSET2.LE.AND R5, R12, R152.reuse, PT ;  /* 0x000000980c057233 */ /* 0x100fe60003803000 */
[----:B------:R-:W2:Y:S01]  /*76a0*/  MUFU.EX2 R2, R2 ;  /* 0x0000000200027308 */ /* 0x000ea20000000800 */
[--C-:B------:R-:W-:Y:S01]  /*76b0*/  HSET2.LE.AND R4, R18, R152.reuse, PT ;  /* 0x0000009812047233 */ /* 0x100fe20003803000 */
[----:B------:R-:W-:Y:S01]  /*76c0*/  FMUL.FTZ R18, R96, R114 ;  /* 0x0000007260127220 */ /* 0x000fe20000410000 */
[--C-:B------:R-:W-:Y:S01]  /*76d0*/  HSET2.LE.AND R6, R8, R152.reuse, PT ;  /* 0x0000009808067233 */ /* 0x100fe20003803000 */
[----:B------:R-:W-:Y:S01]  /*76e0*/  IMAD.WIDE.U32 R12, R170, -0x326172a9, RZ ;  /* 0xcd9e8d57aa0c7825 */ /* 0x000fe200078e00ff */
[--C-:B------:R-:W-:Y:S02]  /*76f0*/  HSET2.LE.AND R7, R7, R152.reuse, PT ;  /* 0x0000009807077233 */ /* 0x100fe40003803000 */
[----:B-----5:R-:W-:Y:S03]  /*7700*/  F2FP.BF16.F32.PACK_AB R150, R230, R231 ;  /* 0x000000e7e696723e */ /* 0x020fe600000010ff */
[----:B------:R-:W3:Y:S01]  /*7710*/  MUFU.EX2 R0, R0 ;  /* 0x0000000000007308 */ /* 0x000ee20000000800 */
[----:B-1----:R-:W-:Y:S01]  /*7720*/  F2FP.BF16.F32.PACK_AB R151, R227, R228 ;  /* 0x000000e4e397723e */ /* 0x002fe200000010ff */
[----:B------:R-:W-:Y:S01]  /*7730*/  FFMA.FTZ R32, R32, UR4, -R153 ;  /* 0x0000000420207c23 */ /* 0x000fe20008010899 */
[----:B------:R-:W-:Y:S01]  /*7740*/  F2FP.BF16.F32.PACK_AB R148, R226, R225 ;  /* 0x000000e1e294723e */ /* 0x000fe200000010ff */
[----:B------:R-:W-:Y:S01]  /*7750*/  IMAD.WIDE.U32 R170, R161, -0x326172a9, RZ ;  /* 0xcd9e8d57a1aa7825 */ /* 0x000fe200078e00ff */
[----:B------:R-:W-:Y:S02]  /*7760*/  F2FP.BF16.F32.PACK_AB R149, R219, R224 ;  /* 0x000000e0db95723e */ /* 0x000fe400000010ff */
[----:B------:R-:W-:Y:S01]  /*7770*/  LOP3.LUT R150, R5, R150, RZ, 0xc0, !PT ;  /* 0x0000009605967212 */ /* 0x000fe200078ec0ff */
[----:B------:R-:W-:Y:S01]  /*7780*/  FMUL.FTZ R5, R98, R109 ;  /* 0x0000006d62057220 */ /* 0x000fe20000410000 */
[----:B------:R-:W-:Y:S01]  /*7790*/  LOP3.LUT R151, R4, R151, RZ, 0xc0, !PT ;  /* 0x0000009704977212 */ /* 0x000fe200078ec0ff */
[----:B------:R-:W-:Y:S01]  /*77a0*/  FMUL.FTZ R4, R98, R108 ;  /* 0x0000006c62047220 */ /* 0x000fe20000410000 */
[----:B------:R-:W-:Y:S01]  /*77b0*/  LOP3.LUT R148, R6, R148, RZ, 0xc0, !PT ;  /* 0x0000009406947212 */ /* 0x000fe200078ec0ff */
[C---:B------:R-:W-:Y:S01]  /*77c0*/  FMUL.FTZ R6, R96.reuse, R110 ;  /* 0x0000006e60067220 */ /* 0x040fe20000410000 */
[----:B------:R-:W-:Y:S01]  /*77d0*/  LOP3.LUT R149, R7, R149, RZ, 0xc0, !PT ;  /* 0x0000009507957212 */ /* 0x000fe200078ec0ff */
[----:B------:R-:W-:Y:S01]  /*77e0*/  FMUL.FTZ R7, R96, R111 ;  /* 0x0000006f60077220 */ /* 0x000fe20000410000 */
[C---:B--2---:R-:W-:Y:S01]  /*77f0*/  FMUL.FTZ R8, R2.reuse, R104 ;  /* 0x0000006802087220 */ /* 0x044fe20000410000 */
[----:B------:R-:W1:Y:S01]  /*7800*/  LDSM.16.MT88.4 R108, [R188+0x6000] ;  /* 0x00600000bc6c783b */ /* 0x000e620000004200 */
[----:B------:R-:W-:Y:S01]  /*7810*/  FMUL.FTZ R9, R2, R105 ;  /* 0x0000006902097220 */ /* 0x000fe20000410000 */
[C---:B---3--:R-:W-:Y:S01]  /*7820*/  FMUL.FTZ R10, R0.reuse, R106 ;  /* 0x0000006a000a7220 */ /* 0x048fe20000410000 */
[C---:B------:R-:W-:Y:S01]  /*7830*/  FMUL.FTZ R11, R0.reuse, R107 ;  /* 0x0000006b000b7220 */ /* 0x040fe20000410000 */
[----:B------:R-:W-:Y:S01]  /*7840*/  LOP3.LUT R160, R13, UR18, R160, 0x96, !PT ;  /* 0x000000120da07c12 */ /* 0x000fe2000f8e96a0 */
[-C--:B------:R-:W-:Y:S01]  /*7850*/  HMMA.16816.F32.BF16 R4, R140, R144.reuse, R4 ;  /* 0x000000908c04723c */ /* 0x080fe20000041804 */
[----:B------:R2:W3:Y:S02]  /*7860*/  MUFU.EX2 R217, R32 ;  /* 0x0000002000d97308 */ /* 0x0004e40000000800 */
[----:B------:R-:W4:Y:S02]  /*7870*/  LDSM.16.MT88.4 R104, [R186+0x6000] ;  /* 0x00600000ba68783b */ /* 0x000f240000004200 */
[----:B------:R-:W-:Y:S01]  /*7880*/  LOP3.LUT R159, R171, UR16, R12, 0x96, !PT ;  /* 0x00000010ab9f7c12 */ /* 0x000fe2000f8e960c */
[C---:B------:R-:W-:Y:S05]  /*7890*/  HMMA.16816.F32.BF16 R8, R148.reuse, R144, R8 ;  /* 0x000000909408723c */ /* 0x040fea0000041808 */
[----:B------:R5:W-:Y:S01]  /*78a0*/  MUFU.EX2 R210, R20 ;  /* 0x0000001400d27308 */ /* 0x000be20000000800 */
[----:B------:R-:W-:Y:S01]  /*78b0*/  FMUL.FTZ R15, R0, R119 ;  /* 0x00000077000f7220 */ /* 0x000fe20000410000 */
[C---:B------:R-:W-:Y:S01]  /*78c0*/  FMUL.FTZ R12, R2.reuse, R116 ;  /* 0x00000074020c7220 */ /* 0x040fe20000410000 */
[----:B------:R-:W-:Y:S03]  /*78d0*/  FMUL.FTZ R13, R2, R117 ;  /* 0x00000075020d7220 */ /* 0x000fe60000410000 */
[C---:B------:R-:W-:Y:S01]  /*78e0*/  FMUL.FTZ R14, R0.reuse, R118 ;  /* 0x00000076000e7220 */ /* 0x040fe20000410000 */
[----:B------:R-:W-:Y:S03]  /*78f0*/  FMUL.FTZ R23, R0, R127 ;  /* 0x0000007f00177220 */ /* 0x000fe60000410000 */
[----:B------:R-:W-:Y:S01]  /*7900*/  MUFU.EX2 R145, R54 ;  /* 0x0000003600917308 */ /* 0x000fe20000000800 */
[----:B--2---:R-:W-:Y:S01]  /*7910*/  FMUL.FTZ R32, R98, R120 ;  /* 0x0000007862207220 */ /* 0x004fe20000410000 */
[----:B------:R-:W-:Y:S01]  /*7920*/  FMUL.FTZ R35, R96, R123 ;  /* 0x0000007b60237220 */ /* 0x000fe20000410000 */
[-C--:B------:R-:W-:Y:S03]  /*7930*/  HMMA.16816.F32.BF16 R12, R148, R146.reuse, R12 ;  /* 0x00000092940c723c */ /* 0x080fe6000004180c */
[----:B------:R-:W-:Y:S01]  /*7940*/  FFMA.FTZ R112, R22, UR4, -R154 ;  /* 0x0000000416707c23 */ /* 0x000fe2000801089a */
[----:B------:R-:W-:Y:S03]  /*7950*/  FMUL.FTZ R22, R0, R126 ;  /* 0x0000007e00167220 */ /* 0x000fe60000410000 */
[----:B------:R2:W-:Y:S01]  /*7960*/  MUFU.EX2 R209, R21 ;  /* 0x0000001500d17308 */ /* 0x0005e20000000800 */
[C---:B------:R-:W-:Y:S04]  /*7970*/  HMMA.16816.F32.BF16 R16, R140.reuse, R146, R16 ;  /* 0x000000928c10723c */ /* 0x040fe80000041810 */
[----:B------:R-:W-:Y:S01]  /*7980*/  LOP3.LUT R164, R169, UR14, R164, 0x96, !PT ;  /* 0x0000000ea9a47c12 */ /* 0x000fe2000f8e96a4 */
[C---:B------:R-:W-:Y:S01]  /*7990*/  FMUL.FTZ R68, R2.reuse, R68 ;  /* 0x0000004402447220 */ /* 0x040fe20000410000 */
[----:B------:R-:W-:Y:S01]  /*79a0*/  FMUL.FTZ R69, R2, R69 ;  /* 0x0000004502457220 */ /* 0x000fe20000410000 */
[C---:B------:R-:W-:Y:S01]  /*79b0*/  FMUL.FTZ R70, R0.reuse, R70 ;  /* 0x0000004600467220 */ /* 0x040fe20000410000 */
[-C--:B-1----:R-:W-:Y:S01]  /*79c0*/  HMMA.16816.F32.BF16 R32, R140, R108.reuse, R32 ;  /* 0x0000006c8c20723c */ /* 0x082fe20000041820 */
[----:B------:R1:W-:Y:S02]  /*79d0*/  MUFU.EX2 R183, R112 ;  /* 0x0000007000b77308 */ /* 0x0003e40000000800 */
[----:B------:R-:W-:Y:S01]  /*79e0*/  FMUL.FTZ R71, R0, R71 ;  /* 0x0000004700477220 */ /* 0x000fe20000410000 */
[----:B------:R-:W-:Y:S04]  /*79f0*/  IMAD.WIDE.U32 R102, R157, -0x2daee0ad, RZ ;  /* 0xd2511f539d667825 */ /* 0x000fe800078e00ff */
[C---:B-----5:R-:W-:Y:S03]  /*7a00*/  FMUL.FTZ R20, R2.reuse, R124 ;  /* 0x0000007c02147220 */ /* 0x060fe60000410000 */
[----:B--2---:R-:W-:Y:S01]  /*7a10*/  FMUL.FTZ R21, R2, R125 ;  /* 0x0000007d02157220 */ /* 0x004fe20000410000 */
[----:B------:R-:W-:Y:S01]  /*7a20*/  FFMA.FTZ R26, R26, UR4, -R156 ;  /* 0x000000041a1a7c23 */ /* 0x000fe2000801089c */
[----:B------:R2:W5:Y:S01]  /*7a30*/  MUFU.EX2 R212, R101 ;  /* 0x0000006500d47308 */ /* 0x0005620000000800 */
[C---:B------:R-:W-:Y:S04]  /*7a40*/  HMMA.16816.F32.BF16 R68, R148.reuse, R108, R68 ;  /* 0x0000006c9444723c */ /* 0x040fe80000041844 */
[----:B------:R-:W-:Y:S01]  /*7a50*/  LOP3.LUT R157, R103, UR23, R162, 0x96, !PT ;  /* 0x00000017679d7c12 */ /* 0x000fe2000f8e96a2 */
[----:B------:R-:W-:Y:S01]  /*7a60*/  FMUL.FTZ R78, R96, R78 ;  /* 0x0000004e604e7220 */ /* 0x000fe20000410000 */
[----:B------:R-:W-:Y:S01]  /*7a70*/  LOP3.LUT R144, R102, 0xffff, RZ, 0xc0, !PT ;  /* 0x0000ffff66907812 */ /* 0x000fe200078ec0ff */
[-C--:B------:R-:W-:Y:S02]  /*7a80*/  HMMA.16816.F32.BF16 R20, R148, R110.reuse, R20 ;  /* 0x0000006e9414723c */ /* 0x080fe40000041814 */
[----:B------:R-:W-:Y:S02]  /*7a90*/  MUFU.EX2 R162, R38 ;  /* 0x0000002600a27308 */ /* 0x000fe40000000800 */
[--C-:B------:R-:W-:Y:S01]  /*7aa0*/  SHF.R.U32.HI R116, RZ, 0x10, R102.reuse ;  /* 0x00000010ff747819 */ /* 0x100fe20000011666 */
[----:B------:R-:W-:Y:S01]  /*7ab0*/  FMUL.FTZ R79, R96, R79 ;  /* 0x0000004f604f7220 */ /* 0x000fe20000410000 */
[----:B------:R-:W-:Y:S01]  /*7ac0*/  LOP3.LUT R118, R102, 0xff, RZ, 0xc0, !PT ;  /* 0x000000ff66767812 */ /* 0x000fe200078ec0ff */
[C---:B------:R-:W-:Y:S05]  /*7ad0*/  HMMA.16816.F32.BF16 R72, R140.reuse, R110, R72 ;  /* 0x0000006e8c48723c */ /* 0x040fea0000041848 */
[----:B------:R3:W-:Y:S01]  /*7ae0*/  MUFU.EX2 R181, R24 ;  /* 0x0000001800b57308 */ /* 0x0007e20000000800 */
[----:B------:R-:W-:Y:S05]  /*7af0*/  SHF.R.U32.HI R117, RZ, 0x18, R102 ;  /* 0x00000018ff757819 */ /* 0x000fea0000011666 */
[----:B------:R-:W-:Y:S01]  /*7b00*/  IMAD.WIDE.U32 R102, R164, -0x2daee0ad, RZ ;  /* 0xd2511f53a4667825 */ /* 0x000fe200078e00ff */
[----:B------:R-:W-:Y:S01]  /*7b10*/  LOP3.LUT R108, R116, 0xff, RZ, 0xc0, !PT ;  /* 0x000000ff746c7812 */ /* 0x000fe200078ec0ff */
[-C--:B----4-:R-:W-:Y:S02]  /*7b20*/  HMMA.16816.F32.BF16 R76, R140, R104.reuse, R76 ;  /* 0x000000688c4c723c */ /* 0x090fe4000004184c */
[----:B------:R4:W5:Y:S01]  /*7b30*/  MUFU.EX2 R180, R25 ;  /* 0x0000001900b47308 */ /* 0x0009620000000800 */
[----:B------:R-:W-:Y:S01]  /*7b40*/  SHF.R.U32.HI R115, RZ, 0x10, R102 ;  /* 0x00000010ff737819 */ /* 0x000fe20000011666 */
[----:B------:R-:W-:Y:S01]  /*7b50*/  FFMA.FTZ R27, R27, UR4, -R156 ;  /* 0x000000041b1b7c23 */ /* 0x000fe2000801089c */
[----:B------:R-:W-:Y:S01]  /*7b60*/  PRMT R120, R108, 0x5410, R117 ;  /* 0x000054106c787816 */ /* 0x000fe20000000075 */
[----:B------:R-:W-:Y:S01]  /*7b70*/  FFMA.FTZ R117, R51, UR4, -R154 ;  /* 0x0000000433757c23 */ /* 0x000fe2000801089a */
[----:B------:R-:W-:Y:S04]  /*7b80*/  SHF.R.U32.HI R109, RZ, 0x8, R144 ;  /* 0x00000008ff6d7819 */ /* 0x000fe80000011690 */
[----:B-1----:R-:W-:Y:S01]  /*7b90*/  SHF.R.U32.HI R112, RZ, 0x18, R102 ;  /* 0x00000018ff707819 */ /* 0x002fe20000011666 */
[----:B------:R-:W-:Y:S01]  /*7ba0*/  MUFU.EX2 R165, R117 ;  /* 0x0000007500a57308 */ /* 0x000fe20000000800 */
[----:B------:R-:W-:Y:S01]  /*7bb0*/  LOP3.LUT R108, R115, 0xff, RZ, 0xc0, !PT ;  /* 0x000000ff736c7812 */ /* 0x000fe200078ec0ff */
[----:B------:R-:W-:Y:S01]  /*7bc0*/  FMUL.FTZ R80, R2, R80 ;  /* 0x0000005002507220 */ /* 0x000fe20000410000 */
[----:B------:R-:W-:Y:S01]  /*7bd0*/  PRMT R116, R118, 0x5410, R109 ;  /* 0x0000541076747816 */ /* 0x000fe2000000006d */
[----:B------:R-:W-:Y:S01]  /*7be0*/  FMUL.FTZ R81, R2, R81 ;  /* 0x0000005102517220 */ /* 0x000fe20000410000 */
[----:B------:R-:W-:Y:S01]  /*7bf0*/  PRMT R121, R108, 0x5410, R112 ;  /* 0x000054106c797816 */ /* 0x000fe20000000070 */
[----:B------:R-:W-:Y:S01]  /*7c00*/  FMUL.FTZ R82, R0, R82 ;  /* 0x0000005200527220 */ /* 0x000fe20000410000 */
[----:B--2---:R-:W-:Y:S03]  /*7c10*/  LOP3.LUT R101, R103, UR23, R166, 0x96, !PT ;  /* 0x0000001767657c12 */ /* 0x004fe6000f8e96a6 */
[----:B------:R1:W-:Y:S01]  /*7c20*/  MUFU.EX2 R179, R26 ;  /* 0x0000001a00b37308 */ /* 0x0003e20000000800 */
[C---:B------:R-:W-:Y:S01]  /*7c30*/  LOP3.LUT R103, R102.reuse, 0xffff, RZ, 0xc0, !PT ;  /* 0x0000ffff66677812 */ /* 0x040fe200078ec0ff */
[----:B------:R-:W2:Y:S01]  /*7c40*/  LDSM.16.MT88.4 R108, [R187+0x6000] ;  /* 0x00600000bb6c783b */ /* 0x000ea20000004200 */
[----:B------:R-:W-:Y:S01]  /*7c50*/  LOP3.LUT R114, R102, 0xff, RZ, 0xc0, !PT ;  /* 0x000000ff66727812 */ /* 0x000fe200078ec0ff */
[----:B------:R-:W-:Y:S01]  /*7c60*/  FMUL.FTZ R83, R0, R83 ;  /* 0x0000005300537220 */ /* 0x000fe20000410000 */
[----:B------:R-:W-:Y:S01]  /*7c70*/  SHF.R.U32.HI R103, RZ, 0x8, R103 ;  /* 0x00000008ff677819 */ /* 0x000fe20000011667 */
[----:B------:R-:W-:Y:S01]  /*7c80*/  FFMA.FTZ R28, R28, UR4, -R155 ;  /* 0x000000041c1c7c23 */ /* 0x000fe2000801089b */
[----:B------:R-:W-:Y:S03]  /*7c90*/  LOP3.LUT R102, R157, 0xffff, RZ, 0xc0, !PT ;  /* 0x0000ffff9d667812 */ /* 0x000fe600078ec0ff */
[----:B------:R5:W-:Y:S01]  /*7ca0*/  MUFU.EX2 R178, R27 ;  /* 0x0000001b00b27308 */ /* 0x000be20000000800 */
[----:B------:R-:W-:Y:S01]  /*7cb0*/  PRMT R122, R114, 0x5410, R103 ;  /* 0x00005410727a7816 */ /* 0x000fe20000000067 */
[----:B------:R-:W-:Y:S01]  /*7cc0*/  FFMA.FTZ R29, R29, UR4, -R155 ;  /* 0x000000041d1d7c23 */ /* 0x000fe2000801089b */
[C---:B------:R-:W-:Y:S04]  /*7cd0*/  HMMA.16816.F32.BF16 R80, R148.reuse, R104, R80 ;  /* 0x000000689450723c */ /* 0x040fe80000041850 */
[----:B------:R-:W-:Y:S01]  /*7ce0*/  FFMA.FTZ R30, R30, UR4, -R156 ;  /* 0x000000041e1e7c23 */ /* 0x000fe2000801089c */
[----:B------:R-:W-:Y:S02]  /*7cf0*/  LOP3.LUT R103, R157, 0xff, RZ, 0xc0, !PT ;  /* 0x000000ff9d677812 */ /* 0x000fe400078ec0ff */
[----:B------:R2:W-:Y:S01]  /*7d00*/  MUFU.EX2 R177, R28 ;  /* 0x0000001c00b17308 */ /* 0x0005e20000000800 */
[----:B------:R-:W-:Y:S03]  /*7d10*/  SHF.R.U32.HI R102, RZ, 0x8, R102 ;  /* 0x00000008ff667819 */ /* 0x000fe60000011666 */
[C---:B------:R-:W-:Y:S01]  /*7d20*/  FMUL.FTZ R84, R98.reuse, R84 ;  /* 0x0000005462547220 */ /* 0x040fe20000410000 */
[----:B---3--:R-:W-:Y:S01]  /*7d30*/  LOP3.LUT R24, R101, 0xffff, RZ, 0xc0, !PT ;  /* 0x0000ffff65187812 */ /* 0x008fe200078ec0ff */
[----:B------:R-:W-:Y:S01]  /*7d40*/  FMUL.FTZ R85, R98, R85 ;  /* 0x0000005562557220 */ /* 0x000fe20000410000 */
[----:B----4-:R-:W-:Y:S03]  /*7d50*/  SHF.R.U32.HI R25, RZ, 0x10, R101 ;  /* 0x00000010ff197819 */ /* 0x010fe60000011665 */
[----:B------:R-:W-:Y:S01]  /*7d60*/  MUFU.EX2 R168, R30 ;  /* 0x0000001e00a87308 */ /* 0x000fe20000000800 */
[----:B-1----:R-:W-:Y:S01]  /*7d70*/  SHF.R.U32.HI R26, RZ, 0x10, R157 ;  /* 0x00000010ff1a7819 */ /* 0x002fe2000001169d */
[----:B-----5:R-:W-:Y:S01]  /*7d80*/  FMUL.FTZ R27, R0, R131 ;  /* 0x00000083001b7220 */ /* 0x020fe20000410000 */
[----:B------:R-:W-:Y:S01]  /*7d90*/  PRMT R112, R103, 0x5410, R102 ;  /* 0x0000541067707816 */ /* 0x000fe20000000066 */
[C---:B------:R-:W-:Y:S01]  /*7da0*/  FMUL.FTZ R86, R96.reuse, R86 ;  /* 0x0000005660567220 */ /* 0x040fe20000410000 */
[----:B------:R-:W-:Y:S01]  /*7db0*/  LOP3.LUT R105, R101, 0xff, RZ, 0xc0, !PT ;  /* 0x000000ff65697812 */ /* 0x000fe200078ec0ff */
[----:B------:R-:W-:Y:S01]  /*7dc0*/  FMUL.FTZ R87, R96, R87 ;  /* 0x0000005760577220 */ /* 0x000fe20000410000 */
[----:B------:R-:W-:Y:S03]  /*7dd0*/  SHF.R.U32.HI R104, RZ, 0x18, R101 ;  /* 0x00000018ff687819 */ /* 0x000fe60000011665 */
[----:B------:R1:W-:Y:S01]  /*7de0*/  MUFU.EX2 R175, R29 ;  /* 0x0000001d00af7308 */ /* 0x0003e20000000800 */
[----:B------:R-:W-:Y:S01]  /*7df0*/  SHF.R.U32.HI R102, RZ, 0x8, R24 ;  /* 0x00000008ff667819 */ /* 0x000fe20000011618 */
[C---:B------:R-:W-:Y:S01]  /*7e00*/  FMUL.FTZ R24, R2.reuse, R128 ;  /* 0x0000008002187220 */ /* 0x040fe20000410000 */
[----:B------:R-:W-:Y:S01]  /*7e10*/  LOP3.LUT R101, R25, 0xff, RZ, 0xc0, !PT ;  /* 0x000000ff19657812 */ /* 0x000fe200078ec0ff */
[----:B------:R-:W-:Y:S01]  /*7e20*/  FMUL.FTZ R25, R2, R129 ;  /* 0x0000008102197220 */ /* 0x000fe20000410000 */
[----:B------:R-:W-:Y:S01]  /*7e30*/  LOP3.LUT R103, R26, 0xff, RZ, 0xc0, !PT ;  /* 0x000000ff1a677812 */ /* 0x000fe200078ec0ff */
[----:B------:R-:W-:Y:S01]  /*7e40*/  FMUL.FTZ R26, R0, R130 ;  /* 0x00000082001a7220 */ /* 0x000fe20000410000 */
[----:B------:R-:W-:Y:S01]  /*7e50*/  PRMT R119, R105, 0x5410, R102 ;  /* 0x0000541069777816 */ /* 0x000fe20000000066 */
[----:B------:R-:W-:Y:S01]  /*7e60*/  FFMA.FTZ R102, R31, UR4, -R156 ;  /* 0x000000041f667c23 */ /* 0x000fe2000801089c */
[----:B------:R-:W-:Y:S01]  /*7e70*/  PRMT R118, R101, 0x5410, R104 ;  /* 0x0000541065767816 */ /* 0x000fe20000000068 */
[----:B------:R-:W-:Y:S01]  /*7e80*/  IMAD.WIDE.U32 R128, R173, -0x326172a9, RZ ;  /* 0xcd9e8d57ad807825 */ /* 0x000fe200078e00ff */
[--C-:B------:R-:W-:Y:S01]  /*7e90*/  HSET2.LE.AND R101, R116, R152.reuse, PT ;  /* 0x0000009874657233 */ /* 0x100fe20003803000 */
[----:B------:R3:W4:Y:S01]  /*7ea0*/  MUFU.EX2 R167, R102 ;  /* 0x0000006600a77308 */ /* 0x0007220000000800 */
[-C--:B------:R-:W-:Y:S03]  /*7eb0*/  HMMA.16816.F32.BF16 R24, R148, R106.reuse, R24 ;  /* 0x0000006a9418723c */ /* 0x080fe60000041818 */
[C---:B--2---:R-:W-:Y:S01]  /*7ec0*/  FMUL.FTZ R28, R98.reuse, R132 ;  /* 0x00000084621c7220 */ /* 0x044fe20000410000 */
[----:B-1----:R-:W-:Y:S01]  /*7ed0*/  FMUL.FTZ R29, R98, R133 ;  /* 0x00000085621d7220 */ /* 0x002fe20000410000 */
[C---:B------:R-:W-:Y:S01]  /*7ee0*/  FMUL.FTZ R30, R96.reuse, R134 ;  /* 0x00000086601e7220 */ /* 0x040fe20000410000 */
[C---:B------:R-:W-:Y:S03]  /*7ef0*/  HMMA.16816.F32.BF16 R84, R140.reuse, R106, R84 ;  /* 0x0000006a8c54723c */ /* 0x040fe60000041854 */
[----:B------:R-:W-:Y:S02]  /*7f00*/  MUFU.EX2 R134, R41 ;  /* 0x0000002900867308 */ /* 0x000fe40000000800 */
[----:B------:R-:W-:Y:S01]  /*7f10*/  FMUL.FTZ R31, R96, R135 ;  /* 0x00000087601f7220 */ /* 0x000fe20000410000 */
[C---:B------:R-:W-:Y:S01]  /*7f20*/  FMUL.FTZ R88, R2.reuse, R88 ;  /* 0x0000005802587220 */ /* 0x040fe20000410000 */
[----:B------:R-:W-:Y:S01]  /*7f30*/  FMUL.FTZ R89, R2, R89 ;  /* 0x0000005902597220 */ /* 0x000fe20000410000 */
[C---:B------:R-:W-:Y:S05]  /*7f40*/  FMUL.FTZ R90, R0.reuse, R90 ;  /* 0x0000005a005a7220 */ /* 0x040fea0000410000 */
[----:B------:R-:W-:Y:S01]  /*7f50*/  MUFU.EX2 R135, R40 ;  /* 0x0000002800877308 */ /* 0x000fe20000000800 */
[----:B------:R-:W-:Y:S01]  /*7f60*/  FMUL.FTZ R91, R0, R91 ;  /* 0x0000005b005b7220 */ /* 0x000fe20000410000 */
[-C--:B------:R-:W-:Y:S03]  /*7f70*/  HMMA.16816.F32.BF16 R28, R140, R108.reuse, R28 ;  /* 0x0000006c8c1c723c */ /* 0x080fe6000004181c */
[----:B------:R-:W-:Y:S01]  /*7f80*/  F2FP.BF16.F32.PACK_AB R106, R218, R217 ;  /* 0x000000d9da6a723e */ /* 0x000fe200000010ff */
[--C-:B------:R-:W-:Y:S01]  /*7f90*/  FFMA.FTZ R48, R48, UR4, -R153.reuse ;  /* 0x0000000430307c23 */ /* 0x100fe20008010899 */
[--C-:B------:R-:W-:Y:S01]  /*7fa0*/  FFMA.FTZ R49, R49, UR4, -R153.reuse ;  /* 0x0000000431317c23 */ /* 0x100fe20008010899 */
[C---:B------:R-:W-:Y:S02]  /*7fb0*/  HMMA.16816.F32.BF16 R88, R148.reuse, R108, R88 ;  /* 0x0000006c9458723c */ /* 0x040fe40000041858 */
[----:B------:R-:W-:Y:S03]  /*7fc0*/  MUFU.EX2 R144, R57 ;  /* 0x0000003900907308 */ /* 0x000fe60000000800 */
[----:B------:R-:W-:Y:S01]  /*7fd0*/  LOP3.LUT R106, R101, R106, RZ, 0xc0, !PT ;  /* 0x0000006a656a7212 */ /* 0x000fe200078ec0ff */
[--C-:B------:R-:W-:Y:S01]  /*7fe0*/  FFMA.FTZ R116, R50, UR4, -R154.reuse ;  /* 0x0000000432747c23 */ /* 0x100fe2000801089a */
[--C-:B------:R-:W-:Y:S01]  /*7ff0*/  HSET2.LE.AND R101, R120, R152.reuse, PT ;  /* 0x0000009878657233 */ /* 0x100fe20003803000 */
[--C-:B------:R-:W-:Y:S04]  /*8000*/  FFMA.FTZ R36, R36, UR4, -R153.reuse ;  /* 0x0000000424247c23 */ /* 0x100fe80008010899 */
[----:B------:R1:W-:Y:S01]  /*8010*/  MUFU.EX2 R171, R48 ;  /* 0x0000003000ab7308 */ /* 0x0003e20000000800 */
[----:B------:R-:W-:Y:S01]  /*8020*/  F2FP.BF16.F32.PACK_AB R107, R212, R211 ;  /* 0x000000d3d46b723e */ /* 0x000fe200000010ff */
[C---:B------:R-:W-:Y:S01]  /*8030*/  FMUL.FTZ R50, R0.reuse, R138 ;  /* 0x0000008a00327220 */ /* 0x040fe20000410000 */
[--C-:B---3--:R-:W-:Y:S01]  /*8040*/  HSET2.LE.AND R102, R112, R152.reuse, PT ;  /* 0x0000009870667233 */ /* 0x108fe20003803000 */
[----:B------:R-:W-:Y:S01]  /*8050*/  FMUL.FTZ R51, R0, R139 ;  /* 0x0000008b00337220 */ /* 0x000fe20000410000 */
[----:B------:R-:W2:Y:S01]  /*8060*/  LDSM.16.MT88.4 R112, [R185+0x6800] ;  /* 0x00680000b970783b */ /* 0x000ea20000004200 */
[----:B------:R-:W-:Y:S04]  /*8070*/  LOP3.LUT R107, R101, R107, RZ, 0xc0, !PT ;  /* 0x0000006b656b7212 */ /* 0x000fe800078ec0ff */
[----:B------:R3:W5:Y:S01]  /*8080*/  MUFU.EX2 R169, R49 ;  /* 0x0000003100a97308 */ /* 0x0007620000000800 */
[--C-:B------:R-:W-:Y:S01]  /*8090*/  HSET2.LE.AND R101, R119, R152.reuse, PT ;  /* 0x0000009877657233 */ /* 0x100fe20003803000 */
[----:B------:R-:W-:Y:S01]  /*80a0*/  FMUL.FTZ R92, R98, R92 ;  /* 0x0000005c625c7220 */ /* 0x000fe20000410000 */
[----:B------:R-:W-:Y:S01]  /*80b0*/  F2FP.BF16.F32.PACK_AB R108, R180, R181 ;  /* 0x000000b5b46c723e */ /* 0x000fe200000010ff */
[----:B------:R-:W-:Y:S01]  /*80c0*/  FMUL.FTZ R93, R98, R93 ;  /* 0x0000005d625d7220 */ /* 0x000fe20000410000 */
[----:B------:R-:W-:Y:S01]  /*80d0*/  F2FP.BF16.F32.PACK_AB R104, R209, R210 ;  /* 0x000000d2d168723e */ /* 0x000fe200000010ff */
[----:B------:R-:W-:Y:S01]  /*80e0*/  FMUL.FTZ R94, R96, R94 ;  /* 0x0000005e605e7220 */ /* 0x000fe20000410000 */
[----:B------:R-:W-:Y:S03]  /*80f0*/  LOP3.LUT R108, R101, R108, RZ, 0xc0, !PT ;  /* 0x0000006c656c7212 */ /* 0x000fe600078ec0ff */
[----:B------:R5:W2:Y:S01]  /*8100*/  MUFU.EX2 R166, R116 ;  /* 0x0000007400a67308 */ /* 0x000aa20000000800 */
[----:B------:R-:W-:Y:S01]  /*8110*/  FFMA.FTZ R101, R37, UR4, -R153 ;  /* 0x0000000425657c23 */ /* 0x000fe20008010899 */
[----:B-1----:R-:W-:Y:S01]  /*8120*/  FMUL.FTZ R48, R2, R136 ;  /* 0x0000008802307220 */ /* 0x002fe20000410000 */
[----:B------:R-:W-:Y:S01]  /*8130*/  SHF.R.U32.HI R157, RZ, 0x18, R157 ;  /* 0x00000018ff9d7819 */ /* 0x000fe2000001169d */
[----:B------:R-:W-:Y:S01]  /*8140*/  FMUL.FTZ R95, R96, R95 ;  /* 0x0000005f605f7220 */ /* 0x000fe20000410000 */
[----:B------:R-:W-:Y:S01]  /*8150*/  LOP3.LUT R104, R102, R104, RZ, 0xc0, !PT ;  /* 0x0000006866687212 */ /* 0x000fe200078ec0ff */
[----:B------:R-:W-:Y:S01]  /*8160*/  IMAD.WIDE.U32 R124, R159, -0x2daee0ad, RZ ;  /* 0xd2511f539f7c7825 */ /* 0x000fe200078e00ff */
[--C-:B------:R-:W-:Y:S03]  /*8170*/  HSET2.LE.AND R102, R118, R152.reuse, PT ;  /* 0x0000009876667233 */ /* 0x100fe60003803000 */
[----:B------:R1:W-:Y:S01]  /*8180*/  MUFU.EX2 R163, R101 ;  /* 0x0000006500a37308 */ /* 0x0003e20000000800 */
[----:B---3--:R-:W-:Y:S01]  /*8190*/  FMUL.FTZ R49, R2, R137 ;  /* 0x0000008902317220 */ /* 0x008fe20000410000 */
[----:B----4-:R-:W-:Y:S01]  /*81a0*/  F2FP.BF16.F32.PACK_AB R37, R167, R168 ;  /* 0x000000a8a725723e */ /* 0x010fe200000010ff */
[--C-:B------:R-:W-:Y:S01]  /*81b0*/  FFMA.FTZ R44, R44, UR4, -R155.reuse ;  /* 0x000000042c2c7c23 */ /* 0x100fe2000801089b */
[----:B------:R-:W-:Y:S01]  /*81c0*/  F2FP.BF16.F32.PACK_AB R105, R182, R183 ;  /* 0x000000b7b669723e */ /* 0x000fe200000010ff */
[--C-:B------:R-:W-:Y:S01]  /*81d0*/  FFMA.FTZ R45, R45, UR4, -R155.reuse ;  /* 0x000000042d2d7c23 */ /* 0x100fe2000801089b */
[----:B------:R-:W-:Y:S01]  /*81e0*/  FFMA.FTZ R155, R61, UR4, -R155 ;  /* 0x000000043d9b7c23 */ /* 0x000fe2000801089b */
[----:B------:R-:W-:Y:S01]  /*81f0*/  PRMT R103, R103, 0x5410, R157 ;  /* 0x0000541067677816 */ /* 0x000fe2000000009d */
[-C--:B------:R-:W-:Y:S02]  /*8200*/  HMMA.16816.F32.BF16 R48, R148, R110.reuse, R48 ;  /* 0x0000006e9430723c */ /* 0x080fe40000041830 */
[----:B------:R3:W4:Y:S01]  /*8210*/  MUFU.EX2 R164, R36 ;  /* 0x0000002400a47308 */ /* 0x0007220000000800 */
[----:B-----5:R-:W5:Y:S01]  /*8220*/  LDSM.16.MT88.4 R116, [R188+0x6800] ;  /* 0x00680000bc74783b */ /* 0x020f620000004200 */
[----:B------:R-:W-:Y:S01]  /*8230*/  F2FP.BF16.F32.PACK_AB R109, R178, R179 ;  /* 0x000000b3b26d723e */ /* 0x000fe200000010ff */
[--C-:B------:R-:W-:Y:S01]  /*8240*/  FFMA.FTZ R52, R52, UR4, -R153.reuse ;  /* 0x0000000434347c23 */ /* 0x100fe20008010899 */
[--C-:B------:R-:W-:Y:S01]  /*8250*/  HSET2.LE.AND R103, R103, R152.reuse, PT ;  /* 0x0000009867677233 */ /* 0x100fe20003803000 */
[----:B------:R-:W-:Y:S05]  /*8260*/  HMMA.16816.F32.BF16 R92, R140, R110, R92 ;  /* 0x0000006e8c5c723c */ /* 0x000fea000004185c */
[----:B------:R-:W-:Y:S01]  /*8270*/  MUFU.EX2 R151, R64 ;  /* 0x0000004000977308 */ /* 0x000fe20000000800 */
[----:B-1----:R-:W-:Y:S01]  /*8280*/  FFMA.FTZ R101, R39, UR4, -R154 ;  /* 0x0000000427657c23 */ /* 0x002fe2000801089a */
[----:B------:R-:W-:Y:S01]  /*8290*/  LOP3.LUT R105, R103, R105, RZ, 0xc0, !PT ;  /* 0x0000006967697212 */ /* 0x000fe200078ec0ff */
[----:B------:R-:W-:Y:S03]  /*82a0*/  FFMA.FTZ R153, R53, UR4, -R153 ;  /* 0x0000000435997c23 */ /* 0x000fe60008010899 */
[--C-:B------:R-:W-:Y:S04]  /*82b0*/  HSET2.LE.AND R111, R121, R152.reuse, PT ;  /* 0x00000098796f7233 */ /* 0x100fe80003803000 */
[----:B------:R1:W4:Y:S01]  /*82c0*/  MUFU.EX2 R161, R101 ;  /* 0x0000006500a17308 */ /* 0x0003220000000800 */
[--C-:B---3--:R-:W-:Y:S01]  /*82d0*/  HSET2.LE.AND R36, R122, R152.reuse, PT ;  /* 0x000000987a247233 */ /* 0x108fe20003803000 */
[-C--:B--2---:R-:W-:Y:S05]  /*82e0*/  HMMA.16816.F32.BF16 R4, R104, R112.reuse, R4 ;  /* 0x000000706804723c */ /* 0x084fea0000041804 */
[----:B------:R-:W-:Y:S03]  /*82f0*/  F2FP.BF16.F32.PACK_AB R110, R175, R177 ;  /* 0x000000b1af6e723e */ /* 0x000fe600000010ff */
[----:B------:R-:W-:Y:S03]  /*8300*/  MUFU.EX2 R159, R44 ;  /* 0x0000002c009f7308 */ /* 0x000fe60000000800 */
[----:B------:R-:W-:Y:S01]  /*8310*/  LOP3.LUT R111, R111, R37, RZ, 0xc0, !PT ;  /* 0x000000256f6f7212 */ /* 0x000fe200078ec0ff */
[----:B------:R-:W-:Y:S01]  /*8320*/  FFMA.FTZ R98, R98, R213, R234 ;  /* 0x000000d562627223 */ /* 0x000fe200000100ea */
[----:B------:R-:W-:Y:S01]  /*8330*/  LOP3.LUT R109, R102, R109, RZ, 0xc0, !PT ;  /* 0x0000006d666d7212 */ /* 0x000fe200078ec0ff */
[----:B------:R-:W-:Y:S01]  /*8340*/  IMAD.WIDE.U32 R102, R160, -0x2daee0ad, RZ ;  /* 0xd2511f53a0667825 */ /* 0x000fe200078e00ff */
[----:B------:R-:W-:Y:S03]  /*8350*/  LOP3.LUT R110, R36, R110, RZ, 0xc0, !PT ;  /* 0x0000006e246e7212 */ /* 0x000fe600078ec0ff */
[----:B------:R-:W-:Y:S01]  /*8360*/  MUFU.EX2 R160, R43 ;  /* 0x0000002b00a07308 */ /* 0x000fe20000000800 */
[----:B------:R-:W-:Y:S01]  /*8370*/  LOP3.LUT R36, R129, UR16, R176, 0x96, !PT ;  /* 0x0000001081247c12 */ /* 0x000fe2000f8e96b0 */
[----:B------:R-:W-:Y:S01]  /*8380*/  FFMA.FTZ R96, R96, R214, R232 ;  /* 0x000000d660607223 */ /* 0x000fe200000100e8 */
[----:B-1----:R-:W-:Y:S01]  /*8390*/  LOP3.LUT R101, R103, UR15, R174, 0x96, !PT ;  /* 0x0000000f67657c12 */ /* 0x002fe2000f8e96ae */
[----:B------:R-:W-:Y:S01]  /*83a0*/  FFMA.FTZ R2, R2, R215, R225 ;  /* 0x000000d702027223 */ /* 0x000fe200000100e1 */
[----:B------:R-:W-:Y:S01]  /*83b0*/  LOP3.LUT R102, R125, UR5, R102, 0x96, !PT ;  /* 0x000000057d667c12 */ /* 0x000fe2000f8e9666 */
[C---:B------:R-:W-:Y:S04]  /*83c0*/  HMMA.16816.F32.BF16 R8, R108.reuse, R112, R8 ;  /* 0x000000706c08723c */ /* 0x040fe80000041808 */
[----:B------:R-:W-:Y:S01]  /*83d0*/  MUFU.EX2 R149, R65 ;  /* 0x0000004100957308 */ /* 0x000fe20000000800 */
[----:B------:R-:W-:Y:S06]  /*83e0*/  IMAD.WIDE.U32 R126, R36, -0x2daee0ad, RZ ;  /* 0xd2511f53247e7825 */ /* 0x000fec00078e00ff */
[----:B------:R-:W-:Y:S01]  /*83f0*/  FFMA.FTZ R0, R0, R216, R224 ;  /* 0x000000d800007223 */ /* 0x000fe200000100e0 */
[-C--:B------:R-:W-:Y:S01]  /*8400*/  HMMA.16816.F32.BF16 R12, R108, R114.reuse, R12 ;  /* 0x000000726c0c723c */ /* 0x080fe2000004180c */
[----:B------:R-:W1:Y:S01]  /*8410*/  LDSM.16.MT88.4 R36, [R186+0x6800] ;  /* 0x00680000ba24783b */ /* 0x000e620000004200 */
[----:B------:R-:W-:Y:S01]  /*8420*/  MUFU.EX2 R142, R58 ;  /* 0x0000003a008e7308 */ /* 0x000fe20000000800 */
[----:B------:R-:W-:Y:S03]  /*8430*/  IMAD.WIDE.U32 R102, R102, -0x326172a9, RZ ;  /* 0xcd9e8d5766667825 */ /* 0x000fe600078e00ff */
[C---:B------:R-:W-:Y:S05]  /*8440*/  HMMA.16816.F32.BF16 R16, R104.reuse, R114, R16 ;  /* 0x000000726810723c */ /* 0x040fea0000041810 */
[----:B------:R-:W-:Y:S01]  /*8450*/  IMAD.WIDE.U32 R132, R101, -0x326172a9, RZ ;  /* 0xcd9e8d5765847825 */ /* 0x000fe200078e00ff */
[-C--:B-----5:R-:W-:Y:S01]  /*8460*/  HMMA.16816.F32.BF16 R32, R104, R116.reuse, R32 ;  /* 0x000000746820723c */ /* 0x0a0fe20000041820 */
[----:B------:R-:W-:Y:S04]  /*8470*/  MUFU.EX2 R141, R59 ;  /* 0x0000003b008d7308 */ /* 0x000fe80000000800 */
[C---:B------:R-:W-:Y:S01]  /*8480*/  LOP3.LUT R101, R102.reuse, 0xffff, RZ, 0xc0, !PT ;  /* 0x0000ffff66657812 */ /* 0x040fe200078ec0ff */
[C---:B------:R-:W-:Y:S05]  /*8490*/  HMMA.16816.F32.BF16 R68, R108.reuse, R116, R68 ;  /* 0x000000746c44723c */ /* 0x040fea0000041844 */
[----:B------:R-:W-:Y:S01]  /*84a0*/  MUFU.EX2 R146, R52 ;  /* 0x0000003400927308 */ /* 0x000fe20000000800 */
[----:B------:R-:W-:Y:S01]  /*84b0*/  LOP3.LUT R120, R102, 0xff, RZ, 0xc0, !PT ;  /* 0x000000ff66787812 */ /* 0x000fe200078ec0ff */
[-C--:B------:R-:W-:Y:S04]  /*84c0*/  HMMA.16816.F32.BF16 R20, R108, R118.reuse, R20 ;  /* 0x000000766c14723c */ /* 0x080fe80000041814 */
[--C-:B------:R-:W-:Y:S02]  /*84d0*/  SHF.R.U32.HI R121, RZ, 0x10, R102.reuse ;  /* 0x00000010ff797819 */ /* 0x100fe40000011666 */
[C---:B------:R-:W-:Y:S02]  /*84e0*/  HMMA.16816.F32.BF16 R72, R104.reuse, R118, R72 ;  /* 0x000000766848723c */ /* 0x040fe40000041848 */
[----:B------:R-:W-:Y:S03]  /*84f0*/  MUFU.EX2 R143, R56 ;  /* 0x00000038008f7308 */ /* 0x000fe60000000800 */
[----:B------:R-:W-:Y:S01]  /*8500*/  SHF.R.U32.HI R122, RZ, 0x18, R102 ;  /* 0x00000018ff7a7819 */ /* 0x000fe20000011666 */
[----:B------:R-:W-:Y:S01]  /*8510*/  IMAD.WIDE.U32 R112, R158, -0x2daee0ad, RZ ;  /* 0xd2511f539e707825 */ /* 0x000fe200078e00ff */
[----:B------:R-:W-:Y:S05]  /*8520*/  LOP3.LUT R102, R103, UR24, R132, 0x96, !PT ;  /* 0x0000001867667c12 */ /* 0x000fea000f8e9684 */
[----:B------:R2:W3:Y:S01]  /*8530*/  MUFU.EX2 R132, R42 ;  /* 0x0000002a00847308 */ /* 0x0004e20000000800 */
[-C--:B-1----:R-:W-:Y:S03]  /*8540*/  HMMA.16816.F32.BF16 R76, R104, R36.reuse, R76 ;  /* 0x00000024684c723c */ /* 0x082fe6000004184c */
[----:B------:R-:W-:Y:S01]  /*8550*/  LOP3.LUT R112, R127, UR5, R112, 0x96, !PT ;  /* 0x000000057f707c12 */ /* 0x000fe2000f8e9670 */
[----:B------:R-:W-:Y:S01]  /*8560*/  FADD.FTZ R2, R226, R2 ;  /* 0x00000002e2027221 */ /* 0x000fe20000010000 */
[----:B------:R-:W-:Y:S01]  /*8570*/  LOP3.LUT R113, R113, UR15, R172, 0x96, !PT ;  /* 0x0000000f71717c12 */ /* 0x000fe2000f8e96ac */
[C---:B------:R-:W-:Y:S03]  /*8580*/  HMMA.16816.F32.BF16 R80, R108.reuse, R36, R80 ;  /* 0x000000246c50723c */ /* 0x040fe60000041850 */
[----:B------:R1:W-:Y:S02]  /*8590*/  MUFU.EX2 R158, R45 ;  /* 0x0000002d009e7308 */ /* 0x0003e40000000800 */
[----:B------:R-:W-:Y:S01]  /*85a0*/  IMAD.WIDE.U32 R40, R112, -0x326172a9, RZ ;  /* 0xcd9e8d5770287825 */ /* 0x000fe200078e00ff */
[-C--:B------:R-:W-:Y:S07]  /*85b0*/  HMMA.16816.F32.BF16 R24, R108, R38.reuse, R24 ;  /* 0x000000266c18723c */ /* 0x080fee0000041818 */
[----:B------:R-:W-:Y:S01]  /*85c0*/  MUFU.EX2 R140, R60 ;  /* 0x0000003c008c7308 */ /* 0x000fe20000000800 */
[----:B------:R-:W-:Y:S03]  /*85d0*/  SHF.R.U32.HI R112, RZ, 0x10, R40 ;  /* 0x00000010ff707819 */ /* 0x000fe60000011628 */
[----:B------:R-:W-:Y:S01]  /*85e0*/  IMAD.WIDE.U32 R130, R113, -0x326172a9, RZ ;  /* 0xcd9e8d5771827825 */ /* 0x000fe200078e00ff */
[----:B--2---:R-:W-:Y:S01]  /*85f0*/  SHF.R.U32.HI R42, RZ, 0x8, R101 ;  /* 0x00000008ff2a7819 */ /* 0x004fe20000011665 */
[C---:B------:R-:W-:Y:S04]  /*8600*/  HMMA.16816.F32.BF16 R84, R104.reuse, R38, R84 ;  /* 0x000000266854723c */ /* 0x040fe80000041854 */
[----:B------:R-:W-:Y:S01]  /*8610*/  MUFU.EX2 R153, R153 ;  /* 0x0000009900997308 */ /* 0x000fe20000000800 */
[C---:B------:R-:W-:Y:S01]  /*8620*/  LOP3.LUT R113, R40.reuse, 0xffff, RZ, 0xc0, !PT ;  /* 0x0000ffff28717812 */ /* 0x040fe200078ec0ff */
[----:B------:R-:W-:Y:S01]  /*8630*/  FADD.FTZ R0, R219, R0 ;  /* 0x00000000db007221 */ /* 0x000fe20000010000 */
[----:B------:R-:W-:Y:S04]  /*8640*/  LOP3.LUT R115, R40, 0xff, RZ, 0xc0, !PT ;  /* 0x000000ff28737812 */ /* 0x000fe800078ec0ff */
[----:B------:R-:W-:Y:S02]  /*8650*/  SHF.R.U32.HI R114, RZ, 0x18, R40 ;  /* 0x00000018ff727819 */ /* 0x000fe40000011628 */
[----:B------:R-:W-:Y:S01]  /*8660*/  LOP3.LUT R101, R41, UR24, R130, 0x96, !PT ;  /* 0x0000001829657c12 */ /* 0x000fe2000f8e9682 */
[----:B------:R-:W-:Y:S01]  /*8670*/  MUFU.EX2 R155, R155 ;  /* 0x0000009b009b7308 */ /* 0x000fe20000000800 */
[----:B------:R-:W-:Y:S02]  /*8680*/  PRMT R120, R120, 0x5410, R42 ;  /* 0x0000541078787816 */ /* 0x000fe4000000002a */
[----:B------:R-:W-:Y:S01]  /*8690*/  LOP3.LUT R112, R112, 0xff, RZ, 0xc0, !PT ;  /* 0x000000ff70707812 */ /* 0x000fe200078ec0ff */
[----:B------:R-:W2:Y:S01]  /*86a0*/  LDSM.16.MT88.4 R40, [R187+0x6800] ;  /* 0x00680000bb28783b */ /* 0x000ea20000004200 */
[----:B------:R-:W-:Y:S02]  /*86b0*/  LOP3.LUT R103, R121, 0xff, RZ, 0xc0, !PT ;  /* 0x000000ff79677812 */ /* 0x000fe400078ec0ff */
[----:B------:R-:W-:Y:S01]  /*86c0*/  PRMT R116, R112, 0x5410, R114 ;  /* 0x0000541070747816 */ /* 0x000fe20000000072 */
[----:B------:R-:W-:Y:S01]  /*86d0*/  FFMA.FTZ R112, R47, UR4, -R156 ;  /* 0x000000042f707c23 */ /* 0x000fe2000801089c */
[----:B------:R-:W-:Y:S02]  /*86e0*/  LOP3.LUT R44, R102, 0xffff, RZ, 0xc0, !PT ;  /* 0x0000ffff662c7812 */ /* 0x000fe400078ec0ff */
[----:B-1----:R-:W-:Y:S01]  /*86f0*/  SHF.R.U32.HI R45, RZ, 0x10, R102 ;  /* 0x00000010ff2d7819 */ /* 0x002fe20000011666 */
[----:B------:R1:W-:Y:S01]  /*8700*/  MUFU.EX2 R150, R112 ;  /* 0x0000007000967308 */ /* 0x0003e20000000800 */
[----:B------:R-:W-:Y:S02]  /*8710*/  LOP3.LUT R36, R101, 0xffff, RZ, 0xc0, !PT ;  /* 0x0000ffff65247812 */ /* 0x000fe400078ec0ff */
[----:B------:R-:W-:Y:S01]  /*8720*/  PRMT R122, R103, 0x5410, R122 ;  /* 0x00005410677a7816 */ /* 0x000fe2000000007a */
[--C-:B------:R-:W-:Y:S01]  /*8730*/  FFMA.FTZ R103, R46, UR4, -R156.reuse ;  /* 0x000000042e677c23 */ /* 0x100fe2000801089c */
[----:B------:R-:W-:Y:S01]  /*8740*/  LOP3.LUT R47, R102, 0xff, RZ, 0xc0, !PT ;  /* 0x000000ff662f7812 */ /* 0x000fe200078ec0ff */
[----:B------:R-:W-:Y:S01]  /*8750*/  FFMA.FTZ R156, R63, UR4, -R156 ;  /* 0x000000043f9c7c23 */ /* 0x000fe2000801089c */
[----:B------:R-:W-:Y:S03]  /*8760*/  SHF.R.U32.HI R113, RZ, 0x8, R113 ;  /* 0x00000008ff717819 */ /* 0x000fe60000011671 */
[----:B------:R5:W3:Y:S01]  /*8770*/  MUFU.EX2 R157, R103 ;  /* 0x00000067009d7308 */ /* 0x000ae20000000800 */
[----:B------:R-:W-:Y:S02]  /*8780*/  LOP3.LUT R46, R101, 0xff, RZ, 0xc0, !PT ;  /* 0x000000ff652e7812 */ /* 0x000fe400078ec0ff */
[----:B------:R-:W-:Y:S02]  /*8790*/  SHF.R.U32.HI R44, RZ, 0x8, R44 ;  /* 0x00000008ff2c7819 */ /* 0x000fe4000001162c */
[----:B------:R-:W-:Y:S02]  /*87a0*/  LOP3.LUT R45, R45, 0xff, RZ, 0xc0, !PT ;  /* 0x000000ff2d2d7812 */ /* 0x000fe400078ec0ff */
[----:B------:R-:W-:Y:S03]  /*87b0*/  SHF.R.U32.HI R102, RZ, 0x18, R102 ;  /* 0x00000018ff667819 */ /* 0x000fe60000011666 */
[----:B------:R-:W-:Y:S01]  /*87c0*/  MUFU.EX2 R156, R156 ;  /* 0x0000009c009c7308 */ /* 0x000fe20000000800 */
[----:B------:R-:W-:Y:S02]  /*87d0*/  SHF.R.U32.HI R36, RZ, 0x8, R36 ;  /* 0x00000008ff247819 */ /* 0x000fe40000011624 */
[----:B------:R-:W-:Y:S01]  /*87e0*/  PRMT R117, R115, 0x5410, R113 ;  /* 0x0000541073757816 */ /* 0x000fe20000000071 */
[----:B------:R-:W-:Y:S01]  /*87f0*/  FFMA.FTZ R115, R67, UR4, -R154 ;  /* 0x0000000443737c23 */ /* 0x000fe2000801089a */
[----:B------:R-:W-:Y:S02]  /*8800*/  PRMT R114, R47, 0x5410, R44 ;  /* 0x000054102f727816 */ /* 0x000fe4000000002c */
[----:B------:R-:W-:Y:S01]  /*8810*/  PRMT R113, R45, 0x5410, R102 ;  /* 0x000054102d717816 */ /* 0x000fe20000000066 */
[----:B------:R-:W-:Y:S01]  /*8820*/  FFMA.FTZ R102, R66, UR4, -R154 ;  /* 0x0000000442667c23 */ /* 0x000fe2000801089a */
[----:B-1----:R-:W-:Y:S01]  /*8830*/  PRMT R112, R46, 0x5410, R36 ;  /* 0x000054102e707816 */ /* 0x002fe20000000024 */
[----:B------:R-:W-:Y:S01]  /*8840*/  LDSM.16.MT88.4 R64, [R188+0x7000] ;  /* 0x00700000bc40783b */ /* 0x000fe20000004200 */
[--C-:B------:R-:W-:Y:S01]  /*8850*/  SHF.R.U32.HI R37, RZ, 0x10, R101.reuse ;  /* 0x00000010ff257819 */ /* 0x100fe20000011665 */
[----:B------:R1:W-:Y:S01]  /*8860*/  MUFU.EX2 R148, R102 ;  /* 0x0000006600947308 */ /* 0x0003e20000000800 */
[--C-:B------:R-:W-:Y:S01]  /*8870*/  HSET2.LE.AND R36, R120, R152.reuse, PT ;  /* 0x0000009878247233 */ /* 0x100fe20003803000 */
[----:B------:R-:W-:Y:S01]  /*8880*/  FFMA.FTZ R154, R55, UR4, -R154 ;  /* 0x00000004379a7c23 */ /* 0x000fe2000801089a */
[----:B------:R-:W-:Y:S01]  /*8890*/  LOP3.LUT R52, R131, UR14, R128, 0x96, !PT ;  /* 0x0000000e83347c12 */ /* 0x000fe2000f8e9680 */
[-C--:B--2---:R-:W-:Y:S02]  /*88a0*/  HMMA.16816.F32.BF16 R28, R104, R40.reuse, R28 ;  /* 0x00000028681c723c */ /* 0x084fe4000004181c */
[----:B------:R-:W2:Y:S01]  /*88b0*/  LDSM.16.MT88.4 R44, [R185+0x7000] ;  /* 0x00700000b92c783b */ /* 0x000ea20000004200 */
[----:B------:R-:W-:Y:S03]  /*88c0*/  SHF.R.U32.HI R101, RZ, 0x18, R101 ;  /* 0x00000018ff657819 */ /* 0x000fe60000011665 */
[----:B------:R1:W2:Y:S01]  /*88d0*/  MUFU.EX2 R147, R115 ;  /* 0x0000007300937308 */ /* 0x0002a20000000800 */
[----:B------:R-:W-:Y:S01]  /*88e0*/  LOP3.LUT R37, R37, 0xff, RZ, 0xc0, !PT ;  /* 0x000000ff25257812 */ /* 0x000fe200078ec0ff */
[C---:B------:R-:W-:Y:S04]  /*88f0*/  HMMA.16816.F32.BF16 R88, R108.reuse, R40, R88 ;  /* 0x000000286c58723c */ /* 0x040fe80000041858 */
[----:B-----5:R-:W-:Y:S02]  /*8900*/  PRMT R103, R37, 0x5410, R101 ;  /* 0x0000541025677816 */ /* 0x020fe40000000065 */
[-C--:B------:R-:W-:Y:S02]  /*8910*/  HMMA.16816.F32.BF16 R48, R108, R42.reuse, R48 ;  /* 0x0000002a6c30723c */ /* 0x080fe40000041830 */
[----:B------:R-:W5:Y:S03]  /*8920*/  MUFU.EX2 R154, R154 ;  /* 0x0000009a009a7308 */ /* 0x000f660000000800 */
[--C-:B------:R-:W-:Y:S01]  /*8930*/  HSET2.LE.AND R37, R122, R152.reuse, PT ;  /* 0x000000987a257233 */ /* 0x100fe20003803000 */
[----:B------:R-:W-:Y:S01]  /*8940*/  HMMA.16816.F32.BF16 R92, R104, R42, R92 ;  /* 0x0000002a685c723c */ /* 0x000fe2000004185c */
[----:B------:R-:W5:Y:S04]  /*8950*/  LDSM.16.MT88.4 R104, [R186+0x7000] ;  /* 0x00700000ba68783b */ /* 0x000f680000004200 */
[----:B------:R-:W-:Y:S02]  /*8960*/  F2FP.BF16.F32.PACK_AB R38, R169, R171 ;  /* 0x000000aba926723e */ /* 0x000fe400000010ff */
[----:B------:R-:W-:Y:S04]  /*8970*/  F2FP.BF16.F32.PACK_AB R39, R165, R166 ;  /* 0x000000a6a527723e */ /* 0x000fe800000010ff */
[----:B------:R-:W-:Y:S02]  /*8980*/  LOP3.LUT R38, R36, R38, RZ, 0xc0, !PT ;  /* 0x0000002624267212 */ /* 0x000fe400078ec0ff */
[--C-:B------:R-:W-:Y:S02]  /*8990*/  HSET2.LE.AND R36, R114, R152.reuse, PT ;  /* 0x0000009872247233 */ /* 0x100fe40003803000 */
[----:B------:R-:W-:Y:S02]  /*89a0*/  LOP3.LUT R39, R37, R39, RZ, 0xc0, !PT ;  /* 0x0000002725277212 */ /* 0x000fe400078ec0ff */
[--C-:B------:R-:W-:Y:S02]  /*89b0*/  HSET2.LE.AND R40, R113, R152.reuse, PT ;  /* 0x0000009871287233 */ /* 0x100fe40003803000 */
[----:B----4-:R-:W-:Y:S02]  /*89c0*/  F2FP.BF16.F32.PACK_AB R37, R163, R164 ;  /* 0x000000a4a325723e */ /* 0x010fe400000010ff */
[--C-:B------:R-:W-:Y:S02]  /*89d0*/  HSET2.LE.AND R101, R112, R152.reuse, PT ;  /* 0x0000009870657233 */ /* 0x100fe40003803000 */
[--C-:B------:R-:W-:Y:S02]  /*89e0*/  HSET2.LE.AND R103, R103, R152.reuse, PT ;  /* 0x0000009867677233 */ /* 0x100fe40003803000 */
[----:B------:R-:W-:Y:S02]  /*89f0*/  F2FP.BF16.F32.PACK_AB R41, R161, R162 ;  /* 0x000000a2a129723e */ /* 0x000fe400000010ff */
[----:B---3--:R-:W-:Y:S02]  /*8a00*/  F2FP.BF16.F32.PACK_AB R112, R160, R132 ;  /* 0x00000084a070723e */ /* 0x008fe400000010ff */
[----:B-1----:R-:W-:Y:S02]  /*8a10*/  F2FP.BF16.F32.PACK_AB R102, R134, R135 ;  /* 0x000000878666723e */ /* 0x002fe400000010ff */
[----:B------:R-:W-:Y:S02]  /*8a20*/  LOP3.LUT R36, R36, R37, RZ, 0xc0, !PT ;  /* 0x0000002524247212 */ /* 0x000fe400078ec0ff */
[----:B------:R-:W-:Y:S02]  /*8a30*/  LOP3.LUT R37, R40, R41, RZ, 0xc0, !PT ;  /* 0x0000002928257212 */ /* 0x000fe400078ec0ff */
[----:B------:R-:W-:Y:S02]  /*8a40*/  LOP3.LUT R41, R103, R112, RZ, 0xc0, !PT ;  /* 0x0000007067297212 */ /* 0x000fe400078ec0ff */
[----:B------:R-:W-:Y:S01]  /*8a50*/  LOP3.LUT R40, R101, R102, RZ, 0xc0, !PT ;  /* 0x0000006665287212 */ /* 0x000fe200078ec0ff */
[----:B------:R-:W-:Y:S01]  /*8a60*/  LDSM.16.MT88.4 R112, [R185+0x7800] ;  /* 0x00780000b970783b */ /* 0x000fe20000004200 */
[--C-:B------:R-:W-:Y:S01]  /*8a70*/  HSET2.LE.AND R103, R116, R152.reuse, PT ;  /* 0x0000009874677233 */ /* 0x100fe20003803000 */
[-C--:B--2---:R-:W-:Y:S05]  /*8a80*/  HMMA.16816.F32.BF16 R4, R36, R44.reuse, R4 ;  /* 0x0000002c2404723c */ /* 0x084fea0000041804 */
[--C-:B------:R-:W-:Y:S02]  /*8a90*/  HSET2.LE.AND R101, R117, R152.reuse, PT ;  /* 0x0000009875657233 */ /* 0x100fe40003803000 */
[----:B------:R-:W-:Y:S04]  /*8aa0*/  F2FP.BF16.F32.PACK_AB R108, R150, R157 ;  /* 0x0000009d966c723e */ /* 0x000fe800000010ff */
[----:B------:R-:W-:Y:S02]  /*8ab0*/  F2FP.BF16.F32.PACK_AB R102, R158, R159 ;  /* 0x0000009f9e66723e */ /* 0x000fe400000010ff */
[----:B------:R-:W-:Y:S02]  /*8ac0*/  LOP3.LUT R43, R103, R108, RZ, 0xc0, !PT ;  /* 0x0000006c672b7212 */ /* 0x000fe400078ec0ff */
[----:B------:R-:W-:Y:S01]  /*8ad0*/  LOP3.LUT R42, R101, R102, RZ, 0xc0, !PT ;  /* 0x00000066652a7212 */ /* 0x000fe200078ec0ff */
[----:B------:R1:W2:Y:S01]  /*8ae0*/  MUFU.EX2 R103, R62 ;  /* 0x0000003e00677308 */ /* 0x0002a20000000800 */
[----:B------:R-:W-:Y:S02]  /*8af0*/  F2FP.BF16.F32.PACK_AB R136, R144, R143 ;  /* 0x0000008f9088723e */ /* 0x000fe400000010ff */
[----:B------:R-:W-:Y:S02]  /*8b00*/  F2FP.BF16.F32.PACK_AB R137, R141, R142 ;  /* 0x0000008e8d89723e */ /* 0x000fe400000010ff */
[----:B------:R-:W-:Y:S01]  /*8b10*/  F2FP.BF16.F32.PACK_AB R138, R155, R140 ;  /* 0x0000008c9b8a723e */ /* 0x000fe200000010ff */
[C---:B------:R-:W-:Y:S06]  /*8b20*/  HMMA.16816.F32.BF16 R8, R40.reuse, R44, R8 ;  /* 0x0000002c2808723c */ /* 0x040fec0000041808 */
[-C--:B------:R-:W-:Y:S05]  /*8b30*/  HMMA.16816.F32.BF16 R12, R40, R46.reuse, R12 ;  /* 0x0000002e280c723c */ /* 0x080fea000004180c */
[----:B------:R-:W-:Y:S01]  /*8b40*/  LOP3.LUT R44, R133, UR14, R170, 0x96, !PT ;  /* 0x0000000e852c7c12 */ /* 0x000fe2000f8e96aa */
[C---:B------:R-:W-:Y:S05]  /*8b50*/  HMMA.16816.F32.BF16 R16, R36.reuse, R46, R16 ;  /* 0x0000002e2410723c */ /* 0x040fea0000041810 */
[----:B------:R-:W-:Y:S01]  /*8b60*/  IMAD.WIDE.U32 R44, R44, -0x2daee0ad, RZ ;  /* 0xd2511f532c2c7825 */ /* 0x000fe200078e00ff */
[-C--:B------:R-:W-:Y:S05]  /*8b70*/  HMMA.16816.F32.BF16 R32, R36, R64.reuse, R32 ;  /* 0x000000402420723c */ /* 0x080fea0000041820 */
[----:B------:R-:W-:Y:S01]  /*8b80*/  IMAD.WIDE.U32 R46, R52, -0x2daee0ad, RZ ;  /* 0xd2511f53342e7825 */ /* 0x000fe200078e00ff */
[C---:B------:R-:W-:Y:S05]  /*8b90*/  HMMA.16816.F32.BF16 R68, R40.reuse, R64, R68 ;  /* 0x000000402844723c */ /* 0x040fea0000041844 */
[----:B------:R-:W-:Y:S01]  /*8ba0*/  SHF.R.U32.HI R55, RZ, 0x10, R44 ;  /* 0x00000010ff377819 */ /* 0x000fe2000001162c */
[-C--:B------:R-:W-:Y:S05]  /*8bb0*/  HMMA.16816.F32.BF16 R20, R40, R66.reuse, R20 ;  /* 0x000000422814723c */ /* 0x080fea0000041814 */
[----:B------:R-:W-:Y:S01]  /*8bc0*/  LOP3.LUT R53, R45, UR23, R124, 0x96, !PT ;  /* 0x000000172d357c12 */ /* 0x000fe2000f8e967c */
[C---:B------:R-:W-:Y:S05]  /*8bd0*/  HMMA.16816.F32.BF16 R72, R36.reuse, R66, R72 ;  /* 0x000000422448723c */ /* 0x040fea0000041848 */
[C---:B------:R-:W-:Y:S01]  /*8be0*/  LOP3.LUT R45, R44.reuse, 0xffff, RZ, 0xc0, !PT ;  /* 0x0000ffff2c2d7812 */ /* 0x040fe200078ec0ff */
[-C--:B-----5:R-:W-:Y:S05]  /*8bf0*/  HMMA.16816.F32.BF16 R76, R36, R104.reuse, R76 ;  /* 0x00000068244c723c */ /* 0x0a0fea000004184c */
[----:B------:R-:W-:Y:S01]  /*8c00*/  LOP3.LUT R102, R44, 0xff, RZ, 0xc0, !PT ;  /* 0x000000ff2c667812 */ /* 0x000fe200078ec0ff */
[C---:B------:R-:W-:Y:S05]  /*8c10*/  HMMA.16816.F32.BF16 R80, R40.reuse, R104, R80 ;  /* 0x000000682850723c */ /* 0x040fea0000041850 */
[----:B------:R-:W-:Y:S01]  /*8c20*/  LOP3.LUT R52, R47, UR23, R126, 0x96, !PT ;  /* 0x000000172f347c12 */ /* 0x000fe2000f8e967e */
[-C--:B------:R-:W-:Y:S05]  /*8c30*/  HMMA.16816.F32.BF16 R24, R40, R106.reuse, R24 ;  /* 0x0000006a2818723c */ /* 0x080fea0000041818 */
[----:B------:R-:W-:Y:S01]  /*8c40*/  SHF.R.U32.HI R101, RZ, 0x18, R44 ;  /* 0x00000018ff657819 */ /* 0x000fe2000001162c */
[C---:B------:R-:W-:Y:S05]  /*8c50*/  HMMA.16816.F32.BF16 R84, R36.reuse, R106, R84 ;  /* 0x0000006a2454723c */ /* 0x040fea0000041854 */
[C---:B------:R-:W-:Y:S02]  /*8c60*/  LOP3.LUT R47, R46.reuse, 0xffff, RZ, 0xc0, !PT ;  /* 0x0000ffff2e2f7812 */ /* 0x040fe400078ec0ff */
[----:B------:R-:W-:Y:S04]  /*8c70*/  LOP3.LUT R44, R55, 0xff, RZ, 0xc0, !PT ;  /* 0x000000ff372c7812 */ /* 0x000fe800078ec0ff */
[----:B------:R-:W-:Y:S02]  /*8c80*/  LOP3.LUT R54, R46, 0xff, RZ, 0xc0, !PT ;  /* 0x000000ff2e367812 */ /* 0x000fe400078ec0ff */
[----:B------:R-:W-:Y:S02]  /*8c90*/  SHF.R.U32.HI R47, RZ, 0x8, R47 ;  /* 0x00000008ff2f7819 */ /* 0x000fe4000001162f */
[----:B------:R-:W-:Y:S02]  /*8ca0*/  PRMT R101, R44, 0x5410, R101 ;  /* 0x000054102c657816 */ /* 0x000fe40000000065 */
[----:B------:R-:W-:Y:S02]  /*8cb0*/  SHF.R.U32.HI R45, RZ, 0x8, R45 ;  /* 0x00000008ff2d7819 */ /* 0x000fe4000001162d */
[C---:B------:R-:W-:Y:S02]  /*8cc0*/  LOP3.LUT R44, R53.reuse, 0xffff, RZ, 0xc0, !PT ;  /* 0x0000ffff352c7812 */ /* 0x040fe400078ec0ff */
[----:B------:R-:W-:Y:S02]  /*8cd0*/  PRMT R65, R54, 0x5410, R47 ;  /* 0x0000541036417816 */ /* 0x000fe4000000002f */
[--C-:B------:R-:W-:Y:S02]  /*8ce0*/  SHF.R.U32.HI R56, RZ, 0x10, R46.reuse ;  /* 0x00000010ff387819 */ /* 0x100fe4000001162e */
[----:B------:R-:W-:Y:S02]  /*8cf0*/  SHF.R.U32.HI R57, RZ, 0x18, R46 ;  /* 0x00000018ff397819 */ /* 0x000fe4000001162e */
[----:B------:R-:W-:Y:S02]  /*8d00*/  PRMT R102, R102, 0x5410, R45 ;  /* 0x0000541066667816 */ /* 0x000fe4000000002d */
[----:B------:R-:W-:Y:S02]  /*8d10*/  SHF.R.U32.HI R54, RZ, 0x8, R44 ;  /* 0x00000008ff367819 */ /* 0x000fe4000001162c */
[----:B------:R-:W3:Y:S01]  /*8d20*/  LDSM.16.MT88.4 R44, [R187+0x7000] ;  /* 0x00700000bb2c783b */ /* 0x000ee20000004200 */
[----:B------:R-:W-:Y:S02]  /*8d30*/  LOP3.LUT R56, R56, 0xff, RZ, 0xc0, !PT ;  /* 0x000000ff38387812 */ /* 0x000fe400078ec0ff */
[----:B------:R-:W-:Y:S02]  /*8d40*/  LOP3.LUT R55, R53, 0xff, RZ, 0xc0, !PT ;  /* 0x000000ff35377812 */ /* 0x000fe400078ec0ff */
[----:B------:R-:W-:Y:S02]  /*8d50*/  PRMT R67, R56, 0x5410, R57 ;  /* 0x0000541038437816 */ /* 0x000fe40000000039 */
[----:B------:R-:W-:Y:S02]  /*8d60*/  PRMT R64, R55, 0x5410, R54 ;  /* 0x0000541037407816 */ /* 0x000fe40000000036 */
[--C-:B------:R-:W-:Y:S02]  /*8d70*/  SHF.R.U32.HI R56, RZ, 0x18, R53.reuse ;  /* 0x00000018ff387819 */ /* 0x100fe40000011635 */
[----:B------:R-:W-:Y:S02]  /*8d80*/  SHF.R.U32.HI R55, RZ, 0x10, R53 ;  /* 0x00000010ff377819 */ /* 0x000fe40000011635 */
[C---:B------:R-:W-:Y:S02]  /*8d90*/  LOP3.LUT R53, R52.reuse, 0xffff, RZ, 0xc0, !PT ;  /* 0x0000ffff34357812 */ /* 0x040fe400078ec0ff */
[----:B------:R-:W-:Y:S02]  /*8da0*/  SHF.R.U32.HI R54, RZ, 0x10, R52 ;  /* 0x00000010ff367819 */ /* 0x000fe40000011634 */
[----:B------:R-:W-:Y:S02]  /*8db0*/  LOP3.LUT R57, R52, 0xff, RZ, 0xc0, !PT ;  /* 0x000000ff34397812 */ /* 0x000fe400078ec0ff */
[--C-:B------:R-:W-:Y:S02]  /*8dc0*/  HSET2.LE.AND R61, R64, R152.reuse, PT ;  /* 0x00000098403d7233 */ /* 0x100fe40003803000 */
[----:B-1----:R-:W-:Y:S02]  /*8dd0*/  F2FP.BF16.F32.PACK_AB R62, R153, R146 ;  /* 0x00000092993e723e */ /* 0x002fe400000010ff */
[----:B------:R-:W-:Y:S02]  /*8de0*/  LOP3.LUT R55, R55, 0xff, RZ, 0xc0, !PT ;  /* 0x000000ff37377812 */ /* 0x000fe400078ec0ff */
[----:B------:R-:W-:Y:S02]  /*8df0*/  SHF.R.U32.HI R53, RZ, 0x8, R53 ;  /* 0x00000008ff357819 */ /* 0x000fe40000011635 */
[----:B------:R-:W-:Y:S02]  /*8e00*/  PRMT R60, R55, 0x5410, R56 ;  /* 0x00005410373c7816 */ /* 0x000fe40000000038 */
[----:B------:R-:W-:Y:S02]  /*8e10*/  PRMT R53, R57, 0x5410, R53 ;  /* 0x0000541039357816 */ /* 0x000fe40000000035 */
[----:B------:R-:W1:Y:S01]  /*8e20*/  LDSM.16.MT88.4 R56, [R188+0x7800] ;  /* 0x00780000bc38783b */ /* 0x000e620000004200 */
[--C-:B------:R-:W-:Y:S02]  /*8e30*/  HSET2.LE.AND R63, R60, R152.reuse, PT ;  /* 0x000000983c3f7233 */ /* 0x100fe40003803000 */
[----:B------:R-:W-:Y:S02]  /*8e40*/  F2FP.BF16.F32.PACK_AB R60, R147, R148 ;  /* 0x00000094933c723e */ /* 0x000fe400000010ff */
[--C-:B------:R-:W-:Y:S01]  /*8e50*/  HSET2.LE.AND R55, R101, R152.reuse, PT ;  /* 0x0000009865377233 */ /* 0x100fe20003803000 */
[----:B------:R-:W-:Y:S01]  /*8e60*/  IMAD.MOV.U32 R101, RZ, RZ, R97 ;  /* 0x000000ffff657224 */ /* 0x000fe200078e0061 */
[--C-:B------:R-:W-:Y:S01]  /*8e70*/  HSET2.LE.AND R64, R53, R152.reuse, PT ;  /* 0x0000009835407233 */ /* 0x100fe20003803000 */
[-C--:B---3--:R-:W-:Y:S03]  /*8e80*/  HMMA.16816.F32.BF16 R28, R36, R44.reuse, R28 ;  /* 0x0000002c241c723c */ /* 0x088fe6000004181c */
[----:B------:R-:W-:Y:S02]  /*8e90*/  SHF.R.U32.HI R52, RZ, 0x18, R52 ;  /* 0x00000018ff347819 */ /* 0x000fe40000011634 */
[----:B------:R-:W-:Y:S01]  /*8ea0*/  LOP3.LUT R54, R54, 0xff, RZ, 0xc0, !PT ;  /* 0x000000ff36367812 */ /* 0x000fe200078ec0ff */
[C---:B------:R-:W-:Y:S05]  /*8eb0*/  HMMA.16816.F32.BF16 R88, R40.reuse, R44, R88 ;  /* 0x0000002c2858723c */ /* 0x040fea0000041858 */
[----:B------:R-:W-:Y:S01]  /*8ec0*/  PRMT R52, R54, 0x5410, R52 ;  /* 0x0000541036347816 */ /* 0x000fe20000000034 */
[-C--:B------:R-:W-:Y:S05]  /*8ed0*/  HMMA.16816.F32.BF16 R48, R40, R46.reuse, R48 ;  /* 0x0000002e2830723c */ /* 0x080fea0000041830 */
[--C-:B------:R-:W-:Y:S01]  /*8ee0*/  HSET2.LE.AND R66, R65, R152.reuse, PT ;  /* 0x0000009841427233 */ /* 0x100fe20003803000 */
[----:B------:R-:W-:Y:S05]  /*8ef0*/  HMMA.16816.F32.BF16 R92, R36, R46, R92 ;  /* 0x0000002e245c723c */ /* 0x000fea000004185c */
[--C-:B------:R-:W-:Y:S01]  /*8f00*/  HSET2.LE.AND R54, R102, R152.reuse, PT ;  /* 0x0000009866367233 */ /* 0x100fe20003803000 */
[----:B------:R-:W-:Y:S01]  /*8f10*/  IMAD.MOV.U32 R102, RZ, RZ, R3 ;  /* 0x000000ffff667224 */ /* 0x000fe200078e0003 */
[--C-:B------:R-:W-:Y:S04]  /*8f20*/  HSET2.LE.AND R65, R52, R152.reuse, PT ;  /* 0x0000009834417233 */ /* 0x100fe80003803000 */
[----:B------:R-:W-:Y:S02]  /*8f30*/  F2FP.BF16.F32.PACK_AB R52, R149, R151 ;  /* 0x000000979534723e */ /* 0x000fe400000010ff */
[----:B------:R-:W-:Y:S02]  /*8f40*/  F2FP.BF16.F32.PACK_AB R53, R154, R145 ;  /* 0x000000919a35723e */ /* 0x000fe400000010ff */
[----:B------:R-:W-:Y:S02]  /*8f50*/  LOP3.LUT R54, R54, R52, RZ, 0xc0, !PT ;  /* 0x0000003436367212 */ /* 0x000fe400078ec0ff */
[----:B------:R-:W-:Y:S02]  /*8f60*/  LOP3.LUT R55, R55, R60, RZ, 0xc0, !PT ;  /* 0x0000003c37377212 */ /* 0x000fe400078ec0ff */
[----:B------:R-:W-:Y:S02]  /*8f70*/  LOP3.LUT R52, R61, R62, RZ, 0xc0, !PT ;  /* 0x0000003e3d347212 */ /* 0x000fe400078ec0ff */
[----:B------:R-:W-:Y:S02]  /*8f80*/  LOP3.LUT R53, R63, R53, RZ, 0xc0, !PT ;  /* 0x000000353f357212 */ /* 0x000fe400078ec0ff */
[----:B------:R-:W-:Y:S01]  /*8f90*/  HSET2.LE.AND R67, R67, R152, PT ;  /* 0x0000009843437233 */ /* 0x000fe20003803000 */
[----:B------:R-:W3:Y:S01]  /*8fa0*/  LDSM.16.MT88.4 R60, [R186+0x7800] ;  /* 0x00780000ba3c783b */ /* 0x000ee20000004200 */
[----:B--2---:R-:W-:Y:S02]  /*8fb0*/  F2FP.BF16.F32.PACK_AB R139, R156, R103 ;  /* 0x000000679c8b723e */ /* 0x004fe400000010ff */
[----:B------:R-:W-:Y:S01]  /*8fc0*/  LOP3.LUT R136, R64, R136, RZ, 0xc0, !PT ;  /* 0x0000008840887212 */ /* 0x000fe200078ec0ff */
[-C--:B------:R-:W-:Y:S04]  /*8fd0*/  HMMA.16816.F32.BF16 R108, R52, R112.reuse, R4 ;  /* 0x00000070346c723c */ /* 0x080fe80000041804 */
[----:B------:R-:W2:Y:S01]  /*8fe0*/  LDSM.16.MT88.4 R4, [R187+0x7800] ;  /* 0x00780000bb04783b */ /* 0x000ea20000004200 */
[----:B------:R-:W-:Y:S02]  /*8ff0*/  LOP3.LUT R137, R65, R137, RZ, 0xc0, !PT ;  /* 0x0000008941897212 */ /* 0x000fe400078ec0ff */
[----:B------:R-:W-:Y:S04]  /*9000*/  LOP3.LUT R138, R66, R138, RZ, 0xc0, !PT ;  /* 0x0000008a428a7212 */ /* 0x000fe800078ec0ff */
[----:B------:R-:W-:Y:S07]  /*9010*/  LOP3.LUT R139, R67, R139, RZ, 0xc0, !PT ;  /* 0x0000008b438b7212 */ /* 0x000fee00078ec0ff */
[C---:B------:R-:W-:Y:S06]  /*9020*/  HMMA.16816.F32.BF16 R104, R136.reuse, R112, R8 ;  /* 0x000000708868723c */ /* 0x040fec0000041808 */
        /* <DEDUP_REMOVED lines=14> */
[----:B------:R-:W-:Y:S01]  /*9110*/  FADD.FTZ R0, R230, R8 ;  /* 0x00000008e6007221 */ /* 0x000fe20000010000 */
[-C--:B---3--:R-:W-:Y:S03]  /*9120*/  HMMA.16816.F32.BF16 R76, R52, R60.reuse, R76 ;  /* 0x0000003c344c723c */ /* 0x088fe6000004184c */
        /* <DEDUP_REMOVED lines=49> */
[----:B------:R-:W-:Y:S02]  /*9440*/  IMAD.MOV.U32 R96, RZ, RZ, R99 ;  /* 0x000000ffff607224 */ /* 0x000fe400078e0063 */
[----:B------:R-:W-:Y:S01]  /*9450*/  FADD.FTZ R4, R140, R2 ;  /* 0x000000028c047221 */ /* 0x000fe20000010000 */
[----:B------:R-:W-:Y:S01]  /*9460*/  FADD.FTZ R2, R103, R0 ;  /* 0x0000000067027221 */ /* 0x000fe20000010000 */
[----:B------:R-:W-:Y:S02]  /*9470*/  VIADD R0, R199, 0xffffffff ;  /* 0xffffffffc7007836 */ /* 0x000fe40000000000 */
[----:B------:R-:W-:Y:S01]  /*9480*/  FADD.FTZ R6, R148, R8 ;  /* 0x0000000894067221 */ /* 0x000fe20000010000 */
[----:B------:R-:W-:Y:S01]  /*9490*/  FADD.FTZ R213, R149, R5 ;  /* 0x0000000595d57221 */ /* 0x000fe20000010000 */
[----:B------:R-:W-:Y:S01]  /*94a0*/  FADD.FTZ R215, R155, R4 ;  /* 0x000000049bd77221 */ /* 0x000fe20000010000 */
[----:B------:R-:W-:Y:S02]  /*94b0*/  IMAD.MOV.U32 R199, RZ, RZ, R0 ;  /* 0x000000ffffc77224 */ /* 0x000fe400078e0000 */
[----:B------:R-:W-:Y:S01]  /*94c0*/  FADD.FTZ R214, R147, R6 ;  /* 0x0000000693d67221 */ /* 0x000fe20000010000 */
[----:B------:R-:W-:Y:S02]  /*94d0*/  IMAD.MOV.U32 R0, RZ, RZ, R100 ;  /* 0x000000ffff007224 */ /* 0x000fe400078e0064 */
[----:B------:R-:W-:Y:S01]  /*94e0*/  FADD.FTZ R216, R156, R2 ;  /* 0x000000029cd87221 */ /* 0x000fe20000010000 */
[----:B------:R-:W-:Y:S06]  /*94f0*/  @P2 BRA `(.L_x_1151) ;  /* 0xffffffc8003c2947 */ /* 0x000fec000383ffff */
.L_x_1150:
[----:B------:R-:W1:Y:S01]  /*9500*/  SHFL.BFLY PT, R2, R213, 0x2, 0x1f ;  /* 0x0c401f00d5027f89 */ /* 0x000e6200000e0000 */
[----:B------:R-:W-:Y:S01]  /*9510*/  ULDC UR4, c[0x0][0x38c] ;  /* 0x0000e30000047ab9 */ /* 0x000fe20000000800 */
[----:B------:R-:W-:Y:S01]  /*9520*/  UMOV UR5, 0x400 ;  /* 0x0000040000057882 */ /* 0x000fe20000000000 */
[----:B------:R-:W-:Y:S01]  /*9530*/  MOV R30, 0x10 ;  /* 0x00000010001e7802 */ /* 0x000fe20000000f00 */
[----:B------:R-:W2:Y:S01]  /*9540*/  SHFL.BFLY PT, R0, R214, 0x2, 0x1f ;  /* 0x0c401f00d6007f89 */ /* 0x000ea200000e0000 */
[----:B------:R-:W-:-:S03]  /*9550*/  MOV R34, 0x20 ;  /* 0x0000002000227802 */ /* 0x000fc60000000f00 */
[----:B------:R-:W3:Y:S04]  /*9560*/  SHFL.BFLY PT, R4, R215, 0x2, 0x1f ;  /* 0x0c401f00d7047f89 */ /* 0x000ee800000e0000 */
[----:B------:R-:W4:Y:S01]  /*9570*/  SHFL.BFLY PT, R5, R216, 0x2, 0x1f ;  /* 0x0c401f00d8057f89 */ /* 0x000f2200000e0000 */
[----:B------:R-:W5:Y:S01]  /*9580*/  S2R R9, SR_TID.X ;  /* 0x0000000000097919 */ /* 0x000f620000002100 */
[----:B-1----:R-:W-:Y:S01]  /*9590*/  FADD.FTZ R2, R2, R213 ;  /* 0x000000d502027221 */ /* 0x002fe20000010000 */
[----:B--2---:R-:W-:-:S04]  /*95a0*/  FADD.FTZ R0, R0, R214 ;  /* 0x000000d600007221 */ /* 0x004fc80000010000 */
[----:B------:R-:W1:Y:S01]  /*95b0*/  SHFL.BFLY PT, R6, R2, 0x1, 0x1f ;  /* 0x0c201f0002067f89 */ /* 0x000e6200000e0000 */
[----:B---3--:R-:W-:-:S03]  /*95c0*/  FADD.FTZ R4, R4, R215 ;  /* 0x000000d704047221 */ /* 0x008fc60000010000 */
[----:B------:R-:W2:Y:S01]  /*95d0*/  SHFL.BFLY PT, R8, R0, 0x1, 0x1f ;  /* 0x0c201f0000087f89 */ /* 0x000ea200000e0000 */
[----:B----4-:R-:W-:-:S03]  /*95e0*/  FADD.FTZ R5, R5, R216 ;  /* 0x000000d805057221 */ /* 0x010fc60000010000 */
[----:B------:R-:W3:Y:S01]  /*95f0*/  SHFL.BFLY PT, R7, R4, 0x1, 0x1f ;  /* 0x0c201f0004077f89 */ /* 0x000ee200000e0000 */
[----:B-----5:R-:W-:Y:S01]  /*9600*/  SHF.R.S32.HI R35, RZ, 0x1f, R9 ;  /* 0x0000001fff237819 */ /* 0x020fe20000011409 */
[----:B-1----:R-:W-:Y:S01]  /*9610*/  FADD.FTZ R36, R2, R6 ;  /* 0x0000000602247221 */ /* 0x002fe20000010000 */
[----:B------:R-:W-:Y:S01]  /*9620*/  MOV R2, 0x3f800000 ;  /* 0x3f80000000027802 */ /* 0x000fe20000000f00 */
[----:B------:R-:W1:Y:S01]  /*9630*/  SHFL.BFLY PT, R6, R5, 0x1, 0x1f ;  /* 0x0c201f0005067f89 */ /* 0x000e6200000e0000 */
[----:B--2---:R-:W-:Y:S02]  /*9640*/  FADD.FTZ R37, R0, R8 ;  /* 0x0000000800257221 */ /* 0x004fe40000010000 */
[----:B------:R-:W-:Y:S02]  /*9650*/  FSETP.NE.FTZ.AND P4, PT, R36, RZ, PT ;  /* 0x000000ff2400720b */ /* 0x000fe40003f95000 */
[----:B------:R-:W-:Y:S01]  /*9660*/  MOV R0, 0x3f800000 ;  /* 0x3f80000000007802 */ /* 0x000fe20000000f00 */
[----:B---3--:R-:W-:Y:S01]  /*9670*/  FADD.FTZ R38, R4, R7 ;  /* 0x0000000704267221 */ /* 0x008fe20000010000 */
[----:B------:R-:W-:-:S02]  /*9680*/  FSETP.NE.FTZ.AND P3, PT, R37, RZ, PT ;  /* 0x000000ff2500720b */ /* 0x000fc40003f75000 */
[CC--:B------:R-:W-:Y:S02]  /*9690*/  LEA.HI R4, R35.reuse, R9.reuse, RZ, 0x2 ;  /* 0x0000000923047211 */ /* 0x0c0fe400078f10ff */
[----:B------:R-:W-:Y:S02]  /*96a0*/  FSETP.NE.FTZ.AND P6, PT, R38, RZ, PT ;  /* 0x000000ff2600720b */ /* 0x000fe40003fd5000 */
[--C-:B------:R-:W-:Y:S02]  /*96b0*/  SHF.R.S32.HI R21, RZ, 0x2, R4.reuse ;  /* 0x00000002ff157819 */ /* 0x100fe40000011404 */
[----:B------:R-:W-:Y:S01]  /*96c0*/  SHF.R.S32.HI R7, RZ, 0x1f, R4 ;  /* 0x0000001fff077819 */ /* 0x000fe20000011404 */
[----:B------:R-:W2:Y:S01]  /*96d0*/  @P4 MUFU.RCP R0, R36 ;  /* 0x0000002400004308 */ /* 0x000ea20000001000 */
[----:B------:R-:W-:Y:S02]  /*96e0*/  LEA.HI R35, R35, R9, RZ, 0x5 ;  /* 0x0000000923237211 */ /* 0x000fe400078f28ff */
[----:B------:R-:W-:-:S02]  /*96f0*/  LEA.HI R7, R7, R21, RZ, 0x3 ;  /* 0x0000001507077211 */ /* 0x000fc400078f18ff */
[----:B------:R-:W-:Y:S02]  /*9700*/  SHF.R.S32.HI R35, RZ, 0x5, R35 ;  /* 0x00000005ff237819 */ /* 0x000fe40000011423 */
[----:B------:R-:W-:Y:S01]  /*9710*/  LOP3.LUT R7, R7, 0xfffffff8, RZ, 0xc0, !PT ;  /* 0xfffffff807077812 */ /* 0x000fe200078ec0ff */
[----:B-1----:R-:W-:Y:S01]  /*9720*/  FADD.FTZ R39, R5, R6 ;  /* 0x0000000605277221 */ /* 0x002fe20000010000 */
[----:B------:R-:W-:Y:S01]  /*9730*/  LOP3.LUT R6, R4, 0x3ffffffc, RZ, 0xc0, !PT ;  /* 0x3ffffffc04067812 */ /* 0x000fe200078ec0ff */
[----:B------:R-:W1:Y:S01]  /*9740*/  @P3 MUFU.RCP R2, R37 ;  /* 0x0000002500023308 */ /* 0x000e620000001000 */
[----:B------:R-:W-:Y:S02]  /*9750*/  MOV R5, 0x3f800000 ;  /* 0x3f80000000057802 */ /* 0x000fe40000000f00 */
[----:B------:R-:W-:Y:S02]  /*9760*/  FSETP.NE.FTZ.AND P5, PT, R39, RZ, PT ;  /* 0x000000ff2700720b */ /* 0x000fe40003fb5000 */
[----:B------:R-:W-:Y:S01]  /*9770*/  MOV R4, 0x3f800000 ;  /* 0x3f80000000047802 */ /* 0x000fe20000000f00 */
[----:B--2---:R-:W-:-:S02]  /*9780*/  FMUL.FTZ R0, R0, UR4 ;  /* 0x0000000400007c20 */ /* 0x004fc40008410000 */
[----:B------:R-:W2:Y:S01]  /*9790*/  @P6 MUFU.RCP R5, R38 ;  /* 0x0000002600056308 */ /* 0x000ea20000001000 */
[----:B------:R-:W-:Y:S02]  /*97a0*/  IADD3 R21, R21, -R7, RZ ;  /* 0x8000000715157210 */ /* 0x000fe40007ffe0ff */
[----:B------:R-:W-:Y:S01]  /*97b0*/  IADD3 R6, -R6, R9, RZ ;  /* 0x0000000906067210 */ /* 0x000fe20007ffe1ff */
[C---:B------:R-:W-:Y:S01]  /*97c0*/  FMUL.FTZ R108, R0.reuse, R108 ;  /* 0x0000006c006c7220 */ /* 0x040fe20000410000 */
[C---:B------:R-:W-:Y:S01]  /*97d0*/  FMUL.FTZ R9, R0.reuse, R109 ;  /* 0x0000006d00097220 */ /* 0x040fe20000410000 */
[C---:B------:R-:W-:Y:S01]  /*97e0*/  FMUL.FTZ R112, R0.reuse, R112 ;  /* 0x0000007000707220 */ /* 0x040fe20000410000 */
[----:B------:R-:W-:Y:S01]  /*97f0*/  FMUL.FTZ R7, R0, R113 ;  /* 0x0000007100077220 */ /* 0x000fe20000410000 */
[----:B------:R-:W3:Y:S01]  /*9800*/  @P5 MUFU.RCP R4, R39 ;  /* 0x0000002700045308 */ /* 0x000ee20000001000 */
[----:B-1----:R-:W-:Y:S01]  /*9810*/  FMUL.FTZ R2, R2, UR4 ;  /* 0x0000000402027c20 */ /* 0x002fe20008410000 */
[C---:B------:R-:W-:Y:S01]  /*9820*/  FMUL.FTZ R120, R0.reuse, R120 ;  /* 0x0000007800787220 */ /* 0x040fe20000410000 */
[C---:B------:R-:W-:Y:S01]  /*9830*/  FMUL.FTZ R19, R0.reuse, R121 ;  /* 0x0000007900137220 */ /* 0x040fe20000410000 */
[C---:B------:R-:W-:Y:S01]  /*9840*/  FMUL.FTZ R72, R0.reuse, R72 ;  /* 0x0000004800487220 */ /* 0x040fe20000410000 */
[C---:B------:R-:W-:Y:S01]  /*9850*/  FMUL.FTZ R15, R0.reuse, R73 ;  /* 0x00000049000f7220 */ /* 0x040fe20000410000 */
[C---:B------:R-:W-:Y:S01]  /*9860*/  FMUL.FTZ R76, R0.reuse, R76 ;  /* 0x0000004c004c7220 */ /* 0x040fe20000410000 */
[C---:B------:R-:W-:Y:S01]  /*9870*/  FMUL.FTZ R25, R0.reuse, R77 ;  /* 0x0000004d00197220 */ /* 0x040fe20000410000 */
[C---:B------:R-:W-:Y:S01]  /*9880*/  FMUL.FTZ R84, R0.reuse, R84 ;  /* 0x0000005400547220 */ /* 0x040fe20000410000 */
[----:B--2---:R-:W-:Y:S01]  /*9890*/  FMUL.FTZ R5, R5, UR4 ;  /* 0x0000000405057c20 */ /* 0x004fe20008410000 */
[C---:B------:R-:W-:Y:S01]  /*98a0*/  FMUL.FTZ R22, R0.reuse, R85 ;  /* 0x0000005500167220 */ /* 0x040fe20000410000 */
[C---:B------:R-:W-:Y:S01]  /*98b0*/  FMUL.FTZ R132, R0.reuse, R132 ;  /* 0x0000008400847220 */ /* 0x040fe20000410000 */
[C---:B------:R-:W-:Y:S01]  /*98c0*/  FMUL.FTZ R31, R0.reuse, R133 ;  /* 0x00000085001f7220 */ /* 0x040fe20000410000 */
[C---:B------:R-:W-:Y:S01]  /*98d0*/  FMUL.FTZ R92, R0.reuse, R92 ;  /* 0x0000005c005c7220 */ /* 0x040fe20000410000 */
[----:B------:R-:W-:Y:S01]  /*98e0*/  FMUL.FTZ R28, R0, R93 ;  /* 0x0000005d001c7220 */ /* 0x000fe20000410000 */
[C---:B------:R-:W-:Y:S01]  /*98f0*/  FMUL.FTZ R110, R2.reuse, R110 ;  /* 0x0000006e026e7220 */ /* 0x040fe20000410000 */
[----:B------:R-:W-:Y:S01]  /*9900*/  FMUL.FTZ R8, R2, R111 ;  /* 0x0000006f02087220 */ /* 0x000fe20000410000 */
[----:B---3--:R-:W-:Y:S01]  /*9910*/  FMUL.FTZ R4, R4, UR4 ;  /* 0x0000000404047c20 */ /* 0x008fe20008410000 */
[----:B------:R-:W1:Y:S01]  /*9920*/  S2UR UR4, SR_CgaCtaId ;  /* 0x00000000000479c3 */ /* 0x000e620000008800 */
        /* <DEDUP_REMOVED lines=14> */
[----:B------:R-:W-:Y:S01]  /*9a10*/  SHF.L.U32 R2, R21, 0x6, RZ ;  /* 0x0000000615027819 */ /* 0x000fe200000006ff */
[----:B------:R-:W-:Y:S01]  /*9a20*/  FMUL.FTZ R104, R5, R104 ;  /* 0x0000006805687220 */ /* 0x000fe20000410000 */
[----:B------:R-:W-:Y:S01]  /*9a30*/  R2P PR, R21, 0x6 ;  /* 0x0000000615007804 */ /* 0x000fe20000000000 */
[----:B------:R-:W-:Y:S01]  /*9a40*/  FMUL.FTZ R11, R5, R105 ;  /* 0x00000069050b7220 */ /* 0x000fe20000410000 */
[----:B------:R-:W-:Y:S01]  /*9a50*/  LOP3.LUT R2, R2, 0x1c0, RZ, 0xc0, !PT ;  /* 0x000001c002027812 */ /* 0x000fe200078ec0ff */
[C---:B------:R-:W-:Y:S01]  /*9a60*/  FMUL.FTZ R106, R4.reuse, R106 ;  /* 0x0000006a046a7220 */ /* 0x040fe20000410000 */
[----:B------:R-:W-:Y:S01]  /*9a70*/  LOP3.LUT R21, R21, 0x1, RZ, 0xc0, !PT ;  /* 0x0000000115157812 */ /* 0x000fe200078ec0ff */
[----:B------:R-:W-:Y:S01]  /*9a80*/  FMUL.FTZ R10, R4, R107 ;  /* 0x0000006b040a7220 */ /* 0x000fe20000410000 */
[----:B------:R-:W-:Y:S01]  /*9a90*/  LEA R6, R35, R6, 0x9 ;  /* 0x0000000623067211 */ /* 0x000fe200078e48ff */
[----:B-1----:R-:W-:Y:S01]  /*9aa0*/  ULEA UR4, UR4, UR5, 0x18 ;  /* 0x0000000504047291 */ /* 0x002fe2000f8ec03f */
[----:B------:R-:W-:Y:S01]  /*9ab0*/  LEA.HI R2, R2, R2, RZ, 0x1d ;  /* 0x0000000202027211 */ /* 0x000fe200078fe8ff */
[----:B------:R-:W-:Y:S01]  /*9ac0*/  FMUL.FTZ R116, R5, R116 ;  /* 0x0000007405747220 */ /* 0x000fe20000410000 */
[----:B------:R-:W-:Y:S01]  /*9ad0*/  ISETP.NE.U32.AND P0, PT, R21, 0x1, PT ;  /* 0x000000011500780c */ /* 0x000fe20003f05070 */
[C---:B------:R-:W-:Y:S01]  /*9ae0*/  FMUL.FTZ R12, R5.reuse, R117 ;  /* 0x00000075050c7220 */ /* 0x040fe20000410000 */
[----:B------:R-:W-:Y:S01]  /*9af0*/  LEA R2, R6, R2, 0x1 ;  /* 0x0000000206027211 */ /* 0x000fe200078e08ff */
[----:B------:R-:W-:Y:S01]  /*9b00*/  FMUL.FTZ R118, R4, R118 ;  /* 0x0000007604767220 */ /* 0x000fe20000410000 */
[----:B------:R-:W-:Y:S01]  /*9b10*/  SEL R30, R30, 0xfffffff0, P0 ;  /* 0xfffffff01e1e7807 */ /* 0x000fe20000000000 */
[----:B------:R-:W-:Y:S01]  /*9b20*/  FMUL.FTZ R20, R4, R119 ;  /* 0x0000007704147220 */ /* 0x000fe20000410000 */
[----:B------:R-:W-:Y:S01]  /*9b30*/  LEA R2, R2, UR4, 0x1 ;  /* 0x0000000402027c11 */ /* 0x000fe2000f8e08ff */
[----:B------:R-:W-:Y:S01]  /*9b40*/  FMUL.FTZ R68, R5, R68 ;  /* 0x0000004405447220 */ /* 0x000fe20000410000 */
[----:B------:R-:W-:Y:S01]  /*9b50*/  F2FP.BF16.F32.PACK_AB R9, R9, R108 ;  /* 0x0000006c0909723e */ /* 0x000fe200000010ff */
[----:B------:R-:W-:Y:S01]  /*9b60*/  FMUL.FTZ R17, R5, R69 ;  /* 0x0000004505117220 */ /* 0x000fe20000410000 */
[----:B------:R-:W-:Y:S01]  /*9b70*/  F2FP.BF16.F32.PACK_AB R8, R8, R110 ;  /* 0x0000006e0808723e */ /* 0x000fe200000010ff */
[----:B------:R-:W-:Y:S01]  /*9b80*/  FMUL.FTZ R70, R4, R70 ;  /* 0x0000004604467220 */ /* 0x000fe20000410000 */
[----:B------:R-:W-:Y:S01]  /*9b90*/  F2FP.BF16.F32.PACK_AB R0, R0, R114 ;  /* 0x000000720000723e */ /* 0x000fe200000010ff */
[----:B------:R-:W-:Y:S01]  /*9ba0*/  STS [R2], R9 ;  /* 0x0000000902007388 */ /* 0x000fe20000000800 */
[----:B------:R-:W-:Y:S01]  /*9bb0*/  IADD3 R6, R2, R30, RZ ;  /* 0x0000001e02067210 */ /* 0x000fe20007ffe0ff */
[----:B------:R-:W-:Y:S01]  /*9bc0*/  FMUL.FTZ R16, R4, R71 ;  /* 0x0000004704107220 */ /* 0x000fe20000410000 */
[----:B------:R-:W-:Y:S01]  /*9bd0*/  F2FP.BF16.F32.PACK_AB R7, R7, R112 ;  /* 0x000000700707723e */ /* 0x000fe200000010ff */
[----:B------:R-:W-:Y:S01]  /*9be0*/  STS [R2+0x400], R8 ;  /* 0x0004000802007388 */ /* 0x000fe20000000800 */
[----:B------:R-:W-:Y:S01]  /*9bf0*/  F2FP.BF16.F32.PACK_AB R11, R11, R104 ;  /* 0x000000680b0b723e */ /* 0x000fe200000010ff */
[C---:B------:R-:W-:Y:S01]  /*9c00*/  FMUL.FTZ R124, R5.reuse, R124 ;  /* 0x0000007c057c7220 */ /* 0x040fe20000410000 */
[----:B------:R-:W-:Y:S01]  /*9c10*/  F2FP.BF16.F32.PACK_AB R10, R10, R106 ;  /* 0x0000006a0a0a723e */ /* 0x000fe200000010ff */
[----:B------:R1:W-:Y:S01]  /*9c20*/  STS [R6+0x400], R0 ;  /* 0x0004000006007388 */ /* 0x0003e20000000800 */
[----:B------:R-:W-:Y:S01]  /*9c30*/  SEL R34, R34, 0xffffffe0, !P1 ;  /* 0xffffffe022227807 */ /* 0x000fe20004800000 */
[----:B------:R-:W-:Y:S01]  /*9c40*/  FMUL.FTZ R13, R5, R125 ;  /* 0x0000007d050d7220 */ /* 0x000fe20000410000 */
[----:B------:R-:W-:Y:S01]  /*9c50*/  ISETP.NE.AND P1, PT, R251, -0x1, PT ;  /* 0xfffffffffb00780c */ /* 0x000fe20003f25270 */
[C---:B------:R-:W-:Y:S01]  /*9c60*/  FMUL.FTZ R126, R4.reuse, R126 ;  /* 0x0000007e047e7220 */ /* 0x040fe20000410000 */
[----:B------:R-:W-:Y:S01]  /*9c70*/  FMUL.FTZ R26, R4, R127 ;  /* 0x0000007f041a7220 */ /* 0x000fe20000410000 */
[----:B------:R2:W-:Y:S01]  /*9c80*/  STS [R6], R7 ;  /* 0x0000000706007388 */ /* 0x0005e20000000800 */
[----:B------:R-:W-:Y:S01]  /*9c90*/  F2FP.BF16.F32.PACK_AB R12, R12, R116 ;  /* 0x000000740c0c723e */ /* 0x000fe200000010ff */
[----:B------:R-:W-:Y:S01]  /*9ca0*/  FMUL.FTZ R80, R5, R80 ;  /* 0x0000005005507220 */ /* 0x000fe20000410000 */
[----:B------:R-:W-:Y:S01]  /*9cb0*/  F2FP.BF16.F32.PACK_AB R20, R20, R118 ;  /* 0x000000761414723e */ /* 0x000fe200000010ff */
[----:B------:R3:W-:Y:S01]  /*9cc0*/  STS [R2+0x2000], R11 ;  /* 0x0020000b02007388 */ /* 0x0007e20000000800 */
[----:B------:R-:W-:Y:S01]  /*9cd0*/  F2FP.BF16.F32.PACK_AB R19, R19, R120 ;  /* 0x000000781313723e */ /* 0x000fe200000010ff */
[----:B------:R-:W-:Y:S01]  /*9ce0*/  FMUL.FTZ R23, R5, R81 ;  /* 0x0000005105177220 */ /* 0x000fe20000410000 */
[----:B------:R-:W-:Y:S01]  /*9cf0*/  F2FP.BF16.F32.PACK_AB R18, R18, R122 ;  /* 0x0000007a1212723e */ /* 0x000fe200000010ff */
[----:B------:R4:W-:Y:S01]  /*9d00*/  STS [R2+0x2400], R10 ;  /* 0x0024000a02007388 */ /* 0x0009e20000000800 */
        /* <DEDUP_REMOVED lines=9> */
[C---:B------:R-:W-:Y:S01]  /*9da0*/  FMUL.FTZ R128, R5.reuse, R128 ;  /* 0x0000008005807220 */ /* 0x040fe20000410000 */
[C---:B-1----:R-:W-:Y:S01]  /*9db0*/  IADD3 R0, R2.reuse, 0x40, RZ ;  /* 0x0000004002007810 */ /* 0x042fe20007ffe0ff */
[C---:B------:R-:W-:Y:S01]  /*9dc0*/  FMUL.FTZ R33, R5.reuse, R129 ;  /* 0x0000008105217220 */ /* 0x040fe20000410000 */
[----:B------:R-:W-:Y:S01]  /*9dd0*/  @P2 IADD3 R0, R2, -0x40, RZ ;  /* 0xffffffc002002810 */ /* 0x000fe20007ffe0ff */
[----:B------:R-:W-:Y:S01]  /*9de0*/  FMUL.FTZ R130, R4, R130 ;  /* 0x0000008204827220 */ /* 0x000fe20000410000 */
[----:B------:R-:W-:Y:S01]  /*9df0*/  F2FP.BF16.F32.PACK_AB R26, R26, R126 ;  /* 0x0000007e1a1a723e */ /* 0x000fe200000010ff */
[----:B------:R-:W-:Y:S01]  /*9e00*/  FMUL.FTZ R32, R4, R131 ;  /* 0x0000008304207220 */ /* 0x000fe20000410000 */
[----:B--2---:R-:W-:Y:S01]  /*9e10*/  IADD3 R7, R6, R34, RZ ;  /* 0x0000002206077210 */ /* 0x004fe20007ffe0ff */
[----:B------:R-:W-:Y:S01]  /*9e20*/  FMUL.FTZ R88, R5, R88 ;  /* 0x0000005805587220 */ /* 0x000fe20000410000 */
[----:B------:R-:W-:Y:S01]  /*9e30*/  F2FP.BF16.F32.PACK_AB R25, R25, R76 ;  /* 0x0000004c1919723e */ /* 0x000fe200000010ff */
[----:B------:R-:W-:Y:S01]  /*9e40*/  FMUL.FTZ R90, R4, R90 ;  /* 0x0000005a045a7220 */ /* 0x000fe20000410000 */
[----:B------:R-:W-:Y:S01]  /*9e50*/  F2FP.BF16.F32.PACK_AB R24, R24, R78 ;  /* 0x0000004e1818723e */ /* 0x000fe200000010ff */
[C---:B---3--:R-:W-:Y:S01]  /*9e60*/  FMUL.FTZ R11, R5.reuse, R89 ;  /* 0x00000059050b7220 */ /* 0x048fe20000410000 */
[----:B------:R-:W-:Y:S01]  /*9e70*/  F2FP.BF16.F32.PACK_AB R22, R22, R84 ;  /* 0x000000541616723e */ /* 0x000fe200000010ff */
[----:B------:R-:W-:Y:S01]  /*9e80*/  FMUL.FTZ R136, R5, R136 ;  /* 0x0000008805887220 */ /* 0x000fe20000410000 */
[----:B----4-:R-:W-:Y:S01]  /*9e90*/  IADD3 R2, R2, R34, RZ ;  /* 0x0000002202027210 */ /* 0x010fe20007ffe0ff */
[C---:B------:R-:W-:Y:S01]  /*9ea0*/  FMUL.FTZ R10, R4.reuse, R91 ;  /* 0x0000005b040a7220 */ /* 0x040fe20000410000 */
[----:B------:R-:W-:Y:S01]  /*9eb0*/  F2FP.BF16.F32.PACK_AB R21, R87, R86 ;  /* 0x000000565715723e */ /* 0x000fe200000010ff */
[C---:B------:R-:W-:Y:S01]  /*9ec0*/  FMUL.FTZ R138, R4.reuse, R138 ;  /* 0x0000008a048a7220 */ /* 0x040fe20000410000 */
[----:B------:R-:W-:Y:S01]  /*9ed0*/  F2FP.BF16.F32.PACK_AB R23, R23, R80 ;  /* 0x000000501717723e */ /* 0x000fe200000010ff */
[----:B------:R-:W-:Y:S01]  /*9ee0*/  STS [R2], R19 ;  /* 0x0000001302007388 */ /* 0x000fe20000000800 */
[----:B------:R-:W-:Y:S01]  /*9ef0*/  F2FP.BF16.F32.PACK_AB R27, R27, R82 ;  /* 0x000000521b1b723e */ /* 0x000fe200000010ff */
[----:B------:R-:W-:Y:S01]  /*9f00*/  FMUL.FTZ R139, R4, R139 ;  /* 0x0000008b048b7220 */ /* 0x000fe20000410000 */
[----:B------:R-:W-:Y:S01]  /*9f10*/  F2FP.BF16.F32.PACK_AB R33, R33, R128 ;  /* 0x000000802121723e */ /* 0x000fe200000010ff */
[----:B------:R-:W-:Y:S01]  /*9f20*/  STS [R2+0x400], R18 ;  /* 0x0004001202007388 */ /* 0x000fe20000000800 */
[----:B------:R-:W-:-:S02]  /*9f30*/  F2FP.BF16.F32.PACK_AB R32, R32, R130 ;  /* 0x000000822020723e */ /* 0x000fc400000010ff */
[----:B------:R-:W-:Y:S01]  /*9f40*/  F2FP.BF16.F32.PACK_AB R31, R31, R132 ;  /* 0x000000841f1f723e */ /* 0x000fe200000010ff */
[----:B------:R-:W-:Y:S01]  /*9f50*/  STS [R7], R15 ;  /* 0x0000000f07007388 */ /* 0x000fe20000000800 */
[----:B------:R-:W-:Y:S02]  /*9f60*/  F2FP.BF16.F32.PACK_AB R29, R29, R134 ;  /* 0x000000861d1d723e */ /* 0x000fe400000010ff */
[----:B------:R-:W-:Y:S01]  /*9f70*/  IADD3 R8, R34, R0, RZ ;  /* 0x0000000022087210 */ /* 0x000fe20007ffe0ff */
[----:B------:R-:W-:Y:S01]  /*9f80*/  STS [R7+0x400], R14 ;  /* 0x0004000e07007388 */ /* 0x000fe20000000800 */
[----:B------:R-:W-:Y:S02]  /*9f90*/  F2FP.BF16.F32.PACK_AB R28, R28, R92 ;  /* 0x0000005c1c1c723e */ /* 0x000fe400000010ff */
[----:B------:R-:W-:Y:S01]  /*9fa0*/  F2FP.BF16.F32.PACK_AB R11, R11, R88 ;  /* 0x000000580b0b723e */ /* 0x000fe200000010ff */
[----:B------:R-:W-:Y:S01]  /*9fb0*/  STS [R2+0x2000], R17 ;  /* 0x0020001102007388 */ /* 0x000fe20000000800 */
[----:B------:R-:W-:-:S02]  /*9fc0*/  F2FP.BF16.F32.PACK_AB R10, R10, R90 ;  /* 0x0000005a0a0a723e */ /* 0x000fc400000010ff */
[----:B------:R-:W-:Y:S01]  /*9fd0*/  F2FP.BF16.F32.PACK_AB R9, R95, R94 ;  /* 0x0000005e5f09723e */ /* 0x000fe200000010ff */
[----:B------:R1:W-:Y:S01]  /*9fe0*/  STS [R2+0x2400], R16 ;  /* 0x0024001002007388 */ /* 0x0003e20000000800 */
[----:B------:R-:W-:-:S03]  /*9ff0*/  F2FP.BF16.F32.PACK_AB R139, R139, R138 ;  /* 0x0000008a8b8b723e */ /* 0x000fc600000010ff */
[----:B------:R2:W-:Y:S04]  /*a000*/  STS [R7+0x2000], R13 ;  /* 0x0020000d07007388 */ /* 0x0005e80000000800 */
[----:B------:R3:W-:Y:S04]  /*a010*/  STS [R7+0x2400], R26 ;  /* 0x0024001a07007388 */ /* 0x0007e80000000800 */
[----:B------:R-:W-:Y:S04]  /*a020*/  STS [R0], R25 ;  /* 0x0000001900007388 */ /* 0x000fe80000000800 */
[----:B------:R-:W-:Y:S01]  /*a030*/  STS [R0+0x400], R24 ;  /* 0x0004001800007388 */ /* 0x000fe20000000800 */
[----:B-1----:R-:W-:-:S04]  /*a040*/  IADD3 R2, R30, R0, RZ ;  /* 0x000000001e027210 */ /* 0x002fc80007ffe0ff */
[C---:B--2---:R-:W-:Y:S01]  /*a050*/  IADD3 R13, R34.reuse, R2, RZ ;  /* 0x00000002220d7210 */ /* 0x044fe20007ffe0ff */
[----:B------:R-:W-:Y:S01]  /*a060*/  STS [R2], R22 ;  /* 0x0000001602007388 */ /* 0x000fe20000000800 */
[----:B---3--:R-:W1:Y:S03]  /*a070*/  @P1 LDC.64 R6, c[0x0][0x298] ;  /* 0x0000a600ff061b82 */ /* 0x008e660000000a00 */
[----:B------:R-:W-:Y:S04]  /*a080*/  STS [R2+0x400], R21 ;  /* 0x0004001502007388 */ /* 0x000fe80000000800 */
[----:B------:R-:W-:Y:S04]  /*a090*/  STS [R0+0x2000], R23 ;  /* 0x0020001700007388 */ /* 0x000fe80000000800 */
[----:B------:R2:W-:Y:S04]  /*a0a0*/  STS [R0+0x2400], R27 ;  /* 0x0024001b00007388 */ /* 0x0005e80000000800 */
[----:B------:R-:W-:Y:S04]  /*a0b0*/  STS [R2+0x2000], R33 ;  /* 0x0020002102007388 */ /* 0x000fe80000000800 */
[----:B------:R3:W-:Y:S04]  /*a0c0*/  STS [R2+0x2400], R32 ;  /* 0x0024002002007388 */ /* 0x0007e80000000800 */
[----:B------:R4:W-:Y:S04]  /*a0d0*/  STS [R8], R31 ;  /* 0x0000001f08007388 */ /* 0x0009e80000000800 */
[----:B------:R4:W-:Y:S04]  /*a0e0*/  STS [R8+0x400], R29 ;  /* 0x0004001d08007388 */ /* 0x0009e80000000800 */
[----:B------:R4:W-:Y:S01]  /*a0f0*/  STS [R13], R28 ;  /* 0x0000001c0d007388 */ /* 0x0009e20000000800 */
[----:B--2---:R-:W-:-:S04]  /*a100*/  IADD3 R0, R34, 0x400, R0 ;  /* 0x0000040022007810 */ /* 0x004fc80007ffe000 */
[----:B------:R-:W-:Y:S01]  /*a110*/  IADD3 R0, R30, R0, RZ ;  /* 0x000000001e007210 */ /* 0x000fe20007ffe0ff */
[----:B---3--:R-:W-:Y:S01]  /*a120*/  FMUL.FTZ R2, R5, R137 ;  /* 0x0000008905027220 */ /* 0x008fe20000410000 */
[----:B-1----:R-:W-:-:S04]  /*a130*/  @P1 IMAD.WIDE.U32 R4, R251, R6, RZ ;  /* 0x00000006fb041225 */ /* 0x002fc800078e00ff */
[----:B------:R-:W-:Y:S01]  /*a140*/  F2FP.BF16.F32.PACK_AB R2, R2, R136 ;  /* 0x000000880202723e */ /* 0x000fe200000010ff */
[----:B------:R-:W-:Y:S01]  /*a150*/  @P1 IMAD R24, R251, R7, R5 ;  /* 0x00000007fb181224 */ /* 0x000fe200078e0205 */
[----:B------:R-:W-:Y:S01]  /*a160*/  @P1 MOV R23, R4 ;  /* 0x0000000400171202 */ /* 0x000fe20000000f00 */
[----:B------:R-:W-:Y:S06]  /*a170*/  @P1 BRA `(.L_x_1154) ;  /* 0x0000000000201947 */ /* 0x000fec0003800000 */
[----:B------:R-:W1:Y:S01]  /*a180*/  S2R R14, SR_CTAID.Y ;  /* 0x00000000000e7919 */ /* 0x000e620000002600 */
[----:B------:R-:W2:Y:S01]  /*a190*/  LDC.64 R6, c[0x0][0x290] ;  /* 0x0000a400ff067b82 */ /* 0x000ea20000000a00 */
[----:B-1----:R-:W-:Y:S01]  /*a1a0*/  SHF.R.S32.HI R12, RZ, 0x1f, R14 ;  /* 0x0000001fff0c7819 */ /* 0x002fe2000001140e */
[----:B--2---:R-:W-:-:S04]  /*a1b0*/  IMAD.WIDE.U32 R4, R14, R6, RZ ;  /* 0x000000060e047225 */ /* 0x004fc800078e00ff */
[----:B------:R-:W-:Y:S01]  /*a1c0*/  IMAD R12, R12, R6, RZ ;  /* 0x000000060c0c7224 */ /* 0x000fe200078e02ff */
[----:B------:R-:W-:-:S03]  /*a1d0*/  MOV R23, R4 ;  /* 0x0000000400177202 */ /* 0x000fc60000000f00 */
[----:B------:R-:W-:-:S05]  /*a1e0*/  IMAD R7, R14, R7, R12 ;  /* 0x000000070e077224 */ /* 0x000fca00078e020c */
[----:B------:R-:W-:-:S07]  /*a1f0*/  IADD3 R24, R5, R7, RZ ;  /* 0x0000000705187210 */ /* 0x000fce0007ffe0ff */
.L_x_1154:
[----:B------:R1:W-:Y:S01]  /*a200*/  STS [R0], R9 ;  /* 0x0000000900007388 */ /* 0x0003e20000000800 */
[----:B------:R-:W-:Y:S01]  /*a210*/  ULDC.U8 UR5, c[0x0][0x3d8] ;  /* 0x0000f60000057ab9 */ /* 0x000fe20000000000 */
[----:B------:R-:W2:Y:S01]  /*a220*/  @P3 LDC R14, c[0x0][0x2e8] ;  /* 0x0000ba00ff0e3b82 */ /* 0x000ea20000000800 */
[----:B------:R-:W-:Y:S01]  /*a230*/  ISETP.NE.AND P0, PT, RZ, UR5, PT ;  /* 0x00000005ff007c0c */ /* 0x000fe2000bf05270 */
[----:B------:R3:W-:Y:S01]  /*a240*/  STS [R8+0x2000], R11 ;  /* 0x0020000b08007388 */ /* 0x0007e20000000800 */
[----:B------:R-:W-:Y:S02]  /*a250*/  ULDC.U8 UR4, c[0x0][0x3d9] ;  /* 0x0000f64000047ab9 */ /* 0x000fe40000000000 */
[----:B------:R-:W-:Y:S01]  /*a260*/  ISETP.EQ.AND P0, PT, RZ, UR4, P0 ;  /* 0x00000004ff007c0c */ /* 0x000fe20008702270 */
[----:B------:R4:W-:Y:S01]  /*a270*/  STS [R8+0x2400], R10 ;  /* 0x0024000a08007388 */ /* 0x0009e20000000800 */
[----:B------:R-:W-:-:S03]  /*a280*/  ISETP.NE.AND P2, PT, RZ, UR4, PT ;  /* 0x00000004ff007c0c */ /* 0x000fc6000bf45270 */
[----:B------:R5:W-:Y:S01]  /*a290*/  STS [R13+0x2000], R2 ;  /* 0x002000020d007388 */ /* 0x000be20000000800 */
[----:B------:R-:W2:Y:S01]  /*a2a0*/  S2R R17, SR_CTAID.Y ;  /* 0x0000000000117919 */ /* 0x000ea20000002600 */
[----:B------:R-:W2:Y:S06]  /*a2b0*/  S2R R27, SR_CTAID.Z ;  /* 0x00000000001b7919 */ /* 0x000eac0000002700 */
[----:B------:R-:W-:Y:S02]  /*a2c0*/  @!P0 CS2R R4, SRZ ;  /* 0x0000000000048805 */ /* 0x000fe4000001ff00 */
[----:B------:R-:W2:Y:S01]  /*a2d0*/  @P2 LDC.64 R6, c[0x0][0x2c0] ;  /* 0x0000b000ff062b82 */ /* 0x000ea20000000a00 */
[----:B------:R-:W2:Y:S01]  /*a2e0*/  S2R R18, SR_CTAID.X ;  /* 0x0000000000127919 */ /* 0x000ea20000002500 */
[----:B-1----:R1:W1:Y:S01]  /*a2f0*/  @P4 MUFU.LG2 R9, R36 ;  /* 0x0000002400094308 */ /* 0x0022620000000c00 */
[----:B------:R1:W-:Y:S07]  /*a300*/  STS [R0+0x2000], R139 ;  /* 0x0020008b00007388 */ /* 0x0003ee0000000800 */
[----:B---3--:R3:W1:Y:S01]  /*a310*/  @P3 MUFU.LG2 R11, R37 ;  /* 0x00000025000b3308 */ /* 0x0086620000000c00 */
[----:B----4-:R-:W-:-:S02]  /*a320*/  P2R R8, PR, RZ, 0x4 ;  /* 0x00000004ff087803 */ /* 0x010fc40000000000 */
[----:B------:R-:W-:Y:S01]  /*a330*/  @!P0 PLOP3.LUT P2, PT, PT, PT, PT, 0x8, 0x0 ;  /* 0x000000000000881c */ /* 0x000fe20003f4e170 */
[----:B-----5:R-:W4:Y:S01]  /*a340*/  @P4 LDC R13, c[0x0][0x2e8] ;  /* 0x0000ba00ff0d4b82 */ /* 0x020f220000000800 */
[----:B------:R-:W-:Y:S11]  /*a350*/  @!P0 BRA `(.L_x_1155) ;  /* 0x0000000000188947 */ /* 0x000ff60003800000 */
[----:B------:R-:W5:Y:S01]  /*a360*/  S2R R4, SR_CTAID.Y ;  /* 0x0000000000047919 */ /* 0x000f620000002600 */
[----:B-1----:R-:W5:Y:S01]  /*a370*/  LDC R0, c[0x0][0x2c4] ;  /* 0x0000b100ff007b82 */ /* 0x002f620000000800 */
[----:B------:R-:W-:Y:S01]  /*a380*/  PLOP3.LUT P2, PT, PT, PT, PT, 0x80, 0x0 ;  /* 0x000000000000781c */ /* 0x000fe20003f4f070 */
[----:B-----5:R-:W-:-:S05]  /*a390*/  IMAD R4, R4, R0, RZ ;  /* 0x0000000004047224 */ /* 0x020fca00078e02ff */
[----:B------:R-:W-:-:S04]  /*a3a0*/  SEL R4, R4, R251, !P1 ;  /* 0x000000fb04047207 */ /* 0x000fc80004800000 */
[----:B------:R-:W-:-:S07]  /*a3b0*/  SHF.R.S32.HI R5, RZ, 0x1f, R4 ;  /* 0x0000001fff057819 */ /* 0x000fce0000011404 */
.L_x_1155:
[----:B------:R-:W-:-:S13]  /*a3c0*/  ISETP.NE.AND P0, PT, R8, RZ, PT ;  /* 0x000000ff0800720c */ /* 0x000fda0003f05270 */
[----:B------:R-:W3:Y:S01]  /*a3d0*/  @P0 LDC R8, c[0x0][0x2c0] ;  /* 0x0000b000ff080b82 */ /* 0x000ee20000000800 */
[----:B-12---:R-:W-:Y:S01]  /*a3e0*/  @P0 IMAD R0, R7, R6, RZ ;  /* 0x0000000607000224 */ /* 0x006fe200078e02ff */
[----:B------:R-:W-:Y:S01]  /*a3f0*/  @P0 MOV R2, 0x1 ;  /* 0x0000000100020802 */ /* 0x000fe20000000f00 */
[----:B------:R-:W-:Y:S06]  /*a400*/  @P0 BRA `(.L_x_1156) ;  /* 0x0000000000180947 */ /* 0x000fec0003800000 */
[----:B------:R-:W1:Y:S01]  /*a410*/  LDC R0, c[0x0][0x2c4] ;  /* 0x0000b100ff007b82 */ /* 0x000e620000000800 */
[----:B------:R-:W-:Y:S02]  /*a420*/  ISETP.NE.AND P0, PT, RZ, UR5, PT ;  /* 0x00000005ff007c0c */ /* 0x000fe4000bf05270 */
[----:B---3--:R-:W-:-:S05]  /*a430*/  MOV R8, 0x1 ;  /* 0x0000000100087802 */ /* 0x008fca0000000f00 */
[----:B------:R-:W2:Y:S08]  /*a440*/  LDC R2, c[0x0][0x270] ;  /* 0x00009c00ff027b82 */ /* 0x000eb00000000800 */
[----:B-1----:R-:W2:Y:S02]  /*a450*/  @P0 LDC R0, c[0x0][0x2e4] ;  /* 0x0000b900ff000b82 */ /* 0x002ea40000000800 */
[----:B--2---:R-:W-:-:S07]  /*a460*/  IMAD R2, R0, R2, RZ ;  /* 0x0000000200027224 */ /* 0x004fce00078e02ff */
.L_x_1156:
[----:B------:R-:W2:Y:S01]  /*a470*/  LDL.LU R19, [R1+0x8] ;  /* 0x0000080001137983 */ /* 0x000ea20000300800 */
[----:B------:R-:W1:Y:S01]  /*a480*/  @P6 LDC R16, c[0x0][0x2e8] ;  /* 0x0000ba00ff106b82 */ /* 0x000e620000000800 */
[----:B------:R-:W5:Y:S01]  /*a490*/  @P5 MUFU.LG2 R12, R39 ;  /* 0x00000027000c5308 */ /* 0x000f620000000c00 */
[----:B------:R-:W-:-:S06]  /*a4a0*/  IMAD R2, R17, R2, RZ ;  /* 0x0000000211027224 */ /* 0x000fcc00078e02ff */
[----:B------:R-:W-:Y:S01]  /*a4b0*/  BAR.SYNC.DEFER_BLOCKING 0x0 ;  /* 0x0000000000007b1d */ /* 0x000fe20000010000 */
[----:B------:R-:W-:Y:S01]  /*a4c0*/  ISETP.GE.AND P0, PT, R244, R239, PT ;  /* 0x000000eff400720c */ /* 0x000fe20003f06270 */
[----:B------:R-:W-:Y:S01]  /*a4d0*/  @P4 FMUL.FTZ R7, R9, 0.69314718246459960938 ;  /* 0x3f31721809074820 */ /* 0x000fe20000410000 */
[----:B------:R-:W-:Y:S01]  /*a4e0*/  MOV R21, 0x7f800000 ;  /* 0x7f80000000157802 */ /* 0x000fe20000000f00 */
[----:B------:R-:W-:Y:S01]  /*a4f0*/  @P3 FMUL.FTZ R9, R11, 0.69314718246459960938 ;  /* 0x3f3172180b093820 */ /* 0x000fe20000410000 */
[----:B------:R-:W-:-:S03]  /*a500*/  SEL R6, R2, RZ, !P2 ;  /* 0x000000ff02067207 */ /* 0x000fc60005000000 */
[----:B------:R-:W1:Y:S01]  /*a510*/  @P5 LDC R15, c[0x0][0x2e8] ;  /* 0x0000ba00ff0f5b82 */ /* 0x000e620000000800 */
[----:B------:R-:W5:Y:S01]  /*a520*/  @P6 MUFU.LG2 R10, R38 ;  /* 0x00000026000a6308 */ /* 0x000f620000000c00 */
[----:B------:R-:W-:Y:S01]  /*a530*/  LOP3.LUT P2, RZ, R252, 0x3, RZ, 0xc0, !PT ;  /* 0x00000003fcff7812 */ /* 0x000fe2000784c0ff */
[----:B---3--:R-:W-:Y:S01]  /*a540*/  IMAD R2, R18, R8, RZ ;  /* 0x0000000812027224 */ /* 0x008fe200078e02ff */
[----:B------:R-:W-:Y:S01]  /*a550*/  P2R R25, PR, RZ, 0x1 ;  /* 0x00000001ff197803 */ /* 0x000fe20000000000 */
[----:B----4-:R-:W-:Y:S01]  /*a560*/  @P4 FFMA.FTZ R21, R100, R13, R7 ;  /* 0x0000000d64154223 */ /* 0x010fe20000010007 */
[----:B------:R-:W-:Y:S01]  /*a570*/  IMAD R0, R27, R0, R6 ;  /* 0x000000001b007224 */ /* 0x000fe200078e0206 */
[----:B------:R-:W-:Y:S01]  /*a580*/  MOV R22, 0x7f800000 ;  /* 0x7f80000000167802 */ /* 0x000fe20000000f00 */
[----:B------:R-:W-:Y:S01]  /*a590*/  @P3 FFMA.FTZ R22, R99, R14, R9 ;  /* 0x0000000e63163223 */ /* 0x000fe20000010009 */
[----:B------:R-:W-:Y:S01]  /*a5a0*/  SHF.L.U32 R7, R2, 0x7, RZ ;  /* 0x0000000702077819 */ /* 0x000fe200000006ff */
[----:B-----5:R-:W-:Y:S01]  /*a5b0*/  @P5 FMUL.FTZ R2, R12, 0.69314718246459960938 ;  /* 0x3f3172180c025820 */ /* 0x020fe20000410000 */
[----:B------:R-:W-:Y:S01]  /*a5c0*/  BSSY B0, `(.L_x_1157) ;  /* 0x0000039000007945 */ /* 0x000fe20003800000 */
[----:B------:R-:W-:Y:S01]  /*a5d0*/  IMAD.MOV.U32 R20, RZ, RZ, 0x7f800000 ;  /* 0x7f800000ff147424 */ /* 0x000fe200078e00ff */
[----:B------:R-:W-:Y:S01]  /*a5e0*/  SHF.R.S32.HI R9, RZ, 0x1f, R7 ;  /* 0x0000001fff097819 */ /* 0x000fe20000011407 */
[----:B------:R-:W-:Y:S01]  /*a5f0*/  IMAD.MOV.U32 R13, RZ, RZ, 0x7f800000 ;  /* 0x7f800000ff0d7424 */ /* 0x000fe200078e00ff */
[----:B------:R3:W4:Y:S01]  /*a600*/  LDS.128 R28, [R200+0x3800] ;  /* 0x00380000c81c7984 */ /* 0x0007220000000c00 */
[----:B------:R-:W-:-:S04]  /*a610*/  @P6 FMUL.FTZ R6, R10, 0.69314718246459960938 ;  /* 0x3f3172180a066820 */ /* 0x000fc80000410000 */
[----:B-1----:R-:W-:Y:S01]  /*a620*/  @P6 FFMA.FTZ R20, R97, R16, R6 ;  /* 0x0000001061146223 */ /* 0x002fe20000010006 */
[----:B------:R-:W-:Y:S01]  /*a630*/  @P5 FFMA.FTZ R13, R3, R15, R2 ;  /* 0x0000000f030d5223 */ /* 0x000fe20000010002 */
[----:B--2---:R-:W-:-:S04]  /*a640*/  ISETP.GE.AND P0, PT, R19, R239, PT ;  /* 0x000000ef1300720c */ /* 0x004fc80003f06270 */
[----:B------:R-:W-:Y:S02]  /*a650*/  P2R R26, PR, RZ, 0x1 ;  /* 0x00000001ff1a7803 */ /* 0x000fe40000000000 */
[--C-:B------:R-:W-:Y:S02]  /*a660*/  IADD3 R12, P1, P0, R7, R4, R0.reuse ;  /* 0x00000004070c7210 */ /* 0x100fe4000783e000 */
[----:B------:R-:W-:-:S04]  /*a670*/  SHF.R.S32.HI R0, RZ, 0x1f, R0 ;  /* 0x0000001fff007819 */ /* 0x000fc80000011400 */
[----:B------:R-:W-:Y:S01]  /*a680*/  IADD3.X R9, R9, R5, R0, P1, P0 ;  /* 0x0000000509097210 */ /* 0x000fe20000fe0400 */
[----:B---34-:R-:W-:Y:S06]  /*a690*/  @P2 BRA `(.L_x_1158) ;  /* 0x0000000000ac2947 */ /* 0x018fec0003800000 */
        /* <DEDUP_REMOVED lines=9> */
[CC--:B------:R-:W-:Y:S01]  /*a730*/  ISETP.GE.AND P3, PT, R0.reuse, R239.reuse, PT ;  /* 0x000000ef0000720c */ /* 0x0c0fe20003f66270 */
[C---:B------:R-:W-:Y:S02]  /*a740*/  VIADD R4, R0.reuse, 0x40 ;  /* 0x0000004000047836 */ /* 0x040fe40000000000 */
[----:B------:R-:W-:Y:S01]  /*a750*/  VIADD R5, R0, 0x48 ;  /* 0x0000004800057836 */ /* 0x000fe20000000000 */
[-C--:B------:R-:W-:Y:S02]  /*a760*/  ISETP.GE.AND P2, PT, R3, R239.reuse, PT ;  /* 0x000000ef0300720c */ /* 0x080fe40003f46270 */
[-C--:B------:R-:W-:Y:S02]  /*a770*/  ISETP.GE.AND P1, PT, R4, R239.reuse, PT ;  /* 0x000000ef0400720c */ /* 0x080fe40003f26270 */
[----:B------:R-:W-:-:S05]  /*a780*/  ISETP.GE.AND P0, PT, R5, R239, PT ;  /* 0x000000ef0500720c */ /* 0x000fca0003f06270 */
[----:B------:R-:W1:Y:S01]  /*a790*/  @!P3 LDC.64 R6, c[0x0][0x2b0] ;  /* 0x0000ac00ff06bb82 */ /* 0x000e620000000a00 */
[----:B------:R-:W-:-:S03]  /*a7a0*/  @!P3 IMAD R0, R0, R8, RZ ;  /* 0x000000080000b224 */ /* 0x000fc600078e02ff */
[----:B------:R-:W-:Y:S02]  /*a7b0*/  @!P2 IMAD R3, R3, R8, RZ ;  /* 0x000000080303a224 */ /* 0x000fe400078e02ff */
[C---:B------:R-:W-:Y:S02]  /*a7c0*/  @!P3 IADD3 R2, P4, R0.reuse, R12, RZ ;  /* 0x0000000c0002b210 */ /* 0x040fe40007f9e0ff */
[----:B------:R-:W2:Y:S02]  /*a7d0*/  @!P2 LDC.64 R14, c[0x0][0x2b0] ;  /* 0x0000ac00ff0eab82 */ /* 0x000ea40000000a00 */
[----:B------:R-:W-:-:S06]  /*a7e0*/  @!P3 LEA.HI.X.SX32 R0, R0, R9, 0x1, P4 ;  /* 0x000000090000b211 */ /* 0x000fcc00020f0eff */
[----:B------:R-:W3:Y:S01]  /*a7f0*/  @!P1 LDC.64 R18, c[0x0][0x2b0] ;  /* 0x0000ac00ff129b82 */ /* 0x000ee20000000a00 */
[----:B-1----:R-:W-:-:S07]  /*a800*/  @!P3 LEA R10, P4, R2, R6, 0x2 ;  /* 0x00000006020ab211 */ /* 0x002fce00078810ff */
[----:B------:R-:W1:Y:S01]  /*a810*/  @!P0 LDC.64 R16, c[0x0][0x2b0] ;  /* 0x0000ac00ff108b82 */ /* 0x000e620000000a00 */
[----:B------:R-:W-:Y:S01]  /*a820*/  @!P3 LEA.HI.X R11, R2, R7, R0, 0x2, P4 ;  /* 0x00000007020bb211 */ /* 0x000fe200020f1400 */
[----:B------:R-:W-:Y:S01]  /*a830*/  @!P1 IMAD R2, R4, R8, RZ ;  /* 0x0000000804029224 */ /* 0x000fe200078e02ff */
[----:B------:R-:W-:-:S03]  /*a840*/  @!P2 IADD3 R0, P4, R3, R12, RZ ;  /* 0x0000000c0300a210 */ /* 0x000fc60007f9e0ff */
[----:B------:R4:W-:Y:S01]  /*a850*/  @!P3 STG.E desc[UR28][R10.64], R21 ;  /* 0x000000150a00b986 */ /* 0x0009e2000c10191c */
        /* <DEDUP_REMOVED lines=15> */
.L_x_1158:
[----:B------:R-:W-:Y:S05]  /*a950*/  BSYNC B0 ;  /* 0x0000000000007941 */ /* 0x000fea0003800000 */
.L_x_1157:
[----:B------:R-:W2:Y:S01]  /*a960*/  LDL.LU R0, [R1+0xc] ;  /* 0x00000c0001007983 */ /* 0x000ea20000300800 */
[----:B------:R-:W-:Y:S01]  /*a970*/  ISETP.NE.AND P6, PT, R25, RZ, PT ;  /* 0x000000ff1900720c */ /* 0x000fe20003fc5270 */
[----:B------:R-:W-:Y:S02]  /*a980*/  ULDC.64 UR4, c[0x0][0x2a0] ;  /* 0x0000a80000047ab9 */ /* 0x000fe40000000a00 */
[----:B----4-:R-:W3:Y:S04]  /*a990*/  LDL.LU R10, [R1+0x10] ;  /* 0x00001000010a7983 */ /* 0x010ee80000300800 */
[----:B------:R-:W4:Y:S04]  /*a9a0*/  LDL.LU.64 R8, [R1] ;  /* 0x0000000001087983 */ /* 0x000f280000300a00 */
[----:B------:R-:W5:Y:S04]  /*a9b0*/  LDL.LU R7, [R1+0x20] ;  /* 0x0000200001077983 */ /* 0x000f680000300800 */
[----:B------:R-:W5:Y:S04]  /*a9c0*/  LDL.LU R5, [R1+0x1c] ;  /* 0x00001c0001057983 */ /* 0x000f680000300800 */
[----:B------:R-:W5:Y:S01]  /*a9d0*/  LDL.LU R4, [R1+0x18] ;  /* 0x0000180001047983 */ /* 0x000f620000300800 */
[----:B------:R-:W-:Y:S01]  /*a9e0*/  BSSY B0, `(.L_x_1159) ;  /* 0x0000019000007945 */ /* 0x000fe20003800000 */
[----:B--2---:R-:W-:-:S02]  /*a9f0*/  ISETP.GE.AND P1, PT, R0, R239, PT ;  /* 0x000000ef0000720c */ /* 0x004fc40003f26270 */
[----:B------:R-:W-:Y:S02]  /*aa00*/  SHF.R.S32.HI R0, RZ, 0x1f, R27 ;  /* 0x0000001fff007819 */ /* 0x000fe4000001141b */
[----:B---3--:R-:W-:-:S03]  /*aa10*/  ISETP.GE.AND P2, PT, R10, R239, PT ;  /* 0x000000ef0a00720c */ /* 0x008fc60003f46270 */
[----:B------:R-:W-:Y:S01]  /*aa20*/  IMAD R0, R0, UR4, RZ ;  /* 0x0000000400007c24 */ /* 0x000fe2000f8e02ff */
[----:B----4-:R-:W-:-:S03]  /*aa30*/  IADD3 R2, P0, R8, R23, RZ ;  /* 0x0000001708027210 */ /* 0x010fc60007f1e0ff */
[----:B------:R-:W-:Y:S01]  /*aa40*/  IMAD R0, R27, UR5, R0 ;  /* 0x000000051b007c24 */ /* 0x000fe2000f8e0200 */
[-C--:B-----5:R-:W-:Y:S01]  /*aa50*/  ISETP.GE.AND P3, PT, R7, R239.reuse, PT ;  /* 0x000000ef0700720c */ /* 0x0a0fe20003f66270 */
[----:B------:R-:W-:Y:S02]  /*aa60*/  IMAD.X R3, R9, 0x1, R24, P0 ;  /* 0x0000000109037824 */ /* 0x000fe400000e0618 */
[----:B------:R1:W2:Y:S01]  /*aa70*/  LDS.128 R8, [R200] ;  /* 0x00000000c8087984 */ /* 0x0002a20000000c00 */
[-C--:B------:R-:W-:Y:S01]  /*aa80*/  ISETP.GE.AND P4, PT, R5, R239.reuse, PT ;  /* 0x000000ef0500720c */ /* 0x080fe20003f86270 */
[----:B------:R-:W-:Y:S01]  /*aa90*/  IMAD.WIDE.U32 R12, R27, UR4, R2 ;  /* 0x000000041b0c7c25 */ /* 0x000fe2000f8e0002 */
[----:B------:R-:W-:-:S03]  /*aaa0*/  ISETP.GE.AND P5, PT, R4, R239, PT ;  /* 0x000000ef0400720c */ /* 0x000fc60003fa6270 */
[----:B------:R-:W-:Y:S01]  /*aab0*/  IMAD.IADD R7, R13, 0x1, R0 ;  /* 0x000000010d077824 */ /* 0x000fe200078e0200 */
[----:B------:R-:W-:Y:S09]  /*aac0*/  @P6 BRA `(.L_x_1160) ;  /* 0x0000000000286947 */ /* 0x000ff20003800000 */
        /* <DEDUP_REMOVED lines=10> */
.L_x_1160:
[----:B------:R-:W-:Y:S05]  /*ab70*/  BSYNC B0 ;  /* 0x0000000000007941 */ /* 0x000fea0003800000 */
.L_x_1159:
[----:B------:R-:W4:Y:S01]  /*ab80*/  LDL.LU R0, [R1+0x14] ;  /* 0x0000140001007983 */ /* 0x000f220000300800 */
[----:B------:R-:W-:Y:S01]  /*ab90*/  ISETP.NE.AND P0, PT, R26, RZ, PT ;  /* 0x000000ff1a00720c */ /* 0x000fe20003f05270 */
[----:B------:R-:W-:Y:S02]  /*aba0*/  BSSY B0, `(.L_x_1161) ;  /* 0x0000011000007945 */ /* 0x000fe40003800000 */
[----:B--23--:R2:W3:Y:S01]  /*abb0*/  LDS.128 R8, [R200+0x800] ;  /* 0x00080000c8087984 */ /* 0x00c4e20000000c00 */
[----:B----4-:R-:W-:-:S09]  /*abc0*/  ISETP.GE.AND P6, PT, R0, R239, PT ;  /* 0x000000ef0000720c */ /* 0x010fd20003fc6270 */
[----:B--23--:R-:W-:Y:S05]  /*abd0*/  @P0 BRA `(.L_x_1162) ;  /* 0x0000000000340947 */ /* 0x00cfea0003800000 */
        /* <DEDUP_REMOVED lines=12> */
[----:B------:R2:W-:Y:S02]  /*aca0*/  STG.E.128 desc[UR28][R4.64], R8 ;  /* 0x0000000804007986 */ /* 0x0005e4000c101d1c */
.L_x_1162:
[----:B------:R-:W-:Y:S05]  /*acb0*/  BSYNC B0 ;  /* 0x0000000000007941 */ /* 0x000fea0003800000 */
.L_x_1161:
[----:B--2---:R2:W3:Y:S01]  /*acc0*/  LDS.128 R8, [R200+0x1000] ;  /* 0x00100000c8087984 */ /* 0x0044e20000000c00 */
        /* <DEDUP_REMOVED lines=15> */
.L_x_1164:
[----:B------:R-:W-:Y:S05]  /*adc0*/  BSYNC B0 ;  /* 0x0000000000007941 */ /* 0x000fea0003800000 */
.L_x_1163:
        /* <DEDUP_REMOVED lines=16> */
.L_x_1166:
[----:B------:R-:W-:Y:S05]  /*aed0*/  BSYNC B0 ;  /* 0x0000000000007941 */ /* 0x000fea0003800000 */
.L_x_1165:
        /* <DEDUP_REMOVED lines=16> */
.L_x_1168:
[----:B------:R-:W-:Y:S05]  /*afe0*/  BSYNC B0 ;  /* 0x0000000000007941 */ /* 0x000fea0003800000 */
.L_x_1167:
        /* <DEDUP_REMOVED lines=16> */
.L_x_1170:
[----:B------:R-:W-:Y:S05]  /*b0f0*/  BSYNC B0 ;  /* 0x0000000000007941 */ /* 0x000fea0003800000 */
.L_x_1169:
        /* <DEDUP_REMOVED lines=16> */
.L_x_1172:
[----:B------:R-:W-:Y:S05]  /*b200*/  BSYNC B0 ;  /* 0x0000000000007941 */ /* 0x000fea0003800000 */
.L_x_1171:
        /* <DEDUP_REMOVED lines=15> */
.L_x_1146:
[----:B------:R-:W1:Y:S01]  /*b300*/  LDC.U8 R0, c[0x0][0x3d9] ;  /* 0x0000f640ff007b82 */ /* 0x000e620000000000 */
[----:B------:R-:W-:Y:S01]  /*b310*/  ISETP.NE.AND P0, PT, R251, -0x1, PT ;  /* 0xfffffffffb00780c */ /* 0x000fe20003f05270 */
[----:B------:R-:W-:Y:S01]  /*b320*/  IMAD.IADD R14, R14, 0x1, -R239 ;  /* 0x000000010e0e7824 */ /* 0x000fe200078e0aef */
[----:B------:R-:W-:Y:S01]  /*b330*/  LEA.HI R11, R44, R155, RZ, 0x3 ;  /* 0x0000009b2c0b7211 */ /* 0x000fe200078f18ff */
[----:B------:R-:W-:Y:S01]  /*b340*/  ULDC.64 UR4, c[0x0][0x2a0] ;  /* 0x0000a80000047ab9 */ /* 0x000fe20000000a00 */
[----:B------:R-:W-:Y:S01]  /*b350*/  LOP3.LUT P5, RZ, R155, 0x7, RZ, 0xc0, !PT ;  /* 0x000000079bff7812 */ /* 0x000fe200078ac0ff */
[----:B------:R-:W-:Y:S01]  /*b360*/  BSSY B0, `(.L_x_1173) ;  /* 0x0000045000007945 */ /* 0x000fe20003800000 */
[----:B------:R-:W-:Y:S01]  /*b370*/  LOP3.LUT R8, R11, 0x1ffffff8, RZ, 0xc0, !PT ;  /* 0x1ffffff80b087812 */ /* 0x000fe200078ec0ff */
[----:B------:R-:W2:Y:S08]  /*b380*/  LDC.U8 R4, c[0x0][0x3d8] ;  /* 0x0000f600ff047b82 */ /* 0x000eb00000000000 */
[----:B------:R-:W3:Y:S01]  /*b390*/  @!P0 LDC.64 R2, c[0x0][0x290] ;  /* 0x0000a400ff028b82 */ /* 0x000ee20000000a00 */
[----:B-1----:R-:W-:-:S07]  /*b3a0*/  ISETP.NE.AND P2, PT, R0, RZ, PT ;  /* 0x000000ff0000720c */ /* 0x002fce0003f45270 */
[----:B------:R-:W1:Y:S01]  /*b3b0*/  @P0 LDC.64 R6, c[0x0][0x298] ;  /* 0x0000a600ff060b82 */ /* 0x000e620000000a00 */
[C---:B--2---:R-:W-:Y:S02]  /*b3c0*/  ISETP.NE.AND P1, PT, R4.reuse, RZ, PT ;  /* 0x000000ff0400720c */ /* 0x044fe40003f25270 */
[----:B------:R-:W-:Y:S02]  /*b3d0*/  ISETP.NE.AND P3, PT, R4, RZ, !P2 ;  /* 0x000000ff0400720c */ /* 0x000fe40005765270 */
[----:B------:R-:W-:-:S03]  /*b3e0*/  ISETP.EQ.AND P1, PT, R0, RZ, P1 ;  /* 0x000000ff0000720c */ /* 0x000fc60000f22270 */
[----:B------:R-:W2:Y:S01]  /*b3f0*/  @!P2 LDC R10, c[0x0][0x2c4] ;  /* 0x0000b100ff0aab82 */ /* 0x000ea20000000800 */
[----:B------:R-:W-:Y:S02]  /*b400*/  @!P0 SHF.R.S32.HI R0, RZ, 0x1f, R45 ;  /* 0x0000001fff008819 */ /* 0x000fe4000001142d */
[----:B------:R-:W-:-:S03]  /*b410*/  ISETP.NE.OR P4, PT, R251, -0x1, !P1 ;  /* 0xfffffffffb00780c */ /* 0x000fc60004f85670 */
[----:B---3--:R-:W-:Y:S02]  /*b420*/  @!P0 IMAD R0, R0, R2, RZ ;  /* 0x0000000200008224 */ /* 0x008fe400078e02ff */
[----:B------:R-:W3:Y:S02]  /*b430*/  @P2 LDC.64 R12, c[0x0][0x2c0] ;  /* 0x0000b000ff0c2b82 */ /* 0x000ee40000000a00 */
[----:B------:R-:W-:Y:S02]  /*b440*/  @!P0 IMAD R0, R45, R3, R0 ;  /* 0x000000032d008224 */ /* 0x000fe400078e0200 */
[----:B-1----:R-:W-:Y:S01]  /*b450*/  @P0 IMAD.WIDE.U32 R4, R251, R6, RZ ;  /* 0x00000006fb040225 */ /* 0x002fe200078e00ff */
[----:B------:R-:W-:-:S03]  /*b460*/  @!P1 CS2R R18, SRZ ;  /* 0x0000000000129805 */ /* 0x000fc6000001ff00 */
[----:B------:R-:W1:Y:S01]  /*b470*/  @P1 LDC R9, c[0x0][0x2c4] ;  /* 0x0000b100ff091b82 */ /* 0x000e620000000800 */
[----:B------:R-:W-:Y:S02]  /*b480*/  @P0 IMAD R6, R251, R7, R5 ;  /* 0x00000007fb060224 */ /* 0x000fe400078e0205 */
[----:B------:R-:W-:-:S04]  /*b490*/  @!P0 IMAD.WIDE.U32 R2, R45, R2, RZ ;  /* 0x000000022d028225 */ /* 0x000fc800078e00ff */
[----:B------:R-:W-:Y:S01]  /*b4a0*/  IMAD.IADD R5, R155, 0x1, -R8 ;  /* 0x000000019b057824 */ /* 0x000fe200078e0a08 */
[----:B--2---:R-:W2:Y:S01]  /*b4b0*/  @P3 LDC R10, c[0x0][0x2e4] ;  /* 0x0000b900ff0a3b82 */ /* 0x004ea20000000800 */
[----:B------:R-:W-:Y:S02]  /*b4c0*/  @!P0 IMAD.MOV.U32 R4, RZ, RZ, R2 ;  /* 0x000000ffff048224 */ /* 0x000fe400078e0002 */
[----:B------:R-:W-:Y:S02]  /*b4d0*/  IMAD.SHL.U32 R5, R5, 0x8, RZ ;  /* 0x0000000805057824 */ /* 0x000fe400078e00ff */
[----:B------:R-:W-:Y:S02]  /*b4e0*/  @!P0 IMAD.IADD R6, R3, 0x1, R0 ;  /* 0x0000000103068824 */ /* 0x000fe400078e0200 */
[----:B------:R-:W-:Y:S01]  /*b4f0*/  @P2 IMAD.MOV.U32 R0, RZ, RZ, 0x1 ;  /* 0x00000001ff002424 */ /* 0x000fe200078e00ff */
[----:B------:R-:W4:Y:S01]  /*b500*/  @P2 LDC R17, c[0x0][0x2c0] ;  /* 0x0000b000ff112b82 */ /* 0x000f220000000800 */
[----:B------:R-:W-:Y:S01]  /*b510*/  IADD3 R8, P0, R5, R4, RZ ;  /* 0x0000000405087210 */ /* 0x000fe20007f1e0ff */
[----:B---3--:R-:W-:Y:S01]  /*b520*/  @P2 IMAD R16, R13, R12, RZ ;  /* 0x0000000c0d102224 */ /* 0x008fe200078e02ff */
[----:B------:R-:W-:-:S04]  /*b530*/  SHF.R.S32.HI R4, RZ, 0x3, R11 ;  /* 0x00000003ff047819 */ /* 0x000fc8000001140b */
[C---:B------:R-:W-:Y:S01]  /*b540*/  ISETP.GE.OR P3, PT, R4.reuse, R14, P5 ;  /* 0x0000000e0400720c */ /* 0x040fe20002f66670 */
[----:B-1----:R-:W-:Y:S01]  /*b550*/  @!P4 IMAD R251, R45, R9, RZ ;  /* 0x000000092dfbc224 */ /* 0x002fe200078e02ff */
[----:B------:R-:W-:Y:S01]  /*b560*/  LEA.HI.X.SX32 R9, R5, R6, 0x1, P0 ;  /* 0x0000000605097211 */ /* 0x000fe200000f0eff */
[C---:B------:R-:W-:Y:S01]  /*b570*/  VIADD R20, R4.reuse, 0x10 ;  /* 0x0000001004147836 */ /* 0x040fe20000000000 */
[C---:B------:R-:W-:Y:S01]  /*b580*/  ISETP.GE.AND P0, PT, R4.reuse, R14, PT ;  /* 0x0000000e0400720c */ /* 0x040fe20003f06270 */
[C---:B------:R-:W-:Y:S01]  /*b590*/  VIADD R23, R4.reuse, 0x30 ;  /* 0x0000003004177836 */ /* 0x040fe20000000000 */
[----:B------:R-:W-:Y:S01]  /*b5a0*/  SHF.R.S32.HI R6, RZ, 0x1f, R29 ;  /* 0x0000001fff067819 */ /* 0x000fe2000001141d */
[----:B------:R-:W-:Y:S01]  /*b5b0*/  VIADD R25, R4, 0x40 ;  /* 0x0000004004197836 */ /* 0x000fe20000000000 */
[----:B------:R-:W-:Y:S01]  /*b5c0*/  SHF.R.S32.HI R5, RZ, 0x1f, R4 ;  /* 0x0000001fff057819 */ /* 0x000fe20000011404 */
[----:B--2---:R-:W-:Y:S01]  /*b5d0*/  @!P2 IMAD R0, R10, R15, RZ ;  /* 0x0000000f0a00a224 */ /* 0x004fe200078e02ff */
[----:B------:R-:W-:Y:S01]  /*b5e0*/  IADD3 R21, R4, 0x20, RZ ;  /* 0x0000002004157810 */ /* 0x000fe20007ffe0ff */
[----:B------:R-:W-:Y:S01]  /*b5f0*/  IMAD R6, R6, UR4, RZ ;  /* 0x0000000406067c24 */ /* 0x000fe2000f8e02ff */
[----:B------:R-:W-:Y:S01]  /*b600*/  @P1 SHF.R.S32.HI R19, RZ, 0x1f, R251 ;  /* 0x0000001fff131819 */ /* 0x000fe200000114fb */
[----:B------:R-:W-:Y:S01]  /*b610*/  IMAD R0, R45, R0, RZ ;  /* 0x000000002d007224 */ /* 0x000fe200078e02ff */
[----:B------:R-:W-:Y:S01]  /*b620*/  @P1 MOV R18, R251 ;  /* 0x000000fb00121202 */ /* 0x000fe20000000f00 */
[C---:B------:R-:W-:Y:S01]  /*b630*/  IMAD R6, R29.reuse, UR5, R6 ;  /* 0x000000051d067c24 */ /* 0x040fe2000f8e0206 */
[----:B------:R-:W-:Y:S01]  /*b640*/  P2R R28, PR, RZ, 0x8 ;  /* 0x00000008ff1c7803 */ /* 0x000fe20000000000 */
[----:B------:R-:W-:Y:S01]  /*b650*/  IMAD.WIDE.U32 R8, R29, UR4, R8 ;  /* 0x000000041d087c25 */ /* 0x000fe2000f8e0008 */
[----:B------:R-:W-:-:S02]  /*b660*/  SEL R15, R0, RZ, !P1 ;  /* 0x000000ff000f7207 */ /* 0x000fc40004800000 */
[-C--:B------:R-:W-:Y:S01]  /*b670*/  ISETP.GE.AND P3, PT, R20, R14.reuse, PT ;  /* 0x0000000e1400720c */ /* 0x080fe20003f66270 */
[----:B------:R-:W-:Y:S01]  /*b680*/  @!P2 IMAD.MOV.U32 R16, RZ, RZ, R10 ;  /* 0x000000ffff10a224 */ /* 0x000fe200078e000a */
[-C--:B------:R-:W-:Y:S01]  /*b690*/  ISETP.GE.AND P1, PT, R23, R14.reuse, PT ;  /* 0x0000000e1700720c */ /* 0x080fe20003f26270 */
[----:B------:R-:W-:Y:S01]  /*b6a0*/  @!P2 IMAD.MOV.U32 R17, RZ, RZ, 0x1 ;  /* 0x00000001ff11a424 */ /* 0x000fe200078e00ff */
[-C--:B------:R-:W-:Y:S01]  /*b6b0*/  ISETP.GE.AND P2, PT, R21, R14.reuse, PT ;  /* 0x0000000e1500720c */ /* 0x080fe20003f46270 */
[----:B------:R-:W-:Y:S01]  /*b6c0*/  IMAD.WIDE R2, R222, 0x80, R4 ;  /* 0x00000080de027825 */ /* 0x000fe200078e0204 */
[----:B------:R-:W-:Y:S02]  /*b6d0*/  ISETP.GE.AND P6, PT, R25, R14, PT ;  /* 0x0000000e1900720c */ /* 0x000fe40003fc6270 */
[----:B------:R-:W-:Y:S01]  /*b6e0*/  IADD3 R26, R4, 0x50, RZ ;  /* 0x00000050041a7810 */ /* 0x000fe20007ffe0ff */
[----:B------:R-:W-:Y:S01]  /*b6f0*/  IMAD.IADD R7, R6, 0x1, R9 ;  /* 0x0000000106077824 */ /* 0x000fe200078e0209 */
[----:B----4-:R-:W-:Y:S09]  /*b700*/  @P0 BRA `(.L_x_1174) ;  /* 0x0000000000280947 */ /* 0x010ff20003800000 */
        /* <DEDUP_REMOVED lines=10> */
.L_x_1174:
[----:B------:R-:W-:Y:S05]  /*b7b0*/  BSYNC B0 ;  /* 0x0000000000007941 */ /* 0x000fea0003800000 */
.L_x_1173:
        /* <DEDUP_REMOVED lines=17> */
.L_x_1176:
[----:B------:R-:W-:Y:S05]  /*b8d0*/  BSYNC B0 ;  /* 0x0000000000007941 */ /* 0x000fea0003800000 */
.L_x_1175:
        /* <DEDUP_REMOVED lines=17> */
.L_x_1178:
[----:B------:R-:W-:Y:S05]  /*b9f0*/  BSYNC B0 ;  /* 0x0000000000007941 */ /* 0x000fea0003800000 */
.L_x_1177:
        /* <DEDUP_REMOVED lines=16> */
.L_x_1180:
[----:B------:R-:W-:Y:S05]  /*bb00*/  BSYNC B0 ;  /* 0x0000000000007941 */ /* 0x000fea0003800000 */
.L_x_1179:
[----:B------:R-:W-:Y:S01]  /*bb10*/  LOP3.LUT P1, RZ, R155, 0x7, RZ, 0xc0, !PT ;  /* 0x000000079bff7812 */ /* 0x000fe2000782c0ff */
[----:B------:R-:W-:Y:S03]  /*bb20*/  BSSY B0, `(.L_x_1181) ;  /* 0x0000011000007945 */ /* 0x000fe60003800000 */
[----:B------:R-:W-:-:S04]  /*bb30*/  ISETP.GE.OR P0, PT, R20, R14, P1 ;  /* 0x0000000e1400720c */ /* 0x000fc80000f06670 */
        /* <DEDUP_REMOVED lines=15> */
.L_x_1182:
[----:B------:R-:W-:Y:S05]  /*bc30*/  BSYNC B0 ;  /* 0x0000000000007941 */ /* 0x000fea0003800000 */
.L_x_1181:
        /* <DEDUP_REMOVED lines=18> */
.L_x_1184:
[----:B------:R-:W-:Y:S05]  /*bd60*/  BSYNC B0 ;  /* 0x0000000000007941 */ /* 0x000fea0003800000 */
.L_x_1183:
        /* <DEDUP_REMOVED lines=15> */
.L_x_1186:
[----:B------:R-:W-:Y:S05]  /*be60*/  BSYNC B0 ;  /* 0x0000000000007941 */ /* 0x000fea0003800000 */
.L_x_1185:
        /* <DEDUP_REMOVED lines=17> */
.L_x_1188:
[----:B------:R-:W-:Y:S05]  /*bf80*/  BSYNC B0 ;  /* 0x0000000000007941 */ /* 0x000fea0003800000 */
.L_x_1187:
[----:B------:R-:W-:Y:S01]  /*bf90*/  ISETP.NE.AND P0, PT, R28, RZ, PT ;  /* 0x000000ff1c00720c */ /* 0x000fe20003f05270 */
[----:B------:R-:W-:Y:S01]  /*bfa0*/  BSSY B0, `(.L_x_1189) ;  /* 0x000000b000007945 */ /* 0x000fe20003800000 */
[----:B------:R-:W-:-:S11]  /*bfb0*/  IADD3.X R6, R15, R19, R16, P2, P1 ;  /* 0x000000130f067210 */ /* 0x000fd600017e2410 */
        /* <DEDUP_REMOVED lines=9> */
.L_x_1190:
[----:B------:R-:W-:Y:S05]  /*c050*/  BSYNC B0 ;  /* 0x0000000000007941 */ /* 0x000fea0003800000 */
.L_x_1189:
[----:B------:R-:W-:Y:S01]  /*c060*/  ISETP.NE.AND P0, PT, R27, RZ, PT ;  /* 0x000000ff1b00720c */ /* 0x000fe20003f05270 */
[----:B------:R-:W-:Y:S01]  /*c070*/  BSSY B0, `(.L_x_1191) ;  /* 0x0000010000007945 */ /* 0x000fe20003800000 */
[----:B------:R-:W-:-:S04]  /*c080*/  LOP3.LUT P5, RZ, R155, 0x7, RZ, 0xc0, !PT ;  /* 0x000000079bff7812 */ /* 0x000fc800078ac0ff */
        /* <DEDUP_REMOVED lines=14> */
.L_x_1192:
[----:B------:R-:W-:Y:S05]  /*c170*/  BSYNC B0 ;  /* 0x0000000000007941 */ /* 0x000fea0003800000 */
.L_x_1191:
        /* <DEDUP_REMOVED lines=10> */
.L_x_1194:
[----:B------:R-:W-:Y:S05]  /*c220*/  BSYNC B0 ;  /* 0x0000000000007941 */ /* 0x000fea0003800000 */
.L_x_1193:
        /* <DEDUP_REMOVED lines=10> */
.L_x_1196:
[----:B------:R-:W-:Y:S05]  /*c2d0*/  BSYNC B0 ;  /* 0x0000000000007941 */ /* 0x000fea0003800000 */
.L_x_1195:
        /* <DEDUP_REMOVED lines=10> */
.L_x_1198:
[----:B------:R-:W-:Y:S05]  /*c380*/  BSYNC B0 ;  /* 0x0000000000007941 */ /* 0x000fea0003800000 */
.L_x_1197:
        /* <DEDUP_REMOVED lines=10> */
.L_x_1200:
[----:B------:R-:W-:Y:S05]  /*c430*/  BSYNC B0 ;  /* 0x0000000000007941 */ /* 0x000fea0003800000 */
.L_x_1199:
        /* <DEDUP_REMOVED lines=10> */
.L_x_1202:
[----:B------:R-:W-:Y:S05]  /*c4e0*/  BSYNC B0 ;  /* 0x0000000000007941 */ /* 0x000fea0003800000 */
.L_x_1201:
        /* <DEDUP_REMOVED lines=10> */
.L_x_1203:
        /* <DEDUP_REMOVED lines=15> */
.L_x_2584:


//--------------------- .text._ZN5flash16flash_fwd_kernelI23Flash_fwd_kernel_traitsILi64ELi128ELi64ELi4ELb0ELb0EN7cutlass10bfloat16_tE19Flash_kernel_traitsILi64ELi128ELi64ELi4ES3_EELb0ELb0ELb0ELb0ELb0ELb1ELb1ELb0EEEvNS_16Flash_fwd_paramsE --------------------------
	.section	.text._ZN5flash16flash_fwd_kernelI23Flash_fwd_kernel_traitsILi64ELi128ELi64ELi4ELb0ELb0EN7cutlass10bfloat16_tE19Flash_kernel_traitsILi64ELi128ELi64ELi4ES3_EELb0ELb0ELb0ELb0ELb0ELb1ELb1ELb0EEEvNS_16Flash_fwd_paramsE,"ax",@progbits
	.align	128
        .global         _ZN5flash16flash_fwd_kernelI23Flash_fwd_kernel_traitsILi64ELi128ELi64ELi4ELb0ELb0EN7cutlass10bfloat16_tE19Flash_kernel_traitsILi64ELi128ELi64ELi4ES3_EELb0ELb0ELb0ELb0ELb0ELb1ELb1ELb0EEEvNS_16Flash_fwd_paramsE
        .type           _ZN5flash16flash_fwd_kernelI23Flash_fwd_kernel_traitsILi64ELi128ELi64ELi4ELb0ELb0EN7cutlass10bfloat16_tE19Flash_kernel_traitsILi64ELi128ELi64ELi4ES3_EELb0ELb0ELb0ELb0ELb0ELb1ELb1ELb0EEEvNS_16Flash_fwd_paramsE,@function
        .size           _ZN5flash16flash_fwd_kernelI23Flash_fwd_kernel_traitsILi64ELi128ELi64ELi4ELb0ELb0EN7cutlass10bfloat16_tE19Flash_kernel_traitsILi64ELi128ELi64ELi4ES3_EELb0ELb0ELb0ELb0ELb0ELb1ELb1ELb0EEEvNS_16Flash_fwd_paramsE,(.L_x_2585 - _ZN5flash16flash_fwd_kernelI23Flash_fwd_kernel_traitsILi64ELi128ELi64ELi4ELb0ELb0EN7cutlass10bfloat16_tE19Flash_kernel_traitsILi64ELi128ELi64ELi4ES3_EELb0ELb0ELb0ELb0ELb0ELb1ELb1ELb0EEEvNS_16Flash_fwd_paramsE)
        .other          _ZN5flash16flash_fwd_kernelI23Flash_fwd_kernel_traitsILi64ELi128ELi64ELi4ELb0ELb0EN7cutlass10bfloat16_tE19Flash_kernel_traitsILi64ELi128ELi64ELi4ES3_EELb0ELb0ELb0ELb0ELb0ELb1ELb1ELb0EEEvNS_16Flash_fwd_paramsE,@"STO_CUDA_ENTRY STV_DEFAULT"
_ZN5flash16flash_fwd_kernelI23Flash_fwd_kernel_traitsILi64ELi128ELi64ELi4ELb0ELb0EN7cutlass10bfloat16_tE19Flash_kernel_traitsILi64ELi128ELi64ELi4ES3_EELb0ELb0ELb0ELb0ELb0ELb1ELb1ELb0EEEvNS_16Flash_fwd_paramsE:
.text._ZN5flash16flash_fwd_kernelI23Flash_fwd_kernel_traitsILi64ELi128ELi64ELi4ELb0ELb0EN7cutlass10bfloat16_tE19Flash_kernel_traitsILi64ELi128ELi64ELi4ES3_EELb0ELb0ELb0ELb0ELb0ELb1ELb1ELb0EEEvNS_16Flash_fwd_paramsE:
[----:B------:R-:W-:Y:S08]  /*0000*/  LDC R1, c[0x0][0x28] ;  /* 0x00000a00ff017b82 */ /* 0x000ff00000000800 */
[----:B------:R-:W1:Y:S01]  /*0010*/  LDC.64 R2, c[0x0][0x300] ;  /* 0x0000c000ff027b82 */ /* 0x000e620000000a00 */
[----:B------:R-:W2:Y:S01]  /*0020*/  S2R R16, SR_CTAID.Y ;  /* 0x0000000000107919 */ /* 0x000ea20000002600 */
[----:B------:R-:W-:Y:S01]  /*0030*/  ULDC.64 UR4, c[0x0][0x2f0] ;  /* 0x0000bc0000047ab9 */ /* 0x000fe20000000a00 */
[----:B------:R-:W-:Y:S01]  /*0040*/  IMAD.MOV.U32 R205, RZ, RZ, -0x1 ;  /* 0xffffffffffcd7424 */ /* 0x000fe200078e00ff */
[----:B------:R-:W-:Y:S01]  /*0050*/  ISETP.NE.U32.AND P2, PT, RZ, UR4, PT ;  /* 0x00000004ff007c0c */ /* 0x000fe2000bf45070 */
[----:B------:R-:W-:-:S03]  /*0060*/  ULDC.64 UR16, c[0x0][0x208] ;  /* 0x0000820000107ab9 */ /* 0x000fc60000000a00 */
[----:B------:R-:W2:Y:S01]  /*0070*/  LDC.64 R8, c[0x0][0x2f0] ;  /* 0x0000bc00ff087b82 */ /* 0x000ea20000000a00 */
[----:B------:R-:W-:-:S07]  /*0080*/  ISETP.NE.AND.EX P2, PT, RZ, UR5, PT, P2 ;  /* 0x00000005ff007c0c */ /* 0x000fce000bf45320 */
[----:B------:R-:W3:Y:S01]  /*0090*/  LDC.U8 R6, c[0x0][0x3c2] ;  /* 0x0000f080ff067b82 */ /* 0x000ee20000000000 */
[----:B-1----:R-:W-:-:S07]  /*00a0*/  ISETP.NE.U32.AND P1, PT, R2, RZ, PT ;  /* 0x000000ff0200720c */ /* 0x002fce0003f25070 */
[----:B------:R-:W1:Y:S01]  /*00b0*/  LDC.64 R4, c[0x0][0x2f8] ;  /* 0x0000be00ff047b82 */ /* 0x000e620000000a00 */
[----:B------:R-:W-:Y:S01]  /*00c0*/  ISETP.NE.AND.EX P1, PT, R3, RZ, PT, P1 ;  /* 0x000000ff0300720c */ /* 0x000fe20003f25310 */
[----:B--2---:R-:W-:-:S06]  /*00d0*/  IMAD.WIDE R8, R16, 0x4, R8 ;  /* 0x0000000410087825 */ /* 0x004fcc00078e0208 */
[----:B------:R-:W2:Y:S01]  /*00e0*/  LDC.64 R12, c[0x0][0x2f8] ;  /* 0x0000be00ff0c7b82 */ /* 0x000ea20000000a00 */
[----:B------:R-:W4:Y:S04]  /*00f0*/  @P2 LDG.E R205, desc[UR16][R8.64] ;  /* 0x0000001008cd2981 */ /* 0x000f28000c1e1900 */
[----:B------:R2:W4:Y:S03]  /*0100*/  @P2 LDG.E R0, desc[UR16][R8.64+0x4] ;  /* 0x0000041008002981 */ /* 0x000526000c1e1900 */
[----:B------:R-:W1:Y:S01]  /*0110*/  @P1 LDC.64 R2, c[0x0][0x300] ;  /* 0x0000c000ff021b82 */ /* 0x000e620000000a00 */
[----:B---3--:R-:W-:Y:S01]  /*0120*/  ISETP.NE.AND P3, PT, R6, RZ, PT ;  /* 0x000000ff0600720c */ /* 0x008fe20003f65270 */
[----:B------:R-:W-:-:S02]  /*0130*/  IMAD.MOV.U32 R18, RZ, RZ, RZ ;  /* 0x000000ffff127224 */ /* 0x000fc400078e00ff */
[----:B-1----:R-:W-:-:S05]  /*0140*/  @P1 IMAD.WIDE R6, R16, 0x4, R2 ;  /* 0x0000000410061825 */ /* 0x002fca00078e0202 */
[----:B------:R1:W5:Y:S01]  /*0150*/  @P1 LDG.E R18, desc[UR16][R6.64] ;  /* 0x0000001006121981 */ /* 0x000362000c1e1900 */
[----:B------:R-:W-:-:S04]  /*0160*/  ISETP.EQ.U32.AND P0, PT, R4, RZ, PT ;  /* 0x000000ff0400720c */ /* 0x000fc80003f02070 */
        /* <DEDUP_REMOVED lines=9> */
[----:B----4-:R-:W-:-:S06]  /*0200*/  @P2 IMAD.IADD R3, R0, 0x1, -R205 ;  /* 0x0000000100032824 */ /* 0x010fcc00078e0acd */
[----:B------:R-:W4:Y:S06]  /*0210*/  @!P2 LDC R3, c[0x0][0x2c4] ;  /* 0x0000b100ff03ab82 */ /* 0x000f2c0000000800 */
[----:B-123--:R-:W-:Y:S05]  /*0220*/  @!P0 BRA `(.L_x_1204) ;  /* 0x0000000000108947 */ /* 0x00efea0003800000 */
[----:B------:R-:W2:Y:S02]  /*0230*/  @P3 LDG.E R0, desc[UR16][R12.64+0x4] ;  /* 0x000004100c003981 */ /* 0x000ea4000c1e1900 */
[----:B--2--5:R-:W-:-:S06]  /*0240*/  @P3 IADD3 R7, R0, -R11, RZ ;  /* 0x8000000b00073210 */ /* 0x024fcc0007ffe0ff */
[----:B------:R2:W5:Y:S01]  /*0250*/  @!P3 LDG.E R7, desc[UR16][R12.64] ;  /* 0x000000100c07b981 */ /* 0x000562000c1e1900 */
[----:B------:R-:W-:Y:S05]  /*0260*/  BRA `(.L_x_1205) ;  /* 0x0000000000047947 */ /* 0x000fea0003800000 */
.L_x_1204:
[----:B------:R-:W1:Y:S02]  /*0270*/  LDC R7, c[0x0][0x2c8] ;  /* 0x0000b200ff077b82 */ /* 0x000e640000000800 */
.L_x_1205:
[----:B------:R-:W3:Y:S02]  /*0280*/  LDC.64 R4, c[0x0][0x308] ;  /* 0x0000c200ff047b82 */ /* 0x000ee40000000a00 */
[----:B---3--:R-:W-:-:S04]  /*0290*/  ISETP.NE.U32.AND P2, PT, R4, RZ, PT ;  /* 0x000000ff0400720c */ /* 0x008fc80003f45070 */
[----:B------:R-:W-:-:S13]  /*02a0*/  ISETP.NE.AND.EX P2, PT, R5, RZ, PT, P2 ;  /* 0x000000ff0500720c */ /* 0x000fda0003f45320 */
[----:B------:R-:W2:Y:S08]  /*02b0*/  @P2 LDC.64 R4, c[0x0][0x308] ;  /* 0x0000c200ff042b82 */ /* 0x000eb00000000a00 */
[----:B------:R-:W3:Y:S01]  /*02c0*/  @!P2 LDC R0, c[0x0][0x2cc] ;  /* 0x0000b300ff00ab82 */ /* 0x000ee20000000800 */
[----:B--2---:R-:W-:-:S07]  /*02d0*/  @P2 IMAD.WIDE R12, R16, 0x4, R4 ;  /* 0x00000004100c2825 */ /* 0x004fce00078e0204 */
[----:B------:R-:W2:Y:S01]  /*02e0*/  @!P2 LDC.64 R4, c[0x0][0x318] ;  /* 0x0000c600ff04ab82 */ /* 0x000ea20000000a00 */
[----:B------:R-:W3:Y:S01]  /*02f0*/  @P2 LDG.E R13, desc[UR16][R12.64] ;  /* 0x000000100c0d2981 */ /* 0x000ee2000c1e1900 */
[----:B------:R-:W-:-:S05]  /*0300*/  IMAD.SHL.U32 R204, R229, 0x80, RZ ;  /* 0x00000080e5cc7824 */ /* 0x000fca00078e00ff */
[----:B----4-:R-:W-:Y:S02]  /*0310*/  ISETP.GT.AND P0, PT, R3, R204, PT ;  /* 0x000000cc0300720c */ /* 0x010fe40003f04270 */
[----:B--2---:R-:W-:-:S04]  /*0320*/  @!P2 ISETP.NE.U32.AND P1, PT, R4, RZ, PT ;  /* 0x000000ff0400a20c */ /* 0x004fc80003f25070 */
[----:B------:R-:W-:-:S04]  /*0330*/  @!P2 ISETP.NE.AND.EX P1, PT, R5, RZ, PT, P1 ;  /* 0x000000ff0500a20c */ /* 0x000fc80003f25310 */
[----:B---3--:R-:W-:Y:S01]  /*0340*/  @!P2 SEL R0, R0, RZ, P1 ;  /* 0x000000ff0000a207 */ /* 0x008fe20000800000 */
[----:B-----5:R-:W-:-:S03]  /*0350*/  @P2 IMAD.IADD R146, R13, 0x1, -R18 ;  /* 0x000000010d922824 */ /* 0x020fc600078e0a12 */
[----:B-1----:R-:W-:Y:S01]  /*0360*/  @!P2 IADD3 R146, R0, R7, -R18 ;  /* 0x000000070092a210 */ /* 0x002fe20007ffe812 */
[----:B------:R-:W-:Y:S06]  /*0370*/  @!P0 EXIT ;  /* 0x000000000000894d */ /* 0x000fec0003800000 */
        /* <DEDUP_REMOVED lines=8> */
[----:B------:R-:W-:Y:S01]  /*0400*/  SHF.R.S32.HI R142, RZ, 0x1f, R141 ;  /* 0x0000001fff8e7819 */ /* 0x000fe2000001148d */
[----:B------:R-:W-:Y:S01]  /*0410*/  ULDC.64 UR4, c[0x0][0x258] ;  /* 0x0000960000047ab9 */ /* 0x000fe20000000a00 */
[----:B------:R-:W-:Y:S02]  /*0420*/  IABS R13, R9 ;  /* 0x00000009000d7213 */ /* 0x000fe40000000000 */
[CC--:B------:R-:W-:Y:S02]  /*0430*/  LEA.HI R10, R142.reuse, R141.reuse, RZ, 0x3 ;  /* 0x0000008d8e0a7211 */ /* 0x0c0fe400078f18ff */
[----:B------:R-:W-:Y:S02]  /*0440*/  LEA.HI R27, R142, R141, RZ, 0x6 ;  /* 0x0000008d8e1b7211 */ /* 0x000fe400078f30ff */
[----:B------:R-:W-:-:S02]  /*0450*/  SHF.R.S32.HI R230, RZ, 0x3, R10 ;  /* 0x00000003ffe67819 */ /* 0x000fc4000001140a */
[----:B------:R-:W-:Y:S01]  /*0460*/  LOP3.LUT R10, R10, 0xfffffff8, RZ, 0xc0, !PT ;  /* 0xfffffff80a0a7812 */ /* 0x000fe200078ec0ff */
[----:B------:R-:W2:Y:S01]  /*0470*/  @!P4 LDC.64 R4, c[0x0][0x228] ;  /* 0x00008a00ff04cb82 */ /* 0x000ea20000000a00 */
[C---:B------:R-:W-:Y:S01]  /*0480*/  IADD3 R215, R230.reuse, 0x30, RZ ;  /* 0x00000030e6d77810 */ /* 0x040fe20007ffe0ff */
[C---:B------:R-:W-:Y:S01]  /*0490*/  VIADD R217, R230.reuse, 0x20 ;  /* 0x00000020e6d97836 */ /* 0x040fe20000000000 */
[CC--:B------:R-:W-:Y:S01]  /*04a0*/  ISETP.GE.AND P3, PT, R230.reuse, R204.reuse, PT ;  /* 0x000000cce600720c */ /* 0x0c0fe20003f66270 */
[----:B------:R-:W-:Y:S01]  /*04b0*/  VIADD R219, R230, 0x10 ;  /* 0x00000010e6db7836 */ /* 0x000fe20000000000 */
[-C--:B------:R-:W-:Y:S01]  /*04c0*/  ISETP.GE.AND P0, PT, R215, R204.reuse, PT ;  /* 0x000000ccd700720c */ /* 0x080fe20003f06270 */
[----:B------:R-:W-:Y:S01]  /*04d0*/  IMAD.IADD R10, R141, 0x1, -R10 ;  /* 0x000000018d0a7824 */ /* 0x000fe200078e0a0a */
[-C--:B------:R-:W-:Y:S01]  /*04e0*/  ISETP.GE.AND P1, PT, R217, R204.reuse, PT ;  /* 0x000000ccd900720c */ /* 0x080fe20003f26270 */
[----:B------:R-:W3:Y:S01]  /*04f0*/  @P4 LDC.64 R2, c[0x0][0x240] ;  /* 0x00009000ff024b82 */ /* 0x000ee20000000a00 */
[----:B------:R-:W-:Y:S01]  /*0500*/  ISETP.GE.AND P2, PT, R219, R204, PT ;  /* 0x000000ccdb00720c */ /* 0x000fe20003f46270 */
[----:B------:R-:W-:Y:S01]  /*0510*/  IMAD.SHL.U32 R226, R10, 0x8, RZ ;  /* 0x000000080ae27824 */ /* 0x000fe200078e00ff */
[----:B-1----:R-:W-:Y:S01]  /*0520*/  IABS R8, R14 ;  /* 0x0000000e00087213 */ /* 0x002fe20000000000 */
[----:B------:R-:W-:Y:S01]  /*0530*/  IMAD.SHL.U32 R27, R27, 0x8, RZ ;  /* 0x000000081b1b7824 */ /* 0x000fe200078e00ff */
[----:B------:R-:W-:Y:S01]  /*0540*/  SHF.R.S32.HI R231, RZ, 0x1f, R230 ;  /* 0x0000001fffe77819 */ /* 0x000fe200000114e6 */
[C---:B------:R-:W-:Y:S01]  /*0550*/  VIADD R211, R230.reuse, 0x50 ;  /* 0x00000050e6d37836 */ /* 0x040fe20000000000 */
[----:B------:R-:W1:Y:S01]  /*0560*/  I2F.RP R0, R8 ;  /* 0x0000000800007306 */ /* 0x000e620000209400 */
[----:B------:R-:W-:Y:S01]  /*0570*/  SHF.R.S32.HI R227, RZ, 0x1f, R226 ;  /* 0x0000001fffe37819 */ /* 0x000fe200000114e2 */
[----:B------:R-:W-:Y:S01]  /*0580*/  VIADD R209, R230, 0x60 ;  /* 0x00000060e6d17836 */ /* 0x000fe20000000000 */
[----:B------:R-:W4:Y:S01]  /*0590*/  @!P0 S2R R15, SR_CgaCtaId ;  /* 0x00000000000f8919 */ /* 0x000f220000008800 */
[----:B------:R-:W-:Y:S01]  /*05a0*/  IMAD.WIDE R228, R229, 0x80, R230 ;  /* 0x00000080e5e47825 */ /* 0x000fe200078e02e6 */
[----:B------:R-:W-:Y:S01]  /*05b0*/  LEA.HI.SX32 R148, R140, 0xffffffff, 0x1a ;  /* 0xffffffff8c947811 */ /* 0x000fe200078fd2ff */
[----:B------:R-:W5:Y:S01]  /*05c0*/  @!P1 S2R R17, SR_CgaCtaId ;  /* 0x0000000000119919 */ /* 0x000f620000008800 */
[----:B------:R-:W-:-:S02]  /*05d0*/  IADD3 R213, R230, 0x40, RZ ;  /* 0x00000040e6d57810 */ /* 0x000fc40007ffe0ff */
[----:B------:R-:W-:Y:S01]  /*05e0*/  IADD3 R207, R230, 0x70, RZ ;  /* 0x00000070e6cf7810 */ /* 0x000fe20007ffe0ff */
[----:B------:R-:W4:Y:S01]  /*05f0*/  @!P2 S2R R19, SR_CgaCtaId ;  /* 0x000000000013a919 */ /* 0x000f220000008800 */
[----:B-1----:R-:W1:Y:S02]  /*0600*/  MUFU.RCP R20, R0 ;  /* 0x0000000000147308 */ /* 0x002e640000001000 */
[----:B-1----:R-:W-:-:S06]  /*0610*/  VIADD R20, R20, 0xffffffe ;  /* 0x0ffffffe14147836 */ /* 0x002fcc0000000000 */
[----:B------:R-:W1:Y:S02]  /*0620*/  F2I.FTZ.U32.TRUNC.NTZ R21, R20 ;  /* 0x0000001400157305 */ /* 0x000e64000021f000 */
[----:B-1----:R-:W-:Y:S02]  /*0630*/  IMAD.MOV R7, RZ, RZ, -R21 ;  /* 0x000000ffff077224 */ /* 0x002fe400078e0a15 */
[----:B------:R-:W-:Y:S02]  /*0640*/  IMAD.MOV.U32 R20, RZ, RZ, RZ ;  /* 0x000000ffff147224 */ /* 0x000fe400078e00ff */
[----:B------:R-:W-:Y:S01]  /*0650*/  IMAD R220, R7, R8, RZ ;  /* 0x0000000807dc7224 */ /* 0x000fe200078e02ff */
[----:B------:R-:W-:-:S03]  /*0660*/  @!P4 SHF.R.S32.HI R7, RZ, 0x1f, R16 ;  /* 0x0000001fff07c819 */ /* 0x000fc60000011410 */
[----:B------:R-:W-:-:S04]  /*0670*/  IMAD.HI.U32 R220, R21, R220, R20 ;  /* 0x000000dc15dc7227 */ /* 0x000fc800078e0014 */
[----:B--2---:R-:W-:Y:S02]  /*0680*/  @!P4 IMAD R12, R7, R4, RZ ;  /* 0x00000004070cc224 */ /* 0x004fe400078e02ff */
[----:B------:R-:W-:-:S04]  /*0690*/  IMAD.HI.U32 R220, R220, R13, RZ ;  /* 0x0000000ddcdc7227 */ /* 0x000fc800078e00ff */
[----:B------:R-:W-:Y:S02]  /*06a0*/  @!P4 IMAD R12, R16, R5, R12 ;  /* 0x00000005100cc224 */ /* 0x000fe400078e020c */
[----:B------:R-:W-:Y:S02]  /*06b0*/  IMAD.MOV R5, RZ, RZ, -R220 ;  /* 0x000000ffff057224 */ /* 0x000fe400078e0adc */
[----:B---3--:R-:W-:-:S04]  /*06c0*/  @P4 IMAD.WIDE.U32 R20, R205, R2, RZ ;  /* 0x00000002cd144225 */ /* 0x008fc800078e00ff */
[----:B------:R-:W-:Y:S01]  /*06d0*/  IMAD R5, R8, R5, R13 ;  /* 0x0000000508057224 */ /* 0x000fe200078e020d */
[----:B------:R-:W-:Y:S01]  /*06e0*/  @P4 MOV R2, R20 ;  /* 0x0000001400024202 */ /* 0x000fe20000000f00 */
[----:B------:R-:W-:Y:S02]  /*06f0*/  IMAD.SHL.U32 R7, R230, 0x40, RZ ;  /* 0x00000040e6077824 */ /* 0x000fe400078e00ff */
[----:B------:R-:W-:Y:S01]  /*0700*/  @P4 IMAD R3, R205, R3, R21 ;  /* 0x00000003cd034224 */ /* 0x000fe200078e0215 */
[----:B------:R-:W-:Y:S01]  /*0710*/  ISETP.GT.U32.AND P6, PT, R8, R5, PT ;  /* 0x000000050800720c */ /* 0x000fe20003fc4070 */
[----:B------:R-:W-:Y:S01]  /*0720*/  @!P4 IMAD.WIDE.U32 R20, R16, R4, RZ ;  /* 0x000000041014c225 */ /* 0x000fe200078e00ff */
[----:B------:R-:W-:Y:S02]  /*0730*/  LOP3.LUT R7, R7, 0x1c0, RZ, 0xc0, !PT ;  /* 0x000001c007077812 */ /* 0x000fe400078ec0ff */
[----:B------:R-:W-:Y:S01]  /*0740*/  SHF.R.S32.HI R4, RZ, 0x1f, R9 ;  /* 0x0000001fff047819 */ /* 0x000fe20000011409 */
[----:B------:R-:W-:Y:S01]  /*0750*/  @!P4 IMAD.MOV.U32 R2, RZ, RZ, R20 ;  /* 0x000000ffff02c224 */ /* 0x000fe200078e0014 */
[----:B------:R-:W-:Y:S01]  /*0760*/  LOP3.LUT R13, R7, 0x38, R226, 0xf8, !PT ;  /* 0x00000038070d7812 */ /* 0x000fe200078ef8e2 */
[----:B------:R-:W-:Y:S01]  /*0770*/  @!P4 IMAD.IADD R3, R21, 0x1, R12 ;  /* 0x000000011503c824 */ /* 0x000fe200078e020c */
[----:B------:R-:W-:Y:S01]  /*0780*/  SHF.R.U32.HI R0, RZ, 0x3, R7 ;  /* 0x00000003ff007819 */ /* 0x000fe20000011607 */
[----:B------:R-:W-:Y:S01]  /*0790*/  IMAD R4, R4, UR4, RZ ;  /* 0x0000000404047c24 */ /* 0x000fe2000f8e02ff */
[----:B------:R-:W1:Y:S01]  /*07a0*/  @!P3 LDC.64 R6, c[0x0][0x240] ;  /* 0x00009000ff06bb82 */ /* 0x000e620000000a00 */
[----:B------:R-:W-:-:S02]  /*07b0*/  IADD3 R20, P4, R226, R2, RZ ;  /* 0x00000002e2147210 */ /* 0x000fc40007f9e0ff */
[----:B------:R-:W-:Y:S01]  /*07c0*/  @!P1 MOV R2, 0x400 ;  /* 0x0000040000029802 */ /* 0x000fe20000000f00 */
[----:B------:R-:W-:Y:S01]  /*07d0*/  @!P6 IMAD.IADD R5, R5, 0x1, -R8 ;  /* 0x000000010505e824 */ /* 0x000fe200078e0a08 */
[----:B------:R-:W-:Y:S01]  /*07e0*/  @!P2 MOV R12, 0x400 ;  /* 0x00000400000ca802 */ /* 0x000fe20000000f00 */
[----:B------:R-:W-:Y:S01]  /*07f0*/  IMAD.X R21, R227, 0x1, R3, P4 ;  /* 0x00000001e3157824 */ /* 0x000fe200020e0603 */
[----:B-----5:R-:W-:Y:S01]  /*0800*/  @!P1 LEA R17, R17, R2, 0x18 ;  /* 0x0000000211119211 */ /* 0x020fe200078ec0ff */
[----:B------:R-:W-:Y:S01]  /*0810*/  IMAD R23, R9, UR5, R4 ;  /* 0x0000000509177c24 */ /* 0x000fe2000f8e0204 */
[----:B------:R-:W2:Y:S01]  /*0820*/  @!P2 LDC.64 R2, c[0x0][0x240] ;  /* 0x00009000ff02ab82 */ /* 0x000ea20000000a00 */
[----:B------:R-:W-:Y:S01]  /*0830*/  ISETP.GE.U32.AND P4, PT, R5, R8, PT ;  /* 0x000000080500720c */ /* 0x000fe20003f86070 */
[----:B------:R-:W-:Y:S01]  /*0840*/  @!P6 VIADD R220, R220, 0x1 ;  /* 0x00000001dcdce836 */ /* 0x000fe20000000000 */
[----:B----4-:R-:W-:Y:S01]  /*0850*/  @!P2 LEA R19, R19, R12, 0x18 ;  /* 0x0000000c1313a211 */ /* 0x010fe200078ec0ff */
[C---:B------:R-:W-:Y:S01]  /*0860*/  IMAD.WIDE.U32 R20, R9.reuse, UR4, R20 ;  /* 0x0000000409147c25 */ /* 0x040fe2000f8e0014 */
[----:B------:R-:W-:Y:S01]  /*0870*/  @!P0 MOV R12, 0x400 ;  /* 0x00000400000c8802 */ /* 0x000fe20000000f00 */
[----:B------:R-:W-:Y:S01]  /*0880*/  UMOV UR5, 0x400 ;  /* 0x0000040000057882 */ /* 0x000fe20000000000 */
[----:B------:R-:W-:Y:S01]  /*0890*/  LOP3.LUT R8, R9, R14, RZ, 0x3c, !PT ;  /* 0x0000000e09087212 */ /* 0x000fe200078e3cff */
[----:B------:R-:W3:Y:S01]  /*08a0*/  @!P3 LDC.64 R4, c[0x0][0x210] ;  /* 0x00008400ff04bb82 */ /* 0x000ee20000000a00 */
[----:B------:R-:W-:Y:S01]  /*08b0*/  LOP3.LUT R0, R13, R0, RZ, 0x3c, !PT ;  /* 0x000000000d007212 */ /* 0x000fe200078e3cff */
[--C-:B------:R-:W-:Y:S01]  /*08c0*/  @!P3 IMAD.MOV.U32 R22, RZ, RZ, R20.reuse ;  /* 0x000000ffff16b224 */ /* 0x100fe200078e0014 */
[----:B------:R-:W-:Y:S01]  /*08d0*/  @!P0 LEA R15, R15, R12, 0x18 ;  /* 0x0000000c0f0f8211 */ /* 0x000fe200078ec0ff */
[----:B------:R-:W-:Y:S01]  /*08e0*/  @!P2 IMAD.MOV.U32 R32, RZ, RZ, R20 ;  /* 0x000000ffff20a224 */ /* 0x000fe200078e0014 */
[----:B------:R-:W-:Y:S01]  /*08f0*/  ISETP.GE.AND P5, PT, R8, RZ, PT ;  /* 0x000000ff0800720c */ /* 0x000fe20003fa6270 */
[----:B------:R-:W-:Y:S01]  /*0900*/  @P4 VIADD R220, R220, 0x1 ;  /* 0x00000001dcdc4836 */ /* 0x000fe20000000000 */
[----:B------:R-:W-:Y:S01]  /*0910*/  ISETP.NE.AND P6, PT, R14, RZ, PT ;  /* 0x000000ff0e00720c */ /* 0x000fe20003fc5270 */
[----:B------:R-:W4:Y:S01]  /*0920*/  @!P2 LDC.64 R12, c[0x0][0x210] ;  /* 0x00008400ff0cab82 */ /* 0x000f220000000a00 */
[----:B------:R-:W-:Y:S01]  /*0930*/  @!P2 IADD3 R24, P4, R228, 0x10, RZ ;  /* 0x00000010e418a810 */ /* 0x000fe20007f9e0ff */
[----:B-1----:R-:W-:Y:S01]  /*0940*/  @!P3 IMAD R26, R229, R6, RZ ;  /* 0x00000006e51ab224 */ /* 0x002fe200078e02ff */
[----:B------:R-:W-:-:S02]  /*0950*/  IADD3 R23, R21, R23, RZ ;  /* 0x0000001715177210 */ /* 0x000fc40007ffe0ff */
[----:B------:R-:W-:Y:S01]  /*0960*/  @!P2 IADD3.X R25, RZ, R229, RZ, P4, !PT ;  /* 0x000000e5ff19a210 */ /* 0x000fe200027fe4ff */
[----:B------:R-:W-:Y:S01]  /*0970*/  @!P3 IMAD R26, R228, R7, R26 ;  /* 0x00000007e41ab224 */ /* 0x000fe200078e021a */
[----:B------:R-:W-:Y:S01]  /*0980*/  LOP3.LUT R0, R0, 0xfffffe00, R27, 0xf8, !PT ;  /* 0xfffffe0000007812 */ /* 0x000fe200078ef81b */
[----:B------:R-:W1:Y:S01]  /*0990*/  @!P1 LDC.64 R8, c[0x0][0x240] ;  /* 0x00009000ff089b82 */ /* 0x000e620000000a00 */
[----:B------:R-:W-:Y:S02]  /*09a0*/  @!P3 IMAD.WIDE.U32 R28, R228, R6, R22 ;  /* 0x00000006e41cb225 */ /* 0x000fe400078e0016 */
[----:B------:R-:W-:Y:S02]  /*09b0*/  @!P2 LEA R19, R0, R19, 0x1 ;  /* 0x000000130013a211 */ /* 0x000fe400078e08ff */
[----:B--2---:R-:W-:Y:S02]  /*09c0*/  @!P2 IMAD R25, R25, R2, RZ ;  /* 0x000000021919a224 */ /* 0x004fe400078e02ff */
[----:B------:R-:W-:Y:S01]  /*09d0*/  @!P3 IMAD.IADD R26, R29, 0x1, R26 ;  /* 0x000000011d1ab824 */ /* 0x000fe200078e021a */
[----:B------:R-:W2:Y:S01]  /*09e0*/  S2UR UR4, SR_CgaCtaId ;  /* 0x00000000000479c3 */ /* 0x000ea20000008800 */
[----:B------:R-:W-:Y:S01]  /*09f0*/  @!P5 IMAD.MOV R220, RZ, RZ, -R220 ;  /* 0x000000ffffdcd224 */ /* 0x000fe200078e0adc */
[----:B---3--:R-:W-:Y:S01]  /*0a00*/  @!P3 LEA R30, P4, R28, R4, 0x1 ;  /* 0x000000041c1eb211 */ /* 0x008fe200078808ff */
[----:B------:R-:W-:Y:S01]  /*0a10*/  @!P2 IMAD.MOV.U32 R33, RZ, RZ, R23 ;  /* 0x000000ffff21a224 */ /* 0x000fe200078e0017 */
[----:B------:R-:W-:Y:S01]  /*0a20*/  @!P6 LOP3.LUT R220, RZ, R14, RZ, 0x33, !PT ;  /* 0x0000000effdce212 */ /* 0x000fe200078e33ff */
[----:B------:R-:W-:Y:S01]  /*0a30*/  @!P2 IMAD R14, R24, R3, R25 ;  /* 0x00000003180ea224 */ /* 0x000fe200078e0219 */
[----:B------:R-:W-:Y:S01]  /*0a40*/  @!P1 IADD3 R25, P5, R228, 0x20, RZ ;  /* 0x00000020e4199810 */ /* 0x000fe20007fbe0ff */
[----:B------:R-:W-:Y:S01]  /*0a50*/  @!P2 IMAD.WIDE.U32 R32, R24, R2, R32 ;  /* 0x000000021820a225 */ /* 0x000fe200078e0020 */
[----:B------:R-:W3:Y:S01]  /*0a60*/  @!P0 LDC.64 R6, c[0x0][0x240] ;  /* 0x00009000ff068b82 */ /* 0x000ee20000000a00 */
[----:B------:R-:W-:-:S02]  /*0a70*/  @!P3 LEA.HI.X R31, R28, R5, R26, 0x1, P4 ;  /* 0x000000051c1fb211 */ /* 0x000fc400020f0c1a */
[----:B------:R-:W-:Y:S01]  /*0a80*/  @!P0 IADD3 R26, P4, R228, 0x30, RZ ;  /* 0x00000030e41a8810 */ /* 0x000fe20007f9e0ff */
[----:B------:R-:W-:Y:S01]  /*0a90*/  @!P2 IMAD.IADD R14, R33, 0x1, R14 ;  /* 0x00000001210ea824 */ /* 0x000fe200078e020e */
[----:B------:R-:W-:Y:S01]  /*0aa0*/  @!P1 IADD3.X R27, RZ, R229, RZ, P5, !PT ;  /* 0x000000e5ff1b9210 */ /* 0x000fe20002ffe4ff */
[----:B------:R-:W-:Y:S02]  /*0ab0*/  @!P0 IMAD.MOV.U32 R24, RZ, RZ, R20 ;  /* 0x000000ffff188224 */ /* 0x000fe400078e0014 */
[----:B------:R-:W5:Y:S01]  /*0ac0*/  @!P1 LDC.64 R4, c[0x0][0x210] ;  /* 0x00008400ff049b82 */ /* 0x000f620000000a00 */
[----:B------:R-:W-:Y:S01]  /*0ad0*/  @!P0 IMAD.X R29, RZ, RZ, R229, P4 ;  /* 0x000000ffff1d8224 */ /* 0x000fe200020e06e5 */
[----:B----4-:R-:W-:Y:S01]  /*0ae0*/  @!P2 LEA R34, P4, R32, R12, 0x1 ;  /* 0x0000000c2022a211 */ /* 0x010fe200078808ff */
[----:B-1----:R-:W-:Y:S02]  /*0af0*/  @!P1 IMAD R12, R27, R8, RZ ;  /* 0x000000081b0c9224 */ /* 0x002fe400078e02ff */
[----:B------:R-:W-:Y:S01]  /*0b00*/  @!P1 IMAD R17, R0, 0x2, R17 ;  /* 0x0000000200119824 */ /* 0x000fe200078e0211 */
[----:B------:R-:W-:Y:S01]  /*0b10*/  @!P2 LEA.HI.X R35, R32, R13, R14, 0x1, P4 ;  /* 0x0000000d2023a211 */ /* 0x000fe200020f0c0e */
[----:B------:R-:W-:Y:S01]  /*0b20*/  @!P1 IMAD R9, R25, R9, R12 ;  /* 0x0000000919099224 */ /* 0x000fe200078e020c */
[----:B------:R-:W1:Y:S01]  /*0b30*/  @!P0 LDC.64 R2, c[0x0][0x210] ;  /* 0x00008400ff028b82 */ /* 0x000e620000000a00 */
[----:B--2---:R-:W-:Y:S01]  /*0b40*/  ULEA UR4, UR4, UR5, 0x18 ;  /* 0x0000000504047291 */ /* 0x004fe2000f8ec03f */
[----:B------:R-:W-:-:S02]  /*0b50*/  @!P1 IMAD.MOV.U32 R12, RZ, RZ, R20 ;  /* 0x000000ffff0c9224 */ /* 0x000fc400078e0014 */
[----:B------:R-:W-:Y:S02]  /*0b60*/  @!P1 IMAD.MOV.U32 R13, RZ, RZ, R23 ;  /* 0x000000ffff0d9224 */ /* 0x000fe400078e0017 */
[----:B------:R-:W-:Y:S01]  /*0b70*/  IMAD R14, R148, -0x40, R146 ;  /* 0xffffffc0940e7824 */ /* 0x000fe200078e0292 */
[----:B------:R-:W-:Y:S01]  /*0b80*/  LEA R206, R0, UR4, 0x1 ;  /* 0x0000000400ce7c11 */ /* 0x000fe2000f8e08ff */
[----:B---3--:R-:W-:Y:S02]  /*0b90*/  @!P0 IMAD R29, R29, R6, RZ ;  /* 0x000000061d1d8224 */ /* 0x008fe400078e02ff */
[----:B------:R-:W-:Y:S01]  /*0ba0*/  @!P1 IMAD.WIDE.U32 R12, R25, R8, R12 ;  /* 0x00000008190c9225 */ /* 0x000fe200078e000c */
[-C--:B------:R-:W-:Y:S01]  /*0bb0*/  ISETP.GE.AND P5, PT, R230, R14.reuse, PT ;  /* 0x0000000ee600720c */ /* 0x080fe20003fa6270 */
[----:B------:R-:W-:Y:S01]  /*0bc0*/  @!PT LDS RZ, [RZ] ;  /* 0x00000000fffff984 */ /* 0x000fe20000000800 */
[----:B------:R-:W-:Y:S01]  /*0bd0*/  @!PT LDS RZ, [RZ] ;  /* 0x00000000fffff984 */ /* 0x000fe20000000800 */
[----:B------:R-:W-:Y:S01]  /*0be0*/  @!PT LDS RZ, [RZ] ;  /* 0x00000000fffff984 */ /* 0x000fe20000000800 */
[----:B------:R-:W-:Y:S01]  /*0bf0*/  @!P3 LDGSTS.E.BYPASS.LTC128B.128 [R206], desc[UR16][R30.64] ;  /* 0x000000001ecebfae */ /* 0x000fe2000b901d50 */
[----:B------:R-:W-:Y:S01]  /*0c00*/  ISETP.GE.AND P6, PT, R219, R14, PT ;  /* 0x0000000edb00720c */ /* 0x000fe20003fc6270 */
[----:B------:R-:W-:Y:S01]  /*0c10*/  @!P0 IMAD.MOV.U32 R25, RZ, RZ, R23 ;  /* 0x000000ffff198224 */ /* 0x000fe200078e0017 */
[----:B------:R-:W-:Y:S01]  /*0c20*/  P2R R8, PR, RZ, 0x20 ;  /* 0x00000020ff087803 */ /* 0x000fe20000000000 */
[C---:B------:R-:W-:Y:S01]  /*0c30*/  @!P0 IMAD R7, R26.reuse, R7, R29 ;  /* 0x000000071a078224 */ /* 0x040fe200078e021d */
[----:B------:R2:W-:Y:S01]  /*0c40*/  @!P2 LDGSTS.E.BYPASS.LTC128B.128 [R19+0x800], desc[UR16][R34.64] ;  /* 0x008000002213afae */ /* 0x0005e2000b901d50 */
[----:B------:R-:W-:Y:S01]  /*0c50*/  @!P0 IMAD.WIDE.U32 R26, R26, R6, R24 ;  /* 0x000000061a1a8225 */ /* 0x000fe200078e0018 */
[----:B-----5:R-:W-:-:S03]  /*0c60*/  @!P1 LEA R6, P3, R12, R4, 0x1 ;  /* 0x000000040c069211 */ /* 0x020fc600078608ff */
[----:B------:R-:W-:Y:S02]  /*0c70*/  @!P1 IMAD.IADD R9, R13, 0x1, R9 ;  /* 0x000000010d099824 */ /* 0x000fe400078e0209 */
[----:B------:R-:W-:Y:S01]  /*0c80*/  @!P0 IMAD.IADD R4, R27, 0x1, R7 ;  /* 0x000000011b048824 */ /* 0x000fe200078e0207 */
[----:B-1----:R-:W-:Y:S01]  /*0c90*/  @!P0 LEA R2, P2, R26, R2, 0x1 ;  /* 0x000000021a028211 */ /* 0x002fe200078408ff */
[----:B------:R-:W1:Y:S01]  /*0ca0*/  @!P6 S2R R13, SR_CgaCtaId ;  /* 0x00000000000de919 */ /* 0x000e620000008800 */
[----:B------:R-:W-:Y:S01]  /*0cb0*/  @!P1 LEA.HI.X R7, R12, R5, R9, 0x1, P3 ;  /* 0x000000050c079211 */ /* 0x000fe200018f0c09 */
[----:B------:R-:W-:Y:S01]  /*0cc0*/  @!P0 IMAD R5, R0, 0x2, R15 ;  /* 0x0000000200058824 */ /* 0x000fe200078e020f */
[----:B------:R-:W-:Y:S01]  /*0cd0*/  @!P0 LEA.HI.X R3, R26, R3, R4, 0x1, P2 ;  /* 0x000000031a038211 */ /* 0x000fe200010f0c04 */
[----:B------:R-:W3:Y:S01]  /*0ce0*/  @!P5 S2R R15, SR_CgaCtaId ;  /* 0x00000000000fd919 */ /* 0x000ee20000008800 */
[-C--:B------:R-:W-:Y:S02]  /*0cf0*/  ISETP.GE.AND P3, PT, R213, R204.reuse, PT ;  /* 0x000000ccd500720c */ /* 0x080fe40003f66270 */
[-C--:B------:R-:W-:Y:S01]  /*0d00*/  ISETP.GE.AND P2, PT, R211, R204.reuse, PT ;  /* 0x000000ccd300720c */ /* 0x080fe20003f46270 */
[----:B------:R4:W-:Y:S01]  /*0d10*/  @!P1 LDGSTS.E.BYPASS.LTC128B.128 [R17+0x1000], desc[UR16][R6.64] ;  /* 0x0100000006119fae */ /* 0x0009e2000b901d50 */
[----:B------:R-:W-:-:S02]  /*0d20*/  ISETP.GE.AND P1, PT, R209, R204, PT ;  /* 0x000000ccd100720c */ /* 0x000fc40003f26270 */
[----:B------:R-:W-:Y:S01]  /*0d30*/  @!P5 MOV R12, 0x400 ;  /* 0x00000400000cd802 */ /* 0x000fe20000000f00 */
[----:B------:R5:W-:Y:S01]  /*0d40*/  @!P0 LDGSTS.E.BYPASS.LTC128B.128 [R5+0x1800], desc[UR16][R2.64] ;  /* 0x0180000002058fae */ /* 0x000be2000b901d50 */
[----:B------:R-:W-:Y:S02]  /*0d50*/  ISETP.GE.AND P0, PT, R207, R204, PT ;  /* 0x000000cccf00720c */ /* 0x000fe40003f06270 */
[----:B------:R-:W-:-:S03]  /*0d60*/  @!P6 MOV R28, 0x400 ;  /* 0x00000400001ce802 */ /* 0x000fc60000000f00 */
[----:B------:R-:W1:Y:S01]  /*0d70*/  @!P3 S2R R29, SR_CgaCtaId ;  /* 0x00000000001db919 */ /* 0x000e620000008800 */
[----:B------:R-:W-:Y:S02]  /*0d80*/  @!P3 IADD3 R32, P4, R228, 0x40, RZ ;  /* 0x00000040e420b810 */ /* 0x000fe40007f9e0ff */
[----:B------:R-:W-:Y:S01]  /*0d90*/  @!P3 MOV R4, 0x400 ;  /* 0x000004000004b802 */ /* 0x000fe20000000f00 */
[----:B------:R-:W1:Y:S02]  /*0da0*/  @!P2 S2R R25, SR_CgaCtaId ;  /* 0x000000000019a919 */ /* 0x000e640000008800 */
[----:B------:R-:W-:Y:S01]  /*0db0*/  @!P3 IMAD.X R9, RZ, RZ, R229, P4 ;  /* 0x000000ffff09b224 */ /* 0x000fe200020e06e5 */
[----:B------:R-:W-:Y:S01]  /*0dc0*/  ISETP.NE.AND P4, PT, R11, -0x1, PT ;  /* 0xffffffff0b00780c */ /* 0x000fe20003f85270 */
[----:B--2---:R-:W2:Y:S01]  /*0dd0*/  @!P1 S2R R19, SR_CgaCtaId ;  /* 0x0000000000139919 */ /* 0x004ea20000008800 */
[----:B------:R-:W-:Y:S01]  /*0de0*/  @!P0 MOV R24, 0x400 ;  /* 0x0000040000188802 */ /* 0x000fe20000000f00 */
[----:B----4-:R-:W4:Y:S01]  /*0df0*/  @!P0 S2R R17, SR_CgaCtaId ;  /* 0x0000000000118919 */ /* 0x010f220000008800 */
[----:B------:R-:W4:Y:S01]  /*0e00*/  @!P3 LDC.64 R6, c[0x0][0x240] ;  /* 0x00009000ff06bb82 */ /* 0x000f220000000a00 */
[----:B---3--:R-:W-:-:S08]  /*0e10*/  @!P5 LEA R15, R15, R12, 0x18 ;  /* 0x0000000c0f0fd211 */ /* 0x008fd000078ec0ff */
[----:B------:R-:W-:Y:S01]  /*0e20*/  @P4 IMAD.IADD R26, R18, 0x1, R11 ;  /* 0x00000001121a4824 */ /* 0x000fe200078e020b */
[----:B-----5:R-:W-:Y:S02]  /*0e30*/  @!P2 MOV R2, 0x400 ;  /* 0x000004000002a802 */ /* 0x020fe40000000f00 */
[----:B------:R-:W-:Y:S01]  /*0e40*/  @!P1 MOV R12, 0x400 ;  /* 0x00000400000c9802 */ /* 0x000fe20000000f00 */
[----:B------:R-:W3:Y:S01]  /*0e50*/  @P4 LDC.64 R138, c[0x0][0x250] ;  /* 0x00009400ff8a4b82 */ /* 0x000ee20000000a00 */
[----:B-1----:R-:W-:-:S07]  /*0e60*/  @!P3 LEA R29, R29, R4, 0x18 ;  /* 0x000000041d1db211 */ /* 0x002fce00078ec0ff */
[----:B------:R-:W1:Y:S01]  /*0e70*/  @P4 LDC.64 R136, c[0x0][0x248] ;  /* 0x00009200ff884b82 */ /* 0x000e620000000a00 */
[----:B------:R-:W-:Y:S02]  /*0e80*/  @!P2 LEA R25, R25, R2, 0x18 ;  /* 0x000000021919a211 */ /* 0x000fe400078ec0ff */
[----:B--2---:R-:W-:Y:S01]  /*0e90*/  @!P1 LEA R19, R19, R12, 0x18 ;  /* 0x0000000c13139211 */ /* 0x004fe200078ec0ff */
[----:B------:R-:W-:-:S04]  /*0ea0*/  @P4 IMAD.IADD R12, R18, 0x1, R11 ;  /* 0x00000001120c4824 */ /* 0x000fc800078e020b */
[----:B------:R-:W2:Y:S01]  /*0eb0*/  @!P3 LDC.64 R4, c[0x0][0x210] ;  /* 0x00008400ff04bb82 */ /* 0x000ea20000000a00 */
[----:B------:R-:W-:Y:S01]  /*0ec0*/  @!P6 LEA R11, R13, R28, 0x18 ;  /* 0x0000001c0d0be211 */ /* 0x000fe200078ec0ff */
[----:B----4-:R-:W-:Y:S02]  /*0ed0*/  @!P3 IMAD R9, R9, R6, RZ ;  /* 0x000000060909b224 */ /* 0x010fe400078e02ff */
[----:B------:R-:W-:Y:S02]  /*0ee0*/  @!P3 IMAD.MOV.U32 R13, RZ, RZ, R23 ;  /* 0x000000ffff0db224 */ /* 0x000fe400078e0017 */
[----:B------:R-:W-:Y:S01]  /*0ef0*/  @!P3 IMAD R9, R32, R7, R9 ;  /* 0x000000072009b224 */ /* 0x000fe200078e0209 */
[----:B------:R-:W-:Y:S01]  /*0f00*/  @!P0 LEA R17, R17, R24, 0x18 ;  /* 0x0000001811118211 */ /* 0x000fe200078ec0ff */
[----:B------:R-:W4:Y:S01]  /*0f10*/  @!P2 LDC.64 R2, c[0x0][0x240] ;  /* 0x00009000ff02ab82 */ /* 0x000f220000000a00 */
[----:B---3--:R-:W-:-:S04]  /*0f20*/  @P4 IMAD.WIDE.U32 R30, R26, R138, RZ ;  /* 0x0000008a1a1e4225 */ /* 0x008fc800078e00ff */
[----:B------:R-:W-:Y:S01]  /*0f30*/  @P4 IMAD R24, R26, R139, RZ ;  /* 0x0000008b1a184224 */ /* 0x000fe200078e02ff */
[----:B------:R-:W-:Y:S01]  /*0f40*/  @P4 MOV R26, R30 ;  /* 0x0000001e001a4202 */ /* 0x000fe20000000f00 */
[C---:B-1----:R-:W-:Y:S02]  /*0f50*/  @P4 IMAD R27, R12.reuse, R137, RZ ;  /* 0x000000890c1b4224 */ /* 0x042fe400078e02ff */
[----:B------:R-:W-:-:S04]  /*0f60*/  @P4 IMAD.WIDE.U32 R222, R12, R136, RZ ;  /* 0x000000880cde4225 */ /* 0x000fc800078e00ff */
[----:B------:R-:W-:Y:S02]  /*0f70*/  @!P3 IMAD.MOV.U32 R12, RZ, RZ, R20 ;  /* 0x000000ffff0cb224 */ /* 0x000fe400078e0014 */
[----:B------:R-:W-:Y:S02]  /*0f80*/  @P4 IMAD.IADD R24, R31, 0x1, R24 ;  /* 0x000000011f184824 */ /* 0x000fe400078e0218 */
[----:B------:R-:W-:-:S04]  /*0f90*/  @!P3 IMAD.WIDE.U32 R32, R32, R6, R12 ;  /* 0x000000062020b225 */ /* 0x000fc800078e000c */
[----:B------:R-:W-:Y:S01]  /*0fa0*/  @P4 IMAD.IADD R27, R223, 0x1, R27 ;  /* 0x00000001df1b4824 */ /* 0x000fe200078e021b */
[----:B--2---:R-:W-:Y:S06]  /*0fb0*/  @P4 BRA `(.L_x_1207) ;  /* 0x0000000000304947 */ /* 0x004fec0003800000 */
[----:B------:R-:W1:Y:S01]  /*0fc0*/  LDC.64 R136, c[0x0][0x248] ;  /* 0x00009200ff887b82 */ /* 0x000e620000000a00 */
[----:B------:R-:W-:-:S07]  /*0fd0*/  SHF.R.S32.HI R13, RZ, 0x1f, R18 ;  /* 0x0000001fff0d7819 */ /* 0x000fce0000011412 */
[----:B------:R-:W2:Y:S01]  /*0fe0*/  LDC.64 R6, c[0x0][0x230] ;  /* 0x00008c00ff067b82 */ /* 0x000ea20000000a00 */
[-C--:B-1----:R-:W-:Y:S01]  /*0ff0*/  IMAD R12, R13, R136.reuse, RZ ;  /* 0x000000880d0c7224 */ /* 0x082fe200078e02ff */
[----:B------:R-:W-:Y:S01]  /*1000*/  SHF.R.S32.HI R13, RZ, 0x1f, R16 ;  /* 0x0000001fff0d7819 */ /* 0x000fe20000011410 */
[----:B------:R-:W-:-:S04]  /*1010*/  IMAD.WIDE.U32 R30, R18, R136, RZ ;  /* 0x00000088121e7225 */ /* 0x000fc800078e00ff */
[----:B------:R-:W-:Y:S02]  /*1020*/  IMAD R12, R18, R137, R12 ;  /* 0x00000089120c7224 */ /* 0x000fe400078e020c */
[----:B--2---:R-:W-:-:S03]  /*1030*/  IMAD R13, R13, R6, RZ ;  /* 0x000000060d0d7224 */ /* 0x004fc600078e02ff */
[----:B------:R-:W-:Y:S01]  /*1040*/  IADD3 R31, R31, R12, RZ ;  /* 0x0000000c1f1f7210 */ /* 0x000fe20007ffe0ff */
[C---:B------:R-:W-:Y:S02]  /*1050*/  IMAD R7, R16.reuse, R7, R13 ;  /* 0x0000000710077224 */ /* 0x040fe400078e020d */
[----:B------:R-:W-:-:S05]  /*1060*/  IMAD.WIDE.U32 R222, R16, R6, R30 ;  /* 0x0000000610de7225 */ /* 0x000fca00078e001e */
[----:B------:R-:W-:-:S07]  /*1070*/  IADD3 R27, R223, R7, RZ ;  /* 0x00000007df1b7210 */ /* 0x000fce0007ffe0ff */
.L_x_1207:
[----:B------:R-:W-:Y:S02]  /*1080*/  @!P3 IADD3 R12, R33, R9, RZ ;  /* 0x00000009210cb210 */ /* 0x000fe40007ffe0ff */
[----:B------:R-:W-:Y:S01]  /*1090*/  @!P3 LEA R30, P5, R32, R4, 0x1 ;  /* 0x00000004201eb211 */ /* 0x000fe200078a08ff */
[----:B------:R-:W-:-:S12]  /*10a0*/  @P4 BRA `(.L_x_1208) ;  /* 0x0000000000344947 */ /* 0x000fd80003800000 */
        /* <DEDUP_REMOVED lines=13> */
.L_x_1208:
[----:B------:R-:W-:Y:S01]  /*1180*/  @!P2 IADD3 R28, P4, R228, 0x50, RZ ;  /* 0x00000050e41ca810 */ /* 0x000fe20007f9e0ff */
[----:B------:R-:W-:Y:S01]  /*1190*/  @!P3 IMAD R29, R0, 0x2, R29 ;  /* 0x00000002001db824 */ /* 0x000fe200078e021d */
[----:B------:R-:W-:Y:S01]  /*11a0*/  @!P3 LEA.HI.X R31, R32, R5, R12, 0x1, P5 ;  /* 0x00000005201fb211 */ /* 0x000fe200028f0c0c */
[-C--:B------:R-:W-:Y:S01]  /*11b0*/  IMAD R6, R231, R136.reuse, RZ ;  /* 0x00000088e7067224 */ /* 0x080fe200078e02ff */
[----:B------:R-:W1:Y:S01]  /*11c0*/  @!P2 LDC.64 R12, c[0x0][0x210] ;  /* 0x00008400ff0cab82 */ /* 0x000e620000000a00 */
[----:B------:R-:W-:Y:S01]  /*11d0*/  @!P2 IMAD.X R5, RZ, RZ, R229, P4 ;  /* 0x000000ffff05a224 */ /* 0x000fe200020e06e5 */
[----:B------:R-:W-:Y:S01]  /*11e0*/  ISETP.NE.AND P5, PT, R8, RZ, PT ;  /* 0x000000ff0800720c */ /* 0x000fe20003fa5270 */
[----:B------:R-:W-:Y:S01]  /*11f0*/  IMAD.WIDE.U32 R32, R230, R136, R226 ;  /* 0x00000088e6207225 */ /* 0x000fe200078e00e2 */
[----:B------:R-:W-:Y:S01]  /*1200*/  @!PT LDS RZ, [RZ] ;  /* 0x00000000fffff984 */ /* 0x000fe20000000800 */
[----:B------:R-:W-:Y:S01]  /*1210*/  @!PT LDS RZ, [RZ] ;  /* 0x00000000fffff984 */ /* 0x000fe20000000800 */
[----:B------:R-:W-:Y:S01]  /*1220*/  @!PT LDS RZ, [RZ] ;  /* 0x00000000fffff984 */ /* 0x000fe20000000800 */
[----:B------:R2:W-:Y:S01]  /*1230*/  @!P3 LDGSTS.E.BYPASS.LTC128B.128 [R29+0x2000], desc[UR16][R30.64] ;  /* 0x020000001e1dbfae */ /* 0x0005e2000b901d50 */
[----:B------:R-:W-:Y:S01]  /*1240*/  @!P1 IADD3 R16, P4, R228, 0x60, RZ ;  /* 0x00000060e4109810 */ /* 0x000fe20007f9e0ff */
[----:B------:R-:W-:Y:S01]  /*1250*/  ULDC.64 UR6, c[0x0][0x260] ;  /* 0x0000980000067ab9 */ /* 0x000fe20000000a00 */
[----:B----4-:R-:W-:Y:S01]  /*1260*/  @!P2 IMAD R18, R5, R2, RZ ;  /* 0x000000020512a224 */ /* 0x010fe200078e02ff */
[----:B------:R-:W-:Y:S01]  /*1270*/  IADD3 R222, P3, R222, R32, RZ ;  /* 0x00000020dede7210 */ /* 0x000fe20007f7e0ff */
[----:B------:R-:W-:Y:S01]  /*1280*/  IMAD R6, R230, R137, R6 ;  /* 0x00000089e6067224 */ /* 0x000fe200078e0206 */
[----:B------:R-:W3:Y:S01]  /*1290*/  @!P0 LDC.64 R4, c[0x0][0x240] ;  /* 0x00009000ff048b82 */ /* 0x000ee20000000a00 */
[----:B------:R-:W-:Y:S01]  /*12a0*/  @!P2 IMAD.MOV.U32 R32, RZ, RZ, R20 ;  /* 0x000000ffff20a224 */ /* 0x000fe200078e0014 */
[----:B------:R-:W-:Y:S01]  /*12b0*/  @!P2 LEA R25, R0, R25, 0x1 ;  /* 0x000000190019a211 */ /* 0x000fe200078e08ff */
[----:B------:R-:W-:Y:S01]  /*12c0*/  @!P2 IMAD R18, R28, R3, R18 ;  /* 0x000000031c12a224 */ /* 0x000fe200078e0212 */
[----:B------:R-:W-:Y:S01]  /*12d0*/  IADD3.X R223, R27, R33, R6, P3, !PT ;  /* 0x000000211bdf7210 */ /* 0x000fe20001ffe406 */
[----:B------:R-:W-:Y:S01]  /*12e0*/  @!P2 IMAD.MOV.U32 R33, RZ, RZ, R23 ;  /* 0x000000ffff21a224 */ /* 0x000fe200078e0017 */
[----:B------:R-:W-:Y:S01]  /*12f0*/  @!P0 IADD3 R22, P3, R228, 0x70, RZ ;  /* 0x00000070e4168810 */ /* 0x000fe20007f7e0ff */
[----:B------:R-:W-:Y:S01]  /*1300*/  IMAD R27, R231, R138, RZ ;  /* 0x0000008ae71b7224 */ /* 0x000fe200078e02ff */
[----:B------:R-:W4:Y:S01]  /*1310*/  @!P1 LDC.64 R8, c[0x0][0x240] ;  /* 0x00009000ff089b82 */ /* 0x000f220000000a00 */
[----:B------:R-:W-:Y:S01]  /*1320*/  @!P2 IMAD.WIDE.U32 R32, R28, R2, R32 ;  /* 0x000000021c20a225 */ /* 0x000fe200078e0020 */
[----:B------:R-:W-:Y:S01]  /*1330*/  SHF.L.U64.HI R145, R136, 0x6, R137 ;  /* 0x0000000688917819 */ /* 0x000fe20000010289 */
[----:B------:R-:W-:-:S02]  /*1340*/  ULDC UR5, c[0x0][0x39c] ;  /* 0x0000e70000057ab9 */ /* 0x000fc40000000800 */
[----:B------:R-:W-:Y:S02]  /*1350*/  @!P1 IMAD.MOV.U32 R34, RZ, RZ, R20 ;  /* 0x000000ffff229224 */ /* 0x000fe400078e0014 */
[----:B------:R-:W-:Y:S01]  /*1360*/  @!P1 IMAD.MOV.U32 R35, RZ, RZ, R23 ;  /* 0x000000ffff239224 */ /* 0x000fe200078e0017 */
[----:B------:R-:W5:Y:S01]  /*1370*/  @!P1 LDC.64 R6, c[0x0][0x210] ;  /* 0x00008400ff069b82 */ /* 0x000f620000000a00 */
[----:B------:R-:W-:Y:S01]  /*1380*/  @!P1 IMAD.X R21, RZ, RZ, R229, P4 ;  /* 0x000000ffff159224 */ /* 0x000fe200020e06e5 */
[----:B-1----:R-:W-:Y:S01]  /*1390*/  @!P2 LEA R12, P4, R32, R12, 0x1 ;  /* 0x0000000c200ca211 */ /* 0x002fe200078808ff */
[----:B------:R-:W-:Y:S01]  /*13a0*/  @!P2 IMAD.IADD R18, R33, 0x1, R18 ;  /* 0x000000012112a824 */ /* 0x000fe200078e0212 */
[----:B--2---:R-:W-:Y:S01]  /*13b0*/  @!P0 IADD3.X R29, RZ, R229, RZ, P3, !PT ;  /* 0x000000e5ff1d8210 */ /* 0x004fe20001ffe4ff */
[----:B------:R-:W-:-:S03]  /*13c0*/  IMAD.WIDE.U32 R30, R230, R138, R226 ;  /* 0x0000008ae61e7225 */ /* 0x000fc600078e00e2 */
[----:B------:R-:W1:Y:S01]  /*13d0*/  @!P0 LDC.64 R2, c[0x0][0x210] ;  /* 0x00008400ff028b82 */ /* 0x000e620000000a00 */
[----:B------:R-:W-:Y:S01]  /*13e0*/  @!P2 LEA.HI.X R13, R32, R13, R18, 0x1, P4 ;  /* 0x0000000d200da211 */ /* 0x000fe200020f0c12 */
[----:B---3--:R-:W-:Y:S01]  /*13f0*/  @!P0 IMAD R29, R29, R4, RZ ;  /* 0x000000041d1d8224 */ /* 0x008fe200078e02ff */
[----:B------:R-:W-:Y:S01]  /*1400*/  IADD3 R26, P3, R26, R30, RZ ;  /* 0x0000001e1a1a7210 */ /* 0x000fe20007f7e0ff */
[----:B------:R-:W-:Y:S01]  /*1410*/  @!P0 IMAD.MOV.U32 R36, RZ, RZ, R20 ;  /* 0x000000ffff248224 */ /* 0x000fe200078e0014 */
[----:B------:R-:W-:Y:S01]  /*1420*/  ISETP.GE.AND P4, PT, R219, R14, PT ;  /* 0x0000000edb00720c */ /* 0x000fe20003f86270 */
[----:B------:R-:W-:Y:S01]  /*1430*/  @!P0 IMAD.MOV.U32 R37, RZ, RZ, R23 ;  /* 0x000000ffff258224 */ /* 0x000fe200078e0017 */
[----:B------:R2:W-:Y:S01]  /*1440*/  @!P2 LDGSTS.E.BYPASS.LTC128B.128 [R25+0x2800], desc[UR16][R12.64] ;  /* 0x028000000c19afae */ /* 0x0005e2000b901d50 */
[----:B------:R-:W-:Y:S02]  /*1450*/  IMAD R27, R230, R139, R27 ;  /* 0x0000008be61b7224 */ /* 0x000fe400078e021b */
[----:B----4-:R-:W-:-:S03]  /*1460*/  @!P1 IMAD.WIDE.U32 R34, R16, R8, R34 ;  /* 0x0000000810229225 */ /* 0x010fc600078e0022 */
[----:B------:R-:W-:Y:S01]  /*1470*/  IADD3.X R27, R24, R31, R27, P3, !PT ;  /* 0x0000001f181b7210 */ /* 0x000fe20001ffe41b */
[C---:B------:R-:W-:Y:S02]  /*1480*/  @!P0 IMAD R5, R22.reuse, R5, R29 ;  /* 0x0000000516058224 */ /* 0x040fe400078e021d */
[----:B------:R-:W-:Y:S01]  /*1490*/  @!P0 IMAD.WIDE.U32 R36, R22, R4, R36 ;  /* 0x0000000416248225 */ /* 0x000fe200078e0024 */
[----:B-----5:R-:W-:-:S03]  /*14a0*/  @!P1 LEA R22, P3, R34, R6, 0x1 ;  /* 0x0000000622169211 */ /* 0x020fc600078608ff */
[----:B------:R-:W-:Y:S02]  /*14b0*/  @!P0 IMAD.IADD R6, R37, 0x1, R5 ;  /* 0x0000000125068824 */ /* 0x000fe400078e0205 */
[----:B------:R-:W3:Y:S01]  /*14c0*/  @!P5 LDC.64 R4, c[0x0][0x218] ;  /* 0x00008600ff04db82 */ /* 0x000ee20000000a00 */
[----:B------:R-:W-:Y:S01]  /*14d0*/  @!P1 IMAD R21, R21, R8, RZ ;  /* 0x0000000815159224 */ /* 0x000fe200078e02ff */
[----:B-1----:R-:W-:Y:S01]  /*14e0*/  @!P0 LEA R28, P2, R36, R2, 0x1 ;  /* 0x00000002241c8211 */ /* 0x002fe200078408ff */
[----:B------:R-:W-:Y:S01]  /*14f0*/  IMAD.WIDE.U32 R222, R220, UR6, R222 ;  /* 0x00000006dcde7c25 */ /* 0x000fe2000f8e00de */
[----:B------:R-:W-:Y:S02]  /*1500*/  SHF.R.S32.HI R8, RZ, 0x1f, R220 ;  /* 0x0000001fff087819 */ /* 0x000fe400000114dc */
[----:B------:R-:W-:Y:S01]  /*1510*/  @!P0 LEA.HI.X R29, R36, R3, R6, 0x1, P2 ;  /* 0x00000003241d8211 */ /* 0x000fe200010f0c06 */
[----:B------:R-:W-:Y:S01]  /*1520*/  @!P1 IMAD R9, R16, R9, R21 ;  /* 0x0000000910099224 */ /* 0x000fe200078e0215 */
[----:B------:R-:W1:Y:S01]  /*1530*/  @!P6 LDC.64 R2, c[0x0][0x218] ;  /* 0x00008600ff02eb82 */ /* 0x000e620000000a00 */
[----:B------:R-:W-:Y:S01]  /*1540*/  IMAD R225, R8, UR6, RZ ;  /* 0x0000000608e17c24 */ /* 0x000fe2000f8e02ff */
[----:B------:R-:W-:Y:S01]  /*1550*/  ISETP.GE.AND P2, PT, R215, R14, PT ;  /* 0x0000000ed700720c */ /* 0x000fe20003f46270 */
[----:B------:R-:W-:Y:S01]  /*1560*/  @!P1 IMAD.IADD R9, R35, 0x1, R9 ;  /* 0x0000000123099824 */ /* 0x000fe200078e0209 */
[----:B------:R-:W-:Y:S01]  /*1570*/  SHF.R.S32.HI R6, RZ, 0x1f, R148 ;  /* 0x0000001fff067819 */ /* 0x000fe20000011494 */
[----:B------:R-:W-:Y:S01]  /*1580*/  IMAD R225, R220, UR7, R225 ;  /* 0x00000007dce17c24 */ /* 0x000fe2000f8e02e1 */
[----:B--2---:R-:W-:Y:S01]  /*1590*/  @!P0 LEA R12, R0, R17, 0x1 ;  /* 0x00000011000c8211 */ /* 0x004fe200078e08ff */
[----:B------:R-:W-:Y:S01]  /*15a0*/  IMAD.SHL.U32 R147, R136, 0x40, RZ ;  /* 0x0000004088937824 */ /* 0x000fe200078e00ff */
[----:B------:R-:W-:Y:S01]  /*15b0*/  @!P1 LEA.HI.X R23, R34, R7, R9, 0x1, P3 ;  /* 0x0000000722179211 */ /* 0x000fe200018f0c09 */
[----:B------:R-:W-:Y:S01]  /*15c0*/  IMAD R7, R145, R148, RZ ;  /* 0x0000009491077224 */ /* 0x000fe200078e02ff */
[----:B------:R-:W-:Y:S01]  /*15d0*/  ISETP.GE.AND P3, PT, R217, R14, PT ;  /* 0x0000000ed900720c */ /* 0x000fe20003f66270 */
[----:B------:R-:W-:Y:S01]  /*15e0*/  IMAD.IADD R225, R223, 0x1, R225 ;  /* 0x00000001dfe17824 */ /* 0x000fe200078e02e1 */
[----:B------:R-:W-:Y:S01]  /*15f0*/  ULDC.64 UR6, c[0x0][0x268] ;  /* 0x00009a0000067ab9 */ /* 0x000fe20000000a00 */
[----:B------:R-:W-:-:S02]  /*1600*/  IMAD.MOV.U32 R224, RZ, RZ, R222 ;  /* 0x000000ffffe07224 */ /* 0x000fc400078e00de */
[----:B------:R-:W-:Y:S02]  /*1610*/  @!P1 IMAD R19, R0, 0x2, R19 ;  /* 0x0000000200139824 */ /* 0x000fe400078e0213 */
[-C--:B------:R-:W-:Y:S02]  /*1620*/  IMAD R7, R6, R147.reuse, R7 ;  /* 0x0000009306077224 */ /* 0x080fe400078e0207 */
[----:B------:R-:W-:Y:S01]  /*1630*/  IMAD.WIDE.U32 R16, R148, R147, R224 ;  /* 0x0000009394107225 */ /* 0x000fe200078e00e0 */
[----:B------:R2:W-:Y:S03]  /*1640*/  @!P1 LDGSTS.E.BYPASS.LTC128B.128 [R19+0x3000], desc[UR16][R22.64] ;  /* 0x0300000016139fae */ /* 0x0005e6000b901d50 */
[----:B------:R-:W-:Y:S01]  /*1650*/  IMAD.IADD R17, R17, 0x1, R7 ;  /* 0x0000000111117824 */ /* 0x000fe200078e0207 */
[----:B------:R4:W-:Y:S01]  /*1660*/  @!P0 LDGSTS.E.BYPASS.LTC128B.128 [R12+0x3800], desc[UR16][R28.64] ;  /* 0x038000001c0c8fae */ /* 0x0009e2000b901d50 */
[----:B---3--:R-:W-:Y:S01]  /*1670*/  @!P5 LEA R24, P1, R16, R4, 0x1 ;  /* 0x000000041018d211 */ /* 0x008fe200078208ff */
[----:B------:R-:W-:Y:S01]  /*1680*/  @!P5 IMAD R15, R0, 0x2, R15 ;  /* 0x00000002000fd824 */ /* 0x000fe200078e020f */
[----:B------:R-:W-:Y:S01]  /*1690*/  @!P6 LEA R4, P0, R136, R16, 0x4 ;  /* 0x000000108804e211 */ /* 0x000fe200078020ff */
[----:B------:R-:W3:Y:S01]  /*16a0*/  @!P2 S2R R7, SR_CgaCtaId ;  /* 0x000000000007a919 */ /* 0x000ee20000008800 */
[----:B------:R-:W-:Y:S01]  /*16b0*/  @!P5 LEA.HI.X R25, R16, R5, R17, 0x1, P1 ;  /* 0x000000051019d211 */ /* 0x000fe200008f0c11 */
[----:B------:R-:W-:Y:S01]  /*16c0*/  IMAD R203, R8, UR6, RZ ;  /* 0x0000000608cb7c24 */ /* 0x000fe2000f8e02ff */
[----:B------:R-:W-:Y:S01]  /*16d0*/  @!P6 LEA.HI.X R5, R136, R17, R137, 0x4, P0 ;  /* 0x000000118805e211 */ /* 0x000fe200000f2489 */
[----:B------:R-:W5:Y:S01]  /*16e0*/  @!P3 S2R R9, SR_CgaCtaId ;  /* 0x000000000009b919 */ /* 0x000f620000008800 */
[----:B-1----:R-:W-:Y:S01]  /*16f0*/  @!P6 LEA R20, P0, R4, R2, 0x1 ;  /* 0x000000020414e211 */ /* 0x002fe200078008ff */
[----:B------:R-:W-:Y:S01]  /*1700*/  IMAD R203, R220, UR7, R203 ;  /* 0x00000007dccb7c24 */ /* 0x000fe2000f8e02cb */
[----:B------:R-:W-:Y:S01]  /*1710*/  LEA.HI R2, R142, R141, RZ, 0x4 ;  /* 0x0000008d8e027211 */ /* 0x000fe200078f20ff */
[----:B------:R1:W-:Y:S01]  /*1720*/  @!P5 LDGSTS.E.BYPASS.LTC128B.128 [R15+0x4000], desc[UR16][R24.64] ;  /* 0x04000000180fdfae */ /* 0x0003e2000b901d50 */
[----:B------:R-:W-:Y:S01]  /*1730*/  @!P6 LEA.HI.X R21, R4, R3, R5, 0x1, P0 ;  /* 0x000000030415e211 */ /* 0x000fe200000f0c05 */
[----:B------:R-:W-:Y:S01]  /*1740*/  IMAD.WIDE.U32 R220, R220, UR6, R26 ;  /* 0x00000006dcdc7c25 */ /* 0x000fe2000f8e001a */
[----:B------:R-:W-:Y:S01]  /*1750*/  SHF.R.S32.HI R201, RZ, 0x4, R2 ;  /* 0x00000004ffc97819 */ /* 0x000fe20000011402 */
[----:B------:R-:W5:Y:S01]  /*1760*/  @!P3 LDC.64 R4, c[0x0][0x218] ;  /* 0x00008600ff04bb82 */ /* 0x000f620000000a00 */
[----:B------:R-:W-:Y:S01]  /*1770*/  LOP3.LUT R18, R2, 0xfffffff0, RZ, 0xc0, !PT ;  /* 0xfffffff002127812 */ /* 0x000fe200078ec0ff */
[----:B------:R-:W-:Y:S01]  /*1780*/  IMAD.IADD R203, R221, 0x1, R203 ;  /* 0x00000001ddcb7824 */ /* 0x000fe200078e02cb */
[----:B------:R-:W-:-:S02]  /*1790*/  ISETP.GE.AND P5, PT, R230, R14, PT ;  /* 0x0000000ee600720c */ /* 0x000fc40003fa6270 */
[-C--:B------:R-:W-:Y:S01]  /*17a0*/  ISETP.GE.AND P1, PT, R217, R14.reuse, PT ;  /* 0x0000000ed900720c */ /* 0x080fe20003f26270 */
[----:B--2---:R-:W-:Y:S01]  /*17b0*/  IMAD.WIDE.U32 R22, R136, 0x20, RZ ;  /* 0x0000002088167825 */ /* 0x004fe200078e00ff */
[----:B------:R-:W-:Y:S02]  /*17c0*/  ISETP.GE.AND P0, PT, R215, R14, PT ;  /* 0x0000000ed700720c */ /* 0x000fe40003f06270 */
[----:B------:R-:W-:Y:S02]  /*17d0*/  @!P2 MOV R14, 0x400 ;  /* 0x00000400000ea802 */ /* 0x000fe40000000f00 */
[----:B----4-:R-:W-:Y:S01]  /*17e0*/  LEA.HI R12, R2, R201, RZ, 0x1 ;  /* 0x000000c9020c7211 */ /* 0x010fe200078f08ff */
[----:B------:R-:W-:Y:S01]  /*17f0*/  IMAD.IADD R2, R141, 0x1, -R18 ;  /* 0x000000018d027824 */ /* 0x000fe200078e0a12 */
[----:B------:R-:W-:Y:S02]  /*1800*/  @!P3 MOV R18, 0x400 ;  /* 0x000004000012b802 */ /* 0x000fe40000000f00 */
[----:B------:R-:W-:-:S02]  /*1810*/  LOP3.LUT R12, R12, 0xfffffffe, RZ, 0xc0, !PT ;  /* 0xfffffffe0c0c7812 */ /* 0x000fc400078ec0ff */
[----:B------:R-:W-:Y:S02]  /*1820*/  SHF.R.S32.HI R3, RZ, 0x1f, R2 ;  /* 0x0000001fff037819 */ /* 0x000fe40000011402 */
[----:B------:R-:W-:Y:S02]  /*1830*/  IADD3 R201, R201, -R12, RZ ;  /* 0x8000000cc9c97210 */ /* 0x000fe40007ffe0ff */
[----:B------:R-:W-:Y:S01]  /*1840*/  LEA.HI R12, R3, R2, RZ, 0x3 ;  /* 0x00000002030c7211 */ /* 0x000fe200078f18ff */
[----:B-1----:R-:W-:Y:S01]  /*1850*/  @!P6 IMAD R15, R0, 0x2, R11 ;  /* 0x00000002000fe824 */ /* 0x002fe200078e020b */
[----:B---3--:R-:W-:Y:S01]  /*1860*/  @!P2 LEA R7, R7, R14, 0x18 ;  /* 0x0000000e0707a211 */ /* 0x008fe200078ec0ff */
[----:B------:R-:W-:Y:S01]  /*1870*/  IMAD.SHL.U32 R3, R137, 0x20, RZ ;  /* 0x0000002089037824 */ /* 0x000fe200078e00ff */
[C---:B------:R-:W-:Y:S01]  /*1880*/  LOP3.LUT R11, R12.reuse, 0xfffffff8, RZ, 0xc0, !PT ;  /* 0xfffffff80c0b7812 */ /* 0x040fe200078ec0ff */
[----:B------:R-:W-:Y:S01]  /*1890*/  IMAD.SHL.U32 R144, R12, 0x40, RZ ;  /* 0x000000400c907824 */ /* 0x000fe200078e00ff */
[----:B------:R1:W-:Y:S01]  /*18a0*/  @!P6 LDGSTS.E.BYPASS.LTC128B.128 [R15+0x4800], desc[UR16][R20.64] ;  /* 0x04800000140fefae */ /* 0x0003e2000b901d50 */
[----:B------:R-:W-:-:S02]  /*18b0*/  @!P3 IADD3 R13, P6, R16, R22, RZ ;  /* 0x00000016100db210 */ /* 0x000fc40007fde0ff */
[----:B------:R-:W-:Y:S01]  /*18c0*/  IMAD.IADD R11, R2, 0x1, -R11 ;  /* 0x00000001020b7824 */ /* 0x000fe200078e0a0b */
[----:B-----5:R-:W-:Y:S01]  /*18d0*/  @!P3 LEA R9, R9, R18, 0x18 ;  /* 0x000000120909b211 */ /* 0x020fe200078ec0ff */
[----:B------:R-:W-:Y:S01]  /*18e0*/  IMAD.SHL.U32 R18, R230, 0x8, RZ ;  /* 0x00000008e6127824 */ /* 0x000fe200078e00ff */
[----:B------:R-:W-:Y:S01]  /*18f0*/  @!P3 IADD3.X R14, R17, R23, R3, P6, !PT ;  /* 0x00000017110eb210 */ /* 0x000fe200037fe403 */
[----:B------:R-:W-:Y:S01]  /*1900*/  @!P2 IMAD.WIDE.U32 R22, R136, 0x30, R16 ;  /* 0x000000308816a825 */ /* 0x000fe200078e0010 */
[----:B------:R-:W2:Y:S01]  /*1910*/  @!P2 LDC.64 R2, c[0x0][0x218] ;  /* 0x00008600ff02ab82 */ /* 0x000ea20000000a00 */
[C---:B------:R-:W-:Y:S02]  /*1920*/  @!P3 LEA R24, P6, R13.reuse, R4, 0x1 ;  /* 0x000000040d18b211 */ /* 0x040fe400078c08ff */
[----:B------:R-:W-:Y:S01]  /*1930*/  @!P3 IMAD R4, R0, 0x2, R9 ;  /* 0x000000020004b824 */ /* 0x000fe200078e0209 */
[----:B------:R-:W-:Y:S01]  /*1940*/  LEA.HI R142, R142, R141, RZ, 0x5 ;  /* 0x0000008d8e8e7211 */ /* 0x000fe200078f28ff */
[----:B------:R-:W-:Y:S01]  /*1950*/  @!P2 IMAD R17, R0, 0x2, R7 ;  /* 0x000000020011a824 */ /* 0x000fe200078e0207 */
[----:B------:R-:W-:Y:S01]  /*1960*/  @!P3 LEA.HI.X R25, R13, R5, R14, 0x1, P6 ;  /* 0x000000050d19b211 */ /* 0x000fe200030f0c0e */
[----:B------:R-:W-:Y:S01]  /*1970*/  IMAD.SHL.U32 R13, R10, 0x40, RZ ;  /* 0x000000400a0d7824 */ /* 0x000fe200078e00ff */
[----:B------:R-:W3:Y:S01]  /*1980*/  @!P5 LDC.64 R8, c[0x0][0x220] ;  /* 0x00008800ff08db82 */ /* 0x000ee20000000a00 */
[----:B------:R-:W-:Y:S01]  /*1990*/  @!P2 IMAD R5, R137, 0x30, RZ ;  /* 0x000000308905a824 */ /* 0x000fe200078e02ff */
[----:B------:R-:W-:Y:S01]  /*19a0*/  LOP3.LUT R144, R144, 0xfffffe00, RZ, 0xc0, !PT ;  /* 0xfffffe0090907812 */ /* 0x000fe200078ec0ff */
[-C--:B------:R-:W-:Y:S01]  /*19b0*/  IMAD R14, R6, R138.reuse, RZ ;  /* 0x0000008a060e7224 */ /* 0x080fe200078e02ff */
[----:B------:R-:W-:Y:S01]  /*19c0*/  LOP3.LUT R13, R13, 0x1c0, RZ, 0xc0, !PT ;  /* 0x000001c00d0d7812 */ /* 0x000fe200078ec0ff */
[----:B------:R-:W-:Y:S01]  /*19d0*/  @!P2 IMAD.IADD R16, R23, 0x1, R5 ;  /* 0x000000011710a824 */ /* 0x000fe200078e0205 */
[----:B------:R4:W-:Y:S01]  /*19e0*/  @!P3 LDGSTS.E.BYPASS.LTC128B.128 [R4+0x5000], desc[UR16][R24.64] ;  /* 0x050000001804bfae */ /* 0x0009e2000b901d50 */
[C---:B------:R-:W-:Y:S01]  /*19f0*/  IMAD R14, R148.reuse, R139, R14 ;  /* 0x0000008b940e7224 */ /* 0x040fe200078e020e */
[----:B------:R-:W-:Y:S01]  /*1a00*/  LOP3.LUT R6, R13, 0x8, R18, 0xf8, !PT ;  /* 0x000000080d067812 */ /* 0x000fe200078ef812 */
[----:B------:R-:W-:Y:S01]  /*1a10*/  IMAD.SHL.U32 R0, R201, 0x8, RZ ;  /* 0x00000008c9007824 */ /* 0x000fe200078e00ff */
[----:B------:R-:W-:Y:S01]  /*1a20*/  SHF.R.U32.HI R13, RZ, 0x3, R13 ;  /* 0x00000003ff0d7819 */ /* 0x000fe2000001160d */
[----:B-1----:R-:W-:Y:S01]  /*1a30*/  IMAD.WIDE.U32 R20, R148, R138, RZ ;  /* 0x0000008a94147225 */ /* 0x002fe200078e00ff */
[----:B--2---:R-:W-:-:S02]  /*1a40*/  @!P2 LEA R18, P6, R22, R2, 0x1 ;  /* 0x000000021612a211 */ /* 0x004fc400078c08ff */
[----:B------:R-:W-:Y:S02]  /*1a50*/  LOP3.LUT R2, R6, R13, RZ, 0x3c, !PT ;  /* 0x0000000d06027212 */ /* 0x000fe400078e3cff */
[----:B------:R-:W-:Y:S01]  /*1a60*/  @!P2 LEA.HI.X R19, R22, R3, R16, 0x1, P6 ;  /* 0x000000031613a211 */ /* 0x000fe200030f0c10 */
[----:B------:R-:W-:Y:S01]  /*1a70*/  IMAD.SHL.U32 R3, R11, 0x40, RZ ;  /* 0x000000400b037824 */ /* 0x000fe200078e00ff */
[----:B------:R-:W1:Y:S01]  /*1a80*/  @!P4 LDC.64 R6, c[0x0][0x220] ;  /* 0x00008800ff06cb82 */ /* 0x000e620000000a00 */
[----:B------:R-:W-:Y:S01]  /*1a90*/  IMAD R201, R201, 0x200, R2 ;  /* 0x00000200c9c97824 */ /* 0x000fe200078e0202 */
[----:B------:R-:W-:Y:S01]  /*1aa0*/  SHF.L.U32 R13, R139, 0x5, RZ ;  /* 0x000000058b0d7819 */ /* 0x000fe200000006ff */
[----:B------:R2:W-:Y:S01]  /*1ab0*/  @!P2 LDGSTS.E.BYPASS.LTC128B.128 [R17+0x5800], desc[UR16][R18.64] ;  /* 0x058000001211afae */ /* 0x0005e2000b901d50 */
[----:B------:R-:W-:Y:S02]  /*1ac0*/  LOP3.LUT R3, R3, 0x1c0, RZ, 0xc0, !PT ;  /* 0x000001c003037812 */ /* 0x000fe400078ec0ff */
[----:B------:R-:W-:Y:S01]  /*1ad0*/  LEA R201, R201, UR4, 0x1 ;  /* 0x00000004c9c97c11 */ /* 0x000fe2000f8e08ff */
[----:B------:R-:W0:Y:S01]  /*1ae0*/  LDGDEPBAR ;  /* 0x00000000000079af */ /* 0x000e220000000000 */
[----:B------:R-:W-:-:S02]  /*1af0*/  LOP3.LUT R143, R3, 0x8, R0, 0xf8, !PT ;  /* 0x00000008038f7812 */ /* 0x000fc400078ef800 */
[----:B------:R-:W-:Y:S01]  /*1b00*/  SHF.R.U32.HI R16, RZ, 0x3, R3 ;  /* 0x00000003ff107819 */ /* 0x000fe20000011603 */
[----:B------:R-:W-:Y:S01]  /*1b10*/  VIADD R198, R201, 0x4040 ;  /* 0x00004040c9c67836 */ /* 0x000fe20000000000 */
[----:B----4-:R-:W-:Y:S01]  /*1b20*/  IADD3 R4, R21, R14, RZ ;  /* 0x0000000e15047210 */ /* 0x010fe20007ffe0ff */
[----:B------:R-:W4:Y:S01]  /*1b30*/  @!P0 LDC.64 R2, c[0x0][0x220] ;  /* 0x00008800ff028b82 */ /* 0x000f220000000a00 */
[C---:B------:R-:W-:Y:S02]  /*1b40*/  LEA R14, P3, R20.reuse, R220, 0x6 ;  /* 0x000000dc140e7211 */ /* 0x040fe400078630ff */
[----:B------:R-:W-:Y:S02]  /*1b50*/  LOP3.LUT R143, R143, R16, RZ, 0x3c, !PT ;  /* 0x000000108f8f7212 */ /* 0x000fe400078e3cff */
[----:B------:R-:W-:Y:S01]  /*1b60*/  LEA.HI.X R15, R20, R203, R4, 0x6, P3 ;  /* 0x000000cb140f7211 */ /* 0x000fe200018f3404 */
[----:B------:R-:W-:Y:S02]  /*1b70*/  IMAD.WIDE.U32 R20, R138, 0x20, RZ ;  /* 0x000000208a147825 */ /* 0x000fe400078e00ff */
[----:B------:R-:W5:Y:S01]  /*1b80*/  @!P1 LDC.64 R4, c[0x0][0x220] ;  /* 0x00008800ff049b82 */ /* 0x000f620000000a00 */
[----:B------:R-:W-:-:S04]  /*1b90*/  @!P1 IADD3 R0, P2, R14, R20, RZ ;  /* 0x000000140e009210 */ /* 0x000fc80007f5e0ff */
[----:B------:R-:W-:Y:S02]  /*1ba0*/  @!P1 IADD3.X R13, R15, R21, R13, P2, !PT ;  /* 0x000000150f0d9210 */ /* 0x000fe400017fe40d */
[----:B---3--:R-:W-:Y:S01]  /*1bb0*/  @!P5 LEA R20, P2, R14, R8, 0x1 ;  /* 0x000000080e14d211 */ /* 0x008fe200078408ff */
[----:B------:R-:W-:-:S04]  /*1bc0*/  DEPBAR.LE SB0, 0x0 ;  /* 0x000080000000791a */ /* 0x000fc80000000000 */
[----:B------:R-:W-:Y:S01]  /*1bd0*/  BAR.SYNC.DEFER_BLOCKING 0x0 ;  /* 0x0000000000007b1d */ /* 0x000fe20000010000 */
[----:B------:R-:W-:Y:S01]  /*1be0*/  @!P5 LEA.HI.X R21, R14, R9, R15, 0x1, P2 ;  /* 0x000000090e15d211 */ /* 0x000fe200010f0c0f */
[----:B------:R-:W-:Y:S01]  /*1bf0*/  @!P0 IMAD R8, R139, 0x30, RZ ;  /* 0x000000308b088824 */ /* 0x000fe200078e02ff */
[C---:B------:R-:W-:Y:S02]  /*1c00*/  @!P4 LEA R9, P2, R138.reuse, R14, 0x4 ;  /* 0x0000000e8a09c211 */ /* 0x040fe400078420ff */
[----:B--2---:R-:W-:Y:S02]  /*1c10*/  SHF.R.S32.HI R17, RZ, 0x5, R142 ;  /* 0x00000005ff117819 */ /* 0x004fe4000001148e */
[----:B-1----:R-:W-:Y:S02]  /*1c20*/  @!P4 LEA R18, P3, R9, R6, 0x1 ;  /* 0x000000060912c211 */ /* 0x002fe400078608ff */
[C---:B------:R-:W-:Y:S01]  /*1c30*/  @!P4 LEA.HI.X R6, R138.reuse, R15, R139, 0x4, P2 ;  /* 0x0000000f8a06c211 */ /* 0x040fe200010f248b */
[----:B------:R-:W-:Y:S01]  /*1c40*/  @!P0 IMAD.WIDE.U32 R14, R138, 0x30, R14 ;  /* 0x000000308a0e8825 */ /* 0x000fe200078e000e */
[----:B-----5:R-:W-:-:S02]  /*1c50*/  @!P1 LEA R4, P2, R0, R4, 0x1 ;  /* 0x0000000400049211 */ /* 0x020fc400078408ff */
[----:B------:R-:W-:Y:S01]  /*1c60*/  @!P4 LEA.HI.X R19, R9, R7, R6, 0x1, P3 ;  /* 0x000000070913c211 */ /* 0x000fe200018f0c06 */
[----:B------:R-:W-:Y:S01]  /*1c70*/  IMAD R202, R17, 0x400, R144 ;  /* 0x0000040011ca7824 */ /* 0x000fe200078e0290 */
[----:B------:R-:W-:Y:S01]  /*1c80*/  @!P1 LEA.HI.X R5, R0, R5, R13, 0x1, P2 ;  /* 0x0000000500059211 */ /* 0x000fe200010f0c0d */
[----:B------:R-:W-:Y:S01]  /*1c90*/  @!P0 IMAD.IADD R8, R15, 0x1, R8 ;  /* 0x000000010f088824 */ /* 0x000fe200078e0208 */
[C---:B----4-:R-:W-:Y:S01]  /*1ca0*/  @!P0 LEA R6, P2, R14.reuse, R2, 0x1 ;  /* 0x000000020e068211 */ /* 0x050fe200078408ff */
[----:B------:R-:W-:Y:S01]  /*1cb0*/  IMAD.MOV.U32 R0, RZ, RZ, 0x10 ;  /* 0x00000010ff007424 */ /* 0x000fe200078e00ff */
[----:B------:R-:W-:Y:S01]  /*1cc0*/  IADD3 R202, R143, R202, RZ ;  /* 0x000000ca8fca7210 */ /* 0x000fe20007ffe0ff */
[----:B------:R-:W-:Y:S01]  /*1cd0*/  IMAD.MOV.U32 R2, RZ, RZ, 0x20 ;  /* 0x00000020ff027424 */ /* 0x000fe200078e00ff */
[----:B------:R-:W-:Y:S02]  /*1ce0*/  @!P0 LEA.HI.X R7, R14, R3, R8, 0x1, P2 ;  /* 0x000000030e078211 */ /* 0x000fe400010f0c08 */
[----:B------:R-:W-:Y:S01]  /*1cf0*/  LEA R202, R202, UR4, 0x1 ;  /* 0x00000004caca7c11 */ /* 0x000fe2000f8e08ff */
        /* <DEDUP_REMOVED lines=14> */
[----:B------:R2:W-:Y:S01]  /*1de0*/  @!P1 LDGSTS.E.BYPASS.LTC128B.128 [R206+0x7000], desc[UR16][R4.64] ;  /* 0x0700000004ce9fae */ /* 0x0005e2000b901d50 */
[----:B------:R-:W-:-:S03]  /*1df0*/  R2P PR, R11, 0x6 ;  /* 0x000000060b007804 */ /* 0x000fc60000000000 */
[----:B------:R-:W-:Y:S02]  /*1e00*/  @P0 STS.128 [R206+0x7800], RZ ;  /* 0x007800ffce000388 */ /* 0x000fe40000000c00 */
[----:B------:R-:W-:Y:S02]  /*1e10*/  SEL R0, R0, 0xfffffff0, !P1 ;  /* 0xfffffff000007807 */ /* 0x000fe40004800000 */
[----:B------:R-:W-:Y:S01]  /*1e20*/  @!PT LDS RZ, [RZ] ;  /* 0x00000000fffff984 */ /* 0x000fe20000000800 */
[----:B------:R-:W-:Y:S01]  /*1e30*/  @!PT LDS RZ, [RZ] ;  /* 0x00000000fffff984 */ /* 0x000fe20000000800 */
[----:B------:R-:W-:Y:S01]  /*1e40*/  @!PT LDS RZ, [RZ] ;  /* 0x00000000fffff984 */ /* 0x000fe20000000800 */
[----:B------:R3:W-:Y:S01]  /*1e50*/  @!P0 LDGSTS.E.BYPASS.LTC128B.128 [R206+0x7800], desc[UR16][R6.64] ;  /* 0x0780000006ce8fae */ /* 0x0007e2000b901d50 */
[----:B------:R-:W-:Y:S02]  /*1e60*/  SEL R3, R2, 0xffffffe0, !P2 ;  /* 0xffffffe002037807 */ /* 0x000fe40005000000 */
[----:B------:R-:W-:Y:S01]  /*1e70*/  R2P PR, R10, 0x6 ;  /* 0x000000060a007804 */ /* 0x000fe20000000000 */
[----:B------:R-:W-:Y:S01]  /*1e80*/  LDSM.16.M88.4 R28, [R202] ;  /* 0x00000000ca1c783b */ /* 0x000fe20000000200 */
[--C-:B------:R-:W-:Y:S02]  /*1e90*/  IMAD R200, R0, 0x2, R202.reuse ;  /* 0x0000000200c87824 */ /* 0x100fe400078e02ca */
[----:B------:R-:W-:Y:S01]  /*1ea0*/  IMAD R199, R3, 0x2, R202 ;  /* 0x0000000203c77824 */ /* 0x000fe200078e02ca */
[----:B------:R-:W4:Y:S01]  /*1eb0*/  LDSM.16.M88.4 R68, [R201+0x4000] ;  /* 0x00400000c944783b */ /* 0x000f220000000200 */
[----:B------:R-:W-:-:S02]  /*1ec0*/  SEL R2, R2, 0xffffffe0, !P1 ;  /* 0xffffffe002027807 */ /* 0x000fc40004800000 */
[----:B------:R-:W-:Y:S01]  /*1ed0*/  IMAD R197, R0, 0x2, R199 ;  /* 0x0000000200c57824 */ /* 0x000fe200078e02c7 */
[----:B-1----:R-:W-:Y:S02]  /*1ee0*/  LDSM.16.M88.4 R20, [R200] ;  /* 0x00000000c814783b */ /* 0x002fe40000000200 */
[C---:B------:R-:W-:Y:S02]  /*1ef0*/  IMAD.IADD R195, R201.reuse, 0x1, R2 ;  /* 0x00000001c9c37824 */ /* 0x040fe400078e0202 */
[----:B------:R-:W1:Y:S01]  /*1f00*/  LDSM.16.M88.4 R24, [R202+0x2000] ;  /* 0x00200000ca18783b */ /* 0x000e620000000200 */
[----:B--2---:R-:W-:-:S03]  /*1f10*/  IADD3 R4, R201, 0x4000, RZ ;  /* 0x00004000c9047810 */ /* 0x004fc60007ffe0ff */
[----:B------:R-:W-:Y:S02]  /*1f20*/  LDSM.16.M88.4 R48, [R195+0x4000] ;  /* 0x00400000c330783b */ /* 0x000fe40000000200 */
[----:B------:R-:W-:Y:S02]  /*1f30*/  @P2 VIADD R198, R4, 0xffffffc0 ;  /* 0xffffffc004c62836 */ /* 0x000fe40000000000 */
[----:B------:R-:W2:Y:S04]  /*1f40*/  LDSM.16.M88.4 R116, [R201+0x5800] ;  /* 0x00580000c974783b */ /* 0x000ea80000000200 */
[----:B------:R-:W5:Y:S01]  /*1f50*/  LDSM.16.M88.4 R124, [R201+0x4800] ;  /* 0x00480000c97c783b */ /* 0x000f620000000200 */
[----:B------:R-:W-:-:S03]  /*1f60*/  IADD3 R188, R2, R198, RZ ;  /* 0x000000c602bc7210 */ /* 0x000fc60007ffe0ff */
[----:B------:R-:W-:Y:S04]  /*1f70*/  LDSM.16.M88.4 R132, [R198] ;  /* 0x00000000c684783b */ /* 0x000fe80000000200 */
[----:B------:R-:W-:Y:S04]  /*1f80*/  LDSM.16.M88.4 R8, [R199] ;  /* 0x00000000c708783b */ /* 0x000fe80000000200 */
[----:B------:R-:W5:Y:S04]  /*1f90*/  LDSM.16.M88.4 R16, [R200+0x2000] ;  /* 0x00200000c810783b */ /* 0x000f680000000200 */
[----:B------:R-:W5:Y:S01]  /*1fa0*/  LDSM.16.M88.4 R104, [R195+0x5800] ;  /* 0x00580000c368783b */ /* 0x000f620000000200 */
[-C--:B----4-:R-:W-:Y:S03]  /*1fb0*/  HMMA.16816.F32.BF16 R112, R28, R68.reuse, RZ ;  /* 0x000000441c70723c */ /* 0x090fe600000418ff */
[----:B------:R-:W4:Y:S04]  /*1fc0*/  LDSM.16.M88.4 R12, [R195+0x4800] ;  /* 0x00480000c30c783b */ /* 0x000f280000000200 */
[----:B------:R-:W-:Y:S01]  /*1fd0*/  LDSM.16.M88.4 R64, [R197] ;  /* 0x00000000c540783b */ /* 0x000fe20000000200 */
[C---:B-1----:R-:W-:Y:S03]  /*1fe0*/  HMMA.16816.F32.BF16 R40, R24.reuse, R68, RZ ;  /* 0x000000441828723c */ /* 0x042fe600000418ff */
[----:B------:R-:W1:Y:S04]  /*1ff0*/  LDSM.16.M88.4 R128, [R188] ;  /* 0x00000000bc80783b */ /* 0x000e680000000200 */
[----:B---3--:R-:W3:Y:S01]  /*2000*/  LDSM.16.M88.4 R4, [R199+0x2000] ;  /* 0x00200000c704783b */ /* 0x008ee20000000200 */
[----:B------:R-:W-:Y:S03]  /*2010*/  HMMA.16816.F32.BF16 R72, R24, R70, RZ ;  /* 0x000000461848723c */ /* 0x000fe600000418ff */
[----:B------:R-:W3:Y:S03]  /*2020*/  LDSM.16.M88.4 R120, [R201+0x5000] ;  /* 0x00500000c978783b */ /* 0x000ee60000000200 */
[----:B--2---:R-:W-:Y:S01]  /*2030*/  HMMA.16816.F32.BF16 R44, R28, R116, RZ ;  /* 0x000000741c2c723c */ /* 0x004fe200000418ff */
[----:B------:R-:W2:Y:S04]  /*2040*/  LDSM.16.M88.4 R76, [R198+0x1800] ;  /* 0x00180000c64c783b */ /* 0x000ea80000000200 */
[----:B------:R-:W2:Y:S01]  /*2050*/  LDSM.16.M88.4 R84, [R198+0x800] ;  /* 0x00080000c654783b */ /* 0x000ea20000000200 */
[----:B------:R-:W-:Y:S03]  /*2060*/  HMMA.16816.F32.BF16 R112, R20, R48, R112 ;  /* 0x000000301470723c */ /* 0x000fe60000041870 */
[----:B------:R-:W2:Y:S03]  /*2070*/  LDSM.16.M88.4 R60, [R197+0x2000] ;  /* 0x00200000c53c783b */ /* 0x000ea60000000200 */
[C---:B------:R-:W-:Y:S01]  /*2080*/  HMMA.16816.F32.BF16 R68, R28.reuse, R70, RZ ;  /* 0x000000461c44723c */ /* 0x040fe200000418ff */
[----:B------:R-:W2:Y:S04]  /*2090*/  LDSM.16.M88.4 R108, [R195+0x5000] ;  /* 0x00500000c36c783b */ /* 0x000ea80000000200 */
[----:B------:R-:W-:Y:S01]  /*20a0*/  LDSM.16.M88.4 R56, [R188+0x800] ;  /* 0x00080000bc38783b */ /* 0x000fe20000000200 */
[----:B-----5:R-:W-:Y:S03]  /*20b0*/  HMMA.16816.F32.BF16 R36, R28, R124, RZ ;  /* 0x0000007c1c24723c */ /* 0x020fe600000418ff */
[----:B------:R-:W-:Y:S03]  /*20c0*/  LDSM.16.M88.4 R80, [R198+0x1000] ;  /* 0x00100000c650783b */ /* 0x000fe60000000200 */
[----:B------:R-:W-:Y:S01]  /*20d0*/  HMMA.16816.F32.BF16 R40, R16, R48, R40 ;  /* 0x000000301028723c */ /* 0x000fe20000041828 */
[----:B------:R-:W-:Y:S04]  /*20e0*/  LDSM.16.M88.4 R52, [R188+0x1000] ;  /* 0x00100000bc34783b */ /* 0x000fe80000000200 */
[----:B------:R-:W0:Y:S01]  /*20f0*/  LDGDEPBAR ;  /* 0x00000000000079af */ /* 0x000e220000000000 */
[----:B------:R-:W-:Y:S06]  /*2100*/  HMMA.16816.F32.BF16 R112, R8, R132, R112 ;  /* 0x000000840870723c */ /* 0x000fec0000041870 */
[----:B------:R-:W-:Y:S06]  /*2110*/  HMMA.16816.F32.BF16 R100, R24, R124, RZ ;  /* 0x0000007c1864723c */ /* 0x000fec00000418ff */
[C---:B------:R-:W-:Y:S06]  /*2120*/  HMMA.16816.F32.BF16 R44, R20.reuse, R104, R44 ;  /* 0x00000068142c723c */ /* 0x040fec000004182c */
[C---:B------:R-:W-:Y:S06]  /*2130*/  HMMA.16816.F32.BF16 R68, R20.reuse, R50, R68 ;  /* 0x000000321444723c */ /* 0x040fec0000041844 */
[----:B----4-:R-:W-:Y:S06]  /*2140*/  HMMA.16816.F32.BF16 R36, R20, R12, R36 ;  /* 0x0000000c1424723c */ /* 0x010fec0000041824 */
[----:B-1----:R-:W-:Y:S06]  /*2150*/  HMMA.16816.F32.BF16 R112, R64, R128, R112 ;  /* 0x000000804070723c */ /* 0x002fec0000041870 */
[----:B------:R-:W-:Y:S01]  /*2160*/  HMMA.16816.F32.BF16 R72, R16, R50, R72 ;  /* 0x000000321048723c */ /* 0x000fe20000041848 */
[----:B------:R-:W1:Y:S01]  /*2170*/  LDSM.16.M88.4 R48, [R188+0x1800] ;  /* 0x00180000bc30783b */ /* 0x000e620000000200 */
[----:B------:R-:W-:-:S04]  /*2180*/  DEPBAR.LE SB0, 0x0 ;  /* 0x000080000000791a */ /* 0x000fc80000000000 */
[----:B---3--:R-:W-:Y:S06]  /*2190*/  HMMA.16816.F32.BF16 R40, R4, R132, R40 ;  /* 0x000000840428723c */ /* 0x008fec0000041828 */
[----:B------:R-:W-:Y:S06]  /*21a0*/  HMMA.16816.F32.BF16 R96, R24, R126, RZ ;  /* 0x0000007e1860723c */ /* 0x000fec00000418ff */
[----:B------:R-:W-:Y:S01]  /*21b0*/  HMMA.16816.F32.BF16 R32, R28, R120, RZ ;  /* 0x000000781c20723c */ /* 0x000fe200000418ff */
[----:B------:R-:W-:-:S05]  /*21c0*/  FMUL.FTZ R112, R112, UR5 ;  /* 0x0000000570707c20 */ /* 0x000fca0008410000 */
[----:B------:R-:W-:Y:S06]  /*21d0*/  HMMA.16816.F32.BF16 R92, R24, R120, RZ ;  /* 0x00000078185c723c */ /* 0x000fec00000418ff */
[----:B------:R-:W-:Y:S06]  /*21e0*/  HMMA.16816.F32.BF16 R124, R28, R126, RZ ;  /* 0x0000007e1c7c723c */ /* 0x000fec00000418ff */
[----:B------:R-:W-:Y:S06]  /*21f0*/  HMMA.16816.F32.BF16 R100, R16, R12, R100 ;  /* 0x0000000c1064723c */ /* 0x000fec0000041864 */
[C---:B--2---:R-:W-:Y:S06]  /*2200*/  HMMA.16816.F32.BF16 R44, R8.reuse, R76, R44 ;  /* 0x0000004c082c723c */ /* 0x044fec000004182c */
[C---:B------:R-:W-:Y:S06]  /*2210*/  HMMA.16816.F32.BF16 R68, R8.reuse, R134, R68 ;  /* 0x000000860844723c */ /* 0x040fec0000041844 */
[----:B------:R-:W-:Y:S06]  /*2220*/  HMMA.16816.F32.BF16 R36, R8, R84, R36 ;  /* 0x000000540824723c */ /* 0x000fec0000041824 */
[----:B------:R-:W-:Y:S01]  /*2230*/  HMMA.16816.F32.BF16 R40, R60, R128, R40 ;  /* 0x000000803c28723c */ /* 0x000fe20000041828 */
[----:B------:R2:W3:Y:S05]  /*2240*/  MUFU.TANH R128, R112 ;  /* 0x0000007000807308 */ /* 0x0004ea0000002400 */
[----:B------:R-:W-:Y:S01]  /*2250*/  HMMA.16816.F32.BF16 R88, R24, R116, RZ ;  /* 0x000000741858723c */ /* 0x000fe200000418ff */
[----:B------:R-:W-:-:S05]  /*2260*/  FMUL.FTZ R129, R115, UR5 ;  /* 0x0000000573817c20 */ /* 0x000fca0008410000 */
[----:B------:R-:W-:Y:S01]  /*2270*/  HMMA.16816.F32.BF16 R32, R20, R108, R32 ;  /* 0x0000006c1420723c */ /* 0x000fe20000041820 */
[----:B------:R-:W-:Y:S01]  /*2280*/  FMUL.FTZ R116, R113, UR5 ;  /* 0x0000000571747c20 */ /* 0x000fe20008410000 */
[----:B------:R-:W-:Y:S01]  /*2290*/  FMUL.FTZ R117, R114, UR5 ;  /* 0x0000000572757c20 */ /* 0x000fe20008410000 */
[----:B------:R-:W4:Y:S03]  /*22a0*/  MUFU.TANH R129, R129 ;  /* 0x0000008100817308 */ /* 0x000f260000002400 */
[C---:B--2---:R-:W-:Y:S05]  /*22b0*/  HMMA.16816.F32.BF16 R112, R24.reuse, R122, RZ ;  /* 0x0000007a1870723c */ /* 0x044fea00000418ff */
[----:B------:R-:W-:Y:S01]  /*22c0*/  MUFU.TANH R117, R117 ;  /* 0x0000007500757308 */ /* 0x000fe20000002400 */
[----:B------:R-:W-:Y:S06]  /*22d0*/  HMMA.16816.F32.BF16 R24, R24, R118, RZ ;  /* 0x000000761818723c */ /* 0x000fec00000418ff */
[----:B------:R-:W-:Y:S01]  /*22e0*/  HMMA.16816.F32.BF16 R92, R16, R108, R92 ;  /* 0x0000006c105c723c */ /* 0x000fe2000004185c */
[----:B------:R-:W2:Y:S05]  /*22f0*/  MUFU.TANH R116, R116 ;  /* 0x0000007400747308 */ /* 0x000eaa0000002400 */
[-C--:B------:R-:W-:Y:S06]  /*2300*/  HMMA.16816.F32.BF16 R124, R20, R14.reuse, R124 ;  /* 0x0000000e147c723c */ /* 0x080fec000004187c */
[----:B------:R-:W-:Y:S06]  /*2310*/  HMMA.16816.F32.BF16 R96, R16, R14, R96 ;  /* 0x0000000e1060723c */ /* 0x000fec0000041860 */
[C---:B------:R-:W-:Y:S06]  /*2320*/  HMMA.16816.F32.BF16 R72, R4.reuse, R134, R72 ;  /* 0x000000860448723c */ /* 0x040fec0000041848 */
[----:B------:R-:W-:Y:S06]  /*2330*/  HMMA.16816.F32.BF16 R100, R4, R84, R100 ;  /* 0x000000540464723c */ /* 0x000fec0000041864 */
[----:B-1----:R-:W-:Y:S06]  /*2340*/  HMMA.16816.F32.BF16 R44, R64, R48, R44 ;  /* 0x00000030402c723c */ /* 0x002fec000004182c */
[----:B------:R-:W-:Y:S06]  /*2350*/  HMMA.16816.F32.BF16 R120, R28, R122, RZ ;  /* 0x0000007a1c78723c */ /* 0x000fec00000418ff */
[----:B------:R-:W-:Y:S06]  /*2360*/  HMMA.16816.F32.BF16 R68, R64, R130, R68 ;  /* 0x000000824044723c */ /* 0x000fec0000041844 */
[----:B------:R-:W-:Y:S06]  /*2370*/  HMMA.16816.F32.BF16 R28, R28, R118, RZ ;  /* 0x000000761c1c723c */ /* 0x000fec00000418ff */
[----:B------:R-:W-:Y:S01]  /*2380*/  HMMA.16816.F32.BF16 R36, R64, R56, R36 ;  /* 0x000000384024723c */ /* 0x000fe20000041824 */
[----:B------:R-:W-:Y:S01]  /*2390*/  FMUL.FTZ R12, R44, UR5 ;  /* 0x000000052c0c7c20 */ /* 0x000fe20008410000 */
[----:B------:R-:W-:-:S04]  /*23a0*/  FMUL.FTZ R13, R45, UR5 ;  /* 0x000000052d0d7c20 */ /* 0x000fc80008410000 */
[----:B------:R-:W-:Y:S01]  /*23b0*/  HMMA.16816.F32.BF16 R32, R8, R80, R32 ;  /* 0x000000500820723c */ /* 0x000fe20000041820 */
[----:B------:R-:W-:Y:S05]  /*23c0*/  MUFU.TANH R12, R12 ;  /* 0x0000000c000c7308 */ /* 0x000fea0000002400 */
[----:B------:R-:W-:Y:S01]  /*23d0*/  HMMA.16816.F32.BF16 R88, R16, R104, R88 ;  /* 0x000000681058723c */ /* 0x000fe20000041858 */
[----:B------:R-:W-:Y:S01]  /*23e0*/  FMUL.FTZ R44, R69, UR5 ;  /* 0x00000005452c7c20 */ /* 0x000fe20008410000 */
[----:B------:R-:W-:Y:S02]  /*23f0*/  IMAD.SHL.U32 R69, R141, 0x2, RZ ;  /* 0x000000028d457824 */ /* 0x000fe400078e00ff */
[----:B------:R-:W-:Y:S01]  /*2400*/  FMUL.FTZ R14, R70, UR5 ;  /* 0x00000005460e7c20 */ /* 0x000fe20008410000 */
[----:B------:R-:W-:Y:S01]  /*2410*/  FMUL.FTZ R15, R71, UR5 ;  /* 0x00000005470f7c20 */ /* 0x000fe20008410000 */
[----:B------:R-:W-:Y:S01]  /*2420*/  MUFU.TANH R13, R13 ;  /* 0x0000000d000d7308 */ /* 0x000fe20000002400 */
[----:B------:R-:W-:Y:S01]  /*2430*/  HMMA.16816.F32.BF16 R124, R8, R86, R124 ;  /* 0x00000056087c723c */ /* 0x000fe2000004187c */
[----:B------:R-:W-:-:S05]  /*2440*/  LOP3.LUT R69, R69, 0x6, RZ, 0xc0, !PT ;  /* 0x0000000645457812 */ /* 0x000fca00078ec0ff */
        /* <DEDUP_REMOVED lines=11> */
[----:B------:R-:W-:Y:S01]  /*2500*/  IMAD R69, R148, 0x40, R69 ;  /* 0x0000004094457824 */ /* 0x000fe200078e0245 */
[----:B------:R-:W-:Y:S01]  /*2510*/  HMMA.16816.F32.BF16 R96, R4, R86, R96 ;  /* 0x000000560460723c */ /* 0x000fe20000041860 */
[----:B------:R-:W-:Y:S02]  /*2520*/  MUFU.TANH R39, R39 ;  /* 0x0000002700277308 */ /* 0x000fe40000002400 */
[C---:B------:R-:W-:Y:S01]  /*2530*/  VIADD R19, R69.reuse, 0x1 ;  /* 0x0000000145137836 */ /* 0x040fe20000000000 */
[----:B------:R-:W-:-:S02]  /*2540*/  ISETP.GE.AND P5, PT, R69, R146, PT ;  /* 0x000000924500720c */ /* 0x000fc40003fa6270 */
[----:B------:R-:W-:Y:S02]  /*2550*/  HMMA.16816.F32.BF16 R92, R4, R80, R92 ;  /* 0x00000050045c723c */ /* 0x000fe4000004185c */
[-C--:B------:R-:W-:Y:S01]  /*2560*/  ISETP.GE.AND P4, PT, R19, R146.reuse, PT ;  /* 0x000000921300720c */ /* 0x080fe20003f86270 */
[----:B------:R-:W-:Y:S01]  /*2570*/  MUFU.TANH R41, R41 ;  /* 0x0000002900297308 */ /* 0x000fe20000002400 */
[----:B------:R-:W-:Y:S01]  /*2580*/  VIADD R19, R69, 0x10 ;  /* 0x0000001045137836 */ /* 0x000fe20000000000 */
[----:B---3--:R-:W-:Y:S01]  /*2590*/  FSEL R128, R128, -INF , !P5 ;  /* 0xff80000080807808 */ /* 0x008fe20006800000 */
[C---:B------:R-:W-:Y:S01]  /*25a0*/  HMMA.16816.F32.BF16 R72, R60.reuse, R130, R72 ;  /* 0x000000823c48723c */ /* 0x040fe20000041848 */
[----:B----4-:R-:W-:Y:S02]  /*25b0*/  FSEL R129, R129, -INF , !P4 ;  /* 0xff80000081817808 */ /* 0x010fe40006000000 */
[----:B------:R-:W-:Y:S02]  /*25c0*/  ISETP.GE.AND P0, PT, R19, R146, PT ;  /* 0x000000921300720c */ /* 0x000fe40003f06270 */
[----:B------:R-:W-:Y:S01]  /*25d0*/  MUFU.TANH R40, R40 ;  /* 0x0000002800287308 */ /* 0x000fe20000002400 */
[----:B------:R-:W-:Y:S01]  /*25e0*/  HMMA.16816.F32.BF16 R100, R60, R56, R100 ;  /* 0x000000383c64723c */ /* 0x000fe20000041864 */
[----:B------:R-:W-:-:S02]  /*25f0*/  IADD3 R19, R69, 0x20, RZ ;  /* 0x0000002045137810 */ /* 0x000fc40007ffe0ff */
[----:B--2---:R-:W-:-:S03]  /*2600*/  FSEL R116, R116, -INF , !P4 ;  /* 0xff80000074747808 */ /* 0x004fc60006000000 */
[C---:B------:R-:W-:Y:S01]  /*2610*/  HMMA.16816.F32.BF16 R120, R20.reuse, R110, R120 ;  /* 0x0000006e1478723c */ /* 0x040fe20000041878 */
[----:B------:R-:W-:Y:S05]  /*2620*/  MUFU.TANH R14, R14 ;  /* 0x0000000e000e7308 */ /* 0x000fea0000002400 */
[----:B------:R-:W-:Y:S03]  /*2630*/  HMMA.16816.F32.BF16 R28, R20, R106, R28 ;  /* 0x0000006a141c723c */ /* 0x000fe6000004181c */
[----:B------:R-:W-:Y:S03]  /*2640*/  MUFU.TANH R43, R43 ;  /* 0x0000002b002b7308 */ /* 0x000fe60000002400 */
[C---:B------:R-:W-:Y:S01]  /*2650*/  HMMA.16816.F32.BF16 R32, R64.reuse, R52, R32 ;  /* 0x000000344020723c */ /* 0x040fe20000041820 */
[----:B------:R-:W-:Y:S01]  /*2660*/  FMUL.FTZ R45, R72, UR5 ;  /* 0x00000005482d7c20 */ /* 0x000fe20008410000 */
[----:B------:R-:W-:Y:S01]  /*2670*/  FMUL.FTZ R16, R74, UR5 ;  /* 0x000000054a107c20 */ /* 0x000fe20008410000 */
[----:B------:R-:W-:Y:S01]  /*2680*/  FMUL.FTZ R18, R75, UR5 ;  /* 0x000000054b127c20 */ /* 0x000fe20008410000 */
[----:B------:R-:W-:Y:S01]  /*2690*/  FMUL.FTZ R56, R73, UR5 ;  /* 0x0000000549387c20 */ /* 0x000fe20008410000 */
[----:B------:R-:W1:Y:S01]  /*26a0*/  MUFU.TANH R2, R2 ;  /* 0x0000000200027308 */ /* 0x000e620000002400 */
[-C--:B------:R-:W-:Y:S01]  /*26b0*/  HMMA.16816.F32.BF16 R124, R64, R58.reuse, R124 ;  /* 0x0000003a407c723c */ /* 0x080fe2000004187c */
[----:B------:R-:W-:Y:S01]  /*26c0*/  FMUL.FTZ R17, R100, UR5 ;  /* 0x0000000564117c20 */ /* 0x000fe20008410000 */
[----:B------:R-:W-:Y:S01]  /*26d0*/  FMUL.FTZ R20, R102, UR5 ;  /* 0x0000000566147c20 */ /* 0x000fe20008410000 */
[----:B------:R-:W-:Y:S01]  /*26e0*/  FMUL.FTZ R57, R101, UR5 ;  /* 0x0000000565397c20 */ /* 0x000fe20008410000 */
[----:B------:R-:W-:Y:S01]  /*26f0*/  FMUL.FTZ R22, R103, UR5 ;  /* 0x0000000567167c20 */ /* 0x000fe20008410000 */
[C---:B------:R-:W-:Y:S01]  /*2700*/  VIADD R23, R69.reuse, 0x28 ;  /* 0x0000002845177836 */ /* 0x040fe20000000000 */
[----:B------:R-:W-:Y:S01]  /*2710*/  HMMA.16816.F32.BF16 R96, R60, R58, R96 ;  /* 0x0000003a3c60723c */ /* 0x000fe20000041860 */
[----:B------:R-:W-:Y:S01]  /*2720*/  MUFU.TANH R45, R45 ;  /* 0x0000002d002d7308 */ /* 0x000fe20000002400 */
[----:B------:R-:W-:-:S04]  /*2730*/  VIADD R21, R69, 0x21 ;  /* 0x0000002145157836 */ /* 0x000fc80000000000 */
[C---:B------:R-:W-:Y:S03]  /*2740*/  HMMA.16816.F32.BF16 R88, R4.reuse, R76, R88 ;  /* 0x0000004c0458723c */ /* 0x040fe60000041858 */
[----:B------:R-:W2:Y:S01]  /*2750*/  MUFU.TANH R16, R16 ;  /* 0x0000001000107308 */ /* 0x000ea20000002400 */
[----:B-1----:R-:W-:Y:S02]  /*2760*/  FSEL R2, R2, -INF , !P0 ;  /* 0xff80000002027808 */ /* 0x002fe40004000000 */
[C---:B------:R-:W-:Y:S01]  /*2770*/  HMMA.16816.F32.BF16 R112, R4.reuse, R82, R112 ;  /* 0x000000520470723c */ /* 0x040fe20000041870 */
        /* <DEDUP_REMOVED lines=10> */
[----:B------:R-:W-:Y:S01]  /*2820*/  HMMA.16816.F32.BF16 R92, R60, R52, R92 ;  /* 0x000000343c5c723c */ /* 0x000fe2000004185c */
[C---:B------:R-:W-:Y:S01]  /*2830*/  VIADD R7, R69.reuse, 0x8 ;  /* 0x0000000845077836 */ /* 0x040fe20000000000 */
[----:B------:R-:W-:Y:S01]  /*2840*/  IADD3 R5, R69, 0x9, RZ ;  /* 0x0000000945057810 */ /* 0x000fe20007ffe0ff */
[----:B------:R-:W-:Y:S01]  /*2850*/  MUFU.TANH R37, R37 ;  /* 0x0000002500257308 */ /* 0x000fe20000002400 */
[----:B------:R-:W-:Y:S01]  /*2860*/  FSEL R4, R41, -INF , !P5 ;  /* 0xff80000029047808 */ /* 0x000fe20006800000 */
[----:B------:R-:W-:Y:S01]  /*2870*/  FMUL.FTZ R68, R97, UR5 ;  /* 0x0000000561447c20 */ /* 0x000fe20008410000 */
[-C--:B------:R-:W-:Y:S01]  /*2880*/  ISETP.GE.AND P3, PT, R7, R146.reuse, PT ;  /* 0x000000920700720c */ /* 0x080fe20003f66270 */
[----:B------:R-:W-:Y:S01]  /*2890*/  VIADD R7, R69, 0x11 ;  /* 0x0000001145077836 */ /* 0x000fe20000000000 */
[-C--:B------:R-:W-:Y:S01]  /*28a0*/  ISETP.GE.AND P2, PT, R5, R146.reuse, PT ;  /* 0x000000920500720c */ /* 0x080fe20003f46270 */
[----:B------:R-:W-:Y:S01]  /*28b0*/  VIADD R5, R69, 0x18 ;  /* 0x0000001845057836 */ /* 0x000fe20000000000 */
[C---:B------:R-:W-:Y:S01]  /*28c0*/  HMMA.16816.F32.BF16 R120, R8.reuse, R82, R120 ;  /* 0x000000520878723c */ /* 0x040fe20000041878 */
[----:B------:R-:W1:Y:S01]  /*28d0*/  MUFU.TANH R17, R17 ;  /* 0x0000001100117308 */ /* 0x000e620000002400 */
[-C--:B------:R-:W-:Y:S01]  /*28e0*/  ISETP.GE.AND P1, PT, R7, R146.reuse, PT ;  /* 0x000000920700720c */ /* 0x080fe20003f26270 */
[----:B------:R-:W-:Y:S01]  /*28f0*/  VIADD R7, R69, 0x19 ;  /* 0x0000001945077836 */ /* 0x000fe20000000000 */
[----:B------:R-:W-:Y:S01]  /*2900*/  ISETP.GE.AND P6, PT, R5, R146, PT ;  /* 0x000000920500720c */ /* 0x000fe20003fc6270 */
[----:B------:R-:W-:Y:S01]  /*2910*/  FMUL.FTZ R53, R96, UR5 ;  /* 0x0000000560357c20 */ /* 0x000fe20008410000 */
[----:B------:R-:W-:Y:S01]  /*2920*/  HMMA.16816.F32.BF16 R28, R8, R78, R28 ;  /* 0x0000004e081c723c */ /* 0x000fe2000004181c */
[----:B------:R-:W-:Y:S01]  /*2930*/  FSEL R5, R39, -INF , !P5 ;  /* 0xff80000027057808 */ /* 0x000fe20006800000 */
[----:B------:R-:W-:Y:S01]  /*2940*/  FMUL.FTZ R98, R98, UR5 ;  /* 0x0000000562627c20 */ /* 0x000fe20008410000 */
[----:B------:R-:W3:Y:S01]  /*2950*/  MUFU.TANH R20, R20 ;  /* 0x0000001400147308 */ /* 0x000ee20000002400 */
[----:B------:R-:W-:-:S02]  /*2960*/  P2R R70, PR, RZ, 0x40 ;  /* 0x00000040ff467803 */ /* 0x000fc40000000000 */
[-C--:B------:R-:W-:Y:S01]  /*2970*/  ISETP.GE.AND P6, PT, R7, R146.reuse, PT ;  /* 0x000000920700720c */ /* 0x080fe20003fc6270 */
[----:B------:R-:W-:Y:S01]  /*2980*/  FMUL.FTZ R9, R99, UR5 ;  /* 0x0000000563097c20 */ /* 0x000fe20008410000 */
[----:B------:R-:W-:Y:S01]  /*2990*/  FSEL R11, R117, -INF , !P5 ;  /* 0xff800000750b7808 */ /* 0x000fe20006800000 */
[C---:B------:R-:W-:Y:S01]  /*29a0*/  HMMA.16816.F32.BF16 R88, R60.reuse, R48, R88 ;  /* 0x000000303c58723c */ /* 0x040fe20000041858 */
[-C--:B------:R-:W-:Y:S01]  /*29b0*/  ISETP.GE.AND P5, PT, R19, R146.reuse, PT ;  /* 0x000000921300720c */ /* 0x080fe20003fa6270 */
[----:B------:R-:W4:Y:S01]  /*29c0*/  MUFU.TANH R42, R42 ;  /* 0x0000002a002a7308 */ /* 0x000f220000002400 */
[----:B------:R-:W-:Y:S01]  /*29d0*/  FSEL R7, R40, -INF , !P4 ;  /* 0xff80000028077808 */ /* 0x000fe20006000000 */
[----:B------:R-:W-:Y:S01]  /*29e0*/  FMUL.FTZ R10, R92, UR5 ;  /* 0x000000055c0a7c20 */ /* 0x000fe20008410000 */
[----:B------:R-:W-:Y:S01]  /*29f0*/  FSEL R19, R14, -INF , !P3 ;  /* 0xff8000000e137808 */ /* 0x000fe20005800000 */
[C---:B------:R-:W-:Y:S01]  /*2a00*/  HMMA.16816.F32.BF16 R112, R60.reuse, R54, R112 ;  /* 0x000000363c70723c */ /* 0x040fe20000041870 */
[----:B--2---:R-:W-:Y:S01]  /*2a10*/  FSEL R52, R16, -INF , !P3 ;  /* 0xff80000010347808 */ /* 0x004fe20005800000 */
[----:B------:R-:W-:Y:S01]  /*2a20*/  FMUL.FTZ R39, R93, UR5 ;  /* 0x000000055d277c20 */ /* 0x000fe20008410000 */
[----:B------:R-:W-:Y:S01]  /*2a30*/  FSEL R45, R45, -INF , !P3 ;  /* 0xff8000002d2d7808 */ /* 0x000fe20005800000 */
[----:B------:R-:W2:Y:S01]  /*2a40*/  MUFU.TANH R44, R44 ;  /* 0x0000002c002c7308 */ /* 0x000ea20000002400 */
[----:B------:R-:W-:Y:S01]  /*2a50*/  FSEL R40, R43, -INF , !P3 ;  /* 0xff8000002b287808 */ /* 0x000fe20005800000 */
[----:B------:R-:W-:Y:S01]  /*2a60*/  HMMA.16816.F32.BF16 R24, R60, R50, R24 ;  /* 0x000000323c18723c */ /* 0x000fe20000041818 */
[----:B------:R-:W-:Y:S01]  /*2a70*/  FMUL.FTZ R14, R94, UR5 ;  /* 0x000000055e0e7c20 */ /* 0x000fe20008410000 */
[----:B------:R-:W-:Y:S01]  /*2a80*/  FMUL.FTZ R41, R95, UR5 ;  /* 0x000000055f297c20 */ /* 0x000fe20008410000 */
[----:B------:R-:W-:-:S02]  /*2a90*/  ISETP.GE.AND P3, PT, R23, R146, PT ;  /* 0x000000921700720c */ /* 0x000fc40003f66270 */
[----:B-1----:R-:W-:Y:S01]  /*2aa0*/  FSEL R23, R17, -INF , !P0 ;  /* 0xff80000011177808 */ /* 0x002fe20004000000 */
[----:B------:R-:W1:Y:S01]  /*2ab0*/  MUFU.TANH R15, R15 ;  /* 0x0000000f000f7308 */ /* 0x000e620000002400 */
[----:B------:R-:W-:Y:S01]  /*2ac0*/  FSEL R60, R18, -INF , !P2 ;  /* 0xff800000123c7808 */ /* 0x000fe20005000000 */
[C---:B------:R-:W-:Y:S01]  /*2ad0*/  HMMA.16816.F32.BF16 R120, R64.reuse, R54, R120 ;  /* 0x000000364078723c */ /* 0x040fe20000041878 */
[----:B---3--:R-:W-:Y:S02]  /*2ae0*/  FSEL R18, R20, -INF , !P0 ;  /* 0xff80000014127808 */ /* 0x008fe40004000000 */
[----:B------:R-:W-:Y:S01]  /*2af0*/  FSEL R149, R37, -INF , !P0 ;  /* 0xff80000025957808 */ /* 0x000fe20004000000 */
[----:B------:R-:W-:Y:S01]  /*2b00*/  VIADD R37, R69, 0x29 ;  /* 0x0000002945257836 */ /* 0x000fe20000000000 */
[----:B------:R-:W-:Y:S01]  /*2b10*/  ISETP.GE.AND P0, PT, R146, 0x41, PT ;  /* 0x000000419200780c */ /* 0x000fe20003f06270 */
[----:B------:R-:W3:Y:S01]  /*2b20*/  MUFU.TANH R56, R56 ;  /* 0x0000003800387308 */ /* 0x000ee20000002400 */
[----:B----4-:R-:W-:Y:S01]  /*2b30*/  FSEL R6, R42, -INF , !P4 ;  /* 0xff8000002a067808 */ /* 0x010fe20006000000 */
[----:B------:R-:W-:Y:S01]  /*2b40*/  HMMA.16816.F32.BF16 R28, R64, R50, R28 ;  /* 0x00000032401c723c */ /* 0x000fe2000004181c */
[----:B------:R-:W-:-:S02]  /*2b50*/  ISETP.GE.AND P4, PT, R21, R146, PT ;  /* 0x000000921500720c */ /* 0x000fc40003f86270 */
[----:B--2---:R-:W-:-:S03]  /*2b60*/  FSEL R44, R44, -INF , !P2 ;  /* 0xff8000002c2c7808 */ /* 0x004fc60005000000 */
[----:B------:R-:W2:Y:S01]  /*2b70*/  MUFU.TANH R36, R36 ;  /* 0x0000002400247308 */ /* 0x000ea20000002400 */
[----:B-1----:R-:W-:-:S07]  /*2b80*/  FSEL R21, R15, -INF , !P2 ;  /* 0xff8000000f157808 */ /* 0x002fce0005000000 */
[----:B------:R-:W1:Y:S01]  /*2b90*/  MUFU.TANH R38, R38 ;  /* 0x0000002600267308 */ /* 0x000e620000002400 */
[----:B---3--:R-:W-:Y:S02]  /*2ba0*/  FSEL R43, R56, -INF , !P2 ;  /* 0xff800000382b7808 */ /* 0x008fe40005000000 */
[----:B------:R-:W-:-:S05]  /*2bb0*/  ISETP.GE.AND P2, PT, R37, R146, PT ;  /* 0x000000922500720c */ /* 0x000fca0003f46270 */
[----:B------:R-:W3:Y:S01]  /*2bc0*/  MUFU.TANH R57, R57 ;  /* 0x0000003900397308 */ /* 0x000ee20000002400 */
[----:B--2---:R-:W-:-:S07]  /*2bd0*/  FSEL R36, R36, -INF , !P1 ;  /* 0xff80000024247808 */ /* 0x004fce0004800000 */
[----:B------:R-:W2:Y:S01]  /*2be0*/  MUFU.TANH R22, R22 ;  /* 0x0000001600167308 */ /* 0x000ea20000002400 */
[----:B-1----:R-:W-:-:S07]  /*2bf0*/  FSEL R15, R38, -INF , !P1 ;  /* 0xff800000260f7808 */ /* 0x002fce0004800000 */
[----:B------:R-:W1:Y:S01]  /*2c00*/  MUFU.TANH R32, R32 ;  /* 0x0000002000207308 */ /* 0x000e620000002400 */
[----:B---3--:R-:W-:-:S07]  /*2c10*/  FSEL R17, R57, -INF , !P1 ;  /* 0xff80000039117808 */ /* 0x008fce0004800000 */
[----:B------:R-:W3:Y:S01]  /*2c20*/  MUFU.TANH R33, R33 ;  /* 0x0000002100217308 */ /* 0x000ee20000002400 */
[----:B--2---:R-:W-:-:S07]  /*2c30*/  FSEL R16, R22, -INF , !P1 ;  /* 0xff80000016107808 */ /* 0x004fce0004800000 */
[----:B------:R-:W2:Y:S08]  /*2c40*/  MUFU.TANH R34, R34 ;  /* 0x0000002200227308 */ /* 0x000eb00000002400 */
[----:B------:R-:W4:Y:S08]  /*2c50*/  MUFU.TANH R35, R35 ;  /* 0x0000002300237308 */ /* 0x000f300000002400 */
[----:B------:R-:W1:Y:S08]  /*2c60*/  MUFU.TANH R58, R58 ;  /* 0x0000003a003a7308 */ /* 0x000e700000002400 */
[----:B------:R-:W1:Y:S08]  /*2c70*/  MUFU.TANH R59, R59 ;  /* 0x0000003b003b7308 */ /* 0x000e700000002400 */
[----:B------:R1:W1:Y:S08]  /*2c80*/  MUFU.TANH R179, R126 ;  /* 0x0000007e00b37308 */ /* 0x0002700000002400 */
[----:B------:R1:W1:Y:S08]  /*2c90*/  MUFU.TANH R177, R127 ;  /* 0x0000007f00b17308 */ /* 0x0002700000002400 */
[----:B------:R-:W1:Y:S08]  /*2ca0*/  MUFU.TANH R53, R53 ;  /* 0x0000003500357308 */ /* 0x000e700000002400 */
[----:B------:R-:W1:Y:S08]  /*2cb0*/  MUFU.TANH R68, R68 ;  /* 0x0000004400447308 */ /* 0x000e700000002400 */
[----:B------:R1:W1:Y:S08]  /*2cc0*/  MUFU.TANH R8, R98 ;  /* 0x0000006200087308 */ /* 0x0002700000002400 */
[----:B------:R-:W1:Y:S08]  /*2cd0*/  MUFU.TANH R9, R9 ;  /* 0x0000000900097308 */ /* 0x000e700000002400 */
[----:B------:R-:W1:Y:S08]  /*2ce0*/  MUFU.TANH R10, R10 ;  /* 0x0000000a000a7308 */ /* 0x000e700000002400 */
[----:B------:R-:W1:Y:S08]  /*2cf0*/  MUFU.TANH R39, R39 ;  /* 0x0000002700277308 */ /* 0x000e700000002400 */
[----:B------:R-:W1:Y:S08]  /*2d00*/  MUFU.TANH R14, R14 ;  /* 0x0000000e000e7308 */ /* 0x000e700000002400 */
[----:B------:R-:W1:Y:S01]  /*2d10*/  MUFU.TANH R41, R41 ;  /* 0x0000002900297308 */ /* 0x000e620000002400 */
[----:B------:R-:W-:Y:S06]  /*2d20*/  BAR.SYNC.DEFER_BLOCKING 0x0 ;  /* 0x0000000000007b1d */ /* 0x000fec0000010000 */
[----:B--234-:R-:W-:Y:S05]  /*2d30*/  @!P0 BRA `(.L_x_1209) ;  /* 0x0000000000648947 */ /* 0x01cfea0003800000 */
        /* <DEDUP_REMOVED lines=25> */
.L_x_1209:
[----:B--2---:R-:W-:Y:S01]  /*2ed0*/  FMNMX.FTZ R51, R128, R116, !PT ;  /* 0x0000007480337209 */ /* 0x004fe20007810000 */
[----:B------:R-:W-:Y:S01]  /*2ee0*/  FMUL.FTZ R48, R120, UR5 ;  /* 0x0000000578307c20 */ /* 0x000fe20008410000 */
[----:B------:R-:W-:Y:S01]  /*2ef0*/  ISETP.NE.AND P1, PT, R70, RZ, PT ;  /* 0x000000ff4600720c */ /* 0x000fe20003f25270 */
[----:B------:R-:W-:Y:S01]  /*2f00*/  FMUL.FTZ R42, R121, UR5 ;  /* 0x00000005792a7c20 */ /* 0x000fe20008410000 */
[----:B------:R-:W-:Y:S01]  /*2f10*/  FMNMX.FTZ R51, R40, R51, !PT ;  /* 0x0000003328337209 */ /* 0x000fe20007810000 */
[----:B------:R-:W-:Y:S01]  /*2f20*/  VIADD R49, R69, 0x30 ;  /* 0x0000003045317836 */ /* 0x000fe20000000000 */
[----:B-1----:R-:W-:Y:S01]  /*2f30*/  FSEL R20, R9, -INF , !P6 ;  /* 0xff80000009147808 */ /* 0x002fe20007000000 */
[----:B------:R-:W1:Y:S01]  /*2f40*/  MUFU.TANH R48, R48 ;  /* 0x0000003000307308 */ /* 0x000e620000002400 */
[----:B------:R-:W-:Y:S01]  /*2f50*/  FMNMX.FTZ R51, R44, R51, !PT ;  /* 0x000000332c337209 */ /* 0x000fe20007810000 */
[----:B------:R-:W-:Y:S01]  /*2f60*/  FMUL.FTZ R159, R25, UR5 ;  /* 0x00000005199f7c20 */ /* 0x000fe20008410000 */
[----:B------:R-:W-:Y:S01]  /*2f70*/  FSEL R58, R58, -INF , !P1 ;  /* 0xff8000003a3a7808 */ /* 0x000fe20004800000 */
[----:B------:R-:W-:Y:S01]  /*2f80*/  FMUL.FTZ R155, R27, UR5 ;  /* 0x000000051b9b7c20 */ /* 0x000fe20008410000 */
[----:B------:R-:W-:Y:S01]  /*2f90*/  FMNMX.FTZ R51, R2, R51, !PT ;  /* 0x0000003302337209 */ /* 0x000fe20007810000 */
[----:B------:R-:W-:Y:S01]  /*2fa0*/  FMUL.FTZ R115, R115, UR5 ;  /* 0x0000000573737c20 */ /* 0x000fe20008410000 */
[----:B------:R-:W-:Y:S01]  /*2fb0*/  FSEL R56, R59, -INF , !P6 ;  /* 0xff8000003b387808 */ /* 0x000fe20007000000 */
[----:B------:R-:W2:Y:S01]  /*2fc0*/  MUFU.TANH R42, R42 ;  /* 0x0000002a002a7308 */ /* 0x000ea20000002400 */
[----:B------:R-:W-:Y:S01]  /*2fd0*/  FMNMX.FTZ R9, R36, R51, !PT ;  /* 0x0000003324097209 */ /* 0x000fe20007810000 */
[----:B------:R-:W-:Y:S01]  /*2fe0*/  FMUL.FTZ R90, R90, UR5 ;  /* 0x000000055a5a7c20 */ /* 0x000fe20008410000 */
[----:B------:R-:W-:Y:S01]  /*2ff0*/  FSEL R22, R8, -INF , !P1 ;  /* 0xff80000008167808 */ /* 0x000fe20004800000 */
[----:B------:R-:W-:Y:S01]  /*3000*/  FMUL.FTZ R8, R28, UR5 ;  /* 0x000000051c087c20 */ /* 0x000fe20008410000 */
[----:B------:R-:W-:Y:S01]  /*3010*/  FMNMX.FTZ R9, R58, R9, !PT ;  /* 0x000000093a097209 */ /* 0x000fe20007810000 */
[----:B------:R-:W-:Y:S01]  /*3020*/  FMUL.FTZ R28, R29, UR5 ;  /* 0x000000051d1c7c20 */ /* 0x000fe20008410000 */
[----:B------:R-:W-:Y:S01]  /*3030*/  FSEL R54, R32, -INF , !P5 ;  /* 0xff80000020367808 */ /* 0x000fe20006800000 */
[----:B------:R-:W-:Y:S01]  /*3040*/  VIADD R29, R69, 0x38 ;  /* 0x00000038451d7836 */ /* 0x000fe20000000000 */
[----:B------:R-:W-:Y:S01]  /*3050*/  FMNMX.FTZ R9, R56, R9, !PT ;  /* 0x0000000938097209 */ /* 0x000fe20007810000 */
[----:B------:R-:W3:Y:S01]  /*3060*/  MUFU.TANH R8, R8 ;  /* 0x0000000800087308 */ /* 0x000ee20000002400 */
[----:B------:R-:W-:Y:S01]  /*3070*/  FSEL R38, R33, -INF , !P4 ;  /* 0xff80000021267808 */ /* 0x000fe20006000000 */
[----:B------:R-:W-:Y:S01]  /*3080*/  FMUL.FTZ R26, R26, UR5 ;  /* 0x000000051a1a7c20 */ /* 0x000fe20008410000 */
[----:B------:R-:W-:Y:S01]  /*3090*/  FMNMX.FTZ R33, R54, R9, !PT ;  /* 0x0000000936217209 */ /* 0x000fe20007810000 */
[----:B------:R-:W-:Y:S01]  /*30a0*/  FMUL.FTZ R91, R91, UR5 ;  /* 0x000000055b5b7c20 */ /* 0x000fe20008410000 */
[----:B-1----:R-:W-:Y:S01]  /*30b0*/  FSEL R48, R48, -INF , !P3 ;  /* 0xff80000030307808 */ /* 0x002fe20005800000 */
[----:B------:R-:W-:Y:S01]  /*30c0*/  FMUL.FTZ R24, R24, UR5 ;  /* 0x0000000518187c20 */ /* 0x000fe20008410000 */
[----:B------:R-:W-:Y:S01]  /*30d0*/  FMNMX.FTZ R33, R38, R33, !PT ;  /* 0x0000002126217209 */ /* 0x000fe20007810000 */
[----:B------:R1:W4:Y:S01]  /*30e0*/  MUFU.TANH R9, R28 ;  /* 0x0000001c00097308 */ /* 0x0003220000002400 */
[----:B------:R-:W-:Y:S01]  /*30f0*/  FSEL R63, R53, -INF , !P1 ;  /* 0xff800000353f7808 */ /* 0x000fe20004800000 */
[----:B------:R-:W-:Y:S01]  /*3100*/  FMUL.FTZ R88, R88, UR5 ;  /* 0x0000000558587c20 */ /* 0x000fe20008410000 */
[----:B------:R-:W-:Y:S01]  /*3110*/  FSEL R179, R179, -INF , !P1 ;  /* 0xff800000b3b37808 */ /* 0x000fe20004800000 */
[----:B------:R-:W-:Y:S01]  /*3120*/  FMUL.FTZ R89, R89, UR5 ;  /* 0x0000000559597c20 */ /* 0x000fe20008410000 */
[-C--:B------:R-:W-:Y:S01]  /*3130*/  ISETP.GE.AND P1, PT, R49, R146.reuse, PT ;  /* 0x000000923100720c */ /* 0x080fe20003f26270 */
[----:B------:R-:W-:Y:S01]  /*3140*/  VIADD R49, R69, 0x31 ;  /* 0x0000003145317836 */ /* 0x000fe20000000000 */
[----:B------:R-:W-:Y:S01]  /*3150*/  FSEL R153, R34, -INF , !P5 ;  /* 0xff80000022997808 */ /* 0x000fe20006800000 */
[----:B------:R-:W-:Y:S01]  /*3160*/  MUFU.TANH R154, R115 ;  /* 0x00000073009a7308 */ /* 0x000fe20000002400 */
[----:B--2---:R-:W-:Y:S01]  /*3170*/  FSEL R34, R42, -INF , !P2 ;  /* 0xff8000002a227808 */ /* 0x004fe20005000000 */
[----:B------:R-:W-:Y:S01]  /*3180*/  FMUL.FTZ R122, R122, UR5 ;  /* 0x000000057a7a7c20 */ /* 0x000fe20008410000 */
[----:B------:R-:W-:Y:S01]  /*3190*/  FMNMX.FTZ R33, R48, R33, !PT ;  /* 0x0000002130217209 */ /* 0x000fe20007810000 */
[----:B------:R-:W-:Y:S01]  /*31a0*/  ULDC UR6, c[0x0][0x2ec] ;  /* 0x0000bb0000067ab9 */ /* 0x000fe20000000800 */
[----:B------:R-:W-:Y:S01]  /*31b0*/  FSEL R14, R14, -INF , !P5 ;  /* 0xff8000000e0e7808 */ /* 0x000fe20006800000 */
[----:B------:R-:W-:Y:S01]  /*31c0*/  FMUL.FTZ R123, R123, UR5 ;  /* 0x000000057b7b7c20 */ /* 0x000fe20008410000 */
[----:B------:R-:W-:Y:S01]  /*31d0*/  FSEL R145, R10, -INF , !P5 ;  /* 0xff8000000a917808 */ /* 0x000fe20006800000 */
[----:B------:R-:W-:Y:S01]  /*31e0*/  MUFU.TANH R160, R90 ;  /* 0x0000005a00a07308 */ /* 0x000fe20000002400 */
[----:B------:R-:W-:Y:S01]  /*31f0*/  FSEL R51, R68, -INF , !P6 ;  /* 0xff80000044337808 */ /* 0x000fe20007000000 */
[----:B------:R-:W-:Y:S01]  /*3200*/  FMUL.FTZ R46, R46, UR5 ;  /* 0x000000052e2e7c20 */ /* 0x000fe20008410000 */
[----:B------:R-:W-:Y:S01]  /*3210*/  FSEL R177, R177, -INF , !P6 ;  /* 0xff800000b1b17808 */ /* 0x000fe20007000000 */
[----:B------:R-:W-:Y:S01]  /*3220*/  FMUL.FTZ R47, R47, UR5 ;  /* 0x000000052f2f7c20 */ /* 0x000fe20008410000 */
[-C--:B------:R-:W-:Y:S01]  /*3230*/  ISETP.GE.AND P5, PT, R29, R146.reuse, PT ;  /* 0x000000921d00720c */ /* 0x080fe20003fa6270 */
[----:B------:R-:W-:Y:S01]  /*3240*/  FMUL.FTZ R30, R30, UR5 ;  /* 0x000000051e1e7c20 */ /* 0x000fe20008410000 */
[----:B------:R-:W-:Y:S01]  /*3250*/  ISETP.GE.AND P6, PT, R49, R146, PT ;  /* 0x000000923100720c */ /* 0x000fe20003fc6270 */
[----:B------:R2:W-:Y:S01]  /*3260*/  MUFU.TANH R156, R26 ;  /* 0x0000001a009c7308 */ /* 0x0005e20000002400 */
[----:B------:R-:W-:Y:S01]  /*3270*/  FSEL R32, R12, -INF , !P1 ;  /* 0xff8000000c207808 */ /* 0x000fe20004800000 */
[----:B------:R-:W-:Y:S01]  /*3280*/  FMUL.FTZ R31, R31, UR5 ;  /* 0x000000051f1f7c20 */ /* 0x000fe20008410000 */
[----:B------:R-:W-:Y:S01]  /*3290*/  FMNMX.FTZ R29, R34, R33, !PT ;  /* 0x00000021221d7209 */ /* 0x000fe20007810000 */
[----:B------:R-:W-:Y:S01]  /*32a0*/  FMUL.FTZ R33, R114, UR5 ;  /* 0x0000000572217c20 */ /* 0x000fe20008410000 */
[----:B------:R-:W-:Y:S01]  /*32b0*/  IADD3 R69, R69, 0x39, RZ ;  /* 0x0000003945457810 */ /* 0x000fe20007ffe0ff */
[----:B------:R-:W-:Y:S01]  /*32c0*/  IMAD.IADD R196, R144, 0x1, R143 ;  /* 0x0000000190c47824 */ /* 0x000fe200078e028f */
[----:B-1----:R-:W-:Y:S01]  /*32d0*/  FSEL R28, R13, -INF , !P6 ;  /* 0xff8000000d1c7808 */ /* 0x002fe20007000000 */
[----:B------:R-:W-:Y:S01]  /*32e0*/  MUFU.TANH R158, R91 ;  /* 0x0000005b009e7308 */ /* 0x000fe20000002400 */
[----:B------:R-:W-:Y:S01]  /*32f0*/  FMNMX.FTZ R29, R32, R29, !PT ;  /* 0x0000001d201d7209 */ /* 0x000fe20007810000 */
[----:B------:R-:W-:Y:S01]  /*3300*/  VIADD R190, R198, 0x1000 ;  /* 0x00001000c6be7836 */ /* 0x000fe20000000000 */
[----:B------:R-:W-:-:S02]  /*3310*/  P2R R37, PR, RZ, 0x1 ;  /* 0x00000001ff257803 */ /* 0x000fc40000000000 */
[----:B------:R-:W-:Y:S02]  /*3320*/  ISETP.GE.AND P0, PT, R69, R146, PT ;  /* 0x000000924500720c */ /* 0x000fe40003f06270 */
[----:B---3--:R-:W-:Y:S01]  /*3330*/  FSEL R10, R8, -INF , !P5 ;  /* 0xff800000080a7808 */ /* 0x008fe20006800000 */
[----:B------:R-:W1:Y:S01]  /*3340*/  MUFU.TANH R33, R33 ;  /* 0x0000002100217308 */ /* 0x000e620000002400 */
[----:B------:R-:W-:Y:S02]  /*3350*/  FMNMX.FTZ R29, R28, R29, !PT ;  /* 0x0000001d1c1d7209 */ /* 0x000fe40007810000 */
[----:B----4-:R-:W-:Y:S02]  /*3360*/  FSEL R8, R9, -INF , !P0 ;  /* 0xff80000009087808 */ /* 0x010fe40004000000 */
[----:B------:R-:W-:Y:S02]  /*3370*/  FMNMX.FTZ R29, R10, R29, !PT ;  /* 0x0000001d0a1d7209 */ /* 0x000fe40007810000 */
[----:B------:R-:W-:Y:S01]  /*3380*/  FMNMX.FTZ R25, R4, R6, !PT ;  /* 0x0000000604197209 */ /* 0x000fe20007810000 */
[----:B------:R1:W-:Y:S01]  /*3390*/  MUFU.TANH R163, R24 ;  /* 0x0000001800a37308 */ /* 0x0003e20000002400 */
[----:B------:R-:W-:Y:S01]  /*33a0*/  FMNMX.FTZ R42, R8, R29, !PT ;  /* 0x0000001d082a7209 */ /* 0x000fe20007810000 */
[----:B------:R-:W-:Y:S01]  /*33b0*/  FMUL.FTZ R29, R112, UR5 ;  /* 0x00000005701d7c20 */ /* 0x000fe20008410000 */
[----:B------:R-:W-:-:S02]  /*33c0*/  FMNMX.FTZ R27, R52, R25, !PT ;  /* 0x00000019341b7209 */ /* 0x000fc40007810000 */
[----:B------:R-:W-:Y:S01]  /*33d0*/  FMNMX.FTZ R134, R5, R7, !PT ;  /* 0x0000000705867209 */ /* 0x000fe20007810000 */
[----:B------:R-:W3:Y:S01]  /*33e0*/  SHFL.BFLY PT, R13, R42, 0x2, 0x1f ;  /* 0x0c401f002a0d7f89 */ /* 0x000ee200000e0000 */
[----:B------:R-:W-:Y:S01]  /*33f0*/  FMNMX.FTZ R27, R60, R27, !PT ;  /* 0x0000001b3c1b7209 */ /* 0x000fe20007810000 */
[----:B------:R-:W4:Y:S01]  /*3400*/  MUFU.TANH R29, R29 ;  /* 0x0000001d001d7308 */ /* 0x000f220000002400 */
[----:B------:R-:W-:Y:S02]  /*3410*/  FMNMX.FTZ R134, R45, R134, !PT ;  /* 0x000000862d867209 */ /* 0x000fe40007810000 */
[----:B------:R-:W-:Y:S02]  /*3420*/  FMNMX.FTZ R27, R18, R27, !PT ;  /* 0x0000001b121b7209 */ /* 0x000fe40007810000 */
[----:B------:R-:W-:Y:S02]  /*3430*/  FMNMX.FTZ R134, R43, R134, !PT ;  /* 0x000000862b867209 */ /* 0x000fe40007810000 */
[----:B------:R-:W-:Y:S01]  /*3440*/  FMNMX.FTZ R27, R16, R27, !PT ;  /* 0x0000001b101b7209 */ /* 0x000fe20007810000 */
[----:B------:R-:W5:Y:S01]  /*3450*/  MUFU.TANH R165, R88 ;  /* 0x0000005800a57308 */ /* 0x000f620000002400 */
[----:B------:R-:W-:-:S02]  /*3460*/  FMNMX.FTZ R134, R23, R134, !PT ;  /* 0x0000008617867209 */ /* 0x000fc40007810000 */
[----:B------:R-:W-:Y:S02]  /*3470*/  FMNMX.FTZ R27, R22, R27, !PT ;  /* 0x0000001b161b7209 */ /* 0x000fe40007810000 */
[----:B------:R-:W-:Y:S02]  /*3480*/  FMNMX.FTZ R134, R17, R134, !PT ;  /* 0x0000008611867209 */ /* 0x000fe40007810000 */
[----:B------:R-:W-:Y:S01]  /*3490*/  FMNMX.FTZ R27, R20, R27, !PT ;  /* 0x0000001b141b7209 */ /* 0x000fe20007810000 */
[----:B------:R-:W-:Y:S01]  /*34a0*/  MUFU.TANH R155, R155 ;  /* 0x0000009b009b7308 */ /* 0x000fe20000002400 */
[----:B--2---:R-:W-:Y:S02]  /*34b0*/  FMNMX.FTZ R26, R11, R129, !PT ;  /* 0x000000810b1a7209 */ /* 0x004fe40007810000 */
[----:B------:R-:W-:Y:S02]  /*34c0*/  FSEL R12, R41, -INF , !P4 ;  /* 0xff800000290c7808 */ /* 0x000fe40006000000 */
[----:B------:R-:W-:-:S02]  /*34d0*/  FMNMX.FTZ R27, R14, R27, !PT ;  /* 0x0000001b0e1b7209 */ /* 0x000fc40007810000 */
[----:B---3--:R-:W-:Y:S01]  /*34e0*/  FMNMX.FTZ R13, R42, R13, !PT ;  /* 0x0000000d2a0d7209 */ /* 0x008fe20007810000 */
[----:B------:R-:W-:Y:S01]  /*34f0*/  MUFU.TANH R167, R89 ;  /* 0x0000005900a77308 */ /* 0x000fe20000002400 */
[----:B------:R-:W-:Y:S02]  /*3500*/  FMNMX.FTZ R134, R63, R134, !PT ;  /* 0x000000863f867209 */ /* 0x000fe40007810000 */
[----:B------:R-:W-:Y:S01]  /*3510*/  FMNMX.FTZ R26, R19, R26, !PT ;  /* 0x0000001a131a7209 */ /* 0x000fe20007810000 */
[----:B------:R-:W2:Y:S01]  /*3520*/  SHFL.BFLY PT, R136, R13, 0x1, 0x1f ;  /* 0x0c201f000d887f89 */ /* 0x000ea200000e0000 */
[----:B-1----:R-:W-:Y:S02]  /*3530*/  FSEL R24, R33, -INF , !P3 ;  /* 0xff80000021187808 */ /* 0x002fe40005800000 */
[----:B------:R-:W-:Y:S01]  /*3540*/  FMNMX.FTZ R27, R12, R27, !PT ;  /* 0x0000001b0c1b7209 */ /* 0x000fe20007810000 */
[----:B------:R-:W-:Y:S01]  /*3550*/  MUFU.TANH R175, R122 ;  /* 0x0000007a00af7308 */ /* 0x000fe20000002400 */
[----:B------:R-:W-:-:S02]  /*3560*/  FMNMX.FTZ R134, R51, R134, !PT ;  /* 0x0000008633867209 */ /* 0x000fc40007810000 */
[----:B------:R-:W-:Y:S02]  /*3570*/  FMNMX.FTZ R26, R21, R26, !PT ;  /* 0x0000001a151a7209 */ /* 0x000fe40007810000 */
[----:B------:R-:W-:Y:S02]  /*3580*/  FSEL R154, R154, -INF , !P2 ;  /* 0xff8000009a9a7808 */ /* 0x000fe40005000000 */
[----:B------:R-:W-:Y:S01]  /*3590*/  FMNMX.FTZ R27, R24, R27, !PT ;  /* 0x0000001b181b7209 */ /* 0x000fe20007810000 */
[----:B------:R-:W-:Y:S01]  /*35a0*/  MUFU.TANH R171, R123 ;  /* 0x0000007b00ab7308 */ /* 0x000fe20000002400 */
[----:B------:R-:W-:Y:S02]  /*35b0*/  FSEL R147, R39, -INF , !P4 ;  /* 0xff80000027937808 */ /* 0x000fe40006000000 */
[----:B------:R-:W-:Y:S02]  /*35c0*/  FMNMX.FTZ R134, R145, R134, !PT ;  /* 0x0000008691867209 */ /* 0x000fe40007810000 */
[----:B------:R-:W-:-:S02]  /*35d0*/  FMNMX.FTZ R26, R149, R26, !PT ;  /* 0x0000001a951a7209 */ /* 0x000fc40007810000 */
[----:B------:R-:W-:Y:S01]  /*35e0*/  FSEL R160, R160, -INF , !P1 ;  /* 0xff800000a0a07808 */ /* 0x000fe20004800000 */
[----:B------:R-:W-:Y:S01]  /*35f0*/  MUFU.TANH R159, R159 ;  /* 0x0000009f009f7308 */ /* 0x000fe20000002400 */
[----:B------:R-:W-:Y:S02]  /*3600*/  FMNMX.FTZ R27, R154, R27, !PT ;  /* 0x0000001b9a1b7209 */ /* 0x000fe40007810000 */
[----:B------:R-:W-:Y:S02]  /*3610*/  FSEL R173, R35, -INF , !P4 ;  /* 0xff80000023ad7808 */ /* 0x000fe40006000000 */
[----:B--2---:R-:W-:Y:S01]  /*3620*/  FMNMX.FTZ R136, R13, R136, !PT ;  /* 0x000000880d887209 */ /* 0x004fe20007810000 */
[----:B------:R-:W-:Y:S01]  /*3630*/  FMUL.FTZ R13, R113, UR5 ;  /* 0x00000005710d7c20 */ /* 0x000fe20008410000 */
[----:B----4-:R-:W-:Y:S01]  /*3640*/  FSEL R25, R29, -INF , !P3 ;  /* 0xff8000001d197808 */ /* 0x010fe20005800000 */
[----:B------:R-:W-:Y:S01]  /*3650*/  MUFU.TANH R161, R46 ;  /* 0x0000002e00a17308 */ /* 0x000fe20000002400 */
[----:B------:R-:W-:Y:S01]  /*3660*/  FMNMX.FTZ R134, R147, R134, !PT ;  /* 0x0000008693867209 */ /* 0x000fe20007810000 */
[----:B------:R-:W-:Y:S01]  /*3670*/  FMUL.FTZ R9, R136, UR6 ;  /* 0x0000000688097c20 */ /* 0x000fe20008410000 */
[----:B------:R-:W-:-:S02]  /*3680*/  FMNMX.FTZ R26, R15, R26, !PT ;  /* 0x0000001a0f1a7209 */ /* 0x000fc40007810000 */
[----:B------:R-:W-:Y:S02]  /*3690*/  FSETP.NEU.FTZ.AND P4, PT, R136, -INF , PT ;  /* 0xff8000008800780b */ /* 0x000fe40003f9d000 */
[----:B------:R-:W-:Y:S01]  /*36a0*/  FSEL R158, R158, -INF , !P6 ;  /* 0xff8000009e9e7808 */ /* 0x000fe20007000000 */
[----:B------:R-:W1:Y:S01]  /*36b0*/  MUFU.TANH R13, R13 ;  /* 0x0000000d000d7308 */ /* 0x000e620000002400 */
[----:B------:R-:W-:Y:S02]  /*36c0*/  FMNMX.FTZ R27, R160, R27, !PT ;  /* 0x0000001ba01b7209 */ /* 0x000fe40007810000 */
[----:B------:R-:W-:Y:S02]  /*36d0*/  FMNMX.FTZ R134, R25, R134, !PT ;  /* 0x0000008619867209 */ /* 0x000fe40007810000 */
[----:B------:R-:W-:Y:S02]  /*36e0*/  FMNMX.FTZ R26, R179, R26, !PT ;  /* 0x0000001ab31a7209 */ /* 0x000fe40007810000 */
[----:B------:R-:W-:Y:S01]  /*36f0*/  FSEL R9, R9, RZ, P4 ;  /* 0x000000ff09097208 */ /* 0x000fe20002000000 */
[----:B------:R2:W3:Y:S01]  /*3700*/  MUFU.TANH R169, R47 ;  /* 0x0000002f00a97308 */ /* 0x0004e20000002400 */
[----:B------:R-:W-:-:S02]  /*3710*/  FSEL R156, R156, -INF , !P5 ;  /* 0xff8000009c9c7808 */ /* 0x000fc40006800000 */
[----:B------:R-:W-:Y:S01]  /*3720*/  FMNMX.FTZ R27, R158, R27, !PT ;  /* 0x0000001b9e1b7209 */ /* 0x000fe20007810000 */
[--C-:B------:R-:W-:Y:S01]  /*3730*/  FFMA.FTZ R59, R40, UR6, -R9.reuse ;  /* 0x00000006283b7c23 */ /* 0x100fe20008010809 */
[----:B-----5:R-:W-:Y:S01]  /*3740*/  FSEL R165, R165, -INF , !P1 ;  /* 0xff800000a5a57808 */ /* 0x020fe20004800000 */
[--C-:B------:R-:W-:Y:S01]  /*3750*/  FFMA.FTZ R41, R58, UR6, -R9.reuse ;  /* 0x000000063a297c23 */ /* 0x100fe20008010809 */
[----:B------:R-:W-:Y:S01]  /*3760*/  FMNMX.FTZ R26, R177, R26, !PT ;  /* 0x0000001ab11a7209 */ /* 0x000fe20007810000 */
[----:B------:R-:W4:Y:S01]  /*3770*/  MUFU.TANH R151, R30 ;  /* 0x0000001e00977308 */ /* 0x000f220000002400 */
[----:B-1----:R-:W-:Y:S01]  /*3780*/  FSEL R13, R13, -INF , !P2 ;  /* 0xff8000000d0d7808 */ /* 0x002fe20005000000 */
[--C-:B------:R-:W-:Y:S01]  /*3790*/  FFMA.FTZ R40, R56, UR6, -R9.reuse ;  /* 0x0000000638287c23 */ /* 0x100fe20008010809 */
[----:B------:R-:W-:Y:S01]  /*37a0*/  FSEL R155, R155, -INF , !P0 ;  /* 0xff8000009b9b7808 */ /* 0x000fe20004000000 */
[--C-:B------:R-:W-:Y:S01]  /*37b0*/  FFMA.FTZ R64, R116, UR6, -R9.reuse ;  /* 0x0000000674407c23 */ /* 0x100fe20008010809 */
[----:B------:R-:W-:Y:S01]  /*37c0*/  FMNMX.FTZ R134, R13, R134, !PT ;  /* 0x000000860d867209 */ /* 0x000fe20007810000 */
[--C-:B------:R-:W-:Y:S01]  /*37d0*/  FFMA.FTZ R50, R44, UR6, -R9.reuse ;  /* 0x000000062c327c23 */ /* 0x100fe20008010809 */
[----:B------:R-:W-:Y:S01]  /*37e0*/  FSEL R167, R167, -INF , !P6 ;  /* 0xff800000a7a77808 */ /* 0x000fe20007000000 */
[----:B------:R-:W1:Y:S01]  /*37f0*/  MUFU.TANH R150, R31 ;  /* 0x0000001f00967308 */ /* 0x000e620000002400 */
[--C-:B--2---:R-:W-:Y:S01]  /*3800*/  FFMA.FTZ R47, R2, UR6, -R9.reuse ;  /* 0x00000006022f7c23 */ /* 0x104fe20008010809 */
[----:B------:R-:W-:Y:S01]  /*3810*/  FMNMX.FTZ R2, R156, R27, !PT ;  /* 0x0000001b9c027209 */ /* 0x000fe20007810000 */
[--C-:B------:R-:W-:Y:S01]  /*3820*/  FFMA.FTZ R67, R128, UR6, -R9.reuse ;  /* 0x0000000680437c23 */ /* 0x100fe20008010809 */
[----:B------:R-:W-:Y:S01]  /*3830*/  FMNMX.FTZ R134, R165, R134, !PT ;  /* 0x00000086a5867209 */ /* 0x000fe20007810000 */
[--C-:B------:R-:W-:Y:S01]  /*3840*/  FFMA.FTZ R42, R36, UR6, -R9.reuse ;  /* 0x00000006242a7c23 */ /* 0x100fe20008010809 */
[----:B------:R-:W-:Y:S01]  /*3850*/  FMNMX.FTZ R26, R153, R26, !PT ;  /* 0x0000001a991a7209 */ /* 0x000fe20007810000 */
[--C-:B------:R-:W-:Y:S01]  /*3860*/  FFMA.FTZ R39, R54, UR6, -R9.reuse ;  /* 0x0000000636277c23 */ /* 0x100fe20008010809 */
[----:B------:R-:W-:Y:S01]  /*3870*/  FMNMX.FTZ R27, R155, R2, !PT ;  /* 0x000000029b1b7209 */ /* 0x000fe20007810000 */
[----:B------:R-:W-:Y:S01]  /*3880*/  MUFU.EX2 R67, R67 ;  /* 0x0000004300437308 */ /* 0x000fe20000000800 */
[----:B------:R-:W-:Y:S01]  /*3890*/  FSEL R163, R163, -INF , !P5 ;  /* 0xff800000a3a37808 */ /* 0x000fe20006800000 */
[--C-:B------:R-:W-:Y:S01]  /*38a0*/  FFMA.FTZ R36, R34, UR6, -R9.reuse ;  /* 0x0000000622247c23 */ /* 0x100fe20008010809 */
[----:B------:R-:W-:Y:S01]  /*38b0*/  FMNMX.FTZ R134, R167, R134, !PT ;  /* 0x00000086a7867209 */ /* 0x000fe20007810000 */
[----:B------:R-:W2:Y:S01]  /*38c0*/  SHFL.BFLY PT, R2, R27, 0x2, 0x1f ;  /* 0x0c401f001b027f89 */ /* 0x000ea200000e0000 */
[----:B------:R-:W-:Y:S01]  /*38d0*/  FSEL R175, R175, -INF , !P3 ;  /* 0xff800000afaf7808 */ /* 0x000fe20005800000 */
[--C-:B------:R-:W-:Y:S01]  /*38e0*/  FFMA.FTZ R38, R38, UR6, -R9.reuse ;  /* 0x0000000626267c23 */ /* 0x100fe20008010809 */
[----:B------:R-:W-:Y:S01]  /*38f0*/  FMNMX.FTZ R26, R173, R26, !PT ;  /* 0x0000001aad1a7209 */ /* 0x000fe20007810000 */
[----:B------:R-:W5:Y:S01]  /*3900*/  MUFU.EX2 R64, R64 ;  /* 0x0000004000407308 */ /* 0x000f620000000800 */
[----:B------:R-:W-:Y:S01]  /*3910*/  FSEL R159, R159, -INF , !P0 ;  /* 0xff8000009f9f7808 */ /* 0x000fe20004000000 */
[--C-:B------:R-:W-:Y:S01]  /*3920*/  FFMA.FTZ R66, R10, UR6, -R9.reuse ;  /* 0x000000060a427c23 */ /* 0x100fe20008010809 */
[----:B------:R-:W-:Y:S01]  /*3930*/  FMNMX.FTZ R134, R163, R134, !PT ;  /* 0x00000086a3867209 */ /* 0x000fe20007810000 */
[----:B------:R-:W-:Y:S01]  /*3940*/  FFMA.FTZ R237, R8, UR6, -R9 ;  /* 0x0000000608ed7c23 */ /* 0x000fe20008010809 */
[----:B------:R-:W-:-:S02]  /*3950*/  FSEL R171, R171, -INF , !P2 ;  /* 0xff800000abab7808 */ /* 0x000fc40005000000 */
[----:B------:R-:W-:Y:S01]  /*3960*/  FMNMX.FTZ R26, R175, R26, !PT ;  /* 0x0000001aaf1a7209 */ /* 0x000fe20007810000 */
[----:B------:R-:W-:Y:S01]  /*3970*/  MUFU.EX2 R59, R59 ;  /* 0x0000003b003b7308 */ /* 0x000fe20000000800 */
[----:B------:R-:W-:Y:S02]  /*3980*/  FMNMX.FTZ R134, R159, R134, !PT ;  /* 0x000000869f867209 */ /* 0x000fe40007810000 */
[----:B------:R-:W-:Y:S02]  /*3990*/  FSEL R161, R161, -INF , !P1 ;  /* 0xff800000a1a17808 */ /* 0x000fe40004800000 */
[----:B------:R-:W-:Y:S01]  /*39a0*/  FMNMX.FTZ R26, R171, R26, !PT ;  /* 0x0000001aab1a7209 */ /* 0x000fe20007810000 */
[----:B------:R-:W5:Y:S01]  /*39b0*/  SHFL.BFLY PT, R29, R134, 0x2, 0x1f ;  /* 0x0c401f00861d7f89 */ /* 0x000f6200000e0000 */
[----:B---3--:R-:W-:Y:S01]  /*39c0*/  FSEL R169, R169, -INF , !P6 ;  /* 0xff800000a9a97808 */ /* 0x008fe20007000000 */
[----:B------:R-:W3:Y:S01]  /*39d0*/  MUFU.EX2 R50, R50 ;  /* 0x0000003200327308 */ /* 0x000ee20000000800 */
[----:B------:R-:W-:-:S02]  /*39e0*/  FMNMX.FTZ R26, R161, R26, !PT ;  /* 0x0000001aa11a7209 */ /* 0x000fc40007810000 */
[----:B----4-:R-:W-:Y:S02]  /*39f0*/  FSEL R151, R151, -INF , !P5 ;  /* 0xff80000097977808 */ /* 0x010fe40006800000 */
[----:B------:R-:W-:Y:S02]  /*3a00*/  FMNMX.FTZ R26, R169, R26, !PT ;  /* 0x0000001aa91a7209 */ /* 0x000fe40007810000 */
[----:B-1----:R-:W-:Y:S01]  /*3a10*/  FSEL R150, R150, -INF , !P0 ;  /* 0xff80000096967808 */ /* 0x002fe20004000000 */
[----:B------:R-:W-:Y:S01]  /*3a20*/  MUFU.EX2 R47, R47 ;  /* 0x0000002f002f7308 */ /* 0x000fe20000000800 */
[----:B------:R-:W-:Y:S02]  /*3a30*/  FMNMX.FTZ R135, R151, R26, !PT ;  /* 0x0000001a97877209 */ /* 0x000fe40007810000 */
[----:B--2---:R-:W-:Y:S01]  /*3a40*/  FMNMX.FTZ R27, R27, R2, !PT ;  /* 0x000000021b1b7209 */ /* 0x004fe20007810000 */
[----:B------:R-:W-:Y:S01]  /*3a50*/  FFMA.FTZ R2, R32, UR6, -R9 ;  /* 0x0000000620027c23 */ /* 0x000fe20008010809 */
[----:B------:R-:W-:-:S02]  /*3a60*/  FMNMX.FTZ R135, R150, R135, !PT ;  /* 0x0000008796877209 */ /* 0x000fc40007810000 */
[----:B------:R-:W-:Y:S01]  /*3a70*/  LEA R196, R196, UR4, 0x1 ;  /* 0x00000004c4c47c11 */ /* 0x000fe2000f8e08ff */
[----:B------:R-:W1:Y:S01]  /*3a80*/  SHFL.BFLY PT, R26, R27, 0x1, 0x1f ;  /* 0x0c201f001b1a7f89 */ /* 0x000e6200000e0000 */
[----:B------:R-:W-:Y:S01]  /*3a90*/  ISETP.NE.AND P0, PT, R37, RZ, PT ;  /* 0x000000ff2500720c */ /* 0x000fe20003f05270 */
[----:B------:R-:W-:Y:S01]  /*3aa0*/  FFMA.FTZ R37, R48, UR6, -R9 ;  /* 0x0000000630257c23 */ /* 0x000fe20008010809 */
[----:B------:R-:W-:Y:S01]  /*3ab0*/  LEA R193, R3, R196, 0x1 ;  /* 0x000000c403c17211 */ /* 0x000fe200078e08ff */
[----:B------:R-:W2:Y:S01]  /*3ac0*/  SHFL.BFLY PT, R30, R135, 0x2, 0x1f ;  /* 0x0c401f00871e7f89 */ /* 0x000ea200000e0000 */
[----:B------:R-:W-:Y:S01]  /*3ad0*/  IMAD R194, R0, 0x2, R196 ;  /* 0x0000000200c27824 */ /* 0x000fe200078e02c4 */
[----:B-----5:R-:W-:Y:S01]  /*3ae0*/  FMNMX.FTZ R134, R134, R29, !PT ;  /* 0x0000001d86867209 */ /* 0x020fe20007810000 */
[----:B------:R-:W-:Y:S01]  /*3af0*/  MUFU.EX2 R42, R42 ;  /* 0x0000002a002a7308 */ /* 0x000fe20000000800 */
[----:B------:R-:W-:Y:S01]  /*3b00*/  IMAD R192, R0, 0x2, R193 ;  /* 0x0000000200c07824 */ /* 0x000fe200078e02c1 */
[----:B------:R-:W-:Y:S01]  /*3b10*/  LDSM.16.MT88.4 R116, [R196+0x6000] ;  /* 0x00600000c474783b */ /* 0x000fe20000004200 */
[----:B------:R-:W-:Y:S01]  /*3b20*/  F2FP.BF16.F32.PACK_AB R68, R64, R67 ;  /* 0x000000434044723e */ /* 0x000fe200000010ff */
[----:B------:R-:W-:Y:S01]  /*3b30*/  FADD.FTZ R64, R67, R64 ;  /* 0x0000004043407221 */ /* 0x000fe20000010000 */
[----:B---3--:R-:W-:Y:S01]  /*3b40*/  F2FP.BF16.F32.PACK_AB R70, R50, R59 ;  /* 0x0000003b3246723e */ /* 0x008fe200000010ff */
[----:B------:R-:W3:Y:S01]  /*3b50*/  SHFL.BFLY PT, R29, R134, 0x1, 0x1f ;  /* 0x0c201f00861d7f89 */ /* 0x000ee200000e0000 */
[----:B------:R-:W-:Y:S01]  /*3b60*/  LOP3.LUT R214, R142, 0xffffffe0, RZ, 0xc0, !PT ;  /* 0xffffffe08ed67812 */ /* 0x000fe200078ec0ff */
[----:B------:R-:W-:Y:S01]  /*3b70*/  MUFU.EX2 R41, R41 ;  /* 0x0000002900297308 */ /* 0x000fe20000000800 */
[----:B------:R-:W-:Y:S01]  /*3b80*/  FADD.FTZ R59, R59, R64 ;  /* 0x000000403b3b7221 */ /* 0x000fe20000010000 */
[----:B------:R-:W-:Y:S01]  /*3b90*/  LDSM.16.MT88.4 R100, [R194+0x6000] ;  /* 0x00600000c264783b */ /* 0x000fe20000004200 */
[----:B------:R-:W-:Y:S01]  /*3ba0*/  IADD3 R191, R198, 0x800, RZ ;  /* 0x00000800c6bf7810 */ /* 0x000fe20007ffe0ff */
[----:B------:R-:W-:-:S02]  /*3bb0*/  IMAD.IADD R214, R141, 0x1, -R214 ;  /* 0x000000018dd67824 */ /* 0x000fc400078e0ad6 */
[----:B------:R-:W-:Y:S01]  /*3bc0*/  FADD.FTZ R50, R50, R59 ;  /* 0x0000003b32327221 */ /* 0x000fe20000010000 */
[----:B------:R-:W-:Y:S01]  /*3bd0*/  LDSM.16.MT88.4 R84, [R193+0x6000] ;  /* 0x00600000c154783b */ /* 0x000fe20000004200 */
[----:B------:R-:W-:Y:S01]  /*3be0*/  IADD3 R189, R198, 0x1800, RZ ;  /* 0x00001800c6bd7810 */ /* 0x000fe20007ffe0ff */
[----:B------:R-:W-:Y:S01]  /*3bf0*/  MUFU.EX2 R40, R40 ;  /* 0x0000002800287308 */ /* 0x000fe20000000800 */
[----:B-1----:R-:W-:Y:S01]  /*3c00*/  FMNMX.FTZ R133, R27, R26, !PT ;  /* 0x0000001a1b857209 */ /* 0x002fe20007810000 */
[----:B------:R-:W-:Y:S01]  /*3c10*/  LDSM.16.MT88.4 R32, [R194+0x6800] ;  /* 0x00680000c220783b */ /* 0x000fe20000004200 */
[----:B--2---:R-:W-:-:S03]  /*3c20*/  FMNMX.FTZ R135, R135, R30, !PT ;  /* 0x0000001e87877209 */ /* 0x004fc60007810000 */
[----:B------:R-:W-:Y:S02]  /*3c30*/  FMUL.FTZ R157, R133, UR6 ;  /* 0x00000006859d7c20 */ /* 0x000fe40008410000 */
[----:B------:R-:W-:Y:S01]  /*3c40*/  MUFU.EX2 R39, R39 ;  /* 0x0000002700277308 */ /* 0x000fe20000000800 */
[----:B------:R-:W1:Y:S01]  /*3c50*/  SHFL.BFLY PT, R26, R135, 0x1, 0x1f ;  /* 0x0c201f00871a7f89 */ /* 0x000e6200000e0000 */
[----:B---3--:R-:W-:-:S06]  /*3c60*/  FMNMX.FTZ R134, R134, R29, !PT ;  /* 0x0000001d86867209 */ /* 0x008fcc0007810000 */
[----:B------:R-:W-:Y:S01]  /*3c70*/  MUFU.EX2 R38, R38 ;  /* 0x0000002600267308 */ /* 0x000fe20000000800 */
[C---:B------:R-:W-:Y:S01]  /*3c80*/  FSETP.NEU.FTZ.AND P1, PT, R134.reuse, -INF , PT ;  /* 0xff8000008600780b */ /* 0x040fe20003f3d000 */
[----:B------:R-:W-:-:S05]  /*3c90*/  FMUL.FTZ R162, R134, UR6 ;  /* 0x0000000686a27c20 */ /* 0x000fca0008410000 */
[----:B------:R-:W-:Y:S01]  /*3ca0*/  FSEL R162, R162, RZ, P1 ;  /* 0x000000ffa2a27208 */ /* 0x000fe20000800000 */
[----:B------:R-:W-:Y:S01]  /*3cb0*/  MUFU.EX2 R37, R37 ;  /* 0x0000002500257308 */ /* 0x000fe20000000800 */
[----:B------:R-:W-:-:S03]  /*3cc0*/  FSETP.NEU.FTZ.AND P1, PT, R133, -INF , PT ;  /* 0xff8000008500780b */ /* 0x000fc60003f3d000 */
[--C-:B------:R-:W-:Y:S01]  /*3cd0*/  FFMA.FTZ R58, R5, UR6, -R162.reuse ;  /* 0x00000006053a7c23 */ /* 0x100fe200080108a2 */
[----:B------:R-:W-:Y:S01]  /*3ce0*/  FSEL R157, R157, RZ, P1 ;  /* 0x000000ff9d9d7208 */ /* 0x000fe20000800000 */
[--C-:B------:R-:W-:Y:S01]  /*3cf0*/  FFMA.FTZ R57, R7, UR6, -R162.reuse ;  /* 0x0000000607397c23 */ /* 0x100fe200080108a2 */
[--C-:B------:R-:W-:Y:S01]  /*3d00*/  FFMA.FTZ R49, R45, UR6, -R162.reuse ;  /* 0x000000062d317c23 */ /* 0x100fe200080108a2 */
[--C-:B------:R-:W-:Y:S01]  /*3d10*/  FFMA.FTZ R48, R43, UR6, -R162.reuse ;  /* 0x000000062b307c23 */ /* 0x100fe200080108a2 */
[----:B-1----:R-:W-:Y:S01]  /*3d20*/  FMNMX.FTZ R135, R135, R26, !PT ;  /* 0x0000001a87877209 */ /* 0x002fe20007810000 */
[--C-:B------:R-:W-:Y:S01]  /*3d30*/  FFMA.FTZ R56, R4, UR6, -R157.reuse ;  /* 0x0000000604387c23 */ /* 0x100fe2000801089d */
[--C-:B------:R-:W-:Y:S01]  /*3d40*/  FFMA.FTZ R61, R6, UR6, -R157.reuse ;  /* 0x00000006063d7c23 */ /* 0x100fe2000801089d */
[--C-:B------:R-:W-:Y:S01]  /*3d50*/  FFMA.FTZ R44, R60, UR6, -R157.reuse ;  /* 0x000000063c2c7c23 */ /* 0x100fe2000801089d */
[----:B------:R-:W1:Y:S01]  /*3d60*/  LDSM.16.MT88.4 R4, [R192+0x6000] ;  /* 0x00600000c004783b */ /* 0x000e620000004200 */
[C---:B------:R-:W-:Y:S01]  /*3d70*/  FMUL.FTZ R152, R135.reuse, UR6 ;  /* 0x0000000687987c20 */ /* 0x040fe20008410000 */
[----:B------:R-:W-:Y:S01]  /*3d80*/  FSETP.NEU.FTZ.AND P1, PT, R135, -INF , PT ;  /* 0xff8000008700780b */ /* 0x000fe20003f3d000 */
[----:B------:R-:W-:Y:S01]  /*3d90*/  FFMA.FTZ R53, R52, UR6, -R157 ;  /* 0x0000000634357c23 */ /* 0x000fe2000801089d */
[----:B------:R-:W-:Y:S01]  /*3da0*/  MUFU.EX2 R58, R58 ;  /* 0x0000003a003a7308 */ /* 0x000fe20000000800 */
[--C-:B------:R-:W-:Y:S01]  /*3db0*/  FFMA.FTZ R3, R63, UR6, -R162.reuse ;  /* 0x000000063f037c23 */ /* 0x100fe200080108a2 */
[----:B------:R-:W-:Y:S01]  /*3dc0*/  FSEL R152, R152, RZ, P1 ;  /* 0x000000ff98987208 */ /* 0x000fe20000800000 */
[--C-:B------:R-:W-:Y:S01]  /*3dd0*/  FFMA.FTZ R0, R51, UR6, -R162.reuse ;  /* 0x0000000633007c23 */ /* 0x100fe200080108a2 */
[----:B------:R-:W-:Y:S01]  /*3de0*/  FFMA.FTZ R45, R28, UR6, -R9 ;  /* 0x000000061c2d7c23 */ /* 0x000fe20008010809 */
[--C-:B------:R-:W-:Y:S01]  /*3df0*/  FFMA.FTZ R46, R23, UR6, -R162.reuse ;  /* 0x00000006172e7c23 */ /* 0x100fe200080108a2 */
[----:B------:R-:W-:Y:S01]  /*3e00*/  FFMA.FTZ R43, R17, UR6, -R162 ;  /* 0x00000006112b7c23 */ /* 0x000fe200080108a2 */
        /* <DEDUP_REMOVED lines=9> */
[----:B------:R-:W3:Y:S01]  /*3ea0*/  LDSM.16.MT88.4 R28, [R196+0x6800] ;  /* 0x00680000c41c783b */ /* 0x000ee20000004200 */
[--C-:B------:R-:W-:Y:S01]  /*3eb0*/  FFMA.FTZ R137, R149, UR6, -R152.reuse ;  /* 0x0000000695897c23 */ /* 0x100fe20008010898 */
[--C-:B------:R-:W-:Y:S01]  /*3ec0*/  FFMA.FTZ R132, R15, UR6, -R152.reuse ;  /* 0x000000060f847c23 */ /* 0x100fe20008010898 */
[----:B------:R-:W-:Y:S01]  /*3ed0*/  MUFU.EX2 R49, R49 ;  /* 0x0000003100317308 */ /* 0x000fe20000000800 */
[----:B------:R-:W4:Y:S01]  /*3ee0*/  LDSM.16.MT88.4 R16, [R193+0x6800] ;  /* 0x00680000c110783b */ /* 0x000f220000004200 */
[--C-:B------:R-:W-:Y:S01]  /*3ef0*/  FFMA.FTZ R143, R179, UR6, -R152.reuse ;  /* 0x00000006b38f7c23 */ /* 0x100fe20008010898 */
[----:B------:R-:W-:Y:S01]  /*3f00*/  FFMA.FTZ R144, R177, UR6, -R152 ;  /* 0x00000006b1907c23 */ /* 0x000fe20008010898 */
[--C-:B------:R-:W-:Y:S01]  /*3f10*/  FFMA.FTZ R146, R147, UR6, -R162.reuse ;  /* 0x0000000693927c23 */ /* 0x100fe200080108a2 */
[----:B------:R-:W5:Y:S01]  /*3f20*/  LDSM.16.MT88.4 R20, [R192+0x6800] ;  /* 0x00680000c014783b */ /* 0x000f620000004200 */
[--C-:B------:R-:W-:Y:S01]  /*3f30*/  FFMA.FTZ R147, R25, UR6, -R162.reuse ;  /* 0x0000000619937c23 */ /* 0x100fe200080108a2 */
[--C-:B------:R-:W-:Y:S01]  /*3f40*/  FFMA.FTZ R148, R13, UR6, -R162.reuse ;  /* 0x000000060d947c23 */ /* 0x100fe200080108a2 */
[----:B------:R-:W1:Y:S01]  /*3f50*/  MUFU.EX2 R48, R48 ;  /* 0x0000003000307308 */ /* 0x000e620000000800 */
[----:B--2---:R-:W-:Y:S01]  /*3f60*/  F2FP.BF16.F32.PACK_AB R72, R57, R58 ;  /* 0x0000003a3948723e */ /* 0x004fe200000010ff */
[--C-:B------:R-:W-:Y:S01]  /*3f70*/  FFMA.FTZ R149, R14, UR6, -R157.reuse ;  /* 0x000000060e957c23 */ /* 0x100fe2000801089d */
[----:B------:R-:W-:Y:S01]  /*3f80*/  FFMA.FTZ R145, R145, UR6, -R162 ;  /* 0x0000000691917c23 */ /* 0x000fe200080108a2 */
[----:B------:R-:W-:Y:S01]  /*3f90*/  FFMA.FTZ R154, R154, UR6, -R157 ;  /* 0x000000069a9a7c23 */ /* 0x000fe2000801089d */
[--C-:B------:R-:W-:Y:S01]  /*3fa0*/  FFMA.FTZ R153, R153, UR6, -R152.reuse ;  /* 0x0000000699997c23 */ /* 0x100fe20008010898 */
[----:B------:R-:W-:Y:S01]  /*3fb0*/  FFMA.FTZ R164, R171, UR6, -R152 ;  /* 0x00000006aba47c23 */ /* 0x000fe20008010898 */
[----:B------:R-:W-:Y:S01]  /*3fc0*/  FADD.FTZ R58, R58, R57 ;  /* 0x000000393a3a7221 */ /* 0x000fe20000010000 */
[----:B------:R-:W-:Y:S01]  /*3fd0*/  MUFU.EX2 R56, R56 ;  /* 0x0000003800387308 */ /* 0x000fe20000000800 */
[--C-:B------:R-:W-:Y:S01]  /*3fe0*/  FFMA.FTZ R165, R165, UR6, -R162.reuse ;  /* 0x00000006a5a57c23 */ /* 0x100fe200080108a2 */
[--C-:B------:R-:W-:Y:S01]  /*3ff0*/  FFMA.FTZ R168, R167, UR6, -R162.reuse ;  /* 0x00000006a7a87c23 */ /* 0x100fe200080108a2 */
[--C-:B------:R-:W-:Y:S01]  /*4000*/  FFMA.FTZ R163, R163, UR6, -R162.reuse ;  /* 0x00000006a3a37c23 */ /* 0x100fe200080108a2 */
[----:B------:R-:W-:Y:S01]  /*4010*/  FFMA.FTZ R162, R159, UR6, -R162 ;  /* 0x000000069fa27c23 */ /* 0x000fe200080108a2 */
[--C-:B------:R-:W-:Y:S01]  /*4020*/  FFMA.FTZ R161, R161, UR6, -R152.reuse ;  /* 0x00000006a1a17c23 */ /* 0x100fe20008010898 */
[----:B------:R-:W-:Y:S01]  /*4030*/  FFMA.FTZ R166, R169, UR6, -R152 ;  /* 0x00000006a9a67c23 */ /* 0x000fe20008010898 */
[--C-:B------:R-:W-:Y:S01]  /*4040*/  FFMA.FTZ R159, R160, UR6, -R157.reuse ;  /* 0x00000006a09f7c23 */ /* 0x100fe2000801089d */
[----:B------:R-:W2:Y:S01]  /*4050*/  MUFU.EX2 R61, R61 ;  /* 0x0000003d003d7308 */ /* 0x000ea20000000800 */
[----:B-1----:R-:W-:Y:S01]  /*4060*/  F2FP.BF16.F32.PACK_AB R74, R48, R49 ;  /* 0x00000031304a723e */ /* 0x002fe200000010ff */
[----:B------:R-:W-:Y:S01]  /*4070*/  FADD.FTZ R49, R49, R58 ;  /* 0x0000003a31317221 */ /* 0x000fe20000010000 */
[--C-:B------:R-:W-:Y:S01]  /*4080*/  FFMA.FTZ R158, R158, UR6, -R157.reuse ;  /* 0x000000069e9e7c23 */ /* 0x100fe2000801089d */
[--C-:B------:R-:W-:Y:S01]  /*4090*/  FFMA.FTZ R156, R156, UR6, -R157.reuse ;  /* 0x000000069c9c7c23 */ /* 0x100fe2000801089d */
[----:B------:R-:W-:Y:S01]  /*40a0*/  FFMA.FTZ R233, R155, UR6, -R157 ;  /* 0x000000069be97c23 */ /* 0x000fe2000801089d */
[----:B------:R-:W-:Y:S01]  /*40b0*/  FADD.FTZ R49, R48, R49 ;  /* 0x0000003130317221 */ /* 0x000fe20000010000 */
[--C-:B------:R-:W-:Y:S01]  /*40c0*/  FFMA.FTZ R151, R151, UR6, -R152.reuse ;  /* 0x0000000697977c23 */ /* 0x100fe20008010898 */
[----:B------:R-:W-:Y:S01]  /*40d0*/  MUFU.EX2 R53, R53 ;  /* 0x0000003500357308 */ /* 0x000fe20000000800 */
[----:B------:R-:W-:-:S07]  /*40e0*/  FFMA.FTZ R216, R150, UR6, -R152 ;  /* 0x0000000696d87c23 */ /* 0x000fce0008010898 */
[----:B------:R-:W1:Y:S01]  /*40f0*/  MUFU.EX2 R44, R44 ;  /* 0x0000002c002c7308 */ /* 0x000e620000000800 */
[----:B--2---:R-:W-:Y:S01]  /*4100*/  F2FP.BF16.F32.PACK_AB R73, R61, R56 ;  /* 0x000000383d49723e */ /* 0x004fe200000010ff */
[----:B------:R-:W-:-:S06]  /*4110*/  FADD.FTZ R56, R56, R61 ;  /* 0x0000003d38387221 */ /* 0x000fcc0000010000 */
[----:B------:R-:W-:Y:S08]  /*4120*/  MUFU.EX2 R65, R65 ;  /* 0x0000004100417308 */ /* 0x000ff00000000800 */
[----:B------:R-:W2:Y:S01]  /*4130*/  MUFU.EX2 R62, R62 ;  /* 0x0000003e003e7308 */ /* 0x000ea20000000800 */
[----:B-1----:R-:W-:Y:S01]  /*4140*/  F2FP.BF16.F32.PACK_AB R75, R44, R53 ;  /* 0x000000352c4b723e */ /* 0x002fe200000010ff */
[----:B------:R-:W-:-:S04]  /*4150*/  FADD.FTZ R53, R53, R56 ;  /* 0x0000003835357221 */ /* 0x000fc80000010000 */
[----:B------:R-:W-:Y:S02]  /*4160*/  FADD.FTZ R53, R44, R53 ;  /* 0x000000352c357221 */ /* 0x000fe40000010000 */
[----:B------:R-:W-:Y:S01]  /*4170*/  MUFU.EX2 R60, R60 ;  /* 0x0000003c003c7308 */ /* 0x000fe20000000800 */
[C---:B------:R-:W-:Y:S06]  /*4180*/  HMMA.16816.F32.BF16 R124, R72.reuse, R116, RZ ;  /* 0x00000074487c723c */ /* 0x040fec00000418ff */
[----:B------:R-:W-:Y:S01]  /*4190*/  HMMA.16816.F32.BF16 R108, R72, R100, RZ ;  /* 0x00000064486c723c */ /* 0x000fe200000418ff */
[----:B------:R-:W1:Y:S01]  /*41a0*/  MUFU.EX2 R55, R55 ;  /* 0x0000003700377308 */ /* 0x000e620000000800 */
[----:B--2---:R-:W-:Y:S01]  /*41b0*/  F2FP.BF16.F32.PACK_AB R69, R62, R65 ;  /* 0x000000413e45723e */ /* 0x004fe200000010ff */
[----:B------:R-:W-:-:S03]  /*41c0*/  FADD.FTZ R65, R65, R62 ;  /* 0x0000003e41417221 */ /* 0x000fc60000010000 */
[C---:B------:R-:W-:Y:S03]  /*41d0*/  HMMA.16816.F32.BF16 R92, R72.reuse, R84, RZ ;  /* 0x00000054485c723c */ /* 0x040fe600000418ff */
[----:B------:R-:W-:Y:S03]  /*41e0*/  MUFU.EX2 R46, R46 ;  /* 0x0000002e002e7308 */ /* 0x000fe60000000800 */
[C---:B------:R-:W-:Y:S05]  /*41f0*/  HMMA.16816.F32.BF16 R76, R72.reuse, R4, RZ ;  /* 0x00000004484c723c */ /* 0x040fea00000418ff */
[----:B------:R-:W2:Y:S01]  /*4200*/  MUFU.EX2 R43, R43 ;  /* 0x0000002b002b7308 */ /* 0x000ea20000000800 */
[----:B-1----:R-:W-:Y:S01]  /*4210*/  F2FP.BF16.F32.PACK_AB R71, R55, R60 ;  /* 0x0000003c3747723e */ /* 0x002fe200000010ff */
[----:B------:R-:W-:Y:S01]  /*4220*/  HMMA.16816.F32.BF16 R120, R72, R118, RZ ;  /* 0x000000764878723c */ /* 0x000fe200000418ff */
[----:B------:R-:W-:-:S04]  /*4230*/  FADD.FTZ R60, R60, R65 ;  /* 0x000000413c3c7221 */ /* 0x000fc80000010000 */
[----:B------:R-:W-:Y:S01]  /*4240*/  FADD.FTZ R60, R55, R60 ;  /* 0x0000003c373c7221 */ /* 0x000fe20000010000 */
[----:B------:R-:W-:Y:S01]  /*4250*/  MUFU.EX2 R3, R3 ;  /* 0x0000000300037308 */ /* 0x000fe20000000800 */
[C---:B------:R-:W-:Y:S06]  /*4260*/  HMMA.16816.F32.BF16 R104, R72.reuse, R102, RZ ;  /* 0x000000664868723c */ /* 0x040fec00000418ff */
[----:B------:R-:W-:Y:S01]  /*4270*/  HMMA.16816.F32.BF16 R88, R72, R86, RZ ;  /* 0x000000564858723c */ /* 0x000fe200000418ff */
[----:B------:R-:W1:Y:S01]  /*4280*/  MUFU.EX2 R0, R0 ;  /* 0x0000000000007308 */ /* 0x000e620000000800 */
[----:B--2---:R-:W-:Y:S01]  /*4290*/  F2FP.BF16.F32.PACK_AB R8, R43, R46 ;  /* 0x0000002e2b08723e */ /* 0x004fe200000010ff */
[----:B------:R-:W-:-:S03]  /*42a0*/  FADD.FTZ R46, R46, R49 ;  /* 0x000000312e2e7221 */ /* 0x000fc60000010000 */
[C---:B------:R-:W-:Y:S01]  /*42b0*/  HMMA.16816.F32.BF16 R128, R68.reuse, R116, RZ ;  /* 0x000000744480723c */ /* 0x040fe200000418ff */
[----:B------:R-:W-:Y:S02]  /*42c0*/  FADD.FTZ R46, R43, R46 ;  /* 0x0000002e2b2e7221 */ /* 0x000fe40000010000 */
[----:B------:R-:W-:Y:S03]  /*42d0*/  MUFU.EX2 R54, R54 ;  /* 0x0000003600367308 */ /* 0x000fe60000000800 */
[----:B------:R-:W-:Y:S05]  /*42e0*/  HMMA.16816.F32.BF16 R112, R68, R100, RZ ;  /* 0x000000644470723c */ /* 0x000fea00000418ff */
[----:B------:R-:W2:Y:S01]  /*42f0*/  MUFU.EX2 R51, R51 ;  /* 0x0000003300337308 */ /* 0x000ea20000000800 */
[----:B------:R-:W-:Y:S01]  /*4300*/  HMMA.16816.F32.BF16 R72, R72, R6, RZ ;  /* 0x000000064848723c */ /* 0x000fe200000418ff */
[----:B-1----:R-:W-:Y:S01]  /*4310*/  F2FP.BF16.F32.PACK_AB R10, R0, R3 ;  /* 0x00000003000a723e */ /* 0x002fe200000010ff */
[----:B------:R-:W-:-:S04]  /*4320*/  FADD.FTZ R3, R3, R46 ;  /* 0x0000002e03037221 */ /* 0x000fc80000010000 */
[----:B------:R-:W-:Y:S01]  /*4330*/  HMMA.16816.F32.BF16 R116, R68, R118, RZ ;  /* 0x000000764474723c */ /* 0x000fe200000418ff */
[----:B------:R-:W-:Y:S01]  /*4340*/  MUFU.EX2 R52, R52 ;  /* 0x0000003400347308 */ /* 0x000fe20000000800 */
[----:B------:R-:W-:-:S04]  /*4350*/  FADD.FTZ R0, R0, R3 ;  /* 0x0000000300007221 */ /* 0x000fc80000010000 */
[C---:B------:R-:W-:Y:S03]  /*4360*/  HMMA.16816.F32.BF16 R100, R68.reuse, R102, RZ ;  /* 0x000000664464723c */ /* 0x040fe600000418ff */
[----:B------:R-:W1:Y:S01]  /*4370*/  MUFU.EX2 R63, R63 ;  /* 0x0000003f003f7308 */ /* 0x000e620000000800 */
[C---:B--2---:R-:W-:Y:S01]  /*4380*/  F2FP.BF16.F32.PACK_AB R9, R51.reuse, R54 ;  /* 0x000000363309723e */ /* 0x044fe200000010ff */
[----:B------:R-:W-:Y:S01]  /*4390*/  FADD.FTZ R54, R54, R53 ;  /* 0x0000003536367221 */ /* 0x000fe20000010000 */
[C---:B------:R-:W-:Y:S03]  /*43a0*/  HMMA.16816.F32.BF16 R96, R68.reuse, R84, RZ ;  /* 0x000000544460723c */ /* 0x040fe600000418ff */
[----:B------:R-:W-:Y:S02]  /*43b0*/  FADD.FTZ R51, R51, R54 ;  /* 0x0000003633337221 */ /* 0x000fe40000010000 */
[----:B------:R-:W-:Y:S01]  /*43c0*/  MUFU.EX2 R137, R137 ;  /* 0x0000008900897308 */ /* 0x000fe20000000800 */
[C---:B------:R-:W-:Y:S06]  /*43d0*/  HMMA.16816.F32.BF16 R84, R68.reuse, R86, RZ ;  /* 0x000000564454723c */ /* 0x040fec00000418ff */
[----:B------:R-:W-:Y:S01]  /*43e0*/  HMMA.16816.F32.BF16 R80, R68, R4, RZ ;  /* 0x000000044450723c */ /* 0x000fe200000418ff */
[----:B------:R-:W2:Y:S01]  /*43f0*/  MUFU.EX2 R132, R132 ;  /* 0x0000008400847308 */ /* 0x000ea20000000800 */
[----:B-1----:R-:W-:Y:S01]  /*4400*/  F2FP.BF16.F32.PACK_AB R11, R63, R52 ;  /* 0x000000343f0b723e */ /* 0x002fe200000010ff */
[----:B------:R-:W-:-:S03]  /*4410*/  FADD.FTZ R52, R52, R51 ;  /* 0x0000003334347221 */ /* 0x000fc60000010000 */
[----:B------:R-:W-:Y:S01]  /*4420*/  HMMA.16816.F32.BF16 R68, R68, R6, RZ ;  /* 0x000000064444723c */ /* 0x000fe200000418ff */
[----:B------:R-:W-:Y:S01]  /*4430*/  F2FP.BF16.F32.PACK_AB R4, R42, R47 ;  /* 0x0000002f2a04723e */ /* 0x000fe200000010ff */
[----:B------:R-:W-:Y:S01]  /*4440*/  FADD.FTZ R47, R47, R50 ;  /* 0x000000322f2f7221 */ /* 0x000fe20000010000 */
[----:B------:R-:W-:Y:S01]  /*4450*/  MUFU.EX2 R143, R143 ;  /* 0x0000008f008f7308 */ /* 0x000fe20000000800 */
[----:B------:R-:W-:Y:S02]  /*4460*/  FADD.FTZ R52, R63, R52 ;  /* 0x000000343f347221 */ /* 0x000fe40000010000 */
[----:B------:R-:W-:Y:S01]  /*4470*/  HMMA.16816.F32.BF16 R108, R8, R32, R108 ;  /* 0x00000020086c723c */ /* 0x000fe2000004186c */
[----:B------:R-:W-:Y:S01]  /*4480*/  F2FP.BF16.F32.PACK_AB R6, R40, R41 ;  /* 0x000000292806723e */ /* 0x000fe200000010ff */
[----:B------:R-:W-:-:S03]  /*4490*/  FADD.FTZ R42, R42, R47 ;  /* 0x0000002f2a2a7221 */ /* 0x000fc60000010000 */
[----:B------:R-:W1:Y:S01]  /*44a0*/  MUFU.EX2 R144, R144 ;  /* 0x0000009000907308 */ /* 0x000e620000000800 */
[----:B--2---:R-:W-:Y:S01]  /*44b0*/  F2FP.BF16.F32.PACK_AB R5, R132, R137 ;  /* 0x000000898405723e */ /* 0x004fe200000010ff */
[----:B---3--:R-:W-:Y:S01]  /*44c0*/  HMMA.16816.F32.BF16 R124, R8, R28, R124 ;  /* 0x0000001c087c723c */ /* 0x008fe2000004187c */
[----:B------:R-:W-:Y:S01]  /*44d0*/  FADD.FTZ R137, R137, R60 ;  /* 0x0000003c89897221 */ /* 0x000fe20000010000 */
[----:B------:R-:W-:-:S03]  /*44e0*/  FADD.FTZ R41, R41, R42 ;  /* 0x0000002a29297221 */ /* 0x000fc60000010000 */
[----:B------:R-:W-:Y:S01]  /*44f0*/  FADD.FTZ R132, R132, R137 ;  /* 0x0000008984847221 */ /* 0x000fe20000010000 */
[----:B----4-:R-:W-:Y:S01]  /*4500*/  HMMA.16816.F32.BF16 R92, R8, R16, R92 ;  /* 0x00000010085c723c */ /* 0x010fe2000004185c */
[----:B------:R-:W-:Y:S01]  /*4510*/  MUFU.EX2 R36, R36 ;  /* 0x0000002400247308 */ /* 0x000fe20000000800 */
[----:B------:R-:W-:-:S04]  /*4520*/  FADD.FTZ R40, R40, R41 ;  /* 0x0000002928287221 */ /* 0x000fc80000010000 */
[C---:B-----5:R-:W-:Y:S01]  /*4530*/  HMMA.16816.F32.BF16 R76, R8.reuse, R20, R76 ;  /* 0x00000014084c723c */ /* 0x060fe2000004184c */
[C---:B-1----:R-:W-:Y:S02]  /*4540*/  F2FP.BF16.F32.PACK_AB R7, R144.reuse, R143 ;  /* 0x0000008f9007723e */ /* 0x042fe400000010ff */
[----:B------:R-:W-:Y:S01]  /*4550*/  MUFU.EX2 R145, R145 ;  /* 0x0000009100917308 */ /* 0x000fe20000000800 */
[----:B------:R-:W-:Y:S02]  /*4560*/  FADD.FTZ R143, R143, R132 ;  /* 0x000000848f8f7221 */ /* 0x000fe40000010000 */
[----:B------:R-:W-:Y:S02]  /*4570*/  HMMA.16816.F32.BF16 R120, R8, R30, R120 ;  /* 0x0000001e0878723c */ /* 0x000fe40000041878 */
[----:B------:R-:W-:-:S04]  /*4580*/  FADD.FTZ R144, R144, R143 ;  /* 0x0000008f90907221 */ /* 0x000fc80000010000 */
[----:B------:R-:W-:Y:S01]  /*4590*/  HMMA.16816.F32.BF16 R112, R4, R32, R112 ;  /* 0x000000200470723c */ /* 0x000fe20000041870 */
[----:B------:R-:W1:Y:S05]  /*45a0*/  MUFU.EX2 R146, R146 ;  /* 0x0000009200927308 */ /* 0x000e6a0000000800 */
[C---:B------:R-:W-:Y:S01]  /*45b0*/  HMMA.16816.F32.BF16 R104, R8.reuse, R34, R104 ;  /* 0x000000220868723c */ /* 0x040fe20000041868 */
[--C-:B------:R-:W-:Y:S01]  /*45c0*/  FFMA.FTZ R32, R12, UR6, -R157.reuse ;  /* 0x000000060c207c23 */ /* 0x100fe2000801089d */
[----:B------:R-:W-:Y:S01]  /*45d0*/  FFMA.FTZ R33, R24, UR6, -R157 ;  /* 0x0000000618217c23 */ /* 0x000fe2000801089d */
[----:B------:R-:W2:Y:S01]  /*45e0*/  LDSM.16.MT88.4 R12, [R196+0x7000] ;  /* 0x00700000c40c783b */ /* 0x000ea20000004200 */
[----:B------:R-:W-:Y:S02]  /*45f0*/  MUFU.EX2 R147, R147 ;  /* 0x0000009300937308 */ /* 0x000fe40000000800 */
[C---:B------:R-:W-:Y:S01]  /*4600*/  HMMA.16816.F32.BF16 R88, R8.reuse, R18, R88 ;  /* 0x000000120858723c */ /* 0x040fe20000041858 */
[----:B------:R-:W-:Y:S05]  /*4610*/  LDSM.16.MT88.4 R24, [R193+0x7000] ;  /* 0x00700000c118783b */ /* 0x000fea0000004200 */
[----:B------:R-:W-:Y:S01]  /*4620*/  HMMA.16816.F32.BF16 R72, R8, R22, R72 ;  /* 0x000000160848723c */ /* 0x000fe20000041848 */
[----:B------:R-:W3:Y:S01]  /*4630*/  LDSM.16.MT88.4 R8, [R194+0x7000] ;  /* 0x00700000c208783b */ /* 0x000ee20000004200 */
[----:B------:R-:W-:Y:S04]  /*4640*/  MUFU.EX2 R148, R148 ;  /* 0x0000009400947308 */ /* 0x000fe80000000800 */
[C---:B------:R-:W-:Y:S04]  /*4650*/  HMMA.16816.F32.BF16 R128, R4.reuse, R28, R128 ;  /* 0x0000001c0480723c */ /* 0x040fe80000041880 */
[----:B------:R-:W-:Y:S02]  /*4660*/  MUFU.EX2 R149, R149 ;  /* 0x0000009500957308 */ /* 0x000fe40000000800 */
[C---:B------:R-:W-:Y:S01]  /*4670*/  HMMA.16816.F32.BF16 R116, R4.reuse, R30, R116 ;  /* 0x0000001e0474723c */ /* 0x040fe20000041874 */
[----:B------:R-:W4:Y:S05]  /*4680*/  LDSM.16.MT88.4 R28, [R192+0x7000] ;  /* 0x00700000c01c783b */ /* 0x000f2a0000004200 */
[C---:B------:R-:W-:Y:S01]  /*4690*/  HMMA.16816.F32.BF16 R100, R4.reuse, R34, R100 ;  /* 0x000000220464723c */ /* 0x040fe20000041864 */
[----:B------:R-:W5:Y:S05]  /*46a0*/  MUFU.EX2 R32, R32 ;  /* 0x0000002000207308 */ /* 0x000f6a0000000800 */
[C---:B------:R-:W-:Y:S01]  /*46b0*/  HMMA.16816.F32.BF16 R96, R4.reuse, R16, R96 ;  /* 0x000000100460723c */ /* 0x040fe20000041860 */
[--C-:B------:R-:W-:Y:S01]  /*46c0*/  FFMA.FTZ R34, R173, UR6, -R152.reuse ;  /* 0x00000006ad227c23 */ /* 0x100fe20008010898 */
[----:B------:R-:W-:Y:S01]  /*46d0*/  FFMA.FTZ R35, R175, UR6, -R152 ;  /* 0x00000006af237c23 */ /* 0x000fe20008010898 */
[----:B------:R-:W-:Y:S03]  /*46e0*/  MUFU.EX2 R33, R33 ;  /* 0x0000002100217308 */ /* 0x000fe60000000800 */
[----:B------:R-:W-:Y:S01]  /*46f0*/  HMMA.16816.F32.BF16 R80, R4, R20, R80 ;  /* 0x000000140450723c */ /* 0x000fe20000041850 */
[----:B-1----:R-:W-:Y:S01]  /*4700*/  F2FP.BF16.F32.PACK_AB R16, R146, R145 ;  /* 0x000000919210723e */ /* 0x002fe200000010ff */
[----:B------:R-:W-:-:S03]  /*4710*/  FADD.FTZ R145, R145, R0 ;  /* 0x0000000091917221 */ /* 0x000fc60000010000 */
[----:B------:R-:W1:Y:S01]  /*4720*/  MUFU.EX2 R154, R154 ;  /* 0x0000009a009a7308 */ /* 0x000e620000000800 */
[----:B------:R-:W-:Y:S01]  /*4730*/  HMMA.16816.F32.BF16 R84, R4, R18, R84 ;  /* 0x000000120454723c */ /* 0x000fe20000041854 */
[----:B-----5:R-:W-:Y:S01]  /*4740*/  F2FP.BF16.F32.PACK_AB R17, R32, R149 ;  /* 0x000000952011723e */ /* 0x020fe200000010ff */
[----:B------:R-:W-:Y:S01]  /*4750*/  FADD.FTZ R149, R149, R52 ;  /* 0x0000003495957221 */ /* 0x000fe20000010000 */
[----:B------:R-:W-:-:S03]  /*4760*/  FADD.FTZ R146, R146, R145 ;  /* 0x0000009192927221 */ /* 0x000fc60000010000 */
[----:B------:R-:W-:Y:S01]  /*4770*/  HMMA.16816.F32.BF16 R68, R4, R22, R68 ;  /* 0x000000160444723c */ /* 0x000fe20000041844 */
[----:B------:R-:W-:Y:S01]  /*4780*/  MUFU.EX2 R153, R153 ;  /* 0x0000009900997308 */ /* 0x000fe20000000800 */
[----:B------:R-:W-:Y:S01]  /*4790*/  F2FP.BF16.F32.PACK_AB R18, R148, R147 ;  /* 0x000000939412723e */ /* 0x000fe200000010ff */
[----:B------:R-:W5:Y:S01]  /*47a0*/  LDSM.16.MT88.4 R20, [R196+0x7800] ;  /* 0x00780000c414783b */ /* 0x000f620000004200 */
[----:B------:R-:W-:Y:S01]  /*47b0*/  FADD.FTZ R32, R32, R149 ;  /* 0x0000009520207221 */ /* 0x000fe20000010000 */
[----:B------:R-:W-:Y:S02]  /*47c0*/  FADD.FTZ R147, R147, R146 ;  /* 0x0000009293937221 */ /* 0x000fe40000010000 */
[----:B------:R-:W-:Y:S01]  /*47d0*/  F2FP.BF16.F32.PACK_AB R4, R38, R39 ;  /* 0x000000272604723e */ /* 0x000fe200000010ff */
[----:B------:R-:W-:Y:S01]  /*47e0*/  FADD.FTZ R39, R39, R40 ;  /* 0x0000002827277221 */ /* 0x000fe20000010000 */
[----:B------:R-:W4:Y:S01]  /*47f0*/  MUFU.EX2 R34, R34 ;  /* 0x0000002200227308 */ /* 0x000f220000000800 */
[----:B-1----:R-:W-:Y:S01]  /*4800*/  F2FP.BF16.F32.PACK_AB R19, R154, R33 ;  /* 0x000000219a13723e */ /* 0x002fe200000010ff */
[----:B------:R-:W-:Y:S01]  /*4810*/  FADD.FTZ R33, R33, R32 ;  /* 0x0000002021217221 */ /* 0x000fe20000010000 */
[----:B------:R-:W-:Y:S01]  /*4820*/  F2FP.BF16.F32.PACK_AB R6, R36, R37 ;  /* 0x000000252406723e */ /* 0x000fe200000010ff */
[----:B------:R-:W-:Y:S01]  /*4830*/  FADD.FTZ R38, R38, R39 ;  /* 0x0000002726267221 */ /* 0x000fe20000010000 */
[----:B------:R-:W-:Y:S01]  /*4840*/  FADD.FTZ R148, R148, R147 ;  /* 0x0000009394947221 */ /* 0x000fe20000010000 */
[----:B------:R-:W-:-:S02]  /*4850*/  FADD.FTZ R154, R154, R33 ;  /* 0x000000219a9a7221 */ /* 0x000fc40000010000 */
[----:B------:R-:W-:Y:S01]  /*4860*/  MUFU.EX2 R35, R35 ;  /* 0x0000002300237308 */ /* 0x000fe20000000800 */
[----:B--2---:R-:W-:Y:S01]  /*4870*/  HMMA.16816.F32.BF16 R124, R16, R12, R124 ;  /* 0x0000000c107c723c */ /* 0x004fe2000004187c */
[----:B------:R-:W-:-:S04]  /*4880*/  FADD.FTZ R37, R37, R38 ;  /* 0x0000002625257221 */ /* 0x000fc80000010000 */
[----:B------:R-:W-:Y:S01]  /*4890*/  FADD.FTZ R37, R36, R37 ;  /* 0x0000002524257221 */ /* 0x000fe20000010000 */
[----:B---3--:R-:W-:Y:S01]  /*48a0*/  HMMA.16816.F32.BF16 R108, R16, R8, R108 ;  /* 0x00000008106c723c */ /* 0x008fe2000004186c */
[----:B------:R-:W1:Y:S01]  /*48b0*/  MUFU.EX2 R164, R164 ;  /* 0x000000a400a47308 */ /* 0x000e620000000800 */
[----:B----4-:R-:W-:Y:S01]  /*48c0*/  F2FP.BF16.F32.PACK_AB R5, R34, R153 ;  /* 0x000000992205723e */ /* 0x010fe200000010ff */
[----:B------:R-:W-:-:S03]  /*48d0*/  FADD.FTZ R153, R153, R144 ;  /* 0x0000009099997221 */ /* 0x000fc60000010000 */
[C---:B------:R-:W-:Y:S01]  /*48e0*/  HMMA.16816.F32.BF16 R92, R16.reuse, R24, R92 ;  /* 0x00000018105c723c */ /* 0x040fe2000004185c */
[----:B------:R-:W-:Y:S02]  /*48f0*/  FADD.FTZ R34, R34, R153 ;  /* 0x0000009922227221 */ /* 0x000fe40000010000 */
[----:B------:R-:W-:Y:S03]  /*4900*/  MUFU.EX2 R2, R2 ;  /* 0x0000000200027308 */ /* 0x000fe60000000800 */
[C---:B------:R-:W-:Y:S05]  /*4910*/  HMMA.16816.F32.BF16 R76, R16.reuse, R28, R76 ;  /* 0x0000001c104c723c */ /* 0x040fea000004184c */
[----:B------:R-:W-:Y:S01]  /*4920*/  MUFU.EX2 R45, R45 ;  /* 0x0000002d002d7308 */ /* 0x000fe20000000800 */
[----:B-1----:R-:W-:Y:S01]  /*4930*/  F2FP.BF16.F32.PACK_AB R7, R164, R35 ;  /* 0x00000023a407723e */ /* 0x002fe200000010ff */
[----:B------:R-:W-:Y:S01]  /*4940*/  HMMA.16816.F32.BF16 R120, R16, R14, R120 ;  /* 0x0000000e1078723c */ /* 0x000fe20000041878 */
[----:B------:R-:W-:-:S04]  /*4950*/  FADD.FTZ R35, R35, R34 ;  /* 0x0000002223237221 */ /* 0x000fc80000010000 */
[----:B------:R-:W-:Y:S01]  /*4960*/  FADD.FTZ R164, R164, R35 ;  /* 0x00000023a4a47221 */ /* 0x000fe20000010000 */
[C---:B------:R-:W-:Y:S01]  /*4970*/  HMMA.16816.F32.BF16 R104, R16.reuse, R10, R104 ;  /* 0x0000000a1068723c */ /* 0x040fe20000041868 */
[----:B------:R-:W-:Y:S05]  /*4980*/  MUFU.EX2 R161, R161 ;  /* 0x000000a100a17308 */ /* 0x000fea0000000800 */
[C---:B------:R-:W-:Y:S03]  /*4990*/  HMMA.16816.F32.BF16 R88, R16.reuse, R26, R88 ;  /* 0x0000001a1058723c */ /* 0x040fe60000041858 */
[----:B------:R-:W-:Y:S03]  /*49a0*/  MUFU.EX2 R166, R166 ;  /* 0x000000a600a67308 */ /* 0x000fe60000000800 */
[----:B------:R-:W-:Y:S01]  /*49b0*/  HMMA.16816.F32.BF16 R72, R16, R30, R72 ;  /* 0x0000001e1048723c */ /* 0x000fe20000041848 */
[----:B------:R-:W1:Y:S04]  /*49c0*/  LDSM.16.MT88.4 R16, [R194+0x7800] ;  /* 0x00780000c210783b */ /* 0x000e680000004200 */
[----:B------:R-:W-:Y:S01]  /*49d0*/  MUFU.EX2 R165, R165 ;  /* 0x000000a500a57308 */ /* 0x000fe20000000800 */
[C---:B------:R-:W-:Y:S06]  /*49e0*/  HMMA.16816.F32.BF16 R128, R4.reuse, R12, R128 ;  /* 0x0000000c0480723c */ /* 0x040fec0000041880 */
[C---:B------:R-:W-:Y:S01]  /*49f0*/  HMMA.16816.F32.BF16 R116, R4.reuse, R14, R116 ;  /* 0x0000000e0474723c */ /* 0x040fe20000041874 */
[----:B------:R-:W2:Y:S01]  /*4a00*/  LDSM.16.MT88.4 R12, [R193+0x7800] ;  /* 0x00780000c10c783b */ /* 0x000ea20000004200 */
[----:B------:R-:W3:Y:S04]  /*4a10*/  MUFU.EX2 R168, R168 ;  /* 0x000000a800a87308 */ /* 0x000ee80000000800 */
[C---:B------:R-:W-:Y:S04]  /*4a20*/  HMMA.16816.F32.BF16 R112, R4.reuse, R8, R112 ;  /* 0x000000080470723c */ /* 0x040fe80000041870 */
[----:B------:R-:W-:Y:S02]  /*4a30*/  MUFU.EX2 R159, R159 ;  /* 0x0000009f009f7308 */ /* 0x000fe40000000800 */
[C---:B------:R-:W-:Y:S01]  /*4a40*/  HMMA.16816.F32.BF16 R100, R4.reuse, R10, R100 ;  /* 0x0000000a0464723c */ /* 0x040fe20000041864 */
[----:B------:R-:W4:Y:S05]  /*4a50*/  LDSM.16.MT88.4 R8, [R192+0x7800] ;  /* 0x00780000c008783b */ /* 0x000f2a0000004200 */
[----:B------:R-:W5:Y:S01]  /*4a60*/  MUFU.EX2 R158, R158 ;  /* 0x0000009e009e7308 */ /* 0x000f620000000800 */
[C---:B------:R-:W-:Y:S06]  /*4a70*/  HMMA.16816.F32.BF16 R96, R4.reuse, R24, R96 ;  /* 0x000000180460723c */ /* 0x040fec0000041860 */
[----:B------:R-:W-:Y:S01]  /*4a80*/  HMMA.16816.F32.BF16 R84, R4, R26, R84 ;  /* 0x0000001a0454723c */ /* 0x000fe20000041854 */
[----:B------:R-:W-:Y:S01]  /*4a90*/  MUFU.EX2 R66, R66 ;  /* 0x0000004200427308 */ /* 0x000fe20000000800 */
[----:B---3--:R-:W-:Y:S01]  /*4aa0*/  F2FP.BF16.F32.PACK_AB R24, R168, R165 ;  /* 0x000000a5a818723e */ /* 0x008fe200000010ff */
[----:B------:R-:W-:-:S03]  /*4ab0*/  FADD.FTZ R165, R165, R148 ;  /* 0x00000094a5a57221 */ /* 0x000fc60000010000 */
[C---:B------:R-:W-:Y:S01]  /*4ac0*/  HMMA.16816.F32.BF16 R80, R4.reuse, R28, R80 ;  /* 0x0000001c0450723c */ /* 0x040fe20000041850 */
[----:B------:R-:W-:Y:S02]  /*4ad0*/  FADD.FTZ R168, R168, R165 ;  /* 0x000000a5a8a87221 */ /* 0x000fe40000010000 */
[----:B------:R-:W3:Y:S01]  /*4ae0*/  MUFU.EX2 R237, R237 ;  /* 0x000000ed00ed7308 */ /* 0x000ee20000000800 */
[C---:B-----5:R-:W-:Y:S01]  /*4af0*/  F2FP.BF16.F32.PACK_AB R25, R158.reuse, R159 ;  /* 0x0000009f9e19723e */ /* 0x060fe200000010ff */
[----:B------:R-:W-:Y:S01]  /*4b00*/  FADD.FTZ R159, R159, R154 ;  /* 0x0000009a9f9f7221 */ /* 0x000fe20000010000 */
[----:B------:R-:W-:Y:S03]  /*4b10*/  HMMA.16816.F32.BF16 R68, R4, R30, R68 ;  /* 0x0000001e0444723c */ /* 0x000fe60000041844 */
[----:B------:R-:W-:Y:S02]  /*4b20*/  FADD.FTZ R159, R158, R159 ;  /* 0x0000009f9e9f7221 */ /* 0x000fe40000010000 */
[----:B------:R-:W-:Y:S02]  /*4b30*/  MUFU.EX2 R163, R163 ;  /* 0x000000a300a37308 */ /* 0x000fe40000000800 */
[----:B------:R-:W-:Y:S01]  /*4b40*/  F2FP.BF16.F32.PACK_AB R4, R45, R2 ;  /* 0x000000022d04723e */ /* 0x000fe200000010ff */
[----:B------:R-:W-:Y:S01]  /*4b50*/  FADD.FTZ R2, R2, R37 ;  /* 0x0000002502027221 */ /* 0x000fe20000010000 */
[----:B------:R-:W-:Y:S01]  /*4b60*/  F2FP.BF16.F32.PACK_AB R5, R166, R161 ;  /* 0x000000a1a605723e */ /* 0x000fe200000010ff */
[----:B------:R-:W-:-:S02]  /*4b70*/  FADD.FTZ R161, R161, R164 ;  /* 0x000000a4a1a17221 */ /* 0x000fc40000010000 */
[----:B------:R-:W-:Y:S01]  /*4b80*/  FADD.FTZ R45, R45, R2 ;  /* 0x000000022d2d7221 */ /* 0x000fe20000010000 */
[----:B------:R-:W5:Y:S01]  /*4b90*/  MUFU.EX2 R162, R162 ;  /* 0x000000a200a27308 */ /* 0x000f620000000800 */
[----:B---3--:R-:W-:Y:S01]  /*4ba0*/  F2FP.BF16.F32.PACK_AB R6, R237, R66 ;  /* 0x00000042ed06723e */ /* 0x008fe200000010ff */
[----:B------:R-:W-:Y:S01]  /*4bb0*/  FADD.FTZ R166, R166, R161 ;  /* 0x000000a1a6a67221 */ /* 0x000fe20000010000 */
[----:B------:R-:W-:-:S04]  /*4bc0*/  FADD.FTZ R66, R66, R45 ;  /* 0x0000002d42427221 */ /* 0x000fc80000010000 */
[----:B------:R-:W-:Y:S01]  /*4bd0*/  FADD.FTZ R237, R237, R66 ;  /* 0x00000042eded7221 */ /* 0x000fe20000010000 */
[----:B------:R-:W-:Y:S08]  /*4be0*/  MUFU.EX2 R156, R156 ;  /* 0x0000009c009c7308 */ /* 0x000ff00000000800 */
[----:B------:R-:W3:Y:S01]  /*4bf0*/  MUFU.EX2 R233, R233 ;  /* 0x000000e900e97308 */ /* 0x000ee20000000800 */
[----:B-----5:R-:W-:Y:S01]  /*4c00*/  F2FP.BF16.F32.PACK_AB R26, R162, R163 ;  /* 0x000000a3a21a723e */ /* 0x020fe200000010ff */
[----:B------:R-:W-:-:S04]  /*4c10*/  FADD.FTZ R163, R163, R168 ;  /* 0x000000a8a3a37221 */ /* 0x000fc80000010000 */
[----:B------:R-:W-:Y:S02]  /*4c20*/  FADD.FTZ R235, R162, R163 ;  /* 0x000000a3a2eb7221 */ /* 0x000fe40000010000 */
[----:B------:R-:W-:Y:S08]  /*4c30*/  MUFU.EX2 R151, R151 ;  /* 0x0000009700977308 */ /* 0x000ff00000000800 */
[----:B------:R-:W5:Y:S01]  /*4c40*/  MUFU.EX2 R216, R216 ;  /* 0x000000d800d87308 */ /* 0x000f620000000800 */
[----:B---3--:R-:W-:Y:S01]  /*4c50*/  F2FP.BF16.F32.PACK_AB R27, R233, R156 ;  /* 0x0000009ce91b723e */ /* 0x008fe200000010ff */
[----:B------:R-:W-:-:S04]  /*4c60*/  FADD.FTZ R156, R156, R159 ;  /* 0x0000009f9c9c7221 */ /* 0x000fc80000010000 */
[----:B------:R-:W-:Y:S02]  /*4c70*/  FADD.FTZ R233, R233, R156 ;  /* 0x0000009ce9e97221 */ /* 0x000fe40000010000 */
[C---:B------:R-:W-:Y:S06]  /*4c80*/  HMMA.16816.F32.BF16 R124, R24.reuse, R20, R124 ;  /* 0x00000014187c723c */ /* 0x040fec000004187c */
[----:B------:R-:W-:Y:S01]  /*4c90*/  HMMA.16816.F32.BF16 R120, R24, R22, R120 ;  /* 0x000000161878723c */ /* 0x000fe20000041878 */
[----:B-----5:R-:W-:Y:S01]  /*4ca0*/  F2FP.BF16.F32.PACK_AB R7, R216, R151 ;  /* 0x00000097d807723e */ /* 0x020fe200000010ff */
[----:B------:R-:W-:-:S04]  /*4cb0*/  FADD.FTZ R151, R151, R166 ;  /* 0x000000a697977221 */ /* 0x000fc80000010000 */
[----:B-1----:R-:W-:Y:S01]  /*4cc0*/  HMMA.16816.F32.BF16 R108, R24, R16, R108 ;  /* 0x00000010186c723c */ /* 0x002fe2000004186c */
[----:B------:R-:W-:-:S05]  /*4cd0*/  FADD.FTZ R216, R216, R151 ;  /* 0x00000097d8d87221 */ /* 0x000fca0000010000 */
[C---:B------:R-:W-:Y:S06]  /*4ce0*/  HMMA.16816.F32.BF16 R104, R24.reuse, R18, R104 ;  /* 0x000000121868723c */ /* 0x040fec0000041868 */
[C---:B--2---:R-:W-:Y:S06]  /*4cf0*/  HMMA.16816.F32.BF16 R92, R24.reuse, R12, R92 ;  /* 0x0000000c185c723c */ /* 0x044fec000004185c */
[C---:B------:R-:W-:Y:S06]  /*4d00*/  HMMA.16816.F32.BF16 R88, R24.reuse, R14, R88 ;  /* 0x0000000e1858723c */ /* 0x040fec0000041858 */
[C---:B----4-:R-:W-:Y:S06]  /*4d10*/  HMMA.16816.F32.BF16 R76, R24.reuse, R8, R76 ;  /* 0x00000008184c723c */ /* 0x050fec000004184c */
        /* <DEDUP_REMOVED lines=10> */
[----:B------:R-:W-:-:S15]  /*4dc0*/  @!P0 BRA `(.L_x_1210) ;  /* 0x0000002c00f88947 */ /* 0x000fde0003800000 */
[C---:B------:R-:W-:Y:S01]  /*4dd0*/  SHF.L.U64.HI R208, R138.reuse, 0x5, R139 ;  /* 0x000000058ad07819 */ /* 0x040fe2000001028b */
[----:B------:R-:W-:Y:S01]  /*4de0*/  IMAD.SHL.U32 R210, R138, 0x20, RZ ;  /* 0x000000208ad27824 */ /* 0x000fe200078e00ff */
[----:B------:R-:W-:Y:S01]  /*4df0*/  LEA.HI.SX32 R212, R140, 0xfffffffe, 0x1a ;  /* 0xfffffffe8cd47811 */ /* 0x000fe200078fd2ff */
[----:B------:R-:W-:Y:S01]  /*4e00*/  IMAD.MOV.U32 R139, RZ, RZ, R136 ;  /* 0x000000ffff8b7224 */ /* 0x000fe200078e0088 */
[----:B------:R-:W-:Y:S01]  /*4e10*/  MOV R2, R135 ;  /* 0x0000008700027202 */ /* 0x000fe20000000f00 */
[----:B------:R-:W-:Y:S01]  /*4e20*/  IMAD.MOV.U32 R3, RZ, RZ, R134 ;  /* 0x000000ffff037224 */ /* 0x000fe200078e0086 */
[----:B------:R-:W-:Y:S01]  /*4e30*/  MOV R0, R133 ;  /* 0x0000008500007202 */ /* 0x000fe20000000f00 */
[----:B------:R-:W-:Y:S01]  /*4e40*/  ULDC.64 UR8, c[0x0][0x248] ;  /* 0x0000920000087ab9 */ /* 0x000fe20000000a00 */
[----:B------:R-:W-:Y:S01]  /*4e50*/  ULDC UR15, c[0x0][0x39c] ;  /* 0x0000e700000f7ab9 */ /* 0x000fe20000000800 */
[----:B------:R-:W-:Y:S02]  /*4e60*/  USHF.L.U64.HI UR14, UR8, 0x5, UR9 ;  /* 0x00000005080e7899 */ /* 0x000fe40008010209 */
[----:B------:R-:W-:Y:S01]  /*4e70*/  USHF.L.U32 UR5, UR8, 0x5, URZ ;  /* 0x0000000508057899 */ /* 0x000fe2000800063f */
[----:B------:R-:W-:Y:S01]  /*4e80*/  ULDC UR4, c[0x0][0x2ec] ;  /* 0x0000bb0000047ab9 */ /* 0x000fe20000000800 */
[----:B------:R-:W-:Y:S01]  /*4e90*/  ULDC.64 UR12, c[0x0][0x250] ;  /* 0x00009400000c7ab9 */ /* 0x000fe20000000a00 */
[----:B------:R-:W-:Y:S01]  /*4ea0*/  ULDC.64 UR6, c[0x0][0x218] ;  /* 0x0000860000067ab9 */ /* 0x000fe20000000a00 */
[----:B------:R-:W-:Y:S01]  /*4eb0*/  ULDC.64 UR10, c[0x0][0x220] ;  /* 0x00008800000a7ab9 */ /* 0x000fe20000000a00 */
[----:B------:R-:W-:Y:S07]  /*4ec0*/  BRA `(.L_x_1211) ;  /* 0x0000000000647947 */ /* 0x000fee0003800000 */
.L_x_1213:
        /* <DEDUP_REMOVED lines=25> */
.L_x_1211:
[----:B------:R-:W-:Y:S01]  /*5060*/  SHF.R.S32.HI R136, RZ, 0x1f, R212 ;  /* 0x0000001fff887819 */ /* 0x000fe200000114d4 */
[----:B------:R-:W-:Y:S04]  /*5070*/  DEPBAR.LE SB0, 0x0 ;  /* 0x000080000000791a */ /* 0x000fe80000000000 */
[----:B------:R-:W-:Y:S01]  /*5080*/  BAR.SYNC.DEFER_BLOCKING 0x0 ;  /* 0x0000000000007b1d */ /* 0x000fe20000010000 */
[----:B------:R-:W-:Y:S02]  /*5090*/  IMAD R136, R136, UR12, RZ ;  /* 0x0000000c88887c24 */ /* 0x000fe4000f8e02ff */
[C---:B------:R-:W-:Y:S04]  /*50a0*/  IMAD.WIDE.U32 R176, R212.reuse, UR12, RZ ;  /* 0x0000000cd4b07c25 */ /* 0x040fe8000f8e00ff */
[----:B------:R-:W-:Y:S01]  /*50b0*/  IMAD R136, R212, UR13, R136 ;  /* 0x0000000dd4887c24 */ /* 0x000fe2000f8e0288 */
[C---:B------:R-:W-:Y:S04]  /*50c0*/  LEA R137, P0, R176.reuse, R220, 0x6 ;  /* 0x000000dcb0897211 */ /* 0x040fe800078030ff */
[----:B------:R-:W-:Y:S02]  /*50d0*/  IADD3 R136, R177, R136, RZ ;  /* 0x00000088b1887210 */ /* 0x000fe40007ffe0ff */
[C---:B------:R-:W-:Y:S02]  /*50e0*/  LEA R178, P1, R137.reuse, UR10, 0x1 ;  /* 0x0000000a89b27c11 */ /* 0x040fe4000f8208ff */
[----:B------:R-:W-:Y:S02]  /*50f0*/  LEA.HI.X R136, R176, R203, R136, 0x6, P0 ;  /* 0x000000cbb0887211 */ /* 0x000fe400000f3488 */
[-C--:B------:R-:W-:Y:S02]  /*5100*/  IADD3 R176, P0, R178, R210.reuse, RZ ;  /* 0x000000d2b2b07210 */ /* 0x080fe40007f1e0ff */
[----:B------:R-:W-:Y:S02]  /*5110*/  LEA.HI.X R179, R137, UR11, R136, 0x1, P1 ;  /* 0x0000000b89b37c11 */ /* 0x000fe400088f0c88 */
[----:B------:R-:W-:Y:S02]  /*5120*/  IADD3 R180, P1, R176, R210, RZ ;  /* 0x000000d2b0b47210 */ /* 0x000fe40007f3e0ff */
[----:B------:R-:W-:Y:S01]  /*5130*/  IADD3.X R177, R179, R208, RZ, P0, !PT ;  /* 0x000000d0b3b17210 */ /* 0x000fe200007fe4ff */
[----:B------:R-:W-:Y:S01]  /*5140*/  @!PT LDS RZ, [RZ] ;  /* 0x00000000fffff984 */ /* 0x000fe20000000800 */
[----:B------:R-:W-:Y:S01]  /*5150*/  @!PT LDS RZ, [RZ] ;  /* 0x00000000fffff984 */ /* 0x000fe20000000800 */
[----:B------:R-:W-:Y:S01]  /*5160*/  @!PT LDS RZ, [RZ] ;  /* 0x00000000fffff984 */ /* 0x000fe20000000800 */
[----:B------:R-:W-:Y:S01]  /*5170*/  LDGSTS.E.BYPASS.LTC128B.128 [R206+0x6000], desc[UR16][R178.64] ;  /* 0x06000000b2ce7fae */ /* 0x000fe2000b901d50 */
[----:B------:R-:W-:Y:S02]  /*5180*/  IADD3 R136, P0, R180, R210, RZ ;  /* 0x000000d2b4887210 */ /* 0x000fe40007f1e0ff */
[-C--:B------:R-:W-:Y:S04]  /*5190*/  IADD3.X R181, R177, R208.reuse, RZ, P1, !PT ;  /* 0x000000d0b1b57210 */ /* 0x080fe80000ffe4ff */
[----:B------:R-:W-:Y:S01]  /*51a0*/  IADD3.X R137, R181, R208, RZ, P0, !PT ;  /* 0x000000d0b5897210 */ /* 0x000fe200007fe4ff */
[----:B------:R1:W-:Y:S01]  /*51b0*/  LDGSTS.E.BYPASS.LTC128B.128 [R206+0x6800], desc[UR16][R176.64] ;  /* 0x06800000b0ce7fae */ /* 0x0003e2000b901d50 */
[----:B------:R-:W-:Y:S07]  /*51c0*/  ISETP.GT.AND P0, PT, R212, RZ, PT ;  /* 0x000000ffd400720c */ /* 0x000fee0003f04270 */
[----:B------:R2:W-:Y:S08]  /*51d0*/  LDGSTS.E.BYPASS.LTC128B.128 [R206+0x7000], desc[UR16][R180.64] ;  /* 0x07000000b4ce7fae */ /* 0x0005f0000b901d50 */
[----:B------:R3:W-:Y:S08]  /*51e0*/  LDGSTS.E.BYPASS.LTC128B.128 [R206+0x7800], desc[UR16][R136.64] ;  /* 0x0780000088ce7fae */ /* 0x0007f0000b901d50 */
[----:B------:R-:W-:Y:S08]  /*51f0*/  LDSM.16.M88.4 R132, [R202] ;  /* 0x00000000ca84783b */ /* 0x000ff00000000200 */
[----:B------:R-:W4:Y:S08]  /*5200*/  LDSM.16.M88.4 R140, [R201+0x4000] ;  /* 0x00400000c98c783b */ /* 0x000f300000000200 */
[----:B------:R-:W5:Y:S08]  /*5210*/  LDSM.16.M88.4 R144, [R202+0x2000] ;  /* 0x00200000ca90783b */ /* 0x000f700000000200 */
[----:B------:R-:W3:Y:S08]  /*5220*/  LDSM.16.M88.4 R148, [R201+0x4800] ;  /* 0x00480000c994783b */ /* 0x000ef00000000200 */
[----:B------:R-:W0:Y:S08]  /*5230*/  LDGDEPBAR ;  /* 0x00000000000079af */ /* 0x000e300000000000 */
[----:B------:R-:W3:Y:S08]  /*5240*/  LDSM.16.M88.4 R152, [R201+0x5000] ;  /* 0x00500000c998783b */ /* 0x000ef00000000200 */
[----:B------:R-:W3:Y:S08]  /*5250*/  LDSM.16.M88.4 R156, [R201+0x5800] ;  /* 0x00580000c99c783b */ /* 0x000ef00000000200 */
[----:B------:R-:W-:Y:S08]  /*5260*/  LDSM.16.M88.4 R160, [R200] ;  /* 0x00000000c8a0783b */ /* 0x000ff00000000200 */
[----:B------:R-:W3:Y:S08]  /*5270*/  LDSM.16.M88.4 R164, [R195+0x4000] ;  /* 0x00400000c3a4783b */ /* 0x000ef00000000200 */
[----:B------:R-:W3:Y:S08]  /*5280*/  LDSM.16.M88.4 R168, [R200+0x2000] ;  /* 0x00200000c8a8783b */ /* 0x000ef00000000200 */
[----:B------:R-:W-:Y:S08]  /*5290*/  LDSM.16.M88.4 R172, [R198] ;  /* 0x00000000c6ac783b */ /* 0x000ff00000000200 */
[----:B-1----:R-:W-:Y:S08]  /*52a0*/  LDSM.16.M88.4 R176, [R189] ;  /* 0x00000000bdb0783b */ /* 0x002ff00000000200 */
[----:B--2---:R-:W-:Y:S08]  /*52b0*/  LDSM.16.M88.4 R180, [R197] ;  /* 0x00000000c5b4783b */ /* 0x004ff00000000200 */
[----:B------:R-:W-:Y:S01]  /*52c0*/  LDSM.16.M88.4 R184, [R188] ;  /* 0x00000000bcb8783b */ /* 0x000fe20000000200 */
[-C--:B----4-:R-:W-:Y:S06]  /*52d0*/  HMMA.16816.F32.BF16 R4, R132, R140.reuse, RZ ;  /* 0x0000008c8404723c */ /* 0x090fec00000418ff */
[C---:B-----5:R-:W-:Y:S06]  /*52e0*/  HMMA.16816.F32.BF16 R8, R144.reuse, R140, RZ ;  /* 0x0000008c9008723c */ /* 0x060fec00000418ff */
[-C--:B------:R-:W-:Y:S06]  /*52f0*/  HMMA.16816.F32.BF16 R12, R144, R142.reuse, RZ ;  /* 0x0000008e900c723c */ /* 0x080fec00000418ff */
[C---:B------:R-:W-:Y:S01]  /*5300*/  HMMA.16816.F32.BF16 R16, R132.reuse, R142, RZ ;  /* 0x0000008e8410723c */ /* 0x040fe200000418ff */
[----:B------:R-:W1:Y:S05]  /*5310*/  LDSM.16.M88.4 R140, [R195+0x4800] ;  /* 0x00480000c38c783b */ /* 0x000e6a0000000200 */
[-C--:B---3--:R-:W-:Y:S06]  /*5320*/  HMMA.16816.F32.BF16 R20, R132, R148.reuse, RZ ;  /* 0x000000948414723c */ /* 0x088fec00000418ff */
[C---:B------:R-:W-:Y:S06]  /*5330*/  HMMA.16816.F32.BF16 R24, R144.reuse, R148, RZ ;  /* 0x000000949018723c */ /* 0x040fec00000418ff */
[-C--:B------:R-:W-:Y:S06]  /*5340*/  HMMA.16816.F32.BF16 R28, R144, R150.reuse, RZ ;  /* 0x00000096901c723c */ /* 0x080fec00000418ff */
[C---:B------:R-:W-:Y:S01]  /*5350*/  HMMA.16816.F32.BF16 R32, R132.reuse, R150, RZ ;  /* 0x000000968420723c */ /* 0x040fe200000418ff */
[----:B------:R-:W2:Y:S05]  /*5360*/  LDSM.16.M88.4 R148, [R195+0x5000] ;  /* 0x00500000c394783b */ /* 0x000eaa0000000200 */
[-C--:B------:R-:W-:Y:S06]  /*5370*/  HMMA.16816.F32.BF16 R36, R132, R152.reuse, RZ ;  /* 0x000000988424723c */ /* 0x080fec00000418ff */
[C---:B------:R-:W-:Y:S06]  /*5380*/  HMMA.16816.F32.BF16 R40, R144.reuse, R152, RZ ;  /* 0x000000989028723c */ /* 0x040fec00000418ff */
[-C--:B------:R-:W-:Y:S06]  /*5390*/  HMMA.16816.F32.BF16 R44, R144, R154.reuse, RZ ;  /* 0x0000009a902c723c */ /* 0x080fec00000418ff */
[C---:B------:R-:W-:Y:S01]  /*53a0*/  HMMA.16816.F32.BF16 R48, R132.reuse, R154, RZ ;  /* 0x0000009a8430723c */ /* 0x040fe200000418ff */
[----:B------:R-:W3:Y:S05]  /*53b0*/  LDSM.16.M88.4 R152, [R195+0x5800] ;  /* 0x00580000c398783b */ /* 0x000eea0000000200 */
[-C--:B------:R-:W-:Y:S06]  /*53c0*/  HMMA.16816.F32.BF16 R52, R132, R156.reuse, RZ ;  /* 0x0000009c8434723c */ /* 0x080fec00000418ff */
[C---:B------:R-:W-:Y:S06]  /*53d0*/  HMMA.16816.F32.BF16 R56, R144.reuse, R156, RZ ;  /* 0x0000009c9038723c */ /* 0x040fec00000418ff */
[-C--:B------:R-:W-:Y:S01]  /*53e0*/  HMMA.16816.F32.BF16 R60, R144, R158.reuse, RZ ;  /* 0x0000009e903c723c */ /* 0x080fe200000418ff */
[----:B------:R-:W4:Y:S05]  /*53f0*/  LDSM.16.M88.4 R144, [R199] ;  /* 0x00000000c790783b */ /* 0x000f2a0000000200 */
[----:B------:R-:W-:Y:S03]  /*5400*/  HMMA.16816.F32.BF16 R64, R132, R158, RZ ;  /* 0x0000009e8440723c */ /* 0x000fe600000418ff */
[----:B------:R-:W5:Y:S03]  /*5410*/  LDSM.16.M88.4 R132, [R199+0x2000] ;  /* 0x00200000c784783b */ /* 0x000f660000000200 */
[-C--:B------:R-:W-:Y:S05]  /*5420*/  HMMA.16816.F32.BF16 R4, R160, R164.reuse, R4 ;  /* 0x000000a4a004723c */ /* 0x080fea0000041804 */
[----:B------:R-:W5:Y:S01]  /*5430*/  LDSM.16.M88.4 R156, [R191] ;  /* 0x00000000bf9c783b */ /* 0x000f620000000200 */
[C---:B------:R-:W-:Y:S06]  /*5440*/  HMMA.16816.F32.BF16 R8, R168.reuse, R164, R8 ;  /* 0x000000a4a808723c */ /* 0x040fec0000041808 */
[-C--:B------:R-:W-:Y:S06]  /*5450*/  HMMA.16816.F32.BF16 R12, R168, R166.reuse, R12 ;  /* 0x000000a6a80c723c */ /* 0x080fec000004180c */
[C---:B------:R-:W-:Y:S01]  /*5460*/  HMMA.16816.F32.BF16 R16, R160.reuse, R166, R16 ;  /* 0x000000a6a010723c */ /* 0x040fe20000041810 */
[----:B------:R-:W5:Y:S05]  /*5470*/  LDSM.16.M88.4 R164, [R190] ;  /* 0x00000000bea4783b */ /* 0x000f6a0000000200 */
        /* <DEDUP_REMOVED lines=9> */
[-C--:B---3--:R-:W-:Y:S06]  /*5510*/  HMMA.16816.F32.BF16 R52, R160, R152.reuse, R52 ;  /* 0x00000098a034723c */ /* 0x088fec0000041834 */
[C---:B------:R-:W-:Y:S06]  /*5520*/  HMMA.16816.F32.BF16 R56, R168.reuse, R152, R56 ;  /* 0x00000098a838723c */ /* 0x040fec0000041838 */
[-C--:B------:R-:W-:Y:S06]  /*5530*/  HMMA.16816.F32.BF16 R60, R168, R154.reuse, R60 ;  /* 0x0000009aa83c723c */ /* 0x080fec000004183c */
[----:B------:R-:W-:Y:S06]  /*5540*/  HMMA.16816.F32.BF16 R64, R160, R154, R64 ;  /* 0x0000009aa040723c */ /* 0x000fec0000041840 */
[-C--:B----4-:R-:W-:Y:S06]  /*5550*/  HMMA.16816.F32.BF16 R4, R144, R172.reuse, R4 ;  /* 0x000000ac9004723c */ /* 0x090fec0000041804 */
[C---:B-----5:R-:W-:Y:S06]  /*5560*/  HMMA.16816.F32.BF16 R8, R132.reuse, R172, R8 ;  /* 0x000000ac8408723c */ /* 0x060fec0000041808 */
[-C--:B------:R-:W-:Y:S06]  /*5570*/  HMMA.16816.F32.BF16 R12, R132, R174.reuse, R12 ;  /* 0x000000ae840c723c */ /* 0x080fec000004180c */
[C---:B------:R-:W-:Y:S06]  /*5580*/  HMMA.16816.F32.BF16 R16, R144.reuse, R174, R16 ;  /* 0x000000ae9010723c */ /* 0x040fec0000041810 */
        /* <DEDUP_REMOVED lines=10> */
[-C--:B------:R-:W-:Y:S01]  /*5630*/  HMMA.16816.F32.BF16 R60, R132, R178.reuse, R60 ;  /* 0x000000b2843c723c */ /* 0x080fe2000004183c */
[----:B------:R-:W2:Y:S05]  /*5640*/  LDSM.16.M88.4 R132, [R188+0x800] ;  /* 0x00080000bc84783b */ /* 0x000eaa0000000200 */
[----:B------:R-:W-:Y:S03]  /*5650*/  HMMA.16816.F32.BF16 R64, R144, R178, R64 ;  /* 0x000000b29040723c */ /* 0x000fe60000041840 */
[----:B------:R-:W3:Y:S03]  /*5660*/  LDSM.16.M88.4 R144, [R188+0x1000] ;  /* 0x00100000bc90783b */ /* 0x000ee60000000200 */
[-C--:B------:R-:W-:Y:S06]  /*5670*/  HMMA.16816.F32.BF16 R4, R180, R184.reuse, R4 ;  /* 0x000000b8b404723c */ /* 0x080fec0000041804 */
[C---:B-1----:R-:W-:Y:S06]  /*5680*/  HMMA.16816.F32.BF16 R8, R140.reuse, R184, R8 ;  /* 0x000000b88c08723c */ /* 0x042fec0000041808 */
[-C--:B------:R-:W-:Y:S06]  /*5690*/  HMMA.16816.F32.BF16 R12, R140, R186.reuse, R12 ;  /* 0x000000ba8c0c723c */ /* 0x080fec000004180c */
[C---:B------:R-:W-:Y:S06]  /*56a0*/  HMMA.16816.F32.BF16 R16, R180.reuse, R186, R16 ;  /* 0x000000bab410723c */ /* 0x040fec0000041810 */
[----:B------:R-:W-:Y:S01]  /*56b0*/  FMUL.FTZ R136, R6, UR15 ;  /* 0x0000000f06887c20 */ /* 0x000fe20008410000 */
[----:B------:R-:W-:Y:S01]  /*56c0*/  FMUL.FTZ R137, R7, UR15 ;  /* 0x0000000f07897c20 */ /* 0x000fe20008410000 */
[----:B------:R-:W-:Y:S02]  /*56d0*/  FMUL.FTZ R178, R5, UR15 ;  /* 0x0000000f05b27c20 */ /* 0x000fe40008410000 */
[----:B------:R1:W-:Y:S01]  /*56e0*/  MUFU.TANH R175, R136 ;  /* 0x0000008800af7308 */ /* 0x0003e20000002400 */
[-C--:B--2---:R-:W-:Y:S03]  /*56f0*/  HMMA.16816.F32.BF16 R20, R180, R132.reuse, R20 ;  /* 0x00000084b414723c */ /* 0x084fe60000041814 */
[----:B------:R-:W-:Y:S01]  /*5700*/  FMUL.FTZ R176, R9, UR15 ;  /* 0x0000000f09b07c20 */ /* 0x000fe20008410000 */
[----:B------:R-:W-:Y:S01]  /*5710*/  FMUL.FTZ R138, R10, UR15 ;  /* 0x0000000f0a8a7c20 */ /* 0x000fe20008410000 */
[----:B------:R-:W-:Y:S01]  /*5720*/  FMUL.FTZ R177, R8, UR15 ;  /* 0x0000000f08b17c20 */ /* 0x000fe20008410000 */
[C---:B------:R-:W-:Y:S03]  /*5730*/  HMMA.16816.F32.BF16 R24, R140.reuse, R132, R24 ;  /* 0x000000848c18723c */ /* 0x040fe60000041818 */
[----:B------:R2:W-:Y:S02]  /*5740*/  MUFU.TANH R158, R137 ;  /* 0x00000089009e7308 */ /* 0x0005e40000002400 */
[----:B------:R-:W-:Y:S01]  /*5750*/  FMUL.FTZ R179, R12, UR15 ;  /* 0x0000000f0cb37c20 */ /* 0x000fe20008410000 */
[-C--:B------:R-:W-:Y:S07]  /*5760*/  HMMA.16816.F32.BF16 R28, R140, R134.reuse, R28 ;  /* 0x000000868c1c723c */ /* 0x080fee000004181c */
[----:B------:R4:W-:Y:S01]  /*5770*/  MUFU.TANH R161, R178 ;  /* 0x000000b200a17308 */ /* 0x0009e20000002400 */
[----:B-1----:R-:W-:Y:S01]  /*5780*/  FMUL.FTZ R136, R11, UR15 ;  /* 0x0000000f0b887c20 */ /* 0x002fe20008410000 */
[C---:B------:R-:W-:Y:S01]  /*5790*/  HMMA.16816.F32.BF16 R32, R180.reuse, R134, R32 ;  /* 0x00000086b420723c */ /* 0x040fe20000041820 */
[----:B------:R-:W1:Y:S01]  /*57a0*/  LDSM.16.M88.4 R132, [R188+0x1800] ;  /* 0x00180000bc84783b */ /* 0x000e620000000200 */
[----:B------:R-:W-:Y:S06]  /*57b0*/  DEPBAR.LE SB0, 0x0 ;  /* 0x000080000000791a */ /* 0x000fec0000000000 */
[----:B------:R5:W-:Y:S01]  /*57c0*/  MUFU.TANH R165, R136 ;  /* 0x0000008800a57308 */ /* 0x000be20000002400 */
[-C--:B---3--:R-:W-:Y:S05]  /*57d0*/  HMMA.16816.F32.BF16 R36, R180, R144.reuse, R36 ;  /* 0x00000090b424723c */ /* 0x088fea0000041824 */
[----:B--2---:R-:W-:Y:S01]  /*57e0*/  FMUL.FTZ R137, R15, UR15 ;  /* 0x0000000f0f897c20 */ /* 0x004fe20008410000 */
[----:B------:R-:W-:Y:S03]  /*57f0*/  FMUL.FTZ R184, R16, UR15 ;  /* 0x0000000f10b87c20 */ /* 0x000fe60008410000 */
[----:B------:R2:W-:Y:S01]  /*5800*/  MUFU.TANH R10, R176 ;  /* 0x000000b0000a7308 */ /* 0x0005e20000002400 */
[----:B------:R-:W-:Y:S01]  /*5810*/  BAR.SYNC.DEFER_BLOCKING 0x0 ;  /* 0x0000000000007b1d */ /* 0x000fe20000010000 */
[C---:B------:R-:W-:Y:S04]  /*5820*/  HMMA.16816.F32.BF16 R40, R140.reuse, R144, R40 ;  /* 0x000000908c28723c */ /* 0x040fe80000041828 */
[----:B----4-:R-:W-:Y:S01]  /*5830*/  FMUL.FTZ R178, R14, UR15 ;  /* 0x0000000f0eb27c20 */ /* 0x010fe20008410000 */
[----:B------:R-:W-:Y:S03]  /*5840*/  FMUL.FTZ R243, R4, UR15 ;  /* 0x0000000f04f37c20 */ /* 0x000fe60008410000 */
[----:B------:R3:W4:Y:S03]  /*5850*/  MUFU.TANH R162, R177 ;  /* 0x000000b100a27308 */ /* 0x0007260000002400 */
[----:B-----5:R-:W-:Y:S01]  /*5860*/  FMUL.FTZ R136, R19, UR15 ;  /* 0x0000000f13887c20 */ /* 0x020fe20008410000 */
[-C--:B------:R-:W-:Y:S03]  /*5870*/  HMMA.16816.F32.BF16 R44, R140, R146.reuse, R44 ;  /* 0x000000928c2c723c */ /* 0x080fe6000004182c */
[----:B------:R-:W-:Y:S01]  /*5880*/  FMUL.FTZ R185, R20, UR15 ;  /* 0x0000000f14b97c20 */ /* 0x000fe20008410000 */
[----:B------:R-:W-:Y:S02]  /*5890*/  FMUL.FTZ R249, R31, UR15 ;  /* 0x0000000f1ff97c20 */ /* 0x000fe40008410000 */
[----:B------:R5:W-:Y:S01]  /*58a0*/  MUFU.TANH R154, R136 ;  /* 0x00000088009a7308 */ /* 0x000be20000002400 */
[----:B--2---:R-:W-:Y:S01]  /*58b0*/  FMUL.FTZ R176, R17, UR15 ;  /* 0x0000000f11b07c20 */ /* 0x004fe20008410000 */
[C---:B------:R-:W-:Y:S04]  /*58c0*/  HMMA.16816.F32.BF16 R48, R180.reuse, R146, R48 ;  /* 0x00000092b430723c */ /* 0x040fe80000041830 */
[----:B------:R-:W-:Y:S04]  /*58d0*/  FMUL.FTZ R186, R39, UR15 ;  /* 0x0000000f27ba7c20 */ /* 0x000fe80008410000 */
[----:B------:R2:W-:Y:S03]  /*58e0*/  MUFU.TANH R15, R137 ;  /* 0x00000089000f7308 */ /* 0x0005e60000002400 */
[----:B---3--:R-:W-:Y:S01]  /*58f0*/  FMUL.FTZ R177, R13, UR15 ;  /* 0x0000000f0db17c20 */ /* 0x008fe20008410000 */
[----:B----4-:R-:W-:Y:S01]  /*5900*/  FMNMX.FTZ R251, R162, R3, !PT ;  /* 0x00000003a2fb7209 */ /* 0x010fe20007810000 */
[-C--:B-1----:R-:W-:Y:S03]  /*5910*/  HMMA.16816.F32.BF16 R52, R180, R132.reuse, R52 ;  /* 0x00000084b434723c */ /* 0x082fe60000041834 */
[----:B------:R-:W-:Y:S01]  /*5920*/  FMNMX.FTZ R251, R10, R251, !PT ;  /* 0x000000fb0afb7209 */ /* 0x000fe20007810000 */
[----:B------:R-:W-:Y:S01]  /*5930*/  FMUL.FTZ R244, R40, UR15 ;  /* 0x0000000f28f47c20 */ /* 0x000fe20008410000 */
[----:B------:R1:W-:Y:S01]  /*5940*/  MUFU.TANH R9, R178 ;  /* 0x000000b200097308 */ /* 0x0003e20000002400 */
[----:B-----5:R-:W-:Y:S01]  /*5950*/  FMUL.FTZ R136, R27, UR15 ;  /* 0x0000000f1b887c20 */ /* 0x020fe20008410000 */
[C---:B------:R-:W-:Y:S04]  /*5960*/  HMMA.16816.F32.BF16 R56, R140.reuse, R132, R56 ;  /* 0x000000848c38723c */ /* 0x040fe80000041838 */
[----:B------:R-:W-:Y:S01]  /*5970*/  FMUL.FTZ R242, R41, UR15 ;  /* 0x0000000f29f27c20 */ /* 0x000fe20008410000 */
[----:B------:R-:W-:Y:S03]  /*5980*/  FMUL.FTZ R245, R42, UR15 ;  /* 0x0000000f2af57c20 */ /* 0x000fe60008410000 */
[----:B------:R3:W-:Y:S03]  /*5990*/  MUFU.TANH R167, R136 ;  /* 0x0000008800a77308 */ /* 0x0007e60000002400 */
[----:B--2---:R-:W-:Y:S01]  /*59a0*/  FMUL.FTZ R137, R26, UR15 ;  /* 0x0000000f1a897c20 */ /* 0x004fe20008410000 */
[-C--:B------:R-:W-:Y:S03]  /*59b0*/  HMMA.16816.F32.BF16 R60, R140, R134.reuse, R60 ;  /* 0x000000868c3c723c */ /* 0x080fe6000004183c */
[----:B------:R-:W-:Y:S01]  /*59c0*/  FMUL.FTZ R241, R48, UR15 ;  /* 0x0000000f30f17c20 */ /* 0x000fe20008410000 */
[----:B------:R-:W-:Y:S01]  /*59d0*/  FMUL.FTZ R250, R50, UR15 ;  /* 0x0000000f32fa7c20 */ /* 0x000fe20008410000 */
[----:B------:R-:W-:Y:S01]  /*59e0*/  FMUL.FTZ R252, R49, UR15 ;  /* 0x0000000f31fc7c20 */ /* 0x000fe20008410000 */
[----:B------:R2:W-:Y:S01]  /*59f0*/  MUFU.TANH R16, R176 ;  /* 0x000000b000107308 */ /* 0x0005e20000002400 */
[----:B-1----:R-:W-:Y:S01]  /*5a00*/  FMUL.FTZ R178, R22, UR15 ;  /* 0x0000000f16b27c20 */ /* 0x002fe20008410000 */
[----:B------:R-:W-:Y:S04]  /*5a10*/  HMMA.16816.F32.BF16 R64, R180, R134, R64 ;  /* 0x00000086b440723c */ /* 0x000fe80000041840 */
[----:B------:R-:W-:Y:S01]  /*5a20*/  FMUL.FTZ R248, R51, UR15 ;  /* 0x0000000f33f87c20 */ /* 0x000fe20008410000 */
[----:B------:R-:W-:Y:S03]  /*5a30*/  FMUL.FTZ R236, R52, UR15 ;  /* 0x0000000f34ec7c20 */ /* 0x000fe60008410000 */
[----:B------:R1:W-:Y:S03]  /*5a40*/  MUFU.TANH R171, R138 ;  /* 0x0000008a00ab7308 */ /* 0x0003e60000002400 */
[----:B---3--:R-:W-:Y:S01]  /*5a50*/  FMUL.FTZ R136, R35, UR15 ;  /* 0x0000000f23887c20 */ /* 0x008fe20008410000 */
[----:B------:R-:W-:Y:S01]  /*5a60*/  FMUL.FTZ R238, R44, UR15 ;  /* 0x0000000f2cee7c20 */ /* 0x000fe20008410000 */
[----:B------:R-:W-:Y:S01]  /*5a70*/  FMUL.FTZ R247, R43, UR15 ;  /* 0x0000000f2bf77c20 */ /* 0x000fe20008410000 */
[----:B------:R-:W-:Y:S01]  /*5a80*/  FMUL.FTZ R218, R53, UR15 ;  /* 0x0000000f35da7c20 */ /* 0x000fe20008410000 */
[----:B------:R-:W-:Y:S03]  /*5a90*/  FMUL.FTZ R234, R45, UR15 ;  /* 0x0000000f2dea7c20 */ /* 0x000fe60008410000 */
[----:B------:R3:W-:Y:S01]  /*5aa0*/  MUFU.TANH R13, R177 ;  /* 0x000000b1000d7308 */ /* 0x0007e20000002400 */
[----:B--2---:R-:W-:Y:S01]  /*5ab0*/  FMUL.FTZ R176, R24, UR15 ;  /* 0x0000000f18b07c20 */ /* 0x004fe20008410000 */
[----:B------:R-:W-:Y:S01]  /*5ac0*/  FMUL.FTZ R187, R46, UR15 ;  /* 0x0000000f2ebb7c20 */ /* 0x000fe20008410000 */
[----:B------:R-:W-:Y:S01]  /*5ad0*/  FMUL.FTZ R232, R55, UR15 ;  /* 0x0000000f37e87c20 */ /* 0x000fe20008410000 */
[----:B------:R-:W-:Y:S01]  /*5ae0*/  FMUL.FTZ R239, R47, UR15 ;  /* 0x0000000f2fef7c20 */ /* 0x000fe20008410000 */
[----:B------:R-:W-:Y:S01]  /*5af0*/  FMUL.FTZ R180, R57, UR15 ;  /* 0x0000000f39b47c20 */ /* 0x000fe20008410000 */
[----:B------:R-:W-:Y:S04]  /*5b00*/  FMUL.FTZ R63, R63, UR15 ;  /* 0x0000000f3f3f7c20 */ /* 0x000fe80008410000 */
[----:B------:R2:W4:Y:S01]  /*5b10*/  MUFU.TANH R11, R179 ;  /* 0x000000b3000b7308 */ /* 0x0005220000002400 */
[----:B-1----:R-:W-:Y:S01]  /*5b20*/  FMUL.FTZ R138, R18, UR15 ;  /* 0x0000000f128a7c20 */ /* 0x002fe20008410000 */
[----:B------:R-:W-:Y:S01]  /*5b30*/  FMUL.FTZ R246, R64, UR15 ;  /* 0x0000000f40f67c20 */ /* 0x000fe20008410000 */
[----:B------:R-:W-:Y:S01]  /*5b40*/  FMUL.FTZ R240, R65, UR15 ;  /* 0x0000000f41f07c20 */ /* 0x000fe20008410000 */
[----:B------:R-:W-:Y:S06]  /*5b50*/  FMUL.FTZ R182, R67, UR15 ;  /* 0x0000000f43b67c20 */ /* 0x000fec0008410000 */
[----:B------:R1:W-:Y:S01]  /*5b60*/  MUFU.TANH R22, R136 ;  /* 0x0000008800167308 */ /* 0x0003e20000002400 */
[----:B---3--:R-:W-:Y:S09]  /*5b70*/  FMUL.FTZ R177, R23, UR15 ;  /* 0x0000000f17b17c20 */ /* 0x008ff20008410000 */
[----:B------:R3:W-:Y:S01]  /*5b80*/  MUFU.TANH R17, R137 ;  /* 0x0000008900117308 */ /* 0x0007e20000002400 */
[----:B--2---:R-:W-:Y:S01]  /*5b90*/  FMUL.FTZ R179, R21, UR15 ;  /* 0x0000000f15b37c20 */ /* 0x004fe20008410000 */
[----:B----4-:R-:W-:Y:S04]  /*5ba0*/  FMNMX.FTZ R251, R11, R251, !PT ;  /* 0x000000fb0bfb7209 */ /* 0x010fe80007810000 */
[----:B------:R-:W-:Y:S04]  /*5bb0*/  FMNMX.FTZ R251, R13, R251, !PT ;  /* 0x000000fb0dfb7209 */ /* 0x000fe80007810000 */
[----:B------:R2:W4:Y:S01]  /*5bc0*/  MUFU.TANH R14, R176 ;  /* 0x000000b0000e7308 */ /* 0x0005220000002400 */
[----:B-1----:R-:W-:Y:S09]  /*5bd0*/  FMUL.FTZ R136, R56, UR15 ;  /* 0x0000000f38887c20 */ /* 0x002ff20008410000 */
[----:B------:R1:W-:Y:S01]  /*5be0*/  MUFU.TANH R157, R138 ;  /* 0x0000008a009d7308 */ /* 0x0003e20000002400 */
[----:B---3--:R-:W-:Y:S09]  /*5bf0*/  FMUL.FTZ R137, R34, UR15 ;  /* 0x0000000f22897c20 */ /* 0x008ff20008410000 */
[----:B------:R3:W-:Y:S01]  /*5c00*/  MUFU.TANH R19, R178 ;  /* 0x000000b200137308 */ /* 0x0007e20000002400 */
[----:B--2---:R-:W-:Y:S01]  /*5c10*/  FMUL.FTZ R176, R30, UR15 ;  /* 0x0000000f1eb07c20 */ /* 0x004fe20008410000 */
[----:B----4-:R-:W-:Y:S08]  /*5c20*/  FMNMX.FTZ R251, R14, R251, !PT ;  /* 0x000000fb0efb7209 */ /* 0x010ff00007810000 */
[----:B------:R2:W-:Y:S01]  /*5c30*/  MUFU.TANH R21, R177 ;  /* 0x000000b100157308 */ /* 0x0005e20000002400 */
[----:B-1----:R-:W-:Y:S09]  /*5c40*/  FMUL.FTZ R138, R25, UR15 ;  /* 0x0000000f198a7c20 */ /* 0x002ff20008410000 */
[----:B------:R-:W1:Y:S01]  /*5c50*/  MUFU.TANH R243, R243 ;  /* 0x000000f300f37308 */ /* 0x000e620000002400 */
[----:B---3--:R-:W-:Y:S09]  /*5c60*/  FMUL.FTZ R178, R28, UR15 ;  /* 0x0000000f1cb27c20 */ /* 0x008ff20008410000 */
[----:B------:R3:W-:Y:S01]  /*5c70*/  MUFU.TANH R7, R179 ;  /* 0x000000b300077308 */ /* 0x0007e20000002400 */
[----:B--2---:R-:W-:Y:S09]  /*5c80*/  FMUL.FTZ R177, R29, UR15 ;  /* 0x0000000f1db17c20 */ /* 0x004ff20008410000 */
[----:B------:R2:W-:Y:S01]  /*5c90*/  MUFU.TANH R181, R136 ;  /* 0x0000008800b57308 */ /* 0x0005e20000002400 */
[----:B-1----:R-:W-:Y:S04]  /*5ca0*/  FMNMX.FTZ R183, R243, R139, !PT ;  /* 0x0000008bf3b77209 */ /* 0x002fe80007810000 */
[----:B------:R-:W-:Y:S05]  /*5cb0*/  FMNMX.FTZ R26, R161, R183, !PT ;  /* 0x000000b7a11a7209 */ /* 0x000fea0007810000 */
[----:B------:R1:W-:Y:S01]  /*5cc0*/  MUFU.TANH R30, R137 ;  /* 0x00000089001e7308 */ /* 0x0003e20000002400 */
[----:B---3--:R-:W-:Y:S09]  /*5cd0*/  FMUL.FTZ R179, R32, UR15 ;  /* 0x0000000f20b37c20 */ /* 0x008ff20008410000 */
[----:B------:R3:W4:Y:S01]  /*5ce0*/  MUFU.TANH R18, R138 ;  /* 0x0000008a00127308 */ /* 0x0007220000002400 */
[----:B--2---:R-:W-:Y:S04]  /*5cf0*/  FMNMX.FTZ R136, R171, R0, !PT ;  /* 0x00000000ab887209 */ /* 0x004fe80007810000 */
[----:B------:R-:W-:Y:S05]  /*5d00*/  FMNMX.FTZ R183, R165, R136, !PT ;  /* 0x00000088a5b77209 */ /* 0x000fea0007810000 */
[----:B------:R-:W2:Y:S01]  /*5d10*/  MUFU.TANH R159, R184 ;  /* 0x000000b8009f7308 */ /* 0x000ea20000002400 */
[----:B-1----:R-:W-:Y:S02]  /*5d20*/  FMNMX.FTZ R137, R175, R2, !PT ;  /* 0x00000002af897209 */ /* 0x002fe40007810000 */
[----:B------:R-:W-:Y:S02]  /*5d30*/  FMNMX.FTZ R183, R9, R183, !PT ;  /* 0x000000b709b77209 */ /* 0x000fe40007810000 */
[----:B------:R-:W-:Y:S02]  /*5d40*/  FMNMX.FTZ R137, R158, R137, !PT ;  /* 0x000000899e897209 */ /* 0x000fe40007810000 */
[----:B------:R-:W-:Y:S03]  /*5d50*/  FMNMX.FTZ R183, R15, R183, !PT ;  /* 0x000000b70fb77209 */ /* 0x000fe60007810000 */
[----:B------:R1:W5:Y:S01]  /*5d60*/  MUFU.TANH R166, R178 ;  /* 0x000000b200a67308 */ /* 0x0003620000002400 */
[----:B---3--:R-:W-:Y:S01]  /*5d70*/  FMUL.FTZ R138, R33, UR15 ;  /* 0x0000000f218a7c20 */ /* 0x008fe20008410000 */
[----:B------:R-:W-:Y:S02]  /*5d80*/  FMNMX.FTZ R137, R157, R137, !PT ;  /* 0x000000899d897209 */ /* 0x000fe40007810000 */
[----:B----4-:R-:W-:Y:S02]  /*5d90*/  FMNMX.FTZ R251, R18, R251, !PT ;  /* 0x000000fb12fb7209 */ /* 0x010fe40007810000 */
[----:B------:R-:W-:Y:S04]  /*5da0*/  FMNMX.FTZ R137, R154, R137, !PT ;  /* 0x000000899a897209 */ /* 0x000fe80007810000 */
[----:B------:R3:W-:Y:S01]  /*5db0*/  MUFU.TANH R169, R176 ;  /* 0x000000b000a97308 */ /* 0x0007e20000002400 */
[----:B--2---:R-:W-:Y:S01]  /*5dc0*/  FMNMX.FTZ R136, R159, R26, !PT ;  /* 0x0000001a9f887209 */ /* 0x004fe20007810000 */
[----:B------:R-:W-:Y:S01]  /*5dd0*/  FMUL.FTZ R184, R54, UR15 ;  /* 0x0000000f36b87c20 */ /* 0x000fe20008410000 */
[----:B------:R-:W-:Y:S02]  /*5de0*/  FMNMX.FTZ R26, R19, R137, !PT ;  /* 0x00000089131a7209 */ /* 0x000fe40007810000 */
[----:B------:R-:W-:Y:S02]  /*5df0*/  FMNMX.FTZ R136, R16, R136, !PT ;  /* 0x0000008810887209 */ /* 0x000fe40007810000 */
[----:B------:R-:W-:Y:S03]  /*5e00*/  FMNMX.FTZ R25, R21, R26, !PT ;  /* 0x0000001a15197209 */ /* 0x000fe60007810000 */
[----:B------:R2:W4:Y:S01]  /*5e10*/  MUFU.TANH R170, R177 ;  /* 0x000000b100aa7308 */ /* 0x0005220000002400 */
[----:B-1----:R-:W-:Y:S01]  /*5e20*/  FMUL.FTZ R178, R36, UR15 ;  /* 0x0000000f24b27c20 */ /* 0x002fe20008410000 */
[----:B------:R-:W-:Y:S02]  /*5e30*/  FMNMX.FTZ R183, R17, R183, !PT ;  /* 0x000000b711b77209 */ /* 0x000fe40007810000 */
[----:B------:R-:W-:Y:S02]  /*5e40*/  FMNMX.FTZ R25, R30, R25, !PT ;  /* 0x000000191e197209 */ /* 0x000fe40007810000 */
[----:B-----5:R-:W-:Y:S04]  /*5e50*/  FMNMX.FTZ R251, R166, R251, !PT ;  /* 0x000000fba6fb7209 */ /* 0x020fe80007810000 */
[----:B------:R-:W1:Y:S01]  /*5e60*/  MUFU.TANH R12, R185 ;  /* 0x000000b9000c7308 */ /* 0x000e620000002400 */
[----:B---3--:R-:W-:Y:S01]  /*5e70*/  FMUL.FTZ R176, R38, UR15 ;  /* 0x0000000f26b07c20 */ /* 0x008fe20008410000 */
[----:B------:R-:W-:Y:S02]  /*5e80*/  FMNMX.FTZ R25, R22, R25, !PT ;  /* 0x0000001916197209 */ /* 0x000fe40007810000 */
[----:B------:R-:W-:Y:S06]  /*5e90*/  FMNMX.FTZ R183, R167, R183, !PT ;  /* 0x000000b7a7b77209 */ /* 0x000fec0007810000 */
[----:B------:R-:W3:Y:S01]  /*5ea0*/  MUFU.TANH R23, R179 ;  /* 0x000000b300177308 */ /* 0x000ee20000002400 */
[----:B--2---:R-:W-:Y:S01]  /*5eb0*/  FMUL.FTZ R177, R37, UR15 ;  /* 0x0000000f25b17c20 */ /* 0x004fe20008410000 */
[----:B----4-:R-:W-:Y:S02]  /*5ec0*/  FMNMX.FTZ R251, R170, R251, !PT ;  /* 0x000000fbaafb7209 */ /* 0x010fe40007810000 */
[----:B------:R-:W-:Y:S06]  /*5ed0*/  FMNMX.FTZ R183, R169, R183, !PT ;  /* 0x000000b7a9b77209 */ /* 0x000fec0007810000 */
[----:B------:R-:W2:Y:S01]  /*5ee0*/  MUFU.TANH R34, R138 ;  /* 0x0000008a00227308 */ /* 0x000ea20000002400 */
[----:B-1----:R-:W-:Y:S01]  /*5ef0*/  FMNMX.FTZ R136, R12, R136, !PT ;  /* 0x000000880c887209 */ /* 0x002fe20007810000 */
[----:B------:R-:W-:Y:S03]  /*5f00*/  FMUL.FTZ R185, R66, UR15 ;  /* 0x0000000f42b97c20 */ /* 0x000fe60008410000 */
[----:B------:R-:W-:Y:S05]  /*5f10*/  FMNMX.FTZ R136, R7, R136, !PT ;  /* 0x0000008807887209 */ /* 0x000fea0007810000 */
[----:B------:R-:W1:Y:S01]  /*5f20*/  MUFU.TANH R172, R178 ;  /* 0x000000b200ac7308 */ /* 0x000e620000002400 */
[----:B---3--:R-:W-:Y:S01]  /*5f30*/  FMNMX.FTZ R136, R23, R136, !PT ;  /* 0x0000008817887209 */ /* 0x008fe20007810000 */
[----:B------:R-:W-:Y:S08]  /*5f40*/  FMUL.FTZ R179, R58, UR15 ;  /* 0x0000000f3ab37c20 */ /* 0x000ff00008410000 */
[----:B------:R3:W4:Y:S01]  /*5f50*/  MUFU.TANH R174, R176 ;  /* 0x000000b000ae7308 */ /* 0x0007220000002400 */
[----:B--2---:R-:W-:Y:S01]  /*5f60*/  FMNMX.FTZ R136, R34, R136, !PT ;  /* 0x0000008822887209 */ /* 0x004fe20007810000 */
[----:B------:R-:W-:Y:S08]  /*5f70*/  FMUL.FTZ R138, R62, UR15 ;  /* 0x0000000f3e8a7c20 */ /* 0x000ff00008410000 */
[----:B------:R2:W5:Y:S01]  /*5f80*/  MUFU.TANH R173, R177 ;  /* 0x000000b100ad7308 */ /* 0x0005620000002400 */
[----:B-1----:R-:W-:Y:S01]  /*5f90*/  FMNMX.FTZ R136, R172, R136, !PT ;  /* 0x00000088ac887209 */ /* 0x002fe20007810000 */
[----:B------:R-:W-:Y:S08]  /*5fa0*/  FMUL.FTZ R178, R60, UR15 ;  /* 0x0000000f3cb27c20 */ /* 0x000ff00008410000 */
[----:B------:R-:W1:Y:S01]  /*5fb0*/  MUFU.TANH R186, R186 ;  /* 0x000000ba00ba7308 */ /* 0x000e620000002400 */
[----:B---3--:R-:W-:Y:S01]  /*5fc0*/  FMUL.FTZ R176, R61, UR15 ;  /* 0x0000000f3db07c20 */ /* 0x008fe20008410000 */
[----:B----4-:R-:W-:Y:S08]  /*5fd0*/  FMNMX.FTZ R25, R174, R25, !PT ;  /* 0x00000019ae197209 */ /* 0x010ff00007810000 */
[----:B------:R-:W3:Y:S01]  /*5fe0*/  MUFU.TANH R241, R241 ;  /* 0x000000f100f17308 */ /* 0x000ee20000002400 */
[----:B--2---:R-:W-:Y:S01]  /*5ff0*/  FMUL.FTZ R177, R59, UR15 ;  /* 0x0000000f3bb17c20 */ /* 0x004fe20008410000 */
[----:B-----5:R-:W-:Y:S08]  /*6000*/  FMNMX.FTZ R136, R173, R136, !PT ;  /* 0x00000088ad887209 */ /* 0x020ff00007810000 */
[----:B------:R-:W2:Y:S01]  /*6010*/  MUFU.TANH R244, R244 ;  /* 0x000000f400f47308 */ /* 0x000ea20000002400 */
[----:B-1----:R-:W-:Y:S09]  /*6020*/  FMNMX.FTZ R25, R186, R25, !PT ;  /* 0x00000019ba197209 */ /* 0x002ff20007810000 */
[----:B------:R-:W1:Y:S01]  /*6030*/  MUFU.TANH R249, R249 ;  /* 0x000000f900f97308 */ /* 0x000e620000002400 */
[----:B---3--:R-:W-:Y:S09]  /*6040*/  FMNMX.FTZ R136, R241, R136, !PT ;  /* 0x00000088f1887209 */ /* 0x008ff20007810000 */
[----:B------:R-:W3:Y:S01]  /*6050*/  MUFU.TANH R250, R250 ;  /* 0x000000fa00fa7308 */ /* 0x000ee20000002400 */
[----:B--2---:R-:W-:Y:S09]  /*6060*/  FMNMX.FTZ R251, R244, R251, !PT ;  /* 0x000000fbf4fb7209 */ /* 0x004ff20007810000 */
        /* <DEDUP_REMOVED lines=23> */
[----:B--2---:R-:W-:Y:S04]  /*61e0*/  FMNMX.FTZ R26, R234, R251, !PT ;  /* 0x000000fbea1a7209 */ /* 0x004fe80007810000 */
[----:B------:R-:W-:Y:S05]  /*61f0*/  FMNMX.FTZ R29, R181, R26, !PT ;  /* 0x0000001ab51d7209 */ /* 0x000fea0007810000 */
[----:B------:R-:W2:Y:S01]  /*6200*/  MUFU.TANH R246, R246 ;  /* 0x000000f600f67308 */ /* 0x000ea20000002400 */
[----:B-1----:R-:W-:Y:S09]  /*6210*/  FMNMX.FTZ R183, R187, R183, !PT ;  /* 0x000000b7bbb77209 */ /* 0x002ff20007810000 */
[----:B------:R-:W1:Y:S01]  /*6220*/  MUFU.TANH R239, R239 ;  /* 0x000000ef00ef7308 */ /* 0x000e620000002400 */
[----:B---3--:R-:W-:Y:S09]  /*6230*/  FMNMX.FTZ R251, R232, R25, !PT ;  /* 0x00000019e8fb7209 */ /* 0x008ff20007810000 */
[----:B------:R-:W-:Y:S01]  /*6240*/  MUFU.TANH R180, R180 ;  /* 0x000000b400b47308 */ /* 0x000fe20000002400 */
[----:B--2---:R-:W-:Y:S09]  /*6250*/  FMNMX.FTZ R136, R246, R136, !PT ;  /* 0x00000088f6887209 */ /* 0x004ff20007810000 */
        /* <DEDUP_REMOVED lines=13> */
.L_x_1212:
[----:B------:R-:W-:Y:S01]  /*6330*/  LDSM.16.MT88.4 R40, [R194+0x6000] ;  /* 0x00600000c228783b */ /* 0x000fe20000004200 */
[----:B-1-3--:R-:W-:Y:S02]  /*6340*/  FMNMX.FTZ R25, R182, R251, !PT ;  /* 0x000000fbb6197209 */ /* 0x00afe40007810000 */
[----:B------:R-:W-:Y:S02]  /*6350*/  FMNMX.FTZ R29, R180, R29, !PT ;  /* 0x0000001db41d7209 */ /* 0x000fe40007810000 */
[----:B------:R-:W-:Y:S02]  /*6360*/  FMNMX.FTZ R4, R179, R183, !PT ;  /* 0x000000b7b3047209 */ /* 0x000fe40007810000 */
[----:B------:R-:W-:Y:S01]  /*6370*/  FMNMX.FTZ R29, R178, R29, !PT ;  /* 0x0000001db21d7209 */ /* 0x000fe20007810000 */
[----:B------:R-:W-:Y:S01]  /*6380*/  LDSM.16.MT88.4 R56, [R193+0x6000] ;  /* 0x00600000c138783b */ /* 0x000fe20000004200 */
[----:B------:R-:W-:Y:S02]  /*6390*/  FMNMX.FTZ R5, R177, R4, !PT ;  /* 0x00000004b1057209 */ /* 0x000fe40007810000 */
[----:B------:R-:W-:Y:S02]  /*63a0*/  FMNMX.FTZ R6, R176, R29, !PT ;  /* 0x0000001db0067209 */ /* 0x000fe40007810000 */
[----:B------:R-:W-:Y:S02]  /*63b0*/  FMNMX.FTZ R4, R138, R5, !PT ;  /* 0x000000058a047209 */ /* 0x000fe40007810000 */
[----:B------:R-:W-:Y:S01]  /*63c0*/  IADD3 R212, R212, -0x1, RZ ;  /* 0xffffffffd4d47810 */ /* 0x000fe20007ffe0ff */
[----:B------:R-:W-:Y:S01]  /*63d0*/  SHFL.BFLY PT, R24, R25, 0x2, 0x1f ;  /* 0x0c401f0019187f89 */ /* 0x000fe200000e0000 */
[----:B------:R-:W-:Y:S07]  /*63e0*/  FMNMX.FTZ R8, R137, R4, !PT ;  /* 0x0000000489087209 */ /* 0x000fee0007810000 */
[----:B------:R-:W-:Y:S08]  /*63f0*/  SHFL.BFLY PT, R27, R136, 0x2, 0x1f ;  /* 0x0c401f00881b7f89 */ /* 0x000ff000000e0000 */
        /* <DEDUP_REMOVED lines=12> */
[C---:B------:R-:W-:Y:S01]  /*64c0*/  FADD.FTZ R0, -R133.reuse, R0 ;  /* 0x0000000085007221 */ /* 0x040fe20000010100 */
[----:B------:R-:W-:Y:S01]  /*64d0*/  FMUL.FTZ R168, R133, UR4 ;  /* 0x0000000485a87c20 */ /* 0x000fe20008410000 */
[----:B---3--:R-:W-:Y:S01]  /*64e0*/  FMNMX.FTZ R134, R25, R134, !PT ;  /* 0x0000008619867209 */ /* 0x008fe20007810000 */
[C---:B------:R-:W-:Y:S01]  /*64f0*/  FMUL.FTZ R251, R136.reuse, UR4 ;  /* 0x0000000488fb7c20 */ /* 0x040fe20008410000 */
[----:B------:R-:W1:Y:S01]  /*6500*/  LDSM.16.MT88.4 R24, [R196+0x6000] ;  /* 0x00600000c418783b */ /* 0x000e620000004200 */
[C---:B------:R-:W-:Y:S01]  /*6510*/  FSETP.NEU.FTZ.AND P1, PT, R136.reuse, -INF , PT ;  /* 0xff8000008800780b */ /* 0x040fe20003f3d000 */
[----:B------:R-:W-:Y:S01]  /*6520*/  FADD.FTZ R6, -R136, R139 ;  /* 0x0000008b88067221 */ /* 0x000fe20000010100 */
[----:B----4-:R-:W-:Y:S02]  /*6530*/  FMNMX.FTZ R135, R20, R135, !PT ;  /* 0x0000008714877209 */ /* 0x010fe40007810000 */
[----:B------:R-:W-:Y:S01]  /*6540*/  FSEL R251, R251, RZ, P1 ;  /* 0x000000fffbfb7208 */ /* 0x000fe20000800000 */
[----:B------:R-:W-:Y:S01]  /*6550*/  FMUL.FTZ R132, R6, UR4 ;  /* 0x0000000406847c20 */ /* 0x000fe20008410000 */
[----:B------:R-:W-:Y:S01]  /*6560*/  FMUL.FTZ R6, R0, UR4 ;  /* 0x0000000400067c20 */ /* 0x000fe20008410000 */
[C---:B------:R-:W-:Y:S01]  /*6570*/  FMUL.FTZ R8, R135.reuse, UR4 ;  /* 0x0000000487087c20 */ /* 0x040fe20008410000 */
[----:B------:R-:W-:Y:S01]  /*6580*/  FSETP.NEU.FTZ.AND P1, PT, R135, -INF , PT ;  /* 0xff8000008700780b */ /* 0x000fe20003f3d000 */
[--C-:B------:R-:W-:Y:S01]  /*6590*/  FFMA.FTZ R155, R16, UR4, -R251.reuse ;  /* 0x00000004109b7c23 */ /* 0x100fe200080108fb */
[----:B------:R-:W2:Y:S01]  /*65a0*/  MUFU.EX2 R0, R6 ;  /* 0x0000000600007308 */ /* 0x000ea20000000800 */
[--C-:B------:R-:W-:Y:S01]  /*65b0*/  FFMA.FTZ R151, R34, UR4, -R251.reuse ;  /* 0x0000000422977c23 */ /* 0x100fe200080108fb */
[--C-:B------:R-:W-:Y:S01]  /*65c0*/  FFMA.FTZ R163, R243, UR4, -R251.reuse ;  /* 0x00000004f3a37c23 */ /* 0x100fe200080108fb */
[----:B------:R-:W-:Y:S01]  /*65d0*/  FSEL R243, R8, RZ, P1 ;  /* 0x000000ff08f37208 */ /* 0x000fe20000800000 */
[----:B------:R-:W-:Y:S01]  /*65e0*/  FADD.FTZ R2, -R135, R2 ;  /* 0x0000000287027221 */ /* 0x000fe20000010100 */
[----:B------:R-:W-:Y:S01]  /*65f0*/  FSETP.NEU.FTZ.AND P1, PT, R134, -INF , PT ;  /* 0xff8000008600780b */ /* 0x000fe20003f3d000 */
[--C-:B------:R-:W-:Y:S01]  /*6600*/  FFMA.FTZ R161, R161, UR4, -R251.reuse ;  /* 0x00000004a1a17c23 */ /* 0x100fe200080108fb */
[----:B------:R-:W-:Y:S03]  /*6610*/  FFMA.FTZ R156, R159, UR4, -R251 ;  /* 0x000000049f9c7c23 */ /* 0x000fe600080108fb */
[----:B------:R-:W3:Y:S01]  /*6620*/  MUFU.EX2 R132, R132 ;  /* 0x0000008400847308 */ /* 0x000ee20000000800 */
[----:B------:R-:W-:Y:S01]  /*6630*/  FFMA.FTZ R147, R19, UR4, -R243 ;  /* 0x0000000413937c23 */ /* 0x000fe200080108f3 */
[----:B------:R-:W-:Y:S01]  /*6640*/  FMUL.FTZ R5, R2, UR4 ;  /* 0x0000000402057c20 */ /* 0x000fe20008410000 */
[C---:B------:R-:W-:Y:S01]  /*6650*/  FADD.FTZ R2, -R134.reuse, R3 ;  /* 0x0000000386027221 */ /* 0x040fe20000010100 */
[--C-:B------:R-:W-:Y:S01]  /*6660*/  FFMA.FTZ R160, R175, UR4, -R243.reuse ;  /* 0x00000004afa07c23 */ /* 0x100fe200080108f3 */
[----:B------:R-:W-:Y:S01]  /*6670*/  FMUL.FTZ R175, R134, UR4 ;  /* 0x0000000486af7c20 */ /* 0x000fe20008410000 */
[----:B------:R-:W-:Y:S01]  /*6680*/  FFMA.FTZ R150, R158, UR4, -R243 ;  /* 0x000000049e967c23 */ /* 0x000fe200080108f3 */
[----:B------:R-:W-:Y:S03]  /*6690*/  FMUL.FTZ R4, R2, UR4 ;  /* 0x0000000402047c20 */ /* 0x000fe60008410000 */
[----:B------:R-:W4:Y:S01]  /*66a0*/  MUFU.EX2 R3, R5 ;  /* 0x0000000500037308 */ /* 0x000f220000000800 */
[C---:B--2---:R-:W-:Y:S01]  /*66b0*/  FMUL.FTZ R31, R0.reuse, R107 ;  /* 0x0000006b001f7220 */ /* 0x044fe20000410000 */
[----:B------:R-:W-:Y:S01]  /*66c0*/  FSEL R175, R175, RZ, P1 ;  /* 0x000000ffafaf7208 */ /* 0x000fe20000800000 */
[C---:B------:R-:W-:Y:S01]  /*66d0*/  FMUL.FTZ R46, R0.reuse, R90 ;  /* 0x0000005a002e7220 */ /* 0x040fe20000410000 */
[C---:B------:R-:W-:Y:S01]  /*66e0*/  FMUL.FTZ R47, R0.reuse, R91 ;  /* 0x0000005b002f7220 */ /* 0x040fe20000410000 */
[C---:B------:R-:W-:Y:S01]  /*66f0*/  FMUL.FTZ R62, R0.reuse, R74 ;  /* 0x0000004a003e7220 */ /* 0x040fe20000410000 */
[----:B------:R-:W-:Y:S01]  /*6700*/  FMUL.FTZ R63, R0, R75 ;  /* 0x0000004b003f7220 */ /* 0x000fe20000410000 */
[----:B------:R-:W-:Y:S03]  /*6710*/  FSETP.NEU.FTZ.AND P1, PT, R133, -INF , PT ;  /* 0xff8000008500780b */ /* 0x000fe60003f3d000 */
[----:B------:R2:W5:Y:S01]  /*6720*/  MUFU.EX2 R2, R4 ;  /* 0x0000000400027308 */ /* 0x0005620000000800 */
[C---:B---3--:R-:W-:Y:S01]  /*6730*/  FMUL.FTZ R16, R132.reuse, R116 ;  /* 0x0000007484107220 */ /* 0x048fe20000410000 */
[C---:B------:R-:W-:Y:S01]  /*6740*/  FMUL.FTZ R32, R132.reuse, R100 ;  /* 0x0000006484207220 */ /* 0x040fe20000410000 */
[C---:B------:R-:W-:Y:S01]  /*6750*/  FMUL.FTZ R33, R132.reuse, R101 ;  /* 0x0000006584217220 */ /* 0x040fe20000410000 */
[C---:B------:R-:W-:Y:S01]  /*6760*/  FMUL.FTZ R48, R132.reuse, R84 ;  /* 0x0000005484307220 */ /* 0x040fe20000410000 */
[C---:B------:R-:W-:Y:S01]  /*6770*/  FMUL.FTZ R49, R132.reuse, R85 ;  /* 0x0000005584317220 */ /* 0x040fe20000410000 */
[C---:B------:R-:W-:Y:S01]  /*6780*/  FMUL.FTZ R52, R132.reuse, R80 ;  /* 0x0000005084347220 */ /* 0x040fe20000410000 */
[----:B------:R-:W-:Y:S03]  /*6790*/  FMUL.FTZ R53, R132, R81 ;  /* 0x0000005184357220 */ /* 0x000fe60000410000 */
[----:B------:R-:W-:Y:S01]  /*67a0*/  MUFU.EX2 R163, R163 ;  /* 0x000000a300a37308 */ /* 0x000fe20000000800 */
[C---:B----4-:R-:W-:Y:S01]  /*67b0*/  FMUL.FTZ R19, R3.reuse, R119 ;  /* 0x0000007703137220 */ /* 0x050fe20000410000 */
[C---:B------:R-:W-:Y:S01]  /*67c0*/  FMUL.FTZ R34, R3.reuse, R102 ;  /* 0x0000006603227220 */ /* 0x040fe20000410000 */
[C---:B------:R-:W-:Y:S01]  /*67d0*/  FMUL.FTZ R35, R3.reuse, R103 ;  /* 0x0000006703237220 */ /* 0x040fe20000410000 */
[C---:B------:R-:W-:Y:S01]  /*67e0*/  FMUL.FTZ R50, R3.reuse, R86 ;  /* 0x0000005603327220 */ /* 0x040fe20000410000 */
[----:B------:R-:W-:Y:S01]  /*67f0*/  LDSM.16.MT88.4 R100, [R194+0x7800] ;  /* 0x00780000c264783b */ /* 0x000fe20000004200 */
[C---:B------:R-:W-:Y:S01]  /*6800*/  FMUL.FTZ R51, R3.reuse, R87 ;  /* 0x0000005703337220 */ /* 0x040fe20000410000 */
[C---:B------:R-:W-:Y:S03]  /*6810*/  FMUL.FTZ R54, R3.reuse, R82 ;  /* 0x0000005203367220 */ /* 0x040fe60000410000 */
[----:B------:R-:W3:Y:S01]  /*6820*/  MUFU.EX2 R161, R161 ;  /* 0x000000a100a17308 */ /* 0x000ee20000000800 */
[C---:B------:R-:W-:Y:S01]  /*6830*/  FMUL.FTZ R55, R3.reuse, R83 ;  /* 0x0000005303377220 */ /* 0x040fe20000410000 */
[----:B------:R-:W-:Y:S01]  /*6840*/  FSEL R168, R168, RZ, P1 ;  /* 0x000000ffa8a87208 */ /* 0x000fe20000800000 */
[C---:B--2---:R-:W-:Y:S01]  /*6850*/  FMUL.FTZ R4, R132.reuse, R128 ;  /* 0x0000008084047220 */ /* 0x044fe20000410000 */
[C---:B------:R-:W-:Y:S01]  /*6860*/  FMUL.FTZ R5, R132.reuse, R129 ;  /* 0x0000008184057220 */ /* 0x040fe20000410000 */
[----:B------:R-:W-:Y:S01]  /*6870*/  LDSM.16.MT88.4 R80, [R193+0x6800] ;  /* 0x00680000c150783b */ /* 0x000fe20000004200 */
[----:B------:R-:W-:Y:S01]  /*6880*/  FMUL.FTZ R6, R3, R130 ;  /* 0x0000008203067220 */ /* 0x000fe20000410000 */
[--C-:B------:R-:W-:Y:S03]  /*6890*/  FFMA.FTZ R164, R17, UR4, -R168.reuse ;  /* 0x0000000411a47c23 */ /* 0x100fe600080108a8 */
[----:B------:R-:W-:Y:S01]  /*68a0*/  MUFU.EX2 R160, R160 ;  /* 0x000000a000a07308 */ /* 0x000fe20000000800 */
[----:B------:R-:W-:Y:S01]  /*68b0*/  FMUL.FTZ R17, R132, R117 ;  /* 0x0000007584117220 */ /* 0x000fe20000410000 */
[--C-:B------:R-:W-:Y:S01]  /*68c0*/  FFMA.FTZ R141, R165, UR4, -R168.reuse ;  /* 0x00000004a58d7c23 */ /* 0x100fe200080108a8 */
[----:B------:R-:W-:Y:S01]  /*68d0*/  FFMA.FTZ R165, R18, UR4, -R175 ;  /* 0x0000000412a57c23 */ /* 0x000fe200080108af */
[----:B------:R-:W-:Y:S01]  /*68e0*/  FMUL.FTZ R18, R3, R118 ;  /* 0x0000007603127220 */ /* 0x000fe20000410000 */
[----:B------:R-:W-:Y:S01]  /*68f0*/  LDSM.16.MT88.4 R84, [R192+0x6800] ;  /* 0x00680000c054783b */ /* 0x000fe20000004200 */
[----:B-----5:R-:W-:Y:S01]  /*6900*/  FMUL.FTZ R8, R2, R124 ;  /* 0x0000007c02087220 */ /* 0x020fe20000410000 */
[----:B------:R-:W-:Y:S03]  /*6910*/  FMUL.FTZ R20, R132, R112 ;  /* 0x0000007084147220 */ /* 0x000fe60000410000 */
[----:B------:R-:W2:Y:S01]  /*6920*/  MUFU.EX2 R150, R150 ;  /* 0x0000009600967308 */ /* 0x000ea20000000800 */
[----:B---3--:R-:W-:Y:S01]  /*6930*/  F2FP.BF16.F32.PACK_AB R128, R161, R163 ;  /* 0x000000a3a180723e */ /* 0x008fe200000010ff */
[C---:B------:R-:W-:Y:S01]  /*6940*/  FMUL.FTZ R28, R2.reuse, R104 ;  /* 0x00000068021c7220 */ /* 0x040fe20000410000 */
[----:B------:R-:W-:Y:S01]  /*6950*/  FMUL.FTZ R29, R2, R105 ;  /* 0x00000069021d7220 */ /* 0x000fe20000410000 */
[C---:B------:R-:W-:Y:S01]  /*6960*/  FMUL.FTZ R36, R132.reuse, R96 ;  /* 0x0000006084247220 */ /* 0x040fe20000410000 */
[----:B------:R-:W-:Y:S01]  /*6970*/  LDSM.16.MT88.4 R116, [R196+0x7800] ;  /* 0x00780000c474783b */ /* 0x000fe20000004200 */
[----:B------:R-:W-:Y:S01]  /*6980*/  FMUL.FTZ R37, R132, R97 ;  /* 0x0000006184257220 */ /* 0x000fe20000410000 */
[C---:B------:R-:W-:Y:S03]  /*6990*/  FMUL.FTZ R38, R3.reuse, R98 ;  /* 0x0000006203267220 */ /* 0x040fe60000410000 */
[----:B------:R-:W-:Y:S01]  /*69a0*/  MUFU.EX2 R156, R156 ;  /* 0x0000009c009c7308 */ /* 0x000fe20000000800 */
[C---:B------:R-:W-:Y:S01]  /*69b0*/  FMUL.FTZ R39, R3.reuse, R99 ;  /* 0x0000006303277220 */ /* 0x040fe20000410000 */
[C---:B------:R-:W-:Y:S01]  /*69c0*/  FMUL.FTZ R45, R2.reuse, R89 ;  /* 0x00000059022d7220 */ /* 0x040fe20000410000 */
[C---:B------:R-:W-:Y:S01]  /*69d0*/  FMUL.FTZ R60, R2.reuse, R72 ;  /* 0x00000048023c7220 */ /* 0x040fe20000410000 */
[----:B------:R-:W-:Y:S01]  /*69e0*/  FMUL.FTZ R61, R2, R73 ;  /* 0x00000049023d7220 */ /* 0x000fe20000410000 */
[C---:B------:R-:W-:Y:S01]  /*69f0*/  FMUL.FTZ R64, R132.reuse, R68 ;  /* 0x0000004484407220 */ /* 0x040fe20000410000 */
[----:B------:R-:W-:Y:S01]  /*6a00*/  FMUL.FTZ R65, R132, R69 ;  /* 0x0000004584417220 */ /* 0x000fe20000410000 */
[C---:B------:R-:W-:Y:S03]  /*6a10*/  FMUL.FTZ R66, R3.reuse, R70 ;  /* 0x0000004603427220 */ /* 0x040fe60000410000 */
[----:B------:R-:W3:Y:S01]  /*6a20*/  MUFU.EX2 R155, R155 ;  /* 0x0000009b009b7308 */ /* 0x000ee20000000800 */
[----:B--2---:R-:W-:Y:S01]  /*6a30*/  F2FP.BF16.F32.PACK_AB R129, R150, R160 ;  /* 0x000000a09681723e */ /* 0x004fe200000010ff */
[----:B------:R-:W-:Y:S01]  /*6a40*/  FMUL.FTZ R67, R3, R71 ;  /* 0x0000004703437220 */ /* 0x000fe20000410000 */
[--C-:B------:R-:W-:Y:S01]  /*6a50*/  FFMA.FTZ R149, R157, UR4, -R243.reuse ;  /* 0x000000049d957c23 */ /* 0x100fe200080108f3 */
[----:B------:R-:W-:Y:S01]  /*6a60*/  FFMA.FTZ R148, R154, UR4, -R243 ;  /* 0x000000049a947c23 */ /* 0x000fe200080108f3 */
[--C-:B------:R-:W-:Y:S01]  /*6a70*/  FFMA.FTZ R144, R10, UR4, -R175.reuse ;  /* 0x000000040a907c23 */ /* 0x100fe200080108af */
[C---:B------:R-:W-:Y:S01]  /*6a80*/  FMUL.FTZ R10, R0.reuse, R126 ;  /* 0x0000007e000a7220 */ /* 0x040fe20000410000 */
[--C-:B------:R-:W-:Y:S03]  /*6a90*/  FFMA.FTZ R143, R11, UR4, -R175.reuse ;  /* 0x000000040b8f7c23 */ /* 0x100fe600080108af */
[----:B------:R-:W-:Y:S01]  /*6aa0*/  MUFU.EX2 R141, R141 ;  /* 0x0000008d008d7308 */ /* 0x000fe20000000800 */
[----:B------:R-:W-:Y:S01]  /*6ab0*/  FMUL.FTZ R11, R0, R127 ;  /* 0x0000007f000b7220 */ /* 0x000fe20000410000 */
[----:B------:R-:W-:Y:S01]  /*6ac0*/  FFMA.FTZ R142, R13, UR4, -R175 ;  /* 0x000000040d8e7c23 */ /* 0x000fe200080108af */
[C---:B------:R-:W-:Y:S01]  /*6ad0*/  FMUL.FTZ R13, R2.reuse, R121 ;  /* 0x00000079020d7220 */ /* 0x040fe20000410000 */
[--C-:B------:R-:W-:Y:S01]  /*6ae0*/  FFMA.FTZ R140, R9, UR4, -R168.reuse ;  /* 0x00000004098c7c23 */ /* 0x100fe200080108a8 */
[----:B------:R-:W-:Y:S01]  /*6af0*/  FMUL.FTZ R9, R2, R125 ;  /* 0x0000007d02097220 */ /* 0x000fe20000410000 */
[--C-:B------:R-:W-:Y:S01]  /*6b00*/  FFMA.FTZ R139, R15, UR4, -R168.reuse ;  /* 0x000000040f8b7c23 */ /* 0x100fe200080108a8 */
[----:B------:R-:W-:Y:S03]  /*6b10*/  FMUL.FTZ R15, R0, R123 ;  /* 0x0000007b000f7220 */ /* 0x000fe60000410000 */
[----:B------:R-:W-:Y:S01]  /*6b20*/  MUFU.EX2 R149, R149 ;  /* 0x0000009500957308 */ /* 0x000fe20000000800 */
[----:B---3--:R-:W-:Y:S01]  /*6b30*/  F2FP.BF16.F32.PACK_AB R130, R155, R156 ;  /* 0x0000009c9b82723e */ /* 0x008fe200000010ff */
[--C-:B------:R-:W-:Y:S01]  /*6b40*/  FFMA.FTZ R153, R7, UR4, -R251.reuse ;  /* 0x0000000407997c23 */ /* 0x100fe200080108fb */
[----:B------:R-:W-:Y:S01]  /*6b50*/  FMUL.FTZ R7, R3, R131 ;  /* 0x0000008303077220 */ /* 0x000fe20000410000 */
[----:B------:R-:W-:Y:S01]  /*6b60*/  FFMA.FTZ R154, R12, UR4, -R251 ;  /* 0x000000040c9a7c23 */ /* 0x000fe200080108fb */
[----:B------:R-:W-:Y:S01]  /*6b70*/  FMUL.FTZ R12, R2, R120 ;  /* 0x00000078020c7220 */ /* 0x000fe20000410000 */
[----:B------:R-:W-:Y:S01]  /*6b80*/  FFMA.FTZ R146, R21, UR4, -R243 ;  /* 0x0000000415927c23 */ /* 0x000fe200080108f3 */
[----:B------:R-:W-:Y:S03]  /*6b90*/  FMUL.FTZ R21, R132, R113 ;  /* 0x0000007184157220 */ /* 0x000fe60000410000 */
[----:B------:R-:W2:Y:S01]  /*6ba0*/  MUFU.EX2 R148, R148 ;  /* 0x0000009400947308 */ /* 0x000ea20000000800 */
[----:B------:R-:W-:Y:S01]  /*6bb0*/  FFMA.FTZ R152, R23, UR4, -R251 ;  /* 0x0000000417987c23 */ /* 0x000fe200080108fb */
[C---:B------:R-:W-:Y:S01]  /*6bc0*/  FMUL.FTZ R23, R3.reuse, R115 ;  /* 0x0000007303177220 */ /* 0x040fe20000410000 */
[--C-:B------:R-:W-:Y:S01]  /*6bd0*/  FFMA.FTZ R158, R22, UR4, -R243.reuse ;  /* 0x00000004169e7c23 */ /* 0x100fe200080108f3 */
[----:B------:R-:W-:Y:S01]  /*6be0*/  FMUL.FTZ R22, R3, R114 ;  /* 0x0000007203167220 */ /* 0x000fe20000410000 */
[----:B------:R-:W-:Y:S01]  /*6bf0*/  FFMA.FTZ R145, R30, UR4, -R243 ;  /* 0x000000041e917c23 */ /* 0x000fe200080108f3 */
[----:B------:R-:W-:Y:S01]  /*6c00*/  FMUL.FTZ R30, R0, R106 ;  /* 0x0000006a001e7220 */ /* 0x000fe20000410000 */
[--C-:B------:R-:W-:Y:S03]  /*6c10*/  FFMA.FTZ R44, R170, UR4, -R175.reuse ;  /* 0x00000004aa2c7c23 */ /* 0x100fe600080108af */
[----:B------:R-:W-:Y:S01]  /*6c20*/  MUFU.EX2 R144, R144 ;  /* 0x0000009000907308 */ /* 0x000fe20000000800 */
[--C-:B------:R-:W-:Y:S01]  /*6c30*/  FFMA.FTZ R159, R162, UR4, -R175.reuse ;  /* 0x00000004a29f7c23 */ /* 0x100fe200080108af */
[--C-:B------:R-:W-:Y:S01]  /*6c40*/  FFMA.FTZ R157, R171, UR4, -R168.reuse ;  /* 0x00000004ab9d7c23 */ /* 0x100fe200080108a8 */
[--C-:B------:R-:W-:Y:S01]  /*6c50*/  FFMA.FTZ R162, R14, UR4, -R175.reuse ;  /* 0x000000040ea27c23 */ /* 0x100fe200080108af */
[----:B------:R-:W-:Y:S01]  /*6c60*/  FMUL.FTZ R14, R0, R122 ;  /* 0x0000007a000e7220 */ /* 0x000fe20000410000 */
[--C-:B------:R-:W-:Y:S01]  /*6c70*/  FFMA.FTZ R170, R169, UR4, -R168.reuse ;  /* 0x00000004a9aa7c23 */ /* 0x100fe200080108a8 */
[--C-:B------:R-:W-:Y:S01]  /*6c80*/  FFMA.FTZ R167, R167, UR4, -R168.reuse ;  /* 0x00000004a7a77c23 */ /* 0x100fe200080108a8 */
[----:B------:R-:W-:Y:S03]  /*6c90*/  FFMA.FTZ R166, R166, UR4, -R175 ;  /* 0x00000004a6a67c23 */ /* 0x000fe600080108af */
[----:B------:R-:W3:Y:S01]  /*6ca0*/  MUFU.EX2 R159, R159 ;  /* 0x0000009f009f7308 */ /* 0x000ee20000000800 */
[----:B--2---:R-:W-:Y:S01]  /*6cb0*/  F2FP.BF16.F32.PACK_AB R131, R148, R149 ;  /* 0x000000959483723e */ /* 0x004fe200000010ff */
[--C-:B------:R-:W-:Y:S01]  /*6cc0*/  FFMA.FTZ R171, R249, UR4, -R168.reuse ;  /* 0x00000004f9ab7c23 */ /* 0x100fe200080108a8 */
[----:B------:R-:W-:Y:S01]  /*6cd0*/  FFMA.FTZ R183, R186, UR4, -R243 ;  /* 0x00000004bab77c23 */ /* 0x000fe200080108f3 */
[--C-:B------:R-:W-:Y:S01]  /*6ce0*/  FFMA.FTZ R186, R241, UR4, -R251.reuse ;  /* 0x00000004f1ba7c23 */ /* 0x100fe200080108fb */
[--C-:B------:R-:W-:Y:S01]  /*6cf0*/  FFMA.FTZ R172, R172, UR4, -R251.reuse ;  /* 0x00000004acac7c23 */ /* 0x100fe200080108fb */
[----:B------:R-:W-:Y:S01]  /*6d00*/  FFMA.FTZ R173, R173, UR4, -R251 ;  /* 0x00000004adad7c23 */ /* 0x000fe200080108fb */
[----:B------:R-:W-:Y:S03]  /*6d10*/  FFMA.FTZ R174, R174, UR4, -R243 ;  /* 0x00000004aeae7c23 */ /* 0x000fe600080108f3 */
[----:B------:R-:W2:Y:S01]  /*6d20*/  MUFU.EX2 R157, R157 ;  /* 0x0000009d009d7308 */ /* 0x000ea20000000800 */
[-C--:B-1----:R-:W-:Y:S05]  /*6d30*/  HMMA.16816.F32.BF16 R4, R128, R24.reuse, R4 ;  /* 0x000000188004723c */ /* 0x082fea0000041804 */
[----:B------:R-:W-:Y:S01]  /*6d40*/  FFMA.FTZ R241, R252, UR4, -R251 ;  /* 0x00000004fcf17c23 */ /* 0x000fe200080108fb */
[--C-:B------:R-:W-:Y:S03]  /*6d50*/  FFMA.FTZ R249, R250, UR4, -R243.reuse ;  /* 0x00000004faf97c23 */ /* 0x100fe600080108f3 */
[----:B------:R-:W-:Y:S02]  /*6d60*/  MUFU.EX2 R143, R143 ;  /* 0x0000008f008f7308 */ /* 0x000fe40000000800 */
[----:B---3--:R-:W-:Y:S01]  /*6d70*/  F2FP.BF16.F32.PACK_AB R124, R144, R159 ;  /* 0x0000009f907c723e */ /* 0x008fe200000010ff */
[----:B------:R-:W-:Y:S01]  /*6d80*/  FFMA.FTZ R248, R248, UR4, -R243 ;  /* 0x00000004f8f87c23 */ /* 0x000fe200080108f3 */
[--C-:B------:R-:W-:Y:S01]  /*6d90*/  FFMA.FTZ R250, R247, UR4, -R168.reuse ;  /* 0x00000004f7fa7c23 */ /* 0x100fe200080108a8 */
[--C-:B------:R-:W-:Y:S01]  /*6da0*/  FFMA.FTZ R247, R234, UR4, -R175.reuse ;  /* 0x00000004eaf77c23 */ /* 0x100fe200080108af */
[--C-:B------:R-:W-:Y:S04]  /*6db0*/  FFMA.FTZ R244, R244, UR4, -R175.reuse ;  /* 0x00000004f4f47c23 */ /* 0x100fe800080108af */
[----:B------:R-:W1:Y:S01]  /*6dc0*/  MUFU.EX2 R142, R142 ;  /* 0x0000008e008e7308 */ /* 0x000e620000000800 */
[----:B--2---:R-:W-:Y:S01]  /*6dd0*/  F2FP.BF16.F32.PACK_AB R125, R141, R157 ;  /* 0x0000009d8d7d723e */ /* 0x004fe200000010ff */
[--C-:B------:R-:W-:Y:S01]  /*6de0*/  FFMA.FTZ R242, R242, UR4, -R175.reuse ;  /* 0x00000004f2f27c23 */ /* 0x100fe200080108af */
[--C-:B------:R-:W-:Y:S01]  /*6df0*/  FFMA.FTZ R245, R245, UR4, -R168.reuse ;  /* 0x00000004f5f57c23 */ /* 0x100fe200080108a8 */
[----:B------:R-:W-:Y:S01]  /*6e00*/  FFMA.FTZ R238, R238, UR4, -R175 ;  /* 0x00000004eeee7c23 */ /* 0x000fe200080108af */
[--C-:B------:R-:W-:Y:S01]  /*6e10*/  FFMA.FTZ R187, R187, UR4, -R168.reuse ;  /* 0x00000004bbbb7c23 */ /* 0x100fe200080108a8 */
[--C-:B------:R-:W-:Y:S01]  /*6e20*/  FFMA.FTZ R234, R239, UR4, -R168.reuse ;  /* 0x00000004efea7c23 */ /* 0x100fe200080108a8 */
[----:B------:R-:W-:Y:S03]  /*6e30*/  FFMA.FTZ R239, R218, UR4, -R251 ;  /* 0x00000004daef7c23 */ /* 0x000fe600080108fb */
[----:B------:R-:W-:Y:S01]  /*6e40*/  MUFU.EX2 R140, R140 ;  /* 0x0000008c008c7308 */ /* 0x000fe20000000800 */
[----:B------:R-:W-:Y:S01]  /*6e50*/  FFMA.FTZ R218, R232, UR4, -R243 ;  /* 0x00000004e8da7c23 */ /* 0x000fe200080108f3 */
[--C-:B------:R-:W-:Y:S01]  /*6e60*/  FFMA.FTZ R236, R236, UR4, -R251.reuse ;  /* 0x00000004ecec7c23 */ /* 0x100fe200080108fb */
[----:B------:R-:W-:Y:S01]  /*6e70*/  FFMA.FTZ R232, R246, UR4, -R251 ;  /* 0x00000004f6e87c23 */ /* 0x000fe200080108fb */
[----:B------:R-:W-:Y:S01]  /*6e80*/  FFMA.FTZ R184, R184, UR4, -R243 ;  /* 0x00000004b8b87c23 */ /* 0x000fe200080108f3 */
[----:B------:R-:W-:Y:S01]  /*6e90*/  FFMA.FTZ R251, R240, UR4, -R251 ;  /* 0x00000004f0fb7c23 */ /* 0x000fe200080108fb */
[--C-:B------:R-:W-:Y:S01]  /*6ea0*/  FFMA.FTZ R185, R185, UR4, -R243.reuse ;  /* 0x00000004b9b97c23 */ /* 0x100fe200080108f3 */
[----:B------:R-:W-:Y:S03]  /*6eb0*/  FFMA.FTZ R243, R182, UR4, -R243 ;  /* 0x00000004b6f37c23 */ /* 0x000fe600080108f3 */
[----:B------:R-:W2:Y:S01]  /*6ec0*/  MUFU.EX2 R139, R139 ;  /* 0x0000008b008b7308 */ /* 0x000ea20000000800 */
[----:B-1----:R-:W-:Y:S01]  /*6ed0*/  F2FP.BF16.F32.PACK_AB R126, R142, R143 ;  /* 0x0000008f8e7e723e */ /* 0x002fe200000010ff */
[--C-:B------:R-:W-:Y:S01]  /*6ee0*/  FFMA.FTZ R240, R177, UR4, -R168.reuse ;  /* 0x00000004b1f07c23 */ /* 0x100fe200080108a8 */
[--C-:B------:R-:W-:Y:S01]  /*6ef0*/  FFMA.FTZ R181, R181, UR4, -R175.reuse ;  /* 0x00000004b5b57c23 */ /* 0x100fe200080108af */
[--C-:B------:R-:W-:Y:S01]  /*6f00*/  FFMA.FTZ R180, R180, UR4, -R175.reuse ;  /* 0x00000004b4b47c23 */ /* 0x100fe200080108af */
[--C-:B------:R-:W-:Y:S01]  /*6f10*/  FFMA.FTZ R179, R179, UR4, -R168.reuse ;  /* 0x00000004b3b37c23 */ /* 0x100fe200080108a8 */
[--C-:B------:R-:W-:Y:S01]  /*6f20*/  FFMA.FTZ R177, R178, UR4, -R175.reuse ;  /* 0x00000004b2b17c23 */ /* 0x100fe200080108af */
[--C-:B------:R-:W-:Y:S03]  /*6f30*/  FFMA.FTZ R138, R138, UR4, -R168.reuse ;  /* 0x000000048a8a7c23 */ /* 0x100fe600080108a8 */
[----:B------:R1:W-:Y:S01]  /*6f40*/  MUFU.EX2 R169, R44 ;  /* 0x0000002c00a97308 */ /* 0x0003e20000000800 */
[----:B------:R-:W-:Y:S01]  /*6f50*/  FFMA.FTZ R175, R176, UR4, -R175 ;  /* 0x00000004b0af7c23 */ /* 0x000fe200080108af */
[----:B------:R-:W-:Y:S01]  /*6f60*/  FFMA.FTZ R168, R137, UR4, -R168 ;  /* 0x0000000489a87c23 */ /* 0x000fe200080108a8 */
[----:B------:R-:W-:Y:S01]  /*6f70*/  FFMA.FTZ R163, R132, R237, R163 ;  /* 0x000000ed84a37223 */ /* 0x000fe200000100a3 */
[----:B------:R-:W-:Y:S01]  /*6f80*/  FFMA.FTZ R160, R3, R216, R160 ;  /* 0x000000d803a07223 */ /* 0x000fe200000100a0 */
[----:B------:R-:W-:Y:S01]  /*6f90*/  MOV R3, R134 ;  /* 0x0000008600037202 */ /* 0x000fe20000000f00 */
[----:B------:R-:W-:Y:S01]  /*6fa0*/  FFMA.FTZ R159, R2, R235, R159 ;  /* 0x000000eb029f7223 */ /* 0x000fe2000001009f */
[----:B------:R-:W-:Y:S03]  /*6fb0*/  FFMA.FTZ R157, R0, R233, R157 ;  /* 0x000000e9009d7223 */ /* 0x000fe6000001009d */
[----:B------:R-:W-:Y:S01]  /*6fc0*/  MUFU.EX2 R154, R154 ;  /* 0x0000009a009a7308 */ /* 0x000fe20000000800 */
[----:B--2---:R-:W-:Y:S01]  /*6fd0*/  F2FP.BF16.F32.PACK_AB R127, R139, R140 ;  /* 0x0000008c8b7f723e */ /* 0x004fe200000010ff */
[----:B------:R-:W-:Y:S01]  /*6fe0*/  FADD.FTZ R163, R161, R163 ;  /* 0x000000a3a1a37221 */ /* 0x000fe20000010000 */
[----:B------:R-:W-:Y:S01]  /*6ff0*/  FADD.FTZ R160, R150, R160 ;  /* 0x000000a096a07221 */ /* 0x000fe20000010000 */
[----:B------:R-:W-:Y:S01]  /*7000*/  FADD.FTZ R144, R144, R159 ;  /* 0x0000009f90907221 */ /* 0x000fe20000010000 */
[----:B------:R-:W-:Y:S01]  /*7010*/  FADD.FTZ R157, R141, R157 ;  /* 0x0000009d8d9d7221 */ /* 0x000fe20000010000 */
[----:B------:R-:W-:Y:S01]  /*7020*/  FADD.FTZ R156, R156, R163 ;  /* 0x000000a39c9c7221 */ /* 0x000fe20000010000 */
[----:B------:R-:W-:Y:S01]  /*7030*/  FADD.FTZ R149, R149, R160 ;  /* 0x000000a095957221 */ /* 0x000fe20000010000 */
[C---:B------:R-:W-:Y:S02]  /*7040*/  HMMA.16816.F32.BF16 R8, R124.reuse, R24, R8 ;  /* 0x000000187c08723c */ /* 0x040fe40000041808 */
[----:B------:R-:W2:Y:S02]  /*7050*/  MUFU.EX2 R153, R153 ;  /* 0x0000009900997308 */ /* 0x000ea40000000800 */
[C---:B-1----:R-:W-:Y:S01]  /*7060*/  FMUL.FTZ R44, R2.reuse, R88 ;  /* 0x00000058022c7220 */ /* 0x042fe20000410000 */
[----:B------:R-:W-:Y:S01]  /*7070*/  FADD.FTZ R143, R143, R144 ;  /* 0x000000908f8f7221 */ /* 0x000fe20000010000 */
[-C--:B------:R-:W-:Y:S06]  /*7080*/  HMMA.16816.F32.BF16 R12, R124, R26.reuse, R12 ;  /* 0x0000001a7c0c723c */ /* 0x080fec000004180c */
[----:B------:R-:W-:Y:S01]  /*7090*/  MUFU.EX2 R147, R147 ;  /* 0x0000009300937308 */ /* 0x000fe20000000800 */
[C---:B------:R-:W-:Y:S01]  /*70a0*/  FMUL.FTZ R24, R2.reuse, R108 ;  /* 0x0000006c02187220 */ /* 0x040fe20000410000 */
[C---:B------:R-:W-:Y:S04]  /*70b0*/  HMMA.16816.F32.BF16 R16, R128.reuse, R26, R16 ;  /* 0x0000001a8010723c */ /* 0x040fe80000041810 */
[----:B------:R-:W-:Y:S02]  /*70c0*/  FMUL.FTZ R25, R2, R109 ;  /* 0x0000006d02197220 */ /* 0x000fe40000410000 */
[-C--:B------:R-:W-:Y:S02]  /*70d0*/  HMMA.16816.F32.BF16 R20, R128, R40.reuse, R20 ;  /* 0x000000288014723c */ /* 0x080fe40000041814 */
[----:B------:R-:W1:Y:S03]  /*70e0*/  MUFU.EX2 R146, R146 ;  /* 0x0000009200927308 */ /* 0x000e660000000800 */
[C---:B------:R-:W-:Y:S01]  /*70f0*/  FMUL.FTZ R26, R0.reuse, R110 ;  /* 0x0000006e001a7220 */ /* 0x040fe20000410000 */
[----:B------:R-:W-:Y:S01]  /*7100*/  FMUL.FTZ R27, R0, R111 ;  /* 0x0000006f001b7220 */ /* 0x000fe20000410000 */
[----:B--2---:R-:W-:Y:S01]  /*7110*/  F2FP.BF16.F32.PACK_AB R68, R153, R154 ;  /* 0x0000009a9944723e */ /* 0x004fe200000010ff */
[----:B------:R-:W2:Y:S04]  /*7120*/  LDSM.16.MT88.4 R108, [R192+0x6000] ;  /* 0x00600000c06c783b */ /* 0x000ea80000004200 */
[----:B------:R-:W-:Y:S01]  /*7130*/  MUFU.EX2 R152, R152 ;  /* 0x0000009800987308 */ /* 0x000fe20000000800 */
[----:B------:R-:W-:Y:S01]  /*7140*/  FADD.FTZ R140, R140, R157 ;  /* 0x0000009d8c8c7221 */ /* 0x000fe20000010000 */
[----:B------:R-:W-:Y:S01]  /*7150*/  FADD.FTZ R155, R155, R156 ;  /* 0x0000009c9b9b7221 */ /* 0x000fe20000010000 */
[C---:B------:R-:W-:Y:S07]  /*7160*/  HMMA.16816.F32.BF16 R24, R124.reuse, R40, R24 ;  /* 0x000000287c18723c */ /* 0x040fee0000041818 */
[----:B------:R-:W3:Y:S01]  /*7170*/  MUFU.EX2 R151, R151 ;  /* 0x0000009700977308 */ /* 0x000ee20000000800 */
[----:B-1----:R-:W-:Y:S01]  /*7180*/  F2FP.BF16.F32.PACK_AB R69, R146, R147 ;  /* 0x000000939245723e */ /* 0x002fe200000010ff */
[-C--:B------:R-:W-:Y:S03]  /*7190*/  HMMA.16816.F32.BF16 R28, R124, R42.reuse, R28 ;  /* 0x0000002a7c1c723c */ /* 0x080fe6000004181c */
[C---:B------:R-:W-:Y:S03]  /*71a0*/  FMUL.FTZ R40, R2.reuse, R92 ;  /* 0x0000005c02287220 */ /* 0x040fe60000410000 */
[C---:B------:R-:W-:Y:S02]  /*71b0*/  HMMA.16816.F32.BF16 R32, R128.reuse, R42, R32 ;  /* 0x0000002a8020723c */ /* 0x040fe40000041820 */
[----:B------:R-:W-:Y:S03]  /*71c0*/  MUFU.EX2 R145, R145 ;  /* 0x0000009100917308 */ /* 0x000fe60000000800 */
[----:B------:R-:W-:Y:S01]  /*71d0*/  FMUL.FTZ R41, R2, R93 ;  /* 0x0000005d02297220 */ /* 0x000fe20000410000 */
[-C--:B------:R-:W-:Y:S06]  /*71e0*/  HMMA.16816.F32.BF16 R36, R128, R56.reuse, R36 ;  /* 0x000000388024723c */ /* 0x080fec0000041824 */
[----:B------:R-:W1:Y:S01]  /*71f0*/  MUFU.EX2 R158, R158 ;  /* 0x0000009e009e7308 */ /* 0x000e620000000800 */
[C---:B------:R-:W-:Y:S01]  /*7200*/  FMUL.FTZ R42, R0.reuse, R94 ;  /* 0x0000005e002a7220 */ /* 0x040fe20000410000 */
[----:B------:R-:W-:Y:S03]  /*7210*/  FMUL.FTZ R43, R0, R95 ;  /* 0x0000005f002b7220 */ /* 0x000fe60000410000 */
[----:B---3--:R-:W-:Y:S01]  /*7220*/  F2FP.BF16.F32.PACK_AB R70, R151, R152 ;  /* 0x000000989746723e */ /* 0x008fe200000010ff */
[----:B------:R-:W3:Y:S04]  /*7230*/  LDSM.16.MT88.4 R92, [R196+0x6800] ;  /* 0x00680000c45c783b */ /* 0x000ee80000004200 */
[----:B------:R-:W-:Y:S01]  /*7240*/  MUFU.EX2 R162, R162 ;  /* 0x000000a200a27308 */ /* 0x000fe20000000800 */
[----:B------:R-:W-:Y:S01]  /*7250*/  FADD.FTZ R148, R148, R149 ;  /* 0x0000009594947221 */ /* 0x000fe20000010000 */
[C---:B------:R-:W-:Y:S04]  /*7260*/  HMMA.16816.F32.BF16 R40, R124.reuse, R56, R40 ;  /* 0x000000387c28723c */ /* 0x040fe80000041828 */
[----:B------:R-:W-:Y:S01]  /*7270*/  FADD.FTZ R143, R142, R143 ;  /* 0x0000008f8e8f7221 */ /* 0x000fe20000010000 */
[----:B------:R-:W-:Y:S01]  /*7280*/  FADD.FTZ R139, R139, R140 ;  /* 0x0000008c8b8b7221 */ /* 0x000fe20000010000 */
[-C--:B------:R-:W-:Y:S02]  /*7290*/  HMMA.16816.F32.BF16 R44, R124, R58.reuse, R44 ;  /* 0x0000003a7c2c723c */ /* 0x080fe4000004182c */
[----:B------:R-:W4:Y:S03]  /*72a0*/  MUFU.EX2 R165, R165 ;  /* 0x000000a500a57308 */ /* 0x000f260000000800 */
[C---:B------:R-:W-:Y:S01]  /*72b0*/  FMUL.FTZ R56, R2.reuse, R76 ;  /* 0x0000004c02387220 */ /* 0x040fe20000410000 */
[C---:B------:R-:W-:Y:S06]  /*72c0*/  HMMA.16816.F32.BF16 R48, R128.reuse, R58, R48 ;  /* 0x0000003a8030723c */ /* 0x040fec0000041830 */
[----:B------:R-:W-:Y:S01]  /*72d0*/  MUFU.EX2 R164, R164 ;  /* 0x000000a400a47308 */ /* 0x000fe20000000800 */
[----:B------:R-:W-:Y:S01]  /*72e0*/  FMUL.FTZ R57, R2, R77 ;  /* 0x0000004d02397220 */ /* 0x000fe20000410000 */
[-C--:B--2---:R-:W-:Y:S03]  /*72f0*/  HMMA.16816.F32.BF16 R52, R128, R108.reuse, R52 ;  /* 0x0000006c8034723c */ /* 0x084fe60000041834 */
[C---:B------:R-:W-:Y:S01]  /*7300*/  FMUL.FTZ R58, R0.reuse, R78 ;  /* 0x0000004e003a7220 */ /* 0x040fe20000410000 */
[----:B------:R-:W-:Y:S01]  /*7310*/  FMUL.FTZ R59, R0, R79 ;  /* 0x0000004f003b7220 */ /* 0x000fe20000410000 */
[----:B-1----:R-:W-:Y:S01]  /*7320*/  F2FP.BF16.F32.PACK_AB R71, R158, R145 ;  /* 0x000000919e47723e */ /* 0x002fe200000010ff */
[----:B------:R-:W1:Y:S02]  /*7330*/  LDSM.16.MT88.4 R76, [R194+0x6800] ;  /* 0x00680000c24c783b */ /* 0x000e640000004200 */
[----:B------:R-:W2:Y:S03]  /*7340*/  MUFU.EX2 R167, R167 ;  /* 0x000000a700a77308 */ /* 0x000ea60000000800 */
[----:B----4-:R-:W-:Y:S01]  /*7350*/  F2FP.BF16.F32.PACK_AB R72, R165, R162 ;  /* 0x000000a2a548723e */ /* 0x010fe200000010ff */
[----:B------:R-:W-:Y:S01]  /*7360*/  FADD.FTZ R154, R154, R155 ;  /* 0x0000009b9a9a7221 */ /* 0x000fe20000010000 */
[C---:B------:R-:W-:Y:S05]  /*7370*/  HMMA.16816.F32.BF16 R56, R124.reuse, R108, R56 ;  /* 0x0000006c7c38723c */ /* 0x040fea0000041838 */
[----:B------:R-:W4:Y:S01]  /*7380*/  MUFU.EX2 R166, R166 ;  /* 0x000000a600a67308 */ /* 0x000f220000000800 */
[----:B------:R-:W-:Y:S01]  /*7390*/  MOV R0, R133 ;  /* 0x0000008500007202 */ /* 0x000fe20000000f00 */
[-C--:B------:R-:W-:Y:S04]  /*73a0*/  HMMA.16816.F32.BF16 R60, R124, R110.reuse, R60 ;  /* 0x0000006e7c3c723c */ /* 0x080fe8000004183c */
[----:B------:R-:W-:Y:S02]  /*73b0*/  FADD.FTZ R147, R147, R148 ;  /* 0x0000009493937221 */ /* 0x000fe40000010000 */
[----:B------:R-:W-:Y:S02]  /*73c0*/  HMMA.16816.F32.BF16 R64, R128, R110, R64 ;  /* 0x0000006e8040723c */ /* 0x000fe40000041840 */
[----:B------:R-:W-:Y:S03]  /*73d0*/  MUFU.EX2 R170, R170 ;  /* 0x000000aa00aa7308 */ /* 0x000fe60000000800 */
[----:B--2---:R-:W-:Y:S01]  /*73e0*/  F2FP.BF16.F32.PACK_AB R73, R167, R164 ;  /* 0x000000a4a749723e */ /* 0x004fe200000010ff */
[-C--:B---3--:R-:W-:Y:S06]  /*73f0*/  HMMA.16816.F32.BF16 R4, R68, R92.reuse, R4 ;  /* 0x0000005c4404723c */ /* 0x088fec0000041804 */
[----:B------:R-:W2:Y:S01]  /*7400*/  MUFU.EX2 R171, R171 ;  /* 0x000000ab00ab7308 */ /* 0x000ea20000000800 */
[----:B----4-:R-:W-:Y:S01]  /*7410*/  F2FP.BF16.F32.PACK_AB R74, R169, R166 ;  /* 0x000000a6a94a723e */ /* 0x010fe200000010ff */
[----:B------:R-:W-:Y:S03]  /*7420*/  FADD.FTZ R162, R162, R143 ;  /* 0x0000008fa2a27221 */ /* 0x000fe60000010000 */
[----:B------:R-:W-:Y:S01]  /*7430*/  MOV R2, R135 ;  /* 0x0000008700027202 */ /* 0x000fe20000000f00 */
[----:B------:R-:W-:Y:S04]  /*7440*/  FADD.FTZ R164, R164, R139 ;  /* 0x0000008ba4a47221 */ /* 0x000fe80000010000 */
[----:B------:R-:W-:Y:S01]  /*7450*/  MUFU.EX2 R172, R172 ;  /* 0x000000ac00ac7308 */ /* 0x000fe20000000800 */
[----:B------:R-:W-:Y:S01]  /*7460*/  FADD.FTZ R153, R153, R154 ;  /* 0x0000009a99997221 */ /* 0x000fe20000010000 */
[----:B------:R-:W-:Y:S01]  /*7470*/  FADD.FTZ R146, R146, R147 ;  /* 0x0000009392927221 */ /* 0x000fe20000010000 */
[----:B------:R-:W-:Y:S01]  /*7480*/  FADD.FTZ R165, R165, R162 ;  /* 0x000000a2a5a57221 */ /* 0x000fe20000010000 */
[----:B------:R-:W-:Y:S01]  /*7490*/  FADD.FTZ R167, R167, R164 ;  /* 0x000000a4a7a77221 */ /* 0x000fe20000010000 */
[----:B------:R-:W-:Y:S01]  /*74a0*/  FADD.FTZ R152, R152, R153 ;  /* 0x0000009998987221 */ /* 0x000fe20000010000 */
[----:B------:R-:W-:Y:S01]  /*74b0*/  FADD.FTZ R145, R145, R146 ;  /* 0x0000009291917221 */ /* 0x000fe20000010000 */
[----:B------:R-:W-:Y:S03]  /*74c0*/  FADD.FTZ R166, R166, R165 ;  /* 0x000000a5a6a67221 */ /* 0x000fe60000010000 */
[----:B------:R-:W-:Y:S01]  /*74d0*/  MUFU.EX2 R173, R173 ;  /* 0x000000ad00ad7308 */ /* 0x000fe20000000800 */
[----:B--2---:R-:W-:Y:S01]  /*74e0*/  F2FP.BF16.F32.PACK_AB R75, R171, R170 ;  /* 0x000000aaab4b723e */ /* 0x004fe200000010ff */
[----:B------:R-:W-:Y:S01]  /*74f0*/  FADD.FTZ R170, R170, R167 ;  /* 0x000000a7aaaa7221 */ /* 0x000fe20000010000 */
[----:B------:R-:W-:Y:S01]  /*7500*/  MOV R139, R136 ;  /* 0x00000088008b7202 */ /* 0x000fe20000000f00 */
[----:B------:R-:W-:Y:S01]  /*7510*/  FADD.FTZ R151, R151, R152 ;  /* 0x0000009897977221 */ /* 0x000fe20000010000 */
[----:B------:R-:W-:Y:S01]  /*7520*/  FADD.FTZ R145, R158, R145 ;  /* 0x000000919e917221 */ /* 0x000fe20000010000 */
[----:B------:R-:W-:Y:S01]  /*7530*/  FADD.FTZ R169, R169, R166 ;  /* 0x000000a6a9a97221 */ /* 0x000fe20000010000 */
[----:B------:R-:W-:Y:S01]  /*7540*/  FADD.FTZ R170, R171, R170 ;  /* 0x000000aaabaa7221 */ /* 0x000fe20000010000 */
[C---:B------:R-:W-:Y:S02]  /*7550*/  HMMA.16816.F32.BF16 R8, R72.reuse, R92, R8 ;  /* 0x0000005c4808723c */ /* 0x040fe40000041808 */
[----:B------:R-:W-:Y:S04]  /*7560*/  MUFU.EX2 R174, R174 ;  /* 0x000000ae00ae7308 */ /* 0x000fe80000000800 */
[-C--:B------:R-:W-:Y:S06]  /*7570*/  HMMA.16816.F32.BF16 R12, R72, R94.reuse, R12 ;  /* 0x0000005e480c723c */ /* 0x080fec000004180c */
[----:B------:R-:W-:Y:S01]  /*7580*/  MUFU.EX2 R183, R183 ;  /* 0x000000b700b77308 */ /* 0x000fe20000000800 */
[C---:B------:R-:W-:Y:S09]  /*7590*/  HMMA.16816.F32.BF16 R16, R68.reuse, R94, R16 ;  /* 0x0000005e4410723c */ /* 0x040ff20000041810 */
        /* <DEDUP_REMOVED lines=10> */
[C---:B------:R-:W-:Y:S03]  /*7640*/  HMMA.16816.F32.BF16 R40, R72.reuse, R80, R40 ;  /* 0x000000504828723c */ /* 0x040fe60000041828 */
[----:B------:R-:W2:Y:S03]  /*7650*/  MUFU.EX2 R244, R244 ;  /* 0x000000f400f47308 */ /* 0x000ea60000000800 */
[-C--:B------:R-:W-:Y:S07]  /*7660*/  HMMA.16816.F32.BF16 R44, R72, R82.reuse, R44 ;  /* 0x00000052482c723c */ /* 0x080fee000004182c */
[----:B------:R-:W3:Y:S01]  /*7670*/  MUFU.EX2 R242, R242 ;  /* 0x000000f200f27308 */ /* 0x000ee20000000800 */
[C---:B------:R-:W-:Y:S01]  /*7680*/  HMMA.16816.F32.BF16 R48, R68.reuse, R82, R48 ;  /* 0x000000524430723c */ /* 0x040fe20000041830 */
[----:B------:R-:W4:Y:S08]  /*7690*/  LDSM.16.MT88.4 R80, [R194+0x7000] ;  /* 0x00700000c250783b */ /* 0x000f300000004200 */
[----:B------:R-:W-:Y:S01]  /*76a0*/  MUFU.EX2 R245, R245 ;  /* 0x000000f500f57308 */ /* 0x000fe20000000800 */
[-C--:B------:R-:W-:Y:S03]  /*76b0*/  HMMA.16816.F32.BF16 R52, R68, R84.reuse, R52 ;  /* 0x000000544434723c */ /* 0x080fe60000041834 */
[----:B--2---:R-:W-:Y:S03]  /*76c0*/  FADD.FTZ R169, R244, R169 ;  /* 0x000000a9f4a97221 */ /* 0x004fe60000010000 */
[C---:B------:R-:W-:Y:S03]  /*76d0*/  HMMA.16816.F32.BF16 R56, R72.reuse, R84, R56 ;  /* 0x000000544838723c */ /* 0x040fe60000041838 */
[----:B------:R-:W2:Y:S02]  /*76e0*/  MUFU.EX2 R250, R250 ;  /* 0x000000fa00fa7308 */ /* 0x000ea40000000800 */
[----:B---3--:R-:W-:Y:S01]  /*76f0*/  FADD.FTZ R169, R242, R169 ;  /* 0x000000a9f2a97221 */ /* 0x008fe20000010000 */
[-C--:B------:R-:W-:Y:S07]  /*7700*/  HMMA.16816.F32.BF16 R60, R72, R86.reuse, R60 ;  /* 0x00000056483c723c */ /* 0x080fee000004183c */
[----:B------:R-:W-:Y:S01]  /*7710*/  MUFU.EX2 R238, R238 ;  /* 0x000000ee00ee7308 */ /* 0x000fe20000000800 */
[----:B------:R-:W-:Y:S01]  /*7720*/  HMMA.16816.F32.BF16 R64, R68, R86, R64 ;  /* 0x000000564440723c */ /* 0x000fe20000041840 */
[----:B------:R-:W3:Y:S08]  /*7730*/  LDSM.16.MT88.4 R84, [R193+0x7000] ;  /* 0x00700000c154783b */ /* 0x000ef00000004200 */
[----:B------:R-:W5:Y:S02]  /*7740*/  MUFU.EX2 R247, R247 ;  /* 0x000000f700f77308 */ /* 0x000f640000000800 */
[----:B------:R-:W-:Y:S01]  /*7750*/  F2FP.BF16.F32.PACK_AB R72, R173, R172 ;  /* 0x000000acad48723e */ /* 0x000fe200000010ff */
[----:B------:R-:W-:Y:S01]  /*7760*/  FADD.FTZ R172, R172, R151 ;  /* 0x00000097acac7221 */ /* 0x000fe20000010000 */
[----:B------:R-:W-:Y:S02]  /*7770*/  F2FP.BF16.F32.PACK_AB R73, R183, R174 ;  /* 0x000000aeb749723e */ /* 0x000fe400000010ff */
[----:B------:R-:W-:Y:S01]  /*7780*/  F2FP.BF16.F32.PACK_AB R74, R241, R186 ;  /* 0x000000baf14a723e */ /* 0x000fe200000010ff */
[----:B------:R-:W-:Y:S03]  /*7790*/  FADD.FTZ R174, R174, R145 ;  /* 0x00000091aeae7221 */ /* 0x000fe60000010000 */
[----:B------:R-:W-:Y:S01]  /*77a0*/  MUFU.EX2 R187, R187 ;  /* 0x000000bb00bb7308 */ /* 0x000fe20000000800 */
[----:B------:R-:W-:Y:S01]  /*77b0*/  F2FP.BF16.F32.PACK_AB R75, R248, R249 ;  /* 0x000000f9f84b723e */ /* 0x000fe200000010ff */
[----:B------:R-:W-:Y:S01]  /*77c0*/  FADD.FTZ R173, R173, R172 ;  /* 0x000000acadad7221 */ /* 0x000fe20000010000 */
[----:B------:R-:W-:Y:S01]  /*77d0*/  F2FP.BF16.F32.PACK_AB R68, R242, R244 ;  /* 0x000000f4f244723e */ /* 0x000fe200000010ff */
[----:B------:R-:W-:Y:S01]  /*77e0*/  FADD.FTZ R174, R183, R174 ;  /* 0x000000aeb7ae7221 */ /* 0x000fe20000010000 */
[----:B--2---:R-:W-:Y:S01]  /*77f0*/  F2FP.BF16.F32.PACK_AB R69, R250, R245 ;  /* 0x000000f5fa45723e */ /* 0x004fe200000010ff */
[----:B------:R-:W-:Y:S01]  /*7800*/  FADD.FTZ R245, R245, R170 ;  /* 0x000000aaf5f57221 */ /* 0x000fe20000010000 */
[----:B------:R-:W-:Y:S01]  /*7810*/  FADD.FTZ R186, R186, R173 ;  /* 0x000000adbaba7221 */ /* 0x000fe20000010000 */
[-C--:B-1----:R-:W-:Y:S02]  /*7820*/  HMMA.16816.F32.BF16 R4, R72, R76.reuse, R4 ;  /* 0x0000004c4804723c */ /* 0x082fe40000041804 */
[----:B------:R-:W1:Y:S03]  /*7830*/  MUFU.EX2 R234, R234 ;  /* 0x000000ea00ea7308 */ /* 0x000e660000000800 */
[----:B-----5:R-:W-:Y:S01]  /*7840*/  F2FP.BF16.F32.PACK_AB R70, R247, R238 ;  /* 0x000000eef746723e */ /* 0x020fe200000010ff */
[----:B------:R-:W-:Y:S01]  /*7850*/  FADD.FTZ R250, R250, R245 ;  /* 0x000000f5fafa7221 */ /* 0x000fe20000010000 */
[----:B------:R-:W-:Y:S01]  /*7860*/  FADD.FTZ R249, R249, R174 ;  /* 0x000000aef9f97221 */ /* 0x000fe20000010000 */
[----:B------:R-:W-:Y:S04]  /*7870*/  FADD.FTZ R238, R238, R169 ;  /* 0x000000a9eeee7221 */ /* 0x000fe80000010000 */
[----:B------:R-:W-:Y:S01]  /*7880*/  MUFU.EX2 R236, R236 ;  /* 0x000000ec00ec7308 */ /* 0x000fe20000000800 */
[----:B------:R-:W-:Y:S01]  /*7890*/  FADD.FTZ R241, R241, R186 ;  /* 0x000000baf1f17221 */ /* 0x000fe20000010000 */
[----:B------:R-:W-:Y:S01]  /*78a0*/  FADD.FTZ R249, R248, R249 ;  /* 0x000000f9f8f97221 */ /* 0x000fe20000010000 */
[----:B------:R-:W-:Y:S07]  /*78b0*/  FADD.FTZ R238, R247, R238 ;  /* 0x000000eef7ee7221 */ /* 0x000fee0000010000 */
[----:B------:R-:W-:Y:S01]  /*78c0*/  MUFU.EX2 R239, R239 ;  /* 0x000000ef00ef7308 */ /* 0x000fe20000000800 */
[C---:B-1----:R-:W-:Y:S01]  /*78d0*/  F2FP.BF16.F32.PACK_AB R71, R234.reuse, R187 ;  /* 0x000000bbea47723e */ /* 0x042fe200000010ff */
[----:B------:R-:W-:Y:S04]  /*78e0*/  FADD.FTZ R187, R187, R250 ;  /* 0x000000fabbbb7221 */ /* 0x000fe80000010000 */
[----:B------:R-:W-:Y:S02]  /*78f0*/  FADD.FTZ R234, R234, R187 ;  /* 0x000000bbeaea7221 */ /* 0x000fe40000010000 */
[C---:B------:R-:W-:Y:S02]  /*7900*/  HMMA.16816.F32.BF16 R8, R68.reuse, R76, R8 ;  /* 0x0000004c4408723c */ /* 0x040fe40000041808 */
[----:B------:R-:W1:Y:S04]  /*7910*/  MUFU.EX2 R184, R184 ;  /* 0x000000b800b87308 */ /* 0x000e680000000800 */
[-C--:B------:R-:W-:Y:S06]  /*7920*/  HMMA.16816.F32.BF16 R12, R68, R78.reuse, R12 ;  /* 0x0000004e440c723c */ /* 0x080fec000004180c */
[----:B------:R-:W2:Y:S01]  /*7930*/  MUFU.EX2 R218, R218 ;  /* 0x000000da00da7308 */ /* 0x000ea20000000800 */
[C---:B------:R-:W-:Y:S01]  /*7940*/  HMMA.16816.F32.BF16 R16, R72.reuse, R78, R16 ;  /* 0x0000004e4810723c */ /* 0x040fe20000041810 */
[----:B------:R-:W5:Y:S08]  /*7950*/  LDSM.16.MT88.4 R76, [R192+0x7000] ;  /* 0x00700000c04c783b */ /* 0x000f700000004200 */
[----:B------:R-:W-:Y:S01]  /*7960*/  MUFU.EX2 R232, R232 ;  /* 0x000000e800e87308 */ /* 0x000fe20000000800 */
[-C--:B----4-:R-:W-:Y:S03]  /*7970*/  HMMA.16816.F32.BF16 R20, R72, R80.reuse, R20 ;  /* 0x000000504814723c */ /* 0x090fe60000041814 */
[----:B-1----:R-:W-:Y:S03]  /*7980*/  FADD.FTZ R249, R184, R249 ;  /* 0x000000f9b8f97221 */ /* 0x002fe60000010000 */
[C---:B------:R-:W-:Y:S03]  /*7990*/  HMMA.16816.F32.BF16 R24, R68.reuse, R80, R24 ;  /* 0x000000504418723c */ /* 0x040fe60000041818 */
[----:B------:R-:W1:Y:S03]  /*79a0*/  MUFU.EX2 R251, R251 ;  /* 0x000000fb00fb7308 */ /* 0x000e660000000800 */
[-C--:B------:R-:W-:Y:S07]  /*79b0*/  HMMA.16816.F32.BF16 R28, R68, R82.reuse, R28 ;  /* 0x00000052441c723c */ /* 0x080fee000004181c */
[----:B------:R-:W-:Y:S01]  /*79c0*/  MUFU.EX2 R185, R185 ;  /* 0x000000b900b97308 */ /* 0x000fe20000000800 */
[C---:B------:R-:W-:Y:S09]  /*79d0*/  HMMA.16816.F32.BF16 R32, R72.reuse, R82, R32 ;  /* 0x000000524820723c */ /* 0x040ff20000041820 */
[----:B------:R-:W4:Y:S01]  /*79e0*/  MUFU.EX2 R182, R243 ;  /* 0x000000f300b67308 */ /* 0x000f220000000800 */
[-C--:B---3--:R-:W-:Y:S06]  /*79f0*/  HMMA.16816.F32.BF16 R36, R72, R84.reuse, R36 ;  /* 0x000000544824723c */ /* 0x088fec0000041824 */
[C---:B------:R-:W-:Y:S03]  /*7a00*/  HMMA.16816.F32.BF16 R40, R68.reuse, R84, R40 ;  /* 0x000000544428723c */ /* 0x040fe60000041828 */
[----:B------:R-:W-:Y:S03]  /*7a10*/  MUFU.EX2 R181, R181 ;  /* 0x000000b500b57308 */ /* 0x000fe60000000800 */
[-C--:B------:R-:W-:Y:S07]  /*7a20*/  HMMA.16816.F32.BF16 R44, R68, R86.reuse, R44 ;  /* 0x00000056442c723c */ /* 0x080fee000004182c */
[----:B------:R-:W3:Y:S01]  /*7a30*/  MUFU.EX2 R180, R180 ;  /* 0x000000b400b47308 */ /* 0x000ee20000000800 */
[C---:B------:R-:W-:Y:S01]  /*7a40*/  HMMA.16816.F32.BF16 R48, R72.reuse, R86, R48 ;  /* 0x000000564830723c */ /* 0x040fe20000041830 */
[----:B------:R-:W3:Y:S08]  /*7a50*/  LDSM.16.MT88.4 R84, [R193+0x7800] ;  /* 0x00780000c154783b */ /* 0x000ef00000004200 */
[----:B------:R-:W-:Y:S01]  /*7a60*/  MUFU.EX2 R179, R179 ;  /* 0x000000b300b37308 */ /* 0x000fe20000000800 */
[-C--:B-----5:R-:W-:Y:S06]  /*7a70*/  HMMA.16816.F32.BF16 R52, R72, R76.reuse, R52 ;  /* 0x0000004c4834723c */ /* 0x0a0fec0000041834 */
[C---:B------:R-:W-:Y:S03]  /*7a80*/  HMMA.16816.F32.BF16 R56, R68.reuse, R76, R56 ;  /* 0x0000004c4438723c */ /* 0x040fe60000041838 */
[----:B------:R-:W5:Y:S03]  /*7a90*/  MUFU.EX2 R240, R240 ;  /* 0x000000f000f07308 */ /* 0x000f660000000800 */
[-C--:B------:R-:W-:Y:S07]  /*7aa0*/  HMMA.16816.F32.BF16 R60, R68, R78.reuse, R60 ;  /* 0x0000004e443c723c */ /* 0x080fee000004183c */
[----:B------:R-:W-:Y:S01]  /*7ab0*/  MUFU.EX2 R177, R177 ;  /* 0x000000b100b17308 */ /* 0x000fe20000000800 */
[----:B------:R-:W-:Y:S09]  /*7ac0*/  HMMA.16816.F32.BF16 R64, R72, R78, R64 ;  /* 0x0000004e4840723c */ /* 0x000ff20000041840 */
[----:B------:R-:W5:Y:S02]  /*7ad0*/  MUFU.EX2 R176, R175 ;  /* 0x000000af00b07308 */ /* 0x000f640000000800 */
[----:B------:R-:W-:Y:S01]  /*7ae0*/  F2FP.BF16.F32.PACK_AB R68, R239, R236 ;  /* 0x000000ecef44723e */ /* 0x000fe200000010ff */
[----:B------:R-:W-:Y:S01]  /*7af0*/  FADD.FTZ R236, R236, R241 ;  /* 0x000000f1ecec7221 */ /* 0x000fe20000010000 */
[----:B--2---:R-:W-:Y:S02]  /*7b00*/  F2FP.BF16.F32.PACK_AB R69, R218, R184 ;  /* 0x000000b8da45723e */ /* 0x004fe400000010ff */
[----:B-1----:R-:W-:Y:S01]  /*7b10*/  F2FP.BF16.F32.PACK_AB R70, R251, R232 ;  /* 0x000000e8fb46723e */ /* 0x002fe200000010ff */
[----:B------:R-:W-:Y:S03]  /*7b20*/  FADD.FTZ R239, R239, R236 ;  /* 0x000000ecefef7221 */ /* 0x000fe60000010000 */
[----:B------:R-:W-:Y:S01]  /*7b30*/  MUFU.EX2 R138, R138 ;  /* 0x0000008a008a7308 */ /* 0x000fe20000000800 */
[----:B----4-:R-:W-:Y:S01]  /*7b40*/  F2FP.BF16.F32.PACK_AB R71, R182, R185 ;  /* 0x000000b9b647723e */ /* 0x010fe200000010ff */
[----:B------:R-:W-:Y:S01]  /*7b50*/  FADD.FTZ R218, R218, R249 ;  /* 0x000000f9dada7221 */ /* 0x000fe20000010000 */
[----:B---3--:R-:W-:Y:S01]  /*7b60*/  F2FP.BF16.F32.PACK_AB R72, R180, R181 ;  /* 0x000000b5b448723e */ /* 0x008fe200000010ff */
[----:B------:R-:W-:Y:S01]  /*7b70*/  FADD.FTZ R181, R181, R238 ;  /* 0x000000eeb5b57221 */ /* 0x000fe20000010000 */
[----:B-----5:R-:W-:Y:S01]  /*7b80*/  F2FP.BF16.F32.PACK_AB R73, R240, R179 ;  /* 0x000000b3f049723e */ /* 0x020fe200000010ff */
[----:B------:R-:W-:Y:S01]  /*7b90*/  FADD.FTZ R179, R179, R234 ;  /* 0x000000eab3b37221 */ /* 0x000fe20000010000 */
[----:B------:R-:W-:Y:S01]  /*7ba0*/  FADD.FTZ R232, R232, R239 ;  /* 0x000000efe8e87221 */ /* 0x000fe20000010000 */
[-C--:B------:R-:W-:Y:S02]  /*7bb0*/  HMMA.16816.F32.BF16 R128, R68, R116.reuse, R4 ;  /* 0x000000744480723c */ /* 0x080fe40000041804 */
[----:B------:R-:W1:Y:S01]  /*7bc0*/  MUFU.EX2 R137, R168 ;  /* 0x000000a800897308 */ /* 0x000e620000000800 */
[----:B------:R-:W2:Y:S02]  /*7bd0*/  LDSM.16.MT88.4 R4, [R192+0x7800] ;  /* 0x00780000c004783b */ /* 0x000ea40000004200 */
[----:B------:R-:W-:Y:S01]  /*7be0*/  F2FP.BF16.F32.PACK_AB R74, R176, R177 ;  /* 0x000000b1b04a723e */ /* 0x000fe200000010ff */
[----:B------:R-:W-:Y:S01]  /*7bf0*/  FADD.FTZ R180, R180, R181 ;  /* 0x000000b5b4b47221 */ /* 0x000fe20000010000 */
[----:B------:R-:W-:Y:S01]  /*7c00*/  FADD.FTZ R179, R240, R179 ;  /* 0x000000b3f0b37221 */ /* 0x000fe20000010000 */
[----:B------:R-:W-:Y:S03]  /*7c10*/  FADD.FTZ R185, R185, R218 ;  /* 0x000000dab9b97221 */ /* 0x000fe60000010000 */
[----:B------:R-:W-:Y:S01]  /*7c20*/  FADD.FTZ R177, R177, R180 ;  /* 0x000000b4b1b17221 */ /* 0x000fe20000010000 */
[----:B------:R-:W-:Y:S01]  /*7c30*/  FADD.FTZ R237, R251, R232 ;  /* 0x000000e8fbed7221 */ /* 0x000fe20000010000 */
[----:B------:R-:W-:Y:S02]  /*7c40*/  FADD.FTZ R216, R182, R185 ;  /* 0x000000b9b6d87221 */ /* 0x000fe40000010000 */
[----:B------:R-:W-:Y:S01]  /*7c50*/  FADD.FTZ R235, R176, R177 ;  /* 0x000000b1b0eb7221 */ /* 0x000fe20000010000 */
[C---:B-1----:R-:W-:Y:S01]  /*7c60*/  F2FP.BF16.F32.PACK_AB R75, R137.reuse, R138 ;  /* 0x0000008a894b723e */ /* 0x042fe200000010ff */
[----:B------:R-:W-:Y:S04]  /*7c70*/  FADD.FTZ R138, R138, R179 ;  /* 0x000000b38a8a7221 */ /* 0x000fe80000010000 */
[----:B------:R-:W-:Y:S02]  /*7c80*/  FADD.FTZ R233, R137, R138 ;  /* 0x0000008a89e97221 */ /* 0x000fe40000010000 */
        /* <DEDUP_REMOVED lines=11> */
[-C--:B--2---:R-:W-:Y:S06]  /*7d40*/  HMMA.16816.F32.BF16 R80, R68, R4.reuse, R52 ;  /* 0x000000044450723c */ /* 0x084fec0000041834 */
[C---:B------:R-:W-:Y:S06]  /*7d50*/  HMMA.16816.F32.BF16 R76, R72.reuse, R4, R56 ;  /* 0x00000004484c723c */ /* 0x040fec0000041838 */
[-C--:B------:R-:W-:Y:S06]  /*7d60*/  HMMA.16816.F32.BF16 R72, R72, R6.reuse, R60 ;  /* 0x000000064848723c */ /* 0x080fec000004183c */
[----:B------:R-:W-:Y:S01]  /*7d70*/  HMMA.16816.F32.BF16 R68, R68, R6, R64 ;  /* 0x000000064444723c */ /* 0x000fe20000041840 */
[----:B------:R-:W-:Y:S11]  /*7d80*/  @!UPT UIADD3 URZ, URZ, URZ, URZ ;  /* 0x0000003f3f3ff290 */ /* 0x000ff6000fffe03f */
[----:B------:R-:W-:Y:S01]  /*7d90*/  @!UPT UIADD3 URZ, URZ, URZ, URZ ;  /* 0x0000003f3f3ff290 */ /* 0x000fe2000fffe03f */
[----:B------:R-:W-:Y:S11]  /*7da0*/  @P0 BRA `(.L_x_1211) ;  /* 0xffffffd000ac0947 */ /* 0x000ff6000383ffff */
.L_x_1210:
[----:B------:R-:W1:Y:S01]  /*7db0*/  S2R R4, SR_TID.X ;  /* 0x0000000000047919 */ /* 0x000e620000002100 */
[----:B------:R-:W-:Y:S01]  /*7dc0*/  ISETP.NE.AND P0, PT, R205, -0x1, PT ;  /* 0xffffffffcd00780c */ /* 0x000fe20003f05270 */
[----:B------:R-:W2:Y:S01]  /*7dd0*/  S2UR UR4, SR_CgaCtaId ;  /* 0x00000000000479c3 */ /* 0x000ea20000008800 */
[----:B------:R-:W-:Y:S01]  /*7de0*/  UMOV UR5, 0x400 ;  /* 0x0000040000057882 */ /* 0x000fe20000000000 */
[----:B------:R-:W3:Y:S04]  /*7df0*/  SHFL.BFLY PT, R0, R237, 0x2, 0x1f ;  /* 0x0c401f00ed007f89 */ /* 0x000ee800000e0000 */
[----:B------:R-:W4:Y:S04]  /*7e00*/  SHFL.BFLY PT, R10, R235, 0x2, 0x1f ;  /* 0x0c401f00eb0a7f89 */ /* 0x000f2800000e0000 */
[----:B------:R-:W5:Y:S02]  /*7e10*/  SHFL.BFLY PT, R13, R216, 0x2, 0x1f ;  /* 0x0c401f00d80d7f89 */ /* 0x000f6400000e0000 */
[----:B------:R-:W5:Y:S02]  /*7e20*/  @P0 LDC.64 R2, c[0x0][0x298] ;  /* 0x0000a600ff020b82 */ /* 0x000f640000000a00 */
[----:B------:R-:W5:Y:S01]  /*7e30*/  SHFL.BFLY PT, R6, R233, 0x2, 0x1f ;  /* 0x0c401f00e9067f89 */ /* 0x000f6200000e0000 */
[----:B--2---:R-:W-:Y:S01]  /*7e40*/  ULEA UR4, UR4, UR5, 0x18 ;  /* 0x0000000504047291 */ /* 0x004fe2000f8ec03f */
[----:B---3--:R-:W-:Y:S01]  /*7e50*/  FADD.FTZ R9, R0, R237 ;  /* 0x000000ed00097221 */ /* 0x008fe20000010000 */
[----:B-1----:R-:W-:-:S04]  /*7e60*/  SHF.R.S32.HI R5, RZ, 0x1f, R4 ;  /* 0x0000001fff057819 */ /* 0x002fc80000011404 */
[----:B------:R-:W1:Y:S01]  /*7e70*/  SHFL.BFLY PT, R8, R9, 0x1, 0x1f ;  /* 0x0c201f0009087f89 */ /* 0x000e6200000e0000 */
[----:B----4-:R-:W-:Y:S01]  /*7e80*/  FADD.FTZ R235, R10, R235 ;  /* 0x000000eb0aeb7221 */ /* 0x010fe20000010000 */
[----:B------:R-:W-:Y:S01]  /*7e90*/  LEA.HI R7, R5, R4, RZ, 0x2 ;  /* 0x0000000405077211 */ /* 0x000fe200078f10ff */
[----:B-----5:R-:W-:Y:S01]  /*7ea0*/  FADD.FTZ R216, R13, R216 ;  /* 0x000000d80dd87221 */ /* 0x020fe20000010000 */
[----:B------:R-:W-:Y:S02]  /*7eb0*/  @P0 IMAD.WIDE.U32 R12, R205, R2, RZ ;  /* 0x00000002cd0c0225 */ /* 0x000fe400078e00ff */
[----:B------:R2:W3:Y:S01]  /*7ec0*/  SHFL.BFLY PT, R16, R235, 0x1, 0x1f ;  /* 0x0c201f00eb107f89 */ /* 0x0004e200000e0000 */
[----:B------:R-:W-:Y:S01]  /*7ed0*/  SHF.R.S32.HI R11, RZ, 0x2, R7 ;  /* 0x00000002ff0b7819 */ /* 0x000fe20000011407 */
[----:B------:R-:W-:Y:S01]  /*7ee0*/  FADD.FTZ R233, R6, R233 ;  /* 0x000000e906e97221 */ /* 0x000fe20000010000 */
[----:B------:R-:W-:Y:S01]  /*7ef0*/  SHF.R.S32.HI R0, RZ, 0x1f, R7 ;  /* 0x0000001fff007819 */ /* 0x000fe20000011407 */
[----:B------:R-:W-:Y:S01]  /*7f00*/  @P0 IMAD.MOV.U32 R2, RZ, RZ, R12 ;  /* 0x000000ffff020224 */ /* 0x000fe200078e000c */
[----:B------:R-:W-:Y:S01]  /*7f10*/  LOP3.LUT R7, R7, 0x3ffffffc, RZ, 0xc0, !PT ;  /* 0x3ffffffc07077812 */ /* 0x000fe200078ec0ff */
[----:B------:R-:W-:Y:S01]  /*7f20*/  @P0 IMAD R3, R205, R3, R13 ;  /* 0x00000003cd030224 */ /* 0x000fe200078e020d */
[----:B------:R-:W-:Y:S01]  /*7f30*/  LEA.HI R0, R0, R11, RZ, 0x3 ;  /* 0x0000000b00007211 */ /* 0x000fe200078f18ff */
[----:B------:R2:W4:Y:S01]  /*7f40*/  SHFL.BFLY PT, R14, R233, 0x1, 0x1f ;  /* 0x0c201f00e90e7f89 */ /* 0x00052200000e0000 */
[----:B------:R-:W-:-:S02]  /*7f50*/  MOV R12, 0x3f800000 ;  /* 0x3f800000000c7802 */ /* 0x000fc40000000f00 */
[----:B------:R-:W-:-:S05]  /*7f60*/  LOP3.LUT R0, R0, 0xfffffff8, RZ, 0xc0, !PT ;  /* 0xfffffff800007812 */ /* 0x000fca00078ec0ff */
[----:B------:R-:W-:Y:S01]  /*7f70*/  IMAD.IADD R0, R11, 0x1, -R0 ;  /* 0x000000010b007824 */ /* 0x000fe200078e0a00 */
[----:B------:R-:W-:Y:S01]  /*7f80*/  LEA.HI R11, R5, R4, RZ, 0x5 ;  /* 0x00000004050b7211 */ /* 0x000fe200078f28ff */
[----:B-1----:R-:W-:Y:S01]  /*7f90*/  FADD.FTZ R5, R9, R8 ;  /* 0x0000000809057221 */ /* 0x002fe20000010000 */
[----:B------:R-:W-:Y:S02]  /*7fa0*/  IMAD.IADD R9, R4, 0x1, -R7 ;  /* 0x0000000104097824 */ /* 0x000fe400078e0a07 */
[C---:B------:R-:W-:Y:S01]  /*7fb0*/  IMAD.SHL.U32 R10, R0.reuse, 0x40, RZ ;  /* 0x00000040000a7824 */ /* 0x040fe200078e00ff */
[----:B------:R-:W-:Y:S01]  /*7fc0*/  SHF.R.S32.HI R4, RZ, 0x5, R11 ;  /* 0x00000005ff047819 */ /* 0x000fe2000001140b */
[----:B------:R2:W1:Y:S01]  /*7fd0*/  SHFL.BFLY PT, R7, R216, 0x1, 0x1f ;  /* 0x0c201f00d8077f89 */ /* 0x00046200000e0000 */
[----:B------:R-:W-:Y:S02]  /*7fe0*/  R2P PR, R0, 0x6 ;  /* 0x0000000600007804 */ /* 0x000fe40000000000 */
[----:B------:R-:W-:Y:S01]  /*7ff0*/  LOP3.LUT R8, R10, 0x1c0, RZ, 0xc0, !PT ;  /* 0x000001c00a087812 */ /* 0x000fe200078ec0ff */
[----:B------:R-:W-:Y:S01]  /*8000*/  IMAD R10, R4, 0x200, R9 ;  /* 0x00000200040a7824 */ /* 0x000fe200078e0209 */
[----:B------:R-:W-:-:S02]  /*8010*/  MOV R11, 0x20 ;  /* 0x00000020000b7802 */ /* 0x000fc40000000f00 */
[----:B------:R-:W-:Y:S02]  /*8020*/  LEA.HI R9, R8, R8, RZ, 0x1d ;  /* 0x0000000808097211 */ /* 0x000fe400078fe8ff */
[----:B------:R-:W-:Y:S02]  /*8030*/  FSETP.NE.FTZ.AND P3, PT, R5, RZ, PT ;  /* 0x000000ff0500720b */ /* 0x000fe40003f75000 */
[----:B------:R-:W-:Y:S01]  /*8040*/  SEL R11, R11, 0xffffffe0, !P1 ;  /* 0xffffffe00b0b7807 */ /* 0x000fe20004800000 */
[----:B------:R-:W-:-:S05]  /*8050*/  IMAD.U32 R10, R10, 0x2, R9 ;  /* 0x000000020a0a7824 */ /* 0x000fca00078e0009 */
[----:B------:R-:W-:-:S05]  /*8060*/  LEA R10, R10, UR4, 0x1 ;  /* 0x000000040a0a7c11 */ /* 0x000fca000f8e08ff */
[C---:B------:R-:W-:Y:S02]  /*8070*/  VIADD R8, R10.reuse, 0x40 ;  /* 0x000000400a087836 */ /* 0x040fe40000000000 */
[----:B------:R-:W-:Y:S01]  /*8080*/  @P2 VIADD R8, R10, 0xffffffc0 ;  /* 0xffffffc00a082836 */ /* 0x000fe20000000000 */
[----:B-1234-:R-:W-:Y:S06]  /*8090*/  @P0 BRA `(.L_x_1214) ;  /* 0x0000000000200947 */ /* 0x01efec0003800000 */
        /* <DEDUP_REMOVED lines=8> */
.L_x_1214:
[----:B------:R-:W-:Y:S01]  /*8120*/  ULDC.U8 UR4, c[0x0][0x3d8] ;  /* 0x0000f60000047ab9 */ /* 0x000fe20000000000 */
[----:B------:R1:W2:Y:S01]  /*8130*/  @P3 MUFU.RCP R12, R5 ;  /* 0x00000005000c3308 */ /* 0x0002a20000001000 */
[----:B------:R-:W-:Y:S01]  /*8140*/  ISETP.NE.AND P1, PT, RZ, UR4, PT ;  /* 0x00000004ff007c0c */ /* 0x000fe2000bf25270 */
[----:B------:R-:W-:Y:S01]  /*8150*/  ULDC.U8 UR4, c[0x0][0x3d9] ;  /* 0x0000f64000047ab9 */ /* 0x000fe20000000000 */
[----:B------:R-:W-:Y:S01]  /*8160*/  FADD.FTZ R7, R216, R7 ;  /* 0x00000007d8077221 */ /* 0x000fe20000010000 */
[----:B------:R-:W-:Y:S01]  /*8170*/  FADD.FTZ R9, R233, R14 ;  /* 0x0000000ee9097221 */ /* 0x000fe20000010000 */
[----:B------:R-:W-:Y:S01]  /*8180*/  ISETP.NE.OR P2, PT, RZ, UR4, !P1 ;  /* 0x00000004ff007c0c */ /* 0x000fe2000cf45670 */
[----:B------:R-:W-:Y:S01]  /*8190*/  FADD.FTZ R6, R235, R16 ;  /* 0x00000010eb067221 */ /* 0x000fe20000010000 */
[----:B------:R-:W-:Y:S01]  /*81a0*/  PLOP3.LUT P6, PT, PT, PT, PT, 0x8, 0x0 ;  /* 0x000000000000781c */ /* 0x000fe20003fce170 */
[----:B------:R-:W-:Y:S01]  /*81b0*/  IMAD.MOV.U32 R13, RZ, RZ, 0x3f800000 ;  /* 0x3f800000ff0d7424 */ /* 0x000fe200078e00ff */
[----:B------:R-:W-:-:S02]  /*81c0*/  FSETP.NE.FTZ.AND P4, PT, R7, RZ, PT ;  /* 0x000000ff0700720b */ /* 0x000fc40003f95000 */
[----:B------:R-:W-:-:S07]  /*81d0*/  CS2R R14, SRZ ;  /* 0x00000000000e7805 */ /* 0x000fce000001ff00 */
[----:B-12---:R-:W-:Y:S05]  /*81e0*/  @P2 BRA `(.L_x_1215) ;  /* 0x0000000000182947 */ /* 0x006fea0003800000 */
[----:B------:R-:W1:Y:S01]  /*81f0*/  S2R R14, SR_CTAID.Y ;  /* 0x00000000000e7919 */ /* 0x000e620000002600 */
[----:B------:R-:W1:Y:S01]  /*8200*/  LDC R15, c[0x0][0x2c4] ;  /* 0x0000b100ff0f7b82 */ /* 0x000e620000000800 */
[----:B------:R-:W-:Y:S01]  /*8210*/  PLOP3.LUT P6, PT, PT, PT, PT, 0x80, 0x0 ;  /* 0x000000000000781c */ /* 0x000fe20003fcf070 */
[----:B-1----:R-:W-:-:S05]  /*8220*/  IMAD R14, R14, R15, RZ ;  /* 0x0000000f0e0e7224 */ /* 0x002fca00078e02ff */
[----:B------:R-:W-:-:S04]  /*8230*/  SEL R14, R14, R205, !P0 ;  /* 0x000000cd0e0e7207 */ /* 0x000fc80004000000 */
[----:B------:R-:W-:-:S07]  /*8240*/  SHF.R.S32.HI R15, RZ, 0x1f, R14 ;  /* 0x0000001fff0f7819 */ /* 0x000fce000001140e */
.L_x_1215:
[----:B------:R-:W-:Y:S01]  /*8250*/  ISETP.NE.AND P5, PT, RZ, UR4, PT ;  /* 0x00000004ff007c0c */ /* 0x000fe2000bfa5270 */
[----:B------:R-:W-:Y:S01]  /*8260*/  FMUL.FTZ R128, R12, R128 ;  /* 0x000000800c807220 */ /* 0x000fe20000410000 */
[----:B------:R-:W-:Y:S01]  /*8270*/  LOP3.LUT R0, R0, 0x1, RZ, 0xc0, !PT ;  /* 0x0000000100007812 */ /* 0x000fe200078ec0ff */
[----:B------:R-:W-:Y:S01]  /*8280*/  FMUL.FTZ R129, R12, R129 ;  /* 0x000000810c817220 */ /* 0x000fe20000410000 */
[----:B------:R-:W-:Y:S01]  /*8290*/  FSETP.NE.FTZ.AND P2, PT, R6, RZ, PT ;  /* 0x000000ff0600720b */ /* 0x000fe20003f55000 */
[----:B------:R-:W-:Y:S01]  /*82a0*/  FMUL.FTZ R116, R12, R116 ;  /* 0x000000740c747220 */ /* 0x000fe20000410000 */
[----:B------:R-:W-:Y:S01]  /*82b0*/  ISETP.NE.U32.AND P0, PT, R0, 0x1, PT ;  /* 0x000000010000780c */ /* 0x000fe20003f05070 */
[C---:B------:R-:W-:Y:S01]  /*82c0*/  FMUL.FTZ R117, R12.reuse, R117 ;  /* 0x000000750c757220 */ /* 0x040fe20000410000 */
[----:B------:R-:W-:Y:S01]  /*82d0*/  MOV R0, 0x10 ;  /* 0x0000001000007802 */ /* 0x000fe20000000f00 */
[C---:B------:R-:W-:Y:S01]  /*82e0*/  FMUL.FTZ R112, R12.reuse, R112 ;  /* 0x000000700c707220 */ /* 0x040fe20000410000 */
[C---:B------:R-:W-:Y:S01]  /*82f0*/  FMUL.FTZ R113, R12.reuse, R113 ;  /* 0x000000710c717220 */ /* 0x040fe20000410000 */
[----:B------:R-:W-:Y:S01]  /*8300*/  FMUL.FTZ R100, R12, R100 ;  /* 0x000000640c647220 */ /* 0x000fe20000410000 */
[----:B------:R-:W-:Y:S01]  /*8310*/  SEL R17, R0, 0xfffffff0, P0 ;  /* 0xfffffff000117807 */ /* 0x000fe20000000000 */
[C---:B------:R-:W-:Y:S01]  /*8320*/  FMUL.FTZ R101, R12.reuse, R101 ;  /* 0x000000650c657220 */ /* 0x040fe20000410000 */
[----:B------:R-:W-:Y:S01]  /*8330*/  PLOP3.LUT P0, PT, PT, PT, PT, 0x8, 0x0 ;  /* 0x000000000000781c */ /* 0x000fe20003f0e170 */
[C---:B------:R-:W-:Y:S01]  /*8340*/  FMUL.FTZ R96, R12.reuse, R96 ;  /* 0x000000600c607220 */ /* 0x040fe20000410000 */
[----:B------:R-:W-:Y:S01]  /*8350*/  @!P5 PLOP3.LUT P0, PT, P1, PT, PT, 0x80, 0x0 ;  /* 0x000000000000d81c */ /* 0x000fe20000f0f070 */
[C---:B------:R-:W-:Y:S01]  /*8360*/  FMUL.FTZ R97, R12.reuse, R97 ;  /* 0x000000610c617220 */ /* 0x040fe20000410000 */
[----:B------:R-:W-:Y:S01]  /*8370*/  FSETP.NE.FTZ.AND P1, PT, R9, RZ, PT ;  /* 0x000000ff0900720b */ /* 0x000fe20003f35000 */
        /* <DEDUP_REMOVED lines=9> */
[----:B------:R-:W2:Y:S01]  /*8410*/  @!P5 LDC R16, c[0x0][0x2c4] ;  /* 0x0000b100ff10db82 */ /* 0x000ea20000000800 */
[----:B------:R-:W-:Y:S01]  /*8420*/  F2FP.BF16.F32.PACK_AB R129, R129, R128 ;  /* 0x000000808181723e */ /* 0x000fe200000010ff */
[----:B------:R-:W-:Y:S01]  /*8430*/  BSSY B0, `(.L_x_1216) ;  /* 0x00000d4000007945 */ /* 0x000fe20003800000 */
[----:B------:R-:W-:-:S02]  /*8440*/  F2FP.BF16.F32.PACK_AB R116, R117, R116 ;  /* 0x000000747574723e */ /* 0x000fc400000010ff */
[----:B------:R-:W-:Y:S01]  /*8450*/  F2FP.BF16.F32.PACK_AB R112, R113, R112 ;  /* 0x000000707170723e */ /* 0x000fe200000010ff */
[----:B------:R-:W3:Y:S01]  /*8460*/  @P2 MUFU.RCP R12, R6 ;  /* 0x00000006000c2308 */ /* 0x000ee20000001000 */
[----:B------:R-:W-:Y:S01]  /*8470*/  IADD3 R19, R10, R11, RZ ;  /* 0x0000000b0a137210 */ /* 0x000fe20007ffe0ff */
[----:B------:R-:W-:Y:S01]  /*8480*/  STS [R10], R129 ;  /* 0x000000810a007388 */ /* 0x000fe20000000800 */
[----:B------:R-:W-:Y:S01]  /*8490*/  F2FP.BF16.F32.PACK_AB R100, R101, R100 ;  /* 0x000000646564723e */ /* 0x000fe200000010ff */
[----:B------:R-:W4:Y:S01]  /*84a0*/  @P5 LDC R18, c[0x0][0x2c0] ;  /* 0x0000b000ff125b82 */ /* 0x000f220000000800 */
[----:B------:R-:W-:Y:S02]  /*84b0*/  F2FP.BF16.F32.PACK_AB R97, R97, R96 ;  /* 0x000000606161723e */ /* 0x000fe400000010ff */
[----:B------:R-:W-:Y:S01]  /*84c0*/  F2FP.BF16.F32.PACK_AB R84, R85, R84 ;  /* 0x000000545554723e */ /* 0x000fe200000010ff */
[----:B------:R-:W5:Y:S01]  /*84d0*/  @P1 MUFU.RCP R0, R9 ;  /* 0x0000000900001308 */ /* 0x000f620000001000 */
        /* <DEDUP_REMOVED lines=17> */
[----:B------:R-:W-:Y:S01]  /*85f0*/  FMUL.FTZ R125, R12, R125 ;  /* 0x0000007d0c7d7220 */ /* 0x000fe20000410000 */
[C---:B-----5:R-:W-:Y:S01]  /*8600*/  FMUL.FTZ R127, R0.reuse, R127 ;  /* 0x0000007f007f7220 */ /* 0x060fe20000410000 */
[----:B------:R-:W-:Y:S01]  /*8610*/  FMUL.FTZ R126, R0, R126 ;  /* 0x0000007e007e7220 */ /* 0x000fe20000410000 */
[C---:B------:R-:W-:Y:S01]  /*8620*/  FMUL.FTZ R120, R12.reuse, R120 ;  /* 0x000000780c787220 */ /* 0x040fe20000410000 */
[----:B------:R-:W-:Y:S01]  /*8630*/  FMUL.FTZ R121, R12, R121 ;  /* 0x000000790c797220 */ /* 0x000fe20000410000 */
[C---:B------:R-:W-:Y:S01]  /*8640*/  FMUL.FTZ R123, R0.reuse, R123 ;  /* 0x0000007b007b7220 */ /* 0x040fe20000410000 */
[----:B------:R-:W-:Y:S01]  /*8650*/  FMUL.FTZ R122, R0, R122 ;  /* 0x0000007a007a7220 */ /* 0x000fe20000410000 */
[----:B------:R-:W-:Y:S01]  /*8660*/  F2FP.BF16.F32.PACK_AB R131, R131, R130 ;  /* 0x000000828383723e */ /* 0x000fe200000010ff */
[C---:B------:R-:W-:Y:S01]  /*8670*/  FMUL.FTZ R108, R12.reuse, R108 ;  /* 0x0000006c0c6c7220 */ /* 0x040fe20000410000 */
[----:B------:R-:W-:Y:S01]  /*8680*/  F2FP.BF16.F32.PACK_AB R70, R13, R70 ;  /* 0x000000460d46723e */ /* 0x000fe200000010ff */
[----:B------:R-:W-:Y:S01]  /*8690*/  FMUL.FTZ R109, R12, R109 ;  /* 0x0000006d0c6d7220 */ /* 0x000fe20000410000 */
[C---:B------:R-:W-:Y:S01]  /*86a0*/  FMUL.FTZ R111, R0.reuse, R111 ;  /* 0x0000006f006f7220 */ /* 0x040fe20000410000 */
[----:B------:R-:W-:Y:S01]  /*86b0*/  FMUL.FTZ R110, R0, R110 ;  /* 0x0000006e006e7220 */ /* 0x000fe20000410000 */
[----:B------:R-:W-:Y:S01]  /*86c0*/  F2FP.BF16.F32.PACK_AB R118, R119, R118 ;  /* 0x000000767776723e */ /* 0x000fe200000010ff */
[----:B------:R-:W-:Y:S01]  /*86d0*/  FMUL.FTZ R104, R12, R104 ;  /* 0x000000680c687220 */ /* 0x000fe20000410000 */
[----:B------:R-:W-:Y:S01]  /*86e0*/  IADD3 R13, R10, R17, RZ ;  /* 0x000000110a0d7210 */ /* 0x000fe20007ffe0ff */
[----:B------:R-:W-:Y:S01]  /*86f0*/  FMUL.FTZ R105, R12, R105 ;  /* 0x000000690c697220 */ /* 0x000fe20000410000 */
[C---:B------:R-:W-:Y:S01]  /*8700*/  FMUL.FTZ R107, R0.reuse, R107 ;  /* 0x0000006b006b7220 */ /* 0x040fe20000410000 */
[----:B------:R-:W-:Y:S01]  /*8710*/  FMUL.FTZ R106, R0, R106 ;  /* 0x0000006a006a7220 */ /* 0x000fe20000410000 */
[----:B------:R-:W-:Y:S01]  /*8720*/  F2FP.BF16.F32.PACK_AB R125, R125, R124 ;  /* 0x0000007c7d7d723e */ /* 0x000fe200000010ff */
[C---:B------:R-:W-:Y:S01]  /*8730*/  FMUL.FTZ R92, R12.reuse, R92 ;  /* 0x0000005c0c5c7220 */ /* 0x040fe20000410000 */
[----:B------:R-:W-:Y:S01]  /*8740*/  F2FP.BF16.F32.PACK_AB R127, R127, R126 ;  /* 0x0000007e7f7f723e */ /* 0x000fe200000010ff */
        /* <DEDUP_REMOVED lines=8> */
[C---:B------:R-:W-:Y:S01]  /*87d0*/  FMUL.FTZ R95, R0.reuse, R95 ;  /* 0x0000005f005f7220 */ /* 0x040fe20000410000 */
[----:B------:R-:W-:Y:S01]  /*87e0*/  F2FP.BF16.F32.PACK_AB R122, R123, R122 ;  /* 0x0000007a7b7a723e */ /* 0x000fe200000010ff */
[C---:B------:R-:W-:Y:S01]  /*87f0*/  FMUL.FTZ R94, R0.reuse, R94 ;  /* 0x0000005e005e7220 */ /* 0x040fe20000410000 */
[----:B------:R-:W-:Y:S01]  /*8800*/  F2FP.BF16.F32.PACK_AB R114, R115, R114 ;  /* 0x000000727372723e */ /* 0x000fe200000010ff */
[----:B------:R-:W-:Y:S01]  /*8810*/  STS [R10+0x400], R131 ;  /* 0x000400830a007388 */ /* 0x000fe20000000800 */
[----:B------:R-:W-:Y:S01]  /*8820*/  IADD3 R12, R11, 0x400, R8 ;  /* 0x000004000b0c7810 */ /* 0x000fe20007ffe008 */
[C---:B------:R-:W-:Y:S01]  /*8830*/  FMUL.FTZ R91, R0.reuse, R91 ;  /* 0x0000005b005b7220 */ /* 0x040fe20000410000 */
[----:B------:R-:W-:Y:S01]  /*8840*/  F2FP.BF16.F32.PACK_AB R102, R103, R102 ;  /* 0x000000666766723e */ /* 0x000fe200000010ff */
[C---:B------:R-:W-:Y:S01]  /*8850*/  FMUL.FTZ R90, R0.reuse, R90 ;  /* 0x0000005a005a7220 */ /* 0x040fe20000410000 */
[----:B------:R-:W-:Y:S01]  /*8860*/  IADD3 R21, R13, R11, RZ ;  /* 0x0000000b0d157210 */ /* 0x000fe20007ffe0ff */
[----:B------:R-:W-:Y:S01]  /*8870*/  STS [R13], R116 ;  /* 0x000000740d007388 */ /* 0x000fe20000000800 */
[----:B------:R-:W-:Y:S01]  /*8880*/  F2FP.BF16.F32.PACK_AB R108, R109, R108 ;  /* 0x0000006c6d6c723e */ /* 0x000fe200000010ff */
[C---:B------:R-:W-:Y:S01]  /*8890*/  FMUL.FTZ R79, R0.reuse, R79 ;  /* 0x0000004f004f7220 */ /* 0x040fe20000410000 */
[----:B------:R-:W-:Y:S01]  /*88a0*/  F2FP.BF16.F32.PACK_AB R110, R111, R110 ;  /* 0x0000006e6f6e723e */ /* 0x000fe200000010ff */
[----:B------:R-:W-:Y:S01]  /*88b0*/  STS [R13+0x400], R118 ;  /* 0x000400760d007388 */ /* 0x000fe20000000800 */
[----:B------:R-:W-:Y:S01]  /*88c0*/  F2FP.BF16.F32.PACK_AB R104, R105, R104 ;  /* 0x000000686968723e */ /* 0x000fe200000010ff */
[C---:B------:R-:W-:Y:S01]  /*88d0*/  FMUL.FTZ R78, R0.reuse, R78 ;  /* 0x0000004e004e7220 */ /* 0x040fe20000410000 */
[----:B------:R-:W-:Y:S01]  /*88e0*/  F2FP.BF16.F32.PACK_AB R106, R107, R106 ;  /* 0x0000006a6b6a723e */ /* 0x000fe200000010ff */
[----:B------:R-:W-:Y:S01]  /*88f0*/  STS [R10+0x2000], R125 ;  /* 0x0020007d0a007388 */ /* 0x000fe20000000800 */
[----:B------:R-:W-:Y:S01]  /*8900*/  F2FP.BF16.F32.PACK_AB R99, R99, R98 ;  /* 0x000000626363723e */ /* 0x000fe200000010ff */
[C---:B------:R-:W-:Y:S01]  /*8910*/  FMUL.FTZ R75, R0.reuse, R75 ;  /* 0x0000004b004b7220 */ /* 0x040fe20000410000 */
[----:B------:R-:W-:Y:S01]  /*8920*/  IADD3 R25, R17, R12, RZ ;  /* 0x0000000c11197210 */ /* 0x000fe20007ffe0ff */
[----:B------:R-:W-:Y:S01]  /*8930*/  STS [R10+0x2400], R127 ;  /* 0x0024007f0a007388 */ /* 0x000fe20000000800 */
[----:B------:R-:W-:Y:S01]  /*8940*/  F2FP.BF16.F32.PACK_AB R86, R87, R86 ;  /* 0x000000565756723e */ /* 0x000fe200000010ff */
[----:B------:R-:W-:Y:S01]  /*8950*/  FMUL.FTZ R0, R0, R74 ;  /* 0x0000004a00007220 */ /* 0x000fe20000410000 */
[----:B------:R-:W-:Y:S01]  /*8960*/  IADD3 R17, R17, R8, RZ ;  /* 0x0000000811117210 */ /* 0x000fe20007ffe0ff */
[----:B------:R-:W-:Y:S01]  /*8970*/  STS [R13+0x2000], R120 ;  /* 0x002000780d007388 */ /* 0x000fe20000000800 */
[----:B------:R-:W-:Y:S01]  /*8980*/  F2FP.BF16.F32.PACK_AB R93, R93, R92 ;  /* 0x0000005c5d5d723e */ /* 0x000fe200000010ff */
[----:B--2---:R-:W1:Y:S01]  /*8990*/  @P0 LDC R16, c[0x0][0x2e4] ;  /* 0x0000b900ff100b82 */ /* 0x004e620000000800 */
[----:B------:R-:W-:Y:S01]  /*89a0*/  F2FP.BF16.F32.PACK_AB R95, R95, R94 ;  /* 0x0000005e5f5f723e */ /* 0x000fe200000010ff */
[----:B------:R2:W-:Y:S01]  /*89b0*/  STS [R13+0x2400], R122 ;  /* 0x0024007a0d007388 */ /* 0x0005e20000000800 */
[----:B------:R-:W-:Y:S01]  /*89c0*/  F2FP.BF16.F32.PACK_AB R88, R89, R88 ;  /* 0x000000585958723e */ /* 0x000fe200000010ff */
[----:B------:R-:W3:Y:S01]  /*89d0*/  @P3 MUFU.LG2 R5, R5 ;  /* 0x0000000500053308 */ /* 0x000ee20000000c00 */
[----:B------:R-:W-:Y:S01]  /*89e0*/  F2FP.BF16.F32.PACK_AB R90, R91, R90 ;  /* 0x0000005a5b5a723e */ /* 0x000fe200000010ff */
[----:B------:R-:W-:Y:S01]  /*89f0*/  STS [R19], R112 ;  /* 0x0000007013007388 */ /* 0x000fe20000000800 */
[----:B------:R-:W-:Y:S01]  /*8a00*/  F2FP.BF16.F32.PACK_AB R80, R81, R80 ;  /* 0x000000505150723e */ /* 0x000fe200000010ff */
[----:B------:R-:W4:Y:S01]  /*8a10*/  S2UR UR4, SR_CTAID.X ;  /* 0x00000000000479c3 */ /* 0x000f220000002500 */
[----:B------:R-:W-:Y:S01]  /*8a20*/  F2FP.BF16.F32.PACK_AB R82, R83, R82 ;  /* 0x000000525352723e */ /* 0x000fe200000010ff */
[----:B------:R-:W-:Y:S01]  /*8a30*/  STS [R19+0x400], R114 ;  /* 0x0004007213007388 */ /* 0x000fe20000000800 */
[----:B------:R-:W-:Y:S01]  /*8a40*/  IADD3 R27, R11, R8, RZ ;  /* 0x000000080b1b7210 */ /* 0x000fe20007ffe0ff */
[----:B------:R-:W5:Y:S01]  /*8a50*/  @P4 MUFU.LG2 R7, R7 ;  /* 0x0000000700074308 */ /* 0x000f620000000c00 */
[----:B------:R-:W-:Y:S01]  /*8a60*/  F2FP.BF16.F32.PACK_AB R68, R69, R68 ;  /* 0x000000444544723e */ /* 0x000fe200000010ff */
[----:B------:R-:W-:Y:S01]  /*8a70*/  STS [R21], R100 ;  /* 0x0000006415007388 */ /* 0x000fe20000000800 */
[----:B------:R-:W-:-:S02]  /*8a80*/  IADD3 R29, R11, R17, RZ ;  /* 0x000000110b1d7210 */ /* 0x000fc40007ffe0ff */
[----:B------:R-:W-:Y:S01]  /*8a90*/  F2FP.BF16.F32.PACK_AB R76, R77, R76 ;  /* 0x0000004c4d4c723e */ /* 0x000fe200000010ff */
[----:B------:R-:W-:Y:S01]  /*8aa0*/  STS [R21+0x400], R102 ;  /* 0x0004006615007388 */ /* 0x000fe20000000800 */
[----:B------:R-:W-:Y:S01]  /*8ab0*/  F2FP.BF16.F32.PACK_AB R78, R79, R78 ;  /* 0x0000004e4f4e723e */ /* 0x000fe200000010ff */
[----:B------:R-:W4:Y:S01]  /*8ac0*/  @P2 MUFU.LG2 R6, R6 ;  /* 0x0000000600062308 */ /* 0x000f220000000c00 */
[----:B------:R-:W-:Y:S01]  /*8ad0*/  F2FP.BF16.F32.PACK_AB R72, R73, R72 ;  /* 0x000000484948723e */ /* 0x000fe200000010ff */
[----:B------:R-:W-:Y:S01]  /*8ae0*/  STS [R19+0x2000], R108 ;  /* 0x0020006c13007388 */ /* 0x000fe20000000800 */
[----:B------:R-:W-:Y:S01]  /*8af0*/  F2FP.BF16.F32.PACK_AB R0, R75, R0 ;  /* 0x000000004b00723e */ /* 0x000fe200000010ff */
[----:B---3--:R-:W-:Y:S01]  /*8b00*/  @P3 FMUL.FTZ R5, R5, 0.69314718246459960938 ;  /* 0x3f31721805053820 */ /* 0x008fe20000410000 */
[----:B------:R-:W-:Y:S01]  /*8b10*/  @P5 MOV R31, 0x1 ;  /* 0x00000001001f5802 */ /* 0x000fe20000000f00 */
[----:B------:R3:W-:Y:S01]  /*8b20*/  STS [R19+0x2400], R110 ;  /* 0x0024006e13007388 */ /* 0x0007e20000000800 */
[----:B--2---:R-:W2:Y:S01]  /*8b30*/  @P5 LDC.64 R12, c[0x0][0x2c0] ;  /* 0x0000b000ff0c5b82 */ /* 0x004ea20000000a00 */
[----:B------:R-:W1:Y:S01]  /*8b40*/  @P1 MUFU.LG2 R9, R9 ;  /* 0x0000000900091308 */ /* 0x000e620000000c00 */
[----:B------:R-:W-:Y:S01]  /*8b50*/  @!P5 MOV R18, 0x1 ;  /* 0x000000010012d802 */ /* 0x000fe20000000f00 */
[----:B------:R-:W-:Y:S01]  /*8b60*/  STS [R21+0x2000], R104 ;  /* 0x0020006815007388 */ /* 0x000fe20000000800 */
[----:B-----5:R-:W-:Y:S01]  /*8b70*/  @P4 FMUL.FTZ R24, R7, 0.69314718246459960938 ;  /* 0x3f31721807184820 */ /* 0x020fe20000410000 */
[----:B------:R-:W-:-:S02]  /*8b80*/  ISETP.GE.AND P0, PT, R230, R204, PT ;  /* 0x000000cce600720c */ /* 0x000fc40003f06270 */
[----:B------:R-:W-:Y:S01]  /*8b90*/  STS [R21+0x2400], R106 ;  /* 0x0024006a15007388 */ /* 0x000fe20000000800 */
[----:B----4-:R-:W-:-:S03]  /*8ba0*/  @P2 FMUL.FTZ R7, R6, 0.69314718246459960938 ;  /* 0x3f31721806072820 */ /* 0x010fc60000410000 */
[----:B------:R-:W-:Y:S04]  /*8bb0*/  STS [R8], R97 ;  /* 0x0000006108007388 */ /* 0x000fe80000000800 */
[----:B------:R-:W-:Y:S01]  /*8bc0*/  STS [R8+0x400], R99 ;  /* 0x0004006308007388 */ /* 0x000fe20000000800 */
[----:B-1----:R-:W-:-:S03]  /*8bd0*/  @P1 FMUL.FTZ R6, R9, 0.69314718246459960938 ;  /* 0x3f31721809061820 */ /* 0x002fc60000410000 */
[----:B------:R-:W-:Y:S04]  /*8be0*/  STS [R17], R84 ;  /* 0x0000005411007388 */ /* 0x000fe80000000800 */
[----:B------:R-:W-:Y:S01]  /*8bf0*/  STS [R17+0x400], R86 ;  /* 0x0004005611007388 */ /* 0x000fe20000000800 */
[----:B---3--:R-:W1:Y:S01]  /*8c00*/  @!P5 LDC R19, c[0x0][0x270] ;  /* 0x00009c00ff13db82 */ /* 0x008e620000000800 */
[----:B--2---:R-:W-:Y:S01]  /*8c10*/  @P5 IMAD R12, R13, R12, RZ ;  /* 0x0000000c0d0c5224 */ /* 0x004fe200078e02ff */
[----:B------:R-:W-:Y:S01]  /*8c20*/  @!P5 MOV R12, R16 ;  /* 0x00000010000cd202 */ /* 0x000fe20000000f00 */
[----:B------:R-:W-:Y:S04]  /*8c30*/  STS [R8+0x2000], R93 ;  /* 0x0020005d08007388 */ /* 0x000fe80000000800 */
[----:B------:R2:W-:Y:S01]  /*8c40*/  STS [R8+0x2400], R95 ;  /* 0x0024005f08007388 */ /* 0x0005e20000000800 */
[----:B------:R-:W3:Y:S03]  /*8c50*/  @P2 LDC R13, c[0x0][0x2e8] ;  /* 0x0000ba00ff0d2b82 */ /* 0x000ee60000000800 */
[----:B------:R-:W-:Y:S04]  /*8c60*/  STS [R17+0x2000], R88 ;  /* 0x0020005811007388 */ /* 0x000fe80000000800 */
[----:B------:R4:W-:Y:S04]  /*8c70*/  STS [R17+0x2400], R90 ;  /* 0x0024005a11007388 */ /* 0x0009e80000000800 */
[----:B------:R-:W-:Y:S04]  /*8c80*/  STS [R27], R80 ;  /* 0x000000501b007388 */ /* 0x000fe80000000800 */
[----:B------:R-:W-:Y:S01]  /*8c90*/  STS [R27+0x400], R82 ;  /* 0x000400521b007388 */ /* 0x000fe20000000800 */
[----:B-1----:R-:W-:Y:S01]  /*8ca0*/  @!P5 IMAD R31, R16, R19, RZ ;  /* 0x00000013101fd224 */ /* 0x002fe200078e02ff */
[----:B------:R-:W-:Y:S01]  /*8cb0*/  LOP3.LUT P5, RZ, R214, 0x3, RZ, 0xc0, !PT ;  /* 0x00000003d6ff7812 */ /* 0x000fe200078ac0ff */
[----:B------:R-:W1:Y:S01]  /*8cc0*/  @P1 LDC R16, c[0x0][0x2e8] ;  /* 0x0000ba00ff101b82 */ /* 0x000e620000000800 */
[----:B------:R-:W-:Y:S04]  /*8cd0*/  STS [R29], R68 ;  /* 0x000000441d007388 */ /* 0x000fe80000000800 */
[----:B------:R-:W-:Y:S03]  /*8ce0*/  STS [R25], R70 ;  /* 0x0000004619007388 */ /* 0x000fe60000000800 */
[----:B--2---:R-:W2:Y:S01]  /*8cf0*/  @P4 LDC R8, c[0x0][0x2e8] ;  /* 0x0000ba00ff084b82 */ /* 0x004ea20000000800 */
[----:B------:R-:W-:Y:S04]  /*8d00*/  STS [R27+0x2000], R76 ;  /* 0x0020004c1b007388 */ /* 0x000fe80000000800 */
[----:B------:R-:W-:Y:S03]  /*8d10*/  STS [R27+0x2400], R78 ;  /* 0x0024004e1b007388 */ /* 0x000fe60000000800 */
[----:B----4-:R-:W4:Y:S01]  /*8d20*/  @P3 LDC R17, c[0x0][0x2e8] ;  /* 0x0000ba00ff113b82 */ /* 0x010f220000000800 */
[----:B------:R-:W-:Y:S04]  /*8d30*/  STS [R29+0x2000], R72 ;  /* 0x002000481d007388 */ /* 0x000fe80000000800 */
[----:B------:R5:W-:Y:S03]  /*8d40*/  STS [R25+0x2000], R0 ;  /* 0x0020000019007388 */ /* 0x000be60000000800 */
[----:B------:R-:W-:Y:S06]  /*8d50*/  BAR.SYNC.DEFER_BLOCKING 0x0 ;  /* 0x0000000000007b1d */ /* 0x000fec0000010000 */
[----:B------:R-:W3:Y:S01]  /*8d60*/  S2R R10, SR_CTAID.Y ;  /* 0x00000000000a7919 */ /* 0x000ee20000002600 */
[----:B------:R-:W2:Y:S01]  /*8d70*/  S2R R11, SR_CTAID.Z ;  /* 0x00000000000b7919 */ /* 0x000ea20000002700 */
[----:B-----5:R-:W-:Y:S01]  /*8d80*/  MOV R0, 0x7f800000 ;  /* 0x7f80000000007802 */ /* 0x020fe20000000f00 */
[----:B----4-:R-:W-:Y:S01]  /*8d90*/  @P3 FFMA.FTZ R0, R136, R17, R5 ;  /* 0x0000001188003223 */ /* 0x010fe20000010005 */
[----:B------:R-:W-:Y:S01]  /*8da0*/  IMAD R5, R18, UR4, RZ ;  /* 0x0000000412057c24 */ /* 0x000fe2000f8e02ff */
[----:B------:R4:W4:Y:S01]  /*8db0*/  LDS.128 R20, [R206+0x3800] ;  /* 0x00380000ce147984 */ /* 0x0009220000000c00 */
[----:B------:R-:W-:Y:S01]  /*8dc0*/  MOV R17, 0x7f800000 ;  /* 0x7f80000000117802 */ /* 0x000fe20000000f00 */
[----:B-1----:R-:W-:-:S02]  /*8dd0*/  @P1 FFMA.FTZ R17, R133, R16, R6 ;  /* 0x0000001085111223 */ /* 0x002fc40000010006 */
[----:B------:R-:W-:-:S04]  /*8de0*/  SHF.L.U32 R5, R5, 0x7, RZ ;  /* 0x0000000705057819 */ /* 0x000fc800000006ff */
[----:B------:R-:W-:Y:S01]  /*8df0*/  SHF.R.S32.HI R9, RZ, 0x1f, R5 ;  /* 0x0000001fff097819 */ /* 0x000fe20000011405 */
[----:B---3--:R-:W-:Y:S01]  /*8e00*/  IMAD R31, R10, R31, RZ ;  /* 0x0000001f0a1f7224 */ /* 0x008fe200078e02ff */
[----:B------:R-:W-:Y:S01]  /*8e10*/  MOV R10, 0x7f800000 ;  /* 0x7f800000000a7802 */ /* 0x000fe20000000f00 */
[----:B--2---:R-:W-:-:S03]  /*8e20*/  @P4 FFMA.FTZ R10, R135, R8, R24 ;  /* 0x00000008870a4223 */ /* 0x004fc60000010018 */
[----:B------:R-:W-:Y:S02]  /*8e30*/  SEL R31, R31, RZ, !P6 ;  /* 0x000000ff1f1f7207 */ /* 0x000fe40007000000 */
[----:B------:R-:W-:-:S03]  /*8e40*/  ISETP.GE.AND P6, PT, R219, R204, PT ;  /* 0x000000ccdb00720c */ /* 0x000fc60003fc6270 */
[----:B------:R-:W-:Y:S01]  /*8e50*/  IMAD R31, R11, R12, R31 ;  /* 0x0000000c0b1f7224 */ /* 0x000fe200078e021f */
[----:B------:R-:W-:Y:S01]  /*8e60*/  MOV R12, 0x7f800000 ;  /* 0x7f800000000c7802 */ /* 0x000fe20000000f00 */
[----:B------:R-:W-:-:S03]  /*8e70*/  @P2 FFMA.FTZ R12, R134, R13, R7 ;  /* 0x0000000d860c2223 */ /* 0x000fc60000010007 */
[--C-:B------:R-:W-:Y:S02]  /*8e80*/  IADD3 R14, P4, P3, R5, R14, R31.reuse ;  /* 0x0000000e050e7210 */ /* 0x100fe40007b9e01f */
        /* <DEDUP_REMOVED lines=21> */
[C---:B------:R-:W-:Y:S01]  /*8fe0*/  @!P5 IADD3 R25, P1, R24.reuse, R14, RZ ;  /* 0x0000000e1819d210 */ /* 0x040fe20007f3e0ff */
[-C--:B------:R-:W-:Y:S01]  /*8ff0*/  @!P3 IMAD R19, R19, R18.reuse, RZ ;  /* 0x000000121313b224 */ /* 0x080fe200078e02ff */
[----:B------:R-:W2:Y:S01]  /*9000*/  @!P4 LDC.64 R8, c[0x0][0x2b0] ;  /* 0x0000ac00ff08cb82 */ /* 0x000ea20000000a00 */
[----:B------:R-:W-:Y:S01]  /*9010*/  @!P2 IMAD R13, R13, R18, RZ ;  /* 0x000000120d0da224 */ /* 0x000fe200078e02ff */
[----:B------:R-:W-:-:S06]  /*9020*/  @!P5 LEA.HI.X.SX32 R24, R24, R15, 0x1, P1 ;  /* 0x0000000f1818d211 */ /* 0x000fcc00008f0eff */
[----:B------:R-:W3:Y:S01]  /*9030*/  @!P3 LDC.64 R6, c[0x0][0x2b0] ;  /* 0x0000ac00ff06bb82 */ /* 0x000ee20000000a00 */
[----:B-1----:R-:W-:-:S04]  /*9040*/  @!P5 LEA R26, P1, R25, R4, 0x2 ;  /* 0x00000004191ad211 */ /* 0x002fc800078210ff */
[----:B------:R-:W-:Y:S02]  /*9050*/  @!P5 LEA.HI.X R27, R25, R5, R24, 0x2, P1 ;  /* 0x00000005191bd211 */ /* 0x000fe400008f1418 */
[C---:B------:R-:W-:Y:S01]  /*9060*/  @!P4 IADD3 R24, P1, R16.reuse, R14, RZ ;  /* 0x0000000e1018c210 */ /* 0x040fe20007f3e0ff */
[----:B------:R-:W1:Y:S02]  /*9070*/  @!P2 LDC.64 R4, c[0x0][0x2b0] ;  /* 0x0000ac00ff04ab82 */ /* 0x000e640000000a00 */
[----:B------:R1:W-:Y:S01]  /*9080*/  @!P5 STG.E desc[UR16][R26.64], R0 ;  /* 0x000000001a00d986 */ /* 0x0003e2000c101910 */
[----:B------:R-:W-:Y:S02]  /*9090*/  @!P4 LEA.HI.X.SX32 R16, R16, R15, 0x1, P1 ;  /* 0x0000000f1010c211 */ /* 0x000fe400008f0eff */
[----:B--2---:R-:W-:-:S04]  /*90a0*/  @!P4 LEA R28, P1, R24, R8, 0x2 ;  /* 0x00000008181cc211 */ /* 0x004fc800078210ff */
[----:B------:R-:W-:Y:S02]  /*90b0*/  @!P4 LEA.HI.X R29, R24, R9, R16, 0x2, P1 ;  /* 0x00000009181dc211 */ /* 0x000fe400008f1410 */
        /* <DEDUP_REMOVED lines=11> */
.L_x_1217:
[----:B------:R-:W-:Y:S05]  /*9170*/  BSYNC B0 ;  /* 0x0000000000007941 */ /* 0x000fea0003800000 */
.L_x_1216:
[----:B--2---:R1:W2:Y:S01]  /*9180*/  LDS.128 R4, [R206] ;  /* 0x00000000ce047984 */ /* 0x0042a20000000c00 */
[----:B------:R-:W-:Y:S01]  /*9190*/  IADD3 R8, P1, R226, R2, RZ ;  /* 0x00000002e2087210 */ /* 0x000fe20007f3e0ff */
[----:B------:R-:W-:Y:S01]  /*91a0*/  ULDC.64 UR4, c[0x0][0x2a0] ;  /* 0x0000a80000047ab9 */ /* 0x000fe20000000a00 */
[----:B------:R-:W-:Y:S01]  /*91b0*/  SHF.R.S32.HI R0, RZ, 0x1f, R11 ;  /* 0x0000001fff007819 */ /* 0x000fe2000001140b */
[----:B------:R-:W-:Y:S01]  /*91c0*/  BSSY B0, `(.L_x_1218) ;  /* 0x0000016000007945 */ /* 0x000fe20003800000 */
[-C--:B------:R-:W-:Y:S01]  /*91d0*/  ISETP.GE.AND P5, PT, R217, R204.reuse, PT ;  /* 0x000000ccd900720c */ /* 0x080fe20003fa6270 */
[----:B------:R-:W-:Y:S01]  /*91e0*/  IMAD.X R9, R227, 0x1, R3, P1 ;  /* 0x00000001e3097824 */ /* 0x000fe200008e0603 */
[-C--:B------:R-:W-:Y:S01]  /*91f0*/  ISETP.GE.AND P4, PT, R215, R204.reuse, PT ;  /* 0x000000ccd700720c */ /* 0x080fe20003f86270 */
[----:B------:R-:W-:Y:S01]  /*9200*/  IMAD R0, R0, UR4, RZ ;  /* 0x0000000400007c24 */ /* 0x000fe2000f8e02ff */
[-C--:B------:R-:W-:Y:S01]  /*9210*/  ISETP.GE.AND P3, PT, R213, R204.reuse, PT ;  /* 0x000000ccd500720c */ /* 0x080fe20003f66270 */
[----:B------:R-:W-:Y:S01]  /*9220*/  IMAD.WIDE.U32 R8, R11, UR4, R8 ;  /* 0x000000040b087c25 */ /* 0x000fe2000f8e0008 */
[----:B------:R-:W-:-:S02]  /*9230*/  ISETP.GE.AND P2, PT, R211, R204, PT ;  /* 0x000000ccd300720c */ /* 0x000fc40003f46270 */
[----:B------:R-:W-:Y:S01]  /*9240*/  ISETP.GE.AND P1, PT, R209, R204, PT ;  /* 0x000000ccd100720c */ /* 0x000fe20003f26270 */
[----:B------:R-:W-:-:S04]  /*9250*/  IMAD R3, R11, UR5, R0 ;  /* 0x000000050b037c24 */ /* 0x000fc8000f8e0200 */
[----:B------:R-:W-:Y:S01]  /*9260*/  IMAD.IADD R11, R9, 0x1, R3 ;  /* 0x00000001090b7824 */ /* 0x000fe200078e0203 */
[----:B------:R-:W-:Y:S07]  /*9270*/  @P0 BRA `(.L_x_1219) ;  /* 0x0000000000280947 */ /* 0x000fee0003800000 */
        /* <DEDUP_REMOVED lines=10> */
.L_x_1219:
[----:B------:R-:W-:Y:S05]  /*9320*/  BSYNC B0 ;  /* 0x0000000000007941 */ /* 0x000fea0003800000 */
.L_x_1218:
[----:B--23--:R2:W3:Y:S01]  /*9330*/  LDS.128 R4, [R206+0x800] ;  /* 0x00080000ce047984 */ /* 0x00c4e20000000c00 */
[----:B------:R-:W-:Y:S01]  /*9340*/  BSSY B0, `(.L_x_1220) ;  /* 0x0000010000007945 */ /* 0x000fe20003800000 */
[----:B------:R-:W-:-:S03]  /*9350*/  ISETP.GE.AND P0, PT, R207, R204, PT ;  /* 0x000000cccf00720c */ /* 0x000fc60003f06270 */
        /* <DEDUP_REMOVED lines=13> */
[----:B---3--:R3:W-:Y:S02]  /*9430*/  STG.E.128 desc[UR16][R2.64], R4 ;  /* 0x0000000402007986 */ /* 0x0087e4000c101d10 */
.L_x_1221:
[----:B------:R-:W-:Y:S05]  /*9440*/  BSYNC B0 ;  /* 0x0000000000007941 */ /* 0x000fea0003800000 */
.L_x_1220:
[----:B---3--:R3:W1:Y:S01]  /*9450*/  LDS.128 R4, [R206+0x1000] ;  /* 0x00100000ce047984 */ /* 0x0086620000000c00 */
        /* <DEDUP_REMOVED lines=15> */
.L_x_1223:
[----:B------:R-:W-:Y:S05]  /*9550*/  BSYNC B0 ;  /* 0x0000000000007941 */ /* 0x000fea0003800000 */
.L_x_1222:
        /* <DEDUP_REMOVED lines=16> */
.L_x_1225:
[----:B------:R-:W-:Y:S05]  /*9660*/  BSYNC B0 ;  /* 0x0000000000007941 */ /* 0x000fea0003800000 */
.L_x_1224:
        /* <DEDUP_REMOVED lines=16> */
.L_x_1227:
[----:B------:R-:W-:Y:S05]  /*9770*/  BSYNC B0 ;  /* 0x0000000000007941 */ /* 0x000fea0003800000 */
.L_x_1226:
        /* <DEDUP_REMOVED lines=16> */
.L_x_1229:
[----:B------:R-:W-:Y:S05]  /*9880*/  BSYNC B0 ;  /* 0x0000000000007941 */ /* 0x000fea0003800000 */
.L_x_1228:
[----:B-1234-:R-:W1:Y:S01]  /*9890*/  LDS.128 R204, [R206+0x3000] ;  /* 0x00300000cecc7984 */ /* 0x01ee620000000c00 */
        /* <DEDUP_REMOVED lines=15> */
.L_x_1231:
[----:B------:R-:W-:Y:S05]  /*9990*/  BSYNC B0 ;  /* 0x0000000000007941 */ /* 0x000fea0003800000 */
.L_x_1230:
[----:B------:R-:W-:Y:S05]  /*99a0*/  @P0 EXIT ;  /* 0x000000000000094d */ /* 0x000fea0003800000 */
[----:B------:R-:W-:Y:S01]  /*99b0*/  IADD3 R0, P0, R228, 0x70, RZ ;  /* 0x00000070e4007810 */ /* 0x000fe20007f1e0ff */
[----:B------:R-:W-:Y:S01]  /*99c0*/  ULDC.64 UR4, c[0x0][0x298] ;  /* 0x0000a60000047ab9 */ /* 0x000fe20000000a00 */
[----:B------:R-:W-:Y:S01]  /*99d0*/  MOV R5, R11 ;  /* 0x0000000b00057202 */ /* 0x000fe20000000f00 */
[----:B------:R-:W-:Y:S02]  /*99e0*/  IMAD.MOV.U32 R4, RZ, RZ, R8 ;  /* 0x000000ffff047224 */ /* 0x000fe400078e0008 */
[----:B------:R-:W-:Y:S02]  /*99f0*/  IMAD.X R228, RZ, RZ, R229, P0 ;  /* 0x000000ffffe47224 */ /* 0x000fe400000e06e5 */
[----:B------:R-:W-:-:S04]  /*9a00*/  IMAD.WIDE.U32 R4, R0, UR4, R4 ;  /* 0x0000000400047c25 */ /* 0x000fc8000f8e0004 */
[----:B--2---:R-:W-:-:S04]  /*9a10*/  IMAD R3, R228, UR4, RZ ;  /* 0x00000004e4037c24 */ /* 0x004fc8000f8e02ff */
[----:B------:R-:W-:Y:S01]  /*9a20*/  IMAD R3, R0, UR5, R3 ;  /* 0x0000000500037c24 */ /* 0x000fe2000f8e0203 */
[----:B------:R-:W-:Y:S02]  /*9a30*/  ULDC.64 UR4, c[0x0][0x280] ;  /* 0x0000a00000047ab9 */ /* 0x000fe40000000a00 */
[----:B------:R-:W-:Y:S02]  /*9a40*/  LEA R2, P0, R4, UR4, 0x1 ;  /* 0x0000000404027c11 */ /* 0x000fe4000f8008ff */
[----:B------:R-:W-:-:S04]  /*9a50*/  IADD3 R3, R5, R3, RZ ;  /* 0x0000000305037210 */ /* 0x000fc80007ffe0ff */
[----:B------:R-:W-:-:S05]  /*9a60*/  LEA.HI.X R3, R4, UR5, R3, 0x1, P0 ;  /* 0x0000000504037c11 */ /* 0x000fca00080f0c03 */
[----:B------:R-:W-:Y:S01]  /*9a70*/  STG.E.128 desc[UR16][R2.64], R20 ;  /* 0x0000001402007986 */ /* 0x000fe2000c101d10 */
[----:B------:R-:W-:Y:S05]  /*9a80*/  EXIT ;  /* 0x000000000000794d */ /* 0x000fea0003800000 */
.L_x_1206:
[----:B------:R-:W1:Y:S01]  /*9a90*/  LDC.U8 R0, c[0x0][0x3d9] ;  /* 0x0000f640ff007b82 */ /* 0x000e620000000000 */
[----:B------:R-:W-:Y:S01]  /*9aa0*/  ISETP.NE.AND P4, PT, R205, -0x1, PT ;  /* 0xffffffffcd00780c */ /* 0x000fe20003f85270 */
[----:B------:R-:W-:Y:S01]  /*9ab0*/  IMAD.IADD R3, R3, 0x1, -R204 ;  /* 0x0000000103037824 */ /* 0x000fe200078e0acc */
[----:B------:R-:W-:Y:S01]  /*9ac0*/  SHF.R.S32.HI R20, RZ, 0x1f, R141 ;  /* 0x0000001fff147819 */ /* 0x000fe2000001148d */
[----:B------:R-:W-:Y:S01]  /*9ad0*/  ULDC.64 UR4, c[0x0][0x2a0] ;  /* 0x0000a80000047ab9 */ /* 0x000fe20000000a00 */
[----:B------:R-:W-:Y:S01]  /*9ae0*/  LOP3.LUT P6, RZ, R141, 0x7, RZ, 0xc0, !PT ;  /* 0x000000078dff7812 */ /* 0x000fe200078cc0ff */
[----:B------:R-:W-:Y:S01]  /*9af0*/  BSSY B0, `(.L_x_1232) ;  /* 0x0000046000007945 */ /* 0x000fe20003800000 */
[----:B------:R-:W-:Y:S01]  /*9b00*/  LEA.HI R20, R20, R141, RZ, 0x3 ;  /* 0x0000008d14147211 */ /* 0x000fe200078f18ff */
[----:B------:R-:W2:Y:S03]  /*9b10*/  LDC.U8 R2, c[0x0][0x3d8] ;  /* 0x0000f600ff027b82 */ /* 0x000ea60000000000 */
[----:B------:R-:W-:-:S02]  /*9b20*/  LOP3.LUT R8, R20, 0x1ffffff8, RZ, 0xc0, !PT ;  /* 0x1ffffff814087812 */ /* 0x000fc400078ec0ff */
[----:B------:R-:W-:Y:S02]  /*9b30*/  SHF.R.S32.HI R20, RZ, 0x3, R20 ;  /* 0x00000003ff147819 */ /* 0x000fe40000011414 */
[----:B------:R-:W-:Y:S01]  /*9b40*/  @!P4 SHF.R.S32.HI R5, RZ, 0x1f, R16 ;  /* 0x0000001fff05c819 */ /* 0x000fe20000011410 */
[----:B------:R-:W3:Y:S01]  /*9b50*/  @!P4 LDC.64 R6, c[0x0][0x290] ;  /* 0x0000a400ff06cb82 */ /* 0x000ee20000000a00 */
[----:B------:R-:W-:Y:S01]  /*9b60*/  IMAD.IADD R8, R141, 0x1, -R8 ;  /* 0x000000018d087824 */ /* 0x000fe200078e0a08 */
[--C-:B------:R-:W-:Y:S02]  /*9b70*/  SHF.R.S32.HI R21, RZ, 0x1f, R20.reuse ;  /* 0x0000001fff157819 */ /* 0x100fe40000011414 */
[----:B------:R-:W-:Y:S01]  /*9b80*/  ISETP.GE.OR P5, PT, R20, R3, P6 ;  /* 0x000000031400720c */ /* 0x000fe200037a6670 */
[----:B------:R-:W-:Y:S02]  /*9b90*/  IMAD.SHL.U32 R17, R8, 0x8, RZ ;  /* 0x0000000808117824 */ /* 0x000fe400078e00ff */
[----:B------:R-:W-:Y:S01]  /*9ba0*/  VIADD R8, R20, 0x10 ;  /* 0x0000001014087836 */ /* 0x000fe20000000000 */
[----:B-1----:R-:W-:Y:S01]  /*9bb0*/  ISETP.NE.AND P0, PT, R0, RZ, PT ;  /* 0x000000ff0000720c */ /* 0x002fe20003f05270 */
[----:B------:R-:W1:Y:S01]  /*9bc0*/  @P4 LDC.64 R10, c[0x0][0x298] ;  /* 0x0000a600ff0a4b82 */ /* 0x000e620000000a00 */
[----:B------:R-:W-:Y:S01]  /*9bd0*/  IMAD.WIDE R24, R229, 0x80, R20 ;  /* 0x00000080e5187825 */ /* 0x000fe200078e0214 */
[----:B--2---:R-:W-:-:S02]  /*9be0*/  ISETP.NE.AND P3, PT, R2, RZ, PT ;  /* 0x000000ff0200720c */ /* 0x004fc40003f65270 */
[----:B------:R-:W-:Y:S02]  /*9bf0*/  ISETP.NE.AND P1, PT, R2, RZ, !P0 ;  /* 0x000000ff0200720c */ /* 0x000fe40004725270 */
[----:B------:R-:W-:-:S06]  /*9c00*/  ISETP.NE.OR P3, PT, R0, RZ, !P3 ;  /* 0x000000ff0000720c */ /* 0x000fcc0005f65670 */
[----:B------:R-:W2:Y:S01]  /*9c10*/  @!P0 LDC R13, c[0x0][0x270] ;  /* 0x00009c00ff0d8b82 */ /* 0x000ea20000000800 */
[-C--:B---3--:R-:W-:Y:S01]  /*9c20*/  @!P4 IMAD R2, R5, R6.reuse, RZ ;  /* 0x000000060502c224 */ /* 0x088fe200078e02ff */
[----:B------:R-:W-:Y:S01]  /*9c30*/  ISETP.NE.OR P2, PT, R205, -0x1, P3 ;  /* 0xffffffffcd00780c */ /* 0x000fe20001f45670 */
[----:B------:R-:W-:Y:S01]  /*9c40*/  @!P4 IMAD.WIDE.U32 R22, R16, R6, RZ ;  /* 0x000000061016c225 */ /* 0x000fe200078e00ff */
[----:B------:R-:W-:-:S04]  /*9c50*/  IADD3 R6, R20, 0x20, RZ ;  /* 0x0000002014067810 */ /* 0x000fc80007ffe0ff */
[----:B------:R-:W3:Y:S01]  /*9c60*/  @!P0 LDC R0, c[0x0][0x2c4] ;  /* 0x0000b100ff008b82 */ /* 0x000ee20000000800 */
[----:B------:R-:W-:Y:S02]  /*9c70*/  @!P4 IMAD R7, R16, R7, R2 ;  /* 0x000000071007c224 */ /* 0x000fe400078e0202 */
[----:B-1----:R-:W-:-:S05]  /*9c80*/  @P4 IMAD.WIDE.U32 R18, R205, R10, RZ ;  /* 0x0000000acd124225 */ /* 0x002fca00078e00ff */
[----:B------:R-:W1:Y:S01]  /*9c90*/  @!P3 LDC R15, c[0x0][0x2c4] ;  /* 0x0000b100ff0fbb82 */ /* 0x000e620000000800 */
[----:B------:R-:W-:Y:S01]  /*9ca0*/  @P4 IMAD R2, R205, R11, R19 ;  /* 0x0000000bcd024224 */ /* 0x000fe200078e0213 */
[----:B------:R-:W-:Y:S01]  /*9cb0*/  CS2R R10, SRZ ;  /* 0x00000000000a7805 */ /* 0x000fe2000001ff00 */
[----:B------:R-:W-:Y:S02]  /*9cc0*/  @!P4 IMAD.IADD R2, R23, 0x1, R7 ;  /* 0x000000011702c824 */ /* 0x000fe400078e0207 */
[----:B------:R-:W-:-:S03]  /*9cd0*/  @!P4 IMAD.MOV.U32 R18, RZ, RZ, R22 ;  /* 0x000000ffff12c224 */ /* 0x000fc600078e0016 */
[----:B------:R-:W4:Y:S08]  /*9ce0*/  @P0 LDC.64 R4, c[0x0][0x2c0] ;  /* 0x0000b000ff040b82 */ /* 0x000f300000000a00 */
[----:B---3--:R-:W2:Y:S01]  /*9cf0*/  @P1 LDC R0, c[0x0][0x2e4] ;  /* 0x0000b900ff001b82 */ /* 0x008ea20000000800 */
[----:B------:R-:W-:-:S04]  /*9d00*/  IADD3 R22, P1, R17, R18, RZ ;  /* 0x0000001211167210 */ /* 0x000fc80007f3e0ff */
[----:B------:R-:W-:Y:S02]  /*9d10*/  LEA.HI.X.SX32 R23, R17, R2, 0x1, P1 ;  /* 0x0000000211177211 */ /* 0x000fe400008f0eff */
[----:B------:R-:W-:Y:S01]  /*9d20*/  SHF.R.S32.HI R2, RZ, 0x1f, R9 ;  /* 0x0000001fff027819 */ /* 0x000fe20000011409 */
[----:B------:R-:W3:Y:S01]  /*9d30*/  @P0 LDC R7, c[0x0][0x2c0] ;  /* 0x0000b000ff070b82 */ /* 0x000ee20000000800 */
[----:B------:R-:W-:Y:S01]  /*9d40*/  ISETP.GE.AND P1, PT, R20, R3, PT ;  /* 0x000000031400720c */ /* 0x000fe20003f26270 */
[----:B-1----:R-:W-:Y:S01]  /*9d50*/  @!P2 IMAD R205, R16, R15, RZ ;  /* 0x0000000f10cda224 */ /* 0x002fe200078e02ff */
[----:B------:R-:W-:Y:S01]  /*9d60*/  ISETP.GE.AND P2, PT, R8, R3, PT ;  /* 0x000000030800720c */ /* 0x000fe20003f46270 */
[----:B------:R-:W-:Y:S02]  /*9d70*/  @P0 IMAD.MOV.U32 R15, RZ, RZ, 0x1 ;  /* 0x00000001ff0f0424 */ /* 0x000fe400078e00ff */
[----:B------:R-:W-:Y:S01]  /*9d80*/  IMAD R2, R2, UR4, RZ ;  /* 0x0000000402027c24 */ /* 0x000fe2000f8e02ff */
[----:B------:R-:W-:Y:S01]  /*9d90*/  @!P3 SHF.R.S32.HI R11, RZ, 0x1f, R205 ;  /* 0x0000001fff0bb819 */ /* 0x000fe200000114cd */
[----:B----4-:R-:W-:Y:S01]  /*9da0*/  @P0 IMAD R4, R5, R4, RZ ;  /* 0x0000000405040224 */ /* 0x010fe200078e02ff */
[----:B------:R-:W-:Y:S01]  /*9db0*/  @!P3 MOV R10, R205 ;  /* 0x000000cd000ab202 */ /* 0x000fe20000000f00 */
[----:B------:R-:W-:-:S02]  /*9dc0*/  IMAD R27, R9, UR5, R2 ;  /* 0x00000005091b7c24 */ /* 0x000fc4000f8e0202 */
[----:B------:R-:W-:Y:S02]  /*9dd0*/  VIADD R2, R20, 0x30 ;  /* 0x0000003014027836 */ /* 0x000fe40000000000 */
[----:B------:R-:W-:-:S03]  /*9de0*/  IMAD.WIDE.U32 R22, R9, UR4, R22 ;  /* 0x0000000409167c25 */ /* 0x000fc6000f8e0016 */
[----:B------:R-:W-:Y:S01]  /*9df0*/  ISETP.GE.AND P4, PT, R2, R3, PT ;  /* 0x000000030200720c */ /* 0x000fe20003f86270 */
[----:B--2---:R-:W-:Y:S02]  /*9e00*/  @!P0 IMAD R15, R0, R13, RZ ;  /* 0x0000000d000f8224 */ /* 0x004fe400078e02ff */
[----:B------:R-:W-:Y:S02]  /*9e10*/  @!P0 IMAD.MOV.U32 R4, RZ, RZ, R0 ;  /* 0x000000ffff048224 */ /* 0x000fe400078e0000 */
[----:B------:R-:W-:Y:S01]  /*9e20*/  IMAD R5, R16, R15, RZ ;  /* 0x0000000f10057224 */ /* 0x000fe200078e02ff */
[C---:B------:R-:W-:Y:S01]  /*9e30*/  IADD3 R16, R20.reuse, 0x50, RZ ;  /* 0x0000005014107810 */ /* 0x040fe20007ffe0ff */
[----:B------:R-:W-:Y:S02]  /*9e40*/  VIADD R0, R20, 0x40 ;  /* 0x0000004014007836 */ /* 0x000fe40000000000 */
[----:B------:R-:W-:Y:S01]  /*9e50*/  @!P0 IMAD.MOV.U32 R7, RZ, RZ, 0x1 ;  /* 0x00000001ff078424 */ /* 0x000fe200078e00ff */
[----:B------:R-:W-:Y:S01]  /*9e60*/  SEL R5, R5, RZ, P3 ;  /* 0x000000ff05057207 */ /* 0x000fe20001800000 */
[----:B------:R-:W-:Y:S01]  /*9e70*/  IMAD.IADD R27, R27, 0x1, R23 ;  /* 0x000000011b1b7824 */ /* 0x000fe200078e0217 */
[----:B------:R-:W-:-:S02]  /*9e80*/  ISETP.GE.AND P0, PT, R6, R3, PT ;  /* 0x000000030600720c */ /* 0x000fc40003f06270 */
[----:B------:R-:W-:Y:S01]  /*9e90*/  ISETP.GE.AND P3, PT, R0, R3, PT ;  /* 0x000000030000720c */ /* 0x000fe20003f66270 */
[----:B---3--:R-:W-:-:S12]  /*9ea0*/  @P1 BRA `(.L_x_1233) ;  /* 0x0000000000281947 */ /* 0x008fd80003800000 */
        /* <DEDUP_REMOVED lines=10> */
.L_x_1233:
[----:B------:R-:W-:Y:S05]  /*9f50*/  BSYNC B0 ;  /* 0x0000000000007941 */ /* 0x000fea0003800000 */
.L_x_1232:
[----:B------:R-:W-:Y:S01]  /*9f60*/  BSSY B0, `(.L_x_1234) ;  /* 0x0000011000007945 */ /* 0x000fe20003800000 */
[----:B------:R-:W-:Y:S02]  /*9f70*/  ISETP.GE.AND P1, PT, R16, R3, PT ;  /* 0x000000031000720c */ /* 0x000fe40003f26270 */
[----:B------:R-:W-:Y:S01]  /*9f80*/  IADD3 R14, R20, 0x60, RZ ;  /* 0x00000060140e7810 */ /* 0x000fe20007ffe0ff */
[----:B------:R-:W-:Y:S05]  /*9f90*/  @P2 BRA `(.L_x_1235) ;  /* 0x0000000000342947 */ /* 0x000fea0003800000 */
        /* <DEDUP_REMOVED lines=13> */
.L_x_1235:
[----:B------:R-:W-:Y:S05]  /*a070*/  BSYNC B0 ;  /* 0x0000000000007941 */ /* 0x000fea0003800000 */
.L_x_1234:
[----:B------:R-:W-:Y:S01]  /*a080*/  BSSY B0, `(.L_x_1236) ;  /* 0x0000011000007945 */ /* 0x000fe20003800000 */
[----:B------:R-:W-:Y:S02]  /*a090*/  ISETP.GE.AND P2, PT, R14, R3, PT ;  /* 0x000000030e00720c */ /* 0x000fe40003f46270 */
[----:B------:R-:W-:Y:S01]  /*a0a0*/  IADD3 R12, R20, 0x70, RZ ;  /* 0x00000070140c7810 */ /* 0x000fe20007ffe0ff */
[----:B------:R-:W-:Y:S05]  /*a0b0*/  @P0 BRA `(.L_x_1237) ;  /* 0x0000000000340947 */ /* 0x000fea0003800000 */
[----:B-1----:R-:W-:Y:S01]  /*a0c0*/  IADD3 R18, P0, R24, 0x20, RZ ;  /* 0x0000002018127810 */ /* 0x002fe20007f1e0ff */
[----:B------:R-:W-:Y:S01]  /*a0d0*/  ULDC.64 UR4, c[0x0][0x298] ;  /* 0x0000a60000047ab9 */ /* 0x000fe20000000a00 */
[----:B--2---:R-:W-:Y:S01]  /*a0e0*/  MOV R29, R27 ;  /* 0x0000001b001d7202 */ /* 0x004fe20000000f00 */
        /* <DEDUP_REMOVED lines=10> */
.L_x_1237:
[----:B------:R-:W-:Y:S05]  /*a190*/  BSYNC B0 ;  /* 0x0000000000007941 */ /* 0x000fea0003800000 */
.L_x_1236:
[----:B------:R-:W-:Y:S01]  /*a1a0*/  BSSY B0, `(.L_x_1238) ;  /* 0x0000010000007945 */ /* 0x000fe20003800000 */
[----:B------:R-:W-:-:S03]  /*a1b0*/  ISETP.GE.AND P0, PT, R12, R3, PT ;  /* 0x000000030c00720c */ /* 0x000fc60003f06270 */
[----:B------:R-:W-:Y:S10]  /*a1c0*/  @P4 BRA `(.L_x_1239) ;  /* 0x0000000000344947 */ /* 0x000ff40003800000 */
[----:B-1-3--:R-:W-:Y:S01]  /*a1d0*/  IADD3 R18, P4, R24, 0x30, RZ ;  /* 0x0000003018127810 */ /* 0x00afe20007f9e0ff */
        /* <DEDUP_REMOVED lines=12> */
.L_x_1239:
[----:B------:R-:W-:Y:S05]  /*a2a0*/  BSYNC B0 ;  /* 0x0000000000007941 */ /* 0x000fea0003800000 */
.L_x_1238:
[----:B------:R-:W-:Y:S01]  /*a2b0*/  BSSY B0, `(.L_x_1240) ;  /* 0x0000010000007945 */ /* 0x000fe20003800000 */
[----:B------:R-:W-:-:S03]  /*a2c0*/  ISETP.GE.OR P4, PT, R8, R3, P6 ;  /* 0x000000030800720c */ /* 0x000fc60003786670 */
[----:B------:R-:W-:Y:S10]  /*a2d0*/  @P3 BRA `(.L_x_1241) ;  /* 0x0000000000343947 */ /* 0x000ff40003800000 */
[----:B-1-34-:R-:W-:Y:S01]  /*a2e0*/  IADD3 R18, P3, R24, 0x40, RZ ;  /* 0x0000004018127810 */ /* 0x01afe20007f7e0ff */
        /* <DEDUP_REMOVED lines=12> */
.L_x_1241:
[----:B------:R-:W-:Y:S05]  /*a3b0*/  BSYNC B0 ;  /* 0x0000000000007941 */ /* 0x000fea0003800000 */
.L_x_1240:
[----:B------:R-:W-:Y:S01]  /*a3c0*/  BSSY B0, `(.L_x_1242) ;  /* 0x0000012000007945 */ /* 0x000fe20003800000 */
[----:B------:R-:W-:Y:S01]  /*a3d0*/  ISETP.GE.OR P3, PT, R6, R3, P6 ;  /* 0x000000030600720c */ /* 0x000fe20003766670 */
[----:B------:R-:W-:Y:S02]  /*a3e0*/  IMAD R5, R9, R4, R5 ;  /* 0x0000000409057224 */ /* 0x000fe400078e0205 */
[----:B------:R-:W-:Y:S01]  /*a3f0*/  IMAD R204, R204, R7, RZ ;  /* 0x00000007cccc7224 */ /* 0x000fe200078e02ff */
[----:B------:R-:W-:Y:S09]  /*a400*/  @P1 BRA `(.L_x_1243) ;  /* 0x0000000000341947 */ /* 0x000ff20003800000 */
[----:B------:R-:W-:Y:S01]  /*a410*/  IADD3 R9, P1, R24, 0x50, RZ ;  /* 0x0000005018097810 */ /* 0x000fe20007f3e0ff */
[----:B------:R-:W-:Y:S01]  /*a420*/  ULDC.64 UR4, c[0x0][0x298] ;  /* 0x0000a60000047ab9 */ /* 0x000fe20000000a00 */
[----:B-1-34-:R-:W-:Y:S01]  /*a430*/  MOV R19, R27 ;  /* 0x0000001b00137202 */ /* 0x01afe20000000f00 */
[----:B------:R-:W-:Y:S02]  /*a440*/  IMAD.MOV.U32 R18, RZ, RZ, R22 ;  /* 0x000000ffff127224 */ /* 0x000fe400078e0016 */
[----:B------:R-:W-:Y:S02]  /*a450*/  IMAD.X R4, RZ, RZ, R25, P1 ;  /* 0x000000ffff047224 */ /* 0x000fe400008e0619 */
[----:B------:R-:W-:-:S04]  /*a460*/  IMAD.WIDE.U32 R18, R9, UR4, R18 ;  /* 0x0000000409127c25 */ /* 0x000fc8000f8e0012 */
[----:B------:R-:W-:-:S04]  /*a470*/  IMAD R4, R4, UR4, RZ ;  /* 0x0000000404047c24 */ /* 0x000fc8000f8e02ff */
[----:B------:R-:W-:Y:S01]  /*a480*/  IMAD R4, R9, UR5, R4 ;  /* 0x0000000509047c24 */ /* 0x000fe2000f8e0204 */
[----:B------:R-:W-:Y:S02]  /*a490*/  ULDC.64 UR4, c[0x0][0x280] ;  /* 0x0000a00000047ab9 */ /* 0x000fe40000000a00 */
[----:B--2---:R-:W-:Y:S02]  /*a4a0*/  LEA R28, P1, R18, UR4, 0x1 ;  /* 0x00000004121c7c11 */ /* 0x004fe4000f8208ff */
[----:B------:R-:W-:-:S04]  /*a4b0*/  IADD3 R4, R4, R19, RZ ;  /* 0x0000001304047210 */ /* 0x000fc80007ffe0ff */
[----:B------:R-:W-:-:S05]  /*a4c0*/  LEA.HI.X R29, R18, UR5, R4, 0x1, P1 ;  /* 0x00000005121d7c11 */ /* 0x000fca00088f0c04 */
[----:B------:R1:W-:Y:S02]  /*a4d0*/  STG.E.128 desc[UR16][R28.64], RZ ;  /* 0x000000ff1c007986 */ /* 0x0003e4000c101d10 */
.L_x_1243:
[----:B------:R-:W-:Y:S05]  /*a4e0*/  BSYNC B0 ;  /* 0x0000000000007941 */ /* 0x000fea0003800000 */
.L_x_1242:
[----:B------:R-:W-:Y:S04]  /*a4f0*/  BSSY B0, `(.L_x_1244) ;  /* 0x000000f000007945 */ /* 0x000fe80003800000 */
[----:B------:R-:W-:Y:S05]  /*a500*/  @P2 BRA `(.L_x_1245) ;  /* 0x0000000000342947 */ /* 0x000fea0003800000 */
        /* <DEDUP_REMOVED lines=13> */
.L_x_1245:
[----:B------:R-:W-:Y:S05]  /*a5e0*/  BSYNC B0 ;  /* 0x0000000000007941 */ /* 0x000fea0003800000 */
.L_x_1244:
[----:B------:R-:W-:Y:S01]  /*a5f0*/  BSSY B0, `(.L_x_1246) ;  /* 0x0000011000007945 */ /* 0x000fe20003800000 */
[--C-:B------:R-:W-:Y:S02]  /*a600*/  IADD3 R4, P2, P1, R204, R10, R5.reuse ;  /* 0x0000000acc047210 */ /* 0x100fe4000795e005 */
[----:B------:R-:W-:Y:S02]  /*a610*/  SHF.R.S32.HI R9, RZ, 0x1f, R204 ;  /* 0x0000001fff097819 */ /* 0x000fe400000114cc */
[----:B------:R-:W-:Y:S01]  /*a620*/  SHF.R.S32.HI R13, RZ, 0x1f, R5 ;  /* 0x0000001fff0d7819 */ /* 0x000fe20000011405 */
[----:B------:R-:W-:Y:S08]  /*a630*/  @P0 BRA `(.L_x_1247) ;  /* 0x0000000000300947 */ /* 0x000ff00003800000 */
[----:B------:R-:W-:Y:S01]  /*a640*/  IADD3 R5, P0, R24, 0x70, RZ ;  /* 0x0000007018057810 */ /* 0x000fe20007f1e0ff */
[----:B------:R-:W-:Y:S01]  /*a650*/  ULDC.64 UR4, c[0x0][0x298] ;  /* 0x0000a60000047ab9 */ /* 0x000fe20000000a00 */
[----:B------:R-:W-:Y:S02]  /*a660*/  MOV R23, R27 ;  /* 0x0000001b00177202 */ /* 0x000fe40000000f00 */
[----:B-1-34-:R-:W-:Y:S01]  /*a670*/  IADD3.X R18, RZ, R25, RZ, P0, !PT ;  /* 0x00000019ff127210 */ /* 0x01afe200007fe4ff */
        /* <DEDUP_REMOVED lines=8> */
.L_x_1247:
[----:B------:R-:W-:Y:S05]  /*a700*/  BSYNC B0 ;  /* 0x0000000000007941 */ /* 0x000fea0003800000 */
.L_x_1246:
[----:B------:R-:W-:Y:S01]  /*a710*/  BSSY B0, `(.L_x_1248) ;  /* 0x000000b000007945 */ /* 0x000fe20003800000 */
[----:B------:R-:W-:-:S03]  /*a720*/  IADD3.X R9, R9, R11, R13, P2, P1 ;  /* 0x0000000b09097210 */ /* 0x000fc600017e240d */
[----:B------:R-:W-:Y:S05]  /*a730*/  @P5 BRA `(.L_x_1249) ;  /* 0x0000000000205947 */ /* 0x000fea0003800000 */
[----:B------:R-:W-:Y:S01]  /*a740*/  IMAD R5, R20, R7, RZ ;  /* 0x0000000714057224 */ /* 0x000fe200078e02ff */
[----:B------:R-:W-:-:S04]  /*a750*/  ULDC.64 UR4, c[0x0][0x2b0] ;  /* 0x0000ac0000047ab9 */ /* 0x000fc80000000a00 */
[----:B------:R-:W-:-:S04]  /*a760*/  IADD3 R10, P0, R5, R4, RZ ;  /* 0x00000004050a7210 */ /* 0x000fc80007f1e0ff */
[----:B------:R-:W-:Y:S02]  /*a770*/  LEA.HI.X.SX32 R5, R5, R9, 0x1, P0 ;  /* 0x0000000905057211 */ /* 0x000fe400000f0eff */
[----:B-1-34-:R-:W-:-:S04]  /*a780*/  LEA R18, P0, R10, UR4, 0x2 ;  /* 0x000000040a127c11 */ /* 0x01afc8000f8010ff */
[----:B------:R-:W-:Y:S01]  /*a790*/  LEA.HI.X R19, R10, UR5, R5, 0x2, P0 ;  /* 0x000000050a137c11 */ /* 0x000fe200080f1405 */
[----:B------:R-:W-:-:S05]  /*a7a0*/  IMAD.MOV.U32 R5, RZ, RZ, 0x7f800000 ;  /* 0x7f800000ff057424 */ /* 0x000fca00078e00ff */
[----:B------:R1:W-:Y:S03]  /*a7b0*/  STG.E desc[UR16][R18.64], R5 ;  /* 0x0000000512007986 */ /* 0x0003e6000c101910 */
.L_x_1249:
[----:B------:R-:W-:Y:S05]  /*a7c0*/  BSYNC B0 ;  /* 0x0000000000007941 */ /* 0x000fea0003800000 */
.L_x_1248:
        /* <DEDUP_REMOVED lines=8> */
[----:B------:R-:W-:-:S04]  /*a850*/  ULDC.64 UR4, c[0x0][0x2b0] ;  /* 0x0000ac0000047ab9 */ /* 0x000fc80000000a00 */
[----:B------:R-:W-:-:S04]  /*a860*/  IADD3 R8, P4, R3, R4, RZ ;  /* 0x0000000403087210 */ /* 0x000fc80007f9e0ff */
[----:B------:R-:W-:Y:S02]  /*a870*/  LEA.HI.X.SX32 R3, R3, R9, 0x1, P4 ;  /* 0x0000000903037211 */ /* 0x000fe400020f0eff */
[----:B------:R-:W-:-:S04]  /*a880*/  LEA R10, P4, R8, UR4, 0x2 ;  /* 0x00000004080a7c11 */ /* 0x000fc8000f8810ff */
[----:B------:R-:W-:Y:S01]  /*a890*/  LEA.HI.X R11, R8, UR5, R3, 0x2, P4 ;  /* 0x00000005080b7c11 */ /* 0x000fe2000a0f1403 */
[----:B------:R-:W-:-:S05]  /*a8a0*/  IMAD.MOV.U32 R3, RZ, RZ, 0x7f800000 ;  /* 0x7f800000ff037424 */ /* 0x000fca00078e00ff */
[----:B------:R1:W-:Y:S03]  /*a8b0*/  STG.E desc[UR16][R10.64], R3 ;  /* 0x000000030a007986 */ /* 0x0003e6000c101910 */
.L_x_1251:
[----:B------:R-:W-:Y:S05]  /*a8c0*/  BSYNC B0 ;  /* 0x0000000000007941 */ /* 0x000fea0003800000 */
.L_x_1250:
        /* <DEDUP_REMOVED lines=10> */
.L_x_1253:
[----:B------:R-:W-:Y:S05]  /*a970*/  BSYNC B0 ;  /* 0x0000000000007941 */ /* 0x000fea0003800000 */
.L_x_1252:
[----:B------:R-:W-:Y:S04]  /*a980*/  BSSY B0, `(.L_x_1254) ;  /* 0x000000a000007945 */ /* 0x000fe80003800000 */
[----:B------:R-:W-:Y:S05]  /*a990*/  @P5 BRA `(.L_x_1255) ;  /* 0x0000000000205947 */ /* 0x000fea0003800000 */
[----:B------:R-:W-:Y:S01]  /*a9a0*/  IMAD R2, R2, R7, RZ ;  /* 0x0000000702027224 */ /* 0x000fe200078e02ff */
[----:B------:R-:W-:-:S04]  /*a9b0*/  ULDC.64 UR4, c[0x0][0x2b0] ;  /* 0x0000ac0000047ab9 */ /* 0x000fc80000000a00 */
[----:B-1----:R-:W-:-:S04]  /*a9c0*/  IADD3 R3, P3, R2, R4, RZ ;  /* 0x0000000402037210 */ /* 0x002fc80007f7e0ff */
[----:B------:R-:W-:Y:S02]  /*a9d0*/  LEA.HI.X.SX32 R2, R2, R9, 0x1, P3 ;  /* 0x0000000902027211 */ /* 0x000fe400018f0eff */
[----:B------:R-:W-:-:S04]  /*a9e0*/  LEA R10, P3, R3, UR4, 0x2 ;  /* 0x00000004030a7c11 */ /* 0x000fc8000f8610ff */
[----:B------:R-:W-:Y:S01]  /*a9f0*/  LEA.HI.X R11, R3, UR5, R2, 0x2, P3 ;  /* 0x00000005030b7c11 */ /* 0x000fe200098f1402 */
[----:B------:R-:W-:-:S05]  /*aa00*/  IMAD.MOV.U32 R3, RZ, RZ, 0x7f800000 ;  /* 0x7f800000ff037424 */ /* 0x000fca00078e00ff */
[----:B------:R1:W-:Y:S03]  /*aa10*/  STG.E desc[UR16][R10.64], R3 ;  /* 0x000000030a007986 */ /* 0x0003e6000c101910 */
.L_x_1255:
[----:B------:R-:W-:Y:S05]  /*aa20*/  BSYNC B0 ;  /* 0x0000000000007941 */ /* 0x000fea0003800000 */
.L_x_1254:
        /* <DEDUP_REMOVED lines=10> */
.L_x_1257:
[----:B------:R-:W-:Y:S05]  /*aad0*/  BSYNC B0 ;  /* 0x0000000000007941 */ /* 0x000fea0003800000 */
.L_x_1256:
        /* <DEDUP_REMOVED lines=10> */
.L_x_1259:
[----:B------:R-:W-:Y:S05]  /*ab80*/  BSYNC B0 ;  /* 0x0000000000007941 */ /* 0x000fea0003800000 */
.L_x_1258:
        /* <DEDUP_REMOVED lines=10> */
.L_x_1261:
[----:B------:R-:W-:Y:S05]  /*ac30*/  BSYNC B0 ;  /* 0x0000000000007941 */ /* 0x000fea0003800000 */
.L_x_1260:
        /* <DEDUP_REMOVED lines=10> */
.L_x_1262:
        /* <DEDUP_REMOVED lines=10> */
.L_x_2585:


//--------------------- .text._ZN5flash16flash_fwd_kernelI23Flash_fwd_kernel_traitsILi64ELi128ELi64ELi4ELb0ELb0EN7cutlass10bfloat16_tE19Flash_kernel_traitsILi64ELi128ELi64ELi4ES3_EELb1ELb0ELb0ELb0ELb0ELb0ELb0ELb0EEEvNS_16Flash_fwd_paramsE --------------------------
	.section	.text._ZN5flash16flash_fwd_kernelI23Flash_fwd_kernel_traitsILi64ELi128ELi64ELi4ELb0ELb0EN7cutlass10bfloat16_tE19Flash_kernel_traitsILi64ELi128ELi64ELi4ES3_EELb1ELb0ELb0ELb0ELb0ELb0ELb0ELb0EEEvNS_16Flash_fwd_paramsE,"ax",@progbits
	.align	128
        .global         _ZN5flash16flash_fwd_kernelI23Flash_fwd_kernel_traitsILi64ELi128ELi64ELi4ELb0ELb0EN7cutlass10bfloat16_tE19Flash_kernel_traitsILi64ELi128ELi64ELi4ES3_EELb1ELb0ELb0ELb0ELb0ELb0ELb0ELb0EEEvNS_16Flash_fwd_paramsE
        .type           _ZN5flash16flash_fwd_kernelI23Flash_fwd_kernel_traitsILi64ELi128ELi64ELi4ELb0ELb0EN7cutlass10bfloat16_tE19Flash_kernel_traitsILi64ELi128ELi64ELi4ES3_EELb1ELb0ELb0ELb0ELb0ELb0ELb0ELb0EEEvNS_16Flash_fwd_paramsE,@function
        .size           _ZN5flash16flash_fwd_kernelI23Flash_fwd_kernel_traitsILi64ELi128ELi64ELi4ELb0ELb0EN7cutlass10bfloat16_tE19Flash_kernel_traitsILi64ELi128ELi64ELi4ES3_EELb1ELb0ELb0ELb0ELb0ELb0ELb0ELb0EEEvNS_16Flash_fwd_paramsE,(.L_x_2586 - _ZN5flash16flash_fwd_kernelI23Flash_fwd_kernel_traitsILi64ELi128ELi64ELi4ELb0ELb0EN7cutlass10bfloat16_tE19Flash_kernel_traitsILi64ELi128ELi64ELi4ES3_EELb1ELb0ELb0ELb0ELb0ELb0ELb0ELb0EEEvNS_16Flash_fwd_paramsE)
        .other          _ZN5flash16flash_fwd_kernelI23Flash_fwd_kernel_traitsILi64ELi128ELi64ELi4ELb0ELb0EN7cutlass10bfloat16_tE19Flash_kernel_traitsILi64ELi128ELi64ELi4ES3_EELb1ELb0ELb0ELb0ELb0ELb0ELb0ELb0EEEvNS_16Flash_fwd_paramsE,@"STO_CUDA_ENTRY STV_DEFAULT"
_ZN5flash16flash_fwd_kernelI23Flash_fwd_kernel_traitsILi64ELi128ELi64ELi4ELb0ELb0EN7cutlass10bfloat16_tE19Flash_kernel_traitsILi64ELi128ELi64ELi4ES3_EELb1ELb0ELb0ELb0ELb0ELb0ELb0ELb0EEEvNS_16Flash_fwd_paramsE:
.text._ZN5flash16flash_fwd_kernelI23Flash_fwd_kernel_traitsILi64ELi128ELi64ELi4ELb0ELb0EN7cutlass10bfloat16_tE19Flash_kernel_traitsILi64ELi128ELi64ELi4ES3_EELb1ELb0ELb0ELb0ELb0ELb0ELb0ELb0EEEvNS_16Flash_fwd_paramsE:
        /* <DEDUP_REMOVED lines=43> */
[----:B----4-:R-:W-:Y:S02]  /*02b0*/  IMAD.WIDE R4, R22, 0x4, R12 ;  /* 0x0000000416047825 */ /* 0x010fe400078e020c */
[----:B------:R-:W4:Y:S03]  /*02c0*/  LDC.64 R12, c[0x0][0x2f8] ;  /* 0x0000be00ff0c7b82 */ /* 0x000f260000000a00 */
[----:B------:R-:W2:Y:S04]  /*02d0*/  @P0 LDG.E R26, desc[UR20][R4.64] ;  /* 0x00000014041a0981 */ /* 0x000ea8000c1e1900 */
[----:B------:R-:W2:Y:S01]  /*02e0*/  @P0 LDG.E R0, desc[UR20][R4.64+0x4] ;  /* 0x0000041404000981 */ /* 0x000ea2000c1e1900 */
[----:B---3--:R-:W3:Y:S01]  /*02f0*/  @P1 LDC.64 R2, c[0x0][0x300] ;  /* 0x0000c000ff021b82 */ /* 0x008ee20000000a00 */
[----:B------:R-:W-:Y:S01]  /*0300*/  SHF.R.S32.HI R24, RZ, 0x1f, R153 ;  /* 0x0000001fff187819 */ /* 0x000fe20000011499 */
[----:B------:R-:W-:Y:S01]  /*0310*/  IMAD.MOV.U32 R10, RZ, RZ, RZ ;  /* 0x000000ffff0a7224 */ /* 0x000fe200078e00ff */
[----:B------:R-:W-:-:S02]  /*0320*/  ISETP.NE.AND P3, PT, R14, RZ, PT ;  /* 0x000000ff0e00720c */ /* 0x000fc40003f65270 */
[----:B------:R-:W-:Y:S02]  /*0330*/  LEA.HI R152, R24, R153, RZ, 0x5 ;  /* 0x0000009918987211 */ /* 0x000fe400078f28ff */
[----:B-1----:R-:W-:-:S04]  /*0340*/  ISETP.EQ.U32.AND P2, PT, R6, RZ, PT ;  /* 0x000000ff0600720c */ /* 0x002fc80003f42070 */
[----:B------:R-:W-:Y:S01]  /*0350*/  ISETP.EQ.OR.EX P2, PT, R7, RZ, !P3, P2 ;  /* 0x000000ff0700720c */ /* 0x000fe20005f42720 */
[----:B---3--:R-:W-:-:S05]  /*0360*/  @P1 IMAD.WIDE R2, R22, 0x4, R2 ;  /* 0x0000000416021825 */ /* 0x008fca00078e0202 */
[----:B------:R1:W5:Y:S01]  /*0370*/  @P1 LDG.E R10, desc[UR20][R2.64] ;  /* 0x00000014020a1981 */ /* 0x000362000c1e1900 */
[----:B------:R-:W-:Y:S02]  /*0380*/  IMAD.MOV.U32 R11, RZ, RZ, -0x1 ;  /* 0xffffffffff0b7424 */ /* 0x000fe400078e00ff */
[----:B----4-:R-:W-:-:S05]  /*0390*/  IMAD.WIDE R12, R22, 0x4, R12 ;  /* 0x00000004160c7825 */ /* 0x010fca00078e020c */
[----:B------:R3:W5:Y:S01]  /*03a0*/  @!P2 LDG.E R11, desc[UR20][R12.64] ;  /* 0x000000140c0ba981 */ /* 0x000762000c1e1900 */
[----:B-1----:R-:W-:-:S05]  /*03b0*/  LOP3.LUT R2, R152, 0xffffffe0, RZ, 0xc0, !PT ;  /* 0xffffffe098027812 */ /* 0x002fca00078ec0ff */
[----:B------:R-:W-:-:S05]  /*03c0*/  IMAD.IADD R15, R153, 0x1, -R2 ;  /* 0x00000001990f7824 */ /* 0x000fca00078e0a02 */
[----:B------:R-:W-:Y:S01]  /*03d0*/  SHF.R.S32.HI R2, RZ, 0x1f, R15 ;  /* 0x0000001fff027819 */ /* 0x000fe2000001140f */
[----:B--2---:R-:W-:Y:S01]  /*03e0*/  @P0 IMAD.IADD R14, R0, 0x1, -R26 ;  /* 0x00000001000e0824 */ /* 0x004fe200078e0a1a */
[----:B------:R3:W-:Y:S04]  /*03f0*/  STL [R1+0x24], R26 ;  /* 0x0000241a01007387 */ /* 0x0007e80000100800 */
[----:B------:R3:W-:Y:S01]  /*0400*/  STL [R1+0x28], R15 ;  /* 0x0000280f01007387 */ /* 0x0007e20000100800 */
[----:B------:R-:W1:Y:S01]  /*0410*/  @!P0 LDC R14, c[0x0][0x2c4] ;  /* 0x0000b100ff0e8b82 */ /* 0x000e620000000800 */
[----:B------:R-:W-:Y:S01]  /*0420*/  ISETP.NE.U32.AND P0, PT, R6, RZ, PT ;  /* 0x000000ff0600720c */ /* 0x000fe20003f05070 */
[----:B------:R-:W-:-:S03]  /*0430*/  IMAD R0, R22, R18, R27 ;  /* 0x0000001216007224 */ /* 0x000fc600078e021b */
        /* <DEDUP_REMOVED lines=10> */
.L_x_1263:
[----:B------:R-:W2:Y:S02]  /*04e0*/  LDC R4, c[0x0][0x2c8] ;  /* 0x0000b200ff047b82 */ /* 0x000ea40000000800 */
.L_x_1264:
[----:B------:R-:W3:Y:S02]  /*04f0*/  LDC.64 R2, c[0x0][0x308] ;  /* 0x0000c200ff027b82 */ /* 0x000ee40000000a00 */
[----:B---3--:R-:W-:-:S04]  /*0500*/  ISETP.NE.U32.AND P0, PT, R2, RZ, PT ;  /* 0x000000ff0200720c */ /* 0x008fc80003f05070 */
[----:B------:R-:W-:-:S13]  /*0510*/  ISETP.NE.AND.EX P0, PT, R3, RZ, PT, P0 ;  /* 0x000000ff0300720c */ /* 0x000fda0003f05300 */
[----:B------:R-:W3:Y:S08]  /*0520*/  @P0 LDC.64 R2, c[0x0][0x308] ;  /* 0x0000c200ff020b82 */ /* 0x000ef00000000a00 */
[----:B------:R-:W4:Y:S01]  /*0530*/  @!P0 LDC R5, c[0x0][0x2cc] ;  /* 0x0000b300ff058b82 */ /* 0x000f220000000800 */
[----:B---3--:R-:W-:-:S05]  /*0540*/  @P0 IMAD.WIDE R2, R22, 0x4, R2 ;  /* 0x0000000416020825 */ /* 0x008fca00078e0202 */
[----:B------:R-:W3:Y:S01]  /*0550*/  @P0 LDG.E R0, desc[UR20][R2.64] ;  /* 0x0000001402000981 */ /* 0x000ee2000c1e1900 */
[----:B------:R-:W-:Y:S01]  /*0560*/  IMAD.SHL.U32 R20, R170, 0x80, RZ ;  /* 0x00000080aa147824 */ /* 0x000fe200078e00ff */
[----:B------:R-:W1:Y:S02]  /*0570*/  @!P0 LDC.64 R2, c[0x0][0x318] ;  /* 0x0000c600ff028b82 */ /* 0x000e640000000a00 */
[----:B-1----:R-:W-:-:S04]  /*0580*/  @!P0 ISETP.NE.U32.AND P1, PT, R2, RZ, PT ;  /* 0x000000ff0200820c */ /* 0x002fc80003f25070 */
[----:B------:R-:W-:Y:S02]  /*0590*/  @!P0 ISETP.NE.AND.EX P2, PT, R3, RZ, PT, P1 ;  /* 0x000000ff0300820c */ /* 0x000fe40003f45310 */
[----:B------:R-:W-:Y:S01]  /*05a0*/  ISETP.GT.AND P1, PT, R14, R20, PT ;  /* 0x000000140e00720c */ /* 0x000fe20003f24270 */
[----:B---3-5:R-:W-:Y:S01]  /*05b0*/  @P0 IMAD.IADD R40, R0, 0x1, -R10 ;  /* 0x0000000100280824 */ /* 0x028fe200078e0a0a */
[----:B----4-:R-:W-:-:S04]  /*05c0*/  @!P0 SEL R0, R5, RZ, P2 ;  /* 0x000000ff05008207 */ /* 0x010fc80001000000 */
[----:B--2---:R-:W-:-:S07]  /*05d0*/  @!P0 IADD3 R40, R0, R4, -R10 ;  /* 0x0000000400288210 */ /* 0x004fce0007ffe80a */
[----:B------:R-:W-:Y:S05]  /*05e0*/  @!P1 EXIT ;  /* 0x000000000000994d */ /* 0x000fea0003800000 */
[C---:B------:R-:W-:Y:S02]  /*05f0*/  R2UR UR4, R40.reuse ;  /* 0x00000000280472ca */ /* 0x040fe400000e0000 */
[----:B------:R-:W-:-:S11]  /*0600*/  ISETP.GE.AND P0, PT, R40, 0x1, PT ;  /* 0x000000012800780c */ /* 0x000fd60003f06270 */
[----:B------:R-:W-:-:S04]  /*0610*/  UIADD3 UR4, UR4, 0x3f, URZ ;  /* 0x0000003f04047890 */ /* 0x000fc8000fffe03f */
[----:B------:R-:W-:-:S04]  /*0620*/  USHF.R.S32.HI UR18, URZ, 0x1f, UR4 ;  /* 0x0000001f3f127899 */ /* 0x000fc80008011404 */
[----:B------:R-:W-:Y:S01]  /*0630*/  ULEA.HI UR18, UR18, UR4, URZ, 0x6 ;  /* 0x0000000412127291 */ /* 0x000fe2000f8f303f */
[----:B------:R-:W-:Y:S11]  /*0640*/  @!P0 BRA `(.L_x_1265) ;  /* 0x000000b800e08947 */ /* 0x000ff60003800000 */
[----:B------:R-:W1:Y:S01]  /*0650*/  LDC R25, c[0x0][0x278] ;  /* 0x00009e00ff197b82 */ /* 0x000e620000000800 */
[----:B------:R-:W-:Y:S01]  /*0660*/  ISETP.NE.AND P1, PT, R26, -0x1, PT ;  /* 0xffffffff1a00780c */ /* 0x000fe20003f25270 */
[----:B------:R-:W-:Y:S01]  /*0670*/  IMAD.MOV.U32 R35, RZ, RZ, R17 ;  /* 0x000000ffff237224 */ /* 0x000fe200078e0011 */
[----:B------:R-:W-:Y:S02]  /*0680*/  ISETP.NE.AND P0, PT, R11, -0x1, PT ;  /* 0xffffffff0b00780c */ /* 0x000fe40003f05270 */
[----:B------:R-:W-:Y:S02]  /*0690*/  LEA.HI R4, R24, R153, RZ, 0x3 ;  /* 0x0000009918047211 */ /* 0x000fe400078f18ff */
[----:B------:R-:W-:Y:S02]  /*06a0*/  IADD3 R29, -R20, R14, RZ ;  /* 0x0000000e141d7210 */ /* 0x000fe40007ffe1ff */
[----:B------:R-:W-:Y:S02]  /*06b0*/  SHF.R.S32.HI R16, RZ, 0x3, R4 ;  /* 0x00000003ff107819 */ /* 0x000fe40000011404 */
[----:B------:R-:W-:-:S02]  /*06c0*/  IABS R8, R27 ;  /* 0x0000001b00087213 */ /* 0x000fc40000000000 */
[----:B------:R-:W-:Y:S01]  /*06d0*/  MOV R241, R7 ;  /* 0x0000000700f17202 */ /* 0x000fe20000000f00 */
[----:B------:R-:W-:Y:S01]  /*06e0*/  IMAD.MOV.U32 R34, RZ, RZ, R16 ;  /* 0x000000ffff227224 */ /* 0x000fe200078e0010 */
[----:B------:R-:W2:Y:S01]  /*06f0*/  @!P1 LDC.64 R12, c[0x0][0x228] ;  /* 0x00008a00ff0c9b82 */ /* 0x000ea20000000a00 */
[----:B------:R-:W-:Y:S01]  /*0700*/  MOV R34, R16 ;  /* 0x0000001000227202 */ /* 0x000fe20000000f00 */
[----:B------:R3:W-:Y:S06]  /*0710*/  STL [R1+0x8], R16 ;  /* 0x0000081001007387 */ /* 0x0007ec0000100800 */
[----:B------:R-:W4:Y:S01]  /*0720*/  @P0 LDC.64 R18, c[0x0][0x250] ;  /* 0x00009400ff120b82 */ /* 0x000f220000000a00 */
[----:B-1----:R-:W-:-:S05]  /*0730*/  IABS R0, R25 ;  /* 0x0000001900007213 */ /* 0x002fca0000000000 */
[----:B------:R-:W-:Y:S02]  /*0740*/  IMAD.MOV.U32 R23, RZ, RZ, R0 ;  /* 0x000000ffff177224 */ /* 0x000fe400078e0000 */
[----:B------:R-:W1:Y:S02]  /*0750*/  @P0 LDC.64 R42, c[0x0][0x248] ;  /* 0x00009200ff2a0b82 */ /* 0x000e640000000a00 */
[----:B------:R-:W5:Y:S06]  /*0760*/  I2F.RP R2, R23 ;  /* 0x0000001700027306 */ /* 0x000f6c0000209400 */
[----:B---3--:R-:W3:Y:S02]  /*0770*/  @P1 LDC.64 R16, c[0x0][0x240] ;  /* 0x00009000ff101b82 */ /* 0x008ee40000000a00 */
[----:B-----5:R-:W5:Y:S02]  /*0780*/  MUFU.RCP R2, R2 ;  /* 0x0000000200027308 */ /* 0x020f640000001000 */
[----:B-----5:R-:W-:-:S06]  /*0790*/  VIADD R2, R2, 0xffffffe ;  /* 0x0ffffffe02027836 */ /* 0x020fcc0000000000 */
[----:B------:R5:W2:Y:S02]  /*07a0*/  F2I.FTZ.U32.TRUNC.NTZ R3, R2 ;  /* 0x0000000200037305 */ /* 0x000aa4000021f000 */
[----:B-----5:R-:W-:Y:S01]  /*07b0*/  LOP3.LUT R2, R4, 0xfffffff8, RZ, 0xc0, !PT ;  /* 0xfffffff804027812 */ /* 0x020fe200078ec0ff */
[----:B------:R-:W-:Y:S01]  /*07c0*/  IMAD.SHL.U32 R4, R34, 0x40, RZ ;  /* 0x0000004022047824 */ /* 0x000fe200078e00ff */
[----:B--2---:R-:W-:Y:S02]  /*07d0*/  IADD3 R0, RZ, -R3, RZ ;  /* 0x80000003ff007210 */ /* 0x004fe40007ffe0ff */
[----:B------:R-:W-:Y:S01]  /*07e0*/  IADD3 R28, -R2, R153, RZ ;  /* 0x00000099021c7210 */ /* 0x000fe20007ffe1ff */
[----:B------:R-:W-:Y:S02]  /*07f0*/  IMAD.MOV.U32 R2, RZ, RZ, RZ ;  /* 0x000000ffff027224 */ /* 0x000fe400078e00ff */
[----:B------:R-:W-:Y:S01]  /*0800*/  IMAD R0, R0, R23, RZ ;  /* 0x0000001700007224 */ /* 0x000fe200078e02ff */
[----:B------:R-:W-:-:S03]  /*0810*/  SHF.L.U32 R6, R28, 0x3, RZ ;  /* 0x000000031c067819 */ /* 0x000fc600000006ff */
[----:B------:R-:W-:Y:S01]  /*0820*/  IMAD.HI.U32 R3, R3, R0, R2 ;  /* 0x0000000003037227 */ /* 0x000fe200078e0002 */
[----:B------:R-:W-:Y:S01]  /*0830*/  LOP3.LUT R0, R4, 0x1c0, RZ, 0xc0, !PT ;  /* 0x000001c004007812 */ /* 0x000fe200078ec0ff */
[----:B------:R2:W-:Y:S01]  /*0840*/  STL [R1], R6 ;  /* 0x0000000601007387 */ /* 0x0005e20000100800 */
[----:B------:R-:W-:Y:S01]  /*0850*/  LEA.HI R4, R24, R153, RZ, 0x6 ;  /* 0x0000009918047211 */ /* 0x000fe200078f30ff */
[--C-:B------:R-:W-:Y:S02]  /*0860*/  IMAD.MOV.U32 R240, RZ, RZ, R6.reuse ;  /* 0x000000fffff07224 */ /* 0x100fe400078e0006 */
[----:B------:R-:W-:Y:S01]  /*0870*/  IMAD.MOV.U32 R240, RZ, RZ, R6 ;  /* 0x000000fffff07224 */ /* 0x000fe200078e0006 */
[----:B------:R1:W-:Y:S01]  /*0880*/  STL [R1+0x20], R29 ;  /* 0x0000201d01007387 */ /* 0x0003e20000100800 */
[----:B------:R-:W-:-:S03]  /*0890*/  IMAD.HI.U32 R15, R3, R8, RZ ;  /* 0x00000008030f7227 */ /* 0x000fc600078e00ff */
[----:B------:R-:W-:Y:S01]  /*08a0*/  LOP3.LUT R2, R0, 0x38, R240, 0xf8, !PT ;  /* 0x0000003800027812 */ /* 0x000fe200078ef8f0 */
[----:B------:R-:W-:Y:S01]  /*08b0*/  IMAD.SHL.U32 R3, R4, 0x8, RZ ;  /* 0x0000000804037824 */ /* 0x000fe200078e00ff */
[----:B------:R-:W-:Y:S02]  /*08c0*/  SHF.R.U32.HI R0, RZ, 0x3, R0 ;  /* 0x00000003ff007819 */ /* 0x000fe40000011600 */
[----:B------:R-:W-:Y:S02]  /*08d0*/  IADD3 R5, -R15, RZ, RZ ;  /* 0x000000ff0f057210 */ /* 0x000fe40007ffe1ff */
[----:B------:R-:W-:Y:S01]  /*08e0*/  LOP3.LUT R2, R2, R0, RZ, 0x3c, !PT ;  /* 0x0000000002027212 */ /* 0x000fe200078e3cff */
[C---:B------:R-:W-:Y:S01]  /*08f0*/  @P0 IMAD.IADD R0, R10.reuse, 0x1, R11 ;  /* 0x000000010a000824 */ /* 0x040fe200078e020b */
[----:B------:R-:W-:Y:S01]  /*0900*/  @P0 IADD3 R4, R10, R11, RZ ;  /* 0x0000000b0a040210 */ /* 0x000fe20007ffe0ff */
[----:B------:R-:W-:Y:S01]  /*0910*/  IMAD R8, R23, R5, R8 ;  /* 0x0000000517087224 */ /* 0x000fe200078e0208 */
[----:B------:R-:W-:Y:S01]  /*0920*/  LOP3.LUT R199, R2, 0xfffffe00, R3, 0xf8, !PT ;  /* 0xfffffe0002c77812 */ /* 0x000fe200078ef803 */
[----:B----4-:R-:W-:-:S03]  /*0930*/  @P0 IMAD.WIDE.U32 R2, R0, R18, RZ ;  /* 0x0000001200020225 */ /* 0x010fc600078e00ff */
[----:B------:R-:W-:Y:S02]  /*0940*/  ISETP.GT.U32.AND P2, PT, R23, R8, PT ;  /* 0x000000081700720c */ /* 0x000fe40003f44070 */
[----:B--2---:R-:W-:Y:S02]  /*0950*/  @!P1 SHF.R.S32.HI R6, RZ, 0x1f, R22 ;  /* 0x0000001fff069819 */ /* 0x004fe40000011416 */
[----:B------:R-:W-:-:S03]  /*0960*/  @P0 MOV R20, R2 ;  /* 0x0000000200140202 */ /* 0x000fc60000000f00 */
[----:B------:R-:W-:Y:S02]  /*0970*/  @!P1 IMAD R7, R6, R12, RZ ;  /* 0x0000000c06079224 */ /* 0x000fe400078e02ff */
[----:B------:R-:W-:Y:S02]  /*0980*/  @P0 IMAD R6, R0, R19, RZ ;  /* 0x0000001300060224 */ /* 0x000fe400078e02ff */
[C---:B-1----:R-:W-:Y:S02]  /*0990*/  @P0 IMAD R0, R4.reuse, R43, RZ ;  /* 0x0000002b04000224 */ /* 0x042fe400078e02ff */
[----:B------:R-:W-:-:S04]  /*09a0*/  @P0 IMAD.WIDE.U32 R4, R4, R42, RZ ;  /* 0x0000002a04040225 */ /* 0x000fc800078e00ff */
[----:B------:R-:W-:Y:S01]  /*09b0*/  @!P1 IMAD R13, R22, R13, R7 ;  /* 0x0000000d160d9224 */ /* 0x000fe200078e0207 */
[----:B------:R-:W-:Y:S01]  /*09c0*/  @P0 MOV R14, R4 ;  /* 0x00000004000e0202 */ /* 0x000fe20000000f00 */
[----:B------:R-:W-:Y:S02]  /*09d0*/  @P0 IMAD.IADD R21, R3, 0x1, R6 ;  /* 0x0000000103150824 */ /* 0x000fe400078e0206 */
[----:B---3--:R-:W-:-:S04]  /*09e0*/  @P1 IMAD.WIDE.U32 R6, R26, R16, RZ ;  /* 0x000000101a061225 */ /* 0x008fc800078e00ff */
[----:B------:R-:W-:Y:S01]  /*09f0*/  @P0 IMAD.IADD R16, R5, 0x1, R0 ;  /* 0x0000000105100824 */ /* 0x000fe200078e0200 */
        /* <DEDUP_REMOVED lines=14> */
.L_x_1266:
        /* <DEDUP_REMOVED lines=14> */
.L_x_1267:
[----:B------:R-:W-:Y:S01]  /*0bc0*/  SHF.R.S32.HI R35, RZ, 0x1f, R34 ;  /* 0x0000001fff237819 */ /* 0x000fe20000011422 */
[----:B------:R-:W1:Y:S01]  /*0bd0*/  S2UR UR4, SR_CgaCtaId ;  /* 0x00000000000479c3 */ /* 0x000e620000008800 */
[----:B------:R-:W-:Y:S01]  /*0be0*/  SHF.R.S32.HI R241, RZ, 0x1f, R240 ;  /* 0x0000001ffff17819 */ /* 0x000fe200000114f0 */
[----:B------:R-:W-:Y:S01]  /*0bf0*/  @P1 IMAD R4, R26, R17, R7 ;  /* 0x000000111a041224 */ /* 0x000fe200078e0207 */
[C---:B------:R-:W-:Y:S01]  /*0c00*/  IADD3 R10, R34.reuse, 0x50, RZ ;  /* 0x00000050220a7810 */ /* 0x040fe20007ffe0ff */
[----:B------:R-:W-:Y:S01]  /*0c10*/  VIADD R30, R34, 0x10 ;  /* 0x00000010221e7836 */ /* 0x000fe20000000000 */
[----:B------:R2:W-:Y:S01]  /*0c20*/  STL [R1+0xc], R35 ;  /* 0x00000c2301007387 */ /* 0x0005e20000100800 */
[----:B------:R-:W-:Y:S01]  /*0c30*/  @!P1 IMAD.WIDE.U32 R2, R22, R12, RZ ;  /* 0x0000000c16029225 */ /* 0x000fe200078e00ff */
[C---:B------:R-:W-:Y:S01]  /*0c40*/  IADD3 R22, R34.reuse, 0x30, RZ ;  /* 0x0000003022167810 */ /* 0x040fe20007ffe0ff */
[----:B------:R-:W-:Y:S01]  /*0c50*/  ULDC.64 UR6, c[0x0][0x258] ;  /* 0x0000960000067ab9 */ /* 0x000fe20000000a00 */
[----:B------:R2:W-:Y:S01]  /*0c60*/  STL [R1+0x4], R241 ;  /* 0x000004f101007387 */ /* 0x0005e20000100800 */
[C---:B------:R-:W-:Y:S01]  /*0c70*/  VIADD R26, R34.reuse, 0x20 ;  /* 0x00000020221a7836 */ /* 0x040fe20000000000 */
[----:B------:R-:W-:Y:S01]  /*0c80*/  LOP3.LUT R17, R27, R25, RZ, 0x3c, !PT ;  /* 0x000000191b117212 */ /* 0x000fe200078e3cff */
[----:B------:R-:W-:Y:S01]  /*0c90*/  VIADD R11, R34, 0x40 ;  /* 0x00000040220b7836 */ /* 0x000fe20000000000 */
[----:B------:R2:W-:Y:S01]  /*0ca0*/  STL [R1+0x34], R30 ;  /* 0x0000341e01007387 */ /* 0x0005e20000100800 */
[----:B------:R-:W-:Y:S01]  /*0cb0*/  @!P2 IMAD.IADD R8, R8, 0x1, -R23 ;  /* 0x000000010808a824 */ /* 0x000fe200078e0a17 */
[----:B------:R-:W-:Y:S01]  /*0cc0*/  SHF.R.S32.HI R5, RZ, 0x1f, R27 ;  /* 0x0000001fff057819 */ /* 0x000fe2000001141b */
[----:B------:R-:W-:Y:S01]  /*0cd0*/  @P1 IMAD.MOV.U32 R0, RZ, RZ, R6 ;  /* 0x000000ffff001224 */ /* 0x000fe200078e0006 */
[----:B------:R2:W-:Y:S01]  /*0ce0*/  STL [R1+0x30], R26 ;  /* 0x0000301a01007387 */ /* 0x0005e20000100800 */
[----:B------:R-:W-:Y:S01]  /*0cf0*/  @!P1 IMAD.IADD R4, R3, 0x1, R13 ;  /* 0x0000000103049824 */ /* 0x000fe200078e020d */
[----:B------:R-:W-:Y:S01]  /*0d00*/  ISETP.GE.U32.AND P0, PT, R8, R23, PT ;  /* 0x000000170800720c */ /* 0x000fe20003f06070 */
[----:B------:R-:W-:Y:S01]  /*0d10*/  UMOV UR5, 0x400 ;  /* 0x0000040000057882 */ /* 0x000fe20000000000 */
[----:B------:R2:W-:Y:S01]  /*0d20*/  STL [R1+0x2c], R22 ;  /* 0x00002c1601007387 */ /* 0x0005e20000100800 */
[----:B------:R-:W-:Y:S01]  /*0d30*/  @!P1 MOV R0, R2 ;  /* 0x0000000200009202 */ /* 0x000fe20000000f00 */
[----:B------:R-:W-:Y:S01]  /*0d40*/  BSSY B0, `(.L_x_1268) ;  /* 0x0000024000007945 */ /* 0x000fe20003800000 */
[----:B------:R-:W-:Y:S01]  /*0d50*/  ISETP.GE.AND P1, PT, R17, RZ, PT ;  /* 0x000000ff1100720c */ /* 0x000fe20003f26270 */
[----:B------:R2:W-:Y:S01]  /*0d60*/  STL [R1+0x40], R11 ;  /* 0x0000400b01007387 */ /* 0x0005e20000100800 */
[-C--:B------:R-:W-:Y:S01]  /*0d70*/  ISETP.GE.AND P1, PT, R34, R29.reuse, PT ;  /* 0x0000001d2200720c */ /* 0x080fe20003f26270 */
[----:B-1----:R-:W-:Y:S01]  /*0d80*/  ULEA UR4, UR4, UR5, 0x18 ;  /* 0x0000000504047291 */ /* 0x002fe2000f8ec03f */
[----:B------:R-:W-:Y:S01]  /*0d90*/  P2R R12, PR, RZ, 0x1 ;  /* 0x00000001ff0c7803 */ /* 0x000fe20000000000 */
[----:B------:R2:W-:Y:S01]  /*0da0*/  STL [R1+0x3c], R10 ;  /* 0x00003c0a01007387 */ /* 0x0005e20000100800 */
[----:B------:R-:W-:Y:S01]  /*0db0*/  IADD3 R2, P0, R240, R0, RZ ;  /* 0x00000000f0027210 */ /* 0x000fe20007f1e0ff */
[----:B------:R-:W-:Y:S01]  /*0dc0*/  IMAD R0, R5, UR6, RZ ;  /* 0x0000000605007c24 */ /* 0x000fe2000f8e02ff */
[-C--:B------:R-:W-:Y:S01]  /*0dd0*/  ISETP.GE.AND P3, PT, R30, R29.reuse, PT ;  /* 0x0000001d1e00720c */ /* 0x080fe20003f66270 */
[----:B------:R-:W-:Y:S01]  /*0de0*/  IMAD.WIDE R242, R170, 0x80, R34 ;  /* 0x00000080aaf27825 */ /* 0x000fe200078e0222 */
[----:B------:R-:W-:-:S02]  /*0df0*/  ISETP.GE.AND P4, PT, R26, R29, PT ;  /* 0x0000001d1a00720c */ /* 0x000fc40003f86270 */
[----:B------:R-:W-:Y:S01]  /*0e00*/  ISETP.GE.AND P6, PT, R22, R29, PT ;  /* 0x0000001d1600720c */ /* 0x000fe20003fc6270 */
[----:B------:R-:W-:Y:S01]  /*0e10*/  IMAD.X R3, R241, 0x1, R4, P0 ;  /* 0x00000001f1037824 */ /* 0x000fe200000e0604 */
[----:B------:R-:W-:Y:S01]  /*0e20*/  LEA R199, R199, UR4, 0x1 ;  /* 0x00000004c7c77c11 */ /* 0x000fe2000f8e08ff */
[C---:B------:R-:W-:Y:S02]  /*0e30*/  IMAD R0, R27.reuse, UR7, R0 ;  /* 0x000000071b007c24 */ /* 0x040fe4000f8e0200 */
[----:B------:R-:W-:-:S04]  /*0e40*/  IMAD.WIDE.U32 R8, R27, UR6, R2 ;  /* 0x000000061b087c25 */ /* 0x000fc8000f8e0002 */
[----:B------:R-:W-:Y:S01]  /*0e50*/  IMAD.IADD R7, R9, 0x1, R0 ;  /* 0x0000000109077824 */ /* 0x000fe200078e0200 */
        /* <DEDUP_REMOVED lines=18> */
.L_x_1269:
[----:B------:R-:W-:Y:S05]  /*0f80*/  BSYNC B0 ;  /* 0x0000000000007941 */ /* 0x000fea0003800000 */
.L_x_1268:
[-C--:B------:R-:W-:Y:S01]  /*0f90*/  ISETP.GE.AND P5, PT, R11, R29.reuse, PT ;  /* 0x0000001d0b00720c */ /* 0x080fe20003fa6270 */
[----:B--2---:R-:W-:Y:S01]  /*0fa0*/  VIADD R11, R34, 0x60 ;  /* 0x00000060220b7836 */ /* 0x004fe20000000000 */
[----:B------:R-:W-:Y:S01]  /*0fb0*/  ISETP.GE.AND P0, PT, R10, R29, PT ;  /* 0x0000001d0a00720c */ /* 0x000fe20003f06270 */
[----:B------:R-:W-:Y:S01]  /*0fc0*/  BSSY B0, `(.L_x_1270) ;  /* 0x0000019000007945 */ /* 0x000fe20003800000 */
[----:B------:R-:W-:Y:S02]  /*0fd0*/  @!P2 VIADD R15, R15, 0x1 ;  /* 0x000000010f0fa836 */ /* 0x000fe40000000000 */
[----:B------:R2:W-:Y:S01]  /*0fe0*/  STL [R1+0x44], R11 ;  /* 0x0000440b01007387 */ /* 0x0005e20000100800 */
[----:B------:R-:W-:Y:S01]  /*0ff0*/  P2R R10, PR, RZ, 0x1 ;  /* 0x00000001ff0a7803 */ /* 0x000fe20000000000 */
[----:B------:R-:W-:Y:S07]  /*1000*/  @P3 BRA `(.L_x_1271) ;  /* 0x0000000000503947 */ /* 0x000fee0003800000 */
[----:B------:R-:W-:Y:S02]  /*1010*/  ULDC UR5, c[0x0][0x2d0] ;  /* 0x0000b40000057ab9 */ /* 0x000fe40000000800 */
[----:B------:R-:W-:-:S13]  /*1020*/  ISETP.GE.AND P0, PT, R240, UR5, PT ;  /* 0x00000005f0007c0c */ /* 0x000fda000bf06270 */
[----:B------:R4:W-:Y:S01]  /*1030*/  @P0 STS.128 [R199+0x800], RZ ;  /* 0x000800ffc7000388 */ /* 0x0009e20000000c00 */
[----:B------:R-:W-:Y:S05]  /*1040*/  @P0 BRA `(.L_x_1271) ;  /* 0x0000000000400947 */ /* 0x000fea0003800000 */
[----:B---3--:R-:W-:Y:S01]  /*1050*/  IADD3 R4, P0, R242, 0x10, RZ ;  /* 0x00000010f2047810 */ /* 0x008fe20007f1e0ff */
        /* <DEDUP_REMOVED lines=15> */
.L_x_1271:
[----:B------:R-:W-:Y:S05]  /*1150*/  BSYNC B0 ;  /* 0x0000000000007941 */ /* 0x000fea0003800000 */
.L_x_1270:
[----:B------:R-:W-:Y:S01]  /*1160*/  ISETP.GE.AND P2, PT, R11, R29, PT ;  /* 0x0000001d0b00720c */ /* 0x000fe20003f46270 */
[----:B------:R-:W-:Y:S01]  /*1170*/  BSSY B0, `(.L_x_1272) ;  /* 0x0000018000007945 */ /* 0x000fe20003800000 */
[----:B--2---:R-:W-:-:S05]  /*1180*/  IADD3 R11, R34, 0x70, RZ ;  /* 0x00000070220b7810 */ /* 0x004fca0007ffe0ff */
[----:B------:R2:W-:Y:S01]  /*1190*/  STL [R1+0x38], R11 ;  /* 0x0000380b01007387 */ /* 0x0005e20000100800 */
[----:B------:R-:W-:Y:S05]  /*11a0*/  @P4 BRA `(.L_x_1273) ;  /* 0x0000000000504947 */ /* 0x000fea0003800000 */
        /* <DEDUP_REMOVED lines=20> */
.L_x_1273:
[----:B------:R-:W-:Y:S05]  /*12f0*/  BSYNC B0 ;  /* 0x0000000000007941 */ /* 0x000fea0003800000 */
.L_x_1272:
[----:B------:R-:W-:Y:S01]  /*1300*/  BSSY B0, `(.L_x_1274) ;  /* 0x0000018000007945 */ /* 0x000fe20003800000 */
[----:B------:R-:W-:Y:S02]  /*1310*/  ISETP.GE.AND P1, PT, R11, R29, PT ;  /* 0x0000001d0b00720c */ /* 0x000fe40003f26270 */
[----:B--2---:R-:W-:Y:S01]  /*1320*/  LEA.HI R11, R24, R153, RZ, 0x4 ;  /* 0x00000099180b7211 */ /* 0x004fe200078f20ff */
        /* <DEDUP_REMOVED lines=21> */
.L_x_1275:
[----:B------:R-:W-:Y:S05]  /*1480*/  BSYNC B0 ;  /* 0x0000000000007941 */ /* 0x000fea0003800000 */
.L_x_1274:
[----:B------:R-:W-:Y:S04]  /*1490*/  BSSY B0, `(.L_x_1276) ;  /* 0x0000016000007945 */ /* 0x000fe80003800000 */
        /* <DEDUP_REMOVED lines=21> */
.L_x_1277:
[----:B------:R-:W-:Y:S05]  /*15f0*/  BSYNC B0 ;  /* 0x0000000000007941 */ /* 0x000fea0003800000 */
.L_x_1276:
[----:B------:R-:W-:Y:S01]  /*1600*/  ISETP.NE.AND P0, PT, R10, RZ, PT ;  /* 0x000000ff0a00720c */ /* 0x000fe20003f05270 */
[----:B------:R-:W-:-:S12]  /*1610*/  BSSY B0, `(.L_x_1278) ;  /* 0x0000016000007945 */ /* 0x000fd80003800000 */
        /* <DEDUP_REMOVED lines=21> */
.L_x_1279:
[----:B------:R-:W-:Y:S05]  /*1770*/  BSYNC B0 ;  /* 0x0000000000007941 */ /* 0x000fea0003800000 */
.L_x_1278:
        /* <DEDUP_REMOVED lines=22> */
.L_x_1281:
[----:B------:R-:W-:Y:S05]  /*18e0*/  BSYNC B0 ;  /* 0x0000000000007941 */ /* 0x000fea0003800000 */
.L_x_1280:
        /* <DEDUP_REMOVED lines=11> */
[----:B---3--:R-:W-:-:S04]  /*19a0*/  IMAD.WIDE.U32 R4, R6, UR6, R2 ;  /* 0x0000000606047c25 */ /* 0x008fc8000f8e0002 */
        /* <DEDUP_REMOVED lines=10> */
.L_x_1283:
[----:B------:R-:W-:Y:S05]  /*1a50*/  BSYNC B0 ;  /* 0x0000000000007941 */ /* 0x000fea0003800000 */
.L_x_1282:
[----:B------:R-:W-:Y:S01]  /*1a60*/  ISETP.NE.AND P0, PT, R12, RZ, PT ;  /* 0x000000ff0c00720c */ /* 0x000fe20003f05270 */
[-C--:B---3--:R-:W-:Y:S01]  /*1a70*/  IMAD R4, R35, R42.reuse, RZ ;  /* 0x0000002a23047224 */ /* 0x088fe200078e02ff */
[----:B------:R-:W-:Y:S01]  /*1a80*/  ISETP.NE.AND P1, PT, R25, RZ, PT ;  /* 0x000000ff1900720c */ /* 0x000fe20003f25270 */
[C---:B------:R-:W-:Y:S01]  /*1a90*/  IMAD.WIDE.U32 R2, R34.reuse, R42, R240 ;  /* 0x0000002a22027225 */ /* 0x040fe200078e00f0 */
[----:B------:R-:W-:Y:S01]  /*1aa0*/  LOP3.LUT R6, R11, 0xfffffff0, RZ, 0xc0, !PT ;  /* 0xfffffff00b067812 */ /* 0x000fe200078ec0ff */
[----:B------:R-:W-:Y:S01]  /*1ab0*/  ULDC.64 UR6, c[0x0][0x260] ;  /* 0x0000980000067ab9 */ /* 0x000fe20000000a00 */
[----:B------:R-:W-:Y:S01]  /*1ac0*/  SHF.R.S32.HI R12, RZ, 0x4, R11 ;  /* 0x00000004ff0c7819 */ /* 0x000fe2000001140b */
[----:B------:R-:W-:Y:S01]  /*1ad0*/  IMAD R5, R34, R43, R4 ;  /* 0x0000002b22057224 */ /* 0x000fe200078e0204 */
[----:B------:R-:W-:Y:S01]  /*1ae0*/  ULEA.HI.SX32 UR5, UR18, 0xffffffff, 0x1a ;  /* 0xffffffff12057891 */ /* 0x000fe2000f8fd23f */
[----:B------:R-:W-:Y:S01]  /*1af0*/  IMAD.IADD R6, R153, 0x1, -R6 ;  /* 0x0000000199067824 */ /* 0x000fe200078e0a06 */
[----:B------:R-:W-:Y:S01]  /*1b00*/  LEA.HI R10, R11, R12, RZ, 0x1 ;  /* 0x0000000c0b0a7211 */ /* 0x000fe200078f08ff */
[----:B------:R-:W-:Y:S01]  /*1b10*/  IMAD R8, R35, R18, RZ ;  /* 0x0000001223087224 */ /* 0x000fe200078e02ff */
[----:B------:R-:W-:Y:S01]  /*1b20*/  SHF.L.U64.HI R111, R42, 0x6, R43 ;  /* 0x000000062a6f7819 */ /* 0x000fe2000001022b */
[----:B------:R-:W-:Y:S01]  /*1b30*/  @P0 VIADD R15, R15, 0x1 ;  /* 0x000000010f0f0836 */ /* 0x000fe20000000000 */
[----:B------:R-:W-:Y:S01]  /*1b40*/  ISETP.GE.AND P0, PT, R17, RZ, PT ;  /* 0x000000ff1100720c */ /* 0x000fe20003f06270 */
[----:B------:R-:W-:Y:S01]  /*1b50*/  IMAD R8, R34, R19, R8 ;  /* 0x0000001322087224 */ /* 0x000fe200078e0208 */
[----:B------:R-:W-:Y:S01]  /*1b60*/  LOP3.LUT R10, R10, 0xfffffffe, RZ, 0xc0, !PT ;  /* 0xfffffffe0a0a7812 */ /* 0x000fe200078ec0ff */
[----:B------:R-:W-:Y:S01]  /*1b70*/  IMAD.MOV.U32 R0, RZ, RZ, R15 ;  /* 0x000000ffff007224 */ /* 0x000fe200078e000f */
[----:B------:R-:W-:Y:S01]  /*1b80*/  MOV R110, UR5 ;  /* 0x00000005006e7c02 */ /* 0x000fe20008000f00 */
[----:B------:R-:W-:Y:S01]  /*1b90*/  USHF.R.S32.HI UR8, URZ, 0x1f, UR5 ;  /* 0x0000001f3f087899 */ /* 0x000fe20008011405 */
[----:B------:R-:W-:Y:S01]  /*1ba0*/  IMAD.SHL.U32 R108, R42, 0x40, RZ ;  /* 0x000000402a6c7824 */ /* 0x000fe200078e00ff */
[----:B------:R-:W-:Y:S01]  /*1bb0*/  BSSY B0, `(.L_x_1284) ;  /* 0x0000033000007945 */ /* 0x000fe20003800000 */
[----:B------:R-:W-:-:S02]  /*1bc0*/  IMAD.IADD R15, R12, 0x1, -R10 ;  /* 0x000000010c0f7824 */ /* 0x000fc400078e0a0a */
[----:B------:R-:W-:Y:S02]  /*1bd0*/  IMAD R12, R110, -0x40, R40 ;  /* 0xffffffc06e0c7824 */ /* 0x000fe400078e0228 */
[----:B------:R-:W-:Y:S01]  /*1be0*/  IMAD.MOV.U32 R29, RZ, RZ, 0x20 ;  /* 0x00000020ff1d7424 */ /* 0x000fe200078e00ff */
[----:B------:R-:W-:Y:S02]  /*1bf0*/  @!P0 IADD3 R0, -R0, RZ, RZ ;  /* 0x000000ff00008210 */ /* 0x000fe40007ffe1ff */
[----:B------:R-:W-:Y:S02]  /*1c00*/  IADD3 R4, P0, R14, R2, RZ ;  /* 0x000000020e047210 */ /* 0x000fe40007f1e0ff */
[----:B------:R-:W-:Y:S02]  /*1c10*/  SHF.R.S32.HI R2, RZ, 0x1f, R6 ;  /* 0x0000001fff027819 */ /* 0x000fe40000011406 */
[----:B------:R-:W-:Y:S02]  /*1c20*/  @!P1 LOP3.LUT R0, RZ, R25, RZ, 0x33, !PT ;  /* 0x00000019ff009212 */ /* 0x000fe400078e33ff */
[----:B------:R-:W-:-:S02]  /*1c30*/  IADD3.X R5, R16, R3, R5, P0, !PT ;  /* 0x0000000310057210 */ /* 0x000fc400007fe405 */
[----:B------:R-:W-:Y:S01]  /*1c40*/  LEA.HI R14, R2, R6, RZ, 0x3 ;  /* 0x00000006020e7211 */ /* 0x000fe200078f18ff */
[----:B------:R-:W-:Y:S01]  /*1c50*/  IMAD.WIDE.U32 R2, R34, R18, R240 ;  /* 0x0000001222027225 */ /* 0x000fe200078e00f0 */
[----:B------:R-:W-:Y:S02]  /*1c60*/  SHF.R.S32.HI R7, RZ, 0x1f, R0 ;  /* 0x0000001fff077819 */ /* 0x000fe40000011400 */
[----:B------:R-:W-:Y:S01]  /*1c70*/  LOP3.LUT R11, R14, 0xfffffff8, RZ, 0xc0, !PT ;  /* 0xfffffff80e0b7812 */ /* 0x000fe200078ec0ff */
[----:B------:R-:W-:Y:S01]  /*1c80*/  IMAD.WIDE.U32 R210, R0, UR6, R4 ;  /* 0x0000000600d27c25 */ /* 0x000fe2000f8e0004 */
[----:B------:R-:W-:Y:S02]  /*1c90*/  IADD3 R2, P0, R20, R2, RZ ;  /* 0x0000000214027210 */ /* 0x000fe40007f1e0ff */
[----:B------:R-:W-:Y:S01]  /*1ca0*/  SHF.L.U32 R16, R28, 0x6, RZ ;  /* 0x000000061c107819 */ /* 0x000fe200000006ff */
[----:B------:R-:W-:Y:S01]  /*1cb0*/  IMAD R9, R7, UR6, RZ ;  /* 0x0000000607097c24 */ /* 0x000fe2000f8e02ff */
[----:B------:R-:W-:Y:S01]  /*1cc0*/  IADD3.X R3, R21, R3, R8, P0, !PT ;  /* 0x0000000315037210 */ /* 0x000fe200007fe408 */
[----:B------:R-:W-:-:S02]  /*1cd0*/  IMAD.IADD R13, R6, 0x1, -R11 ;  /* 0x00000001060d7824 */ /* 0x000fc400078e0a0b */
[C---:B------:R-:W-:Y:S01]  /*1ce0*/  IMAD R6, R0.reuse, UR7, R9 ;  /* 0x0000000700067c24 */ /* 0x040fe2000f8e0209 */
[----:B------:R-:W-:Y:S01]  /*1cf0*/  ULDC.64 UR6, c[0x0][0x268] ;  /* 0x00009a0000067ab9 */ /* 0x000fe20000000a00 */
[----:B------:R-:W-:Y:S01]  /*1d00*/  IMAD R4, R111, UR5, RZ ;  /* 0x000000056f047c24 */ /* 0x000fe2000f8e02ff */
[----:B------:R-:W-:Y:S01]  /*1d10*/  R2P PR, R13, 0x6 ;  /* 0x000000060d007804 */ /* 0x000fe20000000000 */
[----:B------:R-:W-:Y:S01]  /*1d20*/  IMAD.WIDE.U32 R32, R0, UR6, R2 ;  /* 0x0000000600207c25 */ /* 0x000fe2000f8e0002 */
[-C--:B------:R-:W-:Y:S02]  /*1d30*/  ISETP.GE.AND P0, PT, R34, R12.reuse, PT ;  /* 0x0000000c2200720c */ /* 0x080fe40003f06270 */
[----:B------:R-:W-:Y:S01]  /*1d40*/  MOV R9, 0x10 ;  /* 0x0000001000097802 */ /* 0x000fe20000000f00 */
[----:B------:R-:W-:Y:S01]  /*1d50*/  IMAD.IADD R209, R211, 0x1, R6 ;  /* 0x00000001d3d17824 */ /* 0x000fe200078e0206 */
[----:B------:R3:W-:Y:S01]  /*1d60*/  STL.64 [R1+0x10], R32 ;  /* 0x0000102001007387 */ /* 0x0007e20000100a00 */
[----:B------:R-:W-:Y:S01]  /*1d70*/  IMAD.MOV.U32 R208, RZ, RZ, R210 ;  /* 0x000000ffffd07224 */ /* 0x000fe200078e00d2 */
[----:B------:R-:W-:Y:S01]  /*1d80*/  SEL R2, R9, 0xfffffff0, !P1 ;  /* 0xfffffff009027807 */ /* 0x000fe20004800000 */
[----:B------:R-:W-:Y:S01]  /*1d90*/  IMAD R5, R7, UR6, RZ ;  /* 0x0000000607057c24 */ /* 0x000fe2000f8e02ff */
[-C--:B------:R-:W-:Y:S01]  /*1da0*/  ISETP.GE.AND P3, PT, R30, R12.reuse, PT ;  /* 0x0000000c1e00720c */ /* 0x080fe20003f66270 */
[----:B------:R-:W-:Y:S01]  /*1db0*/  IMAD R8, R108, UR8, R4 ;  /* 0x000000086c087c24 */ /* 0x000fe2000f8e0204 */
[-C--:B------:R-:W-:Y:S01]  /*1dc0*/  ISETP.GE.AND P4, PT, R26, R12.reuse, PT ;  /* 0x0000000c1a00720c */ /* 0x080fe20003f86270 */
[----:B------:R-:W-:Y:S01]  /*1dd0*/  IMAD.WIDE.U32 R6, R108, UR5, R208 ;  /* 0x000000056c067c25 */ /* 0x000fe2000f8e00d0 */
[----:B------:R-:W-:-:S02]  /*1de0*/  ISETP.GE.AND P5, PT, R22, R12, PT ;  /* 0x0000000c1600720c */ /* 0x000fc40003fa6270 */
[----:B------:R-:W-:Y:S01]  /*1df0*/  SEL R4, R29, 0xffffffe0, !P2 ;  /* 0xffffffe01d047807 */ /* 0x000fe20005000000 */
[----:B------:R-:W-:Y:S02]  /*1e00*/  IMAD R17, R0, UR7, R5 ;  /* 0x0000000700117c24 */ /* 0x000fe4000f8e0205 */
[----:B------:R-:W-:Y:S01]  /*1e10*/  IMAD.IADD R9, R7, 0x1, R8 ;  /* 0x0000000107097824 */ /* 0x000fe200078e0208 */
[----:B------:R-:W-:Y:S07]  /*1e20*/  @P0 BRA `(.L_x_1285) ;  /* 0x00000000002c0947 */ /* 0x000fee0003800000 */
        /* <DEDUP_REMOVED lines=11> */
.L_x_1285:
[----:B------:R-:W-:Y:S05]  /*1ee0*/  BSYNC B0 ;  /* 0x0000000000007941 */ /* 0x000fea0003800000 */
.L_x_1284:
[C---:B------:R-:W-:Y:S01]  /*1ef0*/  SHF.L.U32 R171, R42.reuse, 0x4, RZ ;  /* 0x000000042aab7819 */ /* 0x040fe200000006ff */
[----:B------:R-:W-:Y:S01]  /*1f00*/  BSSY B0, `(.L_x_1286) ;  /* 0x0000011000007945 */ /* 0x000fe20003800000 */
[----:B------:R-:W-:-:S03]  /*1f10*/  SHF.L.U64.HI R252, R42, 0x4, R43 ;  /* 0x000000042afc7819 */ /* 0x000fc6000001022b */
[----:B------:R1:W-:Y:S01]  /*1f20*/  STL [R1+0x18], R171 ;  /* 0x000018ab01007387 */ /* 0x0003e20000100800 */
[----:B------:R-:W-:Y:S05]  /*1f30*/  @P3 BRA `(.L_x_1287) ;  /* 0x0000000000343947 */ /* 0x000fea0003800000 */
[----:B------:R-:W-:Y:S02]  /*1f40*/  ULDC UR6, c[0x0][0x2d0] ;  /* 0x0000b40000067ab9 */ /* 0x000fe40000000800 */
[----:B------:R-:W-:-:S13]  /*1f50*/  ISETP.GE.AND P0, PT, R240, UR6, PT ;  /* 0x00000006f0007c0c */ /* 0x000fda000bf06270 */
[----:B------:R1:W-:Y:S01]  /*1f60*/  @P0 STS.128 [R199+0x4800], RZ ;  /* 0x004800ffc7000388 */ /* 0x0003e20000000c00 */
[----:B------:R-:W-:Y:S05]  /*1f70*/  @P0 BRA `(.L_x_1287) ;  /* 0x0000000000240947 */ /* 0x000fea0003800000 */
[----:B------:R-:W-:Y:S01]  /*1f80*/  IADD3 R0, P0, R171, R6, RZ ;  /* 0x00000006ab007210 */ /* 0x000fe20007f1e0ff */
[----:B------:R-:W-:-:S04]  /*1f90*/  ULDC.64 UR6, c[0x0][0x218] ;  /* 0x0000860000067ab9 */ /* 0x000fc80000000a00 */
[----:B------:R-:W-:Y:S01]  /*1fa0*/  IMAD.X R3, R252, 0x1, R9, P0 ;  /* 0x00000001fc037824 */ /* 0x000fe200000e0609 */
[----:B-1----:R-:W-:-:S04]  /*1fb0*/  LEA R10, P0, R0, UR6, 0x1 ;  /* 0x00000006000a7c11 */ /* 0x002fc8000f8008ff */
[----:B------:R-:W-:-:S05]  /*1fc0*/  LEA.HI.X R11, R0, UR7, R3, 0x1, P0 ;  /* 0x00000007000b7c11 */ /* 0x000fca00080f0c03 */
[----:B------:R-:W-:Y:S01]  /*1fd0*/  @!PT LDS RZ, [RZ] ;  /* 0x00000000fffff984 */ /* 0x000fe20000000800 */
[----:B------:R-:W-:Y:S01]  /*1fe0*/  @!PT LDS RZ, [RZ] ;  /* 0x00000000fffff984 */ /* 0x000fe20000000800 */
[----:B------:R-:W-:Y:S01]  /*1ff0*/  @!PT LDS RZ, [RZ] ;  /* 0x00000000fffff984 */ /* 0x000fe20000000800 */
[----:B------:R1:W-:Y:S04]  /*2000*/  LDGSTS.E.BYPASS.LTC128B.128 [R199+0x4800], desc[UR20][R10.64] ;  /* 0x048000000ac77fae */ /* 0x0003e8000b901d54 */
.L_x_1287:
[----:B------:R-:W-:Y:S05]  /*2010*/  BSYNC B0 ;  /* 0x0000000000007941 */ /* 0x000fea0003800000 */
.L_x_1286:
[----:B------:R-:W-:Y:S04]  /*2020*/  BSSY B0, `(.L_x_1288) ;  /* 0x000000f000007945 */ /* 0x000fe80003800000 */
[----:B------:R-:W-:Y:S05]  /*2030*/  @P4 BRA `(.L_x_1289) ;  /* 0x0000000000344947 */ /* 0x000fea0003800000 */
[----:B------:R-:W-:Y:S02]  /*2040*/  ULDC UR6, c[0x0][0x2d0] ;  /* 0x0000b40000067ab9 */ /* 0x000fe40000000800 */
[----:B------:R-:W-:-:S13]  /*2050*/  ISETP.GE.AND P0, PT, R240, UR6, PT ;  /* 0x00000006f0007c0c */ /* 0x000fda000bf06270 */
[----:B------:R1:W-:Y:S01]  /*2060*/  @P0 STS.128 [R199+0x5000], RZ ;  /* 0x005000ffc7000388 */ /* 0x0003e20000000c00 */
[----:B------:R-:W-:Y:S05]  /*2070*/  @P0 BRA `(.L_x_1289) ;  /* 0x0000000000240947 */ /* 0x000fea0003800000 */
[----:B------:R-:W-:Y:S01]  /*2080*/  LEA R0, P0, R42, R6, 0x5 ;  /* 0x000000062a007211 */ /* 0x000fe200078028ff */
[----:B------:R-:W-:-:S03]  /*2090*/  ULDC.64 UR6, c[0x0][0x218] ;  /* 0x0000860000067ab9 */ /* 0x000fc60000000a00 */
[----:B------:R-:W-:Y:S02]  /*20a0*/  LEA.HI.X R3, R42, R9, R43, 0x5, P0 ;  /* 0x000000092a037211 */ /* 0x000fe400000f2c2b */
[----:B-1----:R-:W-:-:S04]  /*20b0*/  LEA R10, P0, R0, UR6, 0x1 ;  /* 0x00000006000a7c11 */ /* 0x002fc8000f8008ff */
[----:B------:R-:W-:-:S05]  /*20c0*/  LEA.HI.X R11, R0, UR7, R3, 0x1, P0 ;  /* 0x00000007000b7c11 */ /* 0x000fca00080f0c03 */
[----:B------:R-:W-:Y:S01]  /*20d0*/  @!PT LDS RZ, [RZ] ;  /* 0x00000000fffff984 */ /* 0x000fe20000000800 */
[----:B------:R-:W-:Y:S01]  /*20e0*/  @!PT LDS RZ, [RZ] ;  /* 0x00000000fffff984 */ /* 0x000fe20000000800 */
[----:B------:R-:W-:Y:S01]  /*20f0*/  @!PT LDS RZ, [RZ] ;  /* 0x00000000fffff984 */ /* 0x000fe20000000800 */
[----:B------:R1:W-:Y:S04]  /*2100*/  LDGSTS.E.BYPASS.LTC128B.128 [R199+0x5000], desc[UR20][R10.64] ;  /* 0x050000000ac77fae */ /* 0x0003e8000b901d54 */
.L_x_1289:
[----:B------:R-:W-:Y:S05]  /*2110*/  BSYNC B0 ;  /* 0x0000000000007941 */ /* 0x000fea0003800000 */
.L_x_1288:
[----:B------:R-:W-:Y:S04]  /*2120*/  BSSY B0, `(.L_x_1290) ;  /* 0x0000011000007945 */ /* 0x000fe80003800000 */
[----:B------:R-:W-:Y:S05]  /*2130*/  @P5 BRA `(.L_x_1291) ;  /* 0x00000000003c5947 */ /* 0x000fea0003800000 */
[----:B------:R-:W-:Y:S02]  /*2140*/  ULDC UR6, c[0x0][0x2d0] ;  /* 0x0000b40000067ab9 */ /* 0x000fe40000000800 */
[----:B------:R-:W-:-:S13]  /*2150*/  ISETP.GE.AND P0, PT, R240, UR6, PT ;  /* 0x00000006f0007c0c */ /* 0x000fda000bf06270 */
[----:B------:R1:W-:Y:S01]  /*2160*/  @P0 STS.128 [R199+0x5800], RZ ;  /* 0x005800ffc7000388 */ /* 0x0003e20000000c00 */
[----:B------:R-:W-:Y:S05]  /*2170*/  @P0 BRA `(.L_x_1291) ;  /* 0x00000000002c0947 */ /* 0x000fea0003800000 */
[----:B------:R-:W-:Y:S01]  /*2180*/  MOV R8, R6 ;  /* 0x0000000600087202 */ /* 0x000fe20000000f00 */
[----:B------:R-:W-:Y:S01]  /*2190*/  IMAD R0, R43, 0x30, RZ ;  /* 0x000000302b007824 */ /* 0x000fe200078e02ff */
[----:B------:R-:W-:-:S03]  /*21a0*/  ULDC.64 UR6, c[0x0][0x218] ;  /* 0x0000860000067ab9 */ /* 0x000fc60000000a00 */
[----:B------:R-:W-:-:S05]  /*21b0*/  IMAD.WIDE.U32 R8, R42, 0x30, R8 ;  /* 0x000000302a087825 */ /* 0x000fca00078e0008 */
[----:B------:R-:W-:Y:S02]  /*21c0*/  IADD3 R0, R9, R0, RZ ;  /* 0x0000000009007210 */ /* 0x000fe40007ffe0ff */
[----:B------:R-:W-:-:S04]  /*21d0*/  LEA R6, P0, R8, UR6, 0x1 ;  /* 0x0000000608067c11 */ /* 0x000fc8000f8008ff */
[----:B------:R-:W-:-:S05]  /*21e0*/  LEA.HI.X R7, R8, UR7, R0, 0x1, P0 ;  /* 0x0000000708077c11 */ /* 0x000fca00080f0c00 */
[----:B------:R-:W-:Y:S01]  /*21f0*/  @!PT LDS RZ, [RZ] ;  /* 0x00000000fffff984 */ /* 0x000fe20000000800 */
[----:B------:R-:W-:Y:S01]  /*2200*/  @!PT LDS RZ, [RZ] ;  /* 0x00000000fffff984 */ /* 0x000fe20000000800 */
[----:B------:R-:W-:Y:S01]  /*2210*/  @!PT LDS RZ, [RZ] ;  /* 0x00000000fffff984 */ /* 0x000fe20000000800 */
[----:B------:R1:W-:Y:S04]  /*2220*/  LDGSTS.E.BYPASS.LTC128B.128 [R199+0x5800], desc[UR20][R6.64] ;  /* 0x0580000006c77fae */ /* 0x0003e8000b901d54 */
.L_x_1291:
[----:B------:R-:W-:Y:S05]  /*2230*/  BSYNC B0 ;  /* 0x0000000000007941 */ /* 0x000fea0003800000 */
.L_x_1290:
[----:B------:R-:W0:Y:S01]  /*2240*/  LDGDEPBAR ;  /* 0x00000000000079af */ /* 0x000e220000000000 */
[----:B------:R-:W-:Y:S01]  /*2250*/  ISETP.GE.AND P0, PT, R34, R12, PT ;  /* 0x0000000c2200720c */ /* 0x000fe20003f06270 */
[----:B-1----:R-:W-:Y:S01]  /*2260*/  IMAD.IADD R10, R33, 0x1, R17 ;  /* 0x00000001210a7824 */ /* 0x002fe200078e0211 */
[----:B------:R-:W-:Y:S01]  /*2270*/  LOP3.LUT R3, R16, 0x1c0, RZ, 0xc0, !PT ;  /* 0x000001c010037812 */ /* 0x000fe200078ec0ff */
[----:B------:R-:W-:Y:S01]  /*2280*/  IMAD.SHL.U32 R0, R13, 0x40, RZ ;  /* 0x000000400d007824 */ /* 0x000fe200078e00ff */
[----:B------:R-:W-:Y:S01]  /*2290*/  SHF.R.S32.HI R152, RZ, 0x5, R152 ;  /* 0x00000005ff987819 */ /* 0x000fe20000011498 */
[----:B------:R-:W-:Y:S01]  /*22a0*/  IMAD.SHL.U32 R5, R34, 0x8, RZ ;  /* 0x0000000822057824 */ /* 0x000fe200078e00ff */
[----:B------:R1:W-:Y:S01]  /*22b0*/  STL [R1+0x1c], R10 ;  /* 0x00001c0a01007387 */ /* 0x0003e20000100800 */
[----:B------:R-:W-:Y:S01]  /*22c0*/  IMAD.SHL.U32 R7, R15, 0x8, RZ ;  /* 0x000000080f077824 */ /* 0x000fe200078e00ff */
[----:B------:R-:W-:Y:S01]  /*22d0*/  LOP3.LUT R0, R0, 0x1c0, RZ, 0xc0, !PT ;  /* 0x000001c000007812 */ /* 0x000fe200078ec0ff */
[----:B------:R-:W-:Y:S01]  /*22e0*/  IMAD.SHL.U32 R8, R14, 0x40, RZ ;  /* 0x000000400e087824 */ /* 0x000fe200078e00ff */
[----:B------:R-:W-:Y:S01]  /*22f0*/  LOP3.LUT R5, R3, 0x8, R5, 0xf8, !PT ;  /* 0x0000000803057812 */ /* 0x000fe200078ef805 */
[----:B------:R-:W-:Y:S01]  /*2300*/  BSSY B0, `(.L_x_1292) ;  /* 0x0000024000007945 */ /* 0x000fe20003800000 */
[----:B------:R-:W-:-:S02]  /*2310*/  SHF.R.U32.HI R3, RZ, 0x3, R3 ;  /* 0x00000003ff037819 */ /* 0x000fc40000011603 */
[----:B------:R-:W-:Y:S02]  /*2320*/  LOP3.LUT R7, R0, 0x8, R7, 0xf8, !PT ;  /* 0x0000000800077812 */ /* 0x000fe400078ef807 */
[----:B------:R-:W-:Y:S02]  /*2330*/  SHF.R.U32.HI R6, RZ, 0x3, R0 ;  /* 0x00000003ff067819 */ /* 0x000fe40000011600 */
[----:B------:R-:W-:Y:S01]  /*2340*/  LOP3.LUT R109, R8, 0xfffffe00, RZ, 0xc0, !PT ;  /* 0xfffffe00086d7812 */ /* 0x000fe200078ec0ff */
[----:B------:R-:W-:Y:S01]  /*2350*/  IMAD.WIDE.U32 R8, R18, UR5, RZ ;  /* 0x0000000512087c25 */ /* 0x000fe2000f8e00ff */
[----:B------:R-:W-:Y:S02]  /*2360*/  LOP3.LUT R0, R5, R3, RZ, 0x3c, !PT ;  /* 0x0000000305007212 */ /* 0x000fe400078e3cff */
[----:B------:R-:W-:Y:S01]  /*2370*/  LOP3.LUT R41, R7, R6, RZ, 0x3c, !PT ;  /* 0x0000000607297212 */ /* 0x000fe200078e3cff */
[----:B------:R-:W-:-:S04]  /*2380*/  DEPBAR.LE SB0, 0x0 ;  /* 0x000080000000791a */ /* 0x000fc80000000000 */
[----:B------:R-:W-:Y:S01]  /*2390*/  BAR.SYNC.DEFER_BLOCKING 0x0 ;  /* 0x0000000000007b1d */ /* 0x000fe20000010000 */
[----:B------:R-:W-:Y:S01]  /*23a0*/  IMAD R3, R18, UR8, RZ ;  /* 0x0000000812037c24 */ /* 0x000fe2000f8e02ff */
[----:B------:R-:W-:Y:S01]  /*23b0*/  LEA R6, P1, R8, R32, 0x6 ;  /* 0x0000002008067211 */ /* 0x000fe200078230ff */
[----:B------:R-:W-:Y:S01]  /*23c0*/  IMAD R5, R152, 0x400, R109 ;  /* 0x0000040098057824 */ /* 0x000fe200078e026d */
[-C--:B------:R-:W-:Y:S01]  /*23d0*/  ISETP.GE.AND P2, PT, R30, R12.reuse, PT ;  /* 0x0000000c1e00720c */ /* 0x080fe20003f46270 */
[----:B------:R-:W-:Y:S01]  /*23e0*/  IMAD R7, R19, UR5, R3 ;  /* 0x0000000513077c24 */ /* 0x000fe2000f8e0203 */
[-C--:B------:R-:W-:Y:S01]  /*23f0*/  ISETP.GE.AND P3, PT, R26, R12.reuse, PT ;  /* 0x0000000c1a00720c */ /* 0x080fe20003f66270 */
[----:B------:R-:W-:Y:S01]  /*2400*/  IMAD.IADD R3, R41, 0x1, R5 ;  /* 0x0000000129037824 */ /* 0x000fe200078e0205 */
[----:B------:R-:W-:Y:S01]  /*2410*/  ISETP.GE.AND P4, PT, R22, R12, PT ;  /* 0x0000000c1600720c */ /* 0x000fe20003f86270 */
[----:B------:R-:W-:Y:S02]  /*2420*/  IMAD R0, R15, 0x200, R0 ;  /* 0x000002000f007824 */ /* 0x000fe400078e0200 */
[----:B------:R-:W-:Y:S01]  /*2430*/  IMAD.IADD R5, R9, 0x1, R7 ;  /* 0x0000000109057824 */ /* 0x000fe200078e0207 */
[----:B------:R-:W-:-:S02]  /*2440*/  LEA R191, R3, UR4, 0x1 ;  /* 0x0000000403bf7c11 */ /* 0x000fc4000f8e08ff */
[----:B------:R-:W-:Y:S02]  /*2450*/  LEA R184, R0, UR4, 0x1 ;  /* 0x0000000400b87c11 */ /* 0x000fe4000f8e08ff */
[----:B------:R-:W-:Y:S01]  /*2460*/  LEA.HI.X R7, R8, R10, R5, 0x6, P1 ;  /* 0x0000000a08077211 */ /* 0x000fe200008f3405 */
[----:B------:R1:W-:Y:S01]  /*2470*/  @P0 STS.128 [R199+0x6000], RZ ;  /* 0x006000ffc7000388 */ /* 0x0003e20000000c00 */
        /* <DEDUP_REMOVED lines=12> */
.L_x_1293:
[----:B------:R-:W-:Y:S05]  /*2540*/  BSYNC B0 ;  /* 0x0000000000007941 */ /* 0x000fea0003800000 */
.L_x_1292:
[----:B------:R1:W-:Y:S01]  /*2550*/  @P2 STS.128 [R199+0x6800], RZ ;  /* 0x006800ffc7002388 */ /* 0x0003e20000000c00 */
        /* <DEDUP_REMOVED lines=15> */
.L_x_1295:
[----:B------:R-:W-:Y:S05]  /*2650*/  BSYNC B0 ;  /* 0x0000000000007941 */ /* 0x000fea0003800000 */
.L_x_1294:
        /* <DEDUP_REMOVED lines=16> */
.L_x_1297:
[----:B------:R-:W-:Y:S05]  /*2760*/  BSYNC B0 ;  /* 0x0000000000007941 */ /* 0x000fea0003800000 */
.L_x_1296:
[----:B------:R1:W-:Y:S01]  /*2770*/  @P4 STS.128 [R199+0x7800], RZ ;  /* 0x007800ffc7004388 */ /* 0x0003e20000000c00 */
[----:B------:R-:W-:Y:S04]  /*2780*/  BSSY B0, `(.L_x_1298) ;  /* 0x0000010000007945 */ /* 0x000fe80003800000 */
[----:B------:R-:W-:Y:S05]  /*2790*/  @P4 BRA `(.L_x_1299) ;  /* 0x0000000000384947 */ /* 0x000fea0003800000 */
[----:B------:R-:W-:Y:S02]  /*27a0*/  ULDC UR6, c[0x0][0x2d0] ;  /* 0x0000b40000067ab9 */ /* 0x000fe40000000800 */
[----:B------:R-:W-:-:S13]  /*27b0*/  ISETP.GE.AND P0, PT, R240, UR6, PT ;  /* 0x00000006f0007c0c */ /* 0x000fda000bf06270 */
[----:B------:R1:W-:Y:S01]  /*27c0*/  @P0 STS.128 [R199+0x7800], RZ ;  /* 0x007800ffc7000388 */ /* 0x0003e20000000c00 */
[----:B------:R-:W-:Y:S05]  /*27d0*/  @P0 BRA `(.L_x_1299) ;  /* 0x0000000000280947 */ /* 0x000fea0003800000 */
[----:B------:R-:W-:Y:S01]  /*27e0*/  IMAD R0, R19, 0x30, RZ ;  /* 0x0000003013007824 */ /* 0x000fe200078e02ff */
[----:B------:R-:W-:Y:S01]  /*27f0*/  ULDC.64 UR6, c[0x0][0x220] ;  /* 0x0000880000067ab9 */ /* 0x000fe20000000a00 */
[----:B------:R-:W-:-:S05]  /*2800*/  IMAD.WIDE.U32 R6, R18, 0x30, R6 ;  /* 0x0000003012067825 */ /* 0x000fca00078e0006 */
[----:B------:R-:W-:Y:S02]  /*2810*/  IADD3 R0, R7, R0, RZ ;  /* 0x0000000007007210 */ /* 0x000fe40007ffe0ff */
[----:B-1----:R-:W-:-:S04]  /*2820*/  LEA R8, P0, R6, UR6, 0x1 ;  /* 0x0000000606087c11 */ /* 0x002fc8000f8008ff */
[----:B------:R-:W-:-:S05]  /*2830*/  LEA.HI.X R9, R6, UR7, R0, 0x1, P0 ;  /* 0x0000000706097c11 */ /* 0x000fca00080f0c00 */
[----:B------:R-:W-:Y:S01]  /*2840*/  @!PT LDS RZ, [RZ] ;  /* 0x00000000fffff984 */ /* 0x000fe20000000800 */
[----:B------:R-:W-:Y:S01]  /*2850*/  @!PT LDS RZ, [RZ] ;  /* 0x00000000fffff984 */ /* 0x000fe20000000800 */
[----:B------:R-:W-:Y:S01]  /*2860*/  @!PT LDS RZ, [RZ] ;  /* 0x00000000fffff984 */ /* 0x000fe20000000800 */
[----:B------:R1:W-:Y:S04]  /*2870*/  LDGSTS.E.BYPASS.LTC128B.128 [R199+0x7800], desc[UR20][R8.64] ;  /* 0x0780000008c77fae */ /* 0x0003e8000b901d54 */
.L_x_1299:
[----:B------:R-:W-:Y:S05]  /*2880*/  BSYNC B0 ;  /* 0x0000000000007941 */ /* 0x000fea0003800000 */
.L_x_1298:
[----:B------:R-:W-:Y:S01]  /*2890*/  LDSM.16.M88.4 R12, [R191] ;  /* 0x00000000bf0c783b */ /* 0x000fe20000000200 */
[----:B------:R-:W-:Y:S01]  /*28a0*/  R2P PR, R28, 0x6 ;  /* 0x000000061c007804 */ /* 0x000fe20000000000 */
[--C-:B------:R-:W-:Y:S01]  /*28b0*/  IMAD R194, R2, 0x2, R191.reuse ;  /* 0x0000000202c27824 */ /* 0x100fe200078e02bf */
[----:B------:R-:W-:Y:S01]  /*28c0*/  ULDC.U8 UR16, c[0x0][0x388] ;  /* 0x0000e20000107ab9 */ /* 0x000fe20000000000 */
[----:B------:R-:W5:Y:S01]  /*28d0*/  LDSM.16.M88.4 R20, [R184+0x4000] ;  /* 0x00400000b814783b */ /* 0x000f620000000200 */
[C---:B------:R-:W-:Y:S01]  /*28e0*/  VIADD R3, R184.reuse, 0x4000 ;  /* 0x00004000b8037836 */ /* 0x040fe20000000000 */
[----:B------:R-:W-:Y:S01]  /*28f0*/  SEL R0, R29, 0xffffffe0, !P1 ;  /* 0xffffffe01d007807 */ /* 0x000fe20004800000 */
[----:B------:R-:W-:Y:S01]  /*2900*/  VIADD R195, R184, 0x4040 ;  /* 0x00004040b8c37836 */ /* 0x000fe20000000000 */
[----:B-1----:R-:W1:Y:S01]  /*2910*/  LDSM.16.M88.4 R8, [R191+0x2000] ;  /* 0x00200000bf08783b */ /* 0x002e620000000200 */
[----:B------:R-:W-:Y:S02]  /*2920*/  IMAD R192, R4, 0x2, R191 ;  /* 0x0000000204c07824 */ /* 0x000fe400078e02bf */
[----:B------:R-:W-:Y:S01]  /*2930*/  IMAD.IADD R190, R184, 0x1, R0 ;  /* 0x00000001b8be7824 */ /* 0x000fe200078e0200 */
[----:B------:R-:W2:Y:S01]  /*2940*/  LDSM.16.M88.4 R36, [R184+0x4800] ;  /* 0x00480000b824783b */ /* 0x000ea20000000200 */
[----:B------:R-:W-:-:S02]  /*2950*/  IMAD R193, R2, 0x2, R192 ;  /* 0x0000000202c17824 */ /* 0x000fc400078e02c0 */
[----:B------:R-:W-:Y:S01]  /*2960*/  @P2 VIADD R195, R3, 0xffffffc0 ;  /* 0xffffffc003c32836 */ /* 0x000fe20000000000 */
[----:B---3--:R-:W3:Y:S01]  /*2970*/  LDSM.16.M88.4 R32, [R184+0x5000] ;  /* 0x00500000b820783b */ /* 0x008ee20000000200 */
[----:B------:R-:W-:Y:S02]  /*2980*/  IMAD.SHL.U32 R3, R153, 0x2, RZ ;  /* 0x0000000299037824 */ /* 0x000fe400078e00ff */
[----:B------:R-:W-:Y:S01]  /*2990*/  IMAD.IADD R189, R0, 0x1, R195 ;  /* 0x0000000100bd7824 */ /* 0x000fe200078e02c3 */
[----:B------:R-:W4:Y:S01]  /*29a0*/  LDSM.16.M88.4 R24, [R184+0x5800] ;  /* 0x00580000b818783b */ /* 0x000f220000000200 */
[----:B------:R-:W-:Y:S01]  /*29b0*/  IMAD.IADD R0, R109, 0x1, R41 ;  /* 0x000000016d007824 */ /* 0x000fe200078e0229 */
[----:B------:R-:W-:Y:S01]  /*29c0*/  LOP3.LUT R3, R3, 0x6, RZ, 0xc0, !PT ;  /* 0x0000000603037812 */ /* 0x000fe200078ec0ff */
[C---:B------:R-:W-:Y:S01]  /*29d0*/  VIADD R198, R195.reuse, 0x800 ;  /* 0x00000800c3c67836 */ /* 0x040fe20000000000 */
[----:B------:R-:W-:Y:S01]  /*29e0*/  LDSM.16.M88.4 R16, [R194+0x2000] ;  /* 0x00200000c210783b */ /* 0x000fe20000000200 */
[----:B------:R-:W-:-:S02]  /*29f0*/  VIADD R197, R195, 0x1000 ;  /* 0x00001000c3c57836 */ /* 0x000fc40000000000 */
[----:B------:R-:W-:Y:S01]  /*2a00*/  IMAD R3, R110, 0x40, R3 ;  /* 0x000000406e037824 */ /* 0x000fe200078e0203 */
[----:B------:R-:W4:Y:S01]  /*2a10*/  LDSM.16.M88.4 R52, [R190+0x4800] ;  /* 0x00480000be34783b */ /* 0x000f220000000200 */
[----:B------:R-:W-:Y:S02]  /*2a20*/  VIADD R196, R195, 0x1800 ;  /* 0x00001800c3c47836 */ /* 0x000fe40000000000 */
[C---:B------:R-:W-:Y:S01]  /*2a30*/  VIADD R5, R3.reuse, 0x10 ;  /* 0x0000001003057836 */ /* 0x040fe20000000000 */
[----:B------:R-:W4:Y:S01]  /*2a40*/  LDSM.16.M88.4 R60, [R190+0x5000] ;  /* 0x00500000be3c783b */ /* 0x000f220000000200 */
[CC--:B------:R-:W-:Y:S01]  /*2a50*/  ISETP.GE.AND P4, PT, R3.reuse, R40.reuse, PT ;  /* 0x000000280300720c */ /* 0x0c0fe20003f86270 */
[----:B------:R-:W-:Y:S02]  /*2a60*/  VIADD R7, R3, 0x8 ;  /* 0x0000000803077836 */ /* 0x000fe40000000000 */
[----:B------:R-:W4:Y:S01]  /*2a70*/  LDSM.16.M88.4 R56, [R190+0x4000] ;  /* 0x00400000be38783b */ /* 0x000f220000000200 */
[-C--:B------:R-:W-:Y:S01]  /*2a80*/  ISETP.GE.AND P0, PT, R5, R40.reuse, PT ;  /* 0x000000280500720c */ /* 0x080fe20003f06270 */
[----:B------:R-:W-:Y:S01]  /*2a90*/  VIADD R5, R3, 0x21 ;  /* 0x0000002103057836 */ /* 0x000fe20000000000 */
[----:B------:R-:W-:Y:S01]  /*2aa0*/  ISETP.GE.AND P2, PT, R7, R40, PT ;  /* 0x000000280700720c */ /* 0x000fe20003f46270 */
[----:B------:R-:W4:Y:S01]  /*2ab0*/  LDSM.16.M88.4 R64, [R190+0x5800] ;  /* 0x00580000be40783b */ /* 0x000f220000000200 */
[----:B------:R-:W-:-:S02]  /*2ac0*/  VIADD R6, R3, 0x9 ;  /* 0x0000000903067836 */ /* 0x000fc40000000000 */
[-C--:B------:R-:W-:Y:S01]  /*2ad0*/  ISETP.GE.AND P6, PT, R5, R40.reuse, PT ;  /* 0x000000280500720c */ /* 0x080fe20003fc6270 */
[-C--:B-----5:R-:W-:Y:S01]  /*2ae0*/  HMMA.16816.F32.BF16 R92, R12, R20.reuse, RZ ;  /* 0x000000140c5c723c */ /* 0x0a0fe200000418ff */
[----:B------:R-:W5:Y:S01]  /*2af0*/  LDSM.16.M88.4 R28, [R194] ;  /* 0x00000000c21c783b */ /* 0x000f620000000200 */
[C---:B------:R-:W-:Y:S01]  /*2b00*/  VIADD R5, R3.reuse, 0x28 ;  /* 0x0000002803057836 */ /* 0x040fe20000000000 */
[-C--:B------:R-:W-:Y:S01]  /*2b10*/  ISETP.GE.AND P1, PT, R6, R40.reuse, PT ;  /* 0x000000280600720c */ /* 0x080fe20003f26270 */
[----:B------:R-:W-:Y:S01]  /*2b20*/  VIADD R6, R3, 0x11 ;  /* 0x0000001103067836 */ /* 0x000fe20000000000 */
[----:B------:R-:W0:Y:S01]  /*2b30*/  LDGDEPBAR ;  /* 0x00000000000079af */ /* 0x000e220000000000 */
[----:B-1----:R-:W-:Y:S01]  /*2b40*/  HMMA.16816.F32.BF16 R44, R8, R20, RZ ;  /* 0x00000014082c723c */ /* 0x002fe200000418ff */
[----:B------:R-:W-:Y:S01]  /*2b50*/  ISETP.GE.AND P5, PT, R5, R40, PT ;  /* 0x000000280500720c */ /* 0x000fe20003fa6270 */
[C---:B------:R-:W-:Y:S02]  /*2b60*/  VIADD R5, R3.reuse, 0x29 ;  /* 0x0000002903057836 */ /* 0x040fe40000000000 */
[----:B------:R-:W-:-:S02]  /*2b70*/  VIADD R41, R3, 0x18 ;  /* 0x0000001803297836 */ /* 0x000fc40000000000 */
[----:B------:R-:W-:Y:S01]  /*2b80*/  HMMA.16816.F32.BF16 R80, R8, R22, RZ ;  /* 0x000000160850723c */ /* 0x000fe200000418ff */
[----:B------:R-:W-:-:S05]  /*2b90*/  VIADD R7, R3, 0x20 ;  /* 0x0000002003077836 */ /* 0x000fca0000000000 */
[----:B------:R-:W-:Y:S06]  /*2ba0*/  HMMA.16816.F32.BF16 R128, R12, R22, RZ ;  /* 0x000000160c80723c */ /* 0x000fec00000418ff */
[C---:B--2---:R-:W-:Y:S06]  /*2bb0*/  HMMA.16816.F32.BF16 R20, R8.reuse, R36, RZ ;  /* 0x000000240814723c */ /* 0x044fec00000418ff */
[C---:B---3--:R-:W-:Y:S06]  /*2bc0*/  HMMA.16816.F32.BF16 R48, R8.reuse, R32, RZ ;  /* 0x000000200830723c */ /* 0x048fec00000418ff */
[C---:B----4-:R-:W-:Y:S06]  /*2bd0*/  HMMA.16816.F32.BF16 R68, R8.reuse, R24, RZ ;  /* 0x000000180844723c */ /* 0x050fec00000418ff */
[C---:B------:R-:W-:Y:S06]  /*2be0*/  HMMA.16816.F32.BF16 R88, R8.reuse, R38, RZ ;  /* 0x000000260858723c */ /* 0x040fec00000418ff */
[----:B------:R-:W-:Y:S06]  /*2bf0*/  HMMA.16816.F32.BF16 R84, R8, R34, RZ ;  /* 0x000000220854723c */ /* 0x000fec00000418ff */
[----:B------:R-:W-:Y:S06]  /*2c00*/  HMMA.16816.F32.BF16 R76, R12, R36, RZ ;  /* 0x000000240c4c723c */ /* 0x000fec00000418ff */
[----:B------:R-:W-:Y:S06]  /*2c10*/  HMMA.16816.F32.BF16 R8, R8, R26, RZ ;  /* 0x0000001a0808723c */ /* 0x000fec00000418ff */
[C---:B------:R-:W-:Y:S01]  /*2c20*/  HMMA.16816.F32.BF16 R140, R16.reuse, R52, R20 ;  /* 0x00000034108c723c */ /* 0x040fe20000041814 */
[----:B------:R-:W-:Y:S05]  /*2c30*/  LDSM.16.M88.4 R20, [R192+0x2000] ;  /* 0x00200000c014783b */ /* 0x000fea0000000200 */
[----:B------:R-:W-:Y:S01]  /*2c40*/  HMMA.16816.F32.BF16 R136, R16, R60, R48 ;  /* 0x0000003c1088723c */ /* 0x000fe20000041830 */
[----:B------:R-:W1:Y:S05]  /*2c50*/  LDSM.16.M88.4 R48, [R195] ;  /* 0x00000000c330783b */ /* 0x000e6a0000000200 */
[C---:B------:R-:W-:Y:S06]  /*2c60*/  HMMA.16816.F32.BF16 R104, R12.reuse, R24, RZ ;  /* 0x000000180c68723c */ /* 0x040fec00000418ff */
[C---:B------:R-:W-:Y:S01]  /*2c70*/  HMMA.16816.F32.BF16 R124, R12.reuse, R26, RZ ;  /* 0x0000001a0c7c723c */ /* 0x040fe200000418ff */
[----:B------:R-:W2:Y:S05]  /*2c80*/  LDSM.16.M88.4 R24, [R192] ;  /* 0x00000000c018783b */ /* 0x000eaa0000000200 */
[C---:B------:R-:W-:Y:S06]  /*2c90*/  HMMA.16816.F32.BF16 R72, R12.reuse, R32, RZ ;  /* 0x000000200c48723c */ /* 0x040fec00000418ff */
[C---:B------:R-:W-:Y:S01]  /*2ca0*/  HMMA.16816.F32.BF16 R148, R12.reuse, R38, RZ ;  /* 0x000000260c94723c */ /* 0x040fe200000418ff */
[----:B------:R-:W-:Y:S05]  /*2cb0*/  LDSM.16.M88.4 R36, [R195+0x1000] ;  /* 0x00100000c324783b */ /* 0x000fea0000000200 */
[----:B------:R-:W-:Y:S01]  /*2cc0*/  HMMA.16816.F32.BF16 R144, R12, R34, RZ ;  /* 0x000000220c90723c */ /* 0x000fe200000418ff */
[----:B------:R-:W-:Y:S04]  /*2cd0*/  LDSM.16.M88.4 R32, [R195+0x1800] ;  /* 0x00180000c320783b */ /* 0x000fe80000000200 */
[----:B------:R-:W-:Y:S01]  /*2ce0*/  LDSM.16.M88.4 R12, [R193] ;  /* 0x00000000c10c783b */ /* 0x000fe20000000200 */
[C---:B------:R-:W-:Y:S03]  /*2cf0*/  HMMA.16816.F32.BF16 R120, R16.reuse, R56, R44 ;  /* 0x000000381078723c */ /* 0x040fe6000004182c */
[----:B------:R-:W3:Y:S03]  /*2d00*/  LDSM.16.M88.4 R44, [R195+0x800] ;  /* 0x00080000c32c783b */ /* 0x000ee60000000200 */
[----:B------:R-:W-:Y:S06]  /*2d10*/  HMMA.16816.F32.BF16 R132, R16, R64, R68 ;  /* 0x000000401084723c */ /* 0x000fec0000041844 */
[----:B-----5:R-:W-:Y:S06]  /*2d20*/  HMMA.16816.F32.BF16 R68, R28, R56, R92 ;  /* 0x000000381c44723c */ /* 0x020fec000004185c */
[----:B------:R-:W-:Y:S06]  /*2d30*/  HMMA.16816.F32.BF16 R116, R16, R58, R80 ;  /* 0x0000003a1074723c */ /* 0x000fec0000041850 */
[----:B------:R-:W-:Y:S06]  /*2d40*/  HMMA.16816.F32.BF16 R92, R28, R52, R76 ;  /* 0x000000341c5c723c */ /* 0x000fec000004184c */
[C---:B------:R-:W-:Y:S06]  /*2d50*/  HMMA.16816.F32.BF16 R112, R16.reuse, R54, R88 ;  /* 0x000000361070723c */ /* 0x040fec0000041858 */
[C---:B------:R-:W-:Y:S06]  /*2d60*/  HMMA.16816.F32.BF16 R100, R16.reuse, R62, R84 ;  /* 0x0000003e1064723c */ /* 0x040fec0000041854 */
[----:B------:R-:W-:Y:S01]  /*2d70*/  HMMA.16816.F32.BF16 R96, R16, R66, R8 ;  /* 0x000000421060723c */ /* 0x000fe20000041808 */
[----:B------:R-:W-:Y:S04]  /*2d80*/  LDSM.16.M88.4 R8, [R193+0x2000] ;  /* 0x00200000c108783b */ /* 0x000fe80000000200 */
[----:B------:R-:W4:Y:S01]  /*2d90*/  LDSM.16.M88.4 R16, [R189] ;  /* 0x00000000bd10783b */ /* 0x000f220000000200 */
[C---:B------:R-:W-:Y:S06]  /*2da0*/  HMMA.16816.F32.BF16 R76, R28.reuse, R58, R128 ;  /* 0x0000003a1c4c723c */ /* 0x040fec0000041880 */
[C---:B------:R-:W-:Y:S06]  /*2db0*/  HMMA.16816.F32.BF16 R88, R28.reuse, R60, R72 ;  /* 0x0000003c1c58723c */ /* 0x040fec0000041848 */
[C---:B------:R-:W-:Y:S06]  /*2dc0*/  HMMA.16816.F32.BF16 R84, R28.reuse, R64, R104 ;  /* 0x000000401c54723c */ /* 0x040fec0000041868 */
[C---:B------:R-:W-:Y:S01]  /*2dd0*/  HMMA.16816.F32.BF16 R80, R28.reuse, R54, R148 ;  /* 0x000000361c50723c */ /* 0x040fe20000041894 */
[----:B------:R-:W5:Y:S05]  /*2de0*/  LDSM.16.M88.4 R52, [R189+0x800] ;  /* 0x00080000bd34783b */ /* 0x000f6a0000000200 */
[C---:B------:R-:W-:Y:S06]  /*2df0*/  HMMA.16816.F32.BF16 R72, R28.reuse, R62, R144 ;  /* 0x0000003e1c48723c */ /* 0x040fec0000041890 */
[----:B------:R-:W-:Y:S06]  /*2e00*/  HMMA.16816.F32.BF16 R56, R28, R66, R124 ;  /* 0x000000421c38723c */ /* 0x000fec000004187c */
[-C--:B-1----:R-:W-:Y:S06]  /*2e10*/  HMMA.16816.F32.BF16 R28, R20, R48.reuse, R120 ;  /* 0x00000030141c723c */ /* 0x082fec0000041878 */
[----:B--2---:R-:W-:Y:S06]  /*2e20*/  HMMA.16816.F32.BF16 R60, R24, R48, R68 ;  /* 0x00000030183c723c */ /* 0x004fec0000041844 */
[-C--:B------:R-:W-:Y:S06]  /*2e30*/  HMMA.16816.F32.BF16 R64, R20, R50.reuse, R116 ;  /* 0x000000321440723c */ /* 0x080fec0000041874 */
[----:B------:R-:W-:Y:S06]  /*2e40*/  HMMA.16816.F32.BF16 R48, R24, R50, R76 ;  /* 0x000000321830723c */ /* 0x000fec000004184c */
[C---:B---3--:R-:W-:Y:S06]  /*2e50*/  HMMA.16816.F32.BF16 R104, R20.reuse, R44, R140 ;  /* 0x0000002c1468723c */ /* 0x048fec000004188c */
[C---:B------:R-:W-:Y:S06]  /*2e60*/  HMMA.16816.F32.BF16 R136, R20.reuse, R36, R136 ;  /* 0x000000241488723c */ /* 0x040fec0000041888 */
[C---:B------:R-:W-:Y:S06]  /*2e70*/  HMMA.16816.F32.BF16 R132, R20.reuse, R32, R132 ;  /* 0x000000201484723c */ /* 0x040fec0000041884 */
[C---:B------:R-:W-:Y:S06]  /*2e80*/  HMMA.16816.F32.BF16 R112, R20.reuse, R46, R112 ;  /* 0x0000002e1470723c */ /* 0x040fec0000041870 */
[C---:B------:R-:W-:Y:S06]  /*2e90*/  HMMA.16816.F32.BF16 R100, R20.reuse, R38, R100 ;  /* 0x000000261464723c */ /* 0x040fec0000041864 */
[----:B------:R-:W-:Y:S01]  /*2ea0*/  HMMA.16816.F32.BF16 R96, R20, R34, R96 ;  /* 0x000000221460723c */ /* 0x000fe20000041860 */
[----:B------:R-:W1:Y:S05]  /*2eb0*/  LDSM.16.M88.4 R20, [R189+0x1000] ;  /* 0x00100000bd14783b */ /* 0x000e6a0000000200 */
[C---:B------:R-:W-:Y:S06]  /*2ec0*/  HMMA.16816.F32.BF16 R88, R24.reuse, R36, R88 ;  /* 0x000000241858723c */ /* 0x040fec0000041858 */
[----:B------:R-:W-:Y:S06]  /*2ed0*/  HMMA.16816.F32.BF16 R76, R24, R38, R72 ;  /* 0x00000026184c723c */ /* 0x000fec0000041848 */
[-C--:B----4-:R-:W-:Y:S06]  /*2ee0*/  HMMA.16816.F32.BF16 R36, R8, R16.reuse, R28 ;  /* 0x000000100824723c */ /* 0x090fec000004181c */
[----:B------:R-:W-:Y:S06]  /*2ef0*/  HMMA.16816.F32.BF16 R28, R12, R16, R60 ;  /* 0x000000100c1c723c */ /* 0x000fec000004183c */
[----:B------:R-:W-:Y:S01]  /*2f00*/  HMMA.16816.F32.BF16 R68, R24, R44, R92 ;  /* 0x0000002c1844723c */ /* 0x000fe2000004185c */
[----:B------:R-:W-:-:S05]  /*2f10*/  VIADD R16, R3, 0x1 ;  /* 0x0000000103107836 */ /* 0x000fca0000000000 */
[----:B------:R-:W-:Y:S01]  /*2f20*/  HMMA.16816.F32.BF16 R80, R24, R46, R80 ;  /* 0x0000002e1850723c */ /* 0x000fe20000041850 */
[----:B------:R-:W-:-:S05]  /*2f30*/  ISETP.GE.AND P3, PT, R16, R40, PT ;  /* 0x000000281000720c */ /* 0x000fca0003f66270 */
[----:B------:R-:W-:Y:S01]  /*2f40*/  HMMA.16816.F32.BF16 R84, R24, R32, R84 ;  /* 0x000000201854723c */ /* 0x000fe20000041854 */
[----:B------:R-:W-:-:S05]  /*2f50*/  FSEL R92, R38, -INF , !P4 ;  /* 0xff800000265c7808 */ /* 0x000fca0006000000 */
[----:B------:R-:W-:Y:S01]  /*2f60*/  HMMA.16816.F32.BF16 R72, R24, R34, R56 ;  /* 0x000000221848723c */ /* 0x000fe20000041838 */
[----:B------:R-:W-:Y:S02]  /*2f70*/  FSEL R93, R30, -INF , !P4 ;  /* 0xff8000001e5d7808 */ /* 0x000fe40006000000 */
[----:B------:R-:W-:-:S03]  /*2f80*/  FSEL R94, R31, -INF , !P3 ;  /* 0xff8000001f5e7808 */ /* 0x000fc60005800000 */
[-C--:B------:R-:W-:Y:S06]  /*2f90*/  HMMA.16816.F32.BF16 R32, R8, R18.reuse, R64 ;  /* 0x000000120820723c */ /* 0x080fec0000041840 */
[----:B------:R-:W-:Y:S01]  /*2fa0*/  HMMA.16816.F32.BF16 R24, R12, R18, R48 ;  /* 0x000000120c18723c */ /* 0x000fe20000041830 */
[----:B------:R-:W2:Y:S01]  /*2fb0*/  LDSM.16.M88.4 R16, [R189+0x1800] ;  /* 0x00180000bd10783b */ /* 0x000ea20000000200 */
[----:B------:R-:W-:Y:S01]  /*2fc0*/  FSEL R67, R28, -INF , !P4 ;  /* 0xff8000001c437808 */ /* 0x000fe20006000000 */
[----:B------:R-:W-:-:S04]  /*2fd0*/  DEPBAR.LE SB0, 0x0 ;  /* 0x000080000000791a */ /* 0x000fc80000000000 */
[----:B-----5:R-:W-:Y:S01]  /*2fe0*/  HMMA.16816.F32.BF16 R48, R12, R52, R68 ;  /* 0x000000340c30723c */ /* 0x020fe20000041844 */
[----:B------:R-:W-:-:S05]  /*2ff0*/  FSEL R64, R29, -INF , !P3 ;  /* 0xff8000001d407808 */ /* 0x000fca0005800000 */
[C---:B------:R-:W-:Y:S01]  /*3000*/  HMMA.16816.F32.BF16 R44, R8.reuse, R52, R104 ;  /* 0x00000034082c723c */ /* 0x040fe20000041868 */
[----:B------:R-:W-:Y:S01]  /*3010*/  FSEL R70, R36, -INF , !P4 ;  /* 0xff80000024467808 */ /* 0x000fe20006000000 */
[----:B------:R-:W-:Y:S01]  /*3020*/  VIADD R68, R3, 0x19 ;  /* 0x0000001903447836 */ /* 0x000fe20000000000 */
[----:B------:R-:W-:Y:S02]  /*3030*/  FSEL R69, R37, -INF , !P3 ;  /* 0xff80000025457808 */ /* 0x000fe40005800000 */
[----:B------:R-:W-:Y:S01]  /*3040*/  FSEL R71, R33, -INF , !P1 ;  /* 0xff80000021477808 */ /* 0x000fe20004800000 */
[-C--:B------:R-:W-:Y:S01]  /*3050*/  HMMA.16816.F32.BF16 R60, R8, R54.reuse, R112 ;  /* 0x00000036083c723c */ /* 0x080fe20000041870 */
[----:B------:R-:W-:Y:S01]  /*3060*/  BAR.SYNC.DEFER_BLOCKING 0x0 ;  /* 0x0000000000007b1d */ /* 0x000fe20000010000 */
[----:B------:R-:W-:Y:S01]  /*3070*/  ISETP.GE.AND P4, PT, R5, R40, PT ;  /* 0x000000280500720c */ /* 0x000fe20003f86270 */
[----:B------:R-:W-:Y:S02]  /*3080*/  VIADD R5, R3, 0x30 ;  /* 0x0000003003057836 */ /* 0x000fe40000000000 */
[----:B------:R-:W-:Y:S01]  /*3090*/  FSEL R66, R24, -INF , !P2 ;  /* 0xff80000018427808 */ /* 0x000fe20005000000 */
[----:B------:R-:W-:Y:S01]  /*30a0*/  HMMA.16816.F32.BF16 R52, R12, R54, R80 ;  /* 0x000000360c34723c */ /* 0x000fe20000041850 */
[----:B------:R-:W-:-:S05]  /*30b0*/  FSEL R65, R25, -INF , !P1 ;  /* 0xff80000019417808 */ /* 0x000fca0004800000 */
[-C--:B-1----:R-:W-:Y:S01]  /*30c0*/  HMMA.16816.F32.BF16 R56, R12, R20.reuse, R88 ;  /* 0x000000140c38723c */ /* 0x082fe20000041858 */
[----:B------:R-:W-:Y:S02]  /*30d0*/  FSEL R81, R39, -INF , !P3 ;  /* 0xff80000027517808 */ /* 0x000fe40005800000 */
[----:B------:R-:W-:Y:S02]  /*30e0*/  FSEL R83, R34, -INF , !P2 ;  /* 0xff80000022537808 */ /* 0x000fe40005000000 */
[----:B------:R-:W-:Y:S01]  /*30f0*/  FSEL R80, R32, -INF , !P2 ;  /* 0xff80000020507808 */ /* 0x000fe20005000000 */
[C---:B------:R-:W-:Y:S01]  /*3100*/  HMMA.16816.F32.BF16 R36, R8.reuse, R20, R136 ;  /* 0x000000140824723c */ /* 0x040fe20000041888 */
[----:B------:R-:W-:Y:S02]  /*3110*/  FSEL R89, R26, -INF , !P2 ;  /* 0xff8000001a597808 */ /* 0x000fe40005000000 */
[----:B------:R-:W-:Y:S02]  /*3120*/  FSEL R82, R35, -INF , !P1 ;  /* 0xff80000023527808 */ /* 0x000fe40004800000 */
[----:B------:R-:W-:Y:S01]  /*3130*/  FSEL R88, R27, -INF , !P1 ;  /* 0xff8000001b587808 */ /* 0x000fe20004800000 */
[----:B------:R-:W-:Y:S01]  /*3140*/  HMMA.16816.F32.BF16 R32, R8, R22, R100 ;  /* 0x000000160820723c */ /* 0x000fe20000041864 */
[----:B------:R-:W-:-:S02]  /*3150*/  ISETP.GE.AND P3, PT, R6, R40, PT ;  /* 0x000000280600720c */ /* 0x000fc40003f66270 */
[----:B------:R-:W-:Y:S02]  /*3160*/  FSEL R120, R50, -INF , !P0 ;  /* 0xff80000032787808 */ /* 0x000fe40004000000 */
[----:B------:R-:W-:Y:S01]  /*3170*/  FSEL R50, R44, -INF , !P0 ;  /* 0xff8000002c327808 */ /* 0x000fe20004000000 */
[C---:B--2---:R-:W-:Y:S01]  /*3180*/  HMMA.16816.F32.BF16 R28, R8.reuse, R16, R132 ;  /* 0x00000010081c723c */ /* 0x044fe20000041884 */
[----:B------:R-:W-:Y:S02]  /*3190*/  FSEL R101, R46, -INF , !P0 ;  /* 0xff8000002e657808 */ /* 0x000fe40004000000 */
[----:B------:R-:W-:Y:S02]  /*31a0*/  FSEL R46, R48, -INF , !P0 ;  /* 0xff800000302e7808 */ /* 0x000fe40004000000 */
[----:B------:R-:W-:Y:S01]  /*31b0*/  FSEL R112, R47, -INF , !P3 ;  /* 0xff8000002f707808 */ /* 0x000fe20005800000 */
[----:B------:R-:W-:Y:S01]  /*31c0*/  HMMA.16816.F32.BF16 R24, R8, R18, R96 ;  /* 0x000000120818723c */ /* 0x000fe20000041860 */
[----:B------:R-:W-:-:S02]  /*31d0*/  FSEL R48, R45, -INF , !P3 ;  /* 0xff8000002d307808 */ /* 0x000fc40005800000 */
[----:B------:R-:W-:Y:S02]  /*31e0*/  FSEL R128, R51, -INF , !P3 ;  /* 0xff80000033807808 */ /* 0x000fe40005800000 */
[----:B------:R-:W-:Y:S01]  /*31f0*/  FSEL R44, R49, -INF , !P3 ;  /* 0xff800000312c7808 */ /* 0x000fe20005800000 */
[C---:B------:R-:W-:Y:S01]  /*3200*/  HMMA.16816.F32.BF16 R20, R12.reuse, R22, R76 ;  /* 0x000000160c14723c */ /* 0x040fe2000004184c */
[-C--:B------:R-:W-:Y:S01]  /*3210*/  ISETP.GE.AND P3, PT, R5, R40.reuse, PT ;  /* 0x000000280500720c */ /* 0x080fe20003f66270 */
[----:B------:R-:W-:Y:S01]  /*3220*/  VIADD R5, R3, 0x31 ;  /* 0x0000003103057836 */ /* 0x000fe20000000000 */
[----:B------:R-:W-:Y:S02]  /*3230*/  ISETP.GE.AND P2, PT, R41, R40, PT ;  /* 0x000000282900720c */ /* 0x000fe40003f46270 */
[----:B------:R-:W-:Y:S01]  /*3240*/  FSEL R155, R59, -INF , !P6 ;  /* 0xff8000003b9b7808 */ /* 0x000fe20007000000 */
[----:B------:R-:W-:Y:S01]  /*3250*/  HMMA.16816.F32.BF16 R8, R12, R16, R84 ;  /* 0x000000100c08723c */ /* 0x000fe20000041854 */
[----:B------:R-:W-:-:S02]  /*3260*/  FSEL R96, R57, -INF , !P6 ;  /* 0xff80000039607808 */ /* 0x000fc40007000000 */
[----:B------:R-:W-:Y:S02]  /*3270*/  FSEL R142, R39, -INF , !P6 ;  /* 0xff800000278e7808 */ /* 0x000fe40007000000 */
[----:B------:R-:W-:Y:S01]  /*3280*/  FSEL R138, R37, -INF , !P6 ;  /* 0xff800000258a7808 */ /* 0x000fe20007000000 */
[----:B------:R-:W-:Y:S01]  /*3290*/  HMMA.16816.F32.BF16 R12, R12, R18, R72 ;  /* 0x000000120c0c723c */ /* 0x000fe20000041848 */
[----:B------:R-:W-:Y:S02]  /*32a0*/  ISETP.GE.AND P6, PT, R40, 0x41, PT ;  /* 0x000000412800780c */ /* 0x000fe40003fc6270 */
[----:B------:R-:W-:Y:S02]  /*32b0*/  FSEL R62, R62, -INF , !P2 ;  /* 0xff8000003e3e7808 */ /* 0x000fe40005000000 */
[----:B------:R-:W-:Y:S02]  /*32c0*/  FSEL R60, R60, -INF , !P2 ;  /* 0xff8000003c3c7808 */ /* 0x000fe40005000000 */
[----:B------:R-:W-:-:S02]  /*32d0*/  FSEL R126, R54, -INF , !P2 ;  /* 0xff800000367e7808 */ /* 0x000fc40005000000 */
[----:B------:R-:W-:Y:S02]  /*32e0*/  FSEL R52, R52, -INF , !P2 ;  /* 0xff80000034347808 */ /* 0x000fe40005000000 */
[-C--:B------:R-:W-:Y:S01]  /*32f0*/  ISETP.GE.AND P2, PT, R5, R40.reuse, PT ;  /* 0x000000280500720c */ /* 0x080fe20003f46270 */
[C---:B------:R-:W-:Y:S01]  /*3300*/  VIADD R5, R3.reuse, 0x38 ;  /* 0x0000003803057836 */ /* 0x040fe20000000000 */
[-C--:B------:R-:W-:Y:S01]  /*3310*/  ISETP.GE.AND P1, PT, R68, R40.reuse, PT ;  /* 0x000000284400720c */ /* 0x080fe20003f26270 */
[----:B------:R-:W-:Y:S01]  /*3320*/  VIADD R3, R3, 0x39 ;  /* 0x0000003903037836 */ /* 0x000fe20000000000 */
[----:B------:R-:W-:Y:S02]  /*3330*/  ISETP.GE.AND P0, PT, R7, R40, PT ;  /* 0x000000280700720c */ /* 0x000fe40003f06270 */
        /* <DEDUP_REMOVED lines=8> */
[-C--:B------:R-:W-:Y:S02]  /*33c0*/  ISETP.GE.AND P1, PT, R5, R40.reuse, PT ;  /* 0x000000280500720c */ /* 0x080fe40003f26270 */
[----:B------:R-:W-:Y:S02]  /*33d0*/  ISETP.GE.AND P0, PT, R3, R40, PT ;  /* 0x000000280300720c */ /* 0x000fe40003f06270 */
        /* <DEDUP_REMOVED lines=23> */
[----:B------:R-:W-:Y:S01]  /*3550*/  FSEL R165, R13, -INF , !P0 ;  /* 0xff8000000da57808 */ /* 0x000fe20004000000 */
[----:B------:R-:W-:Y:S06]  /*3560*/  @!P6 BRA `(.L_x_1300) ;  /* 0x0000000000d0e947 */ /* 0x000fec0003800000 */
[----:B------:R-:W-:Y:S01]  /*3570*/  ULDC UR6, c[0x0][0x2d0] ;  /* 0x0000b40000067ab9 */ /* 0x000fe20000000800 */
[----:B------:R-:W-:Y:S01]  /*3580*/  ULEA.HI.SX32 UR7, UR18, 0xfffffffe, 0x1a ;  /* 0xfffffffe12077891 */ /* 0x000fe2000f8fd23f */
[----:B------:R-:W-:Y:S01]  /*3590*/  ISETP.GE.AND P0, PT, R240, UR6, PT ;  /* 0x00000006f0007c0c */ /* 0x000fe2000bf06270 */
[----:B------:R-:W-:Y:S02]  /*35a0*/  BSSY B0, `(.L_x_1301) ;  /* 0x000002f000007945 */ /* 0x000fe40003800000 */
[----:B------:R-:W-:Y:S02]  /*35b0*/  USHF.R.S32.HI UR6, URZ, 0x1f, UR7 ;  /* 0x0000001f3f067899 */ /* 0x000fe40008011407 */
[----:B------:R-:W-:Y:S02]  /*35c0*/  IMAD R3, R111, UR7, RZ ;  /* 0x000000076f037c24 */ /* 0x000fe4000f8e02ff */
[----:B------:R-:W-:-:S04]  /*35d0*/  IMAD.WIDE.U32 R6, R108, UR7, R208 ;  /* 0x000000076c067c25 */ /* 0x000fc8000f8e00d0 */
[----:B------:R-:W-:Y:S02]  /*35e0*/  IMAD R8, R108, UR6, R3 ;  /* 0x000000066c087c24 */ /* 0x000fe4000f8e0203 */
[----:B------:R-:W1:Y:S01]  /*35f0*/  @!P0 LDC.64 R14, c[0x0][0x218] ;  /* 0x00008600ff0e8b82 */ /* 0x000e620000000a00 */
[-C--:B------:R-:W-:Y:S01]  /*3600*/  @!P0 IADD3 R3, P4, R171, R6.reuse, RZ ;  /* 0x00000006ab038210 */ /* 0x080fe20007f9e0ff */
[----:B------:R-:W-:Y:S01]  /*3610*/  IMAD.IADD R9, R7, 0x1, R8 ;  /* 0x0000000107097824 */ /* 0x000fe200078e0208 */
[----:B------:R-:W-:Y:S01]  /*3620*/  @!P0 LEA R5, P2, R42, R6, 0x5 ;  /* 0x000000062a058211 */ /* 0x000fe200078428ff */
[----:B------:R2:W-:Y:S02]  /*3630*/  @P0 STS.128 [R199+0x4000], RZ ;  /* 0x004000ffc7000388 */ /* 0x0005e40000000c00 */
[----:B------:R-:W-:Y:S02]  /*3640*/  @!P0 IMAD.X R11, R252, 0x1, R9, P4 ;  /* 0x00000001fc0b8824 */ /* 0x000fe400020e0609 */
[----:B------:R-:W3:Y:S08]  /*3650*/  @!P0 LDC.64 R12, c[0x0][0x218] ;  /* 0x00008600ff0c8b82 */ /* 0x000ef00000000a00 */
[----:B------:R-:W4:Y:S01]  /*3660*/  @!P0 LDC.64 R16, c[0x0][0x218] ;  /* 0x00008600ff108b82 */ /* 0x000f220000000a00 */
[----:B-1----:R-:W-:-:S04]  /*3670*/  @!P0 LEA R14, P5, R6, R14, 0x1 ;  /* 0x0000000e060e8211 */ /* 0x002fc800078a08ff */
[----:B------:R-:W-:Y:S02]  /*3680*/  @!P0 LEA.HI.X R15, R6, R15, R9, 0x1, P5 ;  /* 0x0000000f060f8211 */ /* 0x000fe400028f0c09 */
[----:B---3--:R-:W-:-:S03]  /*3690*/  @!P0 LEA R12, P3, R3, R12, 0x1 ;  /* 0x0000000c030c8211 */ /* 0x008fc600078608ff */
[----:B------:R-:W-:Y:S01]  /*36a0*/  @!PT LDS RZ, [RZ] ;  /* 0x00000000fffff984 */ /* 0x000fe20000000800 */
[----:B------:R-:W-:Y:S01]  /*36b0*/  @!PT LDS RZ, [RZ] ;  /* 0x00000000fffff984 */ /* 0x000fe20000000800 */
[----:B------:R-:W-:Y:S01]  /*36c0*/  @!PT LDS RZ, [RZ] ;  /* 0x00000000fffff984 */ /* 0x000fe20000000800 */
[----:B------:R2:W-:Y:S01]  /*36d0*/  @!P0 LDGSTS.E.BYPASS.LTC128B.128 [R199+0x4000], desc[UR20][R14.64] ;  /* 0x040000000ec78fae */ /* 0x0005e2000b901d54 */
[----:B------:R-:W-:-:S03]  /*36e0*/  @!P0 LEA.HI.X R13, R3, R13, R11, 0x1, P3 ;  /* 0x0000000d030d8211 */ /* 0x000fc600018f0c0b */
[----:B------:R2:W-:Y:S01]  /*36f0*/  @P0 STS.128 [R199+0x4800], RZ ;  /* 0x004800ffc7000388 */ /* 0x0005e20000000c00 */
[----:B----4-:R-:W-:-:S03]  /*3700*/  @!P0 LEA R10, P1, R5, R16, 0x1 ;  /* 0x00000010050a8211 */ /* 0x010fc600078208ff */
[----:B------:R-:W-:Y:S01]  /*3710*/  @!PT LDS RZ, [RZ] ;  /* 0x00000000fffff984 */ /* 0x000fe20000000800 */
[----:B------:R-:W-:Y:S01]  /*3720*/  @!PT LDS RZ, [RZ] ;  /* 0x00000000fffff984 */ /* 0x000fe20000000800 */
[----:B------:R-:W-:Y:S01]  /*3730*/  @!PT LDS RZ, [RZ] ;  /* 0x00000000fffff984 */ /* 0x000fe20000000800 */
[----:B------:R2:W-:Y:S01]  /*3740*/  @!P0 LDGSTS.E.BYPASS.LTC128B.128 [R199+0x4800], desc[UR20][R12.64] ;  /* 0x048000000cc78fae */ /* 0x0005e2000b901d54 */
[----:B------:R-:W-:-:S03]  /*3750*/  @!P0 LEA.HI.X R16, R42, R9, R43, 0x5, P2 ;  /* 0x000000092a108211 */ /* 0x000fc600010f2c2b */
[----:B------:R2:W-:Y:S01]  /*3760*/  @P0 STS.128 [R199+0x5000], RZ ;  /* 0x005000ffc7000388 */ /* 0x0005e20000000c00 */
[----:B------:R-:W-:-:S05]  /*3770*/  @!P0 LEA.HI.X R11, R5, R17, R16, 0x1, P1 ;  /* 0x00000011050b8211 */ /* 0x000fca00008f0c10 */
[----:B------:R-:W-:Y:S01]  /*3780*/  @!PT LDS RZ, [RZ] ;  /* 0x00000000fffff984 */ /* 0x000fe20000000800 */
[----:B------:R-:W-:Y:S01]  /*3790*/  @!PT LDS RZ, [RZ] ;  /* 0x00000000fffff984 */ /* 0x000fe20000000800 */
[----:B------:R-:W-:Y:S01]  /*37a0*/  @!PT LDS RZ, [RZ] ;  /* 0x00000000fffff984 */ /* 0x000fe20000000800 */
[----:B------:R2:W-:Y:S04]  /*37b0*/  @!P0 LDGSTS.E.BYPASS.LTC128B.128 [R199+0x5000], desc[UR20][R10.64] ;  /* 0x050000000ac78fae */ /* 0x0005e8000b901d54 */
        /* <DEDUP_REMOVED lines=13> */
.L_x_1302:
[----:B------:R-:W-:Y:S05]  /*3890*/  BSYNC B0 ;  /* 0x0000000000007941 */ /* 0x000fea0003800000 */
.L_x_1301:
[----:B------:R-:W0:Y:S02]  /*38a0*/  LDGDEPBAR ;  /* 0x00000000000079af */ /* 0x000e240000000000 */
.L_x_1300:
[----:B------:R-:W-:Y:S01]  /*38b0*/  FMNMX.FTZ R3, R67, R64, !PT ;  /* 0x0000004043037209 */ /* 0x000fe20007810000 */
[----:B------:R-:W-:Y:S01]  /*38c0*/  USHF.L.U32 UR6, UR5, 0x1, URZ ;  /* 0x0000000105067899 */ /* 0x000fe2000800063f */
[----:B------:R-:W-:Y:S01]  /*38d0*/  IMAD.WIDE.U32 R18, R202, -0x2daee0ad, RZ ;  /* 0xd2511f53ca127825 */ /* 0x000fe200078e00ff */
[----:B-1----:R-:W-:Y:S01]  /*38e0*/  FMNMX.FTZ R6, R92, R81, !PT ;  /* 0x000000515c067209 */ /* 0x002fe20007810000 */
[----:B------:R-:W-:Y:S01]  /*38f0*/  UIADD3 UR14, UR22, -0x61c88647, URZ ;  /* 0x9e3779b9160e7890 */ /* 0x000fe2000fffe03f */
[----:B------:R-:W-:Y:S01]  /*3900*/  FMNMX.FTZ R3, R66, R3, !PT ;  /* 0x0000000342037209 */ /* 0x000fe20007810000 */
[----:B------:R-:W-:Y:S01]  /*3910*/  UIADD3 UR5, UR6, 0x1, URZ ;  /* 0x0000000106057890 */ /* 0x000fe2000fffe03f */
[----:B------:R-:W-:Y:S01]  /*3920*/  IMAD R152, R170, 0x8, R152 ;  /* 0x00000008aa987824 */ /* 0x000fe200078e0298 */
[----:B------:R-:W-:Y:S01]  /*3930*/  FMNMX.FTZ R20, R83, R6, !PT ;  /* 0x0000000653147209 */ /* 0x000fe20007810000 */
[----:B------:R-:W-:Y:S01]  /*3940*/  UIADD3 UR13, UR23, -0x4498517b, URZ ;  /* 0xbb67ae85170d7890 */ /* 0x000fe2000fffe03f */
[----:B------:R-:W-:Y:S01]  /*3950*/  FMNMX.FTZ R3, R65, R3, !PT ;  /* 0x0000000341037209 */ /* 0x000fe20007810000 */
[----:B------:R-:W-:Y:S01]  /*3960*/  VIADD R224, R152, 0x4 ;  /* 0x0000000498e07836 */ /* 0x000fe20000000000 */
[----:B------:R-:W-:Y:S01]  /*3970*/  LOP3.LUT R204, R204, UR22, RZ, 0x3c, !PT ;  /* 0x00000016cccc7c12 */ /* 0x000fe2000f8e3cff */
[----:B--2---:R-:W-:Y:S01]  /*3980*/  IMAD.U32 R10, RZ, RZ, UR5 ;  /* 0x00000005ff0a7e24 */ /* 0x004fe2000f8e00ff */
[----:B------:R-:W-:Y:S01]  /*3990*/  FMNMX.FTZ R3, R46, R3, !PT ;  /* 0x000000032e037209 */ /* 0x000fe20007810000 */
[----:B------:R-:W-:Y:S01]  /*39a0*/  IMAD.WIDE.U32 R6, R224, -0x326172a9, RZ ;  /* 0xcd9e8d57e0067825 */ /* 0x000fe200078e00ff */
[----:B------:R-:W-:Y:S01]  /*39b0*/  ULDC UR19, c[0x0][0x2ec] ;  /* 0x0000bb0000137ab9 */ /* 0x000fe20000000800 */
[----:B------:R-:W-:Y:S01]  /*39c0*/  UIADD3 UR12, UR22, 0x3c6ef372, URZ ;  /* 0x3c6ef372160c7890 */ /* 0x000fe2000fffe03f */
[----:B------:R-:W-:Y:S01]  /*39d0*/  FMNMX.FTZ R3, R44, R3, !PT ;  /* 0x000000032c037209 */ /* 0x000fe20007810000 */
[----:B------:R-:W-:Y:S01]  /*39e0*/  IMAD.WIDE.U32 R8, R152, -0x326172a9, RZ ;  /* 0xcd9e8d5798087825 */ /* 0x000fe200078e00ff */
[----:B------:R-:W-:Y:S01]  /*39f0*/  LOP3.LUT R10, R19, UR23, R10, 0x96, !PT ;  /* 0x00000017130a7c12 */ /* 0x000fe2000f8e960a */
[----:B------:R-:W-:Y:S01]  /*3a00*/  UIADD3 UR11, UR23, 0x76cf5d0a, URZ ;  /* 0x76cf5d0a170b7890 */ /* 0x000fe2000fffe03f */
[----:B------:R-:W-:Y:S01]  /*3a10*/  FMNMX.FTZ R3, R52, R3, !PT ;  /* 0x0000000334037209 */ /* 0x000fe20007810000 */
[----:B------:R-:W-:Y:S01]  /*3a20*/  UIADD3 UR9, UR23, 0x32370b8f, URZ ;  /* 0x32370b8f17097890 */ /* 0x000fe2000fffe03f */
[-C--:B------:R-:W-:Y:S01]  /*3a30*/  LOP3.LUT R11, R9, R204.reuse, RZ, 0x3c, !PT ;  /* 0x000000cc090b7212 */ /* 0x080fe200078e3cff */
[----:B------:R-:W-:Y:S01]  /*3a40*/  IMAD.WIDE.U32 R12, R10, -0x326172a9, RZ ;  /* 0xcd9e8d570a0c7825 */ /* 0x000fe200078e00ff */
[----:B------:R-:W-:Y:S01]  /*3a50*/  FMNMX.FTZ R3, R53, R3, !PT ;  /* 0x0000000335037209 */ /* 0x000fe20007810000 */
[----:B------:R-:W-:Y:S01]  /*3a60*/  UIADD3 UR10, UR22, -0x255992d5, URZ ;  /* 0xdaa66d2b160a7890 */ /* 0x000fe2000fffe03f */
[----:B------:R-:W-:Y:S01]  /*3a70*/  LOP3.LUT R16, R7, R204, RZ, 0x3c, !PT ;  /* 0x000000cc07107212 */ /* 0x000fe200078e3cff */
[----:B------:R-:W-:Y:S01]  /*3a80*/  IMAD.WIDE.U32 R10, R11, -0x2daee0ad, RZ ;  /* 0xd2511f530b0a7825 */ /* 0x000fe200078e00ff */
[----:B------:R-:W-:Y:S01]  /*3a90*/  FMNMX.FTZ R3, R49, R3, !PT ;  /* 0x0000000331037209 */ /* 0x000fe20007810000 */
[----:B------:R-:W-:Y:S01]  /*3aa0*/  UIADD3 UR7, UR23, -0x126145ec, URZ ;  /* 0xed9eba1417077890 */ /* 0x000fe2000fffe03f */
[----:B------:R-:W-:Y:S01]  /*3ab0*/  LOP3.LUT R24, R13, UR14, R6, 0x96, !PT ;  /* 0x0000000e0d187c12 */ /* 0x000fe2000f8e9606 */
[----:B------:R-:W-:Y:S01]  /*3ac0*/  IMAD.WIDE.U32 R16, R16, -0x2daee0ad, RZ ;  /* 0xd2511f5310107825 */ /* 0x000fe200078e00ff */
[----:B------:R-:W-:Y:S01]  /*3ad0*/  FMNMX.FTZ R3, R96, R3, !PT ;  /* 0x0000000360037209 */ /* 0x000fe20007810000 */
[----:B------:R-:W-:Y:S01]  /*3ae0*/  UIADD3 UR8, UR22, 0x78dde6e4, URZ ;  /* 0x78dde6e416087890 */ /* 0x000fe2000fffe03f */
[--C-:B------:R-:W-:Y:S01]  /*3af0*/  LOP3.LUT R7, R11, UR13, R18.reuse, 0x96, !PT ;  /* 0x0000000d0b077c12 */ /* 0x100fe2000f8e9612 */
[----:B------:R-:W-:Y:S01]  /*3b00*/  IMAD.WIDE.U32 R24, R24, -0x2daee0ad, RZ ;  /* 0xd2511f5318187825 */ /* 0x000fe200078e00ff */
[----:B------:R-:W-:Y:S01]  /*3b10*/  FMNMX.FTZ R3, R124, R3, !PT ;  /* 0x000000037c037209 */ /* 0x000fe20007810000 */
[----:B------:R-:W-:Y:S01]  /*3b20*/  UIADD3 UR5, UR23, -0x56f99767, URZ ;  /* 0xa906689917057890 */ /* 0x000fe2000fffe03f */
[----:B------:R-:W-:Y:S01]  /*3b30*/  LOP3.LUT R18, R17, UR13, R18, 0x96, !PT ;  /* 0x0000000d11127c12 */ /* 0x000fe2000f8e9612 */
[----:B------:R-:W-:Y:S01]  /*3b40*/  IMAD.WIDE.U32 R58, R7, -0x326172a9, RZ ;  /* 0xcd9e8d57073a7825 */ /* 0x000fe200078e00ff */
[----:B------:R-:W-:Y:S01]  /*3b50*/  FMNMX.FTZ R3, R125, R3, !PT ;  /* 0x000000037d037209 */ /* 0x000fe20007810000 */
[----:B------:R-:W-:Y:S01]  /*3b60*/  UIADD3 UR15, UR22, -0x4ab325aa, URZ ;  /* 0xb54cda56160f7890 */ /* 0x000fe2000fffe03f */
[----:B------:R-:W-:Y:S01]  /*3b70*/  LOP3.LUT R146, R25, UR11, R16, 0x96, !PT ;  /* 0x0000000b19927c12 */ /* 0x000fe2000f8e9610 */
[----:B------:R-:W-:Y:S01]  /*3b80*/  IMAD.WIDE.U32 R56, R18, -0x326172a9, RZ ;  /* 0xcd9e8d5712387825 */ /* 0x000fe200078e00ff */
[----:B------:R-:W-:Y:S01]  /*3b90*/  FMNMX.FTZ R3, R144, R3, !PT ;  /* 0x0000000390037209 */ /* 0x000fe20007810000 */
[----:B------:R-:W-:Y:S01]  /*3ba0*/  UIADD3 UR17, UR23, 0x646e171e, URZ ;  /* 0x646e171e17117890 */ /* 0x000fe2000fffe03f */
[----:B------:R-:W-:-:S02]  /*3bb0*/  LEA R185, R0, UR4, 0x1 ;  /* 0x0000000400b97c11 */ /* 0x000fc4000f8e08ff */
[----:B------:R-:W-:-:S03]  /*3bc0*/  FMNMX.FTZ R3, R145, R3, !PT ;  /* 0x0000000391037209 */ /* 0x000fc60007810000 */
[--C-:B------:R-:W-:Y:S01]  /*3bd0*/  IMAD R186, R4, 0x2, R185.reuse ;  /* 0x0000000204ba7824 */ /* 0x100fe200078e02b9 */
[----:B------:R-:W-:Y:S01]  /*3be0*/  FMNMX.FTZ R5, R164, R3, !PT ;  /* 0x00000003a4057209 */ /* 0x000fe20007810000 */
[----:B------:R-:W-:Y:S01]  /*3bf0*/  IMAD R188, R2, 0x2, R185 ;  /* 0x0000000202bc7824 */ /* 0x000fe200078e02b9 */
[----:B------:R-:W-:Y:S01]  /*3c00*/  FMNMX.FTZ R3, R70, R69, !PT ;  /* 0x0000004546037209 */ /* 0x000fe20007810000 */
[----:B------:R-:W-:Y:S01]  /*3c10*/  IMAD R187, R2, 0x2, R186 ;  /* 0x0000000202bb7824 */ /* 0x000fe200078e02ba */
[----:B------:R-:W-:Y:S01]  /*3c20*/  FMNMX.FTZ R100, R165, R5, !PT ;  /* 0x00000005a5647209 */ /* 0x000fe20007810000 */
[----:B------:R-:W-:Y:S01]  /*3c30*/  IMAD.U32 R5, RZ, RZ, UR6 ;  /* 0x00000006ff057e24 */ /* 0x000fe2000f8e00ff */
[----:B------:R-:W-:Y:S01]  /*3c40*/  FMNMX.FTZ R3, R80, R3, !PT ;  /* 0x0000000350037209 */ /* 0x000fe20007810000 */
[----:B------:R-:W-:Y:S01]  /*3c50*/  UIADD3 UR6, UR22, 0x1715609d, URZ ;  /* 0x1715609d16067890 */ /* 0x000fe2000fffe03f */
[----:B------:R-:W-:Y:S02]  /*3c60*/  LDSM.16.MT88.4 R28, [R185+0x6000] ;  /* 0x00600000b91c783b */ /* 0x000fe40000004200 */
[----:B------:R-:W-:-:S02]  /*3c70*/  FMNMX.FTZ R3, R71, R3, !PT ;  /* 0x0000000347037209 */ /* 0x000fc40007810000 */
[----:B------:R-:W1:Y:S01]  /*3c80*/  SHFL.BFLY PT, R22, R100, 0x2, 0x1f ;  /* 0x0c401f0064167f89 */ /* 0x000e6200000e0000 */
[----:B------:R-:W-:Y:S02]  /*3c90*/  LOP3.LUT R5, R19, UR23, R5, 0x96, !PT ;  /* 0x0000001713057c12 */ /* 0x000fe4000f8e9605 */
[----:B------:R-:W-:Y:S01]  /*3ca0*/  FMNMX.FTZ R3, R50, R3, !PT ;  /* 0x0000000332037209 */ /* 0x000fe20007810000 */
[----:B------:R-:W-:Y:S02]  /*3cb0*/  LDSM.16.MT88.4 R32, [R188+0x6000] ;  /* 0x00600000bc20783b */ /* 0x000fe40000004200 */
[----:B------:R-:W-:Y:S01]  /*3cc0*/  IMAD.WIDE.U32 R14, R5, -0x326172a9, RZ ;  /* 0xcd9e8d57050e7825 */ /* 0x000fe200078e00ff */
[----:B------:R-:W-:Y:S01]  /*3cd0*/  FMNMX.FTZ R3, R48, R3, !PT ;  /* 0x0000000330037209 */ /* 0x000fe20007810000 */
[----:B------:R-:W-:Y:S01]  /*3ce0*/  LDSM.16.MT88.4 R40, [R186+0x6000] ;  /* 0x00600000ba28783b */ /* 0x000fe20000004200 */
[----:B------:R-:W-:Y:S02]  /*3cf0*/  FMNMX.FTZ R5, R82, R20, !PT ;  /* 0x0000001452057209 */ /* 0x000fe40007810000 */
[----:B------:R-:W-:Y:S01]  /*3d00*/  FMNMX.FTZ R3, R60, R3, !PT ;  /* 0x000000033c037209 */ /* 0x000fe20007810000 */
[----:B------:R-:W-:Y:S01]  /*3d10*/  LDSM.16.MT88.4 R36, [R188+0x6800] ;  /* 0x00680000bc24783b */ /* 0x000fe20000004200 */
[----:B------:R-:W-:-:S02]  /*3d20*/  LOP3.LUT R21, R15, UR14, R8, 0x96, !PT ;  /* 0x0000000e0f157c12 */ /* 0x000fc4000f8e9608 */
[----:B------:R-:W-:Y:S02]  /*3d30*/  FMNMX.FTZ R3, R61, R3, !PT ;  /* 0x000000033d037209 */ /* 0x000fe40007810000 */
[----:B------:R-:W-:Y:S01]  /*3d40*/  FMNMX.FTZ R5, R101, R5, !PT ;  /* 0x0000000565057209 */ /* 0x000fe20007810000 */
[----:B------:R-:W-:Y:S01]  /*3d50*/  IMAD.WIDE.U32 R20, R21, -0x2daee0ad, RZ ;  /* 0xd2511f5315147825 */ /* 0x000fe200078e00ff */
[----:B------:R-:W-:Y:S02]  /*3d60*/  FMNMX.FTZ R3, R136, R3, !PT ;  /* 0x0000000388037209 */ /* 0x000fe40007810000 */
[----:B------:R-:W-:Y:S02]  /*3d70*/  LOP3.LUT R8, R13, UR14, R8, 0x96, !PT ;  /* 0x0000000e0d087c12 */ /* 0x000fe4000f8e9608 */
[----:B------:R-:W-:Y:S02]  /*3d80*/  FMNMX.FTZ R3, R138, R3, !PT ;  /* 0x000000038a037209 */ /* 0x000fe40007810000 */
[----:B-1----:R-:W-:Y:S01]  /*3d90*/  FMNMX.FTZ R100, R100, R22, !PT ;  /* 0x0000001664647209 */ /* 0x002fe20007810000 */
[----:B------:R-:W-:Y:S01]  /*3da0*/  IMAD.WIDE.U32 R26, R8, -0x2daee0ad, RZ ;  /* 0xd2511f53081a7825 */ /* 0x000fe200078e00ff */
[----:B------:R-:W-:-:S02]  /*3db0*/  LOP3.LUT R22, R15, UR14, R6, 0x96, !PT ;  /* 0x0000000e0f167c12 */ /* 0x000fc4000f8e9606 */
[----:B------:R-:W-:Y:S01]  /*3dc0*/  FMNMX.FTZ R3, R137, R3, !PT ;  /* 0x0000000389037209 */ /* 0x000fe20007810000 */
[----:B------:R-:W1:Y:S01]  /*3dd0*/  SHFL.BFLY PT, R6, R100, 0x1, 0x1f ;  /* 0x0c201f0064067f89 */ /* 0x000e6200000e0000 */
[----:B------:R-:W-:Y:S01]  /*3de0*/  FMNMX.FTZ R5, R112, R5, !PT ;  /* 0x0000000570057209 */ /* 0x000fe20007810000 */
[----:B------:R-:W-:Y:S01]  /*3df0*/  IMAD.WIDE.U32 R22, R22, -0x2daee0ad, RZ ;  /* 0xd2511f5316167825 */ /* 0x000fe200078e00ff */
[----:B------:R-:W-:Y:S02]  /*3e00*/  FMNMX.FTZ R3, R139, R3, !PT ;  /* 0x000000038b037209 */ /* 0x000fe40007810000 */
[----:B------:R-:W-:Y:S02]  /*3e10*/  FMNMX.FTZ R5, R62, R5, !PT ;  /* 0x000000053e057209 */ /* 0x000fe40007810000 */
[----:B------:R-:W-:Y:S02]  /*3e20*/  FMNMX.FTZ R3, R156, R3, !PT ;  /* 0x000000039c037209 */ /* 0x000fe40007810000 */
[----:B------:R-:W-:-:S02]  /*3e30*/  LOP3.LUT R15, R59, UR12, R14, 0x96, !PT ;  /* 0x0000000c3b0f7c12 */ /* 0x000fc4000f8e960e */
        /* <DEDUP_REMOVED lines=8> */
[----:B-1----:R-:W-:Y:S02]  /*3ec0*/  FMNMX.FTZ R100, R100, R6, !PT ;  /* 0x0000000664647209 */ /* 0x002fe40007810000 */
[----:B------:R-:W-:Y:S02]  /*3ed0*/  FMNMX.FTZ R3, R142, R3, !PT ;  /* 0x000000038e037209 */ /* 0x000fe40007810000 */
[----:B------:R-:W-:Y:S01]  /*3ee0*/  FMNMX.FTZ R5, R88, R5, !PT ;  /* 0x0000000558057209 */ /* 0x000fe20007810000 */
[C---:B------:R-:W-:Y:S01]  /*3ef0*/  FMUL.FTZ R7, R100.reuse, UR19 ;  /* 0x0000001364077c20 */ /* 0x040fe20008410000 */
        /* <DEDUP_REMOVED lines=11> */
[----:B--2---:R-:W-:Y:S02]  /*3fb0*/  FMNMX.FTZ R8, R8, R9, !PT ;  /* 0x0000000908087209 */ /* 0x004fe40007810000 */
[----:B------:R-:W-:Y:S02]  /*3fc0*/  FMNMX.FTZ R3, R162, R3, !PT ;  /* 0x00000003a2037209 */ /* 0x000fe40007810000 */
[----:B------:R-:W-:Y:S01]  /*3fd0*/  LOP3.LUT R13, R57, UR12, R12, 0x96, !PT ;  /* 0x0000000c390d7c12 */ /* 0x000fe2000f8e960c */
[----:B------:R-:W2:Y:S01]  /*3fe0*/  SHFL.BFLY PT, R97, R8, 0x1, 0x1f ;  /* 0x0c201f0008617f89 */ /* 0x000ea200000e0000 */
[----:B------:R-:W-:Y:S02]  /*3ff0*/  FMNMX.FTZ R3, R163, R3, !PT ;  /* 0x00000003a3037209 */ /* 0x000fe40007810000 */
[----:B------:R-:W-:Y:S01]  /*4000*/  LOP3.LUT R11, R57, UR12, R14, 0x96, !PT ;  /* 0x0000000c390b7c12 */ /* 0x000fe2000f8e960e */
[----:B------:R-:W-:Y:S01]  /*4010*/  IMAD.WIDE.U32 R14, R15, -0x2daee0ad, RZ ;  /* 0xd2511f530f0e7825 */ /* 0x000fe200078e00ff */
[--C-:B------:R-:W-:Y:S01]  /*4020*/  LOP3.LUT R19, R21, UR11, R10.reuse, 0x96, !PT ;  /* 0x0000000b15137c12 */ /* 0x100fe2000f8e960a */
[----:B------:R-:W3:Y:S01]  /*4030*/  SHFL.BFLY PT, R9, R3, 0x2, 0x1f ;  /* 0x0c401f0003097f89 */ /* 0x000ee200000e0000 */
[----:B------:R-:W-:Y:S01]  /*4040*/  LOP3.LUT R148, R27, UR11, R10, 0x96, !PT ;  /* 0x0000000b1b947c12 */ /* 0x000fe2000f8e960a */
[----:B------:R-:W-:Y:S01]  /*4050*/  IMAD.WIDE.U32 R98, R13, -0x2daee0ad, RZ ;  /* 0xd2511f530d627825 */ /* 0x000fe200078e00ff */
[----:B------:R-:W-:-:S02]  /*4060*/  LOP3.LUT R20, R15, UR9, R20, 0x96, !PT ;  /* 0x000000090f147c12 */ /* 0x000fc4000f8e9614 */
[----:B-1----:R-:W-:Y:S01]  /*4070*/  FMNMX.FTZ R6, R127, R5, !PT ;  /* 0x000000057f067209 */ /* 0x002fe20007810000 */
[----:B------:R-:W-:Y:S01]  /*4080*/  FFMA.FTZ R5, R64, UR19, -R7 ;  /* 0x0000001340057c23 */ /* 0x000fe20008010807 */
[----:B------:R-:W-:Y:S01]  /*4090*/  LOP3.LUT R57, R99, UR9, R24, 0x96, !PT ;  /* 0x0000000963397c12 */ /* 0x000fe2000f8e9618 */
[----:B------:R-:W-:Y:S01]  /*40a0*/  IMAD.WIDE.U32 R18, R19, -0x326172a9, RZ ;  /* 0xcd9e8d5713127825 */ /* 0x000fe200078e00ff */
[----:B------:R-:W-:Y:S01]  /*40b0*/  FMNMX.FTZ R6, R153, R6, !PT ;  /* 0x0000000699067209 */ /* 0x000fe20007810000 */
[----:B------:R1:W-:Y:S01]  /*40c0*/  MUFU.EX2 R238, R5 ;  /* 0x0000000500ee7308 */ /* 0x0003e20000000800 */
[----:B------:R-:W-:Y:S02]  /*40d0*/  LOP3.LUT R10, R59, UR12, R12, 0x96, !PT ;  /* 0x0000000c3b0a7c12 */ /* 0x000fe4000f8e960c */
[----:B------:R-:W-:Y:S02]  /*40e0*/  LOP3.LUT R12, R19, UR10, R58, 0x96, !PT ;  /* 0x0000000a130c7c12 */ /* 0x000fe4000f8e963a */
[----:B------:R-:W-:Y:S01]  /*40f0*/  LOP3.LUT R17, R23, UR11, R16, 0x96, !PT ;  /* 0x0000000b17117c12 */ /* 0x000fe2000f8e9610 */
[----:B------:R-:W-:Y:S01]  /*4100*/  IMAD.WIDE.U32 R102, R10, -0x2daee0ad, RZ ;  /* 0xd2511f530a667825 */ /* 0x000fe200078e00ff */
[----:B--2---:R-:W-:-:S03]  /*4110*/  FMNMX.FTZ R97, R8, R97, !PT ;  /* 0x0000006108617209 */ /* 0x004fc60007810000 */
[----:B------:R-:W-:Y:S01]  /*4120*/  IMAD.WIDE.U32 R10, R11, -0x2daee0ad, RZ ;  /* 0xd2511f530b0a7825 */ /* 0x000fe200078e00ff */
[----:B------:R-:W-:Y:S02]  /*4130*/  LOP3.LUT R59, R103, UR9, R26, 0x96, !PT ;  /* 0x00000009673b7c12 */ /* 0x000fe4000f8e961a */
[----:B------:R-:W-:Y:S01]  /*4140*/  FSETP.NEU.FTZ.AND P0, PT, R97, -INF , PT ;  /* 0xff8000006100780b */ /* 0x000fe20003f1d000 */
[----:B------:R-:W-:Y:S01]  /*4150*/  IMAD.WIDE.U32 R12, R12, -0x2daee0ad, RZ ;  /* 0xd2511f530c0c7825 */ /* 0x000fe200078e00ff */
[----:B---3--:R-:W-:Y:S02]  /*4160*/  FMNMX.FTZ R3, R3, R9, !PT ;  /* 0x0000000903037209 */ /* 0x008fe40007810000 */
[----:B-1----:R-:W-:Y:S01]  /*4170*/  FMNMX.FTZ R5, R155, R6, !PT ;  /* 0x000000069b057209 */ /* 0x002fe20007810000 */
[----:B------:R-:W-:Y:S01]  /*4180*/  FFMA.FTZ R6, R66, UR19, -R7 ;  /* 0x0000001342067c23 */ /* 0x000fe20008010807 */
[----:B------:R-:W-:Y:S01]  /*4190*/  IMAD.WIDE.U32 R8, R20, -0x326172a9, RZ ;  /* 0xcd9e8d5714087825 */ /* 0x000fe200078e00ff */
[----:B------:R-:W-:-:S02]  /*41a0*/  LOP3.LUT R16, R11, UR9, R22, 0x96, !PT ;  /* 0x000000090b107c12 */ /* 0x000fc4000f8e9616 */
[----:B------:R-:W-:Y:S01]  /*41b0*/  FMNMX.FTZ R5, R147, R5, !PT ;  /* 0x0000000593057209 */ /* 0x000fe20007810000 */
[----:B------:R1:W-:Y:S01]  /*41c0*/  MUFU.EX2 R235, R6 ;  /* 0x0000000600eb7308 */ /* 0x0003e20000000800 */
[----:B------:R-:W2:Y:S01]  /*41d0*/  SHFL.BFLY PT, R11, R3, 0x1, 0x1f ;  /* 0x0c201f00030b7f89 */ /* 0x000ea200000e0000 */
[----:B------:R-:W-:Y:S01]  /*41e0*/  LOP3.LUT R19, R13, UR7, R14, 0x96, !PT ;  /* 0x000000070d137c12 */ /* 0x000fe2000f8e960e */
[----:B------:R-:W-:Y:S01]  /*41f0*/  IMAD.WIDE.U32 R14, R17, -0x326172a9, RZ ;  /* 0xcd9e8d57110e7825 */ /* 0x000fe200078e00ff */
[----:B------:R-:W-:-:S03]  /*4200*/  LOP3.LUT R18, R9, UR8, R18, 0x96, !PT ;  /* 0x0000000809127c12 */ /* 0x000fc6000f8e9612 */
[----:B------:R-:W-:Y:S01]  /*4210*/  IMAD.WIDE.U32 R16, R16, -0x326172a9, RZ ;  /* 0xcd9e8d5710107825 */ /* 0x000fe200078e00ff */
[----:B------:R-:W-:-:S03]  /*4220*/  LOP3.LUT R15, R15, UR10, R56, 0x96, !PT ;  /* 0x0000000a0f0f7c12 */ /* 0x000fc6000f8e9638 */
[----:B------:R-:W-:-:S04]  /*4230*/  IMAD.WIDE.U32 R24, R18, -0x2daee0ad, RZ ;  /* 0xd2511f5312187825 */ /* 0x000fc800078e00ff */
[----:B------:R-:W-:Y:S01]  /*4240*/  IMAD.WIDE.U32 R18, R19, -0x326172a9, RZ ;  /* 0xcd9e8d5713127825 */ /* 0x000fe200078e00ff */
[----:B------:R-:W-:Y:S02]  /*4250*/  LOP3.LUT R13, R25, UR5, R12, 0x96, !PT ;  /* 0x00000005190d7c12 */ /* 0x000fe4000f8e960c */
[----:B-1----:R-:W-:Y:S01]  /*4260*/  FMNMX.FTZ R6, R154, R5, !PT ;  /* 0x000000059a067209 */ /* 0x002fe20007810000 */
[----:B------:R-:W-:Y:S01]  /*4270*/  FFMA.FTZ R5, R65, UR19, -R7 ;  /* 0x0000001341057c23 */ /* 0x000fe20008010807 */
[----:B------:R-:W-:Y:S02]  /*4280*/  LOP3.LUT R21, R19, UR6, R8, 0x96, !PT ;  /* 0x0000000613157c12 */ /* 0x000fe4000f8e9608 */
[----:B------:R-:W-:Y:S01]  /*4290*/  FMNMX.FTZ R6, R167, R6, !PT ;  /* 0x00000006a7067209 */ /* 0x000fe20007810000 */
[----:B------:R1:W-:Y:S01]  /*42a0*/  MUFU.EX2 R237, R5 ;  /* 0x0000000500ed7308 */ /* 0x0003e20000000800 */
[----:B--2---:R-:W-:Y:S02]  /*42b0*/  FMNMX.FTZ R3, R3, R11, !PT ;  /* 0x0000000b03037209 */ /* 0x004fe40007810000 */
[----:B------:R-:W-:-:S04]  /*42c0*/  FMNMX.FTZ R6, R169, R6, !PT ;  /* 0x00000006a9067209 */ /* 0x000fc80007810000 */
[----:B------:R-:W-:-:S04]  /*42d0*/  FMNMX.FTZ R6, R166, R6, !PT ;  /* 0x00000006a6067209 */ /* 0x000fc80007810000 */
[----:B------:R-:W-:Y:S01]  /*42e0*/  FMNMX.FTZ R99, R168, R6, !PT ;  /* 0x00000006a8637209 */ /* 0x000fe20007810000 */
[----:B------:R-:W-:-:S04]  /*42f0*/  FMUL.FTZ R6, R97, UR19 ;  /* 0x0000001361067c20 */ /* 0x000fc80008410000 */
[----:B------:R-:W2:Y:S01]  /*4300*/  SHFL.BFLY PT, R20, R99, 0x2, 0x1f ;  /* 0x0c401f0063147f89 */ /* 0x000ea200000e0000 */
[----:B-1----:R-:W-:Y:S01]  /*4310*/  FFMA.FTZ R5, R46, UR19, -R7 ;  /* 0x000000132e057c23 */ /* 0x002fe20008010807 */
[----:B------:R-:W-:Y:S02]  /*4320*/  FSEL R6, R6, RZ, P0 ;  /* 0x000000ff06067208 */ /* 0x000fe40000000000 */
[----:B------:R-:W-:Y:S01]  /*4330*/  FSETP.NEU.FTZ.AND P0, PT, R3, -INF , PT ;  /* 0xff8000000300780b */ /* 0x000fe20003f1d000 */
[----:B------:R1:W-:Y:S02]  /*4340*/  MUFU.EX2 R234, R5 ;  /* 0x0000000500ea7308 */ /* 0x0003e40000000800 */
[--C-:B------:R-:W-:Y:S01]  /*4350*/  FFMA.FTZ R9, R70, UR19, -R6.reuse ;  /* 0x0000001346097c23 */ /* 0x100fe20008010806 */
[----:B------:R-:W-:-:S05]  /*4360*/  FFMA.FTZ R12, R71, UR19, -R6 ;  /* 0x00000013470c7c23 */ /* 0x000fca0008010806 */
[----:B------:R-:W-:Y:S08]  /*4370*/  MUFU.EX2 R232, R9 ;  /* 0x0000000900e87308 */ /* 0x000ff00000000800 */
[----:B------:R3:W-:Y:S01]  /*4380*/  MUFU.EX2 R230, R12 ;  /* 0x0000000c00e67308 */ /* 0x0007e20000000800 */
[----:B-1----:R-:W-:Y:S01]  /*4390*/  FFMA.FTZ R5, R44, UR19, -R7 ;  /* 0x000000132c057c23 */ /* 0x002fe20008010807 */
[----:B--2---:R-:W-:Y:S01]  /*43a0*/  FMNMX.FTZ R99, R99, R20, !PT ;  /* 0x0000001463637209 */ /* 0x004fe20007810000 */
[----:B------:R-:W-:Y:S05]  /*43b0*/  LDSM.16.MT88.4 R44, [R187+0x6000] ;  /* 0x00600000bb2c783b */ /* 0x000fea0000004200 */
[----:B------:R1:W-:Y:S01]  /*43c0*/  MUFU.EX2 R233, R5 ;  /* 0x0000000500e97308 */ /* 0x0003e20000000800 */
[----:B------:R-:W2:Y:S01]  /*43d0*/  SHFL.BFLY PT, R19, R99, 0x1, 0x1f ;  /* 0x0c201f0063137f89 */ /* 0x000ea200000e0000 */
[----:B---3--:R-:W-:-:S03]  /*43e0*/  IMAD.WIDE.U32 R12, R13, -0x326172a9, RZ ;  /* 0xcd9e8d570d0c7825 */ /* 0x008fc600078e00ff */
[----:B------:R-:W-:Y:S01]  /*43f0*/  SHF.R.U32.HI R25, RZ, 0x18, R12 ;  /* 0x00000018ff197819 */ /* 0x000fe2000001160c */
[----:B-1----:R-:W-:-:S04]  /*4400*/  FFMA.FTZ R5, R52, UR19, -R7 ;  /* 0x0000001334057c23 */ /* 0x002fc80008010807 */
[----:B------:R1:W-:Y:S01]  /*4410*/  MUFU.EX2 R236, R5 ;  /* 0x0000000500ec7308 */ /* 0x0003e20000000800 */
[----:B--2---:R-:W-:Y:S02]  /*4420*/  FMNMX.FTZ R99, R99, R19, !PT ;  /* 0x0000001363637209 */ /* 0x004fe40007810000 */
[----:B-1----:R-:W-:Y:S01]  /*4430*/  LOP3.LUT R5, R17, UR8, R14, 0x96, !PT ;  /* 0x0000000811057c12 */ /* 0x002fe2000f8e960e */
[----:B------:R-:W-:-:S04]  /*4440*/  IMAD.WIDE.U32 R14, R15, -0x2daee0ad, RZ ;  /* 0xd2511f530f0e7825 */ /* 0x000fc800078e00ff */
[----:B------:R-:W-:-:S04]  /*4450*/  IMAD.WIDE.U32 R22, R5, -0x2daee0ad, RZ ;  /* 0xd2511f5305167825 */ /* 0x000fc800078e00ff */
[----:B------:R-:W-:Y:S01]  /*4460*/  FFMA.FTZ R5, R69, UR19, -R6 ;  /* 0x0000001345057c23 */ /* 0x000fe20008010806 */
[----:B------:R-:W-:-:S03]  /*4470*/  LOP3.LUT R10, R15, UR7, R10, 0x96, !PT ;  /* 0x000000070f0a7c12 */ /* 0x000fc6000f8e960a */
[----:B------:R1:W-:Y:S01]  /*4480*/  MUFU.EX2 R231, R5 ;  /* 0x0000000500e77308 */ /* 0x0003e20000000800 */
[----:B------:R-:W-:Y:S01]  /*4490*/  LOP3.LUT R8, R23, UR5, R14, 0x96, !PT ;  /* 0x0000000517087c12 */ /* 0x000fe2000f8e960e */
[----:B------:R-:W-:-:S04]  /*44a0*/  IMAD.WIDE.U32 R10, R10, -0x326172a9, RZ ;  /* 0xcd9e8d570a0a7825 */ /* 0x000fc800078e00ff */
[----:B------:R-:W-:Y:S01]  /*44b0*/  IMAD.WIDE.U32 R8, R8, -0x326172a9, RZ ;  /* 0xcd9e8d5708087825 */ /* 0x000fe200078e00ff */
[----:B------:R-:W-:-:S04]  /*44c0*/  LOP3.LUT R20, R11, UR6, R16, 0x96, !PT ;  /* 0x000000060b147c12 */ /* 0x000fc8000f8e9610 */
[----:B------:R-:W-:Y:S02]  /*44d0*/  LOP3.LUT R10, R9, UR15, R10, 0x96, !PT ;  /* 0x0000000f090a7c12 */ /* 0x000fe4000f8e960a */
[----:B------:R-:W-:Y:S02]  /*44e0*/  LOP3.LUT R9, R8, 0xffff, RZ, 0xc0, !PT ;  /* 0x0000ffff08097812 */ /* 0x000fe400078ec0ff */
[----:B------:R-:W-:Y:S01]  /*44f0*/  SHF.R.U32.HI R11, RZ, 0x10, R8 ;  /* 0x00000010ff0b7819 */ /* 0x000fe20000011608 */
[----:B-1----:R-:W-:Y:S01]  /*4500*/  FFMA.FTZ R5, R80, UR19, -R6 ;  /* 0x0000001350057c23 */ /* 0x002fe20008010806 */
[----:B------:R-:W-:Y:S02]  /*4510*/  LOP3.LUT R16, R8, 0xff, RZ, 0xc0, !PT ;  /* 0x000000ff08107812 */ /* 0x000fe400078ec0ff */
[----:B------:R-:W-:Y:S01]  /*4520*/  SHF.R.U32.HI R9, RZ, 0x8, R9 ;  /* 0x00000008ff097819 */ /* 0x000fe20000011609 */
[----:B------:R1:W2:Y:S01]  /*4530*/  MUFU.EX2 R229, R5 ;  /* 0x0000000500e57308 */ /* 0x0002a20000000800 */
[----:B------:R-:W-:-:S02]  /*4540*/  SHF.R.U32.HI R15, RZ, 0x18, R8 ;  /* 0x00000018ff0f7819 */ /* 0x000fc40000011608 */
[----:B------:R-:W-:Y:S02]  /*4550*/  LOP3.LUT R11, R11, 0xff, RZ, 0xc0, !PT ;  /* 0x000000ff0b0b7812 */ /* 0x000fe400078ec0ff */
[----:B------:R-:W-:Y:S02]  /*4560*/  LOP3.LUT R8, R10, 0xffff, RZ, 0xc0, !PT ;  /* 0x0000ffff0a087812 */ /* 0x000fe400078ec0ff */
[----:B------:R-:W-:Y:S02]  /*4570*/  PRMT R17, R16, 0x5410, R9 ;  /* 0x0000541010117816 */ /* 0x000fe40000000009 */
[----:B------:R-:W-:Y:S02]  /*4580*/  SHF.R.U32.HI R8, RZ, 0x8, R8 ;  /* 0x00000008ff087819 */ /* 0x000fe40000011608 */
[----:B------:R-:W-:Y:S01]  /*4590*/  SHF.R.U32.HI R2, RZ, 0x10, R10 ;  /* 0x00000010ff027819 */ /* 0x000fe2000001160a */
[----:B-1----:R-:W-:-:S05]  /*45a0*/  FMUL.FTZ R5, R3, UR19 ;  /* 0x0000001303057c20 */ /* 0x002fca0008410000 */
[----:B------:R-:W-:Y:S02]  /*45b0*/  FSEL R5, R5, RZ, P0 ;  /* 0x000000ff05057208 */ /* 0x000fe40000000000 */
[----:B------:R-:W-:-:S03]  /*45c0*/  FSETP.NEU.FTZ.AND P0, PT, R99, -INF , PT ;  /* 0xff8000006300780b */ /* 0x000fc60003f1d000 */
[--C-:B------:R-:W-:Y:S01]  /*45d0*/  FFMA.FTZ R14, R92, UR19, -R5.reuse ;  /* 0x000000135c0e7c23 */ /* 0x100fe20008010805 */
[--C-:B------:R-:W-:Y:S01]  /*45e0*/  FFMA.FTZ R9, R81, UR19, -R5.reuse ;  /* 0x0000001351097c23 */ /* 0x100fe20008010805 */
[----:B------:R-:W-:Y:S02]  /*45f0*/  FFMA.FTZ R4, R82, UR19, -R5 ;  /* 0x0000001352047c23 */ /* 0x000fe40008010805 */
[----:B------:R1:W-:Y:S08]  /*4600*/  MUFU.EX2 R227, R14 ;  /* 0x0000000e00e37308 */ /* 0x0003f00000000800 */
[----:B------:R3:W-:Y:S08]  /*4610*/  MUFU.EX2 R225, R9 ;  /* 0x0000000900e17308 */ /* 0x0007f00000000800 */
[----:B------:R4:W-:Y:S01]  /*4620*/  MUFU.EX2 R226, R4 ;  /* 0x0000000400e27308 */ /* 0x0009e20000000800 */
[----:B-1----:R-:W-:-:S02]  /*4630*/  LOP3.LUT R14, R13, UR15, R18, 0x96, !PT ;  /* 0x0000000f0d0e7c12 */ /* 0x002fc4000f8e9612 */
[----:B------:R-:W-:Y:S01]  /*4640*/  PRMT R18, R11, 0x5410, R15 ;  /* 0x000054100b127816 */ /* 0x000fe2000000000f */
[----:B------:R-:W-:Y:S01]  /*4650*/  IMAD.U32 R15, RZ, RZ, UR16 ;  /* 0x00000010ff0f7e24 */ /* 0x000fe2000f8e00ff */
[----:B------:R-:W-:Y:S01]  /*4660*/  LOP3.LUT R11, R10, 0xff, RZ, 0xc0, !PT ;  /* 0x000000ff0a0b7812 */ /* 0x000fe200078ec0ff */
[----:B---3--:R-:W-:-:S03]  /*4670*/  FFMA.FTZ R9, R83, UR19, -R5 ;  /* 0x0000001353097c23 */ /* 0x008fc60008010805 */
[----:B------:R-:W-:Y:S01]  /*4680*/  PRMT R16, R11, 0x5410, R8 ;  /* 0x000054100b107816 */ /* 0x000fe20000000008 */
[----:B------:R-:W-:Y:S01]  /*4690*/  FMUL.FTZ R8, R99, UR19 ;  /* 0x0000001363087c20 */ /* 0x000fe20008410000 */
[----:B------:R-:W-:Y:S01]  /*46a0*/  LEA R0, R15, UR16, 0x10 ;  /* 0x000000100f007c11 */ /* 0x000fe2000f8e80ff */
[----:B------:R1:W3:Y:S01]  /*46b0*/  MUFU.EX2 R223, R9 ;  /* 0x0000000900df7308 */ /* 0x0002e20000000800 */
[----:B------:R-:W-:Y:S01]  /*46c0*/  SHF.R.U32.HI R15, RZ, 0x18, R10 ;  /* 0x00000018ff0f7819 */ /* 0x000fe2000001160a */
[----:B------:R-:W-:Y:S01]  /*46d0*/  FFMA.FTZ R11, R53, UR19, -R7 ;  /* 0x00000013350b7c23 */ /* 0x000fe20008010807 */
[----:B--2---:R-:W-:Y:S01]  /*46e0*/  F2FP.BF16.F32.PACK_AB R10, R230, R229 ;  /* 0x000000e5e60a723e */ /* 0x004fe200000010ff */
[----:B------:R-:W-:Y:S01]  /*46f0*/  LDSM.16.MT88.4 R52, [R187+0x6800] ;  /* 0x00680000bb34783b */ /* 0x000fe20000004200 */
[----:B----4-:R-:W-:-:S03]  /*4700*/  HSET2.LE.AND R4, R17, R0, PT ;  /* 0x0000000011047233 */ /* 0x010fc60003803000 */
[----:B------:R3:W-:Y:S02]  /*4710*/  MUFU.EX2 R228, R11 ;  /* 0x0000000b00e47308 */ /* 0x0007e40000000800 */
[----:B------:R-:W-:Y:S02]  /*4720*/  LOP3.LUT R10, R4, R10, RZ, 0xc0, !PT ;  /* 0x0000000a040a7212 */ /* 0x000fe400078ec0ff */
[----:B------:R-:W-:Y:S01]  /*4730*/  HSET2.LE.AND R4, R18, R0, PT ;  /* 0x0000000012047233 */ /* 0x000fe20003803000 */
[----:B------:R-:W-:Y:S01]  /*4740*/  IMAD.WIDE.U32 R18, R21, -0x2daee0ad, RZ ;  /* 0xd2511f5315127825 */ /* 0x000fe200078e00ff */
[----:B------:R-:W-:Y:S02]  /*4750*/  LOP3.LUT R21, R12, 0xff, RZ, 0xc0, !PT ;  /* 0x000000ff0c157812 */ /* 0x000fe400078ec0ff */
[----:B-1----:R-:W-:Y:S02]  /*4760*/  LOP3.LUT R9, R2, 0xff, RZ, 0xc0, !PT ;  /* 0x000000ff02097812 */ /* 0x002fe400078ec0ff */
[----:B------:R-:W-:-:S02]  /*4770*/  FSEL R2, R8, RZ, P0 ;  /* 0x000000ff08027208 */ /* 0x000fc40000000000 */
[----:B------:R-:W-:Y:S02]  /*4780*/  PRMT R9, R9, 0x5410, R15 ;  /* 0x0000541009097816 */ /* 0x000fe4000000000f */
[----:B------:R-:W-:Y:S01]  /*4790*/  LOP3.LUT R23, R19, UR17, R24, 0x96, !PT ;  /* 0x0000001113177c12 */ /* 0x000fe2000f8e9618 */
[--C-:B------:R-:W-:Y:S01]  /*47a0*/  FFMA.FTZ R8, R93, UR19, -R2.reuse ;  /* 0x000000135d087c23 */ /* 0x100fe20008010802 */
[----:B---3--:R-:W-:Y:S01]  /*47b0*/  F2FP.BF16.F32.PACK_AB R11, R226, R223 ;  /* 0x000000dfe20b723e */ /* 0x008fe200000010ff */
[----:B------:R-:W-:Y:S01]  /*47c0*/  FFMA.FTZ R17, R94, UR19, -R2 ;  /* 0x000000135e117c23 */ /* 0x000fe20008010802 */
[----:B------:R-:W-:Y:S01]  /*47d0*/  HSET2.LE.AND R15, R9, R0, PT ;  /* 0x00000000090f7233 */ /* 0x000fe20003803000 */
[----:B------:R1:W-:Y:S01]  /*47e0*/  MUFU.EX2 R222, R8 ;  /* 0x0000000800de7308 */ /* 0x0003e20000000800 */
[----:B------:R-:W-:Y:S02]  /*47f0*/  F2FP.BF16.F32.PACK_AB R9, R231, R232 ;  /* 0x000000e8e709723e */ /* 0x000fe400000010ff */
[----:B------:R-:W-:-:S02]  /*4800*/  LOP3.LUT R11, R4, R11, RZ, 0xc0, !PT ;  /* 0x0000000b040b7212 */ /* 0x000fc400078ec0ff */
[----:B------:R-:W-:-:S03]  /*4810*/  LOP3.LUT R4, R12, 0xffff, RZ, 0xc0, !PT ;  /* 0x0000ffff0c047812 */ /* 0x000fc600078ec0ff */
[----:B------:R2:W-:Y:S01]  /*4820*/  MUFU.EX2 R221, R17 ;  /* 0x0000001100dd7308 */ /* 0x0005e20000000800 */
[----:B------:R-:W-:-:S04]  /*4830*/  SHF.R.U32.HI R13, RZ, 0x8, R4 ;  /* 0x00000008ff0d7819 */ /* 0x000fc80000011604 */
[----:B------:R-:W-:Y:S01]  /*4840*/  PRMT R24, R21, 0x5410, R13 ;  /* 0x0000541015187816 */ /* 0x000fe2000000000d */
[----:B------:R-:W-:Y:S01]  /*4850*/  FFMA.FTZ R13, R50, UR19, -R6 ;  /* 0x00000013320d7c23 */ /* 0x000fe20008010806 */
[----:B------:R-:W-:Y:S02]  /*4860*/  SHF.R.U32.HI R21, RZ, 0x18, R14 ;  /* 0x00000018ff157819 */ /* 0x000fe4000001160e */
[----:B-1----:R-:W-:Y:S01]  /*4870*/  HSET2.LE.AND R8, R16, R0, PT ;  /* 0x0000000010087233 */ /* 0x002fe20003803000 */
[----:B------:R1:W-:Y:S01]  /*4880*/  MUFU.EX2 R215, R13 ;  /* 0x0000000d00d77308 */ /* 0x0003e20000000800 */
[----:B------:R-:W-:-:S03]  /*4890*/  F2FP.BF16.F32.PACK_AB R16, R225, R227 ;  /* 0x000000e3e110723e */ /* 0x000fc600000010ff */
[----:B------:R-:W-:Y:S02]  /*48a0*/  LOP3.LUT R8, R8, R9, RZ, 0xc0, !PT ;  /* 0x0000000908087212 */ /* 0x000fe400078ec0ff */
[----:B------:R-:W-:Y:S01]  /*48b0*/  LOP3.LUT R9, R15, R16, RZ, 0xc0, !PT ;  /* 0x000000100f097212 */ /* 0x000fe200078ec0ff */
[----:B------:R-:W-:Y:S01]  /*48c0*/  FFMA.FTZ R15, R89, UR19, -R2 ;  /* 0x00000013590f7c23 */ /* 0x000fe20008010802 */
[----:B--2---:R-:W-:Y:S01]  /*48d0*/  IMAD.WIDE.U32 R16, R20, -0x2daee0ad, RZ ;  /* 0xd2511f5314107825 */ /* 0x004fe200078e00ff */
[----:B------:R-:W-:Y:S02]  /*48e0*/  SHF.R.U32.HI R20, RZ, 0x10, R12 ;  /* 0x00000010ff147819 */ /* 0x000fe4000001160c */
[----:B------:R2:W-:Y:S01]  /*48f0*/  MUFU.EX2 R217, R15 ;  /* 0x0000000f00d97308 */ /* 0x0005e20000000800 */
[----:B------:R-:W-:Y:S01]  /*4900*/  LOP3.LUT R12, R14, 0xffff, RZ, 0xc0, !PT ;  /* 0x0000ffff0e0c7812 */ /* 0x000fe200078ec0ff */
[----:B------:R-:W-:Y:S01]  /*4910*/  HMMA.16816.F32.BF16 R72, R8, R28, RZ ;  /* 0x0000001c0848723c */ /* 0x000fe200000418ff */
[----:B------:R-:W-:-:S02]  /*4920*/  LOP3.LUT R4, R17, UR17, R22, 0x96, !PT ;  /* 0x0000001111047c12 */ /* 0x000fc4000f8e9616 */
[----:B------:R-:W-:Y:S01]  /*4930*/  LOP3.LUT R20, R20, 0xff, RZ, 0xc0, !PT ;  /* 0x000000ff14147812 */ /* 0x000fe200078ec0ff */
[----:B-1----:R-:W-:Y:S01]  /*4940*/  FFMA.FTZ R13, R48, UR19, -R6 ;  /* 0x00000013300d7c23 */ /* 0x002fe20008010806 */
[----:B------:R-:W-:Y:S01]  /*4950*/  LOP3.LUT R22, R14, 0xff, RZ, 0xc0, !PT ;  /* 0x000000ff0e167812 */ /* 0x000fe200078ec0ff */
[C---:B------:R-:W-:Y:S01]  /*4960*/  HMMA.16816.F32.BF16 R108, R8.reuse, R32, RZ ;  /* 0x00000020086c723c */ /* 0x040fe200000418ff */
[----:B------:R-:W-:Y:S01]  /*4970*/  SHF.R.U32.HI R12, RZ, 0x8, R12 ;  /* 0x00000008ff0c7819 */ /* 0x000fe2000001160c */
[----:B------:R1:W-:Y:S01]  /*4980*/  MUFU.EX2 R216, R13 ;  /* 0x0000000d00d87308 */ /* 0x0003e20000000800 */
[----:B------:R-:W-:Y:S02]  /*4990*/  LOP3.LUT R17, R16, 0xffff, RZ, 0xc0, !PT ;  /* 0x0000ffff10117812 */ /* 0x000fe400078ec0ff */
[----:B------:R-:W-:Y:S01]  /*49a0*/  PRMT R12, R22, 0x5410, R12 ;  /* 0x00005410160c7816 */ /* 0x000fe2000000000c */
[----:B------:R-:W-:Y:S01]  /*49b0*/  FFMA.FTZ R22, R61, UR19, -R6 ;  /* 0x000000133d167c23 */ /* 0x000fe20008010806 */
[----:B------:R-:W-:Y:S01]  /*49c0*/  HMMA.16816.F32.BF16 R80, R8, R44, RZ ;  /* 0x0000002c0850723c */ /* 0x000fe200000418ff */
[----:B--2---:R-:W-:-:S02]  /*49d0*/  FFMA.FTZ R15, R88, UR19, -R2 ;  /* 0x00000013580f7c23 */ /* 0x004fc40008010802 */
[----:B------:R2:W-:Y:S03]  /*49e0*/  MUFU.EX2 R212, R22 ;  /* 0x0000001600d47308 */ /* 0x0005e60000000800 */
[C---:B------:R-:W-:Y:S05]  /*49f0*/  HMMA.16816.F32.BF16 R88, R8.reuse, R40, RZ ;  /* 0x000000280858723c */ /* 0x040fea00000418ff */
[----:B------:R3:W4:Y:S01]  /*4a00*/  MUFU.EX2 R213, R15 ;  /* 0x0000000f00d57308 */ /* 0x0007220000000800 */
[----:B-1----:R-:W-:Y:S01]  /*4a10*/  FFMA.FTZ R13, R60, UR19, -R6 ;  /* 0x000000133c0d7c23 */ /* 0x002fe20008010806 */
[C---:B------:R-:W-:Y:S06]  /*4a20*/  HMMA.16816.F32.BF16 R92, R8.reuse, R30, RZ ;  /* 0x0000001e085c723c */ /* 0x040fec00000418ff */
[----:B------:R4:W1:Y:S01]  /*4a30*/  MUFU.EX2 R214, R13 ;  /* 0x0000000d00d67308 */ /* 0x0008620000000800 */
[----:B------:R-:W-:Y:S01]  /*4a40*/  HMMA.16816.F32.BF16 R68, R8, R34, RZ ;  /* 0x000000220844723c */ /* 0x000fe200000418ff */
[----:B--2---:R-:W-:-:S05]  /*4a50*/  LOP3.LUT R22, R16, 0xff, RZ, 0xc0, !PT ;  /* 0x000000ff10167812 */ /* 0x004fca00078ec0ff */
[----:B------:R-:W-:Y:S01]  /*4a60*/  HMMA.16816.F32.BF16 R104, R8, R42, RZ ;  /* 0x0000002a0868723c */ /* 0x000fe200000418ff */
[----:B---3--:R-:W-:-:S04]  /*4a70*/  SHF.R.U32.HI R15, RZ, 0x10, R14 ;  /* 0x00000010ff0f7819 */ /* 0x008fc8000001160e */
[----:B------:R-:W-:Y:S01]  /*4a80*/  LOP3.LUT R14, R15, 0xff, RZ, 0xc0, !PT ;  /* 0x000000ff0f0e7812 */ /* 0x000fe200078ec0ff */
[----:B------:R-:W-:Y:S01]  /*4a90*/  HMMA.16816.F32.BF16 R84, R8, R46, RZ ;  /* 0x0000002e0854723c */ /* 0x000fe200000418ff */
[----:B------:R-:W-:Y:S02]  /*4aa0*/  PRMT R15, R20, 0x5410, R25 ;  /* 0x00005410140f7816 */ /* 0x000fe40000000019 */
[----:B------:R-:W-:Y:S02]  /*4ab0*/  PRMT R25, R14, 0x5410, R21 ;  /* 0x000054100e197816 */ /* 0x000fe40000000015 */
[--C-:B------:R-:W-:Y:S02]  /*4ac0*/  HSET2.LE.AND R14, R24, R0.reuse, PT ;  /* 0x00000000180e7233 */ /* 0x100fe40003803000 */
[--C-:B------:R-:W-:Y:S01]  /*4ad0*/  HSET2.LE.AND R15, R15, R0.reuse, PT ;  /* 0x000000000f0f7233 */ /* 0x100fe20003803000 */
[--C-:B------:R-:W-:Y:S01]  /*4ae0*/  FFMA.FTZ R9, R62, UR19, -R5.reuse ;  /* 0x000000133e097c23 */ /* 0x100fe20008010805 */
[----:B------:R-:W-:Y:S01]  /*4af0*/  HSET2.LE.AND R20, R12, R0, PT ;  /* 0x000000000c147233 */ /* 0x000fe20003803000 */
[----:B------:R-:W-:Y:S01]  /*4b00*/  FFMA.FTZ R8, R112, UR19, -R5 ;  /* 0x0000001370087c23 */ /* 0x000fe20008010805 */
[----:B------:R-:W-:Y:S01]  /*4b10*/  F2FP.BF16.F32.PACK_AB R12, R237, R235 ;  /* 0x000000ebed0c723e */ /* 0x000fe200000010ff */
[----:B------:R2:W-:Y:S01]  /*4b20*/  MUFU.EX2 R206, R9 ;  /* 0x0000000900ce7308 */ /* 0x0005e20000000800 */
[----:B----4-:R-:W-:-:S02]  /*4b30*/  F2FP.BF16.F32.PACK_AB R13, R213, R217 ;  /* 0x000000d9d50d723e */ /* 0x010fc400000010ff */
[----:B------:R-:W-:Y:S02]  /*4b40*/  F2FP.BF16.F32.PACK_AB R21, R238, R239 ;  /* 0x000000efee15723e */ /* 0x000fe400000010ff */
[----:B------:R-:W-:Y:S02]  /*4b50*/  LOP3.LUT R14, R14, R12, RZ, 0xc0, !PT ;  /* 0x0000000c0e0e7212 */ /* 0x000fe400078ec0ff */
[----:B------:R-:W-:Y:S01]  /*4b60*/  LOP3.LUT R15, R15, R13, RZ, 0xc0, !PT ;  /* 0x0000000d0f0f7212 */ /* 0x000fe200078ec0ff */
[----:B------:R3:W-:Y:S01]  /*4b70*/  MUFU.EX2 R205, R8 ;  /* 0x0000000800cd7308 */ /* 0x0007e20000000800 */
[----:B------:R-:W-:Y:S01]  /*4b80*/  LOP3.LUT R12, R20, R21, RZ, 0xc0, !PT ;  /* 0x00000015140c7212 */ /* 0x000fe200078ec0ff */
[--C-:B------:R-:W-:Y:S01]  /*4b90*/  FFMA.FTZ R21, R101, UR19, -R5.reuse ;  /* 0x0000001365157c23 */ /* 0x100fe20008010805 */
[----:B------:R-:W-:Y:S02]  /*4ba0*/  HSET2.LE.AND R13, R25, R0, PT ;  /* 0x00000000190d7233 */ /* 0x000fe40003803000 */
[----:B------:R-:W-:Y:S01]  /*4bb0*/  F2FP.BF16.F32.PACK_AB R20, R221, R222 ;  /* 0x000000dedd14723e */ /* 0x000fe200000010ff */
[----:B------:R-:W4:Y:S01]  /*4bc0*/  LDSM.16.MT88.4 R24, [R185+0x6800] ;  /* 0x00680000b918783b */ /* 0x000f220000004200 */
[----:B------:R-:W-:Y:S01]  /*4bd0*/  SHF.R.U32.HI R11, RZ, 0x10, R4 ;  /* 0x00000010ff0b7819 */ /* 0x000fe20000011604 */
[----:B------:R5:W-:Y:S01]  /*4be0*/  MUFU.EX2 R207, R21 ;  /* 0x0000001500cf7308 */ /* 0x000be20000000800 */
[----:B------:R-:W-:Y:S01]  /*4bf0*/  LOP3.LUT R13, R13, R20, RZ, 0xc0, !PT ;  /* 0x000000140d0d7212 */ /* 0x000fe200078ec0ff */
[----:B--2---:R-:W-:Y:S01]  /*4c00*/  FFMA.FTZ R9, R63, UR19, -R5 ;  /* 0x000000133f097c23 */ /* 0x004fe20008010805 */
[----:B------:R-:W-:-:S02]  /*4c10*/  SHF.R.U32.HI R20, RZ, 0x8, R17 ;  /* 0x00000008ff147819 */ /* 0x000fc40000011611 */
[----:B------:R-:W-:Y:S02]  /*4c20*/  SHF.R.U32.HI R17, RZ, 0x10, R16 ;  /* 0x00000010ff117819 */ /* 0x000fe40000011610 */
[----:B------:R-:W-:Y:S01]  /*4c30*/  SHF.R.U32.HI R10, RZ, 0x18, R4 ;  /* 0x00000018ff0a7819 */ /* 0x000fe20000011604 */
[----:B------:R2:W1:Y:S01]  /*4c40*/  MUFU.EX2 R203, R9 ;  /* 0x0000000900cb7308 */ /* 0x0004620000000800 */
[----:B---3--:R-:W-:Y:S01]  /*4c50*/  LOP3.LUT R8, R4, 0xffff, RZ, 0xc0, !PT ;  /* 0x0000ffff04087812 */ /* 0x008fe200078ec0ff */
[----:B------:R-:W-:Y:S01]  /*4c60*/  HMMA.16816.F32.BF16 R76, R12, R28, RZ ;  /* 0x0000001c0c4c723c */ /* 0x000fe200000418ff */
[----:B------:R-:W-:Y:S02]  /*4c70*/  PRMT R20, R22, 0x5410, R20 ;  /* 0x0000541016147816 */ /* 0x000fe40000000014 */
[----:B------:R-:W-:-:S03]  /*4c80*/  SHF.R.U32.HI R8, RZ, 0x8, R8 ;  /* 0x00000008ff087819 */ /* 0x000fc60000011608 */
[C---:B------:R-:W-:Y:S01]  /*4c90*/  HMMA.16816.F32.BF16 R112, R12.reuse, R30, RZ ;  /* 0x0000001e0c70723c */ /* 0x040fe200000418ff */
[----:B-----5:R-:W-:Y:S02]  /*4ca0*/  SHF.R.U32.HI R21, RZ, 0x18, R16 ;  /* 0x00000018ff157819 */ /* 0x020fe40000011610 */
[----:B------:R-:W-:Y:S02]  /*4cb0*/  LOP3.LUT R16, R17, 0xff, RZ, 0xc0, !PT ;  /* 0x000000ff11107812 */ /* 0x000fe400078ec0ff */
[----:B------:R-:W-:Y:S01]  /*4cc0*/  LOP3.LUT R17, R4, 0xff, RZ, 0xc0, !PT ;  /* 0x000000ff04117812 */ /* 0x000fe200078ec0ff */
[C---:B------:R-:W-:Y:S01]  /*4cd0*/  HMMA.16816.F32.BF16 R64, R12.reuse, R32, RZ ;  /* 0x000000200c40723c */ /* 0x040fe200000418ff */
[----:B------:R-:W-:Y:S02]  /*4ce0*/  LOP3.LUT R4, R11, 0xff, RZ, 0xc0, !PT ;  /* 0x000000ff0b047812 */ /* 0x000fe400078ec0ff */
[----:B------:R-:W-:Y:S01]  /*4cf0*/  PRMT R16, R16, 0x5410, R21 ;  /* 0x0000541010107816 */ /* 0x000fe20000000015 */
[--C-:B--2---:R-:W-:Y:S01]  /*4d00*/  FFMA.FTZ R9, R96, UR19, -R7.reuse ;  /* 0x0000001360097c23 */ /* 0x104fe20008010807 */
[----:B------:R-:W-:Y:S01]  /*4d10*/  PRMT R11, R4, 0x5410, R10 ;  /* 0x00005410040b7816 */ /* 0x000fe2000000000a */
[C---:B------:R-:W-:Y:S01]  /*4d20*/  HMMA.16816.F32.BF16 R116, R12.reuse, R34, RZ ;  /* 0x000000220c74723c */ /* 0x040fe200000418ff */
[--C-:B------:R-:W-:Y:S01]  /*4d30*/  HSET2.LE.AND R4, R20, R0.reuse, PT ;  /* 0x0000000014047233 */ /* 0x100fe20003803000 */
[----:B------:R-:W-:Y:S01]  /*4d40*/  FFMA.FTZ R20, R120, UR19, -R2 ;  /* 0x0000001378147c23 */ /* 0x000fe20008010802 */
[----:B-1----:R-:W-:Y:S01]  /*4d50*/  F2FP.BF16.F32.PACK_AB R10, R212, R214 ;  /* 0x000000d6d40a723e */ /* 0x002fe200000010ff */
[----:B------:R1:W-:Y:S01]  /*4d60*/  MUFU.EX2 R200, R9 ;  /* 0x0000000900c87308 */ /* 0x0003e20000000800 */
[----:B------:R-:W-:Y:S01]  /*4d70*/  PRMT R17, R17, 0x5410, R8 ;  /* 0x0000541011117816 */ /* 0x000fe20000000008 */
[C---:B------:R-:W-:Y:S01]  /*4d80*/  HMMA.16816.F32.BF16 R60, R12.reuse, R40, RZ ;  /* 0x000000280c3c723c */ /* 0x040fe200000418ff */
[----:B------:R-:W-:Y:S01]  /*4d90*/  LOP3.LUT R10, R4, R10, RZ, 0xc0, !PT ;  /* 0x0000000a040a7212 */ /* 0x000fe200078ec0ff */
[----:B------:R-:W-:Y:S01]  /*4da0*/  FFMA.FTZ R8, R49, UR19, -R7 ;  /* 0x0000001331087c23 */ /* 0x000fe20008010807 */
[--C-:B------:R-:W-:Y:S01]  /*4db0*/  HSET2.LE.AND R4, R16, R0.reuse, PT ;  /* 0x0000000010047233 */ /* 0x100fe20003803000 */
[----:B------:R-:W2:Y:S01]  /*4dc0*/  LDSM.16.MT88.4 R48, [R186+0x6800] ;  /* 0x00680000ba30783b */ /* 0x000ea20000004200 */
[----:B------:R-:W-:Y:S01]  /*4dd0*/  HSET2.LE.AND R16, R11, R0, PT ;  /* 0x000000000b107233 */ /* 0x000fe20003803000 */
[----:B------:R-:W-:Y:S01]  /*4de0*/  HMMA.16816.F32.BF16 R132, R12, R42, RZ ;  /* 0x0000002a0c84723c */ /* 0x000fe200000418ff */
[----:B------:R-:W-:Y:S01]  /*4df0*/  F2FP.BF16.F32.PACK_AB R11, R203, R206 ;  /* 0x000000cecb0b723e */ /* 0x000fe200000010ff */
[----:B------:R3:W-:Y:S01]  /*4e00*/  MUFU.EX2 R201, R8 ;  /* 0x0000000800c97308 */ /* 0x0007e20000000800 */
[----:B------:R-:W-:-:S02]  /*4e10*/  IMAD.WIDE.U32 R40, R57, -0x326172a9, RZ ;  /* 0xcd9e8d5739287825 */ /* 0x000fc400078e00ff */
[----:B------:R-:W-:Y:S01]  /*4e20*/  LOP3.LUT R11, R4, R11, RZ, 0xc0, !PT ;  /* 0x0000000b040b7212 */ /* 0x000fe200078ec0ff */
[C---:B------:R-:W-:Y:S01]  /*4e30*/  HMMA.16816.F32.BF16 R28, R12.reuse, R44, RZ ;  /* 0x0000002c0c1c723c */ /* 0x040fe200000418ff */
[----:B------:R-:W-:Y:S01]  /*4e40*/  LOP3.LUT R4, R18, 0xffff, RZ, 0xc0, !PT ;  /* 0x0000ffff12047812 */ /* 0x000fe200078ec0ff */
[----:B------:R-:W-:Y:S01]  /*4e50*/  IMAD.WIDE.U32 R34, R59, -0x326172a9, RZ ;  /* 0xcd9e8d573b227825 */ /* 0x000fe200078e00ff */
[----:B-1----:R-:W-:Y:S01]  /*4e60*/  F2FP.BF16.F32.PACK_AB R9, R216, R215 ;  /* 0x000000d7d809723e */ /* 0x002fe200000010ff */
[----:B------:R-:W-:Y:S02]  /*4e70*/  MUFU.EX2 R183, R20 ;  /* 0x0000001400b77308 */ /* 0x000fe40000000800 */
[----:B------:R-:W-:Y:S01]  /*4e80*/  HMMA.16816.F32.BF16 R120, R12, R46, RZ ;  /* 0x0000002e0c78723c */ /* 0x000fe200000418ff */
[----:B------:R-:W-:Y:S06]  /*4e90*/  LDSM.16.MT88.4 R44, [R187+0x7000] ;  /* 0x00700000bb2c783b */ /* 0x000fec0000004200 */
[----:B------:R-:W-:Y:S01]  /*4ea0*/  FFMA.FTZ R12, R128, UR19, -R2 ;  /* 0x00000013800c7c23 */ /* 0x000fe20008010802 */
[----:B------:R-:W-:-:S02]  /*4eb0*/  SHF.R.U32.HI R13, RZ, 0x8, R4 ;  /* 0x00000008ff0d7819 */ /* 0x000fc40000011604 */
[----:B---3--:R-:W-:Y:S01]  /*4ec0*/  HSET2.LE.AND R8, R17, R0, PT ;  /* 0x0000000011087233 */ /* 0x008fe20003803000 */
[----:B------:R1:W-:Y:S01]  /*4ed0*/  MUFU.EX2 R182, R12 ;  /* 0x0000000c00b67308 */ /* 0x0003e20000000800 */
[----:B------:R-:W-:Y:S02]  /*4ee0*/  LOP3.LUT R4, R23, 0xffff, RZ, 0xc0, !PT ;  /* 0x0000ffff17047812 */ /* 0x000fe400078ec0ff */
[----:B------:R-:W-:Y:S02]  /*4ef0*/  F2FP.BF16.F32.PACK_AB R17, R205, R207 ;  /* 0x000000cfcd11723e */ /* 0x000fe400000010ff */
[----:B------:R-:W-:Y:S02]  /*4f00*/  LOP3.LUT R15, R23, 0xff, RZ, 0xc0, !PT ;  /* 0x000000ff170f7812 */ /* 0x000fe400078ec0ff */
[----:B------:R-:W-:Y:S02]  /*4f10*/  SHF.R.U32.HI R4, RZ, 0x8, R4 ;  /* 0x00000008ff047819 */ /* 0x000fe40000011604 */
[----:B------:R-:W-:-:S02]  /*4f20*/  LOP3.LUT R8, R8, R9, RZ, 0xc0, !PT ;  /* 0x0000000908087212 */ /* 0x000fc400078ec0ff */
[----:B------:R-:W-:Y:S02]  /*4f30*/  LOP3.LUT R9, R16, R17, RZ, 0xc0, !PT ;  /* 0x0000001110097212 */ /* 0x000fe400078ec0ff */
[----:B------:R-:W-:Y:S02]  /*4f40*/  LOP3.LUT R16, R18, 0xff, RZ, 0xc0, !PT ;  /* 0x000000ff12107812 */ /* 0x000fe400078ec0ff */
[----:B------:R-:W-:Y:S01]  /*4f50*/  SHF.R.U32.HI R14, RZ, 0x10, R18 ;  /* 0x00000010ff0e7819 */ /* 0x000fe20000011612 */
[----:B-1----:R-:W-:Y:S01]  /*4f60*/  FFMA.FTZ R12, R126, UR19, -R2 ;  /* 0x000000137e0c7c23 */ /* 0x002fe20008010802 */
[----:B------:R-:W-:Y:S01]  /*4f70*/  PRMT R17, R15, 0x5410, R4 ;  /* 0x000054100f117816 */ /* 0x000fe20000000004 */
[C---:B----4-:R-:W-:Y:S01]  /*4f80*/  HMMA.16816.F32.BF16 R128, R8.reuse, R24, R72 ;  /* 0x000000180880723c */ /* 0x050fe20000041848 */
[----:B------:R-:W-:Y:S01]  /*4f90*/  SHF.R.U32.HI R4, RZ, 0x10, R23 ;  /* 0x00000010ff047819 */ /* 0x000fe20000011617 */
[----:B------:R1:W-:Y:S01]  /*4fa0*/  MUFU.EX2 R181, R12 ;  /* 0x0000000c00b57308 */ /* 0x0003e20000000800 */
[----:B------:R-:W-:Y:S01]  /*4fb0*/  PRMT R16, R16, 0x5410, R13 ;  /* 0x0000541010107816 */ /* 0x000fe2000000000d */
[----:B------:R-:W-:Y:S01]  /*4fc0*/  FFMA.FTZ R13, R124, UR19, -R7 ;  /* 0x000000137c0d7c23 */ /* 0x000fe20008010807 */
[----:B------:R-:W-:Y:S01]  /*4fd0*/  SHF.R.U32.HI R18, RZ, 0x18, R18 ;  /* 0x00000018ff127819 */ /* 0x000fe20000011612 */
[----:B------:R-:W-:Y:S01]  /*4fe0*/  HMMA.16816.F32.BF16 R108, R8, R36, R108 ;  /* 0x00000024086c723c */ /* 0x000fe2000004186c */
[----:B------:R-:W-:-:S02]  /*4ff0*/  LOP3.LUT R14, R14, 0xff, RZ, 0xc0, !PT ;  /* 0x000000ff0e0e7812 */ /* 0x000fc400078ec0ff */
[----:B------:R-:W-:Y:S01]  /*5000*/  SHF.R.U32.HI R15, RZ, 0x18, R23 ;  /* 0x00000018ff0f7819 */ /* 0x000fe20000011617 */
[----:B------:R3:W-:Y:S01]  /*5010*/  MUFU.EX2 R179, R13 ;  /* 0x0000000d00b37308 */ /* 0x0007e20000000800 */
[----:B------:R-:W-:Y:S01]  /*5020*/  PRMT R18, R14, 0x5410, R18 ;  /* 0x000054100e127816 */ /* 0x000fe20000000012 */
[----:B--2---:R-:W-:Y:S01]  /*5030*/  HMMA.16816.F32.BF16 R72, R8, R48, R88 ;  /* 0x000000300848723c */ /* 0x004fe20000041858 */
[----:B------:R-:W-:-:S05]  /*5040*/  F2FP.BF16.F32.PACK_AB R14, R228, R236 ;  /* 0x000000ece40e723e */ /* 0x000fca00000010ff */
[----:B------:R-:W-:Y:S01]  /*5050*/  HMMA.16816.F32.BF16 R80, R8, R52, R80 ;  /* 0x000000340850723c */ /* 0x000fe20000041850 */
[----:B-1----:R-:W-:-:S04]  /*5060*/  FFMA.FTZ R12, R127, UR19, -R2 ;  /* 0x000000137f0c7c23 */ /* 0x002fc80008010802 */
[----:B------:R1:W2:Y:S01]  /*5070*/  MUFU.EX2 R180, R12 ;  /* 0x0000000c00b47308 */ /* 0x0002a20000000800 */
[----:B------:R-:W-:Y:S01]  /*5080*/  HMMA.16816.F32.BF16 R92, R8, R26, R92 ;  /* 0x0000001a085c723c */ /* 0x000fe2000004185c */
[----:B---3--:R-:W-:-:S05]  /*5090*/  FFMA.FTZ R13, R125, UR19, -R7 ;  /* 0x000000137d0d7c23 */ /* 0x008fca0008010807 */
[C---:B------:R-:W-:Y:S01]  /*50a0*/  HMMA.16816.F32.BF16 R124, R8.reuse, R38, R68 ;  /* 0x00000026087c723c */ /* 0x040fe20000041844 */
[----:B------:R3:W-:Y:S05]  /*50b0*/  MUFU.EX2 R178, R13 ;  /* 0x0000000d00b27308 */ /* 0x0007ea0000000800 */
[----:B------:R-:W-:Y:S01]  /*50c0*/  HMMA.16816.F32.BF16 R68, R8, R50, R104 ;  /* 0x000000320844723c */ /* 0x000fe20000041868 */
[----:B-1----:R-:W-:Y:S02]  /*50d0*/  LOP3.LUT R12, R4, 0xff, RZ, 0xc0, !PT ;  /* 0x000000ff040c7812 */ /* 0x002fe400078ec0ff */
[----:B------:R-:W-:-:S03]  /*50e0*/  HSET2.LE.AND R4, R16, R0, PT ;  /* 0x0000000010047233 */ /* 0x000fc60003803000 */
[----:B------:R-:W-:Y:S01]  /*50f0*/  HMMA.16816.F32.BF16 R84, R8, R54, R84 ;  /* 0x000000360854723c */ /* 0x000fe20000041854 */
[----:B------:R-:W-:Y:S02]  /*5100*/  PRMT R15, R12, 0x5410, R15 ;  /* 0x000054100c0f7816 */ /* 0x000fe4000000000f */
[--C-:B------:R-:W-:Y:S02]  /*5110*/  HSET2.LE.AND R12, R17, R0.reuse, PT ;  /* 0x00000000110c7233 */ /* 0x100fe40003803000 */
[----:B------:R-:W-:Y:S02]  /*5120*/  LOP3.LUT R14, R4, R14, RZ, 0xc0, !PT ;  /* 0x0000000e040e7212 */ /* 0x000fe400078ec0ff */
[--C-:B------:R-:W-:Y:S01]  /*5130*/  HSET2.LE.AND R4, R18, R0.reuse, PT ;  /* 0x0000000012047233 */ /* 0x100fe20003803000 */
[----:B------:R-:W-:Y:S01]  /*5140*/  IMAD.WIDE.U32 R18, R148, -0x326172a9, RZ ;  /* 0xcd9e8d5794127825 */ /* 0x000fe200078e00ff */
[----:B------:R-:W-:-:S03]  /*5150*/  HSET2.LE.AND R16, R15, R0, PT ;  /* 0x000000000f107233 */ /* 0x000fc60003803000 */
[--C-:B------:R-:W-:Y:S01]  /*5160*/  FFMA.FTZ R10, R137, UR19, -R6.reuse ;  /* 0x00000013890a7c23 */ /* 0x100fe20008010806 */
[----:B--2---:R-:W-:Y:S02]  /*5170*/  F2FP.BF16.F32.PACK_AB R15, R180, R181 ;  /* 0x000000b5b40f723e */ /* 0x004fe400000010ff */
[----:B---3--:R-:W-:Y:S01]  /*5180*/  F2FP.BF16.F32.PACK_AB R13, R233, R234 ;  /* 0x000000eae90d723e */ /* 0x008fe200000010ff */
[----:B------:R1:W-:Y:S01]  /*5190*/  MUFU.EX2 R175, R10 ;  /* 0x0000000a00af7308 */ /* 0x0003e20000000800 */
[----:B------:R-:W-:Y:S01]  /*51a0*/  LOP3.LUT R15, R4, R15, RZ, 0xc0, !PT ;  /* 0x0000000f040f7212 */ /* 0x000fe200078ec0ff */
[----:B------:R-:W-:Y:S01]  /*51b0*/  FFMA.FTZ R4, R136, UR19, -R6 ;  /* 0x0000001388047c23 */ /* 0x000fe20008010806 */
[----:B------:R-:W-:Y:S02]  /*51c0*/  F2FP.BF16.F32.PACK_AB R17, R182, R183 ;  /* 0x000000b7b611723e */ /* 0x000fe400000010ff */
[----:B------:R-:W-:Y:S02]  /*51d0*/  LOP3.LUT R12, R12, R13, RZ, 0xc0, !PT ;  /* 0x0000000d0c0c7212 */ /* 0x000fe400078ec0ff */
[----:B------:R-:W-:Y:S01]  /*51e0*/  LOP3.LUT R13, R16, R17, RZ, 0xc0, !PT ;  /* 0x00000011100d7212 */ /* 0x000fe200078ec0ff */
[----:B------:R2:W-:Y:S01]  /*51f0*/  MUFU.EX2 R177, R4 ;  /* 0x0000000400b17308 */ /* 0x0005e20000000800 */
[----:B------:R-:W-:Y:S01]  /*5200*/  IMAD.WIDE.U32 R16, R146, -0x326172a9, RZ ;  /* 0xcd9e8d5792107825 */ /* 0x000fe200078e00ff */
[----:B------:R-:W-:-:S02]  /*5210*/  LOP3.LUT R11, R19, UR10, R58, 0x96, !PT ;  /* 0x0000000a130b7c12 */ /* 0x000fc4000f8e963a */
[----:B------:R-:W-:Y:S02]  /*5220*/  LOP3.LUT R18, R35, UR8, R18, 0x96, !PT ;  /* 0x0000000823127c12 */ /* 0x000fe4000f8e9612 */
[----:B------:R-:W-:Y:S01]  /*5230*/  LOP3.LUT R8, R17, UR10, R56, 0x96, !PT ;  /* 0x0000000a11087c12 */ /* 0x000fe2000f8e9638 */
[----:B------:R-:W-:Y:S01]  /*5240*/  HMMA.16816.F32.BF16 R148, R12, R52, R28 ;  /* 0x000000340c94723c */ /* 0x000fe2000004181c */
[----:B------:R-:W3:Y:S01]  /*5250*/  LDSM.16.MT88.4 R28, [R185+0x7000] ;  /* 0x00700000b91c783b */ /* 0x000ee20000004200 */
[----:B-1----:R-:W-:-:S04]  /*5260*/  IMAD.WIDE.U32 R10, R11, -0x2daee0ad, RZ ;  /* 0xd2511f530b0a7825 */ /* 0x002fc800078e00ff */
[----:B------:R-:W-:Y:S01]  /*5270*/  IMAD.WIDE.U32 R8, R8, -0x2daee0ad, RZ ;  /* 0xd2511f5308087825 */ /* 0x000fe200078e00ff */
[----:B------:R-:W-:-:S03]  /*5280*/  LOP3.LUT R20, R11, UR7, R102, 0x96, !PT ;  /* 0x000000070b147c12 */ /* 0x000fc6000f8e9666 */
[--C-:B------:R-:W-:Y:S01]  /*5290*/  FFMA.FTZ R11, R142, UR19, -R5.reuse ;  /* 0x000000138e0b7c23 */ /* 0x100fe20008010805 */
[C---:B------:R-:W-:Y:S01]  /*52a0*/  HMMA.16816.F32.BF16 R76, R12.reuse, R24, R76 ;  /* 0x000000180c4c723c */ /* 0x040fe2000004184c */
[----:B--2---:R-:W-:Y:S01]  /*52b0*/  FFMA.FTZ R4, R138, UR19, -R6 ;  /* 0x000000138a047c23 */ /* 0x004fe20008010806 */
[----:B------:R-:W-:Y:S01]  /*52c0*/  IMAD.WIDE.U32 R32, R18, -0x2daee0ad, RZ ;  /* 0xd2511f5312207825 */ /* 0x000fe200078e00ff */
[----:B------:R-:W-:Y:S03]  /*52d0*/  MUFU.EX2 R172, R11 ;  /* 0x0000000b00ac7308 */ /* 0x000fe60000000800 */
[----:B------:R-:W-:Y:S01]  /*52e0*/  HMMA.16816.F32.BF16 R64, R12, R36, R64 ;  /* 0x000000240c40723c */ /* 0x000fe20000041840 */
[----:B------:R-:W-:Y:S01]  /*52f0*/  LOP3.LUT R33, R33, UR5, R10, 0x96, !PT ;  /* 0x0000000521217c12 */ /* 0x000fe2000f8e960a */
[----:B------:R-:W-:Y:S01]  /*5300*/  FFMA.FTZ R10, R140, UR19, -R5 ;  /* 0x000000138c0a7c23 */ /* 0x000fe20008010805 */
[----:B------:R-:W-:-:S02]  /*5310*/  IMAD.WIDE.U32 R20, R20, -0x326172a9, RZ ;  /* 0xcd9e8d5714147825 */ /* 0x000fc400078e00ff */
[----:B------:R1:W2:Y:S01]  /*5320*/  MUFU.EX2 R176, R4 ;  /* 0x0000000400b07308 */ /* 0x0002a20000000800 */
[C---:B------:R-:W-:Y:S01]  /*5330*/  HMMA.16816.F32.BF16 R56, R12.reuse, R38, R116 ;  /* 0x000000260c38723c */ /* 0x040fe20000041874 */
[----:B------:R-:W-:Y:S05]  /*5340*/  LDSM.16.MT88.4 R36, [R186+0x7000] ;  /* 0x00700000ba24783b */ /* 0x000fea0000004200 */
[----:B------:R-:W-:Y:S01]  /*5350*/  HMMA.16816.F32.BF16 R52, R12, R54, R120 ;  /* 0x000000360c34723c */ /* 0x000fe20000041878 */
[----:B------:R-:W4:Y:S01]  /*5360*/  MUFU.EX2 R173, R10 ;  /* 0x0000000a00ad7308 */ /* 0x000f220000000800 */
[----:B-1----:R-:W-:Y:S02]  /*5370*/  LOP3.LUT R4, R41, UR8, R16, 0x96, !PT ;  /* 0x0000000829047c12 */ /* 0x002fe4000f8e9610 */
[----:B------:R-:W-:-:S03]  /*5380*/  LOP3.LUT R16, R9, UR7, R98, 0x96, !PT ;  /* 0x0000000709107c12 */ /* 0x000fc6000f8e9662 */
[----:B------:R-:W-:-:S04]  /*5390*/  IMAD.WIDE.U32 R42, R4, -0x2daee0ad, RZ ;  /* 0xd2511f53042a7825 */ /* 0x000fc800078e00ff */
[----:B------:R-:W-:Y:S01]  /*53a0*/  IMAD.WIDE.U32 R22, R16, -0x326172a9, RZ ;  /* 0xcd9e8d5710167825 */ /* 0x000fe200078e00ff */
[----:B------:R-:W-:-:S03]  /*53b0*/  LOP3.LUT R4, R43, UR5, R8, 0x96, !PT ;  /* 0x000000052b047c12 */ /* 0x000fc6000f8e9608 */
[----:B------:R-:W-:Y:S02]  /*53c0*/  FFMA.FTZ R8, R139, UR19, -R6 ;  /* 0x000000138b087c23 */ /* 0x000fe40008010806 */
[C---:B------:R-:W-:Y:S02]  /*53d0*/  HMMA.16816.F32.BF16 R136, R12.reuse, R48, R60 ;  /* 0x000000300c88723c */ /* 0x040fe4000004183c */
[----:B------:R1:W-:Y:S04]  /*53e0*/  MUFU.EX2 R174, R8 ;  /* 0x0000000800ae7308 */ /* 0x0003e80000000800 */
[C---:B------:R-:W-:Y:S01]  /*53f0*/  HMMA.16816.F32.BF16 R60, R12.reuse, R26, R112 ;  /* 0x0000001a0c3c723c */ /* 0x040fe20000041870 */
[----:B------:R-:W5:Y:S04]  /*5400*/  LDSM.16.MT88.4 R24, [R188+0x7000] ;  /* 0x00700000bc18783b */ /* 0x000f680000004200 */
[----:B------:R-:W-:Y:S01]  /*5410*/  LDSM.16.MT88.4 R112, [R185+0x7800] ;  /* 0x00780000b970783b */ /* 0x000fe20000004200 */
[----:B------:R-:W-:Y:S01]  /*5420*/  HMMA.16816.F32.BF16 R48, R12, R50, R132 ;  /* 0x000000320c30723c */ /* 0x000fe20000041884 */
[----:B-1----:R-:W-:-:S06]  /*5430*/  IMAD.WIDE.U32 R8, R4, -0x326172a9, RZ ;  /* 0xcd9e8d5704087825 */ /* 0x002fcc00078e00ff */
[----:B------:R-:W-:Y:S01]  /*5440*/  FFMA.FTZ R13, R155, UR19, -R2 ;  /* 0x000000139b0d7c23 */ /* 0x000fe20008010802 */
[----:B------:R-:W-:-:S03]  /*5450*/  LOP3.LUT R4, R8, 0xffff, RZ, 0xc0, !PT ;  /* 0x0000ffff08047812 */ /* 0x000fc600078ec0ff */
[----:B------:R1:W-:Y:S01]  /*5460*/  MUFU.EX2 R98, R13 ;  /* 0x0000000d00627308 */ /* 0x0003e20000000800 */
[----:B------:R-:W-:Y:S02]  /*5470*/  LOP3.LUT R16, R8, 0xff, RZ, 0xc0, !PT ;  /* 0x000000ff08107812 */ /* 0x000fe400078ec0ff */
[----:B------:R-:W-:Y:S02]  /*5480*/  SHF.R.U32.HI R10, RZ, 0x8, R4 ;  /* 0x00000008ff0a7819 */ /* 0x000fe40000011604 */
[----:B------:R-:W-:Y:S02]  /*5490*/  LOP3.LUT R4, R9, UR15, R22, 0x96, !PT ;  /* 0x0000000f09047c12 */ /* 0x000fe4000f8e9616 */
[--C-:B------:R-:W-:Y:S02]  /*54a0*/  SHF.R.U32.HI R9, RZ, 0x10, R8.reuse ;  /* 0x00000010ff097819 */ /* 0x100fe40000011608 */
[----:B------:R-:W-:Y:S02]  /*54b0*/  SHF.R.U32.HI R18, RZ, 0x18, R8 ;  /* 0x00000018ff127819 */ /* 0x000fe40000011608 */
[----:B------:R-:W-:-:S02]  /*54c0*/  PRMT R19, R16, 0x5410, R10 ;  /* 0x0000541010137816 */ /* 0x000fc4000000000a */
[----:B------:R-:W-:Y:S01]  /*54d0*/  LOP3.LUT R16, R9, 0xff, RZ, 0xc0, !PT ;  /* 0x000000ff09107812 */ /* 0x000fe200078ec0ff */
[----:B------:R-:W-:Y:S01]  /*54e0*/  FFMA.FTZ R9, R141, UR19, -R5 ;  /* 0x000000138d097c23 */ /* 0x000fe20008010805 */
[C---:B------:R-:W-:Y:S02]  /*54f0*/  LOP3.LUT R8, R4.reuse, 0xffff, RZ, 0xc0, !PT ;  /* 0x0000ffff04087812 */ /* 0x040fe400078ec0ff */
[----:B------:R-:W-:Y:S01]  /*5500*/  SHF.R.U32.HI R10, RZ, 0x10, R4 ;  /* 0x00000010ff0a7819 */ /* 0x000fe20000011604 */
[----:B------:R2:W-:Y:S01]  /*5510*/  MUFU.EX2 R171, R9 ;  /* 0x0000000900ab7308 */ /* 0x0005e20000000800 */
[----:B------:R-:W-:Y:S01]  /*5520*/  LOP3.LUT R17, R4, 0xff, RZ, 0xc0, !PT ;  /* 0x000000ff04117812 */ /* 0x000fe200078ec0ff */
[----:B-1----:R-:W-:Y:S01]  /*5530*/  FFMA.FTZ R13, R147, UR19, -R2 ;  /* 0x00000013930d7c23 */ /* 0x002fe20008010802 */
[----:B------:R-:W-:Y:S02]  /*5540*/  SHF.R.U32.HI R11, RZ, 0x8, R8 ;  /* 0x00000008ff0b7819 */ /* 0x000fe40000011608 */
[----:B------:R-:W-:-:S02]  /*5550*/  SHF.R.U32.HI R8, RZ, 0x18, R4 ;  /* 0x00000018ff087819 */ /* 0x000fc40000011604 */
[----:B------:R-:W-:Y:S01]  /*5560*/  LOP3.LUT R4, R10, 0xff, RZ, 0xc0, !PT ;  /* 0x000000ff0a047812 */ /* 0x000fe200078ec0ff */
[----:B------:R1:W-:Y:S01]  /*5570*/  MUFU.EX2 R96, R13 ;  /* 0x0000000d00607308 */ /* 0x0003e20000000800 */
[----:B------:R-:W-:Y:S01]  /*5580*/  PRMT R10, R17, 0x5410, R11 ;  /* 0x00005410110a7816 */ /* 0x000fe2000000000b */
[----:B------:R-:W-:Y:S01]  /*5590*/  FFMA.FTZ R11, R144, UR19, -R7 ;  /* 0x00000013900b7c23 */ /* 0x000fe20008010807 */
[----:B------:R-:W-:-:S05]  /*55a0*/  PRMT R16, R16, 0x5410, R18 ;  /* 0x0000541010107816 */ /* 0x000fca0000000012 */
[----:B------:R3:W-:Y:S01]  /*55b0*/  MUFU.EX2 R103, R11 ;  /* 0x0000000b00677308 */ /* 0x0007e20000000800 */
[----:B--2---:R-:W-:-:S07]  /*55c0*/  FFMA.FTZ R9, R143, UR19, -R5 ;  /* 0x000000138f097c23 */ /* 0x004fce0008010805 */
[----:B------:R2:W5:Y:S01]  /*55d0*/  MUFU.EX2 R170, R9 ;  /* 0x0000000900aa7308 */ /* 0x0005620000000800 */
[----:B-1----:R-:W-:-:S07]  /*55e0*/  FFMA.FTZ R13, R154, UR19, -R2 ;  /* 0x000000139a0d7c23 */ /* 0x002fce0008010802 */
[----:B------:R-:W-:Y:S01]  /*55f0*/  MUFU.EX2 R43, R13 ;  /* 0x0000000d002b7308 */ /* 0x000fe20000000800 */
[----:B---3--:R-:W-:Y:S01]  /*5600*/  HSET2.LE.AND R11, R16, R0, PT ;  /* 0x00000000100b7233 */ /* 0x008fe20003803000 */
[----:B------:R-:W-:-:S03]  /*5610*/  IMAD.WIDE.U32 R16, R33, -0x326172a9, RZ ;  /* 0xcd9e8d5721107825 */ /* 0x000fc600078e00ff */
[----:B------:R-:W-:Y:S02]  /*5620*/  LOP3.LUT R12, R16, 0xffff, RZ, 0xc0, !PT ;  /* 0x0000ffff100c7812 */ /* 0x000fe400078ec0ff */
[----:B--2---:R-:W-:Y:S02]  /*5630*/  PRMT R9, R4, 0x5410, R8 ;  /* 0x0000541004097816 */ /* 0x004fe40000000008 */
[--C-:B------:R-:W-:Y:S02]  /*5640*/  HSET2.LE.AND R4, R10, R0.reuse, PT ;  /* 0x000000000a047233 */ /* 0x100fe40003803000 */
[----:B------:R-:W-:Y:S02]  /*5650*/  F2FP.BF16.F32.PACK_AB R8, R176, R177 ;  /* 0x000000b1b008723e */ /* 0x000fe400000010ff */
[----:B------:R-:W-:Y:S02]  /*5660*/  HSET2.LE.AND R9, R9, R0, PT ;  /* 0x0000000009097233 */ /* 0x000fe40003803000 */
[----:B------:R-:W-:Y:S01]  /*5670*/  LOP3.LUT R8, R4, R8, RZ, 0xc0, !PT ;  /* 0x0000000804087212 */ /* 0x000fe200078ec0ff */
[----:B------:R-:W-:Y:S01]  /*5680*/  FFMA.FTZ R4, R145, UR19, -R7 ;  /* 0x0000001391047c23 */ /* 0x000fe20008010807 */
[----:B----4-:R-:W-:-:S02]  /*5690*/  F2FP.BF16.F32.PACK_AB R10, R172, R173 ;  /* 0x000000adac0a723e */ /* 0x010fc400000010ff */
[----:B-----5:R-:W-:Y:S01]  /*56a0*/  F2FP.BF16.F32.PACK_AB R18, R170, R171 ;  /* 0x000000abaa12723e */ /* 0x020fe200000010ff */
[----:B------:R1:W-:Y:S01]  /*56b0*/  MUFU.EX2 R102, R4 ;  /* 0x0000000400667308 */ /* 0x0003e20000000800 */
[----:B------:R-:W-:Y:S02]  /*56c0*/  LOP3.LUT R9, R9, R10, RZ, 0xc0, !PT ;  /* 0x0000000a09097212 */ /* 0x000fe400078ec0ff */
[----:B------:R-:W-:Y:S02]  /*56d0*/  F2FP.BF16.F32.PACK_AB R10, R174, R175 ;  /* 0x000000afae0a723e */ /* 0x000fe400000010ff */
[----:B------:R-:W-:Y:S02]  /*56e0*/  LOP3.LUT R11, R11, R18, RZ, 0xc0, !PT ;  /* 0x000000120b0b7212 */ /* 0x000fe400078ec0ff */
[----:B------:R-:W-:Y:S02]  /*56f0*/  LOP3.LUT R18, R16, 0xff, RZ, 0xc0, !PT ;  /* 0x000000ff10127812 */ /* 0x000fe400078ec0ff */
[----:B------:R-:W-:-:S04]  /*5700*/  SHF.R.U32.HI R15, RZ, 0x10, R16 ;  /* 0x00000010ff0f7819 */ /* 0x000fc80000011610 */
[----:B------:R-:W-:Y:S02]  /*5710*/  LOP3.LUT R15, R15, 0xff, RZ, 0xc0, !PT ;  /* 0x000000ff0f0f7812 */ /* 0x000fe400078ec0ff */
[----:B-1----:R-:W-:Y:S01]  /*5720*/  HSET2.LE.AND R4, R19, R0, PT ;  /* 0x0000000013047233 */ /* 0x002fe20003803000 */
[----:B------:R-:W-:-:S04]  /*5730*/  FFMA.FTZ R19, R153, UR19, -R2 ;  /* 0x0000001399137c23 */ /* 0x000fc80008010802 */
[----:B------:R-:W-:Y:S01]  /*5740*/  LOP3.LUT R10, R4, R10, RZ, 0xc0, !PT ;  /* 0x0000000a040a7212 */ /* 0x000fe200078ec0ff */
[----:B------:R-:W1:Y:S01]  /*5750*/  MUFU.EX2 R101, R19 ;  /* 0x0000001300657308 */ /* 0x000e620000000800 */
[----:B------:R-:W-:Y:S02]  /*5760*/  LOP3.LUT R4, R17, UR15, R20, 0x96, !PT ;  /* 0x0000000f11047c12 */ /* 0x000fe4000f8e9614 */
[----:B------:R-:W-:Y:S02]  /*5770*/  SHF.R.U32.HI R17, RZ, 0x18, R16 ;  /* 0x00000018ff117819 */ /* 0x000fe40000011610 */
[----:B------:R-:W-:Y:S01]  /*5780*/  SHF.R.U32.HI R16, RZ, 0x8, R12 ;  /* 0x00000008ff107819 */ /* 0x000fe2000001160c */
[----:B------:R-:W-:Y:S01]  /*5790*/  HMMA.16816.F32.BF16 R104, R8, R28, R128 ;  /* 0x0000001c0868723c */ /* 0x000fe20000041880 */
[C---:B------:R-:W-:Y:S02]  /*57a0*/  LOP3.LUT R12, R4.reuse, 0xffff, RZ, 0xc0, !PT ;  /* 0x0000ffff040c7812 */ /* 0x040fe400078ec0ff */
[----:B------:R-:W-:-:S02]  /*57b0*/  LOP3.LUT R14, R4, 0xff, RZ, 0xc0, !PT ;  /* 0x000000ff040e7812 */ /* 0x000fc400078ec0ff */
[----:B------:R-:W-:Y:S01]  /*57c0*/  SHF.R.U32.HI R12, RZ, 0x8, R12 ;  /* 0x00000008ff0c7819 */ /* 0x000fe2000001160c */
[C---:B------:R-:W-:Y:S01]  /*57d0*/  HMMA.16816.F32.BF16 R88, R8.reuse, R24, R108 ;  /* 0x000000180858723c */ /* 0x040fe2000004186c */
[----:B------:R-:W-:Y:S02]  /*57e0*/  PRMT R16, R18, 0x5410, R16 ;  /* 0x0000541012107816 */ /* 0x000fe40000000010 */
[----:B------:R-:W-:Y:S01]  /*57f0*/  PRMT R18, R15, 0x5410, R17 ;  /* 0x000054100f127816 */ /* 0x000fe20000000011 */
[----:B------:R-:W-:Y:S01]  /*5800*/  FFMA.FTZ R15, R156, UR19, -R6 ;  /* 0x000000139c0f7c23 */ /* 0x000fe20008010806 */
[----:B------:R-:W-:Y:S01]  /*5810*/  PRMT R17, R14, 0x5410, R12 ;  /* 0x000054100e117816 */ /* 0x000fe2000000000c */
[C---:B------:R-:W-:Y:S01]  /*5820*/  HMMA.16816.F32.BF16 R140, R8.reuse, R36, R72 ;  /* 0x00000024088c723c */ /* 0x040fe20000041848 */
[--C-:B------:R-:W-:Y:S01]  /*5830*/  SHF.R.U32.HI R12, RZ, 0x10, R4.reuse ;  /* 0x00000010ff0c7819 */ /* 0x100fe20000011604 */
[----:B------:R2:W-:Y:S01]  /*5840*/  MUFU.EX2 R41, R15 ;  /* 0x0000000f00297308 */ /* 0x0005e20000000800 */
[----:B------:R-:W-:Y:S01]  /*5850*/  SHF.R.U32.HI R13, RZ, 0x18, R4 ;  /* 0x00000018ff0d7819 */ /* 0x000fe20000011604 */
[----:B------:R-:W3:Y:S01]  /*5860*/  LDSM.16.MT88.4 R72, [R188+0x7800] ;  /* 0x00780000bc48783b */ /* 0x000ee20000004200 */
[----:B------:R-:W-:Y:S01]  /*5870*/  LOP3.LUT R12, R12, 0xff, RZ, 0xc0, !PT ;  /* 0x000000ff0c0c7812 */ /* 0x000fe200078ec0ff */
[----:B------:R-:W-:Y:S01]  /*5880*/  HMMA.16816.F32.BF16 R144, R8, R44, R80 ;  /* 0x0000002c0890723c */ /* 0x000fe20000041850 */
[----:B------:R-:W-:-:S02]  /*5890*/  HSET2.LE.AND R4, R16, R0, PT ;  /* 0x0000000010047233 */ /* 0x000fc40003803000 */
[----:B------:R-:W-:-:S03]  /*58a0*/  F2FP.BF16.F32.PACK_AB R14, R178, R179 ;  /* 0x000000b3b20e723e */ /* 0x000fc600000010ff */
[C---:B------:R-:W-:Y:S01]  /*58b0*/  HMMA.16816.F32.BF16 R116, R8.reuse, R30, R92 ;  /* 0x0000001e0874723c */ /* 0x040fe2000004185c */
[----:B------:R-:W-:Y:S02]  /*58c0*/  LOP3.LUT R14, R4, R14, RZ, 0xc0, !PT ;  /* 0x0000000e040e7212 */ /* 0x000fe400078ec0ff */
[--C-:B------:R-:W-:Y:S01]  /*58d0*/  HSET2.LE.AND R4, R18, R0.reuse, PT ;  /* 0x0000000012047233 */ /* 0x100fe20003803000 */
[--C-:B------:R-:W-:Y:S02]  /*58e0*/  FFMA.FTZ R18, R158, UR19, -R6.reuse ;  /* 0x000000139e127c23 */ /* 0x100fe40008010806 */
[C---:B------:R-:W-:Y:S01]  /*58f0*/  HMMA.16816.F32.BF16 R124, R8.reuse, R26, R124 ;  /* 0x0000001a087c723c */ /* 0x040fe2000004187c */
[----:B--2---:R-:W-:Y:S01]  /*5900*/  PRMT R15, R12, 0x5410, R13 ;  /* 0x000054100c0f7816 */ /* 0x004fe2000000000d */
[--C-:B------:R-:W-:Y:S01]  /*5910*/  FFMA.FTZ R13, R157, UR19, -R6.reuse ;  /* 0x000000139d0d7c23 */ /* 0x100fe20008010806 */
[--C-:B------:R-:W-:Y:S01]  /*5920*/  HSET2.LE.AND R12, R17, R0.reuse, PT ;  /* 0x00000000110c7233 */ /* 0x100fe20003803000 */
[----:B------:R-:W-:Y:S01]  /*5930*/  MUFU.EX2 R33, R18 ;  /* 0x0000001200217308 */ /* 0x000fe20000000800 */
[----:B-1----:R-:W-:Y:S01]  /*5940*/  F2FP.BF16.F32.PACK_AB R17, R98, R101 ;  /* 0x000000656211723e */ /* 0x002fe200000010ff */
[----:B------:R-:W-:Y:S01]  /*5950*/  HMMA.16816.F32.BF16 R128, R8, R38, R68 ;  /* 0x000000260880723c */ /* 0x000fe20000041844 */
[----:B------:R-:W-:Y:S01]  /*5960*/  HSET2.LE.AND R16, R15, R0, PT ;  /* 0x000000000f107233 */ /* 0x000fe20003803000 */
[----:B------:R-:W-:Y:S01]  /*5970*/  FFMA.FTZ R6, R159, UR19, -R6 ;  /* 0x000000139f067c23 */ /* 0x000fe20008010806 */
[----:B------:R-:W-:-:S03]  /*5980*/  F2FP.BF16.F32.PACK_AB R15, R43, R96 ;  /* 0x000000602b0f723e */ /* 0x000fc600000010ff */
[----:B------:R1:W2:Y:S01]  /*5990*/  MUFU.EX2 R35, R13 ;  /* 0x0000000d00237308 */ /* 0x0002a20000000800 */
[----:B------:R-:W-:Y:S01]  /*59a0*/  LOP3.LUT R15, R4, R15, RZ, 0xc0, !PT ;  /* 0x0000000f040f7212 */ /* 0x000fe200078ec0ff */
[----:B------:R-:W-:Y:S01]  /*59b0*/  HMMA.16816.F32.BF16 R120, R8, R46, R84 ;  /* 0x0000002e0878723c */ /* 0x000fe20000041854 */
[----:B------:R-:W-:Y:S01]  /*59c0*/  LOP3.LUT R4, R21, UR6, R34, 0x96, !PT ;  /* 0x0000000615047c12 */ /* 0x000fe2000f8e9622 */
[----:B------:R-:W4:Y:S04]  /*59d0*/  LDSM.16.MT88.4 R84, [R186+0x7800] ;  /* 0x00780000ba54783b */ /* 0x000f280000004200 */
[----:B------:R5:W-:Y:S01]  /*59e0*/  MUFU.EX2 R219, R6 ;  /* 0x0000000600db7308 */ /* 0x000be20000000800 */
[----:B------:R-:W-:Y:S01]  /*59f0*/  LOP3.LUT R8, R23, UR6, R40, 0x96, !PT ;  /* 0x0000000617087c12 */ /* 0x000fe2000f8e9628 */
[----:B------:R-:W-:-:S04]  /*5a00*/  IMAD.WIDE.U32 R10, R4, -0x2daee0ad, RZ ;  /* 0xd2511f53040a7825 */ /* 0x000fc800078e00ff */
[--C-:B------:R-:W-:Y:S01]  /*5a10*/  FFMA.FTZ R4, R160, UR19, -R5.reuse ;  /* 0x00000013a0047c23 */ /* 0x100fe20008010805 */
[----:B------:R-:W-:Y:S01]  /*5a20*/  IMAD.WIDE.U32 R8, R8, -0x2daee0ad, RZ ;  /* 0xd2511f5308087825 */ /* 0x000fe200078e00ff */
[----:B-1----:R-:W-:Y:S02]  /*5a30*/  F2FP.BF16.F32.PACK_AB R13, R200, R201 ;  /* 0x000000c9c80d723e */ /* 0x002fe400000010ff */
[----:B------:R-:W-:Y:S02]  /*5a40*/  LOP3.LUT R19, R8, 0xff, RZ, 0xc0, !PT ;  /* 0x000000ff08137812 */ /* 0x000fe400078ec0ff */
[----:B------:R-:W-:Y:S02]  /*5a50*/  LOP3.LUT R12, R12, R13, RZ, 0xc0, !PT ;  /* 0x0000000d0c0c7212 */ /* 0x000fe400078ec0ff */
[----:B------:R-:W-:Y:S01]  /*5a60*/  LOP3.LUT R13, R16, R17, RZ, 0xc0, !PT ;  /* 0x00000011100d7212 */ /* 0x000fe200078ec0ff */
[----:B------:R-:W-:Y:S01]  /*5a70*/  FFMA.FTZ R16, R161, UR19, -R5 ;  /* 0x00000013a1107c23 */ /* 0x000fe20008010805 */
[----:B------:R-:W-:-:S02]  /*5a80*/  SHF.R.U32.HI R18, RZ, 0x10, R8 ;  /* 0x00000010ff127819 */ /* 0x000fc40000011608 */
[----:B------:R-:W-:Y:S02]  /*5a90*/  SHF.R.U32.HI R20, RZ, 0x18, R8 ;  /* 0x00000018ff147819 */ /* 0x000fe40000011608 */
[----:B-----5:R-:W-:Y:S01]  /*5aa0*/  LOP3.LUT R6, R11, UR17, R32, 0x96, !PT ;  /* 0x000000110b067c12 */ /* 0x020fe2000f8e9620 */
[C---:B------:R-:W-:Y:S01]  /*5ab0*/  HMMA.16816.F32.BF16 R108, R12.reuse, R28, R76 ;  /* 0x0000001c0c6c723c */ /* 0x040fe2000004184c */
[----:B------:R1:W-:Y:S05]  /*5ac0*/  MUFU.EX2 R28, R4 ;  /* 0x00000004001c7308 */ /* 0x0003ea0000000800 */
[C---:B------:R-:W-:Y:S03]  /*5ad0*/  HMMA.16816.F32.BF16 R64, R12.reuse, R24, R64 ;  /* 0x000000180c40723c */ /* 0x040fe60000041840 */
[----:B------:R5:W3:Y:S03]  /*5ae0*/  MUFU.EX2 R24, R16 ;  /* 0x0000001000187308 */ /* 0x000ae60000000800 */
[----:B------:R-:W-:Y:S01]  /*5af0*/  HMMA.16816.F32.BF16 R76, R12, R36, R136 ;  /* 0x000000240c4c723c */ /* 0x000fe20000041888 */
[----:B-1----:R-:W-:Y:S01]  /*5b00*/  LOP3.LUT R4, R8, 0xffff, RZ, 0xc0, !PT ;  /* 0x0000ffff08047812 */ /* 0x002fe200078ec0ff */
[----:B------:R-:W-:-:S04]  /*5b10*/  FFMA.FTZ R8, R162, UR19, -R5 ;  /* 0x00000013a2087c23 */ /* 0x000fc80008010805 */
[C---:B------:R-:W-:Y:S01]  /*5b20*/  HMMA.16816.F32.BF16 R132, R12.reuse, R44, R148 ;  /* 0x0000002c0c84723c */ /* 0x040fe20000041894 */
[----:B------:R-:W-:Y:S01]  /*5b30*/  SHF.R.U32.HI R17, RZ, 0x8, R4 ;  /* 0x00000008ff117819 */ /* 0x000fe20000011604 */
[----:B------:R1:W-:Y:S01]  /*5b40*/  MUFU.EX2 R23, R8 ;  /* 0x0000000800177308 */ /* 0x0003e20000000800 */
[----:B------:R-:W-:Y:S01]  /*5b50*/  LOP3.LUT R4, R9, UR17, R42, 0x96, !PT ;  /* 0x0000001109047c12 */ /* 0x000fe2000f8e962a */
[----:B-----5:R-:W-:Y:S01]  /*5b60*/  FFMA.FTZ R16, R163, UR19, -R5 ;  /* 0x00000013a3107c23 */ /* 0x020fe20008010805 */
[----:B------:R-:W-:Y:S01]  /*5b70*/  LOP3.LUT R5, R18, 0xff, RZ, 0xc0, !PT ;  /* 0x000000ff12057812 */ /* 0x000fe200078ec0ff */
[C---:B------:R-:W-:Y:S01]  /*5b80*/  HMMA.16816.F32.BF16 R60, R12.reuse, R30, R60 ;  /* 0x0000001e0c3c723c */ /* 0x040fe2000004183c */
[----:B------:R-:W-:Y:S02]  /*5b90*/  LOP3.LUT R9, R4, 0xffff, RZ, 0xc0, !PT ;  /* 0x0000ffff04097812 */ /* 0x000fe400078ec0ff */
[----:B------:R-:W-:Y:S01]  /*5ba0*/  PRMT R19, R19, 0x5410, R17 ;  /* 0x0000541013137816 */ /* 0x000fe20000000011 */
[----:B------:R5:W4:Y:S01]  /*5bb0*/  MUFU.EX2 R220, R16 ;  /* 0x0000001000dc7308 */ /* 0x000b220000000800 */
[----:B------:R-:W-:Y:S01]  /*5bc0*/  SHF.R.U32.HI R9, RZ, 0x8, R9 ;  /* 0x00000008ff097819 */ /* 0x000fe20000011609 */
[----:B------:R-:W-:Y:S01]  /*5bd0*/  HMMA.16816.F32.BF16 R56, R12, R26, R56 ;  /* 0x0000001a0c38723c */ /* 0x000fe20000041838 */
[----:B------:R-:W-:-:S02]  /*5be0*/  PRMT R17, R5, 0x5410, R20 ;  /* 0x0000541005117816 */ /* 0x000fc40000000014 */
[----:B-1----:R-:W-:-:S03]  /*5bf0*/  LOP3.LUT R8, R4, 0xff, RZ, 0xc0, !PT ;  /* 0x000000ff04087812 */ /* 0x002fc600078ec0ff */
[----:B------:R-:W-:Y:S01]  /*5c00*/  HMMA.16816.F32.BF16 R48, R12, R38, R48 ;  /* 0x000000260c30723c */ /* 0x000fe20000041830 */
[----:B------:R-:W-:Y:S02]  /*5c10*/  PRMT R5, R8, 0x5410, R9 ;  /* 0x0000541008057816 */ /* 0x000fe40000000009 */
[----:B------:R-:W-:-:S03]  /*5c20*/  SHF.R.U32.HI R8, RZ, 0x10, R4 ;  /* 0x00000010ff087819 */ /* 0x000fc60000011604 */
[----:B------:R-:W-:Y:S01]  /*5c30*/  HMMA.16816.F32.BF16 R44, R12, R46, R52 ;  /* 0x0000002e0c2c723c */ /* 0x000fe20000041834 */
[----:B------:R-:W-:Y:S01]  /*5c40*/  SHF.R.U32.HI R9, RZ, 0x18, R4 ;  /* 0x00000018ff097819 */ /* 0x000fe20000011604 */
[--C-:B-----5:R-:W-:Y:S01]  /*5c50*/  FFMA.FTZ R16, R164, UR19, -R7.reuse ;  /* 0x00000013a4107c23 */ /* 0x120fe20008010807 */
[----:B------:R-:W-:Y:S01]  /*5c60*/  LOP3.LUT R8, R8, 0xff, RZ, 0xc0, !PT ;  /* 0x000000ff08087812 */ /* 0x000fe200078ec0ff */
[----:B------:R-:W-:Y:S01]  /*5c70*/  FFMA.FTZ R7, R165, UR19, -R7 ;  /* 0x00000013a5077c23 */ /* 0x000fe20008010807 */
[----:B------:R-:W-:Y:S01]  /*5c80*/  HSET2.LE.AND R4, R5, R0, PT ;  /* 0x0000000005047233 */ /* 0x000fe20003803000 */
[----:B------:R4:W-:Y:S01]  /*5c90*/  MUFU.EX2 R22, R16 ;  /* 0x0000001000167308 */ /* 0x0009e20000000800 */
[----:B--2---:R-:W-:Y:S02]  /*5ca0*/  F2FP.BF16.F32.PACK_AB R5, R35, R41 ;  /* 0x000000292305723e */ /* 0x004fe400000010ff */
[----:B------:R-:W-:Y:S02]  /*5cb0*/  PRMT R8, R8, 0x5410, R9 ;  /* 0x0000541008087816 */ /* 0x000fe40000000009 */
[----:B------:R-:W-:-:S02]  /*5cc0*/  LOP3.LUT R136, R4, R5, RZ, 0xc0, !PT ;  /* 0x0000000504887212 */ /* 0x000fc400078ec0ff */
[----:B---3--:R-:W-:Y:S01]  /*5cd0*/  F2FP.BF16.F32.PACK_AB R5, R24, R28 ;  /* 0x0000001c1805723e */ /* 0x008fe200000010ff */
[----:B------:R1:W2:Y:S01]  /*5ce0*/  MUFU.EX2 R21, R7 ;  /* 0x0000000700157308 */ /* 0x0002a20000000800 */
[--C-:B------:R-:W-:Y:S02]  /*5cf0*/  HSET2.LE.AND R4, R8, R0.reuse, PT ;  /* 0x0000000008047233 */ /* 0x100fe40003803000 */
[----:B------:R-:W-:Y:S02]  /*5d00*/  F2FP.BF16.F32.PACK_AB R8, R219, R33 ;  /* 0x00000021db08723e */ /* 0x000fe400000010ff */
[----:B------:R-:W-:Y:S01]  /*5d10*/  HSET2.LE.AND R9, R17, R0, PT ;  /* 0x0000000011097233 */ /* 0x000fe20003803000 */
[--C-:B------:R-:W-:Y:S01]  /*5d20*/  FFMA.FTZ R17, R167, UR19, -R2.reuse ;  /* 0x00000013a7117c23 */ /* 0x100fe20008010802 */
[----:B------:R-:W-:Y:S01]  /*5d30*/  LOP3.LUT R137, R4, R5, RZ, 0xc0, !PT ;  /* 0x0000000504897212 */ /* 0x000fe200078ec0ff */
[----:B------:R-:W-:Y:S01]  /*5d40*/  FFMA.FTZ R4, R166, UR19, -R2 ;  /* 0x00000013a6047c23 */ /* 0x000fe20008010802 */
[----:B----4-:R-:W-:Y:S01]  /*5d50*/  F2FP.BF16.F32.PACK_AB R16, R220, R23 ;  /* 0x00000017dc10723e */ /* 0x010fe200000010ff */
[----:B------:R3:W-:Y:S01]  /*5d60*/  MUFU.EX2 R20, R17 ;  /* 0x0000001100147308 */ /* 0x0007e20000000800 */
[----:B------:R-:W-:-:S02]  /*5d70*/  SHF.R.U32.HI R5, RZ, 0x10, R10 ;  /* 0x00000010ff057819 */ /* 0x000fc4000001160a */
[----:B------:R-:W-:Y:S02]  /*5d80*/  LOP3.LUT R12, R10, 0xff, RZ, 0xc0, !PT ;  /* 0x000000ff0a0c7812 */ /* 0x000fe400078ec0ff */
[----:B------:R-:W-:Y:S02]  /*5d90*/  LOP3.LUT R139, R9, R16, RZ, 0xc0, !PT ;  /* 0x00000010098b7212 */ /* 0x000fe400078ec0ff */
[----:B-1----:R-:W-:Y:S01]  /*5da0*/  HSET2.LE.AND R7, R19, R0, PT ;  /* 0x0000000013077233 */ /* 0x002fe20003803000 */
[----:B------:R1:W-:Y:S01]  /*5db0*/  MUFU.EX2 R14, R4 ;  /* 0x00000004000e7308 */ /* 0x0003e20000000800 */
[----:B------:R-:W-:-:S03]  /*5dc0*/  LOP3.LUT R9, R6, 0xff, RZ, 0xc0, !PT ;  /* 0x000000ff06097812 */ /* 0x000fc600078ec0ff */
[----:B------:R-:W-:Y:S01]  /*5dd0*/  LOP3.LUT R138, R7, R8, RZ, 0xc0, !PT ;  /* 0x00000008078a7212 */ /* 0x000fe200078ec0ff */
[----:B------:R-:W-:Y:S01]  /*5de0*/  FFMA.FTZ R8, R169, UR19, -R2 ;  /* 0x00000013a9087c23 */ /* 0x000fe20008010802 */
[----:B------:R-:W-:Y:S02]  /*5df0*/  LOP3.LUT R7, R10, 0xffff, RZ, 0xc0, !PT ;  /* 0x0000ffff0a077812 */ /* 0x000fe400078ec0ff */
[----:B------:R-:W-:Y:S01]  /*5e00*/  SHF.R.U32.HI R11, RZ, 0x18, R10 ;  /* 0x00000018ff0b7819 */ /* 0x000fe2000001160a */
[----:B------:R4:W-:Y:S01]  /*5e10*/  MUFU.EX2 R13, R8 ;  /* 0x00000008000d7308 */ /* 0x0009e20000000800 */
[----:B------:R-:W-:Y:S01]  /*5e20*/  SHF.R.U32.HI R10, RZ, 0x8, R7 ;  /* 0x00000008ff0a7819 */ /* 0x000fe20000011607 */
[----:B---3--:R-:W3:Y:S01]  /*5e30*/  LDSM.16.MT88.4 R16, [R187+0x7800] ;  /* 0x00780000bb10783b */ /* 0x008ee20000004200 */
[----:B------:R-:W-:Y:S01]  /*5e40*/  LOP3.LUT R7, R5, 0xff, RZ, 0xc0, !PT ;  /* 0x000000ff05077812 */ /* 0x000fe200078ec0ff */
[----:B------:R-:W-:Y:S01]  /*5e50*/  HMMA.16816.F32.BF16 R68, R136, R72, R88 ;  /* 0x000000488844723c */ /* 0x000fe20000041858 */
[----:B-1----:R-:W-:Y:S01]  /*5e60*/  FFMA.FTZ R4, R168, UR19, -R2 ;  /* 0x00000013a8047c23 */ /* 0x002fe20008010802 */
[----:B------:R-:W-:-:S04]  /*5e70*/  LOP3.LUT R2, R6, 0xffff, RZ, 0xc0, !PT ;  /* 0x0000ffff06027812 */ /* 0x000fc800078ec0ff */
[C---:B------:R-:W-:Y:S01]  /*5e80*/  HMMA.16816.F32.BF16 R104, R136.reuse, R112, R104 ;  /* 0x000000708868723c */ /* 0x040fe20000041868 */
[----:B------:R1:W5:Y:S01]  /*5e90*/  MUFU.EX2 R218, R4 ;  /* 0x0000000400da7308 */ /* 0x0003620000000800 */
[----:B------:R-:W-:Y:S02]  /*5ea0*/  SHF.R.U32.HI R5, RZ, 0x8, R2 ;  /* 0x00000008ff057819 */ /* 0x000fe40000011602 */
[----:B------:R-:W-:Y:S02]  /*5eb0*/  PRMT R2, R12, 0x5410, R10 ;  /* 0x000054100c027816 */ /* 0x000fe4000000000a */
[C---:B------:R-:W-:Y:S01]  /*5ec0*/  HMMA.16816.F32.BF16 R116, R136.reuse, R114, R116 ;  /* 0x000000728874723c */ /* 0x040fe20000041874 */
[----:B----4-:R-:W-:Y:S02]  /*5ed0*/  PRMT R8, R7, 0x5410, R11 ;  /* 0x0000541007087816 */ /* 0x010fe4000000000b */
[----:B------:R-:W-:Y:S02]  /*5ee0*/  PRMT R7, R9, 0x5410, R5 ;  /* 0x0000541009077816 */ /* 0x000fe40000000005 */
[--C-:B------:R-:W-:Y:S01]  /*5ef0*/  HSET2.LE.AND R2, R2, R0.reuse, PT ;  /* 0x0000000002027233 */ /* 0x100fe20003803000 */
[----:B------:R-:W-:Y:S01]  /*5f00*/  HMMA.16816.F32.BF16 R124, R136, R74, R124 ;  /* 0x0000004a887c723c */ /* 0x000fe2000004187c */
[----:B------:R-:W-:-:S02]  /*5f10*/  HSET2.LE.AND R5, R8, R0, PT ;  /* 0x0000000008057233 */ /* 0x000fc40003803000 */
[----:B------:R-:W-:-:S03]  /*5f20*/  HSET2.LE.AND R7, R7, R0, PT ;  /* 0x0000000007077233 */ /* 0x000fc60003803000 */
[C---:B------:R-:W-:Y:S01]  /*5f30*/  HMMA.16816.F32.BF16 R80, R136.reuse, R84, R140 ;  /* 0x000000548850723c */ /* 0x040fe2000004188c */
[--C-:B-1----:R-:W-:Y:S02]  /*5f40*/  SHF.R.U32.HI R4, RZ, 0x10, R6.reuse ;  /* 0x00000010ff047819 */ /* 0x102fe40000011606 */
[----:B------:R-:W-:Y:S02]  /*5f50*/  SHF.R.U32.HI R6, RZ, 0x18, R6 ;  /* 0x00000018ff067819 */ /* 0x000fe40000011606 */
[----:B------:R-:W-:Y:S01]  /*5f60*/  LOP3.LUT R4, R4, 0xff, RZ, 0xc0, !PT ;  /* 0x000000ff04047812 */ /* 0x000fe200078ec0ff */
[----:B------:R-:W-:Y:S03]  /*5f70*/  HMMA.16816.F32.BF16 R128, R136, R86, R128 ;  /* 0x000000568880723c */ /* 0x000fe60000041880 */
[----:B------:R-:W-:Y:S02]  /*5f80*/  PRMT R4, R4, 0x5410, R6 ;  /* 0x0000541004047816 */ /* 0x000fe40000000006 */
[----:B------:R-:W-:-:S03]  /*5f90*/  F2FP.BF16.F32.PACK_AB R6, R102, R103 ;  /* 0x000000676606723e */ /* 0x000fc600000010ff */
[----:B------:R-:W-:Y:S01]  /*5fa0*/  HSET2.LE.AND R8, R4, R0, PT ;  /* 0x0000000004087233 */ /* 0x000fe20003803000 */
[C---:B---3--:R-:W-:Y:S01]  /*5fb0*/  HMMA.16816.F32.BF16 R88, R136.reuse, R16, R144 ;  /* 0x000000108858723c */ /* 0x048fe20000041890 */
[----:B--2---:R-:W-:Y:S02]  /*5fc0*/  F2FP.BF16.F32.PACK_AB R0, R21, R22 ;  /* 0x000000161500723e */ /* 0x004fe400000010ff */
[----:B-----5:R-:W-:Y:S02]  /*5fd0*/  F2FP.BF16.F32.PACK_AB R4, R218, R14 ;  /* 0x0000000eda04723e */ /* 0x020fe400000010ff */
[----:B------:R-:W-:Y:S01]  /*5fe0*/  LOP3.LUT R94, R2, R0, RZ, 0xc0, !PT ;  /* 0x00000000025e7212 */ /* 0x000fe200078ec0ff */
[----:B------:R-:W-:Y:S01]  /*5ff0*/  FADD.FTZ R2, R239, R238 ;  /* 0x000000eeef027221 */ /* 0x000fe20000010000 */
[----:B------:R-:W-:Y:S01]  /*6000*/  F2FP.BF16.F32.PACK_AB R0, R13, R20 ;  /* 0x000000140d00723e */ /* 0x000fe200000010ff */
[----:B------:R-:W-:Y:S01]  /*6010*/  HMMA.16816.F32.BF16 R136, R136, R18, R120 ;  /* 0x000000128888723c */ /* 0x000fe20000041878 */
[----:B------:R-:W-:Y:S01]  /*6020*/  LOP3.LUT R95, R5, R4, RZ, 0xc0, !PT ;  /* 0x00000004055f7212 */ /* 0x000fe200078ec0ff */
[----:B------:R-:W-:Y:S01]  /*6030*/  FADD.FTZ R4, R232, R231 ;  /* 0x000000e7e8047221 */ /* 0x000fe20000010000 */
[----:B------:R-:W-:Y:S01]  /*6040*/  LOP3.LUT R93, R8, R0, RZ, 0xc0, !PT ;  /* 0x00000000085d7212 */ /* 0x000fe200078ec0ff */
        /* <DEDUP_REMOVED lines=69> */
[----:B------:R-:W-:Y:S01]  /*64a0*/  ULDC UR4, c[0x0][0x2d0] ;  /* 0x0000b40000047ab9 */ /* 0x000fe20000000800 */
[----:B------:R-:W1:Y:S01]  /*64b0*/  LDC.64 R200, c[0x0][0x250] ;  /* 0x00009400ffc87b82 */ /* 0x000e620000000a00 */
[----:B------:R-:W-:Y:S01]  /*64c0*/  ISETP.GE.AND P0, PT, R240, UR4, PT ;  /* 0x00000004f0007c0c */ /* 0x000fe2000bf06270 */
[----:B------:R-:W-:Y:S01]  /*64d0*/  IMAD.WIDE.U32 R226, R152, -0x326172a9, RZ ;  /* 0xcd9e8d5798e27825 */ /* 0x000fe200078e00ff */
[----:B------:R-:W-:Y:S01]  /*64e0*/  MOV R96, R99 ;  /* 0x0000006300607202 */ /* 0x000fe20000000f00 */
[----:B------:R-:W-:Y:S01]  /*64f0*/  ULEA.HI.SX32 UR19, UR18, 0xfffffffe, 0x1a ;  /* 0xfffffffe12137891 */ /* 0x000fe2000f8fd23f */
[----:B------:R-:W-:Y:S01]  /*6500*/  MOV R0, R100 ;  /* 0x0000006400007202 */ /* 0x000fe20000000f00 */
[----:B------:R-:W-:Y:S01]  /*6510*/  IMAD.WIDE.U32 R224, R224, -0x326172a9, RZ ;  /* 0xcd9e8d57e0e07825 */ /* 0x000fe200078e00ff */
[-C--:B------:R-:W-:Y:S01]  /*6520*/  LOP3.LUT R206, R227, R204.reuse, RZ, 0x3c, !PT ;  /* 0x000000cce3ce7212 */ /* 0x080fe200078e3cff */
[----:B------:R-:W-:Y:S01]  /*6530*/  ULDC UR4, c[0x0][0x2ec] ;  /* 0x0000bb0000047ab9 */ /* 0x000fe20000000800 */
[----:B------:R-:W-:Y:S01]  /*6540*/  MOV R102, R3 ;  /* 0x0000000300667202 */ /* 0x000fe20000000f00 */
[----:B------:R-:W-:Y:S01]  /*6550*/  IMAD.WIDE.U32 R202, R202, -0x2daee0ad, RZ ;  /* 0xd2511f53caca7825 */ /* 0x000fe200078e00ff */
[----:B------:R-:W-:-:S02]  /*6560*/  LOP3.LUT R204, R225, R204, RZ, 0x3c, !PT ;  /* 0x000000cce1cc7212 */ /* 0x000fc400078e3cff */
[----:B------:R-:W-:Y:S01]  /*6570*/  MOV R101, R97 ;  /* 0x0000006100657202 */ /* 0x000fe20000000f00 */
[----:B------:R-:W2:Y:S01]  /*6580*/  @!P0 LDC.64 R250, c[0x0][0x220] ;  /* 0x00008800fffa8b82 */ /* 0x000ea20000000a00 */
[----:B------:R-:W-:-:S04]  /*6590*/  IMAD.WIDE.U32 R206, R206, -0x2daee0ad, RZ ;  /* 0xd2511f53cece7825 */ /* 0x000fc800078e00ff */
[----:B------:R-:W-:-:S03]  /*65a0*/  IMAD.WIDE.U32 R204, R204, -0x2daee0ad, RZ ;  /* 0xd2511f53cccc7825 */ /* 0x000fc600078e00ff */
[----:B------:R-:W3:Y:S01]  /*65b0*/  @!P0 LDC.64 R248, c[0x0][0x220] ;  /* 0x00008800fff88b82 */ /* 0x000ee20000000a00 */
[----:B-1----:R-:W-:-:S07]  /*65c0*/  @!P0 IMAD R241, R201, 0x30, RZ ;  /* 0x00000030c9f18824 */ /* 0x002fce00078e02ff */
[----:B------:R-:W1:Y:S08]  /*65d0*/  @!P0 LDC.64 R246, c[0x0][0x220] ;  /* 0x00008800fff68b82 */ /* 0x000e700000000a00 */
[----:B------:R-:W4:Y:S01]  /*65e0*/  @!P0 LDC.64 R244, c[0x0][0x220] ;  /* 0x00008800fff48b82 */ /* 0x000f220000000a00 */
[----:B--2---:R-:W-:Y:S05]  /*65f0*/  BRA `(.L_x_1304) ;  /* 0x0000000400487947 */ /* 0x004fea0003800000 */
.L_x_1306:
[----:B------:R-:W1:Y:S01]  /*6600*/  @!P0 LDC.64 R98, c[0x0][0x248] ;  /* 0x00009200ff628b82 */ /* 0x000e620000000a00 */
[----:B------:R-:W-:Y:S01]  /*6610*/  IMAD.U32 R97, RZ, RZ, UR19 ;  /* 0x00000013ff617e24 */ /* 0x000fe2000f8e00ff */
[----:B------:R-:W2:Y:S03]  /*6620*/  LDL R212, [R1+0x18] ;  /* 0x0000180001d47983 */ /* 0x000ea60000100800 */
[----:B------:R-:W-:Y:S03]  /*6630*/  @!P0 VIADD R97, R97, 0xffffffff ;  /* 0xffffffff61618836 */ /* 0x000fe60000000000 */
[----:B------:R3:W-:Y:S01]  /*6640*/  @P0 STS.128 [R199+0x4000], RZ ;  /* 0x004000ffc7000388 */ /* 0x0007e20000000c00 */
[----:B------:R-:W4:Y:S01]  /*6650*/  @!P0 LDC.64 R144, c[0x0][0x248] ;  /* 0x00009200ff908b82 */ /* 0x000f220000000a00 */
[----:B------:R-:W-:Y:S07]  /*6660*/  @!P0 SHF.R.S32.HI R2, RZ, 0x1f, R97 ;  /* 0x0000001fff028819 */ /* 0x000fee0000011461 */
[----:B------:R-:W5:Y:S01]  /*6670*/  @!P0 LDC.64 R148, c[0x0][0x248] ;  /* 0x00009200ff948b82 */ /* 0x000f620000000a00 */
[-C--:B-1----:R-:W-:Y:S07]  /*6680*/  @!P0 IMAD R100, R2, R98.reuse, RZ ;  /* 0x0000006202648224 */ /* 0x082fee00078e02ff */
[----:B------:R-:W1:Y:S01]  /*6690*/  @!P0 LDC.64 R150, c[0x0][0x248] ;  /* 0x00009200ff968b82 */ /* 0x000e620000000a00 */
[C---:B------:R-:W-:Y:S04]  /*66a0*/  @!P0 IMAD.WIDE.U32 R2, R97.reuse, R98, RZ ;  /* 0x0000006261028225 */ /* 0x040fe800078e00ff */
[----:B------:R-:W-:Y:S01]  /*66b0*/  @!P0 IMAD R100, R97, R99, R100 ;  /* 0x0000006361648224 */ /* 0x000fe200078e0264 */
[C---:B------:R-:W-:Y:S01]  /*66c0*/  @!P0 LEA R142, P1, R2.reuse, R210, 0x6 ;  /* 0x000000d2028e8211 */ /* 0x040fe200078230ff */
[----:B------:R-:W-:Y:S01]  /*66d0*/  IMAD.U32 R97, RZ, RZ, UR19 ;  /* 0x00000013ff617e24 */ /* 0x000fe2000f8e00ff */
[----:B------:R-:W3:Y:S01]  /*66e0*/  @!P0 LDC.64 R158, c[0x0][0x218] ;  /* 0x00008600ff9e8b82 */ /* 0x000ee20000000a00 */
[----:B------:R-:W-:Y:S01]  /*66f0*/  @!P0 IMAD.IADD R100, R3, 0x1, R100 ;  /* 0x0000000103648824 */ /* 0x000fe200078e0264 */
[----:B------:R-:W-:Y:S01]  /*6700*/  MOV R3, UR19 ;  /* 0x0000001300037c02 */ /* 0x000fe20008000f00 */
[----:B------:R-:W-:Y:S02]  /*6710*/  @!P0 VIADD R97, R97, 0xffffffff ;  /* 0xffffffff61618836 */ /* 0x000fe40000000000 */
[----:B------:R-:W-:Y:S01]  /*6720*/  @!P0 IMAD R153, R99, 0x30, RZ ;  /* 0x0000003063998824 */ /* 0x000fe200078e02ff */
[----:B------:R-:W-:Y:S01]  /*6730*/  @!P0 LEA.HI.X R143, R2, R209, R100, 0x6, P1 ;  /* 0x000000d1028f8211 */ /* 0x000fe200008f3464 */
[----:B------:R-:W-:Y:S01]  /*6740*/  @!P0 VIADD R2, R3, 0xffffffff ;  /* 0xffffffff03028836 */ /* 0x000fe20000000000 */
[----:B------:R-:W-:Y:S01]  /*6750*/  MOV R100, UR19 ;  /* 0x0000001300647c02 */ /* 0x000fe20008000f00 */
[----:B------:R-:W3:Y:S01]  /*6760*/  @!P0 LDC.64 R156, c[0x0][0x218] ;  /* 0x00008600ff9c8b82 */ /* 0x000ee20000000a00 */
[----:B-----5:R-:W-:Y:S03]  /*6770*/  @!P0 IMAD.WIDE.U32 R140, R97, R148, RZ ;  /* 0x00000094618c8225 */ /* 0x020fe600078e00ff */
[----:B------:R-:W-:Y:S01]  /*6780*/  @!P0 SHF.R.S32.HI R3, RZ, 0x1f, R2 ;  /* 0x0000001fff038819 */ /* 0x000fe20000011402 */
[----:B------:R-:W-:Y:S02]  /*6790*/  @!P0 VIADD R100, R100, 0xffffffff ;  /* 0xffffffff64648836 */ /* 0x000fe40000000000 */
[----:B------:R-:W-:Y:S01]  /*67a0*/  @!P0 IMAD.WIDE.U32 R142, R98, 0x30, R142 ;  /* 0x00000030628e8825 */ /* 0x000fe200078e008e */
[----:B------:R-:W-:Y:S01]  /*67b0*/  @!P0 SHF.R.S32.HI R98, RZ, 0x1f, R97 ;  /* 0x0000001fff628819 */ /* 0x000fe20000011461 */
[----:B------:R-:W5:Y:S01]  /*67c0*/  @!P0 LDC.64 R160, c[0x0][0x218] ;  /* 0x00008600ffa08b82 */ /* 0x000f620000000a00 */
[----:B------:R-:W-:Y:S01]  /*67d0*/  @!P0 SHF.R.S32.HI R147, RZ, 0x1f, R100 ;  /* 0x0000001fff938819 */ /* 0x000fe20000011464 */
[----:B----4-:R-:W-:Y:S02]  /*67e0*/  @!P0 IMAD R3, R3, R144, RZ ;  /* 0x0000009003038224 */ /* 0x010fe400078e02ff */
[----:B------:R-:W-:Y:S02]  /*67f0*/  @!P0 IMAD R98, R98, R148, RZ ;  /* 0x0000009462628224 */ /* 0x000fe400078e02ff */
[C---:B------:R-:W-:Y:S02]  /*6800*/  @!P0 IMAD R99, R2.reuse, R145, R3 ;  /* 0x0000009102638224 */ /* 0x040fe400078e0203 */
[----:B------:R-:W-:Y:S01]  /*6810*/  @!P0 IMAD.WIDE.U32 R2, R2, R144, RZ ;  /* 0x0000009002028225 */ /* 0x000fe200078e00ff */
[----:B------:R-:W4:Y:S03]  /*6820*/  @!P0 LDC.64 R154, c[0x0][0x218] ;  /* 0x00008600ff9a8b82 */ /* 0x000f260000000a00 */
[----:B-1----:R-:W-:Y:S01]  /*6830*/  @!P0 IMAD R148, R147, R150, RZ ;  /* 0x0000009693948224 */ /* 0x002fe200078e02ff */
[----:B------:R-:W-:Y:S01]  /*6840*/  @!P0 LEA R152, P1, R2, R210, 0x6 ;  /* 0x000000d202988211 */ /* 0x000fe200078230ff */
[----:B------:R-:W-:Y:S01]  /*6850*/  @!P0 IMAD R149, R97, R149, R98 ;  /* 0x0000009561958224 */ /* 0x000fe200078e0262 */
[----:B------:R-:W-:Y:S01]  /*6860*/  @!P0 IADD3 R147, R3, R99, RZ ;  /* 0x0000006303938210 */ /* 0x000fe20007ffe0ff */
[----:B------:R-:W-:Y:S01]  /*6870*/  @!P0 IMAD.WIDE.U32 R98, R100, R150, RZ ;  /* 0x0000009664628225 */ /* 0x000fe200078e00ff */
[-C--:B------:R-:W-:Y:S02]  /*6880*/  @!P0 LEA R3, P3, R140, R210.reuse, 0x6 ;  /* 0x000000d28c038211 */ /* 0x080fe400078630ff */
[----:B------:R-:W-:Y:S01]  /*6890*/  @!P0 LEA.HI.X R147, R2, R209, R147, 0x6, P1 ;  /* 0x000000d102938211 */ /* 0x000fe200008f3493 */
[----:B------:R-:W-:Y:S01]  /*68a0*/  @!P0 IMAD R151, R100, R151, R148 ;  /* 0x0000009764978224 */ /* 0x000fe200078e0294 */
[----:B------:R-:W-:Y:S01]  /*68b0*/  @!P0 LEA R97, P1, R98, R210, 0x6 ;  /* 0x000000d262618211 */ /* 0x000fe200078230ff */
[----:B------:R-:W-:Y:S01]  /*68c0*/  @!P0 IMAD.IADD R100, R141, 0x1, R149 ;  /* 0x000000018d648824 */ /* 0x000fe200078e0295 */
[----:B------:R-:W-:Y:S01]  /*68d0*/  @!P0 IADD3 R141, R153, R143, RZ ;  /* 0x0000008f998d8210 */ /* 0x000fe20007ffe0ff */
[----:B------:R-:W-:Y:S01]  /*68e0*/  @!P0 IMAD.IADD R2, R99, 0x1, R151 ;  /* 0x0000000163028824 */ /* 0x000fe200078e0297 */
[----:B------:R-:W-:Y:S02]  /*68f0*/  @!P0 LEA R99, P2, R144, R152, 0x5 ;  /* 0x0000009890638211 */ /* 0x000fe400078428ff */
[----:B------:R-:W-:Y:S02]  /*6900*/  @!P0 LEA.HI.X R148, R140, R209, R100, 0x6, P3 ;  /* 0x000000d18c948211 */ /* 0x000fe400018f3464 */
[----:B------:R-:W-:Y:S02]  /*6910*/  @!P0 LEA.HI.X R147, R144, R147, R145, 0x5, P2 ;  /* 0x0000009390938211 */ /* 0x000fe400010f2c91 */
[C---:B---3--:R-:W-:Y:S02]  /*6920*/  @!P0 LEA R144, P4, R3.reuse, R158, 0x1 ;  /* 0x0000009e03908211 */ /* 0x048fe400078808ff */
[----:B------:R-:W-:Y:S02]  /*6930*/  @!P0 LEA.HI.X R98, R98, R209, R2, 0x6, P1 ;  /* 0x000000d162628211 */ /* 0x000fe400008f3402 */
[----:B------:R-:W-:Y:S02]  /*6940*/  @!P0 LEA.HI.X R145, R3, R159, R148, 0x1, P4 ;  /* 0x0000009f03918211 */ /* 0x000fe400020f0c94 */
[C---:B------:R-:W-:Y:S03]  /*6950*/  @!P0 LEA R2, P1, R142.reuse, R156, 0x1 ;  /* 0x0000009c8e028211 */ /* 0x040fe600078208ff */
[----:B------:R-:W-:Y:S01]  /*6960*/  @!PT LDS RZ, [RZ] ;  /* 0x00000000fffff984 */ /* 0x000fe20000000800 */
[----:B------:R-:W-:Y:S01]  /*6970*/  @!PT LDS RZ, [RZ] ;  /* 0x00000000fffff984 */ /* 0x000fe20000000800 */
[----:B------:R-:W-:Y:S01]  /*6980*/  @!PT LDS RZ, [RZ] ;  /* 0x00000000fffff984 */ /* 0x000fe20000000800 */
[----:B------:R1:W-:Y:S01]  /*6990*/  @!P0 LDGSTS.E.BYPASS.LTC128B.128 [R199+0x4000], desc[UR20][R144.64] ;  /* 0x0400000090c78fae */ /* 0x0003e2000b901d54 */
[----:B------:R-:W-:Y:S05]  /*69a0*/  @!P0 LEA.HI.X R3, R142, R157, R141, 0x1, P1 ;  /* 0x0000009d8e038211 */ /* 0x000fea00008f0c8d */
[----:B------:R1:W-:Y:S01]  /*69b0*/  @P0 STS.128 [R199+0x4800], RZ ;  /* 0x004800ffc7000388 */ /* 0x0003e20000000c00 */
[----:B--2---:R-:W-:Y:S04]  /*69c0*/  @!P0 IADD3 R97, P5, R212, R97, RZ ;  /* 0x00000061d4618210 */ /* 0x004fe80007fbe0ff */
[----:B-----5:R-:W-:Y:S01]  /*69d0*/  @!P0 LEA R140, P3, R97, R160, 0x1 ;  /* 0x000000a0618c8211 */ /* 0x020fe200078608ff */
[----:B------:R-:W-:Y:S01]  /*69e0*/  @!P0 IMAD.X R100, R252, 0x1, R98, P5 ;  /* 0x00000001fc648824 */ /* 0x000fe200028e0662 */
[----:B----4-:R-:W-:Y:S04]  /*69f0*/  @!P0 LEA R98, P2, R99, R154, 0x1 ;  /* 0x0000009a63628211 */ /* 0x010fe800078408ff */
[----:B------:R-:W-:Y:S02]  /*6a00*/  @!P0 LEA.HI.X R141, R97, R161, R100, 0x1, P3 ;  /* 0x000000a1618d8211 */ /* 0x000fe400018f0c64 */
[----:B------:R-:W-:Y:S03]  /*6a10*/  @!P0 LEA.HI.X R99, R99, R155, R147, 0x1, P2 ;  /* 0x0000009b63638211 */ /* 0x000fe600010f0c93 */
        /* <DEDUP_REMOVED lines=14> */
[----:B------:R-:W0:Y:S01]  /*6b00*/  LDGDEPBAR ;  /* 0x00000000000079af */ /* 0x000e220000000000 */
[----:B------:R-:W-:Y:S05]  /*6b10*/  BRA `(.L_x_1305) ;  /* 0x0000000800a87947 */ /* 0x000fea0003800000 */
.L_x_1304:
[----:B------:R-:W2:Y:S01]  /*6b20*/  LDL.64 R8, [R1+0x10] ;  /* 0x0000100001087983 */ /* 0x000ea20000100a00 */
[----:B------:R-:W-:Y:S04]  /*6b30*/  DEPBAR.LE SB0, 0x0 ;  /* 0x000080000000791a */ /* 0x000fe80000000000 */
[----:B------:R-:W5:Y:S01]  /*6b40*/  LDL R6, [R1+0x1c] ;  /* 0x00001c0001067983 */ /* 0x000f620000100800 */
[----:B------:R-:W-:Y:S01]  /*6b50*/  USHF.R.S32.HI UR18, URZ, 0x1f, UR19 ;  /* 0x0000001f3f127899 */ /* 0x000fe20008011413 */
[C---:B------:R-:W-:Y:S01]  /*6b60*/  IMAD.WIDE.U32 R4, R200.reuse, UR19, RZ ;  /* 0x00000013c8047c25 */ /* 0x040fe2000f8e00ff */
[----:B------:R-:W-:Y:S01]  /*6b70*/  BAR.SYNC.DEFER_BLOCKING 0x0 ;  /* 0x0000000000007b1d */ /* 0x000fe20000010000 */
[----:B------:R-:W-:Y:S03]  /*6b80*/  ISETP.LT.AND P6, PT, RZ, UR19, PT ;  /* 0x00000013ff007c0c */ /* 0x000fe6000bfc1270 */
[----:B------:R-:W-:Y:S04]  /*6b90*/  IMAD R2, R200, UR18, RZ ;  /* 0x00000012c8027c24 */ /* 0x000fe8000f8e02ff */
[----:B------:R-:W-:Y:S04]  /*6ba0*/  IMAD R3, R201, UR19, R2 ;  /* 0x00000013c9037c24 */ /* 0x000fe8000f8e0202 */
[----:B------:R-:W-:Y:S01]  /*6bb0*/  IMAD.IADD R3, R5, 0x1, R3 ;  /* 0x0000000105037824 */ /* 0x000fe200078e0203 */
[----:B------:R-:W-:Y:S01]  /*6bc0*/  @P0 STS.128 [R199+0x6000], RZ ;  /* 0x006000ffc7000388 */ /* 0x000fe20000000c00 */
[----:B--2---:R-:W-:Y:S04]  /*6bd0*/  LEA R2, P1, R4, R8, 0x6 ;  /* 0x0000000804027211 */ /* 0x004fe800078230ff */
[----:B------:R-:W-:Y:S02]  /*6be0*/  @!P0 LEA R10, P5, R2, R250, 0x1 ;  /* 0x000000fa020a8211 */ /* 0x000fe400078a08ff */
[----:B-----5:R-:W-:Y:S02]  /*6bf0*/  LEA.HI.X R3, R4, R6, R3, 0x6, P1 ;  /* 0x0000000604037211 */ /* 0x020fe400008f3403 */
[----:B------:R-:W-:Y:S02]  /*6c00*/  @!P0 LEA R5, P4, R200, R2, 0x4 ;  /* 0x00000002c8058211 */ /* 0x000fe400078820ff */
[----:B------:R-:W-:Y:S02]  /*6c10*/  @!P0 LEA.HI.X R11, R2, R251, R3, 0x1, P5 ;  /* 0x000000fb020b8211 */ /* 0x000fe400028f0c03 */
[C---:B---3--:R-:W-:Y:S02]  /*6c20*/  @!P0 LEA R8, P3, R5.reuse, R248, 0x1 ;  /* 0x000000f805088211 */ /* 0x048fe400078608ff */
[C---:B------:R-:W-:Y:S01]  /*6c30*/  @!P0 LEA.HI.X R7, R200.reuse, R3, R201, 0x4, P4 ;  /* 0x00000003c8078211 */ /* 0x040fe200020f24c9 */
[----:B------:R-:W-:Y:S01]  /*6c40*/  @!PT LDS RZ, [RZ] ;  /* 0x00000000fffff984 */ /* 0x000fe20000000800 */
[----:B------:R-:W-:Y:S01]  /*6c50*/  @!PT LDS RZ, [RZ] ;  /* 0x00000000fffff984 */ /* 0x000fe20000000800 */
[----:B------:R-:W-:Y:S01]  /*6c60*/  @!PT LDS RZ, [RZ] ;  /* 0x00000000fffff984 */ /* 0x000fe20000000800 */
[----:B------:R-:W-:Y:S01]  /*6c70*/  @!P0 LDGSTS.E.BYPASS.LTC128B.128 [R199+0x6000], desc[UR20][R10.64] ;  /* 0x060000000ac78fae */ /* 0x000fe2000b901d54 */
[----:B------:R-:W-:Y:S02]  /*6c80*/  @!P0 LEA R4, P2, R200, R2, 0x5 ;  /* 0x00000002c8048211 */ /* 0x000fe400078428ff */
[----:B------:R-:W-:Y:S02]  /*6c90*/  @!P0 LEA.HI.X R9, R5, R249, R7, 0x1, P3 ;  /* 0x000000f905098211 */ /* 0x000fe400018f0c07 */
[----:B------:R-:W-:Y:S01]  /*6ca0*/  @P0 STS.128 [R199+0x6800], RZ ;  /* 0x006800ffc7000388 */ /* 0x000fe20000000c00 */
[----:B-1----:R-:W-:Y:S02]  /*6cb0*/  @!P0 LEA R6, P1, R4, R246, 0x1 ;  /* 0x000000f604068211 */ /* 0x002fe400078208ff */
[C---:B------:R-:W-:Y:S02]  /*6cc0*/  @!P0 LEA.HI.X R12, R200.reuse, R3, R201, 0x5, P2 ;  /* 0x00000003c80c8211 */ /* 0x040fe400010f2cc9 */
[----:B------:R-:W-:Y:S01]  /*6cd0*/  @!PT LDS RZ, [RZ] ;  /* 0x00000000fffff984 */ /* 0x000fe20000000800 */
[----:B------:R-:W-:Y:S01]  /*6ce0*/  @!PT LDS RZ, [RZ] ;  /* 0x00000000fffff984 */ /* 0x000fe20000000800 */
[----:B------:R-:W-:Y:S01]  /*6cf0*/  @!PT LDS RZ, [RZ] ;  /* 0x00000000fffff984 */ /* 0x000fe20000000800 */
[----:B------:R-:W-:Y:S01]  /*6d00*/  @!P0 LDGSTS.E.BYPASS.LTC128B.128 [R199+0x6800], desc[UR20][R8.64] ;  /* 0x0680000008c78fae */ /* 0x000fe2000b901d54 */
[----:B------:R-:W-:Y:S01]  /*6d10*/  @!P0 IMAD.WIDE.U32 R2, R200, 0x30, R2 ;  /* 0x00000030c8028825 */ /* 0x000fe200078e0002 */
[----:B------:R-:W-:Y:S03]  /*6d20*/  @!P0 LEA.HI.X R7, R4, R247, R12, 0x1, P1 ;  /* 0x000000f704078211 */ /* 0x000fe600008f0c0c */
[----:B------:R-:W-:Y:S01]  /*6d30*/  @P0 STS.128 [R199+0x7000], RZ ;  /* 0x007000ffc7000388 */ /* 0x000fe20000000c00 */
[----:B------:R-:W-:Y:S01]  /*6d40*/  @!P0 IMAD.IADD R3, R241, 0x1, R3 ;  /* 0x00000001f1038824 */ /* 0x000fe200078e0203 */
[C---:B----4-:R-:W-:Y:S03]  /*6d50*/  @!P0 LEA R4, P1, R2.reuse, R244, 0x1 ;  /* 0x000000f402048211 */ /* 0x050fe600078208ff */
[----:B------:R-:W-:Y:S01]  /*6d60*/  @!PT LDS RZ, [RZ] ;  /* 0x00000000fffff984 */ /* 0x000fe20000000800 */
[----:B------:R-:W-:Y:S01]  /*6d70*/  @!PT LDS RZ, [RZ] ;  /* 0x00000000fffff984 */ /* 0x000fe20000000800 */
[----:B------:R-:W-:Y:S01]  /*6d80*/  @!PT LDS RZ, [RZ] ;  /* 0x00000000fffff984 */ /* 0x000fe20000000800 */
[----:B------:R-:W-:Y:S01]  /*6d90*/  @!P0 LDGSTS.E.BYPASS.LTC128B.128 [R199+0x7000], desc[UR20][R6.64] ;  /* 0x0700000006c78fae */ /* 0x000fe2000b901d54 */
[----:B------:R-:W-:Y:S04]  /*6da0*/  @!P0 LEA.HI.X R5, R2, R245, R3, 0x1, P1 ;  /* 0x000000f502058211 */ /* 0x000fe800008f0c03 */
[----:B------:R-:W-:Y:S05]  /*6db0*/  @P0 STS.128 [R199+0x7800], RZ ;  /* 0x007800ffc7000388 */ /* 0x000fea0000000c00 */
[----:B------:R-:W-:Y:S01]  /*6dc0*/  @!PT LDS RZ, [RZ] ;  /* 0x00000000fffff984 */ /* 0x000fe20000000800 */
[----:B------:R-:W-:Y:S01]  /*6dd0*/  @!PT LDS RZ, [RZ] ;  /* 0x00000000fffff984 */ /* 0x000fe20000000800 */
[----:B------:R-:W-:Y:S01]  /*6de0*/  @!PT LDS RZ, [RZ] ;  /* 0x00000000fffff984 */ /* 0x000fe20000000800 */
[----:B------:R1:W-:Y:S05]  /*6df0*/  @!P0 LDGSTS.E.BYPASS.LTC128B.128 [R199+0x7800], desc[UR20][R4.64] ;  /* 0x0780000004c78fae */ /* 0x0003ea000b901d54 */
[----:B------:R-:W-:Y:S05]  /*6e00*/  LDSM.16.M88.4 R64, [R191] ;  /* 0x00000000bf40783b */ /* 0x000fea0000000200 */
[----:B------:R-:W1:Y:S05]  /*6e10*/  LDSM.16.M88.4 R16, [R184+0x4000] ;  /* 0x00400000b810783b */ /* 0x000e6a0000000200 */
[----:B------:R-:W2:Y:S05]  /*6e20*/  LDSM.16.M88.4 R60, [R191+0x2000] ;  /* 0x00200000bf3c783b */ /* 0x000eaa0000000200 */
[----:B------:R-:W3:Y:S05]  /*6e30*/  LDSM.16.M88.4 R32, [R184+0x4800] ;  /* 0x00480000b820783b */ /* 0x000eea0000000200 */
[----:B------:R-:W0:Y:S05]  /*6e40*/  LDGDEPBAR ;  /* 0x00000000000079af */ /* 0x000e2a0000000000 */
[----:B------:R-:W4:Y:S05]  /*6e50*/  LDSM.16.M88.4 R48, [R184+0x5000] ;  /* 0x00500000b830783b */ /* 0x000f2a0000000200 */
[----:B------:R-:W5:Y:S05]  /*6e60*/  LDSM.16.M88.4 R140, [R184+0x5800] ;  /* 0x00580000b88c783b */ /* 0x000f6a0000000200 */
[----:B------:R-:W-:Y:S05]  /*6e70*/  LDSM.16.M88.4 R144, [R194] ;  /* 0x00000000c290783b */ /* 0x000fea0000000200 */
[----:B------:R-:W5:Y:S05]  /*6e80*/  LDSM.16.M88.4 R148, [R190+0x4000] ;  /* 0x00400000be94783b */ /* 0x000f6a0000000200 */
[----:B------:R-:W5:Y:S01]  /*6e90*/  LDSM.16.M88.4 R152, [R194+0x2000] ;  /* 0x00200000c298783b */ /* 0x000f620000000200 */
[-C--:B-1----:R-:W-:Y:S04]  /*6ea0*/  HMMA.16816.F32.BF16 R4, R64, R16.reuse, RZ ;  /* 0x000000104004723c */ /* 0x082fe800000418ff */
[----:B------:R-:W1:Y:S02]  /*6eb0*/  LDSM.16.M88.4 R156, [R190+0x4800] ;  /* 0x00480000be9c783b */ /* 0x000e640000000200 */
[C---:B--2---:R-:W-:Y:S03]  /*6ec0*/  HMMA.16816.F32.BF16 R8, R60.reuse, R16, RZ ;  /* 0x000000103c08723c */ /* 0x044fe600000418ff */
[----:B------:R-:W2:Y:S03]  /*6ed0*/  LDSM.16.M88.4 R160, [R190+0x5000] ;  /* 0x00500000bea0783b */ /* 0x000ea60000000200 */
[-C--:B------:R-:W-:Y:S02]  /*6ee0*/  HMMA.16816.F32.BF16 R12, R60, R18.reuse, RZ ;  /* 0x000000123c0c723c */ /* 0x080fe400000418ff */
[----:B------:R-:W2:Y:S04]  /*6ef0*/  LDSM.16.M88.4 R164, [R190+0x5800] ;  /* 0x00580000bea4783b */ /* 0x000ea80000000200 */
[C---:B------:R-:W-:Y:S01]  /*6f00*/  HMMA.16816.F32.BF16 R16, R64.reuse, R18, RZ ;  /* 0x000000124010723c */ /* 0x040fe200000418ff */
[----:B------:R-:W-:Y:S05]  /*6f10*/  LDSM.16.M88.4 R168, [R192+0x2000] ;  /* 0x00200000c0a8783b */ /* 0x000fea0000000200 */
[-C--:B---3--:R-:W-:Y:S01]  /*6f20*/  HMMA.16816.F32.BF16 R20, R64, R32.reuse, RZ ;  /* 0x000000204014723c */ /* 0x088fe200000418ff */
[----:B------:R-:W-:Y:S05]  /*6f30*/  LDSM.16.M88.4 R172, [R196] ;  /* 0x00000000c4ac783b */ /* 0x000fea0000000200 */
[C---:B------:R-:W-:Y:S01]  /*6f40*/  HMMA.16816.F32.BF16 R24, R60.reuse, R32, RZ ;  /* 0x000000203c18723c */ /* 0x040fe200000418ff */
[----:B------:R-:W-:Y:S05]  /*6f50*/  LDSM.16.M88.4 R176, [R193] ;  /* 0x00000000c1b0783b */ /* 0x000fea0000000200 */
[-C--:B------:R-:W-:Y:S01]  /*6f60*/  HMMA.16816.F32.BF16 R28, R60, R34.reuse, RZ ;  /* 0x000000223c1c723c */ /* 0x080fe200000418ff */
[----:B------:R-:W-:Y:S05]  /*6f70*/  LDSM.16.M88.4 R180, [R189] ;  /* 0x00000000bdb4783b */ /* 0x000fea0000000200 */
        /* <DEDUP_REMOVED lines=10> */
[-C--:B------:R-:W-:Y:S06]  /*7020*/  HMMA.16816.F32.BF16 R4, R144, R148.reuse, R4 ;  /* 0x000000949004723c */ /* 0x080fec0000041804 */
        /* <DEDUP_REMOVED lines=14> */
[-C--:B------:R-:W-:Y:S06]  /*7110*/  HMMA.16816.F32.BF16 R52, R144, R164.reuse, R52 ;  /* 0x000000a49034723c */ /* 0x080fec0000041834 */
[C---:B------:R-:W-:Y:S06]  /*7120*/  HMMA.16816.F32.BF16 R56, R152.reuse, R164, R56 ;  /* 0x000000a49838723c */ /* 0x040fec0000041838 */
[-C--:B------:R-:W-:Y:S01]  /*7130*/  HMMA.16816.F32.BF16 R60, R152, R166.reuse, R60 ;  /* 0x000000a6983c723c */ /* 0x080fe2000004183c */
[----:B------:R-:W4:Y:S05]  /*7140*/  LDSM.16.M88.4 R152, [R193+0x2000] ;  /* 0x00200000c198783b */ /* 0x000f2a0000000200 */
[----:B------:R-:W-:Y:S01]  /*7150*/  HMMA.16816.F32.BF16 R64, R144, R166, R64 ;  /* 0x000000a69040723c */ /* 0x000fe20000041840 */
[----:B------:R-:W5:Y:S05]  /*7160*/  LDSM.16.M88.4 R144, [R189+0x800] ;  /* 0x00080000bd90783b */ /* 0x000f6a0000000200 */
[-C--:B---3--:R-:W-:Y:S06]  /*7170*/  HMMA.16816.F32.BF16 R4, R140, R148.reuse, R4 ;  /* 0x000000948c04723c */ /* 0x088fec0000041804 */
[C---:B------:R-:W-:Y:S06]  /*7180*/  HMMA.16816.F32.BF16 R8, R168.reuse, R148, R8 ;  /* 0x00000094a808723c */ /* 0x040fec0000041808 */
[-C--:B------:R-:W-:Y:S06]  /*7190*/  HMMA.16816.F32.BF16 R12, R168, R150.reuse, R12 ;  /* 0x00000096a80c723c */ /* 0x080fec000004180c */
[C---:B------:R-:W-:Y:S01]  /*71a0*/  HMMA.16816.F32.BF16 R16, R140.reuse, R150, R16 ;  /* 0x000000968c10723c */ /* 0x040fe20000041810 */
[----:B------:R-:W3:Y:S05]  /*71b0*/  LDSM.16.M88.4 R148, [R189+0x1000] ;  /* 0x00100000bd94783b */ /* 0x000eea0000000200 */
[-C--:B-1----:R-:W-:Y:S06]  /*71c0*/  HMMA.16816.F32.BF16 R20, R140, R156.reuse, R20 ;  /* 0x0000009c8c14723c */ /* 0x082fec0000041814 */
[C---:B------:R-:W-:Y:S06]  /*71d0*/  HMMA.16816.F32.BF16 R24, R168.reuse, R156, R24 ;  /* 0x0000009ca818723c */ /* 0x040fec0000041818 */
[-C--:B------:R-:W-:Y:S06]  /*71e0*/  HMMA.16816.F32.BF16 R28, R168, R158.reuse, R28 ;  /* 0x0000009ea81c723c */ /* 0x080fec000004181c */
[C---:B------:R-:W-:Y:S06]  /*71f0*/  HMMA.16816.F32.BF16 R32, R140.reuse, R158, R32 ;  /* 0x0000009e8c20723c */ /* 0x040fec0000041820 */
[-C--:B--2---:R-:W-:Y:S06]  /*7200*/  HMMA.16816.F32.BF16 R36, R140, R160.reuse, R36 ;  /* 0x000000a08c24723c */ /* 0x084fec0000041824 */
[C---:B------:R-:W-:Y:S06]  /*7210*/  HMMA.16816.F32.BF16 R40, R168.reuse, R160, R40 ;  /* 0x000000a0a828723c */ /* 0x040fec0000041828 */
[-C--:B------:R-:W-:Y:S06]  /*7220*/  HMMA.16816.F32.BF16 R44, R168, R162.reuse, R44 ;  /* 0x000000a2a82c723c */ /* 0x080fec000004182c */
[C---:B------:R-:W-:Y:S06]  /*7230*/  HMMA.16816.F32.BF16 R48, R140.reuse, R162, R48 ;  /* 0x000000a28c30723c */ /* 0x040fec0000041830 */
[-C--:B------:R-:W-:Y:S06]  /*7240*/  HMMA.16816.F32.BF16 R52, R140, R172.reuse, R52 ;  /* 0x000000ac8c34723c */ /* 0x080fec0000041834 */
[C---:B------:R-:W-:Y:S06]  /*7250*/  HMMA.16816.F32.BF16 R56, R168.reuse, R172, R56 ;  /* 0x000000aca838723c */ /* 0x040fec0000041838 */
[-C--:B------:R-:W-:Y:S06]  /*7260*/  HMMA.16816.F32.BF16 R60, R168, R174.reuse, R60 ;  /* 0x000000aea83c723c */ /* 0x080fec000004183c */
[----:B------:R-:W-:Y:S01]  /*7270*/  HMMA.16816.F32.BF16 R64, R140, R174, R64 ;  /* 0x000000ae8c40723c */ /* 0x000fe20000041840 */
[----:B------:R-:W1:Y:S01]  /*7280*/  LDSM.16.M88.4 R140, [R189+0x1800] ;  /* 0x00180000bd8c783b */ /* 0x000e620000000200 */
[----:B------:R-:W-:Y:S04]  /*7290*/  DEPBAR.LE SB0, 0x0 ;  /* 0x000080000000791a */ /* 0x000fe80000000000 */
[-C--:B------:R-:W-:Y:S01]  /*72a0*/  HMMA.16816.F32.BF16 R4, R176, R180.reuse, R4 ;  /* 0x000000b4b004723c */ /* 0x080fe20000041804 */
[----:B------:R-:W-:Y:S05]  /*72b0*/  BAR.SYNC.DEFER_BLOCKING 0x0 ;  /* 0x0000000000007b1d */ /* 0x000fea0000010000 */
[C---:B----4-:R-:W-:Y:S06]  /*72c0*/  HMMA.16816.F32.BF16 R8, R152.reuse, R180, R8 ;  /* 0x000000b49808723c */ /* 0x050fec0000041808 */
        /* <DEDUP_REMOVED lines=47> */
.L_x_1305:
[----:B-1----:R-:W-:Y:S01]  /*75c0*/  FMNMX.FTZ R2, R8, R101, !PT ;  /* 0x0000006508027209 */ /* 0x002fe20007810000 */
[----:B------:R-:W1:Y:S01]  /*75d0*/  SHFL.BFLY PT, R100, R103, 0x2, 0x1f ;  /* 0x0c401f0067647f89 */ /* 0x000e6200000e0000 */
[--C-:B------:R-:W-:Y:S01]  /*75e0*/  LOP3.LUT R160, R207, UR13, R202.reuse, 0x96, !PT ;  /* 0x0000000dcfa07c12 */ /* 0x100fe2000f8e96ca */
[----:B------:R-:W-:Y:S01]  /*75f0*/  IMAD.U32 R152, RZ, RZ, UR16 ;  /* 0x00000010ff987e24 */ /* 0x000fe2000f8e00ff */
[----:B------:R-:W-:Y:S05]  /*7600*/  FMNMX.FTZ R2, R9, R2, !PT ;  /* 0x0000000209027209 */ /* 0x000fea0007810000 */
[----:B------:R-:W2:Y:S01]  /*7610*/  SHFL.BFLY PT, R99, R146, 0x2, 0x1f ;  /* 0x0c401f0092637f89 */ /* 0x000ea200000e0000 */
[----:B------:R-:W-:Y:S01]  /*7620*/  LOP3.LUT R158, R205, UR13, R202, 0x96, !PT ;  /* 0x0000000dcd9e7c12 */ /* 0x000fe2000f8e96ca */
[----:B------:R-:W-:Y:S01]  /*7630*/  IMAD.WIDE.U32 R160, R160, -0x326172a9, RZ ;  /* 0xcd9e8d57a0a07825 */ /* 0x000fe200078e00ff */
[----:B------:R-:W-:Y:S01]  /*7640*/  FMNMX.FTZ R3, R12, R2, !PT ;  /* 0x000000020c037209 */ /* 0x000fe20007810000 */
[----:B------:R-:W-:Y:S01]  /*7650*/  USHF.L.U32 UR18, UR19, 0x1, URZ ;  /* 0x0000000113127899 */ /* 0x000fe2000800063f */
[----:B------:R-:W-:Y:S01]  /*7660*/  FMNMX.FTZ R2, R10, R102, !PT ;  /* 0x000000660a027209 */ /* 0x000fe20007810000 */
[----:B------:R-:W-:Y:S01]  /*7670*/  IMAD.WIDE.U32 R158, R158, -0x326172a9, RZ ;  /* 0xcd9e8d579e9e7825 */ /* 0x000fe200078e00ff */
[----:B------:R-:W-:Y:S01]  /*7680*/  FMNMX.FTZ R3, R13, R3, !PT ;  /* 0x000000030d037209 */ /* 0x000fe20007810000 */
[----:B------:R-:W-:Y:S01]  /*7690*/  UIADD3 UR19, UR19, -0x1, URZ ;  /* 0xffffffff13137890 */ /* 0x000fe2000fffe03f */
[----:B------:R-:W-:Y:S01]  /*76a0*/  FMNMX.FTZ R2, R11, R2, !PT ;  /* 0x000000020b027209 */ /* 0x000fe20007810000 */
[----:B------:R-:W-:Y:S01]  /*76b0*/  IMAD.MOV.U32 R171, RZ, RZ, 0x7054 ;  /* 0x00007054ffab7424 */ /* 0x000fe200078e00ff */
[----:B------:R-:W-:Y:S01]  /*76c0*/  FMNMX.FTZ R3, R24, R3, !PT ;  /* 0x0000000318037209 */ /* 0x000fe20007810000 */
[----:B------:R-:W-:Y:S01]  /*76d0*/  IMAD.U32 R97, RZ, RZ, UR23 ;  /* 0x00000017ff617e24 */ /* 0x000fe2000f8e00ff */
[----:B------:R-:W-:Y:S02]  /*76e0*/  FMNMX.FTZ R2, R14, R2, !PT ;  /* 0x000000020e027209 */ /* 0x000fe40007810000 */
[----:B------:R-:W-:Y:S02]  /*76f0*/  FMNMX.FTZ R3, R25, R3, !PT ;  /* 0x0000000319037209 */ /* 0x000fe40007810000 */
[----:B------:R-:W-:Y:S02]  /*7700*/  FMNMX.FTZ R2, R15, R2, !PT ;  /* 0x000000020f027209 */ /* 0x000fe40007810000 */
[----:B------:R-:W-:Y:S02]  /*7710*/  FMNMX.FTZ R3, R28, R3, !PT ;  /* 0x000000031c037209 */ /* 0x000fe40007810000 */
[----:B-1----:R-:W-:Y:S01]  /*7720*/  FMNMX.FTZ R100, R103, R100, !PT ;  /* 0x0000006467647209 */ /* 0x002fe20007810000 */
[----:B------:R-:W-:Y:S01]  /*7730*/  IMAD.U32 R103, RZ, RZ, UR23 ;  /* 0x00000017ff677e24 */ /* 0x000fe2000f8e00ff */
[----:B------:R-:W-:Y:S02]  /*7740*/  FMNMX.FTZ R3, R29, R3, !PT ;  /* 0x000000031d037209 */ /* 0x000fe40007810000 */
[----:B--2---:R-:W-:Y:S01]  /*7750*/  FMNMX.FTZ R99, R146, R99, !PT ;  /* 0x0000006392637209 */ /* 0x004fe20007810000 */
[----:B------:R-:W1:Y:S01]  /*7760*/  SHFL.BFLY PT, R140, R100, 0x1, 0x1f ;  /* 0x0c201f00648c7f89 */ /* 0x000e6200000e0000 */
[----:B------:R-:W-:Y:S02]  /*7770*/  FMNMX.FTZ R3, R40, R3, !PT ;  /* 0x0000000328037209 */ /* 0x000fe40007810000 */
[----:B------:R-:W-:Y:S05]  /*7780*/  LOP3.LUT R97, R203, UR18, R97, 0x96, !PT ;  /* 0x00000012cb617c12 */ /* 0x000fea000f8e9661 */
[----:B------:R-:W2:Y:S01]  /*7790*/  SHFL.BFLY PT, R141, R99, 0x1, 0x1f ;  /* 0x0c201f00638d7f89 */ /* 0x000ea200000e0000 */
[----:B------:R-:W-:Y:S01]  /*77a0*/  FMNMX.FTZ R3, R41, R3, !PT ;  /* 0x0000000329037209 */ /* 0x000fe20007810000 */
[----:B------:R-:W-:Y:S01]  /*77b0*/  UIADD3 UR18, UR18, 0x1, URZ ;  /* 0x0000000112127890 */ /* 0x000fe2000fffe03f */
[----:B------:R-:W-:Y:S01]  /*77c0*/  FMNMX.FTZ R2, R26, R2, !PT ;  /* 0x000000021a027209 */ /* 0x000fe20007810000 */
[----:B------:R-:W-:Y:S01]  /*77d0*/  IMAD.WIDE.U32 R144, R97, -0x326172a9, RZ ;  /* 0xcd9e8d5761907825 */ /* 0x000fe200078e00ff */
[----:B------:R-:W-:Y:S02]  /*77e0*/  FMNMX.FTZ R3, R44, R3, !PT ;  /* 0x000000032c037209 */ /* 0x000fe40007810000 */
[----:B------:R-:W-:Y:S02]  /*77f0*/  FMNMX.FTZ R2, R27, R2, !PT ;  /* 0x000000021b027209 */ /* 0x000fe40007810000 */
[----:B------:R-:W-:Y:S02]  /*7800*/  FMNMX.FTZ R3, R45, R3, !PT ;  /* 0x000000032d037209 */ /* 0x000fe40007810000 */
[----:B------:R-:W-:Y:S02]  /*7810*/  LOP3.LUT R97, R203, UR18, R103, 0x96, !PT ;  /* 0x00000012cb617c12 */ /* 0x000fe4000f8e9667 */
[----:B------:R-:W-:Y:S02]  /*7820*/  FMNMX.FTZ R3, R56, R3, !PT ;  /* 0x0000000338037209 */ /* 0x000fe40007810000 */
[----:B------:R-:W-:Y:S02]  /*7830*/  FMNMX.FTZ R2, R30, R2, !PT ;  /* 0x000000021e027209 */ /* 0x000fe40007810000 */
[----:B------:R-:W-:Y:S02]  /*7840*/  FMNMX.FTZ R3, R57, R3, !PT ;  /* 0x0000000339037209 */ /* 0x000fe40007810000 */
[----:B------:R-:W-:Y:S02]  /*7850*/  LOP3.LUT R98, R145, UR14, R226, 0x96, !PT ;  /* 0x0000000e91627c12 */ /* 0x000fe4000f8e96e2 */
[----:B-1----:R-:W-:Y:S02]  /*7860*/  FMNMX.FTZ R100, R100, R140, !PT ;  /* 0x0000008c64647209 */ /* 0x002fe40007810000 */
[----:B------:R-:W-:Y:S01]  /*7870*/  FMNMX.FTZ R3, R60, R3, !PT ;  /* 0x000000033c037209 */ /* 0x000fe20007810000 */
[----:B------:R-:W-:Y:S01]  /*7880*/  IMAD.WIDE.U32 R154, R98, -0x2daee0ad, RZ ;  /* 0xd2511f53629a7825 */ /* 0x000fe200078e00ff */
[----:B--2---:R-:W-:Y:S02]  /*7890*/  FMNMX.FTZ R99, R99, R141, !PT ;  /* 0x0000008d63637209 */ /* 0x004fe40007810000 */
[----:B------:R-:W-:Y:S01]  /*78a0*/  FMNMX.FTZ R2, R31, R2, !PT ;  /* 0x000000021f027209 */ /* 0x000fe20007810000 */
[----:B------:R-:W-:Y:S01]  /*78b0*/  FADD.FTZ R0, -R100, R0 ;  /* 0x0000000064007221 */ /* 0x000fe20000010100 */
[----:B------:R-:W-:Y:S01]  /*78c0*/  LOP3.LUT R150, R145, UR14, R224, 0x96, !PT ;  /* 0x0000000e91967c12 */ /* 0x000fe2000f8e96e0 */
[----:B------:R-:W-:Y:S01]  /*78d0*/  IMAD.WIDE.U32 R140, R97, -0x326172a9, RZ ;  /* 0xcd9e8d57618c7825 */ /* 0x000fe200078e00ff */
[----:B------:R-:W-:Y:S02]  /*78e0*/  FMNMX.FTZ R97, R61, R3, !PT ;  /* 0x000000033d617209 */ /* 0x000fe40007810000 */
[----:B------:R-:W-:Y:S01]  /*78f0*/  FMNMX.FTZ R2, R42, R2, !PT ;  /* 0x000000022a027209 */ /* 0x000fe20007810000 */
[----:B------:R-:W-:Y:S01]  /*7900*/  FMUL.FTZ R3, R0, UR4 ;  /* 0x0000000400037c20 */ /* 0x000fe20008410000 */
[--C-:B------:R-:W-:Y:S01]  /*7910*/  LOP3.LUT R142, R161, UR12, R144.reuse, 0x96, !PT ;  /* 0x0000000ca18e7c12 */ /* 0x100fe2000f8e9690 */
[----:B------:R-:W1:Y:S01]  /*7920*/  SHFL.BFLY PT, R145, R97, 0x2, 0x1f ;  /* 0x0c401f0061917f89 */ /* 0x000e6200000e0000 */
[----:B------:R-:W-:Y:S01]  /*7930*/  FMNMX.FTZ R2, R43, R2, !PT ;  /* 0x000000022b027209 */ /* 0x000fe20007810000 */
[----:B------:R2:W3:Y:S01]  /*7940*/  MUFU.EX2 R98, R3 ;  /* 0x0000000300627308 */ /* 0x0004e20000000800 */
[----:B------:R-:W-:Y:S01]  /*7950*/  LOP3.LUT R149, R159, UR12, R144, 0x96, !PT ;  /* 0x0000000c9f957c12 */ /* 0x000fe2000f8e9690 */
[----:B------:R-:W-:Y:S01]  /*7960*/  FADD.FTZ R0, -R99, R96 ;  /* 0x0000006063007221 */ /* 0x000fe20000010100 */
[----:B------:R-:W-:Y:S01]  /*7970*/  FMNMX.FTZ R2, R46, R2, !PT ;  /* 0x000000022e027209 */ /* 0x000fe20007810000 */
[----:B------:R-:W-:Y:S01]  /*7980*/  IMAD.WIDE.U32 R142, R142, -0x2daee0ad, RZ ;  /* 0xd2511f538e8e7825 */ /* 0x000fe200078e00ff */
[----:B------:R-:W-:Y:S02]  /*7990*/  LOP3.LUT R148, R141, UR14, R226, 0x96, !PT ;  /* 0x0000000e8d947c12 */ /* 0x000fe4000f8e96e2 */
[----:B------:R-:W-:Y:S01]  /*79a0*/  FMNMX.FTZ R2, R47, R2, !PT ;  /* 0x000000022f027209 */ /* 0x000fe20007810000 */
[----:B------:R-:W-:Y:S01]  /*79b0*/  FMUL.FTZ R153, R100, UR4 ;  /* 0x0000000464997c20 */ /* 0x000fe20008410000 */
[----:B------:R-:W-:Y:S01]  /*79c0*/  LOP3.LUT R147, R161, UR12, R140, 0x96, !PT ;  /* 0x0000000ca1937c12 */ /* 0x000fe2000f8e968c */
[----:B------:R-:W-:Y:S01]  /*79d0*/  IMAD.WIDE.U32 R150, R150, -0x2daee0ad, RZ ;  /* 0xd2511f5396967825 */ /* 0x000fe200078e00ff */
[----:B------:R-:W-:Y:S02]  /*79e0*/  FMNMX.FTZ R2, R58, R2, !PT ;  /* 0x000000023a027209 */ /* 0x000fe40007810000 */
[----:B------:R-:W-:Y:S01]  /*79f0*/  LOP3.LUT R146, R141, UR14, R224, 0x96, !PT ;  /* 0x0000000e8d927c12 */ /* 0x000fe2000f8e96e0 */
[----:B------:R-:W-:Y:S01]  /*7a00*/  IMAD.WIDE.U32 R174, R147, -0x2daee0ad, RZ ;  /* 0xd2511f5393ae7825 */ /* 0x000fe200078e00ff */
[----:B------:R-:W-:Y:S02]  /*7a10*/  FMNMX.FTZ R2, R59, R2, !PT ;  /* 0x000000023b027209 */ /* 0x000fe40007810000 */
[----:B------:R-:W-:Y:S01]  /*7a20*/  LOP3.LUT R103, R159, UR12, R140, 0x96, !PT ;  /* 0x0000000c9f677c12 */ /* 0x000fe2000f8e968c */
[----:B--2---:R-:W-:Y:S01]  /*7a30*/  FMUL.FTZ R3, R0, UR4 ;  /* 0x0000000400037c20 */ /* 0x004fe20008410000 */
[----:B------:R-:W-:Y:S01]  /*7a40*/  FMNMX.FTZ R0, R62, R2, !PT ;  /* 0x000000023e007209 */ /* 0x000fe20007810000 */
[----:B------:R-:W-:Y:S01]  /*7a50*/  IMAD.WIDE.U32 R140, R149, -0x2daee0ad, RZ ;  /* 0xd2511f53958c7825 */ /* 0x000fe200078e00ff */
[----:B------:R-:W-:Y:S01]  /*7a60*/  FSETP.NEU.FTZ.AND P1, PT, R100, -INF , PT ;  /* 0xff8000006400780b */ /* 0x000fe20003f3d000 */
[----:B------:R2:W4:Y:S01]  /*7a70*/  MUFU.EX2 R96, R3 ;  /* 0x0000000300607308 */ /* 0x0005220000000800 */
[----:B------:R-:W-:Y:S01]  /*7a80*/  FMNMX.FTZ R0, R63, R0, !PT ;  /* 0x000000003f007209 */ /* 0x000fe20007810000 */
[----:B------:R-:W-:Y:S01]  /*7a90*/  IMAD.WIDE.U32 R148, R148, -0x2daee0ad, RZ ;  /* 0xd2511f5394947825 */ /* 0x000fe200078e00ff */
[----:B-1----:R-:W-:Y:S02]  /*7aa0*/  FMNMX.FTZ R97, R97, R145, !PT ;  /* 0x0000009161617209 */ /* 0x002fe40007810000 */
[----:B------:R-:W-:Y:S01]  /*7ab0*/  FSEL R153, R153, RZ, P1 ;  /* 0x000000ff99997208 */ /* 0x000fe20000800000 */
[----:B------:R-:W1:Y:S01]  /*7ac0*/  SHFL.BFLY PT, R2, R0, 0x2, 0x1f ;  /* 0x0c401f0000027f89 */ /* 0x000e6200000e0000 */
[----:B------:R-:W-:Y:S01]  /*7ad0*/  FSETP.NEU.FTZ.AND P1, PT, R99, -INF , PT ;  /* 0xff8000006300780b */ /* 0x000fe20003f3d000 */
[----:B------:R-:W-:Y:S01]  /*7ae0*/  IMAD.WIDE.U32 R146, R146, -0x2daee0ad, RZ ;  /* 0xd2511f5392927825 */ /* 0x000fe200078e00ff */
[----:B------:R-:W-:Y:S02]  /*7af0*/  LOP3.LUT R161, R175, UR9, R148, 0x96, !PT ;  /* 0x00000009afa17c12 */ /* 0x000fe4000f8e9694 */
[----:B------:R-:W-:Y:S01]  /*7b00*/  LOP3.LUT R144, R155, UR11, R206, 0x96, !PT ;  /* 0x0000000b9b907c12 */ /* 0x000fe2000f8e96ce */
[--C-:B------:R-:W-:Y:S01]  /*7b10*/  FFMA.FTZ R64, R64, UR4, -R153.reuse ;  /* 0x0000000440407c23 */ /* 0x100fe20008010899 */
[----:B------:R-:W-:Y:S01]  /*7b20*/  LOP3.LUT R164, R141, UR9, R150, 0x96, !PT ;  /* 0x000000098da47c12 */ /* 0x000fe2000f8e9696 */
[--C-:B------:R-:W-:Y:S01]  /*7b30*/  FFMA.FTZ R65, R65, UR4, -R153.reuse ;  /* 0x0000000441417c23 */ /* 0x100fe20008010899 */
[----:B------:R-:W-:Y:S01]  /*7b40*/  LOP3.LUT R159, R147, UR11, R204, 0x96, !PT ;  /* 0x0000000b939f7c12 */ /* 0x000fe2000f8e96cc */
[--C-:B------:R-:W-:Y:S01]  /*7b50*/  FFMA.FTZ R33, R33, UR4, -R153.reuse ;  /* 0x0000000421217c23 */ /* 0x100fe20008010899 */
[----:B--2---:R-:W-:Y:S01]  /*7b60*/  LOP3.LUT R3, R143, UR9, R154, 0x96, !PT ;  /* 0x000000098f037c12 */ /* 0x004fe2000f8e969a */
[----:B------:R-:W-:Y:S01]  /*7b70*/  FMUL.FTZ R154, R99, UR4 ;  /* 0x00000004639a7c20 */ /* 0x000fe20008410000 */
[----:B------:R-:W2:Y:S01]  /*7b80*/  SHFL.BFLY PT, R148, R97, 0x1, 0x1f ;  /* 0x0c201f0061947f89 */ /* 0x000ea200000e0000 */
[----:B------:R3:W-:Y:S01]  /*7b90*/  MUFU.EX2 R216, R33 ;  /* 0x0000002100d87308 */ /* 0x0007e20000000800 */
[----:B------:R-:W-:Y:S01]  /*7ba0*/  LOP3.LUT R143, R151, UR11, R204, 0x96, !PT ;  /* 0x0000000b978f7c12 */ /* 0x000fe2000f8e96cc */
[----:B------:R-:W-:Y:S01]  /*7bb0*/  IMAD.WIDE.U32 R164, R164, -0x326172a9, RZ ;  /* 0xcd9e8d57a4a47825 */ /* 0x000fe200078e00ff */
[----:B------:R-:W-:Y:S02]  /*7bc0*/  FSEL R154, R154, RZ, P1 ;  /* 0x000000ff9a9a7208 */ /* 0x000fe40000800000 */
[----:B------:R-:W-:Y:S01]  /*7bd0*/  PRMT R152, R152, R171, UR16 ;  /* 0x0000001098987e16 */ /* 0x000fe200080000ab */
[--C-:B------:R-:W-:Y:S01]  /*7be0*/  FFMA.FTZ R16, R16, UR4, -R153.reuse ;  /* 0x0000000410107c23 */ /* 0x100fe20008010899 */
[----:B------:R-:W-:Y:S01]  /*7bf0*/  LOP3.LUT R170, R149, UR11, R206, 0x96, !PT ;  /* 0x0000000b95aa7c12 */ /* 0x000fe2000f8e96ce */
[--C-:B------:R-:W-:Y:S01]  /*7c00*/  FFMA.FTZ R17, R17, UR4, -R153.reuse ;  /* 0x0000000411117c23 */ /* 0x100fe20008010899 */
[--C-:B------:R-:W-:Y:S01]  /*7c10*/  FFMA.FTZ R38, R38, UR4, -R154.reuse ;  /* 0x0000000426267c23 */ /* 0x100fe2000801089a */
[----:B------:R-:W-:Y:S01]  /*7c20*/  MUFU.EX2 R240, R16 ;  /* 0x0000001000f07308 */ /* 0x000fe20000000800 */
[----:B-1----:R-:W-:Y:S01]  /*7c30*/  FMNMX.FTZ R0, R0, R2, !PT ;  /* 0x0000000200007209 */ /* 0x002fe20007810000 */
[--C-:B------:R-:W-:Y:S01]  /*7c40*/  FFMA.FTZ R18, R18, UR4, -R154.reuse ;  /* 0x0000000412127c23 */ /* 0x100fe2000801089a */
[----:B------:R-:W-:Y:S01]  /*7c50*/  FFMA.FTZ R19, R19, UR4, -R154 ;  /* 0x0000000413137c23 */ /* 0x000fe2000801089a */
[--C-:B------:R-:W-:Y:S01]  /*7c60*/  FFMA.FTZ R4, R4, UR4, -R153.reuse ;  /* 0x0000000404047c23 */ /* 0x100fe20008010899 */
[----:B------:R-:W-:Y:S01]  /*7c70*/  IMAD.WIDE.U32 R172, R103, -0x2daee0ad, RZ ;  /* 0xd2511f5367ac7825 */ /* 0x000fe200078e00ff */
[----:B------:R-:W1:Y:S04]  /*7c80*/  SHFL.BFLY PT, R2, R0, 0x1, 0x1f ;  /* 0x0c201f0000027f89 */ /* 0x000e6800000e0000 */
[----:B------:R5:W1:Y:S01]  /*7c90*/  MUFU.EX2 R239, R17 ;  /* 0x0000001100ef7308 */ /* 0x000a620000000800 */
[----:B------:R-:W-:Y:S01]  /*7ca0*/  FFMA.FTZ R103, R5, UR4, -R153 ;  /* 0x0000000405677c23 */ /* 0x000fe20008010899 */
[----:B------:R-:W-:Y:S01]  /*7cb0*/  LOP3.LUT R173, R173, UR9, R146, 0x96, !PT ;  /* 0x00000009adad7c12 */ /* 0x000fe2000f8e9692 */
[----:B------:R-:W-:Y:S04]  /*7cc0*/  IMAD.WIDE.U32 R146, R144, -0x326172a9, RZ ;  /* 0xcd9e8d5790927825 */ /* 0x000fe800078e00ff */
[----:B---3--:R-:W-:Y:S01]  /*7cd0*/  FMUL.FTZ R33, R98, R121 ;  /* 0x0000007962217220 */ /* 0x008fe20000410000 */
[----:B--2---:R-:W-:Y:S01]  /*7ce0*/  FMNMX.FTZ R97, R97, R148, !PT ;  /* 0x0000009461617209 */ /* 0x004fe20007810000 */
[----:B------:R-:W-:Y:S01]  /*7cf0*/  IMAD.WIDE.U32 R144, R143, -0x326172a9, RZ ;  /* 0xcd9e8d578f907825 */ /* 0x000fe200078e00ff */
[----:B------:R2:W-:Y:S02]  /*7d00*/  MUFU.EX2 R238, R18 ;  /* 0x0000001200ee7308 */ /* 0x0005e40000000800 */
[----:B------:R-:W-:Y:S01]  /*7d10*/  FSETP.NEU.FTZ.AND P1, PT, R97, -INF , PT ;  /* 0xff8000006100780b */ /* 0x000fe20003f3d000 */
[----:B------:R-:W-:Y:S01]  /*7d20*/  FFMA.FTZ R34, R34, UR4, -R154 ;  /* 0x0000000422227c23 */ /* 0x000fe2000801089a */
[----:B------:R-:W-:Y:S01]  /*7d30*/  LOP3.LUT R141, R165, UR8, R144, 0x96, !PT ;  /* 0x00000008a58d7c12 */ /* 0x000fe2000f8e9690 */
[----:B------:R-:W-:Y:S04]  /*7d40*/  IMAD.WIDE.U32 R176, R159, -0x326172a9, RZ ;  /* 0xcd9e8d579fb07825 */ /* 0x000fe800078e00ff */
[C---:B------:R-:W-:Y:S01]  /*7d50*/  FMUL.FTZ R72, R98.reuse, R72 ;  /* 0x0000004862487220 */ /* 0x040fe20000410000 */
[----:B------:R3:W1:Y:S01]  /*7d60*/  MUFU.EX2 R237, R19 ;  /* 0x0000001300ed7308 */ /* 0x0006620000000800 */
[----:B-----5:R-:W-:Y:S01]  /*7d70*/  IMAD.WIDE.U32 R16, R3, -0x326172a9, RZ ;  /* 0xcd9e8d5703107825 */ /* 0x020fe200078e00ff */
[--C-:B------:R-:W-:Y:S02]  /*7d80*/  LOP3.LUT R3, R145, UR10, R158.reuse, 0x96, !PT ;  /* 0x0000000a91037c12 */ /* 0x100fe4000f8e969e */
[----:B------:R-:W-:Y:S01]  /*7d90*/  LOP3.LUT R158, R177, UR10, R158, 0x96, !PT ;  /* 0x0000000ab19e7c12 */ /* 0x000fe2000f8e969e */
[----:B------:R-:W-:Y:S01]  /*7da0*/  FMUL.FTZ R73, R98, R73 ;  /* 0x0000004962497220 */ /* 0x000fe20000410000 */
[----:B------:R-:W-:Y:S01]  /*7db0*/  LOP3.LUT R17, R17, UR8, R146, 0x96, !PT ;  /* 0x0000000811117c12 */ /* 0x000fe2000f8e9692 */
[----:B----4-:R-:W-:Y:S03]  /*7dc0*/  FMUL.FTZ R74, R96, R74 ;  /* 0x0000004a604a7220 */ /* 0x010fe60000410000 */
[----:B------:R4:W-:Y:S01]  /*7dd0*/  MUFU.EX2 R236, R4 ;  /* 0x0000000400ec7308 */ /* 0x0009e20000000800 */
[----:B--2---:R-:W-:Y:S01]  /*7de0*/  LOP3.LUT R18, R147, UR10, R160, 0x96, !PT ;  /* 0x0000000a93127c12 */ /* 0x004fe2000f8e96a0 */
[----:B------:R-:W-:Y:S01]  /*7df0*/  FMUL.FTZ R155, R97, UR4 ;  /* 0x00000004619b7c20 */ /* 0x000fe20008410000 */
[----:B------:R-:W-:Y:S04]  /*7e00*/  IMAD.WIDE.U32 R162, R17, -0x2daee0ad, RZ ;  /* 0xd2511f5311a27825 */ /* 0x000fe800078e00ff */
[--C-:B------:R-:W-:Y:S01]  /*7e10*/  FFMA.FTZ R6, R6, UR4, -R154.reuse ;  /* 0x0000000406067c23 */ /* 0x100fe2000801089a */
[----:B------:R-:W2:Y:S01]  /*7e20*/  LDSM.16.MT88.4 R144, [R185+0x6000] ;  /* 0x00600000b990783b */ /* 0x000ea20000004200 */
[----:B------:R-:W-:Y:S01]  /*7e30*/  FMUL.FTZ R75, R96, R75 ;  /* 0x0000004b604b7220 */ /* 0x000fe20000410000 */
[----:B------:R-:W-:Y:S01]  /*7e40*/  FSEL R155, R155, RZ, P1 ;  /* 0x000000ff9b9b7208 */ /* 0x000fe20000800000 */
[----:B------:R5:W2:Y:S01]  /*7e50*/  MUFU.EX2 R235, R103 ;  /* 0x0000006700eb7308 */ /* 0x000aa20000000800 */
[----:B---3--:R-:W-:Y:S04]  /*7e60*/  IMAD.WIDE.U32 R18, R18, -0x2daee0ad, RZ ;  /* 0xd2511f5312127825 */ /* 0x008fe800078e00ff */
[----:B------:R-:W-:Y:S01]  /*7e70*/  FFMA.FTZ R7, R7, UR4, -R154 ;  /* 0x0000000407077c23 */ /* 0x000fe2000801089a */
[--C-:B------:R-:W-:Y:S01]  /*7e80*/  FFMA.FTZ R8, R8, UR4, -R155.reuse ;  /* 0x0000000408087c23 */ /* 0x100fe2000801089b */
[----:B------:R-:W-:Y:S01]  /*7e90*/  IMAD.WIDE.U32 R166, R141, -0x2daee0ad, RZ ;  /* 0xd2511f538da67825 */ /* 0x000fe200078e00ff */
[----:B------:R-:W-:Y:S02]  /*7ea0*/  LOP3.LUT R19, R19, UR7, R142, 0x96, !PT ;  /* 0x0000000713137c12 */ /* 0x000fe4000f8e968e */
[----:B------:R3:W-:Y:S01]  /*7eb0*/  MUFU.EX2 R234, R6 ;  /* 0x0000000600ea7308 */ /* 0x0007e20000000800 */
[----:B----4-:R-:W-:Y:S01]  /*7ec0*/  IMAD.WIDE.U32 R4, R3, -0x2daee0ad, RZ ;  /* 0xd2511f5303047825 */ /* 0x010fe200078e00ff */
[----:B------:R-:W-:Y:S03]  /*7ed0*/  LOP3.LUT R3, R163, UR5, R18, 0x96, !PT ;  /* 0x00000005a3037c12 */ /* 0x000fe6000f8e9612 */
[--C-:B------:R-:W-:Y:S01]  /*7ee0*/  FFMA.FTZ R40, R40, UR4, -R155.reuse ;  /* 0x0000000428287c23 */ /* 0x100fe2000801089b */
[--C-:B------:R-:W-:Y:S01]  /*7ef0*/  FFMA.FTZ R41, R41, UR4, -R155.reuse ;  /* 0x0000000429297c23 */ /* 0x100fe2000801089b */
[----:B------:R-:W-:Y:S01]  /*7f00*/  LOP3.LUT R140, R5, UR7, R140, 0x96, !PT ;  /* 0x00000007058c7c12 */ /* 0x000fe2000f8e968c */
[----:B------:R-:W-:Y:S02]  /*7f10*/  FFMA.FTZ R54, R54, UR4, -R154 ;  /* 0x0000000436367c23 */ /* 0x000fe4000801089a */
[----:B------:R4:W-:Y:S01]  /*7f20*/  MUFU.EX2 R213, R34 ;  /* 0x0000002200d57308 */ /* 0x0009e20000000800 */
[----:B-----5:R-:W-:Y:S01]  /*7f30*/  LOP3.LUT R103, R167, UR5, R4, 0x96, !PT ;  /* 0x00000005a7677c12 */ /* 0x020fe2000f8e9604 */
[----:B------:R-:W-:Y:S01]  /*7f40*/  IMAD.WIDE.U32 R4, R3, -0x326172a9, RZ ;  /* 0xcd9e8d5703047825 */ /* 0x000fe200078e00ff */
[----:B-1----:R-:W-:Y:S03]  /*7f50*/  FMNMX.FTZ R3, R0, R2, !PT ;  /* 0x0000000200037209 */ /* 0x002fe60007810000 */
[--C-:B------:R-:W-:Y:S01]  /*7f60*/  FFMA.FTZ R9, R9, UR4, -R155.reuse ;  /* 0x0000000409097c23 */ /* 0x100fe2000801089b */
[----:B------:R-:W-:Y:S01]  /*7f70*/  IMAD.WIDE.U32 R18, R19, -0x326172a9, RZ ;  /* 0xcd9e8d5713127825 */ /* 0x000fe200078e00ff */
[C---:B------:R-:W-:Y:S02]  /*7f80*/  FSETP.NEU.FTZ.AND P1, PT, R3.reuse, -INF , PT ;  /* 0xff8000000300780b */ /* 0x040fe40003f3d000 */
[----:B------:R1:W5:Y:S01]  /*7f90*/  MUFU.EX2 R233, R7 ;  /* 0x0000000700e97308 */ /* 0x0003620000000800 */
[----:B------:R-:W-:Y:S01]  /*7fa0*/  SHF.R.U32.HI R0, RZ, 0x10, R4 ;  /* 0x00000010ff007819 */ /* 0x000fe20000011604 */
[----:B------:R-:W-:Y:S01]  /*7fb0*/  FMUL.FTZ R156, R3, UR4 ;  /* 0x00000004039c7c20 */ /* 0x000fe20008410000 */
[----:B------:R-:W-:Y:S01]  /*7fc0*/  LOP3.LUT R157, R19, UR6, R16, 0x96, !PT ;  /* 0x00000006139d7c12 */ /* 0x000fe2000f8e9610 */
[--C-:B------:R-:W-:Y:S01]  /*7fd0*/  FFMA.FTZ R56, R56, UR4, -R155.reuse ;  /* 0x0000000438387c23 */ /* 0x100fe2000801089b */
[----:B---3--:R-:W-:Y:S01]  /*7fe0*/  LOP3.LUT R6, R5, UR15, R18, 0x96, !PT ;  /* 0x0000000f05067c12 */ /* 0x008fe2000f8e9612 */
[--C-:B------:R-:W-:Y:S01]  /*7ff0*/  FFMA.FTZ R57, R57, UR4, -R155.reuse ;  /* 0x0000000439397c23 */ /* 0x100fe2000801089b */
[----:B------:R-:W-:Y:S03]  /*8000*/  FSEL R156, R156, RZ, P1 ;  /* 0x000000ff9c9c7208 */ /* 0x000fe60000800000 */
[----:B------:R3:W-:Y:S01]  /*8010*/  MUFU.EX2 R231, R8 ;  /* 0x0000000800e77308 */ /* 0x0007e20000000800 */
[----:B------:R-:W-:Y:S01]  /*8020*/  LOP3.LUT R2, R4, 0xffff, RZ, 0xc0, !PT ;  /* 0x0000ffff04027812 */ /* 0x000fe200078ec0ff */
[----:B----4-:R-:W-:Y:S01]  /*8030*/  FMUL.FTZ R34, R96, R122 ;  /* 0x0000007a60227220 */ /* 0x010fe20000410000 */
[----:B------:R-:W-:Y:S01]  /*8040*/  LOP3.LUT R17, R4, 0xff, RZ, 0xc0, !PT ;  /* 0x000000ff04117812 */ /* 0x000fe200078ec0ff */
[----:B------:R-:W-:Y:S01]  /*8050*/  FFMA.FTZ R43, R43, UR4, -R156 ;  /* 0x000000042b2b7c23 */ /* 0x000fe2000801089c */
[----:B------:R-:W-:Y:S01]  /*8060*/  SHF.R.U32.HI R16, RZ, 0x18, R4 ;  /* 0x00000018ff107819 */ /* 0x000fe20000011604 */
[----:B------:R-:W-:Y:S01]  /*8070*/  IMAD.WIDE.U32 R4, R103, -0x326172a9, RZ ;  /* 0xcd9e8d5767047825 */ /* 0x000fe200078e00ff */
[----:B------:R-:W-:Y:S03]  /*8080*/  LOP3.LUT R0, R0, 0xff, RZ, 0xc0, !PT ;  /* 0x000000ff00007812 */ /* 0x000fe600078ec0ff */
[----:B------:R4:W5:Y:S01]  /*8090*/  MUFU.EX2 R232, R9 ;  /* 0x0000000900e87308 */ /* 0x0009620000000800 */
[----:B------:R-:W-:Y:S01]  /*80a0*/  SHF.R.U32.HI R2, RZ, 0x8, R2 ;  /* 0x00000008ff027819 */ /* 0x000fe20000011602 */
[----:B------:R-:W-:Y:S01]  /*80b0*/  IMAD.WIDE.U32 R168, R140, -0x326172a9, RZ ;  /* 0xcd9e8d578ca87825 */ /* 0x000fe200078e00ff */
[----:B-1----:R-:W-:Y:S02]  /*80c0*/  SHF.R.U32.HI R7, RZ, 0x10, R4 ;  /* 0x00000010ff077819 */ /* 0x002fe40000011604 */
[----:B------:R-:W-:Y:S01]  /*80d0*/  LOP3.LUT R19, R4, 0xff, RZ, 0xc0, !PT ;  /* 0x000000ff04137812 */ /* 0x000fe200078ec0ff */
[----:B------:R-:W-:Y:S01]  /*80e0*/  FFMA.FTZ R10, R10, UR4, -R156 ;  /* 0x000000040a0a7c23 */ /* 0x000fe2000801089c */
[----:B------:R-:W-:Y:S01]  /*80f0*/  SHF.R.U32.HI R18, RZ, 0x18, R4 ;  /* 0x00000018ff127819 */ /* 0x000fe20000011604 */
[--C-:B------:R-:W-:Y:S01]  /*8100*/  FFMA.FTZ R58, R58, UR4, -R156.reuse ;  /* 0x000000043a3a7c23 */ /* 0x100fe2000801089c */
[----:B---3--:R-:W-:Y:S01]  /*8110*/  LOP3.LUT R8, R4, 0xffff, RZ, 0xc0, !PT ;  /* 0x0000ffff04087812 */ /* 0x008fe200078ec0ff */
[----:B------:R-:W-:Y:S01]  /*8120*/  FFMA.FTZ R59, R59, UR4, -R156 ;  /* 0x000000043b3b7c23 */ /* 0x000fe2000801089c */
[----:B------:R-:W-:Y:S01]  /*8130*/  PRMT R16, R0, 0x5410, R16 ;  /* 0x0000541000107816 */ /* 0x000fe20000000010 */
[----:B------:R-:W-:Y:S01]  /*8140*/  FFMA.FTZ R11, R11, UR4, -R156 ;  /* 0x000000040b0b7c23 */ /* 0x000fe2000801089c */
[----:B------:R-:W-:Y:S01]  /*8150*/  LOP3.LUT R4, R5, UR15, R168, 0x96, !PT ;  /* 0x0000000f05047c12 */ /* 0x000fe2000f8e96a8 */
[----:B------:R-:W-:Y:S01]  /*8160*/  FFMA.FTZ R42, R42, UR4, -R156 ;  /* 0x000000042a2a7c23 */ /* 0x000fe2000801089c */
[----:B------:R-:W-:Y:S01]  /*8170*/  LOP3.LUT R0, R6, 0xffff, RZ, 0xc0, !PT ;  /* 0x0000ffff06007812 */ /* 0x000fe200078ec0ff */
[----:B------:R-:W-:Y:S01]  /*8180*/  MUFU.EX2 R230, R11 ;  /* 0x0000000b00e67308 */ /* 0x000fe20000000800 */
[----:B------:R-:W-:Y:S01]  /*8190*/  SHF.R.U32.HI R5, RZ, 0x10, R6 ;  /* 0x00000010ff057819 */ /* 0x000fe20000011606 */
[--C-:B------:R-:W-:Y:S01]  /*81a0*/  FFMA.FTZ R60, R60, UR4, -R155.reuse ;  /* 0x000000043c3c7c23 */ /* 0x100fe2000801089b */
[----:B------:R-:W-:Y:S01]  /*81b0*/  PRMT R17, R17, 0x5410, R2 ;  /* 0x0000541011117816 */ /* 0x000fe20000000002 */
[----:B------:R-:W-:Y:S01]  /*81c0*/  FFMA.FTZ R62, R62, UR4, -R156 ;  /* 0x000000043e3e7c23 */ /* 0x000fe2000801089c */
[----:B----4-:R-:W-:Y:S01]  /*81d0*/  LOP3.LUT R9, R6, 0xff, RZ, 0xc0, !PT ;  /* 0x000000ff06097812 */ /* 0x010fe200078ec0ff */
[--C-:B------:R-:W-:Y:S01]  /*81e0*/  FFMA.FTZ R12, R12, UR4, -R155.reuse ;  /* 0x000000040c0c7c23 */ /* 0x100fe2000801089b */
[----:B------:R-:W-:Y:S03]  /*81f0*/  SHF.R.U32.HI R2, RZ, 0x8, R0 ;  /* 0x00000008ff027819 */ /* 0x000fe60000011600 */
[----:B------:R1:W3:Y:S01]  /*8200*/  MUFU.EX2 R229, R10 ;  /* 0x0000000a00e57308 */ /* 0x0002e20000000800 */
[----:B------:R-:W-:Y:S01]  /*8210*/  SHF.R.U32.HI R6, RZ, 0x18, R6 ;  /* 0x00000018ff067819 */ /* 0x000fe20000011606 */
[----:B------:R-:W-:Y:S01]  /*8220*/  FFMA.FTZ R13, R13, UR4, -R155 ;  /* 0x000000040d0d7c23 */ /* 0x000fe2000801089b */
[----:B------:R-:W-:Y:S01]  /*8230*/  LOP3.LUT R0, R5, 0xff, RZ, 0xc0, !PT ;  /* 0x000000ff05007812 */ /* 0x000fe200078ec0ff */
[----:B------:R-:W-:Y:S01]  /*8240*/  FFMA.FTZ R14, R14, UR4, -R156 ;  /* 0x000000040e0e7c23 */ /* 0x000fe2000801089c */
[----:B------:R-:W-:Y:S01]  /*8250*/  PRMT R9, R9, 0x5410, R2 ;  /* 0x0000541009097816 */ /* 0x000fe20000000002 */
[----:B------:R-:W-:Y:S01]  /*8260*/  FFMA.FTZ R15, R15, UR4, -R156 ;  /* 0x000000040f0f7c23 */ /* 0x000fe2000801089c */
[----:B------:R-:W-:Y:S01]  /*8270*/  PRMT R6, R0, 0x5410, R6 ;  /* 0x0000541000067816 */ /* 0x000fe20000000006 */
[--C-:B------:R-:W-:Y:S01]  /*8280*/  FFMA.FTZ R32, R32, UR4, -R153.reuse ;  /* 0x0000000420207c23 */ /* 0x100fe20008010899 */
[----:B------:R-:W-:Y:S01]  /*8290*/  LOP3.LUT R0, R4, 0xffff, RZ, 0xc0, !PT ;  /* 0x0000ffff04007812 */ /* 0x000fe200078ec0ff */
[--C-:B------:R-:W-:Y:S01]  /*82a0*/  FFMA.FTZ R20, R20, UR4, -R153.reuse ;  /* 0x0000000414147c23 */ /* 0x100fe20008010899 */
[----:B------:R-:W-:Y:S01]  /*82b0*/  SHF.R.U32.HI R2, RZ, 0x10, R4 ;  /* 0x00000010ff027819 */ /* 0x000fe20000011604 */
[----:B------:R4:W-:Y:S01]  /*82c0*/  MUFU.EX2 R215, R32 ;  /* 0x0000002000d77308 */ /* 0x0009e20000000800 */
[----:B------:R-:W-:Y:S01]  /*82d0*/  LOP3.LUT R5, R4, 0xff, RZ, 0xc0, !PT ;  /* 0x000000ff04057812 */ /* 0x000fe200078ec0ff */
[----:B------:R-:W-:Y:S01]  /*82e0*/  FFMA.FTZ R21, R21, UR4, -R153 ;  /* 0x0000000415157c23 */ /* 0x000fe20008010899 */
[----:B------:R-:W-:Y:S01]  /*82f0*/  SHF.R.U32.HI R0, RZ, 0x8, R0 ;  /* 0x00000008ff007819 */ /* 0x000fe20000011600 */
[----:B------:R-:W-:Y:S01]  /*8300*/  FFMA.FTZ R28, R28, UR4, -R155 ;  /* 0x000000041c1c7c23 */ /* 0x000fe2000801089b */
[----:B------:R-:W-:Y:S01]  /*8310*/  SHF.R.U32.HI R8, RZ, 0x8, R8 ;  /* 0x00000008ff087819 */ /* 0x000fe20000011608 */
[----:B------:R-:W-:Y:S01]  /*8320*/  FMUL.FTZ R76, R98, R76 ;  /* 0x0000004c624c7220 */ /* 0x000fe20000410000 */
[----:B------:R-:W-:Y:S03]  /*8330*/  SHF.R.U32.HI R4, RZ, 0x18, R4 ;  /* 0x00000018ff047819 */ /* 0x000fe60000011604 */
[----:B------:R-:W-:Y:S01]  /*8340*/  MUFU.EX2 R228, R12 ;  /* 0x0000000c00e47308 */ /* 0x000fe20000000800 */
[----:B------:R-:W-:Y:S01]  /*8350*/  LOP3.LUT R2, R2, 0xff, RZ, 0xc0, !PT ;  /* 0x000000ff02027812 */ /* 0x000fe200078ec0ff */
[----:B------:R-:W-:Y:S01]  /*8360*/  FMUL.FTZ R77, R98, R77 ;  /* 0x0000004d624d7220 */ /* 0x000fe20000410000 */
[----:B-1----:R-:W-:Y:S01]  /*8370*/  PRMT R10, R5, 0x5410, R0 ;  /* 0x00005410050a7816 */ /* 0x002fe20000000000 */
[----:B------:R-:W-:Y:S01]  /*8380*/  FMUL.FTZ R78, R96, R78 ;  /* 0x0000004e604e7220 */ /* 0x000fe20000410000 */
[--C-:B------:R-:W-:Y:S01]  /*8390*/  HSET2.LE.AND R142, R17, R152.reuse, PT ;  /* 0x00000098118e7233 */ /* 0x100fe20003803000 */
[----:B------:R-:W-:Y:S01]  /*83a0*/  FMUL.FTZ R17, R98, R113 ;  /* 0x0000007162117220 */ /* 0x000fe20000410000 */
[----:B------:R-:W-:Y:S03]  /*83b0*/  F2FP.BF16.F32.PACK_AB R0, R239, R240 ;  /* 0x000000f0ef00723e */ /* 0x000fe600000010ff */
[----:B------:R1:W3:Y:S01]  /*83c0*/  MUFU.EX2 R223, R13 ;  /* 0x0000000d00df7308 */ /* 0x0002e20000000800 */
[----:B------:R-:W-:Y:S01]  /*83d0*/  PRMT R19, R19, 0x5410, R8 ;  /* 0x0000541013137816 */ /* 0x000fe20000000008 */
[----:B------:R-:W-:Y:S01]  /*83e0*/  FFMA.FTZ R113, R23, UR4, -R154 ;  /* 0x0000000417717c23 */ /* 0x000fe2000801089a */
[----:B------:R-:W-:Y:S01]  /*83f0*/  PRMT R8, R2, 0x5410, R4 ;  /* 0x0000541002087816 */ /* 0x000fe20000000004 */
[C---:B----4-:R-:W-:Y:S01]  /*8400*/  FMUL.FTZ R32, R98.reuse, R120 ;  /* 0x0000007862207220 */ /* 0x050fe20000410000 */
[--C-:B------:R-:W-:Y:S01]  /*8410*/  HSET2.LE.AND R143, R16, R152.reuse, PT ;  /* 0x00000098108f7233 */ /* 0x100fe20003803000 */
[----:B------:R-:W-:Y:S01]  /*8420*/  FMUL.FTZ R16, R98, R112 ;  /* 0x0000007062107220 */ /* 0x000fe20000410000 */
[----:B------:R-:W-:Y:S03]  /*8430*/  LOP3.LUT R142, R142, R0, RZ, 0xc0, !PT ;  /* 0x000000008e8e7212 */ /* 0x000fe600078ec0ff */
[----:B------:R-:W-:Y:S01]  /*8440*/  MUFU.EX2 R222, R14 ;  /* 0x0000000e00de7308 */ /* 0x000fe20000000800 */
[----:B------:R-:W-:Y:S01]  /*8450*/  F2FP.BF16.F32.PACK_AB R2, R237, R238 ;  /* 0x000000eeed02723e */ /* 0x000fe200000010ff */
[----:B------:R-:W-:Y:S01]  /*8460*/  FADD.FTZ R0, -R97, R101 ;  /* 0x0000006561007221 */ /* 0x000fe20000010100 */
[----:B------:R-:W-:Y:S01]  /*8470*/  LOP3.LUT R7, R7, 0xff, RZ, 0xc0, !PT ;  /* 0x000000ff07077812 */ /* 0x000fe200078ec0ff */
[----:B------:R-:W-:Y:S01]  /*8480*/  FFMA.FTZ R101, R35, UR4, -R154 ;  /* 0x0000000423657c23 */ /* 0x000fe2000801089a */
[----:B------:R-:W-:Y:S01]  /*8490*/  LOP3.LUT R143, R143, R2, RZ, 0xc0, !PT ;  /* 0x000000028f8f7212 */ /* 0x000fe200078ec0ff */
[----:B------:R-:W-:Y:S01]  /*84a0*/  FMUL.FTZ R35, R96, R123 ;  /* 0x0000007b60237220 */ /* 0x000fe20000410000 */
[--C-:B------:R-:W-:Y:S03]  /*84b0*/  HSET2.LE.AND R4, R9, R152.reuse, PT ;  /* 0x0000009809047233 */ /* 0x100fe60003803000 */
[----:B------:R-:W4:Y:S01]  /*84c0*/  MUFU.EX2 R221, R15 ;  /* 0x0000000f00dd7308 */ /* 0x000f220000000800 */
[--C-:B------:R-:W-:Y:S01]  /*84d0*/  HSET2.LE.AND R5, R6, R152.reuse, PT ;  /* 0x0000009806057233 */ /* 0x100fe20003803000 */
[----:B------:R-:W-:Y:S01]  /*84e0*/  FMUL.FTZ R2, R0, UR4 ;  /* 0x0000000400027c20 */ /* 0x000fe20008410000 */
[----:B------:R-:W-:Y:S01]  /*84f0*/  PRMT R18, R7, 0x5410, R18 ;  /* 0x0000541007127816 */ /* 0x000fe20000000012 */
[----:B-1----:R-:W-:Y:S01]  /*8500*/  IMAD.WIDE.U32 R12, R170, -0x326172a9, RZ ;  /* 0xcd9e8d57aa0c7825 */ /* 0x002fe200078e00ff */
[----:B--2---:R-:W-:Y:S02]  /*8510*/  F2FP.BF16.F32.PACK_AB R140, R235, R236 ;  /* 0x000000eceb8c723e */ /* 0x004fe400000010ff */
[----:B-----5:R-:W-:Y:S01]  /*8520*/  F2FP.BF16.F32.PACK_AB R141, R233, R234 ;  /* 0x000000eae98d723e */ /* 0x020fe200000010ff */
[----:B------:R-:W-:Y:S01]  /*8530*/  FADD.FTZ R0, -R3, R102 ;  /* 0x0000006603007221 */ /* 0x000fe20000010100 */
[----:B------:R-:W-:Y:S01]  /*8540*/  LOP3.LUT R140, R4, R140, RZ, 0xc0, !PT ;  /* 0x0000008c048c7212 */ /* 0x000fe200078ec0ff */
[----:B------:R-:W-:Y:S01]  /*8550*/  MUFU.EX2 R181, R113 ;  /* 0x0000007100b57308 */ /* 0x000fe20000000800 */
[----:B------:R-:W-:Y:S01]  /*8560*/  LOP3.LUT R141, R5, R141, RZ, 0xc0, !PT ;  /* 0x0000008d058d7212 */ /* 0x000fe200078ec0ff */
[----:B------:R-:W-:Y:S01]  /*8570*/  FMUL.FTZ R0, R0, UR4 ;  /* 0x0000000400007c20 */ /* 0x000fe20008410000 */
[--C-:B------:R-:W-:Y:S01]  /*8580*/  HSET2.LE.AND R7, R19, R152.reuse, PT ;  /* 0x0000009813077233 */ /* 0x100fe20003803000 */
[C---:B------:R-:W-:Y:S01]  /*8590*/  FMUL.FTZ R19, R96.reuse, R115 ;  /* 0x0000007360137220 */ /* 0x040fe20000410000 */
[--C-:B------:R-:W-:Y:S01]  /*85a0*/  HSET2.LE.AND R6, R18, R152.reuse, PT ;  /* 0x0000009812067233 */ /* 0x100fe20003803000 */
[----:B------:R-:W-:Y:S01]  /*85b0*/  FMUL.FTZ R18, R96, R114 ;  /* 0x0000007260127220 */ /* 0x000fe20000410000 */
[--C-:B------:R-:W-:Y:S03]  /*85c0*/  HSET2.LE.AND R4, R10, R152.reuse, PT ;  /* 0x000000980a047233 */ /* 0x100fe60003803000 */
[----:B------:R-:W1:Y:S01]  /*85d0*/  MUFU.EX2 R2, R2 ;  /* 0x0000000200027308 */ /* 0x000e620000000800 */
[--C-:B------:R-:W-:Y:S01]  /*85e0*/  HSET2.LE.AND R5, R8, R152.reuse, PT ;  /* 0x0000009808057233 */ /* 0x100fe20003803000 */
[----:B------:R-:W-:Y:S01]  /*85f0*/  IMAD.WIDE.U32 R170, R161, -0x326172a9, RZ ;  /* 0xcd9e8d57a1aa7825 */ /* 0x000fe200078e00ff */
[----:B------:R-:W-:Y:S02]  /*8600*/  F2FP.BF16.F32.PACK_AB R148, R232, R231 ;  /* 0x000000e7e894723e */ /* 0x000fe400000010ff */
[----:B---3--:R-:W-:Y:S01]  /*8610*/  F2FP.BF16.F32.PACK_AB R149, R230, R229 ;  /* 0x000000e5e695723e */ /* 0x008fe200000010ff */
[----:B------:R-:W-:Y:S01]  /*8620*/  FFMA.FTZ R112, R22, UR4, -R154 ;  /* 0x0000000416707c23 */ /* 0x000fe2000801089a */
[----:B------:R-:W-:Y:S03]  /*8630*/  F2FP.BF16.F32.PACK_AB R150, R223, R228 ;  /* 0x000000e4df96723e */ /* 0x000fe600000010ff */
[----:B------:R-:W2:Y:S01]  /*8640*/  MUFU.EX2 R0, R0 ;  /* 0x0000000000007308 */ /* 0x000ea20000000800 */
[----:B----4-:R-:W-:Y:S01]  /*8650*/  F2FP.BF16.F32.PACK_AB R151, R221, R222 ;  /* 0x000000dedd97723e */ /* 0x010fe200000010ff */
[----:B------:R-:W-:Y:S01]  /*8660*/  IMAD.WIDE.U32 R102, R157, -0x2daee0ad, RZ ;  /* 0xd2511f539d667825 */ /* 0x000fe200078e00ff */
[----:B------:R-:W-:Y:S02]  /*8670*/  LOP3.LUT R148, R4, R148, RZ, 0xc0, !PT ;  /* 0x0000009404947212 */ /* 0x000fe400078ec0ff */
[----:B------:R-:W-:Y:S01]  /*8680*/  LOP3.LUT R149, R5, R149, RZ, 0xc0, !PT ;  /* 0x0000009505957212 */ /* 0x000fe200078ec0ff */
[C---:B------:R-:W-:Y:S01]  /*8690*/  FMUL.FTZ R4, R98.reuse, R108 ;  /* 0x0000006c62047220 */ /* 0x040fe20000410000 */
[----:B------:R-:W-:Y:S01]  /*86a0*/  LOP3.LUT R150, R7, R150, RZ, 0xc0, !PT ;  /* 0x0000009607967212 */ /* 0x000fe200078ec0ff */
[----:B------:R-:W-:Y:S01]  /*86b0*/  FMUL.FTZ R5, R98, R109 ;  /* 0x0000006d62057220 */ /* 0x000fe20000410000 */
[----:B------:R-:W-:Y:S01]  /*86c0*/  LOP3.LUT R151, R6, R151, RZ, 0xc0, !PT ;  /* 0x0000009706977212 */ /* 0x000fe200078ec0ff */
[C---:B------:R-:W-:Y:S01]  /*86d0*/  FMUL.FTZ R6, R96.reuse, R110 ;  /* 0x0000006e60067220 */ /* 0x040fe20000410000 */
[----:B------:R-:W-:Y:S01]  /*86e0*/  FMUL.FTZ R7, R96, R111 ;  /* 0x0000006f60077220 */ /* 0x000fe20000410000 */
[C---:B-1----:R-:W-:Y:S01]  /*86f0*/  FMUL.FTZ R8, R2.reuse, R104 ;  /* 0x0000006802087220 */ /* 0x042fe20000410000 */
[----:B------:R-:W1:Y:S01]  /*8700*/  LDSM.16.MT88.4 R108, [R188+0x6000] ;  /* 0x00600000bc6c783b */ /* 0x000e620000004200 */
[----:B------:R-:W-:Y:S01]  /*8710*/  FMUL.FTZ R9, R2, R105 ;  /* 0x0000006902097220 */ /* 0x000fe20000410000 */
[----:B------:R-:W-:Y:S01]  /*8720*/  LOP3.LUT R160, R13, UR10, R160, 0x96, !PT ;  /* 0x0000000a0da07c12 */ /* 0x000fe2000f8e96a0 */
[----:B------:R-:W-:Y:S01]  /*8730*/  MUFU.EX2 R161, R41 ;  /* 0x0000002900a17308 */ /* 0x000fe20000000800 */
[C---:B--2---:R-:W-:Y:S01]  /*8740*/  FMUL.FTZ R10, R0.reuse, R106 ;  /* 0x0000006a000a7220 */ /* 0x044fe20000410000 */
[-C--:B------:R-:W-:Y:S05]  /*8750*/  HMMA.16816.F32.BF16 R4, R140, R144.reuse, R4 ;  /* 0x000000908c04723c */ /* 0x080fea0000041804 */
[----:B------:R-:W-:Y:S01]  /*8760*/  FMUL.FTZ R11, R0, R107 ;  /* 0x0000006b000b7220 */ /* 0x000fe20000410000 */
[----:B------:R-:W-:Y:S01]  /*8770*/  LOP3.LUT R159, R171, UR8, R12, 0x96, !PT ;  /* 0x00000008ab9f7c12 */ /* 0x000fe2000f8e960c */
[C---:B------:R-:W-:Y:S01]  /*8780*/  FMUL.FTZ R12, R2.reuse, R116 ;  /* 0x00000074020c7220 */ /* 0x040fe20000410000 */
[----:B------:R-:W-:Y:S01]  /*8790*/  FMUL.FTZ R13, R2, R117 ;  /* 0x00000075020d7220 */ /* 0x000fe20000410000 */
[----:B------:R-:W2:Y:S01]  /*87a0*/  LDSM.16.MT88.4 R104, [R186+0x6000] ;  /* 0x00600000ba68783b */ /* 0x000ea20000004200 */
[----:B------:R3:W-:Y:S01]  /*87b0*/  MUFU.EX2 R212, R20 ;  /* 0x0000001400d47308 */ /* 0x0007e20000000800 */
[C---:B------:R-:W-:Y:S01]  /*87c0*/  FMUL.FTZ R14, R0.reuse, R118 ;  /* 0x00000076000e7220 */ /* 0x040fe20000410000 */
[C---:B------:R-:W-:Y:S04]  /*87d0*/  HMMA.16816.F32.BF16 R8, R148.reuse, R144, R8 ;  /* 0x000000909408723c */ /* 0x040fe80000041808 */
[C---:B------:R-:W-:Y:S01]  /*87e0*/  FMUL.FTZ R15, R0.reuse, R119 ;  /* 0x00000077000f7220 */ /* 0x040fe20000410000 */
[C---:B------:R-:W-:Y:S01]  /*87f0*/  FMUL.FTZ R22, R0.reuse, R126 ;  /* 0x0000007e00167220 */ /* 0x040fe20000410000 */
[----:B------:R-:W-:Y:S01]  /*8800*/  FMUL.FTZ R23, R0, R127 ;  /* 0x0000007f00177220 */ /* 0x000fe20000410000 */
[----:B------:R-:W-:Y:S01]  /*8810*/  LOP3.LUT R144, R102, 0xffff, RZ, 0xc0, !PT ;  /* 0x0000ffff66907812 */ /* 0x000fe200078ec0ff */
[----:B------:R-:W-:Y:S03]  /*8820*/  MUFU.EX2 R145, R54 ;  /* 0x0000003600917308 */ /* 0x000fe60000000800 */
[-C--:B------:R-:W-:Y:S03]  /*8830*/  HMMA.16816.F32.BF16 R12, R148, R146.reuse, R12 ;  /* 0x00000092940c723c */ /* 0x080fe6000004180c */
[----:B------:R-:W-:Y:S01]  /*8840*/  SHF.R.U32.HI R116, RZ, 0x10, R102 ;  /* 0x00000010ff747819 */ /* 0x000fe20000011666 */
[C---:B---3--:R-:W-:Y:S03]  /*8850*/  FMUL.FTZ R20, R2.reuse, R124 ;  /* 0x0000007c02147220 */ /* 0x048fe60000410000 */
[----:B------:R3:W-:Y:S01]  /*8860*/  MUFU.EX2 R183, R21 ;  /* 0x0000001500b77308 */ /* 0x0007e20000000800 */
[C---:B------:R-:W-:Y:S04]  /*8870*/  HMMA.16816.F32.BF16 R16, R140.reuse, R146, R16 ;  /* 0x000000928c10723c */ /* 0x040fe80000041810 */
[C---:B------:R-:W-:Y:S02]  /*8880*/  FMUL.FTZ R68, R2.reuse, R68 ;  /* 0x0000004402447220 */ /* 0x040fe40000410000 */
[-C--:B-1----:R-:W-:Y:S03]  /*8890*/  HMMA.16816.F32.BF16 R32, R140, R108.reuse, R32 ;  /* 0x0000006c8c20723c */ /* 0x082fe60000041820 */
[----:B------:R1:W-:Y:S02]  /*88a0*/  MUFU.EX2 R214, R101 ;  /* 0x0000006500d67308 */ /* 0x0003e40000000800 */
[----:B------:R-:W-:Y:S01]  /*88b0*/  LOP3.LUT R164, R169, UR6, R164, 0x96, !PT ;  /* 0x00000006a9a47c12 */ /* 0x000fe2000f8e96a4 */
[----:B------:R-:W-:Y:S01]  /*88c0*/  FMUL.FTZ R69, R2, R69 ;  /* 0x0000004502457220 */ /* 0x000fe20000410000 */
[----:B------:R-:W-:Y:S01]  /*88d0*/  LOP3.LUT R157, R103, UR17, R162, 0x96, !PT ;  /* 0x00000011679d7c12 */ /* 0x000fe2000f8e96a2 */
[----:B------:R-:W-:Y:S05]  /*88e0*/  FMUL.FTZ R70, R0, R70 ;  /* 0x0000004600467220 */ /* 0x000fea0000410000 */
[----:B------:R4:W5:Y:S01]  /*88f0*/  MUFU.EX2 R182, R112 ;  /* 0x0000007000b67308 */ /* 0x0009620000000800 */
[----:B------:R-:W-:Y:S01]  /*8900*/  LOP3.LUT R118, R102, 0xff, RZ, 0xc0, !PT ;  /* 0x000000ff66767812 */ /* 0x000fe200078ec0ff */
[----:B------:R-:W-:Y:S01]  /*8910*/  FMUL.FTZ R71, R0, R71 ;  /* 0x0000004700477220 */ /* 0x000fe20000410000 */
[----:B---3--:R-:W-:Y:S01]  /*8920*/  FMUL.FTZ R21, R2, R125 ;  /* 0x0000007d02157220 */ /* 0x008fe20000410000 */
[----:B------:R-:W-:Y:S01]  /*8930*/  SHF.R.U32.HI R117, RZ, 0x18, R102 ;  /* 0x00000018ff757819 */ /* 0x000fe20000011666 */
[----:B------:R-:W-:Y:S04]  /*8940*/  IMAD.WIDE.U32 R102, R164, -0x2daee0ad, RZ ;  /* 0xd2511f53a4667825 */ /* 0x000fe800078e00ff */
[----:B------:R-:W-:Y:S01]  /*8950*/  FMUL.FTZ R79, R96, R79 ;  /* 0x0000004f604f7220 */ /* 0x000fe20000410000 */
[----:B------:R3:W-:Y:S01]  /*8960*/  MUFU.EX2 R179, R28 ;  /* 0x0000001c00b37308 */ /* 0x0007e20000000800 */
[C---:B------:R-:W-:Y:S01]  /*8970*/  FMUL.FTZ R80, R2.reuse, R80 ;  /* 0x0000005002507220 */ /* 0x040fe20000410000 */
[C---:B------:R-:W-:Y:S04]  /*8980*/  HMMA.16816.F32.BF16 R68, R148.reuse, R108, R68 ;  /* 0x0000006c9444723c */ /* 0x040fe80000041844 */
[----:B-1----:R-:W-:Y:S01]  /*8990*/  LOP3.LUT R101, R103, UR17, R166, 0x96, !PT ;  /* 0x0000001167657c12 */ /* 0x002fe2000f8e96a6 */
[----:B------:R-:W-:Y:S01]  /*89a0*/  FMUL.FTZ R81, R2, R81 ;  /* 0x0000005102517220 */ /* 0x000fe20000410000 */
[----:B------:R-:W-:Y:S01]  /*89b0*/  LOP3.LUT R103, R102, 0xffff, RZ, 0xc0, !PT ;  /* 0x0000ffff66677812 */ /* 0x000fe200078ec0ff */
[-C--:B------:R-:W-:Y:S04]  /*89c0*/  HMMA.16816.F32.BF16 R20, R148, R110.reuse, R20 ;  /* 0x0000006e9414723c */ /* 0x080fe80000041814 */
[----:B------:R-:W-:Y:S01]  /*89d0*/  LOP3.LUT R108, R116, 0xff, RZ, 0xc0, !PT ;  /* 0x000000ff746c7812 */ /* 0x000fe200078ec0ff */
[----:B------:R-:W-:Y:S01]  /*89e0*/  FMUL.FTZ R82, R0, R82 ;  /* 0x0000005200527220 */ /* 0x000fe20000410000 */
[----:B------:R-:W-:Y:S01]  /*89f0*/  LOP3.LUT R114, R102, 0xff, RZ, 0xc0, !PT ;  /* 0x000000ff66727812 */ /* 0x000fe200078ec0ff */
[C---:B------:R-:W-:Y:S04]  /*8a00*/  HMMA.16816.F32.BF16 R72, R140.reuse, R110, R72 ;  /* 0x0000006e8c48723c */ /* 0x040fe80000041848 */
[--C-:B------:R-:W-:Y:S01]  /*8a10*/  SHF.R.U32.HI R115, RZ, 0x10, R102.reuse ;  /* 0x00000010ff737819 */ /* 0x100fe20000011666 */
[----:B------:R-:W-:Y:S01]  /*8a20*/  FMUL.FTZ R83, R0, R83 ;  /* 0x0000005300537220 */ /* 0x000fe20000410000 */
[----:B------:R-:W-:Y:S01]  /*8a30*/  SHF.R.U32.HI R103, RZ, 0x8, R103 ;  /* 0x00000008ff677819 */ /* 0x000fe20000011667 */
[-C--:B--2---:R-:W-:Y:S04]  /*8a40*/  HMMA.16816.F32.BF16 R76, R140, R104.reuse, R76 ;  /* 0x000000688c4c723c */ /* 0x084fe8000004184c */
[----:B----4-:R-:W-:Y:S01]  /*8a50*/  SHF.R.U32.HI R112, RZ, 0x18, R102 ;  /* 0x00000018ff707819 */ /* 0x010fe20000011666 */
[----:B------:R-:W-:Y:S01]  /*8a60*/  FFMA.FTZ R29, R29, UR4, -R155 ;  /* 0x000000041d1d7c23 */ /* 0x000fe2000801089b */
[----:B------:R-:W-:Y:S01]  /*8a70*/  LOP3.LUT R102, R157, 0xffff, RZ, 0xc0, !PT ;  /* 0x0000ffff9d667812 */ /* 0x000fe200078ec0ff */
[----:B------:R-:W-:Y:S01]  /*8a80*/  FFMA.FTZ R30, R30, UR4, -R156 ;  /* 0x000000041e1e7c23 */ /* 0x000fe2000801089c */
[----:B------:R-:W-:Y:S01]  /*8a90*/  SHF.R.U32.HI R109, RZ, 0x8, R144 ;  /* 0x00000008ff6d7819 */ /* 0x000fe20000011690 */
[C---:B------:R-:W-:Y:S01]  /*8aa0*/  HMMA.16816.F32.BF16 R80, R148.reuse, R104, R80 ;  /* 0x000000689450723c */ /* 0x040fe20000041850 */
[----:B------:R-:W-:Y:S03]  /*8ab0*/  MUFU.EX2 R144, R57 ;  /* 0x0000003900907308 */ /* 0x000fe60000000800 */
[----:B------:R-:W-:Y:S01]  /*8ac0*/  PRMT R119, R108, 0x5410, R117 ;  /* 0x000054106c777816 */ /* 0x000fe20000000075 */
[----:B------:R-:W-:Y:S01]  /*8ad0*/  FFMA.FTZ R31, R31, UR4, -R156 ;  /* 0x000000041f1f7c23 */ /* 0x000fe2000801089c */
[----:B------:R-:W-:Y:S01]  /*8ae0*/  PRMT R120, R114, 0x5410, R103 ;  /* 0x0000541072787816 */ /* 0x000fe20000000067 */
[--C-:B------:R-:W-:Y:S01]  /*8af0*/  FFMA.FTZ R24, R24, UR4, -R155.reuse ;  /* 0x0000000418187c23 */ /* 0x100fe2000801089b */
[----:B------:R-:W-:Y:S03]  /*8b00*/  LOP3.LUT R108, R115, 0xff, RZ, 0xc0, !PT ;  /* 0x000000ff736c7812 */ /* 0x000fe600078ec0ff */
[----:B------:R1:W2:Y:S01]  /*8b10*/  MUFU.EX2 R180, R29 ;  /* 0x0000001d00b47308 */ /* 0x0002a20000000800 */
[----:B------:R-:W-:Y:S01]  /*8b20*/  LOP3.LUT R103, R157, 0xff, RZ, 0xc0, !PT ;  /* 0x000000ff9d677812 */ /* 0x000fe200078ec0ff */
[----:B------:R-:W-:Y:S01]  /*8b30*/  FFMA.FTZ R25, R25, UR4, -R155 ;  /* 0x0000000419197c23 */ /* 0x000fe2000801089b */
[----:B------:R-:W-:Y:S01]  /*8b40*/  SHF.R.U32.HI R102, RZ, 0x8, R102 ;  /* 0x00000008ff667819 */ /* 0x000fe20000011666 */
[----:B------:R-:W-:Y:S01]  /*8b50*/  FFMA.FTZ R26, R26, UR4, -R156 ;  /* 0x000000041a1a7c23 */ /* 0x000fe2000801089c */
[----:B---3--:R-:W-:Y:S01]  /*8b60*/  LOP3.LUT R28, R101, 0xffff, RZ, 0xc0, !PT ;  /* 0x0000ffff651c7812 */ /* 0x008fe200078ec0ff */
[----:B------:R-:W-:Y:S04]  /*8b70*/  FMUL.FTZ R84, R98, R84 ;  /* 0x0000005462547220 */ /* 0x000fe80000410000 */
[----:B------:R3:W-:Y:S01]  /*8b80*/  MUFU.EX2 R178, R30 ;  /* 0x0000001e00b27308 */ /* 0x0007e20000000800 */
[----:B------:R-:W-:Y:S01]  /*8b90*/  PRMT R116, R118, 0x5410, R109 ;  /* 0x0000541076747816 */ /* 0x000fe2000000006d */
[----:B------:R-:W-:Y:S01]  /*8ba0*/  FMUL.FTZ R85, R98, R85 ;  /* 0x0000005562557220 */ /* 0x000fe20000410000 */
[----:B------:R-:W-:Y:S01]  /*8bb0*/  PRMT R118, R108, 0x5410, R112 ;  /* 0x000054106c767816 */ /* 0x000fe20000000070 */
[----:B------:R-:W-:Y:S01]  /*8bc0*/  FMUL.FTZ R86, R96, R86 ;  /* 0x0000005660567220 */ /* 0x000fe20000410000 */
[----:B------:R-:W-:Y:S01]  /*8bd0*/  PRMT R112, R103, 0x5410, R102 ;  /* 0x0000541067707816 */ /* 0x000fe20000000066 */
[----:B------:R-:W4:Y:S01]  /*8be0*/  LDSM.16.MT88.4 R108, [R187+0x6000] ;  /* 0x00600000bb6c783b */ /* 0x000f220000004200 */
[----:B------:R-:W-:Y:S03]  /*8bf0*/  LOP3.LUT R105, R101, 0xff, RZ, 0xc0, !PT ;  /* 0x000000ff65697812 */ /* 0x000fe600078ec0ff */
[----:B------:R5:W-:Y:S01]  /*8c00*/  MUFU.EX2 R177, R31 ;  /* 0x0000001f00b17308 */ /* 0x000be20000000800 */
[----:B------:R-:W-:Y:S01]  /*8c10*/  SHF.R.U32.HI R102, RZ, 0x8, R28 ;  /* 0x00000008ff667819 */ /* 0x000fe2000001161c */
[----:B------:R-:W-:Y:S01]  /*8c20*/  FMUL.FTZ R28, R2, R128 ;  /* 0x00000080021c7220 */ /* 0x000fe20000410000 */
[--C-:B-1----:R-:W-:Y:S01]  /*8c30*/  SHF.R.U32.HI R29, RZ, 0x10, R101.reuse ;  /* 0x00000010ff1d7819 */ /* 0x102fe20000011665 */
[----:B------:R-:W-:Y:S01]  /*8c40*/  FMUL.FTZ R87, R96, R87 ;  /* 0x0000005760577220 */ /* 0x000fe20000410000 */
[----:B------:R-:W-:Y:S01]  /*8c50*/  PRMT R125, R105, 0x5410, R102 ;  /* 0x00005410697d7816 */ /* 0x000fe20000000066 */
[----:B------:R-:W-:Y:S01]  /*8c60*/  FFMA.FTZ R102, R27, UR4, -R156 ;  /* 0x000000041b667c23 */ /* 0x000fe2000801089c */
[----:B------:R-:W-:Y:S03]  /*8c70*/  SHF.R.U32.HI R104, RZ, 0x18, R101 ;  /* 0x00000018ff687819 */ /* 0x000fe60000011665 */
[----:B------:R1:W-:Y:S01]  /*8c80*/  MUFU.EX2 R166, R26 ;  /* 0x0000001a00a67308 */ /* 0x0003e20000000800 */
[----:B---3--:R-:W-:Y:S01]  /*8c90*/  SHF.R.U32.HI R30, RZ, 0x10, R157 ;  /* 0x00000010ff1e7819 */ /* 0x008fe2000001169d */
[--C-:B------:R-:W-:Y:S01]  /*8ca0*/  FFMA.FTZ R48, R48, UR4, -R153.reuse ;  /* 0x0000000430307c23 */ /* 0x100fe20008010899 */
[----:B------:R-:W-:Y:S01]  /*8cb0*/  LOP3.LUT R101, R29, 0xff, RZ, 0xc0, !PT ;  /* 0x000000ff1d657812 */ /* 0x000fe200078ec0ff */
[----:B------:R-:W-:Y:S01]  /*8cc0*/  FMUL.FTZ R29, R2, R129 ;  /* 0x00000081021d7220 */ /* 0x000fe20000410000 */
[----:B------:R-:W-:Y:S01]  /*8cd0*/  LOP3.LUT R103, R30, 0xff, RZ, 0xc0, !PT ;  /* 0x000000ff1e677812 */ /* 0x000fe200078ec0ff */
[C---:B------:R-:W-:Y:S01]  /*8ce0*/  FMUL.FTZ R30, R0.reuse, R130 ;  /* 0x00000082001e7220 */ /* 0x040fe20000410000 */
[--C-:B------:R-:W-:Y:S03]  /*8cf0*/  FFMA.FTZ R49, R49, UR4, -R153.reuse ;  /* 0x0000000431317c23 */ /* 0x100fe60008010899 */
[----:B------:R3:W2:Y:S01]  /*8d00*/  MUFU.EX2 R165, R102 ;  /* 0x0000006600a57308 */ /* 0x0006a20000000800 */
[----:B-----5:R-:W-:Y:S01]  /*8d10*/  FMUL.FTZ R31, R0, R131 ;  /* 0x00000083001f7220 */ /* 0x020fe20000410000 */
[C---:B------:R-:W-:Y:S01]  /*8d20*/  FMUL.FTZ R27, R96.reuse, R135 ;  /* 0x00000087601b7220 */ /* 0x040fe20000410000 */
[----:B------:R-:W-:Y:S01]  /*8d30*/  F2FP.BF16.F32.PACK_AB R105, R181, R182 ;  /* 0x000000b6b569723e */ /* 0x000fe200000010ff */
[----:B------:R-:W-:Y:S01]  /*8d40*/  IMAD.WIDE.U32 R128, R173, -0x326172a9, RZ ;  /* 0xcd9e8d57ad807825 */ /* 0x000fe200078e00ff */
[----:B------:R-:W-:Y:S02]  /*8d50*/  PRMT R124, R101, 0x5410, R104 ;  /* 0x00005410657c7816 */ /* 0x000fe40000000068 */
[--C-:B------:R-:W-:Y:S01]  /*8d60*/  HSET2.LE.AND R101, R116, R152.reuse, PT ;  /* 0x0000009874657233 */ /* 0x100fe20003803000 */
[-C--:B------:R-:W-:Y:S02]  /*8d70*/  HMMA.16816.F32.BF16 R28, R148, R106.reuse, R28 ;  /* 0x0000006a941c723c */ /* 0x080fe4000004181c */
[----:B------:R5:W-:Y:S01]  /*8d80*/  MUFU.EX2 R175, R24 ;  /* 0x0000001800af7308 */ /* 0x000be20000000800 */
[----:B------:R-:W-:Y:S01]  /*8d90*/  F2FP.BF16.F32.PACK_AB R104, R183, R212 ;  /* 0x000000d4b768723e */ /* 0x000fe200000010ff */
[----:B-1----:R-:W-:Y:S01]  /*8da0*/  FMUL.FTZ R26, R96, R134 ;  /* 0x00000086601a7220 */ /* 0x002fe20000410000 */
[--C-:B------:R-:W-:Y:S01]  /*8db0*/  FFMA.FTZ R117, R51, UR4, -R154.reuse ;  /* 0x0000000433757c23 */ /* 0x100fe2000801089a */
[C---:B------:R-:W-:Y:S06]  /*8dc0*/  HMMA.16816.F32.BF16 R84, R140.reuse, R106, R84 ;  /* 0x0000006a8c54723c */ /* 0x040fec0000041854 */
[----:B------:R1:W2:Y:S01]  /*8dd0*/  MUFU.EX2 R171, R25 ;  /* 0x0000001900ab7308 */ /* 0x0002a20000000800 */
[--C-:B---3--:R-:W-:Y:S01]  /*8de0*/  HSET2.LE.AND R102, R112, R152.reuse, PT ;  /* 0x0000009870667233 */ /* 0x108fe20003803000 */
[----:B------:R-:W-:Y:S01]  /*8df0*/  FFMA.FTZ R36, R36, UR4, -R153 ;  /* 0x0000000424247c23 */ /* 0x000fe20008010899 */
[----:B------:R-:W3:Y:S02]  /*8e00*/  LDSM.16.MT88.4 R112, [R185+0x6800] ;  /* 0x00680000b970783b */ /* 0x000ee40000004200 */
[----:B------:R-:W-:Y:S05]  /*8e10*/  F2FP.BF16.F32.PACK_AB R106, R216, R215 ;  /* 0x000000d7d86a723e */ /* 0x000fea00000010ff */
[----:B------:R2:W-:Y:S01]  /*8e20*/  MUFU.EX2 R169, R48 ;  /* 0x0000003000a97308 */ /* 0x0005e20000000800 */
[----:B-----5:R-:W-:Y:S01]  /*8e30*/  FMUL.FTZ R24, R98, R132 ;  /* 0x0000008462187220 */ /* 0x020fe20000410000 */
[----:B------:R-:W-:Y:S01]  /*8e40*/  LOP3.LUT R106, R101, R106, RZ, 0xc0, !PT ;  /* 0x0000006a656a7212 */ /* 0x000fe200078ec0ff */
[--C-:B------:R-:W-:Y:S01]  /*8e50*/  FFMA.FTZ R116, R50, UR4, -R154.reuse ;  /* 0x0000000432747c23 */ /* 0x100fe2000801089a */
[--C-:B------:R-:W-:Y:S01]  /*8e60*/  HSET2.LE.AND R101, R119, R152.reuse, PT ;  /* 0x0000009877657233 */ /* 0x100fe20003803000 */
[----:B------:R-:W-:Y:S01]  /*8e70*/  FMUL.FTZ R88, R2, R88 ;  /* 0x0000005802587220 */ /* 0x000fe20000410000 */
[----:B------:R-:W-:Y:S01]  /*8e80*/  F2FP.BF16.F32.PACK_AB R107, R214, R213 ;  /* 0x000000d5d66b723e */ /* 0x000fe200000010ff */
[----:B------:R-:W-:Y:S03]  /*8e90*/  FMUL.FTZ R89, R2, R89 ;  /* 0x0000005902597220 */ /* 0x000fe60000410000 */
[----:B------:R5:W3:Y:S01]  /*8ea0*/  MUFU.EX2 R168, R49 ;  /* 0x0000003100a87308 */ /* 0x000ae20000000800 */
[----:B-1----:R-:W-:Y:S01]  /*8eb0*/  FMUL.FTZ R25, R98, R133 ;  /* 0x0000008562197220 */ /* 0x002fe20000410000 */
[C---:B------:R-:W-:Y:S01]  /*8ec0*/  FMUL.FTZ R90, R0.reuse, R90 ;  /* 0x0000005a005a7220 */ /* 0x040fe20000410000 */
[C---:B------:R-:W-:Y:S01]  /*8ed0*/  FMUL.FTZ R91, R0.reuse, R91 ;  /* 0x0000005b005b7220 */ /* 0x040fe20000410000 */
[----:B------:R-:W-:Y:S01]  /*8ee0*/  LOP3.LUT R107, R101, R107, RZ, 0xc0, !PT ;  /* 0x0000006b656b7212 */ /* 0x000fe200078ec0ff */
[----:B------:R-:W-:Y:S01]  /*8ef0*/  FMUL.FTZ R50, R0, R138 ;  /* 0x0000008a00327220 */ /* 0x000fe20000410000 */
[----:B------:R-:W-:Y:S01]  /*8f00*/  LOP3.LUT R104, R102, R104, RZ, 0xc0, !PT ;  /* 0x0000006866687212 */ /* 0x000fe200078ec0ff */
[----:B------:R-:W-:Y:S01]  /*8f10*/  FMUL.FTZ R51, R0, R139 ;  /* 0x0000008b00337220 */ /* 0x000fe20000410000 */
[-C--:B----4-:R-:W-:Y:S02]  /*8f20*/  HMMA.16816.F32.BF16 R24, R140, R108.reuse, R24 ;  /* 0x0000006c8c18723c */ /* 0x090fe40000041818 */
[----:B------:R-:W-:Y:S01]  /*8f30*/  MUFU.EX2 R164, R117 ;  /* 0x0000007500a47308 */ /* 0x000fe20000000800 */
[--C-:B------:R-:W-:Y:S01]  /*8f40*/  HSET2.LE.AND R101, R120, R152.reuse, PT ;  /* 0x0000009878657233 */ /* 0x100fe20003803000 */
[C---:B--2---:R-:W-:Y:S01]  /*8f50*/  FMUL.FTZ R48, R2.reuse, R136 ;  /* 0x0000008802307220 */ /* 0x044fe20000410000 */
[--C-:B------:R-:W-:Y:S01]  /*8f60*/  HSET2.LE.AND R102, R118, R152.reuse, PT ;  /* 0x0000009876667233 */ /* 0x100fe20003803000 */
[C---:B------:R-:W-:Y:S01]  /*8f70*/  HMMA.16816.F32.BF16 R88, R148.reuse, R108, R88 ;  /* 0x0000006c9458723c */ /* 0x040fe20000041858 */
[----:B------:R-:W1:Y:S05]  /*8f80*/  LDSM.16.MT88.4 R120, [R188+0x6800] ;  /* 0x00680000bc78783b */ /* 0x000e6a0000004200 */
[----:B------:R2:W-:Y:S01]  /*8f90*/  MUFU.EX2 R163, R36 ;  /* 0x0000002400a37308 */ /* 0x0005e20000000800 */
[----:B------:R-:W-:Y:S01]  /*8fa0*/  SHF.R.U32.HI R157, RZ, 0x18, R157 ;  /* 0x00000018ff9d7819 */ /* 0x000fe2000001169d */
[----:B-----5:R-:W-:Y:S03]  /*8fb0*/  FMUL.FTZ R49, R2, R137 ;  /* 0x0000008902317220 */ /* 0x020fe60000410000 */
[----:B------:R-:W-:Y:S01]  /*8fc0*/  F2FP.BF16.F32.PACK_AB R118, R180, R179 ;  /* 0x000000b3b476723e */ /* 0x000fe200000010ff */
[C---:B------:R-:W-:Y:S04]  /*8fd0*/  FMUL.FTZ R92, R98.reuse, R92 ;  /* 0x0000005c625c7220 */ /* 0x040fe80000410000 */
[----:B------:R-:W4:Y:S01]  /*8fe0*/  MUFU.EX2 R167, R116 ;  /* 0x0000007400a77308 */ /* 0x000f220000000800 */
[----:B------:R-:W-:Y:S01]  /*8ff0*/  PRMT R103, R103, 0x5410, R157 ;  /* 0x0000541067677816 */ /* 0x000fe2000000009d */
[-C--:B------:R-:W-:Y:S03]  /*9000*/  HMMA.16816.F32.BF16 R48, R148, R110.reuse, R48 ;  /* 0x0000006e9430723c */ /* 0x080fe60000041830 */
[----:B------:R-:W-:Y:S01]  /*9010*/  LOP3.LUT R118, R101, R118, RZ, 0xc0, !PT ;  /* 0x0000007665767212 */ /* 0x000fe200078ec0ff */
[----:B------:R-:W-:Y:S01]  /*9020*/  FFMA.FTZ R101, R37, UR4, -R153 ;  /* 0x0000000425657c23 */ /* 0x000fe20008010899 */
[----:B------:R-:W-:Y:S01]  /*9030*/  FMUL.FTZ R93, R98, R93 ;  /* 0x0000005d625d7220 */ /* 0x000fe20000410000 */
[C---:B------:R-:W-:Y:S01]  /*9040*/  FMUL.FTZ R94, R96.reuse, R94 ;  /* 0x0000005e605e7220 */ /* 0x040fe20000410000 */
[----:B------:R-:W-:Y:S01]  /*9050*/  FMUL.FTZ R95, R96, R95 ;  /* 0x0000005f605f7220 */ /* 0x000fe20000410000 */
[--C-:B------:R-:W-:Y:S01]  /*9060*/  HSET2.LE.AND R103, R103, R152.reuse, PT ;  /* 0x0000009867677233 */ /* 0x100fe20003803000 */
[----:B------:R5:W4:Y:S02]  /*9070*/  MUFU.EX2 R162, R101 ;  /* 0x0000006500a27308 */ /* 0x000b240000000800 */
[----:B------:R-:W-:Y:S01]  /*9080*/  F2FP.BF16.F32.PACK_AB R37, R165, R166 ;  /* 0x000000a6a525723e */ /* 0x000fe200000010ff */
[----:B------:R-:W-:Y:S01]  /*9090*/  IMAD.WIDE.U32 R108, R158, -0x2daee0ad, RZ ;  /* 0xd2511f539e6c7825 */ /* 0x000fe200078e00ff */
[----:B------:R-:W-:Y:S01]  /*90a0*/  LOP3.LUT R105, R103, R105, RZ, 0xc0, !PT ;  /* 0x0000006967697212 */ /* 0x000fe200078ec0ff */
[----:B------:R-:W-:Y:S05]  /*90b0*/  HMMA.16816.F32.BF16 R92, R140, R110, R92 ;  /* 0x0000006e8c5c723c */ /* 0x000fea000004185c */
[----:B------:R1:W-:Y:S01]  /*90c0*/  MUFU.EX2 R135, R38 ;  /* 0x0000002600877308 */ /* 0x0003e20000000800 */
[--C-:B--2---:R-:W-:Y:S01]  /*90d0*/  HSET2.LE.AND R36, R125, R152.reuse, PT ;  /* 0x000000987d247233 */ /* 0x104fe20003803000 */
[--C-:B------:R-:W-:Y:S01]  /*90e0*/  FFMA.FTZ R44, R44, UR4, -R155.reuse ;  /* 0x000000042c2c7c23 */ /* 0x100fe2000801089b */
[-C--:B---3--:R-:W-:Y:S05]  /*90f0*/  HMMA.16816.F32.BF16 R4, R104, R112.reuse, R4 ;  /* 0x000000706804723c */ /* 0x088fea0000041804 */
[--C-:B------:R-:W-:Y:S01]  /*9100*/  HSET2.LE.AND R117, R124, R152.reuse, PT ;  /* 0x000000987c757233 */ /* 0x100fe20003803000 */
[----:B-----5:R-:W-:Y:S01]  /*9110*/  FFMA.FTZ R101, R39, UR4, -R154 ;  /* 0x0000000427657c23 */ /* 0x020fe2000801089a */
[----:B------:R-:W-:Y:S01]  /*9120*/  F2FP.BF16.F32.PACK_AB R116, R171, R175 ;  /* 0x000000afab74723e */ /* 0x000fe200000010ff */
[----:B------:R-:W-:Y:S03]  /*9130*/  MUFU.EX2 R133, R40 ;  /* 0x0000002800857308 */ /* 0x000fe60000000800 */
[----:B------:R-:W-:Y:S01]  /*9140*/  F2FP.BF16.F32.PACK_AB R119, R177, R178 ;  /* 0x000000b2b177723e */ /* 0x000fe200000010ff */
[----:B------:R-:W-:Y:S01]  /*9150*/  IMAD.WIDE.U32 R124, R159, -0x2daee0ad, RZ ;  /* 0xd2511f539f7c7825 */ /* 0x000fe200078e00ff */
[----:B------:R-:W-:Y:S02]  /*9160*/  LOP3.LUT R117, R117, R37, RZ, 0xc0, !PT ;  /* 0x0000002575757212 */ /* 0x000fe400078ec0ff */
[----:B------:R-:W-:Y:S03]  /*9170*/  LOP3.LUT R116, R36, R116, RZ, 0xc0, !PT ;  /* 0x0000007424747212 */ /* 0x000fe600078ec0ff */
[----:B------:R2:W3:Y:S01]  /*9180*/  MUFU.EX2 R134, R101 ;  /* 0x0000006500867308 */ /* 0x0004e20000000800 */
[----:B------:R-:W-:Y:S01]  /*9190*/  LOP3.LUT R119, R102, R119, RZ, 0xc0, !PT ;  /* 0x0000007766777212 */ /* 0x000fe200078ec0ff */
[----:B------:R-:W-:Y:S01]  /*91a0*/  IMAD.WIDE.U32 R102, R160, -0x2daee0ad, RZ ;  /* 0xd2511f53a0667825 */ /* 0x000fe200078e00ff */
[----:B------:R-:W-:Y:S02]  /*91b0*/  LOP3.LUT R36, R129, UR8, R176, 0x96, !PT ;  /* 0x0000000881247c12 */ /* 0x000fe4000f8e96b0 */
[----:B------:R-:W-:Y:S01]  /*91c0*/  LOP3.LUT R109, R109, UR7, R172, 0x96, !PT ;  /* 0x000000076d6d7c12 */ /* 0x000fe2000f8e96ac */
[--C-:B------:R-:W-:Y:S01]  /*91d0*/  FFMA.FTZ R45, R45, UR4, -R155.reuse ;  /* 0x000000042d2d7c23 */ /* 0x100fe2000801089b */
[----:B------:R-:W-:Y:S01]  /*91e0*/  FFMA.FTZ R155, R61, UR4, -R155 ;  /* 0x000000043d9b7c23 */ /* 0x000fe2000801089b */
[C---:B------:R-:W-:Y:S02]  /*91f0*/  HMMA.16816.F32.BF16 R8, R116.reuse, R112, R8 ;  /* 0x000000707408723c */ /* 0x040fe40000041808 */
[----:B------:R-:W-:Y:S02]  /*9200*/  MUFU.EX2 R160, R43 ;  /* 0x0000002b00a07308 */ /* 0x000fe40000000800 */
[----:B------:R-:W-:Y:S04]  /*9210*/  IMAD.WIDE.U32 R126, R36, -0x2daee0ad, RZ ;  /* 0xd2511f53247e7825 */ /* 0x000fe800078e00ff */
[----:B------:R-:W-:Y:S01]  /*9220*/  FFMA.FTZ R52, R52, UR4, -R153 ;  /* 0x0000000434347c23 */ /* 0x000fe20008010899 */
[-C--:B------:R-:W-:Y:S01]  /*9230*/  HMMA.16816.F32.BF16 R12, R116, R114.reuse, R12 ;  /* 0x00000072740c723c */ /* 0x080fe2000004180c */
[----:B-1----:R-:W1:Y:S02]  /*9240*/  LDSM.16.MT88.4 R36, [R186+0x6800] ;  /* 0x00680000ba24783b */ /* 0x002e640000004200 */
[----:B------:R-:W-:Y:S01]  /*9250*/  MUFU.EX2 R151, R64 ;  /* 0x0000004000977308 */ /* 0x000fe20000000800 */
[----:B------:R-:W-:Y:S02]  /*9260*/  LOP3.LUT R108, R127, UR5, R108, 0x96, !PT ;  /* 0x000000057f6c7c12 */ /* 0x000fe4000f8e966c */
[C---:B------:R-:W-:Y:S07]  /*9270*/  HMMA.16816.F32.BF16 R16, R104.reuse, R114, R16 ;  /* 0x000000726810723c */ /* 0x040fee0000041810 */
[----:B------:R5:W3:Y:S01]  /*9280*/  MUFU.EX2 R132, R42 ;  /* 0x0000002a00847308 */ /* 0x000ae20000000800 */
[-C--:B------:R-:W-:Y:S03]  /*9290*/  HMMA.16816.F32.BF16 R32, R104, R120.reuse, R32 ;  /* 0x000000786820723c */ /* 0x080fe60000041820 */
[----:B------:R-:W-:Y:S03]  /*92a0*/  LOP3.LUT R102, R125, UR5, R102, 0x96, !PT ;  /* 0x000000057d667c12 */ /* 0x000fe6000f8e9666 */
[C---:B------:R-:W-:Y:S03]  /*92b0*/  HMMA.16816.F32.BF16 R68, R116.reuse, R120, R68 ;  /* 0x000000787444723c */ /* 0x040fe60000041844 */
[----:B------:R-:W-:Y:S02]  /*92c0*/  MUFU.EX2 R149, R65 ;  /* 0x0000004100957308 */ /* 0x000fe40000000800 */
[----:B--2---:R-:W-:Y:S01]  /*92d0*/  LOP3.LUT R101, R103, UR7, R174, 0x96, !PT ;  /* 0x0000000767657c12 */ /* 0x004fe2000f8e96ae */
[-C--:B------:R-:W-:Y:S07]  /*92e0*/  HMMA.16816.F32.BF16 R20, R116, R122.reuse, R20 ;  /* 0x0000007a7414723c */ /* 0x080fee0000041814 */
[----:B------:R-:W-:Y:S04]  /*92f0*/  MUFU.EX2 R142, R58 ;  /* 0x0000003a008e7308 */ /* 0x000fe80000000800 */
[----:B------:R-:W-:Y:S01]  /*9300*/  IMAD.WIDE.U32 R102, R102, -0x326172a9, RZ ;  /* 0xcd9e8d5766667825 */ /* 0x000fe200078e00ff */
[C---:B------:R-:W-:Y:S04]  /*9310*/  HMMA.16816.F32.BF16 R72, R104.reuse, R122, R72 ;  /* 0x0000007a6848723c */ /* 0x040fe80000041848 */
[----:B------:R-:W-:Y:S01]  /*9320*/  IMAD.WIDE.U32 R40, R108, -0x326172a9, RZ ;  /* 0xcd9e8d576c287825 */ /* 0x000fe200078e00ff */
[C---:B------:R-:W-:Y:S01]  /*9330*/  LOP3.LUT R112, R102.reuse, 0xff, RZ, 0xc0, !PT ;  /* 0x000000ff66707812 */ /* 0x040fe200078ec0ff */
[----:B------:R2:W-:Y:S01]  /*9340*/  MUFU.EX2 R159, R44 ;  /* 0x0000002c009f7308 */ /* 0x0005e20000000800 */
[----:B------:R-:W-:Y:S01]  /*9350*/  SHF.R.U32.HI R113, RZ, 0x10, R102 ;  /* 0x00000010ff717819 */ /* 0x000fe20000011666 */
[-C--:B-1----:R-:W-:Y:S03]  /*9360*/  HMMA.16816.F32.BF16 R76, R104, R36.reuse, R76 ;  /* 0x00000024684c723c */ /* 0x082fe6000004184c */
[----:B------:R-:W-:Y:S01]  /*9370*/  IMAD.WIDE.U32 R130, R101, -0x326172a9, RZ ;  /* 0xcd9e8d5765827825 */ /* 0x000fe200078e00ff */
[----:B------:R-:W-:Y:S04]  /*9380*/  LOP3.LUT R101, R102, 0xffff, RZ, 0xc0, !PT ;  /* 0x0000ffff66657812 */ /* 0x000fe800078ec0ff */
[----:B------:R1:W-:Y:S01]  /*9390*/  MUFU.EX2 R158, R45 ;  /* 0x0000002d009e7308 */ /* 0x0003e20000000800 */
[C---:B------:R-:W-:Y:S04]  /*93a0*/  HMMA.16816.F32.BF16 R80, R116.reuse, R36, R80 ;  /* 0x000000247450723c */ /* 0x040fe80000041850 */
[--C-:B------:R-:W-:Y:S02]  /*93b0*/  SHF.R.U32.HI R108, RZ, 0x10, R40.reuse ;  /* 0x00000010ff6c7819 */ /* 0x100fe40000011628 */
[-C--:B------:R-:W-:Y:S03]  /*93c0*/  HMMA.16816.F32.BF16 R28, R116, R38.reuse, R28 ;  /* 0x00000026741c723c */ /* 0x080fe6000004181c */
[----:B------:R-:W-:Y:S02]  /*93d0*/  MUFU.EX2 R141, R59 ;  /* 0x0000003b008d7308 */ /* 0x000fe40000000800 */
[----:B-----5:R-:W-:Y:S01]  /*93e0*/  SHF.R.U32.HI R42, RZ, 0x8, R101 ;  /* 0x00000008ff2a7819 */ /* 0x020fe20000011665 */
[----:B------:R-:W-:Y:S01]  /*93f0*/  IMAD.WIDE.U32 R120, R109, -0x326172a9, RZ ;  /* 0xcd9e8d576d787825 */ /* 0x000fe200078e00ff */
[C---:B------:R-:W-:Y:S01]  /*9400*/  LOP3.LUT R109, R40.reuse, 0xffff, RZ, 0xc0, !PT ;  /* 0x0000ffff286d7812 */ /* 0x040fe200078ec0ff */
[C---:B------:R-:W-:Y:S05]  /*9410*/  HMMA.16816.F32.BF16 R84, R104.reuse, R38, R84 ;  /* 0x000000266854723c */ /* 0x040fea0000041854 */
[----:B------:R-:W-:Y:S01]  /*9420*/  MUFU.EX2 R146, R52 ;  /* 0x0000003400927308 */ /* 0x000fe20000000800 */
[----:B------:R-:W-:Y:S01]  /*9430*/  LOP3.LUT R111, R40, 0xff, RZ, 0xc0, !PT ;  /* 0x000000ff286f7812 */ /* 0x000fe200078ec0ff */
[----:B------:R-:W-:Y:S01]  /*9440*/  FFMA.FTZ R153, R53, UR4, -R153 ;  /* 0x0000000435997c23 */ /* 0x000fe20008010899 */
[----:B------:R-:W-:Y:S03]  /*9450*/  SHF.R.U32.HI R110, RZ, 0x18, R40 ;  /* 0x00000018ff6e7819 */ /* 0x000fe60000011628 */
[----:B------:R-:W-:Y:S01]  /*9460*/  FFMA.FTZ R98, R98, R217, R236 ;  /* 0x000000d962627223 */ /* 0x000fe200000100ec */
[----:B------:R-:W-:Y:S03]  /*9470*/  LOP3.LUT R101, R41, UR15, R120, 0x96, !PT ;  /* 0x0000000f29657c12 */ /* 0x000fe6000f8e9678 */
[----:B------:R-:W-:Y:S01]  /*9480*/  MUFU.EX2 R143, R56 ;  /* 0x00000038008f7308 */ /* 0x000fe20000000800 */
[----:B------:R-:W-:Y:S01]  /*9490*/  PRMT R112, R112, 0x5410, R42 ;  /* 0x0000541070707816 */ /* 0x000fe2000000002a */
[----:B------:R-:W-:Y:S01]  /*94a0*/  FFMA.FTZ R96, R96, R218, R234 ;  /* 0x000000da60607223 */ /* 0x000fe200000100ea */
[----:B------:R-:W-:Y:S01]  /*94b0*/  LOP3.LUT R108, R108, 0xff, RZ, 0xc0, !PT ;  /* 0x000000ff6c6c7812 */ /* 0x000fe200078ec0ff */
[----:B------:R-:W5:Y:S01]  /*94c0*/  LDSM.16.MT88.4 R40, [R187+0x6800] ;  /* 0x00680000bb28783b */ /* 0x000f620000004200 */
[----:B------:R-:W-:Y:S01]  /*94d0*/  SHF.R.U32.HI R114, RZ, 0x18, R102 ;  /* 0x00000018ff727819 */ /* 0x000fe20000011666 */
[----:B------:R-:W-:Y:S01]  /*94e0*/  FFMA.FTZ R2, R2, R219, R231 ;  /* 0x000000db02027223 */ /* 0x000fe200000100e7 */
[----:B------:R-:W-:Y:S03]  /*94f0*/  LOP3.LUT R102, R103, UR15, R130, 0x96, !PT ;  /* 0x0000000f67667c12 */ /* 0x000fe6000f8e9682 */
[----:B------:R-:W-:Y:S01]  /*9500*/  MUFU.EX2 R140, R60 ;  /* 0x0000003c008c7308 */ /* 0x000fe20000000800 */
[----:B------:R-:W-:Y:S01]  /*9510*/  LOP3.LUT R103, R113, 0xff, RZ, 0xc0, !PT ;  /* 0x000000ff71677812 */ /* 0x000fe200078ec0ff */
[----:B------:R-:W-:Y:S01]  /*9520*/  FFMA.FTZ R0, R0, R220, R229 ;  /* 0x000000dc00007223 */ /* 0x000fe200000100e5 */
[----:B------:R-:W-:Y:S01]  /*9530*/  PRMT R113, R108, 0x5410, R110 ;  /* 0x000054106c717816 */ /* 0x000fe2000000006e */
[----:B------:R-:W-:Y:S01]  /*9540*/  FFMA.FTZ R108, R47, UR4, -R156 ;  /* 0x000000042f6c7c23 */ /* 0x000fe2000801089c */
[----:B--2---:R-:W-:Y:S01]  /*9550*/  LOP3.LUT R44, R102, 0xffff, RZ, 0xc0, !PT ;  /* 0x0000ffff662c7812 */ /* 0x004fe200078ec0ff */
[----:B------:R-:W-:Y:S01]  /*9560*/  FADD.FTZ R2, R232, R2 ;  /* 0x00000002e8027221 */ /* 0x000fe20000010000 */
[----:B-1----:R-:W-:Y:S03]  /*9570*/  SHF.R.U32.HI R45, RZ, 0x10, R102 ;  /* 0x00000010ff2d7819 */ /* 0x002fe60000011666 */
[----:B------:R1:W-:Y:S01]  /*9580*/  MUFU.EX2 R150, R108 ;  /* 0x0000006c00967308 */ /* 0x0003e20000000800 */
[----:B------:R-:W-:Y:S01]  /*9590*/  LOP3.LUT R36, R101, 0xffff, RZ, 0xc0, !PT ;  /* 0x0000ffff65247812 */ /* 0x000fe200078ec0ff */
[----:B------:R-:W-:Y:S01]  /*95a0*/  FADD.FTZ R0, R230, R0 ;  /* 0x00000000e6007221 */ /* 0x000fe20000010000 */
        /* <DEDUP_REMOVED lines=20> */
[-C--:B-----5:R-:W-:Y:S01]  /*96f0*/  HMMA.16816.F32.BF16 R24, R104, R40.reuse, R24 ;  /* 0x000000286818723c */ /* 0x0a0fe20000041818 */
[----:B------:R1:W-:Y:S02]  /*9700*/  MUFU.EX2 R148, R102 ;  /* 0x0000006600947308 */ /* 0x0003e40000000800 */
[----:B------:R-:W-:Y:S01]  /*9710*/  LOP3.LUT R37, R37, 0xff, RZ, 0xc0, !PT ;  /* 0x000000ff25257812 */ /* 0x000fe200078ec0ff */
[----:B------:R-:W-:Y:S01]  /*9720*/  FFMA.FTZ R154, R55, UR4, -R154 ;  /* 0x00000004379a7c23 */ /* 0x000fe2000801089a */
[----:B------:R-:W-:Y:S01]  /*9730*/  SHF.R.U32.HI R101, RZ, 0x18, R101 ;  /* 0x00000018ff657819 */ /* 0x000fe20000011665 */
[C---:B------:R-:W-:Y:S01]  /*9740*/  HMMA.16816.F32.BF16 R88, R116.reuse, R40, R88 ;  /* 0x000000287458723c */ /* 0x040fe20000041858 */
[----:B------:R-:W5:Y:S04]  /*9750*/  LDSM.16.MT88.4 R44, [R185+0x7000] ;  /* 0x00700000b92c783b */ /* 0x000f680000004200 */
[----:B------:R-:W-:Y:S01]  /*9760*/  MUFU.EX2 R147, R111 ;  /* 0x0000006f00937308 */ /* 0x000fe20000000800 */
[--C-:B------:R-:W-:Y:S01]  /*9770*/  HSET2.LE.AND R36, R112, R152.reuse, PT ;  /* 0x0000009870247233 */ /* 0x100fe20003803000 */
[-C--:B------:R-:W-:Y:S04]  /*9780*/  HMMA.16816.F32.BF16 R48, R116, R42.reuse, R48 ;  /* 0x0000002a7430723c */ /* 0x080fe80000041830 */
[----:B--2---:R-:W-:Y:S02]  /*9790*/  PRMT R103, R37, 0x5410, R101 ;  /* 0x0000541025677816 */ /* 0x004fe40000000065 */
[----:B------:R-:W-:Y:S01]  /*97a0*/  HMMA.16816.F32.BF16 R92, R104, R42, R92 ;  /* 0x0000002a685c723c */ /* 0x000fe2000004185c */
[----:B------:R-:W2:Y:S01]  /*97b0*/  LDSM.16.MT88.4 R104, [R186+0x7000] ;  /* 0x00700000ba68783b */ /* 0x000ea20000004200 */
[----:B------:R-:W-:Y:S03]  /*97c0*/  MUFU.EX2 R154, R154 ;  /* 0x0000009a009a7308 */ /* 0x000fe60000000800 */
[--C-:B------:R-:W-:Y:S02]  /*97d0*/  HSET2.LE.AND R37, R114, R152.reuse, PT ;  /* 0x0000009872257233 */ /* 0x100fe40003803000 */
[----:B------:R-:W-:Y:S05]  /*97e0*/  F2FP.BF16.F32.PACK_AB R38, R168, R169 ;  /* 0x000000a9a826723e */ /* 0x000fea00000010ff */
[----:B------:R-:W2:Y:S01]  /*97f0*/  MUFU.EX2 R155, R155 ;  /* 0x0000009b009b7308 */ /* 0x000ea20000000800 */
[----:B----4-:R-:W-:Y:S02]  /*9800*/  F2FP.BF16.F32.PACK_AB R39, R164, R167 ;  /* 0x000000a7a427723e */ /* 0x010fe400000010ff */
[----:B------:R-:W-:Y:S02]  /*9810*/  LOP3.LUT R38, R36, R38, RZ, 0xc0, !PT ;  /* 0x0000002624267212 */ /* 0x000fe400078ec0ff */
[----:B------:R-:W-:Y:S02]  /*9820*/  LOP3.LUT R39, R37, R39, RZ, 0xc0, !PT ;  /* 0x0000002725277212 */ /* 0x000fe400078ec0ff */
[--C-:B------:R-:W-:Y:S03]  /*9830*/  HSET2.LE.AND R36, R110, R152.reuse, PT ;  /* 0x000000986e247233 */ /* 0x100fe60003803000 */
[----:B------:R-:W-:Y:S01]  /*9840*/  MUFU.EX2 R156, R156 ;  /* 0x0000009c009c7308 */ /* 0x000fe20000000800 */
[--C-:B------:R-:W-:Y:S02]  /*9850*/  HSET2.LE.AND R40, R109, R152.reuse, PT ;  /* 0x000000986d287233 */ /* 0x100fe40003803000 */
[----:B------:R-:W-:Y:S02]  /*9860*/  F2FP.BF16.F32.PACK_AB R37, R162, R163 ;  /* 0x000000a3a225723e */ /* 0x000fe400000010ff */
[--C-:B------:R-:W-:Y:S02]  /*9870*/  HSET2.LE.AND R101, R108, R152.reuse, PT ;  /* 0x000000986c657233 */ /* 0x100fe40003803000 */
[--C-:B------:R-:W-:Y:S02]  /*9880*/  HSET2.LE.AND R103, R103, R152.reuse, PT ;  /* 0x0000009867677233 */ /* 0x100fe40003803000 */
[----:B---3--:R-:W-:Y:S02]  /*9890*/  F2FP.BF16.F32.PACK_AB R41, R134, R135 ;  /* 0x000000878629723e */ /* 0x008fe400000010ff */
[----:B-1----:R-:W-:Y:S02]  /*98a0*/  F2FP.BF16.F32.PACK_AB R102, R161, R133 ;  /* 0x00000085a166723e */ /* 0x002fe400000010ff */
[----:B------:R-:W-:Y:S02]  /*98b0*/  F2FP.BF16.F32.PACK_AB R108, R160, R132 ;  /* 0x00000084a06c723e */ /* 0x000fe400000010ff */
[----:B------:R-:W-:Y:S02]  /*98c0*/  LOP3.LUT R36, R36, R37, RZ, 0xc0, !PT ;  /* 0x0000002524247212 */ /* 0x000fe400078ec0ff */
[----:B------:R-:W-:Y:S02]  /*98d0*/  LOP3.LUT R37, R40, R41, RZ, 0xc0, !PT ;  /* 0x0000002928257212 */ /* 0x000fe400078ec0ff */
[----:B------:R-:W-:Y:S02]  /*98e0*/  LOP3.LUT R40, R101, R102, RZ, 0xc0, !PT ;  /* 0x0000006665287212 */ /* 0x000fe400078ec0ff */
[----:B------:R-:W-:Y:S02]  /*98f0*/  LOP3.LUT R41, R103, R108, RZ, 0xc0, !PT ;  /* 0x0000006c67297212 */ /* 0x000fe400078ec0ff */
[--C-:B------:R-:W-:Y:S01]  /*9900*/  HSET2.LE.AND R101, R115, R152.reuse, PT ;  /* 0x0000009873657233 */ /* 0x100fe20003803000 */
[-C--:B-----5:R-:W-:Y:S05]  /*9910*/  HMMA.16816.F32.BF16 R4, R36, R44.reuse, R4 ;  /* 0x0000002c2404723c */ /* 0x0a0fea0000041804 */
[--C-:B------:R-:W-:Y:S02]  /*9920*/  HSET2.LE.AND R103, R113, R152.reuse, PT ;  /* 0x0000009871677233 */ /* 0x100fe40003803000 */
[----:B------:R-:W-:Y:S01]  /*9930*/  F2FP.BF16.F32.PACK_AB R108, R150, R157 ;  /* 0x0000009d966c723e */ /* 0x000fe200000010ff */
[----:B------:R-:W-:Y:S03]  /*9940*/  LDSM.16.MT88.4 R112, [R185+0x7800] ;  /* 0x00780000b970783b */ /* 0x000fe60000004200 */
[----:B------:R-:W-:Y:S02]  /*9950*/  F2FP.BF16.F32.PACK_AB R102, R158, R159 ;  /* 0x0000009f9e66723e */ /* 0x000fe400000010ff */
[----:B------:R-:W-:Y:S02]  /*9960*/  LOP3.LUT R43, R103, R108, RZ, 0xc0, !PT ;  /* 0x0000006c672b7212 */ /* 0x000fe400078ec0ff */
[----:B------:R-:W-:Y:S01]  /*9970*/  LOP3.LUT R42, R101, R102, RZ, 0xc0, !PT ;  /* 0x00000066652a7212 */ /* 0x000fe200078ec0ff */
[----:B------:R1:W3:Y:S01]  /*9980*/  MUFU.EX2 R103, R62 ;  /* 0x0000003e00677308 */ /* 0x0002e20000000800 */
[----:B------:R-:W-:Y:S02]  /*9990*/  LOP3.LUT R52, R121, UR6, R128, 0x96, !PT ;  /* 0x0000000679347c12 */ /* 0x000fe4000f8e9680 */
[----:B------:R-:W-:Y:S02]  /*99a0*/  F2FP.BF16.F32.PACK_AB R136, R144, R143 ;  /* 0x0000008f9088723e */ /* 0x000fe400000010ff */
[----:B------:R-:W-:Y:S01]  /*99b0*/  F2FP.BF16.F32.PACK_AB R137, R141, R142 ;  /* 0x0000008e8d89723e */ /* 0x000fe200000010ff */
[C---:B------:R-:W-:Y:S04]  /*99c0*/  HMMA.16816.F32.BF16 R8, R40.reuse, R44, R8 ;  /* 0x0000002c2808723c */ /* 0x040fe80000041808 */
[----:B--2---:R-:W-:Y:S02]  /*99d0*/  F2FP.BF16.F32.PACK_AB R138, R155, R140 ;  /* 0x0000008c9b8a723e */ /* 0x004fe400000010ff */
        /* <DEDUP_REMOVED lines=12> */
[-C--:B------:R-:W-:Y:S05]  /*9aa0*/  HMMA.16816.F32.BF16 R76, R36, R104.reuse, R76 ;  /* 0x00000068244c723c */ /* 0x080fea000004184c */
        /* <DEDUP_REMOVED lines=18> */
[----:B------:R-:W2:Y:S01]  /*9bd0*/  LDSM.16.MT88.4 R44, [R187+0x7000] ;  /* 0x00700000bb2c783b */ /* 0x000ea20000004200 */
        /* <DEDUP_REMOVED lines=21> */
[-C--:B--2---:R-:W-:Y:S03]  /*9d30*/  HMMA.16816.F32.BF16 R24, R36, R44.reuse, R24 ;  /* 0x0000002c2418723c */ /* 0x084fe60000041818 */
        /* <DEDUP_REMOVED lines=17> */
[----:B------:R-:W2:Y:S01]  /*9e50*/  LDSM.16.MT88.4 R60, [R186+0x7800] ;  /* 0x00780000ba3c783b */ /* 0x000ea20000004200 */
[----:B---3--:R-:W-:Y:S02]  /*9e60*/  F2FP.BF16.F32.PACK_AB R139, R156, R103 ;  /* 0x000000679c8b723e */ /* 0x008fe400000010ff */
[----:B------:R-:W-:Y:S01]  /*9e70*/  LOP3.LUT R136, R64, R136, RZ, 0xc0, !PT ;  /* 0x0000008840887212 */ /* 0x000fe200078ec0ff */
[-C--:B------:R-:W-:Y:S04]  /*9e80*/  HMMA.16816.F32.BF16 R108, R52, R112.reuse, R4 ;  /* 0x00000070346c723c */ /* 0x080fe80000041804 */
[----:B------:R-:W3:Y:S01]  /*9e90*/  LDSM.16.MT88.4 R4, [R187+0x7800] ;  /* 0x00780000bb04783b */ /* 0x000ee20000004200 */
        /* <DEDUP_REMOVED lines=47> */
[-C--:B---3--:R-:W-:Y:S03]  /*a190*/  HMMA.16816.F32.BF16 R132, R52, R4.reuse, R24 ;  /* 0x000000043484723c */ /* 0x088fe60000041818 */
        /* <DEDUP_REMOVED lines=28> */
[----:B------:R-:W-:Y:S02]  /*a360*/  IMAD.MOV.U32 R0, RZ, RZ, R100 ;  /* 0x000000ffff007224 */ /* 0x000fe400078e0064 */
[----:B------:R-:W-:Y:S01]  /*a370*/  FADD.FTZ R219, R155, R2 ;  /* 0x000000029bdb7221 */ /* 0x000fe20000010000 */
[----:B------:R-:W-:Y:S06]  /*a380*/  @P6 BRA `(.L_x_1304) ;  /* 0xffffffc400e46947 */ /* 0x000fec000383ffff */
.L_x_1303:
[----:B------:R-:W2:Y:S01]  /*a390*/  LDL R39, [R1+0x24] ;  /* 0x0000240001277983 */ /* 0x000ea20000100800 */
[----:B------:R-:W-:Y:S01]  /*a3a0*/  ULDC UR4, c[0x0][0x38c] ;  /* 0x0000e30000047ab9 */ /* 0x000fe20000000800 */
[----:B------:R-:W-:Y:S01]  /*a3b0*/  UMOV UR5, 0x400 ;  /* 0x0000040000057882 */ /* 0x000fe20000000000 */
[----:B------:R-:W-:Y:S01]  /*a3c0*/  MOV R32, 0x10 ;  /* 0x0000001000207802 */ /* 0x000fe20000000f00 */
[----:B------:R-:W1:Y:S01]  /*a3d0*/  SHFL.BFLY PT, R2, R217, 0x2, 0x1f ;  /* 0x0c401f00d9027f89 */ /* 0x000e6200000e0000 */
[----:B------:R-:W-:-:S03]  /*a3e0*/  MOV R34, 0x20 ;  /* 0x0000002000227802 */ /* 0x000fc60000000f00 */
[----:B------:R-:W3:Y:S04]  /*a3f0*/  SHFL.BFLY PT, R0, R218, 0x2, 0x1f ;  /* 0x0c401f00da007f89 */ /* 0x000ee800000e0000 */
[----:B------:R-:W4:Y:S04]  /*a400*/  SHFL.BFLY PT, R4, R219, 0x2, 0x1f ;  /* 0x0c401f00db047f89 */ /* 0x000f2800000e0000 */
[----:B------:R-:W5:Y:S01]  /*a410*/  SHFL.BFLY PT, R5, R220, 0x2, 0x1f ;  /* 0x0c401f00dc057f89 */ /* 0x000f6200000e0000 */
[----:B------:R-:W5:Y:S01]  /*a420*/  S2R R9, SR_TID.X ;  /* 0x0000000000097919 */ /* 0x000f620000002100 */
[----:B-1----:R-:W-:Y:S01]  /*a430*/  FADD.FTZ R2, R2, R217 ;  /* 0x000000d902027221 */ /* 0x002fe20000010000 */
[----:B---3--:R-:W-:-:S04]  /*a440*/  FADD.FTZ R0, R0, R218 ;  /* 0x000000da00007221 */ /* 0x008fc80000010000 */
[----:B------:R-:W1:Y:S01]  /*a450*/  SHFL.BFLY PT, R6, R2, 0x1, 0x1f ;  /* 0x0c201f0002067f89 */ /* 0x000e6200000e0000 */
[----:B----4-:R-:W-:-:S03]  /*a460*/  FADD.FTZ R4, R4, R219 ;  /* 0x000000db04047221 */ /* 0x010fc60000010000 */
[----:B------:R-:W3:Y:S01]  /*a470*/  SHFL.BFLY PT, R8, R0, 0x1, 0x1f ;  /* 0x0c201f0000087f89 */ /* 0x000ee200000e0000 */
[----:B-----5:R-:W-:-:S03]  /*a480*/  FADD.FTZ R5, R5, R220 ;  /* 0x000000dc05057221 */ /* 0x020fc60000010000 */
[----:B------:R-:W4:Y:S01]  /*a490*/  SHFL.BFLY PT, R7, R4, 0x1, 0x1f ;  /* 0x0c201f0004077f89 */ /* 0x000f2200000e0000 */
[----:B------:R-:W-:Y:S01]  /*a4a0*/  SHF.R.S32.HI R33, RZ, 0x1f, R9 ;  /* 0x0000001fff217819 */ /* 0x000fe20000011409 */
[----:B-1----:R-:W-:Y:S01]  /*a4b0*/  FADD.FTZ R35, R2, R6 ;  /* 0x0000000602237221 */ /* 0x002fe20000010000 */
[----:B------:R-:W-:Y:S01]  /*a4c0*/  MOV R2, 0x3f800000 ;  /* 0x3f80000000027802 */ /* 0x000fe20000000f00 */
[----:B------:R-:W1:Y:S01]  /*a4d0*/  SHFL.BFLY PT, R6, R5, 0x1, 0x1f ;  /* 0x0c201f0005067f89 */ /* 0x000e6200000e0000 */
[----:B---3--:R-:W-:Y:S02]  /*a4e0*/  FADD.FTZ R36, R0, R8 ;  /* 0x0000000800247221 */ /* 0x008fe40000010000 */
[----:B------:R-:W-:Y:S02]  /*a4f0*/  FSETP.NE.FTZ.AND P6, PT, R35, RZ, PT ;  /* 0x000000ff2300720b */ /* 0x000fe40003fd5000 */
[----:B------:R-:W-:Y:S01]  /*a500*/  MOV R0, 0x3f800000 ;  /* 0x3f80000000007802 */ /* 0x000fe20000000f00 */
[----:B----4-:R-:W-:Y:S01]  /*a510*/  FADD.FTZ R37, R4, R7 ;  /* 0x0000000704257221 */ /* 0x010fe20000010000 */
[----:B------:R-:W-:-:S02]  /*a520*/  FSETP.NE.FTZ.AND P5, PT, R36, RZ, PT ;  /* 0x000000ff2400720b */ /* 0x000fc40003fb5000 */
[-C--:B------:R-:W-:Y:S02]  /*a530*/  LEA.HI R4, R33, R9.reuse, RZ, 0x2 ;  /* 0x0000000921047211 */ /* 0x080fe400078f10ff */
[----:B------:R-:W-:Y:S02]  /*a540*/  FSETP.NE.FTZ.AND P4, PT, R37, RZ, PT ;  /* 0x000000ff2500720b */ /* 0x000fe40003f95000 */
[--C-:B------:R-:W-:Y:S02]  /*a550*/  SHF.R.S32.HI R21, RZ, 0x2, R4.reuse ;  /* 0x00000002ff157819 */ /* 0x100fe40000011404 */
[----:B------:R-:W-:Y:S01]  /*a560*/  SHF.R.S32.HI R7, RZ, 0x1f, R4 ;  /* 0x0000001fff077819 */ /* 0x000fe20000011404 */
[----:B------:R-:W3:Y:S01]  /*a570*/  @P6 MUFU.RCP R0, R35 ;  /* 0x0000002300006308 */ /* 0x000ee20000001000 */
        /* <DEDUP_REMOVED lines=10> */
[----:B---3--:R-:W-:-:S02]  /*a620*/  FMUL.FTZ R0, R0, UR4 ;  /* 0x0000000400007c20 */ /* 0x008fc40008410000 */
[----:B------:R-:W3:Y:S01]  /*a630*/  @P4 MUFU.RCP R5, R37 ;  /* 0x0000002500054308 */ /* 0x000ee20000001000 */
[----:B------:R-:W-:Y:S02]  /*a640*/  IADD3 R21, R21, -R7, RZ ;  /* 0x8000000715157210 */ /* 0x000fe40007ffe0ff */
[----:B------:R-:W-:Y:S01]  /*a650*/  IADD3 R6, -R6, R9, RZ ;  /* 0x0000000906067210 */ /* 0x000fe20007ffe1ff */
[C---:B------:R-:W-:Y:S01]  /*a660*/  FMUL.FTZ R108, R0.reuse, R108 ;  /* 0x0000006c006c7220 */ /* 0x040fe20000410000 */
[C---:B------:R-:W-:Y:S01]  /*a670*/  FMUL.FTZ R9, R0.reuse, R109 ;  /* 0x0000006d00097220 */ /* 0x040fe20000410000 */
[C---:B------:R-:W-:Y:S01]  /*a680*/  FMUL.FTZ R112, R0.reuse, R112 ;  /* 0x0000007000707220 */ /* 0x040fe20000410000 */
[----:B------:R-:W-:Y:S01]  /*a690*/  FMUL.FTZ R7, R0, R113 ;  /* 0x0000007100077220 */ /* 0x000fe20000410000 */
[----:B------:R-:W4:Y:S01]  /*a6a0*/  @P3 MUFU.RCP R4, R38 ;  /* 0x0000002600043308 */ /* 0x000f220000001000 */
        /* <DEDUP_REMOVED lines=8> */
[----:B---3--:R-:W-:Y:S01]  /*a730*/  FMUL.FTZ R5, R5, UR4 ;  /* 0x0000000405057c20 */ /* 0x008fe20008410000 */
[C---:B------:R-:W-:Y:S01]  /*a740*/  FMUL.FTZ R22, R0.reuse, R85 ;  /* 0x0000005500167220 */ /* 0x040fe20000410000 */
[C---:B------:R-:W-:Y:S01]  /*a750*/  FMUL.FTZ R132, R0.reuse, R132 ;  /* 0x0000008400847220 */ /* 0x040fe20000410000 */
[C---:B------:R-:W-:Y:S01]  /*a760*/  FMUL.FTZ R27, R0.reuse, R133 ;  /* 0x00000085001b7220 */ /* 0x040fe20000410000 */
[C---:B------:R-:W-:Y:S01]  /*a770*/  FMUL.FTZ R92, R0.reuse, R92 ;  /* 0x0000005c005c7220 */ /* 0x040fe20000410000 */
[----:B------:R-:W-:Y:S01]  /*a780*/  FMUL.FTZ R93, R0, R93 ;  /* 0x0000005d005d7220 */ /* 0x000fe20000410000 */
[C---:B------:R-:W-:Y:S01]  /*a790*/  FMUL.FTZ R110, R2.reuse, R110 ;  /* 0x0000006e026e7220 */ /* 0x040fe20000410000 */
[----:B------:R-:W-:Y:S01]  /*a7a0*/  FMUL.FTZ R8, R2, R111 ;  /* 0x0000006f02087220 */ /* 0x000fe20000410000 */
[----:B----4-:R-:W-:Y:S01]  /*a7b0*/  FMUL.FTZ R4, R4, UR4 ;  /* 0x0000000404047c20 */ /* 0x010fe20008410000 */
        /* <DEDUP_REMOVED lines=50> */
[C---:B------:R-:W-:Y:S01]  /*aae0*/  FMUL.FTZ R13, R5.reuse, R125 ;  /* 0x0000007d050d7220 */ /* 0x040fe20000410000 */
[C---:B------:R-:W-:Y:S01]  /*aaf0*/  FMUL.FTZ R126, R4.reuse, R126 ;  /* 0x0000007e047e7220 */ /* 0x040fe20000410000 */
[----:B------:R-:W-:Y:S01]  /*ab00*/  FMUL.FTZ R25, R4, R127 ;  /* 0x0000007f04197220 */ /* 0x000fe20000410000 */
[----:B------:R3:W-:Y:S01]  /*ab10*/  STS [R6], R7 ;  /* 0x0000000706007388 */ /* 0x0007e20000000800 */
        /* <DEDUP_REMOVED lines=19> */
[C---:B------:R-:W-:Y:S01]  /*ac50*/  FMUL.FTZ R29, R5.reuse, R129 ;  /* 0x00000081051d7220 */ /* 0x040fe20000410000 */
[----:B-1----:R-:W-:Y:S01]  /*ac60*/  IADD3 R0, R2, 0x40, RZ ;  /* 0x0000004002007810 */ /* 0x002fe20007ffe0ff */
[----:B------:R-:W-:Y:S01]  /*ac70*/  FMUL.FTZ R130, R4, R130 ;  /* 0x0000008204827220 */ /* 0x000fe20000410000 */
[----:B------:R-:W-:Y:S01]  /*ac80*/  @P2 IADD3 R0, R2, -0x40, RZ ;  /* 0xffffffc002002810 */ /* 0x000fe20007ffe0ff */
[----:B------:R-:W-:Y:S01]  /*ac90*/  FMUL.FTZ R28, R4, R131 ;  /* 0x00000083041c7220 */ /* 0x000fe20000410000 */
[----:B---3--:R-:W-:Y:S01]  /*aca0*/  IADD3 R7, R6, R34, RZ ;  /* 0x0000002206077210 */ /* 0x008fe20007ffe0ff */
[----:B------:R-:W-:Y:S01]  /*acb0*/  FMUL.FTZ R88, R5, R88 ;  /* 0x0000005805587220 */ /* 0x000fe20000410000 */
[----:B------:R-:W-:Y:S01]  /*acc0*/  F2FP.BF16.F32.PACK_AB R24, R24, R76 ;  /* 0x0000004c1818723e */ /* 0x000fe200000010ff */
[C---:B------:R-:W-:Y:S01]  /*acd0*/  FMUL.FTZ R90, R4.reuse, R90 ;  /* 0x0000005a045a7220 */ /* 0x040fe20000410000 */
[----:B------:R-:W-:Y:S01]  /*ace0*/  F2FP.BF16.F32.PACK_AB R23, R23, R78 ;  /* 0x0000004e1717723e */ /* 0x000fe200000010ff */
[----:B------:R-:W-:Y:S01]  /*acf0*/  FMUL.FTZ R91, R4, R91 ;  /* 0x0000005b045b7220 */ /* 0x000fe20000410000 */
[----:B------:R-:W-:Y:S01]  /*ad00*/  F2FP.BF16.F32.PACK_AB R22, R22, R84 ;  /* 0x000000541616723e */ /* 0x000fe200000010ff */
[----:B------:R-:W-:Y:S01]  /*ad10*/  FMUL.FTZ R138, R4, R138 ;  /* 0x0000008a048a7220 */ /* 0x000fe20000410000 */
[----:B----4-:R-:W-:Y:S01]  /*ad20*/  IADD3 R2, R2, R34, RZ ;  /* 0x0000002202027210 */ /* 0x010fe20007ffe0ff */
[----:B------:R-:W-:Y:S01]  /*ad30*/  FMUL.FTZ R10, R5, R136 ;  /* 0x00000088050a7220 */ /* 0x000fe20000410000 */
[----:B------:R-:W-:Y:S01]  /*ad40*/  F2FP.BF16.F32.PACK_AB R21, R87, R86 ;  /* 0x000000565715723e */ /* 0x000fe200000010ff */
[----:B------:R-:W-:Y:S01]  /*ad50*/  FMUL.FTZ R8, R4, R139 ;  /* 0x0000008b04087220 */ /* 0x000fe20000410000 */
[----:B------:R-:W-:Y:S01]  /*ad60*/  F2FP.BF16.F32.PACK_AB R31, R31, R80 ;  /* 0x000000501f1f723e */ /* 0x000fe200000010ff */
[----:B------:R-:W-:Y:S01]  /*ad70*/  STS [R2], R19 ;  /* 0x0000001302007388 */ /* 0x000fe20000000800 */
[----:B------:R-:W-:-:S02]  /*ad80*/  F2FP.BF16.F32.PACK_AB R30, R30, R82 ;  /* 0x000000521e1e723e */ /* 0x000fc400000010ff */
[----:B------:R-:W-:Y:S01]  /*ad90*/  F2FP.BF16.F32.PACK_AB R29, R29, R128 ;  /* 0x000000801d1d723e */ /* 0x000fe200000010ff */
[----:B------:R-:W-:Y:S01]  /*ada0*/  STS [R2+0x400], R18 ;  /* 0x0004001202007388 */ /* 0x000fe20000000800 */
[----:B------:R-:W-:Y:S02]  /*adb0*/  F2FP.BF16.F32.PACK_AB R28, R28, R130 ;  /* 0x000000821c1c723e */ /* 0x000fe400000010ff */
[----:B------:R-:W-:Y:S01]  /*adc0*/  F2FP.BF16.F32.PACK_AB R27, R27, R132 ;  /* 0x000000841b1b723e */ /* 0x000fe200000010ff */
[----:B------:R-:W-:Y:S01]  /*add0*/  STS [R7], R15 ;  /* 0x0000000f07007388 */ /* 0x000fe20000000800 */
[----:B------:R-:W-:Y:S02]  /*ade0*/  F2FP.BF16.F32.PACK_AB R26, R26, R134 ;  /* 0x000000861a1a723e */ /* 0x000fe400000010ff */
[----:B------:R-:W-:Y:S01]  /*adf0*/  IADD3 R9, R34, R0, RZ ;  /* 0x0000000022097210 */ /* 0x000fe20007ffe0ff */
[----:B------:R-:W-:Y:S01]  /*ae00*/  STS [R7+0x400], R14 ;  /* 0x0004000e07007388 */ /* 0x000fe20000000800 */
[----:B------:R-:W-:-:S02]  /*ae10*/  F2FP.BF16.F32.PACK_AB R91, R91, R90 ;  /* 0x0000005a5b5b723e */ /* 0x000fc400000010ff */
[----:B-----5:R-:W-:Y:S01]  /*ae20*/  F2FP.BF16.F32.PACK_AB R12, R93, R92 ;  /* 0x0000005c5d0c723e */ /* 0x020fe200000010ff */
[----:B------:R-:W-:Y:S01]  /*ae30*/  STS [R2+0x2000], R17 ;  /* 0x0020001102007388 */ /* 0x000fe20000000800 */
[----:B------:R-:W-:Y:S02]  /*ae40*/  F2FP.BF16.F32.PACK_AB R11, R95, R94 ;  /* 0x0000005e5f0b723e */ /* 0x000fe400000010ff */
[----:B------:R-:W-:Y:S01]  /*ae50*/  F2FP.BF16.F32.PACK_AB R8, R8, R138 ;  /* 0x0000008a0808723e */ /* 0x000fe200000010ff */
[----:B------:R1:W-:Y:S04]  /*ae60*/  STS [R2+0x2400], R16 ;  /* 0x0024001002007388 */ /* 0x0003e80000000800 */
[----:B------:R3:W-:Y:S04]  /*ae70*/  STS [R7+0x2000], R13 ;  /* 0x0020000d07007388 */ /* 0x0007e80000000800 */
[----:B------:R-:W-:Y:S04]  /*ae80*/  STS [R7+0x2400], R25 ;  /* 0x0024001907007388 */ /* 0x000fe80000000800 */
[----:B------:R-:W-:Y:S04]  /*ae90*/  STS [R0], R24 ;  /* 0x0000001800007388 */ /* 0x000fe80000000800 */
[----:B------:R-:W-:Y:S01]  /*aea0*/  STS [R0+0x400], R23 ;  /* 0x0004001700007388 */ /* 0x000fe20000000800 */
[----:B-1----:R-:W-:Y:S01]  /*aeb0*/  IADD3 R2, R32, R0, RZ ;  /* 0x0000000020027210 */ /* 0x002fe20007ffe0ff */
[----:B---3--:R-:W-:-:S04]  /*aec0*/  FMUL.FTZ R13, R5, R89 ;  /* 0x00000059050d7220 */ /* 0x008fc80000410000 */
[----:B------:R-:W-:Y:S01]  /*aed0*/  STS [R2], R22 ;  /* 0x0000001602007388 */ /* 0x000fe20000000800 */
[----:B------:R-:W-:-:S03]  /*aee0*/  FMUL.FTZ R5, R5, R137 ;  /* 0x0000008905057220 */ /* 0x000fc60000410000 */
[----:B------:R-:W-:Y:S01]  /*aef0*/  STS [R2+0x400], R21 ;  /* 0x0004001502007388 */ /* 0x000fe20000000800 */
[----:B------:R-:W-:Y:S02]  /*af00*/  F2FP.BF16.F32.PACK_AB R13, R13, R88 ;  /* 0x000000580d0d723e */ /* 0x000fe400000010ff */
[----:B------:R-:W-:Y:S01]  /*af10*/  F2FP.BF16.F32.PACK_AB R10, R5, R10 ;  /* 0x0000000a050a723e */ /* 0x000fe200000010ff */
[----:B------:R-:W-:Y:S04]  /*af20*/  STS [R0+0x2000], R31 ;  /* 0x0020001f00007388 */ /* 0x000fe80000000800 */
[----:B------:R1:W-:Y:S04]  /*af30*/  STS [R0+0x2400], R30 ;  /* 0x0024001e00007388 */ /* 0x0003e80000000800 */
[----:B------:R-:W-:Y:S04]  /*af40*/  STS [R2+0x2000], R29 ;  /* 0x0020001d02007388 */ /* 0x000fe80000000800 */
[----:B------:R3:W-:Y:S04]  /*af50*/  STS [R2+0x2400], R28 ;  /* 0x0024001c02007388 */ /* 0x0007e80000000800 */
[----:B------:R4:W-:Y:S04]  /*af60*/  STS [R9], R27 ;  /* 0x0000001b09007388 */ /* 0x0009e80000000800 */
[----:B------:R4:W-:Y:S01]  /*af70*/  STS [R9+0x400], R26 ;  /* 0x0004001a09007388 */ /* 0x0009e20000000800 */
[----:B-1----:R-:W-:-:S02]  /*af80*/  IADD3 R0, R34, 0x400, R0 ;  /* 0x0000040022007810 */ /* 0x002fc40007ffe000 */
[----:B--2---:R-:W-:Y:S02]  /*af90*/  ISETP.NE.AND P1, PT, R39, -0x1, PT ;  /* 0xffffffff2700780c */ /* 0x004fe40003f25270 */
[----:B------:R-:W-:Y:S02]  /*afa0*/  IADD3 R0, R32, R0, RZ ;  /* 0x0000000020007210 */ /* 0x000fe40007ffe0ff */
[----:B---3--:R-:W-:-:S09]  /*afb0*/  IADD3 R2, R34, R2, RZ ;  /* 0x0000000222027210 */ /* 0x008fd20007ffe0ff */
[----:B------:R-:W1:Y:S02]  /*afc0*/  @P1 LDC.64 R6, c[0x0][0x298] ;  /* 0x0000a600ff061b82 */ /* 0x000e640000000a00 */
[----:B-1----:R-:W-:-:S04]  /*afd0*/  @P1 IMAD.WIDE.U32 R4, R39, R6, RZ ;  /* 0x0000000627041225 */ /* 0x002fc800078e00ff */
[----:B------:R-:W-:Y:S01]  /*afe0*/  @P1 IMAD R25, R39, R7, R5 ;  /* 0x0000000727191224 */ /* 0x000fe200078e0205 */
[----:B------:R-:W-:Y:S01]  /*aff0*/  @P1 MOV R24, R4 ;  /* 0x0000000400181202 */ /* 0x000fe20000000f00 */
[----:B----4-:R-:W-:Y:S06]  /*b000*/  @P1 BRA `(.L_x_1307) ;  /* 0x0000000000201947 */ /* 0x010fec0003800000 */
        /* <DEDUP_REMOVED lines=8> */
.L_x_1307:
[----:B------:R1:W-:Y:S01]  /*b090*/  STS [R2], R12 ;  /* 0x0000000c02007388 */ /* 0x0003e20000000800 */
[----:B------:R-:W-:Y:S01]  /*b0a0*/  ULDC.U8 UR5, c[0x0][0x3d8] ;  /* 0x0000f60000057ab9 */ /* 0x000fe20000000000 */
[----:B------:R-:W-:Y:S01]  /*b0b0*/  ULDC.U8 UR4, c[0x0][0x3d9] ;  /* 0x0000f64000047ab9 */ /* 0x000fe20000000000 */
[----:B------:R-:W-:Y:S01]  /*b0c0*/  ISETP.NE.AND P0, PT, RZ, UR5, PT ;  /* 0x00000005ff007c0c */ /* 0x000fe2000bf05270 */
[----:B------:R2:W-:Y:S01]  /*b0d0*/  STS [R0], R11 ;  /* 0x0000000b00007388 */ /* 0x0005e20000000800 */
[----:B------:R-:W-:Y:S01]  /*b0e0*/  ISETP.NE.AND P2, PT, RZ, UR4, PT ;  /* 0x00000004ff007c0c */ /* 0x000fe2000bf45270 */
[----:B------:R3:W4:Y:S01]  /*b0f0*/  @P5 MUFU.LG2 R15, R36 ;  /* 0x00000024000f5308 */ /* 0x0007220000000c00 */
[----:B------:R-:W-:Y:S01]  /*b100*/  ISETP.EQ.AND P0, PT, RZ, UR4, P0 ;  /* 0x00000004ff007c0c */ /* 0x000fe20008702270 */
[----:B------:R-:W-:Y:S04]  /*b110*/  STS [R9+0x2000], R13 ;  /* 0x0020000d09007388 */ /* 0x000fe80000000800 */
[----:B------:R-:W-:Y:S04]  /*b120*/  STS [R9+0x2400], R91 ;  /* 0x0024005b09007388 */ /* 0x000fe80000000800 */
[----:B------:R5:W-:Y:S02]  /*b130*/  STS [R2+0x2000], R10 ;  /* 0x0020000a02007388 */ /* 0x000be40000000800 */
[----:B------:R-:W3:Y:S01]  /*b140*/  @P2 LDC.64 R6, c[0x0][0x2c0] ;  /* 0x0000b000ff062b82 */ /* 0x000ee20000000a00 */
[----:B------:R-:W3:Y:S01]  /*b150*/  S2R R26, SR_CTAID.Z ;  /* 0x00000000001a7919 */ /* 0x000ee20000002700 */
[----:B------:R-:W-:Y:S01]  /*b160*/  @!P0 CS2R R4, SRZ ;  /* 0x0000000000048805 */ /* 0x000fe2000001ff00 */
[----:B------:R-:W3:Y:S01]  /*b170*/  S2R R16, SR_CTAID.X ;  /* 0x0000000000107919 */ /* 0x000ee20000002500 */
[----:B-1----:R-:W1:Y:S01]  /*b180*/  S2R R12, SR_CTAID.Y ;  /* 0x00000000000c7919 */ /* 0x002e620000002600 */
[----:B--2---:R-:W-:-:S02]  /*b190*/  P2R R11, PR, RZ, 0x4 ;  /* 0x00000004ff0b7803 */ /* 0x004fc40000000000 */
[----:B------:R-:W-:Y:S01]  /*b1a0*/  @!P0 PLOP3.LUT P2, PT, PT, PT, PT, 0x8, 0x0 ;  /* 0x000000000000881c */ /* 0x000fe20003f4e170 */
[----:B------:R2:W-:Y:S01]  /*b1b0*/  STS [R0+0x2000], R8 ;  /* 0x0020000800007388 */ /* 0x0005e20000000800 */
[----:B-----5:R-:W1:Y:S01]  /*b1c0*/  @P6 LDC R10, c[0x0][0x2e8] ;  /* 0x0000ba00ff0a6b82 */ /* 0x020e620000000800 */
[----:B--2---:R2:W1:Y:S01]  /*b1d0*/  @P6 MUFU.LG2 R8, R35 ;  /* 0x0000002300086308 */ /* 0x0044620000000c00 */
[----:B----4-:R-:W-:Y:S09]  /*b1e0*/  @!P0 BRA `(.L_x_1308) ;  /* 0x0000000000188947 */ /* 0x010ff20003800000 */
[----:B------:R-:W4:Y:S01]  /*b1f0*/  S2R R4, SR_CTAID.Y ;  /* 0x0000000000047919 */ /* 0x000f220000002600 */
[----:B------:R-:W4:Y:S01]  /*b200*/  LDC R0, c[0x0][0x2c4] ;  /* 0x0000b100ff007b82 */ /* 0x000f220000000800 */
[----:B------:R-:W-:Y:S01]  /*b210*/  PLOP3.LUT P2, PT, PT, PT, PT, 0x80, 0x0 ;  /* 0x000000000000781c */ /* 0x000fe20003f4f070 */
[----:B----4-:R-:W-:-:S05]  /*b220*/  IMAD R4, R4, R0, RZ ;  /* 0x0000000004047224 */ /* 0x010fca00078e02ff */
[----:B------:R-:W-:-:S04]  /*b230*/  SEL R4, R4, R39, !P1 ;  /* 0x0000002704047207 */ /* 0x000fc80004800000 */
[----:B------:R-:W-:-:S07]  /*b240*/  SHF.R.S32.HI R5, RZ, 0x1f, R4 ;  /* 0x0000001fff057819 */ /* 0x000fce0000011404 */
.L_x_1308:
[----:B------:R-:W-:-:S13]  /*b250*/  ISETP.NE.AND P0, PT, R11, RZ, PT ;  /* 0x000000ff0b00720c */ /* 0x000fda0003f05270 */
[----:B---3--:R-:W-:Y:S01]  /*b260*/  @P0 IMAD R0, R7, R6, RZ ;  /* 0x0000000607000224 */ /* 0x008fe200078e02ff */
[----:B------:R-:W-:Y:S01]  /*b270*/  @P0 MOV R2, 0x1 ;  /* 0x0000000100020802 */ /* 0x000fe20000000f00 */
[----:B------:R-:W3:Y:S01]  /*b280*/  @P0 LDC R6, c[0x0][0x2c0] ;  /* 0x0000b000ff060b82 */ /* 0x000ee20000000800 */
[----:B------:R-:W-:Y:S05]  /*b290*/  @P0 BRA `(.L_x_1309) ;  /* 0x0000000000180947 */ /* 0x000fea0003800000 */
[----:B------:R-:W4:Y:S01]  /*b2a0*/  LDC R0, c[0x0][0x2c4] ;  /* 0x0000b100ff007b82 */ /* 0x000f220000000800 */
[----:B------:R-:W-:Y:S02]  /*b2b0*/  ISETP.NE.AND P0, PT, RZ, UR5, PT ;  /* 0x00000005ff007c0c */ /* 0x000fe4000bf05270 */
[----:B---3--:R-:W-:-:S05]  /*b2c0*/  MOV R6, 0x1 ;  /* 0x0000000100067802 */ /* 0x008fca0000000f00 */
[----:B------:R-:W3:Y:S08]  /*b2d0*/  LDC R2, c[0x0][0x270] ;  /* 0x00009c00ff027b82 */ /* 0x000ef00000000800 */
[----:B----4-:R-:W3:Y:S02]  /*b2e0*/  @P0 LDC R0, c[0x0][0x2e4] ;  /* 0x0000b900ff000b82 */ /* 0x010ee40000000800 */
[----:B---3--:R-:W-:-:S07]  /*b2f0*/  IMAD R2, R0, R2, RZ ;  /* 0x0000000200027224 */ /* 0x008fce00078e02ff */
.L_x_1309:
[----:B------:R-:W4:Y:S04]  /*b300*/  LDL R17, [R1+0x28] ;  /* 0x0000280001117983 */ /* 0x000f280000100800 */
[----:B------:R2:W5:Y:S01]  /*b310*/  LDL R27, [R1+0x20] ;  /* 0x00002000011b7983 */ /* 0x0005620000100800 */
[----:B-1----:R-:W-:Y:S01]  /*b320*/  IMAD R2, R12, R2, RZ ;  /* 0x000000020c027224 */ /* 0x002fe200078e02ff */
[----:B------:R-:W1:Y:S01]  /*b330*/  @P5 LDC R14, c[0x0][0x2e8] ;  /* 0x0000ba00ff0e5b82 */ /* 0x000e620000000800 */
[----:B------:R-:W2:Y:S07]  /*b340*/  @P3 MUFU.LG2 R9, R38 ;  /* 0x0000002600093308 */ /* 0x000eae0000000c00 */
[----:B------:R-:W-:Y:S01]  /*b350*/  BAR.SYNC.DEFER_BLOCKING 0x0 ;  /* 0x0000000000007b1d */ /* 0x000fe20000010000 */
[----:B------:R-:W-:Y:S01]  /*b360*/  @P6 FMUL.FTZ R7, R8, 0.69314718246459960938 ;  /* 0x3f31721808076820 */ /* 0x000fe20000410000 */
[----:B------:R-:W-:Y:S01]  /*b370*/  SEL R2, R2, RZ, !P2 ;  /* 0x000000ff02027207 */ /* 0x000fe20005000000 */
[----:B------:R-:W-:Y:S01]  /*b380*/  @P5 FMUL.FTZ R8, R15, 0.69314718246459960938 ;  /* 0x3f3172180f085820 */ /* 0x000fe20000410000 */
[----:B------:R-:W-:Y:S01]  /*b390*/  MOV R23, 0x7f800000 ;  /* 0x7f80000000177802 */ /* 0x000fe20000000f00 */
[----:B------:R-:W-:-:S03]  /*b3a0*/  @P6 FFMA.FTZ R23, R100, R10, R7 ;  /* 0x0000000a64176223 */ /* 0x000fc60000010007 */
[----:B------:R-:W1:Y:S01]  /*b3b0*/  @P4 LDC R13, c[0x0][0x2e8] ;  /* 0x0000ba00ff0d4b82 */ /* 0x000e620000000800 */
[----:B------:R-:W1:Y:S01]  /*b3c0*/  @P4 MUFU.LG2 R11, R37 ;  /* 0x00000025000b4308 */ /* 0x000e620000000c00 */
[----:B------:R-:W-:Y:S01]  /*b3d0*/  IMAD R0, R26, R0, R2 ;  /* 0x000000001a007224 */ /* 0x000fe200078e0202 */
[----:B------:R-:W-:Y:S01]  /*b3e0*/  BSSY B0, `(.L_x_1310) ;  /* 0x000003e000007945 */ /* 0x000fe20003800000 */
[----:B---3--:R-:W-:Y:S01]  /*b3f0*/  IMAD R2, R16, R6, RZ ;  /* 0x0000000610027224 */ /* 0x008fe200078e02ff */
[----:B------:R-:W-:Y:S02]  /*b400*/  MOV R22, 0x7f800000 ;  /* 0x7f80000000167802 */ /* 0x000fe40000000f00 */
[----:B------:R-:W-:Y:S01]  /*b410*/  MOV R20, 0x7f800000 ;  /* 0x7f80000000147802 */ /* 0x000fe20000000f00 */
[----:B------:R-:W3:Y:S01]  /*b420*/  @P3 LDC R12, c[0x0][0x2e8] ;  /* 0x0000ba00ff0c3b82 */ /* 0x000ee20000000800 */
[----:B------:R-:W-:Y:S01]  /*b430*/  SHF.L.U32 R10, R2, 0x7, RZ ;  /* 0x00000007020a7819 */ /* 0x000fe200000006ff */
[----:B--2---:R-:W-:Y:S01]  /*b440*/  @P3 FMUL.FTZ R2, R9, 0.69314718246459960938 ;  /* 0x3f31721809023820 */ /* 0x004fe20000410000 */
[----:B------:R-:W-:-:S02]  /*b450*/  MOV R21, 0x7f800000 ;  /* 0x7f80000000157802 */ /* 0x000fc40000000f00 */
[----:B------:R-:W-:Y:S02]  /*b460*/  SHF.R.S32.HI R9, RZ, 0x1f, R10 ;  /* 0x0000001fff097819 */ /* 0x000fe4000001140a */
[----:B------:R-:W-:Y:S01]  /*b470*/  IADD3 R10, P1, P0, R10, R4, R0 ;  /* 0x000000040a0a7210 */ /* 0x000fe2000783e000 */
[----:B-1----:R-:W-:Y:S01]  /*b480*/  @P5 FFMA.FTZ R22, R99, R14, R8 ;  /* 0x0000000e63165223 */ /* 0x002fe20000010008 */
[----:B------:R-:W-:Y:S01]  /*b490*/  SHF.R.S32.HI R0, RZ, 0x1f, R0 ;  /* 0x0000001fff007819 */ /* 0x000fe20000011400 */
[----:B------:R1:W2:Y:S01]  /*b4a0*/  LDS.128 R28, [R199+0x3800] ;  /* 0x00380000c71c7984 */ /* 0x0002a20000000c00 */
[----:B------:R-:W-:Y:S02]  /*b4b0*/  @P4 FMUL.FTZ R7, R11, 0.69314718246459960938 ;  /* 0x3f3172180b074820 */ /* 0x000fe40000410000 */
[----:B------:R-:W-:Y:S02]  /*b4c0*/  IADD3.X R9, R9, R5, R0, P1, P0 ;  /* 0x0000000509097210 */ /* 0x000fe40000fe0400 */
[----:B------:R-:W-:Y:S01]  /*b4d0*/  @P4 FFMA.FTZ R20, R97, R13, R7 ;  /* 0x0000000d61144223 */ /* 0x000fe20000010007 */
[----:B---3--:R-:W-:Y:S01]  /*b4e0*/  @P3 FFMA.FTZ R21, R3, R12, R2 ;  /* 0x0000000c03153223 */ /* 0x008fe20000010002 */
[----:B----4-:R-:W-:-:S13]  /*b4f0*/  LOP3.LUT P2, RZ, R17, 0x3, RZ, 0xc0, !PT ;  /* 0x0000000311ff7812 */ /* 0x010fda000784c0ff */
[----:B-12---:R-:W-:Y:S05]  /*b500*/  @P2 BRA `(.L_x_1311) ;  /* 0x0000000000ac2947 */ /* 0x006fea0003800000 */
        /* <DEDUP_REMOVED lines=9> */
[CC--:B-----5:R-:W-:Y:S01]  /*b5a0*/  ISETP.GE.AND P3, PT, R0.reuse, R27.reuse, PT ;  /* 0x0000001b0000720c */ /* 0x0e0fe20003f66270 */
[C---:B------:R-:W-:Y:S02]  /*b5b0*/  VIADD R3, R0.reuse, 0x40 ;  /* 0x0000004000037836 */ /* 0x040fe40000000000 */
[----:B------:R-:W-:Y:S01]  /*b5c0*/  VIADD R5, R0, 0x48 ;  /* 0x0000004800057836 */ /* 0x000fe20000000000 */
[-C--:B------:R-:W-:Y:S02]  /*b5d0*/  ISETP.GE.AND P2, PT, R2, R27.reuse, PT ;  /* 0x0000001b0200720c */ /* 0x080fe40003f46270 */
[-C--:B------:R-:W-:Y:S02]  /*b5e0*/  ISETP.GE.AND P1, PT, R3, R27.reuse, PT ;  /* 0x0000001b0300720c */ /* 0x080fe40003f26270 */
[----:B------:R-:W-:-:S05]  /*b5f0*/  ISETP.GE.AND P0, PT, R5, R27, PT ;  /* 0x0000001b0500720c */ /* 0x000fca0003f06270 */
        /* <DEDUP_REMOVED lines=28> */
.L_x_1311:
[----:B------:R-:W-:Y:S05]  /*b7c0*/  BSYNC B0 ;  /* 0x0000000000007941 */ /* 0x000fea0003800000 */
.L_x_1310:
[----:B------:R-:W2:Y:S01]  /*b7d0*/  LDL.LU.64 R12, [R1] ;  /* 0x00000000010c7983 */ /* 0x000ea20000300a00 */
[----:B------:R-:W-:-:S03]  /*b7e0*/  ULDC UR4, c[0x0][0x2d0] ;  /* 0x0000b40000047ab9 */ /* 0x000fc60000000800 */
[----:B------:R-:W3:Y:S04]  /*b7f0*/  LDL.LU.64 R10, [R1+0x8] ;  /* 0x00000800010a7983 */ /* 0x000ee80000300a00 */
[----:B-1----:R-:W4:Y:S04]  /*b800*/  LDL.LU R9, [R1+0x34] ;  /* 0x0000340001097983 */ /* 0x002f280000300800 */
[----:B------:R-:W4:Y:S04]  /*b810*/  LDL.LU R8, [R1+0x30] ;  /* 0x0000300001087983 */ /* 0x000f280000300800 */
[----:B------:R-:W4:Y:S04]  /*b820*/  LDL.LU R7, [R1+0x2c] ;  /* 0x00002c0001077983 */ /* 0x000f280000300800 */
[----:B------:R-:W4:Y:S04]  /*b830*/  LDL.LU R5, [R1+0x40] ;  /* 0x0000400001057983 */ /* 0x000f280000300800 */
[----:B------:R-:W4:Y:S01]  /*b840*/  LDL.LU R4, [R1+0x3c] ;  /* 0x00003c0001047983 */ /* 0x000f220000300800 */
[----:B------:R-:W-:Y:S01]  /*b850*/  SHF.R.S32.HI R0, RZ, 0x1f, R26 ;  /* 0x0000001fff007819 */ /* 0x000fe2000001141a */
[----:B------:R-:W-:Y:S01]  /*b860*/  BSSY B0, `(.L_x_1312) ;  /* 0x000001b000007945 */ /* 0x000fe20003800000 */
[----:B--2---:R-:W-:-:S02]  /*b870*/  IADD3 R2, P1, R12, R24, RZ ;  /* 0x000000180c027210 */ /* 0x004fc40007f3e0ff */
[----:B------:R-:W-:Y:S01]  /*b880*/  ISETP.GE.AND P0, PT, R12, UR4, PT ;  /* 0x000000040c007c0c */ /* 0x000fe2000bf06270 */
[----:B------:R-:W-:Y:S02]  /*b890*/  ULDC.64 UR4, c[0x0][0x2a0] ;  /* 0x0000a80000047ab9 */ /* 0x000fe40000000a00 */
[----:B------:R-:W-:Y:S01]  /*b8a0*/  IMAD.X R3, R13, 0x1, R25, P1 ;  /* 0x000000010d037824 */ /* 0x000fe200008e0619 */
[-C--:B---3-5:R-:W-:Y:S01]  /*b8b0*/  ISETP.GE.OR P1, PT, R10, R27.reuse, P0 ;  /* 0x0000001b0a00720c */ /* 0x0a8fe20000726670 */
[----:B------:R-:W-:Y:S01]  /*b8c0*/  IMAD R0, R0, UR4, RZ ;  /* 0x0000000400007c24 */ /* 0x000fe2000f8e02ff */
[-C--:B----4-:R-:W-:Y:S01]  /*b8d0*/  ISETP.GE.OR P2, PT, R9, R27.reuse, P0 ;  /* 0x0000001b0900720c */ /* 0x090fe20000746670 */
[----:B------:R-:W-:Y:S01]  /*b8e0*/  IMAD.WIDE.U32 R12, R26, UR4, R2 ;  /* 0x000000041a0c7c25 */ /* 0x000fe2000f8e0002 */
[----:B------:R-:W-:-:S03]  /*b8f0*/  ISETP.GE.OR P3, PT, R8, R27, P0 ;  /* 0x0000001b0800720c */ /* 0x000fc60000766670 */
[----:B------:R-:W-:Y:S01]  /*b900*/  IMAD R0, R26, UR5, R0 ;  /* 0x000000051a007c24 */ /* 0x000fe2000f8e0200 */
[----:B------:R1:W2:Y:S01]  /*b910*/  LDS.128 R8, [R199] ;  /* 0x00000000c7087984 */ /* 0x0002a20000000c00 */
[-C--:B------:R-:W-:Y:S02]  /*b920*/  ISETP.GE.OR P4, PT, R7, R27.reuse, P0 ;  /* 0x0000001b0700720c */ /* 0x080fe40000786670 */
[----:B------:R-:W-:Y:S01]  /*b930*/  IMAD.IADD R7, R13, 0x1, R0 ;  /* 0x000000010d077824 */ /* 0x000fe200078e0200 */
[-C--:B------:R-:W-:Y:S02]  /*b940*/  ISETP.GE.OR P5, PT, R5, R27.reuse, P0 ;  /* 0x0000001b0500720c */ /* 0x080fe400007a6670 */
[----:B------:R-:W-:Y:S01]  /*b950*/  ISETP.GE.OR P6, PT, R4, R27, P0 ;  /* 0x0000001b0400720c */ /* 0x000fe200007c6670 */
[----:B------:R-:W-:-:S12]  /*b960*/  @P1 BRA `(.L_x_1313) ;  /* 0x0000000000281947 */ /* 0x000fd80003800000 */
        /* <DEDUP_REMOVED lines=10> */
.L_x_1313:
[----:B------:R-:W-:Y:S05]  /*ba10*/  BSYNC B0 ;  /* 0x0000000000007941 */ /* 0x000fea0003800000 */
.L_x_1312:
[----:B------:R-:W4:Y:S04]  /*ba20*/  LDL.LU R2, [R1+0x44] ;  /* 0x0000440001027983 */ /* 0x000f280000300800 */
[----:B------:R-:W5:Y:S01]  /*ba30*/  LDL.LU R0, [R1+0x38] ;  /* 0x0000380001007983 */ /* 0x000f620000300800 */
[----:B------:R-:W-:Y:S03]  /*ba40*/  BSSY B0, `(.L_x_1314) ;  /* 0x0000013000007945 */ /* 0x000fe60003800000 */
[----:B--23--:R2:W3:Y:S01]  /*ba50*/  LDS.128 R8, [R199+0x800] ;  /* 0x00080000c7087984 */ /* 0x00c4e20000000c00 */
[-C--:B----4-:R-:W-:Y:S02]  /*ba60*/  ISETP.GE.OR P1, PT, R2, R27.reuse, P0 ;  /* 0x0000001b0200720c */ /* 0x090fe40000726670 */
[----:B-----5:R-:W-:-:S04]  /*ba70*/  ISETP.GE.OR P0, PT, R0, R27, P0 ;  /* 0x0000001b0000720c */ /* 0x020fc80000706670 */
[----:B------:R-:W-:Y:S01]  /*ba80*/  P2R R14, PR, RZ, 0x1 ;  /* 0x00000001ff0e7803 */ /* 0x000fe20000000000 */
[----:B--23--:R-:W-:Y:S08]  /*ba90*/  @P2 BRA `(.L_x_1315) ;  /* 0x0000000000342947 */ /* 0x00cff00003800000 */
        /* <DEDUP_REMOVED lines=13> */
.L_x_1315:
[----:B------:R-:W-:Y:S05]  /*bb70*/  BSYNC B0 ;  /* 0x0000000000007941 */ /* 0x000fea0003800000 */
.L_x_1314:
        /* <DEDUP_REMOVED lines=16> */
.L_x_1317:
[----:B------:R-:W-:Y:S05]  /*bc80*/  BSYNC B0 ;  /* 0x0000000000007941 */ /* 0x000fea0003800000 */
.L_x_1316:
        /* <DEDUP_REMOVED lines=16> */
.L_x_1319:
[----:B------:R-:W-:Y:S05]  /*bd90*/  BSYNC B0 ;  /* 0x0000000000007941 */ /* 0x000fea0003800000 */
.L_x_1318:
        /* <DEDUP_REMOVED lines=16> */
.L_x_1321:
[----:B------:R-:W-:Y:S05]  /*bea0*/  BSYNC B0 ;  /* 0x0000000000007941 */ /* 0x000fea0003800000 */
.L_x_1320:
        /* <DEDUP_REMOVED lines=16> */
.L_x_1323:
[----:B------:R-:W-:Y:S05]  /*bfb0*/  BSYNC B0 ;  /* 0x0000000000007941 */ /* 0x000fea0003800000 */
.L_x_1322:
        /* <DEDUP_REMOVED lines=16> */
.L_x_1325:
[----:B------:R-:W-:Y:S05]  /*c0c0*/  BSYNC B0 ;  /* 0x0000000000007941 */ /* 0x000fea0003800000 */
.L_x_1324:
[----:B------:R-:W-:-:S13]  /*c0d0*/  ISETP.NE.AND P0, PT, R14, RZ, PT ;  /* 0x000000ff0e00720c */ /* 0x000fda0003f05270 */
        /* <DEDUP_REMOVED lines=15> */
.L_x_1265:
[----:B------:R-:W2:Y:S01]  /*c1d0*/  LDL.LU R19, [R1+0x24] ;  /* 0x0000240001137983 */ /* 0x000ea20000300800 */
[----:B------:R-:W1:Y:S01]  /*c1e0*/  LDC.U8 R0, c[0x0][0x3d9] ;  /* 0x0000f640ff007b82 */ /* 0x000e620000000000 */
[----:B------:R-:W-:Y:S01]  /*c1f0*/  LEA.HI R17, R24, R153, RZ, 0x3 ;  /* 0x0000009918117211 */ /* 0x000fe200078f18ff */
[----:B------:R-:W-:Y:S01]  /*c200*/  IMAD.IADD R14, R14, 0x1, -R20 ;  /* 0x000000010e0e7824 */ /* 0x000fe200078e0a14 */
[----:B------:R-:W-:Y:S01]  /*c210*/  ULDC UR6, c[0x0][0x2d0] ;  /* 0x0000b40000067ab9 */ /* 0x000fe20000000800 */
[----:B------:R-:W-:Y:S01]  /*c220*/  ULDC.64 UR4, c[0x0][0x2a0] ;  /* 0x0000a80000047ab9 */ /* 0x000fe20000000a00 */
[----:B------:R-:W-:Y:S01]  /*c230*/  LOP3.LUT R15, R17, 0xfffffff8, RZ, 0xc0, !PT ;  /* 0xfffffff8110f7812 */ /* 0x000fe200078ec0ff */
[----:B------:R-:W-:Y:S02]  /*c240*/  BSSY B0, `(.L_x_1326) ;  /* 0x000004c000007945 */ /* 0x000fe40003800000 */
[----:B------:R-:W3:Y:S02]  /*c250*/  LDC.U8 R2, c[0x0][0x3d8] ;  /* 0x0000f600ff027b82 */ /* 0x000ee40000000000 */
[----:B------:R-:W-:Y:S01]  /*c260*/  IMAD.IADD R15, R153, 0x1, -R15 ;  /* 0x00000001990f7824 */ /* 0x000fe200078e0a0f */
[----:B-1----:R-:W-:-:S04]  /*c270*/  ISETP.NE.AND P2, PT, R0, RZ, PT ;  /* 0x000000ff0000720c */ /* 0x002fc80003f45270 */
[C---:B---3--:R-:W-:Y:S02]  /*c280*/  ISETP.NE.AND P3, PT, R2.reuse, RZ, !P2 ;  /* 0x000000ff0200720c */ /* 0x048fe40005765270 */
[----:B------:R-:W-:-:S07]  /*c290*/  ISETP.NE.AND P1, PT, R2, RZ, PT ;  /* 0x000000ff0200720c */ /* 0x000fce0003f25270 */
[----:B------:R-:W1:Y:S01]  /*c2a0*/  @!P2 LDC R7, c[0x0][0x2c4] ;  /* 0x0000b100ff07ab82 */ /* 0x000e620000000800 */
[----:B------:R-:W-:-:S07]  /*c2b0*/  ISETP.EQ.AND P1, PT, R0, RZ, P1 ;  /* 0x000000ff0000720c */ /* 0x000fce0000f22270 */
[----:B------:R-:W3:Y:S08]  /*c2c0*/  @P2 LDC.64 R10, c[0x0][0x2c0] ;  /* 0x0000b000ff0a2b82 */ /* 0x000ef00000000a00 */
[----:B------:R-:W4:Y:S08]  /*c2d0*/  @P1 LDC R13, c[0x0][0x2c4] ;  /* 0x0000b100ff0d1b82 */ /* 0x000f300000000800 */
[----:B-1----:R-:W1:Y:S08]  /*c2e0*/  @P3 LDC R7, c[0x0][0x2e4] ;  /* 0x0000b900ff073b82 */ /* 0x002e700000000800 */
[----:B------:R-:W5:Y:S01]  /*c2f0*/  @P2 LDC R16, c[0x0][0x2c0] ;  /* 0x0000b000ff102b82 */ /* 0x000f620000000800 */
[----:B------:R-:W-:Y:S01]  /*c300*/  @!P2 IMAD.MOV.U32 R16, RZ, RZ, 0x1 ;  /* 0x00000001ff10a424 */ /* 0x000fe200078e00ff */
[----:B--2---:R-:W-:-:S02]  /*c310*/  ISETP.NE.AND P0, PT, R19, -0x1, PT ;  /* 0xffffffff1300780c */ /* 0x004fc40003f05270 */
[----:B------:R-:W-:-:S11]  /*c320*/  ISETP.NE.OR P3, PT, R19, -0x1, !P1 ;  /* 0xffffffff1300780c */ /* 0x000fd60004f65670 */
[----:B------:R-:W2:Y:S01]  /*c330*/  @!P0 LDC.64 R4, c[0x0][0x290] ;  /* 0x0000a400ff048b82 */ /* 0x000ea20000000a00 */
[----:B------:R-:W-:-:S07]  /*c340*/  @!P0 SHF.R.S32.HI R0, RZ, 0x1f, R22 ;  /* 0x0000001fff008819 */ /* 0x000fce0000011416 */
[----:B------:R-:W4:Y:S01]  /*c350*/  @P0 LDC.64 R8, c[0x0][0x298] ;  /* 0x0000a600ff080b82 */ /* 0x000f220000000a00 */
[----:B--2---:R-:W-:Y:S02]  /*c360*/  @!P0 IMAD R6, R0, R4, RZ ;  /* 0x0000000400068224 */ /* 0x004fe400078e02ff */
[----:B------:R-:W-:Y:S02]  /*c370*/  @P2 IMAD.MOV.U32 R0, RZ, RZ, 0x1 ;  /* 0x00000001ff002424 */ /* 0x000fe400078e00ff */
[----:B-1----:R-:W-:Y:S02]  /*c380*/  @!P2 IMAD R0, R7, R18, RZ ;  /* 0x000000120700a224 */ /* 0x002fe400078e02ff */
[C---:B------:R-:W-:Y:S02]  /*c390*/  @!P0 IMAD R12, R22.reuse, R5, R6 ;  /* 0x00000005160c8224 */ /* 0x040fe400078e0206 */
[----:B------:R-:W-:Y:S02]  /*c3a0*/  IMAD R0, R22, R0, RZ ;  /* 0x0000000016007224 */ /* 0x000fe400078e02ff */
[----:B---3--:R-:W-:Y:S01]  /*c3b0*/  @P2 IMAD R6, R11, R10, RZ ;  /* 0x0000000a0b062224 */ /* 0x008fe200078e02ff */
[----:B------:R-:W-:Y:S01]  /*c3c0*/  SHF.R.S32.HI R10, RZ, 0x1f, R27 ;  /* 0x0000001fff0a7819 */ /* 0x000fe2000001141b */
[----:B----4-:R-:W-:Y:S01]  /*c3d0*/  @P0 IMAD.WIDE.U32 R2, R19, R8, RZ ;  /* 0x0000000813020225 */ /* 0x010fe200078e00ff */
[----:B------:R-:W-:-:S03]  /*c3e0*/  SEL R0, R0, RZ, !P1 ;  /* 0x000000ff00007207 */ /* 0x000fc60004800000 */
[----:B------:R-:W-:Y:S02]  /*c3f0*/  @!P2 IMAD.MOV.U32 R6, RZ, RZ, R7 ;  /* 0x000000ffff06a224 */ /* 0x000fe400078e0007 */
[----:B------:R-:W-:-:S04]  /*c400*/  @!P0 IMAD.WIDE.U32 R4, R22, R4, RZ ;  /* 0x0000000416048225 */ /* 0x000fc800078e00ff */
[----:B------:R-:W-:Y:S02]  /*c410*/  @P0 IMAD.MOV.U32 R8, RZ, RZ, R2 ;  /* 0x000000ffff080224 */ /* 0x000fe400078e0002 */
[----:B------:R-:W-:Y:S02]  /*c420*/  IMAD R6, R27, R6, R0 ;  /* 0x000000061b067224 */ /* 0x000fe400078e0200 */
[----:B------:R-:W-:Y:S01]  /*c430*/  @!P0 IMAD.MOV.U32 R8, RZ, RZ, R4 ;  /* 0x000000ffff088224 */ /* 0x000fe200078e0004 */
[----:B------:R-:W-:Y:S01]  /*c440*/  SHF.R.S32.HI R4, RZ, 0x3, R17 ;  /* 0x00000003ff047819 */ /* 0x000fe20000011411 */
[----:B------:R-:W-:Y:S02]  /*c450*/  IMAD.SHL.U32 R0, R15, 0x8, RZ ;  /* 0x000000080f007824 */ /* 0x000fe400078e00ff */
[----:B------:R-:W-:Y:S01]  /*c460*/  @P0 IMAD R9, R19, R9, R3 ;  /* 0x0000000913090224 */ /* 0x000fe200078e0203 */
[----:B------:R-:W-:Y:S01]  /*c470*/  @!P1 CS2R R2, SRZ ;  /* 0x0000000000029805 */ /* 0x000fe2000001ff00 */
[----:B------:R-:W-:Y:S01]  /*c480*/  @!P0 IMAD.IADD R9, R5, 0x1, R12 ;  /* 0x0000000105098824 */ /* 0x000fe200078e020c */
[----:B------:R-:W-:Y:S01]  /*c490*/  IADD3 R8, P0, R0, R8, RZ ;  /* 0x0000000800087210 */ /* 0x000fe20007f1e0ff */
[----:B------:R-:W-:-:S02]  /*c4a0*/  @!P3 IMAD R19, R22, R13, RZ ;  /* 0x0000000d1613b224 */ /* 0x000fc400078e02ff */
[----:B-----5:R-:W-:Y:S01]  /*c4b0*/  IMAD R5, R20, R16, RZ ;  /* 0x0000001014057224 */ /* 0x020fe200078e02ff */
[----:B------:R-:W-:Y:S01]  /*c4c0*/  LEA.HI.X.SX32 R9, R0, R9, 0x1, P0 ;  /* 0x0000000900097211 */ /* 0x000fe200000f0eff */
[----:B------:R-:W-:Y:S01]  /*c4d0*/  @P1 IMAD.MOV.U32 R2, RZ, RZ, R19 ;  /* 0x000000ffff021224 */ /* 0x000fe200078e0013 */
[----:B------:R1:W-:Y:S01]  /*c4e0*/  @!P3 STL [R1+0x24], R19 ;  /* 0x000024130100b387 */ /* 0x0003e20000100800 */
[CC--:B------:R-:W-:Y:S01]  /*c4f0*/  ISETP.GE.AND P0, PT, R4.reuse, R14.reuse, PT ;  /* 0x0000000e0400720c */ /* 0x0c0fe20003f06270 */
[----:B------:R-:W-:Y:S01]  /*c500*/  VIADD R24, R4, 0x10 ;  /* 0x0000001004187836 */ /* 0x000fe20000000000 */
[----:B------:R-:W-:Y:S01]  /*c510*/  ISETP.GE.AND P3, PT, R0, UR6, PT ;  /* 0x0000000600007c0c */ /* 0x000fe2000bf66270 */
[C---:B------:R-:W-:Y:S01]  /*c520*/  VIADD R25, R4.reuse, 0x20 ;  /* 0x0000002004197836 */ /* 0x040fe20000000000 */
[----:B------:R-:W-:Y:S01]  /*c530*/  P2R R22, PR, RZ, 0x1 ;  /* 0x00000001ff167803 */ /* 0x000fe20000000000 */
[C---:B------:R-:W-:Y:S01]  /*c540*/  VIADD R26, R4.reuse, 0x30 ;  /* 0x00000030041a7836 */ /* 0x040fe20000000000 */
[----:B------:R-:W-:Y:S01]  /*c550*/  ISETP.GE.OR P0, PT, R4, R14, P3 ;  /* 0x0000000e0400720c */ /* 0x000fe20001f06670 */
[----:B------:R-:W-:Y:S01]  /*c560*/  IMAD.WIDE.U32 R8, R27, UR4, R8 ;  /* 0x000000041b087c25 */ /* 0x000fe2000f8e0008 */
[----:B------:R-:W-:-:S02]  /*c570*/  @P1 SHF.R.S32.HI R3, RZ, 0x1f, R19 ;  /* 0x0000001fff031819 */ /* 0x000fc40000011413 */
[--C-:B------:R-:W-:Y:S01]  /*c580*/  IADD3 R18, P2, P1, R5, R2, R6.reuse ;  /* 0x0000000205127210 */ /* 0x100fe2000795e006 */
[----:B------:R-:W-:Y:S01]  /*c590*/  IMAD R2, R10, UR4, RZ ;  /* 0x000000040a027c24 */ /* 0x000fe2000f8e02ff */
[----:B------:R-:W-:Y:S02]  /*c5a0*/  SHF.R.S32.HI R7, RZ, 0x1f, R5 ;  /* 0x0000001fff077819 */ /* 0x000fe40000011405 */
[----:B------:R-:W-:Y:S02]  /*c5b0*/  SHF.R.S32.HI R6, RZ, 0x1f, R6 ;  /* 0x0000001fff067819 */ /* 0x000fe40000011406 */
[----:B------:R-:W-:Y:S02]  /*c5c0*/  SHF.R.S32.HI R5, RZ, 0x1f, R4 ;  /* 0x0000001fff057819 */ /* 0x000fe40000011404 */
[----:B------:R-:W-:Y:S01]  /*c5d0*/  IADD3.X R17, R7, R3, R6, P2, P1 ;  /* 0x0000000307117210 */ /* 0x000fe200017e2406 */
[----:B------:R-:W-:Y:S01]  /*c5e0*/  IMAD R6, R27, UR5, R2 ;  /* 0x000000051b067c24 */ /* 0x000fe2000f8e0202 */
[-C--:B------:R-:W-:Y:S01]  /*c5f0*/  ISETP.GE.AND P6, PT, R24, R14.reuse, PT ;  /* 0x0000000e1800720c */ /* 0x080fe20003fc6270 */
[----:B------:R-:W-:Y:S01]  /*c600*/  IMAD.WIDE R2, R170, 0x80, R4 ;  /* 0x00000080aa027825 */ /* 0x000fe200078e0204 */
[----:B------:R-:W-:-:S02]  /*c610*/  ISETP.GE.AND P5, PT, R25, R14, PT ;  /* 0x0000000e1900720c */ /* 0x000fc40003fa6270 */
[-C--:B------:R-:W-:Y:S01]  /*c620*/  ISETP.GE.AND P4, PT, R26, R14.reuse, PT ;  /* 0x0000000e1a00720c */ /* 0x080fe20003f86270 */
[----:B------:R-:W-:Y:S01]  /*c630*/  IMAD.IADD R7, R6, 0x1, R9 ;  /* 0x0000000106077824 */ /* 0x000fe200078e0209 */
[----:B------:R-:W-:Y:S01]  /*c640*/  ISETP.GE.OR P1, PT, R24, R14, P3 ;  /* 0x0000000e1800720c */ /* 0x000fe20001f26670 */
[----:B-1----:R-:W-:-:S12]  /*c650*/  @P0 BRA `(.L_x_1327) ;  /* 0x0000000000280947 */ /* 0x002fd80003800000 */
        /* <DEDUP_REMOVED lines=10> */
.L_x_1327:
[----:B------:R-:W-:Y:S05]  /*c700*/  BSYNC B0 ;  /* 0x0000000000007941 */ /* 0x000fea0003800000 */
.L_x_1326:
[----:B------:R-:W-:Y:S01]  /*c710*/  BSSY B0, `(.L_x_1328) ;  /* 0x0000010000007945 */ /* 0x000fe20003800000 */
[----:B------:R-:W-:-:S03]  /*c720*/  ISETP.GE.OR P2, PT, R25, R14, P3 ;  /* 0x0000000e1900720c */ /* 0x000fc60001f46670 */
        /* <DEDUP_REMOVED lines=14> */
.L_x_1329:
[----:B------:R-:W-:Y:S05]  /*c810*/  BSYNC B0 ;  /* 0x0000000000007941 */ /* 0x000fea0003800000 */
.L_x_1328:
[----:B------:R-:W-:Y:S01]  /*c820*/  BSSY B0, `(.L_x_1330) ;  /* 0x0000011000007945 */ /* 0x000fe20003800000 */
[----:B------:R-:W-:Y:S02]  /*c830*/  ISETP.GE.OR P1, PT, R26, R14, P3 ;  /* 0x0000000e1a00720c */ /* 0x000fe40001f26670 */
        /* <DEDUP_REMOVED lines=15> */
.L_x_1331:
[----:B------:R-:W-:Y:S05]  /*c930*/  BSYNC B0 ;  /* 0x0000000000007941 */ /* 0x000fea0003800000 */
.L_x_1330:
[----:B------:R-:W-:Y:S01]  /*c940*/  BSSY B0, `(.L_x_1332) ;  /* 0x0000010000007945 */ /* 0x000fe20003800000 */
[----:B------:R-:W-:-:S03]  /*c950*/  ISETP.GE.OR P2, PT, R23, R14, P3 ;  /* 0x0000000e1700720c */ /* 0x000fc60001f46670 */
        /* <DEDUP_REMOVED lines=14> */
.L_x_1333:
[----:B------:R-:W-:Y:S05]  /*ca40*/  BSYNC B0 ;  /* 0x0000000000007941 */ /* 0x000fea0003800000 */
.L_x_1332:
[----:B------:R-:W-:Y:S01]  /*ca50*/  BSSY B0, `(.L_x_1334) ;  /* 0x0000013000007945 */ /* 0x000fe20003800000 */
[----:B------:R-:W-:Y:S01]  /*ca60*/  ISETP.GE.AND P1, PT, R23, R14, PT ;  /* 0x0000000e1700720c */ /* 0x000fe20003f26270 */
[C---:B------:R-:W-:Y:S01]  /*ca70*/  VIADD R19, R4.reuse, 0x50 ;  /* 0x0000005004137836 */ /* 0x040fe20000000000 */
[C---:B------:R-:W-:Y:S01]  /*ca80*/  IADD3 R20, R4.reuse, 0x60, RZ ;  /* 0x0000006004147810 */ /* 0x040fe20007ffe0ff */
[----:B------:R-:W-:Y:S01]  /*ca90*/  VIADD R21, R4, 0x70 ;  /* 0x0000007004157836 */ /* 0x000fe20000000000 */
        /* <DEDUP_REMOVED lines=14> */
.L_x_1335:
[----:B------:R-:W-:Y:S05]  /*cb80*/  BSYNC B0 ;  /* 0x0000000000007941 */ /* 0x000fea0003800000 */
.L_x_1334:
[----:B------:R-:W-:Y:S01]  /*cb90*/  ISETP.NE.AND P2, PT, R22, RZ, PT ;  /* 0x000000ff1600720c */ /* 0x000fe20003f45270 */
[----:B------:R-:W-:Y:S01]  /*cba0*/  BSSY B0, `(.L_x_1336) ;  /* 0x000001b000007945 */ /* 0x000fe20003800000 */
[----:B------:R-:W-:Y:S02]  /*cbb0*/  ISETP.GE.AND P0, PT, R19, R14, PT ;  /* 0x0000000e1300720c */ /* 0x000fe40003f06270 */
[C---:B------:R-:W-:Y:S02]  /*cbc0*/  ISETP.NE.OR P2, PT, R15.reuse, RZ, P2 ;  /* 0x000000ff0f00720c */ /* 0x040fe40001745670 */
[C---:B------:R-:W-:Y:S02]  /*cbd0*/  ISETP.NE.OR P4, PT, R15.reuse, RZ, P4 ;  /* 0x000000ff0f00720c */ /* 0x040fe40002785670 */
[----:B------:R-:W-:Y:S02]  /*cbe0*/  P2R R22, PR, RZ, 0x4 ;  /* 0x00000004ff167803 */ /* 0x000fe40000000000 */
[----:B------:R-:W-:-:S02]  /*cbf0*/  ISETP.NE.OR P2, PT, R15, RZ, P1 ;  /* 0x000000ff0f00720c */ /* 0x000fc40000f45670 */
[----:B------:R-:W-:Y:S02]  /*cc00*/  ISETP.NE.OR P1, PT, R15, RZ, P0 ;  /* 0x000000ff0f00720c */ /* 0x000fe40000725670 */
[----:B------:R-:W-:Y:S02]  /*cc10*/  ISETP.GE.OR P0, PT, R19, R14, P3 ;  /* 0x0000000e1300720c */ /* 0x000fe40001f06670 */
[C---:B------:R-:W-:Y:S02]  /*cc20*/  ISETP.NE.OR P6, PT, R15.reuse, RZ, P6 ;  /* 0x000000ff0f00720c */ /* 0x040fe400037c5670 */
[----:B------:R-:W-:Y:S02]  /*cc30*/  ISETP.NE.OR P5, PT, R15, RZ, P5 ;  /* 0x000000ff0f00720c */ /* 0x000fe40002fa5670 */
[----:B------:R-:W-:Y:S02]  /*cc40*/  P2R R27, PR, RZ, 0x10 ;  /* 0x00000010ff1b7803 */ /* 0x000fe40000000000 */
[----:B------:R-:W-:-:S02]  /*cc50*/  P2R R28, PR, RZ, 0x4 ;  /* 0x00000004ff1c7803 */ /* 0x000fc40000000000 */
[----:B------:R-:W-:-:S03]  /*cc60*/  P2R R29, PR, RZ, 0x2 ;  /* 0x00000002ff1d7803 */ /* 0x000fc60000000000 */
        /* <DEDUP_REMOVED lines=14> */
.L_x_1337:
[----:B------:R-:W-:Y:S05]  /*cd50*/  BSYNC B0 ;  /* 0x0000000000007941 */ /* 0x000fea0003800000 */
.L_x_1336:
[CC--:B------:R-:W-:Y:S01]  /*cd60*/  ISETP.GE.AND P0, PT, R20.reuse, R14.reuse, PT ;  /* 0x0000000e1400720c */ /* 0x0c0fe20003f06270 */
[----:B------:R-:W-:Y:S01]  /*cd70*/  BSSY B0, `(.L_x_1338) ;  /* 0x0000012000007945 */ /* 0x000fe20003800000 */
[-C--:B------:R-:W-:Y:S02]  /*cd80*/  ISETP.GE.OR P1, PT, R21, R14.reuse, P3 ;  /* 0x0000000e1500720c */ /* 0x080fe40001f26670 */
[----:B------:R-:W-:Y:S02]  /*cd90*/  ISETP.NE.OR P4, PT, R15, RZ, P0 ;  /* 0x000000ff0f00720c */ /* 0x000fe40000785670 */
[----:B------:R-:W-:-:S13]  /*cda0*/  ISETP.GE.OR P0, PT, R20, R14, P3 ;  /* 0x0000000e1400720c */ /* 0x000fda0001f06670 */
        /* <DEDUP_REMOVED lines=14> */
.L_x_1339:
[----:B------:R-:W-:Y:S05]  /*ce90*/  BSYNC B0 ;  /* 0x0000000000007941 */ /* 0x000fea0003800000 */
.L_x_1338:
[----:B------:R-:W-:Y:S01]  /*cea0*/  ISETP.GE.AND P0, PT, R21, R14, PT ;  /* 0x0000000e1500720c */ /* 0x000fe20003f06270 */
        /* <DEDUP_REMOVED lines=15> */
.L_x_1341:
[----:B------:R-:W-:Y:S05]  /*cfa0*/  BSYNC B0 ;  /* 0x0000000000007941 */ /* 0x000fea0003800000 */
.L_x_1340:
[----:B------:R-:W-:Y:S01]  /*cfb0*/  ISETP.NE.AND P0, PT, R22, RZ, PT ;  /* 0x000000ff1600720c */ /* 0x000fe20003f05270 */
[----:B------:R-:W-:-:S12]  /*cfc0*/  BSSY B0, `(.L_x_1342) ;  /* 0x000000a000007945 */ /* 0x000fd80003800000 */
        /* <DEDUP_REMOVED lines=9> */
.L_x_1343:
[----:B------:R-:W-:Y:S05]  /*d060*/  BSYNC B0 ;  /* 0x0000000000007941 */ /* 0x000fea0003800000 */
.L_x_1342:
        /* <DEDUP_REMOVED lines=10> */
.L_x_1345:
[----:B------:R-:W-:Y:S05]  /*d110*/  BSYNC B0 ;  /* 0x0000000000007941 */ /* 0x000fea0003800000 */
.L_x_1344:
        /* <DEDUP_REMOVED lines=10> */
.L_x_1347:
[----:B------:R-:W-:Y:S05]  /*d1c0*/  BSYNC B0 ;  /* 0x0000000000007941 */ /* 0x000fea0003800000 */
.L_x_1346:
[----:B------:R-:W-:Y:S01]  /*d1d0*/  ISETP.NE.AND P0, PT, R27, RZ, PT ;  /* 0x000000ff1b00720c */ /* 0x000fe20003f05270 */
[----:B------:R-:W-:-:S12]  /*d1e0*/  BSSY B0, `(.L_x_1348) ;  /* 0x000000a000007945 */ /* 0x000fd80003800000 */
        /* <DEDUP_REMOVED lines=9> */
.L_x_1349:
[----:B------:R-:W-:Y:S05]  /*d280*/  BSYNC B0 ;  /* 0x0000000000007941 */ /* 0x000fea0003800000 */
.L_x_1348:
        /* <DEDUP_REMOVED lines=11> */
.L_x_1351:
[----:B------:R-:W-:Y:S05]  /*d340*/  BSYNC B0 ;  /* 0x0000000000007941 */ /* 0x000fea0003800000 */
.L_x_1350:
        /* <DEDUP_REMOVED lines=11> */
.L_x_1353:
[----:B------:R-:W-:Y:S05]  /*d400*/  BSYNC B0 ;  /* 0x0000000000007941 */ /* 0x000fea0003800000 */
.L_x_1352:
        /* <DEDUP_REMOVED lines=10> */
.L_x_1355:
[----:B------:R-:W-:Y:S05]  /*d4b0*/  BSYNC B0 ;  /* 0x0000000000007941 */ /* 0x000fea0003800000 */
.L_x_1354:
        /* <DEDUP_REMOVED lines=10> */
.L_x_1356:
        /* <DEDUP_REMOVED lines=10> */
.L_x_2586:


//--------------------- .text._ZN5flash16flash_fwd_kernelI23Flash_fwd_kernel_traitsILi64ELi128ELi64ELi4ELb0ELb0EN7cutlass10bfloat16_tE19Flash_kernel_traitsILi64ELi128ELi64ELi4ES3_EELb1ELb0ELb1ELb0ELb0ELb0ELb0ELb0EEEvNS_16Flash_fwd_paramsE --------------------------
	.section	.text._ZN5flash16flash_fwd_kernelI23Flash_fwd_kernel_traitsILi64ELi128ELi64ELi4ELb0ELb0EN7cutlass10bfloat16_tE19Flash_kernel_traitsILi64ELi128ELi64ELi4ES3_EELb1ELb0ELb1ELb0ELb0ELb0ELb0ELb0EEEvNS_16Flash_fwd_paramsE,"ax",@progbits
	.align	128
        .global         _ZN5flash16flash_fwd_kernelI23Flash_fwd_kernel_traitsILi64ELi128ELi64ELi4ELb0ELb0EN7cutlass10bfloat16_tE19Flash_kernel_traitsILi64ELi128ELi64ELi4ES3_EELb1ELb0ELb1ELb0ELb0ELb0ELb0ELb0EEEvNS_16Flash_fwd_paramsE
        .type           _ZN5flash16flash_fwd_kernelI23Flash_fwd_kernel_traitsILi64ELi128ELi64ELi4ELb0ELb0EN7cutlass10bfloat16_tE19Flash_kernel_traitsILi64ELi128ELi64ELi4ES3_EELb1ELb0ELb1ELb0ELb0ELb0ELb0ELb0EEEvNS_16Flash_fwd_paramsE,@function
        .size           _ZN5flash16flash_fwd_kernelI23Flash_fwd_kernel_traitsILi64ELi128ELi64ELi4ELb0ELb0EN7cutlass10bfloat16_tE19Flash_kernel_traitsILi64ELi128ELi64ELi4ES3_EELb1ELb0ELb1ELb0ELb0ELb0ELb0ELb0EEEvNS_16Flash_fwd_paramsE,(.L_x_2587 - _ZN5flash16flash_fwd_kernelI23Flash_fwd_kernel_traitsILi64ELi128ELi64ELi4ELb0ELb0EN7cutlass10bfloat16_tE19Flash_kernel_traitsILi64ELi128ELi64ELi4ES3_EELb1ELb0ELb1ELb0ELb0ELb0ELb0ELb0EEEvNS_16Flash_fwd_paramsE)
        .other          _ZN5flash16flash_fwd_kernelI23Flash_fwd_kernel_traitsILi64ELi128ELi64ELi4ELb0ELb0EN7cutlass10bfloat16_tE19Flash_kernel_traitsILi64ELi128ELi64ELi4ES3_EELb1ELb0ELb1ELb0ELb0ELb0ELb0ELb0EEEvNS_16Flash_fwd_paramsE,@"STO_CUDA_ENTRY STV_DEFAULT"
_ZN5flash16flash_fwd_kernelI23Flash_fwd_kernel_traitsILi64ELi128ELi64ELi4ELb0ELb0EN7cutlass10bfloat16_tE19Flash_kernel_traitsILi64ELi128ELi64ELi4ES3_EELb1ELb0ELb1ELb0ELb0ELb0ELb0ELb0EEEvNS_16Flash_fwd_paramsE:
.text._ZN5flash16flash_fwd_kernelI23Flash_fwd_kernel_traitsILi64ELi128ELi64ELi4ELb0ELb0EN7cutlass10bfloat16_tE19Flash_kernel_traitsILi64ELi128ELi64ELi4ES3_EELb1ELb0ELb1ELb0ELb0ELb0ELb0ELb0EEEvNS_16Flash_fwd_paramsE:
        /* <DEDUP_REMOVED lines=9> */
[----:B------:R-:W4:Y:S01]  /*0090*/  S2R R137, SR_TID.X ;  /* 0x0000000000897919 */ /* 0x000f220000002100 */
[----:B------:R-:W-:Y:S01]  /*00a0*/  ULDC.64 UR6, c[0x0][0x2f0] ;  /* 0x0000bc0000067ab9 */ /* 0x000fe20000000a00 */
[----:B------:R-:W-:Y:S01]  /*00b0*/  ULDC.64 UR8, c[0x0][0x2f0] ;  /* 0x0000bc0000087ab9 */ /* 0x000fe20000000a00 */
[----:B-1----:R-:W-:-:S04]  /*00c0*/  VIADD R1, R1, 0xffffff88 ;  /* 0xffffff8801017836 */ /* 0x002fc80000000000 */
[----:B------:R2:W5:Y:S01]  /*00d0*/  @P2 LDG.E.64 R4, desc[UR26][R2.64] ;  /* 0x0000001a02042981 */ /* 0x000562000c1e1b00 */
[----:B------:R-:W-:Y:S08]  /*00e0*/  S2UR UR14, SR_CTAID.X ;  /* 0x00000000000e79c3 */ /* 0x000ff00000002500 */
[----:B------:R-:W1:Y:S08]  /*00f0*/  S2UR UR15, SR_CTAID.Y ;  /* 0x00000000000f79c3 */ /* 0x000e700000002600 */
[----:B------:R-:W4:Y:S01]  /*0100*/  S2UR UR29, SR_CTAID.Z ;  /* 0x00000000001d79c3 */ /* 0x000f220000002700 */
[----:B--2---:R-:W-:-:S07]  /*0110*/  @P2 IMAD.MOV.U32 R2, RZ, RZ, R6 ;  /* 0x000000ffff022224 */ /* 0x004fce00078e0006 */
[----:B------:R-:W2:Y:S01]  /*0120*/  @P2 LDC R0, c[0x0][0x3b0] ;  /* 0x0000ec00ff002b82 */ /* 0x000ea20000000800 */
[----:B---3--:R-:W-:-:S06]  /*0130*/  @P2 IMAD.MOV.U32 R3, RZ, RZ, R7 ;  /* 0x000000ffff032224 */ /* 0x008fcc00078e0007 */
[----:B------:R-:W2:Y:S01]  /*0140*/  @P2 LDG.E.64 R2, desc[UR26][R2.64] ;  /* 0x0000001a02022981 */ /* 0x000ea2000c1e1b00 */
[----:B------:R-:W-:Y:S02]  /*0150*/  UISETP.NE.U32.AND UP2, UPT, UR6, URZ, UPT ;  /* 0x0000003f0600728c */ /* 0x000fe4000bf45070 */
[----:B-1----:R-:W-:Y:S02]  /*0160*/  UIMAD.WIDE UR8, UR15, 0x4, UR8 ;  /* 0x000000040f0878a5 */ /* 0x002fe4000f8e0208 */
[----:B------:R-:W-:Y:S01]  /*0170*/  UISETP.NE.AND.EX UP2, UPT, UR7, URZ, UPT, UP2 ;  /* 0x0000003f0700728c */ /* 0x000fe2000bf45320 */
[----:B------:R-:W-:Y:S01]  /*0180*/  ULDC.U8 UR6, c[0x0][0x3c2] ;  /* 0x0000f08000067ab9 */ /* 0x000fe20000000000 */
[----:B----4-:R-:W-:Y:S02]  /*0190*/  ULOP3.LUT UR4, UR29, UR14, UR15, 0xfe, !UPT ;  /* 0x0000000e1d047292 */ /* 0x010fe4000f8efe0f */
[----:B------:R-:W-:Y:S02]  /*01a0*/  UISETP.NE.AND UP3, UPT, UR6, URZ, UPT ;  /* 0x0000003f0600728c */ /* 0x000fe4000bf65270 */
[----:B------:R-:W-:Y:S01]  /*01b0*/  PLOP3.LUT P0, PT, PT, PT, UP2, 0x80, 0x0 ;  /* 0x000000000000781c */ /* 0x000fe20003f0f028 */
[----:B------:R-:W-:Y:S01]  /*01c0*/  ULDC.64 UR6, c[0x0][0x2f8] ;  /* 0x0000be0000067ab9 */ /* 0x000fe20000000a00 */
[----:B------:R-:W-:Y:S01]  /*01d0*/  LOP3.LUT P1, RZ, R137, UR4, RZ, 0xfc, !PT ;  /* 0x0000000489ff7c12 */ /* 0x000fe2000f82fcff */
[----:B------:R-:W-:-:S02]  /*01e0*/  ULDC.64 UR4, c[0x0][0x300] ;  /* 0x0000c00000047ab9 */ /* 0x000fc40000000a00 */
[----:B------:R-:W-:-:S04]  /*01f0*/  UISETP.NE.U32.AND UP1, UPT, UR4, URZ, UPT ;  /* 0x0000003f0400728c */ /* 0x000fc8000bf25070 */
[----:B------:R-:W-:-:S03]  /*0200*/  UISETP.NE.AND.EX UP1, UPT, UR5, URZ, UPT, UP1 ;  /* 0x0000003f0500728c */ /* 0x000fc6000bf25310 */
[----:B------:R-:W-:Y:S02]  /*0210*/  ULDC.64 UR4, c[0x0][0x2f8] ;  /* 0x0000be0000047ab9 */ /* 0x000fe40000000a00 */
[----:B------:R-:W-:Y:S01]  /*0220*/  UISETP.EQ.U32.AND UP0, UPT, UR4, URZ, UPT ;  /* 0x0000003f0400728c */ /* 0x000fe2000bf02070 */
[----:B------:R-:W1:Y:S03]  /*0230*/  @!P1 LDC.64 R8, c[0x0][0x3b8] ;  /* 0x0000ee00ff089b82 */ /* 0x000e660000000a00 */
[----:B------:R-:W-:Y:S02]  /*0240*/  UISETP.EQ.OR.EX UP0, UPT, UR5, URZ, !UP3, UP0 ;  /* 0x0000003f0500728c */ /* 0x000fe4000df02700 */
[----:B------:R-:W-:Y:S01]  /*0250*/  UIMAD.WIDE UR6, UR15, 0x4, UR6 ;  /* 0x000000040f0678a5 */ /* 0x000fe2000f8e0206 */
[----:B-----5:R-:W-:Y:S02]  /*0260*/  @P2 R2UR UR30, R4 ;  /* 0x00000000041e22ca */ /* 0x020fe400000e0000 */
[----:B------:R-:W-:-:S11]  /*0270*/  @P2 R2UR UR31, R5 ;  /* 0x00000000051f22ca */ /* 0x000fd600000e0000 */
[----:B------:R-:W-:Y:S02]  /*0280*/  IMAD.U32 R4, RZ, RZ, UR30 ;  /* 0x0000001eff047e24 */ /* 0x000fe4000f8e00ff */
[----:B------:R-:W-:-:S05]  /*0290*/  IMAD.U32 R5, RZ, RZ, UR31 ;  /* 0x0000001fff057e24 */ /* 0x000fca000f8e00ff */
[----:B-1----:R1:W-:Y:S01]  /*02a0*/  @!P1 STG.E.64 desc[UR26][R8.64], R4 ;  /* 0x0000000408009986 */ /* 0x0023e2000c101b1a */
[----:B--2---:R-:W-:Y:S01]  /*02b0*/  @P2 IADD3 R6, P3, R2, R0, RZ ;  /* 0x0000000002062210 */ /* 0x004fe20007f7e0ff */
[----:B------:R-:W-:-:S04]  /*02c0*/  IMAD.U32 R2, RZ, RZ, UR8 ;  /* 0x00000008ff027e24 */ /* 0x000fc8000f8e00ff */
[----:B------:R-:W-:Y:S01]  /*02d0*/  @P2 IMAD.X R7, RZ, RZ, R3, P3 ;  /* 0x000000ffff072224 */ /* 0x000fe200018e0603 */
[----:B------:R-:W-:Y:S01]  /*02e0*/  PLOP3.LUT P2, PT, PT, PT, UP1, 0x80, 0x0 ;  /* 0x000000000000781c */ /* 0x000fe20003f4f018 */
[----:B------:R-:W-:Y:S01]  /*02f0*/  IMAD.U32 R3, RZ, RZ, UR9 ;  /* 0x00000009ff037e24 */ /* 0x000fe2000f8e00ff */
[----:B------:R-:W-:Y:S02]  /*0300*/  @UP1 ULDC.64 UR8, c[0x0][0x300] ;  /* 0x0000c00000081ab9 */ /* 0x000fe40000000a00 */
[----:B------:R-:W-:Y:S01]  /*0310*/  @UP1 UIMAD.WIDE UR8, UR15, 0x4, UR8 ;  /* 0x000000040f0818a5 */ /* 0x000fe2000f8e0208 */
[----:B-1----:R-:W-:Y:S02]  /*0320*/  @!P1 IMAD.MOV.U32 R4, RZ, RZ, R6 ;  /* 0x000000ffff049224 */ /* 0x002fe400078e0006 */
[----:B------:R-:W-:-:S05]  /*0330*/  @!P1 IMAD.MOV.U32 R5, RZ, RZ, R7 ;  /* 0x000000ffff059224 */ /* 0x000fca00078e0007 */
[----:B------:R1:W-:Y:S01]  /*0340*/  @!P1 STG.E.64 desc[UR26][R8.64+0x8], R4 ;  /* 0x0000080408009986 */ /* 0x0003e2000c101b1a */
[----:B------:R-:W-:-:S03]  /*0350*/  PLOP3.LUT P1, PT, PT, PT, UP0, 0x80, 0x0 ;  /* 0x000000000000781c */ /* 0x000fc60003f2f008 */
[----:B-1----:R-:W2:Y:S04]  /*0360*/  @P0 LDG.E R8, desc[UR26][R2.64] ;  /* 0x0000001a02080981 */ /* 0x002ea8000c1e1900 */
[----:B------:R1:W3:Y:S02]  /*0370*/  @P0 LDG.E R5, desc[UR26][R2.64+0x4] ;  /* 0x0000041a02050981 */ /* 0x0002e4000c1e1900 */
[----:B-1----:R-:W-:Y:S02]  /*0380*/  IMAD.U32 R2, RZ, RZ, UR8 ;  /* 0x00000008ff027e24 */ /* 0x002fe4000f8e00ff */
[----:B------:R-:W-:-:S05]  /*0390*/  IMAD.U32 R3, RZ, RZ, UR9 ;  /* 0x00000009ff037e24 */ /* 0x000fca000f8e00ff */
[----:B------:R1:W4:Y:S02]  /*03a0*/  @P2 LDG.E R0, desc[UR26][R2.64] ;  /* 0x0000001a02002981 */ /* 0x000324000c1e1900 */
[----:B-1----:R-:W-:Y:S01]  /*03b0*/  IMAD.U32 R2, RZ, RZ, UR6 ;  /* 0x00000006ff027e24 */ /* 0x002fe2000f8e00ff */
[----:B------:R-:W-:Y:S01]  /*03c0*/  SHF.R.S32.HI R16, RZ, 0x1f, R137 ;  /* 0x0000001fff107819 */ /* 0x000fe20000011489 */
[----:B------:R-:W-:Y:S01]  /*03d0*/  IMAD.U32 R3, RZ, RZ, UR7 ;  /* 0x00000007ff037e24 */ /* 0x000fe2000f8e00ff */
[----:B------:R-:W-:-:S04]  /*03e0*/  ULDC UR6, c[0x0][0x270] ;  /* 0x00009c0000067ab9 */ /* 0x000fc80000000800 */
[----:B------:R-:W5:Y:S01]  /*03f0*/  @!P1 LDG.E R4, desc[UR26][R2.64] ;  /* 0x0000001a02049981 */ /* 0x000f62000c1e1900 */
[----:B------:R-:W-:Y:S01]  /*0400*/  LEA.HI R56, R16, R137, RZ, 0x5 ;  /* 0x0000008910387211 */ /* 0x000fe200078f28ff */
[----:B------:R-:W-:Y:S01]  /*0410*/  UMOV UR16, URZ ;  /* 0x0000003f00107c82 */ /* 0x000fe20008000000 */
[----:B------:R-:W-:Y:S01]  /*0420*/  UIMAD UR7, UR15, UR6, UR29 ;  /* 0x000000060f0772a4 */ /* 0x000fe2000f8e021d */
[----:B------:R-:W-:Y:S01]  /*0430*/  UMOV UR13, 0xffffffff ;  /* 0xffffffff000d7882 */ /* 0x000fe20000000000 */
[----:B------:R-:W-:Y:S01]  /*0440*/  UMOV UR8, 0xffffffff ;  /* 0xffffffff00087882 */ /* 0x000fe20000000000 */
[----:B--2---:R-:W-:Y:S02]  /*0450*/  @P0 R2UR UR13, R8 ;  /* 0x00000000080d02ca */ /* 0x004fe400000e0000 */
[----:B---3--:R-:W-:Y:S02]  /*0460*/  @P0 R2UR UR28, R5 ;  /* 0x00000000051c02ca */ /* 0x008fe400000e0000 */
[----:B------:R-:W-:Y:S01]  /*0470*/  ISETP.NE.U32.AND P0, PT, RZ, UR4, PT ;  /* 0x00000004ff007c0c */ /* 0x000fe2000bf05070 */
[----:B------:R-:W-:-:S10]  /*0480*/  USHF.L.U32 UR4, UR7, 0x5, URZ ;  /* 0x0000000507047899 */ /* 0x000fd4000800063f */
[----:B------:R-:W-:-:S07]  /*0490*/  @UP2 UIADD3 UR28, UR28, -UR13, URZ ;  /* 0x8000000d1c1c2290 */ /* 0x000fce000fffe03f */
[----:B------:R-:W-:Y:S01]  /*04a0*/  @!UP2 ULDC UR28, c[0x0][0x2c4] ;  /* 0x0000b100001caab9 */ /* 0x000fe20000000800 */
[----:B----4-:R-:W-:Y:S02]  /*04b0*/  @P2 R2UR UR16, R0 ;  /* 0x00000000001022ca */ /* 0x010fe400000e0000 */
[----:B------:R-:W-:Y:S02]  /*04c0*/  LOP3.LUT R0, R56, 0xffffffe0, RZ, 0xc0, !PT ;  /* 0xffffffe038007812 */ /* 0x000fe400078ec0ff */
[----:B------:R-:W-:Y:S01]  /*04d0*/  ISETP.NE.AND.EX P2, PT, RZ, UR5, PT, P0 ;  /* 0x00000005ff007c0c */ /* 0x000fe2000bf45300 */
[----:B------:R-:W-:Y:S02]  /*04e0*/  USHF.R.S32.HI UR5, URZ, 0x1f, UR4 ;  /* 0x0000001f3f057899 */ /* 0x000fe40008011404 */
[----:B------:R-:W-:-:S05]  /*04f0*/  IMAD.IADD R58, R137, 0x1, -R0 ;  /* 0x00000001893a7824 */ /* 0x000fca00078e0a00 */
[--C-:B------:R-:W-:Y:S02]  /*0500*/  SHF.R.S32.HI R0, RZ, 0x1f, R58.reuse ;  /* 0x0000001fff007819 */ /* 0x100fe4000001143a */
[----:B-----5:R-:W-:Y:S02]  /*0510*/  @!P1 R2UR UR8, R4 ;  /* 0x00000000040892ca */ /* 0x020fe400000e0000 */
[----:B------:R-:W-:-:S04]  /*0520*/  IADD3 R239, P1, P0, R6, UR4, R58 ;  /* 0x0000000406ef7c10 */ /* 0x000fc8000f83e03a */
[----:B------:R-:W-:Y:S01]  /*0530*/  IADD3.X R138, R7, UR5, R0, P1, P0 ;  /* 0x00000005078a7c10 */ /* 0x000fe20008fe0400 */
[----:B------:R1:W-:Y:S01]  /*0540*/  STL [R1+0x18], R239 ;  /* 0x000018ef01007387 */ /* 0x0003e20000100800 */
[----:B------:R-:W-:Y:S07]  /*0550*/  @!P2 BRA `(.L_x_1357) ;  /* 0x00000000001ca947 */ /* 0x000fee0003800000 */
[----:B------:R-:W-:-:S13]  /*0560*/  PLOP3.LUT P0, PT, PT, PT, UP3, 0x80, 0x0 ;  /* 0x000000000000781c */ /* 0x000fda0003f0f038 */
[----:B------:R-:W2:Y:S04]  /*0570*/  @P0 LDG.E R0, desc[UR26][R2.64+0x4] ;  /* 0x0000041a02000981 */ /* 0x000ea8000c1e1900 */
[----:B------:R-:W3:Y:S01]  /*0580*/  @!P0 LDG.E R2, desc[UR26][R2.64] ;  /* 0x0000001a02028981 */ /* 0x000ee2000c1e1900 */
[----:B--2---:R-:W-:-:S13]  /*0590*/  @P0 R2UR UR7, R0 ;  /* 0x00000000000702ca */ /* 0x004fda00000e0000 */
[----:B------:R-:W-:-:S07]  /*05a0*/  @UP3 UIADD3 UR7, UR7, -UR8, URZ ;  /* 0x8000000807073290 */ /* 0x000fce000fffe03f */
[----:B---3--:R-:W-:Y:S01]  /*05b0*/  @!P0 R2UR UR7, R2 ;  /* 0x00000000020782ca */ /* 0x008fe200000e0000 */
[----:B------:R-:W-:-:S14]  /*05c0*/  BRA `(.L_x_1358) ;  /* 0x0000000000047947 */ /* 0x000fdc0003800000 */
.L_x_1357:
[----:B------:R-:W-:Y:S02]  /*05d0*/  ULDC UR7, c[0x0][0x2c8] ;  /* 0x0000b20000077ab9 */ /* 0x000fe40000000800 */
.L_x_1358:
        /* <DEDUP_REMOVED lines=20> */
[----:B------:R-:W-:Y:S02]  /*0720*/  @!UP2 UIADD3 UR25, UR4, UR7, -UR16 ;  /* 0x000000070419a290 */ /* 0x000fe4000fffe810 */
        /* <DEDUP_REMOVED lines=22> */
[----:B------:R-:W-:Y:S05]  /*0890*/  @P0 BRA `(.L_x_1359) ;  /* 0x0000001000e40947 */ /* 0x000fea0003800000 */
[----:B------:R-:W-:Y:S01]  /*08a0*/  UISETP.NE.AND UP1, UPT, UR13, -0x1, UPT ;  /* 0xffffffff0d00788c */ /* 0x000fe2000bf25270 */
[----:B------:R-:W-:Y:S01]  /*08b0*/  LEA.HI R4, R16, R137, RZ, 0x3 ;  /* 0x0000008910047211 */ /* 0x000fe200078f18ff */
[----:B------:R-:W-:Y:S01]  /*08c0*/  ULDC.U8 UR7, c[0x0][0x3d9] ;  /* 0x0000f64000077ab9 */ /* 0x000fe20000000000 */
[----:B------:R-:W-:Y:S01]  /*08d0*/  UIADD3 UR28, -UR23, UR28, URZ ;  /* 0x0000001c171c7290 */ /* 0x000fe2000fffe13f */
[----:B------:R-:W-:Y:S01]  /*08e0*/  IMAD.U32 R2, RZ, RZ, UR14 ;  /* 0x0000000eff027e24 */ /* 0x000fe2000f8e00ff */
[----:B------:R-:W-:Y:S01]  /*08f0*/  UISETP.NE.AND UP2, UPT, UR7, URZ, UPT ;  /* 0x0000003f0700728c */ /* 0x000fe2000bf45270 */
[----:B------:R-:W-:Y:S01]  /*0900*/  LOP3.LUT R0, R4, 0xfffffff8, RZ, 0xc0, !PT ;  /* 0xfffffff804007812 */ /* 0x000fe200078ec0ff */
[----:B------:R-:W-:Y:S01]  /*0910*/  USHF.R.S32.HI UR16, URZ, 0x1f, UR29 ;  /* 0x0000001f3f107899 */ /* 0x000fe2000801141d */
[----:B------:R-:W-:Y:S01]  /*0920*/  SHF.R.S32.HI R4, RZ, 0x3, R4 ;  /* 0x00000003ff047819 */ /* 0x000fe20000011404 */
[----:B------:R-:W-:Y:S02]  /*0930*/  BSSY B0, `(.L_x_1360) ;  /* 0x000004e000007945 */ /* 0x000fe40003800000 */
[----:B------:R-:W-:Y:S01]  /*0940*/  @!UP1 USHF.R.S32.HI UR12, URZ, 0x1f, UR15 ;  /* 0x0000001f3f0c9899 */ /* 0x000fe2000801140f */
[----:B------:R-:W-:Y:S01]  /*0950*/  IMAD.IADD R14, R137, 0x1, -R0 ;  /* 0x00000001890e7824 */ /* 0x000fe200078e0a00 */
[----:B------:R-:W-:Y:S01]  /*0960*/  @UP1 ULDC.64 UR8, c[0x0][0x298] ;  /* 0x0000a60000081ab9 */ /* 0x000fe20000000a00 */
[----:B------:R-:W-:Y:S01]  /*0970*/  @!UP1 ULDC.64 UR4, c[0x0][0x290] ;  /* 0x0000a40000049ab9 */ /* 0x000fe20000000a00 */
[----:B------:R-:W-:Y:S01]  /*0980*/  @UP1 UIMAD.WIDE.U32 UR10, UR13, UR8, URZ ;  /* 0x000000080d0a12a5 */ /* 0x000fe2000f8e003f */
[----:B------:R-:W-:Y:S01]  /*0990*/  IMAD.SHL.U32 R0, R14, 0x8, RZ ;  /* 0x000000080e007824 */ /* 0x000fe200078e00ff */
[----:B------:R-:W-:Y:S01]  /*09a0*/  @!UP1 UIMAD UR8, UR12, UR4, URZ ;  /* 0x000000040c0892a4 */ /* 0x000fe2000f8e023f */
[C---:B------:R-:W-:Y:S01]  /*09b0*/  VIADD R19, R4.reuse, 0x40 ;  /* 0x0000004004137836 */ /* 0x040fe20000000000 */
[----:B------:R-:W-:Y:S01]  /*09c0*/  @!UP1 UIMAD.WIDE.U32 UR18, UR15, UR4, URZ ;  /* 0x000000040f1292a5 */ /* 0x000fe2000f8e003f */
[--C-:B------:R-:W-:Y:S01]  /*09d0*/  SHF.R.S32.HI R5, RZ, 0x1f, R4.reuse ;  /* 0x0000001fff057819 */ /* 0x100fe20000011404 */
[----:B------:R-:W-:Y:S01]  /*09e0*/  ULDC.U8 UR12, c[0x0][0x3d8] ;  /* 0x0000f600000c7ab9 */ /* 0x000fe20000000000 */
[----:B------:R-:W-:Y:S01]  /*09f0*/  @!UP1 UIMAD UR8, UR15, UR5, UR8 ;  /* 0x000000050f0892a4 */ /* 0x000fe2000f8e0208 */
[C---:B------:R-:W-:Y:S01]  /*0a00*/  VIADD R15, R4.reuse, 0x10 ;  /* 0x00000010040f7836 */ /* 0x040fe20000000000 */
[----:B------:R-:W-:Y:S01]  /*0a10*/  UISETP.NE.AND UP3, UPT, UR12, URZ, UPT ;  /* 0x0000003f0c00728c */ /* 0x000fe2000bf65270 */
[C---:B------:R-:W-:Y:S01]  /*0a20*/  VIADD R16, R4.reuse, 0x20 ;  /* 0x0000002004107836 */ /* 0x040fe20000000000 */
[----:B------:R-:W-:Y:S01]  /*0a30*/  UISETP.NE.AND UP0, UPT, UR12, URZ, !UP2 ;  /* 0x0000003f0c00728c */ /* 0x000fe2000d705270 */
[----:B------:R-:W-:Y:S01]  /*0a40*/  VIADD R17, R4, 0x30 ;  /* 0x0000003004117836 */ /* 0x000fe20000000000 */
[----:B------:R-:W-:Y:S01]  /*0a50*/  UISETP.EQ.AND UP3, UPT, UR7, URZ, UP3 ;  /* 0x0000003f0700728c */ /* 0x000fe20009f62270 */
[----:B------:R-:W-:Y:S01]  /*0a60*/  ISETP.GE.AND P1, PT, R19, UR28, PT ;  /* 0x0000001c13007c0c */ /* 0x000fe2000bf26270 */
[----:B------:R-:W-:Y:S01]  /*0a70*/  @UP2 ULDC.64 UR4, c[0x0][0x2c0] ;  /* 0x0000b00000042ab9 */ /* 0x000fe20000000a00 */
[----:B------:R-:W-:Y:S01]  /*0a80*/  @!UP2 ULDC UR7, c[0x0][0x2c4] ;  /* 0x0000b1000007aab9 */ /* 0x000fe20000000800 */
[----:B------:R-:W-:Y:S01]  /*0a90*/  @UP2 UIMAD UR17, UR5, UR4, URZ ;  /* 0x00000004051122a4 */ /* 0x000fe2000f8e023f */
[----:B------:R-:W-:Y:S01]  /*0aa0*/  P2R R23, PR, RZ, 0x2 ;  /* 0x00000002ff177803 */ /* 0x000fe20000000000 */
[----:B------:R-:W-:Y:S01]  /*0ab0*/  @UP1 UIMAD UR9, UR13, UR9, UR11 ;  /* 0x000000090d0912a4 */ /* 0x000fe2000f8e020b */
[----:B------:R-:W-:Y:S01]  /*0ac0*/  IMAD.WIDE R2, R2, 0x80, R4 ;  /* 0x0000008002027825 */ /* 0x000fe200078e0204 */
[----:B------:R-:W-:Y:S01]  /*0ad0*/  @UP2 UMOV UR12, 0x1 ;  /* 0x00000001000c2882 */ /* 0x000fe20000000000 */
[----:B------:R-:W-:Y:S01]  /*0ae0*/  @UP0 ULDC UR7, c[0x0][0x2e4] ;  /* 0x0000b90000070ab9 */ /* 0x000fe20000000800 */
[----:B------:R-:W-:Y:S01]  /*0af0*/  @!UP1 UIADD3 UR9, UR19, UR8, URZ ;  /* 0x0000000813099290 */ /* 0x000fe2000fffe03f */
[C---:B------:R-:W-:Y:S01]  /*0b00*/  VIADD R20, R4.reuse, 0x50 ;  /* 0x0000005004147836 */ /* 0x040fe20000000000 */
[----:B------:R-:W-:Y:S01]  /*0b10*/  @!UP2 UIMAD UR12, UR7, UR6, URZ ;  /* 0x00000006070ca2a4 */ /* 0x000fe2000f8e023f */
[----:B------:R-:W-:Y:S01]  /*0b20*/  VIADD R21, R4, 0x60 ;  /* 0x0000006004157836 */ /* 0x000fe20000000000 */
[----:B------:R-:W-:Y:S01]  /*0b30*/  @!UP1 UMOV UR10, UR18 ;  /* 0x00000012000a9c82 */ /* 0x000fe20008000000 */
[----:B------:R-:W-:Y:S01]  /*0b40*/  @UP3 ULDC UR8, c[0x0][0x2c4] ;  /* 0x0000b10000083ab9 */ /* 0x000fe20000000800 */
[----:B------:R-:W-:Y:S01]  /*0b50*/  ULDC UR11, c[0x0][0x2d0] ;  /* 0x0000b400000b7ab9 */ /* 0x000fe20000000800 */
[C---:B------:R-:W-:Y:S01]  /*0b60*/  IADD3 R8, P0, R0.reuse, UR10, RZ ;  /* 0x0000000a00087c10 */ /* 0x040fe2000ff1e0ff */
[----:B------:R-:W-:Y:S01]  /*0b70*/  @UP3 UIMAD UR8, UR15, UR8, URZ ;  /* 0x000000080f0832a4 */ /* 0x000fe2000f8e023f */
[C---:B------:R-:W-:Y:S01]  /*0b80*/  ISETP.GE.AND P2, PT, R0.reuse, UR11, PT ;  /* 0x0000000b00007c0c */ /* 0x040fe2000bf46270 */
[----:B------:R-:W-:Y:S01]  /*0b90*/  @!UP2 UMOV UR17, UR7 ;  /* 0x000000070011ac82 */ /* 0x000fe20008000000 */
[----:B------:R-:W-:Y:S01]  /*0ba0*/  UIMAD UR7, UR15, UR12, URZ ;  /* 0x0000000c0f0772a4 */ /* 0x000fe2000f8e023f */
[----:B------:R-:W-:Y:S01]  /*0bb0*/  LEA.HI.X.SX32 R9, R0, UR9, 0x1, P0 ;  /* 0x0000000900097c11 */ /* 0x000fe200080f0eff */
[----:B------:R-:W-:Y:S01]  /*0bc0*/  ULDC.64 UR4, c[0x0][0x2a0] ;  /* 0x0000a80000047ab9 */ /* 0x000fe20000000a00 */
[----:B------:R-:W-:Y:S01]  /*0bd0*/  @UP3 USEL UR8, UR8, UR13, !UP1 ;  /* 0x0000000d08083287 */ /* 0x000fe2000c800000 */
[----:B------:R-:W-:Y:S01]  /*0be0*/  IMAD.U32 R6, RZ, RZ, UR4 ;  /* 0x00000004ff067e24 */ /* 0x000fe2000f8e00ff */
[----:B------:R-:W-:Y:S01]  /*0bf0*/  UIMAD UR16, UR16, UR4, URZ ;  /* 0x00000004101072a4 */ /* 0x000fe2000f8e023f */
[----:B------:R-:W-:Y:S01]  /*0c00*/  ISETP.GE.OR P0, PT, R4, UR28, P2 ;  /* 0x0000001c04007c0c */ /* 0x000fe20009706670 */
[----:B------:R-:W-:Y:S01]  /*0c10*/  USEL UR7, UR7, URZ, !UP3 ;  /* 0x0000003f07077287 */ /* 0x000fe2000d800000 */
[----:B------:R-:W-:Y:S01]  /*0c20*/  IMAD.WIDE.U32 R8, R6, UR29, R8 ;  /* 0x0000001d06087c25 */ /* 0x000fe2000f8e0008 */
[----:B------:R-:W-:Y:S01]  /*0c30*/  @UP2 ULDC UR4, c[0x0][0x2c0] ;  /* 0x0000b00000042ab9 */ /* 0x000fe20000000800 */
[----:B------:R-:W-:Y:S01]  /*0c40*/  @!UP2 UMOV UR4, 0x1 ;  /* 0x000000010004a882 */ /* 0x000fe20000000000 */
[----:B------:R-:W-:Y:S01]  /*0c50*/  UIMAD UR17, UR29, UR17, UR7 ;  /* 0x000000111d1172a4 */ /* 0x000fe2000f8e0207 */
[----:B------:R-:W-:Y:S01]  /*0c60*/  ISETP.GE.OR P1, PT, R15, UR28, P2 ;  /* 0x0000001c0f007c0c */ /* 0x000fe20009726670 */
[----:B------:R-:W-:Y:S01]  /*0c70*/  UIMAD UR23, UR23, UR4, URZ ;  /* 0x00000004171772a4 */ /* 0x000fe2000f8e023f */
[----:B------:R-:W-:Y:S01]  /*0c80*/  ISETP.GE.OR P3, PT, R16, UR28, P2 ;  /* 0x0000001c10007c0c */ /* 0x000fe20009766670 */
[----:B------:R-:W-:Y:S01]  /*0c90*/  @!UP3 UMOV UR18, URZ ;  /* 0x0000003f0012bc82 */ /* 0x000fe20008000000 */
[----:B------:R-:W-:Y:S01]  /*0ca0*/  UIMAD UR5, UR29, UR5, UR16 ;  /* 0x000000051d0572a4 */ /* 0x000fe2000f8e0210 */
[----:B------:R-:W-:Y:S01]  /*0cb0*/  ISETP.GE.OR P4, PT, R17, UR28, P2 ;  /* 0x0000001c11007c0c */ /* 0x000fe20009786670 */
[----:B------:R-:W-:Y:S01]  /*0cc0*/  @!UP3 UMOV UR19, URZ ;  /* 0x0000003f0013bc82 */ /* 0x000fe20008000000 */
[----:B------:R-:W-:Y:S01]  /*0cd0*/  @UP3 UMOV UR18, UR8 ;  /* 0x0000000800123c82 */ /* 0x000fe20008000000 */
[----:B------:R-:W-:Y:S01]  /*0ce0*/  @UP3 USHF.R.S32.HI UR19, URZ, 0x1f, UR8 ;  /* 0x0000001f3f133899 */ /* 0x000fe20008011408 */
[----:B------:R-:W-:Y:S01]  /*0cf0*/  ISETP.GE.OR P6, PT, R19, UR28, P2 ;  /* 0x0000001c13007c0c */ /* 0x000fe200097c6670 */
[----:B------:R-:W-:Y:S01]  /*0d00*/  USHF.R.S32.HI UR6, URZ, 0x1f, UR23 ;  /* 0x0000001f3f067899 */ /* 0x000fe20008011417 */
[----:B------:R-:W-:Y:S01]  /*0d10*/  VIADD R7, R9, UR5 ;  /* 0x0000000509077c36 */ /* 0x000fe20008000000 */
[----:B------:R-:W-:Y:S01]  /*0d20*/  USHF.R.S32.HI UR7, URZ, 0x1f, UR17 ;  /* 0x0000001f3f077899 */ /* 0x000fe20008011411 */
[----:B------:R-:W-:Y:S01]  /*0d30*/  VIADD R22, R4, 0x70 ;  /* 0x0000007004167836 */ /* 0x000fe20000000000 */
        /* <DEDUP_REMOVED lines=13> */
.L_x_1361:
[----:B------:R-:W-:Y:S05]  /*0e10*/  BSYNC B0 ;  /* 0x0000000000007941 */ /* 0x000fea0003800000 */
.L_x_1360:
        /* <DEDUP_REMOVED lines=17> */
.L_x_1363:
[----:B------:R-:W-:Y:S05]  /*0f30*/  BSYNC B0 ;  /* 0x0000000000007941 */ /* 0x000fea0003800000 */
.L_x_1362:
[----:B------:R-:W-:Y:S01]  /*0f40*/  BSSY B0, `(.L_x_1364) ;  /* 0x0000010000007945 */ /* 0x000fe20003800000 */
[----:B------:R-:W-:-:S03]  /*0f50*/  ISETP.GE.AND P5, PT, R15, UR28, PT ;  /* 0x0000001c0f007c0c */ /* 0x000fc6000bfa6270 */
[----:B------:R-:W-:Y:S10]  /*0f60*/  @P3 BRA `(.L_x_1365) ;  /* 0x0000000000343947 */ /* 0x000ff40003800000 */
[----:B------:R-:W-:Y:S01]  /*0f70*/  IADD3 R0, P0, R2, 0x20, RZ ;  /* 0x0000002002007810 */ /* 0x000fe20007f1e0ff */
[----:B------:R-:W-:Y:S01]  /*0f80*/  ULDC.64 UR6, c[0x0][0x298] ;  /* 0x0000a60000067ab9 */ /* 0x000fe20000000a00 */
[----:B------:R-:W-:-:S03]  /*0f90*/  MOV R11, R7 ;  /* 0x00000007000b7202 */ /* 0x000fc60000000f00 */
[----:B------:R-:W-:-:S04]  /*0fa0*/  IMAD.X R10, RZ, RZ, R3, P0 ;  /* 0x000000ffff0a7224 */ /* 0x000fc800000e0603 */
[----:B--23--:R-:W-:Y:S02]  /*0fb0*/  IMAD R12, R10, UR6, RZ ;  /* 0x000000060a0c7c24 */ /* 0x00cfe4000f8e02ff */
        /* <DEDUP_REMOVED lines=8> */
.L_x_1365:
[----:B------:R-:W-:Y:S05]  /*1040*/  BSYNC B0 ;  /* 0x0000000000007941 */ /* 0x000fea0003800000 */
.L_x_1364:
[----:B------:R-:W-:Y:S01]  /*1050*/  BSSY B0, `(.L_x_1366) ;  /* 0x0000010000007945 */ /* 0x000fe20003800000 */
[----:B------:R-:W-:-:S03]  /*1060*/  ISETP.GE.AND P3, PT, R16, UR28, PT ;  /* 0x0000001c10007c0c */ /* 0x000fc6000bf66270 */
[----:B------:R-:W-:Y:S10]  /*1070*/  @P4 BRA `(.L_x_1367) ;  /* 0x0000000000344947 */ /* 0x000ff40003800000 */
[----:B------:R-:W-:Y:S01]  /*1080*/  IADD3 R0, P0, R2, 0x30, RZ ;  /* 0x0000003002007810 */ /* 0x000fe20007f1e0ff */
[----:B------:R-:W-:Y:S01]  /*1090*/  ULDC.64 UR6, c[0x0][0x298] ;  /* 0x0000a60000067ab9 */ /* 0x000fe20000000a00 */
[----:B------:R-:W-:-:S03]  /*10a0*/  MOV R11, R7 ;  /* 0x00000007000b7202 */ /* 0x000fc60000000f00 */
[----:B------:R-:W-:-:S04]  /*10b0*/  IMAD.X R10, RZ, RZ, R3, P0 ;  /* 0x000000ffff0a7224 */ /* 0x000fc800000e0603 */
[----:B--234-:R-:W-:Y:S02]  /*10c0*/  IMAD R12, R10, UR6, RZ ;  /* 0x000000060a0c7c24 */ /* 0x01cfe4000f8e02ff */
        /* <DEDUP_REMOVED lines=8> */
.L_x_1367:
[----:B------:R-:W-:Y:S05]  /*1150*/  BSYNC B0 ;  /* 0x0000000000007941 */ /* 0x000fea0003800000 */
.L_x_1366:
        /* <DEDUP_REMOVED lines=16> */
.L_x_1369:
[----:B------:R-:W-:Y:S05]  /*1260*/  BSYNC B0 ;  /* 0x0000000000007941 */ /* 0x000fea0003800000 */
.L_x_1368:
        /* <DEDUP_REMOVED lines=28> */
.L_x_1371:
[----:B------:R-:W-:Y:S05]  /*1430*/  BSYNC B0 ;  /* 0x0000000000007941 */ /* 0x000fea0003800000 */
.L_x_1370:
        /* <DEDUP_REMOVED lines=19> */
.L_x_1373:
[----:B------:R-:W-:Y:S05]  /*1570*/  BSYNC B0 ;  /* 0x0000000000007941 */ /* 0x000fea0003800000 */
.L_x_1372:
        /* <DEDUP_REMOVED lines=16> */
.L_x_1375:
[----:B------:R-:W-:Y:S05]  /*1680*/  BSYNC B0 ;  /* 0x0000000000007941 */ /* 0x000fea0003800000 */
.L_x_1374:
        /* <DEDUP_REMOVED lines=10> */
.L_x_1377:
[----:B------:R-:W-:Y:S05]  /*1730*/  BSYNC B0 ;  /* 0x0000000000007941 */ /* 0x000fea0003800000 */
.L_x_1376:
        /* <DEDUP_REMOVED lines=10> */
.L_x_1379:
[----:B------:R-:W-:Y:S05]  /*17e0*/  BSYNC B0 ;  /* 0x0000000000007941 */ /* 0x000fea0003800000 */
.L_x_1378:
        /* <DEDUP_REMOVED lines=10> */
.L_x_1381:
[----:B------:R-:W-:Y:S05]  /*1890*/  BSYNC B0 ;  /* 0x0000000000007941 */ /* 0x000fea0003800000 */
.L_x_1380:
        /* <DEDUP_REMOVED lines=11> */
.L_x_1383:
[----:B------:R-:W-:Y:S05]  /*1950*/  BSYNC B0 ;  /* 0x0000000000007941 */ /* 0x000fea0003800000 */
.L_x_1382:
        /* <DEDUP_REMOVED lines=11> */
.L_x_1385:
[----:B------:R-:W-:Y:S05]  /*1a10*/  BSYNC B0 ;  /* 0x0000000000007941 */ /* 0x000fea0003800000 */
.L_x_1384:
        /* <DEDUP_REMOVED lines=11> */
.L_x_1387:
[----:B------:R-:W-:Y:S05]  /*1ad0*/  BSYNC B0 ;  /* 0x0000000000007941 */ /* 0x000fea0003800000 */
.L_x_1386:
        /* <DEDUP_REMOVED lines=10> */
.L_x_1389:
[----:B------:R-:W-:Y:S05]  /*1b80*/  BSYNC B0 ;  /* 0x0000000000007941 */ /* 0x000fea0003800000 */
.L_x_1388:
        /* <DEDUP_REMOVED lines=10> */
.L_x_1359:
[----:B------:R-:W2:Y:S01]  /*1c30*/  LDC R9, c[0x0][0x278] ;  /* 0x00009e00ff097b82 */ /* 0x000ea20000000800 */
[----:B------:R-:W3:Y:S01]  /*1c40*/  S2R R6, SR_CTAID.Z ;  /* 0x0000000000067919 */ /* 0x000ee20000002700 */
[----:B------:R-:W-:Y:S02]  /*1c50*/  UISETP.NE.AND UP0, UPT, UR13, -0x1, UPT ;  /* 0xffffffff0d00788c */ /* 0x000fe4000bf05270 */
[----:B------:R-:W-:-:S06]  /*1c60*/  UISETP.NE.AND UP1, UPT, UR8, -0x1, UPT ;  /* 0xffffffff0800788c */ /* 0x000fcc000bf25270 */
[----:B------:R-:W-:-:S03]  /*1c70*/  PLOP3.LUT P0, PT, PT, PT, UP1, 0x80, 0x0 ;  /* 0x000000000000781c */ /* 0x000fc60003f0f018 */
[----:B------:R-:W-:Y:S01]  /*1c80*/  @!UP0 USHF.R.S32.HI UR10, URZ, 0x1f, UR15 ;  /* 0x0000001f3f0a8899 */ /* 0x000fe2000801140f */
[----:B------:R-:W-:Y:S01]  /*1c90*/  @!UP0 ULDC.64 UR6, c[0x0][0x228] ;  /* 0x00008a0000068ab9 */ /* 0x000fe20000000a00 */
[----:B------:R-:W-:Y:S02]  /*1ca0*/  @UP0 ULDC.64 UR4, c[0x0][0x240] ;  /* 0x0000900000040ab9 */ /* 0x000fe40000000a00 */
[----:B------:R-:W-:Y:S02]  /*1cb0*/  @!UP0 UIMAD UR10, UR10, UR6, URZ ;  /* 0x000000060a0a82a4 */ /* 0x000fe4000f8e023f */
[----:B------:R-:W-:Y:S02]  /*1cc0*/  @UP1 UIADD3 UR9, UR16, UR8, URZ ;  /* 0x0000000810091290 */ /* 0x000fe4000fffe03f */
[----:B------:R-:W-:Y:S02]  /*1cd0*/  @!UP0 UIMAD UR7, UR15, UR7, UR10 ;  /* 0x000000070f0782a4 */ /* 0x000fe4000f8e020a */
[----:B------:R-:W-:Y:S01]  /*1ce0*/  @UP0 UIMAD.WIDE.U32 UR32, UR13, UR4, URZ ;  /* 0x000000040d2002a5 */ /* 0x000fe2000f8e003f */
[----:B--2---:R-:W-:Y:S01]  /*1cf0*/  IABS R0, R9 ;  /* 0x0000000900007213 */ /* 0x004fe20000000000 */
[----:B------:R-:W-:Y:S01]  /*1d00*/  @UP1 ULDC.64 UR10, c[0x0][0x248] ;  /* 0x00009200000a1ab9 */ /* 0x000fe20000000a00 */
[----:B------:R-:W-:-:S02]  /*1d10*/  @!UP0 UIMAD.WIDE.U32 UR34, UR15, UR6, URZ ;  /* 0x000000060f2282a5 */ /* 0x000fc4000f8e003f */
[----:B------:R-:W-:Y:S01]  /*1d20*/  @UP1 UIMAD.WIDE.U32 UR36, UR9, UR10, URZ ;  /* 0x0000000a092412a5 */ /* 0x000fe2000f8e003f */
[----:B------:R-:W-:Y:S01]  /*1d30*/  IMAD.MOV.U32 R8, RZ, RZ, R0 ;  /* 0x000000ffff087224 */ /* 0x000fe200078e0000 */
[----:B------:R-:W-:Y:S02]  /*1d40*/  @UP0 UIMAD UR4, UR13, UR5, UR33 ;  /* 0x000000050d0402a4 */ /* 0x000fe4000f8e0221 */
[----:B------:R-:W-:Y:S01]  /*1d50*/  UIADD3 UR5, -UR23, UR28, URZ ;  /* 0x0000001c17057290 */ /* 0x000fe2000fffe13f */
[----:B------:R-:W2:Y:S01]  /*1d60*/  I2F.RP R2, R8 ;  /* 0x0000000800027306 */ /* 0x000ea20000209400 */
[----:B---3--:R-:W-:Y:S01]  /*1d70*/  IABS R6, R6 ;  /* 0x0000000600067213 */ /* 0x008fe20000000000 */
[----:B------:R-:W-:Y:S01]  /*1d80*/  @UP1 UIMAD UR9, UR9, UR11, URZ ;  /* 0x0000000b090912a4 */ /* 0x000fe2000f8e023f */
[----:B------:R-:W-:Y:S01]  /*1d90*/  @UP1 UMOV UR22, UR36 ;  /* 0x0000002400161c82 */ /* 0x000fe20008000000 */
[----:B------:R-:W-:Y:S02]  /*1da0*/  @!UP0 UIADD3 UR4, UR35, UR7, URZ ;  /* 0x0000000723048290 */ /* 0x000fe4000fffe03f */
[----:B------:R-:W-:Y:S01]  /*1db0*/  @UP1 UIADD3 UR20, UR37, UR9, URZ ;  /* 0x0000000925141290 */ /* 0x000fe2000fffe03f */
[----:B------:R-:W-:Y:S01]  /*1dc0*/  @!UP0 UMOV UR32, UR34 ;  /* 0x0000002200208c82 */ /* 0x000fe20008000000 */
[----:B--2---:R-:W2:Y:S02]  /*1dd0*/  MUFU.RCP R2, R2 ;  /* 0x0000000200027308 */ /* 0x004ea40000001000 */
[----:B--2---:R-:W-:-:S06]  /*1de0*/  VIADD R2, R2, 0xffffffe ;  /* 0x0ffffffe02027836 */ /* 0x004fcc0000000000 */
[----:B------:R-:W2:Y:S02]  /*1df0*/  F2I.FTZ.U32.TRUNC.NTZ R3, R2 ;  /* 0x0000000200037305 */ /* 0x000ea4000021f000 */
[----:B--2---:R-:W-:Y:S01]  /*1e00*/  IADD3 R0, RZ, -R3, RZ ;  /* 0x80000003ff007210 */ /* 0x004fe20007ffe0ff */
[----:B------:R-:W-:-:S04]  /*1e10*/  IMAD.MOV.U32 R2, RZ, RZ, RZ ;  /* 0x000000ffff027224 */ /* 0x000fc800078e00ff */
[----:B------:R-:W-:-:S04]  /*1e20*/  IMAD R0, R0, R8, RZ ;  /* 0x0000000800007224 */ /* 0x000fc800078e02ff */
[----:B------:R-:W-:Y:S01]  /*1e30*/  IMAD.HI.U32 R0, R3, R0, R2 ;  /* 0x0000000003007227 */ /* 0x000fe200078e0002 */
[----:B------:R-:W-:-:S04]  /*1e40*/  LEA.HI R3, R16, R137, RZ, 0x3 ;  /* 0x0000008910037211 */ /* 0x000fc800078f18ff */
[----:B------:R-:W-:Y:S01]  /*1e50*/  SHF.R.S32.HI R2, RZ, 0x3, R3 ;  /* 0x00000003ff027819 */ /* 0x000fe20000011403 */
[----:B------:R-:W-:-:S04]  /*1e60*/  IMAD.HI.U32 R0, R0, R6, RZ ;  /* 0x0000000600007227 */ /* 0x000fc800078e00ff */
[----:B------:R-:W-:Y:S01]  /*1e70*/  VIADD R5, R2, 0x40 ;  /* 0x0000004002057836 */ /* 0x000fe20000000000 */
[----:B------:R-:W-:-:S04]  /*1e80*/  IADD3 R4, -R0, RZ, RZ ;  /* 0x000000ff00047210 */ /* 0x000fc80007ffe1ff */
[----:B------:R-:W-:Y:S01]  /*1e90*/  ISETP.GE.AND P4, PT, R5, UR5, PT ;  /* 0x0000000505007c0c */ /* 0x000fe2000bf86270 */
[----:B------:R-:W-:Y:S01]  /*1ea0*/  IMAD R4, R8, R4, R6 ;  /* 0x0000000408047224 */ /* 0x000fe200078e0206 */
[C---:B------:R-:W-:Y:S01]  /*1eb0*/  IADD3 R6, R2.reuse, 0x50, RZ ;  /* 0x0000005002067810 */ /* 0x040fe20007ffe0ff */
[----:B------:R-:W-:-:S03]  /*1ec0*/  VIADD R5, R2, 0x60 ;  /* 0x0000006002057836 */ /* 0x000fc60000000000 */
[----:B------:R-:W-:Y:S01]  /*1ed0*/  ISETP.GT.U32.AND P1, PT, R8, R4, PT ;  /* 0x000000040800720c */ /* 0x000fe20003f24070 */
[----:B------:R-:W-:-:S12]  /*1ee0*/  @P0 BRA `(.L_x_1390) ;  /* 0x0000000000380947 */ /* 0x000fd80003800000 */
        /* <DEDUP_REMOVED lines=14> */
.L_x_1390:
[----:B------:R-:W-:Y:S01]  /*1fd0*/  @!P1 IMAD.IADD R4, R4, 0x1, -R8 ;  /* 0x0000000104049824 */ /* 0x000fe200078e0a08 */
[----:B------:R-:W-:Y:S01]  /*1fe0*/  @UP1 UIADD3 UR21, UR16, UR8, URZ ;  /* 0x0000000810151290 */ /* 0x000fe2000fffe03f */
[----:B------:R-:W-:Y:S01]  /*1ff0*/  LOP3.LUT R7, R9, UR29, RZ, 0x3c, !PT ;  /* 0x0000001d09077c12 */ /* 0x000fe2000f8e3cff */
[----:B------:R-:W-:Y:S01]  /*2000*/  @!P1 VIADD R0, R0, 0x1 ;  /* 0x0000000100009836 */ /* 0x000fe20000000000 */
[----:B------:R-:W-:Y:S01]  /*2010*/  @UP1 ULDC.64 UR8, c[0x0][0x250] ;  /* 0x0000940000081ab9 */ /* 0x000fe20000000a00 */
[----:B------:R-:W-:Y:S01]  /*2020*/  ISETP.GE.U32.AND P3, PT, R4, R8, PT ;  /* 0x000000080400720c */ /* 0x000fe20003f66070 */
[----:B------:R-:W-:Y:S01]  /*2030*/  @UP1 UIMAD.WIDE.U32 UR6, UR21, UR8, URZ ;  /* 0x00000008150612a5 */ /* 0x000fe2000f8e003f */
[----:B------:R-:W-:Y:S01]  /*2040*/  LOP3.LUT R4, R3, 0xfffffff8, RZ, 0xc0, !PT ;  /* 0xfffffff803047812 */ /* 0x000fe200078ec0ff */
[----:B------:R-:W-:Y:S01]  /*2050*/  @UP1 UIMAD UR21, UR21, UR9, URZ ;  /* 0x00000009151512a4 */ /* 0x000fe2000f8e023f */
[----:B------:R-:W-:Y:S01]  /*2060*/  ISETP.GE.AND P6, PT, R5, UR5, PT ;  /* 0x0000000505007c0c */ /* 0x000fe2000bfc6270 */
[----:B------:R-:W-:Y:S01]  /*2070*/  USHF.R.S32.HI UR33, URZ, 0x1f, UR29 ;  /* 0x0000001f3f217899 */ /* 0x000fe2000801141d */
[----:B------:R-:W-:Y:S01]  /*2080*/  ISETP.GE.AND P5, PT, R6, UR5, PT ;  /* 0x0000000506007c0c */ /* 0x000fe2000bfa6270 */
[----:B------:R-:W-:Y:S01]  /*2090*/  IMAD.IADD R32, R137, 0x1, -R4 ;  /* 0x0000000189207824 */ /* 0x000fe200078e0a04 */
[----:B------:R-:W-:Y:S01]  /*20a0*/  @UP1 UIADD3 UR21, UR7, UR21, URZ ;  /* 0x0000001507151290 */ /* 0x000fe2000fffe03f */
[----:B------:R-:W-:Y:S01]  /*20b0*/  IMAD.SHL.U32 R4, R2, 0x40, RZ ;  /* 0x0000004002047824 */ /* 0x000fe200078e00ff */
[----:B------:R-:W-:Y:S01]  /*20c0*/  @UP1 UMOV UR24, UR6 ;  /* 0x0000000600181c82 */ /* 0x000fe20008000000 */
[----:B------:R-:W-:Y:S01]  /*20d0*/  IMAD.SHL.U32 R10, R32, 0x8, RZ ;  /* 0x00000008200a7824 */ /* 0x000fe200078e00ff */
[----:B------:R-:W-:Y:S01]  /*20e0*/  ISETP.GE.AND P2, PT, R7, RZ, PT ;  /* 0x000000ff0700720c */ /* 0x000fe20003f46270 */
[----:B------:R-:W-:Y:S01]  /*20f0*/  VIADD R6, R2, 0x70 ;  /* 0x0000007002067836 */ /* 0x000fe20000000000 */
[----:B------:R-:W-:Y:S01]  /*2100*/  LOP3.LUT R4, R4, 0x1c0, RZ, 0xc0, !PT ;  /* 0x000001c004047812 */ /* 0x000fe200078ec0ff */
[--C-:B------:R-:W-:Y:S01]  /*2110*/  IMAD.MOV.U32 R174, RZ, RZ, R10.reuse ;  /* 0x000000ffffae7224 */ /* 0x100fe200078e000a */
[----:B------:R2:W-:Y:S01]  /*2120*/  STL [R1+0x60], R10 ;  /* 0x0000600a01007387 */ /* 0x0005e20000100800 */
[----:B------:R-:W-:Y:S01]  /*2130*/  IMAD.MOV.U32 R174, RZ, RZ, R10 ;  /* 0x000000ffffae7224 */ /* 0x000fe200078e000a */
[----:B------:R-:W-:Y:S01]  /*2140*/  SHF.R.U32.HI R5, RZ, 0x3, R4 ;  /* 0x00000003ff057819 */ /* 0x000fe20000011604 */
[----:B------:R-:W-:Y:S01]  /*2150*/  IMAD.MOV.U32 R175, RZ, RZ, R11 ;  /* 0x000000ffffaf7224 */ /* 0x000fe200078e000b */
[----:B------:R-:W-:Y:S01]  /*2160*/  LEA.HI R7, R16, R137, RZ, 0x6 ;  /* 0x0000008910077211 */ /* 0x000fe200078f30ff */
[----:B------:R-:W-:Y:S01]  /*2170*/  @P3 VIADD R0, R0, 0x1 ;  /* 0x0000000100003836 */ /* 0x000fe20000000000 */
[----:B------:R-:W-:-:S02]  /*2180*/  ISETP.NE.AND P1, PT, R9, RZ, PT ;  /* 0x000000ff0900720c */ /* 0x000fc40003f25270 */
[----:B------:R-:W-:Y:S01]  /*2190*/  LOP3.LUT R4, R4, 0x38, R174, 0xf8, !PT ;  /* 0x0000003804047812 */ /* 0x000fe200078ef8ae */
[----:B------:R-:W-:Y:S10]  /*21a0*/  @P0 BRA `(.L_x_1391) ;  /* 0x0000000000340947 */ /* 0x000ff40003800000 */
        /* <DEDUP_REMOVED lines=11> */
[----:B------:R-:W-:Y:S01]  /*2260*/  UIADD3 UR21, UR35, UR7, URZ ;  /* 0x0000000723157290 */ /* 0x000fe2000fffe03f */
[----:B------:R-:W-:-:S11]  /*2270*/  UMOV UR24, UR34 ;  /* 0x0000002200187c82 */ /* 0x000fd60008000000 */
.L_x_1391:
[----:B------:R-:W3:Y:S01]  /*2280*/  S2UR UR34, SR_CgaCtaId ;  /* 0x00000000002279c3 */ /* 0x000ee20000008800 */
[----:B------:R-:W-:Y:S01]  /*2290*/  SHF.R.S32.HI R175, RZ, 0x1f, R174 ;  /* 0x0000001fffaf7819 */ /* 0x000fe200000114ae */
[----:B------:R-:W-:Y:S01]  /*22a0*/  IMAD.MOV.U32 R18, RZ, RZ, R0 ;  /* 0x000000ffff127224 */ /* 0x000fe200078e0000 */
[----:B------:R-:W-:Y:S01]  /*22b0*/  LOP3.LUT R0, R4, R5, RZ, 0x3c, !PT ;  /* 0x0000000504007212 */ /* 0x000fe200078e3cff */
[----:B------:R-:W-:Y:S01]  /*22c0*/  IMAD.SHL.U32 R3, R7, 0x8, RZ ;  /* 0x0000000807037824 */ /* 0x000fe200078e00ff */
[----:B------:R-:W-:Y:S01]  /*22d0*/  IADD3 R8, P0, R174, UR32, RZ ;  /* 0x00000020ae087c10 */ /* 0x000fe2000ff1e0ff */
[----:B------:R4:W-:Y:S01]  /*22e0*/  STL [R1+0x64], R175 ;  /* 0x000064af01007387 */ /* 0x0009e20000100800 */
[----:B------:R-:W-:Y:S01]  /*22f0*/  @!P2 IMAD.MOV R18, RZ, RZ, -R18 ;  /* 0x000000ffff12a224 */ /* 0x000fe200078e0a12 */
[----:B------:R-:W-:Y:S01]  /*2300*/  @!P1 LOP3.LUT R18, RZ, R9, RZ, 0x33, !PT ;  /* 0x00000009ff129212 */ /* 0x000fe200078e33ff */
[----:B------:R-:W-:Y:S01]  /*2310*/  ULDC.64 UR6, c[0x0][0x258] ;  /* 0x0000960000067ab9 */ /* 0x000fe20000000a00 */
[----:B------:R-:W-:Y:S01]  /*2320*/  ISETP.GE.AND P1, PT, R2, UR5, PT ;  /* 0x0000000502007c0c */ /* 0x000fe2000bf26270 */
[----:B------:R-:W-:Y:S01]  /*2330*/  UIADD3 UR16, UR17, -0x1, URZ ;  /* 0xffffffff11107890 */ /* 0x000fe2000fffe03f */
[----:B------:R-:W-:Y:S01]  /*2340*/  LOP3.LUT R207, R0, 0xfffffe00, R3, 0xf8, !PT ;  /* 0xfffffe0000cf7812 */ /* 0x000fe200078ef803 */
[----:B------:R-:W-:Y:S01]  /*2350*/  UIMAD UR33, UR33, UR6, URZ ;  /* 0x00000006212172a4 */ /* 0x000fe2000f8e023f */
[----:B------:R-:W-:Y:S01]  /*2360*/  IADD3.X R9, R175, UR4, RZ, P0, !PT ;  /* 0x00000004af097c10 */ /* 0x000fe200087fe4ff */
[----:B------:R-:W-:Y:S01]  /*2370*/  IMAD.U32 R0, RZ, RZ, UR6 ;  /* 0x00000006ff007e24 */ /* 0x000fe2000f8e00ff */
[----:B------:R-:W-:Y:S01]  /*2380*/  UIMAD UR15, UR16, -0x40, UR25 ;  /* 0xffffffc0100f78a4 */ /* 0x000fe2000f8e0219 */
[----:B------:R-:W-:Y:S01]  /*2390*/  VIADD R14, R2, 0x10 ;  /* 0x00000010020e7836 */ /* 0x000fe20000000000 */
[----:B------:R-:W-:Y:S01]  /*23a0*/  UIMAD UR7, UR29, UR7, UR33 ;  /* 0x000000071d0772a4 */ /* 0x000fe2000f8e0221 */
[----:B------:R-:W-:Y:S01]  /*23b0*/  IMAD.WIDE.U32 R8, R0, UR29, R8 ;  /* 0x0000001d00087c25 */ /* 0x000fe2000f8e0008 */
[----:B------:R-:W-:Y:S01]  /*23c0*/  UMOV UR4, 0x400 ;  /* 0x0000040000047882 */ /* 0x000fe20000000000 */
[--C-:B------:R-:W-:Y:S01]  /*23d0*/  SHF.R.S32.HI R3, RZ, 0x1f, R2.reuse ;  /* 0x0000001fff037819 */ /* 0x100fe20000011402 */
[----:B------:R-:W-:Y:S01]  /*23e0*/  BSSY B0, `(.L_x_1392) ;  /* 0x000001d000007945 */ /* 0x000fe20003800000 */
[----:B------:R-:W-:Y:S01]  /*23f0*/  IMAD.U32 R4, RZ, RZ, UR14 ;  /* 0x0000000eff047e24 */ /* 0x000fe2000f8e00ff */
[----:B---3--:R-:W-:Y:S01]  /*2400*/  ULEA UR4, UR34, UR4, 0x18 ;  /* 0x0000000422047291 */ /* 0x008fe2000f8ec03f */
[----:B------:R-:W-:Y:S01]  /*2410*/  ISETP.GE.AND P0, PT, R14, UR15, PT ;  /* 0x0000000f0e007c0c */ /* 0x000fe2000bf06270 */
[----:B------:R-:W-:Y:S01]  /*2420*/  VIADD R7, R9, UR7 ;  /* 0x0000000709077c36 */ /* 0x000fe20008000000 */
[----:B------:R-:W-:Y:S01]  /*2430*/  ISETP.GE.AND P3, PT, R6, UR5, PT ;  /* 0x0000000506007c0c */ /* 0x000fe2000bf66270 */
[----:B------:R-:W-:Y:S01]  /*2440*/  IMAD.WIDE R4, R4, 0x80, R2 ;  /* 0x0000008004047825 */ /* 0x000fe200078e0202 */
[----:B------:R-:W-:-:S02]  /*2450*/  ISETP.GE.AND P2, PT, R14, UR5, PT ;  /* 0x000000050e007c0c */ /* 0x000fc4000bf46270 */
[----:B------:R-:W-:Y:S02]  /*2460*/  P2R R23, PR, RZ, 0x1 ;  /* 0x00000001ff177803 */ /* 0x000fe40000000000 */
[----:B------:R-:W-:Y:S02]  /*2470*/  LEA.HI R16, R16, R137, RZ, 0x4 ;  /* 0x0000008910107211 */ /* 0x000fe400078f20ff */
[----:B------:R-:W-:Y:S01]  /*2480*/  LEA R207, R207, UR4, 0x1 ;  /* 0x00000004cfcf7c11 */ /* 0x000fe2000f8e08ff */
[----:B----4-:R-:W-:Y:S06]  /*2490*/  @P1 BRA `(.L_x_1393) ;  /* 0x0000000000441947 */ /* 0x010fec0003800000 */
[----:B------:R-:W-:Y:S02]  /*24a0*/  ULDC UR6, c[0x0][0x2d0] ;  /* 0x0000b40000067ab9 */ /* 0x000fe40000000800 */
[----:B------:R-:W-:-:S13]  /*24b0*/  ISETP.GE.AND P0, PT, R174, UR6, PT ;  /* 0x00000006ae007c0c */ /* 0x000fda000bf06270 */
[----:B------:R3:W-:Y:S01]  /*24c0*/  @P0 STS.128 [R207], RZ ;  /* 0x000000ffcf000388 */ /* 0x0007e20000000c00 */
[----:B------:R-:W-:Y:S05]  /*24d0*/  @P0 BRA `(.L_x_1393) ;  /* 0x0000000000340947 */ /* 0x000fea0003800000 */
[----:B------:R-:W-:Y:S01]  /*24e0*/  ULDC.64 UR6, c[0x0][0x240] ;  /* 0x0000900000067ab9 */ /* 0x000fe20000000a00 */
[----:B------:R-:W-:Y:S01]  /*24f0*/  MOV R6, R8 ;  /* 0x0000000800067202 */ /* 0x000fe20000000f00 */
[----:B------:R-:W-:-:S04]  /*2500*/  IMAD R0, R5, UR6, RZ ;  /* 0x0000000605007c24 */ /* 0x000fc8000f8e02ff */
[----:B--2---:R-:W-:-:S04]  /*2510*/  IMAD.WIDE.U32 R10, R4, UR6, R6 ;  /* 0x00000006040a7c25 */ /* 0x004fc8000f8e0006 */
        /* <DEDUP_REMOVED lines=9> */
.L_x_1393:
[----:B------:R-:W-:Y:S05]  /*25b0*/  BSYNC B0 ;  /* 0x0000000000007941 */ /* 0x000fea0003800000 */
.L_x_1392:
[----:B------:R-:W-:Y:S01]  /*25c0*/  LOP3.LUT R15, R16, 0xfffffff0, RZ, 0xc0, !PT ;  /* 0xfffffff0100f7812 */ /* 0x000fe200078ec0ff */
[----:B------:R-:W-:Y:S01]  /*25d0*/  BSSY B0, `(.L_x_1394) ;  /* 0x000001b000007945 */ /* 0x000fe20003800000 */
[----:B------:R-:W-:Y:S01]  /*25e0*/  ISETP.GE.AND P0, PT, R14, UR15, PT ;  /* 0x0000000f0e007c0c */ /* 0x000fe2000bf06270 */
[----:B------:R-:W-:Y:S01]  /*25f0*/  VIADD R21, R2, 0x20 ;  /* 0x0000002002157836 */ /* 0x000fe20000000000 */
[----:B------:R-:W-:Y:S01]  /*2600*/  SHF.R.S32.HI R19, RZ, 0x4, R16 ;  /* 0x00000004ff137819 */ /* 0x000fe20000011410 */
[----:B------:R-:W-:Y:S01]  /*2610*/  IMAD.IADD R15, R137, 0x1, -R15 ;  /* 0x00000001890f7824 */ /* 0x000fe200078e0a0f */
[----:B------:R-:W-:Y:S01]  /*2620*/  P2R R24, PR, RZ, 0x1 ;  /* 0x00000001ff187803 */ /* 0x000fe20000000000 */
[----:B------:R-:W-:Y:S08]  /*2630*/  @P2 BRA `(.L_x_1395) ;  /* 0x0000000000502947 */ /* 0x000ff00003800000 */
[----:B------:R-:W-:Y:S02]  /*2640*/  ULDC UR6, c[0x0][0x2d0] ;  /* 0x0000b40000067ab9 */ /* 0x000fe40000000800 */
[----:B------:R-:W-:-:S13]  /*2650*/  ISETP.GE.AND P0, PT, R174, UR6, PT ;  /* 0x00000006ae007c0c */ /* 0x000fda000bf06270 */
[----:B------:R1:W-:Y:S01]  /*2660*/  @P0 STS.128 [R207+0x800], RZ ;  /* 0x000800ffcf000388 */ /* 0x0003e20000000c00 */
[----:B------:R-:W-:Y:S05]  /*2670*/  @P0 BRA `(.L_x_1395) ;  /* 0x0000000000400947 */ /* 0x000fea0003800000 */
[----:B------:R-:W-:Y:S01]  /*2680*/  IADD3 R0, P0, R4, 0x10, RZ ;  /* 0x0000001004007810 */ /* 0x000fe20007f1e0ff */
[----:B------:R-:W-:Y:S01]  /*2690*/  ULDC.64 UR6, c[0x0][0x240] ;  /* 0x0000900000067ab9 */ /* 0x000fe20000000a00 */
[----:B------:R-:W-:-:S03]  /*26a0*/  MOV R11, R7 ;  /* 0x00000007000b7202 */ /* 0x000fc60000000f00 */
[----:B--2---:R-:W-:-:S04]  /*26b0*/  IMAD.X R10, RZ, RZ, R5, P0 ;  /* 0x000000ffff0a7224 */ /* 0x004fc800000e0605 */
[----:B----4-:R-:W-:Y:S02]  /*26c0*/  IMAD R12, R10, UR6, RZ ;  /* 0x000000060a0c7c24 */ /* 0x010fe4000f8e02ff */
        /* <DEDUP_REMOVED lines=11> */
.L_x_1395:
[----:B------:R-:W-:Y:S05]  /*2780*/  BSYNC B0 ;  /* 0x0000000000007941 */ /* 0x000fea0003800000 */
.L_x_1394:
[----:B------:R-:W-:Y:S01]  /*2790*/  ISETP.GE.AND P0, PT, R21, UR5, PT ;  /* 0x0000000515007c0c */ /* 0x000fe2000bf06270 */
[----:B------:R-:W-:Y:S01]  /*27a0*/  IMAD.SHL.U32 R14, R32, 0x40, RZ ;  /* 0x00000040200e7824 */ /* 0x000fe200078e00ff */
[----:B------:R-:W-:Y:S01]  /*27b0*/  SHF.R.S32.HI R0, RZ, 0x1f, R15 ;  /* 0x0000001fff007819 */ /* 0x000fe2000001140f */
[----:B------:R-:W-:Y:S01]  /*27c0*/  BSSY B0, `(.L_x_1396) ;  /* 0x000001b000007945 */ /* 0x000fe20003800000 */
[----:B------:R-:W-:Y:S01]  /*27d0*/  LEA.HI R16, R16, R19, RZ, 0x1 ;  /* 0x0000001310107211 */ /* 0x000fe200078f08ff */
[----:B------:R-:W-:Y:S01]  /*27e0*/  VIADD R20, R2, 0x30 ;  /* 0x0000003002147836 */ /* 0x000fe20000000000 */
[----:B------:R-:W-:Y:S01]  /*27f0*/  LEA.HI R22, R0, R15, RZ, 0x3 ;  /* 0x0000000f00167211 */ /* 0x000fe200078f18ff */
[----:B------:R-:W-:Y:S01]  /*2800*/  IMAD.SHL.U32 R17, R2, 0x8, RZ ;  /* 0x0000000802117824 */ /* 0x000fe200078e00ff */
[----:B------:R-:W-:-:S05]  /*2810*/  LOP3.LUT R14, R14, 0x1c0, RZ, 0xc0, !PT ;  /* 0x000001c00e0e7812 */ /* 0x000fca00078ec0ff */
        /* <DEDUP_REMOVED lines=21> */
.L_x_1397:
[----:B------:R-:W-:Y:S05]  /*2970*/  BSYNC B0 ;  /* 0x0000000000007941 */ /* 0x000fea0003800000 */
.L_x_1396:
[----:B------:R-:W-:Y:S01]  /*2980*/  ISETP.GE.AND P0, PT, R20, UR5, PT ;  /* 0x0000000514007c0c */ /* 0x000fe2000bf06270 */
[----:B------:R-:W-:Y:S01]  /*2990*/  BSSY B0, `(.L_x_1398) ;  /* 0x000001d000007945 */ /* 0x000fe20003800000 */
[----:B------:R-:W-:Y:S02]  /*29a0*/  LOP3.LUT R16, R16, 0xfffffffe, RZ, 0xc0, !PT ;  /* 0xfffffffe10107812 */ /* 0x000fe400078ec0ff */
[----:B------:R-:W-:Y:S02]  /*29b0*/  LOP3.LUT R0, R14, 0x8, R17, 0xf8, !PT ;  /* 0x000000080e007812 */ /* 0x000fe400078ef811 */
[----:B--2---:R-:W-:Y:S01]  /*29c0*/  LOP3.LUT R10, R22, 0xfffffff8, RZ, 0xc0, !PT ;  /* 0xfffffff8160a7812 */ /* 0x004fe200078ec0ff */
[----:B------:R-:W-:Y:S01]  /*29d0*/  IMAD.IADD R16, R19, 0x1, -R16 ;  /* 0x0000000113107824 */ /* 0x000fe200078e0a10 */
[----:B------:R-:W-:-:S03]  /*29e0*/  SHF.R.U32.HI R14, RZ, 0x3, R14 ;  /* 0x00000003ff0e7819 */ /* 0x000fc6000001160e */
[----:B------:R-:W-:Y:S01]  /*29f0*/  IMAD.IADD R15, R15, 0x1, -R10 ;  /* 0x000000010f0f7824 */ /* 0x000fe200078e0a0a */
[----:B------:R-:W-:Y:S01]  /*2a00*/  LOP3.LUT R14, R0, R14, RZ, 0x3c, !PT ;  /* 0x0000000e000e7212 */ /* 0x000fe200078e3cff */
[----:B------:R-:W-:Y:S06]  /*2a10*/  @P0 BRA `(.L_x_1399) ;  /* 0x0000000000500947 */ /* 0x000fec0003800000 */
        /* <DEDUP_REMOVED lines=20> */
.L_x_1399:
[----:B------:R-:W-:Y:S05]  /*2b60*/  BSYNC B0 ;  /* 0x0000000000007941 */ /* 0x000fea0003800000 */
.L_x_1398:
        /* <DEDUP_REMOVED lines=22> */
.L_x_1401:
[----:B------:R-:W-:Y:S05]  /*2cd0*/  BSYNC B0 ;  /* 0x0000000000007941 */ /* 0x000fea0003800000 */
.L_x_1400:
        /* <DEDUP_REMOVED lines=22> */
.L_x_1403:
[----:B------:R-:W-:Y:S05]  /*2e40*/  BSYNC B0 ;  /* 0x0000000000007941 */ /* 0x000fea0003800000 */
.L_x_1402:
        /* <DEDUP_REMOVED lines=22> */
.L_x_1405:
[----:B------:R-:W-:Y:S05]  /*2fb0*/  BSYNC B0 ;  /* 0x0000000000007941 */ /* 0x000fea0003800000 */
.L_x_1404:
        /* <DEDUP_REMOVED lines=21> */
.L_x_1407:
[----:B------:R-:W-:Y:S05]  /*3110*/  BSYNC B0 ;  /* 0x0000000000007941 */ /* 0x000fea0003800000 */
.L_x_1406:
[C---:B------:R-:W-:Y:S01]  /*3120*/  IMAD R0, R3.reuse, UR10, RZ ;  /* 0x0000000a03007c24 */ /* 0x040fe2000f8e02ff */
[----:B------:R-:W-:Y:S01]  /*3130*/  SHF.R.S32.HI R8, RZ, 0x1f, R18 ;  /* 0x0000001fff087819 */ /* 0x000fe20000011412 */
[C---:B------:R-:W-:Y:S01]  /*3140*/  IMAD.WIDE.U32 R6, R2.reuse, UR10, R174 ;  /* 0x0000000a02067c25 */ /* 0x040fe2000f8e00ae */
[----:B------:R-:W-:Y:S01]  /*3150*/  ULDC.64 UR6, c[0x0][0x260] ;  /* 0x0000980000067ab9 */ /* 0x000fe20000000a00 */
[C---:B------:R-:W-:Y:S01]  /*3160*/  ISETP.GE.AND P2, PT, R2.reuse, UR15, PT ;  /* 0x0000000f02007c0c */ /* 0x040fe2000bf46270 */
[----:B------:R-:W-:Y:S01]  /*3170*/  USHF.R.S32.HI UR29, URZ, 0x1f, UR16 ;  /* 0x0000001f3f1d7899 */ /* 0x000fe20008011410 */
[----:B------:R-:W-:Y:S01]  /*3180*/  IMAD R0, R2, UR11, R0 ;  /* 0x0000000b02007c24 */ /* 0x000fe2000f8e0200 */
[----:B------:R-:W-:Y:S01]  /*3190*/  IADD3 R6, P1, R6, UR22, RZ ;  /* 0x0000001606067c10 */ /* 0x000fe2000ff3e0ff */
[----:B------:R-:W-:Y:S01]  /*31a0*/  IMAD R3, R3, UR8, RZ ;  /* 0x0000000803037c24 */ /* 0x000fe2000f8e02ff */
[C---:B------:R-:W-:Y:S01]  /*31b0*/  ISETP.GE.AND P4, PT, R2.reuse, UR15, PT ;  /* 0x0000000f02007c0c */ /* 0x040fe2000bf86270 */
[C---:B-1----:R-:W-:Y:S01]  /*31c0*/  IMAD.WIDE.U32 R4, R2.reuse, UR8, R174 ;  /* 0x0000000802047c25 */ /* 0x042fe2000f8e00ae */
[----:B------:R-:W-:Y:S01]  /*31d0*/  IADD3.X R7, R7, UR20, R0, P1, !PT ;  /* 0x0000001407077c10 */ /* 0x000fe20008ffe400 */
[----:B------:R-:W-:Y:S01]  /*31e0*/  USHF.L.U64.HI UR20, UR10, 0x6, UR11 ;  /* 0x000000060a147899 */ /* 0x000fe2000801020b */
[----:B------:R-:W-:Y:S01]  /*31f0*/  BSSY B0, `(.L_x_1408) ;  /* 0x0000026000007945 */ /* 0x000fe20003800000 */
[----:B------:R-:W-:Y:S01]  /*3200*/  IMAD R3, R2, UR9, R3 ;  /* 0x0000000902037c24 */ /* 0x000fe2000f8e0203 */
[----:B------:R-:W-:Y:S01]  /*3210*/  IADD3 R4, P0, R4, UR24, RZ ;  /* 0x0000001804047c10 */ /* 0x000fe2000ff1e0ff */
[----:B------:R-:W-:Y:S01]  /*3220*/  IMAD R2, R8, UR6, RZ ;  /* 0x0000000608027c24 */ /* 0x000fe2000f8e02ff */
[----:B------:R-:W-:Y:S01]  /*3230*/  UIMAD UR22, UR20, UR16, URZ ;  /* 0x00000010141672a4 */ /* 0x000fe2000f8e023f */
[C---:B------:R-:W-:Y:S01]  /*3240*/  IMAD.WIDE.U32 R246, R18.reuse, UR6, R6 ;  /* 0x0000000612f67c25 */ /* 0x040fe2000f8e0006 */
[----:B------:R-:W-:Y:S01]  /*3250*/  IADD3.X R5, R5, UR21, R3, P0, !PT ;  /* 0x0000001505057c10 */ /* 0x000fe200087fe403 */
[----:B------:R-:W-:Y:S01]  /*3260*/  USHF.L.U32 UR21, UR10, 0x6, URZ ;  /* 0x000000060a157899 */ /* 0x000fe2000800063f */
[----:B------:R-:W-:Y:S01]  /*3270*/  ISETP.GE.AND P1, PT, R21, UR15, PT ;  /* 0x0000000f15007c0c */ /* 0x000fe2000bf26270 */
[C---:B------:R-:W-:Y:S01]  /*3280*/  IMAD R2, R18.reuse, UR7, R2 ;  /* 0x0000000712027c24 */ /* 0x040fe2000f8e0202 */
[----:B------:R-:W-:Y:S01]  /*3290*/  ULDC.64 UR6, c[0x0][0x268] ;  /* 0x00009a0000067ab9 */ /* 0x000fe20000000a00 */
[----:B------:R-:W-:Y:S01]  /*32a0*/  MOV R240, R246 ;  /* 0x000000f600f07202 */ /* 0x000fe20000000f00 */
[----:B----4-:R-:W-:Y:S01]  /*32b0*/  IMAD.WIDE.U32 R12, R18, UR6, R4 ;  /* 0x00000006120c7c25 */ /* 0x010fe2000f8e0004 */
[----:B------:R1:W-:Y:S01]  /*32c0*/  STL.64 [R1+0x70], R246 ;  /* 0x000070f601007387 */ /* 0x0003e20000100a00 */
[----:B------:R-:W-:Y:S01]  /*32d0*/  IADD3 R241, R247, R2, RZ ;  /* 0x00000002f7f17210 */ /* 0x000fe20007ffe0ff */
[----:B------:R-:W-:Y:S01]  /*32e0*/  UIMAD UR22, UR29, UR21, UR22 ;  /* 0x000000151d1672a4 */ /* 0x000fe2000f8e0216 */
[----:B------:R-:W-:Y:S01]  /*32f0*/  MOV R136, UR21 ;  /* 0x0000001500887c02 */ /* 0x000fe20008000f00 */
[----:B------:R-:W-:Y:S01]  /*3300*/  IMAD R0, R8, UR6, RZ ;  /* 0x0000000608007c24 */ /* 0x000fe2000f8e02ff */
[----:B------:R-:W-:Y:S01]  /*3310*/  ISETP.GE.AND P3, PT, R20, UR15, PT ;  /* 0x0000000f14007c0c */ /* 0x000fe2000bf66270 */
[----:B------:R1:W-:Y:S01]  /*3320*/  STL.64 [R1+0x68], R240 ;  /* 0x000068f001007387 */ /* 0x0003e20000100a00 */
[----:B------:R-:W-:Y:S01]  /*3330*/  SHF.L.U32 R9, R16, 0x3, RZ ;  /* 0x0000000310097819 */ /* 0x000fe200000006ff */
[----:B------:R-:W-:-:S02]  /*3340*/  IMAD.WIDE.U32 R2, R136, UR16, R240 ;  /* 0x0000001088027c25 */ /* 0x000fc4000f8e00f0 */
[----:B------:R1:W-:Y:S02]  /*3350*/  STL.64 [R1+0x20], R12 ;  /* 0x0000200c01007387 */ /* 0x0003e40000100a00 */
[----:B------:R-:W-:Y:S01]  /*3360*/  IMAD R10, R18, UR7, R0 ;  /* 0x00000007120a7c24 */ /* 0x000fe2000f8e0200 */
[----:B------:R-:W-:Y:S02]  /*3370*/  IADD3 R5, R3, UR22, RZ ;  /* 0x0000001603057c10 */ /* 0x000fe4000fffe0ff */
[----:B------:R-:W-:Y:S01]  /*3380*/  SHF.L.U32 R0, R15, 0x6, RZ ;  /* 0x000000060f007819 */ /* 0x000fe200000006ff */
        /* <DEDUP_REMOVED lines=12> */
.L_x_1409:
[----:B------:R-:W-:Y:S05]  /*3450*/  BSYNC B0 ;  /* 0x0000000000007941 */ /* 0x000fea0003800000 */
.L_x_1408:
[----:B------:R-:W-:Y:S01]  /*3460*/  ISETP.NE.AND P0, PT, R23, RZ, PT ;  /* 0x000000ff1700720c */ /* 0x000fe20003f05270 */
[----:B------:R-:W-:Y:S01]  /*3470*/  USHF.L.U64.HI UR22, UR10, 0x4, UR11 ;  /* 0x000000040a167899 */ /* 0x000fe2000801020b */
[----:B------:R-:W-:Y:S01]  /*3480*/  BSSY B0, `(.L_x_1410) ;  /* 0x0000011000007945 */ /* 0x000fe20003800000 */
[----:B------:R-:W-:Y:S01]  /*3490*/  USHF.L.U32 UR24, UR10, 0x4, URZ ;  /* 0x000000040a187899 */ /* 0x000fe2000800063f */
[----:B------:R-:W-:-:S09]  /*34a0*/  LOP3.LUT R8, R0, 0x1c0, RZ, 0xc0, !PT ;  /* 0x000001c000087812 */ /* 0x000fd200078ec0ff */
[----:B------:R-:W-:Y:S05]  /*34b0*/  @P0 BRA `(.L_x_1411) ;  /* 0x0000000000340947 */ /* 0x000fea0003800000 */
[----:B------:R-:W-:Y:S02]  /*34c0*/  ULDC UR6, c[0x0][0x2d0] ;  /* 0x0000b40000067ab9 */ /* 0x000fe40000000800 */
[----:B------:R-:W-:-:S13]  /*34d0*/  ISETP.GE.AND P0, PT, R174, UR6, PT ;  /* 0x00000006ae007c0c */ /* 0x000fda000bf06270 */
[----:B------:R1:W-:Y:S01]  /*34e0*/  @P0 STS.128 [R207+0x4800], RZ ;  /* 0x004800ffcf000388 */ /* 0x0003e20000000c00 */
[----:B------:R-:W-:Y:S05]  /*34f0*/  @P0 BRA `(.L_x_1411) ;  /* 0x0000000000240947 */ /* 0x000fea0003800000 */
[----:B------:R-:W-:Y:S01]  /*3500*/  IADD3 R0, P0, R2, UR24, RZ ;  /* 0x0000001802007c10 */ /* 0x000fe2000ff1e0ff */
[----:B------:R-:W-:-:S03]  /*3510*/  ULDC.64 UR6, c[0x0][0x218] ;  /* 0x0000860000067ab9 */ /* 0x000fc60000000a00 */
[----:B-1----:R-:W-:Y:S02]  /*3520*/  IADD3.X R7, R5, UR22, RZ, P0, !PT ;  /* 0x0000001605077c10 */ /* 0x002fe400087fe4ff */
[----:B------:R-:W-:-:S04]  /*3530*/  LEA R6, P0, R0, UR6, 0x1 ;  /* 0x0000000600067c11 */ /* 0x000fc8000f8008ff */
[----:B------:R-:W-:-:S05]  /*3540*/  LEA.HI.X R7, R0, UR7, R7, 0x1, P0 ;  /* 0x0000000700077c11 */ /* 0x000fca00080f0c07 */
[----:B------:R-:W-:Y:S01]  /*3550*/  @!PT LDS RZ, [RZ] ;  /* 0x00000000fffff984 */ /* 0x000fe20000000800 */
[----:B------:R-:W-:Y:S01]  /*3560*/  @!PT LDS RZ, [RZ] ;  /* 0x00000000fffff984 */ /* 0x000fe20000000800 */
[----:B------:R-:W-:Y:S01]  /*3570*/  @!PT LDS RZ, [RZ] ;  /* 0x00000000fffff984 */ /* 0x000fe20000000800 */
[----:B------:R1:W-:Y:S04]  /*3580*/  LDGSTS.E.BYPASS.LTC128B.128 [R207+0x4800], desc[UR26][R6.64] ;  /* 0x0480000006cf7fae */ /* 0x0003e8000b901d5a */
.L_x_1411:
[----:B------:R-:W-:Y:S05]  /*3590*/  BSYNC B0 ;  /* 0x0000000000007941 */ /* 0x000fea0003800000 */
.L_x_1410:
        /* <DEDUP_REMOVED lines=8> */
[----:B-1----:R-:W-:Y:S02]  /*3620*/  IMAD.U32 R7, RZ, RZ, UR10 ;  /* 0x0000000aff077e24 */ /* 0x002fe4000f8e00ff */
        /* <DEDUP_REMOVED lines=9> */
.L_x_1413:
[----:B------:R-:W-:Y:S05]  /*36c0*/  BSYNC B0 ;  /* 0x0000000000007941 */ /* 0x000fea0003800000 */
.L_x_1412:
        /* <DEDUP_REMOVED lines=18> */
.L_x_1415:
[----:B------:R-:W-:Y:S05]  /*37f0*/  BSYNC B0 ;  /* 0x0000000000007941 */ /* 0x000fea0003800000 */
.L_x_1414:
[----:B------:R-:W0:Y:S01]  /*3800*/  LDGDEPBAR ;  /* 0x00000000000079af */ /* 0x000e220000000000 */
[----:B------:R-:W-:Y:S01]  /*3810*/  UIADD3 UR33, UR25, -UR19, -UR28 ;  /* 0x8000001319217290 */ /* 0x000fe2000fffe81c */
[----:B------:R-:W-:Y:S01]  /*3820*/  LOP3.LUT R3, R8, 0x8, R9, 0xf8, !PT ;  /* 0x0000000808037812 */ /* 0x000fe200078ef809 */
[----:B------:R-:W-:Y:S01]  /*3830*/  USHF.L.U64.HI UR19, UR8, 0x6, UR9 ;  /* 0x0000000608137899 */ /* 0x000fe20008010209 */
[----:B------:R-:W-:Y:S01]  /*3840*/  SHF.R.U32.HI R2, RZ, 0x3, R8 ;  /* 0x00000003ff027819 */ /* 0x000fe20000011608 */
[----:B-1----:R-:W-:Y:S01]  /*3850*/  IMAD.IADD R5, R13, 0x1, R10 ;  /* 0x000000010d057824 */ /* 0x002fe200078e020a */
[----:B------:R-:W-:Y:S01]  /*3860*/  USHF.L.U32 UR32, UR8, 0x6, URZ ;  /* 0x0000000608207899 */ /* 0x000fe2000800063f */
[----:B------:R-:W-:Y:S01]  /*3870*/  IMAD.MOV.U32 R4, RZ, RZ, R12 ;  /* 0x000000ffff047224 */ /* 0x000fe200078e000c */
[----:B------:R-:W-:Y:S01]  /*3880*/  UIMAD UR6, UR19, UR16, URZ ;  /* 0x00000010130672a4 */ /* 0x000fe2000f8e023f */
[----:B------:R-:W-:Y:S01]  /*3890*/  LOP3.LUT R59, R3, R2, RZ, 0x3c, !PT ;  /* 0x00000002033b7212 */ /* 0x000fe200078e3cff */
[----:B------:R-:W-:Y:S01]  /*38a0*/  IMAD.U32 R2, RZ, RZ, UR16 ;  /* 0x00000010ff027e24 */ /* 0x000fe2000f8e00ff */
[----:B------:R-:W-:Y:S01]  /*38b0*/  UIADD3 UR34, UR25, 0x1, -UR28 ;  /* 0x0000000119227890 */ /* 0x000fe2000fffe81c */
[----:B------:R1:W-:Y:S01]  /*38c0*/  STL.64 [R1+0x10], R4 ;  /* 0x0000100401007387 */ /* 0x0003e20000100a00 */
[----:B------:R-:W-:Y:S01]  /*38d0*/  UIMAD UR6, UR29, UR32, UR6 ;  /* 0x000000201d0672a4 */ /* 0x000fe2000f8e0206 */
[----:B------:R-:W-:Y:S01]  /*38e0*/  IMAD.SHL.U32 R3, R22, 0x40, RZ ;  /* 0x0000004016037824 */ /* 0x000fe200078e00ff */
[----:B------:R-:W-:Y:S01]  /*38f0*/  UIADD3 UR34, UR34, UR18, URZ ;  /* 0x0000001222227290 */ /* 0x000fe2000fffe03f */
[----:B------:R-:W-:Y:S01]  /*3900*/  BSSY B0, `(.L_x_1416) ;  /* 0x0000017000007945 */ /* 0x000fe20003800000 */
[----:B------:R-:W-:Y:S01]  /*3910*/  ISETP.GE.AND P1, PT, R21, UR15, PT ;  /* 0x0000000f15007c0c */ /* 0x000fe2000bf26270 */
[----:B------:R-:W-:Y:S01]  /*3920*/  IMAD R0, R16, 0x200, R14 ;  /* 0x0000020010007824 */ /* 0x000fe200078e020e */
[----:B------:R-:W-:-:S02]  /*3930*/  ISETP.GE.AND P3, PT, R20, UR15, PT ;  /* 0x0000000f14007c0c */ /* 0x000fc4000bf66270 */
[----:B------:R-:W-:Y:S02]  /*3940*/  SHF.R.S32.HI R56, RZ, 0x5, R56 ;  /* 0x00000005ff387819 */ /* 0x000fe40000011438 */
[----:B------:R-:W-:Y:S01]  /*3950*/  LOP3.LUT R57, R3, 0xfffffe00, RZ, 0xc0, !PT ;  /* 0xfffffe0003397812 */ /* 0x000fe200078ec0ff */
[----:B------:R-:W-:-:S04]  /*3960*/  DEPBAR.LE SB0, 0x0 ;  /* 0x000080000000791a */ /* 0x000fc80000000000 */
[----:B------:R-:W-:Y:S01]  /*3970*/  BAR.SYNC.DEFER_BLOCKING 0x0 ;  /* 0x0000000000007b1d */ /* 0x000fe20000010000 */
[----:B-1----:R-:W-:-:S04]  /*3980*/  IMAD.WIDE.U32 R4, R2, UR32, R4 ;  /* 0x0000002002047c25 */ /* 0x002fc8000f8e0004 */
[----:B------:R-:W-:Y:S01]  /*3990*/  VIADD R7, R5, UR6 ;  /* 0x0000000605077c36 */ /* 0x000fe20008000000 */
        /* <DEDUP_REMOVED lines=13> */
.L_x_1417:
[----:B------:R-:W-:Y:S05]  /*3a70*/  BSYNC B0 ;  /* 0x0000000000007941 */ /* 0x000fea0003800000 */
.L_x_1416:
[----:B------:R-:W-:Y:S01]  /*3a80*/  ISETP.NE.AND P0, PT, R24, RZ, PT ;  /* 0x000000ff1800720c */ /* 0x000fe20003f05270 */
[----:B------:R-:W-:Y:S01]  /*3a90*/  USHF.L.U64.HI UR18, UR8, 0x4, UR9 ;  /* 0x0000000408127899 */ /* 0x000fe20008010209 */
[----:B------:R-:W-:Y:S01]  /*3aa0*/  BSSY B0, `(.L_x_1418) ;  /* 0x0000012000007945 */ /* 0x000fe20003800000 */
[----:B------:R-:W-:Y:S01]  /*3ab0*/  USHF.L.U32 UR28, UR8, 0x4, URZ ;  /* 0x00000004081c7899 */ /* 0x000fe2000800063f */
[----:B------:R-:W-:-:S09]  /*3ac0*/  LEA R9, R56, R57, 0xa ;  /* 0x0000003938097211 */ /* 0x000fd200078e50ff */
[----:B------:R1:W-:Y:S01]  /*3ad0*/  @P0 STS.128 [R207+0x6800], RZ ;  /* 0x006800ffcf000388 */ /* 0x0003e20000000c00 */
[----:B------:R-:W-:Y:S05]  /*3ae0*/  @P0 BRA `(.L_x_1419) ;  /* 0x0000000000340947 */ /* 0x000fea0003800000 */
        /* <DEDUP_REMOVED lines=13> */
.L_x_1419:
[----:B------:R-:W-:Y:S05]  /*3bc0*/  BSYNC B0 ;  /* 0x0000000000007941 */ /* 0x000fea0003800000 */
.L_x_1418:
        /* <DEDUP_REMOVED lines=19> */
.L_x_1421:
[----:B------:R-:W-:Y:S05]  /*3d00*/  BSYNC B0 ;  /* 0x0000000000007941 */ /* 0x000fea0003800000 */
.L_x_1420:
[----:B------:R2:W-:Y:S01]  /*3d10*/  @P3 STS.128 [R207+0x7800], RZ ;  /* 0x007800ffcf003388 */ /* 0x0005e20000000c00 */
[----:B-1----:R-:W-:Y:S01]  /*3d20*/  IMAD.IADD R2, R59, 0x1, R9 ;  /* 0x000000013b027824 */ /* 0x002fe200078e0209 */
[----:B------:R-:W-:Y:S01]  /*3d30*/  R2P PR, R15, 0x6 ;  /* 0x000000060f007804 */ /* 0x000fe20000000000 */
[----:B------:R-:W-:Y:S01]  /*3d40*/  IMAD.MOV.U32 R3, RZ, RZ, 0x10 ;  /* 0x00000010ff037424 */ /* 0x000fe200078e00ff */
[----:B------:R-:W-:Y:S01]  /*3d50*/  BSSY B0, `(.L_x_1422) ;  /* 0x0000017000007945 */ /* 0x000fe20003800000 */
[----:B------:R-:W-:Y:S01]  /*3d60*/  IMAD.MOV.U32 R12, RZ, RZ, 0x20 ;  /* 0x00000020ff0c7424 */ /* 0x000fe200078e00ff */
[----:B------:R-:W-:Y:S02]  /*3d70*/  LEA R191, R2, UR4, 0x1 ;  /* 0x0000000402bf7c11 */ /* 0x000fe4000f8e08ff */
[----:B------:R-:W-:Y:S02]  /*3d80*/  SEL R2, R3, 0xfffffff0, !P1 ;  /* 0xfffffff003027807 */ /* 0x000fe40004800000 */
[----:B------:R-:W-:-:S02]  /*3d90*/  LEA R184, R0, UR4, 0x1 ;  /* 0x0000000400b87c11 */ /* 0x000fc4000f8e08ff */
[----:B------:R-:W-:Y:S01]  /*3da0*/  SEL R3, R12, 0xffffffe0, !P2 ;  /* 0xffffffe00c037807 */ /* 0x000fe20005000000 */
[----:B------:R-:W-:Y:S06]  /*3db0*/  @P3 BRA `(.L_x_1423) ;  /* 0x0000000000403947 */ /* 0x000fec0003800000 */
        /* <DEDUP_REMOVED lines=16> */
.L_x_1423:
[----:B------:R-:W-:Y:S05]  /*3ec0*/  BSYNC B0 ;  /* 0x0000000000007941 */ /* 0x000fea0003800000 */
.L_x_1422:
[----:B------:R-:W-:Y:S01]  /*3ed0*/  LDSM.16.M88.4 R8, [R191] ;  /* 0x00000000bf08783b */ /* 0x000fe20000000200 */
[----:B------:R-:W-:Y:S01]  /*3ee0*/  R2P PR, R32, 0x6 ;  /* 0x0000000620007804 */ /* 0x000fe20000000000 */
[--C-:B------:R-:W-:Y:S01]  /*3ef0*/  IMAD R194, R2, 0x2, R191.reuse ;  /* 0x0000000202c27824 */ /* 0x100fe200078e02bf */
[----:B------:R-:W5:Y:S01]  /*3f00*/  LDC.U8 R236, c[0x0][0x388] ;  /* 0x0000e200ffec7b82 */ /* 0x000f620000000000 */
[----:B------:R-:W2:Y:S01]  /*3f10*/  LDSM.16.M88.4 R16, [R184+0x4000] ;  /* 0x00400000b810783b */ /* 0x000ea20000000200 */
[----:B------:R-:W-:Y:S01]  /*3f20*/  VIADD R195, R184, 0x4040 ;  /* 0x00004040b8c37836 */ /* 0x000fe20000000000 */
[----:B------:R-:W-:Y:S01]  /*3f30*/  SEL R0, R12, 0xffffffe0, !P1 ;  /* 0xffffffe00c007807 */ /* 0x000fe20004800000 */
[----:B------:R-:W-:Y:S01]  /*3f40*/  IMAD R192, R3, 0x2, R191 ;  /* 0x0000000203c07824 */ /* 0x000fe200078e02bf */
[----:B-1----:R-:W1:Y:S01]  /*3f50*/  LDSM.16.M88.4 R4, [R191+0x2000] ;  /* 0x00200000bf04783b */ /* 0x002e620000000200 */
[----:B------:R-:W-:Y:S01]  /*3f60*/  IMAD.SHL.U32 R137, R137, 0x2, RZ ;  /* 0x0000000289897824 */ /* 0x000fe200078e00ff */
[----:B------:R-:W-:Y:S01]  /*3f70*/  UMOV UR37, UR16 ;  /* 0x0000001000257c82 */ /* 0x000fe20008000000 */
[----:B------:R-:W-:Y:S01]  /*3f80*/  IMAD.IADD R190, R184, 0x1, R0 ;  /* 0x00000001b8be7824 */ /* 0x000fe200078e0200 */
[----:B------:R-:W3:Y:S01]  /*3f90*/  LDSM.16.M88.4 R20, [R184+0x4800] ;  /* 0x00480000b814783b */ /* 0x000ee20000000200 */
[----:B------:R-:W-:Y:S01]  /*3fa0*/  IMAD R193, R2, 0x2, R192 ;  /* 0x0000000202c17824 */ /* 0x000fe200078e02c0 */
[----:B------:R-:W-:Y:S01]  /*3fb0*/  LOP3.LUT R248, R137, 0x6, RZ, 0xc0, !PT ;  /* 0x0000000689f87812 */ /* 0x000fe200078ec0ff */
[----:B------:R-:W-:Y:S01]  /*3fc0*/  UISETP.GT.AND UP0, UPT, UR37, UR12, UPT ;  /* 0x0000000c2500728c */ /* 0x000fe2000bf04270 */
[----:B------:R-:W4:Y:S01]  /*3fd0*/  LDSM.16.M88.4 R28, [R184+0x5000] ;  /* 0x00500000b81c783b */ /* 0x000f220000000200 */
[----:B------:R-:W-:-:S03]  /*3fe0*/  UIADD3 UR15, UR31, 0x646e171e, URZ ;  /* 0x646e171e1f0f7890 */ /* 0x000fc6000fffe03f */
[----:B------:R-:W4:Y:S04]  /*3ff0*/  LDSM.16.M88.4 R24, [R184+0x5800] ;  /* 0x00580000b818783b */ /* 0x000f280000000200 */
[----:B------:R-:W-:Y:S01]  /*4000*/  LDSM.16.M88.4 R12, [R194+0x2000] ;  /* 0x00200000c20c783b */ /* 0x000fe20000000200 */
[----:B-----5:R-:W-:-:S03]  /*4010*/  IMAD R173, R236, 0x10000, R236 ;  /* 0x00010000ecad7824 */ /* 0x020fc600078e02ec */
[----:B------:R-:W5:Y:S04]  /*4020*/  LDSM.16.M88.4 R68, [R190+0x5000] ;  /* 0x00500000be44783b */ /* 0x000f680000000200 */
[----:B------:R-:W5:Y:S04]  /*4030*/  LDSM.16.M88.4 R40, [R190+0x4000] ;  /* 0x00400000be28783b */ /* 0x000f680000000200 */
[----:B------:R-:W-:Y:S04]  /*4040*/  LDSM.16.M88.4 R64, [R190+0x5800] ;  /* 0x00580000be40783b */ /* 0x000fe80000000200 */
[----:B------:R-:W-:Y:S01]  /*4050*/  LDSM.16.M88.4 R60, [R190+0x4800] ;  /* 0x00480000be3c783b */ /* 0x000fe20000000200 */
[-C--:B--2---:R-:W-:Y:S03]  /*4060*/  HMMA.16816.F32.BF16 R88, R8, R16.reuse, RZ ;  /* 0x000000100858723c */ /* 0x084fe600000418ff */
[----:B------:R-:W0:Y:S03]  /*4070*/  LDGDEPBAR ;  /* 0x00000000000079af */ /* 0x000e260000000000 */
[C---:B-1----:R-:W-:Y:S06]  /*4080*/  HMMA.16816.F32.BF16 R44, R4.reuse, R16, RZ ;  /* 0x00000010042c723c */ /* 0x042fec00000418ff */
[-C--:B------:R-:W-:Y:S06]  /*4090*/  HMMA.16816.F32.BF16 R48, R4, R18.reuse, RZ ;  /* 0x000000120430723c */ /* 0x080fec00000418ff */
[----:B------:R-:W-:Y:S06]  /*40a0*/  HMMA.16816.F32.BF16 R96, R8, R18, RZ ;  /* 0x000000120860723c */ /* 0x000fec00000418ff */
[C---:B---3--:R-:W-:Y:S06]  /*40b0*/  HMMA.16816.F32.BF16 R32, R4.reuse, R20, RZ ;  /* 0x000000140420723c */ /* 0x048fec00000418ff */
[C---:B----4-:R-:W-:Y:S06]  /*40c0*/  HMMA.16816.F32.BF16 R16, R4.reuse, R28, RZ ;  /* 0x0000001c0410723c */ /* 0x050fec00000418ff */
[C---:B------:R-:W-:Y:S06]  /*40d0*/  HMMA.16816.F32.BF16 R36, R4.reuse, R24, RZ ;  /* 0x000000180424723c */ /* 0x040fec00000418ff */
[C---:B------:R-:W-:Y:S06]  /*40e0*/  HMMA.16816.F32.BF16 R72, R4.reuse, R22, RZ ;  /* 0x000000160448723c */ /* 0x040fec00000418ff */
[C---:B------:R-:W-:Y:S06]  /*40f0*/  HMMA.16816.F32.BF16 R80, R4.reuse, R30, RZ ;  /* 0x0000001e0450723c */ /* 0x040fec00000418ff */
[----:B------:R-:W-:Y:S01]  /*4100*/  HMMA.16816.F32.BF16 R52, R4, R26, RZ ;  /* 0x0000001a0434723c */ /* 0x000fe200000418ff */
[----:B------:R-:W1:Y:S05]  /*4110*/  LDSM.16.M88.4 R4, [R194] ;  /* 0x00000000c204783b */ /* 0x000e6a0000000200 */
[C---:B------:R-:W-:Y:S06]  /*4120*/  HMMA.16816.F32.BF16 R104, R8.reuse, R20, RZ ;  /* 0x000000140868723c */ /* 0x040fec00000418ff */
[C---:B------:R-:W-:Y:S01]  /*4130*/  HMMA.16816.F32.BF16 R116, R8.reuse, R22, RZ ;  /* 0x000000160874723c */ /* 0x040fe200000418ff */
[----:B------:R-:W-:Y:S05]  /*4140*/  LDSM.16.M88.4 R20, [R192] ;  /* 0x00000000c014783b */ /* 0x000fea0000000200 */
[C---:B------:R-:W-:Y:S06]  /*4150*/  HMMA.16816.F32.BF16 R112, R8.reuse, R28, RZ ;  /* 0x0000001c0870723c */ /* 0x040fec00000418ff */
[C---:B------:R-:W-:Y:S06]  /*4160*/  HMMA.16816.F32.BF16 R108, R8.reuse, R30, RZ ;  /* 0x0000001e086c723c */ /* 0x040fec00000418ff */
[C---:B------:R-:W-:Y:S06]  /*4170*/  HMMA.16816.F32.BF16 R100, R8.reuse, R24, RZ ;  /* 0x000000180864723c */ /* 0x040fec00000418ff */
[----:B------:R-:W-:Y:S06]  /*4180*/  HMMA.16816.F32.BF16 R92, R8, R26, RZ ;  /* 0x0000001a085c723c */ /* 0x000fec00000418ff */
[C---:B-----5:R-:W-:Y:S01]  /*4190*/  HMMA.16816.F32.BF16 R128, R12.reuse, R68, R16 ;  /* 0x000000440c80723c */ /* 0x060fe20000041810 */
[----:B------:R-:W-:Y:S01]  /*41a0*/  VIADD R8, R184, 0x4000 ;  /* 0x00004000b8087836 */ /* 0x000fe20000000000 */
[----:B------:R-:W-:Y:S03]  /*41b0*/  LDSM.16.M88.4 R16, [R192+0x2000] ;  /* 0x00200000c010783b */ /* 0x000fe60000000200 */
[----:B------:R-:W-:Y:S01]  /*41c0*/  @P2 VIADD R195, R8, 0xffffffc0 ;  /* 0xffffffc008c32836 */ /* 0x000fe20000000000 */
[-C--:B------:R-:W-:Y:S01]  /*41d0*/  HMMA.16816.F32.BF16 R84, R12, R40.reuse, R44 ;  /* 0x000000280c54723c */ /* 0x080fe2000004182c */
[----:B------:R-:W-:Y:S02]  /*41e0*/  LDSM.16.M88.4 R8, [R193+0x2000] ;  /* 0x00200000c108783b */ /* 0x000fe40000000200 */
[----:B------:R-:W-:Y:S01]  /*41f0*/  IMAD.IADD R189, R0, 0x1, R195 ;  /* 0x0000000100bd7824 */ /* 0x000fe200078e02c3 */
[----:B------:R-:W-:Y:S01]  /*4200*/  SHF.R.S32.HI R0, RZ, 0x1f, R58 ;  /* 0x0000001fff007819 */ /* 0x000fe2000001143a */
[----:B------:R-:W2:Y:S01]  /*4210*/  LDSM.16.M88.4 R24, [R195] ;  /* 0x00000000c318783b */ /* 0x000ea20000000200 */
[----:B-1----:R-:W-:Y:S01]  /*4220*/  HMMA.16816.F32.BF16 R44, R4, R40, R88 ;  /* 0x00000028042c723c */ /* 0x002fe20000041858 */
[C---:B------:R-:W-:Y:S01]  /*4230*/  VIADD R198, R195.reuse, 0x800 ;  /* 0x00000800c3c67836 */ /* 0x040fe20000000000 */
[----:B------:R-:W-:Y:S01]  /*4240*/  LEA.HI R0, R0, R58, RZ, 0x2 ;  /* 0x0000003a00007211 */ /* 0x000fe200078f10ff */
[----:B------:R-:W-:Y:S01]  /*4250*/  LDSM.16.M88.4 R28, [R189] ;  /* 0x00000000bd1c783b */ /* 0x000fe20000000200 */
[----:B------:R-:W-:-:S02]  /*4260*/  VIADD R197, R195, 0x1000 ;  /* 0x00001000c3c57836 */ /* 0x000fc40000000000 */
[----:B------:R-:W-:Y:S01]  /*4270*/  HMMA.16816.F32.BF16 R144, R12, R64, R36 ;  /* 0x000000400c90723c */ /* 0x000fe20000041824 */
[----:B------:R-:W1:Y:S01]  /*4280*/  LDSM.16.M88.4 R36, [R195+0x800] ;  /* 0x00080000c324783b */ /* 0x000e620000000200 */
[----:B------:R-:W-:Y:S01]  /*4290*/  SHF.R.S32.HI R0, RZ, 0x2, R0 ;  /* 0x00000002ff007819 */ /* 0x000fe20000011400 */
[----:B------:R-:W-:-:S03]  /*42a0*/  VIADD R196, R195, 0x1800 ;  /* 0x00001800c3c47836 */ /* 0x000fc60000000000 */
[C---:B------:R-:W-:Y:S06]  /*42b0*/  HMMA.16816.F32.BF16 R120, R12.reuse, R60, R32 ;  /* 0x0000003c0c78723c */ /* 0x040fec0000041820 */
[C---:B------:R-:W-:Y:S06]  /*42c0*/  HMMA.16816.F32.BF16 R76, R12.reuse, R42, R48 ;  /* 0x0000002a0c4c723c */ /* 0x040fec0000041830 */
[C---:B------:R-:W-:Y:S06]  /*42d0*/  HMMA.16816.F32.BF16 R124, R12.reuse, R62, R72 ;  /* 0x0000003e0c7c723c */ /* 0x040fec0000041848 */
[C---:B------:R-:W-:Y:S06]  /*42e0*/  HMMA.16816.F32.BF16 R132, R12.reuse, R70, R80 ;  /* 0x000000460c84723c */ /* 0x040fec0000041850 */
[----:B------:R-:W-:Y:S01]  /*42f0*/  HMMA.16816.F32.BF16 R140, R12, R66, R52 ;  /* 0x000000420c8c723c */ /* 0x000fe20000041834 */
[----:B------:R-:W3:Y:S05]  /*4300*/  LDSM.16.M88.4 R12, [R193] ;  /* 0x00000000c10c783b */ /* 0x000eea0000000200 */
[C---:B------:R-:W-:Y:S06]  /*4310*/  HMMA.16816.F32.BF16 R52, R4.reuse, R42, R96 ;  /* 0x0000002a0434723c */ /* 0x040fec0000041860 */
[----:B------:R-:W-:Y:S06]  /*4320*/  HMMA.16816.F32.BF16 R48, R4, R60, R104 ;  /* 0x0000003c0430723c */ /* 0x000fec0000041868 */
[-C--:B--2---:R-:W-:Y:S06]  /*4330*/  HMMA.16816.F32.BF16 R32, R16, R24.reuse, R84 ;  /* 0x000000181020723c */ /* 0x084fec0000041854 */
[----:B------:R-:W-:Y:S06]  /*4340*/  HMMA.16816.F32.BF16 R40, R20, R24, R44 ;  /* 0x000000181428723c */ /* 0x000fec000004182c */
[----:B------:R-:W-:Y:S01]  /*4350*/  HMMA.16816.F32.BF16 R112, R4, R68, R112 ;  /* 0x000000440470723c */ /* 0x000fe20000041870 */
[----:B------:R-:W-:-:S05]  /*4360*/  IMAD.U32 R24, RZ, RZ, UR25 ;  /* 0x00000019ff187e24 */ /* 0x000fca000f8e00ff */
[C---:B------:R-:W-:Y:S06]  /*4370*/  HMMA.16816.F32.BF16 R100, R4.reuse, R64, R100 ;  /* 0x000000400464723c */ /* 0x040fec0000041864 */
[C---:B------:R-:W-:Y:S06]  /*4380*/  HMMA.16816.F32.BF16 R80, R4.reuse, R62, R116 ;  /* 0x0000003e0450723c */ /* 0x040fec0000041874 */
[C---:B------:R-:W-:Y:S06]  /*4390*/  HMMA.16816.F32.BF16 R108, R4.reuse, R70, R108 ;  /* 0x00000046046c723c */ /* 0x040fec000004186c */
[----:B------:R-:W-:Y:S06]  /*43a0*/  HMMA.16816.F32.BF16 R92, R4, R66, R92 ;  /* 0x00000042045c723c */ /* 0x000fec000004185c */
[----:B------:R-:W-:Y:S01]  /*43b0*/  HMMA.16816.F32.BF16 R52, R20, R26, R52 ;  /* 0x0000001a1434723c */ /* 0x000fe20000041834 */
[----:B------:R-:W-:Y:S01]  /*43c0*/  LEA R6, R56, UR23, 0x4 ;  /* 0x0000001738067c11 */ /* 0x000fe2000f8e20ff */
[----:B------:R-:W-:Y:S01]  /*43d0*/  IMAD.U32 R4, RZ, RZ, UR16 ;  /* 0x00000010ff047e24 */ /* 0x000fe2000f8e00ff */
[----:B------:R-:W-:Y:S01]  /*43e0*/  UIADD3 UR16, UR30, -0x4ab325aa, URZ ;  /* 0xb54cda561e107890 */ /* 0x000fe2000fffe03f */
[----:B------:R-:W-:-:S02]  /*43f0*/  IMAD.U32 R7, RZ, RZ, UR34 ;  /* 0x00000022ff077e24 */ /* 0x000fc4000f8e00ff */
[----:B------:R-:W-:Y:S01]  /*4400*/  IMAD.IADD R6, R0, 0x1, R6 ;  /* 0x0000000100067824 */ /* 0x000fe200078e0206 */
[----:B-1----:R-:W-:Y:S01]  /*4410*/  HMMA.16816.F32.BF16 R68, R20, R36, R48 ;  /* 0x000000241444723c */ /* 0x002fe20000041830 */
[----:B------:R-:W-:Y:S02]  /*4420*/  IMAD.U32 R5, RZ, RZ, UR14 ;  /* 0x0000000eff057e24 */ /* 0x000fe4000f8e00ff */
[----:B------:R-:W-:Y:S01]  /*4430*/  IMAD R4, R4, 0x40, R248 ;  /* 0x0000004004047824 */ /* 0x000fe200078e02f8 */
[----:B------:R-:W-:Y:S01]  /*4440*/  VIADDMNMX R206, R6, UR34, R24, PT ;  /* 0x0000002206ce7c46 */ /* 0x000fe2000b800118 */
[----:B------:R-:W-:Y:S01]  /*4450*/  IMAD R249, R5, 0x8, R56 ;  /* 0x0000000805f97824 */ /* 0x000fe200078e0238 */
[-C--:B------:R-:W-:Y:S01]  /*4460*/  HMMA.16816.F32.BF16 R48, R8, R28.reuse, R32 ;  /* 0x0000001c0830723c */ /* 0x080fe20000041820 */
[----:B------:R-:W1:Y:S01]  /*4470*/  LDSM.16.M88.4 R32, [R189+0x800] ;  /* 0x00080000bd20783b */ /* 0x000e620000000200 */
[----:B------:R-:W-:Y:S01]  /*4480*/  IADD3 R24, R7, 0x8, R6 ;  /* 0x0000000807187810 */ /* 0x000fe20007ffe006 */
[----:B------:R-:W-:Y:S01]  /*4490*/  VIADD R5, R4, 0x1 ;  /* 0x0000000104057836 */ /* 0x000fe20000000000 */
[C---:B------:R-:W-:Y:S01]  /*44a0*/  VIADDMNMX R201, R6.reuse, UR33, RZ, !PT ;  /* 0x0000002106c97c46 */ /* 0x040fe2000f8001ff */
[----:B------:R-:W-:Y:S01]  /*44b0*/  VIADD R25, R6, 0x8 ;  /* 0x0000000806197836 */ /* 0x000fe20000000000 */
[----:B---3--:R-:W-:Y:S01]  /*44c0*/  HMMA.16816.F32.BF16 R44, R12, R28, R40 ;  /* 0x0000001c0c2c723c */ /* 0x008fe20000041828 */
[----:B------:R-:W-:Y:S01]  /*44d0*/  VIMNMX R205, R24, UR25, PT ;  /* 0x0000001918cd7c48 */ /* 0x000fe2000bfe0100 */
[----:B------:R-:W-:Y:S01]  /*44e0*/  IMAD.IADD R0, R57, 0x1, R59 ;  /* 0x0000000139007824 */ /* 0x000fe200078e023b */
[----:B------:R-:W-:-:S02]  /*44f0*/  ISETP.GE.AND P4, PT, R4, R206, PT ;  /* 0x000000ce0400720c */ /* 0x000fc40003f86270 */
[----:B------:R-:W-:Y:S01]  /*4500*/  VIADDMNMX R200, R25, UR33, RZ, !PT ;  /* 0x0000002119c87c46 */ /* 0x000fe2000f8001ff */
[----:B------:R-:W-:Y:S01]  /*4510*/  HMMA.16816.F32.BF16 R60, R16, R26, R76 ;  /* 0x0000001a103c723c */ /* 0x000fe2000004184c */
[C-C-:B------:R-:W-:Y:S02]  /*4520*/  IADD3 R28, R7.reuse, 0x40, R6.reuse ;  /* 0x00000040071c7810 */ /* 0x140fe40007ffe006 */
[----:B------:R-:W-:Y:S02]  /*4530*/  IADD3 R7, R7, 0x48, R6 ;  /* 0x0000004807077810 */ /* 0x000fe40007ffe006 */
[----:B------:R-:W-:Y:S01]  /*4540*/  ISETP.GE.AND P2, PT, R5, R205, PT ;  /* 0x000000cd0500720c */ /* 0x000fe20003f46270 */
[----:B------:R-:W-:Y:S01]  /*4550*/  HMMA.16816.F32.BF16 R40, R12, R30, R52 ;  /* 0x0000001e0c28723c */ /* 0x000fe20000041834 */
[C---:B------:R-:W-:Y:S01]  /*4560*/  VIADD R27, R6.reuse, 0x48 ;  /* 0x00000048061b7836 */ /* 0x040fe20000000000 */
[----:B------:R-:W-:Y:S01]  /*4570*/  VIMNMX R203, R7, UR25, PT ;  /* 0x0000001907cb7c48 */ /* 0x000fe2000bfe0100 */
[----:B------:R-:W-:Y:S01]  /*4580*/  VIADD R26, R6, 0x40 ;  /* 0x00000040061a7836 */ /* 0x000fe20000000000 */
[----:B------:R-:W-:-:S02]  /*4590*/  VIMNMX R204, R28, UR25, PT ;  /* 0x000000191ccc7c48 */ /* 0x000fc4000bfe0100 */
[----:B------:R-:W-:Y:S01]  /*45a0*/  VIADDMNMX R199, R27, UR33, RZ, !PT ;  /* 0x000000211bc77c46 */ /* 0x000fe2000f8001ff */
[C---:B------:R-:W-:Y:S01]  /*45b0*/  HMMA.16816.F32.BF16 R72, R16.reuse, R36, R120 ;  /* 0x000000241048723c */ /* 0x040fe20000041878 */
[C---:B------:R-:W-:Y:S02]  /*45c0*/  ISETP.GE.AND P0, PT, R5.reuse, R203, PT ;  /* 0x000000cb0500720c */ /* 0x040fe40003f06270 */
[C---:B------:R-:W-:Y:S02]  /*45d0*/  ISETP.LT.OR P2, PT, R5.reuse, R200, P2 ;  /* 0x000000c80500720c */ /* 0x040fe40001741670 */
[----:B------:R-:W-:Y:S01]  /*45e0*/  VIADDMNMX R202, R26, UR33, RZ, !PT ;  /* 0x000000211aca7c46 */ /* 0x000fe2000f8001ff */
[----:B------:R-:W-:Y:S01]  /*45f0*/  HMMA.16816.F32.BF16 R64, R16, R38, R124 ;  /* 0x000000261040723c */ /* 0x000fe2000004187c */
[C---:B------:R-:W-:Y:S01]  /*4600*/  ISETP.GE.AND P3, PT, R5.reuse, R206, PT ;  /* 0x000000ce0500720c */ /* 0x040fe20003f66270 */
[----:B------:R-:W2:Y:S01]  /*4610*/  LDSM.16.M88.4 R24, [R195+0x1000] ;  /* 0x00100000c318783b */ /* 0x000ea20000000200 */
[----:B------:R-:W-:-:S02]  /*4620*/  ISETP.GE.AND P1, PT, R5, R204, PT ;  /* 0x000000cc0500720c */ /* 0x000fc40003f26270 */
[C---:B------:R-:W-:Y:S01]  /*4630*/  ISETP.LT.OR P6, PT, R5.reuse, R199, P0 ;  /* 0x000000c70500720c */ /* 0x040fe200007c1670 */
[----:B------:R-:W-:Y:S01]  /*4640*/  HMMA.16816.F32.BF16 R56, R8, R30, R60 ;  /* 0x0000001e0838723c */ /* 0x000fe2000004183c */
[----:B------:R-:W-:Y:S02]  /*4650*/  P2R R6, PR, RZ, 0x4 ;  /* 0x00000004ff067803 */ /* 0x000fe40000000000 */
[C---:B------:R-:W-:Y:S02]  /*4660*/  ISETP.LT.OR P0, PT, R4.reuse, R201, P4 ;  /* 0x000000c90400720c */ /* 0x040fe40002701670 */
[C---:B------:R-:W-:Y:S01]  /*4670*/  ISETP.GE.AND P2, PT, R4.reuse, R205, PT ;  /* 0x000000cd0400720c */ /* 0x040fe20003f46270 */
[----:B------:R-:W-:Y:S01]  /*4680*/  HMMA.16816.F32.BF16 R36, R20, R38, R80 ;  /* 0x000000261424723c */ /* 0x000fe20000041850 */
[C---:B------:R-:W-:Y:S02]  /*4690*/  ISETP.LT.OR P3, PT, R5.reuse, R201, P3 ;  /* 0x000000c90500720c */ /* 0x040fe40001f61670 */
[----:B------:R-:W-:Y:S01]  /*46a0*/  ISETP.LT.OR P5, PT, R5, R202, P1 ;  /* 0x000000ca0500720c */ /* 0x000fe20000fa1670 */
[C---:B------:R-:W-:Y:S01]  /*46b0*/  VIADD R5, R4.reuse, 0x8 ;  /* 0x0000000804057836 */ /* 0x040fe20000000000 */
[----:B------:R-:W-:Y:S01]  /*46c0*/  ISETP.GE.AND P1, PT, R4, R204, PT ;  /* 0x000000cc0400720c */ /* 0x000fe20003f26270 */
[----:B-1----:R-:W-:Y:S01]  /*46d0*/  HMMA.16816.F32.BF16 R60, R12, R32, R68 ;  /* 0x000000200c3c723c */ /* 0x002fe20000041844 */
[----:B------:R-:W-:-:S02]  /*46e0*/  FSEL R78, R44, -INF , !P0 ;  /* 0xff8000002c4e7808 */ /* 0x000fc40004000000 */
[C---:B------:R-:W-:Y:S02]  /*46f0*/  ISETP.LT.OR P2, PT, R4.reuse, R200, P2 ;  /* 0x000000c80400720c */ /* 0x040fe40001741670 */
[C---:B------:R-:W-:Y:S01]  /*4700*/  ISETP.GE.AND P0, PT, R4.reuse, R203, PT ;  /* 0x000000cb0400720c */ /* 0x040fe20003f06270 */
[----:B------:R-:W-:Y:S01]  /*4710*/  HMMA.16816.F32.BF16 R52, R8, R32, R72 ;  /* 0x000000200834723c */ /* 0x000fe20000041848 */
[----:B------:R-:W-:Y:S02]  /*4720*/  ISETP.LT.OR P1, PT, R4, R202, P1 ;  /* 0x000000ca0400720c */ /* 0x000fe40000f21670 */
[----:B------:R-:W-:Y:S02]  /*4730*/  FSEL R96, R46, -INF , !P2 ;  /* 0xff8000002e607808 */ /* 0x000fe40005000000 */
[----:B------:R-:W-:Y:S02]  /*4740*/  ISETP.LT.OR P0, PT, R4, R199, P0 ;  /* 0x000000c70400720c */ /* 0x000fe40000701670 */
[----:B------:R-:W-:-:S02]  /*4750*/  ISETP.GE.AND P2, PT, R5, R205, PT ;  /* 0x000000cd0500720c */ /* 0x000fc40003f46270 */
[----:B------:R-:W-:Y:S02]  /*4760*/  P2R R7, PR, RZ, 0x8 ;  /* 0x00000008ff077803 */ /* 0x000fe40000000000 */
[----:B------:R-:W-:Y:S02]  /*4770*/  ISETP.GE.AND P3, PT, R5, R206, PT ;  /* 0x000000ce0500720c */ /* 0x000fe40003f66270 */
[----:B------:R-:W-:Y:S02]  /*4780*/  FSEL R85, R49, -INF , !P5 ;  /* 0xff80000031557808 */ /* 0x000fe40006800000 */
[----:B------:R-:W-:Y:S02]  /*4790*/  FSEL R84, R48, -INF , !P1 ;  /* 0xff80000030547808 */ /* 0x000fe40004800000 */
[----:B------:R-:W-:Y:S01]  /*47a0*/  ISETP.NE.AND P5, PT, R6, RZ, PT ;  /* 0x000000ff0600720c */ /* 0x000fe20003fa5270 */
[----:B------:R-:W-:Y:S01]  /*47b0*/  VIADD R6, R4, 0x9 ;  /* 0x0000000904067836 */ /* 0x000fe20000000000 */
[----:B------:R-:W-:-:S02]  /*47c0*/  FSEL R86, R50, -INF , !P0 ;  /* 0xff80000032567808 */ /* 0x000fc40004000000 */
[C---:B------:R-:W-:Y:S02]  /*47d0*/  ISETP.GE.AND P1, PT, R5.reuse, R204, PT ;  /* 0x000000cc0500720c */ /* 0x040fe40003f26270 */
[C---:B------:R-:W-:Y:S02]  /*47e0*/  ISETP.LT.OR P2, PT, R5.reuse, R200, P2 ;  /* 0x000000c80500720c */ /* 0x040fe40001741670 */
[C---:B------:R-:W-:Y:S02]  /*47f0*/  ISETP.GE.AND P0, PT, R5.reuse, R203, PT ;  /* 0x000000cb0500720c */ /* 0x040fe40003f06270 */
[----:B------:R-:W-:Y:S02]  /*4800*/  ISETP.LT.OR P4, PT, R5, R201, P3 ;  /* 0x000000c90500720c */ /* 0x000fe40001f81670 */
[----:B------:R-:W-:Y:S02]  /*4810*/  ISETP.NE.AND P3, PT, R7, RZ, PT ;  /* 0x000000ff0700720c */ /* 0x000fe40003f65270 */
[----:B------:R-:W-:-:S02]  /*4820*/  ISETP.LT.OR P1, PT, R5, R202, P1 ;  /* 0x000000ca0500720c */ /* 0x000fc40000f21670 */
[----:B------:R-:W-:Y:S02]  /*4830*/  P2R R29, PR, RZ, 0x4 ;  /* 0x00000004ff1d7803 */ /* 0x000fe40000000000 */
[----:B------:R-:W-:Y:S01]  /*4840*/  ISETP.LT.OR P0, PT, R5, R199, P0 ;  /* 0x000000c70500720c */ /* 0x000fe20000701670 */
[----:B------:R-:W-:Y:S01]  /*4850*/  VIADD R5, R4, 0x10 ;  /* 0x0000001004057836 */ /* 0x000fe20000000000 */
[C---:B------:R-:W-:Y:S02]  /*4860*/  ISETP.GE.AND P2, PT, R6.reuse, R205, PT ;  /* 0x000000cd0600720c */ /* 0x040fe40003f46270 */
[----:B------:R-:W-:Y:S02]  /*4870*/  FSEL R76, R45, -INF , !P3 ;  /* 0xff8000002d4c7808 */ /* 0x000fe40005800000 */
[----:B------:R-:W-:Y:S02]  /*4880*/  P2R R7, PR, RZ, 0x2 ;  /* 0x00000002ff077803 */ /* 0x000fe40000000000 */
[----:B------:R-:W-:-:S02]  /*4890*/  ISETP.GE.AND P3, PT, R6, R206, PT ;  /* 0x000000ce0600720c */ /* 0x000fc40003f66270 */
[----:B------:R-:W-:Y:S02]  /*48a0*/  FSEL R77, R40, -INF , !P4 ;  /* 0xff800000284d7808 */ /* 0x000fe40006000000 */
[----:B------:R-:W-:Y:S02]  /*48b0*/  P2R R28, PR, RZ, 0x1 ;  /* 0x00000001ff1c7803 */ /* 0x000fe40000000000 */
[C---:B------:R-:W-:Y:S02]  /*48c0*/  ISETP.GE.AND P1, PT, R6.reuse, R204, PT ;  /* 0x000000cc0600720c */ /* 0x040fe40003f26270 */
[C---:B------:R-:W-:Y:S02]  /*48d0*/  ISETP.LT.OR P4, PT, R6.reuse, R200, P2 ;  /* 0x000000c80600720c */ /* 0x040fe40001781670 */
[----:B------:R-:W-:Y:S02]  /*48e0*/  FSEL R82, R51, -INF , !P6 ;  /* 0xff80000033527808 */ /* 0x000fe40007000000 */
[----:B------:R-:W-:Y:S01]  /*48f0*/  FSEL R90, R47, -INF , !P5 ;  /* 0xff8000002f5a7808 */ /* 0x000fe20006800000 */
[----:B--2---:R-:W-:Y:S01]  /*4900*/  HMMA.16816.F32.BF16 R48, R20, R24, R112 ;  /* 0x000000181430723c */ /* 0x004fe20000041870 */
[----:B------:R-:W-:-:S02]  /*4910*/  ISETP.LT.OR P6, PT, R6, R201, P3 ;  /* 0x000000c90600720c */ /* 0x000fc40001fc1670 */
[----:B------:R-:W-:Y:S02]  /*4920*/  ISETP.NE.AND P2, PT, R7, RZ, PT ;  /* 0x000000ff0700720c */ /* 0x000fe40003f45270 */
[----:B------:R-:W-:Y:S01]  /*4930*/  ISETP.LT.OR P5, PT, R6, R202, P1 ;  /* 0x000000ca0600720c */ /* 0x000fe20000fa1670 */
[----:B------:R-:W-:Y:S01]  /*4940*/  HMMA.16816.F32.BF16 R44, R16, R24, R128 ;  /* 0x00000018102c723c */ /* 0x000fe20000041880 */
[----:B------:R-:W-:Y:S02]  /*4950*/  P2R R7, PR, RZ, 0x10 ;  /* 0x00000010ff077803 */ /* 0x000fe40000000000 */
[----:B------:R-:W-:Y:S02]  /*4960*/  ISETP.NE.AND P3, PT, R29, RZ, PT ;  /* 0x000000ff1d00720c */ /* 0x000fe40003f65270 */
[----:B------:R-:W-:Y:S02]  /*4970*/  ISETP.NE.AND P1, PT, R28, RZ, PT ;  /* 0x000000ff1c00720c */ /* 0x000fe40003f25270 */
[----:B------:R-:W1:Y:S01]  /*4980*/  LDSM.16.M88.4 R28, [R189+0x1000] ;  /* 0x00100000bd1c783b */ /* 0x000e620000000200 */
[----:B------:R-:W-:-:S02]  /*4990*/  FSEL R74, R41, -INF , !P6 ;  /* 0xff800000294a7808 */ /* 0x000fc40007000000 */
[----:B------:R-:W-:Y:S02]  /*49a0*/  ISETP.GE.AND P0, PT, R6, R203, PT ;  /* 0x000000cb0600720c */ /* 0x000fe40003f06270 */
[----:B------:R-:W-:Y:S02]  /*49b0*/  ISETP.NE.AND P6, PT, R7, RZ, PT ;  /* 0x000000ff0700720c */ /* 0x000fe40003fc5270 */
[----:B------:R-:W-:Y:S02]  /*49c0*/  FSEL R79, R56, -INF , !P2 ;  /* 0xff800000384f7808 */ /* 0x000fe40005000000 */
[----:B------:R-:W-:Y:S02]  /*49d0*/  ISETP.GE.AND P2, PT, R5, R205, PT ;  /* 0x000000cd0500720c */ /* 0x000fe40003f46270 */
[----:B------:R-:W-:Y:S02]  /*49e0*/  FSEL R81, R58, -INF , !P1 ;  /* 0xff8000003a517808 */ /* 0x000fe40004800000 */
[----:B------:R-:W-:Y:S01]  /*49f0*/  ISETP.LT.OR P4, PT, R6, R199, P0 ;  /* 0x000000c70600720c */ /* 0x000fe20000781670 */
[----:B------:R-:W-:Y:S01]  /*4a00*/  VIADD R6, R4, 0x11 ;  /* 0x0000001104067836 */ /* 0x000fe20000000000 */
[----:B------:R-:W-:-:S02]  /*4a10*/  FSEL R91, R42, -INF , !P3 ;  /* 0xff8000002a5b7808 */ /* 0x000fc40005800000 */
[----:B------:R-:W-:Y:S02]  /*4a20*/  ISETP.GE.AND P1, PT, R5, R204, PT ;  /* 0x000000cc0500720c */ /* 0x000fe40003f26270 */
[----:B------:R-:W-:Y:S02]  /*4a30*/  FSEL R83, R43, -INF , !P6 ;  /* 0xff8000002b537808 */ /* 0x000fe40007000000 */
[C---:B------:R-:W-:Y:S01]  /*4a40*/  ISETP.GE.AND P0, PT, R5.reuse, R203, PT ;  /* 0x000000cb0500720c */ /* 0x040fe20003f06270 */
[----:B------:R-:W-:Y:S01]  /*4a50*/  HMMA.16816.F32.BF16 R40, R12, R34, R36 ;  /* 0x000000220c28723c */ /* 0x000fe20000041824 */
[C---:B------:R-:W-:Y:S01]  /*4a60*/  ISETP.GE.AND P3, PT, R5.reuse, R206, PT ;  /* 0x000000ce0500720c */ /* 0x040fe20003f66270 */
[----:B------:R-:W2:Y:S01]  /*4a70*/  LDSM.16.M88.4 R36, [R195+0x1800] ;  /* 0x00180000c324783b */ /* 0x000ea20000000200 */
[C---:B------:R-:W-:Y:S02]  /*4a80*/  ISETP.LT.OR P2, PT, R5.reuse, R200, P2 ;  /* 0x000000c80500720c */ /* 0x040fe40001741670 */
[----:B------:R-:W-:-:S02]  /*4a90*/  ISETP.LT.OR P1, PT, R5, R202, P1 ;  /* 0x000000ca0500720c */ /* 0x000fc40000f21670 */
[C---:B------:R-:W-:Y:S02]  /*4aa0*/  ISETP.LT.OR P0, PT, R5.reuse, R199, P0 ;  /* 0x000000c70500720c */ /* 0x040fe40000701670 */
[----:B------:R-:W-:Y:S02]  /*4ab0*/  ISETP.LT.OR P3, PT, R5, R201, P3 ;  /* 0x000000c90500720c */ /* 0x000fe40001f61670 */
[----:B------:R-:W-:Y:S02]  /*4ac0*/  P2R R5, PR, RZ, 0x4 ;  /* 0x00000004ff057803 */ /* 0x000fe40000000000 */
[----:B------:R-:W-:Y:S02]  /*4ad0*/  P2R R32, PR, RZ, 0x2 ;  /* 0x00000002ff207803 */ /* 0x000fe40000000000 */
[C---:B------:R-:W-:Y:S02]  /*4ae0*/  ISETP.GE.AND P2, PT, R6.reuse, R205, PT ;  /* 0x000000cd0600720c */ /* 0x040fe40003f46270 */
[----:B------:R-:W-:Y:S01]  /*4af0*/  P2R R7, PR, RZ, 0x1 ;  /* 0x00000001ff077803 */ /* 0x000fe20000000000 */
[----:B-1----:R-:W-:Y:S01]  /*4b00*/  HMMA.16816.F32.BF16 R44, R8, R28, R44 ;  /* 0x0000001c082c723c */ /* 0x002fe2000004182c */
[----:B------:R-:W-:-:S02]  /*4b10*/  ISETP.GE.AND P0, PT, R6, R206, PT ;  /* 0x000000ce0600720c */ /* 0x000fc40003f06270 */
[----:B------:R-:W-:Y:S02]  /*4b20*/  FSEL R80, R59, -INF , !P4 ;  /* 0xff8000003b507808 */ /* 0x000fe40006000000 */
[----:B------:R-:W-:Y:S02]  /*4b30*/  FSEL R75, R57, -INF , !P5 ;  /* 0xff800000394b7808 */ /* 0x000fe40006800000 */
[----:B------:R-:W-:Y:S01]  /*4b40*/  ISETP.NE.AND P4, PT, R5, RZ, PT ;  /* 0x000000ff0500720c */ /* 0x000fe20003f85270 */
[----:B------:R-:W-:Y:S01]  /*4b50*/  VIADD R5, R4, 0x18 ;  /* 0x0000001804057836 */ /* 0x000fe20000000000 */
[----:B------:R-:W-:Y:S01]  /*4b60*/  FSEL R72, R60, -INF , !P3 ;  /* 0xff8000003c487808 */ /* 0x000fe20005800000 */
[----:B------:R-:W-:Y:S01]  /*4b70*/  HMMA.16816.F32.BF16 R56, R20, R26, R108 ;  /* 0x0000001a1438723c */ /* 0x000fe2000004186c */
[----:B------:R-:W-:Y:S02]  /*4b80*/  ISETP.NE.AND P3, PT, R32, RZ, PT ;  /* 0x000000ff2000720c */ /* 0x000fe40003f65270 */
[----:B------:R-:W-:-:S02]  /*4b90*/  ISETP.LT.OR P5, PT, R6, R200, P2 ;  /* 0x000000c80600720c */ /* 0x000fc400017a1670 */
[----:B------:R-:W-:Y:S01]  /*4ba0*/  ISETP.NE.AND P2, PT, R7, RZ, PT ;  /* 0x000000ff0700720c */ /* 0x000fe20003f45270 */
[----:B------:R-:W-:Y:S01]  /*4bb0*/  HMMA.16816.F32.BF16 R32, R8, R34, R64 ;  /* 0x000000220820723c */ /* 0x000fe20000041840 */
[C---:B------:R-:W-:Y:S02]  /*4bc0*/  ISETP.LT.OR P6, PT, R6.reuse, R201, P0 ;  /* 0x000000c90600720c */ /* 0x040fe400007c1670 */
[C---:B------:R-:W-:Y:S02]  /*4bd0*/  ISETP.GE.AND P1, PT, R6.reuse, R204, PT ;  /* 0x000000cc0600720c */ /* 0x040fe40003f26270 */
[----:B------:R-:W-:Y:S01]  /*4be0*/  ISETP.GE.AND P0, PT, R6, R203, PT ;  /* 0x000000cb0600720c */ /* 0x000fe20003f06270 */
[----:B------:R-:W-:Y:S01]  /*4bf0*/  HMMA.16816.F32.BF16 R64, R16, R26, R132 ;  /* 0x0000001a1040723c */ /* 0x000fe20000041884 */
[----:B------:R-:W-:Y:S02]  /*4c00*/  FSEL R89, R52, -INF , !P3 ;  /* 0xff80000034597808 */ /* 0x000fe40005800000 */
[----:B------:R-:W-:-:S02]  /*4c10*/  P2R R7, PR, RZ, 0x20 ;  /* 0x00000020ff077803 */ /* 0x000fc40000000000 */
[C---:B------:R-:W-:Y:S02]  /*4c20*/  ISETP.GE.AND P3, PT, R5.reuse, R205, PT ;  /* 0x000000cd0500720c */ /* 0x040fe40003f66270 */
[----:B------:R-:W-:Y:S02]  /*4c30*/  FSEL R105, R54, -INF , !P2 ;  /* 0xff80000036697808 */ /* 0x000fe40005000000 */
[C---:B------:R-:W-:Y:S02]  /*4c40*/  ISETP.LT.OR P5, PT, R6.reuse, R202, P1 ;  /* 0x000000ca0600720c */ /* 0x040fe40000fa1670 */
[----:B------:R-:W-:Y:S01]  /*4c50*/  ISETP.GE.AND P2, PT, R5, R204, PT ;  /* 0x000000cc0500720c */ /* 0x000fe20003f46270 */
[----:B------:R-:W-:Y:S01]  /*4c60*/  HMMA.16816.F32.BF16 R56, R12, R30, R56 ;  /* 0x0000001e0c38723c */ /* 0x000fe20000041838 */
[----:B------:R-:W-:Y:S01]  /*4c70*/  ISETP.LT.OR P1, PT, R6, R199, P0 ;  /* 0x000000c70600720c */ /* 0x000fe20000721670 */
[----:B------:R-:W-:Y:S01]  /*4c80*/  VIADD R6, R4, 0x19 ;  /* 0x0000001904067836 */ /* 0x000fe20000000000 */
[----:B------:R-:W-:-:S02]  /*4c90*/  FSEL R128, R62, -INF , !P4 ;  /* 0xff8000003e807808 */ /* 0x000fc40006000000 */
[C---:B------:R-:W-:Y:S02]  /*4ca0*/  ISETP.GE.AND P4, PT, R5.reuse, R206, PT ;  /* 0x000000ce0500720c */ /* 0x040fe40003f86270 */
[C---:B------:R-:W-:Y:S02]  /*4cb0*/  ISETP.LT.OR P3, PT, R5.reuse, R200, P3 ;  /* 0x000000c80500720c */ /* 0x040fe40001f61670 */
[C---:B------:R-:W-:Y:S02]  /*4cc0*/  ISETP.LT.OR P2, PT, R5.reuse, R202, P2 ;  /* 0x000000ca0500720c */ /* 0x040fe40001741670 */
[----:B------:R-:W-:Y:S02]  /*4cd0*/  ISETP.LT.OR P4, PT, R5, R201, P4 ;  /* 0x000000c90500720c */ /* 0x000fe40002781670 */
[----:B------:R-:W-:Y:S02]  /*4ce0*/  FSEL R117, R55, -INF , !P1 ;  /* 0xff80000037757808 */ /* 0x000fe40004800000 */
[----:B------:R-:W-:-:S02]  /*4cf0*/  ISETP.GE.AND P1, PT, R6, R205, PT ;  /* 0x000000cd0600720c */ /* 0x000fc40003f26270 */
[----:B------:R-:W-:Y:S02]  /*4d00*/  FSEL R126, R42, -INF , !P3 ;  /* 0xff8000002a7e7808 */ /* 0x000fe40005800000 */
[----:B------:R-:W-:Y:S02]  /*4d10*/  P2R R24, PR, RZ, 0x4 ;  /* 0x00000004ff187803 */ /* 0x000fe40000000000 */
[----:B------:R-:W-:Y:S02]  /*4d20*/  ISETP.GE.AND P3, PT, R6, R203, PT ;  /* 0x000000cb0600720c */ /* 0x000fe40003f66270 */
[----:B------:R-:W-:Y:S02]  /*4d30*/  FSEL R69, R61, -INF , !P6 ;  /* 0xff8000003d457808 */ /* 0x000fe40007000000 */
[----:B------:R-:W-:Y:S02]  /*4d40*/  FSEL R68, R40, -INF , !P4 ;  /* 0xff80000028447808 */ /* 0x000fe40006000000 */
[----:B------:R-:W-:-:S02]  /*4d50*/  ISETP.NE.AND P6, PT, R7, RZ, PT ;  /* 0x000000ff0700720c */ /* 0x000fc40003fc5270 */
[C---:B------:R-:W-:Y:S02]  /*4d60*/  ISETP.GE.AND P0, PT, R5.reuse, R203, PT ;  /* 0x000000cb0500720c */ /* 0x040fe40003f06270 */
[C---:B------:R-:W-:Y:S02]  /*4d70*/  ISETP.LT.OR P4, PT, R6.reuse, R200, P1 ;  /* 0x000000c80600720c */ /* 0x040fe40000f81670 */
[-C--:B------:R-:W-:Y:S02]  /*4d80*/  ISETP.LT.OR P1, PT, R6, R199.reuse, P3 ;  /* 0x000000c70600720c */ /* 0x080fe40001f21670 */
[----:B------:R-:W-:Y:S02]  /*4d90*/  ISETP.NE.AND P3, PT, R24, RZ, PT ;  /* 0x000000ff1800720c */ /* 0x000fe40003f65270 */
[----:B------:R-:W1:Y:S01]  /*4da0*/  LDSM.16.M88.4 R24, [R189+0x1800] ;  /* 0x00180000bd18783b */ /* 0x000e620000000200 */
[----:B------:R-:W-:Y:S01]  /*4db0*/  ISETP.LT.OR P0, PT, R5, R199, P0 ;  /* 0x000000c70500720c */ /* 0x000fe20000701670 */
[----:B------:R-:W-:Y:S01]  /*4dc0*/  VIADD R5, R4, 0x20 ;  /* 0x0000002004057836 */ /* 0x000fe20000000000 */
[----:B------:R-:W-:Y:S01]  /*4dd0*/  FSEL R127, R63, -INF , !P6 ;  /* 0xff8000003f7f7808 */ /* 0x000fe20007000000 */
[----:B------:R-:W-:-:S04]  /*4de0*/  DEPBAR.LE SB0, 0x0 ;  /* 0x000080000000791a */ /* 0x000fc80000000000 */
[----:B------:R-:W-:Y:S01]  /*4df0*/  HMMA.16816.F32.BF16 R60, R12, R28, R48 ;  /* 0x0000001c0c3c723c */ /* 0x000fe20000041830 */
[----:B------:R-:W-:Y:S01]  /*4e00*/  BAR.SYNC.DEFER_BLOCKING 0x0 ;  /* 0x0000000000007b1d */ /* 0x000fe20000010000 */
[C---:B------:R-:W-:Y:S02]  /*4e10*/  ISETP.GE.AND P2, PT, R6.reuse, R206, PT ;  /* 0x000000ce0600720c */ /* 0x040fe40003f46270 */
[----:B------:R-:W-:Y:S02]  /*4e20*/  P2R R7, PR, RZ, 0x1 ;  /* 0x00000001ff077803 */ /* 0x000fe40000000000 */
[C---:B------:R-:W-:Y:S01]  /*4e30*/  ISETP.GE.AND P0, PT, R6.reuse, R204, PT ;  /* 0x000000cc0600720c */ /* 0x040fe20003f06270 */
[----:B--2---:R-:W-:Y:S01]  /*4e40*/  HMMA.16816.F32.BF16 R48, R20, R36, R100 ;  /* 0x000000241430723c */ /* 0x004fe20000041864 */
[----:B------:R-:W-:Y:S02]  /*4e50*/  ISETP.LT.OR P6, PT, R6, R201, P2 ;  /* 0x000000c90600720c */ /* 0x000fe400017c1670 */
[----:B------:R-:W-:-:S02]  /*4e60*/  ISETP.NE.AND P2, PT, R7, RZ, PT ;  /* 0x000000ff0700720c */ /* 0x000fc40003f45270 */
[----:B------:R-:W-:Y:S01]  /*4e70*/  ISETP.LT.OR P0, PT, R6, R202, P0 ;  /* 0x000000ca0600720c */ /* 0x000fe20000701670 */
[----:B------:R-:W-:Y:S01]  /*4e80*/  VIADD R6, R4, 0x21 ;  /* 0x0000002104067836 */ /* 0x000fe20000000000 */
[----:B------:R-:W-:Y:S01]  /*4e90*/  FSEL R116, R34, -INF , !P2 ;  /* 0xff80000022747808 */ /* 0x000fe20005000000 */
[----:B------:R-:W-:Y:S01]  /*4ea0*/  HMMA.16816.F32.BF16 R20, R20, R38, R92 ;  /* 0x000000261414723c */ /* 0x000fe2000004185c */
[----:B------:R-:W-:Y:S02]  /*4eb0*/  ISETP.GE.AND P2, PT, R5, R204, PT ;  /* 0x000000cc0500720c */ /* 0x000fe40003f46270 */
[----:B------:R-:W-:Y:S02]  /*4ec0*/  FSEL R87, R32, -INF , !P3 ;  /* 0xff80000020577808 */ /* 0x000fe40005800000 */
[----:B------:R-:W-:Y:S02]  /*4ed0*/  FSEL R104, R33, -INF , !P0 ;  /* 0xff80000021687808 */ /* 0x000fe40004000000 */
[----:B------:R-:W-:-:S02]  /*4ee0*/  ISETP.GE.AND P3, PT, R5, R205, PT ;  /* 0x000000cd0500720c */ /* 0x000fc40003f66270 */
[----:B------:R-:W-:Y:S02]  /*4ef0*/  ISETP.GE.AND P0, PT, R5, R203, PT ;  /* 0x000000cb0500720c */ /* 0x000fe40003f06270 */
[----:B------:R-:W-:Y:S02]  /*4f00*/  FSEL R88, R53, -INF , !P5 ;  /* 0xff80000035587808 */ /* 0x000fe40006800000 */
[C---:B------:R-:W-:Y:S01]  /*4f10*/  ISETP.GE.AND P5, PT, R5.reuse, R206, PT ;  /* 0x000000ce0500720c */ /* 0x040fe20003fa6270 */
[----:B------:R-:W-:Y:S01]  /*4f20*/  HMMA.16816.F32.BF16 R52, R16, R36, R144 ;  /* 0x000000241034723c */ /* 0x000fe20000041890 */
[C---:B------:R-:W-:Y:S02]  /*4f30*/  ISETP.LT.OR P2, PT, R5.reuse, R202, P2 ;  /* 0x000000ca0500720c */ /* 0x040fe40001741670 */
[C---:B------:R-:W-:Y:S02]  /*4f40*/  ISETP.LT.OR P3, PT, R5.reuse, R200, P3 ;  /* 0x000000c80500720c */ /* 0x040fe40001f61670 */
[----:B------:R-:W-:-:S02]  /*4f50*/  ISETP.LT.OR P0, PT, R5, R199, P0 ;  /* 0x000000c70500720c */ /* 0x000fc40000701670 */
[----:B------:R-:W-:Y:S01]  /*4f60*/  ISETP.LT.OR P5, PT, R5, R201, P5 ;  /* 0x000000c90500720c */ /* 0x000fe20002fa1670 */
[----:B------:R-:W-:Y:S01]  /*4f70*/  VIADD R5, R4, 0x28 ;  /* 0x0000002804057836 */ /* 0x000fe20000000000 */
[----:B------:R-:W-:Y:S02]  /*4f80*/  P2R R28, PR, RZ, 0x4 ;  /* 0x00000004ff1c7803 */ /* 0x000fe40000000000 */
[C---:B------:R-:W-:Y:S02]  /*4f90*/  ISETP.GE.AND P2, PT, R6.reuse, R205, PT ;  /* 0x000000cd0600720c */ /* 0x040fe40003f46270 */
[----:B------:R-:W-:Y:S02]  /*4fa0*/  P2R R29, PR, RZ, 0x8 ;  /* 0x00000008ff1d7803 */ /* 0x000fe40000000000 */
[----:B------:R-:W-:Y:S02]  /*4fb0*/  P2R R7, PR, RZ, 0x1 ;  /* 0x00000001ff077803 */ /* 0x000fe40000000000 */
[----:B------:R-:W-:-:S02]  /*4fc0*/  ISETP.GE.AND P3, PT, R6, R206, PT ;  /* 0x000000ce0600720c */ /* 0x000fc40003f66270 */
[----:B------:R-:W-:Y:S02]  /*4fd0*/  FSEL R60, R60, -INF , !P5 ;  /* 0xff8000003c3c7808 */ /* 0x000fe40006800000 */
[C---:B------:R-:W-:Y:S02]  /*4fe0*/  ISETP.LT.OR P5, PT, R6.reuse, R200, P2 ;  /* 0x000000c80600720c */ /* 0x040fe400017a1670 */
[----:B------:R-:W-:Y:S02]  /*4ff0*/  FSEL R36, R41, -INF , !P6 ;  /* 0xff80000029247808 */ /* 0x000fe40007000000 */
[----:B------:R-:W-:Y:S02]  /*5000*/  ISETP.NE.AND P2, PT, R7, RZ, PT ;  /* 0x000000ff0700720c */ /* 0x000fe40003f45270 */
[----:B------:R-:W-:Y:S02]  /*5010*/  FSEL R37, R35, -INF , !P1 ;  /* 0xff80000023257808 */ /* 0x000fe40004800000 */
[C---:B------:R-:W-:Y:S01]  /*5020*/  ISETP.LT.OR P6, PT, R6.reuse, R201, P3 ;  /* 0x000000c90600720c */ /* 0x040fe20001fc1670 */
[----:B------:R-:W-:Y:S01]  /*5030*/  HMMA.16816.F32.BF16 R32, R8, R30, R64 ;  /* 0x0000001e0820723c */ /* 0x000fe20000041840 */
[----:B------:R-:W-:-:S02]  /*5040*/  ISETP.GE.AND P1, PT, R6, R204, PT ;  /* 0x000000cc0600720c */ /* 0x000fc40003f26270 */
[----:B------:R-:W-:Y:S02]  /*5050*/  ISETP.NE.AND P3, PT, R28, RZ, PT ;  /* 0x000000ff1c00720c */ /* 0x000fe40003f65270 */
[----:B------:R-:W-:Y:S02]  /*5060*/  ISETP.GE.AND P0, PT, R6, R203, PT ;  /* 0x000000cb0600720c */ /* 0x000fe40003f06270 */
[----:B------:R-:W-:Y:S02]  /*5070*/  FSEL R147, R46, -INF , !P2 ;  /* 0xff8000002e937808 */ /* 0x000fe40005000000 */
[----:B------:R-:W-:Y:S02]  /*5080*/  P2R R7, PR, RZ, 0x20 ;  /* 0x00000020ff077803 */ /* 0x000fe40000000000 */
[----:B------:R-:W-:Y:S02]  /*5090*/  ISETP.GE.AND P2, PT, R5, R204, PT ;  /* 0x000000cc0500720c */ /* 0x000fe40003f46270 */
[----:B------:R-:W-:-:S02]  /*50a0*/  ISETP.LT.OR P5, PT, R6, R202, P1 ;  /* 0x000000ca0600720c */ /* 0x000fc40000fa1670 */
[----:B------:R-:W-:Y:S02]  /*50b0*/  FSEL R144, R44, -INF , !P3 ;  /* 0xff8000002c907808 */ /* 0x000fe40005800000 */
[----:B------:R-:W-:Y:S01]  /*50c0*/  ISETP.LT.OR P1, PT, R6, R199, P0 ;  /* 0x000000c70600720c */ /* 0x000fe20000721670 */
[----:B------:R-:W-:Y:S01]  /*50d0*/  VIADD R6, R4, 0x29 ;  /* 0x0000002904067836 */ /* 0x000fe20000000000 */
[----:B------:R-:W-:Y:S02]  /*50e0*/  ISETP.GE.AND P3, PT, R5, R205, PT ;  /* 0x000000cd0500720c */ /* 0x000fe40003f66270 */
[----:B------:R-:W-:Y:S02]  /*50f0*/  FSEL R125, R43, -INF , !P4 ;  /* 0xff8000002b7d7808 */ /* 0x000fe40006000000 */
[----:B------:R-:W-:Y:S01]  /*5100*/  ISETP.NE.AND P4, PT, R29, RZ, PT ;  /* 0x000000ff1d00720c */ /* 0x000fe20003f85270 */
[----:B------:R-:W-:Y:S01]  /*5110*/  HMMA.16816.F32.BF16 R40, R16, R38, R140 ;  /* 0x000000261028723c */ /* 0x000fe2000004188c */
[----:B------:R-:W-:-:S02]  /*5120*/  ISETP.LT.OR P2, PT, R5, R202, P2 ;  /* 0x000000ca0500720c */ /* 0x000fc40001741670 */
[----:B------:R-:W-:Y:S02]  /*5130*/  FSEL R124, R61, -INF , !P6 ;  /* 0xff8000003d7c7808 */ /* 0x000fe40007000000 */
[----:B------:R-:W-:Y:S02]  /*5140*/  ISETP.LT.OR P6, PT, R5, R200, P3 ;  /* 0x000000c80500720c */ /* 0x000fe40001fc1670 */
[----:B------:R-:W-:Y:S02]  /*5150*/  FSEL R143, R45, -INF , !P5 ;  /* 0xff8000002d8f7808 */ /* 0x000fe40006800000 */
[----:B------:R-:W-:Y:S02]  /*5160*/  FSEL R151, R47, -INF , !P1 ;  /* 0xff8000002f977808 */ /* 0x000fe40004800000 */
[----:B------:R-:W-:Y:S01]  /*5170*/  ISETP.NE.AND P3, PT, R7, RZ, PT ;  /* 0x000000ff0700720c */ /* 0x000fe20003f65270 */
[----:B-1----:R-:W-:Y:S01]  /*5180*/  HMMA.16816.F32.BF16 R44, R12, R24, R48 ;  /* 0x000000180c2c723c */ /* 0x002fe20000041830 */
[----:B------:R-:W-:-:S02]  /*5190*/  FSEL R160, R62, -INF , !P4 ;  /* 0xff8000003ea07808 */ /* 0x000fc40006000000 */
[----:B------:R-:W-:Y:S02]  /*51a0*/  P2R R7, PR, RZ, 0x4 ;  /* 0x00000004ff077803 */ /* 0x000fe40000000000 */
[CC--:B------:R-:W-:Y:S01]  /*51b0*/  ISETP.GE.AND P4, PT, R5.reuse, R206.reuse, PT ;  /* 0x000000ce0500720c */ /* 0x0c0fe20003f86270 */
[----:B------:R-:W-:Y:S01]  /*51c0*/  HMMA.16816.F32.BF16 R12, R12, R26, R20 ;  /* 0x0000001a0c0c723c */ /* 0x000fe20000041814 */
[----:B------:R-:W-:Y:S02]  /*51d0*/  ISETP.GE.AND P2, PT, R6, R206, PT ;  /* 0x000000ce0600720c */ /* 0x000fe40003f46270 */
[C---:B------:R-:W-:Y:S02]  /*51e0*/  ISETP.GE.AND P0, PT, R5.reuse, R203, PT ;  /* 0x000000cb0500720c */ /* 0x040fe40003f06270 */
[----:B------:R-:W-:Y:S02]  /*51f0*/  ISETP.LT.OR P4, PT, R5, R201, P4 ;  /* 0x000000c90500720c */ /* 0x000fe40002781670 */
[----:B------:R-:W-:-:S02]  /*5200*/  P2R R28, PR, RZ, 0x40 ;  /* 0x00000040ff1c7803 */ /* 0x000fc40000000000 */
[----:B------:R-:W-:Y:S02]  /*5210*/  ISETP.LT.OR P5, PT, R6, R201, P2 ;  /* 0x000000c90600720c */ /* 0x000fe400017a1670 */
[----:B------:R-:W-:Y:S01]  /*5220*/  ISETP.LT.OR P6, PT, R5, R199, P0 ;  /* 0x000000c70500720c */ /* 0x000fe200007c1670 */
[----:B------:R-:W-:Y:S01]  /*5230*/  VIADD R5, R4, 0x30 ;  /* 0x0000003004057836 */ /* 0x000fe20000000000 */
[----:B------:R-:W-:Y:S02]  /*5240*/  FSEL R159, R63, -INF , !P3 ;  /* 0xff8000003f9f7808 */ /* 0x000fe40005800000 */
[C---:B------:R-:W-:Y:S02]  /*5250*/  ISETP.GE.AND P1, PT, R6.reuse, R205, PT ;  /* 0x000000cd0600720c */ /* 0x040fe40003f26270 */
[----:B------:R-:W-:Y:S02]  /*5260*/  ISETP.GE.AND P3, PT, R6, R203, PT ;  /* 0x000000cb0600720c */ /* 0x000fe40003f66270 */
[----:B------:R-:W-:-:S02]  /*5270*/  ISETP.NE.AND P2, PT, R7, RZ, PT ;  /* 0x000000ff0700720c */ /* 0x000fc40003f45270 */
[----:B------:R-:W-:Y:S02]  /*5280*/  ISETP.GE.AND P0, PT, R6, R204, PT ;  /* 0x000000cc0600720c */ /* 0x000fe40003f06270 */
[----:B------:R-:W-:Y:S02]  /*5290*/  FSEL R141, R56, -INF , !P4 ;  /* 0xff800000388d7808 */ /* 0x000fe40006000000 */
[----:B------:R-:W-:Y:S02]  /*52a0*/  P2R R7, PR, RZ, 0x20 ;  /* 0x00000020ff077803 */ /* 0x000fe40000000000 */
[----:B------:R-:W-:Y:S02]  /*52b0*/  ISETP.NE.AND P4, PT, R28, RZ, PT ;  /* 0x000000ff1c00720c */ /* 0x000fe40003f85270 */
[C---:B------:R-:W-:Y:S01]  /*52c0*/  ISETP.LT.OR P5, PT, R6.reuse, R200, P1 ;  /* 0x000000c80600720c */ /* 0x040fe20000fa1670 */
[----:B------:R-:W-:Y:S01]  /*52d0*/  HMMA.16816.F32.BF16 R28, R8, R24, R52 ;  /* 0x00000018081c723c */ /* 0x000fe20000041834 */
[----:B------:R-:W-:-:S02]  /*52e0*/  ISETP.LT.OR P1, PT, R6, R199, P3 ;  /* 0x000000c70600720c */ /* 0x000fc40001f21670 */
[C---:B------:R-:W-:Y:S02]  /*52f0*/  ISETP.GE.AND P3, PT, R5.reuse, R205, PT ;  /* 0x000000cd0500720c */ /* 0x040fe40003f66270 */
[----:B------:R-:W-:Y:S01]  /*5300*/  ISETP.LT.OR P0, PT, R6, R202, P0 ;  /* 0x000000ca0600720c */ /* 0x000fe20000701670 */
[----:B------:R-:W-:Y:S01]  /*5310*/  VIADD R6, R4, 0x31 ;  /* 0x0000003104067836 */ /* 0x000fe20000000000 */
[----:B------:R-:W-:Y:S01]  /*5320*/  FSEL R142, R32, -INF , !P2 ;  /* 0xff800000208e7808 */ /* 0x000fe20005000000 */
[----:B------:R-:W-:Y:S01]  /*5330*/  HMMA.16816.F32.BF16 R8, R8, R26, R40 ;  /* 0x0000001a0808723c */ /* 0x000fe20000041828 */
[----:B------:R-:W-:Y:S02]  /*5340*/  FSEL R158, R58, -INF , !P4 ;  /* 0xff8000003a9e7808 */ /* 0x000fe40006000000 */
[C---:B------:R-:W-:Y:S02]  /*5350*/  ISETP.GE.AND P2, PT, R5.reuse, R204, PT ;  /* 0x000000cc0500720c */ /* 0x040fe40003f46270 */
[----:B------:R-:W-:-:S02]  /*5360*/  ISETP.GE.AND P4, PT, R5, R206, PT ;  /* 0x000000ce0500720c */ /* 0x000fc40003f86270 */
[----:B------:R-:W-:Y:S02]  /*5370*/  ISETP.LT.OR P3, PT, R5, R200, P3 ;  /* 0x000000c80500720c */ /* 0x000fe40001f61670 */
[----:B------:R-:W-:Y:S02]  /*5380*/  FSEL R145, R33, -INF , !P0 ;  /* 0xff80000021917808 */ /* 0x000fe40004000000 */
[C---:B------:R-:W-:Y:S02]  /*5390*/  ISETP.GE.AND P0, PT, R5.reuse, R203, PT ;  /* 0x000000cb0500720c */ /* 0x040fe40003f06270 */
[C---:B------:R-:W-:Y:S02]  /*53a0*/  ISETP.LT.OR P2, PT, R5.reuse, R202, P2 ;  /* 0x000000ca0500720c */ /* 0x040fe40001741670 */
[----:B------:R-:W-:Y:S02]  /*53b0*/  ISETP.LT.OR P4, PT, R5, R201, P4 ;  /* 0x000000c90500720c */ /* 0x000fe40002781670 */
[----:B------:R-:W-:-:S02]  /*53c0*/  P2R R17, PR, RZ, 0x8 ;  /* 0x00000008ff117803 */ /* 0x000fc40000000000 */
[----:B------:R-:W-:Y:S02]  /*53d0*/  FSEL R149, R34, -INF , !P6 ;  /* 0xff80000022957808 */ /* 0x000fe40007000000 */
[----:B------:R-:W-:Y:S01]  /*53e0*/  ISETP.LT.OR P0, PT, R5, R199, P0 ;  /* 0x000000c70500720c */ /* 0x000fe20000701670 */
[C---:B------:R-:W-:Y:S01]  /*53f0*/  VIADD R5, R4.reuse, 0x38 ;  /* 0x0000003804057836 */ /* 0x040fe20000000000 */
[----:B------:R-:W-:Y:S01]  /*5400*/  P2R R16, PR, RZ, 0x4 ;  /* 0x00000004ff107803 */ /* 0x000fe20000000000 */
[----:B------:R-:W-:Y:S01]  /*5410*/  VIADD R4, R4, 0x39 ;  /* 0x0000003904047836 */ /* 0x000fe20000000000 */
[----:B------:R-:W-:Y:S02]  /*5420*/  ISETP.NE.AND P6, PT, R7, RZ, PT ;  /* 0x000000ff0700720c */ /* 0x000fe40003fc5270 */
[----:B------:R-:W-:Y:S02]  /*5430*/  ISETP.GE.AND P2, PT, R6, R205, PT ;  /* 0x000000cd0600720c */ /* 0x000fe40003f46270 */
[----:B------:R-:W-:-:S02]  /*5440*/  FSEL R152, R44, -INF , !P4 ;  /* 0xff8000002c987808 */ /* 0x000fc40006000000 */
[----:B------:R-:W-:Y:S02]  /*5450*/  ISETP.GE.AND P3, PT, R6, R206, PT ;  /* 0x000000ce0600720c */ /* 0x000fe40003f66270 */
[----:B------:R-:W-:Y:S02]  /*5460*/  ISETP.NE.AND P4, PT, R17, RZ, PT ;  /* 0x000000ff1100720c */ /* 0x000fe40003f85270 */
[----:B------:R-:W-:Y:S02]  /*5470*/  P2R R7, PR, RZ, 0x1 ;  /* 0x00000001ff077803 */ /* 0x000fe40000000000 */
[----:B------:R-:W-:Y:S02]  /*5480*/  FSEL R156, R59, -INF , !P5 ;  /* 0xff8000003b9c7808 */ /* 0x000fe40006800000 */
[----:B------:R-:W-:Y:S02]  /*5490*/  FSEL R148, R35, -INF , !P1 ;  /* 0xff80000023947808 */ /* 0x000fe40004800000 */
[----:B------:R-:W-:-:S02]  /*54a0*/  FSEL R140, R57, -INF , !P6 ;  /* 0xff800000398c7808 */ /* 0x000fc40007000000 */
[C---:B------:R-:W-:Y:S02]  /*54b0*/  ISETP.LT.OR P5, PT, R6.reuse, R200, P2 ;  /* 0x000000c80600720c */ /* 0x040fe400017a1670 */
[C---:B------:R-:W-:Y:S02]  /*54c0*/  ISETP.GE.AND P1, PT, R6.reuse, R204, PT ;  /* 0x000000cc0600720c */ /* 0x040fe40003f26270 */
[----:B------:R-:W-:Y:S02]  /*54d0*/  ISETP.LT.OR P6, PT, R6, R201, P3 ;  /* 0x000000c90600720c */ /* 0x000fe40001fc1670 */
[----:B------:R-:W-:Y:S02]  /*54e0*/  FSEL R169, R46, -INF , !P4 ;  /* 0xff8000002ea97808 */ /* 0x000fe40006000000 */
[----:B------:R-:W-:Y:S02]  /*54f0*/  ISETP.GE.AND P0, PT, R6, R203, PT ;  /* 0x000000cb0600720c */ /* 0x000fe40003f06270 */
[----:B------:R-:W-:-:S02]  /*5500*/  ISETP.GE.AND P4, PT, R5, R206, PT ;  /* 0x000000ce0500720c */ /* 0x000fc40003f86270 */
[----:B------:R-:W-:Y:S02]  /*5510*/  ISETP.NE.AND P2, PT, R7, RZ, PT ;  /* 0x000000ff0700720c */ /* 0x000fe40003f45270 */
[----:B------:R-:W-:Y:S02]  /*5520*/  P2R R7, PR, RZ, 0x20 ;  /* 0x00000020ff077803 */ /* 0x000fe40000000000 */
[----:B------:R-:W-:Y:S02]  /*5530*/  ISETP.LT.OR P5, PT, R6, R202, P1 ;  /* 0x000000ca0600720c */ /* 0x000fe40000fa1670 */
[----:B------:R-:W-:Y:S02]  /*5540*/  FSEL R150, R45, -INF , !P6 ;  /* 0xff8000002d967808 */ /* 0x000fe40007000000 */
[----:B------:R-:W-:Y:S02]  /*5550*/  ISETP.NE.AND P3, PT, R16, RZ, PT ;  /* 0x000000ff1000720c */ /* 0x000fe40003f65270 */
[----:B------:R-:W-:-:S02]  /*5560*/  ISETP.LT.OR P1, PT, R6, R199, P0 ;  /* 0x000000c70600720c */ /* 0x000fc40000721670 */
[C---:B------:R-:W-:Y:S02]  /*5570*/  ISETP.LT.OR P6, PT, R5.reuse, R201, P4 ;  /* 0x000000c90500720c */ /* 0x040fe400027c1670 */
[C---:B------:R-:W-:Y:S02]  /*5580*/  ISETP.GE.AND P0, PT, R5.reuse, R203, PT ;  /* 0x000000cb0500720c */ /* 0x040fe40003f06270 */
[----:B------:R-:W-:Y:S02]  /*5590*/  FSEL R163, R30, -INF , !P2 ;  /* 0xff8000001ea37808 */ /* 0x000fe40005000000 */
[----:B------:R-:W-:Y:S02]  /*55a0*/  ISETP.GE.AND P2, PT, R5, R204, PT ;  /* 0x000000cc0500720c */ /* 0x000fe40003f46270 */
[----:B------:R-:W-:Y:S02]  /*55b0*/  FSEL R155, R28, -INF , !P3 ;  /* 0xff8000001c9b7808 */ /* 0x000fe40005800000 */
[----:B------:R-:W-:-:S02]  /*55c0*/  P2R R6, PR, RZ, 0x40 ;  /* 0x00000040ff067803 */ /* 0x000fc40000000000 */
[----:B------:R-:W-:Y:S02]  /*55d0*/  ISETP.GE.AND P3, PT, R5, R205, PT ;  /* 0x000000cd0500720c */ /* 0x000fe40003f66270 */
[----:B------:R-:W-:Y:S02]  /*55e0*/  ISETP.NE.AND P4, PT, R7, RZ, PT ;  /* 0x000000ff0700720c */ /* 0x000fe40003f85270 */
[----:B------:R-:W-:Y:S02]  /*55f0*/  ISETP.LT.OR P6, PT, R5, R199, P0 ;  /* 0x000000c70500720c */ /* 0x000fe400007c1670 */
[----:B------:R-:W-:Y:S02]  /*5600*/  FSEL R153, R29, -INF , !P5 ;  /* 0xff8000001d997808 */ /* 0x000fe40006800000 */
[----:B------:R-:W-:Y:S02]  /*5610*/  ISETP.GE.AND P0, PT, R4, R206, PT ;  /* 0x000000ce0400720c */ /* 0x000fe40003f06270 */
[----:B------:R-:W-:-:S02]  /*5620*/  PLOP3.LUT P5, PT, PT, PT, UP0, 0x80, 0x0 ;  /* 0x000000000000781c */ /* 0x000fc40003faf008 */
[C---:B------:R-:W-:Y:S02]  /*5630*/  ISETP.LT.OR P2, PT, R5.reuse, R202, P2 ;  /* 0x000000ca0500720c */ /* 0x040fe40001741670 */
[----:B------:R-:W-:Y:S02]  /*5640*/  ISETP.LT.OR P3, PT, R5, R200, P3 ;  /* 0x000000c80500720c */ /* 0x000fe40001f61670 */
[----:B------:R-:W-:Y:S02]  /*5650*/  FSEL R170, R47, -INF , !P4 ;  /* 0xff8000002faa7808 */ /* 0x000fe40006000000 */
[----:B------:R-:W-:Y:S02]  /*5660*/  FSEL R161, R31, -INF , !P1 ;  /* 0xff8000001fa17808 */ /* 0x000fe40004800000 */
[C---:B------:R-:W-:Y:S02]  /*5670*/  ISETP.LT.OR P4, PT, R4.reuse, R201, P0 ;  /* 0x000000c90400720c */ /* 0x040fe40000781670 */
[----:B------:R-:W-:-:S02]  /*5680*/  ISETP.GE.AND P1, PT, R4, R205, PT ;  /* 0x000000cd0400720c */ /* 0x000fc40003f26270 */
[----:B------:R-:W-:Y:S02]  /*5690*/  ISETP.GE.AND P0, PT, R4, R204, PT ;  /* 0x000000cc0400720c */ /* 0x000fe40003f06270 */
[----:B------:R-:W-:Y:S02]  /*56a0*/  FSEL R154, R8, -INF , !P2 ;  /* 0xff800000089a7808 */ /* 0x000fe40005000000 */
[C---:B------:R-:W-:Y:S02]  /*56b0*/  ISETP.GE.AND P2, PT, R4.reuse, R203, PT ;  /* 0x000000cb0400720c */ /* 0x040fe40003f46270 */
[----:B------:R-:W-:Y:S02]  /*56c0*/  P2R R5, PR, RZ, 0x8 ;  /* 0x00000008ff057803 */ /* 0x000fe40000000000 */
[C---:B------:R-:W-:Y:S02]  /*56d0*/  ISETP.LT.OR P3, PT, R4.reuse, R200, P1 ;  /* 0x000000c80400720c */ /* 0x040fe40000f61670 */
[----:B------:R-:W-:-:S02]  /*56e0*/  ISETP.LT.OR P1, PT, R4, R202, P0 ;  /* 0x000000ca0400720c */ /* 0x000fc40000721670 */
[----:B------:R-:W-:Y:S02]  /*56f0*/  ISETP.LT.OR P0, PT, R4, R199, P2 ;  /* 0x000000c70400720c */ /* 0x000fe40001701670 */
[----:B------:R-:W-:Y:S02]  /*5700*/  FSEL R162, R10, -INF , !P6 ;  /* 0xff8000000aa27808 */ /* 0x000fe40007000000 */
[----:B------:R-:W-:Y:S02]  /*5710*/  ISETP.NE.AND P2, PT, R5, RZ, PT ;  /* 0x000000ff0500720c */ /* 0x000fe40003f45270 */
[----:B------:R-:W-:Y:S02]  /*5720*/  ISETP.NE.AND P6, PT, R6, RZ, PT ;  /* 0x000000ff0600720c */ /* 0x000fe40003fc5270 */
        /* <DEDUP_REMOVED lines=8> */
[----:B------:R-:W-:Y:S01]  /*57b0*/  UIADD3 UR7, UR17, -0x2, URZ ;  /* 0xfffffffe11077890 */ /* 0x000fe2000fffe03f */
[----:B------:R-:W-:Y:S01]  /*57c0*/  ISETP.GE.AND P0, PT, R174, UR6, PT ;  /* 0x00000006ae007c0c */ /* 0x000fe2000bf06270 */
[----:B------:R-:W-:Y:S01]  /*57d0*/  IMAD.U32 R6, RZ, RZ, UR10 ;  /* 0x0000000aff067e24 */ /* 0x000fe2000f8e00ff */
[----:B------:R-:W-:Y:S01]  /*57e0*/  BSSY B0, `(.L_x_1425) ;  /* 0x0000032000007945 */ /* 0x000fe20003800000 */
[----:B------:R-:W-:Y:S01]  /*57f0*/  USHF.R.S32.HI UR6, URZ, 0x1f, UR7 ;  /* 0x0000001f3f067899 */ /* 0x000fe20008011407 */
[----:B------:R-:W-:Y:S01]  /*5800*/  IMAD.U32 R10, RZ, RZ, UR10 ;  /* 0x0000000aff0a7e24 */ /* 0x000fe2000f8e00ff */
[----:B------:R-:W-:Y:S01]  /*5810*/  UIMAD UR20, UR20, UR7, URZ ;  /* 0x00000007141472a4 */ /* 0x000fe2000f8e023f */
[----:B------:R-:W-:-:S03]  /*5820*/  IMAD.WIDE.U32 R4, R136, UR7, R240 ;  /* 0x0000000788047c25 */ /* 0x000fc6000f8e00f0 */
[----:B------:R-:W-:Y:S01]  /*5830*/  UIMAD UR6, UR6, UR21, UR20 ;  /* 0x00000015060672a4 */ /* 0x000fe2000f8e0214 */
[----:B------:R-:W-:-:S03]  /*5840*/  IMAD.U32 R8, RZ, RZ, UR11 ;  /* 0x0000000bff087e24 */ /* 0x000fc6000f8e00ff */
[----:B------:R-:W1:Y:S01]  /*5850*/  @!P0 LDC.64 R12, c[0x0][0x218] ;  /* 0x00008600ff0c8b82 */ /* 0x000e620000000a00 */
[----:B------:R-:W-:Y:S01]  /*5860*/  @!P0 LEA R6, P1, R6, R4, 0x5 ;  /* 0x0000000406068211 */ /* 0x000fe200078228ff */
[----:B------:R-:W-:Y:S01]  /*5870*/  VIADD R7, R5, UR6 ;  /* 0x0000000605077c36 */ /* 0x000fe20008000000 */
[----:B------:R-:W-:Y:S01]  /*5880*/  @!P0 IADD3 R9, P3, R4, UR24, RZ ;  /* 0x0000001804098c10 */ /* 0x000fe2000ff7e0ff */
[----:B------:R2:W-:Y:S03]  /*5890*/  @P0 STS.128 [R207+0x4000], RZ ;  /* 0x004000ffcf000388 */ /* 0x0005e60000000c00 */
[----:B------:R-:W-:Y:S01]  /*58a0*/  @!P0 LEA.HI.X R14, R10, R7, R8, 0x5, P1 ;  /* 0x000000070a0e8211 */ /* 0x000fe200008f2c08 */
[----:B------:R-:W3:Y:S01]  /*58b0*/  @!P0 LDC.64 R16, c[0x0][0x218] ;  /* 0x00008600ff108b82 */ /* 0x000ee20000000a00 */
[----:B------:R-:W-:-:S07]  /*58c0*/  @!P0 IADD3.X R11, R7, UR22, RZ, P3, !PT ;  /* 0x00000016070b8c10 */ /* 0x000fce0009ffe4ff */
        /* <DEDUP_REMOVED lines=35> */
.L_x_1426:
[----:B------:R-:W-:Y:S05]  /*5b00*/  BSYNC B0 ;  /* 0x0000000000007941 */ /* 0x000fea0003800000 */
.L_x_1425:
[----:B------:R-:W0:Y:S02]  /*5b10*/  LDGDEPBAR ;  /* 0x00000000000079af */ /* 0x000e240000000000 */
.L_x_1424:
[----:B------:R-:W-:Y:S01]  /*5b20*/  FMNMX.FTZ R6, R78, R76, !PT ;  /* 0x0000004c4e067209 */ /* 0x000fe20007810000 */
[----:B------:R-:W-:Y:S01]  /*5b30*/  USHF.L.U32 UR7, UR37, 0x1, URZ ;  /* 0x0000000125077899 */ /* 0x000fe2000800063f */
[----:B-1----:R-:W-:Y:S01]  /*5b40*/  FMNMX.FTZ R4, R84, R85, !PT ;  /* 0x0000005554047209 */ /* 0x002fe20007810000 */
[----:B------:R-:W-:Y:S01]  /*5b50*/  VIADD R238, R249, 0x4 ;  /* 0x00000004f9ee7836 */ /* 0x000fe20000000000 */
[----:B------:R-:W-:Y:S01]  /*5b60*/  FMNMX.FTZ R6, R77, R6, !PT ;  /* 0x000000064d067209 */ /* 0x000fe20007810000 */
[----:B------:R-:W-:Y:S01]  /*5b70*/  UIADD3 UR6, UR7, 0x1, URZ ;  /* 0x0000000107067890 */ /* 0x000fe2000fffe03f */
[----:B------:R-:W-:Y:S01]  /*5b80*/  FMNMX.FTZ R4, R79, R4, !PT ;  /* 0x000000044f047209 */ /* 0x000fe20007810000 */
[----:B--2---:R-:W-:Y:S01]  /*5b90*/  IMAD.WIDE.U32 R10, R239, -0x2daee0ad, RZ ;  /* 0xd2511f53ef0a7825 */ /* 0x004fe200078e00ff */
[----:B------:R-:W-:Y:S01]  /*5ba0*/  FMNMX.FTZ R6, R74, R6, !PT ;  /* 0x000000064a067209 */ /* 0x000fe20007810000 */
[----:B------:R-:W-:Y:S01]  /*5bb0*/  UIADD3 UR36, UR31, -0x4498517b, URZ ;  /* 0xbb67ae851f247890 */ /* 0x000fe2000fffe03f */
[----:B------:R-:W-:Y:S01]  /*5bc0*/  FMNMX.FTZ R4, R75, R4, !PT ;  /* 0x000000044b047209 */ /* 0x000fe20007810000 */
[----:B------:R-:W-:Y:S01]  /*5bd0*/  IMAD.WIDE.U32 R20, R249, -0x326172a9, RZ ;  /* 0xcd9e8d57f9147825 */ /* 0x000fe200078e00ff */
[----:B------:R-:W-:Y:S01]  /*5be0*/  FMNMX.FTZ R6, R72, R6, !PT ;  /* 0x0000000648067209 */ /* 0x000fe20007810000 */
[----:B------:R-:W-:Y:S01]  /*5bf0*/  UIADD3 UR38, UR30, -0x61c88647, URZ ;  /* 0x9e3779b91e267890 */ /* 0x000fe2000fffe03f */
[----:B------:R-:W-:Y:S01]  /*5c00*/  FMNMX.FTZ R7, R89, R4, !PT ;  /* 0x0000000459077209 */ /* 0x000fe20007810000 */
[----:B------:R-:W-:Y:S01]  /*5c10*/  IMAD.WIDE.U32 R4, R238, -0x326172a9, RZ ;  /* 0xcd9e8d57ee047825 */ /* 0x000fe200078e00ff */
[----:B------:R-:W-:Y:S01]  /*5c20*/  FMNMX.FTZ R6, R69, R6, !PT ;  /* 0x0000000645067209 */ /* 0x000fe20007810000 */
[----:B------:R-:W-:Y:S01]  /*5c30*/  UIADD3 UR35, UR30, 0x3c6ef372, URZ ;  /* 0x3c6ef3721e237890 */ /* 0x000fe2000fffe03f */
[----:B------:R-:W-:Y:S01]  /*5c40*/  LOP3.LUT R250, R138, UR30, RZ, 0x3c, !PT ;  /* 0x0000001e8afa7c12 */ /* 0x000fe2000f8e3cff */
[----:B------:R-:W-:Y:S01]  /*5c50*/  IMAD.U32 R13, RZ, RZ, UR7 ;  /* 0x00000007ff0d7e24 */ /* 0x000fe2000f8e00ff */
[----:B------:R-:W-:Y:S01]  /*5c60*/  FMNMX.FTZ R6, R68, R6, !PT ;  /* 0x0000000644067209 */ /* 0x000fe20007810000 */
[----:B------:R-:W-:Y:S01]  /*5c70*/  ULDC UR39, c[0x0][0x2ec] ;  /* 0x0000bb0000277ab9 */ /* 0x000fe20000000800 */
[----:B------:R-:W-:Y:S01]  /*5c80*/  LOP3.LUT R12, R5, R250, RZ, 0x3c, !PT ;  /* 0x000000fa050c7212 */ /* 0x000fe200078e3cff */
[----:B------:R-:W-:Y:S01]  /*5c90*/  IMAD.U32 R5, RZ, RZ, UR6 ;  /* 0x00000006ff057e24 */ /* 0x000fe2000f8e00ff */
[----:B------:R-:W-:Y:S01]  /*5ca0*/  FMNMX.FTZ R6, R36, R6, !PT ;  /* 0x0000000624067209 */ /* 0x000fe20007810000 */
[----:B------:R-:W-:Y:S01]  /*5cb0*/  UIADD3 UR34, UR31, 0x76cf5d0a, URZ ;  /* 0x76cf5d0a1f227890 */ /* 0x000fe2000fffe03f */
[----:B------:R-:W-:Y:S01]  /*5cc0*/  FMNMX.FTZ R14, R86, R82, !PT ;  /* 0x00000052560e7209 */ /* 0x000fe20007810000 */
[----:B------:R-:W-:Y:S01]  /*5cd0*/  IMAD.WIDE.U32 R16, R12, -0x2daee0ad, RZ ;  /* 0xd2511f530c107825 */ /* 0x000fe200078e00ff */
[----:B------:R-:W-:Y:S01]  /*5ce0*/  FMNMX.FTZ R6, R60, R6, !PT ;  /* 0x000000063c067209 */ /* 0x000fe20007810000 */
[----:B------:R-:W-:Y:S01]  /*5cf0*/  UIADD3 UR29, UR31, 0x32370b8f, URZ ;  /* 0x32370b8f1f1d7890 */ /* 0x000fe2000fffe03f */
[----:B------:R-:W-:Y:S01]  /*5d00*/  FMNMX.FTZ R7, R88, R7, !PT ;  /* 0x0000000758077209 */ /* 0x000fe20007810000 */
[----:B------:R-:W-:Y:S01]  /*5d10*/  UIADD3 UR33, UR30, -0x255992d5, URZ ;  /* 0xdaa66d2b1e217890 */ /* 0x000fe2000fffe03f */
[----:B------:R-:W-:Y:S01]  /*5d20*/  FMNMX.FTZ R6, R124, R6, !PT ;  /* 0x000000067c067209 */ /* 0x000fe20007810000 */
[----:B------:R-:W-:Y:S01]  /*5d30*/  UIADD3 UR25, UR30, 0x78dde6e4, URZ ;  /* 0x78dde6e41e197890 */ /* 0x000fe2000fffe03f */
[----:B------:R-:W-:Y:S01]  /*5d40*/  LOP3.LUT R12, R11, UR31, R5, 0x96, !PT ;  /* 0x0000001f0b0c7c12 */ /* 0x000fe2000f8e9605 */
[----:B------:R-:W-:Y:S01]  /*5d50*/  UIADD3 UR23, UR31, -0x126145ec, URZ ;  /* 0xed9eba141f177890 */ /* 0x000fe2000fffe03f */
[----:B------:R-:W-:Y:S01]  /*5d60*/  FMNMX.FTZ R6, R141, R6, !PT ;  /* 0x000000068d067209 */ /* 0x000fe20007810000 */
[----:B------:R-:W-:Y:S01]  /*5d70*/  UIADD3 UR20, UR31, -0x56f99767, URZ ;  /* 0xa90668991f147890 */ /* 0x000fe2000fffe03f */
[----:B------:R-:W-:Y:S01]  /*5d80*/  FMNMX.FTZ R5, R81, R14, !PT ;  /* 0x0000000e51057209 */ /* 0x000fe20007810000 */
[----:B------:R-:W-:Y:S01]  /*5d90*/  UIADD3 UR21, UR30, 0x1715609d, URZ ;  /* 0x1715609d1e157890 */ /* 0x000fe2000fffe03f */
[----:B------:R-:W-:-:S02]  /*5da0*/  FMNMX.FTZ R6, R140, R6, !PT ;  /* 0x000000068c067209 */ /* 0x000fc40007810000 */
[----:B------:R-:W-:Y:S02]  /*5db0*/  FMNMX.FTZ R7, R87, R7, !PT ;  /* 0x0000000757077209 */ /* 0x000fe40007810000 */
[----:B------:R-:W-:Y:S02]  /*5dc0*/  FMNMX.FTZ R6, R152, R6, !PT ;  /* 0x0000000698067209 */ /* 0x000fe40007810000 */
[----:B------:R-:W-:Y:S02]  /*5dd0*/  LOP3.LUT R8, R21, R250, RZ, 0x3c, !PT ;  /* 0x000000fa15087212 */ /* 0x000fe400078e3cff */
[----:B------:R-:W-:Y:S02]  /*5de0*/  FMNMX.FTZ R6, R150, R6, !PT ;  /* 0x0000000696067209 */ /* 0x000fe40007810000 */
[----:B------:R-:W-:Y:S01]  /*5df0*/  FMNMX.FTZ R5, R80, R5, !PT ;  /* 0x0000000550057209 */ /* 0x000fe20007810000 */
[----:B------:R-:W-:Y:S01]  /*5e00*/  IMAD.WIDE.U32 R8, R8, -0x2daee0ad, RZ ;  /* 0xd2511f5308087825 */ /* 0x000fe200078e00ff */
[----:B------:R-:W-:-:S02]  /*5e10*/  FMNMX.FTZ R6, R165, R6, !PT ;  /* 0x00000006a5067209 */ /* 0x000fc40007810000 */
[----:B------:R-:W-:Y:S02]  /*5e20*/  FMNMX.FTZ R7, R104, R7, !PT ;  /* 0x0000000768077209 */ /* 0x000fe40007810000 */
[----:B------:R-:W-:Y:S02]  /*5e30*/  FMNMX.FTZ R6, R166, R6, !PT ;  /* 0x00000006a6067209 */ /* 0x000fe40007810000 */
[----:B------:R-:W-:Y:S02]  /*5e40*/  FMNMX.FTZ R5, R105, R5, !PT ;  /* 0x0000000569057209 */ /* 0x000fe40007810000 */
[----:B------:R-:W-:Y:S01]  /*5e50*/  FMNMX.FTZ R7, R144, R7, !PT ;  /* 0x0000000790077209 */ /* 0x000fe20007810000 */
[----:B------:R-:W1:Y:S01]  /*5e60*/  SHFL.BFLY PT, R73, R6, 0x2, 0x1f ;  /* 0x0c401f0006497f89 */ /* 0x000e6200000e0000 */
[----:B------:R-:W-:Y:S02]  /*5e70*/  LOP3.LUT R18, R9, UR36, R10, 0x96, !PT ;  /* 0x0000002409127c12 */ /* 0x000fe4000f8e960a */
[----:B------:R-:W-:-:S02]  /*5e80*/  FMNMX.FTZ R5, R117, R5, !PT ;  /* 0x0000000575057209 */ /* 0x000fc40007810000 */
[----:B------:R-:W-:Y:S01]  /*5e90*/  LOP3.LUT R13, R11, UR31, R13, 0x96, !PT ;  /* 0x0000001f0b0d7c12 */ /* 0x000fe2000f8e960d */
[----:B------:R-:W-:Y:S01]  /*5ea0*/  IMAD.WIDE.U32 R58, R18, -0x326172a9, RZ ;  /* 0xcd9e8d57123a7825 */ /* 0x000fe200078e00ff */
[----:B------:R-:W-:Y:S02]  /*5eb0*/  FMNMX.FTZ R5, R116, R5, !PT ;  /* 0x0000000574057209 */ /* 0x000fe40007810000 */
[----:B------:R-:W-:Y:S01]  /*5ec0*/  LOP3.LUT R15, R17, UR36, R10, 0x96, !PT ;  /* 0x00000024110f7c12 */ /* 0x000fe2000f8e960a */
[----:B------:R-:W-:Y:S01]  /*5ed0*/  IMAD.WIDE.U32 R10, R13, -0x326172a9, RZ ;  /* 0xcd9e8d570d0a7825 */ /* 0x000fe200078e00ff */
[----:B------:R-:W-:Y:S02]  /*5ee0*/  FMNMX.FTZ R5, R37, R5, !PT ;  /* 0x0000000525057209 */ /* 0x000fe40007810000 */
[----:B------:R-:W-:Y:S01]  /*5ef0*/  LEA R185, R0, UR4, 0x1 ;  /* 0x0000000400b97c11 */ /* 0x000fe2000f8e08ff */
[----:B------:R-:W-:Y:S01]  /*5f00*/  IMAD.WIDE.U32 R56, R15, -0x326172a9, RZ ;  /* 0xcd9e8d570f387825 */ /* 0x000fe200078e00ff */
[----:B------:R-:W-:-:S03]  /*5f10*/  LOP3.LUT R13, R11, UR38, R4, 0x96, !PT ;  /* 0x000000260b0d7c12 */ /* 0x000fc6000f8e9604 */
[--C-:B------:R-:W-:Y:S01]  /*5f20*/  IMAD R186, R3, 0x2, R185.reuse ;  /* 0x0000000203ba7824 */ /* 0x100fe200078e02b9 */
[----:B------:R-:W-:Y:S01]  /*5f30*/  LOP3.LUT R15, R57, UR35, R10, 0x96, !PT ;  /* 0x00000023390f7c12 */ /* 0x000fe2000f8e960a */
[C---:B------:R-:W-:Y:S01]  /*5f40*/  IMAD R188, R2.reuse, 0x2, R185 ;  /* 0x0000000202bc7824 */ /* 0x040fe200078e02b9 */
[----:B------:R-:W-:Y:S01]  /*5f50*/  LDSM.16.MT88.4 R28, [R185+0x6000] ;  /* 0x00600000b91c783b */ /* 0x000fe20000004200 */
[----:B------:R-:W-:Y:S01]  /*5f60*/  IMAD R187, R2, 0x2, R186 ;  /* 0x0000000202bb7824 */ /* 0x000fe200078e02ba */
[----:B-1----:R-:W-:Y:S02]  /*5f70*/  FMNMX.FTZ R73, R6, R73, !PT ;  /* 0x0000004906497209 */ /* 0x002fe40007810000 */
[----:B------:R-:W-:Y:S01]  /*5f80*/  LDSM.16.MT88.4 R40, [R188+0x6000] ;  /* 0x00600000bc28783b */ /* 0x000fe20000004200 */
[----:B------:R-:W-:-:S03]  /*5f90*/  FMNMX.FTZ R6, R143, R7, !PT ;  /* 0x000000078f067209 */ /* 0x000fc60007810000 */
[----:B------:R-:W1:Y:S01]  /*5fa0*/  SHFL.BFLY PT, R9, R73, 0x1, 0x1f ;  /* 0x0c201f0049097f89 */ /* 0x000e6200000e0000 */
[----:B------:R-:W-:Y:S01]  /*5fb0*/  FMNMX.FTZ R71, R142, R6, !PT ;  /* 0x000000068e477209 */ /* 0x000fe20007810000 */
[----:B------:R-:W-:Y:S01]  /*5fc0*/  IMAD.WIDE.U32 R6, R12, -0x326172a9, RZ ;  /* 0xcd9e8d570c067825 */ /* 0x000fe200078e00ff */
[----:B------:R-:W-:Y:S01]  /*5fd0*/  LOP3.LUT R12, R11, UR38, R20, 0x96, !PT ;  /* 0x000000260b0c7c12 */ /* 0x000fe2000f8e9614 */
[----:B------:R-:W-:Y:S01]  /*5fe0*/  LDSM.16.MT88.4 R32, [R186+0x6000] ;  /* 0x00600000ba20783b */ /* 0x000fe20000004200 */
[----:B------:R-:W-:Y:S02]  /*5ff0*/  FMNMX.FTZ R71, R145, R71, !PT ;  /* 0x0000004791477209 */ /* 0x000fe40007810000 */
[----:B------:R-:W-:Y:S01]  /*6000*/  LOP3.LUT R22, R7, UR38, R4, 0x96, !PT ;  /* 0x0000002607167c12 */ /* 0x000fe2000f8e9604 */
        /* <DEDUP_REMOVED lines=8> */
[----:B------:R-:W-:Y:S02]  /*6090*/  LOP3.LUT R17, R7, UR38, R20, 0x96, !PT ;  /* 0x0000002607117c12 */ /* 0x000fe4000f8e9614 */
[----:B------:R-:W-:Y:S02]  /*60a0*/  FMNMX.FTZ R7, R148, R4, !PT ;  /* 0x0000000494077209 */ /* 0x000fe40007810000 */
[----:B------:R-:W-:Y:S02]  /*60b0*/  FMNMX.FTZ R5, R96, R90, !PT ;  /* 0x0000005a60057209 */ /* 0x000fe40007810000 */
[----:B-1----:R-:W-:-:S02]  /*60c0*/  FMNMX.FTZ R73, R73, R9, !PT ;  /* 0x0000000949497209 */ /* 0x002fc40007810000 */
[----:B------:R-:W-:Y:S02]  /*60d0*/  FMNMX.FTZ R71, R154, R71, !PT ;  /* 0x000000479a477209 */ /* 0x000fe40007810000 */
[----:B------:R-:W-:Y:S02]  /*60e0*/  FMNMX.FTZ R7, R163, R7, !PT ;  /* 0x00000007a3077209 */ /* 0x000fe40007810000 */
[C---:B------:R-:W-:Y:S02]  /*60f0*/  LOP3.LUT R11, R59.reuse, UR35, R10, 0x96, !PT ;  /* 0x000000233b0b7c12 */ /* 0x040fe4000f8e960a */
[--C-:B------:R-:W-:Y:S02]  /*6100*/  LOP3.LUT R14, R59, UR35, R6.reuse, 0x96, !PT ;  /* 0x000000233b0e7c12 */ /* 0x100fe4000f8e9606 */
[----:B------:R-:W-:Y:S01]  /*6110*/  LOP3.LUT R19, R57, UR35, R6, 0x96, !PT ;  /* 0x0000002339137c12 */ /* 0x000fe2000f8e9606 */
[----:B------:R-:W-:Y:S01]  /*6120*/  FMUL.FTZ R6, R73, UR39 ;  /* 0x0000002749067c20 */ /* 0x000fe20008410000 */
[----:B------:R-:W-:Y:S01]  /*6130*/  FMNMX.FTZ R5, R91, R5, !PT ;  /* 0x000000055b057209 */ /* 0x000fe20007810000 */
[----:B------:R-:W-:Y:S01]  /*6140*/  IMAD.WIDE.U32 R20, R11, -0x2daee0ad, RZ ;  /* 0xd2511f530b147825 */ /* 0x000fe200078e00ff */
[----:B------:R-:W-:-:S02]  /*6150*/  FMNMX.FTZ R71, R157, R71, !PT ;  /* 0x000000479d477209 */ /* 0x000fc40007810000 */
[----:B------:R-:W-:Y:S01]  /*6160*/  FSETP.NEU.FTZ.AND P0, PT, R73, -INF , PT ;  /* 0xff8000004900780b */ /* 0x000fe20003f1d000 */
[----:B------:R-:W-:Y:S01]  /*6170*/  IMAD.WIDE.U32 R114, R14, -0x2daee0ad, RZ ;  /* 0xd2511f530e727825 */ /* 0x000fe200078e00ff */
[----:B------:R-:W-:Y:S01]  /*6180*/  FMNMX.FTZ R7, R161, R7, !PT ;  /* 0x00000007a1077209 */ /* 0x000fe20007810000 */
[----:B------:R-:W1:Y:S01]  /*6190*/  SHFL.BFLY PT, R10, R71, 0x2, 0x1f ;  /* 0x0c401f00470a7f89 */ /* 0x000e6200000e0000 */
[----:B------:R-:W-:Y:S01]  /*61a0*/  FMNMX.FTZ R9, R83, R5, !PT ;  /* 0x0000000553097209 */ /* 0x000fe20007810000 */
[----:B------:R-:W-:Y:S01]  /*61b0*/  IMAD.WIDE.U32 R4, R12, -0x2daee0ad, RZ ;  /* 0xd2511f530c047825 */ /* 0x000fe200078e00ff */
[----:B------:R-:W-:Y:S02]  /*61c0*/  FSEL R6, R6, RZ, P0 ;  /* 0x000000ff06067208 */ /* 0x000fe40000000000 */
[----:B------:R-:W-:Y:S01]  /*61d0*/  FMNMX.FTZ R7, R162, R7, !PT ;  /* 0x00000007a2077209 */ /* 0x000fe20007810000 */
[----:B------:R-:W-:Y:S01]  /*61e0*/  IMAD.WIDE.U32 R12, R13, -0x2daee0ad, RZ ;  /* 0xd2511f530d0c7825 */ /* 0x000fe200078e00ff */
[----:B------:R-:W-:-:S02]  /*61f0*/  FMNMX.FTZ R9, R128, R9, !PT ;  /* 0x0000000980097209 */ /* 0x000fc40007810000 */
[----:B------:R-:W-:Y:S01]  /*6200*/  LOP3.LUT R18, R5, UR34, R8, 0x96, !PT ;  /* 0x0000002205127c12 */ /* 0x000fe2000f8e9608 */
[----:B------:R-:W-:Y:S01]  /*6210*/  FFMA.FTZ R5, R78, UR39, -R6 ;  /* 0x000000274e057c23 */ /* 0x000fe20008010806 */
[----:B------:R-:W-:Y:S01]  /*6220*/  LOP3.LUT R23, R21, UR29, R4, 0x96, !PT ;  /* 0x0000001d15177c12 */ /* 0x000fe2000f8e9604 */
[----:B------:R-:W-:Y:S01]  /*6230*/  IMAD.WIDE.U32 R14, R15, -0x2daee0ad, RZ ;  /* 0xd2511f530f0e7825 */ /* 0x000fe200078e00ff */
[----:B------:R-:W-:Y:S01]  /*6240*/  FMNMX.FTZ R4, R164, R7, !PT ;  /* 0x00000007a4047209 */ /* 0x000fe20007810000 */
[----:B------:R2:W-:Y:S01]  /*6250*/  MUFU.EX2 R237, R5 ;  /* 0x0000000500ed7308 */ /* 0x0005e20000000800 */
[----:B------:R-:W-:Y:S01]  /*6260*/  FMNMX.FTZ R9, R127, R9, !PT ;  /* 0x000000097f097209 */ /* 0x000fe20007810000 */
[----:B------:R-:W-:Y:S01]  /*6270*/  FFMA.FTZ R7, R77, UR39, -R6 ;  /* 0x000000274d077c23 */ /* 0x000fe20008010806 */
[----:B------:R-:W-:Y:S01]  /*6280*/  IMAD.WIDE.U32 R112, R19, -0x2daee0ad, RZ ;  /* 0xd2511f5313707825 */ /* 0x000fe200078e00ff */
[----:B------:R-:W3:Y:S01]  /*6290*/  SHFL.BFLY PT, R70, R4, 0x2, 0x1f ;  /* 0x0c401f0004467f89 */ /* 0x000ee200000e0000 */
[----:B------:R-:W-:-:S02]  /*62a0*/  FMNMX.FTZ R9, R126, R9, !PT ;  /* 0x000000097e097209 */ /* 0x000fc40007810000 */
[----:B------:R-:W-:Y:S01]  /*62b0*/  IMAD.WIDE.U32 R18, R18, -0x326172a9, RZ ;  /* 0xcd9e8d5712127825 */ /* 0x000fe200078e00ff */
[----:B------:R4:W-:Y:S01]  /*62c0*/  MUFU.EX2 R233, R7 ;  /* 0x0000000700e97308 */ /* 0x0009e20000000800 */
[----:B-1----:R-:W-:Y:S02]  /*62d0*/  FMNMX.FTZ R71, R71, R10, !PT ;  /* 0x0000000a47477209 */ /* 0x002fe40007810000 */
[----:B------:R-:W-:-:S03]  /*62e0*/  IMAD.WIDE.U32 R10, R17, -0x2daee0ad, RZ ;  /* 0xd2511f53110a7825 */ /* 0x000fc600078e00ff */
[----:B------:R-:W1:Y:S02]  /*62f0*/  SHFL.BFLY PT, R17, R71, 0x1, 0x1f ;  /* 0x0c201f0047117f89 */ /* 0x000e6400000e0000 */
[----:B------:R-:W-:Y:S01]  /*6300*/  LOP3.LUT R146, R11, UR34, R8, 0x96, !PT ;  /* 0x000000220b927c12 */ /* 0x000fe2000f8e9608 */
[----:B--2---:R-:W-:Y:S01]  /*6310*/  FFMA.FTZ R5, R76, UR39, -R6 ;  /* 0x000000274c057c23 */ /* 0x004fe20008010806 */
[----:B------:R-:W-:Y:S02]  /*6320*/  LOP3.LUT R115, R115, UR29, R10, 0x96, !PT ;  /* 0x0000001d73737c12 */ /* 0x000fe4000f8e960a */
[----:B------:R-:W-:Y:S01]  /*6330*/  LOP3.LUT R10, R13, UR34, R16, 0x96, !PT ;  /* 0x000000220d0a7c12 */ /* 0x000fe2000f8e9610 */
[----:B------:R2:W-:Y:S01]  /*6340*/  MUFU.EX2 R235, R5 ;  /* 0x0000000500eb7308 */ /* 0x0005e20000000800 */
[----:B----4-:R-:W-:Y:S01]  /*6350*/  FFMA.FTZ R7, R74, UR39, -R6 ;  /* 0x000000274a077c23 */ /* 0x010fe20008010806 */
[----:B---3--:R-:W-:-:S06]  /*6360*/  FMNMX.FTZ R70, R4, R70, !PT ;  /* 0x0000004604467209 */ /* 0x008fcc0007810000 */
[----:B------:R3:W-:Y:S01]  /*6370*/  MUFU.EX2 R231, R7 ;  /* 0x0000000700e77308 */ /* 0x0007e20000000800 */
[----:B------:R-:W4:Y:S01]  /*6380*/  SHFL.BFLY PT, R21, R70, 0x1, 0x1f ;  /* 0x0c201f0046157f89 */ /* 0x000f2200000e0000 */
[----:B--2---:R-:W-:Y:S01]  /*6390*/  FMNMX.FTZ R5, R125, R9, !PT ;  /* 0x000000097d057209 */ /* 0x004fe20007810000 */
[----:B------:R-:W-:Y:S01]  /*63a0*/  IMAD.WIDE.U32 R8, R22, -0x2daee0ad, RZ ;  /* 0xd2511f5316087825 */ /* 0x000fe200078e00ff */
[----:B-1----:R-:W-:Y:S02]  /*63b0*/  FMNMX.FTZ R71, R71, R17, !PT ;  /* 0x0000001147477209 */ /* 0x002fe40007810000 */
[----:B------:R-:W-:Y:S02]  /*63c0*/  FMNMX.FTZ R5, R160, R5, !PT ;  /* 0x00000005a0057209 */ /* 0x000fe40007810000 */
[----:B------:R-:W-:Y:S02]  /*63d0*/  LOP3.LUT R59, R9, UR34, R16, 0x96, !PT ;  /* 0x00000022093b7c12 */ /* 0x000fe4000f8e9610 */
[----:B------:R-:W-:Y:S01]  /*63e0*/  FMNMX.FTZ R5, R159, R5, !PT ;  /* 0x000000059f057209 */ /* 0x000fe20007810000 */
[----:B---3--:R-:W-:Y:S01]  /*63f0*/  FFMA.FTZ R7, R72, UR39, -R6 ;  /* 0x0000002748077c23 */ /* 0x008fe20008010806 */
[----:B------:R-:W-:-:S02]  /*6400*/  LOP3.LUT R16, R15, UR29, R12, 0x96, !PT ;  /* 0x0000001d0f107c12 */ /* 0x000fc4000f8e960c */
[----:B------:R-:W-:Y:S01]  /*6410*/  FMNMX.FTZ R5, R158, R5, !PT ;  /* 0x000000059e057209 */ /* 0x000fe20007810000 */
[----:B------:R1:W-:Y:S01]  /*6420*/  MUFU.EX2 R230, R7 ;  /* 0x0000000700e67308 */ /* 0x0003e20000000800 */
[----:B------:R-:W-:Y:S01]  /*6430*/  LOP3.LUT R12, R19, UR33, R58, 0x96, !PT ;  /* 0x00000021130c7c12 */ /* 0x000fe2000f8e963a */
[----:B------:R-:W-:Y:S01]  /*6440*/  IMAD.WIDE.U32 R16, R16, -0x326172a9, RZ ;  /* 0xcd9e8d5710107825 */ /* 0x000fe200078e00ff */
[----:B------:R-:W-:Y:S02]  /*6450*/  FMNMX.FTZ R5, R156, R5, !PT ;  /* 0x000000059c057209 */ /* 0x000fe40007810000 */
[----:B------:R-:W-:Y:S01]  /*6460*/  FSETP.NEU.FTZ.AND P0, PT, R71, -INF , PT ;  /* 0xff8000004700780b */ /* 0x000fe20003f1d000 */
[----:B------:R-:W-:Y:S01]  /*6470*/  IMAD.WIDE.U32 R12, R12, -0x2daee0ad, RZ ;  /* 0xd2511f530c0c7825 */ /* 0x000fe200078e00ff */
[----:B------:R-:W-:Y:S02]  /*6480*/  FMNMX.FTZ R4, R169, R5, !PT ;  /* 0x00000005a9047209 */ /* 0x000fe40007810000 */
[----:B------:R-:W-:Y:S01]  /*6490*/  LOP3.LUT R57, R113, UR29, R8, 0x96, !PT ;  /* 0x0000001d71397c12 */ /* 0x000fe2000f8e9608 */
[----:B------:R-:W-:Y:S01]  /*64a0*/  FFMA.FTZ R8, R68, UR39, -R6 ;  /* 0x0000002744087c23 */ /* 0x000fe20008010806 */
[----:B------:R-:W-:-:S02]  /*64b0*/  FMNMX.FTZ R4, R170, R4, !PT ;  /* 0x00000004aa047209 */ /* 0x000fc40007810000 */
[----:B------:R-:W-:Y:S01]  /*64c0*/  LOP3.LUT R15, R13, UR23, R20, 0x96, !PT ;  /* 0x000000170d0f7c12 */ /* 0x000fe2000f8e9614 */
[----:B------:R2:W-:Y:S01]  /*64d0*/  MUFU.EX2 R234, R8 ;  /* 0x0000000800ea7308 */ /* 0x0005e20000000800 */
[----:B------:R-:W-:Y:S01]  /*64e0*/  FMNMX.FTZ R72, R167, R4, !PT ;  /* 0x00000004a7487209 */ /* 0x000fe20007810000 */
[----:B------:R-:W-:-:S04]  /*64f0*/  IMAD.WIDE.U32 R4, R10, -0x326172a9, RZ ;  /* 0xcd9e8d570a047825 */ /* 0x000fc800078e00ff */
[----:B-1----:R-:W-:Y:S01]  /*6500*/  FFMA.FTZ R7, R69, UR39, -R6 ;  /* 0x0000002745077c23 */ /* 0x002fe20008010806 */
[----:B----4-:R-:W-:Y:S02]  /*6510*/  FMNMX.FTZ R70, R70, R21, !PT ;  /* 0x0000001546467209 */ /* 0x010fe40007810000 */
[----:B------:R-:W-:Y:S01]  /*6520*/  FMNMX.FTZ R72, R168, R72, !PT ;  /* 0x00000048a8487209 */ /* 0x000fe20007810000 */
[----:B------:R-:W-:Y:S01]  /*6530*/  IMAD.WIDE.U32 R10, R23, -0x326172a9, RZ ;  /* 0xcd9e8d57170a7825 */ /* 0x000fe200078e00ff */
[----:B------:R1:W-:Y:S01]  /*6540*/  MUFU.EX2 R232, R7 ;  /* 0x0000000700e87308 */ /* 0x0003e20000000800 */
[----:B------:R-:W-:Y:S02]  /*6550*/  LOP3.LUT R9, R5, UR33, R56, 0x96, !PT ;  /* 0x0000002105097c12 */ /* 0x000fe4000f8e9638 */
[----:B------:R-:W3:Y:S01]  /*6560*/  SHFL.BFLY PT, R19, R72, 0x2, 0x1f ;  /* 0x0c401f0048137f89 */ /* 0x000ee200000e0000 */
[----:B------:R-:W-:Y:S02]  /*6570*/  LOP3.LUT R18, R11, UR25, R18, 0x96, !PT ;  /* 0x000000190b127c12 */ /* 0x000fe4000f8e9612 */
[----:B--2---:R-:W-:-:S04]  /*6580*/  IMAD.WIDE.U32 R8, R9, -0x2daee0ad, RZ ;  /* 0xd2511f5309087825 */ /* 0x004fc800078e00ff */
[----:B------:R-:W-:Y:S01]  /*6590*/  IMAD.WIDE.U32 R24, R18, -0x2daee0ad, RZ ;  /* 0xd2511f5312187825 */ /* 0x000fe200078e00ff */
[----:B------:R-:W-:-:S03]  /*65a0*/  LOP3.LUT R11, R9, UR23, R14, 0x96, !PT ;  /* 0x00000017090b7c12 */ /* 0x000fc6000f8e960e */
[----:B-1----:R-:W-:Y:S01]  /*65b0*/  FMUL.FTZ R7, R71, UR39 ;  /* 0x0000002747077c20 */ /* 0x002fe20008410000 */
[----:B------:R-:W-:Y:S01]  /*65c0*/  IMAD.WIDE.U32 R14, R15, -0x326172a9, RZ ;  /* 0xcd9e8d570f0e7825 */ /* 0x000fe200078e00ff */
[----:B------:R-:W-:-:S03]  /*65d0*/  LOP3.LUT R12, R25, UR20, R12, 0x96, !PT ;  /* 0x00000014190c7c12 */ /* 0x000fc6000f8e960c */
[----:B------:R-:W-:Y:S02]  /*65e0*/  FSEL R5, R7, RZ, P0 ;  /* 0x000000ff07057208 */ /* 0x000fe40000000000 */
[----:B------:R-:W-:Y:S01]  /*65f0*/  FSETP.NEU.FTZ.AND P0, PT, R70, -INF , PT ;  /* 0xff8000004600780b */ /* 0x000fe20003f1d000 */
[----:B------:R-:W-:Y:S01]  /*6600*/  IMAD.WIDE.U32 R12, R12, -0x326172a9, RZ ;  /* 0xcd9e8d570c0c7825 */ /* 0x000fe200078e00ff */
[----:B------:R-:W-:-:S03]  /*6610*/  LOP3.LUT R25, R15, UR21, R10, 0x96, !PT ;  /* 0x000000150f197c12 */ /* 0x000fc6000f8e960a */
[----:B------:R-:W-:Y:S01]  /*6620*/  FFMA.FTZ R7, R84, UR39, -R5 ;  /* 0x0000002754077c23 */ /* 0x000fe20008010805 */
[----:B---3--:R-:W-:Y:S01]  /*6630*/  FMNMX.FTZ R72, R72, R19, !PT ;  /* 0x0000001348487209 */ /* 0x008fe20007810000 */
[----:B------:R-:W-:Y:S01]  /*6640*/  IMAD.WIDE.U32 R10, R11, -0x326172a9, RZ ;  /* 0xcd9e8d570b0a7825 */ /* 0x000fe200078e00ff */
[----:B------:R-:W-:Y:S01]  /*6650*/  LOP3.LUT R14, R13, UR16, R14, 0x96, !PT ;  /* 0x000000100d0e7c12 */ /* 0x000fe2000f8e960e */
[----:B------:R1:W-:Y:S01]  /*6660*/  MUFU.EX2 R229, R7 ;  /* 0x0000000700e57308 */ /* 0x0003e20000000800 */
[----:B------:R-:W-:Y:S01]  /*6670*/  LOP3.LUT R20, R12, 0xff, RZ, 0xc0, !PT ;  /* 0x000000ff0c147812 */ /* 0x000fe200078ec0ff */
[----:B------:R-:W2:Y:S01]  /*6680*/  SHFL.BFLY PT, R18, R72, 0x1, 0x1f ;  /* 0x0c201f0048127f89 */ /* 0x000ea200000e0000 */
[----:B------:R-:W-:Y:S02]  /*6690*/  LOP3.LUT R21, R11, UR21, R16, 0x96, !PT ;  /* 0x000000150b157c12 */ /* 0x000fe4000f8e9610 */
[----:B------:R-:W-:-:S04]  /*66a0*/  SHF.R.U32.HI R19, RZ, 0x10, R12 ;  /* 0x00000010ff137819 */ /* 0x000fc8000001160c */
[----:B------:R-:W-:Y:S02]  /*66b0*/  LOP3.LUT R19, R19, 0xff, RZ, 0xc0, !PT ;  /* 0x000000ff13137812 */ /* 0x000fe400078ec0ff */
[----:B-1----:R-:W-:Y:S01]  /*66c0*/  LOP3.LUT R7, R17, UR25, R4, 0x96, !PT ;  /* 0x0000001911077c12 */ /* 0x002fe2000f8e9604 */
[----:B------:R-:W-:-:S04]  /*66d0*/  FFMA.FTZ R4, R85, UR39, -R5 ;  /* 0x0000002755047c23 */ /* 0x000fc80008010805 */
[----:B------:R1:W-:Y:S01]  /*66e0*/  MUFU.EX2 R228, R4 ;  /* 0x0000000400e47308 */ /* 0x0003e20000000800 */
[----:B------:R-:W-:-:S04]  /*66f0*/  IMAD.WIDE.U32 R22, R7, -0x2daee0ad, RZ ;  /* 0xd2511f5307167825 */ /* 0x000fc800078e00ff */
[----:B------:R-:W-:Y:S01]  /*6700*/  FFMA.FTZ R7, R75, UR39, -R5 ;  /* 0x000000274b077c23 */ /* 0x000fe20008010805 */
[----:B--2---:R-:W-:Y:S02]  /*6710*/  FMNMX.FTZ R72, R72, R18, !PT ;  /* 0x0000001248487209 */ /* 0x004fe40007810000 */
[----:B------:R-:W-:Y:S01]  /*6720*/  LOP3.LUT R8, R23, UR20, R8, 0x96, !PT ;  /* 0x0000001417087c12 */ /* 0x000fe2000f8e9608 */
[----:B------:R2:W-:Y:S01]  /*6730*/  MUFU.EX2 R227, R7 ;  /* 0x0000000700e37308 */ /* 0x0005e20000000800 */
[----:B------:R-:W-:-:S03]  /*6740*/  SHF.R.U32.HI R23, RZ, 0x18, R12 ;  /* 0x00000018ff177819 */ /* 0x000fc6000001160c */
[----:B------:R-:W-:-:S03]  /*6750*/  IMAD.WIDE.U32 R8, R8, -0x326172a9, RZ ;  /* 0xcd9e8d5708087825 */ /* 0x000fc600078e00ff */
[----:B------:R-:W-:Y:S01]  /*6760*/  LOP3.LUT R17, R8, 0xff, RZ, 0xc0, !PT ;  /* 0x000000ff08117812 */ /* 0x000fe200078ec0ff */
[----:B-1----:R-:W-:Y:S01]  /*6770*/  FFMA.FTZ R4, R79, UR39, -R5 ;  /* 0x000000274f047c23 */ /* 0x002fe20008010805 */
[----:B------:R-:W-:-:S03]  /*6780*/  SHF.R.U32.HI R16, RZ, 0x18, R8 ;  /* 0x00000018ff107819 */ /* 0x000fc60000011608 */
[----:B------:R1:W3:Y:S01]  /*6790*/  MUFU.EX2 R226, R4 ;  /* 0x0000000400e27308 */ /* 0x0002e20000000800 */
[----:B--2---:R-:W-:Y:S02]  /*67a0*/  LOP3.LUT R7, R9, UR16, R10, 0x96, !PT ;  /* 0x0000001009077c12 */ /* 0x004fe4000f8e960a */
[----:B------:R-:W-:Y:S02]  /*67b0*/  LOP3.LUT R9, R8, 0xffff, RZ, 0xc0, !PT ;  /* 0x0000ffff08097812 */ /* 0x000fe400078ec0ff */
[----:B------:R-:W-:Y:S02]  /*67c0*/  SHF.R.U32.HI R3, RZ, 0x10, R7 ;  /* 0x00000010ff037819 */ /* 0x000fe40000011607 */
[----:B------:R-:W-:-:S04]  /*67d0*/  SHF.R.U32.HI R9, RZ, 0x8, R9 ;  /* 0x00000008ff097819 */ /* 0x000fc80000011609 */
[----:B------:R-:W-:Y:S02]  /*67e0*/  PRMT R17, R17, 0x5410, R9 ;  /* 0x0000541011117816 */ /* 0x000fe40000000009 */
        /* <DEDUP_REMOVED lines=10> */
[----:B-1----:R-:W-:-:S02]  /*6890*/  SHF.R.U32.HI R11, RZ, 0x10, R8 ;  /* 0x00000010ff0b7819 */ /* 0x002fc40000011608 */
[----:B------:R-:W-:Y:S02]  /*68a0*/  LOP3.LUT R8, R7, 0xffff, RZ, 0xc0, !PT ;  /* 0x0000ffff07087812 */ /* 0x000fe400078ec0ff */
[----:B------:R-:W-:Y:S02]  /*68b0*/  LOP3.LUT R15, R11, 0xff, RZ, 0xc0, !PT ;  /* 0x000000ff0b0f7812 */ /* 0x000fe400078ec0ff */
[----:B------:R-:W-:Y:S01]  /*68c0*/  LOP3.LUT R11, R7, 0xff, RZ, 0xc0, !PT ;  /* 0x000000ff070b7812 */ /* 0x000fe200078ec0ff */
[----:B------:R-:W-:Y:S01]  /*68d0*/  FFMA.FTZ R7, R36, UR39, -R6 ;  /* 0x0000002724077c23 */ /* 0x000fe20008010806 */
[----:B--2---:R-:W-:Y:S01]  /*68e0*/  SHF.R.U32.HI R10, RZ, 0x8, R8 ;  /* 0x00000008ff0a7819 */ /* 0x004fe20000011608 */
[----:B------:R-:W-:Y:S01]  /*68f0*/  FFMA.FTZ R8, R81, UR39, -R4 ;  /* 0x0000002751087c23 */ /* 0x000fe20008010804 */
[----:B------:R-:W-:Y:S01]  /*6900*/  PRMT R15, R15, 0x5410, R16 ;  /* 0x000054100f0f7816 */ /* 0x000fe20000000010 */
[----:B------:R3:W-:Y:S01]  /*6910*/  MUFU.EX2 R225, R7 ;  /* 0x0000000700e17308 */ /* 0x0007e20000000800 */
[----:B------:R-:W-:Y:S01]  /*6920*/  PRMT R11, R11, 0x5410, R10 ;  /* 0x000054100b0b7816 */ /* 0x000fe2000000000a */
[----:B----4-:R-:W-:-:S06]  /*6930*/  FMUL.FTZ R0, R72, UR39 ;  /* 0x0000002748007c20 */ /* 0x010fcc0008410000 */
[----:B------:R1:W2:Y:S01]  /*6940*/  MUFU.EX2 R221, R8 ;  /* 0x0000000800dd7308 */ /* 0x0002a20000000800 */
[----:B------:R-:W-:-:S05]  /*6950*/  FSEL R0, R0, RZ, P0 ;  /* 0x000000ff00007208 */ /* 0x000fca0000000000 */
[----:B------:R-:W-:Y:S01]  /*6960*/  FFMA.FTZ R2, R96, UR39, -R0 ;  /* 0x0000002760027c23 */ /* 0x000fe20008010800 */
[----:B---3--:R-:W-:-:S03]  /*6970*/  F2FP.BF16.F32.PACK_AB R7, R227, R226 ;  /* 0x000000e2e307723e */ /* 0x008fc600000010ff */
[----:B------:R3:W-:Y:S01]  /*6980*/  MUFU.EX2 R220, R2 ;  /* 0x0000000200dc7308 */ /* 0x0007e20000000800 */
[----:B-1----:R-:W-:Y:S02]  /*6990*/  LOP3.LUT R8, R3, 0xff, RZ, 0xc0, !PT ;  /* 0x000000ff03087812 */ /* 0x002fe400078ec0ff */
[----:B------:R-:W-:Y:S01]  /*69a0*/  HSET2.LE.AND R3, R17, R173, PT ;  /* 0x000000ad11037233 */ /* 0x000fe20003803000 */
[----:B------:R-:W-:Y:S01]  /*69b0*/  IMAD.WIDE.U32 R16, R25, -0x2daee0ad, RZ ;  /* 0xd2511f5319107825 */ /* 0x000fe200078e00ff */
[----:B------:R-:W-:-:S03]  /*69c0*/  PRMT R8, R8, 0x5410, R9 ;  /* 0x0000541008087816 */ /* 0x000fc60000000009 */
[----:B------:R-:W-:Y:S02]  /*69d0*/  LOP3.LUT R10, R3, R7, RZ, 0xc0, !PT ;  /* 0x00000007030a7212 */ /* 0x000fe400078ec0ff */
[--C-:B------:R-:W-:Y:S01]  /*69e0*/  HSET2.LE.AND R7, R11, R173.reuse, PT ;  /* 0x000000ad0b077233 */ /* 0x100fe20003803000 */
[----:B------:R-:W-:Y:S01]  /*69f0*/  FFMA.FTZ R11, R90, UR39, -R0 ;  /* 0x000000275a0b7c23 */ /* 0x000fe20008010800 */
[--C-:B---3--:R-:W-:Y:S02]  /*6a00*/  HSET2.LE.AND R2, R15, R173.reuse, PT ;  /* 0x000000ad0f027233 */ /* 0x108fe40003803000 */
[----:B--2---:R-:W-:Y:S01]  /*6a10*/  F2FP.BF16.F32.PACK_AB R3, R223, R221 ;  /* 0x000000dddf03723e */ /* 0x004fe200000010ff */
[----:B------:R1:W2:Y:S01]  /*6a20*/  MUFU.EX2 R219, R11 ;  /* 0x0000000b00db7308 */ /* 0x0002a20000000800 */
[----:B------:R-:W-:Y:S02]  /*6a30*/  HSET2.LE.AND R9, R8, R173, PT ;  /* 0x000000ad08097233 */ /* 0x000fe40003803000 */
[----:B------:R-:W-:-:S02]  /*6a40*/  F2FP.BF16.F32.PACK_AB R8, R228, R229 ;  /* 0x000000e5e408723e */ /* 0x000fc400000010ff */
[----:B------:R-:W-:Y:S02]  /*6a50*/  F2FP.BF16.F32.PACK_AB R15, R222, R224 ;  /* 0x000000e0de0f723e */ /* 0x000fe400000010ff */
[----:B------:R-:W-:Y:S02]  /*6a60*/  LOP3.LUT R8, R7, R8, RZ, 0xc0, !PT ;  /* 0x0000000807087212 */ /* 0x000fe400078ec0ff */
[----:B------:R-:W-:Y:S02]  /*6a70*/  LOP3.LUT R7, R12, 0xffff, RZ, 0xc0, !PT ;  /* 0x0000ffff0c077812 */ /* 0x000fe400078ec0ff */
[----:B------:R-:W-:Y:S01]  /*6a80*/  LOP3.LUT R9, R9, R15, RZ, 0xc0, !PT ;  /* 0x0000000f09097212 */ /* 0x000fe200078ec0ff */
[--C-:B------:R-:W-:Y:S01]  /*6a90*/  FFMA.FTZ R15, R83, UR39, -R0.reuse ;  /* 0x00000027530f7c23 */ /* 0x100fe20008010800 */
[----:B------:R-:W-:Y:S02]  /*6aa0*/  SHF.R.U32.HI R13, RZ, 0x8, R7 ;  /* 0x00000008ff0d7819 */ /* 0x000fe40000011607 */
[----:B------:R-:W-:Y:S01]  /*6ab0*/  LOP3.LUT R12, R14, 0xffff, RZ, 0xc0, !PT ;  /* 0x0000ffff0e0c7812 */ /* 0x000fe200078ec0ff */
[----:B------:R3:W-:Y:S01]  /*6ac0*/  MUFU.EX2 R214, R15 ;  /* 0x0000000f00d67308 */ /* 0x0007e20000000800 */
[----:B-1----:R-:W-:Y:S01]  /*6ad0*/  LOP3.LUT R11, R2, R3, RZ, 0xc0, !PT ;  /* 0x00000003020b7212 */ /* 0x002fe200078ec0ff */
[----:B------:R-:W-:Y:S01]  /*6ae0*/  FFMA.FTZ R2, R91, UR39, -R0 ;  /* 0x000000275b027c23 */ /* 0x000fe20008010800 */
[----:B------:R-:W-:-:S02]  /*6af0*/  SHF.R.U32.HI R12, RZ, 0x8, R12 ;  /* 0x00000008ff0c7819 */ /* 0x000fc4000001160c */
[----:B------:R-:W-:Y:S02]  /*6b00*/  LOP3.LUT R18, R17, UR15, R24, 0x96, !PT ;  /* 0x0000000f11127c12 */ /* 0x000fe4000f8e9618 */
[----:B------:R-:W-:Y:S01]  /*6b10*/  LDSM.16.MT88.4 R24, [R185+0x6800] ;  /* 0x00680000b918783b */ /* 0x000fe20000004200 */
[----:B------:R1:W4:Y:S01]  /*6b20*/  MUFU.EX2 R218, R2 ;  /* 0x0000000200da7308 */ /* 0x0003220000000800 */
[C---:B------:R-:W-:Y:S06]  /*6b30*/  HMMA.16816.F32.BF16 R80, R8.reuse, R28, RZ ;  /* 0x0000001c0850723c */ /* 0x040fec00000418ff */
[----:B------:R-:W-:Y:S01]  /*6b40*/  HMMA.16816.F32.BF16 R108, R8, R40, RZ ;  /* 0x00000028086c723c */ /* 0x000fe200000418ff */
[----:B---3--:R-:W-:-:S05]  /*6b50*/  SHF.R.U32.HI R15, RZ, 0x10, R14 ;  /* 0x00000010ff0f7819 */ /* 0x008fca000001160e */
[----:B------:R-:W-:Y:S01]  /*6b60*/  HMMA.16816.F32.BF16 R96, R8, R32, RZ ;  /* 0x000000200860723c */ /* 0x000fe200000418ff */
[----:B-1----:R-:W-:Y:S01]  /*6b70*/  IMAD.WIDE.U32 R2, R21, -0x2daee0ad, RZ ;  /* 0xd2511f5315027825 */ /* 0x002fe200078e00ff */
[----:B------:R-:W-:-:S04]  /*6b80*/  LOP3.LUT R21, R14, 0xff, RZ, 0xc0, !PT ;  /* 0x000000ff0e157812 */ /* 0x000fc800078ec0ff */
[C---:B------:R-:W-:Y:S01]  /*6b90*/  HMMA.16816.F32.BF16 R100, R8.reuse, R30, RZ ;  /* 0x0000001e0864723c */ /* 0x040fe200000418ff */
[----:B------:R-:W-:Y:S02]  /*6ba0*/  LOP3.LUT R7, R3, UR15, R22, 0x96, !PT ;  /* 0x0000000f03077c12 */ /* 0x000fe4000f8e9616 */
[----:B------:R-:W-:Y:S01]  /*6bb0*/  PRMT R22, R20, 0x5410, R13 ;  /* 0x0000541014167816 */ /* 0x000fe2000000000d */
[--C-:B------:R-:W-:Y:S01]  /*6bc0*/  FFMA.FTZ R13, R89, UR39, -R5.reuse ;  /* 0x00000027590d7c23 */ /* 0x100fe20008010805 */
[----:B------:R-:W-:Y:S01]  /*6bd0*/  SHF.R.U32.HI R20, RZ, 0x18, R14 ;  /* 0x00000018ff147819 */ /* 0x000fe2000001160e */
[C---:B------:R-:W-:Y:S01]  /*6be0*/  HMMA.16816.F32.BF16 R76, R8.reuse, R42, RZ ;  /* 0x0000002a084c723c */ /* 0x040fe200000418ff */
[----:B------:R-:W-:Y:S01]  /*6bf0*/  LOP3.LUT R14, R15, 0xff, RZ, 0xc0, !PT ;  /* 0x000000ff0f0e7812 */ /* 0x000fe200078ec0ff */
[----:B------:R1:W-:Y:S01]  /*6c00*/  MUFU.EX2 R216, R13 ;  /* 0x0000000d00d87308 */ /* 0x0003e20000000800 */
[----:B------:R-:W-:Y:S01]  /*6c10*/  PRMT R12, R21, 0x5410, R12 ;  /* 0x00005410150c7816 */ /* 0x000fe2000000000c */
[----:B------:R-:W-:Y:S01]  /*6c20*/  FFMA.FTZ R21, R104, UR39, -R5 ;  /* 0x0000002768157c23 */ /* 0x000fe20008010805 */
[----:B------:R-:W-:Y:S01]  /*6c30*/  PRMT R15, R19, 0x5410, R23 ;  /* 0x00005410130f7816 */ /* 0x000fe20000000017 */
[----:B------:R-:W-:Y:S01]  /*6c40*/  HMMA.16816.F32.BF16 R92, R8, R46, RZ ;  /* 0x0000002e085c723c */ /* 0x000fe200000418ff */
[----:B------:R-:W-:-:S02]  /*6c50*/  PRMT R23, R14, 0x5410, R20 ;  /* 0x000054100e177816 */ /* 0x000fc40000000014 */
[--C-:B------:R-:W-:Y:S01]  /*6c60*/  HSET2.LE.AND R14, R22, R173.reuse, PT ;  /* 0x000000ad160e7233 */ /* 0x100fe20003803000 */
[----:B------:R3:W-:Y:S01]  /*6c70*/  MUFU.EX2 R213, R21 ;  /* 0x0000001500d57308 */ /* 0x0007e20000000800 */
[--C-:B------:R-:W-:Y:S02]  /*6c80*/  HSET2.LE.AND R19, R12, R173.reuse, PT ;  /* 0x000000ad0c137233 */ /* 0x100fe40003803000 */
[----:B------:R-:W-:Y:S02]  /*6c90*/  F2FP.BF16.F32.PACK_AB R12, R231, R233 ;  /* 0x000000e9e70c723e */ /* 0x000fe400000010ff */
[----:B------:R-:W-:Y:S02]  /*6ca0*/  F2FP.BF16.F32.PACK_AB R20, R235, R237 ;  /* 0x000000edeb14723e */ /* 0x000fe400000010ff */
[----:B------:R-:W-:Y:S01]  /*6cb0*/  HSET2.LE.AND R15, R15, R173, PT ;  /* 0x000000ad0f0f7233 */ /* 0x000fe20003803000 */
[----:B-1----:R-:W-:Y:S01]  /*6cc0*/  FFMA.FTZ R13, R88, UR39, -R5 ;  /* 0x00000027580d7c23 */ /* 0x002fe20008010805 */
[----:B------:R-:W-:Y:S01]  /*6cd0*/  LOP3.LUT R14, R14, R12, RZ, 0xc0, !PT ;  /* 0x0000000c0e0e7212 */ /* 0x000fe200078ec0ff */
[----:B------:R-:W-:Y:S01]  /*6ce0*/  HMMA.16816.F32.BF16 R88, R8, R44, RZ ;  /* 0x0000002c0858723c */ /* 0x000fe200000418ff */
[----:B------:R-:W-:Y:S01]  /*6cf0*/  LOP3.LUT R12, R19, R20, RZ, 0xc0, !PT ;  /* 0x00000014130c7212 */ /* 0x000fe200078ec0ff */
[----:B------:R1:W-:Y:S01]  /*6d00*/  MUFU.EX2 R217, R13 ;  /* 0x0000000d00d97308 */ /* 0x0003e20000000800 */
[----:B------:R-:W-:Y:S01]  /*6d10*/  FFMA.FTZ R20, R105, UR39, -R4 ;  /* 0x0000002769147c23 */ /* 0x000fe20008010804 */
[----:B------:R-:W-:-:S02]  /*6d20*/  LOP3.LUT R3, R2, 0xffff, RZ, 0xc0, !PT ;  /* 0x0000ffff02037812 */ /* 0x000fc400078ec0ff */
[----:B--2---:R-:W-:Y:S01]  /*6d30*/  F2FP.BF16.F32.PACK_AB R19, R219, R220 ;  /* 0x000000dcdb13723e */ /* 0x004fe200000010ff */
[----:B------:R-:W-:Y:S01]  /*6d40*/  HMMA.16816.F32.BF16 R104, R8, R34, RZ ;  /* 0x000000220868723c */ /* 0x000fe200000418ff */
[----:B---3--:R-:W-:Y:S02]  /*6d50*/  LOP3.LUT R21, R2, 0xff, RZ, 0xc0, !PT ;  /* 0x000000ff02157812 */ /* 0x008fe400078ec0ff */
[----:B------:R2:W-:Y:S01]  /*6d60*/  MUFU.EX2 R212, R20 ;  /* 0x0000001400d47308 */ /* 0x0005e20000000800 */
[----:B------:R-:W-:-:S03]  /*6d70*/  SHF.R.U32.HI R22, RZ, 0x18, R2 ;  /* 0x00000018ff167819 */ /* 0x000fc60000011602 */
[----:B------:R-:W-:Y:S02]  /*6d80*/  LOP3.LUT R11, R7, 0xff, RZ, 0xc0, !PT ;  /* 0x000000ff070b7812 */ /* 0x000fe400078ec0ff */
[--C-:B------:R-:W-:Y:S02]  /*6d90*/  SHF.R.U32.HI R9, RZ, 0x10, R7.reuse ;  /* 0x00000010ff097819 */ /* 0x100fe40000011607 */
[----:B------:R-:W-:Y:S01]  /*6da0*/  SHF.R.U32.HI R8, RZ, 0x18, R7 ;  /* 0x00000018ff087819 */ /* 0x000fe20000011607 */
[----:B-1----:R-:W-:-:S04]  /*6db0*/  FFMA.FTZ R13, R87, UR39, -R5 ;  /* 0x00000027570d7c23 */ /* 0x002fc80008010805 */
[----:B------:R4:W-:Y:S01]  /*6dc0*/  MUFU.EX2 R215, R13 ;  /* 0x0000000d00d77308 */ /* 0x0009e20000000800 */
[----:B--2---:R-:W-:Y:S01]  /*6dd0*/  SHF.R.U32.HI R20, RZ, 0x8, R3 ;  /* 0x00000008ff147819 */ /* 0x004fe20000011603 */
[----:B------:R-:W-:-:S03]  /*6de0*/  FFMA.FTZ R3, R117, UR39, -R4 ;  /* 0x0000002775037c23 */ /* 0x000fc60008010804 */
[----:B------:R-:W-:-:S03]  /*6df0*/  PRMT R20, R21, 0x5410, R20 ;  /* 0x0000541015147816 */ /* 0x000fc60000000014 */
[----:B------:R1:W2:Y:S01]  /*6e00*/  MUFU.EX2 R210, R3 ;  /* 0x0000000300d27308 */ /* 0x0002a20000000800 */
[----:B----4-:R-:W-:-:S04]  /*6e10*/  F2FP.BF16.F32.PACK_AB R13, R214, R218 ;  /* 0x000000dad60d723e */ /* 0x010fc800000010ff */
[----:B------:R-:W-:Y:S02]  /*6e20*/  LOP3.LUT R15, R15, R13, RZ, 0xc0, !PT ;  /* 0x0000000d0f0f7212 */ /* 0x000fe400078ec0ff */
[----:B------:R-:W-:Y:S01]  /*6e30*/  HSET2.LE.AND R13, R23, R173, PT ;  /* 0x000000ad170d7233 */ /* 0x000fe20003803000 */
[----:B-1----:R-:W-:-:S04]  /*6e40*/  FFMA.FTZ R3, R116, UR39, -R4 ;  /* 0x0000002774037c23 */ /* 0x002fc80008010804 */
[----:B------:R-:W-:Y:S02]  /*6e50*/  LOP3.LUT R13, R13, R19, RZ, 0xc0, !PT ;  /* 0x000000130d0d7212 */ /* 0x000fe400078ec0ff */
[----:B------:R-:W-:Y:S01]  /*6e60*/  SHF.R.U32.HI R19, RZ, 0x10, R2 ;  /* 0x00000010ff137819 */ /* 0x000fe20000011602 */
[----:B------:R1:W-:Y:S01]  /*6e70*/  MUFU.EX2 R211, R3 ;  /* 0x0000000300d37308 */ /* 0x0003e20000000800 */
[----:B------:R-:W-:Y:S01]  /*6e80*/  LOP3.LUT R2, R7, 0xffff, RZ, 0xc0, !PT ;  /* 0x0000ffff07027812 */ /* 0x000fe200078ec0ff */
[----:B------:R-:W-:Y:S01]  /*6e90*/  FFMA.FTZ R7, R37, UR39, -R4 ;  /* 0x0000002725077c23 */ /* 0x000fe20008010804 */
[----:B------:R-:W-:Y:S01]  /*6ea0*/  LOP3.LUT R10, R19, 0xff, RZ, 0xc0, !PT ;  /* 0x000000ff130a7812 */ /* 0x000fe200078ec0ff */
[C---:B------:R-:W-:Y:S01]  /*6eb0*/  HMMA.16816.F32.BF16 R84, R12.reuse, R28, RZ ;  /* 0x0000001c0c54723c */ /* 0x040fe200000418ff */
[----:B------:R-:W3:Y:S01]  /*6ec0*/  LDSM.16.MT88.4 R36, [R188+0x6800] ;  /* 0x00680000bc24783b */ /* 0x000ee20000004200 */
[----:B--2---:R-:W-:Y:S02]  /*6ed0*/  F2FP.BF16.F32.PACK_AB R19, R210, R212 ;  /* 0x000000d4d213723e */ /* 0x004fe400000010ff */
[----:B------:R2:W4:Y:S02]  /*6ee0*/  MUFU.EX2 R209, R7 ;  /* 0x0000000700d17308 */ /* 0x0005240000000800 */
[C---:B------:R-:W-:Y:S06]  /*6ef0*/  HMMA.16816.F32.BF16 R116, R12.reuse, R30, RZ ;  /* 0x0000001e0c74723c */ /* 0x040fec00000418ff */
[----:B------:R-:W-:Y:S01]  /*6f00*/  HMMA.16816.F32.BF16 R64, R12, R40, RZ ;  /* 0x000000280c40723c */ /* 0x000fe200000418ff */
[----:B-1----:R-:W-:-:S02]  /*6f10*/  SHF.R.U32.HI R3, RZ, 0x8, R2 ;  /* 0x00000008ff037819 */ /* 0x002fc40000011602 */
[----:B------:R-:W-:Y:S02]  /*6f20*/  LOP3.LUT R2, R9, 0xff, RZ, 0xc0, !PT ;  /* 0x000000ff09027812 */ /* 0x000fe400078ec0ff */
[----:B------:R-:W-:Y:S01]  /*6f30*/  PRMT R11, R11, 0x5410, R3 ;  /* 0x000054100b0b7816 */ /* 0x000fe20000000003 */
[----:B------:R-:W-:Y:S01]  /*6f40*/  HMMA.16816.F32.BF16 R120, R12, R42, RZ ;  /* 0x0000002a0c78723c */ /* 0x000fe200000418ff */
[----:B------:R-:W-:Y:S01]  /*6f50*/  PRMT R8, R2, 0x5410, R8 ;  /* 0x0000541002087816 */ /* 0x000fe20000000008 */
[----:B------:R-:W-:Y:S01]  /*6f60*/  IMAD.WIDE.U32 R40, R115, -0x326172a9, RZ ;  /* 0xcd9e8d5773287825 */ /* 0x000fe200078e00ff */
[----:B------:R-:W-:-:S03]  /*6f70*/  HSET2.LE.AND R2, R20, R173, PT ;  /* 0x000000ad14027233 */ /* 0x000fc60003803000 */
[----:B--2---:R-:W-:Y:S01]  /*6f80*/  FFMA.FTZ R7, R60, UR39, -R6 ;  /* 0x000000273c077c23 */ /* 0x004fe20008010806 */
[----:B------:R-:W-:Y:S01]  /*6f90*/  F2FP.BF16.F32.PACK_AB R3, R213, R215 ;  /* 0x000000d7d503723e */ /* 0x000fe200000010ff */
[----:B------:R-:W-:Y:S01]  /*6fa0*/  FFMA.FTZ R20, R128, UR39, -R0 ;  /* 0x0000002780147c23 */ /* 0x000fe20008010800 */
[----:B------:R-:W-:Y:S01]  /*6fb0*/  PRMT R9, R10, 0x5410, R22 ;  /* 0x000054100a097816 */ /* 0x000fe20000000016 */
[----:B------:R1:W-:Y:S01]  /*6fc0*/  MUFU.EX2 R208, R7 ;  /* 0x0000000700d07308 */ /* 0x0003e20000000800 */
[----:B------:R-:W-:Y:S01]  /*6fd0*/  LOP3.LUT R10, R2, R3, RZ, 0xc0, !PT ;  /* 0x00000003020a7212 */ /* 0x000fe200078ec0ff */
[----:B------:R-:W-:Y:S01]  /*6fe0*/  FFMA.FTZ R3, R124, UR39, -R6 ;  /* 0x000000277c037c23 */ /* 0x000fe20008010806 */
[----:B------:R-:W-:Y:S01]  /*6ff0*/  HMMA.16816.F32.BF16 R60, R12, R32, RZ ;  /* 0x000000200c3c723c */ /* 0x000fe200000418ff */
[--C-:B------:R-:W-:Y:S02]  /*7000*/  HSET2.LE.AND R2, R9, R173.reuse, PT ;  /* 0x000000ad09027233 */ /* 0x100fe40003803000 */
[----:B------:R-:W-:-:S02]  /*7010*/  HSET2.LE.AND R9, R8, R173, PT ;  /* 0x000000ad08097233 */ /* 0x000fc40003803000 */
[----:B------:R4:W-:Y:S01]  /*7020*/  MUFU.EX2 R183, R3 ;  /* 0x0000000300b77308 */ /* 0x0009e20000000800 */
[----:B------:R-:W-:Y:S01]  /*7030*/  F2FP.BF16.F32.PACK_AB R8, R217, R216 ;  /* 0x000000d8d908723e */ /* 0x000fe200000010ff */
[C---:B------:R-:W-:Y:S01]  /*7040*/  HMMA.16816.F32.BF16 R136, R12.reuse, R34, RZ ;  /* 0x000000220c88723c */ /* 0x040fe200000418ff */
[----:B------:R-:W-:Y:S01]  /*7050*/  LOP3.LUT R9, R9, R19, RZ, 0xc0, !PT ;  /* 0x0000001309097212 */ /* 0x000fe200078ec0ff */
[----:B------:R-:W2:Y:S04]  /*7060*/  LDSM.16.MT88.4 R32, [R186+0x7000] ;  /* 0x00700000ba20783b */ /* 0x000ea80000004200 */
[C---:B------:R-:W-:Y:S01]  /*7070*/  HMMA.16816.F32.BF16 R28, R12.reuse, R44, RZ ;  /* 0x0000002c0c1c723c */ /* 0x040fe200000418ff */
[----:B-1----:R-:W-:Y:S01]  /*7080*/  HSET2.LE.AND R7, R11, R173, PT ;  /* 0x000000ad0b077233 */ /* 0x002fe20003803000 */
[----:B------:R-:W-:Y:S04]  /*7090*/  MUFU.EX2 R182, R20 ;  /* 0x0000001400b67308 */ /* 0x000fe80000000800 */
[----:B------:R-:W-:Y:S01]  /*70a0*/  LOP3.LUT R8, R7, R8, RZ, 0xc0, !PT ;  /* 0x0000000807087212 */ /* 0x000fe200078ec0ff */
[----:B------:R-:W-:Y:S01]  /*70b0*/  HMMA.16816.F32.BF16 R128, R12, R46, RZ ;  /* 0x0000002e0c80723c */ /* 0x000fe200000418ff */
[----:B------:R-:W-:Y:S01]  /*70c0*/  IMAD.WIDE.U32 R44, R57, -0x326172a9, RZ ;  /* 0xcd9e8d57392c7825 */ /* 0x000fe200078e00ff */
[----:B----4-:R-:W-:-:S04]  /*70d0*/  F2FP.BF16.F32.PACK_AB R3, R209, R211 ;  /* 0x000000d3d103723e */ /* 0x010fc800000010ff */
[----:B------:R-:W-:Y:S01]  /*70e0*/  LOP3.LUT R11, R2, R3, RZ, 0xc0, !PT ;  /* 0x00000003020b7212 */ /* 0x000fe200078ec0ff */
[----:B------:R-:W-:Y:S01]  /*70f0*/  FFMA.FTZ R3, R127, UR39, -R0 ;  /* 0x000000277f037c23 */ /* 0x000fe20008010800 */
[----:B------:R-:W-:Y:S02]  /*7100*/  LOP3.LUT R2, R16, 0xffff, RZ, 0xc0, !PT ;  /* 0x0000ffff10027812 */ /* 0x000fe400078ec0ff */
[C---:B------:R-:W-:Y:S01]  /*7110*/  LOP3.LUT R13, R18.reuse, 0xff, RZ, 0xc0, !PT ;  /* 0x000000ff120d7812 */ /* 0x040fe200078ec0ff */
[----:B------:R1:W4:Y:S01]  /*7120*/  MUFU.EX2 R181, R3 ;  /* 0x0000000300b57308 */ /* 0x0003220000000800 */
[----:B------:R-:W-:Y:S01]  /*7130*/  SHF.R.U32.HI R7, RZ, 0x8, R2 ;  /* 0x00000008ff077819 */ /* 0x000fe20000011602 */
[----:B---3--:R-:W-:Y:S01]  /*7140*/  HMMA.16816.F32.BF16 R132, R8, R36, R108 ;  /* 0x000000240884723c */ /* 0x008fe2000004186c */
[----:B------:R-:W-:Y:S02]  /*7150*/  LOP3.LUT R2, R18, 0xffff, RZ, 0xc0, !PT ;  /* 0x0000ffff12027812 */ /* 0x000fe400078ec0ff */
[----:B------:R-:W-:-:S02]  /*7160*/  LOP3.LUT R14, R16, 0xff, RZ, 0xc0, !PT ;  /* 0x000000ff100e7812 */ /* 0x000fc400078ec0ff */
[----:B------:R-:W-:Y:S01]  /*7170*/  SHF.R.U32.HI R2, RZ, 0x8, R2 ;  /* 0x00000008ff027819 */ /* 0x000fe20000011602 */
[C---:B------:R-:W-:Y:S01]  /*7180*/  HMMA.16816.F32.BF16 R108, R8.reuse, R38, R76 ;  /* 0x00000026086c723c */ /* 0x040fe2000004184c */
[--C-:B------:R-:W-:Y:S02]  /*7190*/  SHF.R.U32.HI R12, RZ, 0x10, R16.reuse ;  /* 0x00000010ff0c7819 */ /* 0x100fe40000011610 */
[----:B------:R-:W-:Y:S02]  /*71a0*/  SHF.R.U32.HI R15, RZ, 0x18, R16 ;  /* 0x00000018ff0f7819 */ /* 0x000fe40000011610 */
[----:B------:R-:W-:Y:S01]  /*71b0*/  PRMT R16, R13, 0x5410, R2 ;  /* 0x000054100d107816 */ /* 0x000fe20000000002 */
[----:B------:R-:W-:Y:S01]  /*71c0*/  HMMA.16816.F32.BF16 R80, R8, R24, R80 ;  /* 0x000000180850723c */ /* 0x000fe20000041850 */
[----:B------:R-:W-:Y:S01]  /*71d0*/  PRMT R14, R14, 0x5410, R7 ;  /* 0x000054100e0e7816 */ /* 0x000fe20000000007 */
[----:B-1----:R-:W-:Y:S01]  /*71e0*/  FFMA.FTZ R3, R126, UR39, -R0 ;  /* 0x000000277e037c23 */ /* 0x002fe20008010800 */
[----:B------:R-:W-:-:S02]  /*71f0*/  SHF.R.U32.HI R2, RZ, 0x10, R18 ;  /* 0x00000010ff027819 */ /* 0x000fc40000011612 */
[----:B------:R-:W-:Y:S01]  /*7200*/  LOP3.LUT R12, R12, 0xff, RZ, 0xc0, !PT ;  /* 0x000000ff0c0c7812 */ /* 0x000fe200078ec0ff */
[----:B------:R1:W-:Y:S01]  /*7210*/  MUFU.EX2 R180, R3 ;  /* 0x0000000300b47308 */ /* 0x0003e20000000800 */
[----:B------:R-:W-:Y:S01]  /*7220*/  LOP3.LUT R7, R2, 0xff, RZ, 0xc0, !PT ;  /* 0x000000ff02077812 */ /* 0x000fe200078ec0ff */
[C---:B------:R-:W-:Y:S01]  /*7230*/  HMMA.16816.F32.BF16 R88, R8.reuse, R52, R88 ;  /* 0x000000340858723c */ /* 0x040fe20000041858 */
[----:B------:R-:W-:Y:S02]  /*7240*/  HSET2.LE.AND R2, R14, R173, PT ;  /* 0x000000ad0e027233 */ /* 0x000fe40003803000 */
[----:B------:R-:W-:Y:S01]  /*7250*/  PRMT R15, R12, 0x5410, R15 ;  /* 0x000054100c0f7816 */ /* 0x000fe2000000000f */
[----:B------:R-:W-:Y:S01]  /*7260*/  FFMA.FTZ R12, R141, UR39, -R6 ;  /* 0x000000278d0c7c23 */ /* 0x000fe20008010806 */
[----:B------:R-:W-:Y:S01]  /*7270*/  SHF.R.U32.HI R13, RZ, 0x18, R18 ;  /* 0x00000018ff0d7819 */ /* 0x000fe20000011612 */
[----:B------:R-:W-:Y:S02]  /*7280*/  HMMA.16816.F32.BF16 R100, R8, R26, R100 ;  /* 0x0000001a0864723c */ /* 0x000fe40000041864 */
[----:B------:R3:W-:Y:S01]  /*7290*/  MUFU.EX2 R178, R12 ;  /* 0x0000000c00b27308 */ /* 0x0007e20000000800 */
[----:B------:R-:W-:-:S02]  /*72a0*/  PRMT R13, R7, 0x5410, R13 ;  /* 0x00005410070d7816 */ /* 0x000fc4000000000d */
[--C-:B------:R-:W-:Y:S01]  /*72b0*/  HSET2.LE.AND R7, R16, R173.reuse, PT ;  /* 0x000000ad10077233 */ /* 0x100fe20003803000 */
[----:B------:R-:W-:Y:S01]  /*72c0*/  HMMA.16816.F32.BF16 R104, R8, R50, R104 ;  /* 0x000000320868723c */ /* 0x000fe20000041868 */
[----:B----4-:R-:W-:Y:S01]  /*72d0*/  F2FP.BF16.F32.PACK_AB R16, R181, R182 ;  /* 0x000000b6b510723e */ /* 0x010fe200000010ff */
[----:B-1----:R-:W-:Y:S01]  /*72e0*/  FFMA.FTZ R3, R125, UR39, -R0 ;  /* 0x000000277d037c23 */ /* 0x002fe20008010800 */
[----:B------:R-:W-:-:S03]  /*72f0*/  HSET2.LE.AND R13, R13, R173, PT ;  /* 0x000000ad0d0d7233 */ /* 0x000fc60003803000 */
[----:B------:R-:W-:Y:S01]  /*7300*/  HMMA.16816.F32.BF16 R124, R8, R48, R96 ;  /* 0x00000030087c723c */ /* 0x000fe20000041860 */
[----:B------:R1:W4:Y:S01]  /*7310*/  MUFU.EX2 R179, R3 ;  /* 0x0000000300b37308 */ /* 0x0003220000000800 */
[----:B------:R-:W-:Y:S01]  /*7320*/  LOP3.LUT R13, R13, R16, RZ, 0xc0, !PT ;  /* 0x000000100d0d7212 */ /* 0x000fe200078ec0ff */
[----:B------:R-:W-:-:S03]  /*7330*/  IMAD.WIDE.U32 R16, R146, -0x326172a9, RZ ;  /* 0xcd9e8d5792107825 */ /* 0x000fc600078e00ff */
[----:B------:R-:W-:Y:S01]  /*7340*/  HMMA.16816.F32.BF16 R76, R8, R54, R92 ;  /* 0x00000036084c723c */ /* 0x000fe2000004185c */
[----:B---3--:R-:W-:-:S04]  /*7350*/  F2FP.BF16.F32.PACK_AB R12, R232, R230 ;  /* 0x000000e6e80c723e */ /* 0x008fc800000010ff */
[----:B------:R-:W-:Y:S01]  /*7360*/  LOP3.LUT R12, R7, R12, RZ, 0xc0, !PT ;  /* 0x0000000c070c7212 */ /* 0x000fe200078ec0ff */
[--C-:B------:R-:W-:Y:S01]  /*7370*/  FFMA.FTZ R7, R143, UR39, -R5.reuse ;  /* 0x000000278f077c23 */ /* 0x100fe20008010805 */
[----:B------:R-:W-:Y:S01]  /*7380*/  LOP3.LUT R9, R17, UR33, R58, 0x96, !PT ;  /* 0x0000002111097c12 */ /* 0x000fe2000f8e963a */
[----:B------:R-:W-:Y:S02]  /*7390*/  FFMA.FTZ R8, R142, UR39, -R5 ;  /* 0x000000278e087c23 */ /* 0x000fe40008010805 */
[----:B------:R-:W-:Y:S01]  /*73a0*/  MUFU.EX2 R175, R7 ;  /* 0x0000000700af7308 */ /* 0x000fe20000000800 */
[----:B-1----:R-:W-:-:S04]  /*73b0*/  F2FP.BF16.F32.PACK_AB R3, R225, R234 ;  /* 0x000000eae103723e */ /* 0x002fc800000010ff */
[----:B------:R-:W-:Y:S01]  /*73c0*/  LOP3.LUT R14, R2, R3, RZ, 0xc0, !PT ;  /* 0x00000003020e7212 */ /* 0x000fe200078ec0ff */
[----:B------:R-:W-:Y:S01]  /*73d0*/  FFMA.FTZ R3, R140, UR39, -R6 ;  /* 0x000000278c037c23 */ /* 0x000fe20008010806 */
[----:B------:R-:W-:Y:S01]  /*73e0*/  HSET2.LE.AND R2, R15, R173, PT ;  /* 0x000000ad0f027233 */ /* 0x000fe20003803000 */
[----:B------:R1:W-:Y:S08]  /*73f0*/  MUFU.EX2 R174, R8 ;  /* 0x0000000800ae7308 */ /* 0x0003f00000000800 */
[----:B------:R4:W-:Y:S01]  /*7400*/  MUFU.EX2 R177, R3 ;  /* 0x0000000300b17308 */ /* 0x0009e20000000800 */
[----:B-1----:R-:W-:-:S05]  /*7410*/  IMAD.WIDE.U32 R8, R9, -0x2daee0ad, RZ ;  /* 0xd2511f5309087825 */ /* 0x002fca00078e00ff */
[----:B------:R-:W-:Y:S01]  /*7420*/  LOP3.LUT R18, R9, UR23, R114, 0x96, !PT ;  /* 0x0000001709127c12 */ /* 0x000fe2000f8e9672 */
[----:B------:R-:W-:Y:S01]  /*7430*/  FFMA.FTZ R9, R151, UR39, -R4 ;  /* 0x0000002797097c23 */ /* 0x000fe20008010804 */
[----:B----4-:R-:W-:-:S03]  /*7440*/  F2FP.BF16.F32.PACK_AB R3, R179, R180 ;  /* 0x000000b4b303723e */ /* 0x010fc600000010ff */
[----:B------:R-:W-:Y:S01]  /*7450*/  MUFU.EX2 R151, R9 ;  /* 0x0000000900977308 */ /* 0x000fe20000000800 */
[----:B------:R-:W-:Y:S01]  /*7460*/  IMAD.WIDE.U32 R18, R18, -0x326172a9, RZ ;  /* 0xcd9e8d5712127825 */ /* 0x000fe200078e00ff */
[----:B------:R-:W-:-:S03]  /*7470*/  LOP3.LUT R15, R2, R3, RZ, 0xc0, !PT ;  /* 0x00000003020f7212 */ /* 0x000fc600078ec0ff */
[----:B------:R-:W-:-:S04]  /*7480*/  FFMA.FTZ R2, R144, UR39, -R5 ;  /* 0x0000002790027c23 */ /* 0x000fc80008010805 */
[----:B------:R1:W-:Y:S01]  /*7490*/  MUFU.EX2 R176, R2 ;  /* 0x0000000200b07308 */ /* 0x0003e20000000800 */
[C---:B------:R-:W-:Y:S06]  /*74a0*/  HMMA.16816.F32.BF16 R140, R12.reuse, R48, R60 ;  /* 0x000000300c8c723c */ /* 0x040fec000004183c */
[C---:B------:R-:W-:Y:S06]  /*74b0*/  HMMA.16816.F32.BF16 R84, R12.reuse, R24, R84 ;  /* 0x000000180c54723c */ /* 0x040fec0000041854 */
[----:B------:R-:W-:Y:S01]  /*74c0*/  HMMA.16816.F32.BF16 R64, R12, R36, R64 ;  /* 0x000000240c40723c */ /* 0x000fe20000041840 */
[----:B-1----:R-:W-:-:S05]  /*74d0*/  IMAD.WIDE.U32 R2, R59, -0x326172a9, RZ ;  /* 0xcd9e8d573b027825 */ /* 0x002fca00078e00ff */
[C---:B------:R-:W-:Y:S01]  /*74e0*/  HMMA.16816.F32.BF16 R60, R12.reuse, R26, R116 ;  /* 0x0000001a0c3c723c */ /* 0x040fe20000041874 */
[----:B------:R-:W-:Y:S01]  /*74f0*/  LDSM.16.MT88.4 R24, [R188+0x7000] ;  /* 0x00700000bc18783b */ /* 0x000fe20000004200 */
[----:B------:R-:W-:Y:S02]  /*7500*/  LOP3.LUT R3, R3, UR33, R56, 0x96, !PT ;  /* 0x0000002103037c12 */ /* 0x000fe4000f8e9638 */
[----:B------:R-:W-:Y:S02]  /*7510*/  LOP3.LUT R7, R45, UR25, R2, 0x96, !PT ;  /* 0x000000192d077c12 */ /* 0x000fe4000f8e9602 */
[----:B------:R-:W-:Y:S01]  /*7520*/  HMMA.16816.F32.BF16 R56, R12, R38, R120 ;  /* 0x000000260c38723c */ /* 0x000fe20000041878 */
[----:B------:R-:W-:Y:S01]  /*7530*/  LDSM.16.MT88.4 R36, [R187+0x7000] ;  /* 0x00700000bb24783b */ /* 0x000fe20000004200 */
[----:B------:R-:W-:-:S03]  /*7540*/  IMAD.WIDE.U32 R2, R3, -0x2daee0ad, RZ ;  /* 0xd2511f5303027825 */ /* 0x000fc600078e00ff */
[----:B------:R-:W-:Y:S01]  /*7550*/  LDSM.16.MT88.4 R120, [R186+0x7800] ;  /* 0x00780000ba78783b */ /* 0x000fe20000004200 */
[----:B------:R-:W-:Y:S01]  /*7560*/  IMAD.WIDE.U32 R42, R7, -0x2daee0ad, RZ ;  /* 0xd2511f53072a7825 */ /* 0x000fe200078e00ff */
[----:B------:R-:W-:Y:S01]  /*7570*/  LOP3.LUT R7, R41, UR25, R16, 0x96, !PT ;  /* 0x0000001929077c12 */ /* 0x000fe2000f8e9610 */
[----:B------:R-:W-:Y:S01]  /*7580*/  HMMA.16816.F32.BF16 R48, R12, R50, R136 ;  /* 0x000000320c30723c */ /* 0x000fe20000041888 */
[----:B------:R-:W-:Y:S01]  /*7590*/  LOP3.LUT R10, R3, UR23, R112, 0x96, !PT ;  /* 0x00000017030a7c12 */ /* 0x000fe2000f8e9670 */
[----:B------:R-:W-:Y:S01]  /*75a0*/  FFMA.FTZ R3, R145, UR39, -R5 ;  /* 0x0000002791037c23 */ /* 0x000fe20008010805 */
[----:B------:R-:W-:Y:S01]  /*75b0*/  LOP3.LUT R2, R43, UR20, R2, 0x96, !PT ;  /* 0x000000142b027c12 */ /* 0x000fe2000f8e9602 */
[----:B------:R-:W-:Y:S02]  /*75c0*/  IMAD.WIDE.U32 R22, R7, -0x2daee0ad, RZ ;  /* 0xd2511f5307167825 */ /* 0x000fe400078e00ff */
[----:B------:R1:W3:Y:S02]  /*75d0*/  MUFU.EX2 R172, R3 ;  /* 0x0000000300ac7308 */ /* 0x0002e40000000800 */
[----:B------:R-:W-:Y:S01]  /*75e0*/  IMAD.WIDE.U32 R20, R10, -0x326172a9, RZ ;  /* 0xcd9e8d570a147825 */ /* 0x000fe200078e00ff */
[----:B------:R-:W-:-:S03]  /*75f0*/  LOP3.LUT R23, R23, UR20, R8, 0x96, !PT ;  /* 0x0000001417177c12 */ /* 0x000fc6000f8e9608 */
[----:B------:R-:W-:Y:S02]  /*7600*/  FFMA.FTZ R8, R147, UR39, -R4 ;  /* 0x0000002793087c23 */ /* 0x000fe40008010804 */
[C---:B------:R-:W-:Y:S01]  /*7610*/  HMMA.16816.F32.BF16 R144, R12.reuse, R52, R28 ;  /* 0x000000340c90723c */ /* 0x040fe2000004181c */
[----:B------:R-:W4:Y:S01]  /*7620*/  LDSM.16.MT88.4 R28, [R185+0x7000] ;  /* 0x00700000b91c783b */ /* 0x000f220000004200 */
[----:B------:R5:W2:Y:S04]  /*7630*/  MUFU.EX2 R171, R8 ;  /* 0x0000000800ab7308 */ /* 0x000aa80000000800 */
[----:B------:R-:W-:Y:S01]  /*7640*/  HMMA.16816.F32.BF16 R52, R12, R54, R128 ;  /* 0x000000360c34723c */ /* 0x000fe20000041880 */
[----:B-1----:R-:W-:-:S06]  /*7650*/  IMAD.WIDE.U32 R2, R2, -0x326172a9, RZ ;  /* 0xcd9e8d5702027825 */ /* 0x002fcc00078e00ff */
[----:B------:R-:W-:Y:S01]  /*7660*/  FFMA.FTZ R12, R159, UR39, -R0 ;  /* 0x000000279f0c7c23 */ /* 0x000fe20008010800 */
[----:B------:R-:W-:-:S03]  /*7670*/  LOP3.LUT R7, R2, 0xffff, RZ, 0xc0, !PT ;  /* 0x0000ffff02077812 */ /* 0x000fc600078ec0ff */
[----:B------:R-:W-:Y:S01]  /*7680*/  MUFU.EX2 R68, R12 ;  /* 0x0000000c00447308 */ /* 0x000fe20000000800 */
[----:B------:R-:W-:Y:S02]  /*7690*/  LOP3.LUT R10, R2, 0xff, RZ, 0xc0, !PT ;  /* 0x000000ff020a7812 */ /* 0x000fe400078ec0ff */
[----:B-----5:R-:W-:Y:S02]  /*76a0*/  SHF.R.U32.HI R8, RZ, 0x8, R7 ;  /* 0x00000008ff087819 */ /* 0x020fe40000011607 */
[----:B------:R-:W-:Y:S02]  /*76b0*/  LOP3.LUT R3, R3, UR16, R20, 0x96, !PT ;  /* 0x0000001003037c12 */ /* 0x000fe4000f8e9614 */
[--C-:B------:R-:W-:Y:S02]  /*76c0*/  SHF.R.U32.HI R7, RZ, 0x10, R2.reuse ;  /* 0x00000010ff077819 */ /* 0x100fe40000011602 */
[----:B------:R-:W-:Y:S02]  /*76d0*/  SHF.R.U32.HI R16, RZ, 0x18, R2 ;  /* 0x00000018ff107819 */ /* 0x000fe40000011602 */
[----:B------:R-:W-:-:S02]  /*76e0*/  PRMT R17, R10, 0x5410, R8 ;  /* 0x000054100a117816 */ /* 0x000fc40000000008 */
[----:B------:R-:W-:Y:S02]  /*76f0*/  LOP3.LUT R2, R3, 0xffff, RZ, 0xc0, !PT ;  /* 0x0000ffff03027812 */ /* 0x000fe400078ec0ff */
[----:B------:R-:W-:Y:S01]  /*7700*/  LOP3.LUT R10, R7, 0xff, RZ, 0xc0, !PT ;  /* 0x000000ff070a7812 */ /* 0x000fe200078ec0ff */
[----:B------:R-:W-:Y:S01]  /*7710*/  FFMA.FTZ R7, R149, UR39, -R4 ;  /* 0x0000002795077c23 */ /* 0x000fe20008010804 */
[----:B------:R-:W-:Y:S02]  /*7720*/  SHF.R.U32.HI R8, RZ, 0x10, R3 ;  /* 0x00000010ff087819 */ /* 0x000fe40000011603 */
[----:B------:R-:W-:Y:S01]  /*7730*/  LOP3.LUT R11, R3, 0xff, RZ, 0xc0, !PT ;  /* 0x000000ff030b7812 */ /* 0x000fe200078ec0ff */
[----:B------:R1:W-:Y:S01]  /*7740*/  MUFU.EX2 R149, R7 ;  /* 0x0000000700957308 */ /* 0x0003e20000000800 */
[----:B------:R-:W-:Y:S02]  /*7750*/  SHF.R.U32.HI R9, RZ, 0x8, R2 ;  /* 0x00000008ff097819 */ /* 0x000fe40000011602 */
[----:B------:R-:W-:-:S02]  /*7760*/  LOP3.LUT R2, R8, 0xff, RZ, 0xc0, !PT ;  /* 0x000000ff08027812 */ /* 0x000fc400078ec0ff */
[----:B------:R-:W-:Y:S02]  /*7770*/  SHF.R.U32.HI R3, RZ, 0x18, R3 ;  /* 0x00000018ff037819 */ /* 0x000fe40000011603 */
[----:B------:R-:W-:Y:S01]  /*7780*/  PRMT R8, R11, 0x5410, R9 ;  /* 0x000054100b087816 */ /* 0x000fe20000000009 */
[----:B------:R-:W-:Y:S01]  /*7790*/  FFMA.FTZ R9, R152, UR39, -R6 ;  /* 0x0000002798097c23 */ /* 0x000fe20008010806 */
[----:B------:R-:W-:-:S03]  /*77a0*/  PRMT R10, R10, 0x5410, R16 ;  /* 0x000054100a0a7816 */ /* 0x000fc60000000010 */
[----:B------:R2:W-:Y:S02]  /*77b0*/  MUFU.EX2 R75, R9 ;  /* 0x00000009004b7308 */ /* 0x0005e40000000800 */
[----:B------:R-:W-:Y:S02]  /*77c0*/  HSET2.LE.AND R11, R10, R173, PT ;  /* 0x000000ad0a0b7233 */ /* 0x000fe40003803000 */
[----:B---3--:R-:W-:Y:S01]  /*77d0*/  F2FP.BF16.F32.PACK_AB R10, R172, R174 ;  /* 0x000000aeac0a723e */ /* 0x008fe200000010ff */
[----:B-1----:R-:W-:-:S04]  /*77e0*/  FFMA.FTZ R7, R148, UR39, -R4 ;  /* 0x0000002794077c23 */ /* 0x002fc80008010804 */
[----:B------:R1:W3:Y:S01]  /*77f0*/  MUFU.EX2 R148, R7 ;  /* 0x0000000700947308 */ /* 0x0002e20000000800 */
[----:B--2---:R-:W-:Y:S02]  /*7800*/  F2FP.BF16.F32.PACK_AB R9, R151, R171 ;  /* 0x000000ab9709723e */ /* 0x004fe400000010ff */
[----:B-1----:R-:W-:Y:S02]  /*7810*/  PRMT R7, R2, 0x5410, R3 ;  /* 0x0000541002077816 */ /* 0x002fe40000000003 */
[--C-:B------:R-:W-:Y:S02]  /*7820*/  HSET2.LE.AND R2, R8, R173.reuse, PT ;  /* 0x000000ad08027233 */ /* 0x100fe40003803000 */
[----:B------:R-:W-:Y:S02]  /*7830*/  F2FP.BF16.F32.PACK_AB R3, R175, R176 ;  /* 0x000000b0af03723e */ /* 0x000fe400000010ff */
[----:B------:R-:W-:Y:S02]  /*7840*/  HSET2.LE.AND R7, R7, R173, PT ;  /* 0x000000ad07077233 */ /* 0x000fe40003803000 */
[----:B------:R-:W-:Y:S01]  /*7850*/  LOP3.LUT R8, R2, R3, RZ, 0xc0, !PT ;  /* 0x0000000302087212 */ /* 0x000fe200078ec0ff */
[----:B------:R-:W-:Y:S01]  /*7860*/  FFMA.FTZ R2, R150, UR39, -R6 ;  /* 0x0000002796027c23 */ /* 0x000fe20008010806 */
[----:B---3--:R-:W-:-:S02]  /*7870*/  F2FP.BF16.F32.PACK_AB R16, R148, R149 ;  /* 0x000000959410723e */ /* 0x008fc400000010ff */
[----:B------:R-:W-:Y:S01]  /*7880*/  LOP3.LUT R9, R7, R9, RZ, 0xc0, !PT ;  /* 0x0000000907097212 */ /* 0x000fe200078ec0ff */
[----:B------:R1:W-:Y:S01]  /*7890*/  MUFU.EX2 R74, R2 ;  /* 0x00000002004a7308 */ /* 0x0003e20000000800 */
[----:B------:R-:W-:Y:S01]  /*78a0*/  HSET2.LE.AND R7, R17, R173, PT ;  /* 0x000000ad11077233 */ /* 0x000fe20003803000 */
[----:B------:R-:W-:Y:S01]  /*78b0*/  FFMA.FTZ R17, R160, UR39, -R0 ;  /* 0x00000027a0117c23 */ /* 0x000fe20008010800 */
[----:B------:R-:W-:-:S03]  /*78c0*/  LOP3.LUT R11, R11, R16, RZ, 0xc0, !PT ;  /* 0x000000100b0b7212 */ /* 0x000fc600078ec0ff */
[----:B------:R-:W-:Y:S02]  /*78d0*/  LOP3.LUT R10, R7, R10, RZ, 0xc0, !PT ;  /* 0x0000000a070a7212 */ /* 0x000fe400078ec0ff */
[----:B------:R2:W3:Y:S05]  /*78e0*/  MUFU.EX2 R69, R17 ;  /* 0x0000001100457308 */ /* 0x0004ea0000000800 */
[----:B------:R-:W-:Y:S01]  /*78f0*/  HMMA.16816.F32.BF16 R112, R8, R32, R124 ;  /* 0x000000200870723c */ /* 0x000fe2000004187c */
[----:B-1----:R-:W-:-:S05]  /*7900*/  IMAD.WIDE.U32 R2, R23, -0x326172a9, RZ ;  /* 0xcd9e8d5717027825 */ /* 0x002fca00078e00ff */
[C---:B----4-:R-:W-:Y:S01]  /*7910*/  HMMA.16816.F32.BF16 R80, R8.reuse, R28, R80 ;  /* 0x0000001c0850723c */ /* 0x050fe20000041850 */
[----:B------:R-:W-:Y:S02]  /*7920*/  LOP3.LUT R7, R3, UR16, R18, 0x96, !PT ;  /* 0x0000001003077c12 */ /* 0x000fe4000f8e9612 */
[----:B------:R-:W-:Y:S01]  /*7930*/  LOP3.LUT R3, R2, 0xffff, RZ, 0xc0, !PT ;  /* 0x0000ffff02037812 */ /* 0x000fe200078ec0ff */
[----:B--2---:R-:W-:Y:S01]  /*7940*/  FFMA.FTZ R17, R154, UR39, -R5 ;  /* 0x000000279a117c23 */ /* 0x004fe20008010805 */
[----:B------:R-:W-:Y:S01]  /*7950*/  LOP3.LUT R16, R2, 0xff, RZ, 0xc0, !PT ;  /* 0x000000ff02107812 */ /* 0x000fe200078ec0ff */
[C---:B------:R-:W-:Y:S01]  /*7960*/  HMMA.16816.F32.BF16 R96, R8.reuse, R24, R132 ;  /* 0x000000180860723c */ /* 0x040fe20000041884 */
[----:B------:R-:W-:Y:S01]  /*7970*/  SHF.R.U32.HI R14, RZ, 0x8, R3 ;  /* 0x00000008ff0e7819 */ /* 0x000fe20000011603 */
[----:B------:R-:W-:Y:S01]  /*7980*/  FFMA.FTZ R3, R158, UR39, -R0 ;  /* 0x000000279e037c23 */ /* 0x000fe20008010800 */
[--C-:B------:R-:W-:Y:S01]  /*7990*/  SHF.R.U32.HI R13, RZ, 0x10, R2.reuse ;  /* 0x00000010ff0d7819 */ /* 0x100fe20000011602 */
[----:B------:R-:W-:Y:S01]  /*79a0*/  MUFU.EX2 R41, R17 ;  /* 0x0000001100297308 */ /* 0x000fe20000000800 */
[----:B------:R-:W-:Y:S01]  /*79b0*/  SHF.R.U32.HI R15, RZ, 0x18, R2 ;  /* 0x00000018ff0f7819 */ /* 0x000fe20000011602 */
[----:B------:R-:W-:Y:S01]  /*79c0*/  HMMA.16816.F32.BF16 R128, R8, R36, R88 ;  /* 0x000000240880723c */ /* 0x000fe20000041858 */
[----:B------:R-:W-:Y:S01]  /*79d0*/  LOP3.LUT R2, R7, 0xffff, RZ, 0xc0, !PT ;  /* 0x0000ffff07027812 */ /* 0x000fe200078ec0ff */
[----:B------:R-:W1:Y:S01]  /*79e0*/  LDSM.16.MT88.4 R88, [R185+0x7800] ;  /* 0x00780000b958783b */ /* 0x000e620000004200 */
[----:B------:R-:W-:-:S02]  /*79f0*/  LOP3.LUT R13, R13, 0xff, RZ, 0xc0, !PT ;  /* 0x000000ff0d0d7812 */ /* 0x000fc400078ec0ff */
[----:B------:R-:W-:Y:S01]  /*7a00*/  LOP3.LUT R12, R7, 0xff, RZ, 0xc0, !PT ;  /* 0x000000ff070c7812 */ /* 0x000fe200078ec0ff */
[----:B------:R2:W-:Y:S01]  /*7a10*/  MUFU.EX2 R47, R3 ;  /* 0x00000003002f7308 */ /* 0x0005e20000000800 */
[----:B------:R-:W-:Y:S01]  /*7a20*/  SHF.R.U32.HI R2, RZ, 0x8, R2 ;  /* 0x00000008ff027819 */ /* 0x000fe20000011602 */
[C---:B------:R-:W-:Y:S01]  /*7a30*/  HMMA.16816.F32.BF16 R92, R8.reuse, R30, R100 ;  /* 0x0000001e085c723c */ /* 0x040fe20000041864 */
[----:B------:R-:W-:Y:S02]  /*7a40*/  PRMT R14, R16, 0x5410, R14 ;  /* 0x00005410100e7816 */ /* 0x000fe4000000000e */
[----:B------:R-:W-:Y:S01]  /*7a50*/  PRMT R16, R13, 0x5410, R15 ;  /* 0x000054100d107816 */ /* 0x000fe2000000000f */
[----:B------:R-:W-:Y:S01]  /*7a60*/  FFMA.FTZ R13, R155, UR39, -R5 ;  /* 0x000000279b0d7c23 */ /* 0x000fe20008010805 */
[----:B------:R-:W-:Y:S01]  /*7a70*/  PRMT R15, R12, 0x5410, R2 ;  /* 0x000054100c0f7816 */ /* 0x000fe20000000002 */
[----:B------:R-:W-:Y:S01]  /*7a80*/  HMMA.16816.F32.BF16 R108, R8, R26, R108 ;  /* 0x0000001a086c723c */ /* 0x000fe2000004186c */
[--C-:B------:R-:W-:Y:S01]  /*7a90*/  SHF.R.U32.HI R2, RZ, 0x10, R7.reuse ;  /* 0x00000010ff027819 */ /* 0x100fe20000011607 */
[----:B------:R4:W-:Y:S01]  /*7aa0*/  MUFU.EX2 R45, R13 ;  /* 0x0000000d002d7308 */ /* 0x0009e20000000800 */
[----:B------:R-:W-:-:S02]  /*7ab0*/  SHF.R.U32.HI R12, RZ, 0x18, R7 ;  /* 0x00000018ff0c7819 */ /* 0x000fc40000011607 */
[----:B------:R-:W-:Y:S01]  /*7ac0*/  LOP3.LUT R7, R2, 0xff, RZ, 0xc0, !PT ;  /* 0x000000ff02077812 */ /* 0x000fe200078ec0ff */
[C---:B------:R-:W-:Y:S01]  /*7ad0*/  HMMA.16816.F32.BF16 R124, R8.reuse, R34, R104 ;  /* 0x00000022087c723c */ /* 0x040fe20000041868 */
[--C-:B------:R-:W-:Y:S01]  /*7ae0*/  HSET2.LE.AND R2, R14, R173.reuse, PT ;  /* 0x000000ad0e027233 */ /* 0x100fe20003803000 */
[----:B------:R-:W5:Y:S01]  /*7af0*/  LDSM.16.MT88.4 R104, [R188+0x7800] ;  /* 0x00780000bc68783b */ /* 0x000f620000004200 */
[----:B--2---:R-:W-:Y:S01]  /*7b00*/  FFMA.FTZ R3, R156, UR39, -R0 ;  /* 0x000000279c037c23 */ /* 0x004fe20008010800 */
[----:B------:R-:W-:Y:S02]  /*7b10*/  PRMT R12, R7, 0x5410, R12 ;  /* 0x00005410070c7816 */ /* 0x000fe4000000000c */
[--C-:B------:R-:W-:Y:S01]  /*7b20*/  HSET2.LE.AND R7, R15, R173.reuse, PT ;  /* 0x000000ad0f077233 */ /* 0x100fe20003803000 */
[----:B------:R2:W1:Y:S01]  /*7b30*/  MUFU.EX2 R46, R3 ;  /* 0x00000003002e7308 */ /* 0x0004620000000800 */
[----:B------:R-:W-:Y:S01]  /*7b40*/  HMMA.16816.F32.BF16 R76, R8, R38, R76 ;  /* 0x00000026084c723c */ /* 0x000fe2000004184c */
[----:B----4-:R-:W-:-:S02]  /*7b50*/  HSET2.LE.AND R13, R12, R173, PT ;  /* 0x000000ad0c0d7233 */ /* 0x010fc40003803000 */
[----:B------:R-:W-:-:S04]  /*7b60*/  F2FP.BF16.F32.PACK_AB R12, R183, R208 ;  /* 0x000000d0b70c723e */ /* 0x000fc800000010ff */
[--C-:B------:R-:W-:Y:S01]  /*7b70*/  FFMA.FTZ R10, R161, UR39, -R4.reuse ;  /* 0x00000027a10a7c23 */ /* 0x100fe20008010804 */
[----:B------:R-:W-:Y:S01]  /*7b80*/  LOP3.LUT R12, R7, R12, RZ, 0xc0, !PT ;  /* 0x0000000c070c7212 */ /* 0x000fe200078ec0ff */
[----:B------:R-:W-:Y:S02]  /*7b90*/  FFMA.FTZ R7, R163, UR39, -R4 ;  /* 0x00000027a3077c23 */ /* 0x000fe40008010804 */
[----:B------:R4:W-:Y:S01]  /*7ba0*/  MUFU.EX2 R23, R10 ;  /* 0x0000000a00177308 */ /* 0x0009e20000000800 */
[----:B--2---:R-:W-:-:S04]  /*7bb0*/  F2FP.BF16.F32.PACK_AB R3, R177, R178 ;  /* 0x000000b2b103723e */ /* 0x004fc800000010ff */
[----:B------:R-:W-:Y:S01]  /*7bc0*/  LOP3.LUT R14, R2, R3, RZ, 0xc0, !PT ;  /* 0x00000003020e7212 */ /* 0x000fe200078ec0ff */
[----:B------:R-:W-:Y:S01]  /*7bd0*/  FFMA.FTZ R3, R153, UR39, -R5 ;  /* 0x0000002799037c23 */ /* 0x000fe20008010805 */
[----:B------:R-:W-:Y:S02]  /*7be0*/  HSET2.LE.AND R2, R16, R173, PT ;  /* 0x000000ad10027233 */ /* 0x000fe40003803000 */
[----:B---3--:R-:W-:Y:S01]  /*7bf0*/  F2FP.BF16.F32.PACK_AB R16, R68, R69 ;  /* 0x000000454410723e */ /* 0x008fe200000010ff */
[----:B------:R1:W2:Y:S03]  /*7c00*/  MUFU.EX2 R43, R3 ;  /* 0x00000003002b7308 */ /* 0x0002a60000000800 */
[----:B------:R-:W-:Y:S01]  /*7c10*/  LOP3.LUT R13, R13, R16, RZ, 0xc0, !PT ;  /* 0x000000100d0d7212 */ /* 0x000fe200078ec0ff */
[----:B----4-:R-:W-:Y:S01]  /*7c20*/  FFMA.FTZ R10, R164, UR39, -R4 ;  /* 0x00000027a40a7c23 */ /* 0x010fe20008010804 */
[----:B-1----:R-:W-:-:S04]  /*7c30*/  F2FP.BF16.F32.PACK_AB R3, R46, R47 ;  /* 0x0000002f2e03723e */ /* 0x002fc800000010ff */
[----:B------:R-:W-:Y:S01]  /*7c40*/  LOP3.LUT R15, R2, R3, RZ, 0xc0, !PT ;  /* 0x00000003020f7212 */ /* 0x000fe200078ec0ff */
[----:B------:R-:W-:Y:S01]  /*7c50*/  FFMA.FTZ R3, R157, UR39, -R5 ;  /* 0x000000279d037c23 */ /* 0x000fe20008010805 */
[----:B------:R-:W-:Y:S02]  /*7c60*/  LOP3.LUT R2, R19, UR21, R40, 0x96, !PT ;  /* 0x0000001513027c12 */ /* 0x000fe4000f8e9628 */
[----:B------:R-:W-:Y:S01]  /*7c70*/  LOP3.LUT R5, R21, UR21, R44, 0x96, !PT ;  /* 0x0000001515057c12 */ /* 0x000fe2000f8e962c */
[----:B------:R1:W-:Y:S02]  /*7c80*/  MUFU.EX2 R40, R3 ;  /* 0x0000000300287308 */ /* 0x0003e40000000800 */
[----:B------:R-:W-:Y:S01]  /*7c90*/  IMAD.WIDE.U32 R8, R2, -0x2daee0ad, RZ ;  /* 0xd2511f5302087825 */ /* 0x000fe200078e00ff */
[C---:B------:R-:W-:Y:S05]  /*7ca0*/  HMMA.16816.F32.BF16 R84, R12.reuse, R28, R84 ;  /* 0x0000001c0c54723c */ /* 0x040fea0000041854 */
[----:B------:R3:W4:Y:S01]  /*7cb0*/  MUFU.EX2 R28, R7 ;  /* 0x00000007001c7308 */ /* 0x0007220000000800 */
[C---:B------:R-:W-:Y:S06]  /*7cc0*/  HMMA.16816.F32.BF16 R116, R12.reuse, R32, R140 ;  /* 0x000000200c74723c */ /* 0x040fec000004188c */
[----:B------:R-:W-:Y:S01]  /*7cd0*/  HMMA.16816.F32.BF16 R132, R12, R36, R144 ;  /* 0x000000240c84723c */ /* 0x000fe20000041890 */
[----:B------:R5:W-:Y:S01]  /*7ce0*/  MUFU.EX2 R21, R10 ;  /* 0x0000000a00157308 */ /* 0x000be20000000800 */
[----:B-1----:R-:W-:Y:S01]  /*7cf0*/  IMAD.WIDE.U32 R2, R5, -0x2daee0ad, RZ ;  /* 0xd2511f5305027825 */ /* 0x002fe200078e00ff */
[----:B------:R-:W-:-:S03]  /*7d00*/  LOP3.LUT R5, R9, UR15, R22, 0x96, !PT ;  /* 0x0000000f09057c12 */ /* 0x000fc6000f8e9616 */
[C---:B------:R-:W-:Y:S01]  /*7d10*/  HMMA.16816.F32.BF16 R60, R12.reuse, R30, R60 ;  /* 0x0000001e0c3c723c */ /* 0x040fe2000004183c */
[C---:B------:R-:W-:Y:S02]  /*7d20*/  LOP3.LUT R16, R2.reuse, 0xff, RZ, 0xc0, !PT ;  /* 0x000000ff02107812 */ /* 0x040fe400078ec0ff */
[----:B------:R-:W-:Y:S02]  /*7d30*/  SHF.R.U32.HI R11, RZ, 0x10, R2 ;  /* 0x00000010ff0b7819 */ /* 0x000fe40000011602 */
[----:B---3--:R-:W-:Y:S01]  /*7d40*/  LOP3.LUT R7, R2, 0xffff, RZ, 0xc0, !PT ;  /* 0x0000ffff02077812 */ /* 0x008fe200078ec0ff */
[C---:B------:R-:W-:Y:S01]  /*7d50*/  HMMA.16816.F32.BF16 R64, R12.reuse, R24, R64 ;  /* 0x000000180c40723c */ /* 0x040fe20000041840 */
[----:B------:R-:W-:Y:S02]  /*7d60*/  LOP3.LUT R3, R3, UR15, R42, 0x96, !PT ;  /* 0x0000000f03037c12 */ /* 0x000fe4000f8e962a */
[----:B------:R-:W-:Y:S02]  /*7d70*/  SHF.R.U32.HI R7, RZ, 0x8, R7 ;  /* 0x00000008ff077819 */ /* 0x000fe40000011607 */
[----:B------:R-:W-:Y:S01]  /*7d80*/  SHF.R.U32.HI R17, RZ, 0x18, R2 ;  /* 0x00000018ff117819 */ /* 0x000fe20000011602 */
[----:B------:R-:W-:Y:S01]  /*7d90*/  FFMA.FTZ R2, R162, UR39, -R4 ;  /* 0x00000027a2027c23 */ /* 0x000fe20008010804 */
[----:B------:R-:W-:Y:S01]  /*7da0*/  PRMT R16, R16, 0x5410, R7 ;  /* 0x0000541010107816 */ /* 0x000fe20000000007 */
[--C-:B-----5:R-:W-:Y:S01]  /*7db0*/  FFMA.FTZ R10, R165, UR39, -R6.reuse ;  /* 0x00000027a50a7c23 */ /* 0x120fe20008010806 */
[C---:B------:R-:W-:Y:S01]  /*7dc0*/  LOP3.LUT R7, R3.reuse, 0xffff, RZ, 0xc0, !PT ;  /* 0x0000ffff03077812 */ /* 0x040fe200078ec0ff */
[----:B------:R1:W3:Y:S01]  /*7dd0*/  MUFU.EX2 R22, R2 ;  /* 0x0000000200167308 */ /* 0x0002e20000000800 */
[----:B------:R-:W-:Y:S01]  /*7de0*/  LOP3.LUT R4, R3, 0xff, RZ, 0xc0, !PT ;  /* 0x000000ff03047812 */ /* 0x000fe200078ec0ff */
[----:B------:R-:W-:Y:S01]  /*7df0*/  FFMA.FTZ R6, R166, UR39, -R6 ;  /* 0x00000027a6067c23 */ /* 0x000fe20008010806 */
[----:B------:R-:W-:Y:S01]  /*7e00*/  SHF.R.U32.HI R7, RZ, 0x8, R7 ;  /* 0x00000008ff077819 */ /* 0x000fe20000011607 */
[C---:B------:R-:W-:Y:S04]  /*7e10*/  HMMA.16816.F32.BF16 R56, R12.reuse, R26, R56 ;  /* 0x0000001a0c38723c */ /* 0x040fe80000041838 */
[----:B------:R5:W-:Y:S02]  /*7e20*/  MUFU.EX2 R20, R10 ;  /* 0x0000000a00147308 */ /* 0x000be40000000800 */
[C---:B------:R-:W-:Y:S06]  /*7e30*/  HMMA.16816.F32.BF16 R48, R12.reuse, R34, R48 ;  /* 0x000000220c30723c */ /* 0x040fec0000041830 */
[----:B------:R3:W-:Y:S01]  /*7e40*/  MUFU.EX2 R19, R6 ;  /* 0x0000000600137308 */ /* 0x0007e20000000800 */
[----:B-1----:R-:W-:Y:S01]  /*7e50*/  LOP3.LUT R2, R11, 0xff, RZ, 0xc0, !PT ;  /* 0x000000ff0b027812 */ /* 0x002fe200078ec0ff */
[----:B------:R-:W-:Y:S01]  /*7e60*/  HMMA.16816.F32.BF16 R36, R12, R38, R52 ;  /* 0x000000260c24723c */ /* 0x000fe20000041834 */
[----:B------:R-:W1:Y:S02]  /*7e70*/  LDSM.16.MT88.4 R12, [R187+0x7800] ;  /* 0x00780000bb0c783b */ /* 0x000e640000004200 */
[----:B------:R-:W-:-:S02]  /*7e80*/  PRMT R11, R2, 0x5410, R17 ;  /* 0x00005410020b7816 */ /* 0x000fc40000000011 */
[----:B------:R-:W-:Y:S02]  /*7e90*/  PRMT R2, R4, 0x5410, R7 ;  /* 0x0000541004027816 */ /* 0x000fe40000000007 */
[--C-:B------:R-:W-:Y:S02]  /*7ea0*/  SHF.R.U32.HI R4, RZ, 0x10, R3.reuse ;  /* 0x00000010ff047819 */ /* 0x100fe40000011603 */
[----:B------:R-:W-:Y:S02]  /*7eb0*/  SHF.R.U32.HI R7, RZ, 0x18, R3 ;  /* 0x00000018ff077819 */ /* 0x000fe40000011603 */
[----:B------:R-:W-:Y:S02]  /*7ec0*/  LOP3.LUT R4, R4, 0xff, RZ, 0xc0, !PT ;  /* 0x000000ff04047812 */ /* 0x000fe400078ec0ff */
[----:B------:R-:W-:Y:S02]  /*7ed0*/  HSET2.LE.AND R2, R2, R173, PT ;  /* 0x000000ad02027233 */ /* 0x000fe40003803000 */
[----:B--2---:R-:W-:-:S02]  /*7ee0*/  F2FP.BF16.F32.PACK_AB R3, R43, R45 ;  /* 0x0000002d2b03723e */ /* 0x004fc400000010ff */
[----:B-----5:R-:W-:Y:S02]  /*7ef0*/  PRMT R10, R4, 0x5410, R7 ;  /* 0x00005410040a7816 */ /* 0x020fe40000000007 */
[----:B------:R-:W-:Y:S02]  /*7f00*/  LOP3.LUT R136, R2, R3, RZ, 0xc0, !PT ;  /* 0x0000000302887212 */ /* 0x000fe400078ec0ff */
[----:B----4-:R-:W-:Y:S02]  /*7f10*/  F2FP.BF16.F32.PACK_AB R3, R23, R28 ;  /* 0x0000001c1703723e */ /* 0x010fe400000010ff */
[--C-:B------:R-:W-:Y:S02]  /*7f20*/  HSET2.LE.AND R2, R10, R173.reuse, PT ;  /* 0x000000ad0a027233 */ /* 0x100fe40003803000 */
[----:B------:R-:W-:Y:S02]  /*7f30*/  HSET2.LE.AND R4, R16, R173, PT ;  /* 0x000000ad10047233 */ /* 0x000fe40003803000 */
[----:B---3--:R-:W-:-:S02]  /*7f40*/  F2FP.BF16.F32.PACK_AB R6, R40, R41 ;  /* 0x000000292806723e */ /* 0x008fc400000010ff */
[----:B------:R-:W-:Y:S01]  /*7f50*/  LOP3.LUT R137, R2, R3, RZ, 0xc0, !PT ;  /* 0x0000000302897212 */ /* 0x000fe200078ec0ff */
[--C-:B------:R-:W-:Y:S01]  /*7f60*/  FFMA.FTZ R2, R167, UR39, -R0.reuse ;  /* 0x00000027a7027c23 */ /* 0x100fe20008010800 */
[----:B------:R-:W-:Y:S01]  /*7f70*/  HSET2.LE.AND R7, R11, R173, PT ;  /* 0x000000ad0b077233 */ /* 0x000fe20003803000 */
[--C-:B------:R-:W-:Y:S01]  /*7f80*/  FFMA.FTZ R11, R169, UR39, -R0.reuse ;  /* 0x00000027a90b7c23 */ /* 0x100fe20008010800 */
[----:B------:R-:W-:Y:S01]  /*7f90*/  F2FP.BF16.F32.PACK_AB R10, R21, R22 ;  /* 0x00000016150a723e */ /* 0x000fe200000010ff */
[----:B------:R2:W-:Y:S01]  /*7fa0*/  MUFU.EX2 R17, R2 ;  /* 0x0000000200117308 */ /* 0x0005e20000000800 */
[----:B------:R-:W-:Y:S01]  /*7fb0*/  LOP3.LUT R138, R4, R6, RZ, 0xc0, !PT ;  /* 0x00000006048a7212 */ /* 0x000fe200078ec0ff */
[----:B------:R-:W-:Y:S01]  /*7fc0*/  FFMA.FTZ R6, R170, UR39, -R0 ;  /* 0x00000027aa067c23 */ /* 0x000fe20008010800 */
[----:B------:R-:W-:Y:S02]  /*7fd0*/  LOP3.LUT R4, R8, 0xffff, RZ, 0xc0, !PT ;  /* 0x0000ffff08047812 */ /* 0x000fe400078ec0ff */
[----:B------:R-:W-:-:S02]  /*7fe0*/  SHF.R.U32.HI R3, RZ, 0x10, R8 ;  /* 0x00000010ff037819 */ /* 0x000fc40000011608 */
[----:B------:R-:W-:Y:S01]  /*7ff0*/  LOP3.LUT R139, R7, R10, RZ, 0xc0, !PT ;  /* 0x0000000a078b7212 */ /* 0x000fe200078ec0ff */
[----:B------:R-:W-:Y:S01]  /*8000*/  MUFU.EX2 R18, R11 ;  /* 0x0000000b00127308 */ /* 0x000fe20000000800 */
[----:B------:R-:W-:Y:S02]  /*8010*/  LOP3.LUT R10, R8, 0xff, RZ, 0xc0, !PT ;  /* 0x000000ff080a7812 */ /* 0x000fe400078ec0ff */
[----:B------:R-:W-:Y:S02]  /*8020*/  SHF.R.U32.HI R9, RZ, 0x18, R8 ;  /* 0x00000018ff097819 */ /* 0x000fe40000011608 */
[----:B------:R-:W-:Y:S01]  /*8030*/  SHF.R.U32.HI R8, RZ, 0x8, R4 ;  /* 0x00000008ff087819 */ /* 0x000fe20000011604 */
[----:B------:R-:W-:Y:S01]  /*8040*/  HMMA.16816.F32.BF16 R80, R136, R88, R80 ;  /* 0x000000588850723c */ /* 0x000fe20000041850 */
[----:B------:R-:W-:Y:S01]  /*8050*/  LOP3.LUT R4, R3, 0xff, RZ, 0xc0, !PT ;  /* 0x000000ff03047812 */ /* 0x000fe200078ec0ff */
[----:B------:R3:W-:Y:S01]  /*8060*/  MUFU.EX2 R11, R6 ;  /* 0x00000006000b7308 */ /* 0x0007e20000000800 */
[----:B--2---:R-:W-:Y:S01]  /*8070*/  FFMA.FTZ R2, R168, UR39, -R0 ;  /* 0x00000027a8027c23 */ /* 0x004fe20008010800 */
[----:B------:R-:W-:-:S02]  /*8080*/  LOP3.LUT R0, R5, 0xffff, RZ, 0xc0, !PT ;  /* 0x0000ffff05007812 */ /* 0x000fc400078ec0ff */
[----:B------:R-:W-:Y:S01]  /*8090*/  LOP3.LUT R7, R5, 0xff, RZ, 0xc0, !PT ;  /* 0x000000ff05077812 */ /* 0x000fe200078ec0ff */
[C---:B------:R-:W-:Y:S01]  /*80a0*/  HMMA.16816.F32.BF16 R92, R136.reuse, R90, R92 ;  /* 0x0000005a885c723c */ /* 0x040fe2000004185c */
[----:B------:R-:W-:Y:S02]  /*80b0*/  SHF.R.U32.HI R3, RZ, 0x8, R0 ;  /* 0x00000008ff037819 */ /* 0x000fe40000011600 */
[----:B------:R2:W4:Y:S01]  /*80c0*/  MUFU.EX2 R16, R2 ;  /* 0x0000000200107308 */ /* 0x0005220000000800 */
[----:B------:R-:W-:Y:S02]  /*80d0*/  PRMT R0, R10, 0x5410, R8 ;  /* 0x000054100a007816 */ /* 0x000fe40000000008 */
[----:B------:R-:W-:Y:S01]  /*80e0*/  PRMT R7, R7, 0x5410, R3 ;  /* 0x0000541007077816 */ /* 0x000fe20000000003 */
[----:B------:R-:W-:Y:S01]  /*80f0*/  HMMA.16816.F32.BF16 R96, R136, R104, R96 ;  /* 0x000000688860723c */ /* 0x000fe20000041860 */
[----:B------:R-:W-:Y:S02]  /*8100*/  PRMT R4, R4, 0x5410, R9 ;  /* 0x0000541004047816 */ /* 0x000fe40000000009 */
[----:B------:R-:W-:-:S02]  /*8110*/  HSET2.LE.AND R0, R0, R173, PT ;  /* 0x000000ad00007233 */ /* 0x000fc40003803000 */
[----:B---3--:R-:W-:Y:S01]  /*8120*/  F2FP.BF16.F32.PACK_AB R6, R74, R75 ;  /* 0x0000004b4a06723e */ /* 0x008fe200000010ff */
[----:B------:R-:W-:Y:S01]  /*8130*/  HMMA.16816.F32.BF16 R108, R136, R106, R108 ;  /* 0x0000006a886c723c */ /* 0x000fe2000004186c */
[----:B------:R-:W-:-:S05]  /*8140*/  HSET2.LE.AND R3, R4, R173, PT ;  /* 0x000000ad04037233 */ /* 0x000fca0003803000 */
[C---:B------:R-:W-:Y:S01]  /*8150*/  HMMA.16816.F32.BF16 R112, R136.reuse, R120, R112 ;  /* 0x000000788870723c */ /* 0x040fe20000041870 */
[--C-:B--2---:R-:W-:Y:S02]  /*8160*/  SHF.R.U32.HI R2, RZ, 0x10, R5.reuse ;  /* 0x00000010ff027819 */ /* 0x104fe40000011605 */
[----:B------:R-:W-:Y:S02]  /*8170*/  SHF.R.U32.HI R5, RZ, 0x18, R5 ;  /* 0x00000018ff057819 */ /* 0x000fe40000011605 */
[----:B------:R-:W-:Y:S01]  /*8180*/  LOP3.LUT R2, R2, 0xff, RZ, 0xc0, !PT ;  /* 0x000000ff02027812 */ /* 0x000fe200078ec0ff */
[C---:B------:R-:W-:Y:S01]  /*8190*/  HMMA.16816.F32.BF16 R124, R136.reuse, R122, R124 ;  /* 0x0000007a887c723c */ /* 0x040fe2000004187c */
[----:B----4-:R-:W-:Y:S02]  /*81a0*/  F2FP.BF16.F32.PACK_AB R4, R16, R17 ;  /* 0x000000111004723e */ /* 0x010fe400000010ff */
[----:B------:R-:W-:Y:S02]  /*81b0*/  PRMT R2, R2, 0x5410, R5 ;  /* 0x0000541002027816 */ /* 0x000fe40000000005 */
[--C-:B------:R-:W-:Y:S01]  /*81c0*/  HSET2.LE.AND R5, R7, R173.reuse, PT ;  /* 0x000000ad07057233 */ /* 0x100fe20003803000 */
[C---:B-1----:R-:W-:Y:S01]  /*81d0*/  HMMA.16816.F32.BF16 R128, R136.reuse, R12, R128 ;  /* 0x0000000c8880723c */ /* 0x042fe20000041880 */
[----:B------:R-:W-:Y:S01]  /*81e0*/  LOP3.LUT R143, R3, R4, RZ, 0xc0, !PT ;  /* 0x00000004038f7212 */ /* 0x000fe200078ec0ff */
[----:B------:R-:W-:Y:S01]  /*81f0*/  FADD.FTZ R3, R237, R235 ;  /* 0x000000ebed037221 */ /* 0x000fe20000010000 */
[----:B------:R-:W-:Y:S01]  /*8200*/  HSET2.LE.AND R7, R2, R173, PT ;  /* 0x000000ad02077233 */ /* 0x000fe20003803000 */
[----:B------:R-:W-:Y:S01]  /*8210*/  FADD.FTZ R4, R224, R222 ;  /* 0x000000dee0047221 */ /* 0x000fe20000010000 */
[----:B------:R-:W-:Y:S01]  /*8220*/  F2FP.BF16.F32.PACK_AB R2, R19, R20 ;  /* 0x000000141302723e */ /* 0x000fe200000010ff */
[----:B------:R-:W-:Y:S01]  /*8230*/  FADD.FTZ R3, R233, R3 ;  /* 0x00000003e9037221 */ /* 0x000fe20000010000 */
[----:B------:R-:W-:Y:S01]  /*8240*/  LOP3.LUT R140, R5, R6, RZ, 0xc0, !PT ;  /* 0x00000006058c7212 */ /* 0x000fe200078ec0ff */
[----:B------:R-:W-:Y:S01]  /*8250*/  FADD.FTZ R4, R221, R4 ;  /* 0x00000004dd047221 */ /* 0x000fe20000010000 */
[----:B------:R-:W-:Y:S01]  /*8260*/  LOP3.LUT R142, R0, R2, RZ, 0xc0, !PT ;  /* 0x00000002008e7212 */ /* 0x000fe200078ec0ff */
        /* <DEDUP_REMOVED lines=9> */
[----:B------:R-:W-:Y:S01]  /*8300*/  HMMA.16816.F32.BF16 R136, R136, R14, R76 ;  /* 0x0000000e8888723c */ /* 0x000fe2000004184c */
[----:B------:R-:W-:Y:S01]  /*8310*/  FADD.FTZ R0, R226, R0 ;  /* 0x00000000e2007221 */ /* 0x000fe20000010000 */
[----:B------:R-:W-:Y:S01]  /*8320*/  FADD.FTZ R3, R232, R3 ;  /* 0x00000003e8037221 */ /* 0x000fe20000010000 */
[----:B------:R-:W-:-:S02]  /*8330*/  FADD.FTZ R2, R182, R2 ;  /* 0x00000002b6027221 */ /* 0x000fc40000010000 */
[----:B------:R-:W-:Y:S01]  /*8340*/  FADD.FTZ R0, R227, R0 ;  /* 0x00000000e3007221 */ /* 0x000fe20000010000 */
[----:B------:R-:W-:Y:S01]  /*8350*/  FADD.FTZ R3, R234, R3 ;  /* 0x00000003ea037221 */ /* 0x000fe20000010000 */
[----:B------:R-:W-:Y:S01]  /*8360*/  FADD.FTZ R2, R181, R2 ;  /* 0x00000002b5027221 */ /* 0x000fe20000010000 */
[C---:B------:R-:W-:Y:S01]  /*8370*/  HMMA.16816.F32.BF16 R84, R140.reuse, R88, R84 ;  /* 0x000000588c54723c */ /* 0x040fe20000041854 */
[----:B------:R-:W-:Y:S01]  /*8380*/  FADD.FTZ R5, R216, R0 ;  /* 0x00000000d8057221 */ /* 0x000fe20000010000 */
[----:B------:R-:W-:Y:S01]  /*8390*/  FADD.FTZ R0, R212, R4 ;  /* 0x00000004d4007221 */ /* 0x000fe20000010000 */
[----:B------:R-:W-:Y:S02]  /*83a0*/  FADD.FTZ R2, R180, R2 ;  /* 0x00000002b4027221 */ /* 0x000fe40000010000 */
[----:B------:R-:W-:Y:S01]  /*83b0*/  FADD.FTZ R5, R217, R5 ;  /* 0x00000005d9057221 */ /* 0x000fe20000010000 */
[----:B------:R-:W-:Y:S01]  /*83c0*/  FADD.FTZ R4, R210, R0 ;  /* 0x00000000d2047221 */ /* 0x000fe20000010000 */
[C---:B------:R-:W-:Y:S02]  /*83d0*/  HMMA.16816.F32.BF16 R100, R140.reuse, R104, R64 ;  /* 0x000000688c64723c */ /* 0x040fe40000041840 */
        /* <DEDUP_REMOVED lines=47> */
[----:B------:R-:W-:Y:S01]  /*86d0*/  HMMA.16816.F32.BF16 R140, R140, R14, R36 ;  /* 0x0000000e8c8c723c */ /* 0x000fe20000041824 */
[----:B------:R-:W-:-:S08]  /*86e0*/  NOP ;  /* 0x0000000000007918 */ /* 0x000fd00000000000 */
[----:B------:R-:W-:-:S15]  /*86f0*/  @!P5 BRA `(.L_x_1427) ;  /* 0x0000009c00acd947 */ /* 0x000fde0003800000 */
[----:B------:R-:W2:Y:S01]  /*8700*/  LDL.64 R152, [R1+0x60] ;  /* 0x0000600001987983 */ /* 0x000ea20000100a00 */
[----:B------:R-:W-:Y:S01]  /*8710*/  ULDC UR4, c[0x0][0x2d0] ;  /* 0x0000b40000047ab9 */ /* 0x000fe20000000800 */
[----:B------:R-:W-:-:S04]  /*8720*/  DEPBAR.LE SB0, 0x0 ;  /* 0x000080000000791a */ /* 0x000fc80000000000 */
[----:B------:R-:W3:Y:S01]  /*8730*/  LDL.64 R158, [R1+0x10] ;  /* 0x00001000019e7983 */ /* 0x000ee20000100a00 */
[----:B------:R-:W-:Y:S01]  /*8740*/  UIMAD.WIDE.U32 UR40, UR8, 0x20, URZ ;  /* 0x00000020082878a5 */ /* 0x000fe2000f8e003f */
[----:B------:R-:W-:Y:S01]  /*8750*/  IMAD.U32 R5, RZ, RZ, UR8 ;  /* 0x00000008ff057e24 */ /* 0x000fe2000f8e00ff */
[----:B------:R-:W-:-:S04]  /*8760*/  UIADD3 UR37, UR17, -0x2, URZ ;  /* 0xfffffffe11257890 */ /* 0x000fc8000fffe03f */
[----:B------:R-:W-:Y:S01]  /*8770*/  UISETP.GT.AND UP1, UPT, UR37, UR12, UPT ;  /* 0x0000000c2500728c */ /* 0x000fe2000bf24270 */
[----:B------:R-:W-:Y:S01]  /*8780*/  BAR.SYNC.DEFER_BLOCKING 0x0 ;  /* 0x0000000000007b1d */ /* 0x000fe20000010000 */
[----:B--2---:R-:W-:Y:S01]  /*8790*/  ISETP.GE.AND P0, PT, R152, UR4, PT ;  /* 0x0000000498007c0c */ /* 0x004fe2000bf06270 */
[----:B------:R-:W-:-:S03]  /*87a0*/  UIADD3 UR4, UR17, -0x2, URZ ;  /* 0xfffffffe11047890 */ /* 0x000fc6000fffe03f */
[----:B------:R-:W-:Y:S01]  /*87b0*/  P2R R237, PR, RZ, 0x1 ;  /* 0x00000001ffed7803 */ /* 0x000fe20000000000 */
[----:B------:R-:W-:Y:S02]  /*87c0*/  USHF.R.S32.HI UR7, URZ, 0x1f, UR4 ;  /* 0x0000001f3f077899 */ /* 0x000fe40008011404 */
[----:B------:R-:W-:Y:S01]  /*87d0*/  UIMAD UR6, UR19, UR4, URZ ;  /* 0x00000004130672a4 */ /* 0x000fe2000f8e023f */
[----:B------:R-:W-:Y:S01]  /*87e0*/  IMAD.U32 R2, RZ, RZ, UR4 ;  /* 0x00000004ff027e24 */ /* 0x000fe2000f8e00ff */
[----:B------:R-:W-:Y:S02]  /*87f0*/  USHF.L.U32 UR4, UR9, 0x5, URZ ;  /* 0x0000000509047899 */ /* 0x000fe4000800063f */
[----:B------:R-:W-:Y:S01]  /*8800*/  UIMAD UR6, UR7, UR32, UR6 ;  /* 0x00000020070672a4 */ /* 0x000fe2000f8e0206 */
[----:B---3--:R-:W-:Y:S01]  /*8810*/  IMAD.WIDE.U32 R2, R2, UR32, R158 ;  /* 0x0000002002027c25 */ /* 0x008fe2000f8e009e */
[----:B------:R-:W2:Y:S01]  /*8820*/  @!P0 LDC.64 R10, c[0x0][0x220] ;  /* 0x00008800ff0a8b82 */ /* 0x000ea20000000a00 */
[----:B------:R-:W-:Y:S01]  /*8830*/  VOTEU.ALL UP0, P0 ;  /* 0x00000000003f7886 */ /* 0x000fe20000000000 */
[----:B------:R-:W-:Y:S01]  /*8840*/  @P0 STS.128 [R207+0x6000], RZ ;  /* 0x006000ffcf000388 */ /* 0x000fe20000000c00 */
[----:B------:R-:W-:Y:S01]  /*8850*/  IMAD.U32 R4, RZ, RZ, UR4 ;  /* 0x00000004ff047e24 */ /* 0x000fe2000f8e00ff */
[C---:B------:R-:W-:Y:S01]  /*8860*/  @!P0 IADD3 R0, P2, R2.reuse, UR28, RZ ;  /* 0x0000001c02008c10 */ /* 0x040fe2000ff5e0ff */
[----:B------:R-:W-:Y:S01]  /*8870*/  VIADD R3, R3, UR6 ;  /* 0x0000000603037c36 */ /* 0x000fe20008000000 */
[----:B------:R-:W-:Y:S01]  /*8880*/  @!P0 IADD3 R7, P1, R2, UR40, RZ ;  /* 0x0000002802078c10 */ /* 0x000fe2000ff3e0ff */
[----:B------:R-:W-:Y:S01]  /*8890*/  @!UP0 UIMAD UR4, UR9, 0x30, URZ ;  /* 0x00000030090488a4 */ /* 0x000fe2000f8e023f */
[----:B------:R-:W3:Y:S02]  /*88a0*/  @!P0 LDC.64 R8, c[0x0][0x220] ;  /* 0x00008800ff088b82 */ /* 0x000ee40000000a00 */
[----:B------:R-:W-:-:S02]  /*88b0*/  @!P0 IADD3.X R14, R3, UR18, RZ, P2, !PT ;  /* 0x00000012030e8c10 */ /* 0x000fc400097fe4ff */
[----:B------:R-:W-:Y:S01]  /*88c0*/  @!P0 IADD3.X R15, R3, UR41, R4, P1, !PT ;  /* 0x00000029030f8c10 */ /* 0x000fe20008ffe404 */
[----:B------:R-:W-:-:S03]  /*88d0*/  @!P0 IMAD.WIDE.U32 R4, R5, 0x30, R2 ;  /* 0x0000003005048825 */ /* 0x000fc600078e0002 */
[----:B------:R-:W4:Y:S08]  /*88e0*/  @!P0 LDC.64 R12, c[0x0][0x220] ;  /* 0x00008800ff0c8b82 */ /* 0x000f300000000a00 */
[----:B------:R-:W5:Y:S01]  /*88f0*/  @!P0 LDC.64 R16, c[0x0][0x220] ;  /* 0x00008800ff108b82 */ /* 0x000f620000000a00 */
[----:B--2---:R-:W-:-:S04]  /*8900*/  @!P0 LEA R10, P3, R2, R10, 0x1 ;  /* 0x0000000a020a8211 */ /* 0x004fc800078608ff */
[----:B------:R-:W-:Y:S02]  /*8910*/  @!P0 LEA.HI.X R11, R2, R11, R3, 0x1, P3 ;  /* 0x0000000b020b8211 */ /* 0x000fe400018f0c03 */
[----:B---3--:R-:W-:-:S03]  /*8920*/  @!P0 LEA R8, P2, R0, R8, 0x1 ;  /* 0x0000000800088211 */ /* 0x008fc600078408ff */
[----:B------:R-:W-:Y:S01]  /*8930*/  @!PT LDS RZ, [RZ] ;  /* 0x00000000fffff984 */ /* 0x000fe20000000800 */
[----:B------:R-:W-:Y:S01]  /*8940*/  @!PT LDS RZ, [RZ] ;  /* 0x00000000fffff984 */ /* 0x000fe20000000800 */
[----:B------:R-:W-:Y:S01]  /*8950*/  @!PT LDS RZ, [RZ] ;  /* 0x00000000fffff984 */ /* 0x000fe20000000800 */
[----:B------:R-:W-:Y:S01]  /*8960*/  @!P0 LDGSTS.E.BYPASS.LTC128B.128 [R207+0x6000], desc[UR26][R10.64] ;  /* 0x060000000acf8fae */ /* 0x000fe2000b901d5a */
[----:B------:R-:W-:Y:S01]  /*8970*/  @!P0 LEA.HI.X R9, R0, R9, R14, 0x1, P2 ;  /* 0x0000000900098211 */ /* 0x000fe200010f0c0e */
[----:B------:R-:W-:Y:S02]  /*8980*/  @!P0 VIADD R0, R5, UR4 ;  /* 0x0000000405008c36 */ /* 0x000fe40008000000 */
[----:B------:R-:W-:Y:S01]  /*8990*/  @P0 STS.128 [R207+0x6800], RZ ;  /* 0x006800ffcf000388 */ /* 0x000fe20000000c00 */
[----:B----4-:R-:W-:-:S03]  /*89a0*/  @!P0 LEA R6, P1, R7, R12, 0x1 ;  /* 0x0000000c07068211 */ /* 0x010fc600078208ff */
[----:B------:R-:W-:Y:S01]  /*89b0*/  @!PT LDS RZ, [RZ] ;  /* 0x00000000fffff984 */ /* 0x000fe20000000800 */
[----:B------:R-:W-:Y:S01]  /*89c0*/  @!PT LDS RZ, [RZ] ;  /* 0x00000000fffff984 */ /* 0x000fe20000000800 */
[----:B------:R-:W-:Y:S01]  /*89d0*/  @!PT LDS RZ, [RZ] ;  /* 0x00000000fffff984 */ /* 0x000fe20000000800 */
[----:B------:R-:W-:Y:S01]  /*89e0*/  @!P0 LDGSTS.E.BYPASS.LTC128B.128 [R207+0x6800], desc[UR26][R8.64] ;  /* 0x0680000008cf8fae */ /* 0x000fe2000b901d5a */
[----:B------:R-:W-:-:S03]  /*89f0*/  @!P0 LEA.HI.X R7, R7, R13, R15, 0x1, P1 ;  /* 0x0000000d07078211 */ /* 0x000fc600008f0c0f */
[----:B------:R-:W-:Y:S01]  /*8a00*/  @P0 STS.128 [R207+0x7000], RZ ;  /* 0x007000ffcf000388 */ /* 0x000fe20000000c00 */
[----:B-----5:R-:W-:-:S03]  /*8a10*/  @!P0 LEA R2, P1, R4, R16, 0x1 ;  /* 0x0000001004028211 */ /* 0x020fc600078208ff */
[----:B------:R-:W-:Y:S01]  /*8a20*/  @!PT LDS RZ, [RZ] ;  /* 0x00000000fffff984 */ /* 0x000fe20000000800 */
[----:B------:R-:W-:Y:S01]  /*8a30*/  @!PT LDS RZ, [RZ] ;  /* 0x00000000fffff984 */ /* 0x000fe20000000800 */
[----:B------:R-:W-:Y:S01]  /*8a40*/  @!PT LDS RZ, [RZ] ;  /* 0x00000000fffff984 */ /* 0x000fe20000000800 */
[----:B------:R-:W-:Y:S01]  /*8a50*/  @!P0 LDGSTS.E.BYPASS.LTC128B.128 [R207+0x7000], desc[UR26][R6.64] ;  /* 0x0700000006cf8fae */ /* 0x000fe2000b901d5a */
[----:B------:R-:W-:Y:S01]  /*8a60*/  @!P0 LEA.HI.X R3, R4, R17, R0, 0x1, P1 ;  /* 0x0000001104038211 */ /* 0x000fe200008f0c00 */
[----:B------:R-:W-:Y:S02]  /*8a70*/  IMAD.U32 R0, RZ, RZ, UR37 ;  /* 0x00000025ff007e24 */ /* 0x000fe4000f8e00ff */
[----:B------:R-:W-:Y:S02]  /*8a80*/  @P0 STS.128 [R207+0x7800], RZ ;  /* 0x007800ffcf000388 */ /* 0x000fe40000000c00 */
[----:B------:R-:W-:Y:S02]  /*8a90*/  IMAD R0, R0, 0x40, R248 ;  /* 0x0000004000007824 */ /* 0x000fe400078e02f8 */
[----:B------:R-:W-:Y:S01]  /*8aa0*/  @!PT LDS RZ, [RZ] ;  /* 0x00000000fffff984 */ /* 0x000fe20000000800 */
[----:B------:R-:W-:Y:S01]  /*8ab0*/  @!PT LDS RZ, [RZ] ;  /* 0x00000000fffff984 */ /* 0x000fe20000000800 */
[----:B------:R-:W-:Y:S01]  /*8ac0*/  @!PT LDS RZ, [RZ] ;  /* 0x00000000fffff984 */ /* 0x000fe20000000800 */
[----:B------:R2:W-:Y:S04]  /*8ad0*/  @!P0 LDGSTS.E.BYPASS.LTC128B.128 [R207+0x7800], desc[UR26][R2.64] ;  /* 0x0780000002cf8fae */ /* 0x0005e8000b901d5a */
[----:B------:R-:W-:Y:S01]  /*8ae0*/  LDSM.16.M88.4 R16, [R191] ;  /* 0x00000000bf10783b */ /* 0x000fe20000000200 */
[----:B------:R-:W-:-:S02]  /*8af0*/  ISETP.GE.AND P2, PT, R0, R206, PT ;  /* 0x000000ce0000720c */ /* 0x000fc40003f46270 */
[C---:B------:R-:W-:Y:S01]  /*8b00*/  ISETP.GE.AND P1, PT, R0.reuse, R205, PT ;  /* 0x000000cd0000720c */ /* 0x040fe20003f26270 */
[----:B------:R-:W3:Y:S01]  /*8b10*/  LDSM.16.M88.4 R20, [R184+0x4000] ;  /* 0x00400000b814783b */ /* 0x000ee20000000200 */
[C---:B------:R-:W-:Y:S02]  /*8b20*/  ISETP.LT.OR P6, PT, R0.reuse, R201, P2 ;  /* 0x000000c90000720c */ /* 0x040fe400017c1670 */
[C---:B------:R-:W-:Y:S01]  /*8b30*/  ISETP.LT.OR P5, PT, R0.reuse, R200, P1 ;  /* 0x000000c80000720c */ /* 0x040fe20000fa1670 */
[----:B------:R-:W4:Y:S04]  /*8b40*/  LDSM.16.M88.4 R12, [R191+0x2000] ;  /* 0x00200000bf0c783b */ /* 0x000f280000000200 */
[----:B------:R-:W5:Y:S04]  /*8b50*/  LDSM.16.M88.4 R32, [R184+0x5000] ;  /* 0x00500000b820783b */ /* 0x000f680000000200 */
[----:B------:R-:W1:Y:S04]  /*8b60*/  LDSM.16.M88.4 R36, [R184+0x4800] ;  /* 0x00480000b824783b */ /* 0x000e680000000200 */
[----:B------:R-:W1:Y:S01]  /*8b70*/  LDSM.16.M88.4 R28, [R184+0x5800] ;  /* 0x00580000b81c783b */ /* 0x000e620000000200 */
[----:B--2---:R-:W-:-:S03]  /*8b80*/  VIADD R2, R0, 0x1 ;  /* 0x0000000100027836 */ /* 0x004fc60000000000 */
[----:B------:R-:W-:Y:S04]  /*8b90*/  LDSM.16.M88.4 R8, [R194] ;  /* 0x00000000c208783b */ /* 0x000fe80000000200 */
[----:B------:R-:W2:Y:S01]  /*8ba0*/  LDSM.16.M88.4 R40, [R190+0x4000] ;  /* 0x00400000be28783b */ /* 0x000ea20000000200 */
[C---:B------:R-:W-:Y:S02]  /*8bb0*/  ISETP.GE.AND P4, PT, R2.reuse, R206, PT ;  /* 0x000000ce0200720c */ /* 0x040fe40003f86270 */
[C---:B------:R-:W-:Y:S01]  /*8bc0*/  ISETP.GE.AND P3, PT, R2.reuse, R205, PT ;  /* 0x000000cd0200720c */ /* 0x040fe20003f66270 */
[----:B------:R-:W2:Y:S01]  /*8bd0*/  LDSM.16.M88.4 R4, [R194+0x2000] ;  /* 0x00200000c204783b */ /* 0x000ea20000000200 */
[C---:B------:R-:W-:Y:S02]  /*8be0*/  ISETP.GE.AND P2, PT, R2.reuse, R204, PT ;  /* 0x000000cc0200720c */ /* 0x040fe40003f46270 */
[C---:B------:R-:W-:Y:S01]  /*8bf0*/  ISETP.GE.AND P1, PT, R2.reuse, R203, PT ;  /* 0x000000cb0200720c */ /* 0x040fe20003f26270 */
[----:B------:R-:W2:Y:S01]  /*8c00*/  LDSM.16.M88.4 R52, [R190+0x5000] ;  /* 0x00500000be34783b */ /* 0x000ea20000000200 */
[----:B------:R-:W-:-:S02]  /*8c10*/  ISETP.LT.OR P4, PT, R2, R201, P4 ;  /* 0x000000c90200720c */ /* 0x000fc40002781670 */
[C---:B------:R-:W-:Y:S01]  /*8c20*/  ISETP.LT.OR P3, PT, R2.reuse, R200, P3 ;  /* 0x000000c80200720c */ /* 0x040fe20001f61670 */
[----:B------:R-:W2:Y:S01]  /*8c30*/  LDSM.16.M88.4 R56, [R190+0x4800] ;  /* 0x00480000be38783b */ /* 0x000ea20000000200 */
[C---:B------:R-:W-:Y:S02]  /*8c40*/  ISETP.LT.OR P0, PT, R2.reuse, R202, P2 ;  /* 0x000000ca0200720c */ /* 0x040fe40001701670 */
[----:B------:R-:W-:Y:S01]  /*8c50*/  ISETP.LT.OR P1, PT, R2, R199, P1 ;  /* 0x000000c70200720c */ /* 0x000fe20000f21670 */
[----:B------:R-:W2:Y:S01]  /*8c60*/  LDSM.16.M88.4 R48, [R190+0x5800] ;  /* 0x00580000be30783b */ /* 0x000ea20000000200 */
[----:B---3--:R-:W-:Y:S01]  /*8c70*/  HMMA.16816.F32.BF16 R60, R16, R20, RZ ;  /* 0x00000014103c723c */ /* 0x008fe200000418ff */
[----:B------:R-:W-:Y:S01]  /*8c80*/  P2R R3, PR, RZ, 0x8 ;  /* 0x00000008ff037803 */ /* 0x000fe20000000000 */
[C---:B------:R-:W-:Y:S01]  /*8c90*/  VIADD R2, R0.reuse, 0x8 ;  /* 0x0000000800027836 */ /* 0x040fe20000000000 */
[----:B------:R-:W-:Y:S01]  /*8ca0*/  LDSM.16.M88.4 R44, [R195] ;  /* 0x00000000c32c783b */ /* 0x000fe20000000200 */
[----:B------:R-:W-:-:S02]  /*8cb0*/  ISETP.GE.AND P2, PT, R0, R204, PT ;  /* 0x000000cc0000720c */ /* 0x000fc40003f46270 */
[C---:B----4-:R-:W-:Y:S01]  /*8cc0*/  HMMA.16816.F32.BF16 R64, R12.reuse, R20, RZ ;  /* 0x000000140c40723c */ /* 0x050fe200000418ff */
[----:B------:R-:W3:Y:S01]  /*8cd0*/  LDSM.16.M88.4 R24, [R192] ;  /* 0x00000000c018783b */ /* 0x000ee20000000200 */
[----:B------:R-:W-:Y:S02]  /*8ce0*/  ISETP.LT.OR P2, PT, R0, R202, P2 ;  /* 0x000000ca0000720c */ /* 0x000fe40001741670 */
[----:B------:R-:W-:Y:S01]  /*8cf0*/  ISETP.GE.AND P3, PT, R2, R205, PT ;  /* 0x000000cd0200720c */ /* 0x000fe20003f66270 */
[----:B------:R-:W0:Y:S01]  /*8d00*/  LDGDEPBAR ;  /* 0x00000000000079af */ /* 0x000e220000000000 */
[C---:B-----5:R-:W-:Y:S06]  /*8d10*/  HMMA.16816.F32.BF16 R144, R12.reuse, R32, RZ ;  /* 0x000000200c90723c */ /* 0x060fec00000418ff */
[-C--:B------:R-:W-:Y:S06]  /*8d20*/  HMMA.16816.F32.BF16 R152, R12, R22.reuse, RZ ;  /* 0x000000160c98723c */ /* 0x080fec00000418ff */
[----:B------:R-:W-:Y:S01]  /*8d30*/  HMMA.16816.F32.BF16 R172, R16, R22, RZ ;  /* 0x0000001610ac723c */ /* 0x000fe200000418ff */
[----:B------:R-:W4:Y:S05]  /*8d40*/  LDSM.16.M88.4 R20, [R192+0x2000] ;  /* 0x00200000c014783b */ /* 0x000f2a0000000200 */
[C---:B-1----:R-:W-:Y:S06]  /*8d50*/  HMMA.16816.F32.BF16 R148, R12.reuse, R36, RZ ;  /* 0x000000240c94723c */ /* 0x042fec00000418ff */
[C---:B------:R-:W-:Y:S06]  /*8d60*/  HMMA.16816.F32.BF16 R76, R12.reuse, R28, RZ ;  /* 0x0000001c0c4c723c */ /* 0x040fec00000418ff */
[C---:B------:R-:W-:Y:S06]  /*8d70*/  HMMA.16816.F32.BF16 R160, R12.reuse, R38, RZ ;  /* 0x000000260ca0723c */ /* 0x040fec00000418ff */
[C---:B------:R-:W-:Y:S06]  /*8d80*/  HMMA.16816.F32.BF16 R156, R12.reuse, R34, RZ ;  /* 0x000000220c9c723c */ /* 0x040fec00000418ff */
[----:B------:R-:W-:Y:S01]  /*8d90*/  HMMA.16816.F32.BF16 R164, R12, R30, RZ ;  /* 0x0000001e0ca4723c */ /* 0x000fe200000418ff */
[----:B------:R-:W-:Y:S05]  /*8da0*/  LDSM.16.M88.4 R12, [R193] ;  /* 0x00000000c10c783b */ /* 0x000fea0000000200 */
[C---:B------:R-:W-:Y:S06]  /*8db0*/  HMMA.16816.F32.BF16 R208, R16.reuse, R36, RZ ;  /* 0x0000002410d0723c */ /* 0x040fec00000418ff */
[----:B------:R-:W-:Y:S06]  /*8dc0*/  HMMA.16816.F32.BF16 R216, R16, R38, RZ ;  /* 0x0000002610d8723c */ /* 0x000fec00000418ff */
[----:B--2---:R-:W-:Y:S06]  /*8dd0*/  HMMA.16816.F32.BF16 R36, R8, R40, R60 ;  /* 0x000000280824723c */ /* 0x004fec000004183c */
[C---:B------:R-:W-:Y:S06]  /*8de0*/  HMMA.16816.F32.BF16 R180, R16.reuse, R32, RZ ;  /* 0x0000002010b4723c */ /* 0x040fec00000418ff */
[C---:B------:R-:W-:Y:S06]  /*8df0*/  HMMA.16816.F32.BF16 R212, R16.reuse, R34, RZ ;  /* 0x0000002210d4723c */ /* 0x040fec00000418ff */
[C---:B------:R-:W-:Y:S06]  /*8e00*/  HMMA.16816.F32.BF16 R176, R16.reuse, R28, RZ ;  /* 0x0000001c10b0723c */ /* 0x040fec00000418ff */
[----:B------:R-:W-:Y:S01]  /*8e10*/  HMMA.16816.F32.BF16 R168, R16, R30, RZ ;  /* 0x0000001e10a8723c */ /* 0x000fe200000418ff */
[----:B------:R-:W1:Y:S04]  /*8e20*/  LDSM.16.M88.4 R28, [R189] ;  /* 0x00000000bd1c783b */ /* 0x000e680000000200 */
[----:B------:R-:W-:Y:S01]  /*8e30*/  LDSM.16.M88.4 R16, [R198] ;  /* 0x00000000c610783b */ /* 0x000fe20000000200 */
        /* <DEDUP_REMOVED lines=9> */
[----:B------:R-:W-:Y:S06]  /*8ed0*/  HMMA.16816.F32.BF16 R64, R8, R42, R172 ;  /* 0x0000002a0840723c */ /* 0x000fec00000418ac */
[-C--:B---3--:R-:W-:Y:S06]  /*8ee0*/  HMMA.16816.F32.BF16 R60, R24, R44.reuse, R36 ;  /* 0x0000002c183c723c */ /* 0x088fec0000041824 */
[----:B----4-:R-:W-:Y:S06]  /*8ef0*/  HMMA.16816.F32.BF16 R40, R20, R44, R32 ;  /* 0x0000002c1428723c */ /* 0x010fec0000041820 */
[----:B------:R-:W-:Y:S06]  /*8f00*/  HMMA.16816.F32.BF16 R76, R8, R56, R208 ;  /* 0x00000038084c723c */ /* 0x000fec00000418d0 */
[----:B------:R-:W-:Y:S06]  /*8f10*/  HMMA.16816.F32.BF16 R36, R24, R46, R64 ;  /* 0x0000002e1824723c */ /* 0x000fec0000041840 */
[C---:B------:R-:W-:Y:S06]  /*8f20*/  HMMA.16816.F32.BF16 R152, R8.reuse, R52, R180 ;  /* 0x000000340898723c */ /* 0x040fec00000418b4 */
[C---:B------:R-:W-:Y:S06]  /*8f30*/  HMMA.16816.F32.BF16 R176, R8.reuse, R48, R176 ;  /* 0x0000003008b0723c */ /* 0x040fec00000418b0 */
[C---:B------:R-:W-:Y:S06]  /*8f40*/  HMMA.16816.F32.BF16 R148, R8.reuse, R58, R216 ;  /* 0x0000003a0894723c */ /* 0x040fec00000418d8 */
[C---:B------:R-:W-:Y:S06]  /*8f50*/  HMMA.16816.F32.BF16 R212, R8.reuse, R54, R212 ;  /* 0x0000003608d4723c */ /* 0x040fec00000418d4 */
[----:B------:R-:W-:Y:S01]  /*8f60*/  HMMA.16816.F32.BF16 R168, R8, R50, R168 ;  /* 0x0000003208a8723c */ /* 0x000fe200000418a8 */
[----:B------:R-:W3:Y:S05]  /*8f70*/  LDSM.16.M88.4 R8, [R189+0x800] ;  /* 0x00080000bd08783b */ /* 0x000eea0000000200 */
[----:B------:R-:W-:Y:S06]  /*8f80*/  HMMA.16816.F32.BF16 R32, R20, R46, R144 ;  /* 0x0000002e1420723c */ /* 0x000fec0000041890 */
[-C--:B-1----:R-:W-:Y:S06]  /*8f90*/  HMMA.16816.F32.BF16 R48, R12, R28.reuse, R60 ;  /* 0x0000001c0c30723c */ /* 0x082fec000004183c */
[----:B--2---:R-:W-:Y:S06]  /*8fa0*/  HMMA.16816.F32.BF16 R44, R4, R28, R40 ;  /* 0x0000001c042c723c */ /* 0x004fec0000041828 */
[----:B------:R-:W-:Y:S06]  /*8fb0*/  HMMA.16816.F32.BF16 R52, R24, R16, R76 ;  /* 0x000000101834723c */ /* 0x000fec000004184c */
[----:B------:R-:W-:Y:S06]  /*8fc0*/  HMMA.16816.F32.BF16 R36, R12, R30, R36 ;  /* 0x0000001e0c24723c */ /* 0x000fec0000041824 */
[----:B------:R-:W-:Y:S01]  /*8fd0*/  HMMA.16816.F32.BF16 R56, R20, R16, R220 ;  /* 0x000000101438723c */ /* 0x000fe200000418dc */
[----:B------:R-:W-:-:S02]  /*8fe0*/  FSEL R74, R48, -INF , !P6 ;  /* 0xff800000304a7808 */ /* 0x000fc40007000000 */
[----:B------:R-:W-:Y:S02]  /*8ff0*/  FSEL R147, R50, -INF , !P5 ;  /* 0xff80000032937808 */ /* 0x000fe40006800000 */
[----:B------:R-:W-:Y:S01]  /*9000*/  ISETP.NE.AND P6, PT, R3, RZ, PT ;  /* 0x000000ff0300720c */ /* 0x000fe20003fc5270 */
[----:B------:R-:W-:Y:S01]  /*9010*/  HMMA.16816.F32.BF16 R64, R4, R30, R32 ;  /* 0x0000001e0440723c */ /* 0x000fe20000041820 */
[----:B------:R-:W-:Y:S01]  /*9020*/  P2R R16, PR, RZ, 0x10 ;  /* 0x00000010ff107803 */ /* 0x000fe20000000000 */
[----:B------:R-:W1:Y:S01]  /*9030*/  LDSM.16.M88.4 R28, [R197] ;  /* 0x00000000c51c783b */ /* 0x000e620000000200 */
[----:B------:R-:W-:Y:S02]  /*9040*/  P2R R3, PR, RZ, 0x2 ;  /* 0x00000002ff037803 */ /* 0x000fe40000000000 */
[----:B------:R-:W-:Y:S01]  /*9050*/  ISETP.NE.AND P5, PT, R16, RZ, PT ;  /* 0x000000ff1000720c */ /* 0x000fe20003fa5270 */
[----:B------:R-:W-:Y:S01]  /*9060*/  HMMA.16816.F32.BF16 R40, R24, R18, R148 ;  /* 0x000000121828723c */ /* 0x000fe20000041894 */
[----:B------:R-:W-:Y:S01]  /*9070*/  ISETP.GE.AND P4, PT, R2, R206, PT ;  /* 0x000000ce0200720c */ /* 0x000fe20003f86270 */
[----:B------:R-:W2:Y:S01]  /*9080*/  LDSM.16.M88.4 R32, [R189+0x1000] ;  /* 0x00100000bd20783b */ /* 0x000ea20000000200 */
[----:B------:R-:W-:-:S02]  /*9090*/  ISETP.GE.AND P1, PT, R0, R203, PT ;  /* 0x000000cb0000720c */ /* 0x000fc40003f26270 */
[----:B------:R-:W-:Y:S01]  /*90a0*/  FSEL R144, R49, -INF , !P5 ;  /* 0xff80000031907808 */ /* 0x000fe20006800000 */
[----:B------:R-:W-:Y:S01]  /*90b0*/  HMMA.16816.F32.BF16 R76, R20, R18, R160 ;  /* 0x00000012144c723c */ /* 0x000fe200000418a0 */
[----:B------:R-:W-:Y:S02]  /*90c0*/  ISETP.LT.OR P5, PT, R2, R201, P4 ;  /* 0x000000c90200720c */ /* 0x000fe400027a1670 */
[----:B------:R-:W-:Y:S02]  /*90d0*/  ISETP.LT.OR P1, PT, R0, R199, P1 ;  /* 0x000000c70000720c */ /* 0x000fe40000f21670 */
[----:B------:R-:W-:Y:S02]  /*90e0*/  FSEL R156, R44, -INF , !P2 ;  /* 0xff8000002c9c7808 */ /* 0x000fe40005000000 */
[C---:B------:R-:W-:Y:S02]  /*90f0*/  ISETP.LT.OR P4, PT, R2.reuse, R200, P3 ;  /* 0x000000c80200720c */ /* 0x040fe40001f81670 */
[----:B------:R-:W-:-:S02]  /*9100*/  ISETP.GE.AND P2, PT, R2, R204, PT ;  /* 0x000000cc0200720c */ /* 0x000fc40003f46270 */
[----:B------:R-:W-:Y:S01]  /*9110*/  ISETP.NE.AND P3, PT, R3, RZ, PT ;  /* 0x000000ff0300720c */ /* 0x000fe20003f65270 */
[----:B------:R-:W-:Y:S01]  /*9120*/  VIADD R3, R0, 0x9 ;  /* 0x0000000900037836 */ /* 0x000fe20000000000 */
[----:B------:R-:W-:Y:S02]  /*9130*/  FSEL R158, R46, -INF , !P1 ;  /* 0xff8000002e9e7808 */ /* 0x000fe40004800000 */
[----:B------:R-:W-:Y:S02]  /*9140*/  FSEL R157, R45, -INF , !P0 ;  /* 0xff8000002d9d7808 */ /* 0x000fe40004000000 */
[C---:B------:R-:W-:Y:S02]  /*9150*/  ISETP.GE.AND P1, PT, R2.reuse, R203, PT ;  /* 0x000000cb0200720c */ /* 0x040fe40003f26270 */
[----:B------:R-:W-:Y:S02]  /*9160*/  ISETP.LT.OR P2, PT, R2, R202, P2 ;  /* 0x000000ca0200720c */ /* 0x000fe40001741670 */
[----:B------:R-:W-:-:S02]  /*9170*/  FSEL R150, R47, -INF , !P3 ;  /* 0xff8000002f967808 */ /* 0x000fc40005800000 */
[-C--:B---3--:R-:W-:Y:S01]  /*9180*/  HMMA.16816.F32.BF16 R44, R12, R8.reuse, R52 ;  /* 0x000000080c2c723c */ /* 0x088fe20000041834 */
[----:B------:R-:W-:Y:S01]  /*9190*/  ISETP.LT.OR P0, PT, R2, R199, P1 ;  /* 0x000000c70200720c */ /* 0x000fe20000f01670 */
[----:B------:R-:W-:Y:S01]  /*91a0*/  VIADD R2, R0, 0x10 ;  /* 0x0000001000027836 */ /* 0x000fe20000000000 */
[----:B------:R-:W-:Y:S02]  /*91b0*/  P2R R16, PR, RZ, 0x4 ;  /* 0x00000004ff107803 */ /* 0x000fe40000000000 */
[C---:B------:R-:W-:Y:S01]  /*91c0*/  ISETP.GE.AND P3, PT, R3.reuse, R206, PT ;  /* 0x000000ce0300720c */ /* 0x040fe20003f66270 */
[----:B------:R-:W-:Y:S01]  /*91d0*/  HMMA.16816.F32.BF16 R52, R4, R8, R56 ;  /* 0x000000080434723c */ /* 0x000fe20000041838 */
[C---:B------:R-:W-:Y:S02]  /*91e0*/  ISETP.GE.AND P2, PT, R3.reuse, R205, PT ;  /* 0x000000cd0300720c */ /* 0x040fe40003f46270 */
[----:B------:R-:W-:Y:S02]  /*91f0*/  ISETP.GE.AND P1, PT, R3, R204, PT ;  /* 0x000000cc0300720c */ /* 0x000fe40003f26270 */
[----:B------:R-:W-:Y:S01]  /*9200*/  FSEL R75, R36, -INF , !P5 ;  /* 0xff800000244b7808 */ /* 0x000fe20006800000 */
[----:B-1----:R-:W-:Y:S01]  /*9210*/  HMMA.16816.F32.BF16 R56, R24, R28, R152 ;  /* 0x0000001c1838723c */ /* 0x002fe20000041898 */
[----:B------:R-:W-:-:S02]  /*9220*/  FSEL R160, R38, -INF , !P4 ;  /* 0xff80000026a07808 */ /* 0x000fc40006000000 */
[C---:B------:R-:W-:Y:S02]  /*9230*/  ISETP.GE.AND P4, PT, R3.reuse, R203, PT ;  /* 0x000000cb0300720c */ /* 0x040fe40003f86270 */
[C---:B------:R-:W-:Y:S01]  /*9240*/  ISETP.LT.OR P5, PT, R3.reuse, R201, P3 ;  /* 0x000000c90300720c */ /* 0x040fe20001fa1670 */
[----:B------:R-:W-:Y:S01]  /*9250*/  HMMA.16816.F32.BF16 R60, R20, R28, R224 ;  /* 0x0000001c143c723c */ /* 0x000fe200000418e0 */
[----:B------:R-:W-:Y:S02]  /*9260*/  ISETP.NE.AND P3, PT, R16, RZ, PT ;  /* 0x000000ff1000720c */ /* 0x000fe40003f65270 */
[C---:B------:R-:W-:Y:S01]  /*9270*/  ISETP.LT.OR P2, PT, R3.reuse, R200, P2 ;  /* 0x000000c80300720c */ /* 0x040fe20001741670 */
[----:B------:R-:W1:Y:S01]  /*9280*/  LDSM.16.M88.4 R16, [R196] ;  /* 0x00000000c410783b */ /* 0x000e620000000200 */
[----:B------:R-:W-:Y:S02]  /*9290*/  ISETP.LT.OR P1, PT, R3, R202, P1 ;  /* 0x000000ca0300720c */ /* 0x000fe40000f21670 */
[----:B------:R-:W-:-:S02]  /*92a0*/  FSEL R159, R51, -INF , !P6 ;  /* 0xff800000339f7808 */ /* 0x000fc40007000000 */
[----:B------:R-:W-:Y:S01]  /*92b0*/  ISETP.LT.OR P6, PT, R3, R199, P4 ;  /* 0x000000c70300720c */ /* 0x000fe200027c1670 */
[C---:B------:R-:W-:Y:S01]  /*92c0*/  HMMA.16816.F32.BF16 R48, R12.reuse, R10, R40 ;  /* 0x0000000a0c30723c */ /* 0x040fe20000041828 */
[----:B------:R-:W-:Y:S02]  /*92d0*/  P2R R3, PR, RZ, 0x4 ;  /* 0x00000004ff037803 */ /* 0x000fe40000000000 */
[----:B------:R-:W-:Y:S02]  /*92e0*/  FSEL R145, R64, -INF , !P3 ;  /* 0xff80000040917808 */ /* 0x000fe40005800000 */
[----:B------:R-:W-:Y:S02]  /*92f0*/  FSEL R146, R65, -INF , !P1 ;  /* 0xff80000041927808 */ /* 0x000fe40004800000 */
[C---:B------:R-:W-:Y:S01]  /*9300*/  ISETP.GE.AND P3, PT, R2.reuse, R206, PT ;  /* 0x000000ce0200720c */ /* 0x040fe20003f66270 */
[----:B--2---:R-:W-:Y:S01]  /*9310*/  HMMA.16816.F32.BF16 R40, R12, R32, R56 ;  /* 0x000000200c28723c */ /* 0x004fe20000041838 */
[----:B------:R-:W-:-:S02]  /*9320*/  ISETP.GE.AND P2, PT, R2, R205, PT ;  /* 0x000000cd0200720c */ /* 0x000fc40003f46270 */
[C---:B------:R-:W-:Y:S02]  /*9330*/  ISETP.GE.AND P4, PT, R2.reuse, R204, PT ;  /* 0x000000cc0200720c */ /* 0x040fe40003f86270 */
[----:B------:R-:W-:Y:S01]  /*9340*/  ISETP.GE.AND P1, PT, R2, R203, PT ;  /* 0x000000cb0200720c */ /* 0x000fe20003f26270 */
[----:B------:R-:W-:Y:S01]  /*9350*/  HMMA.16816.F32.BF16 R56, R4, R32, R60 ;  /* 0x000000200438723c */ /* 0x000fe2000004183c */
[----:B------:R-:W-:Y:S02]  /*9360*/  FSEL R149, R66, -INF , !P0 ;  /* 0xff80000042957808 */ /* 0x000fe40004000000 */
[C---:B------:R-:W-:Y:S02]  /*9370*/  ISETP.LT.OR P3, PT, R2.reuse, R201, P3 ;  /* 0x000000c90200720c */ /* 0x040fe40001f61670 */
[C---:B------:R-:W-:Y:S02]  /*9380*/  ISETP.LT.OR P2, PT, R2.reuse, R200, P2 ;  /* 0x000000c80200720c */ /* 0x040fe40001741670 */
[----:B------:R-:W-:-:S02]  /*9390*/  ISETP.LT.OR P4, PT, R2, R202, P4 ;  /* 0x000000ca0200720c */ /* 0x000fc40002781670 */
[----:B------:R-:W-:Y:S01]  /*93a0*/  ISETP.LT.OR P0, PT, R2, R199, P1 ;  /* 0x000000c70200720c */ /* 0x000fe20000f01670 */
[----:B------:R-:W-:Y:S01]  /*93b0*/  VIADD R2, R0, 0x11 ;  /* 0x0000001100027836 */ /* 0x000fe20000000000 */
[----:B------:R-:W-:Y:S02]  /*93c0*/  FSEL R69, R37, -INF , !P5 ;  /* 0xff80000025457808 */ /* 0x000fe40006800000 */
[----:B------:R-:W-:Y:S02]  /*93d0*/  ISETP.NE.AND P5, PT, R3, RZ, PT ;  /* 0x000000ff0300720c */ /* 0x000fe40003fa5270 */
[----:B------:R-:W-:Y:S02]  /*93e0*/  P2R R3, PR, RZ, 0x10 ;  /* 0x00000010ff037803 */ /* 0x000fe40000000000 */
[C---:B------:R-:W-:Y:S02]  /*93f0*/  ISETP.GE.AND P1, PT, R2.reuse, R206, PT ;  /* 0x000000ce0200720c */ /* 0x040fe40003f26270 */
[----:B------:R-:W-:Y:S01]  /*9400*/  FSEL R151, R39, -INF , !P5 ;  /* 0xff80000027977808 */ /* 0x000fe20006800000 */
[----:B-1----:R-:W-:Y:S01]  /*9410*/  HMMA.16816.F32.BF16 R60, R20, R16, R232 ;  /* 0x00000010143c723c */ /* 0x002fe200000418e8 */
[----:B------:R-:W-:-:S02]  /*9420*/  ISETP.GE.AND P4, PT, R2, R205, PT ;  /* 0x000000cd0200720c */ /* 0x000fc40003f86270 */
[----:B------:R-:W-:Y:S02]  /*9430*/  FSEL R68, R44, -INF , !P3 ;  /* 0xff8000002c447808 */ /* 0x000fe40005800000 */
[C---:B------:R-:W-:Y:S01]  /*9440*/  ISETP.GE.AND P5, PT, R2.reuse, R204, PT ;  /* 0x000000cc0200720c */ /* 0x040fe20003fa6270 */
[----:B------:R-:W-:Y:S01]  /*9450*/  HMMA.16816.F32.BF16 R36, R4, R10, R76 ;  /* 0x0000000a0424723c */ /* 0x000fe2000004184c */
[----:B------:R-:W-:Y:S02]  /*9460*/  ISETP.GE.AND P3, PT, R2, R203, PT ;  /* 0x000000cb0200720c */ /* 0x000fe40003f66270 */
[----:B------:R-:W-:Y:S02]  /*9470*/  FSEL R209, R46, -INF , !P2 ;  /* 0xff8000002ed17808 */ /* 0x000fe40005000000 */
[----:B------:R-:W-:Y:S02]  /*9480*/  ISETP.LT.OR P2, PT, R2, R201, P1 ;  /* 0x000000c90200720c */ /* 0x000fe40000f41670 */
[----:B------:R-:W-:-:S02]  /*9490*/  FSEL R148, R67, -INF , !P6 ;  /* 0xff80000043947808 */ /* 0x000fc40007000000 */
[C---:B------:R-:W-:Y:S01]  /*94a0*/  ISETP.LT.OR P1, PT, R2.reuse, R200, P4 ;  /* 0x000000c80200720c */ /* 0x040fe20002721670 */
[-C--:B------:R-:W-:Y:S01]  /*94b0*/  HMMA.16816.F32.BF16 R64, R20, R30.reuse, R228 ;  /* 0x0000001e1440723c */ /* 0x080fe200000418e4 */
[C---:B------:R-:W-:Y:S02]  /*94c0*/  ISETP.LT.OR P4, PT, R2.reuse, R202, P5 ;  /* 0x000000ca0200720c */ /* 0x040fe40002f81670 */
[----:B------:R-:W-:Y:S01]  /*94d0*/  ISETP.LT.OR P6, PT, R2, R199, P3 ;  /* 0x000000c70200720c */ /* 0x000fe20001fc1670 */
[----:B------:R-:W-:Y:S01]  /*94e0*/  VIADD R2, R0, 0x18 ;  /* 0x0000001800027836 */ /* 0x000fe20000000000 */
[----:B------:R-:W-:Y:S01]  /*94f0*/  ISETP.NE.AND P5, PT, R3, RZ, PT ;  /* 0x000000ff0300720c */ /* 0x000fe20003fa5270 */
[----:B------:R-:W-:Y:S01]  /*9500*/  HMMA.16816.F32.BF16 R28, R24, R30, R212 ;  /* 0x0000001e181c723c */ /* 0x000fe200000418d4 */
[----:B------:R-:W-:Y:S02]  /*9510*/  P2R R3, PR, RZ, 0x10 ;  /* 0x00000010ff037803 */ /* 0x000fe40000000000 */
[----:B------:R-:W-:-:S02]  /*9520*/  ISETP.GE.AND P4, PT, R2, R206, PT ;  /* 0x000000ce0200720c */ /* 0x000fc40003f86270 */
[----:B------:R-:W-:Y:S01]  /*9530*/  ISETP.GE.AND P3, PT, R2, R205, PT ;  /* 0x000000cd0200720c */ /* 0x000fe20003f66270 */
[----:B------:R-:W-:Y:S01]  /*9540*/  HMMA.16816.F32.BF16 R20, R20, R18, R164 ;  /* 0x000000121414723c */ /* 0x000fe200000418a4 */
[----:B------:R-:W-:Y:S02]  /*9550*/  FSEL R76, R45, -INF , !P2 ;  /* 0xff8000002d4c7808 */ /* 0x000fe40005000000 */
[----:B------:R-:W-:Y:S02]  /*9560*/  FSEL R162, R52, -INF , !P5 ;  /* 0xff80000034a27808 */ /* 0x000fe40006800000 */
[C---:B------:R-:W-:Y:S02]  /*9570*/  ISETP.GE.AND P2, PT, R2.reuse, R204, PT ;  /* 0x000000cc0200720c */ /* 0x040fe40003f46270 */
[C---:B------:R-:W-:Y:S02]  /*9580*/  ISETP.LT.OR P5, PT, R2.reuse, R201, P4 ;  /* 0x000000c90200720c */ /* 0x040fe400027a1670 */
[----:B------:R-:W-:-:S02]  /*9590*/  ISETP.LT.OR P4, PT, R2, R200, P3 ;  /* 0x000000c80200720c */ /* 0x000fc40001f81670 */
[----:B------:R-:W-:Y:S01]  /*95a0*/  ISETP.NE.AND P3, PT, R3, RZ, PT ;  /* 0x000000ff0300720c */ /* 0x000fe20003f65270 */
[----:B------:R-:W-:Y:S01]  /*95b0*/  VIADD R3, R0, 0x19 ;  /* 0x0000001900037836 */ /* 0x000fe20000000000 */
[----:B------:R-:W-:Y:S02]  /*95c0*/  ISETP.LT.OR P2, PT, R2, R202, P2 ;  /* 0x000000ca0200720c */ /* 0x000fe40001741670 */
[----:B------:R-:W-:Y:S02]  /*95d0*/  FSEL R163, R53, -INF , !P3 ;  /* 0xff80000035a37808 */ /* 0x000fe40005800000 */
[----:B------:R-:W-:Y:S02]  /*95e0*/  P2R R8, PR, RZ, 0x4 ;  /* 0x00000004ff087803 */ /* 0x000fe40000000000 */
[----:B------:R-:W-:Y:S02]  /*95f0*/  ISETP.GE.AND P3, PT, R3, R206, PT ;  /* 0x000000ce0300720c */ /* 0x000fe40003f66270 */
[----:B------:R-:W-:-:S02]  /*9600*/  FSEL R208, R47, -INF , !P1 ;  /* 0xff8000002fd07808 */ /* 0x000fc40004800000 */
[----:B------:R-:W-:Y:S01]  /*9610*/  ISETP.GE.AND P1, PT, R2, R203, PT ;  /* 0x000000cb0200720c */ /* 0x000fe20003f26270 */
[-C--:B------:R-:W-:Y:S01]  /*9620*/  HMMA.16816.F32.BF16 R44, R12, R34.reuse, R28 ;  /* 0x000000220c2c723c */ /* 0x080fe2000004181c */
[----:B------:R-:W-:Y:S02]  /*9630*/  FSEL R78, R48, -INF , !P5 ;  /* 0xff800000304e7808 */ /* 0x000fe40006800000 */
[C---:B------:R-:W-:Y:S02]  /*9640*/  ISETP.LT.OR P5, PT, R3.reuse, R201, P3 ;  /* 0x000000c90300720c */ /* 0x040fe40001fa1670 */
[----:B------:R-:W-:Y:S01]  /*9650*/  FSEL R181, R54, -INF , !P0 ;  /* 0xff80000036b57808 */ /* 0x000fe20004000000 */
[----:B------:R-:W-:Y:S01]  /*9660*/  HMMA.16816.F32.BF16 R32, R4, R34, R64 ;  /* 0x000000220420723c */ /* 0x000fe20000041840 */
[----:B------:R-:W-:Y:S02]  /*9670*/  ISETP.NE.AND P3, PT, R8, RZ, PT ;  /* 0x000000ff0800720c */ /* 0x000fe40003f65270 */
[----:B------:R-:W-:Y:S01]  /*9680*/  ISETP.LT.OR P0, PT, R2, R199, P1 ;  /* 0x000000c70200720c */ /* 0x000fe20000f01670 */
[----:B------:R-:W1:Y:S01]  /*9690*/  LDSM.16.M88.4 R8, [R189+0x1800] ;  /* 0x00180000bd08783b */ /* 0x000e620000000200 */
[C---:B------:R-:W-:Y:S01]  /*96a0*/  ISETP.GE.AND P2, PT, R3.reuse, R205, PT ;  /* 0x000000cd0300720c */ /* 0x040fe20003f46270 */
[----:B------:R-:W-:Y:S01]  /*96b0*/  VIADD R2, R0, 0x20 ;  /* 0x0000002000027836 */ /* 0x000fe20000000000 */
[----:B------:R-:W-:Y:S01]  /*96c0*/  ISETP.GE.AND P1, PT, R3, R204, PT ;  /* 0x000000cc0300720c */ /* 0x000fe20003f26270 */
[----:B------:R-:W-:-:S04]  /*96d0*/  DEPBAR.LE SB0, 0x0 ;  /* 0x000080000000791a */ /* 0x000fc80000000000 */
[----:B------:R-:W-:Y:S01]  /*96e0*/  FSEL R182, R50, -INF , !P4 ;  /* 0xff80000032b67808 */ /* 0x000fe20006000000 */
[----:B------:R-:W-:Y:S01]  /*96f0*/  BAR.SYNC.DEFER_BLOCKING 0x0 ;  /* 0x0000000000007b1d */ /* 0x000fe20000010000 */
[C---:B------:R-:W-:Y:S02]  /*9700*/  ISETP.GE.AND P4, PT, R3.reuse, R203, PT ;  /* 0x000000cb0300720c */ /* 0x040fe40003f86270 */
[C---:B------:R-:W-:Y:S02]  /*9710*/  ISETP.LT.OR P2, PT, R3.reuse, R200, P2 ;  /* 0x000000c80300720c */ /* 0x040fe40001741670 */
[----:B------:R-:W-:Y:S02]  /*9720*/  ISETP.LT.OR P1, PT, R3, R202, P1 ;  /* 0x000000ca0300720c */ /* 0x000fe40000f21670 */
[----:B------:R-:W-:Y:S02]  /*9730*/  FSEL R180, R55, -INF , !P6 ;  /* 0xff80000037b47808 */ /* 0x000fe40007000000 */
[----:B------:R-:W-:Y:S01]  /*9740*/  ISETP.LT.OR P6, PT, R3, R199, P4 ;  /* 0x000000c70300720c */ /* 0x000fe200027c1670 */
[----:B------:R-:W-:Y:S01]  /*9750*/  HMMA.16816.F32.BF16 R52, R24, R16, R176 ;  /* 0x000000101834723c */ /* 0x000fe200000418b0 */
[----:B------:R-:W-:-:S02]  /*9760*/  P2R R3, PR, RZ, 0x4 ;  /* 0x00000004ff037803 */ /* 0x000fc40000000000 */
[----:B------:R-:W-:Y:S02]  /*9770*/  FSEL R161, R36, -INF , !P3 ;  /* 0xff80000024a17808 */ /* 0x000fe40005800000 */
[----:B------:R-:W-:Y:S01]  /*9780*/  FSEL R172, R37, -INF , !P1 ;  /* 0xff80000025ac7808 */ /* 0x000fe20004800000 */
[----:B------:R-:W-:Y:S01]  /*9790*/  HMMA.16816.F32.BF16 R24, R24, R18, R168 ;  /* 0x000000121818723c */ /* 0x000fe200000418a8 */
[C---:B------:R-:W-:Y:S02]  /*97a0*/  ISETP.GE.AND P3, PT, R2.reuse, R206, PT ;  /* 0x000000ce0200720c */ /* 0x040fe40003f66270 */
[C---:B------:R-:W-:Y:S02]  /*97b0*/  ISETP.GE.AND P2, PT, R2.reuse, R205, PT ;  /* 0x000000cd0200720c */ /* 0x040fe40003f46270 */
[C---:B------:R-:W-:Y:S02]  /*97c0*/  ISETP.GE.AND P4, PT, R2.reuse, R204, PT ;  /* 0x000000cc0200720c */ /* 0x040fe40003f86270 */
[----:B------:R-:W-:-:S02]  /*97d0*/  ISETP.GE.AND P1, PT, R2, R203, PT ;  /* 0x000000cb0200720c */ /* 0x000fc40003f26270 */
[----:B------:R-:W-:Y:S02]  /*97e0*/  FSEL R174, R38, -INF , !P0 ;  /* 0xff80000026ae7808 */ /* 0x000fe40004000000 */
[C---:B------:R-:W-:Y:S02]  /*97f0*/  ISETP.LT.OR P3, PT, R2.reuse, R201, P3 ;  /* 0x000000c90200720c */ /* 0x040fe40001f61670 */
[C---:B------:R-:W-:Y:S02]  /*9800*/  ISETP.LT.OR P2, PT, R2.reuse, R200, P2 ;  /* 0x000000c80200720c */ /* 0x040fe40001741670 */
[C---:B------:R-:W-:Y:S02]  /*9810*/  ISETP.LT.OR P4, PT, R2.reuse, R202, P4 ;  /* 0x000000ca0200720c */ /* 0x040fe40002781670 */
[----:B------:R-:W-:Y:S01]  /*9820*/  ISETP.LT.OR P0, PT, R2, R199, P1 ;  /* 0x000000c70200720c */ /* 0x000fe20000f01670 */
[----:B------:R-:W-:Y:S01]  /*9830*/  VIADD R2, R0, 0x21 ;  /* 0x0000002100027836 */ /* 0x000fe20000000000 */
[----:B------:R-:W-:Y:S01]  /*9840*/  FSEL R77, R49, -INF , !P5 ;  /* 0xff800000314d7808 */ /* 0x000fe20006800000 */
[----:B-1----:R-:W-:Y:S01]  /*9850*/  HMMA.16816.F32.BF16 R28, R12, R8, R52 ;  /* 0x000000080c1c723c */ /* 0x002fe20000041834 */
[----:B------:R-:W-:-:S02]  /*9860*/  ISETP.NE.AND P5, PT, R3, RZ, PT ;  /* 0x000000ff0300720c */ /* 0x000fc40003fa5270 */
[----:B------:R-:W-:Y:S02]  /*9870*/  P2R R3, PR, RZ, 0x10 ;  /* 0x00000010ff037803 */ /* 0x000fe40000000000 */
[C---:B------:R-:W-:Y:S01]  /*9880*/  ISETP.GE.AND P1, PT, R2.reuse, R206, PT ;  /* 0x000000ce0200720c */ /* 0x040fe20003f26270 */
[----:B------:R-:W-:Y:S01]  /*9890*/  HMMA.16816.F32.BF16 R12, R12, R10, R24 ;  /* 0x0000000a0c0c723c */ /* 0x000fe20000041818 */
[----:B------:R-:W-:Y:S02]  /*98a0*/  FSEL R177, R51, -INF , !P5 ;  /* 0xff80000033b17808 */ /* 0x000fe40006800000 */
[----:B------:R-:W-:Y:S02]  /*98b0*/  ISETP.GE.AND P4, PT, R2, R205, PT ;  /* 0x000000cd0200720c */ /* 0x000fe40003f86270 */
[----:B------:R-:W-:Y:S02]  /*98c0*/  FSEL R175, R40, -INF , !P3 ;  /* 0xff80000028af7808 */ /* 0x000fe40005800000 */
[----:B------:R-:W-:-:S02]  /*98d0*/  ISETP.GE.AND P5, PT, R2, R204, PT ;  /* 0x000000cc0200720c */ /* 0x000fc40003fa6270 */
[----:B------:R-:W-:Y:S02]  /*98e0*/  ISETP.GE.AND P3, PT, R2, R203, PT ;  /* 0x000000cb0200720c */ /* 0x000fe40003f66270 */
[----:B------:R-:W-:Y:S02]  /*98f0*/  FSEL R217, R42, -INF , !P2 ;  /* 0xff8000002ad97808 */ /* 0x000fe40005000000 */
[C---:B------:R-:W-:Y:S02]  /*9900*/  ISETP.LT.OR P2, PT, R2.reuse, R201, P1 ;  /* 0x000000c90200720c */ /* 0x040fe40000f41670 */
[----:B------:R-:W-:Y:S02]  /*9910*/  FSEL R173, R39, -INF , !P6 ;  /* 0xff80000027ad7808 */ /* 0x000fe40007000000 */
[C---:B------:R-:W-:Y:S01]  /*9920*/  ISETP.LT.OR P1, PT, R2.reuse, R200, P4 ;  /* 0x000000c80200720c */ /* 0x040fe20002721670 */
[----:B------:R-:W-:Y:S01]  /*9930*/  HMMA.16816.F32.BF16 R36, R4, R8, R60 ;  /* 0x000000080424723c */ /* 0x000fe2000004183c */
[----:B------:R-:W-:-:S02]  /*9940*/  ISETP.LT.OR P4, PT, R2, R202, P5 ;  /* 0x000000ca0200720c */ /* 0x000fc40002f81670 */
[----:B------:R-:W-:Y:S01]  /*9950*/  ISETP.LT.OR P6, PT, R2, R199, P3 ;  /* 0x000000c70200720c */ /* 0x000fe20001fc1670 */
[----:B------:R-:W-:Y:S01]  /*9960*/  VIADD R2, R0, 0x28 ;  /* 0x0000002800027836 */ /* 0x000fe20000000000 */
[----:B------:R-:W-:Y:S01]  /*9970*/  ISETP.NE.AND P5, PT, R3, RZ, PT ;  /* 0x000000ff0300720c */ /* 0x000fe20003fa5270 */
[----:B------:R-:W-:Y:S01]  /*9980*/  HMMA.16816.F32.BF16 R4, R4, R10, R20 ;  /* 0x0000000a0404723c */ /* 0x000fe20000041814 */
        /* <DEDUP_REMOVED lines=10> */
[----:B------:R-:W-:-:S02]  /*9a30*/  FSEL R218, R43, -INF , !P1 ;  /* 0xff8000002bda7808 */ /* 0x000fc40004800000 */
[C---:B------:R-:W-:Y:S02]  /*9a40*/  ISETP.GE.AND P1, PT, R2.reuse, R203, PT ;  /* 0x000000cb0200720c */ /* 0x040fe40003f26270 */
[----:B------:R-:W-:Y:S02]  /*9a50*/  ISETP.LT.OR P2, PT, R2, R202, P2 ;  /* 0x000000ca0200720c */ /* 0x000fe40001741670 */
[----:B------:R-:W-:Y:S02]  /*9a60*/  FSEL R211, R58, -INF , !P0 ;  /* 0xff8000003ad37808 */ /* 0x000fe40004000000 */
[----:B------:R-:W-:Y:S02]  /*9a70*/  FSEL R167, R57, -INF , !P3 ;  /* 0xff80000039a77808 */ /* 0x000fe40005800000 */
[----:B------:R-:W-:Y:S01]  /*9a80*/  ISETP.LT.OR P0, PT, R2, R199, P1 ;  /* 0x000000c70200720c */ /* 0x000fe20000f01670 */
[----:B------:R-:W-:Y:S01]  /*9a90*/  VIADD R2, R0, 0x30 ;  /* 0x0000003000027836 */ /* 0x000fe20000000000 */
[----:B------:R-:W-:-:S02]  /*9aa0*/  P2R R16, PR, RZ, 0x4 ;  /* 0x00000004ff107803 */ /* 0x000fc40000000000 */
[C---:B------:R-:W-:Y:S02]  /*9ab0*/  ISETP.GE.AND P3, PT, R3.reuse, R206, PT ;  /* 0x000000ce0300720c */ /* 0x040fe40003f66270 */
[C---:B------:R-:W-:Y:S02]  /*9ac0*/  ISETP.GE.AND P2, PT, R3.reuse, R205, PT ;  /* 0x000000cd0300720c */ /* 0x040fe40003f46270 */
[C---:B------:R-:W-:Y:S02]  /*9ad0*/  ISETP.GE.AND P1, PT, R3.reuse, R204, PT ;  /* 0x000000cc0300720c */ /* 0x040fe40003f26270 */
[----:B------:R-:W-:Y:S02]  /*9ae0*/  FSEL R164, R44, -INF , !P5 ;  /* 0xff8000002ca47808 */ /* 0x000fe40006800000 */
[----:B------:R-:W-:Y:S02]  /*9af0*/  FSEL R216, R46, -INF , !P4 ;  /* 0xff8000002ed87808 */ /* 0x000fe40006000000 */
[----:B------:R-:W-:-:S02]  /*9b00*/  ISETP.GE.AND P4, PT, R3, R203, PT ;  /* 0x000000cb0300720c */ /* 0x000fc40003f86270 */
[C---:B------:R-:W-:Y:S02]  /*9b10*/  ISETP.LT.OR P5, PT, R3.reuse, R201, P3 ;  /* 0x000000c90300720c */ /* 0x040fe40001fa1670 */
[----:B------:R-:W-:Y:S02]  /*9b20*/  ISETP.NE.AND P3, PT, R16, RZ, PT ;  /* 0x000000ff1000720c */ /* 0x000fe40003f65270 */
[C---:B------:R-:W-:Y:S02]  /*9b30*/  ISETP.LT.OR P2, PT, R3.reuse, R200, P2 ;  /* 0x000000c80300720c */ /* 0x040fe40001741670 */
[----:B------:R-:W-:Y:S02]  /*9b40*/  ISETP.LT.OR P1, PT, R3, R202, P1 ;  /* 0x000000ca0300720c */ /* 0x000fe40000f21670 */
[----:B------:R-:W-:Y:S02]  /*9b50*/  FSEL R210, R59, -INF , !P6 ;  /* 0xff8000003bd27808 */ /* 0x000fe40007000000 */
[----:B------:R-:W-:-:S02]  /*9b60*/  ISETP.LT.OR P6, PT, R3, R199, P4 ;  /* 0x000000c70300720c */ /* 0x000fc400027c1670 */
[----:B------:R-:W-:Y:S02]  /*9b70*/  P2R R3, PR, RZ, 0x4 ;  /* 0x00000004ff037803 */ /* 0x000fe40000000000 */
[----:B------:R-:W-:Y:S02]  /*9b80*/  FSEL R166, R32, -INF , !P3 ;  /* 0xff80000020a67808 */ /* 0x000fe40005800000 */
[----:B------:R-:W-:Y:S02]  /*9b90*/  FSEL R179, R33, -INF , !P1 ;  /* 0xff80000021b37808 */ /* 0x000fe40004800000 */
[C---:B------:R-:W-:Y:S02]  /*9ba0*/  ISETP.GE.AND P3, PT, R2.reuse, R206, PT ;  /* 0x000000ce0200720c */ /* 0x040fe40003f66270 */
[C---:B------:R-:W-:Y:S02]  /*9bb0*/  ISETP.GE.AND P2, PT, R2.reuse, R205, PT ;  /* 0x000000cd0200720c */ /* 0x040fe40003f46270 */
[----:B------:R-:W-:-:S02]  /*9bc0*/  ISETP.GE.AND P4, PT, R2, R204, PT ;  /* 0x000000cc0200720c */ /* 0x000fc40003f86270 */
[----:B------:R-:W-:Y:S02]  /*9bd0*/  ISETP.GE.AND P1, PT, R2, R203, PT ;  /* 0x000000cb0200720c */ /* 0x000fe40003f26270 */
[----:B------:R-:W-:Y:S02]  /*9be0*/  FSEL R183, R34, -INF , !P0 ;  /* 0xff80000022b77808 */ /* 0x000fe40004000000 */
[----:B------:R-:W-:Y:S02]  /*9bf0*/  FSEL R165, R45, -INF , !P5 ;  /* 0xff8000002da57808 */ /* 0x000fe40006800000 */
[C---:B------:R-:W-:Y:S02]  /*9c00*/  ISETP.LT.OR P3, PT, R2.reuse, R201, P3 ;  /* 0x000000c90200720c */ /* 0x040fe40001f61670 */
[C---:B------:R-:W-:Y:S02]  /*9c10*/  ISETP.LT.OR P2, PT, R2.reuse, R200, P2 ;  /* 0x000000c80200720c */ /* 0x040fe40001741670 */
[----:B------:R-:W-:-:S02]  /*9c20*/  ISETP.LT.OR P4, PT, R2, R202, P4 ;  /* 0x000000ca0200720c */ /* 0x000fc40002781670 */
[----:B------:R-:W-:Y:S01]  /*9c30*/  ISETP.LT.OR P0, PT, R2, R199, P1 ;  /* 0x000000c70200720c */ /* 0x000fe20000f01670 */
[----:B------:R-:W-:Y:S01]  /*9c40*/  VIADD R2, R0, 0x31 ;  /* 0x0000003100027836 */ /* 0x000fe20000000000 */
[----:B------:R-:W-:Y:S02]  /*9c50*/  ISETP.NE.AND P5, PT, R3, RZ, PT ;  /* 0x000000ff0300720c */ /* 0x000fe40003fa5270 */
[----:B------:R-:W-:Y:S02]  /*9c60*/  P2R R3, PR, RZ, 0x10 ;  /* 0x00000010ff037803 */ /* 0x000fe40000000000 */
[----:B------:R-:W-:Y:S02]  /*9c70*/  FSEL R214, R47, -INF , !P5 ;  /* 0xff8000002fd67808 */ /* 0x000fe40006800000 */
[----:B------:R-:W-:Y:S02]  /*9c80*/  ISETP.GE.AND P1, PT, R2, R206, PT ;  /* 0x000000ce0200720c */ /* 0x000fe40003f26270 */
[----:B------:R-:W-:-:S02]  /*9c90*/  FSEL R170, R28, -INF , !P3 ;  /* 0xff8000001caa7808 */ /* 0x000fc40005800000 */
[C---:B------:R-:W-:Y:S02]  /*9ca0*/  ISETP.GE.AND P5, PT, R2.reuse, R204, PT ;  /* 0x000000cc0200720c */ /* 0x040fe40003fa6270 */
[C---:B------:R-:W-:Y:S02]  /*9cb0*/  ISETP.GE.AND P4, PT, R2.reuse, R205, PT ;  /* 0x000000cd0200720c */ /* 0x040fe40003f86270 */
[----:B------:R-:W-:Y:S02]  /*9cc0*/  ISETP.GE.AND P3, PT, R2, R203, PT ;  /* 0x000000cb0200720c */ /* 0x000fe40003f66270 */
[----:B------:R-:W-:Y:S02]  /*9cd0*/  FSEL R168, R35, -INF , !P6 ;  /* 0xff80000023a87808 */ /* 0x000fe40007000000 */
[----:B------:R-:W-:Y:S02]  /*9ce0*/  FSEL R227, R30, -INF , !P2 ;  /* 0xff8000001ee37808 */ /* 0x000fe40005000000 */
[----:B------:R-:W-:-:S02]  /*9cf0*/  ISETP.LT.OR P2, PT, R2, R201, P1 ;  /* 0x000000c90200720c */ /* 0x000fc40000f41670 */
[C---:B------:R-:W-:Y:S02]  /*9d00*/  ISETP.LT.OR P6, PT, R2.reuse, R202, P5 ;  /* 0x000000ca0200720c */ /* 0x040fe40002fc1670 */
[C---:B------:R-:W-:Y:S02]  /*9d10*/  ISETP.LT.OR P1, PT, R2.reuse, R200, P4 ;  /* 0x000000c80200720c */ /* 0x040fe40002721670 */
[----:B------:R-:W-:Y:S01]  /*9d20*/  ISETP.LT.OR P5, PT, R2, R199, P3 ;  /* 0x000000c70200720c */ /* 0x000fe20001fa1670 */
[C---:B------:R-:W-:Y:S01]  /*9d30*/  VIADD R2, R0.reuse, 0x38 ;  /* 0x0000003800027836 */ /* 0x040fe20000000000 */
[----:B------:R-:W-:Y:S01]  /*9d40*/  ISETP.NE.AND P4, PT, R3, RZ, PT ;  /* 0x000000ff0300720c */ /* 0x000fe20003f85270 */
[----:B------:R-:W-:Y:S01]  /*9d50*/  VIADD R0, R0, 0x39 ;  /* 0x0000003900007836 */ /* 0x000fe20000000000 */
[----:B------:R-:W-:Y:S02]  /*9d60*/  FSEL R169, R29, -INF , !P2 ;  /* 0xff8000001da97808 */ /* 0x000fe40005000000 */
[----:B------:R-:W-:-:S02]  /*9d70*/  FSEL R228, R31, -INF , !P1 ;  /* 0xff8000001fe47808 */ /* 0x000fc40004800000 */
[C---:B------:R-:W-:Y:S02]  /*9d80*/  ISETP.GE.AND P3, PT, R2.reuse, R206, PT ;  /* 0x000000ce0200720c */ /* 0x040fe40003f66270 */
[----:B------:R-:W-:Y:S02]  /*9d90*/  ISETP.GE.AND P2, PT, R2, R205, PT ;  /* 0x000000cd0200720c */ /* 0x000fe40003f46270 */
[----:B------:R-:W-:Y:S02]  /*9da0*/  FSEL R212, R36, -INF , !P4 ;  /* 0xff80000024d47808 */ /* 0x000fe40006000000 */
[C---:B------:R-:W-:Y:S02]  /*9db0*/  ISETP.GE.AND P1, PT, R2.reuse, R204, PT ;  /* 0x000000cc0200720c */ /* 0x040fe40003f26270 */
[----:B------:R-:W-:Y:S02]  /*9dc0*/  ISETP.GE.AND P4, PT, R2, R203, PT ;  /* 0x000000cb0200720c */ /* 0x000fe40003f86270 */
[----:B------:R-:W-:-:S02]  /*9dd0*/  FSEL R220, R38, -INF , !P0 ;  /* 0xff80000026dc7808 */ /* 0x000fc40004000000 */
[----:B------:R-:W-:Y:S02]  /*9de0*/  FSEL R171, R37, -INF , !P6 ;  /* 0xff80000025ab7808 */ /* 0x000fe40007000000 */
[C---:B------:R-:W-:Y:S02]  /*9df0*/  ISETP.LT.OR P3, PT, R2.reuse, R201, P3 ;  /* 0x000000c90200720c */ /* 0x040fe40001f61670 */
[C---:B------:R-:W-:Y:S02]  /*9e00*/  ISETP.LT.OR P0, PT, R2.reuse, R200, P2 ;  /* 0x000000c80200720c */ /* 0x040fe40001701670 */
[----:B------:R-:W-:Y:S02]  /*9e10*/  PLOP3.LUT P6, PT, PT, PT, UP1, 0x80, 0x0 ;  /* 0x000000000000781c */ /* 0x000fe40003fcf018 */
[C---:B------:R-:W-:Y:S02]  /*9e20*/  ISETP.LT.OR P2, PT, R2.reuse, R202, P1 ;  /* 0x000000ca0200720c */ /* 0x040fe40000f41670 */
[----:B------:R-:W-:-:S02]  /*9e30*/  ISETP.LT.OR P1, PT, R2, R199, P4 ;  /* 0x000000c70200720c */ /* 0x000fc40002721670 */
[----:B------:R-:W-:Y:S02]  /*9e40*/  P2R R3, PR, RZ, 0x8 ;  /* 0x00000008ff037803 */ /* 0x000fe40000000000 */
[C---:B------:R-:W-:Y:S02]  /*9e50*/  ISETP.GE.AND P3, PT, R0.reuse, R204, PT ;  /* 0x000000cc0000720c */ /* 0x040fe40003f66270 */
[----:B------:R-:W-:Y:S02]  /*9e60*/  FSEL R219, R39, -INF , !P5 ;  /* 0xff80000027db7808 */ /* 0x000fe40006800000 */
[----:B------:R-:W-:Y:S02]  /*9e70*/  ISETP.GE.AND P4, PT, R0, R205, PT ;  /* 0x000000cd0000720c */ /* 0x000fe40003f86270 */
[----:B------:R-:W-:Y:S02]  /*9e80*/  FSEL R221, R6, -INF , !P1 ;  /* 0xff80000006dd7808 */ /* 0x000fe40004800000 */
[----:B------:R-:W-:-:S02]  /*9e90*/  ISETP.GE.AND P5, PT, R0, R206, PT ;  /* 0x000000ce0000720c */ /* 0x000fc40003fa6270 */
[----:B------:R-:W-:Y:S02]  /*9ea0*/  ISETP.GE.AND P1, PT, R0, R203, PT ;  /* 0x000000cb0000720c */ /* 0x000fe40003f26270 */
[----:B------:R-:W-:Y:S02]  /*9eb0*/  FSEL R213, R4, -INF , !P2 ;  /* 0xff80000004d57808 */ /* 0x000fe40005000000 */
[C---:B------:R-:W-:Y:S02]  /*9ec0*/  ISETP.LT.OR P2, PT, R0.reuse, R202, P3 ;  /* 0x000000ca0000720c */ /* 0x040fe40001f41670 */
[C---:B------:R-:W-:Y:S02]  /*9ed0*/  ISETP.LT.OR P3, PT, R0.reuse, R200, P4 ;  /* 0x000000c80000720c */ /* 0x040fe40002761670 */
[----:B------:R-:W-:Y:S02]  /*9ee0*/  ISETP.LT.OR P5, PT, R0, R201, P5 ;  /* 0x000000c90000720c */ /* 0x000fe40002fa1670 */
[----:B------:R-:W-:-:S02]  /*9ef0*/  ISETP.NE.AND P4, PT, R3, RZ, PT ;  /* 0x000000ff0300720c */ /* 0x000fc40003f85270 */
[----:B------:R-:W-:Y:S02]  /*9f00*/  ISETP.LT.OR P1, PT, R0, R199, P1 ;  /* 0x000000c70000720c */ /* 0x000fe40000f21670 */
[----:B------:R-:W-:Y:S02]  /*9f10*/  FSEL R225, R14, -INF , !P0 ;  /* 0xff8000000ee17808 */ /* 0x000fe40004000000 */
[----:B------:R-:W-:Y:S02]  /*9f20*/  FSEL R215, R5, -INF , !P2 ;  /* 0xff80000005d77808 */ /* 0x000fe40005000000 */
[----:B------:R-:W-:Y:S02]  /*9f30*/  FSEL R222, R7, -INF , !P1 ;  /* 0xff80000007de7808 */ /* 0x000fe40004800000 */
[----:B------:R-:W-:Y:S02]  /*9f40*/  FSEL R223, R12, -INF , !P4 ;  /* 0xff8000000cdf7808 */ /* 0x000fe40006000000 */
[----:B------:R-:W-:-:S02]  /*9f50*/  ISETP.NE.AND P0, PT, R237, RZ, PT ;  /* 0x000000ffed00720c */ /* 0x000fc40003f05270 */
[----:B------:R-:W-:Y:S02]  /*9f60*/  FSEL R224, R13, -INF , !P5 ;  /* 0xff8000000de07808 */ /* 0x000fe40006800000 */
[----:B------:R-:W-:Y:S01]  /*9f70*/  FSEL R226, R15, -INF , !P3 ;  /* 0xff8000000fe27808 */ /* 0x000fe20005800000 */
[----:B------:R-:W-:Y:S08]  /*9f80*/  @!P6 BRA `(.L_x_1428) ;  /* 0x0000000000e8e947 */ /* 0x000ff00003800000 */
[----:B------:R-:W-:Y:S01]  /*9f90*/  UIADD3 UR6, UR17, -0x3, URZ ;  /* 0xfffffffd11067890 */ /* 0x000fe2000fffe03f */
[----:B------:R-:W1:Y:S01]  /*9fa0*/  @!P0 LDC.64 R8, c[0x0][0x218] ;  /* 0x00008600ff088b82 */ /* 0x000e620000000a00 */
[----:B------:R-:W-:Y:S01]  /*9fb0*/  IMAD.U32 R5, RZ, RZ, UR10 ;  /* 0x0000000aff057e24 */ /* 0x000fe2000f8e00ff */
[----:B------:R2:W-:Y:S01]  /*9fc0*/  @P0 STS.128 [R207+0x4000], RZ ;  /* 0x004000ffcf000388 */ /* 0x0005e20000000c00 */
[----:B------:R-:W-:Y:S01]  /*9fd0*/  USHF.R.S32.HI UR4, URZ, 0x1f, UR6 ;  /* 0x0000001f3f047899 */ /* 0x000fe20008011406 */
[----:B------:R-:W-:Y:S01]  /*9fe0*/  IMAD.U32 R6, RZ, RZ, UR10 ;  /* 0x0000000aff067e24 */ /* 0x000fe2000f8e00ff */
[----:B------:R-:W-:Y:S01]  /*9ff0*/  UIMAD.WIDE.U32 UR40, UR6, UR10, URZ ;  /* 0x0000000a062872a5 */ /* 0x000fe2000f8e003f */
[----:B------:R-:W-:Y:S01]  /*a000*/  IMAD.U32 R4, RZ, RZ, UR11 ;  /* 0x0000000bff047e24 */ /* 0x000fe2000f8e00ff */
[----:B------:R-:W-:Y:S01]  /*a010*/  UIMAD UR4, UR4, UR10, URZ ;  /* 0x0000000a040472a4 */ /* 0x000fe2000f8e023f */
[----:B------:R-:W3:Y:S01]  /*a020*/  @!P0 LDC.64 R12, c[0x0][0x218] ;  /* 0x00008600ff0c8b82 */ /* 0x000ee20000000a00 */
[----:B------:R-:W-:Y:S02]  /*a030*/  BSSY B0, `(.L_x_1429) ;  /* 0x000002e000007945 */ /* 0x000fe40003800000 */
[----:B------:R-:W-:Y:S01]  /*a040*/  UIMAD UR4, UR6, UR11, UR4 ;  /* 0x0000000b060472a4 */ /* 0x000fe2000f8e0204 */
[----:B------:R-:W-:-:S02]  /*a050*/  IMAD.U32 R2, RZ, RZ, UR40 ;  /* 0x00000028ff027e24 */ /* 0x000fc4000f8e00ff */
[----:B------:R-:W-:Y:S01]  /*a060*/  IMAD.U32 R3, RZ, RZ, UR40 ;  /* 0x00000028ff037e24 */ /* 0x000fe2000f8e00ff */
[----:B------:R-:W-:Y:S01]  /*a070*/  UIADD3 UR4, UR41, UR4, URZ ;  /* 0x0000000429047290 */ /* 0x000fe2000fffe03f */
[----:B------:R-:W4:Y:S01]  /*a080*/  @!P0 LDC.64 R14, c[0x0][0x218] ;  /* 0x00008600ff0e8b82 */ /* 0x000f220000000a00 */
[----:B------:R-:W-:-:S04]  /*a090*/  LEA R2, P1, R2, R246, 0x6 ;  /* 0x000000f602027211 */ /* 0x000fc800078230ff */
[----:B------:R-:W-:Y:S01]  /*a0a0*/  IMAD.U32 R0, RZ, RZ, UR4 ;  /* 0x00000004ff007e24 */ /* 0x000fe2000f8e00ff */
[----:B-1----:R-:W-:-:S04]  /*a0b0*/  @!P0 LEA R8, P4, R2, R8, 0x1 ;  /* 0x0000000802088211 */ /* 0x002fc800078808ff */
[----:B------:R-:W-:Y:S02]  /*a0c0*/  LEA.HI.X R3, R3, R241, R0, 0x6, P1 ;  /* 0x000000f103037211 */ /* 0x000fe400008f3400 */
[----:B------:R-:W-:Y:S02]  /*a0d0*/  @!P0 LEA R5, P1, R5, R2, 0x5 ;  /* 0x0000000205058211 */ /* 0x000fe400078228ff */
[----:B------:R-:W-:Y:S02]  /*a0e0*/  @!P0 IADD3 R0, P3, R2, UR24, RZ ;  /* 0x0000001802008c10 */ /* 0x000fe4000ff7e0ff */
[----:B------:R-:W-:Y:S02]  /*a0f0*/  @!P0 LEA.HI.X R10, R6, R3, R4, 0x5, P1 ;  /* 0x00000003060a8211 */ /* 0x000fe400008f2c04 */
[----:B---3--:R-:W-:Y:S02]  /*a100*/  @!P0 LEA R6, P2, R0, R12, 0x1 ;  /* 0x0000000c00068211 */ /* 0x008fe400078408ff */
[----:B------:R-:W-:-:S02]  /*a110*/  @!P0 IADD3.X R7, R3, UR22, RZ, P3, !PT ;  /* 0x0000001603078c10 */ /* 0x000fc40009ffe4ff */
[----:B------:R-:W-:Y:S02]  /*a120*/  @!P0 LEA.HI.X R9, R2, R9, R3, 0x1, P4 ;  /* 0x0000000902098211 */ /* 0x000fe400020f0c03 */
[C---:B----4-:R-:W-:Y:S02]  /*a130*/  @!P0 LEA R4, P1, R5.reuse, R14, 0x1 ;  /* 0x0000000e05048211 */ /* 0x050fe400078208ff */
[----:B------:R-:W-:Y:S01]  /*a140*/  @!P0 LEA.HI.X R7, R0, R13, R7, 0x1, P2 ;  /* 0x0000000d00078211 */ /* 0x000fe200010f0c07 */
        /* <DEDUP_REMOVED lines=28> */
.L_x_1430:
[----:B------:R-:W-:Y:S05]  /*a310*/  BSYNC B0 ;  /* 0x0000000000007941 */ /* 0x000fea0003800000 */
.L_x_1429:
[----:B------:R-:W0:Y:S02]  /*a320*/  LDGDEPBAR ;  /* 0x00000000000079af */ /* 0x000e240000000000 */
.L_x_1428:
[----:B------:R-:W-:Y:S01]  /*a330*/  FMNMX.FTZ R0, R73, R74, !PT ;  /* 0x0000004a49007209 */ /* 0x000fe20007810000 */
[----:B------:R-:W-:Y:S01]  /*a340*/  USHF.L.U32 UR6, UR37, 0x1, URZ ;  /* 0x0000000125067899 */ /* 0x000fe2000800063f */
[----:B------:R-:W-:Y:S01]  /*a350*/  FMNMX.FTZ R3, R72, R147, !PT ;  /* 0x0000009348037209 */ /* 0x000fe20007810000 */
[----:B--2---:R-:W-:Y:S01]  /*a360*/  IMAD.U32 R6, RZ, RZ, UR31 ;  /* 0x0000001fff067e24 */ /* 0x004fe2000f8e00ff */
[----:B------:R-:W-:Y:S01]  /*a370*/  FMNMX.FTZ R0, R144, R0, !PT ;  /* 0x0000000090007209 */ /* 0x000fe20007810000 */
[----:B------:R-:W-:Y:S01]  /*a380*/  UIADD3 UR4, UR6, 0x1, URZ ;  /* 0x0000000106047890 */ /* 0x000fe2000fffe03f */
[----:B------:R-:W-:Y:S01]  /*a390*/  FMNMX.FTZ R2, R71, R156, !PT ;  /* 0x0000009c47027209 */ /* 0x000fe20007810000 */
[----:B------:R-:W-:Y:S01]  /*a3a0*/  IMAD.U32 R9, RZ, RZ, UR31 ;  /* 0x0000001fff097e24 */ /* 0x000fe2000f8e00ff */
[----:B------:R-:W-:Y:S01]  /*a3b0*/  FMNMX.FTZ R0, R75, R0, !PT ;  /* 0x000000004b007209 */ /* 0x000fe20007810000 */
[----:B------:R-:W-:Y:S01]  /*a3c0*/  IMAD.WIDE.U32 R14, R249, -0x326172a9, RZ ;  /* 0xcd9e8d57f90e7825 */ /* 0x000fe200078e00ff */
[----:B------:R-:W-:Y:S01]  /*a3d0*/  FMNMX.FTZ R3, R159, R3, !PT ;  /* 0x000000039f037209 */ /* 0x000fe20007810000 */
[----:B------:R-:W-:Y:S01]  /*a3e0*/  LDSM.16.MT88.4 R28, [R186+0x6000] ;  /* 0x00600000ba1c783b */ /* 0x000fe20000004200 */
[----:B------:R-:W-:Y:S01]  /*a3f0*/  FMNMX.FTZ R0, R69, R0, !PT ;  /* 0x0000000045007209 */ /* 0x000fe20007810000 */
[----:B------:R-:W-:Y:S01]  /*a400*/  IMAD.WIDE.U32 R22, R238, -0x326172a9, RZ ;  /* 0xcd9e8d57ee167825 */ /* 0x000fe200078e00ff */
[----:B------:R-:W-:Y:S01]  /*a410*/  FMNMX.FTZ R2, R157, R2, !PT ;  /* 0x000000029d027209 */ /* 0x000fe20007810000 */
[----:B------:R-:W-:Y:S01]  /*a420*/  LDSM.16.MT88.4 R40, [R187+0x6000] ;  /* 0x00600000bb28783b */ /* 0x000fe20000004200 */
[----:B------:R-:W-:Y:S01]  /*a430*/  FMNMX.FTZ R0, R68, R0, !PT ;  /* 0x0000000044007209 */ /* 0x000fe20007810000 */
[----:B------:R-:W-:Y:S01]  /*a440*/  IMAD.MOV.U32 R60, RZ, RZ, R245 ;  /* 0x000000ffff3c7224 */ /* 0x000fe200078e00f5 */
[----:B------:R-:W-:Y:S01]  /*a450*/  FMNMX.FTZ R3, R160, R3, !PT ;  /* 0x00000003a0037209 */ /* 0x000fe20007810000 */
[----:B------:R-:W-:Y:S01]  /*a460*/  IMAD.MOV.U32 R65, RZ, RZ, R244 ;  /* 0x000000ffff417224 */ /* 0x000fe200078e00f4 */
[----:B------:R-:W-:Y:S01]  /*a470*/  FMNMX.FTZ R0, R76, R0, !PT ;  /* 0x000000004c007209 */ /* 0x000fe20007810000 */
[----:B------:R-:W-:Y:S01]  /*a480*/  IMAD.MOV.U32 R66, RZ, RZ, R243 ;  /* 0x000000ffff427224 */ /* 0x000fe200078e00f3 */
        /* <DEDUP_REMOVED lines=22> */
[----:B-1----:R-:W1:Y:S01]  /*a5f0*/  SHFL.BFLY PT, R4, R0, 0x2, 0x1f ;  /* 0x0c401f0000047f89 */ /* 0x002e6200000e0000 */
[----:B------:R-:W-:Y:S02]  /*a600*/  FMNMX.FTZ R2, R178, R2, !PT ;  /* 0x00000002b2027209 */ /* 0x000fe40007810000 */
[----:B------:R-:W-:Y:S02]  /*a610*/  FMNMX.FTZ R7, R70, R158, !PT ;  /* 0x0000009e46077209 */ /* 0x000fe40007810000 */
[----:B------:R-:W-:-:S02]  /*a620*/  LOP3.LUT R241, R15, R250, RZ, 0x3c, !PT ;  /* 0x000000fa0ff17212 */ /* 0x000fc400078e3cff */
[----:B------:R-:W-:Y:S02]  /*a630*/  FMNMX.FTZ R7, R150, R7, !PT ;  /* 0x0000000796077209 */ /* 0x000fe40007810000 */
[----:B------:R-:W-:Y:S01]  /*a640*/  LOP3.LUT R10, R23, R250, RZ, 0x3c, !PT ;  /* 0x000000fa170a7212 */ /* 0x000fe200078e3cff */
[----:B------:R-:W-:-:S04]  /*a650*/  IMAD.WIDE.U32 R56, R241, -0x2daee0ad, RZ ;  /* 0xd2511f53f1387825 */ /* 0x000fc800078e00ff */
[----:B------:R-:W-:Y:S01]  /*a660*/  IMAD.WIDE.U32 R32, R10, -0x2daee0ad, RZ ;  /* 0xd2511f530a207825 */ /* 0x000fe200078e00ff */
[----:B-1----:R-:W-:-:S03]  /*a670*/  FMNMX.FTZ R0, R0, R4, !PT ;  /* 0x0000000400007209 */ /* 0x002fc60007810000 */
[----:B------:R-:W-:Y:S02]  /*a680*/  IMAD.WIDE.U32 R4, R239, -0x2daee0ad, RZ ;  /* 0xd2511f53ef047825 */ /* 0x000fe400078e00ff */
[----:B------:R-:W1:Y:S03]  /*a690*/  SHFL.BFLY PT, R13, R0, 0x1, 0x1f ;  /* 0x0c201f00000d7f89 */ /* 0x000e6600000e0000 */
[----:B------:R-:W-:Y:S02]  /*a6a0*/  LOP3.LUT R8, R5, UR6, R6, 0x96, !PT ;  /* 0x0000000605087c12 */ /* 0x000fe4000f8e9606 */
        /* <DEDUP_REMOVED lines=10> */
[----:B------:R-:W-:Y:S02]  /*a750*/  LOP3.LUT R9, R5, UR4, R9, 0x96, !PT ;  /* 0x0000000405097c12 */ /* 0x000fe4000f8e9609 */
[----:B------:R-:W-:Y:S01]  /*a760*/  FMNMX.FTZ R5, R181, R2, !PT ;  /* 0x00000002b5057209 */ /* 0x000fe20007810000 */
[----:B------:R-:W-:Y:S01]  /*a770*/  IMAD.WIDE.U32 R2, R8, -0x326172a9, RZ ;  /* 0xcd9e8d5708027825 */ /* 0x000fe200078e00ff */
        /* <DEDUP_REMOVED lines=8> */
[----:B------:R-:W2:Y:S01]  /*a800*/  SHFL.BFLY PT, R15, R6, 0x2, 0x1f ;  /* 0x0c401f00060f7f89 */ /* 0x000ea200000e0000 */
[----:B------:R-:W-:Y:S02]  /*a810*/  LOP3.LUT R5, R57, UR36, R4, 0x96, !PT ;  /* 0x0000002439057c12 */ /* 0x000fe4000f8e9604 */
[----:B------:R-:W-:-:S02]  /*a820*/  FMNMX.FTZ R11, R211, R11, !PT ;  /* 0x0000000bd30b7209 */ /* 0x000fc40007810000 */
[----:B------:R-:W-:Y:S01]  /*a830*/  FMNMX.FTZ R7, R225, R7, !PT ;  /* 0x00000007e1077209 */ /* 0x000fe20007810000 */
[----:B------:R-:W-:Y:S01]  /*a840*/  IMAD.WIDE.U32 R58, R5, -0x326172a9, RZ ;  /* 0xcd9e8d57053a7825 */ /* 0x000fe200078e00ff */
[----:B------:R-:W-:Y:S02]  /*a850*/  LOP3.LUT R10, R33, UR36, R4, 0x96, !PT ;  /* 0x00000024210a7c12 */ /* 0x000fe4000f8e9604 */
[----:B------:R-:W-:Y:S02]  /*a860*/  FMNMX.FTZ R4, R210, R11, !PT ;  /* 0x0000000bd2047209 */ /* 0x000fe40007810000 */
[----:B------:R-:W-:Y:S01]  /*a870*/  FMNMX.FTZ R7, R226, R7, !PT ;  /* 0x00000007e2077209 */ /* 0x000fe20007810000 */
[----:B------:R-:W-:Y:S01]  /*a880*/  IMAD.WIDE.U32 R10, R10, -0x326172a9, RZ ;  /* 0xcd9e8d570a0a7825 */ /* 0x000fe200078e00ff */
[----:B-1----:R-:W-:Y:S02]  /*a890*/  FMNMX.FTZ R240, R0, R13, !PT ;  /* 0x0000000d00f07209 */ /* 0x002fe40007810000 */
[----:B------:R-:W-:Y:S01]  /*a8a0*/  FMNMX.FTZ R0, R183, R4, !PT ;  /* 0x00000004b7007209 */ /* 0x000fe20007810000 */
[----:B------:R-:W1:Y:S01]  /*a8b0*/  SHFL.BFLY PT, R16, R7, 0x2, 0x1f ;  /* 0x0c401f0007107f89 */ /* 0x000e6200000e0000 */
[----:B------:R-:W-:-:S02]  /*a8c0*/  LOP3.LUT R12, R3, UR38, R14, 0x96, !PT ;  /* 0x00000026030c7c12 */ /* 0x000fc4000f8e960e */
[----:B------:R-:W-:Y:S02]  /*a8d0*/  LOP3.LUT R18, R59, UR35, R2, 0x96, !PT ;  /* 0x000000233b127c12 */ /* 0x000fe4000f8e9602 */
[----:B------:R-:W-:Y:S01]  /*a8e0*/  FMNMX.FTZ R0, R168, R0, !PT ;  /* 0x00000000a8007209 */ /* 0x000fe20007810000 */
[----:B------:R-:W-:Y:S01]  /*a8f0*/  IMAD.WIDE.U32 R4, R12, -0x2daee0ad, RZ ;  /* 0xd2511f530c047825 */ /* 0x000fe200078e00ff */
[----:B------:R-:W-:-:S03]  /*a900*/  LOP3.LUT R48, R9, UR38, R14, 0x96, !PT ;  /* 0x0000002609307c12 */ /* 0x000fc6000f8e960e */
[----:B------:R-:W-:Y:S01]  /*a910*/  FMUL.FTZ R14, R240, UR39 ;  /* 0x00000027f00e7c20 */ /* 0x000fe20008410000 */
[----:B------:R-:W-:Y:S01]  /*a920*/  FMNMX.FTZ R0, R220, R0, !PT ;  /* 0x00000000dc007209 */ /* 0x000fe20007810000 */
[----:B------:R-:W-:Y:S01]  /*a930*/  IMAD.WIDE.U32 R18, R18, -0x2daee0ad, RZ ;  /* 0xd2511f5312127825 */ /* 0x000fe200078e00ff */
[----:B------:R-:W-:Y:S02]  /*a940*/  LOP3.LUT R3, R3, UR38, R22, 0x96, !PT ;  /* 0x0000002603037c12 */ /* 0x000fe4000f8e9616 */
[----:B------:R-:W-:Y:S02]  /*a950*/  FSETP.NEU.FTZ.AND P4, PT, R240, -INF , PT ;  /* 0xff800000f000780b */ /* 0x000fe40003f9d000 */
[----:B------:R-:W-:Y:S02]  /*a960*/  LOP3.LUT R17, R19, UR29, R4, 0x96, !PT ;  /* 0x0000001d13117c12 */ /* 0x000fe4000f8e9604 */
[----:B------:R-:W-:Y:S02]  /*a970*/  FMNMX.FTZ R4, R219, R0, !PT ;  /* 0x00000000db047209 */ /* 0x000fe40007810000 */
[----:B--2---:R-:W-:Y:S01]  /*a980*/  FMNMX.FTZ R0, R6, R15, !PT ;  /* 0x0000000f06007209 */ /* 0x004fe20007810000 */
[----:B------:R-:W-:Y:S01]  /*a990*/  IMAD.WIDE.U32 R54, R17, -0x326172a9, RZ ;  /* 0xcd9e8d5711367825 */ /* 0x000fe200078e00ff */
[----:B------:R-:W-:-:S02]  /*a9a0*/  FMNMX.FTZ R15, R221, R4, !PT ;  /* 0x00000004dd0f7209 */ /* 0x000fc40007810000 */
[----:B------:R-:W-:Y:S01]  /*a9b0*/  LOP3.LUT R12, R11, UR35, R2, 0x96, !PT ;  /* 0x000000230b0c7c12 */ /* 0x000fe2000f8e9602 */
[----:B------:R-:W-:Y:S01]  /*a9c0*/  IMAD.WIDE.U32 R2, R3, -0x2daee0ad, RZ ;  /* 0xd2511f5303027825 */ /* 0x000fe200078e00ff */
[----:B------:R-:W-:Y:S01]  /*a9d0*/  FMNMX.FTZ R15, R222, R15, !PT ;  /* 0x0000000fde0f7209 */ /* 0x000fe20007810000 */
[----:B------:R-:W2:Y:S01]  /*a9e0*/  SHFL.BFLY PT, R20, R0, 0x1, 0x1f ;  /* 0x0c201f0000147f89 */ /* 0x000ea200000e0000 */
[----:B------:R-:W-:Y:S01]  /*a9f0*/  LOP3.LUT R5, R5, UR34, R56, 0x96, !PT ;  /* 0x0000002205057c12 */ /* 0x000fe2000f8e9638 */
[----:B------:R-:W-:Y:S01]  /*aa00*/  IMAD.WIDE.U32 R12, R12, -0x2daee0ad, RZ ;  /* 0xd2511f530c0c7825 */ /* 0x000fe200078e00ff */
[----:B------:R-:W-:Y:S01]  /*aa10*/  FSEL R14, R14, RZ, P4 ;  /* 0x000000ff0e0e7208 */ /* 0x000fe20002000000 */
[----:B------:R-:W-:Y:S01]  /*aa20*/  SHFL.BFLY PT, R19, R15, 0x2, 0x1f ;  /* 0x0c401f000f137f89 */ /* 0x000fe200000e0000 */
[----:B-1----:R-:W-:Y:S01]  /*aa30*/  FMNMX.FTZ R16, R7, R16, !PT ;  /* 0x0000001007107209 */ /* 0x002fe20007810000 */
[----:B------:R-:W-:Y:S01]  /*aa40*/  IMAD.WIDE.U32 R4, R5, -0x326172a9, RZ ;  /* 0xcd9e8d5705047825 */ /* 0x000fe200078e00ff */
[----:B------:R-:W-:-:S03]  /*aa50*/  LOP3.LUT R6, R3, UR34, R32, 0x96, !PT ;  /* 0x0000002203067c12 */ /* 0x000fc6000f8e9620 */
[----:B------:R-:W-:Y:S01]  /*aa60*/  FFMA.FTZ R3, R74, UR39, -R14 ;  /* 0x000000274a037c23 */ /* 0x000fe2000801080e */
[----:B------:R-:W-:Y:S01]  /*aa70*/  LOP3.LUT R17, R13, UR29, R2, 0x96, !PT ;  /* 0x0000001d0d117c12 */ /* 0x000fe2000f8e9602 */
[----:B------:R-:W1:Y:S01]  /*aa80*/  SHFL.BFLY PT, R21, R16, 0x1, 0x1f ;  /* 0x0c201f0010157f89 */ /* 0x000e6200000e0000 */
[----:B------:R-:W-:Y:S01]  /*aa90*/  FFMA.FTZ R13, R75, UR39, -R14 ;  /* 0x000000274b0d7c23 */ /* 0x000fe2000801080e */
[----:B------:R3:W-:Y:S01]  /*aaa0*/  MUFU.EX2 R25, R3 ;  /* 0x0000000300197308 */ /* 0x0007e20000000800 */
[----:B------:R-:W-:Y:S01]  /*aab0*/  IMAD.WIDE.U32 R6, R6, -0x326172a9, RZ ;  /* 0xcd9e8d5706067825 */ /* 0x000fe200078e00ff */
[----:B------:R-:W-:-:S03]  /*aac0*/  LOP3.LUT R37, R9, UR38, R22, 0x96, !PT ;  /* 0x0000002609257c12 */ /* 0x000fc6000f8e9616 */
[----:B------:R-:W-:-:S03]  /*aad0*/  IMAD.WIDE.U32 R46, R17, -0x326172a9, RZ ;  /* 0xcd9e8d57112e7825 */ /* 0x000fc600078e00ff */
[----:B------:R-:W-:Y:S02]  /*aae0*/  MUFU.EX2 R64, R13 ;  /* 0x0000000d00407308 */ /* 0x000fe40000000800 */
[----:B------:R-:W-:Y:S02]  /*aaf0*/  LOP3.LUT R6, R47, UR25, R6, 0x96, !PT ;  /* 0x000000192f067c12 */ /* 0x000fe4000f8e9606 */
[----:B--2---:R-:W-:-:S03]  /*ab00*/  FMNMX.FTZ R238, R0, R20, !PT ;  /* 0x0000001400ee7209 */ /* 0x004fc60007810000 */
[----:B------:R-:W-:Y:S01]  /*ab10*/  IMAD.WIDE.U32 R50, R6, -0x2daee0ad, RZ ;  /* 0xd2511f5306327825 */ /* 0x000fe200078e00ff */
[----:B------:R-:W-:Y:S02]  /*ab20*/  FSETP.NEU.FTZ.AND P2, PT, R238, -INF , PT ;  /* 0xff800000ee00780b */ /* 0x000fe40003f5d000 */
[----:B---3--:R-:W-:Y:S01]  /*ab30*/  LOP3.LUT R3, R5, UR33, R58, 0x96, !PT ;  /* 0x0000002105037c12 */ /* 0x008fe2000f8e963a */
[----:B------:R-:W-:Y:S01]  /*ab40*/  FFMA.FTZ R5, R144, UR39, -R14 ;  /* 0x0000002790057c23 */ /* 0x000fe2000801080e */
[----:B-1----:R-:W-:-:S03]  /*ab50*/  FMNMX.FTZ R239, R16, R21, !PT ;  /* 0x0000001510ef7209 */ /* 0x002fc60007810000 */
[----:B------:R1:W2:Y:S01]  /*ab60*/  MUFU.EX2 R24, R5 ;  /* 0x0000000500187308 */ /* 0x0002a20000000800 */
[----:B------:R-:W-:Y:S01]  /*ab70*/  IMAD.WIDE.U32 R2, R3, -0x2daee0ad, RZ ;  /* 0xd2511f5303027825 */ /* 0x000fe200078e00ff */
[----:B------:R-:W-:-:S04]  /*ab80*/  FSETP.NEU.FTZ.AND P3, PT, R239, -INF , PT ;  /* 0xff800000ef00780b */ /* 0x000fc80003f7d000 */
[----:B------:R-:W-:Y:S01]  /*ab90*/  LOP3.LUT R18, R3, UR23, R18, 0x96, !PT ;  /* 0x0000001703127c12 */ /* 0x000fe2000f8e9612 */
[----:B------:R-:W-:Y:S01]  /*aba0*/  FFMA.FTZ R3, R69, UR39, -R14 ;  /* 0x0000002745037c23 */ /* 0x000fe2000801080e */
[----:B------:R-:W-:-:S03]  /*abb0*/  IMAD.MOV.U32 R69, RZ, RZ, R242 ;  /* 0x000000ffff457224 */ /* 0x000fc600078e00f2 */
[----:B------:R3:W4:Y:S01]  /*abc0*/  MUFU.EX2 R61, R3 ;  /* 0x00000003003d7308 */ /* 0x0007220000000800 */
[----:B------:R-:W-:Y:S01]  /*abd0*/  IMAD.WIDE.U32 R44, R18, -0x326172a9, RZ ;  /* 0xcd9e8d57122c7825 */ /* 0x000fe200078e00ff */
[----:B-1----:R-:W-:Y:S02]  /*abe0*/  LOP3.LUT R5, R7, UR33, R10, 0x96, !PT ;  /* 0x0000002107057c12 */ /* 0x002fe4000f8e960a */
[----:B------:R-:W-:-:S03]  /*abf0*/  LOP3.LUT R7, R55, UR25, R4, 0x96, !PT ;  /* 0x0000001937077c12 */ /* 0x000fc6000f8e9604 */
[----:B------:R-:W-:-:S04]  /*ac00*/  IMAD.WIDE.U32 R4, R5, -0x2daee0ad, RZ ;  /* 0xd2511f5305047825 */ /* 0x000fc800078e00ff */
[----:B------:R-:W-:Y:S01]  /*ac10*/  IMAD.WIDE.U32 R52, R7, -0x2daee0ad, RZ ;  /* 0xd2511f5307347825 */ /* 0x000fe200078e00ff */
[----:B------:R-:W-:-:S03]  /*ac20*/  FMNMX.FTZ R7, R15, R19, !PT ;  /* 0x000000130f077209 */ /* 0x000fc60007810000 */
[----:B---3--:R-:W-:Y:S01]  /*ac30*/  FFMA.FTZ R3, R68, UR39, -R14 ;  /* 0x0000002744037c23 */ /* 0x008fe2000801080e */
[----:B------:R-:W-:Y:S01]  /*ac40*/  LOP3.LUT R13, R5, UR23, R12, 0x96, !PT ;  /* 0x00000017050d7c12 */ /* 0x000fe2000f8e960c */
[----:B------:R-:W-:Y:S01]  /*ac50*/  FMUL.FTZ R12, R238, UR39 ;  /* 0x00000027ee0c7c20 */ /* 0x000fe20008410000 */
[----:B------:R-:W-:Y:S01]  /*ac60*/  LOP3.LUT R5, R53, UR20, R2, 0x96, !PT ;  /* 0x0000001435057c12 */ /* 0x000fe2000f8e9602 */
[----:B------:R-:W1:Y:S01]  /*ac70*/  SHFL.BFLY PT, R19, R7, 0x1, 0x1f ;  /* 0x0c201f0007137f89 */ /* 0x000e6200000e0000 */
[----:B------:R-:W-:Y:S01]  /*ac80*/  FMUL.FTZ R2, R239, UR39 ;  /* 0x00000027ef027c20 */ /* 0x000fe20008410000 */
[----:B------:R3:W-:Y:S01]  /*ac90*/  MUFU.EX2 R49, R3 ;  /* 0x0000000300317308 */ /* 0x0007e20000000800 */
[----:B------:R-:W-:Y:S01]  /*aca0*/  FSEL R12, R12, RZ, P2 ;  /* 0x000000ff0c0c7208 */ /* 0x000fe20001000000 */
[----:B------:R-:W-:Y:S02]  /*acb0*/  IMAD.WIDE.U32 R38, R13, -0x326172a9, RZ ;  /* 0xcd9e8d570d267825 */ /* 0x000fe400078e00ff */
[----:B------:R-:W-:-:S02]  /*acc0*/  FSEL R15, R2, RZ, P3 ;  /* 0x000000ff020f7208 */ /* 0x000fc40001800000 */
[----:B------:R-:W-:Y:S01]  /*acd0*/  LOP3.LUT R2, R51, UR20, R4, 0x96, !PT ;  /* 0x0000001433027c12 */ /* 0x000fe2000f8e9604 */
[----:B------:R-:W-:-:S04]  /*ace0*/  IMAD.WIDE.U32 R4, R5, -0x326172a9, RZ ;  /* 0xcd9e8d5705047825 */ /* 0x000fc800078e00ff */
[----:B------:R-:W-:Y:S01]  /*acf0*/  FFMA.FTZ R0, R147, UR39, -R15 ;  /* 0x0000002793007c23 */ /* 0x000fe2000801080f */
[----:B--2---:R-:W-:Y:S01]  /*ad00*/  IMAD.MOV.U32 R68, RZ, RZ, R24 ;  /* 0x000000ffff447224 */ /* 0x004fe200078e0018 */
[----:B------:R-:W-:Y:S02]  /*ad10*/  LOP3.LUT R9, R4, 0xffff, RZ, 0xc0, !PT ;  /* 0x0000ffff04097812 */ /* 0x000fe400078ec0ff */
[----:B------:R2:W-:Y:S01]  /*ad20*/  MUFU.EX2 R67, R0 ;  /* 0x0000000000437308 */ /* 0x0005e20000000800 */
[----:B------:R-:W-:Y:S02]  /*ad30*/  SHF.R.U32.HI R13, RZ, 0x10, R4 ;  /* 0x00000010ff0d7819 */ /* 0x000fe40000011604 */
[----:B------:R-:W-:Y:S01]  /*ad40*/  LOP3.LUT R6, R5, UR16, R44, 0x96, !PT ;  /* 0x0000001005067c12 */ /* 0x000fe2000f8e962c */
[----:B---3--:R-:W-:Y:S01]  /*ad50*/  IMAD.WIDE.U32 R2, R2, -0x326172a9, RZ ;  /* 0xcd9e8d5702027825 */ /* 0x008fe200078e00ff */
[----:B------:R-:W-:Y:S02]  /*ad60*/  LOP3.LUT R16, R4, 0xff, RZ, 0xc0, !PT ;  /* 0x000000ff04107812 */ /* 0x000fe400078ec0ff */
[----:B------:R-:W-:Y:S01]  /*ad70*/  SHF.R.U32.HI R18, RZ, 0x18, R4 ;  /* 0x00000018ff127819 */ /* 0x000fe20000011604 */
[--C-:B------:R-:W-:Y:S01]  /*ad80*/  FFMA.FTZ R4, R157, UR39, -R12.reuse ;  /* 0x000000279d047c23 */ /* 0x100fe2000801080c */
[----:B-1----:R-:W-:Y:S01]  /*ad90*/  FMNMX.FTZ R237, R7, R19, !PT ;  /* 0x0000001307ed7209 */ /* 0x002fe20007810000 */
[----:B------:R-:W-:Y:S01]  /*ada0*/  IMAD.MOV.U32 R157, RZ, RZ, R25 ;  /* 0x000000ffff9d7224 */ /* 0x000fe200078e0019 */
[C---:B------:R-:W-:Y:S01]  /*adb0*/  LOP3.LUT R5, R2.reuse, 0xffff, RZ, 0xc0, !PT ;  /* 0x0000ffff02057812 */ /* 0x040fe200078ec0ff */
[----:B------:R1:W-:Y:S01]  /*adc0*/  MUFU.EX2 R63, R4 ;  /* 0x00000004003f7308 */ /* 0x0003e20000000800 */
[----:B------:R-:W-:Y:S01]  /*add0*/  FSETP.NEU.FTZ.AND P1, PT, R237, -INF , PT ;  /* 0xff800000ed00780b */ /* 0x000fe20003f3d000 */
[----:B------:R-:W-:Y:S01]  /*ade0*/  LDSM.16.MT88.4 R24, [R188+0x6000] ;  /* 0x00600000bc18783b */ /* 0x000fe20000004200 */
[----:B------:R-:W-:Y:S01]  /*adf0*/  LOP3.LUT R20, R2, 0xff, RZ, 0xc0, !PT ;  /* 0x000000ff02147812 */ /* 0x000fe200078ec0ff */
[----:B--2---:R-:W-:Y:S01]  /*ae00*/  FFMA.FTZ R0, R156, UR39, -R12 ;  /* 0x000000279c007c23 */ /* 0x004fe2000801080c */
[----:B------:R-:W-:-:S02]  /*ae10*/  SHF.R.U32.HI R17, RZ, 0x18, R2 ;  /* 0x00000018ff117819 */ /* 0x000fc40000011602 */
[----:B------:R-:W-:Y:S01]  /*ae20*/  SHF.R.U32.HI R7, RZ, 0x8, R5 ;  /* 0x00000008ff077819 */ /* 0x000fe20000011605 */
[----:B------:R2:W3:Y:S01]  /*ae30*/  MUFU.EX2 R62, R0 ;  /* 0x00000000003e7308 */ /* 0x0004e20000000800 */
[----:B------:R-:W-:Y:S02]  /*ae40*/  PRMT R156, R236, 0x7054, R236 ;  /* 0x00007054ec9c7816 */ /* 0x000fe400000000ec */
[----:B-1----:R-:W-:Y:S01]  /*ae50*/  SHF.R.U32.HI R4, RZ, 0x10, R2 ;  /* 0x00000010ff047819 */ /* 0x002fe20000011602 */
[----:B------:R-:W-:-:S03]  /*ae60*/  FFMA.FTZ R2, R145, UR39, -R12 ;  /* 0x0000002791027c23 */ /* 0x000fc6000801080c */
[----:B------:R-:W-:Y:S01]  /*ae70*/  LOP3.LUT R5, R4, 0xff, RZ, 0xc0, !PT ;  /* 0x000000ff04057812 */ /* 0x000fe200078ec0ff */
[----:B------:R1:W-:Y:S01]  /*ae80*/  MUFU.EX2 R21, R2 ;  /* 0x0000000200157308 */ /* 0x0003e20000000800 */
[----:B------:R-:W-:Y:S02]  /*ae90*/  LOP3.LUT R4, R6, 0xff, RZ, 0xc0, !PT ;  /* 0x000000ff06047812 */ /* 0x000fe400078ec0ff */
[----:B------:R-:W-:Y:S02]  /*aea0*/  PRMT R17, R5, 0x5410, R17 ;  /* 0x0000541005117816 */ /* 0x000fe40000000011 */
[----:B--2---:R-:W-:Y:S02]  /*aeb0*/  LOP3.LUT R0, R3, UR16, R38, 0x96, !PT ;  /* 0x0000001003007c12 */ /* 0x004fe4000f8e9626 */
[----:B------:R-:W-:Y:S02]  /*aec0*/  SHF.R.U32.HI R3, RZ, 0x8, R9 ;  /* 0x00000008ff037819 */ /* 0x000fe40000011609 */
[----:B------:R-:W-:Y:S01]  /*aed0*/  LOP3.LUT R9, R13, 0xff, RZ, 0xc0, !PT ;  /* 0x000000ff0d097812 */ /* 0x000fe200078ec0ff */
[----:B------:R-:W-:Y:S01]  /*aee0*/  FMUL.FTZ R13, R237, UR39 ;  /* 0x00000027ed0d7c20 */ /* 0x000fe20008410000 */
[----:B------:R-:W-:Y:S01]  /*aef0*/  PRMT R19, R16, 0x5410, R3 ;  /* 0x0000541010137816 */ /* 0x000fe20000000003 */
[----:B------:R-:W-:Y:S01]  /*af00*/  FFMA.FTZ R3, R146, UR39, -R12 ;  /* 0x0000002792037c23 */ /* 0x000fe2000801080c */
[----:B------:R-:W-:-:S02]  /*af10*/  PRMT R36, R9, 0x5410, R18 ;  /* 0x0000541009247816 */ /* 0x000fc40000000012 */
[----:B------:R-:W-:Y:S01]  /*af20*/  FSEL R13, R13, RZ, P1 ;  /* 0x000000ff0d0d7208 */ /* 0x000fe20000800000 */
[----:B------:R2:W-:Y:S01]  /*af30*/  MUFU.EX2 R252, R3 ;  /* 0x0000000300fc7308 */ /* 0x0005e20000000800 */
[----:B-1----:R-:W-:Y:S02]  /*af40*/  LOP3.LUT R2, R6, 0xffff, RZ, 0xc0, !PT ;  /* 0x0000ffff06027812 */ /* 0x002fe400078ec0ff */
[----:B------:R-:W-:Y:S02]  /*af50*/  SHF.R.U32.HI R9, RZ, 0x18, R6 ;  /* 0x00000018ff097819 */ /* 0x000fe40000011606 */
[----:B------:R-:W-:Y:S02]  /*af60*/  SHF.R.U32.HI R2, RZ, 0x8, R2 ;  /* 0x00000008ff027819 */ /* 0x000fe40000011602 */
[----:B------:R-:W-:Y:S02]  /*af70*/  SHF.R.U32.HI R5, RZ, 0x10, R0 ;  /* 0x00000010ff057819 */ /* 0x000fe40000011600 */
[----:B------:R-:W-:-:S02]  /*af80*/  PRMT R35, R4, 0x5410, R2 ;  /* 0x0000541004237816 */ /* 0x000fc40000000002 */
[----:B------:R-:W-:Y:S02]  /*af90*/  SHF.R.U32.HI R4, RZ, 0x10, R6 ;  /* 0x00000010ff047819 */ /* 0x000fe40000011606 */
[----:B------:R-:W-:Y:S02]  /*afa0*/  LOP3.LUT R2, R0, 0xffff, RZ, 0xc0, !PT ;  /* 0x0000ffff00027812 */ /* 0x000fe400078ec0ff */
[----:B------:R-:W-:Y:S01]  /*afb0*/  LOP3.LUT R6, R4, 0xff, RZ, 0xc0, !PT ;  /* 0x000000ff04067812 */ /* 0x000fe200078ec0ff */
[----:B--2---:R-:W-:Y:S01]  /*afc0*/  FFMA.FTZ R3, R158, UR39, -R13 ;  /* 0x000000279e037c23 */ /* 0x004fe2000801080d */
[----:B------:R-:W-:Y:S01]  /*afd0*/  PRMT R16, R20, 0x5410, R7 ;  /* 0x0000541014107816 */ /* 0x000fe20000000007 */
[----:B------:R-:W-:Y:S01]  /*afe0*/  IMAD.MOV.U32 R158, RZ, RZ, R65 ;  /* 0x000000ffff9e7224 */ /* 0x000fe200078e0041 */
[----:B------:R-:W-:Y:S01]  /*aff0*/  SHF.R.U32.HI R4, RZ, 0x8, R2 ;  /* 0x00000008ff047819 */ /* 0x000fe20000011602 */
[----:B------:R1:W-:Y:S01]  /*b000*/  MUFU.EX2 R251, R3 ;  /* 0x0000000300fb7308 */ /* 0x0003e20000000800 */
[----:B------:R-:W-:-:S02]  /*b010*/  LOP3.LUT R7, R0, 0xff, RZ, 0xc0, !PT ;  /* 0x000000ff00077812 */ /* 0x000fc400078ec0ff */
[----:B------:R-:W-:Y:S02]  /*b020*/  SHF.R.U32.HI R2, RZ, 0x18, R0 ;  /* 0x00000018ff027819 */ /* 0x000fe40000011600 */
[----:B------:R-:W-:Y:S02]  /*b030*/  LOP3.LUT R0, R5, 0xff, RZ, 0xc0, !PT ;  /* 0x000000ff05007812 */ /* 0x000fe400078ec0ff */
[----:B------:R-:W-:Y:S02]  /*b040*/  PRMT R33, R6, 0x5410, R9 ;  /* 0x0000541006217816 */ /* 0x000fe40000000009 */
[----:B------:R-:W-:Y:S02]  /*b050*/  PRMT R9, R7, 0x5410, R4 ;  /* 0x0000541007097816 */ /* 0x000fe40000000004 */
[----:B------:R-:W-:Y:S01]  /*b060*/  PRMT R7, R0, 0x5410, R2 ;  /* 0x0000541000077816 */ /* 0x000fe20000000002 */
[----:B------:R-:W-:Y:S01]  /*b070*/  FFMA.FTZ R0, R148, UR39, -R13 ;  /* 0x0000002794007c23 */ /* 0x000fe2000801080d */
[----:B------:R-:W-:-:S02]  /*b080*/  FSEL R2, R238, RZ, P2 ;  /* 0x000000ffee027208 */ /* 0x000fc40001000000 */
[----:B------:R-:W-:Y:S01]  /*b090*/  FSEL R4, R240, RZ, P4 ;  /* 0x000000fff0047208 */ /* 0x000fe20002000000 */
[----:B------:R2:W-:Y:S01]  /*b0a0*/  MUFU.EX2 R246, R0 ;  /* 0x0000000000f67308 */ /* 0x0005e20000000800 */
[----:B-1----:R-:W-:Y:S01]  /*b0b0*/  FFMA.FTZ R3, R150, UR39, -R13 ;  /* 0x0000002796037c23 */ /* 0x002fe2000801080d */
[----:B------:R-:W-:Y:S01]  /*b0c0*/  FADD.FTZ R2, R71, -R2 ;  /* 0x8000000247027221 */ /* 0x000fe20000010000 */
[----:B------:R-:W-:Y:S02]  /*b0d0*/  IMAD.MOV.U32 R71, RZ, RZ, R60 ;  /* 0x000000ffff477224 */ /* 0x000fe400078e003c */
[----:B------:R-:W-:Y:S01]  /*b0e0*/  FADD.FTZ R34, R73, -R4 ;  /* 0x8000000449227221 */ /* 0x000fe20000010000 */
[----:B------:R-:W-:Y:S01]  /*b0f0*/  FSEL R4, R239, RZ, P3 ;  /* 0x000000ffef047208 */ /* 0x000fe20001800000 */
[----:B------:R-:W-:Y:S01]  /*b100*/  FMUL.FTZ R6, R2, UR39 ;  /* 0x0000002702067c20 */ /* 0x000fe20008410000 */
[----:B----4-:R-:W-:Y:S01]  /*b110*/  F2FP.BF16.F32.PACK_AB R2, R61, R64 ;  /* 0x000000403d02723e */ /* 0x010fe200000010ff */
[----:B------:R1:W-:Y:S01]  /*b120*/  MUFU.EX2 R248, R3 ;  /* 0x0000000300f87308 */ /* 0x0003e20000000800 */
[----:B------:R-:W-:-:S07]  /*b130*/  IMAD.MOV.U32 R57, RZ, RZ, R71 ;  /* 0x000000ffff397224 */ /* 0x000fce00078e0047 */
[----:B------:R-:W4:Y:S01]  /*b140*/  MUFU.EX2 R75, R6 ;  /* 0x00000006004b7308 */ /* 0x000f220000000800 */
[----:B--2---:R-:W-:Y:S01]  /*b150*/  HSET2.LE.AND R0, R19, R156, PT ;  /* 0x0000009c13007233 */ /* 0x004fe20003803000 */
[----:B------:R-:W-:Y:S01]  /*b160*/  FADD.FTZ R19, R72, -R4 ;  /* 0x8000000448137221 */ /* 0x000fe20000010000 */
[----:B---3--:R-:W-:-:S03]  /*b170*/  F2FP.BF16.F32.PACK_AB R4, R63, R62 ;  /* 0x0000003e3f04723e */ /* 0x008fc600000010ff */
[----:B------:R-:W-:Y:S02]  /*b180*/  LOP3.LUT R18, R0, R2, RZ, 0xc0, !PT ;  /* 0x0000000200127212 */ /* 0x000fe400078ec0ff */
[--C-:B------:R-:W-:Y:S01]  /*b190*/  HSET2.LE.AND R0, R17, R156.reuse, PT ;  /* 0x0000009c11007233 */ /* 0x100fe20003803000 */
[----:B-1----:R-:W-:Y:S01]  /*b1a0*/  FFMA.FTZ R3, R149, UR39, -R13 ;  /* 0x0000002795037c23 */ /* 0x002fe2000801080d */
[--C-:B------:R-:W-:Y:S01]  /*b1b0*/  HSET2.LE.AND R17, R33, R156.reuse, PT ;  /* 0x0000009c21117233 */ /* 0x100fe20003803000 */
[----:B------:R-:W-:Y:S02]  /*b1c0*/  FFMA.FTZ R33, R76, UR39, -R14 ;  /* 0x000000274c217c23 */ /* 0x000fe4000801080e */
[----:B------:R1:W2:Y:S01]  /*b1d0*/  MUFU.EX2 R247, R3 ;  /* 0x0000000300f77308 */ /* 0x0002a20000000800 */
[-C--:B----4-:R-:W-:Y:S01]  /*b1e0*/  FMUL.FTZ R80, R80, R75.reuse ;  /* 0x0000004b50507220 */ /* 0x090fe20000410000 */
        /* <DEDUP_REMOVED lines=13> */
[----:B------:R-:W-:Y:S01]  /*b2c0*/  FMUL.FTZ R129, R129, R75 ;  /* 0x0000004b81817220 */ /* 0x000fe20000410000 */
[----:B--2---:R-:W-:Y:S01]  /*b2d0*/  F2FP.BF16.F32.PACK_AB R2, R246, R247 ;  /* 0x000000f7f602723e */ /* 0x004fe200000010ff */
[-C--:B------:R-:W-:Y:S01]  /*b2e0*/  FMUL.FTZ R136, R136, R75.reuse ;  /* 0x0000004b88887220 */ /* 0x080fe20000410000 */
[----:B------:R-:W-:Y:S01]  /*b2f0*/  FMUL.FTZ R137, R137, R75 ;  /* 0x0000004b89897220 */ /* 0x000fe20000410000 */
[----:B------:R-:W-:Y:S01]  /*b300*/  FADD.FTZ R5, R70, -R3 ;  /* 0x8000000346057221 */ /* 0x000fe20000010000 */
[----:B------:R-:W-:Y:S01]  /*b310*/  IMAD.MOV.U32 R70, RZ, RZ, R21 ;  /* 0x000000ffff467224 */ /* 0x000fe200078e0015 */
[----:B------:R-:W-:Y:S01]  /*b320*/  HSET2.LE.AND R3, R16, R156, PT ;  /* 0x0000009c10037233 */ /* 0x000fe20003803000 */
[----:B------:R-:W1:Y:S01]  /*b330*/  LDSM.16.MT88.4 R20, [R185+0x6000] ;  /* 0x00600000b914783b */ /* 0x000e620000004200 */
[----:B------:R-:W-:Y:S01]  /*b340*/  FMUL.FTZ R5, R5, UR39 ;  /* 0x0000002705057c20 */ /* 0x000fe20008410000 */
[----:B------:R-:W-:Y:S01]  /*b350*/  FFMA.FTZ R16, R159, UR39, -R15 ;  /* 0x000000279f107c23 */ /* 0x000fe2000801080f */
[----:B------:R-:W-:Y:S01]  /*b360*/  F2FP.BF16.F32.PACK_AB R6, R252, R70 ;  /* 0x00000046fc06723e */ /* 0x000fe200000010ff */
[----:B------:R-:W-:Y:S01]  /*b370*/  IMAD.MOV.U32 R159, RZ, RZ, R66 ;  /* 0x000000ffff9f7224 */ /* 0x000fe200078e0042 */
[----:B------:R2:W3:Y:S02]  /*b380*/  MUFU.EX2 R74, R5 ;  /* 0x00000005004a7308 */ /* 0x0004e40000000800 */
[----:B------:R-:W-:-:S02]  /*b390*/  LOP3.LUT R6, R3, R6, RZ, 0xc0, !PT ;  /* 0x0000000603067212 */ /* 0x000fc400078ec0ff */
[----:B------:R-:W-:Y:S02]  /*b3a0*/  HSET2.LE.AND R3, R9, R156, PT ;  /* 0x0000009c09037233 */ /* 0x000fe40003803000 */
[----:B------:R-:W-:Y:S02]  /*b3b0*/  F2FP.BF16.F32.PACK_AB R9, R248, R251 ;  /* 0x000000fbf809723e */ /* 0x000fe400000010ff */
[----:B------:R-:W-:Y:S01]  /*b3c0*/  MUFU.EX2 R245, R16 ;  /* 0x0000001000f57308 */ /* 0x000fe20000000800 */
[----:B------:R-:W-:Y:S02]  /*b3d0*/  LOP3.LUT R4, R3, R4, RZ, 0xc0, !PT ;  /* 0x0000000403047212 */ /* 0x000fe400078ec0ff */
[----:B------:R-:W-:-:S05]  /*b3e0*/  F2FP.BF16.F32.PACK_AB R3, R68, R157 ;  /* 0x0000009d4403723e */ /* 0x000fca00000010ff */
[----:B------:R-:W-:Y:S01]  /*b3f0*/  MUFU.EX2 R242, R33 ;  /* 0x0000002100f27308 */ /* 0x000fe20000000800 */
[--C-:B--2---:R-:W-:Y:S01]  /*b400*/  HSET2.LE.AND R5, R7, R156.reuse, PT ;  /* 0x0000009c07057233 */ /* 0x104fe20003803000 */
[----:B---3--:R-:W-:Y:S01]  /*b410*/  FMUL.FTZ R82, R82, R74 ;  /* 0x0000004a52527220 */ /* 0x008fe20000410000 */
[----:B------:R-:W-:Y:S01]  /*b420*/  LOP3.LUT R7, R0, R2, RZ, 0xc0, !PT ;  /* 0x0000000200077212 */ /* 0x000fe200078ec0ff */
[----:B------:R-:W-:Y:S01]  /*b430*/  FFMA.FTZ R0, R160, UR39, -R15 ;  /* 0x00000027a0007c23 */ /* 0x000fe2000801080f */
[-C--:B------:R-:W-:Y:S01]  /*b440*/  FMUL.FTZ R83, R83, R74.reuse ;  /* 0x0000004a53537220 */ /* 0x080fe20000410000 */
[----:B------:R-:W-:Y:S01]  /*b450*/  LOP3.LUT R5, R5, R9, RZ, 0xc0, !PT ;  /* 0x0000000905057212 */ /* 0x000fe200078ec0ff */
[-C--:B------:R-:W-:Y:S01]  /*b460*/  FMUL.FTZ R126, R126, R74.reuse ;  /* 0x0000004a7e7e7220 */ /* 0x080fe20000410000 */
[----:B------:R2:W-:Y:S01]  /*b470*/  MUFU.EX2 R244, R0 ;  /* 0x0000000000f47308 */ /* 0x0005e20000000800 */
        /* <DEDUP_REMOVED lines=10> */
[----:B-1----:R-:W-:Y:S01]  /*b520*/  HMMA.16816.F32.BF16 R152, R4, R20, R80 ;  /* 0x000000140498723c */ /* 0x002fe20000041850 */
[-C--:B------:R-:W-:Y:S01]  /*b530*/  FMUL.FTZ R131, R131, R74.reuse ;  /* 0x0000004a83837220 */ /* 0x080fe20000410000 */
[-C--:B------:R-:W-:Y:S01]  /*b540*/  FMUL.FTZ R138, R138, R74.reuse ;  /* 0x0000004a8a8a7220 */ /* 0x080fe20000410000 */
[----:B------:R-:W-:Y:S01]  /*b550*/  FMUL.FTZ R139, R139, R74 ;  /* 0x0000004a8b8b7220 */ /* 0x000fe20000410000 */
[----:B------:R-:W-:Y:S01]  /*b560*/  HSET2.LE.AND R9, R36, R156, PT ;  /* 0x0000009c24097233 */ /* 0x000fe20003803000 */
[----:B------:R-:W-:-:S02]  /*b570*/  IMAD.MOV.U32 R160, RZ, RZ, R62 ;  /* 0x000000ffffa07224 */ /* 0x000fc400078e003e */
[----:B--2---:R-:W-:Y:S01]  /*b580*/  FFMA.FTZ R0, R151, UR39, -R15 ;  /* 0x0000002797007c23 */ /* 0x004fe2000801080f */
[C---:B------:R-:W-:Y:S01]  /*b590*/  HMMA.16816.F32.BF16 R80, R4.reuse, R30, R124 ;  /* 0x0000001e0450723c */ /* 0x040fe2000004187c */
[----:B------:R-:W-:Y:S01]  /*b5a0*/  HSET2.LE.AND R16, R35, R156, PT ;  /* 0x0000009c23107233 */ /* 0x000fe20003803000 */
[----:B------:R-:W-:Y:S01]  /*b5b0*/  IMAD.MOV.U32 R35, RZ, RZ, R64 ;  /* 0x000000ffff237224 */ /* 0x000fe200078e0040 */
[----:B------:R1:W2:Y:S03]  /*b5c0*/  MUFU.EX2 R243, R0 ;  /* 0x0000000000f37308 */ /* 0x0002a60000000800 */
[----:B------:R-:W-:Y:S01]  /*b5d0*/  HMMA.16816.F32.BF16 R148, R4, R22, R92 ;  /* 0x000000160494723c */ /* 0x000fe2000004185c */
[----:B------:R-:W-:Y:S01]  /*b5e0*/  IMAD.MOV.U32 R125, RZ, RZ, R67 ;  /* 0x000000ffff7d7224 */ /* 0x000fe200078e0043 */
[----:B------:R-:W-:Y:S01]  /*b5f0*/  LOP3.LUT R16, R16, R3, RZ, 0xc0, !PT ;  /* 0x0000000310107212 */ /* 0x000fe200078ec0ff */
[----:B------:R-:W-:-:S03]  /*b600*/  IMAD.MOV.U32 R124, RZ, RZ, R68 ;  /* 0x000000ffff7c7224 */ /* 0x000fc600078e0044 */
[C---:B------:R-:W-:Y:S06]  /*b610*/  HMMA.16816.F32.BF16 R92, R4.reuse, R24, R96 ;  /* 0x00000018045c723c */ /* 0x040fec0000041860 */
[----:B------:R-:W-:Y:S01]  /*b620*/  HMMA.16816.F32.BF16 R144, R4, R26, R108 ;  /* 0x0000001a0490723c */ /* 0x000fe2000004186c */
[----:B------:R-:W-:Y:S02]  /*b630*/  IMAD.MOV.U32 R98, RZ, RZ, R49 ;  /* 0x000000ffff627224 */ /* 0x000fe400078e0031 */
[----:B-1----:R-:W-:Y:S01]  /*b640*/  FMUL.FTZ R0, R34, UR39 ;  /* 0x0000002722007c20 */ /* 0x002fe20008410000 */
[----:B--2---:R-:W-:Y:S01]  /*b650*/  F2FP.BF16.F32.PACK_AB R2, R243, R244 ;  /* 0x000000f4f302723e */ /* 0x004fe200000010ff */
[----:B------:R-:W-:-:S02]  /*b660*/  IMAD.MOV.U32 R34, RZ, RZ, R63 ;  /* 0x000000ffff227224 */ /* 0x000fc400078e003f */
[----:B------:R1:W2:Y:S01]  /*b670*/  MUFU.EX2 R73, R0 ;  /* 0x0000000000497308 */ /* 0x0002a20000000800 */
[----:B------:R-:W-:Y:S01]  /*b680*/  HMMA.16816.F32.BF16 R112, R4, R28, R112 ;  /* 0x0000001c0470723c */ /* 0x000fe20000041870 */
[----:B------:R-:W-:Y:S02]  /*b690*/  IMAD.MOV.U32 R99, RZ, RZ, R61 ;  /* 0x000000ffff637224 */ /* 0x000fe400078e003d */
[----:B------:R-:W-:-:S03]  /*b6a0*/  IMAD.MOV.U32 R127, RZ, RZ, R34 ;  /* 0x000000ffff7f7224 */ /* 0x000fc600078e0022 */
[C---:B------:R-:W-:Y:S06]  /*b6b0*/  HMMA.16816.F32.BF16 R128, R4.reuse, R40, R128 ;  /* 0x000000280480723c */ /* 0x040fec0000041880 */
[----:B------:R-:W-:Y:S01]  /*b6c0*/  HMMA.16816.F32.BF16 R136, R4, R42, R136 ;  /* 0x0000002a0488723c */ /* 0x000fe20000041888 */
[----:B-1----:R-:W-:Y:S01]  /*b6d0*/  FMUL.FTZ R0, R19, UR39 ;  /* 0x0000002713007c20 */ /* 0x002fe20008410000 */
[----:B------:R-:W-:Y:S01]  /*b6e0*/  LOP3.LUT R19, R9, R2, RZ, 0xc0, !PT ;  /* 0x0000000209137212 */ /* 0x000fe200078ec0ff */
[----:B------:R-:W-:-:S04]  /*b6f0*/  IMAD.WIDE.U32 R2, R48, -0x2daee0ad, RZ ;  /* 0xd2511f5330027825 */ /* 0x000fc800078e00ff */
[----:B------:R-:W-:Y:S01]  /*b700*/  LOP3.LUT R4, R59, UR35, R8, 0x96, !PT ;  /* 0x000000233b047c12 */ /* 0x000fe2000f8e9608 */
[----:B------:R1:W3:Y:S01]  /*b710*/  MUFU.EX2 R72, R0 ;  /* 0x0000000000487308 */ /* 0x0002e20000000800 */
[----:B--2---:R-:W-:Y:S01]  /*b720*/  FMUL.FTZ R88, R88, R73 ;  /* 0x0000004958587220 */ /* 0x004fe20000410000 */
[----:B------:R-:W-:Y:S01]  /*b730*/  IMAD.WIDE.U32 R6, R37, -0x2daee0ad, RZ ;  /* 0xd2511f5325067825 */ /* 0x000fe200078e00ff */
[----:B------:R-:W-:-:S03]  /*b740*/  LOP3.LUT R38, R3, UR34, R56, 0x96, !PT ;  /* 0x0000002203267c12 */ /* 0x000fc6000f8e9638 */
[----:B------:R-:W-:Y:S01]  /*b750*/  FFMA.FTZ R3, R77, UR39, -R14 ;  /* 0x000000274d037c23 */ /* 0x000fe2000801080e */
[-C--:B------:R-:W-:Y:S01]  /*b760*/  FMUL.FTZ R89, R89, R73.reuse ;  /* 0x0000004959597220 */ /* 0x080fe20000410000 */
[----:B------:R-:W-:Y:S01]  /*b770*/  IMAD.WIDE.U32 R48, R4, -0x2daee0ad, RZ ;  /* 0xd2511f5304307825 */ /* 0x000fe200078e00ff */
[----:B------:R-:W-:Y:S01]  /*b780*/  LOP3.LUT R4, R7, UR34, R32, 0x96, !PT ;  /* 0x0000002207047c12 */ /* 0x000fe2000f8e9620 */
[----:B------:R2:W-:Y:S02]  /*b790*/  MUFU.EX2 R234, R3 ;  /* 0x0000000300ea7308 */ /* 0x0005e40000000800 */
[-C--:B------:R-:W-:Y:S01]  /*b7a0*/  FMUL.FTZ R84, R84, R73.reuse ;  /* 0x0000004954547220 */ /* 0x080fe20000410000 */
[----:B------:R-:W-:Y:S01]  /*b7b0*/  FMUL.FTZ R85, R85, R73 ;  /* 0x0000004955557220 */ /* 0x000fe20000410000 */
[----:B------:R-:W-:Y:S01]  /*b7c0*/  LOP3.LUT R49, R49, UR29, R2, 0x96, !PT ;  /* 0x0000001d31317c12 */ /* 0x000fe2000f8e9602 */
[----:B------:R-:W-:-:S04]  /*b7d0*/  IMAD.WIDE.U32 R4, R4, -0x326172a9, RZ ;  /* 0xcd9e8d5704047825 */ /* 0x000fc800078e00ff */
[-C--:B------:R-:W-:Y:S01]  /*b7e0*/  FMUL.FTZ R100, R100, R73.reuse ;  /* 0x0000004964647220 */ /* 0x080fe20000410000 */
[-C--:B------:R-:W-:Y:S01]  /*b7f0*/  FMUL.FTZ R101, R101, R73.reuse ;  /* 0x0000004965657220 */ /* 0x080fe20000410000 */
[-C--:B------:R-:W-:Y:S01]  /*b800*/  FMUL.FTZ R104, R104, R73.reuse ;  /* 0x0000004968687220 */ /* 0x080fe20000410000 */
[----:B------:R-:W-:Y:S01]  /*b810*/  FMUL.FTZ R105, R105, R73 ;  /* 0x0000004969697220 */ /* 0x000fe20000410000 */
[----:B-1----:R-:W-:Y:S01]  /*b820*/  F2FP.BF16.F32.PACK_AB R0, R245, R125 ;  /* 0x0000007df500723e */ /* 0x002fe200000010ff */
[-C--:B---3--:R-:W-:Y:S01]  /*b830*/  FMUL.FTZ R90, R90, R72.reuse ;  /* 0x000000485a5a7220 */ /* 0x088fe20000410000 */
[-C--:B------:R-:W-:Y:S01]  /*b840*/  FMUL.FTZ R91, R91, R72.reuse ;  /* 0x000000485b5b7220 */ /* 0x080fe20000410000 */
[----:B------:R-:W-:Y:S01]  /*b850*/  FMUL.FTZ R86, R86, R72 ;  /* 0x0000004856567220 */ /* 0x000fe20000410000 */
[----:B------:R-:W-:Y:S01]  /*b860*/  LOP3.LUT R17, R17, R0, RZ, 0xc0, !PT ;  /* 0x0000000011117212 */ /* 0x000fe200078ec0ff */
[----:B------:R-:W-:Y:S01]  /*b870*/  FFMA.FTZ R0, R78, UR39, -R14 ;  /* 0x000000274e007c23 */ /* 0x000fe2000801080e */
[-C--:B------:R-:W-:Y:S01]  /*b880*/  FMUL.FTZ R87, R87, R72.reuse ;  /* 0x0000004857577220 */ /* 0x080fe20000410000 */
[-C--:B------:R-:W-:Y:S01]  /*b890*/  FMUL.FTZ R102, R102, R72.reuse ;  /* 0x0000004866667220 */ /* 0x080fe20000410000 */
[----:B--2---:R-:W-:Y:S01]  /*b8a0*/  LOP3.LUT R3, R39, UR21, R46, 0x96, !PT ;  /* 0x0000001527037c12 */ /* 0x004fe2000f8e962e */
[----:B------:R1:W-:Y:S01]  /*b8b0*/  MUFU.EX2 R235, R0 ;  /* 0x0000000000eb7308 */ /* 0x0003e20000000800 */
[-C--:B------:R-:W-:Y:S01]  /*b8c0*/  FMUL.FTZ R103, R103, R72.reuse ;  /* 0x0000004867677220 */ /* 0x080fe20000410000 */
[C---:B------:R-:W-:Y:S01]  /*b8d0*/  HMMA.16816.F32.BF16 R64, R16.reuse, R22, R88 ;  /* 0x000000161040723c */ /* 0x040fe20000041858 */
[-C--:B------:R-:W-:Y:S01]  /*b8e0*/  FMUL.FTZ R106, R106, R72.reuse ;  /* 0x000000486a6a7220 */ /* 0x080fe20000410000 */
[-C--:B------:R-:W-:Y:S01]  /*b8f0*/  FMUL.FTZ R107, R107, R72.reuse ;  /* 0x000000486b6b7220 */ /* 0x080fe20000410000 */
[-C--:B------:R-:W-:Y:S01]  /*b900*/  FMUL.FTZ R116, R116, R73.reuse ;  /* 0x0000004974747220 */ /* 0x080fe20000410000 */
[-C--:B------:R-:W-:Y:S01]  /*b910*/  FMUL.FTZ R117, R117, R73.reuse ;  /* 0x0000004975757220 */ /* 0x080fe20000410000 */
[-C--:B------:R-:W-:Y:S01]  /*b920*/  FMUL.FTZ R118, R118, R72.reuse ;  /* 0x0000004876767220 */ /* 0x080fe20000410000 */
[C---:B------:R-:W-:Y:S01]  /*b930*/  HMMA.16816.F32.BF16 R76, R16.reuse, R20, R84 ;  /* 0x00000014104c723c */ /* 0x040fe20000041854 */
[----:B------:R-:W-:Y:S01]  /*b940*/  LOP3.LUT R23, R5, UR33, R10, 0x96, !PT ;  /* 0x0000002105177c12 */ /* 0x000fe2000f8e960a */
[----:B------:R-:W-:Y:S01]  /*b950*/  FFMA.FTZ R5, R172, UR39, -R12 ;  /* 0x00000027ac057c23 */ /* 0x000fe2000801080c */
[-C--:B------:R-:W-:Y:S01]  /*b960*/  FMUL.FTZ R119, R119, R72.reuse ;  /* 0x0000004877777220 */ /* 0x080fe20000410000 */
[-C--:B------:R-:W-:Y:S01]  /*b970*/  FMUL.FTZ R120, R120, R73.reuse ;  /* 0x0000004978787220 */ /* 0x080fe20000410000 */
[-C--:B------:R-:W-:Y:S01]  /*b980*/  FMUL.FTZ R121, R121, R73.reuse ;  /* 0x0000004979797220 */ /* 0x080fe20000410000 */
[----:B------:R2:W-:Y:S01]  /*b990*/  MUFU.EX2 R230, R5 ;  /* 0x0000000500e67308 */ /* 0x0005e20000000800 */
[-C--:B------:R-:W-:Y:S01]  /*b9a0*/  FMUL.FTZ R122, R122, R72.reuse ;  /* 0x000000487a7a7220 */ /* 0x080fe20000410000 */
[-C--:B------:R-:W-:Y:S01]  /*b9b0*/  FMUL.FTZ R123, R123, R72.reuse ;  /* 0x000000487b7b7220 */ /* 0x080fe20000410000 */
[----:B-1----:R-:W-:Y:S01]  /*b9c0*/  LOP3.LUT R0, R11, UR35, R8, 0x96, !PT ;  /* 0x000000230b007c12 */ /* 0x002fe2000f8e9608 */
[----:B------:R-:W-:Y:S01]  /*b9d0*/  HMMA.16816.F32.BF16 R60, R16, R24, R100 ;  /* 0x00000018103c723c */ /* 0x000fe20000041864 */
[-C--:B------:R-:W-:Y:S01]  /*b9e0*/  FMUL.FTZ R132, R132, R73.reuse ;  /* 0x0000004984847220 */ /* 0x080fe20000410000 */
[----:B------:R-:W-:Y:S01]  /*b9f0*/  FMUL.FTZ R133, R133, R73 ;  /* 0x0000004985857220 */ /* 0x000fe20000410000 */
[----:B------:R-:W-:Y:S01]  /*ba00*/  FMUL.FTZ R134, R134, R72 ;  /* 0x0000004886867220 */ /* 0x000fe20000410000 */
[----:B------:R-:W-:-:S04]  /*ba10*/  IMAD.WIDE.U32 R36, R0, -0x2daee0ad, RZ ;  /* 0xd2511f5300247825 */ /* 0x000fc800078e00ff */
[----:B------:R-:W-:Y:S01]  /*ba20*/  FFMA.FTZ R0, R162, UR39, -R12 ;  /* 0x00000027a2007c23 */ /* 0x000fe2000801080c */
[C---:B------:R-:W-:Y:S01]  /*ba30*/  HMMA.16816.F32.BF16 R108, R16.reuse, R26, R104 ;  /* 0x0000001a106c723c */ /* 0x040fe20000041868 */
[----:B------:R-:W-:Y:S01]  /*ba40*/  LDSM.16.MT88.4 R24, [R188+0x6800] ;  /* 0x00680000bc18783b */ /* 0x000fe20000004200 */
[----:B------:R-:W-:Y:S01]  /*ba50*/  FMUL.FTZ R135, R135, R72 ;  /* 0x0000004887877220 */ /* 0x000fe20000410000 */
[----:B------:R1:W-:Y:S01]  /*ba60*/  MUFU.EX2 R233, R0 ;  /* 0x0000000000e97308 */ /* 0x0003e20000000800 */
[----:B------:R-:W-:Y:S01]  /*ba70*/  LOP3.LUT R2, R37, UR29, R6, 0x96, !PT ;  /* 0x0000001d25027c12 */ /* 0x000fe2000f8e9606 */
[-C--:B------:R-:W-:Y:S01]  /*ba80*/  FMUL.FTZ R140, R140, R73.reuse ;  /* 0x000000498c8c7220 */ /* 0x080fe20000410000 */
[----:B------:R-:W-:Y:S01]  /*ba90*/  HMMA.16816.F32.BF16 R116, R16, R28, R116 ;  /* 0x0000001c1074723c */ /* 0x000fe20000041874 */
[----:B--2---:R-:W-:Y:S01]  /*baa0*/  FFMA.FTZ R5, R181, UR39, -R13 ;  /* 0x00000027b5057c23 */ /* 0x004fe2000801080d */
[----:B------:R-:W-:Y:S01]  /*bab0*/  FMUL.FTZ R141, R141, R73 ;  /* 0x000000498d8d7220 */ /* 0x000fe20000410000 */
[----:B------:R-:W-:-:S04]  /*bac0*/  IMAD.WIDE.U32 R88, R2, -0x326172a9, RZ ;  /* 0xcd9e8d5702587825 */ /* 0x000fc800078e00ff */
[-C--:B------:R-:W-:Y:S01]  /*bad0*/  FMUL.FTZ R142, R142, R72.reuse ;  /* 0x000000488e8e7220 */ /* 0x080fe20000410000 */
[----:B------:R-:W-:Y:S01]  /*bae0*/  MUFU.EX2 R229, R5 ;  /* 0x0000000500e57308 */ /* 0x000fe20000000800 */
[C---:B------:R-:W-:Y:S01]  /*baf0*/  HMMA.16816.F32.BF16 R120, R16.reuse, R30, R120 ;  /* 0x0000001e1078723c */ /* 0x040fe20000041878 */
[----:B------:R-:W-:Y:S01]  /*bb00*/  IMAD.WIDE.U32 R2, R3, -0x2daee0ad, RZ ;  /* 0xd2511f5303027825 */ /* 0x000fe200078e00ff */
[----:B------:R-:W-:Y:S01]  /*bb10*/  LOP3.LUT R22, R89, UR25, R4, 0x96, !PT ;  /* 0x0000001959167c12 */ /* 0x000fe2000f8e9604 */
[----:B------:R-:W2:Y:S02]  /*bb20*/  LDSM.16.MT88.4 R28, [R185+0x6800] ;  /* 0x00680000b91c783b */ /* 0x000ea40000004200 */
[----:B------:R-:W-:Y:S01]  /*bb30*/  FMUL.FTZ R143, R143, R72 ;  /* 0x000000488f8f7220 */ /* 0x000fe20000410000 */
[----:B------:R-:W-:Y:S01]  /*bb40*/  LOP3.LUT R6, R2, 0xff, RZ, 0xc0, !PT ;  /* 0x000000ff02067812 */ /* 0x000fe200078ec0ff */
[----:B------:R-:W-:Y:S01]  /*bb50*/  HMMA.16816.F32.BF16 R132, R16, R40, R132 ;  /* 0x000000281084723c */ /* 0x000fe20000041884 */
[----:B-1----:R-:W-:Y:S01]  /*bb60*/  FFMA.FTZ R0, R163, UR39, -R12 ;  /* 0x00000027a3007c23 */ /* 0x002fe2000801080c */
[----:B------:R-:W-:-:S02]  /*bb70*/  SHF.R.U32.HI R4, RZ, 0x10, R2 ;  /* 0x00000010ff047819 */ /* 0x000fc40000011602 */
[----:B------:R-:W-:Y:S01]  /*bb80*/  SHF.R.U32.HI R7, RZ, 0x18, R2 ;  /* 0x00000018ff077819 */ /* 0x000fe20000011602 */
[----:B------:R1:W-:Y:S01]  /*bb90*/  MUFU.EX2 R232, R0 ;  /* 0x0000000000e87308 */ /* 0x0003e20000000800 */
[----:B------:R-:W-:Y:S01]  /*bba0*/  LOP3.LUT R4, R4, 0xff, RZ, 0xc0, !PT ;  /* 0x000000ff04047812 */ /* 0x000fe200078ec0ff */
[----:B------:R-:W-:-:S03]  /*bbb0*/  IMAD.WIDE.U32 R40, R49, -0x326172a9, RZ ;  /* 0xcd9e8d5731287825 */ /* 0x000fc600078e00ff */
[----:B------:R-:W-:Y:S01]  /*bbc0*/  PRMT R21, R4, 0x5410, R7 ;  /* 0x0000541004157816 */ /* 0x000fe20000000007 */
[----:B-1----:R-:W-:-:S04]  /*bbd0*/  FFMA.FTZ R0, R161, UR39, -R12 ;  /* 0x00000027a1007c23 */ /* 0x002fc8000801080c */
[----:B------:R1:W3:Y:S02]  /*bbe0*/  MUFU.EX2 R231, R0 ;  /* 0x0000000000e77308 */ /* 0x0002e40000000800 */
[----:B-1----:R-:W-:Y:S02]  /*bbf0*/  LOP3.LUT R0, R45, UR21, R54, 0x96, !PT ;  /* 0x000000152d007c12 */ /* 0x002fe4000f8e9636 */
[----:B------:R-:W1:Y:S03]  /*bc00*/  LDSM.16.MT88.4 R44, [R186+0x6800] ;  /* 0x00680000ba2c783b */ /* 0x000e660000004200 */
[----:B------:R-:W-:Y:S01]  /*bc10*/  IMAD.WIDE.U32 R8, R0, -0x2daee0ad, RZ ;  /* 0xd2511f5300087825 */ /* 0x000fe200078e00ff */
[----:B------:R-:W-:Y:S02]  /*bc20*/  LOP3.LUT R0, R2, 0xffff, RZ, 0xc0, !PT ;  /* 0x0000ffff02007812 */ /* 0x000fe400078ec0ff */
[----:B------:R-:W-:Y:S01]  /*bc30*/  LOP3.LUT R2, R3, UR15, R50, 0x96, !PT ;  /* 0x0000000f03027c12 */ /* 0x000fe2000f8e9632 */
[--C-:B------:R-:W-:Y:S01]  /*bc40*/  FFMA.FTZ R3, R174, UR39, -R13.reuse ;  /* 0x00000027ae037c23 */ /* 0x100fe2000801080d */
[----:B------:R-:W-:Y:S01]  /*bc50*/  SHF.R.U32.HI R5, RZ, 0x8, R0 ;  /* 0x00000008ff057819 */ /* 0x000fe20000011600 */
[----:B------:R-:W-:Y:S01]  /*bc60*/  FFMA.FTZ R0, R180, UR39, -R13 ;  /* 0x00000027b4007c23 */ /* 0x000fe2000801080d */
[--C-:B------:R-:W-:Y:S01]  /*bc70*/  SHF.R.U32.HI R4, RZ, 0x10, R2.reuse ;  /* 0x00000010ff047819 */ /* 0x100fe20000011602 */
[----:B------:R4:W-:Y:S01]  /*bc80*/  MUFU.EX2 R180, R3 ;  /* 0x0000000300b47308 */ /* 0x0009e20000000800 */
[----:B------:R-:W-:Y:S01]  /*bc90*/  PRMT R20, R6, 0x5410, R5 ;  /* 0x0000541006147816 */ /* 0x000fe20000000005 */
[----:B------:R-:W-:Y:S01]  /*bca0*/  FFMA.FTZ R5, R173, UR39, -R13 ;  /* 0x00000027ad057c23 */ /* 0x000fe2000801080d */
[----:B------:R-:W-:-:S02]  /*bcb0*/  SHF.R.U32.HI R11, RZ, 0x18, R2 ;  /* 0x00000018ff0b7819 */ /* 0x000fc40000011602 */
[----:B------:R-:W-:Y:S01]  /*bcc0*/  LOP3.LUT R7, R4, 0xff, RZ, 0xc0, !PT ;  /* 0x000000ff04077812 */ /* 0x000fe200078ec0ff */
[----:B------:R-:W-:Y:S01]  /*bcd0*/  FFMA.FTZ R4, R175, UR39, -R14 ;  /* 0x00000027af047c23 */ /* 0x000fe2000801080e */
[----:B------:R-:W-:Y:S01]  /*bce0*/  LOP3.LUT R10, R2, 0xff, RZ, 0xc0, !PT ;  /* 0x000000ff020a7812 */ /* 0x000fe200078ec0ff */
[----:B------:R5:W2:Y:S01]  /*bcf0*/  MUFU.EX2 R174, R5 ;  /* 0x0000000500ae7308 */ /* 0x000aa20000000800 */
[----:B------:R-:W-:Y:S01]  /*bd00*/  PRMT R7, R7, 0x5410, R11 ;  /* 0x0000541007077816 */ /* 0x000fe2000000000b */
[----:B------:R-:W-:Y:S02]  /*bd10*/  IMAD.MOV.U32 R175, RZ, RZ, R98 ;  /* 0x000000ffffaf7224 */ /* 0x000fe400078e0062 */
[----:B------:R-:W-:Y:S01]  /*bd20*/  FFMA.FTZ R11, R164, UR39, -R14 ;  /* 0x00000027a40b7c23 */ /* 0x000fe2000801080e */
[----:B------:R-:W-:Y:S02]  /*bd30*/  IMAD.MOV.U32 R98, RZ, RZ, R35 ;  /* 0x000000ffff627224 */ /* 0x000fe400078e0023 */
[----:B------:R-:W1:Y:S01]  /*bd40*/  LDSM.16.MT88.4 R32, [R187+0x6800] ;  /* 0x00680000bb20783b */ /* 0x000e620000004200 */
[----:B------:R2:W2:Y:S01]  /*bd50*/  MUFU.EX2 R181, R0 ;  /* 0x0000000000b57308 */ /* 0x0004a20000000800 */
[----:B----4-:R-:W-:-:S02]  /*bd60*/  LOP3.LUT R3, R2, 0xffff, RZ, 0xc0, !PT ;  /* 0x0000ffff02037812 */ /* 0x010fc400078ec0ff */
[--C-:B------:R-:W-:Y:S02]  /*bd70*/  HSET2.LE.AND R2, R20, R156.reuse, PT ;  /* 0x0000009c14027233 */ /* 0x100fe40003803000 */
[----:B------:R-:W-:Y:S02]  /*bd80*/  SHF.R.U32.HI R6, RZ, 0x8, R3 ;  /* 0x00000008ff067819 */ /* 0x000fe40000011603 */
[----:B---3--:R-:W-:Y:S01]  /*bd90*/  F2FP.BF16.F32.PACK_AB R3, R230, R231 ;  /* 0x000000e7e603723e */ /* 0x008fe200000010ff */
[----:B------:R3:W-:Y:S01]  /*bda0*/  MUFU.EX2 R172, R4 ;  /* 0x0000000400ac7308 */ /* 0x0007e20000000800 */
[----:B-----5:R-:W-:Y:S02]  /*bdb0*/  PRMT R5, R10, 0x5410, R6 ;  /* 0x000054100a057816 */ /* 0x020fe40000000006 */
[----:B------:R-:W-:Y:S01]  /*bdc0*/  LOP3.LUT R6, R2, R3, RZ, 0xc0, !PT ;  /* 0x0000000302067212 */ /* 0x000fe200078ec0ff */
[----:B------:R-:W-:Y:S01]  /*bdd0*/  FFMA.FTZ R2, R176, UR39, -R14 ;  /* 0x00000027b0027c23 */ /* 0x000fe2000801080e */
[--C-:B------:R-:W-:Y:S01]  /*bde0*/  HSET2.LE.AND R3, R21, R156.reuse, PT ;  /* 0x0000009c15037233 */ /* 0x100fe20003803000 */
[----:B------:R-:W-:Y:S01]  /*bdf0*/  IMAD.MOV.U32 R176, RZ, RZ, R99 ;  /* 0x000000ffffb07224 */ /* 0x000fe200078e0063 */
[--C-:B------:R-:W-:Y:S01]  /*be00*/  HSET2.LE.AND R10, R7, R156.reuse, PT ;  /* 0x0000009c070a7233 */ /* 0x100fe20003803000 */
[----:B------:R4:W-:Y:S01]  /*be10*/  MUFU.EX2 R164, R2 ;  /* 0x0000000200a47308 */ /* 0x0009e20000000800 */
[----:B--2---:R-:W-:Y:S01]  /*be20*/  F2FP.BF16.F32.PACK_AB R7, R174, R180 ;  /* 0x000000b4ae07723e */ /* 0x004fe200000010ff */
[----:B------:R-:W-:Y:S01]  /*be30*/  IMAD.MOV.U32 R99, RZ, RZ, R159 ;  /* 0x000000ffff637224 */ /* 0x000fe200078e009f */
[----:B------:R-:W-:Y:S01]  /*be40*/  LOP3.LUT R0, R9, UR15, R52, 0x96, !PT ;  /* 0x0000000f09007c12 */ /* 0x000fe2000f8e9634 */
[----:B------:R-:W-:Y:S01]  /*be50*/  IMAD.MOV.U32 R159, RZ, RZ, R69 ;  /* 0x000000ffff9f7224 */ /* 0x000fe200078e0045 */
[----:B------:R-:W-:Y:S01]  /*be60*/  LOP3.LUT R7, R3, R7, RZ, 0xc0, !PT ;  /* 0x0000000703077212 */ /* 0x000fe200078ec0ff */
[----:B------:R-:W-:Y:S01]  /*be70*/  FFMA.FTZ R3, R182, UR39, -R15 ;  /* 0x00000027b6037c23 */ /* 0x000fe2000801080f */
[----:B------:R-:W-:Y:S01]  /*be80*/  IMAD.MOV.U32 R182, RZ, RZ, R70 ;  /* 0x000000ffffb67224 */ /* 0x000fe200078e0046 */
[----:B------:R2:W-:Y:S01]  /*be90*/  MUFU.EX2 R173, R11 ;  /* 0x0000000b00ad7308 */ /* 0x0005e20000000800 */
[----:B---3--:R-:W-:Y:S01]  /*bea0*/  HSET2.LE.AND R4, R5, R156, PT ;  /* 0x0000009c05047233 */ /* 0x008fe20003803000 */
[----:B------:R-:W-:Y:S01]  /*beb0*/  HMMA.16816.F32.BF16 R68, R16, R42, R140 ;  /* 0x0000002a1044723c */ /* 0x000fe2000004188c */
[----:B------:R-:W-:Y:S01]  /*bec0*/  F2FP.BF16.F32.PACK_AB R5, R232, R233 ;  /* 0x000000e9e805723e */ /* 0x000fe200000010ff */
[----:B------:R-:W-:-:S03]  /*bed0*/  IMAD.MOV.U32 R126, RZ, RZ, R99 ;  /* 0x000000ffff7e7224 */ /* 0x000fc600078e0063 */
[----:B------:R-:W-:Y:S01]  /*bee0*/  LOP3.LUT R4, R4, R5, RZ, 0xc0, !PT ;  /* 0x0000000504047212 */ /* 0x000fe200078ec0ff */
[----:B------:R3:W-:Y:S01]  /*bef0*/  MUFU.EX2 R163, R3 ;  /* 0x0000000300a37308 */ /* 0x0007e20000000800 */
[----:B----4-:R-:W-:Y:S01]  /*bf00*/  F2FP.BF16.F32.PACK_AB R2, R181, R229 ;  /* 0x000000e5b502723e */ /* 0x010fe200000010ff */
[----:B------:R-:W-:-:S03]  /*bf10*/  IMAD.WIDE.U32 R42, R22, -0x2daee0ad, RZ ;  /* 0xd2511f53162a7825 */ /* 0x000fc600078e00ff */
[----:B------:R-:W-:Y:S02]  /*bf20*/  LOP3.LUT R5, R10, R2, RZ, 0xc0, !PT ;  /* 0x000000020a057212 */ /* 0x000fe400078ec0ff */
[C---:B------:R-:W-:Y:S01]  /*bf30*/  LOP3.LUT R2, R8.reuse, 0xffff, RZ, 0xc0, !PT ;  /* 0x0000ffff08027812 */ /* 0x040fe200078ec0ff */
[----:B------:R-:W-:Y:S01]  /*bf40*/  FFMA.FTZ R9, R177, UR39, -R15 ;  /* 0x00000027b1097c23 */ /* 0x000fe2000801080f */
[----:B--2---:R-:W-:Y:S01]  /*bf50*/  SHF.R.U32.HI R11, RZ, 0x18, R8 ;  /* 0x00000018ff0b7819 */ /* 0x004fe20000011608 */
[----:B------:R-:W-:Y:S01]  /*bf60*/  IMAD.MOV.U32 R177, RZ, RZ, R98 ;  /* 0x000000ffffb17224 */ /* 0x000fe200078e0062 */
[----:B------:R-:W-:Y:S01]  /*bf70*/  LOP3.LUT R10, R8, 0xff, RZ, 0xc0, !PT ;  /* 0x000000ff080a7812 */ /* 0x000fe200078ec0ff */
[----:B------:R2:W4:Y:S01]  /*bf80*/  MUFU.EX2 R162, R9 ;  /* 0x0000000900a27308 */ /* 0x0005220000000800 */
[----:B------:R-:W-:Y:S01]  /*bf90*/  SHF.R.U32.HI R2, RZ, 0x8, R2 ;  /* 0x00000008ff027819 */ /* 0x000fe20000011602 */
[----:B------:R-:W-:Y:S01]  /*bfa0*/  HMMA.16816.F32.BF16 R104, R4, R28, R152 ;  /* 0x0000001c0468723c */ /* 0x000fe20000041898 */
[----:B---3--:R-:W-:-:S02]  /*bfb0*/  SHF.R.U32.HI R3, RZ, 0x10, R8 ;  /* 0x00000010ff037819 */ /* 0x008fc40000011608 */
[----:B------:R-:W-:-:S03]  /*bfc0*/  PRMT R16, R10, 0x5410, R2 ;  /* 0x000054100a107816 */ /* 0x000fc60000000002 */
[C---:B------:R-:W-:Y:S01]  /*bfd0*/  HMMA.16816.F32.BF16 R96, R4.reuse, R30, R148 ;  /* 0x0000001e0460723c */ /* 0x040fe20000041894 */
[----:B------:R-:W-:Y:S02]  /*bfe0*/  LOP3.LUT R3, R3, 0xff, RZ, 0xc0, !PT ;  /* 0x000000ff03037812 */ /* 0x000fe400078ec0ff */
[----:B------:R-:W-:Y:S02]  /*bff0*/  LOP3.LUT R2, R0, 0xffff, RZ, 0xc0, !PT ;  /* 0x0000ffff00027812 */ /* 0x000fe400078ec0ff */
[----:B------:R-:W-:Y:S01]  /*c000*/  PRMT R11, R3, 0x5410, R11 ;  /* 0x00005410030b7816 */ /* 0x000fe2000000000b */
[--C-:B------:R-:W-:Y:S01]  /*c010*/  FFMA.FTZ R3, R208, UR39, -R15.reuse ;  /* 0x00000027d0037c23 */ /* 0x100fe2000801080f */
[----:B------:R-:W-:Y:S01]  /*c020*/  IMAD.MOV.U32 R208, RZ, RZ, R124 ;  /* 0x000000ffffd07224 */ /* 0x000fe200078e007c */
[----:B------:R-:W-:Y:S01]  /*c030*/  LOP3.LUT R10, R0, 0xff, RZ, 0xc0, !PT ;  /* 0x000000ff000a7812 */ /* 0x000fe200078ec0ff */
[----:B--2---:R-:W-:Y:S01]  /*c040*/  FFMA.FTZ R9, R209, UR39, -R15 ;  /* 0x00000027d1097c23 */ /* 0x004fe2000801080f */
[----:B------:R-:W-:Y:S01]  /*c050*/  IMAD.MOV.U32 R209, RZ, RZ, R127 ;  /* 0x000000ffffd17224 */ /* 0x000fe200078e007f */
[----:B------:R-:W-:Y:S01]  /*c060*/  SHF.R.U32.HI R8, RZ, 0x8, R2 ;  /* 0x00000008ff087819 */ /* 0x000fe20000011602 */
[----:B------:R-:W-:Y:S01]  /*c070*/  IMAD.MOV.U32 R127, RZ, RZ, R160 ;  /* 0x000000ffff7f7224 */ /* 0x000fe200078e00a0 */
[----:B------:R-:W-:Y:S01]  /*c080*/  SHF.R.U32.HI R2, RZ, 0x10, R0 ;  /* 0x00000010ff027819 */ /* 0x000fe20000011600 */
[----:B------:R-:W-:Y:S01]  /*c090*/  IMAD.MOV.U32 R124, RZ, RZ, R159 ;  /* 0x000000ffff7c7224 */ /* 0x000fe200078e009f */
[----:B------:R2:W-:Y:S01]  /*c0a0*/  MUFU.EX2 R160, R9 ;  /* 0x0000000900a07308 */ /* 0x0005e20000000800 */
[----:B------:R-:W-:Y:S01]  /*c0b0*/  PRMT R17, R10, 0x5410, R8 ;  /* 0x000054100a117816 */ /* 0x000fe20000000008 */
[----:B------:R-:W-:Y:S01]  /*c0c0*/  FFMA.FTZ R8, R165, UR39, -R14 ;  /* 0x00000027a5087c23 */ /* 0x000fe2000801080e */
[----:B------:R-:W-:Y:S01]  /*c0d0*/  SHF.R.U32.HI R10, RZ, 0x18, R0 ;  /* 0x00000018ff0a7819 */ /* 0x000fe20000011600 */
[----:B------:R-:W-:Y:S01]  /*c0e0*/  HMMA.16816.F32.BF16 R92, R4, R24, R92 ;  /* 0x00000018045c723c */ /* 0x000fe2000004185c */
[----:B------:R-:W-:Y:S01]  /*c0f0*/  HSET2.LE.AND R0, R16, R156, PT ;  /* 0x0000009c10007233 */ /* 0x000fe20003803000 */
[----:B------:R-:W-:-:S02]  /*c100*/  IMAD.MOV.U32 R165, RZ, RZ, R57 ;  /* 0x000000ffffa57224 */ /* 0x000fc400078e0039 */
[----:B------:R3:W5:Y:S02]  /*c110*/  MUFU.EX2 R159, R3 ;  /* 0x00000003009f7308 */ /* 0x0007640000000800 */
[C---:B------:R-:W-:Y:S06]  /*c120*/  HMMA.16816.F32.BF16 R84, R4.reuse, R26, R144 ;  /* 0x0000001a0454723c */ /* 0x040fec0000041890 */
[----:B------:R5:W-:Y:S01]  /*c130*/  MUFU.EX2 R161, R8 ;  /* 0x0000000800a17308 */ /* 0x000be20000000800 */
[----:B--2---:R-:W-:Y:S01]  /*c140*/  LOP3.LUT R9, R2, 0xff, RZ, 0xc0, !PT ;  /* 0x000000ff02097812 */ /* 0x004fe200078ec0ff */
[----:B-1----:R-:W-:Y:S01]  /*c150*/  HMMA.16816.F32.BF16 R100, R4, R44, R112 ;  /* 0x0000002c0464723c */ /* 0x002fe20000041870 */
[----:B------:R-:W-:-:S02]  /*c160*/  F2FP.BF16.F32.PACK_AB R2, R234, R235 ;  /* 0x000000ebea02723e */ /* 0x000fc400000010ff */
[----:B------:R-:W-:Y:S02]  /*c170*/  PRMT R9, R9, 0x5410, R10 ;  /* 0x0000541009097816 */ /* 0x000fe4000000000a */
[----:B------:R-:W-:Y:S01]  /*c180*/  LOP3.LUT R10, R0, R2, RZ, 0xc0, !PT ;  /* 0x00000002000a7212 */ /* 0x000fe200078ec0ff */
[C---:B------:R-:W-:Y:S01]  /*c190*/  HMMA.16816.F32.BF16 R80, R4.reuse, R46, R80 ;  /* 0x0000002e0450723c */ /* 0x040fe20000041850 */
[--C-:B---3--:R-:W-:Y:S02]  /*c1a0*/  HSET2.LE.AND R3, R11, R156.reuse, PT ;  /* 0x0000009c0b037233 */ /* 0x108fe40003803000 */
[----:B----4-:R-:W-:Y:S02]  /*c1b0*/  F2FP.BF16.F32.PACK_AB R11, R162, R163 ;  /* 0x000000a3a20b723e */ /* 0x010fe400000010ff */
[--C-:B------:R-:W-:Y:S01]  /*c1c0*/  HSET2.LE.AND R0, R17, R156.reuse, PT ;  /* 0x0000009c11007233 */ /* 0x100fe20003803000 */
[----:B------:R-:W-:Y:S01]  /*c1d0*/  IMAD.WIDE.U32 R16, R38, -0x326172a9, RZ ;  /* 0xcd9e8d5726107825 */ /* 0x000fe200078e00ff */
[----:B------:R-:W-:Y:S01]  /*c1e0*/  LOP3.LUT R11, R3, R11, RZ, 0xc0, !PT ;  /* 0x0000000b030b7212 */ /* 0x000fe200078ec0ff */
[C---:B------:R-:W-:Y:S02]  /*c1f0*/  HMMA.16816.F32.BF16 R128, R4.reuse, R32, R128 ;  /* 0x000000200480723c */ /* 0x040fe40000041880 */
[----:B-----5:R-:W-:Y:S01]  /*c200*/  FFMA.FTZ R8, R178, UR39, -R12 ;  /* 0x00000027b2087c23 */ /* 0x020fe2000801080c */
[----:B------:R-:W-:Y:S01]  /*c210*/  HSET2.LE.AND R3, R9, R156, PT ;  /* 0x0000009c09037233 */ /* 0x000fe20003803000 */
[----:B------:R-:W-:Y:S01]  /*c220*/  IMAD.MOV.U32 R178, RZ, RZ, R126 ;  /* 0x000000ffffb27224 */ /* 0x000fe200078e007e */
[----:B------:R-:W-:Y:S01]  /*c230*/  F2FP.BF16.F32.PACK_AB R2, R242, R175 ;  /* 0x000000aff202723e */ /* 0x000fe200000010ff */
[----:B------:R-:W-:Y:S01]  /*c240*/  IMAD.MOV.U32 R126, RZ, RZ, R158 ;  /* 0x000000ffff7e7224 */ /* 0x000fe200078e009e */
[----:B------:R-:W-:Y:S01]  /*c250*/  F2FP.BF16.F32.PACK_AB R9, R159, R160 ;  /* 0x000000a09f09723e */ /* 0x000fe200000010ff */
[----:B------:R1:W-:Y:S01]  /*c260*/  MUFU.EX2 R158, R8 ;  /* 0x00000008009e7308 */ /* 0x0003e20000000800 */
[----:B------:R-:W-:Y:S02]  /*c270*/  HMMA.16816.F32.BF16 R136, R4, R34, R136 ;  /* 0x000000220488723c */ /* 0x000fe40000041888 */
[----:B------:R-:W-:-:S05]  /*c280*/  LOP3.LUT R9, R3, R9, RZ, 0xc0, !PT ;  /* 0x0000000903097212 */ /* 0x000fca00078ec0ff */
[----:B------:R-:W-:Y:S02]  /*c290*/  LOP3.LUT R4, R17, UR33, R58, 0x96, !PT ;  /* 0x0000002111047c12 */ /* 0x000fe4000f8e963a */
[----:B------:R-:W-:-:S03]  /*c2a0*/  LOP3.LUT R6, R41, UR25, R16, 0x96, !PT ;  /* 0x0000001929067c12 */ /* 0x000fc6000f8e9610 */
[----:B------:R-:W-:Y:S01]  /*c2b0*/  IMAD.WIDE.U32 R4, R4, -0x2daee0ad, RZ ;  /* 0xd2511f5304047825 */ /* 0x000fe200078e00ff */
[----:B-1----:R-:W-:-:S03]  /*c2c0*/  LOP3.LUT R8, R0, R2, RZ, 0xc0, !PT ;  /* 0x0000000200087212 */ /* 0x002fc600078ec0ff */
[----:B------:R-:W-:Y:S01]  /*c2d0*/  FFMA.FTZ R0, R167, UR39, -R12 ;  /* 0x00000027a7007c23 */ /* 0x000fe2000801080c */
[----:B------:R-:W-:Y:S01]  /*c2e0*/  IMAD.WIDE.U32 R2, R23, -0x2daee0ad, RZ ;  /* 0xd2511f5317027825 */ /* 0x000fe200078e00ff */
[----:B------:R-:W-:Y:S01]  /*c2f0*/  LOP3.LUT R19, R5, UR23, R48, 0x96, !PT ;  /* 0x0000001705137c12 */ /* 0x000fe2000f8e9630 */
[----:B------:R-:W-:Y:S02]  /*c300*/  LDSM.16.MT88.4 R20, [R186+0x7000] ;  /* 0x00700000ba14783b */ /* 0x000fe40000004200 */
[----:B------:R-:W-:Y:S01]  /*c310*/  IMAD.MOV.U32 R167, RZ, RZ, R127 ;  /* 0x000000ffffa77224 */ /* 0x000fe200078e007f */
[----:B------:R-:W-:Y:S01]  /*c320*/  LOP3.LUT R2, R43, UR20, R2, 0x96, !PT ;  /* 0x000000142b027c12 */ /* 0x000fe2000f8e9602 */
[----:B------:R-:W-:Y:S01]  /*c330*/  IMAD.MOV.U32 R127, RZ, RZ, R157 ;  /* 0x000000ffff7f7224 */ /* 0x000fe200078e009d */
[----:B------:R-:W-:Y:S01]  /*c340*/  LOP3.LUT R7, R3, UR23, R36, 0x96, !PT ;  /* 0x0000001703077c12 */ /* 0x000fe2000f8e9624 */
[----:B------:R1:W-:Y:S01]  /*c350*/  MUFU.EX2 R157, R0 ;  /* 0x00000000009d7308 */ /* 0x0003e20000000800 */
[----:B------:R-:W-:Y:S01]  /*c360*/  IMAD.WIDE.U32 R38, R6, -0x2daee0ad, RZ ;  /* 0xd2511f5306267825 */ /* 0x000fe200078e00ff */
[----:B------:R-:W-:Y:S03]  /*c370*/  HMMA.16816.F32.BF16 R76, R8, R28, R76 ;  /* 0x0000001c084c723c */ /* 0x000fe6000004184c */
[----:B------:R-:W-:Y:S01]  /*c380*/  IMAD.WIDE.U32 R2, R2, -0x326172a9, RZ ;  /* 0xcd9e8d5702027825 */ /* 0x000fe200078e00ff */
[----:B------:R-:W-:-:S03]  /*c390*/  LOP3.LUT R39, R39, UR20, R4, 0x96, !PT ;  /* 0x0000001427277c12 */ /* 0x000fc6000f8e9604 */
[----:B------:R-:W-:Y:S01]  /*c3a0*/  FFMA.FTZ R4, R211, UR39, -R13 ;  /* 0x00000027d3047c23 */ /* 0x000fe2000801080d */
[C---:B------:R-:W-:Y:S01]  /*c3b0*/  HMMA.16816.F32.BF16 R64, R8.reuse, R30, R64 ;  /* 0x0000001e0840723c */ /* 0x040fe20000041840 */
[----:B------:R-:W-:Y:S01]  /*c3c0*/  IMAD.WIDE.U32 R36, R7, -0x326172a9, RZ ;  /* 0xcd9e8d5707247825 */ /* 0x000fe200078e00ff */
[----:B------:R-:W-:Y:S01]  /*c3d0*/  LOP3.LUT R5, R2, 0xff, RZ, 0xc0, !PT ;  /* 0x000000ff02057812 */ /* 0x000fe200078ec0ff */
[----:B------:R-:W-:Y:S01]  /*c3e0*/  MUFU.EX2 R153, R4 ;  /* 0x0000000400997308 */ /* 0x000fe20000000800 */
[--C-:B------:R-:W-:Y:S01]  /*c3f0*/  SHF.R.U32.HI R16, RZ, 0x10, R2.reuse ;  /* 0x00000010ff107819 */ /* 0x100fe20000011602 */
[----:B------:R-:W2:Y:S01]  /*c400*/  LDSM.16.MT88.4 R28, [R185+0x7000] ;  /* 0x00700000b91c783b */ /* 0x000ea20000004200 */
[----:B------:R-:W-:Y:S01]  /*c410*/  SHF.R.U32.HI R18, RZ, 0x18, R2 ;  /* 0x00000018ff127819 */ /* 0x000fe20000011602 */
[----:B------:R-:W-:Y:S01]  /*c420*/  HMMA.16816.F32.BF16 R60, R8, R24, R60 ;  /* 0x00000018083c723c */ /* 0x000fe2000004183c */
[----:B------:R-:W-:Y:S02]  /*c430*/  IMAD.MOV.U32 R211, RZ, RZ, R126 ;  /* 0x000000ffffd37224 */ /* 0x000fe400078e007e */
[----:B-1----:R-:W-:Y:S01]  /*c440*/  FFMA.FTZ R0, R166, UR39, -R12 ;  /* 0x00000027a6007c23 */ /* 0x002fe2000801080c */
[----:B------:R-:W-:-:S03]  /*c450*/  IMAD.MOV.U32 R166, RZ, RZ, R124 ;  /* 0x000000ffffa67224 */ /* 0x000fc600078e007c */
[----:B------:R1:W-:Y:S01]  /*c460*/  MUFU.EX2 R155, R0 ;  /* 0x00000000009b7308 */ /* 0x0003e20000000800 */
[C---:B------:R-:W-:Y:S01]  /*c470*/  HMMA.16816.F32.BF16 R56, R8.reuse, R26, R108 ;  /* 0x0000001a0838723c */ /* 0x040fe2000004186c */
[----:B------:R-:W3:Y:S05]  /*c480*/  LDSM.16.MT88.4 R24, [R188+0x7000] ;  /* 0x00700000bc18783b */ /* 0x000eea0000004200 */
[C---:B------:R-:W-:Y:S06]  /*c490*/  HMMA.16816.F32.BF16 R52, R8.reuse, R44, R116 ;  /* 0x0000002c0834723c */ /* 0x040fec0000041874 */
[----:B------:R-:W-:Y:S01]  /*c4a0*/  HMMA.16816.F32.BF16 R48, R8, R46, R120 ;  /* 0x0000002e0830723c */ /* 0x000fe20000041878 */
[----:B------:R-:W-:Y:S01]  /*c4b0*/  LDSM.16.MT88.4 R120, [R186+0x7800] ;  /* 0x00780000ba78783b */ /* 0x000fe20000004200 */
[----:B-1----:R-:W-:Y:S01]  /*c4c0*/  FFMA.FTZ R0, R179, UR39, -R12 ;  /* 0x00000027b3007c23 */ /* 0x002fe2000801080c */
[----:B------:R-:W-:-:S03]  /*c4d0*/  IMAD.MOV.U32 R179, RZ, RZ, R125 ;  /* 0x000000ffffb37224 */ /* 0x000fc600078e007d */
[C---:B------:R-:W-:Y:S01]  /*c4e0*/  HMMA.16816.F32.BF16 R44, R8.reuse, R32, R132 ;  /* 0x00000020082c723c */ /* 0x040fe20000041884 */
[----:B------:R1:W-:Y:S05]  /*c4f0*/  MUFU.EX2 R154, R0 ;  /* 0x00000000009a7308 */ /* 0x0003ea0000000800 */
[----:B------:R-:W-:Y:S01]  /*c500*/  HMMA.16816.F32.BF16 R68, R8, R34, R68 ;  /* 0x000000220844723c */ /* 0x000fe20000041844 */
[----:B------:R-:W4:Y:S06]  /*c510*/  LDSM.16.MT88.4 R32, [R187+0x7000] ;  /* 0x00700000bb20783b */ /* 0x000f2c0000004200 */
[----:B------:R-:W-:-:S04]  /*c520*/  FFMA.FTZ R8, R218, UR39, -R15 ;  /* 0x00000027da087c23 */ /* 0x000fc8000801080f */
[----:B------:R-:W-:Y:S01]  /*c530*/  MUFU.EX2 R146, R8 ;  /* 0x0000000800927308 */ /* 0x000fe20000000800 */
[----:B-1----:R-:W-:-:S04]  /*c540*/  LOP3.LUT R0, R2, 0xffff, RZ, 0xc0, !PT ;  /* 0x0000ffff02007812 */ /* 0x002fc800078ec0ff */
[----:B------:R-:W-:Y:S02]  /*c550*/  SHF.R.U32.HI R4, RZ, 0x8, R0 ;  /* 0x00000008ff047819 */ /* 0x000fe40000011600 */
[----:B------:R-:W-:Y:S01]  /*c560*/  LOP3.LUT R0, R3, UR16, R36, 0x96, !PT ;  /* 0x0000001003007c12 */ /* 0x000fe2000f8e9624 */
[----:B------:R-:W-:Y:S01]  /*c570*/  FFMA.FTZ R3, R210, UR39, -R13 ;  /* 0x00000027d2037c23 */ /* 0x000fe2000801080d */
[----:B------:R-:W-:Y:S01]  /*c580*/  PRMT R17, R5, 0x5410, R4 ;  /* 0x0000541005117816 */ /* 0x000fe20000000004 */
[----:B------:R-:W-:Y:S01]  /*c590*/  IMAD.MOV.U32 R210, RZ, RZ, R127 ;  /* 0x000000ffffd27224 */ /* 0x000fe200078e007f */
[----:B------:R-:W-:Y:S01]  /*c5a0*/  SHF.R.U32.HI R4, RZ, 0x10, R0 ;  /* 0x00000010ff047819 */ /* 0x000fe20000011600 */
[----:B------:R1:W5:Y:S01]  /*c5b0*/  MUFU.EX2 R152, R3 ;  /* 0x0000000300987308 */ /* 0x0003620000000800 */
[C---:B------:R-:W-:Y:S02]  /*c5c0*/  LOP3.LUT R2, R0.reuse, 0xffff, RZ, 0xc0, !PT ;  /* 0x0000ffff00027812 */ /* 0x040fe400078ec0ff */
[----:B------:R-:W-:-:S02]  /*c5d0*/  LOP3.LUT R7, R0, 0xff, RZ, 0xc0, !PT ;  /* 0x000000ff00077812 */ /* 0x000fc400078ec0ff */
[----:B------:R-:W-:Y:S02]  /*c5e0*/  SHF.R.U32.HI R6, RZ, 0x18, R0 ;  /* 0x00000018ff067819 */ /* 0x000fe40000011600 */
[----:B------:R-:W-:Y:S01]  /*c5f0*/  LOP3.LUT R0, R4, 0xff, RZ, 0xc0, !PT ;  /* 0x000000ff04007812 */ /* 0x000fe200078ec0ff */
[----:B------:R-:W-:Y:S01]  /*c600*/  FFMA.FTZ R4, R168, UR39, -R13 ;  /* 0x00000027a8047c23 */ /* 0x000fe2000801080d */
[----:B------:R-:W-:Y:S02]  /*c610*/  SHF.R.U32.HI R2, RZ, 0x8, R2 ;  /* 0x00000008ff027819 */ /* 0x000fe40000011602 */
[----:B------:R-:W-:Y:S01]  /*c620*/  LOP3.LUT R5, R16, 0xff, RZ, 0xc0, !PT ;  /* 0x000000ff10057812 */ /* 0x000fe200078ec0ff */
[----:B------:R2:W-:Y:S01]  /*c630*/  MUFU.EX2 R150, R4 ;  /* 0x0000000400967308 */ /* 0x0005e20000000800 */
[----:B------:R-:W-:Y:S01]  /*c640*/  PRMT R2, R7, 0x5410, R2 ;  /* 0x0000541007027816 */ /* 0x000fe20000000002 */
[----:B------:R-:W-:Y:S01]  /*c650*/  FFMA.FTZ R16, R217, UR39, -R15 ;  /* 0x00000027d9107c23 */ /* 0x000fe2000801080f */
[----:B------:R-:W-:Y:S01]  /*c660*/  PRMT R18, R5, 0x5410, R18 ;  /* 0x0000541005127816 */ /* 0x000fe20000000012 */
[----:B-1----:R-:W-:Y:S01]  /*c670*/  FFMA.FTZ R3, R183, UR39, -R13 ;  /* 0x00000027b7037c23 */ /* 0x002fe2000801080d */
[----:B-----5:R-:W-:-:S02]  /*c680*/  F2FP.BF16.F32.PACK_AB R5, R152, R153 ;  /* 0x000000999805723e */ /* 0x020fc400000010ff */
[----:B------:R-:W-:Y:S01]  /*c690*/  F2FP.BF16.F32.PACK_AB R7, R154, R155 ;  /* 0x0000009b9a07723e */ /* 0x000fe200000010ff */
[----:B------:R1:W5:Y:S01]  /*c6a0*/  MUFU.EX2 R151, R3 ;  /* 0x0000000300977308 */ /* 0x0003620000000800 */
[----:B--2---:R-:W-:-:S07]  /*c6b0*/  FFMA.FTZ R4, R170, UR39, -R14 ;  /* 0x00000027aa047c23 */ /* 0x004fce000801080e */
[----:B------:R-:W2:Y:S01]  /*c6c0*/  MUFU.EX2 R147, R16 ;  /* 0x0000001000937308 */ /* 0x000ea20000000800 */
[----:B-1----:R-:W-:-:S07]  /*c6d0*/  PRMT R3, R0, 0x5410, R6 ;  /* 0x0000541000037816 */ /* 0x002fce0000000006 */
[----:B------:R1:W-:Y:S01]  /*c6e0*/  MUFU.EX2 R149, R4 ;  /* 0x0000000400957308 */ /* 0x0003e20000000800 */
[--C-:B------:R-:W-:Y:S02]  /*c6f0*/  HSET2.LE.AND R0, R2, R156.reuse, PT ;  /* 0x0000009c02007233 */ /* 0x100fe40003803000 */
[----:B------:R-:W-:Y:S02]  /*c700*/  F2FP.BF16.F32.PACK_AB R2, R157, R158 ;  /* 0x0000009e9d02723e */ /* 0x000fe400000010ff */
[--C-:B------:R-:W-:Y:S01]  /*c710*/  HSET2.LE.AND R6, R17, R156.reuse, PT ;  /* 0x0000009c11067233 */ /* 0x100fe20003803000 */
[----:B------:R-:W-:Y:S01]  /*c720*/  FFMA.FTZ R17, R213, UR39, -R12 ;  /* 0x00000027d5117c23 */ /* 0x000fe2000801080c */
[----:B------:R-:W-:-:S03]  /*c730*/  HSET2.LE.AND R3, R3, R156, PT ;  /* 0x0000009c03037233 */ /* 0x000fc60003803000 */
[----:B------:R-:W-:Y:S02]  /*c740*/  LOP3.LUT R6, R6, R7, RZ, 0xc0, !PT ;  /* 0x0000000706067212 */ /* 0x000fe400078ec0ff */
[----:B------:R-:W-:Y:S02]  /*c750*/  LOP3.LUT R5, R3, R5, RZ, 0xc0, !PT ;  /* 0x0000000503057212 */ /* 0x000fe400078ec0ff */
[----:B-----5:R-:W-:Y:S02]  /*c760*/  F2FP.BF16.F32.PACK_AB R7, R150, R151 ;  /* 0x000000979607723e */ /* 0x020fe400000010ff */
[----:B-1----:R-:W-:Y:S01]  /*c770*/  LOP3.LUT R4, R0, R2, RZ, 0xc0, !PT ;  /* 0x0000000200047212 */ /* 0x002fe200078ec0ff */
[----:B------:R-:W-:Y:S01]  /*c780*/  FFMA.FTZ R0, R169, UR39, -R14 ;  /* 0x00000027a9007c23 */ /* 0x000fe2000801080e */
[----:B------:R-:W-:Y:S02]  /*c790*/  IMAD.WIDE.U32 R2, R39, -0x326172a9, RZ ;  /* 0xcd9e8d5727027825 */ /* 0x000fe400078e00ff */
[----:B------:R-:W-:Y:S01]  /*c7a0*/  MUFU.EX2 R39, R17 ;  /* 0x0000001100277308 */ /* 0x000fe20000000800 */
[----:B------:R-:W-:-:S02]  /*c7b0*/  LOP3.LUT R16, R2, 0xff, RZ, 0xc0, !PT ;  /* 0x000000ff02107812 */ /* 0x000fc400078ec0ff */
[--C-:B------:R-:W-:Y:S02]  /*c7c0*/  SHF.R.U32.HI R9, RZ, 0x10, R2.reuse ;  /* 0x00000010ff097819 */ /* 0x100fe40000011602 */
[----:B------:R-:W-:-:S03]  /*c7d0*/  SHF.R.U32.HI R11, RZ, 0x18, R2 ;  /* 0x00000018ff0b7819 */ /* 0x000fc60000011602 */
[----:B------:R1:W-:Y:S01]  /*c7e0*/  MUFU.EX2 R148, R0 ;  /* 0x0000000000947308 */ /* 0x0003e20000000800 */
[----:B------:R-:W-:Y:S02]  /*c7f0*/  LOP3.LUT R9, R9, 0xff, RZ, 0xc0, !PT ;  /* 0x000000ff09097812 */ /* 0x000fe400078ec0ff */
[----:B-1----:R-:W-:Y:S01]  /*c800*/  HSET2.LE.AND R0, R18, R156, PT ;  /* 0x0000009c12007233 */ /* 0x002fe20003803000 */
[----:B------:R-:W-:-:S04]  /*c810*/  IMAD.WIDE.U32 R18, R19, -0x326172a9, RZ ;  /* 0xcd9e8d5713127825 */ /* 0x000fc800078e00ff */
[----:B------:R-:W-:Y:S02]  /*c820*/  LOP3.LUT R7, R0, R7, RZ, 0xc0, !PT ;  /* 0x0000000700077212 */ /* 0x000fe400078ec0ff */
[----:B------:R-:W-:Y:S02]  /*c830*/  LOP3.LUT R0, R3, UR16, R18, 0x96, !PT ;  /* 0x0000001003007c12 */ /* 0x000fe4000f8e9612 */
[----:B------:R-:W-:Y:S02]  /*c840*/  LOP3.LUT R3, R2, 0xffff, RZ, 0xc0, !PT ;  /* 0x0000ffff02037812 */ /* 0x000fe400078ec0ff */
[----:B------:R-:W-:Y:S01]  /*c850*/  LOP3.LUT R2, R0, 0xffff, RZ, 0xc0, !PT ;  /* 0x0000ffff00027812 */ /* 0x000fe200078ec0ff */
[----:B------:R-:W-:Y:S01]  /*c860*/  HMMA.16816.F32.BF16 R112, R4, R30, R96 ;  /* 0x0000001e0470723c */ /* 0x000fe20000041860 */
[----:B------:R-:W-:Y:S01]  /*c870*/  SHF.R.U32.HI R10, RZ, 0x8, R3 ;  /* 0x00000008ff0a7819 */ /* 0x000fe20000011603 */
[----:B------:R-:W-:Y:S01]  /*c880*/  FFMA.FTZ R3, R216, UR39, -R15 ;  /* 0x00000027d8037c23 */ /* 0x000fe2000801080f */
[----:B------:R-:W-:-:S02]  /*c890*/  LOP3.LUT R8, R0, 0xff, RZ, 0xc0, !PT ;  /* 0x000000ff00087812 */ /* 0x000fc400078ec0ff */
[----:B------:R-:W-:Y:S01]  /*c8a0*/  SHF.R.U32.HI R2, RZ, 0x8, R2 ;  /* 0x00000008ff027819 */ /* 0x000fe20000011602 */
[----:B------:R1:W-:Y:S01]  /*c8b0*/  MUFU.EX2 R145, R3 ;  /* 0x0000000300917308 */ /* 0x0003e20000000800 */
[----:B------:R-:W-:Y:S01]  /*c8c0*/  PRMT R10, R16, 0x5410, R10 ;  /* 0x00005410100a7816 */ /* 0x000fe2000000000a */
[C---:B---3--:R-:W-:Y:S01]  /*c8d0*/  HMMA.16816.F32.BF16 R108, R4.reuse, R26, R84 ;  /* 0x0000001a046c723c */ /* 0x048fe20000041854 */
[----:B------:R-:W-:Y:S01]  /*c8e0*/  PRMT R16, R9, 0x5410, R11 ;  /* 0x0000541009107816 */ /* 0x000fe2000000000b */
[----:B------:R-:W-:Y:S01]  /*c8f0*/  FFMA.FTZ R9, R212, UR39, -R12 ;  /* 0x00000027d4097c23 */ /* 0x000fe2000801080c */
[----:B------:R-:W-:Y:S02]  /*c900*/  PRMT R11, R8, 0x5410, R2 ;  /* 0x00005410080b7816 */ /* 0x000fe40000000002 */
[--C-:B------:R-:W-:Y:S01]  /*c910*/  SHF.R.U32.HI R2, RZ, 0x10, R0.reuse ;  /* 0x00000010ff027819 */ /* 0x100fe20000011600 */
[----:B------:R-:W-:Y:S01]  /*c920*/  MUFU.EX2 R43, R9 ;  /* 0x00000009002b7308 */ /* 0x000fe20000000800 */
[----:B------:R-:W-:Y:S01]  /*c930*/  SHF.R.U32.HI R8, RZ, 0x18, R0 ;  /* 0x00000018ff087819 */ /* 0x000fe20000011600 */
[C---:B------:R-:W-:Y:S01]  /*c940*/  HMMA.16816.F32.BF16 R116, R4.reuse, R28, R104 ;  /* 0x0000001c0474723c */ /* 0x040fe20000041868 */
[----:B------:R-:W-:Y:S01]  /*c950*/  HSET2.LE.AND R0, R10, R156, PT ;  /* 0x0000009c0a007233 */ /* 0x000fe20003803000 */
[----:B------:R-:W-:Y:S04]  /*c960*/  LDSM.16.MT88.4 R104, [R188+0x7800] ;  /* 0x00780000bc68783b */ /* 0x000fe80000004200 */
[----:B------:R-:W-:Y:S01]  /*c970*/  HMMA.16816.F32.BF16 R96, R4, R24, R92 ;  /* 0x000000180460723c */ /* 0x000fe2000004185c */
[----:B-1----:R-:W-:-:S04]  /*c980*/  FFMA.FTZ R3, R214, UR39, -R15 ;  /* 0x00000027d6037c23 */ /* 0x002fc8000801080f */
[----:B------:R1:W3:Y:S01]  /*c990*/  MUFU.EX2 R144, R3 ;  /* 0x0000000300907308 */ /* 0x0002e20000000800 */
[C---:B------:R-:W-:Y:S06]  /*c9a0*/  HMMA.16816.F32.BF16 R100, R4.reuse, R20, R100 ;  /* 0x000000140464723c */ /* 0x040fec0000041864 */
[C---:B------:R-:W-:Y:S06]  /*c9b0*/  HMMA.16816.F32.BF16 R124, R4.reuse, R22, R80 ;  /* 0x00000016047c723c */ /* 0x040fec0000041850 */
[----:B----4-:R-:W-:Y:S01]  /*c9c0*/  HMMA.16816.F32.BF16 R128, R4, R32, R128 ;  /* 0x000000200480723c */ /* 0x010fe20000041880 */
[----:B-1----:R-:W-:-:S02]  /*c9d0*/  LOP3.LUT R3, R2, 0xff, RZ, 0xc0, !PT ;  /* 0x000000ff02037812 */ /* 0x002fc400078ec0ff */
[----:B------:R-:W-:-:S03]  /*c9e0*/  F2FP.BF16.F32.PACK_AB R2, R161, R173 ;  /* 0x000000ada102723e */ /* 0x000fc600000010ff */
[----:B------:R-:W-:Y:S01]  /*c9f0*/  HMMA.16816.F32.BF16 R84, R4, R34, R136 ;  /* 0x000000220454723c */ /* 0x000fe20000041888 */
[----:B------:R-:W-:Y:S02]  /*ca00*/  PRMT R8, R3, 0x5410, R8 ;  /* 0x0000541003087816 */ /* 0x000fe40000000008 */
[----:B------:R-:W-:Y:S01]  /*ca10*/  LOP3.LUT R10, R0, R2, RZ, 0xc0, !PT ;  /* 0x00000002000a7212 */ /* 0x000fe200078ec0ff */
[----:B------:R-:W-:Y:S01]  /*ca20*/  FFMA.FTZ R2, R171, UR39, -R12 ;  /* 0x00000027ab027c23 */ /* 0x000fe2000801080c */
[--C-:B------:R-:W-:Y:S02]  /*ca30*/  HSET2.LE.AND R0, R16, R156.reuse, PT ;  /* 0x0000009c10007233 */ /* 0x100fe40003803000 */
[--C-:B------:R-:W-:Y:S01]  /*ca40*/  HSET2.LE.AND R3, R11, R156.reuse, PT ;  /* 0x0000009c0b037233 */ /* 0x100fe20003803000 */
[----:B------:R3:W1:Y:S01]  /*ca50*/  MUFU.EX2 R41, R2 ;  /* 0x0000000200297308 */ /* 0x0006620000000800 */
[----:B------:R-:W-:Y:S01]  /*ca60*/  HSET2.LE.AND R9, R8, R156, PT ;  /* 0x0000009c08097233 */ /* 0x000fe20003803000 */
[----:B------:R-:W-:Y:S01]  /*ca70*/  FFMA.FTZ R7, R219, UR39, -R13 ;  /* 0x00000027db077c23 */ /* 0x000fe2000801080d */
[----:B------:R-:W-:-:S02]  /*ca80*/  F2FP.BF16.F32.PACK_AB R8, R164, R172 ;  /* 0x000000aca408723e */ /* 0x000fc400000010ff */
[----:B--2---:R-:W-:Y:S02]  /*ca90*/  F2FP.BF16.F32.PACK_AB R16, R146, R147 ;  /* 0x000000939210723e */ /* 0x004fe400000010ff */
[----:B------:R-:W-:Y:S02]  /*caa0*/  LOP3.LUT R8, R3, R8, RZ, 0xc0, !PT ;  /* 0x0000000803087212 */ /* 0x000fe400078ec0ff */
[----:B------:R-:W-:Y:S02]  /*cab0*/  LOP3.LUT R3, R37, UR21, R88, 0x96, !PT ;  /* 0x0000001525037c12 */ /* 0x000fe4000f8e9658 */
[----:B------:R-:W-:Y:S01]  /*cac0*/  LOP3.LUT R9, R9, R16, RZ, 0xc0, !PT ;  /* 0x0000001009097212 */ /* 0x000fe200078ec0ff */
[----:B------:R-:W2:Y:S01]  /*cad0*/  LDSM.16.MT88.4 R88, [R185+0x7800] ;  /* 0x00780000b958783b */ /* 0x000ea20000004200 */
[----:B---3--:R-:W-:-:S04]  /*cae0*/  F2FP.BF16.F32.PACK_AB R2, R144, R145 ;  /* 0x000000919002723e */ /* 0x008fc800000010ff */
[----:B------:R-:W-:Y:S01]  /*caf0*/  LOP3.LUT R11, R0, R2, RZ, 0xc0, !PT ;  /* 0x00000002000b7212 */ /* 0x000fe200078ec0ff */
[----:B------:R-:W-:Y:S01]  /*cb00*/  FFMA.FTZ R2, R215, UR39, -R12 ;  /* 0x00000027d7027c23 */ /* 0x000fe2000801080c */
[----:B------:R-:W-:-:S03]  /*cb10*/  LOP3.LUT R0, R19, UR21, R40, 0x96, !PT ;  /* 0x0000001513007c12 */ /* 0x000fc6000f8e9628 */
[----:B------:R3:W-:Y:S02]  /*cb20*/  MUFU.EX2 R36, R2 ;  /* 0x0000000200247308 */ /* 0x0007e40000000800 */
[----:B------:R-:W-:-:S04]  /*cb30*/  IMAD.WIDE.U32 R4, R0, -0x2daee0ad, RZ ;  /* 0xd2511f5300047825 */ /* 0x000fc800078e00ff */
[----:B------:R-:W-:Y:S01]  /*cb40*/  FFMA.FTZ R0, R220, UR39, -R13 ;  /* 0x00000027dc007c23 */ /* 0x000fe2000801080d */
[C---:B------:R-:W-:Y:S01]  /*cb50*/  HMMA.16816.F32.BF16 R76, R8.reuse, R28, R76 ;  /* 0x0000001c084c723c */ /* 0x040fe2000004184c */
[----:B------:R-:W-:Y:S02]  /*cb60*/  LOP3.LUT R6, R5, UR15, R38, 0x96, !PT ;  /* 0x0000000f05067c12 */ /* 0x000fe4000f8e9626 */
[----:B------:R4:W-:Y:S03]  /*cb70*/  MUFU.EX2 R29, R0 ;  /* 0x00000000001d7308 */ /* 0x0009e60000000800 */
[C---:B------:R-:W-:Y:S05]  /*cb80*/  HMMA.16816.F32.BF16 R60, R8.reuse, R24, R60 ;  /* 0x00000018083c723c */ /* 0x040fea000004183c */
[----:B------:R5:W2:Y:S01]  /*cb90*/  MUFU.EX2 R28, R7 ;  /* 0x00000007001c7308 */ /* 0x000aa20000000800 */
[----:B---3--:R-:W-:Y:S01]  /*cba0*/  IMAD.WIDE.U32 R2, R3, -0x2daee0ad, RZ ;  /* 0xd2511f5303027825 */ /* 0x008fe200078e00ff */
[----:B------:R-:W-:Y:S02]  /*cbb0*/  HMMA.16816.F32.BF16 R52, R8, R20, R52 ;  /* 0x000000140834723c */ /* 0x000fe40000041834 */
[----:B------:R-:W-:-:S02]  /*cbc0*/  LOP3.LUT R16, R2, 0xff, RZ, 0xc0, !PT ;  /* 0x000000ff02107812 */ /* 0x000fc400078ec0ff */
[----:B------:R-:W-:Y:S02]  /*cbd0*/  SHF.R.U32.HI R17, RZ, 0x18, R2 ;  /* 0x00000018ff117819 */ /* 0x000fe40000011602 */
[----:B------:R-:W-:Y:S01]  /*cbe0*/  HMMA.16816.F32.BF16 R44, R8, R32, R44 ;  /* 0x00000020082c723c */ /* 0x000fe2000004182c */
[----:B----4-:R-:W-:-:S04]  /*cbf0*/  LOP3.LUT R0, R2, 0xffff, RZ, 0xc0, !PT ;  /* 0x0000ffff02007812 */ /* 0x010fc800078ec0ff */
[----:B------:R-:W-:Y:S01]  /*cc00*/  SHF.R.U32.HI R12, RZ, 0x8, R0 ;  /* 0x00000008ff0c7819 */ /* 0x000fe20000011600 */
[C---:B------:R-:W-:Y:S01]  /*cc10*/  HMMA.16816.F32.BF16 R64, R8.reuse, R30, R64 ;  /* 0x0000001e0840723c */ /* 0x040fe20000041840 */
[----:B------:R-:W-:Y:S02]  /*cc20*/  LOP3.LUT R0, R3, UR15, R42, 0x96, !PT ;  /* 0x0000000f03007c12 */ /* 0x000fe4000f8e962a */
[----:B------:R-:W-:Y:S01]  /*cc30*/  SHF.R.U32.HI R3, RZ, 0x10, R2 ;  /* 0x00000010ff037819 */ /* 0x000fe20000011602 */
[--C-:B------:R-:W-:Y:S01]  /*cc40*/  FFMA.FTZ R2, R221, UR39, -R13.reuse ;  /* 0x00000027dd027c23 */ /* 0x100fe2000801080d */
[----:B-----5:R-:W-:Y:S01]  /*cc50*/  LOP3.LUT R7, R0, 0xffff, RZ, 0xc0, !PT ;  /* 0x0000ffff00077812 */ /* 0x020fe200078ec0ff */
[----:B------:R-:W-:Y:S01]  /*cc60*/  FFMA.FTZ R13, R222, UR39, -R13 ;  /* 0x00000027de0d7c23 */ /* 0x000fe2000801080d */
[----:B------:R-:W-:Y:S01]  /*cc70*/  PRMT R16, R16, 0x5410, R12 ;  /* 0x0000541010107816 */ /* 0x000fe2000000000c */
[----:B------:R3:W-:Y:S01]  /*cc80*/  MUFU.EX2 R25, R2 ;  /* 0x0000000200197308 */ /* 0x0007e20000000800 */
[----:B------:R-:W-:Y:S01]  /*cc90*/  SHF.R.U32.HI R7, RZ, 0x8, R7 ;  /* 0x00000008ff077819 */ /* 0x000fe20000011607 */
[----:B------:R-:W-:Y:S01]  /*cca0*/  FFMA.FTZ R12, R223, UR39, -R14 ;  /* 0x00000027df0c7c23 */ /* 0x000fe2000801080e */
[C---:B------:R-:W-:Y:S05]  /*ccb0*/  HMMA.16816.F32.BF16 R56, R8.reuse, R26, R56 ;  /* 0x0000001a0838723c */ /* 0x040fea0000041838 */
[----:B------:R-:W4:Y:S01]  /*ccc0*/  MUFU.EX2 R24, R13 ;  /* 0x0000000d00187308 */ /* 0x000f220000000800 */
[C---:B------:R-:W-:Y:S06]  /*ccd0*/  HMMA.16816.F32.BF16 R48, R8.reuse, R22, R48 ;  /* 0x000000160830723c */ /* 0x040fec0000041830 */
[----:B------:R-:W-:Y:S01]  /*cce0*/  HMMA.16816.F32.BF16 R32, R8, R34, R68 ;  /* 0x000000220820723c */ /* 0x000fe20000041844 */
[----:B------:R5:W-:Y:S01]  /*ccf0*/  MUFU.EX2 R21, R12 ;  /* 0x0000000c00157308 */ /* 0x000be20000000800 */
[----:B---3--:R-:W-:-:S02]  /*cd00*/  LOP3.LUT R2, R3, 0xff, RZ, 0xc0, !PT ;  /* 0x000000ff03027812 */ /* 0x008fc400078ec0ff */
[----:B------:R-:W-:Y:S02]  /*cd10*/  LOP3.LUT R3, R0, 0xff, RZ, 0xc0, !PT ;  /* 0x000000ff00037812 */ /* 0x000fe400078ec0ff */
[----:B------:R-:W-:Y:S01]  /*cd20*/  PRMT R17, R2, 0x5410, R17 ;  /* 0x0000541002117816 */ /* 0x000fe20000000011 */
[----:B------:R-:W-:Y:S01]  /*cd30*/  IMAD.MOV.U32 R70, RZ, RZ, R237 ;  /* 0x000000ffff467224 */ /* 0x000fe200078e00ed */
[----:B------:R-:W-:Y:S01]  /*cd40*/  PRMT R2, R3, 0x5410, R7 ;  /* 0x0000541003027816 */ /* 0x000fe20000000007 */
[----:B------:R-:W-:Y:S01]  /*cd50*/  IMAD.MOV.U32 R71, RZ, RZ, R238 ;  /* 0x000000ffff477224 */ /* 0x000fe200078e00ee */
[--C-:B------:R-:W-:Y:S02]  /*cd60*/  SHF.R.U32.HI R3, RZ, 0x10, R0.reuse ;  /* 0x00000010ff037819 */ /* 0x100fe40000011600 */
[----:B------:R-:W-:Y:S02]  /*cd70*/  SHF.R.U32.HI R7, RZ, 0x18, R0 ;  /* 0x00000018ff077819 */ /* 0x000fe40000011600 */
[----:B------:R-:W-:-:S02]  /*cd80*/  LOP3.LUT R3, R3, 0xff, RZ, 0xc0, !PT ;  /* 0x000000ff03037812 */ /* 0x000fc400078ec0ff */
[--C-:B------:R-:W-:Y:S02]  /*cd90*/  HSET2.LE.AND R0, R2, R156.reuse, PT ;  /* 0x0000009c02007233 */ /* 0x100fe40003803000 */
[----:B-1----:R-:W-:Y:S02]  /*cda0*/  F2FP.BF16.F32.PACK_AB R2, R41, R43 ;  /* 0x0000002b2902723e */ /* 0x002fe400000010ff */
[----:B------:R-:W-:Y:S01]  /*cdb0*/  PRMT R7, R3, 0x5410, R7 ;  /* 0x0000541003077816 */ /* 0x000fe20000000007 */
[----:B------:R-:W-:Y:S01]  /*cdc0*/  FFMA.FTZ R3, R224, UR39, -R14 ;  /* 0x00000027e0037c23 */ /* 0x000fe2000801080e */
[----:B------:R-:W-:Y:S01]  /*cdd0*/  LOP3.LUT R136, R0, R2, RZ, 0xc0, !PT ;  /* 0x0000000200887212 */ /* 0x000fe200078ec0ff */
[----:B------:R-:W-:Y:S01]  /*cde0*/  FFMA.FTZ R14, R227, UR39, -R15 ;  /* 0x00000027e30e7c23 */ /* 0x000fe2000801080f */
[----:B--2---:R-:W-:Y:S01]  /*cdf0*/  F2FP.BF16.F32.PACK_AB R2, R28, R29 ;  /* 0x0000001d1c02723e */ /* 0x004fe200000010ff */
[----:B------:R1:W2:Y:S01]  /*ce00*/  MUFU.EX2 R20, R3 ;  /* 0x0000000300147308 */ /* 0x0002a20000000800 */
[----:B------:R-:W-:-:S02]  /*ce10*/  HSET2.LE.AND R0, R7, R156, PT ;  /* 0x0000009c07007233 */ /* 0x000fc40003803000 */
[----:B-----5:R-:W-:Y:S02]  /*ce20*/  HSET2.LE.AND R12, R17, R156, PT ;  /* 0x0000009c110c7233 */ /* 0x020fe40003803000 */
[----:B----4-:R-:W-:Y:S02]  /*ce30*/  F2FP.BF16.F32.PACK_AB R13, R24, R25 ;  /* 0x00000019180d723e */ /* 0x010fe400000010ff */
[----:B------:R-:W-:Y:S01]  /*ce40*/  F2FP.BF16.F32.PACK_AB R7, R36, R39 ;  /* 0x000000272407723e */ /* 0x000fe200000010ff */
[----:B------:R-:W-:Y:S01]  /*ce50*/  MUFU.EX2 R14, R14 ;  /* 0x0000000e000e7308 */ /* 0x000fe20000000800 */
[----:B------:R-:W-:Y:S01]  /*ce60*/  LOP3.LUT R137, R0, R2, RZ, 0xc0, !PT ;  /* 0x0000000200897212 */ /* 0x000fe200078ec0ff */
[----:B------:R-:W-:Y:S01]  /*ce70*/  FFMA.FTZ R0, R225, UR39, -R15 ;  /* 0x00000027e1007c23 */ /* 0x000fe2000801080f */
[----:B------:R-:W-:Y:S02]  /*ce80*/  SHF.R.U32.HI R2, RZ, 0x10, R4 ;  /* 0x00000010ff027819 */ /* 0x000fe40000011604 */
[----:B------:R-:W-:-:S02]  /*ce90*/  LOP3.LUT R139, R12, R13, RZ, 0xc0, !PT ;  /* 0x0000000d0c8b7212 */ /* 0x000fc400078ec0ff */
[C---:B------:R-:W-:Y:S01]  /*cea0*/  LOP3.LUT R10, R4.reuse, 0xff, RZ, 0xc0, !PT ;  /* 0x000000ff040a7812 */ /* 0x040fe200078ec0ff */
[----:B------:R3:W-:Y:S01]  /*ceb0*/  MUFU.EX2 R13, R0 ;  /* 0x00000000000d7308 */ /* 0x0007e20000000800 */
[----:B-1----:R-:W-:Y:S02]  /*cec0*/  HSET2.LE.AND R3, R16, R156, PT ;  /* 0x0000009c10037233 */ /* 0x002fe40003803000 */
[----:B------:R-:W-:Y:S01]  /*ced0*/  SHF.R.U32.HI R9, RZ, 0x18, R4 ;  /* 0x00000018ff097819 */ /* 0x000fe20000011604 */
[----:B------:R-:W1:Y:S02]  /*cee0*/  LDSM.16.MT88.4 R16, [R187+0x7800] ;  /* 0x00780000bb10783b */ /* 0x000e640000004200 */
[----:B------:R-:W-:Y:S02]  /*cef0*/  LOP3.LUT R138, R3, R7, RZ, 0xc0, !PT ;  /* 0x00000007038a7212 */ /* 0x000fe400078ec0ff */
[----:B------:R-:W-:Y:S01]  /*cf00*/  LOP3.LUT R3, R4, 0xffff, RZ, 0xc0, !PT ;  /* 0x0000ffff04037812 */ /* 0x000fe200078ec0ff */
[----:B------:R-:W-:Y:S01]  /*cf10*/  FFMA.FTZ R4, R228, UR39, -R15 ;  /* 0x00000027e4047c23 */ /* 0x000fe2000801080f */
[----:B------:R-:W-:-:S02]  /*cf20*/  LOP3.LUT R5, R2, 0xff, RZ, 0xc0, !PT ;  /* 0x000000ff02057812 */ /* 0x000fc400078ec0ff */
[----:B------:R-:W-:Y:S01]  /*cf30*/  SHF.R.U32.HI R2, RZ, 0x10, R6 ;  /* 0x00000010ff027819 */ /* 0x000fe20000011606 */
[----:B------:R4:W5:Y:S01]  /*cf40*/  MUFU.EX2 R11, R4 ;  /* 0x00000004000b7308 */ /* 0x0009620000000800 */
[----:B------:R-:W-:Y:S01]  /*cf50*/  LOP3.LUT R7, R6, 0xff, RZ, 0xc0, !PT ;  /* 0x000000ff06077812 */ /* 0x000fe200078ec0ff */
[----:B------:R-:W-:Y:S01]  /*cf60*/  HMMA.16816.F32.BF16 R92, R136, R90, R112 ;  /* 0x0000005a885c723c */ /* 0x000fe20000041870 */
[----:B------:R-:W-:Y:S01]  /*cf70*/  SHF.R.U32.HI R8, RZ, 0x8, R3 ;  /* 0x00000008ff087819 */ /* 0x000fe20000011603 */
[----:B---3--:R-:W-:Y:S01]  /*cf80*/  FFMA.FTZ R0, R226, UR39, -R15 ;  /* 0x00000027e2007c23 */ /* 0x008fe2000801080f */
[----:B------:R-:W-:-:S03]  /*cf90*/  LOP3.LUT R2, R2, 0xff, RZ, 0xc0, !PT ;  /* 0x000000ff02027812 */ /* 0x000fc600078ec0ff */
[----:B------:R3:W5:Y:S01]  /*cfa0*/  MUFU.EX2 R12, R0 ;  /* 0x00000000000c7308 */ /* 0x0007620000000800 */
[C---:B------:R-:W-:Y:S06]  /*cfb0*/  HMMA.16816.F32.BF16 R80, R136.reuse, R88, R116 ;  /* 0x000000588850723c */ /* 0x040fec0000041874 */
[----:B------:R-:W-:Y:S01]  /*cfc0*/  HMMA.16816.F32.BF16 R96, R136, R104, R96 ;  /* 0x000000688860723c */ /* 0x000fe20000041860 */
[----:B----4-:R-:W-:-:S05]  /*cfd0*/  PRMT R4, R5, 0x5410, R9 ;  /* 0x0000541005047816 */ /* 0x010fca0000000009 */
[----:B------:R-:W-:Y:S01]  /*cfe0*/  HMMA.16816.F32.BF16 R108, R136, R106, R108 ;  /* 0x0000006a886c723c */ /* 0x000fe2000004186c */
[----:B---3--:R-:W-:Y:S02]  /*cff0*/  LOP3.LUT R0, R6, 0xffff, RZ, 0xc0, !PT ;  /* 0x0000ffff06007812 */ /* 0x008fe400078ec0ff */
[----:B------:R-:W-:-:S03]  /*d000*/  SHF.R.U32.HI R6, RZ, 0x18, R6 ;  /* 0x00000018ff067819 */ /* 0x000fc60000011606 */
[C---:B------:R-:W-:Y:S01]  /*d010*/  HMMA.16816.F32.BF16 R112, R136.reuse, R120, R100 ;  /* 0x000000788870723c */ /* 0x040fe20000041864 */
[----:B------:R-:W-:Y:S02]  /*d020*/  SHF.R.U32.HI R3, RZ, 0x8, R0 ;  /* 0x00000008ff037819 */ /* 0x000fe40000011600 */
[----:B------:R-:W-:Y:S02]  /*d030*/  PRMT R0, R10, 0x5410, R8 ;  /* 0x000054100a007816 */ /* 0x000fe40000000008 */
[----:B------:R-:W-:Y:S01]  /*d040*/  PRMT R2, R2, 0x5410, R6 ;  /* 0x0000541002027816 */ /* 0x000fe20000000006 */
[C---:B------:R-:W-:Y:S01]  /*d050*/  HMMA.16816.F32.BF16 R124, R136.reuse, R122, R124 ;  /* 0x0000007a887c723c */ /* 0x040fe2000004187c */
[----:B------:R-:W-:Y:S02]  /*d060*/  PRMT R5, R7, 0x5410, R3 ;  /* 0x0000541007057816 */ /* 0x000fe40000000003 */
[--C-:B------:R-:W-:Y:S02]  /*d070*/  HSET2.LE.AND R0, R0, R156.reuse, PT ;  /* 0x0000009c00007233 */ /* 0x100fe40003803000 */
[----:B------:R-:W-:Y:S01]  /*d080*/  HSET2.LE.AND R7, R2, R156, PT ;  /* 0x0000009c02077233 */ /* 0x000fe20003803000 */
[----:B-1----:R-:W-:Y:S01]  /*d090*/  HMMA.16816.F32.BF16 R128, R136, R16, R128 ;  /* 0x000000108880723c */ /* 0x002fe20000041880 */
[----:B--2---:R-:W-:-:S02]  /*d0a0*/  F2FP.BF16.F32.PACK_AB R2, R20, R21 ;  /* 0x000000151402723e */ /* 0x004fc400000010ff */
[--C-:B------:R-:W-:Y:S02]  /*d0b0*/  HSET2.LE.AND R3, R4, R156.reuse, PT ;  /* 0x0000009c04037233 */ /* 0x100fe40003803000 */
[----:B------:R-:W-:Y:S01]  /*d0c0*/  LOP3.LUT R142, R0, R2, RZ, 0xc0, !PT ;  /* 0x00000002008e7212 */ /* 0x000fe200078ec0ff */
[----:B------:R-:W-:Y:S01]  /*d0d0*/  FFMA.FTZ R2, R211, R73, R210 ;  /* 0x00000049d3027223 */ /* 0x000fe200000100d2 */
[----:B-----5:R-:W-:Y:S01]  /*d0e0*/  F2FP.BF16.F32.PACK_AB R0, R11, R14 ;  /* 0x0000000e0b00723e */ /* 0x020fe200000010ff */
[----:B------:R-:W-:Y:S01]  /*d0f0*/  HMMA.16816.F32.BF16 R136, R136, R18, R84 ;  /* 0x000000128888723c */ /* 0x000fe20000041854 */
[----:B------:R-:W-:Y:S01]  /*d100*/  F2FP.BF16.F32.PACK_AB R4, R12, R13 ;  /* 0x0000000d0c04723e */ /* 0x000fe200000010ff */
[----:B------:R-:W-:Y:S01]  /*d110*/  IMAD.MOV.U32 R73, RZ, RZ, R240 ;  /* 0x000000ffff497224 */ /* 0x000fe200078e00f0 */
[----:B------:R-:W-:Y:S02]  /*d120*/  HSET2.LE.AND R5, R5, R156, PT ;  /* 0x0000009c05057233 */ /* 0x000fe40003803000 */
[----:B------:R-:W-:-:S02]  /*d130*/  F2FP.BF16.F32.PACK_AB R6, R148, R149 ;  /* 0x000000959406723e */ /* 0x000fc400000010ff */
[----:B------:R-:W-:Y:S01]  /*d140*/  LOP3.LUT R141, R7, R0, RZ, 0xc0, !PT ;  /* 0x00000000078d7212 */ /* 0x000fe200078ec0ff */
[----:B------:R-:W-:Y:S01]  /*d150*/  FFMA.FTZ R0, R166, R72, R179 ;  /* 0x00000048a6007223 */ /* 0x000fe200000100b3 */
[----:B------:R-:W-:Y:S01]  /*d160*/  LOP3.LUT R143, R3, R4, RZ, 0xc0, !PT ;  /* 0x00000004038f7212 */ /* 0x000fe200078ec0ff */
[----:B------:R-:W-:Y:S01]  /*d170*/  FFMA.FTZ R4, R178, R75, R167 ;  /* 0x0000004bb2047223 */ /* 0x000fe200000100a7 */
[----:B------:R-:W-:Y:S01]  /*d180*/  LOP3.LUT R140, R5, R6, RZ, 0xc0, !PT ;  /* 0x00000006058c7212 */ /* 0x000fe200078ec0ff */
[----:B------:R-:W-:Y:S01]  /*d190*/  FFMA.FTZ R3, R165, R74, R251 ;  /* 0x0000004aa5037223 */ /* 0x000fe200000100fb */
        /* <DEDUP_REMOVED lines=61> */
[----:B------:R2:W-:Y:S01]  /*d570*/  STL [R1+0x28], R252 ;  /* 0x000028fc01007387 */ /* 0x0005e20000100800 */
[----:B------:R-:W-:-:S03]  /*d580*/  IMAD.MOV.U32 R72, RZ, RZ, R239 ;  /* 0x000000ffff487224 */ /* 0x000fc600078e00ef */
        /* <DEDUP_REMOVED lines=11> */
[----:B--2---:R-:W-:-:S15]  /*d640*/  @!P6 BRA `(.L_x_1427) ;  /* 0x0000004c00d8e947 */ /* 0x004fde0003800000 */
[----:B------:R-:W2:Y:S04]  /*d650*/  LDL.64 R208, [R1+0x20] ;  /* 0x0000200001d07983 */ /* 0x000ea80000100a00 */
[----:B------:R-:W3:Y:S01]  /*d660*/  LDL.64 R176, [R1+0x10] ;  /* 0x0000100001b07983 */ /* 0x000ee20000100a00 */
[----:B------:R-:W-:Y:S01]  /*d670*/  UIADD3 UR37, UR17, -0x3, URZ ;  /* 0xfffffffd11257890 */ /* 0x000fe2000fffe03f */
[----:B------:R-:W1:Y:S01]  /*d680*/  @!P0 LDC.64 R10, c[0x0][0x220] ;  /* 0x00008800ff0a8b82 */ /* 0x000e620000000a00 */
[----:B------:R-:W-:-:S04]  /*d690*/  DEPBAR.LE SB0, 0x0 ;  /* 0x000080000000791a */ /* 0x000fc80000000000 */
[----:B------:R-:W-:-:S03]  /*d6a0*/  USHF.R.S32.HI UR4, URZ, 0x1f, UR37 ;  /* 0x0000001f3f047899 */ /* 0x000fc60008011425 */
[----:B------:R-:W-:Y:S01]  /*d6b0*/  BAR.SYNC.DEFER_BLOCKING 0x0 ;  /* 0x0000000000007b1d */ /* 0x000fe20000010000 */
[----:B------:R-:W-:Y:S01]  /*d6c0*/  UIMAD.WIDE.U32 UR6, UR37, UR8, URZ ;  /* 0x00000008250672a5 */ /* 0x000fe2000f8e003f */
[----:B------:R-:W-:Y:S01]  /*d6d0*/  IMAD.U32 R7, RZ, RZ, UR8 ;  /* 0x00000008ff077e24 */ /* 0x000fe2000f8e00ff */
[----:B------:R-:W-:-:S05]  /*d6e0*/  UIMAD UR4, UR4, UR8, URZ ;  /* 0x00000008040472a4 */ /* 0x000fca000f8e023f */
[----:B------:R-:W4:Y:S01]  /*d6f0*/  @!P0 LDC.64 R14, c[0x0][0x220] ;  /* 0x00008800ff0e8b82 */ /* 0x000f220000000a00 */
[----:B------:R-:W-:Y:S01]  /*d700*/  UIMAD UR4, UR37, UR9, UR4 ;  /* 0x00000009250472a4 */ /* 0x000fe2000f8e0204 */
[----:B------:R-:W-:Y:S02]  /*d710*/  IMAD.U32 R4, RZ, RZ, UR6 ;  /* 0x00000006ff047e24 */ /* 0x000fe4000f8e00ff */
[----:B------:R-:W-:Y:S01]  /*d720*/  IMAD.U32 R5, RZ, RZ, UR7 ;  /* 0x00000007ff057e24 */ /* 0x000fe2000f8e00ff */
[----:B------:R-:W-:Y:S01]  /*d730*/  UIADD3 UR4, UR7, UR4, URZ ;  /* 0x0000000407047290 */ /* 0x000fe2000fffe03f */
[----:B------:R-:W-:Y:S02]  /*d740*/  IMAD.U32 R5, RZ, RZ, UR8 ;  /* 0x00000008ff057e24 */ /* 0x000fe4000f8e00ff */
[----:B------:R-:W5:Y:S03]  /*d750*/  @!P0 LDC.64 R16, c[0x0][0x220] ;  /* 0x00008800ff108b82 */ /* 0x000f660000000a00 */
[----:B------:R-:W-:Y:S01]  /*d760*/  IMAD.U32 R0, RZ, RZ, UR4 ;  /* 0x00000004ff007e24 */ /* 0x000fe2000f8e00ff */
[----:B------:R-:W-:-:S02]  /*d770*/  @!UP0 UIMAD UR4, UR9, 0x30, URZ ;  /* 0x00000030090488a4 */ /* 0x000fc4000f8e023f */
[----:B------:R-:W-:Y:S02]  /*d780*/  UISETP.GT.AND UP0, UPT, UR37, UR12, UPT ;  /* 0x0000000c2500728c */ /* 0x000fe4000bf04270 */
[----:B------:R-:W5:Y:S01]  /*d790*/  @!P0 LDC.64 R18, c[0x0][0x220] ;  /* 0x00008800ff128b82 */ /* 0x000f620000000a00 */
[----:B------:R-:W-:Y:S01]  /*d7a0*/  @P0 STS.128 [R207+0x6000], RZ ;  /* 0x006000ffcf000388 */ /* 0x000fe20000000c00 */
[----:B--2---:R-:W-:-:S04]  /*d7b0*/  LEA R2, P1, R4, R208, 0x6 ;  /* 0x000000d004027211 */ /* 0x004fc800078230ff */
[----:B---3--:R-:W-:Y:S01]  /*d7c0*/  LEA.HI.X R3, R4, R177, R0, 0x6, P1 ;  /* 0x000000b104037211 */ /* 0x008fe200008f3400 */
[----:B------:R-:W-:Y:S01]  /*d7d0*/  IMAD.U32 R4, RZ, RZ, UR9 ;  /* 0x00000009ff047e24 */ /* 0x000fe2000f8e00ff */
[----:B------:R-:W-:Y:S02]  /*d7e0*/  @!P0 LEA R7, P1, R7, R2, 0x5 ;  /* 0x0000000207078211 */ /* 0x000fe400078228ff */
[C---:B------:R-:W-:Y:S02]  /*d7f0*/  @!P0 IADD3 R0, P4, R2.reuse, UR28, RZ ;  /* 0x0000001c02008c10 */ /* 0x040fe4000ff9e0ff */
[----:B------:R-:W-:Y:S01]  /*d800*/  @!P0 LEA.HI.X R12, R5, R3, R4, 0x5, P1 ;  /* 0x00000003050c8211 */ /* 0x000fe200008f2c04 */
[----:B------:R-:W-:Y:S01]  /*d810*/  IMAD.U32 R4, RZ, RZ, UR8 ;  /* 0x00000008ff047e24 */ /* 0x000fe2000f8e00ff */
[----:B-1----:R-:W-:Y:S02]  /*d820*/  @!P0 LEA R10, P3, R2, R10, 0x1 ;  /* 0x0000000a020a8211 */ /* 0x002fe400078608ff */
[----:B----4-:R-:W-:Y:S01]  /*d830*/  @!P0 LEA R8, P2, R0, R14, 0x1 ;  /* 0x0000000e00088211 */ /* 0x010fe200078408ff */
[----:B------:R-:W-:Y:S01]  /*d840*/  @!P0 IMAD.WIDE.U32 R4, R4, 0x30, R2 ;  /* 0x0000003004048825 */ /* 0x000fe200078e0002 */
[----:B------:R-:W-:-:S02]  /*d850*/  @!P0 IADD3.X R9, R3, UR18, RZ, P4, !PT ;  /* 0x0000001203098c10 */ /* 0x000fc4000a7fe4ff */
[----:B-----5:R-:W-:Y:S02]  /*d860*/  @!P0 LEA R6, P1, R7, R16, 0x1 ;  /* 0x0000001007068211 */ /* 0x020fe400078208ff */
[----:B------:R-:W-:Y:S02]  /*d870*/  @!P0 LEA.HI.X R11, R2, R11, R3, 0x1, P3 ;  /* 0x0000000b020b8211 */ /* 0x000fe400018f0c03 */
[----:B------:R-:W-:Y:S01]  /*d880*/  @!P0 LEA.HI.X R9, R0, R15, R9, 0x1, P2 ;  /* 0x0000000f00098211 */ /* 0x000fe200010f0c09 */
[----:B------:R-:W-:Y:S01]  /*d890*/  @!P0 VIADD R0, R5, UR4 ;  /* 0x0000000405008c36 */ /* 0x000fe20008000000 */
[----:B------:R-:W-:Y:S01]  /*d8a0*/  @!P0 LEA.HI.X R7, R7, R17, R12, 0x1, P1 ;  /* 0x0000001107078211 */ /* 0x000fe200008f0c0c */
[----:B------:R-:W-:Y:S01]  /*d8b0*/  @!PT LDS RZ, [RZ] ;  /* 0x00000000fffff984 */ /* 0x000fe20000000800 */
[----:B------:R-:W-:Y:S01]  /*d8c0*/  @!PT LDS RZ, [RZ] ;  /* 0x00000000fffff984 */ /* 0x000fe20000000800 */
[----:B------:R-:W-:Y:S01]  /*d8d0*/  @!PT LDS RZ, [RZ] ;  /* 0x00000000fffff984 */ /* 0x000fe20000000800 */
[----:B------:R-:W-:Y:S01]  /*d8e0*/  @!P0 LDGSTS.E.BYPASS.LTC128B.128 [R207+0x6000], desc[UR26][R10.64] ;  /* 0x060000000acf8fae */ /* 0x000fe2000b901d5a */
[----:B------:R-:W-:-:S03]  /*d8f0*/  @!P0 LEA R2, P1, R4, R18, 0x1 ;  /* 0x0000001204028211 */ /* 0x000fc600078208ff */
[----:B------:R-:W-:Y:S01]  /*d900*/  @P0 STS.128 [R207+0x6800], RZ ;  /* 0x006800ffcf000388 */ /* 0x000fe20000000c00 */
[----:B------:R-:W-:Y:S02]  /*d910*/  @!P0 LEA.HI.X R3, R4, R19, R0, 0x1, P1 ;  /* 0x0000001304038211 */ /* 0x000fe400008f0c00 */
[----:B------:R-:W-:Y:S01]  /*d920*/  PLOP3.LUT P1, PT, PT, PT, UP0, 0x80, 0x0 ;  /* 0x000000000000781c */ /* 0x000fe20003f2f008 */
        /* <DEDUP_REMOVED lines=14> */
[----:B------:R-:W-:Y:S04]  /*da10*/  LDSM.16.M88.4 R12, [R184+0x4000] ;  /* 0x00400000b80c783b */ /* 0x000fe80000000200 */
[----:B------:R-:W-:Y:S04]  /*da20*/  LDSM.16.M88.4 R32, [R184+0x4800] ;  /* 0x00480000b820783b */ /* 0x000fe80000000200 */
[----:B-1----:R-:W1:Y:S04]  /*da30*/  LDSM.16.M88.4 R8, [R191] ;  /* 0x00000000bf08783b */ /* 0x002e680000000200 */
[----:B------:R-:W-:Y:S04]  /*da40*/  LDSM.16.M88.4 R28, [R184+0x5000] ;  /* 0x00500000b81c783b */ /* 0x000fe80000000200 */
[----:B--2---:R-:W2:Y:S04]  /*da50*/  LDSM.16.M88.4 R4, [R191+0x2000] ;  /* 0x00200000bf04783b */ /* 0x004ea80000000200 */
[----:B------:R-:W4:Y:S04]  /*da60*/  LDSM.16.M88.4 R16, [R184+0x5800] ;  /* 0x00580000b810783b */ /* 0x000f280000000200 */
[----:B------:R-:W-:Y:S04]  /*da70*/  LDSM.16.M88.4 R56, [R190+0x4000] ;  /* 0x00400000be38783b */ /* 0x000fe80000000200 */
[----:B------:R-:W5:Y:S04]  /*da80*/  LDSM.16.M88.4 R20, [R194+0x2000] ;  /* 0x00200000c214783b */ /* 0x000f680000000200 */
[----:B------:R-:W3:Y:S04]  /*da90*/  LDSM.16.M88.4 R36, [R190+0x4800] ;  /* 0x00480000be24783b */ /* 0x000ee80000000200 */
[----:B------:R-:W3:Y:S04]  /*daa0*/  LDSM.16.M88.4 R24, [R194] ;  /* 0x00000000c218783b */ /* 0x000ee80000000200 */
[----:B------:R-:W3:Y:S04]  /*dab0*/  LDSM.16.M88.4 R60, [R190+0x5000] ;  /* 0x00500000be3c783b */ /* 0x000ee80000000200 */
[----:B------:R-:W3:Y:S01]  /*dac0*/  LDSM.16.M88.4 R64, [R190+0x5800] ;  /* 0x00580000be40783b */ /* 0x000ee20000000200 */
[C---:B-1----:R-:W-:Y:S03]  /*dad0*/  HMMA.16816.F32.BF16 R172, R8.reuse, R12, RZ ;  /* 0x0000000c08ac723c */ /* 0x042fe600000418ff */
[----:B------:R-:W-:Y:S04]  /*dae0*/  LDSM.16.M88.4 R52, [R195] ;  /* 0x00000000c334783b */ /* 0x000fe80000000200 */
[----:B------:R-:W-:Y:S01]  /*daf0*/  LDSM.16.M88.4 R48, [R198] ;  /* 0x00000000c630783b */ /* 0x000fe20000000200 */
[----:B------:R-:W-:Y:S03]  /*db00*/  HMMA.16816.F32.BF16 R164, R8, R14, RZ ;  /* 0x0000000e08a4723c */ /* 0x000fe600000418ff */
[----:B------:R-:W-:Y:S03]  /*db10*/  LDSM.16.M88.4 R44, [R197] ;  /* 0x00000000c52c783b */ /* 0x000fe60000000200 */
[C---:B--2---:R-:W-:Y:S01]  /*db20*/  HMMA.16816.F32.BF16 R40, R4.reuse, R12, RZ ;  /* 0x0000000c0428723c */ /* 0x044fe200000418ff */
[----:B------:R-:W0:Y:S05]  /*db30*/  LDGDEPBAR ;  /* 0x00000000000079af */ /* 0x000e2a0000000000 */
[C---:B------:R-:W-:Y:S01]  /*db40*/  HMMA.16816.F32.BF16 R168, R4.reuse, R14, RZ ;  /* 0x0000000e04a8723c */ /* 0x040fe200000418ff */
[----:B------:R-:W1:Y:S05]  /*db50*/  LDSM.16.M88.4 R12, [R192+0x2000] ;  /* 0x00200000c00c783b */ /* 0x000e6a0000000200 */
[C---:B------:R-:W-:Y:S06]  /*db60*/  HMMA.16816.F32.BF16 R152, R4.reuse, R32, RZ ;  /* 0x000000200498723c */ /* 0x040fec00000418ff */
[C---:B------:R-:W-:Y:S06]  /*db70*/  HMMA.16816.F32.BF16 R144, R4.reuse, R28, RZ ;  /* 0x0000001c0490723c */ /* 0x040fec00000418ff */
[----:B------:R-:W-:Y:S06]  /*db80*/  HMMA.16816.F32.BF16 R160, R4, R34, RZ ;  /* 0x0000002204a0723c */ /* 0x000fec00000418ff */
[C---:B------:R-:W-:Y:S06]  /*db90*/  HMMA.16816.F32.BF16 R68, R8.reuse, R32, RZ ;  /* 0x000000200844723c */ /* 0x040fec00000418ff */
[----:B------:R-:W-:Y:S06]  /*dba0*/  HMMA.16816.F32.BF16 R148, R8, R34, RZ ;  /* 0x000000220894723c */ /* 0x000fec00000418ff */
[C---:B----4-:R-:W-:Y:S06]  /*dbb0*/  HMMA.16816.F32.BF16 R76, R4.reuse, R16, RZ ;  /* 0x00000010044c723c */ /* 0x050fec00000418ff */
[C---:B------:R-:W-:Y:S06]  /*dbc0*/  HMMA.16816.F32.BF16 R156, R4.reuse, R30, RZ ;  /* 0x0000001e049c723c */ /* 0x040fec00000418ff */
[----:B------:R-:W-:Y:S06]  /*dbd0*/  HMMA.16816.F32.BF16 R72, R4, R18, RZ ;  /* 0x000000120448723c */ /* 0x000fec00000418ff */
[C---:B------:R-:W-:Y:S06]  /*dbe0*/  HMMA.16816.F32.BF16 R32, R8.reuse, R28, RZ ;  /* 0x0000001c0820723c */ /* 0x040fec00000418ff */
[C---:B------:R-:W-:Y:S06]  /*dbf0*/  HMMA.16816.F32.BF16 R28, R8.reuse, R30, RZ ;  /* 0x0000001e081c723c */ /* 0x040fec00000418ff */
[C---:B------:R-:W-:Y:S06]  /*dc00*/  HMMA.16816.F32.BF16 R4, R8.reuse, R16, RZ ;  /* 0x000000100804723c */ /* 0x040fec00000418ff */
[----:B------:R-:W-:Y:S01]  /*dc10*/  HMMA.16816.F32.BF16 R8, R8, R18, RZ ;  /* 0x000000120808723c */ /* 0x000fe200000418ff */
[----:B------:R-:W2:Y:S05]  /*dc20*/  LDSM.16.M88.4 R16, [R192] ;  /* 0x00000000c010783b */ /* 0x000eaa0000000200 */
[C---:B-----5:R-:W-:Y:S01]  /*dc30*/  HMMA.16816.F32.BF16 R232, R20.reuse, R56, R40 ;  /* 0x0000003814e8723c */ /* 0x060fe20000041828 */
[----:B------:R-:W4:Y:S05]  /*dc40*/  LDSM.16.M88.4 R40, [R196] ;  /* 0x00000000c428783b */ /* 0x000f2a0000000200 */
[C---:B---3--:R-:W-:Y:S06]  /*dc50*/  HMMA.16816.F32.BF16 R224, R20.reuse, R36, R152 ;  /* 0x0000002414e0723c */ /* 0x048fec0000041898 */
[----:B------:R-:W-:Y:S06]  /*dc60*/  HMMA.16816.F32.BF16 R228, R20, R58, R168 ;  /* 0x0000003a14e4723c */ /* 0x000fec00000418a8 */
[----:B------:R-:W-:Y:S06]  /*dc70*/  HMMA.16816.F32.BF16 R172, R24, R56, R172 ;  /* 0x0000003818ac723c */ /* 0x000fec00000418ac */
[----:B------:R-:W-:Y:S06]  /*dc80*/  HMMA.16816.F32.BF16 R152, R20, R60, R144 ;  /* 0x0000003c1498723c */ /* 0x000fec0000041890 */
[----:B------:R-:W-:Y:S06]  /*dc90*/  HMMA.16816.F32.BF16 R56, R24, R58, R164 ;  /* 0x0000003a1838723c */ /* 0x000fec00000418a4 */
[C---:B------:R-:W-:Y:S06]  /*dca0*/  HMMA.16816.F32.BF16 R144, R20.reuse, R64, R76 ;  /* 0x000000401490723c */ /* 0x040fec000004184c */
[C---:B------:R-:W-:Y:S06]  /*dcb0*/  HMMA.16816.F32.BF16 R220, R20.reuse, R38, R160 ;  /* 0x0000002614dc723c */ /* 0x040fec00000418a0 */
[C---:B------:R-:W-:Y:S06]  /*dcc0*/  HMMA.16816.F32.BF16 R216, R20.reuse, R62, R156 ;  /* 0x0000003e14d8723c */ /* 0x040fec000004189c */
[----:B------:R-:W-:Y:S01]  /*dcd0*/  HMMA.16816.F32.BF16 R176, R20, R66, R72 ;  /* 0x0000004214b0723c */ /* 0x000fe20000041848 */
[----:B------:R-:W-:Y:S05]  /*dce0*/  LDSM.16.M88.4 R20, [R189+0x1800] ;  /* 0x00180000bd14783b */ /* 0x000fea0000000200 */
[C---:B------:R-:W-:Y:S06]  /*dcf0*/  HMMA.16816.F32.BF16 R180, R24.reuse, R36, R68 ;  /* 0x0000002418b4723c */ /* 0x040fec0000041844 */
[C---:B------:R-:W-:Y:S01]  /*dd00*/  HMMA.16816.F32.BF16 R208, R24.reuse, R60, R32 ;  /* 0x0000003c18d0723c */ /* 0x040fe20000041820 */
[----:B------:R-:W-:Y:S05]  /*dd10*/  LDSM.16.M88.4 R32, [R189+0x800] ;  /* 0x00080000bd20783b */ /* 0x000fea0000000200 */
[C---:B------:R-:W-:Y:S01]  /*dd20*/  HMMA.16816.F32.BF16 R212, R24.reuse, R64, R4 ;  /* 0x0000004018d4723c */ /* 0x040fe20000041804 */
[----:B------:R-:W3:Y:S05]  /*dd30*/  LDSM.16.M88.4 R4, [R193+0x2000] ;  /* 0x00200000c104783b */ /* 0x000eea0000000200 */
[C---:B------:R-:W-:Y:S01]  /*dd40*/  HMMA.16816.F32.BF16 R68, R24.reuse, R38, R148 ;  /* 0x000000261844723c */ /* 0x040fe20000041894 */
[----:B------:R-:W-:Y:S05]  /*dd50*/  LDSM.16.M88.4 R36, [R189] ;  /* 0x00000000bd24783b */ /* 0x000fea0000000200 */
[C---:B------:R-:W-:Y:S01]  /*dd60*/  HMMA.16816.F32.BF16 R72, R24.reuse, R62, R28 ;  /* 0x0000003e1848723c */ /* 0x040fe2000004181c */
[----:B------:R-:W-:Y:S05]  /*dd70*/  LDSM.16.M88.4 R28, [R189+0x1000] ;  /* 0x00100000bd1c783b */ /* 0x000fea0000000200 */
[----:B------:R-:W-:Y:S01]  /*dd80*/  HMMA.16816.F32.BF16 R76, R24, R66, R8 ;  /* 0x00000042184c723c */ /* 0x000fe20000041808 */
[----:B------:R-:W5:Y:S01]  /*dd90*/  LDSM.16.M88.4 R8, [R193] ;  /* 0x00000000c108783b */ /* 0x000f620000000200 */
[----:B------:R-:W-:-:S04]  /*dda0*/  DEPBAR.LE SB0, 0x0 ;  /* 0x000080000000791a */ /* 0x000fc80000000000 */
[C---:B-1----:R-:W-:Y:S06]  /*ddb0*/  HMMA.16816.F32.BF16 R168, R12.reuse, R52, R232 ;  /* 0x000000340ca8723c */ /* 0x042fec00000418e8 */
[----:B------:R-:W-:Y:S06]  /*ddc0*/  HMMA.16816.F32.BF16 R164, R12, R54, R228 ;  /* 0x000000360ca4723c */ /* 0x000fec00000418e4 */
[C---:B--2---:R-:W-:Y:S06]  /*ddd0*/  HMMA.16816.F32.BF16 R60, R16.reuse, R52, R172 ;  /* 0x00000034103c723c */ /* 0x044fec00000418ac */
[----:B------:R-:W-:Y:S06]  /*dde0*/  HMMA.16816.F32.BF16 R56, R16, R54, R56 ;  /* 0x000000361038723c */ /* 0x000fec0000041838 */
[C---:B------:R-:W-:Y:S06]  /*ddf0*/  HMMA.16816.F32.BF16 R160, R12.reuse, R48, R224 ;  /* 0x000000300ca0723c */ /* 0x040fec00000418e0 */
[C---:B------:R-:W-:Y:S06]  /*de00*/  HMMA.16816.F32.BF16 R152, R12.reuse, R44, R152 ;  /* 0x0000002c0c98723c */ /* 0x040fec0000041898 */
[C---:B----4-:R-:W-:Y:S06]  /*de10*/  HMMA.16816.F32.BF16 R144, R12.reuse, R40, R144 ;  /* 0x000000280c90723c */ /* 0x050fec0000041890 */
        /* <DEDUP_REMOVED lines=12> */
[C---:B-----5:R-:W-:Y:S06]  /*dee0*/  HMMA.16816.F32.BF16 R52, R8.reuse, R32, R52 ;  /* 0x000000200834723c */ /* 0x060fec0000041834 */
        /* <DEDUP_REMOVED lines=11> */
[----:B------:R-:W-:Y:S01]  /*dfa0*/  HMMA.16816.F32.BF16 R64, R8, R22, R16 ;  /* 0x000000160840723c */ /* 0x000fe20000041810 */
[----:B------:R-:W-:Y:S06]  /*dfb0*/  BAR.SYNC.DEFER_BLOCKING 0x0 ;  /* 0x0000000000007b1d */ /* 0x000fec0000010000 */
[----:B------:R-:W-:-:S02]  /*dfc0*/  NOP ;  /* 0x0000000000007918 */ /* 0x000fc40000000000 */
[----:B------:R-:W-:-:S15]  /*dfd0*/  @!P1 BRA `(.L_x_1431) ;  /* 0x0000000000f09947 */ /* 0x000fde0003800000 */
[----:B------:R-:W2:Y:S04]  /*dfe0*/  LDL.64 R234, [R1+0x70] ;  /* 0x0000700001ea7983 */ /* 0x000ea80000100a00 */
[----:B------:R-:W3:Y:S01]  /*dff0*/  LDL.64 R246, [R1+0x68] ;  /* 0x0000680001f67983 */ /* 0x000ee20000100a00 */
        /* <DEDUP_REMOVED lines=9> */
[----:B------:R-:W5:Y:S01]  /*e090*/  @!P0 LDC.64 R12, c[0x0][0x218] ;  /* 0x00008600ff0c8b82 */ /* 0x000f620000000a00 */
[----:B------:R-:W-:Y:S02]  /*e0a0*/  BSSY B0, `(.L_x_1432) ;  /* 0x000002e000007945 */ /* 0x000fe40003800000 */
[----:B------:R-:W-:Y:S01]  /*e0b0*/  UIMAD UR4, UR17, UR11, UR4 ;  /* 0x0000000b110472a4 */ /* 0x000fe2000f8e0204 */
[----:B------:R-:W-:-:S02]  /*e0c0*/  IMAD.U32 R2, RZ, RZ, UR6 ;  /* 0x00000006ff027e24 */ /* 0x000fc4000f8e00ff */
[----:B------:R-:W-:Y:S01]  /*e0d0*/  IMAD.U32 R3, RZ, RZ, UR6 ;  /* 0x00000006ff037e24 */ /* 0x000fe2000f8e00ff */
[----:B------:R-:W-:Y:S01]  /*e0e0*/  UIADD3 UR4, UR7, UR4, URZ ;  /* 0x0000000407047290 */ /* 0x000fe2000fffe03f */
[----:B------:R-:W4:Y:S05]  /*e0f0*/  @!P0 LDC.64 R14, c[0x0][0x218] ;  /* 0x00008600ff0e8b82 */ /* 0x000f2a0000000a00 */
[----:B------:R-:W-:Y:S01]  /*e100*/  IMAD.U32 R0, RZ, RZ, UR4 ;  /* 0x00000004ff007e24 */ /* 0x000fe2000f8e00ff */
[----:B--2---:R-:W-:-:S04]  /*e110*/  LEA R2, P1, R2, R234, 0x6 ;  /* 0x000000ea02027211 */ /* 0x004fc800078230ff */
[----:B---3--:R-:W-:Y:S02]  /*e120*/  LEA.HI.X R3, R3, R247, R0, 0x6, P1 ;  /* 0x000000f703037211 */ /* 0x008fe400008f3400 */
[----:B------:R-:W-:Y:S02]  /*e130*/  @!P0 LEA R5, P1, R5, R2, 0x5 ;  /* 0x0000000205058211 */ /* 0x000fe400078228ff */
[C---:B------:R-:W-:Y:S02]  /*e140*/  @!P0 IADD3 R0, P3, R2.reuse, UR24, RZ ;  /* 0x0000001802008c10 */ /* 0x040fe4000ff7e0ff */
[----:B-1----:R-:W-:Y:S02]  /*e150*/  @!P0 LEA R8, P4, R2, R8, 0x1 ;  /* 0x0000000802088211 */ /* 0x002fe400078808ff */
[----:B------:R-:W-:Y:S02]  /*e160*/  @!P0 LEA.HI.X R10, R6, R3, R4, 0x5, P1 ;  /* 0x00000003060a8211 */ /* 0x000fe400008f2c04 */
[----:B-----5:R-:W-:-:S02]  /*e170*/  @!P0 LEA R6, P2, R0, R12, 0x1 ;  /* 0x0000000c00068211 */ /* 0x020fc400078408ff */
[----:B------:R-:W-:Y:S02]  /*e180*/  @!P0 IADD3.X R7, R3, UR22, RZ, P3, !PT ;  /* 0x0000001603078c10 */ /* 0x000fe40009ffe4ff */
[C---:B----4-:R-:W-:Y:S02]  /*e190*/  @!P0 LEA R4, P1, R5.reuse, R14, 0x1 ;  /* 0x0000000e05048211 */ /* 0x050fe400078208ff */
[----:B------:R-:W-:Y:S02]  /*e1a0*/  @!P0 LEA.HI.X R9, R2, R9, R3, 0x1, P4 ;  /* 0x0000000902098211 */ /* 0x000fe400020f0c03 */
[----:B------:R-:W-:Y:S02]  /*e1b0*/  @!P0 LEA.HI.X R7, R0, R13, R7, 0x1, P2 ;  /* 0x0000000d00078211 */ /* 0x000fe400010f0c07 */
[----:B------:R-:W-:Y:S01]  /*e1c0*/  @!P0 LEA.HI.X R5, R5, R15, R10, 0x1, P1 ;  /* 0x0000000f05058211 */ /* 0x000fe200008f0c0a */
        /* <DEDUP_REMOVED lines=27> */
.L_x_1433:
[----:B------:R-:W-:Y:S05]  /*e380*/  BSYNC B0 ;  /* 0x0000000000007941 */ /* 0x000fea0003800000 */
.L_x_1432:
[----:B------:R-:W0:Y:S02]  /*e390*/  LDGDEPBAR ;  /* 0x00000000000079af */ /* 0x000e240000000000 */
.L_x_1431:
[----:B------:R-:W3:Y:S01]  /*e3a0*/  LDL R2, [R1+0x18] ;  /* 0x0000180001027983 */ /* 0x000ee20000100800 */
[----:B------:R-:W-:Y:S01]  /*e3b0*/  VIADD R0, R249, 0x4 ;  /* 0x00000004f9007836 */ /* 0x000fe20000000000 */
[----:B------:R-:W-:Y:S01]  /*e3c0*/  USHF.L.U32 UR6, UR37, 0x1, URZ ;  /* 0x0000000125067899 */ /* 0x000fe2000800063f */
[----:B------:R-:W-:Y:S01]  /*e3d0*/  IMAD.WIDE.U32 R176, R241, -0x2daee0ad, RZ ;  /* 0xd2511f53f1b07825 */ /* 0x000fe200078e00ff */
[----:B-1----:R-:W1:Y:S02]  /*e3e0*/  S2R R7, SR_TID.X ;  /* 0x0000000000077919 */ /* 0x002e640000002100 */
[----:B------:R-:W-:Y:S01]  /*e3f0*/  UIADD3 UR4, UR6, 0x1, URZ ;  /* 0x0000000106047890 */ /* 0x000fe2000fffe03f */
[----:B------:R-:W-:-:S04]  /*e400*/  IMAD.WIDE.U32 R16, R0, -0x326172a9, RZ ;  /* 0xcd9e8d5700107825 */ /* 0x000fc800078e00ff */
[----:B------:R-:W-:Y:S02]  /*e410*/  IMAD.U32 R0, RZ, RZ, UR37 ;  /* 0x00000025ff007e24 */ /* 0x000fe4000f8e00ff */
[----:B------:R-:W-:Y:S02]  /*e420*/  IMAD.U32 R6, RZ, RZ, UR31 ;  /* 0x0000001fff067e24 */ /* 0x000fe4000f8e00ff */
[----:B------:R-:W-:Y:S02]  /*e430*/  IMAD.MOV.U32 R216, RZ, RZ, R243 ;  /* 0x000000ffffd87224 */ /* 0x000fe400078e00f3 */
[----:B------:R-:W-:Y:S02]  /*e440*/  IMAD.MOV.U32 R68, RZ, RZ, R244 ;  /* 0x000000ffff447224 */ /* 0x000fe400078e00f4 */
[----:B-1----:R-:W-:-:S05]  /*e450*/  IMAD.SHL.U32 R7, R7, 0x2, RZ ;  /* 0x0000000207077824 */ /* 0x002fca00078e00ff */
[----:B------:R-:W-:-:S05]  /*e460*/  LOP3.LUT R7, R7, 0x6, RZ, 0xc0, !PT ;  /* 0x0000000607077812 */ /* 0x000fca00078ec0ff */
[----:B------:R-:W-:-:S05]  /*e470*/  IMAD R0, R0, 0x40, R7 ;  /* 0x0000004000007824 */ /* 0x000fca00078e0207 */
[----:B------:R-:W-:-:S04]  /*e480*/  ISETP.GE.AND P0, PT, R0, R206, PT ;  /* 0x000000ce0000720c */ /* 0x000fc80003f06270 */
[----:B------:R-:W-:-:S04]  /*e490*/  ISETP.LT.OR P4, PT, R0, R201, P0 ;  /* 0x000000c90000720c */ /* 0x000fc80000781670 */
[----:B------:R-:W-:Y:S01]  /*e4a0*/  FSEL R19, R60, -INF , !P4 ;  /* 0xff8000003c137808 */ /* 0x000fe20006000000 */
[----:B---3--:R-:W-:Y:S02]  /*e4b0*/  IMAD.MOV.U32 R3, RZ, RZ, R2 ;  /* 0x000000ffff037224 */ /* 0x008fe400078e0002 */
[----:B------:R-:W-:Y:S02]  /*e4c0*/  IMAD.U32 R2, RZ, RZ, UR31 ;  /* 0x0000001fff027e24 */ /* 0x000fe4000f8e00ff */
[----:B--2---:R-:W-:Y:S01]  /*e4d0*/  IMAD.WIDE.U32 R4, R3, -0x2daee0ad, RZ ;  /* 0xd2511f5303047825 */ /* 0x004fe200078e00ff */
[----:B------:R-:W-:-:S04]  /*e4e0*/  LOP3.LUT R3, R17, R250, RZ, 0x3c, !PT ;  /* 0x000000fa11037212 */ /* 0x000fc800078e3cff */
[----:B------:R-:W-:Y:S01]  /*e4f0*/  LOP3.LUT R9, R5, UR6, R2, 0x96, !PT ;  /* 0x0000000605097c12 */ /* 0x000fe2000f8e9602 */
[----:B------:R-:W-:Y:S01]  /*e500*/  VIADD R2, R0, 0x1 ;  /* 0x0000000100027836 */ /* 0x000fe20000000000 */
[----:B------:R-:W-:Y:S01]  /*e510*/  LOP3.LUT R12, R177, UR36, R4, 0x96, !PT ;  /* 0x00000024b10c7c12 */ /* 0x000fe2000f8e9604 */
[----:B------:R-:W-:Y:S01]  /*e520*/  IMAD.WIDE.U32 R36, R3, -0x2daee0ad, RZ ;  /* 0xd2511f5303247825 */ /* 0x000fe200078e00ff */
[----:B------:R-:W-:Y:S02]  /*e530*/  LOP3.LUT R10, R5, UR4, R6, 0x96, !PT ;  /* 0x00000004050a7c12 */ /* 0x000fe4000f8e9606 */
[C---:B------:R-:W-:Y:S02]  /*e540*/  ISETP.GE.AND P2, PT, R2.reuse, R205, PT ;  /* 0x000000cd0200720c */ /* 0x040fe40003f46270 */
[----:B------:R-:W-:Y:S01]  /*e550*/  ISETP.GE.AND P0, PT, R2, R203, PT ;  /* 0x000000cb0200720c */ /* 0x000fe20003f06270 */
[----:B------:R-:W-:Y:S01]  /*e560*/  IMAD.WIDE.U32 R10, R10, -0x326172a9, RZ ;  /* 0xcd9e8d570a0a7825 */ /* 0x000fe200078e00ff */
[----:B------:R-:W-:-:S02]  /*e570*/  ISETP.GE.AND P3, PT, R2, R206, PT ;  /* 0x000000ce0200720c */ /* 0x000fc40003f66270 */
        /* <DEDUP_REMOVED lines=9> */
[----:B------:R-:W-:Y:S02]  /*e610*/  LOP3.LUT R14, R37, UR36, R4, 0x96, !PT ;  /* 0x00000024250e7c12 */ /* 0x000fe4000f8e9604 */
[C---:B------:R-:W-:Y:S02]  /*e620*/  ISETP.GE.AND P2, PT, R0.reuse, R203, PT ;  /* 0x000000cb0000720c */ /* 0x040fe40003f46270 */
[----:B------:R-:W-:Y:S02]  /*e630*/  P2R R4, PR, RZ, 0x8 ;  /* 0x00000008ff047803 */ /* 0x000fe40000000000 */
[----:B------:R-:W-:-:S02]  /*e640*/  ISETP.LT.OR P3, PT, R0, R200, P1 ;  /* 0x000000c80000720c */ /* 0x000fc40000f61670 */
[C---:B------:R-:W-:Y:S02]  /*e650*/  ISETP.LT.OR P1, PT, R0.reuse, R202, P0 ;  /* 0x000000ca0000720c */ /* 0x040fe40000721670 */
[----:B------:R-:W-:Y:S02]  /*e660*/  ISETP.LT.OR P0, PT, R0, R199, P2 ;  /* 0x000000c70000720c */ /* 0x000fe40001701670 */
[----:B------:R-:W-:Y:S02]  /*e670*/  ISETP.GE.AND P2, PT, R2, R205, PT ;  /* 0x000000cd0200720c */ /* 0x000fe40003f46270 */
[----:B------:R-:W-:Y:S02]  /*e680*/  P2R R5, PR, RZ, 0x40 ;  /* 0x00000040ff057803 */ /* 0x000fe40000000000 */
[----:B------:R-:W-:Y:S02]  /*e690*/  FSEL R62, R62, -INF , !P3 ;  /* 0xff8000003e3e7808 */ /* 0x000fe40005800000 */
[----:B------:R-:W-:-:S02]  /*e6a0*/  ISETP.GE.AND P3, PT, R2, R206, PT ;  /* 0x000000ce0200720c */ /* 0x000fc40003f66270 */
[----:B------:R-:W-:Y:S02]  /*e6b0*/  FSEL R20, R61, -INF , !P5 ;  /* 0xff8000003d147808 */ /* 0x000fe40006800000 */
[----:B------:R-:W-:Y:S02]  /*e6c0*/  FSEL R25, R168, -INF , !P1 ;  /* 0xff800000a8197808 */ /* 0x000fe40004800000 */
[----:B------:R-:W-:Y:S01]  /*e6d0*/  ISETP.NE.AND P5, PT, R3, RZ, PT ;  /* 0x000000ff0300720c */ /* 0x000fe20003fa5270 */
[----:B------:R-:W-:Y:S01]  /*e6e0*/  VIADD R3, R0, 0x9 ;  /* 0x0000000900037836 */ /* 0x000fe20000000000 */
[C---:B------:R-:W-:Y:S02]  /*e6f0*/  ISETP.LT.OR P6, PT, R2.reuse, R200, P2 ;  /* 0x000000c80200720c */ /* 0x040fe400017c1670 */
[----:B------:R-:W-:Y:S02]  /*e700*/  ISETP.GE.AND P1, PT, R2, R204, PT ;  /* 0x000000cc0200720c */ /* 0x000fe40003f26270 */
[----:B------:R-:W-:-:S02]  /*e710*/  ISETP.NE.AND P2, PT, R5, RZ, PT ;  /* 0x000000ff0500720c */ /* 0x000fc40003f45270 */
[----:B------:R-:W-:Y:S02]  /*e720*/  ISETP.LT.OR P4, PT, R2, R201, P3 ;  /* 0x000000c90200720c */ /* 0x000fe40001f81670 */
[----:B------:R-:W-:Y:S02]  /*e730*/  ISETP.NE.AND P3, PT, R4, RZ, PT ;  /* 0x000000ff0400720c */ /* 0x000fe40003f65270 */
[----:B------:R-:W-:Y:S02]  /*e740*/  ISETP.LT.OR P1, PT, R2, R202, P1 ;  /* 0x000000ca0200720c */ /* 0x000fe40000f21670 */
[----:B------:R-:W-:Y:S02]  /*e750*/  FSEL R63, R63, -INF , !P2 ;  /* 0xff8000003f3f7808 */ /* 0x000fe40005000000 */
[----:B------:R-:W-:Y:S02]  /*e760*/  ISETP.GE.AND P2, PT, R3, R205, PT ;  /* 0x000000cd0300720c */ /* 0x000fe40003f46270 */
[----:B------:R-:W-:-:S02]  /*e770*/  FSEL R26, R169, -INF , !P3 ;  /* 0xff800000a91a7808 */ /* 0x000fc40005800000 */
[----:B------:R-:W-:Y:S02]  /*e780*/  FSEL R30, R170, -INF , !P0 ;  /* 0xff800000aa1e7808 */ /* 0x000fe40004000000 */
[C---:B------:R-:W-:Y:S02]  /*e790*/  ISETP.GE.AND P3, PT, R3.reuse, R206, PT ;  /* 0x000000ce0300720c */ /* 0x040fe40003f66270 */
[----:B------:R-:W-:Y:S02]  /*e7a0*/  ISETP.GE.AND P0, PT, R2, R203, PT ;  /* 0x000000cb0200720c */ /* 0x000fe40003f06270 */
[----:B------:R-:W-:Y:S02]  /*e7b0*/  P2R R4, PR, RZ, 0x2 ;  /* 0x00000002ff047803 */ /* 0x000fe40000000000 */
[----:B------:R-:W-:Y:S02]  /*e7c0*/  ISETP.LT.OR P2, PT, R3, R200, P2 ;  /* 0x000000c80300720c */ /* 0x000fe40001741670 */
[----:B------:R-:W-:-:S02]  /*e7d0*/  FSEL R60, R171, -INF , !P5 ;  /* 0xff800000ab3c7808 */ /* 0x000fc40006800000 */
[C---:B------:R-:W-:Y:S02]  /*e7e0*/  ISETP.GE.AND P1, PT, R3.reuse, R204, PT ;  /* 0x000000cc0300720c */ /* 0x040fe40003f26270 */
[----:B------:R-:W-:Y:S02]  /*e7f0*/  P2R R5, PR, RZ, 0x40 ;  /* 0x00000040ff057803 */ /* 0x000fe40000000000 */
[C---:B------:R-:W-:Y:S02]  /*e800*/  ISETP.LT.OR P5, PT, R3.reuse, R201, P3 ;  /* 0x000000c90300720c */ /* 0x040fe40001fa1670 */
[----:B------:R-:W-:Y:S01]  /*e810*/  ISETP.LT.OR P6, PT, R2, R199, P0 ;  /* 0x000000c70200720c */ /* 0x000fe200007c1670 */
[----:B------:R-:W-:Y:S01]  /*e820*/  VIADD R2, R0, 0x10 ;  /* 0x0000001000027836 */ /* 0x000fe20000000000 */
[----:B------:R-:W-:Y:S02]  /*e830*/  ISETP.NE.AND P3, PT, R4, RZ, PT ;  /* 0x000000ff0400720c */ /* 0x000fe40003f65270 */
[----:B------:R-:W-:-:S02]  /*e840*/  ISETP.GE.AND P0, PT, R3, R203, PT ;  /* 0x000000cb0300720c */ /* 0x000fc40003f06270 */
[----:B------:R-:W-:Y:S02]  /*e850*/  P2R R4, PR, RZ, 0x4 ;  /* 0x00000004ff047803 */ /* 0x000fe40000000000 */
[C---:B------:R-:W-:Y:S02]  /*e860*/  ISETP.LT.OR P2, PT, R3.reuse, R202, P1 ;  /* 0x000000ca0300720c */ /* 0x040fe40000f41670 */
[----:B------:R-:W-:Y:S02]  /*e870*/  ISETP.LT.OR P1, PT, R3, R199, P0 ;  /* 0x000000c70300720c */ /* 0x000fe40000721670 */
[----:B------:R-:W-:Y:S02]  /*e880*/  P2R R3, PR, RZ, 0x4 ;  /* 0x00000004ff037803 */ /* 0x000fe40000000000 */
[----:B------:R-:W-:Y:S02]  /*e890*/  FSEL R27, R164, -INF , !P3 ;  /* 0xff800000a41b7808 */ /* 0x000fe40005800000 */
[----:B------:R-:W-:-:S02]  /*e8a0*/  ISETP.GE.AND P2, PT, R2, R204, PT ;  /* 0x000000cc0200720c */ /* 0x000fc40003f46270 */
[----:B------:R-:W-:Y:S02]  /*e8b0*/  ISETP.GE.AND P3, PT, R2, R205, PT ;  /* 0x000000cd0200720c */ /* 0x000fe40003f66270 */
[----:B------:R-:W-:Y:S02]  /*e8c0*/  FSEL R31, R166, -INF , !P6 ;  /* 0xff800000a61f7808 */ /* 0x000fe40007000000 */
[----:B------:R-:W-:Y:S02]  /*e8d0*/  ISETP.GE.AND P0, PT, R2, R203, PT ;  /* 0x000000cb0200720c */ /* 0x000fe40003f06270 */
[----:B------:R-:W-:Y:S02]  /*e8e0*/  FSEL R21, R56, -INF , !P4 ;  /* 0xff80000038157808 */ /* 0x000fe40006000000 */
[----:B------:R-:W-:Y:S01]  /*e8f0*/  ISETP.NE.AND P6, PT, R3, RZ, PT ;  /* 0x000000ff0300720c */ /* 0x000fe20003fc5270 */
[----:B------:R-:W-:Y:S01]  /*e900*/  VIADD R3, R0, 0x11 ;  /* 0x0000001100037836 */ /* 0x000fe20000000000 */
[----:B------:R-:W-:-:S02]  /*e910*/  ISETP.NE.AND P4, PT, R5, RZ, PT ;  /* 0x000000ff0500720c */ /* 0x000fc40003f85270 */
[C---:B------:R-:W-:Y:S02]  /*e920*/  ISETP.LT.OR P2, PT, R2.reuse, R202, P2 ;  /* 0x000000ca0200720c */ /* 0x040fe40001741670 */
[C---:B------:R-:W-:Y:S02]  /*e930*/  ISETP.LT.OR P3, PT, R2.reuse, R200, P3 ;  /* 0x000000c80200720c */ /* 0x040fe40001f61670 */
[----:B------:R-:W-:Y:S02]  /*e940*/  ISETP.LT.OR P0, PT, R2, R199, P0 ;  /* 0x000000c70200720c */ /* 0x000fe40000701670 */
[----:B------:R-:W-:Y:S02]  /*e950*/  FSEL R22, R57, -INF , !P5 ;  /* 0xff80000039167808 */ /* 0x000fe40006800000 */
[----:B------:R-:W-:Y:S02]  /*e960*/  FSEL R23, R58, -INF , !P4 ;  /* 0xff8000003a177808 */ /* 0x000fe40006000000 */
[----:B------:R-:W-:-:S02]  /*e970*/  ISETP.NE.AND P5, PT, R4, RZ, PT ;  /* 0x000000ff0400720c */ /* 0x000fc40003fa5270 */
[----:B------:R-:W-:Y:S02]  /*e980*/  P2R R5, PR, RZ, 0x4 ;  /* 0x00000004ff057803 */ /* 0x000fe40000000000 */
[-C--:B------:R-:W-:Y:S02]  /*e990*/  ISETP.GE.AND P4, PT, R2, R206.reuse, PT ;  /* 0x000000ce0200720c */ /* 0x080fe40003f86270 */
[----:B------:R-:W-:Y:S02]  /*e9a0*/  P2R R6, PR, RZ, 0x8 ;  /* 0x00000008ff067803 */ /* 0x000fe40000000000 */
[C---:B------:R-:W-:Y:S02]  /*e9b0*/  ISETP.GE.AND P2, PT, R3.reuse, R205, PT ;  /* 0x000000cd0300720c */ /* 0x040fe40003f46270 */
[----:B------:R-:W-:Y:S02]  /*e9c0*/  P2R R4, PR, RZ, 0x1 ;  /* 0x00000001ff047803 */ /* 0x000fe40000000000 */
[----:B------:R-:W-:-:S02]  /*e9d0*/  ISETP.GE.AND P3, PT, R3, R206, PT ;  /* 0x000000ce0300720c */ /* 0x000fc40003f66270 */
[----:B------:R-:W-:Y:S01]  /*e9e0*/  FSEL R24, R59, -INF , !P5 ;  /* 0xff8000003b187808 */ /* 0x000fe20006800000 */
[----:B------:R-:W-:Y:S01]  /*e9f0*/  IMAD.WIDE.U32 R58, R12, -0x326172a9, RZ ;  /* 0xcd9e8d570c3a7825 */ /* 0x000fe200078e00ff */
[-C--:B------:R-:W-:Y:S02]  /*ea00*/  ISETP.LT.OR P4, PT, R2, R201.reuse, P4 ;  /* 0x000000c90200720c */ /* 0x080fe40002781670 */
[----:B------:R-:W-:Y:S01]  /*ea10*/  FSEL R28, R165, -INF , !P6 ;  /* 0xff800000a51c7808 */ /* 0x000fe20007000000 */
[----:B------:R-:W-:Y:S01]  /*ea20*/  VIADD R2, R0, 0x18 ;  /* 0x0000001800027836 */ /* 0x000fe20000000000 */
[----:B------:R-:W-:Y:S02]  /*ea30*/  ISETP.LT.OR P5, PT, R3, R200, P2 ;  /* 0x000000c80300720c */ /* 0x000fe400017a1670 */
[----:B------:R-:W-:Y:S02]  /*ea40*/  FSEL R37, R167, -INF , !P1 ;  /* 0xff800000a7257808 */ /* 0x000fe40004800000 */
[----:B------:R-:W-:-:S02]  /*ea50*/  ISETP.LT.OR P6, PT, R3, R201, P3 ;  /* 0x000000c90300720c */ /* 0x000fc40001fc1670 */
[----:B------:R-:W-:Y:S02]  /*ea60*/  ISETP.NE.AND P2, PT, R4, RZ, PT ;  /* 0x000000ff0400720c */ /* 0x000fe40003f45270 */
[----:B------:R-:W-:Y:S02]  /*ea70*/  ISETP.GE.AND P1, PT, R3, R204, PT ;  /* 0x000000cc0300720c */ /* 0x000fe40003f26270 */
[----:B------:R-:W-:Y:S02]  /*ea80*/  ISETP.NE.AND P3, PT, R5, RZ, PT ;  /* 0x000000ff0500720c */ /* 0x000fe40003f65270 */
[----:B------:R-:W-:Y:S02]  /*ea90*/  ISETP.GE.AND P0, PT, R3, R203, PT ;  /* 0x000000cb0300720c */ /* 0x000fe40003f06270 */
[----:B------:R-:W-:Y:S02]  /*eaa0*/  P2R R4, PR, RZ, 0x20 ;  /* 0x00000020ff047803 */ /* 0x000fe40000000000 */
[----:B------:R-:W-:-:S02]  /*eab0*/  FSEL R165, R162, -INF , !P2 ;  /* 0xff800000a2a57808 */ /* 0x000fc40005000000 */
[C---:B------:R-:W-:Y:S02]  /*eac0*/  ISETP.LT.OR P5, PT, R3.reuse, R202, P1 ;  /* 0x000000ca0300720c */ /* 0x040fe40000fa1670 */
[----:B------:R-:W-:Y:S02]  /*ead0*/  FSEL R57, R160, -INF , !P3 ;  /* 0xff800000a0397808 */ /* 0x000fe40005800000 */
[----:B------:R-:W-:Y:S02]  /*eae0*/  ISETP.GE.AND P2, PT, R2, R204, PT ;  /* 0x000000cc0200720c */ /* 0x000fe40003f46270 */
[----:B------:R-:W-:Y:S01]  /*eaf0*/  ISETP.LT.OR P1, PT, R3, R199, P0 ;  /* 0x000000c70300720c */ /* 0x000fe20000721670 */
[----:B------:R-:W-:Y:S01]  /*eb00*/  VIADD R3, R0, 0x19 ;  /* 0x0000001900037836 */ /* 0x000fe20000000000 */
[----:B------:R-:W-:Y:S02]  /*eb10*/  ISETP.GE.AND P3, PT, R2, R205, PT ;  /* 0x000000cd0200720c */ /* 0x000fe40003f66270 */
[----:B------:R-:W-:-:S02]  /*eb20*/  FSEL R56, R52, -INF , !P4 ;  /* 0xff80000034387808 */ /* 0x000fc40006000000 */
[----:B------:R-:W-:Y:S02]  /*eb30*/  ISETP.GE.AND P0, PT, R2, R203, PT ;  /* 0x000000cb0200720c */ /* 0x000fe40003f06270 */
[----:B------:R-:W-:Y:S02]  /*eb40*/  ISETP.NE.AND P4, PT, R6, RZ, PT ;  /* 0x000000ff0600720c */ /* 0x000fe40003f85270 */
[C---:B------:R-:W-:Y:S02]  /*eb50*/  ISETP.LT.OR P2, PT, R2.reuse, R202, P2 ;  /* 0x000000ca0200720c */ /* 0x040fe40001741670 */
[C---:B------:R-:W-:Y:S02]  /*eb60*/  ISETP.LT.OR P3, PT, R2.reuse, R200, P3 ;  /* 0x000000c80200720c */ /* 0x040fe40001f61670 */
[----:B------:R-:W-:Y:S02]  /*eb70*/  ISETP.LT.OR P0, PT, R2, R199, P0 ;  /* 0x000000c70200720c */ /* 0x000fe40000701670 */
[----:B------:R-:W-:-:S02]  /*eb80*/  FSEL R179, R54, -INF , !P4 ;  /* 0xff80000036b37808 */ /* 0x000fc40006000000 */
[----:B------:R-:W-:Y:S02]  /*eb90*/  FSEL R54, R53, -INF , !P6 ;  /* 0xff80000035367808 */ /* 0x000fe40007000000 */
[----:B------:R-:W-:Y:S02]  /*eba0*/  P2R R5, PR, RZ, 0x4 ;  /* 0x00000004ff057803 */ /* 0x000fe40000000000 */
[----:B------:R-:W-:Y:S02]  /*ebb0*/  ISETP.GE.AND P4, PT, R2, R206, PT ;  /* 0x000000ce0200720c */ /* 0x000fe40003f86270 */
[----:B------:R-:W-:Y:S02]  /*ebc0*/  ISETP.NE.AND P6, PT, R4, RZ, PT ;  /* 0x000000ff0400720c */ /* 0x000fe40003fc5270 */
[----:B------:R-:W-:Y:S02]  /*ebd0*/  P2R R6, PR, RZ, 0x8 ;  /* 0x00000008ff067803 */ /* 0x000fe40000000000 */
[----:B------:R-:W-:-:S02]  /*ebe0*/  ISETP.GE.AND P2, PT, R3, R205, PT ;  /* 0x000000cd0300720c */ /* 0x000fc40003f46270 */
[----:B------:R-:W-:Y:S02]  /*ebf0*/  P2R R4, PR, RZ, 0x1 ;  /* 0x00000001ff047803 */ /* 0x000fe40000000000 */
[----:B------:R-:W-:Y:S02]  /*ec00*/  ISETP.GE.AND P3, PT, R3, R206, PT ;  /* 0x000000ce0300720c */ /* 0x000fe40003f66270 */
[----:B------:R-:W-:Y:S02]  /*ec10*/  FSEL R75, R161, -INF , !P5 ;  /* 0xff800000a14b7808 */ /* 0x000fe40006800000 */
[----:B------:R-:W-:Y:S01]  /*ec20*/  ISETP.LT.OR P4, PT, R2, R201, P4 ;  /* 0x000000c90200720c */ /* 0x000fe20002781670 */
[----:B------:R-:W-:Y:S01]  /*ec30*/  VIADD R2, R0, 0x20 ;  /* 0x0000002000027836 */ /* 0x000fe20000000000 */
[----:B------:R-:W-:Y:S02]  /*ec40*/  FSEL R180, R55, -INF , !P6 ;  /* 0xff80000037b47808 */ /* 0x000fe40007000000 */
[----:B------:R-:W-:-:S02]  /*ec50*/  ISETP.LT.OR P5, PT, R3, R200, P2 ;  /* 0x000000c80300720c */ /* 0x000fc400017a1670 */
[----:B------:R-:W-:Y:S02]  /*ec60*/  ISETP.LT.OR P6, PT, R3, R201, P3 ;  /* 0x000000c90300720c */ /* 0x000fe40001fc1670 */
[----:B------:R-:W-:Y:S02]  /*ec70*/  ISETP.NE.AND P2, PT, R4, RZ, PT ;  /* 0x000000ff0400720c */ /* 0x000fe40003f45270 */
[----:B------:R-:W-:Y:S02]  /*ec80*/  FSEL R164, R163, -INF , !P1 ;  /* 0xff800000a3a47808 */ /* 0x000fe40004800000 */
[----:B------:R-:W-:Y:S02]  /*ec90*/  ISETP.NE.AND P3, PT, R5, RZ, PT ;  /* 0x000000ff0500720c */ /* 0x000fe40003f65270 */
[C---:B------:R-:W-:Y:S02]  /*eca0*/  ISETP.GE.AND P1, PT, R3.reuse, R204, PT ;  /* 0x000000cc0300720c */ /* 0x040fe40003f26270 */
[----:B------:R-:W-:-:S02]  /*ecb0*/  ISETP.GE.AND P0, PT, R3, R203, PT ;  /* 0x000000cb0300720c */ /* 0x000fc40003f06270 */
[----:B------:R-:W-:Y:S02]  /*ecc0*/  FSEL R147, R158, -INF , !P2 ;  /* 0xff8000009e937808 */ /* 0x000fe40005000000 */
[----:B------:R-:W-:Y:S02]  /*ecd0*/  FSEL R48, R48, -INF , !P4 ;  /* 0xff80000030307808 */ /* 0x000fe40006000000 */
[----:B------:R-:W-:Y:S02]  /*ece0*/  P2R R4, PR, RZ, 0x20 ;  /* 0x00000020ff047803 */ /* 0x000fe40000000000 */
[----:B------:R-:W-:Y:S02]  /*ecf0*/  FSEL R74, R156, -INF , !P3 ;  /* 0xff8000009c4a7808 */ /* 0x000fe40005800000 */
[----:B------:R-:W-:Y:S02]  /*ed00*/  ISETP.GE.AND P2, PT, R2, R204, PT ;  /* 0x000000cc0200720c */ /* 0x000fe40003f46270 */
[----:B------:R-:W-:-:S02]  /*ed10*/  ISETP.NE.AND P4, PT, R6, RZ, PT ;  /* 0x000000ff0600720c */ /* 0x000fc40003f85270 */
[CC--:B------:R-:W-:Y:S02]  /*ed20*/  ISETP.LT.OR P5, PT, R3.reuse, R202.reuse, P1 ;  /* 0x000000ca0300720c */ /* 0x0c0fe40000fa1670 */
[----:B------:R-:W-:Y:S02]  /*ed30*/  ISETP.GE.AND P3, PT, R2, R205, PT ;  /* 0x000000cd0200720c */ /* 0x000fe40003f66270 */
[----:B------:R-:W-:Y:S01]  /*ed40*/  ISETP.LT.OR P1, PT, R3, R199, P0 ;  /* 0x000000c70300720c */ /* 0x000fe20000721670 */
[----:B------:R-:W-:Y:S01]  /*ed50*/  VIADD R3, R0, 0x21 ;  /* 0x0000002100037836 */ /* 0x000fe20000000000 */
[C---:B------:R-:W-:Y:S02]  /*ed60*/  ISETP.GE.AND P0, PT, R2.reuse, R203, PT ;  /* 0x000000cb0200720c */ /* 0x040fe40003f06270 */
[----:B------:R-:W-:Y:S02]  /*ed70*/  ISETP.LT.OR P2, PT, R2, R202, P2 ;  /* 0x000000ca0200720c */ /* 0x000fe40001741670 */
[----:B------:R-:W-:-:S02]  /*ed80*/  FSEL R170, R50, -INF , !P4 ;  /* 0xff80000032aa7808 */ /* 0x000fc40006000000 */
[C---:B------:R-:W-:Y:S02]  /*ed90*/  ISETP.LT.OR P3, PT, R2.reuse, R200, P3 ;  /* 0x000000c80200720c */ /* 0x040fe40001f61670 */
[C---:B------:R-:W-:Y:S02]  /*eda0*/  ISETP.GE.AND P4, PT, R2.reuse, R206, PT ;  /* 0x000000ce0200720c */ /* 0x040fe40003f86270 */
[----:B------:R-:W-:Y:S02]  /*edb0*/  ISETP.LT.OR P0, PT, R2, R199, P0 ;  /* 0x000000c70200720c */ /* 0x000fe40000701670 */
[----:B------:R-:W-:Y:S01]  /*edc0*/  FSEL R55, R49, -INF , !P6 ;  /* 0xff80000031377808 */ /* 0x000fe20007000000 */
[----:B------:R-:W-:Y:S01]  /*edd0*/  IMAD R49, R249, -0x326172a9, RZ ;  /* 0xcd9e8d57f9317824 */ /* 0x000fe200078e02ff */
[----:B------:R-:W-:Y:S02]  /*ede0*/  P2R R5, PR, RZ, 0x4 ;  /* 0x00000004ff057803 */ /* 0x000fe40000000000 */
[----:B------:R-:W-:-:S02]  /*edf0*/  ISETP.NE.AND P6, PT, R4, RZ, PT ;  /* 0x000000ff0400720c */ /* 0x000fc40003fc5270 */
[----:B------:R-:W-:Y:S02]  /*ee00*/  P2R R6, PR, RZ, 0x8 ;  /* 0x00000008ff067803 */ /* 0x000fe40000000000 */
[C---:B------:R-:W-:Y:S02]  /*ee10*/  ISETP.GE.AND P2, PT, R3.reuse, R205, PT ;  /* 0x000000cd0300720c */ /* 0x040fe40003f46270 */
[----:B------:R-:W-:Y:S01]  /*ee20*/  ISETP.LT.OR P4, PT, R2, R201, P4 ;  /* 0x000000c90200720c */ /* 0x000fe20002781670 */
[----:B------:R-:W-:Y:S01]  /*ee30*/  VIADD R2, R0, 0x28 ;  /* 0x0000002800027836 */ /* 0x000fe20000000000 */
[----:B------:R-:W-:Y:S02]  /*ee40*/  ISETP.GE.AND P3, PT, R3, R206, PT ;  /* 0x000000ce0300720c */ /* 0x000fe40003f66270 */
[----:B------:R-:W-:Y:S02]  /*ee50*/  P2R R4, PR, RZ, 0x1 ;  /* 0x00000001ff047803 */ /* 0x000fe40000000000 */
[----:B------:R-:W-:-:S02]  /*ee60*/  FSEL R146, R157, -INF , !P5 ;  /* 0xff8000009d927808 */ /* 0x000fc40006800000 */
[----:B------:R-:W-:Y:S02]  /*ee70*/  FSEL R171, R51, -INF , !P6 ;  /* 0xff80000033ab7808 */ /* 0x000fe40007000000 */
[----:B------:R-:W-:Y:S02]  /*ee80*/  FSEL R166, R159, -INF , !P1 ;  /* 0xff8000009fa67808 */ /* 0x000fe40004800000 */
[C---:B------:R-:W-:Y:S02]  /*ee90*/  ISETP.LT.OR P5, PT, R3.reuse, R200, P2 ;  /* 0x000000c80300720c */ /* 0x040fe400017a1670 */
[C---:B------:R-:W-:Y:S02]  /*eea0*/  ISETP.GE.AND P1, PT, R3.reuse, R204, PT ;  /* 0x000000cc0300720c */ /* 0x040fe40003f26270 */
[----:B------:R-:W-:Y:S02]  /*eeb0*/  FSEL R167, R32, -INF , !P4 ;  /* 0xff80000020a77808 */ /* 0x000fe40006000000 */
[----:B------:R-:W-:-:S02]  /*eec0*/  ISETP.LT.OR P6, PT, R3, R201, P3 ;  /* 0x000000c90300720c */ /* 0x000fc40001fc1670 */
[----:B------:R-:W-:Y:S02]  /*eed0*/  ISETP.NE.AND P4, PT, R6, RZ, PT ;  /* 0x000000ff0600720c */ /* 0x000fe40003f85270 */
[----:B------:R-:W-:Y:S02]  /*eee0*/  ISETP.GE.AND P0, PT, R3, R203, PT ;  /* 0x000000cb0300720c */ /* 0x000fe40003f06270 */
[----:B------:R-:W-:Y:S02]  /*eef0*/  ISETP.NE.AND P3, PT, R5, RZ, PT ;  /* 0x000000ff0500720c */ /* 0x000fe40003f65270 */
[----:B------:R-:W-:Y:S02]  /*ef00*/  ISETP.NE.AND P2, PT, R4, RZ, PT ;  /* 0x000000ff0400720c */ /* 0x000fe40003f45270 */
[----:B------:R-:W-:Y:S02]  /*ef10*/  P2R R4, PR, RZ, 0x20 ;  /* 0x00000020ff047803 */ /* 0x000fe40000000000 */
[----:B------:R-:W-:-:S02]  /*ef20*/  ISETP.LT.OR P5, PT, R3, R202, P1 ;  /* 0x000000ca0300720c */ /* 0x000fc40000fa1670 */
[----:B------:R-:W-:Y:S02]  /*ef30*/  ISETP.LT.OR P1, PT, R3, R199, P0 ;  /* 0x000000c70300720c */ /* 0x000fe40000721670 */
[----:B------:R-:W-:Y:S02]  /*ef40*/  FSEL R221, R34, -INF , !P4 ;  /* 0xff80000022dd7808 */ /* 0x000fe40006000000 */
[----:B------:R-:W-:Y:S02]  /*ef50*/  FSEL R181, R152, -INF , !P3 ;  /* 0xff80000098b57808 */ /* 0x000fe40005800000 */
[----:B------:R-:W-:Y:S02]  /*ef60*/  FSEL R209, R154, -INF , !P2 ;  /* 0xff8000009ad17808 */ /* 0x000fe40005000000 */
[C---:B------:R-:W-:Y:S02]  /*ef70*/  ISETP.GE.AND P4, PT, R2.reuse, R206, PT ;  /* 0x000000ce0200720c */ /* 0x040fe40003f86270 */
[----:B------:R-:W-:-:S02]  /*ef80*/  ISETP.GE.AND P3, PT, R2, R205, PT ;  /* 0x000000cd0200720c */ /* 0x000fc40003f66270 */
[C---:B------:R-:W-:Y:S02]  /*ef90*/  ISETP.GE.AND P2, PT, R2.reuse, R204, PT ;  /* 0x000000cc0200720c */ /* 0x040fe40003f46270 */
[C---:B------:R-:W-:Y:S02]  /*efa0*/  ISETP.GE.AND P0, PT, R2.reuse, R203, PT ;  /* 0x000000cb0200720c */ /* 0x040fe40003f06270 */
[----:B------:R-:W-:Y:S02]  /*efb0*/  FSEL R169, R33, -INF , !P6 ;  /* 0xff80000021a97808 */ /* 0x000fe40007000000 */
[C---:B------:R-:W-:Y:S02]  /*efc0*/  ISETP.LT.OR P4, PT, R2.reuse, R201, P4 ;  /* 0x000000c90200720c */ /* 0x040fe40002781670 */
[C---:B------:R-:W-:Y:S02]  /*efd0*/  ISETP.LT.OR P6, PT, R2.reuse, R200, P3 ;  /* 0x000000c80200720c */ /* 0x040fe40001fc1670 */
[----:B------:R-:W-:-:S02]  /*efe0*/  ISETP.LT.OR P2, PT, R2, R202, P2 ;  /* 0x000000ca0200720c */ /* 0x000fc40001741670 */
[----:B------:R-:W-:Y:S01]  /*eff0*/  ISETP.LT.OR P0, PT, R2, R199, P0 ;  /* 0x000000c70200720c */ /* 0x000fe20000701670 */
[----:B------:R-:W-:Y:S01]  /*f000*/  VIADD R2, R0, 0x29 ;  /* 0x0000002900027836 */ /* 0x000fe20000000000 */
[----:B------:R-:W-:Y:S02]  /*f010*/  ISETP.NE.AND P3, PT, R4, RZ, PT ;  /* 0x000000ff0400720c */ /* 0x000fe40003f65270 */
[----:B------:R-:W-:Y:S02]  /*f020*/  FMNMX.FTZ R4, R240, R19, !PT ;  /* 0x00000013f0047209 */ /* 0x000fe40007810000 */
[----:B------:R-:W-:Y:S02]  /*f030*/  P2R R3, PR, RZ, 0x4 ;  /* 0x00000004ff037803 */ /* 0x000fe40000000000 */
[----:B------:R-:W-:Y:S02]  /*f040*/  P2R R8, PR, RZ, 0x1 ;  /* 0x00000001ff087803 */ /* 0x000fe40000000000 */
[----:B------:R-:W-:-:S02]  /*f050*/  FSEL R211, R155, -INF , !P1 ;  /* 0xff8000009bd37808 */ /* 0x000fc40004800000 */
[C---:B------:R-:W-:Y:S02]  /*f060*/  ISETP.GE.AND P1, PT, R2.reuse, R206, PT ;  /* 0x000000ce0200720c */ /* 0x040fe40003f26270 */
[C---:B------:R-:W-:Y:S02]  /*f070*/  ISETP.GE.AND P0, PT, R2.reuse, R205, PT ;  /* 0x000000cd0200720c */ /* 0x040fe40003f06270 */
[----:B------:R-:W-:Y:S02]  /*f080*/  ISETP.GE.AND P2, PT, R2, R203, PT ;  /* 0x000000cb0200720c */ /* 0x000fe40003f46270 */
[----:B------:R-:W-:Y:S02]  /*f090*/  FSEL R182, R153, -INF , !P5 ;  /* 0xff80000099b67808 */ /* 0x000fe40006800000 */
[----:B------:R-:W-:Y:S02]  /*f0a0*/  FMNMX.FTZ R4, R20, R4, !PT ;  /* 0x0000000414047209 */ /* 0x000fe40007810000 */
[----:B------:R-:W-:-:S02]  /*f0b0*/  FSEL R223, R35, -INF , !P3 ;  /* 0xff80000023df7808 */ /* 0x000fc40005800000 */
[----:B------:R-:W-:Y:S01]  /*f0c0*/  ISETP.NE.AND P5, PT, R3, RZ, PT ;  /* 0x000000ff0300720c */ /* 0x000fe20003fa5270 */
[----:B------:R-:W-:Y:S01]  /*f0d0*/  VIADD R3, R0, 0x30 ;  /* 0x0000003000037836 */ /* 0x000fe20000000000 */
[C---:B------:R-:W-:Y:S02]  /*f0e0*/  ISETP.GE.AND P3, PT, R2.reuse, R204, PT ;  /* 0x000000cc0200720c */ /* 0x040fe40003f66270 */
[C---:B------:R-:W-:Y:S02]  /*f0f0*/  ISETP.LT.OR P1, PT, R2.reuse, R201, P1 ;  /* 0x000000c90200720c */ /* 0x040fe40000f21670 */
[C---:B------:R-:W-:Y:S02]  /*f100*/  ISETP.LT.OR P0, PT, R2.reuse, R200, P0 ;  /* 0x000000c80200720c */ /* 0x040fe40000701670 */
[----:B------:R-:W-:Y:S02]  /*f110*/  ISETP.LT.OR P2, PT, R2, R199, P2 ;  /* 0x000000c70200720c */ /* 0x000fe40001741670 */
[----:B------:R-:W-:-:S02]  /*f120*/  FMNMX.FTZ R4, R21, R4, !PT ;  /* 0x0000000415047209 */ /* 0x000fc40007810000 */
[----:B------:R-:W-:Y:S02]  /*f130*/  FSEL R168, R44, -INF , !P4 ;  /* 0xff8000002ca87808 */ /* 0x000fe40006000000 */
[----:B------:R-:W-:Y:S01]  /*f140*/  ISETP.LT.OR P4, PT, R2, R202, P3 ;  /* 0x000000ca0200720c */ /* 0x000fe20001f81670 */
[----:B------:R-:W-:Y:S01]  /*f150*/  VIADD R2, R0, 0x31 ;  /* 0x0000003100027836 */ /* 0x000fe20000000000 */
[----:B------:R-:W-:Y:S02]  /*f160*/  P2R R5, PR, RZ, 0x4 ;  /* 0x00000004ff057803 */ /* 0x000fe40000000000 */
[----:B------:R-:W-:Y:S02]  /*f170*/  FSEL R177, R45, -INF , !P1 ;  /* 0xff8000002db17808 */ /* 0x000fe40004800000 */
[----:B------:R-:W-:Y:S02]  /*f180*/  FSEL R231, R47, -INF , !P0 ;  /* 0xff8000002fe77808 */ /* 0x000fe40004000000 */
[----:B------:R-:W-:-:S02]  /*f190*/  ISETP.GE.AND P3, PT, R3, R206, PT ;  /* 0x000000ce0300720c */ /* 0x000fc40003f66270 */
[C---:B------:R-:W-:Y:S02]  /*f1a0*/  ISETP.GE.AND P2, PT, R3.reuse, R205, PT ;  /* 0x000000cd0300720c */ /* 0x040fe40003f46270 */
[C---:B------:R-:W-:Y:S02]  /*f1b0*/  ISETP.GE.AND P1, PT, R3.reuse, R204, PT ;  /* 0x000000cc0300720c */ /* 0x040fe40003f26270 */
[----:B------:R-:W-:Y:S02]  /*f1c0*/  ISETP.GE.AND P0, PT, R3, R203, PT ;  /* 0x000000cb0300720c */ /* 0x000fe40003f06270 */
[----:B------:R-:W-:Y:S02]  /*f1d0*/  FMNMX.FTZ R4, R22, R4, !PT ;  /* 0x0000000416047209 */ /* 0x000fe40007810000 */
[----:B------:R-:W-:Y:S02]  /*f1e0*/  FSEL R224, R46, -INF , !P6 ;  /* 0xff8000002ee07808 */ /* 0x000fe40007000000 */
[----:B------:R-:W-:-:S02]  /*f1f0*/  FSEL R183, R148, -INF , !P5 ;  /* 0xff80000094b77808 */ /* 0x000fc40006800000 */
[C---:B------:R-:W-:Y:S02]  /*f200*/  ISETP.LT.OR P3, PT, R3.reuse, R201, P3 ;  /* 0x000000c90300720c */ /* 0x040fe40001f61670 */
[C---:B------:R-:W-:Y:S02]  /*f210*/  ISETP.LT.OR P2, PT, R3.reuse, R200, P2 ;  /* 0x000000c80300720c */ /* 0x040fe40001741670 */
[C---:B------:R-:W-:Y:S02]  /*f220*/  ISETP.LT.OR P5, PT, R3.reuse, R202, P1 ;  /* 0x000000ca0300720c */ /* 0x040fe40000fa1670 */
[----:B------:R-:W-:Y:S02]  /*f230*/  ISETP.LT.OR P6, PT, R3, R199, P0 ;  /* 0x000000c70300720c */ /* 0x000fe400007c1670 */
[----:B------:R-:W-:Y:S02]  /*f240*/  FMNMX.FTZ R3, R56, R4, !PT ;  /* 0x0000000438037209 */ /* 0x000fe40007810000 */
[----:B------:R-:W-:-:S02]  /*f250*/  ISETP.GE.AND P0, PT, R2, R206, PT ;  /* 0x000000ce0200720c */ /* 0x000fc40003f06270 */
[----:B------:R-:W-:Y:S02]  /*f260*/  FMNMX.FTZ R3, R54, R3, !PT ;  /* 0x0000000336037209 */ /* 0x000fe40007810000 */
[----:B------:R-:W-:Y:S02]  /*f270*/  ISETP.LT.OR P0, PT, R2, R201, P0 ;  /* 0x000000c90200720c */ /* 0x000fe40000701670 */
[----:B------:R-:W-:Y:S02]  /*f280*/  FMNMX.FTZ R3, R48, R3, !PT ;  /* 0x0000000330037209 */ /* 0x000fe40007810000 */
[----:B------:R-:W-:Y:S02]  /*f290*/  FSEL R247, R42, -INF , !P2 ;  /* 0xff8000002af77808 */ /* 0x000fe40005000000 */
[----:B------:R-:W-:Y:S02]  /*f2a0*/  FSEL R215, R41, -INF , !P0 ;  /* 0xff80000029d77808 */ /* 0x000fe40004000000 */
[----:B------:R-:W-:-:S02]  /*f2b0*/  FMNMX.FTZ R3, R55, R3, !PT ;  /* 0x0000000337037209 */ /* 0x000fc40007810000 */
[C---:B------:R-:W-:Y:S02]  /*f2c0*/  ISETP.GE.AND P1, PT, R2.reuse, R205, PT ;  /* 0x000000cd0200720c */ /* 0x040fe40003f26270 */
[C---:B------:R-:W-:Y:S02]  /*f2d0*/  ISETP.GE.AND P2, PT, R2.reuse, R204, PT ;  /* 0x000000cc0200720c */ /* 0x040fe40003f46270 */
[C---:B------:R-:W-:Y:S02]  /*f2e0*/  ISETP.GE.AND P0, PT, R2.reuse, R203, PT ;  /* 0x000000cb0200720c */ /* 0x040fe40003f06270 */
[----:B------:R-:W-:Y:S02]  /*f2f0*/  FSEL R208, R149, -INF , !P4 ;  /* 0xff80000095d07808 */ /* 0x000fe40006000000 */
[----:B------:R-:W-:Y:S02]  /*f300*/  FMNMX.FTZ R3, R167, R3, !PT ;  /* 0x00000003a7037209 */ /* 0x000fe40007810000 */
[----:B------:R-:W-:-:S02]  /*f310*/  ISETP.LT.OR P1, PT, R2, R200, P1 ;  /* 0x000000c80200720c */ /* 0x000fc40000f21670 */
[C---:B------:R-:W-:Y:S02]  /*f320*/  ISETP.LT.OR P2, PT, R2.reuse, R202, P2 ;  /* 0x000000ca0200720c */ /* 0x040fe40001741670 */
[----:B------:R-:W-:Y:S01]  /*f330*/  ISETP.LT.OR P4, PT, R2, R199, P0 ;  /* 0x000000c70200720c */ /* 0x000fe20000781670 */
[C---:B------:R-:W-:Y:S01]  /*f340*/  VIADD R2, R0.reuse, 0x38 ;  /* 0x0000003800027836 */ /* 0x040fe20000000000 */
[----:B------:R-:W-:Y:S01]  /*f350*/  FMNMX.FTZ R3, R169, R3, !PT ;  /* 0x00000003a9037209 */ /* 0x000fe20007810000 */
[----:B------:R-:W-:Y:S01]  /*f360*/  VIADD R0, R0, 0x39 ;  /* 0x0000003900007836 */ /* 0x000fe20000000000 */
[----:B------:R-:W-:Y:S02]  /*f370*/  FSEL R214, R40, -INF , !P3 ;  /* 0xff80000028d67808 */ /* 0x000fe40005800000 */
[----:B------:R-:W-:Y:S02]  /*f380*/  ISETP.GE.AND P0, PT, R2, R206, PT ;  /* 0x000000ce0200720c */ /* 0x000fe40003f06270 */
[----:B------:R-:W-:-:S02]  /*f390*/  FMNMX.FTZ R3, R168, R3, !PT ;  /* 0x00000003a8037209 */ /* 0x000fc40007810000 */
[----:B------:R-:W-:Y:S02]  /*f3a0*/  ISETP.LT.OR P0, PT, R2, R201, P0 ;  /* 0x000000c90200720c */ /* 0x000fe40000701670 */
[----:B------:R-:W-:Y:S02]  /*f3b0*/  FMNMX.FTZ R4, R177, R3, !PT ;  /* 0x00000003b1047209 */ /* 0x000fe40007810000 */
[----:B------:R-:W-:Y:S02]  /*f3c0*/  FMNMX.FTZ R3, R239, R62, !PT ;  /* 0x0000003eef037209 */ /* 0x000fe40007810000 */
[----:B------:R-:W-:Y:S02]  /*f3d0*/  FSEL R243, R64, -INF , !P0 ;  /* 0xff80000040f37808 */ /* 0x000fe40004000000 */
[----:B------:R-:W-:Y:S02]  /*f3e0*/  ISETP.GE.AND P0, PT, R0, R206, PT ;  /* 0x000000ce0000720c */ /* 0x000fe40003f06270 */
[----:B------:R-:W-:-:S02]  /*f3f0*/  FMNMX.FTZ R4, R214, R4, !PT ;  /* 0x00000004d6047209 */ /* 0x000fc40007810000 */
[----:B------:R-:W-:Y:S02]  /*f400*/  FMNMX.FTZ R3, R63, R3, !PT ;  /* 0x000000033f037209 */ /* 0x000fe40007810000 */
[----:B------:R-:W-:Y:S02]  /*f410*/  ISETP.LT.OR P0, PT, R0, R201, P0 ;  /* 0x000000c90000720c */ /* 0x000fe40000701670 */
[----:B------:R-:W-:Y:S02]  /*f420*/  FMNMX.FTZ R4, R215, R4, !PT ;  /* 0x00000004d7047209 */ /* 0x000fe40007810000 */
[----:B------:R-:W-:Y:S02]  /*f430*/  FMNMX.FTZ R3, R23, R3, !PT ;  /* 0x0000000317037209 */ /* 0x000fe40007810000 */
[----:B------:R-:W-:Y:S02]  /*f440*/  FSEL R244, R65, -INF , !P0 ;  /* 0xff80000041f47808 */ /* 0x000fe40004000000 */
[----:B------:R-:W-:-:S02]  /*f450*/  FMNMX.FTZ R4, R243, R4, !PT ;  /* 0x00000004f3047209 */ /* 0x000fc40007810000 */
[----:B------:R-:W-:Y:S02]  /*f460*/  FMNMX.FTZ R6, R24, R3, !PT ;  /* 0x0000000318067209 */ /* 0x000fe40007810000 */
[----:B------:R-:W-:Y:S02]  /*f470*/  FSEL R248, R43, -INF , !P1 ;  /* 0xff8000002bf87808 */ /* 0x000fe40004800000 */
[----:B------:R-:W-:Y:S01]  /*f480*/  FMNMX.FTZ R3, R238, R25, !PT ;  /* 0x00000019ee037209 */ /* 0x000fe20007810000 */
[----:B------:R-:W-:Y:S01]  /*f490*/  LDSM.16.MT88.4 R40, [R187+0x6000] ;  /* 0x00600000bb28783b */ /* 0x000fe20000004200 */
[----:B------:R-:W-:Y:S02]  /*f4a0*/  ISETP.GE.AND P1, PT, R2, R205, PT ;  /* 0x000000cd0200720c */ /* 0x000fe40003f26270 */
[----:B------:R-:W-:Y:S02]  /*f4b0*/  FMNMX.FTZ R4, R244, R4, !PT ;  /* 0x00000004f4047209 */ /* 0x000fe40007810000 */
[----:B------:R-:W-:-:S02]  /*f4c0*/  FSEL R229, R76, -INF , !P5 ;  /* 0xff8000004ce57808 */ /* 0x000fc40006800000 */
[----:B------:R-:W-:Y:S01]  /*f4d0*/  ISETP.NE.AND P5, PT, R5, RZ, PT ;  /* 0x000000ff0500720c */ /* 0x000fe20003fa5270 */
[----:B------:R-:W1:Y:S01]  /*f4e0*/  SHFL.BFLY PT, R7, R4, 0x2, 0x1f ;  /* 0x0c401f0004077f89 */ /* 0x000e6200000e0000 */
[----:B------:R-:W-:Y:S02]  /*f4f0*/  FMNMX.FTZ R6, R179, R6, !PT ;  /* 0x00000006b3067209 */ /* 0x000fe40007810000 */
[----:B------:R-:W-:Y:S02]  /*f500*/  FMNMX.FTZ R5, R26, R3, !PT ;  /* 0x000000031a057209 */ /* 0x000fe40007810000 */
[----:B------:R-:W-:Y:S02]  /*f510*/  ISETP.LT.OR P1, PT, R2, R200, P1 ;  /* 0x000000c80200720c */ /* 0x000fe40000f21670 */
[----:B------:R-:W-:Y:S02]  /*f520*/  ISETP.GE.AND P0, PT, R0, R205, PT ;  /* 0x000000cd0000720c */ /* 0x000fe40003f06270 */
[----:B------:R-:W-:-:S02]  /*f530*/  FMNMX.FTZ R6, R180, R6, !PT ;  /* 0x00000006b4067209 */ /* 0x000fc40007810000 */
[----:B------:R-:W-:Y:S02]  /*f540*/  FMNMX.FTZ R5, R27, R5, !PT ;  /* 0x000000051b057209 */ /* 0x000fe40007810000 */
[----:B------:R-:W-:Y:S02]  /*f550*/  FSEL R245, R66, -INF , !P1 ;  /* 0xff80000042f57808 */ /* 0x000fe40004800000 */
[----:B------:R-:W-:Y:S02]  /*f560*/  ISETP.GE.AND P1, PT, R2, R203, PT ;  /* 0x000000cb0200720c */ /* 0x000fe40003f26270 */
[----:B------:R-:W-:Y:S02]  /*f570*/  ISETP.LT.OR P0, PT, R0, R200, P0 ;  /* 0x000000c80000720c */ /* 0x000fe40000701670 */
[----:B------:R-:W-:Y:S02]  /*f580*/  FMNMX.FTZ R6, R170, R6, !PT ;  /* 0x00000006aa067209 */ /* 0x000fe40007810000 */
[----:B------:R-:W-:-:S02]  /*f590*/  FMNMX.FTZ R5, R28, R5, !PT ;  /* 0x000000051c057209 */ /* 0x000fc40007810000 */
[----:B------:R-:W-:Y:S02]  /*f5a0*/  ISETP.LT.OR P3, PT, R2, R199, P1 ;  /* 0x000000c70200720c */ /* 0x000fe40000f61670 */
[----:B------:R-:W-:Y:S02]  /*f5b0*/  FSEL R246, R67, -INF , !P0 ;  /* 0xff80000043f67808 */ /* 0x000fe40004000000 */
[C---:B------:R-:W-:Y:S02]  /*f5c0*/  ISETP.GE.AND P1, PT, R0.reuse, R204, PT ;  /* 0x000000cc0000720c */ /* 0x040fe40003f26270 */
[----:B------:R-:W-:Y:S02]  /*f5d0*/  FMNMX.FTZ R6, R171, R6, !PT ;  /* 0x00000006ab067209 */ /* 0x000fe40007810000 */
[----:B------:R-:W-:Y:S02]  /*f5e0*/  ISETP.GE.AND P0, PT, R0, R203, PT ;  /* 0x000000cb0000720c */ /* 0x000fe40003f06270 */
[----:B------:R-:W-:-:S02]  /*f5f0*/  FMNMX.FTZ R5, R57, R5, !PT ;  /* 0x0000000539057209 */ /* 0x000fc40007810000 */
[----:B------:R-:W-:Y:S02]  /*f600*/  FMNMX.FTZ R6, R221, R6, !PT ;  /* 0x00000006dd067209 */ /* 0x000fe40007810000 */
[C---:B------:R-:W-:Y:S02]  /*f610*/  ISETP.LT.OR P1, PT, R0.reuse, R202, P1 ;  /* 0x000000ca0000720c */ /* 0x040fe40000f21670 */
[----:B------:R-:W-:Y:S02]  /*f620*/  ISETP.LT.OR P0, PT, R0, R199, P0 ;  /* 0x000000c70000720c */ /* 0x000fe40000701670 */
        /* <DEDUP_REMOVED lines=8> */
[----:B------:R-:W-:Y:S01]  /*f6b0*/  FSEL R232, R77, -INF , !P2 ;  /* 0xff8000004de87808 */ /* 0x000fe20005000000 */
[----:B------:R-:W-:Y:S01]  /*f6c0*/  SHFL.BFLY PT, R15, R73, 0x1, 0x1f ;  /* 0x0c201f00490f7f89 */ /* 0x000fe200000e0000 */
[----:B------:R-:W-:-:S02]  /*f6d0*/  FMNMX.FTZ R6, R231, R5, !PT ;  /* 0x00000005e7067209 */ /* 0x000fc40007810000 */
[C---:B------:R-:W-:Y:S02]  /*f6e0*/  ISETP.GE.AND P2, PT, R2.reuse, R204, PT ;  /* 0x000000cc0200720c */ /* 0x040fe40003f46270 */
[----:B------:R-:W-:Y:S02]  /*f6f0*/  FMNMX.FTZ R0, R31, R0, !PT ;  /* 0x000000001f007209 */ /* 0x000fe40007810000 */
[----:B------:R-:W-:Y:S02]  /*f700*/  FMNMX.FTZ R4, R181, R4, !PT ;  /* 0x00000004b5047209 */ /* 0x000fe40007810000 */
[----:B------:R-:W-:Y:S02]  /*f710*/  FMNMX.FTZ R6, R247, R6, !PT ;  /* 0x00000006f7067209 */ /* 0x000fe40007810000 */
[----:B------:R-:W-:Y:S01]  /*f720*/  ISETP.LT.OR P2, PT, R2, R202, P2 ;  /* 0x000000ca0200720c */ /* 0x000fe20001741670 */
[----:B------:R-:W-:Y:S01]  /*f730*/  IMAD.WIDE.U32 R2, R9, -0x326172a9, RZ ;  /* 0xcd9e8d5709027825 */ /* 0x000fe200078e00ff */
[----:B------:R-:W-:-:S02]  /*f740*/  FMNMX.FTZ R5, R37, R0, !PT ;  /* 0x0000000025057209 */ /* 0x000fc40007810000 */
[----:B------:R-:W-:Y:S02]  /*f750*/  FMNMX.FTZ R4, R182, R4, !PT ;  /* 0x00000004b6047209 */ /* 0x000fe40007810000 */
[----:B------:R-:W-:Y:S02]  /*f760*/  FMNMX.FTZ R6, R248, R6, !PT ;  /* 0x00000006f8067209 */ /* 0x000fe40007810000 */
[----:B------:R-:W-:Y:S02]  /*f770*/  FSEL R225, R172, -INF , !P2 ;  /* 0xff800000ace17808 */ /* 0x000fe40005000000 */
[----:B------:R-:W-:Y:S02]  /*f780*/  FMNMX.FTZ R7, R165, R5, !PT ;  /* 0x00000005a5077209 */ /* 0x000fe40007810000 */
[----:B------:R-:W-:Y:S02]  /*f790*/  ISETP.NE.AND P2, PT, R8, RZ, PT ;  /* 0x000000ff0800720c */ /* 0x000fe40003f45270 */
[----:B------:R-:W-:-:S02]  /*f7a0*/  LOP3.LUT R18, R3, UR38, R16, 0x96, !PT ;  /* 0x0000002603127c12 */ /* 0x000fc4000f8e9610 */
[----:B------:R-:W-:Y:S02]  /*f7b0*/  LOP3.LUT R8, R3, UR38, R49, 0x96, !PT ;  /* 0x0000002603087c12 */ /* 0x000fe4000f8e9631 */
[----:B------:R-:W-:Y:S02]  /*f7c0*/  FMNMX.FTZ R0, R183, R4, !PT ;  /* 0x00000004b7007209 */ /* 0x000fe40007810000 */
[----:B------:R-:W-:Y:S01]  /*f7d0*/  FMNMX.FTZ R3, R245, R6, !PT ;  /* 0x00000006f5037209 */ /* 0x000fe20007810000 */
[----:B------:R-:W-:Y:S01]  /*f7e0*/  IMAD.WIDE.U32 R4, R8, -0x2daee0ad, RZ ;  /* 0xd2511f5308047825 */ /* 0x000fe200078e00ff */
[----:B------:R-:W-:Y:S02]  /*f7f0*/  FMNMX.FTZ R7, R164, R7, !PT ;  /* 0x00000007a4077209 */ /* 0x000fe40007810000 */
[----:B------:R-:W-:Y:S01]  /*f800*/  FMNMX.FTZ R6, R208, R0, !PT ;  /* 0x00000000d0067209 */ /* 0x000fe20007810000 */
[----:B------:R-:W-:Y:S01]  /*f810*/  IMAD.WIDE.U32 R8, R14, -0x326172a9, RZ ;  /* 0xcd9e8d570e087825 */ /* 0x000fe200078e00ff */
[----:B------:R-:W-:-:S02]  /*f820*/  FMNMX.FTZ R0, R246, R3, !PT ;  /* 0x00000003f6007209 */ /* 0x000fc40007810000 */
[----:B------:R-:W-:Y:S02]  /*f830*/  FMNMX.FTZ R3, R147, R7, !PT ;  /* 0x0000000793037209 */ /* 0x000fe40007810000 */
[----:B------:R-:W-:Y:S02]  /*f840*/  LOP3.LUT R12, R59, UR35, R2, 0x96, !PT ;  /* 0x000000233b0c7c12 */ /* 0x000fe4000f8e9602 */
[----:B------:R-:W-:Y:S02]  /*f850*/  FMNMX.FTZ R3, R166, R3, !PT ;  /* 0x00000003a6037209 */ /* 0x000fe40007810000 */
[----:B------:R-:W-:Y:S01]  /*f860*/  FMNMX.FTZ R6, R229, R6, !PT ;  /* 0x00000006e5067209 */ /* 0x000fe20007810000 */
[----:B------:R-:W-:Y:S01]  /*f870*/  IMAD.WIDE.U32 R12, R12, -0x2daee0ad, RZ ;  /* 0xd2511f530c0c7825 */ /* 0x000fe200078e00ff */
[----:B------:R-:W-:Y:S02]  /*f880*/  FMNMX.FTZ R3, R209, R3, !PT ;  /* 0x00000003d1037209 */ /* 0x000fe40007810000 */
[----:B------:R-:W-:-:S02]  /*f890*/  LOP3.LUT R61, R11, UR38, R16, 0x96, !PT ;  /* 0x000000260b3d7c12 */ /* 0x000fc4000f8e9610 */
[----:B------:R-:W1:Y:S01]  /*f8a0*/  SHFL.BFLY PT, R16, R0, 0x2, 0x1f ;  /* 0x0c401f0000107f89 */ /* 0x000e6200000e0000 */
[----:B------:R-:W-:Y:S02]  /*f8b0*/  FSEL R219, R173, -INF , !P1 ;  /* 0xff800000addb7808 */ /* 0x000fe40004800000 */
[----:B------:R-:W-:Y:S02]  /*f8c0*/  LOP3.LUT R14, R9, UR35, R2, 0x96, !PT ;  /* 0x00000023090e7c12 */ /* 0x000fe4000f8e9602 */
[----:B------:R-:W-:Y:S02]  /*f8d0*/  FSEL R173, R150, -INF , !P2 ;  /* 0xff80000096ad7808 */ /* 0x000fe40005000000 */
[----:B------:R-:W-:Y:S02]  /*f8e0*/  FMNMX.FTZ R2, R211, R3, !PT ;  /* 0x00000003d3027209 */ /* 0x000fe40007810000 */
[----:B------:R-:W-:Y:S02]  /*f8f0*/  FMNMX.FTZ R6, R232, R6, !PT ;  /* 0x00000006e8067209 */ /* 0x000fe40007810000 */
[----:B------:R-:W-:-:S02]  /*f900*/  FSEL R178, R151, -INF , !P5 ;  /* 0xff80000097b27808 */ /* 0x000fc40006800000 */
[----:B------:R-:W-:Y:S02]  /*f910*/  FMNMX.FTZ R2, R173, R2, !PT ;  /* 0x00000002ad027209 */ /* 0x000fe40007810000 */
[----:B------:R-:W-:Y:S02]  /*f920*/  FMNMX.FTZ R6, R225, R6, !PT ;  /* 0x00000006e1067209 */ /* 0x000fe40007810000 */
[----:B------:R-:W-:Y:S02]  /*f930*/  LOP3.LUT R17, R13, UR29, R4, 0x96, !PT ;  /* 0x0000001d0d117c12 */ /* 0x000fe4000f8e9604 */
[----:B------:R-:W-:Y:S02]  /*f940*/  FSEL R218, R78, -INF , !P6 ;  /* 0xff8000004eda7808 */ /* 0x000fe40007000000 */
[----:B------:R-:W-:Y:S01]  /*f950*/  FMNMX.FTZ R4, R178, R2, !PT ;  /* 0x00000002b2047209 */ /* 0x000fe20007810000 */
[----:B------:R-:W-:Y:S01]  /*f960*/  IMAD.WIDE.U32 R2, R18, -0x2daee0ad, RZ ;  /* 0xd2511f5312027825 */ /* 0x000fe200078e00ff */
[----:B------:R-:W-:-:S02]  /*f970*/  FMNMX.FTZ R6, R219, R6, !PT ;  /* 0x00000006db067209 */ /* 0x000fc40007810000 */
[----:B------:R-:W-:Y:S01]  /*f980*/  FSEL R220, R79, -INF , !P4 ;  /* 0xff8000004fdc7808 */ /* 0x000fe20006000000 */
[----:B------:R-:W-:Y:S01]  /*f990*/  IMAD.WIDE.U32 R50, R17, -0x326172a9, RZ ;  /* 0xcd9e8d5711327825 */ /* 0x000fe200078e00ff */
[----:B------:R-:W-:Y:S01]  /*f9a0*/  FMNMX.FTZ R4, R218, R4, !PT ;  /* 0x00000004da047209 */ /* 0x000fe20007810000 */
[----:B------:R-:W2:Y:S01]  /*f9b0*/  SHFL.BFLY PT, R71, R6, 0x2, 0x1f ;  /* 0x0c401f0006477f89 */ /* 0x000ea200000e0000 */
[----:B------:R-:W-:Y:S02]  /*f9c0*/  FSEL R222, R174, -INF , !P3 ;  /* 0xff800000aede7808 */ /* 0x000fe40005800000 */
[----:B------:R-:W-:Y:S02]  /*f9d0*/  FMNMX.FTZ R7, R220, R4, !PT ;  /* 0x00000004dc077209 */ /* 0x000fe40007810000 */
[----:B------:R-:W-:Y:S02]  /*f9e0*/  FSEL R226, R175, -INF , !P0 ;  /* 0xff800000afe27808 */ /* 0x000fe40004000000 */
[----:B------:R-:W-:-:S02]  /*f9f0*/  FMNMX.FTZ R70, R222, R7, !PT ;  /* 0x00000007de467209 */ /* 0x000fc40007810000 */
[----:B-1----:R-:W-:Y:S02]  /*fa00*/  FMNMX.FTZ R0, R0, R16, !PT ;  /* 0x0000001000007209 */ /* 0x002fe40007810000 */
[----:B------:R-:W-:Y:S02]  /*fa10*/  FMNMX.FTZ R70, R226, R70, !PT ;  /* 0x00000046e2467209 */ /* 0x000fe40007810000 */
[----:B------:R-:W-:Y:S01]  /*fa20*/  FMNMX.FTZ R73, R73, R15, !PT ;  /* 0x0000000f49497209 */ /* 0x000fe20007810000 */
[----:B------:R-:W1:Y:S01]  /*fa30*/  SHFL.BFLY PT, R72, R0, 0x1, 0x1f ;  /* 0x0c201f0000487f89 */ /* 0x000e6200000e0000 */
[----:B------:R-:W-:Y:S01]  /*fa40*/  IMAD.WIDE.U32 R14, R14, -0x2daee0ad, RZ ;  /* 0xd2511f530e0e7825 */ /* 0x000fe200078e00ff */
[----:B------:R-:W-:Y:S02]  /*fa50*/  LOP3.LUT R3, R3, UR34, R36, 0x96, !PT ;  /* 0x0000002203037c12 */ /* 0x000fe4000f8e9624 */
[----:B------:R-:W3:Y:S01]  /*fa60*/  SHFL.BFLY PT, R16, R70, 0x2, 0x1f ;  /* 0x0c401f0046107f89 */ /* 0x000ee200000e0000 */
[C---:B------:R-:W-:Y:S01]  /*fa70*/  FMUL.FTZ R13, R73.reuse, UR39 ;  /* 0x00000027490d7c20 */ /* 0x040fe20008410000 */
[----:B------:R-:W-:-:S02]  /*fa80*/  FSETP.NEU.FTZ.AND P3, PT, R73, -INF , PT ;  /* 0xff8000004900780b */ /* 0x000fc40003f7d000 */
[----:B------:R-:W-:Y:S02]  /*fa90*/  LOP3.LUT R15, R15, UR29, R2, 0x96, !PT ;  /* 0x0000001d0f0f7c12 */ /* 0x000fe4000f8e9602 */
[----:B------:R-:W-:Y:S02]  /*faa0*/  FSEL R13, R13, RZ, P3 ;  /* 0x000000ff0d0d7208 */ /* 0x000fe40001800000 */
[----:B--2---:R-:W-:Y:S01]  /*fab0*/  FMNMX.FTZ R71, R6, R71, !PT ;  /* 0x0000004706477209 */ /* 0x004fe20007810000 */
[----:B------:R-:W-:Y:S01]  /*fac0*/  IMAD.WIDE.U32 R44, R15, -0x326172a9, RZ ;  /* 0xcd9e8d570f2c7825 */ /* 0x000fe200078e00ff */
[----:B------:R-:W-:-:S03]  /*fad0*/  LOP3.LUT R5, R5, UR34, R176, 0x96, !PT ;  /* 0x0000002205057c12 */ /* 0x000fc6000f8e96b0 */
[----:B------:R-:W-:Y:S01]  /*fae0*/  FFMA.FTZ R2, R19, UR39, -R13 ;  /* 0x0000002713027c23 */ /* 0x000fe2000801080d */
[----:B------:R-:W-:Y:S01]  /*faf0*/  LOP3.LUT R11, R11, UR38, R49, 0x96, !PT ;  /* 0x000000260b0b7c12 */ /* 0x000fe2000f8e9631 */
[----:B------:R-:W2:Y:S02]  /*fb00*/  SHFL.BFLY PT, R18, R71, 0x1, 0x1f ;  /* 0x0c201f0047127f89 */ /* 0x000ea400000e0000 */
[----:B------:R4:W-:Y:S01]  /*fb10*/  MUFU.EX2 R242, R2 ;  /* 0x0000000200f27308 */ /* 0x0009e20000000800 */
[----:B------:R-:W-:Y:S01]  /*fb20*/  IMAD.WIDE.U32 R4, R5, -0x326172a9, RZ ;  /* 0xcd9e8d5705047825 */ /* 0x000fe200078e00ff */
[----:B-1----:R-:W-:Y:S02]  /*fb30*/  FMNMX.FTZ R72, R0, R72, !PT ;  /* 0x0000004800487209 */ /* 0x002fe40007810000 */
[----:B------:R-:W-:Y:S02]  /*fb40*/  LOP3.LUT R15, R51, UR25, R4, 0x96, !PT ;  /* 0x00000019330f7c12 */ /* 0x000fe4000f8e9604 */
[----:B---3--:R-:W-:Y:S01]  /*fb50*/  FMNMX.FTZ R70, R70, R16, !PT ;  /* 0x0000001046467209 */ /* 0x008fe20007810000 */
[----:B------:R-:W-:Y:S01]  /*fb60*/  FMUL.FTZ R0, R72, UR39 ;  /* 0x0000002748007c20 */ /* 0x000fe20008410000 */
[----:B------:R-:W-:Y:S01]  /*fb70*/  LOP3.LUT R7, R5, UR33, R58, 0x96, !PT ;  /* 0x0000002105077c12 */ /* 0x000fe2000f8e963a */
[----:B------:R-:W-:Y:S01]  /*fb80*/  FFMA.FTZ R5, R20, UR39, -R13 ;  /* 0x0000002714057c23 */ /* 0x000fe2000801080d */
[----:B------:R-:W-:Y:S01]  /*fb90*/  FSETP.NEU.FTZ.AND P2, PT, R72, -INF , PT ;  /* 0xff8000004800780b */ /* 0x000fe20003f5d000 */
[----:B------:R-:W1:Y:S01]  /*fba0*/  SHFL.BFLY PT, R19, R70, 0x1, 0x1f ;  /* 0x0c201f0046137f89 */ /* 0x000e6200000e0000 */
[----:B------:R-:W-:Y:S01]  /*fbb0*/  IMAD.WIDE.U32 R52, R15, -0x2daee0ad, RZ ;  /* 0xd2511f530f347825 */ /* 0x000fe200078e00ff */
[----:B------:R3:W-:Y:S03]  /*fbc0*/  MUFU.EX2 R241, R5 ;  /* 0x0000000500f17308 */ /* 0x0007e60000000800 */
[----:B----4-:R-:W-:Y:S01]  /*fbd0*/  IMAD.WIDE.U32 R2, R3, -0x326172a9, RZ ;  /* 0xcd9e8d5703027825 */ /* 0x010fe200078e00ff */
[----:B--2---:R-:W-:-:S03]  /*fbe0*/  FMNMX.FTZ R71, R71, R18, !PT ;  /* 0x0000001247477209 */ /* 0x004fc60007810000 */
[----:B------:R-:W-:Y:S01]  /*fbf0*/  IMAD.WIDE.U32 R6, R7, -0x2daee0ad, RZ ;  /* 0xd2511f5307067825 */ /* 0x000fe200078e00ff */
[----:B------:R-:W-:Y:S02]  /*fc00*/  LOP3.LUT R3, R3, UR33, R8, 0x96, !PT ;  /* 0x0000002103037c12 */ /* 0x000fe4000f8e9608 */
[----:B------:R-:W-:Y:S02]  /*fc10*/  LOP3.LUT R4, R45, UR25, R2, 0x96, !PT ;  /* 0x000000192d047c12 */ /* 0x000fe4000f8e9602 */
[----:B------:R-:W-:Y:S01]  /*fc20*/  LOP3.LUT R12, R7, UR23, R12, 0x96, !PT ;  /* 0x00000017070c7c12 */ /* 0x000fe2000f8e960c */
[----:B------:R-:W-:Y:S01]  /*fc30*/  IMAD.WIDE.U32 R2, R3, -0x2daee0ad, RZ ;  /* 0xd2511f5303027825 */ /* 0x000fe200078e00ff */
[----:B------:R-:W-:-:S03]  /*fc40*/  FSETP.NEU.FTZ.AND P1, PT, R71, -INF , PT ;  /* 0xff8000004700780b */ /* 0x000fc60003f3d000 */
[--C-:B---3--:R-:W-:Y:S01]  /*fc50*/  FFMA.FTZ R5, R21, UR39, -R13.reuse ;  /* 0x0000002715057c23 */ /* 0x108fe2000801080d */
[----:B------:R-:W-:Y:S01]  /*fc60*/  LOP3.LUT R15, R3, UR23, R14, 0x96, !PT ;  /* 0x00000017030f7c12 */ /* 0x000fe2000f8e960e */
[----:B------:R-:W-:Y:S01]  /*fc70*/  IMAD.WIDE.U32 R46, R4, -0x2daee0ad, RZ ;  /* 0xd2511f53042e7825 */ /* 0x000fe200078e00ff */
[----:B------:R-:W-:Y:S01]  /*fc80*/  FSEL R14, R0, RZ, P2 ;  /* 0x000000ff000e7208 */ /* 0x000fe20001000000 */
[----:B------:R2:W-:Y:S02]  /*fc90*/  MUFU.EX2 R235, R5 ;  /* 0x0000000500eb7308 */ /* 0x0005e40000000800 */
[----:B------:R-:W-:Y:S01]  /*fca0*/  FFMA.FTZ R4, R22, UR39, -R13 ;  /* 0x0000002716047c23 */ /* 0x000fe2000801080d */
[----:B------:R-:W-:Y:S01]  /*fcb0*/  IMAD.WIDE.U32 R38, R12, -0x326172a9, RZ ;  /* 0xcd9e8d570c267825 */ /* 0x000fe200078e00ff */
[----:B------:R-:W-:-:S03]  /*fcc0*/  LOP3.LUT R17, R47, UR20, R2, 0x96, !PT ;  /* 0x000000142f117c12 */ /* 0x000fc6000f8e9602 */
[--C-:B------:R-:W-:Y:S01]  /*fcd0*/  FFMA.FTZ R0, R23, UR39, -R14.reuse ;  /* 0x0000002717007c23 */ /* 0x100fe2000801080e */
[----:B------:R-:W-:Y:S01]  /*fce0*/  FFMA.FTZ R2, R24, UR39, -R14 ;  /* 0x0000002718027c23 */ /* 0x000fe2000801080e */
[----:B------:R-:W-:Y:S01]  /*fcf0*/  IMAD.WIDE.U32 R34, R15, -0x326172a9, RZ ;  /* 0xcd9e8d570f227825 */ /* 0x000fe200078e00ff */
[----:B-1----:R-:W-:Y:S01]  /*fd00*/  FMNMX.FTZ R70, R70, R19, !PT ;  /* 0x0000001346467209 */ /* 0x002fe20007810000 */
[----:B------:R1:W-:Y:S03]  /*fd10*/  MUFU.EX2 R234, R4 ;  /* 0x0000000400ea7308 */ /* 0x0003e60000000800 */
[----:B------:R-:W-:-:S05]  /*fd20*/  FSETP.NEU.FTZ.AND P0, PT, R70, -INF , PT ;  /* 0xff8000004600780b */ /* 0x000fca0003f1d000 */
[----:B------:R3:W-:Y:S01]  /*fd30*/  MUFU.EX2 R212, R0 ;  /* 0x0000000000d47308 */ /* 0x0007e20000000800 */
[----:B--2---:R-:W-:-:S07]  /*fd40*/  LOP3.LUT R5, R53, UR20, R6, 0x96, !PT ;  /* 0x0000001435057c12 */ /* 0x004fce000f8e9606 */
[----:B------:R2:W4:Y:S01]  /*fd50*/  MUFU.EX2 R213, R2 ;  /* 0x0000000200d57308 */ /* 0x0005220000000800 */
[----:B-1----:R-:W-:-:S03]  /*fd60*/  IMAD.WIDE.U32 R4, R5, -0x326172a9, RZ ;  /* 0xcd9e8d5705047825 */ /* 0x002fc600078e00ff */
[C---:B------:R-:W-:Y:S02]  /*fd70*/  LOP3.LUT R3, R4.reuse, 0xffff, RZ, 0xc0, !PT ;  /* 0x0000ffff04037812 */ /* 0x040fe400078ec0ff */
[----:B------:R-:W-:Y:S01]  /*fd80*/  SHF.R.U32.HI R15, RZ, 0x18, R4 ;  /* 0x00000018ff0f7819 */ /* 0x000fe20000011604 */
[----:B---3--:R-:W-:Y:S01]  /*fd90*/  FMUL.FTZ R0, R71, UR39 ;  /* 0x0000002747007c20 */ /* 0x008fe20008410000 */
[----:B------:R-:W-:Y:S02]  /*fda0*/  SHF.R.U32.HI R7, RZ, 0x8, R3 ;  /* 0x00000008ff077819 */ /* 0x000fe40000011603 */
[----:B------:R-:W-:Y:S02]  /*fdb0*/  LOP3.LUT R16, R4, 0xff, RZ, 0xc0, !PT ;  /* 0x000000ff04107812 */ /* 0x000fe400078ec0ff */
[----:B------:R-:W-:Y:S02]  /*fdc0*/  FSEL R0, R0, RZ, P1 ;  /* 0x000000ff00007208 */ /* 0x000fe40000800000 */
[----:B------:R-:W-:-:S02]  /*fdd0*/  PRMT R23, R16, 0x5410, R7 ;  /* 0x0000541010177816 */ /* 0x000fc40000000007 */
[----:B--2---:R-:W-:Y:S01]  /*fde0*/  SHF.R.U32.HI R2, RZ, 0x10, R4 ;  /* 0x00000010ff027819 */ /* 0x004fe20000011604 */
[----:B------:R-:W-:Y:S01]  /*fdf0*/  FFMA.FTZ R12, R25, UR39, -R0 ;  /* 0x00000027190c7c23 */ /* 0x000fe20008010800 */
[----:B------:R-:W-:Y:S01]  /*fe00*/  LOP3.LUT R4, R5, UR16, R38, 0x96, !PT ;  /* 0x0000001005047c12 */ /* 0x000fe2000f8e9626 */
[--C-:B------:R-:W-:Y:S01]  /*fe10*/  FFMA.FTZ R7, R28, UR39, -R0.reuse ;  /* 0x000000271c077c23 */ /* 0x100fe20008010800 */
[----:B------:R-:W-:Y:S01]  /*fe20*/  LOP3.LUT R6, R2, 0xff, RZ, 0xc0, !PT ;  /* 0x000000ff02067812 */ /* 0x000fe200078ec0ff */
[----:B------:R-:W-:Y:S01]  /*fe30*/  IMAD.WIDE.U32 R2, R17, -0x326172a9, RZ ;  /* 0xcd9e8d5711027825 */ /* 0x000fe200078e00ff */
[----:B------:R1:W-:Y:S01]  /*fe40*/  MUFU.EX2 R233, R12 ;  /* 0x0000000c00e97308 */ /* 0x0003e20000000800 */
[----:B------:R-:W-:Y:S02]  /*fe50*/  LOP3.LUT R16, R4, 0xff, RZ, 0xc0, !PT ;  /* 0x000000ff04107812 */ /* 0x000fe400078ec0ff */
[----:B------:R-:W-:Y:S01]  /*fe60*/  PRMT R22, R6, 0x5410, R15 ;  /* 0x0000541006167816 */ /* 0x000fe2000000000f */
[----:B------:R-:W-:Y:S01]  /*fe70*/  FFMA.FTZ R6, R26, UR39, -R0 ;  /* 0x000000271a067c23 */ /* 0x000fe20008010800 */
[----:B------:R-:W-:-:S02]  /*fe80*/  LOP3.LUT R17, R2, 0xffff, RZ, 0xc0, !PT ;  /* 0x0000ffff02117812 */ /* 0x000fc400078ec0ff */
[----:B------:R-:W-:Y:S01]  /*fe90*/  LOP3.LUT R18, R2, 0xff, RZ, 0xc0, !PT ;  /* 0x000000ff02127812 */ /* 0x000fe200078ec0ff */
[----:B------:R2:W-:Y:S01]  /*fea0*/  MUFU.EX2 R154, R6 ;  /* 0x00000006009a7308 */ /* 0x0005e20000000800 */
[--C-:B------:R-:W-:Y:S02]  /*feb0*/  SHF.R.U32.HI R20, RZ, 0x10, R2.reuse ;  /* 0x00000010ff147819 */ /* 0x100fe40000011602 */
[----:B------:R-:W-:Y:S02]  /*fec0*/  SHF.R.U32.HI R21, RZ, 0x18, R2 ;  /* 0x00000018ff157819 */ /* 0x000fe40000011602 */
[----:B------:R-:W-:Y:S02]  /*fed0*/  LOP3.LUT R2, R4, 0xffff, RZ, 0xc0, !PT ;  /* 0x0000ffff04027812 */ /* 0x000fe400078ec0ff */
[----:B------:R-:W-:Y:S01]  /*fee0*/  LOP3.LUT R5, R3, UR16, R34, 0x96, !PT ;  /* 0x0000001003057c12 */ /* 0x000fe2000f8e9622 */
[----:B------:R-:W-:Y:S01]  /*fef0*/  FFMA.FTZ R3, R27, UR39, -R0 ;  /* 0x000000271b037c23 */ /* 0x000fe20008010800 */
[----:B-1----:R-:W-:Y:S01]  /*ff00*/  FMUL.FTZ R12, R70, UR39 ;  /* 0x00000027460c7c20 */ /* 0x002fe20008410000 */
[----:B------:R-:W-:Y:S01]  /*ff10*/  SHF.R.U32.HI R15, RZ, 0x18, R4 ;  /* 0x00000018ff0f7819 */ /* 0x000fe20000011604 */
[----:B------:R1:W-:Y:S01]  /*ff20*/  MUFU.EX2 R210, R7 ;  /* 0x0000000700d27308 */ /* 0x0003e20000000800 */
[----:B------:R-:W-:Y:S02]  /*ff30*/  LDSM.16.MT88.4 R24, [R188+0x6000] ;  /* 0x00600000bc18783b */ /* 0x000fe40000004200 */
[----:B------:R-:W-:-:S02]  /*ff40*/  FSEL R12, R12, RZ, P0 ;  /* 0x000000ff0c0c7208 */ /* 0x000fc40000000000 */
[----:B--2---:R-:W-:Y:S02]  /*ff50*/  SHF.R.U32.HI R6, RZ, 0x10, R4 ;  /* 0x00000010ff067819 */ /* 0x004fe40000011604 */
[----:B------:R-:W-:Y:S01]  /*ff60*/  SHF.R.U32.HI R4, RZ, 0x8, R2 ;  /* 0x00000008ff047819 */ /* 0x000fe20000011602 */
[----:B------:R2:W3:Y:S01]  /*ff70*/  MUFU.EX2 R152, R3 ;  /* 0x0000000300987308 */ /* 0x0004e20000000800 */
[----:B------:R-:W-:Y:S02]  /*ff80*/  SHF.R.U32.HI R2, RZ, 0x8, R17 ;  /* 0x00000008ff027819 */ /* 0x000fe40000011611 */
[----:B------:R-:W-:Y:S02]  /*ff90*/  PRMT R29, R16, 0x5410, R4 ;  /* 0x00005410101d7816 */ /* 0x000fe40000000004 */
[----:B------:R-:W-:Y:S01]  /*ffa0*/  PRMT R16, R18, 0x5410, R2 ;  /* 0x0000541012107816 */ /* 0x000fe20000000002 */
[----:B------:R-:W-:Y:S01]  /*ffb0*/  FFMA.FTZ R2, R30, UR39, -R12 ;  /* 0x000000271e027c23 */ /* 0x000fe2000801080c */
[----:B-1----:R-:W-:-:S03]  /*ffc0*/  LOP3.LUT R7, R20, 0xff, RZ, 0xc0, !PT ;  /* 0x000000ff14077812 */ /* 0x002fc600078ec0ff */
[----:B------:R1:W-:Y:S01]  /*ffd0*/  MUFU.EX2 R228, R2 ;  /* 0x0000000200e47308 */ /* 0x0003e20000000800 */
[----:B------:R-:W-:Y:S02]  /*ffe0*/  PRMT R7, R7, 0x5410, R21 ;  /* 0x0000541007077816 */ /* 0x000fe40000000015 */
[----:B--2---:R-:W-:Y:S02]  /*fff0*/  LOP3.LUT R3, R6, 0xff, RZ, 0xc0, !PT ;  /* 0x000000ff06037812 */ /* 0x004fe400078ec0ff */
[----:B------:R-:W-:Y:S02]  /*10000*/  SHF.R.U32.HI R6, RZ, 0x18, R5 ;  /* 0x00000018ff067819 */ /* 0x000fe40000011605 */
[----:B------:R-:W-:Y:S02]  /*10010*/  PRMT R32, R3, 0x5410, R15 ;  /* 0x0000541003207816 */ /* 0x000fe4000000000f */
[C---:B------:R-:W-:Y:S02]  /*10020*/  LOP3.LUT R3, R5.reuse, 0xffff, RZ, 0xc0, !PT ;  /* 0x0000ffff05037812 */ /* 0x040fe400078ec0ff */
[----:B------:R-:W-:-:S02]  /*10030*/  LOP3.LUT R15, R5, 0xff, RZ, 0xc0, !PT ;  /* 0x000000ff050f7812 */ /* 0x000fc400078ec0ff */
[----:B-1----:R-:W-:Y:S01]  /*10040*/  SHF.R.U32.HI R2, RZ, 0x10, R5 ;  /* 0x00000010ff027819 */ /* 0x002fe20000011605 */
[----:B------:R-:W-:Y:S01]  /*10050*/  FFMA.FTZ R5, R31, UR39, -R12 ;  /* 0x000000271f057c23 */ /* 0x000fe2000801080c */
[----:B------:R-:W-:Y:S02]  /*10060*/  SHF.R.U32.HI R4, RZ, 0x8, R3 ;  /* 0x00000008ff047819 */ /* 0x000fe40000011603 */
[----:B------:R-:W-:Y:S01]  /*10070*/  FSEL R3, R73, RZ, P3 ;  /* 0x000000ff49037208 */ /* 0x000fe20001800000 */
[----:B------:R1:W-:Y:S01]  /*10080*/  MUFU.EX2 R230, R5 ;  /* 0x0000000500e67308 */ /* 0x0003e20000000800 */
[----:B------:R-:W-:Y:S02]  /*10090*/  LOP3.LUT R2, R2, 0xff, RZ, 0xc0, !PT ;  /* 0x000000ff02027812 */ /* 0x000fe400078ec0ff */
[----:B------:R-:W-:Y:S01]  /*100a0*/  PRMT R28, R15, 0x5410, R4 ;  /* 0x000054100f1c7816 */ /* 0x000fe20000000004 */
[----:B------:R-:W-:Y:S01]  /*100b0*/  FADD.FTZ R33, R240, -R3 ;  /* 0x80000003f0217221 */ /* 0x000fe20000010000 */
[----:B------:R-:W-:Y:S01]  /*100c0*/  PRMT R17, R2, 0x5410, R6 ;  /* 0x0000541002117816 */ /* 0x000fe20000000006 */
[----:B------:R-:W-:Y:S01]  /*100d0*/  FFMA.FTZ R2, R37, UR39, -R12 ;  /* 0x0000002725027c23 */ /* 0x000fe2000801080c */
[----:B------:R-:W-:-:S02]  /*100e0*/  FSEL R4, R72, RZ, P2 ;  /* 0x000000ff48047208 */ /* 0x000fc40001000000 */
[----:B------:R-:W-:Y:S01]  /*100f0*/  FSEL R3, R71, RZ, P1 ;  /* 0x000000ff47037208 */ /* 0x000fe20000800000 */
[----:B------:R2:W5:Y:S01]  /*10100*/  MUFU.EX2 R227, R2 ;  /* 0x0000000200e37308 */ /* 0x0005620000000800 */
[----:B------:R-:W-:Y:S01]  /*10110*/  PRMT R240, R236, 0x7054, R236 ;  /* 0x00007054ecf07816 */ /* 0x000fe200000000ec */
[----:B------:R-:W-:Y:S02]  /*10120*/  FADD.FTZ R34, R239, -R4 ;  /* 0x80000004ef227221 */ /* 0x000fe40000010000 */
[----:B------:R-:W-:Y:S01]  /*10130*/  FADD.FTZ R6, R238, -R3 ;  /* 0x80000003ee067221 */ /* 0x000fe20000010000 */
[----:B------:R-:W-:Y:S01]  /*10140*/  FFMA.FTZ R3, R60, UR39, -R12 ;  /* 0x000000273c037c23 */ /* 0x000fe2000801080c */
[--C-:B------:R-:W-:Y:S02]  /*10150*/  HSET2.LE.AND R4, R22, R240.reuse, PT ;  /* 0x000000f016047233 */ /* 0x100fe40003803000 */
[----:B-1----:R-:W-:Y:S01]  /*10160*/  FSEL R5, R70, RZ, P0 ;  /* 0x000000ff46057208 */ /* 0x002fe20000000000 */
[----:B------:R1:W-:Y:S01]  /*10170*/  MUFU.EX2 R69, R3 ;  /* 0x0000000300457308 */ /* 0x0003e20000000800 */
[----:B------:R-:W-:Y:S01]  /*10180*/  FMUL.FTZ R6, R6, UR39 ;  /* 0x0000002706067c20 */ /* 0x000fe20008410000 */
[----:B------:R-:W-:-:S02]  /*10190*/  HSET2.LE.AND R7, R7, R240, PT ;  /* 0x000000f007077233 */ /* 0x000fc40003803000 */
[----:B------:R-:W-:Y:S01]  /*101a0*/  FADD.FTZ R15, R237, -R5 ;  /* 0x80000005ed0f7221 */ /* 0x000fe20000010000 */
[----:B----4-:R-:W-:Y:S02]  /*101b0*/  F2FP.BF16.F32.PACK_AB R5, R213, R212 ;  /* 0x000000d4d505723e */ /* 0x010fe400000010ff */
[----:B--2---:R-:W-:Y:S01]  /*101c0*/  HSET2.LE.AND R2, R23, R240, PT ;  /* 0x000000f017027233 */ /* 0x004fe20003803000 */
[----:B------:R-:W2:Y:S01]  /*101d0*/  MUFU.EX2 R145, R6 ;  /* 0x0000000600917308 */ /* 0x000ea20000000800 */
[----:B------:R-:W4:Y:S01]  /*101e0*/  LDSM.16.MT88.4 R20, [R185+0x6000] ;  /* 0x00600000b914783b */ /* 0x000f220000004200 */
[----:B------:R-:W-:Y:S01]  /*101f0*/  LOP3.LUT R19, R4, R5, RZ, 0xc0, !PT ;  /* 0x0000000504137212 */ /* 0x000fe200078ec0ff */
[----:B------:R-:W-:Y:S01]  /*10200*/  FMUL.FTZ R15, R15, UR39 ;  /* 0x000000270f0f7c20 */ /* 0x000fe20008410000 */
[----:B---3--:R-:W-:Y:S02]  /*10210*/  F2FP.BF16.F32.PACK_AB R4, R210, R152 ;  /* 0x00000098d204723e */ /* 0x008fe400000010ff */
[----:B-----5:R-:W-:-:S02]  /*10220*/  F2FP.BF16.F32.PACK_AB R5, R227, R230 ;  /* 0x000000e6e305723e */ /* 0x020fc400000010ff */
[----:B-1----:R-:W-:Y:S01]  /*10230*/  F2FP.BF16.F32.PACK_AB R3, R234, R235 ;  /* 0x000000ebea03723e */ /* 0x002fe200000010ff */
[----:B------:R-:W1:Y:S01]  /*10240*/  MUFU.EX2 R144, R15 ;  /* 0x0000000f00907308 */ /* 0x000e620000000800 */
[----:B------:R-:W-:Y:S02]  /*10250*/  LOP3.LUT R7, R7, R5, RZ, 0xc0, !PT ;  /* 0x0000000507077212 */ /* 0x000fe400078ec0ff */
[----:B------:R-:W-:Y:S02]  /*10260*/  LOP3.LUT R18, R2, R3, RZ, 0xc0, !PT ;  /* 0x0000000302127212 */ /* 0x000fe400078ec0ff */
[--C-:B------:R-:W-:Y:S02]  /*10270*/  HSET2.LE.AND R2, R29, R240.reuse, PT ;  /* 0x000000f01d027233 */ /* 0x100fe40003803000 */
[----:B------:R-:W-:Y:S01]  /*10280*/  F2FP.BF16.F32.PACK_AB R3, R241, R242 ;  /* 0x000000f2f103723e */ /* 0x000fe200000010ff */
[-C--:B--2---:R-:W-:Y:S01]  /*10290*/  FMUL.FTZ R92, R92, R145.reuse ;  /* 0x000000915c5c7220 */ /* 0x084fe20000410000 */
[--C-:B------:R-:W-:Y:S01]  /*102a0*/  HSET2.LE.AND R6, R16, R240.reuse, PT ;  /* 0x000000f010067233 */ /* 0x100fe20003803000 */
[----:B------:R-:W-:Y:S01]  /*102b0*/  FMUL.FTZ R93, R93, R145 ;  /* 0x000000915d5d7220 */ /* 0x000fe20000410000 */
[----:B------:R-:W-:Y:S01]  /*102c0*/  LOP3.LUT R16, R2, R3, RZ, 0xc0, !PT ;  /* 0x0000000302107212 */ /* 0x000fe200078ec0ff */
[-C--:B------:R-:W-:Y:S01]  /*102d0*/  FMUL.FTZ R96, R96, R145.reuse ;  /* 0x0000009160607220 */ /* 0x080fe20000410000 */
[--C-:B------:R-:W-:Y:S01]  /*102e0*/  HSET2.LE.AND R2, R28, R240.reuse, PT ;  /* 0x000000f01c027233 */ /* 0x100fe20003803000 */
[----:B------:R-:W-:Y:S01]  /*102f0*/  FMUL.FTZ R97, R97, R145 ;  /* 0x0000009161617220 */ /* 0x000fe20000410000 */
[----:B------:R-:W-:Y:S01]  /*10300*/  LOP3.LUT R6, R6, R4, RZ, 0xc0, !PT ;  /* 0x0000000406067212 */ /* 0x000fe200078ec0ff */
[--C-:B------:R-:W-:Y:S01]  /*10310*/  FFMA.FTZ R4, R56, UR39, -R13.reuse ;  /* 0x0000002738047c23 */ /* 0x100fe2000801080d */
[----:B------:R-:W2:Y:S01]  /*10320*/  LDSM.16.MT88.4 R28, [R186+0x6000] ;  /* 0x00600000ba1c783b */ /* 0x000ea20000004200 */
[----:B------:R-:W-:Y:S01]  /*10330*/  F2FP.BF16.F32.PACK_AB R3, R154, R233 ;  /* 0x000000e99a03723e */ /* 0x000fe200000010ff */
[----:B------:R-:W-:Y:S01]  /*10340*/  IMAD.MOV.U32 R56, RZ, RZ, R252 ;  /* 0x000000ffff387224 */ /* 0x000fe200078e00fc */
[----:B------:R3:W-:Y:S01]  /*10350*/  MUFU.EX2 R217, R4 ;  /* 0x0000000400d97308 */ /* 0x0007e20000000800 */
[----:B------:R-:W-:Y:S01]  /*10360*/  HSET2.LE.AND R5, R17, R240, PT ;  /* 0x000000f011057233 */ /* 0x000fe20003803000 */
[----:B-1----:R-:W-:Y:S01]  /*10370*/  FMUL.FTZ R94, R94, R144 ;  /* 0x000000905e5e7220 */ /* 0x002fe20000410000 */
[----:B------:R-:W-:Y:S01]  /*10380*/  F2FP.BF16.F32.PACK_AB R15, R69, R228 ;  /* 0x000000e4450f723e */ /* 0x000fe200000010ff */
[-C--:B------:R-:W-:Y:S01]  /*10390*/  FMUL.FTZ R95, R95, R144.reuse ;  /* 0x000000905f5f7220 */ /* 0x080fe20000410000 */
[-C--:B------:R-:W-:Y:S01]  /*103a0*/  FMUL.FTZ R98, R98, R144.reuse ;  /* 0x0000009062627220 */ /* 0x080fe20000410000 */
[----:B------:R-:W-:Y:S01]  /*103b0*/  FMUL.FTZ R99, R99, R144 ;  /* 0x0000009063637220 */ /* 0x000fe20000410000 */
[----:B------:R-:W-:Y:S01]  /*103c0*/  LOP3.LUT R5, R5, R15, RZ, 0xc0, !PT ;  /* 0x0000000f05057212 */ /* 0x000fe200078ec0ff */
[----:B------:R-:W-:Y:S01]  /*103d0*/  FFMA.FTZ R15, R54, UR39, -R13 ;  /* 0x00000027360f7c23 */ /* 0x000fe2000801080d */
[----:B------:R-:W-:-:S02]  /*103e0*/  IMAD.MOV.U32 R54, RZ, RZ, R68 ;  /* 0x000000ffff367224 */ /* 0x000fc400078e0044 */
[-C--:B------:R-:W-:Y:S01]  /*103f0*/  FMUL.FTZ R80, R80, R145.reuse ;  /* 0x0000009150507220 */ /* 0x080fe20000410000 */
[-C--:B------:R-:W-:Y:S01]  /*10400*/  FMUL.FTZ R81, R81, R145.reuse ;  /* 0x0000009151517220 */ /* 0x080fe20000410000 */
[-C--:B------:R-:W-:Y:S01]  /*10410*/  FMUL.FTZ R82, R82, R144.reuse ;  /* 0x0000009052527220 */ /* 0x080fe20000410000 */
[-C--:B------:R-:W-:Y:S01]  /*10420*/  FMUL.FTZ R83, R83, R144.reuse ;  /* 0x0000009053537220 */ /* 0x080fe20000410000 */
[-C--:B------:R-:W-:Y:S01]  /*10430*/  FMUL.FTZ R124, R124, R145.reuse ;  /* 0x000000917c7c7220 */ /* 0x080fe20000410000 */
[----:B------:R-:W-:Y:S01]  /*10440*/  FMUL.FTZ R125, R125, R145 ;  /* 0x000000917d7d7220 */ /* 0x000fe20000410000 */
[----:B------:R-:W-:Y:S01]  /*10450*/  FMUL.FTZ R126, R126, R144 ;  /* 0x000000907e7e7220 */ /* 0x000fe20000410000 */
[----:B---3--:R-:W-:Y:S01]  /*10460*/  LOP3.LUT R4, R2, R3, RZ, 0xc0, !PT ;  /* 0x0000000302047212 */ /* 0x008fe200078ec0ff */
[----:B------:R-:W-:Y:S01]  /*10470*/  FFMA.FTZ R2, R62, UR39, -R14 ;  /* 0x000000273e027c23 */ /* 0x000fe2000801080e */
[----:B------:R-:W-:Y:S01]  /*10480*/  HSET2.LE.AND R3, R32, R240, PT ;  /* 0x000000f020037233 */ /* 0x000fe20003803000 */
[----:B------:R-:W-:-:S02]  /*10490*/  IMAD.MOV.U32 R32, RZ, RZ, R216 ;  /* 0x000000ffff207224 */ /* 0x000fc400078e00d8 */
[-C--:B------:R-:W-:Y:S01]  /*104a0*/  FMUL.FTZ R127, R127, R144.reuse ;  /* 0x000000907f7f7220 */ /* 0x080fe20000410000 */
[----:B------:R1:W-:Y:S01]  /*104b0*/  MUFU.EX2 R216, R2 ;  /* 0x0000000200d87308 */ /* 0x0003e20000000800 */
[-C--:B------:R-:W-:Y:S01]  /*104c0*/  FMUL.FTZ R108, R108, R145.reuse ;  /* 0x000000916c6c7220 */ /* 0x080fe20000410000 */
[C---:B----4-:R-:W-:Y:S01]  /*104d0*/  HMMA.16816.F32.BF16 R156, R4.reuse, R22, R92 ;  /* 0x00000016049c723c */ /* 0x050fe2000004185c */
[-C--:B------:R-:W-:Y:S01]  /*104e0*/  FMUL.FTZ R109, R109, R145.reuse ;  /* 0x000000916d6d7220 */ /* 0x080fe20000410000 */
[-C--:B------:R-:W-:Y:S01]  /*104f0*/  FMUL.FTZ R110, R110, R144.reuse ;  /* 0x000000906e6e7220 */ /* 0x080fe20000410000 */
[-C--:B------:R-:W-:Y:S01]  /*10500*/  FMUL.FTZ R111, R111, R144.reuse ;  /* 0x000000906f6f7220 */ /* 0x080fe20000410000 */
[-C--:B------:R-:W-:Y:S01]  /*10510*/  FMUL.FTZ R112, R112, R145.reuse ;  /* 0x0000009170707220 */ /* 0x080fe20000410000 */
[-C--:B------:R-:W-:Y:S01]  /*10520*/  FMUL.FTZ R113, R113, R145.reuse ;  /* 0x0000009171717220 */ /* 0x080fe20000410000 */
[----:B------:R-:W-:Y:S01]  /*10530*/  HMMA.16816.F32.BF16 R92, R4, R24, R96 ;  /* 0x00000018045c723c */ /* 0x000fe20000041860 */
[-C--:B------:R-:W-:Y:S01]  /*10540*/  FMUL.FTZ R114, R114, R144.reuse ;  /* 0x0000009072727220 */ /* 0x080fe20000410000 */
[-C--:B------:R-:W-:Y:S01]  /*10550*/  FMUL.FTZ R115, R115, R144.reuse ;  /* 0x0000009073737220 */ /* 0x080fe20000410000 */
[-C--:B------:R-:W-:Y:S01]  /*10560*/  FMUL.FTZ R128, R128, R145.reuse ;  /* 0x0000009180807220 */ /* 0x080fe20000410000 */
[----:B------:R-:W-:Y:S01]  /*10570*/  FMUL.FTZ R129, R129, R145 ;  /* 0x0000009181817220 */ /* 0x000fe20000410000 */
[-C--:B------:R-:W-:Y:S01]  /*10580*/  FMUL.FTZ R130, R130, R144.reuse ;  /* 0x0000009082827220 */ /* 0x080fe20000410000 */
[----:B------:R-:W-:Y:S01]  /*10590*/  FMUL.FTZ R131, R131, R144 ;  /* 0x0000009083837220 */ /* 0x000fe20000410000 */
[----:B------:R-:W-:-:S02]  /*105a0*/  IMAD.MOV.U32 R96, RZ, RZ, R69 ;  /* 0x000000ffff607224 */ /* 0x000fc400078e0045 */
[-C--:B------:R-:W-:Y:S01]  /*105b0*/  FMUL.FTZ R136, R136, R145.reuse ;  /* 0x0000009188887220 */ /* 0x080fe20000410000 */
[----:B-1----:R-:W-:Y:S01]  /*105c0*/  FFMA.FTZ R2, R63, UR39, -R14 ;  /* 0x000000273f027c23 */ /* 0x002fe2000801080e */
[----:B------:R-:W-:Y:S01]  /*105d0*/  FMUL.FTZ R137, R137, R145 ;  /* 0x0000009189897220 */ /* 0x000fe20000410000 */
[-C--:B------:R-:W-:Y:S01]  /*105e0*/  FMUL.FTZ R138, R138, R144.reuse ;  /* 0x000000908a8a7220 */ /* 0x080fe20000410000 */
[----:B------:R-:W-:Y:S01]  /*105f0*/  FMUL.FTZ R139, R139, R144 ;  /* 0x000000908b8b7220 */ /* 0x000fe20000410000 */
[----:B------:R1:W-:Y:S01]  /*10600*/  MUFU.EX2 R252, R2 ;  /* 0x0000000200fc7308 */ /* 0x0003e20000000800 */
[C---:B------:R-:W-:Y:S01]  /*10610*/  HMMA.16816.F32.BF16 R160, R4.reuse, R20, R80 ;  /* 0x0000001404a0723c */ /* 0x040fe20000041850 */
[----:B------:R-:W-:Y:S02]  /*10620*/  IMAD.MOV.U32 R98, RZ, RZ, R212 ;  /* 0x000000ffff627224 */ /* 0x000fe400078e00d4 */
[----:B------:R-:W-:Y:S02]  /*10630*/  IMAD.MOV.U32 R97, RZ, RZ, R152 ;  /* 0x000000ffff617224 */ /* 0x000fe400078e0098 */
[----:B------:R-:W-:Y:S01]  /*10640*/  IMAD.MOV.U32 R99, RZ, RZ, R251 ;  /* 0x000000ffff637224 */ /* 0x000fe200078e00fb */
[C---:B--2---:R-:W-:Y:S06]  /*10650*/  HMMA.16816.F32.BF16 R80, R4.reuse, R30, R124 ;  /* 0x0000001e0450723c */ /* 0x044fec000004187c */
[----:B------:R-:W-:Y:S01]  /*10660*/  HMMA.16816.F32.BF16 R148, R4, R28, R112 ;  /* 0x0000001c0494723c */ /* 0x000fe20000041870 */
[----:B------:R-:W-:-:S02]  /*10670*/  IMAD.MOV.U32 R127, RZ, RZ, R213 ;  /* 0x000000ffff7f7224 */ /* 0x000fc400078e00d5 */
[----:B------:R2:W-:Y:S01]  /*10680*/  MUFU.EX2 R213, R15 ;  /* 0x0000000f00d57308 */ /* 0x0005e20000000800 */
[----:B-1----:R-:W-:Y:S01]  /*10690*/  FMUL.FTZ R2, R33, UR39 ;  /* 0x0000002721027c20 */ /* 0x002fe20008410000 */
[----:B------:R-:W-:Y:S01]  /*106a0*/  IMAD.MOV.U32 R33, RZ, RZ, R154 ;  /* 0x000000ffff217224 */ /* 0x000fe200078e009a */
[C---:B------:R-:W-:Y:S01]  /*106b0*/  HMMA.16816.F32.BF16 R128, R4.reuse, R40, R128 ;  /* 0x000000280480723c */ /* 0x040fe20000041880 */
[----:B------:R-:W-:Y:S02]  /*106c0*/  IMAD.MOV.U32 R126, RZ, RZ, R210 ;  /* 0x000000ffff7e7224 */ /* 0x000fe400078e00d2 */
[----:B------:R-:W-:Y:S02]  /*106d0*/  IMAD.MOV.U32 R125, RZ, RZ, R33 ;  /* 0x000000ffff7d7224 */ /* 0x000fe400078e0021 */
[----:B------:R1:W3:Y:S01]  /*106e0*/  MUFU.EX2 R69, R2 ;  /* 0x0000000200457308 */ /* 0x0002e20000000800 */
[----:B------:R-:W-:Y:S01]  /*106f0*/  HMMA.16816.F32.BF16 R152, R4, R26, R108 ;  /* 0x0000001a0498723c */ /* 0x000fe2000004186c */
[----:B------:R-:W-:-:S05]  /*10700*/  IMAD.MOV.U32 R124, RZ, RZ, R96 ;  /* 0x000000ffff7c7224 */ /* 0x000fca00078e0060 */
[----:B------:R-:W-:Y:S01]  /*10710*/  HMMA.16816.F32.BF16 R76, R4, R42, R136 ;  /* 0x0000002a044c723c */ /* 0x000fe20000041888 */
[----:B--2---:R-:W-:-:S06]  /*10720*/  LOP3.LUT R15, R59, UR35, R10, 0x96, !PT ;  /* 0x000000233b0f7c12 */ /* 0x004fcc000f8e960a */
[----:B------:R-:W-:Y:S01]  /*10730*/  IMAD.WIDE.U32 R4, R11, -0x2daee0ad, RZ ;  /* 0xd2511f530b047825 */ /* 0x000fe200078e00ff */
[----:B------:R-:W-:-:S03]  /*10740*/  LOP3.LUT R6, R9, UR35, R10, 0x96, !PT ;  /* 0x0000002309067c12 */ /* 0x000fc6000f8e960a */
[----:B-1----:R-:W-:Y:S01]  /*10750*/  FMUL.FTZ R2, R34, UR39 ;  /* 0x0000002722027c20 */ /* 0x002fe20008410000 */
[----:B------:R-:W-:Y:S01]  /*10760*/  LOP3.LUT R7, R35, UR21, R44, 0x96, !PT ;  /* 0x0000001523077c12 */ /* 0x000fe2000f8e962c */
[-C--:B---3--:R-:W-:Y:S01]  /*10770*/  FMUL.FTZ R84, R84, R69.reuse ;  /* 0x0000004554547220 */ /* 0x088fe20000410000 */
[----:B------:R-:W-:Y:S01]  /*10780*/  LOP3.LUT R38, R5, UR34, R176, 0x96, !PT ;  /* 0x0000002205267c12 */ /* 0x000fe2000f8e96b0 */
[----:B------:R1:W2:Y:S01]  /*10790*/  MUFU.EX2 R68, R2 ;  /* 0x0000000200447308 */ /* 0x0002a20000000800 */
[--C-:B------:R-:W-:Y:S01]  /*107a0*/  FFMA.FTZ R5, R55, UR39, -R13.reuse ;  /* 0x0000002737057c23 */ /* 0x100fe2000801080d */
[-C--:B------:R-:W-:Y:S01]  /*107b0*/  FMUL.FTZ R85, R85, R69.reuse ;  /* 0x0000004555557220 */ /* 0x080fe20000410000 */
[-C--:B------:R-:W-:Y:S01]  /*107c0*/  FMUL.FTZ R88, R88, R69.reuse ;  /* 0x0000004558587220 */ /* 0x080fe20000410000 */
[-C--:B------:R-:W-:Y:S01]  /*107d0*/  FMUL.FTZ R89, R89, R69.reuse ;  /* 0x0000004559597220 */ /* 0x080fe20000410000 */
[-C--:B------:R-:W-:Y:S01]  /*107e0*/  FMUL.FTZ R116, R116, R69.reuse ;  /* 0x0000004574747220 */ /* 0x080fe20000410000 */
[-C--:B------:R-:W-:Y:S01]  /*107f0*/  FMUL.FTZ R117, R117, R69.reuse ;  /* 0x0000004575757220 */ /* 0x080fe20000410000 */
[-C--:B------:R-:W-:Y:S01]  /*10800*/  FMUL.FTZ R120, R120, R69.reuse ;  /* 0x0000004578787220 */ /* 0x080fe20000410000 */
[----:B------:R-:W-:Y:S01]  /*10810*/  MUFU.EX2 R210, R5 ;  /* 0x0000000500d27308 */ /* 0x000fe20000000800 */
        /* <DEDUP_REMOVED lines=8> */
[----:B-1----:R-:W-:Y:S01]  /*108a0*/  F2FP.BF16.F32.PACK_AB R2, R252, R216 ;  /* 0x000000d8fc02723e */ /* 0x002fe200000010ff */
[-C--:B--2---:R-:W-:Y:S01]  /*108b0*/  FMUL.FTZ R86, R86, R68.reuse ;  /* 0x0000004456567220 */ /* 0x084fe20000410000 */
[-C--:B------:R-:W-:Y:S01]  /*108c0*/  FMUL.FTZ R87, R87, R68.reuse ;  /* 0x0000004457577220 */ /* 0x080fe20000410000 */
[----:B------:R-:W-:Y:S01]  /*108d0*/  FMUL.FTZ R90, R90, R68 ;  /* 0x000000445a5a7220 */ /* 0x000fe20000410000 */
[----:B------:R-:W-:Y:S01]  /*108e0*/  LOP3.LUT R17, R3, R2, RZ, 0xc0, !PT ;  /* 0x0000000203117212 */ /* 0x000fe200078ec0ff */
[----:B------:R-:W-:Y:S01]  /*108f0*/  FFMA.FTZ R2, R48, UR39, -R13 ;  /* 0x0000002730027c23 */ /* 0x000fe2000801080d */
[----:B------:R-:W-:-:S04]  /*10900*/  IMAD.WIDE.U32 R48, R15, -0x2daee0ad, RZ ;  /* 0xd2511f530f307825 */ /* 0x000fc800078e00ff */
[-C--:B------:R-:W-:Y:S01]  /*10910*/  FMUL.FTZ R91, R91, R68.reuse ;  /* 0x000000445b5b7220 */ /* 0x080fe20000410000 */
[-C--:B------:R-:W-:Y:S01]  /*10920*/  FMUL.FTZ R118, R118, R68.reuse ;  /* 0x0000004476767220 */ /* 0x080fe20000410000 */
[----:B------:R1:W-:Y:S01]  /*10930*/  MUFU.EX2 R212, R2 ;  /* 0x0000000200d47308 */ /* 0x0003e20000000800 */
[-C--:B------:R-:W-:Y:S01]  /*10940*/  FMUL.FTZ R119, R119, R68.reuse ;  /* 0x0000004477777220 */ /* 0x080fe20000410000 */
[----:B------:R-:W-:Y:S01]  /*10950*/  LOP3.LUT R49, R49, UR29, R4, 0x96, !PT ;  /* 0x0000001d31317c12 */ /* 0x000fe2000f8e9604 */
[-C--:B------:R-:W-:Y:S01]  /*10960*/  FMUL.FTZ R122, R122, R68.reuse ;  /* 0x000000447a7a7220 */ /* 0x080fe20000410000 */
        /* <DEDUP_REMOVED lines=8> */
[-C--:B------:R-:W-:Y:S01]  /*109f0*/  FMUL.FTZ R135, R135, R68.reuse ;  /* 0x0000004487877220 */ /* 0x080fe20000410000 */
[----:B------:R-:W-:Y:S01]  /*10a00*/  FMUL.FTZ R141, R141, R69 ;  /* 0x000000458d8d7220 */ /* 0x000fe20000410000 */
[-C--:B------:R-:W-:Y:S01]  /*10a10*/  FMUL.FTZ R142, R142, R68.reuse ;  /* 0x000000448e8e7220 */ /* 0x080fe20000410000 */
[----:B------:R-:W-:Y:S01]  /*10a20*/  FMUL.FTZ R143, R143, R68 ;  /* 0x000000448f8f7220 */ /* 0x000fe20000410000 */
[----:B-1----:R-:W-:Y:S01]  /*10a30*/  IMAD.WIDE.U32 R2, R61, -0x2daee0ad, RZ ;  /* 0xd2511f533d027825 */ /* 0x002fe200078e00ff */
[----:B------:R-:W-:Y:S01]  /*10a40*/  HMMA.16816.F32.BF16 R120, R16, R30, R120 ;  /* 0x0000001e1078723c */ /* 0x000fe20000041878 */
[----:B------:R-:W1:Y:S03]  /*10a50*/  LDSM.16.MT88.4 R28, [R185+0x6800] ;  /* 0x00680000b91c783b */ /* 0x000e660000004200 */
[----:B------:R-:W-:Y:S01]  /*10a60*/  LOP3.LUT R3, R3, UR34, R36, 0x96, !PT ;  /* 0x0000002203037c12 */ /* 0x000fe2000f8e9624 */
[----:B------:R-:W-:-:S04]  /*10a70*/  IMAD.WIDE.U32 R36, R6, -0x2daee0ad, RZ ;  /* 0xd2511f5306247825 */ /* 0x000fc800078e00ff */
[--C-:B------:R-:W-:Y:S01]  /*10a80*/  FFMA.FTZ R6, R57, UR39, -R0.reuse ;  /* 0x0000002739067c23 */ /* 0x100fe20008010800 */
[C---:B------:R-:W-:Y:S01]  /*10a90*/  HMMA.16816.F32.BF16 R60, R16.reuse, R22, R88 ;  /* 0x00000016103c723c */ /* 0x040fe20000041858 */
[----:B------:R-:W-:Y:S02]  /*10aa0*/  IMAD.WIDE.U32 R4, R3, -0x326172a9, RZ ;  /* 0xcd9e8d5703047825 */ /* 0x000fe400078e00ff */
[----:B------:R2:W-:Y:S02]  /*10ab0*/  MUFU.EX2 R251, R6 ;  /* 0x0000000600fb7308 */ /* 0x0005e40000000800 */
[----:B------:R-:W-:Y:S01]  /*10ac0*/  FFMA.FTZ R3, R75, UR39, -R0 ;  /* 0x000000274b037c23 */ /* 0x000fe20008010800 */
[----:B------:R-:W-:Y:S01]  /*10ad0*/  HMMA.16816.F32.BF16 R112, R16, R24, R100 ;  /* 0x000000181070723c */ /* 0x000fe20000041864 */
[----:B------:R-:W-:Y:S02]  /*10ae0*/  LOP3.LUT R22, R5, UR33, R8, 0x96, !PT ;  /* 0x0000002105167c12 */ /* 0x000fe4000f8e9608 */
[----:B------:R-:W-:-:S02]  /*10af0*/  LOP3.LUT R5, R39, UR21, R50, 0x96, !PT ;  /* 0x0000001527057c12 */ /* 0x000fc4000f8e9632 */
[----:B------:R-:W-:Y:S01]  /*10b00*/  MUFU.EX2 R176, R3 ;  /* 0x0000000300b07308 */ /* 0x000fe20000000800 */
[----:B------:R-:W-:Y:S01]  /*10b10*/  HMMA.16816.F32.BF16 R108, R16, R26, R104 ;  /* 0x0000001a106c723c */ /* 0x000fe20000041868 */
[----:B------:R-:W3:Y:S01]  /*10b20*/  LDSM.16.MT88.4 R24, [R188+0x6800] ;  /* 0x00680000bc18783b */ /* 0x000ee20000004200 */
[----:B------:R-:W-:-:S04]  /*10b30*/  IMAD.WIDE.U32 R8, R5, -0x2daee0ad, RZ ;  /* 0xd2511f5305087825 */ /* 0x000fc800078e00ff */
[----:B------:R-:W-:Y:S01]  /*10b40*/  HMMA.16816.F32.BF16 R132, R16, R40, R132 ;  /* 0x000000281084723c */ /* 0x000fe20000041884 */
[----:B--2---:R-:W-:Y:S01]  /*10b50*/  LOP3.LUT R6, R37, UR29, R2, 0x96, !PT ;  /* 0x0000001d25067c12 */ /* 0x004fe2000f8e9602 */
[----:B------:R-:W-:-:S04]  /*10b60*/  FFMA.FTZ R2, R74, UR39, -R0 ;  /* 0x000000274a027c23 */ /* 0x000fc80008010800 */
[----:B------:R-:W-:Y:S01]  /*10b70*/  HMMA.16816.F32.BF16 R140, R16, R42, R140 ;  /* 0x0000002a108c723c */ /* 0x000fe2000004188c */
[----:B------:R-:W-:Y:S01]  /*10b80*/  IMAD.WIDE.U32 R74, R6, -0x326172a9, RZ ;  /* 0xcd9e8d57064a7825 */ /* 0x000fe200078e00ff */
[----:B------:R2:W-:Y:S03]  /*10b90*/  MUFU.EX2 R239, R2 ;  /* 0x0000000200ef7308 */ /* 0x0005e60000000800 */
[----:B------:R-:W-:Y:S01]  /*10ba0*/  FFMA.FTZ R6, R146, UR39, -R0 ;  /* 0x0000002792067c23 */ /* 0x000fe20008010800 */
[----:B------:R-:W-:Y:S01]  /*10bb0*/  IMAD.WIDE.U32 R40, R49, -0x326172a9, RZ ;  /* 0xcd9e8d5731287825 */ /* 0x000fe200078e00ff */
[----:B------:R-:W-:-:S03]  /*10bc0*/  LOP3.LUT R21, R75, UR25, R4, 0x96, !PT ;  /* 0x000000194b157c12 */ /* 0x000fc6000f8e9604 */
[----:B------:R4:W5:Y:S02]  /*10bd0*/  MUFU.EX2 R175, R6 ;  /* 0x0000000600af7308 */ /* 0x0009640000000800 */
[----:B------:R-:W-:-:S04]  /*10be0*/  IMAD.WIDE.U32 R42, R21, -0x2daee0ad, RZ ;  /* 0xd2511f53152a7825 */ /* 0x000fc800078e00ff */
[----:B--2---:R-:W-:-:S03]  /*10bf0*/  IMAD.WIDE.U32 R2, R7, -0x2daee0ad, RZ ;  /* 0xd2511f5307027825 */ /* 0x004fc600078e00ff */
[C---:B------:R-:W-:Y:S02]  /*10c00*/  LOP3.LUT R4, R2.reuse, 0xffff, RZ, 0xc0, !PT ;  /* 0x0000ffff02047812 */ /* 0x040fe400078ec0ff */
[----:B------:R-:W-:Y:S01]  /*10c10*/  LOP3.LUT R7, R2, 0xff, RZ, 0xc0, !PT ;  /* 0x000000ff02077812 */ /* 0x000fe200078ec0ff */
[----:B----4-:R-:W-:Y:S01]  /*10c20*/  FFMA.FTZ R6, R165, UR39, -R12 ;  /* 0x00000027a5067c23 */ /* 0x010fe2000801080c */
[----:B------:R-:W-:Y:S02]  /*10c30*/  SHF.R.U32.HI R4, RZ, 0x8, R4 ;  /* 0x00000008ff047819 */ /* 0x000fe40000011604 */
[--C-:B------:R-:W-:Y:S01]  /*10c40*/  SHF.R.U32.HI R5, RZ, 0x10, R2.reuse ;  /* 0x00000010ff057819 */ /* 0x100fe20000011602 */
[----:B------:R2:W-:Y:S01]  /*10c50*/  MUFU.EX2 R238, R6 ;  /* 0x0000000600ee7308 */ /* 0x0005e20000000800 */
[----:B------:R-:W-:Y:S01]  /*10c60*/  SHF.R.U32.HI R10, RZ, 0x18, R2 ;  /* 0x00000018ff0a7819 */ /* 0x000fe20000011602 */
[----:B------:R-:W-:Y:S01]  /*10c70*/  FFMA.FTZ R2, R164, UR39, -R12 ;  /* 0x00000027a4027c23 */ /* 0x000fe2000801080c */
[----:B------:R-:W-:Y:S01]  /*10c80*/  PRMT R15, R7, 0x5410, R4 ;  /* 0x00005410070f7816 */ /* 0x000fe20000000004 */
[----:B------:R-:W-:Y:S01]  /*10c90*/  FFMA.FTZ R4, R147, UR39, -R12 ;  /* 0x0000002793047c23 */ /* 0x000fe2000801080c */
[----:B------:R-:W-:-:S03]  /*10ca0*/  LOP3.LUT R5, R5, 0xff, RZ, 0xc0, !PT ;  /* 0x000000ff05057812 */ /* 0x000fc600078ec0ff */
[----:B------:R4:W-:Y:S01]  /*10cb0*/  MUFU.EX2 R174, R2 ;  /* 0x0000000200ae7308 */ /* 0x0009e20000000800 */
[----:B------:R-:W-:-:S07]  /*10cc0*/  PRMT R20, R5, 0x5410, R10 ;  /* 0x0000541005147816 */ /* 0x000fce000000000a */
[----:B------:R1:W-:Y:S01]  /*10cd0*/  MUFU.EX2 R237, R4 ;  /* 0x0000000400ed7308 */ /* 0x0003e20000000800 */
[----:B--2---:R-:W-:-:S07]  /*10ce0*/  FFMA.FTZ R6, R166, UR39, -R12 ;  /* 0x00000027a6067c23 */ /* 0x004fce000801080c */
[----:B------:R5:W2:Y:S01]  /*10cf0*/  MUFU.EX2 R172, R6 ;  /* 0x0000000600ac7308 */ /* 0x000aa20000000800 */
[----:B----4-:R-:W-:Y:S02]  /*10d00*/  LOP3.LUT R2, R3, UR15, R46, 0x96, !PT ;  /* 0x0000000f03027c12 */ /* 0x010fe4000f8e962e */
[----:B------:R-:W4:Y:S01]  /*10d10*/  LDSM.16.MT88.4 R44, [R186+0x6800] ;  /* 0x00680000ba2c783b */ /* 0x000f220000004200 */
[----:B------:R-:W-:Y:S02]  /*10d20*/  LOP3.LUT R3, R9, UR15, R52, 0x96, !PT ;  /* 0x0000000f09037c12 */ /* 0x000fe4000f8e9634 */
[----:B------:R-:W-:Y:S02]  /*10d30*/  SHF.R.U32.HI R5, RZ, 0x10, R2 ;  /* 0x00000010ff057819 */ /* 0x000fe40000011602 */
[C---:B------:R-:W-:Y:S02]  /*10d40*/  LOP3.LUT R10, R2.reuse, 0xff, RZ, 0xc0, !PT ;  /* 0x000000ff020a7812 */ /* 0x040fe400078ec0ff */
[----:B-1----:R-:W-:-:S02]  /*10d50*/  LOP3.LUT R4, R2, 0xffff, RZ, 0xc0, !PT ;  /* 0x0000ffff02047812 */ /* 0x002fc400078ec0ff */
[----:B------:R-:W-:Y:S02]  /*10d60*/  SHF.R.U32.HI R11, RZ, 0x18, R2 ;  /* 0x00000018ff0b7819 */ /* 0x000fe40000011602 */
[----:B------:R-:W-:Y:S02]  /*10d70*/  SHF.R.U32.HI R4, RZ, 0x8, R4 ;  /* 0x00000008ff047819 */ /* 0x000fe40000011604 */
[--C-:B------:R-:W-:Y:S01]  /*10d80*/  HSET2.LE.AND R2, R15, R240.reuse, PT ;  /* 0x000000f00f027233 */ /* 0x100fe20003803000 */
[----:B------:R-:W-:Y:S01]  /*10d90*/  FFMA.FTZ R15, R168, UR39, -R13 ;  /* 0x00000027a80f7c23 */ /* 0x000fe2000801080d */
[----:B------:R-:W-:Y:S01]  /*10da0*/  LOP3.LUT R7, R5, 0xff, RZ, 0xc0, !PT ;  /* 0x000000ff05077812 */ /* 0x000fe200078ec0ff */
[----:B------:R-:W-:Y:S01]  /*10db0*/  IMAD.MOV.U32 R168, RZ, RZ, R127 ;  /* 0x000000ffffa87224 */ /* 0x000fe200078e007f */
[----:B-----5:R-:W-:Y:S01]  /*10dc0*/  F2FP.BF16.F32.PACK_AB R6, R175, R239 ;  /* 0x000000efaf06723e */ /* 0x020fe200000010ff */
[----:B------:R1:W-:Y:S01]  /*10dd0*/  MUFU.EX2 R166, R15 ;  /* 0x0000000f00a67308 */ /* 0x0003e20000000800 */
[----:B------:R-:W-:Y:S01]  /*10de0*/  PRMT R5, R10, 0x5410, R4 ;  /* 0x000054100a057816 */ /* 0x000fe20000000004 */
[----:B------:R-:W-:Y:S01]  /*10df0*/  FFMA.FTZ R4, R167, UR39, -R13 ;  /* 0x00000027a7047c23 */ /* 0x000fe2000801080d */
[----:B------:R-:W-:Y:S01]  /*10e00*/  PRMT R11, R7, 0x5410, R11 ;  /* 0x00005410070b7816 */ /* 0x000fe2000000000b */
[----:B------:R-:W-:Y:S01]  /*10e10*/  IMAD.MOV.U32 R127, RZ, RZ, R99 ;  /* 0x000000ffff7f7224 */ /* 0x000fe200078e0063 */
[----:B------:R-:W-:Y:S01]  /*10e20*/  LOP3.LUT R6, R2, R6, RZ, 0xc0, !PT ;  /* 0x0000000602067212 */ /* 0x000fe200078ec0ff */
[----:B------:R-:W-:Y:S01]  /*10e30*/  FFMA.FTZ R2, R169, UR39, -R13 ;  /* 0x00000027a9027c23 */ /* 0x000fe2000801080d */
[--C-:B------:R-:W-:Y:S01]  /*10e40*/  HSET2.LE.AND R7, R20, R240.reuse, PT ;  /* 0x000000f014077233 */ /* 0x100fe20003803000 */
[----:B------:R2:W-:Y:S01]  /*10e50*/  MUFU.EX2 R165, R4 ;  /* 0x0000000400a57308 */ /* 0x0005e20000000800 */
[--C-:B------:R-:W-:Y:S01]  /*10e60*/  HSET2.LE.AND R5, R5, R240.reuse, PT ;  /* 0x000000f005057233 */ /* 0x100fe20003803000 */
[----:B------:R-:W-:Y:S01]  /*10e70*/  IMAD.MOV.U32 R169, RZ, RZ, R126 ;  /* 0x000000ffffa97224 */ /* 0x000fe200078e007e */
[----:B------:R-:W-:Y:S01]  /*10e80*/  F2FP.BF16.F32.PACK_AB R10, R176, R251 ;  /* 0x000000fbb00a723e */ /* 0x000fe200000010ff */
[----:B------:R-:W-:Y:S01]  /*10e90*/  IMAD.MOV.U32 R126, RZ, RZ, R32 ;  /* 0x000000ffff7e7224 */ /* 0x000fe200078e0020 */
[----:B------:R-:W-:Y:S01]  /*10ea0*/  HSET2.LE.AND R11, R11, R240, PT ;  /* 0x000000f00b0b7233 */ /* 0x000fe20003803000 */
[----:B------:R-:W5:Y:S01]  /*10eb0*/  LDSM.16.MT88.4 R32, [R187+0x6800] ;  /* 0x00680000bb20783b */ /* 0x000f620000004200 */
[----:B------:R-:W-:Y:S01]  /*10ec0*/  SHF.R.U32.HI R16, RZ, 0x18, R3 ;  /* 0x00000018ff107819 */ /* 0x000fe20000011603 */
[----:B------:R3:W-:Y:S01]  /*10ed0*/  MUFU.EX2 R164, R2 ;  /* 0x0000000200a47308 */ /* 0x0007e20000000800 */
[----:B-1----:R-:W-:-:S02]  /*10ee0*/  SHF.R.U32.HI R15, RZ, 0x18, R8 ;  /* 0x00000018ff0f7819 */ /* 0x002fc40000011608 */
[----:B--2---:R-:W-:-:S04]  /*10ef0*/  F2FP.BF16.F32.PACK_AB R4, R172, R237 ;  /* 0x000000edac04723e */ /* 0x004fc800000010ff */
[----:B------:R-:W-:Y:S02]  /*10f00*/  LOP3.LUT R7, R7, R4, RZ, 0xc0, !PT ;  /* 0x0000000407077212 */ /* 0x000fe400078ec0ff */
[----:B------:R-:W-:Y:S01]  /*10f10*/  LOP3.LUT R4, R5, R10, RZ, 0xc0, !PT ;  /* 0x0000000a05047212 */ /* 0x000fe200078ec0ff */
[----:B------:R-:W-:Y:S01]  /*10f20*/  FFMA.FTZ R10, R170, UR39, -R14 ;  /* 0x00000027aa0a7c23 */ /* 0x000fe2000801080e */
[----:B---3--:R-:W-:Y:S01]  /*10f30*/  F2FP.BF16.F32.PACK_AB R2, R174, R238 ;  /* 0x000000eeae02723e */ /* 0x008fe200000010ff */
[----:B------:R-:W-:Y:S02]  /*10f40*/  IMAD.MOV.U32 R170, RZ, RZ, R97 ;  /* 0x000000ffffaa7224 */ /* 0x000fe400078e0061 */
[----:B------:R1:W-:Y:S01]  /*10f50*/  MUFU.EX2 R167, R10 ;  /* 0x0000000a00a77308 */ /* 0x0003e20000000800 */
[----:B------:R-:W-:Y:S02]  /*10f60*/  LOP3.LUT R5, R11, R2, RZ, 0xc0, !PT ;  /* 0x000000020b057212 */ /* 0x000fe400078ec0ff */
[----:B------:R-:W-:-:S02]  /*10f70*/  LOP3.LUT R2, R8, 0xffff, RZ, 0xc0, !PT ;  /* 0x0000ffff08027812 */ /* 0x000fc400078ec0ff */
[----:B------:R-:W-:Y:S02]  /*10f80*/  LOP3.LUT R11, R8, 0xff, RZ, 0xc0, !PT ;  /* 0x000000ff080b7812 */ /* 0x000fe400078ec0ff */
[----:B------:R-:W-:Y:S01]  /*10f90*/  SHF.R.U32.HI R9, RZ, 0x8, R2 ;  /* 0x00000008ff097819 */ /* 0x000fe20000011602 */
[C---:B------:R-:W-:Y:S01]  /*10fa0*/  HMMA.16816.F32.BF16 R104, R4.reuse, R28, R160 ;  /* 0x0000001c0468723c */ /* 0x040fe200000418a0 */
[----:B------:R-:W-:Y:S02]  /*10fb0*/  SHF.R.U32.HI R2, RZ, 0x10, R8 ;  /* 0x00000010ff027819 */ /* 0x000fe40000011608 */
[----:B------:R-:W-:Y:S02]  /*10fc0*/  PRMT R17, R11, 0x5410, R9 ;  /* 0x000054100b117816 */ /* 0x000fe40000000009 */
[----:B------:R-:W-:Y:S01]  /*10fd0*/  LOP3.LUT R8, R2, 0xff, RZ, 0xc0, !PT ;  /* 0x000000ff02087812 */ /* 0x000fe200078ec0ff */
[C---:B------:R-:W-:Y:S01]  /*10fe0*/  HMMA.16816.F32.BF16 R92, R4.reuse, R24, R92 ;  /* 0x00000018045c723c */ /* 0x040fe2000004185c */
[----:B------:R-:W-:Y:S01]  /*10ff0*/  LOP3.LUT R2, R3, 0xffff, RZ, 0xc0, !PT ;  /* 0x0000ffff03027812 */ /* 0x000fe200078ec0ff */
[----:B-1----:R-:W-:Y:S01]  /*11000*/  FFMA.FTZ R10, R171, UR39, -R14 ;  /* 0x00000027ab0a7c23 */ /* 0x002fe2000801080e */
[----:B------:R-:W-:Y:S01]  /*11010*/  LOP3.LUT R11, R3, 0xff, RZ, 0xc0, !PT ;  /* 0x000000ff030b7812 */ /* 0x000fe200078ec0ff */
[----:B------:R-:W-:Y:S01]  /*11020*/  IMAD.MOV.U32 R171, RZ, RZ, R98 ;  /* 0x000000ffffab7224 */ /* 0x000fe200078e0062 */
[----:B------:R-:W-:Y:S01]  /*11030*/  SHF.R.U32.HI R9, RZ, 0x8, R2 ;  /* 0x00000008ff097819 */ /* 0x000fe20000011602 */
[----:B------:R1:W2:Y:S01]  /*11040*/  MUFU.EX2 R160, R10 ;  /* 0x0000000a00a07308 */ /* 0x0002a20000000800 */
[----:B------:R-:W-:Y:S01]  /*11050*/  PRMT R15, R8, 0x5410, R15 ;  /* 0x00005410080f7816 */ /* 0x000fe2000000000f */
[----:B------:R-:W-:Y:S01]  /*11060*/  FFMA.FTZ R8, R180, UR39, -R14 ;  /* 0x00000027b4087c23 */ /* 0x000fe2000801080e */
[----:B------:R-:W-:Y:S01]  /*11070*/  SHF.R.U32.HI R2, RZ, 0x10, R3 ;  /* 0x00000010ff027819 */ /* 0x000fe20000011603 */
[C---:B------:R-:W-:Y:S01]  /*11080*/  HMMA.16816.F32.BF16 R96, R4.reuse, R30, R156 ;  /* 0x0000001e0460723c */ /* 0x040fe2000004189c */
[----:B------:R-:W-:Y:S01]  /*11090*/  PRMT R18, R11, 0x5410, R9 ;  /* 0x000054100b127816 */ /* 0x000fe20000000009 */
[----:B------:R-:W-:Y:S01]  /*110a0*/  FFMA.FTZ R9, R177, UR39, -R13 ;  /* 0x00000027b1097c23 */ /* 0x000fe2000801080d */
[----:B------:R-:W-:Y:S01]  /*110b0*/  HSET2.LE.AND R11, R15, R240, PT ;  /* 0x000000f00f0b7233 */ /* 0x000fe20003803000 */
[----:B------:R2:W-:Y:S01]  /*110c0*/  MUFU.EX2 R162, R8 ;  /* 0x0000000800a27308 */ /* 0x0005e20000000800 */
[----:B------:R-:W-:Y:S01]  /*110d0*/  F2FP.BF16.F32.PACK_AB R3, R210, R212 ;  /* 0x000000d4d203723e */ /* 0x000fe200000010ff */
[----:B------:R-:W-:Y:S01]  /*110e0*/  HMMA.16816.F32.BF16 R88, R4, R26, R152 ;  /* 0x0000001a0458723c */ /* 0x000fe20000041898 */
[----:B------:R-:W-:-:S02]  /*110f0*/  IMAD.MOV.U32 R180, RZ, RZ, R125 ;  /* 0x000000ffffb47224 */ /* 0x000fc400078e007d */
[----:B------:R-:W-:-:S03]  /*11100*/  IMAD.MOV.U32 R177, RZ, RZ, R126 ;  /* 0x000000ffffb17224 */ /* 0x000fc600078e007e */
[----:B----4-:R-:W-:Y:S01]  /*11110*/  HMMA.16816.F32.BF16 R100, R4, R44, R148 ;  /* 0x0000002c0464723c */ /* 0x010fe20000041894 */
[----:B-1----:R-:W-:Y:S01]  /*11120*/  FFMA.FTZ R10, R179, UR39, -R14 ;  /* 0x00000027b30a7c23 */ /* 0x002fe2000801080e */
[----:B------:R-:W-:Y:S01]  /*11130*/  MUFU.EX2 R157, R9 ;  /* 0x00000009009d7308 */ /* 0x000fe20000000800 */
[----:B------:R-:W-:-:S03]  /*11140*/  IMAD.MOV.U32 R179, RZ, RZ, R124 ;  /* 0x000000ffffb37224 */ /* 0x000fc600078e007c */
[----:B------:R-:W-:Y:S01]  /*11150*/  HMMA.16816.F32.BF16 R80, R4, R46, R80 ;  /* 0x0000002e0450723c */ /* 0x000fe20000041850 */
[----:B--2---:R-:W-:-:S03]  /*11160*/  F2FP.BF16.F32.PACK_AB R8, R160, R167 ;  /* 0x000000a7a008723e */ /* 0x004fc600000010ff */
[----:B------:R1:W2:Y:S02]  /*11170*/  MUFU.EX2 R163, R10 ;  /* 0x0000000a00a37308 */ /* 0x0002a40000000800 */
[----:B-----5:R-:W-:Y:S01]  /*11180*/  HMMA.16816.F32.BF16 R84, R4, R32, R128 ;  /* 0x000000200454723c */ /* 0x020fe20000041880 */
[----:B------:R-:W-:Y:S01]  /*11190*/  LOP3.LUT R11, R11, R8, RZ, 0xc0, !PT ;  /* 0x000000080b0b7212 */ /* 0x000fe200078ec0ff */
[----:B------:R-:W-:Y:S01]  /*111a0*/  FFMA.FTZ R8, R181, UR39, -R0 ;  /* 0x00000027b5087c23 */ /* 0x000fe20008010800 */
[----:B------:R-:W-:-:S03]  /*111b0*/  IMAD.MOV.U32 R181, RZ, RZ, R127 ;  /* 0x000000ffffb57224 */ /* 0x000fc600078e007f */
[----:B------:R3:W-:Y:S01]  /*111c0*/  MUFU.EX2 R161, R8 ;  /* 0x0000000800a17308 */ /* 0x0007e20000000800 */
[----:B------:R-:W-:Y:S07]  /*111d0*/  HMMA.16816.F32.BF16 R76, R4, R34, R76 ;  /* 0x00000022044c723c */ /* 0x000fee000004184c */
[--C-:B------:R-:W-:Y:S01]  /*111e0*/  FFMA.FTZ R4, R183, UR39, -R0.reuse ;  /* 0x00000027b7047c23 */ /* 0x100fe20008010800 */
[----:B-1----:R-:W-:Y:S01]  /*111f0*/  LOP3.LUT R10, R2, 0xff, RZ, 0xc0, !PT ;  /* 0x000000ff020a7812 */ /* 0x002fe200078ec0ff */
[----:B------:R-:W-:Y:S01]  /*11200*/  FFMA.FTZ R6, R208, UR39, -R0 ;  /* 0x00000027d0067c23 */ /* 0x000fe20008010800 */
[----:B------:R-:W-:Y:S01]  /*11210*/  HSET2.LE.AND R2, R17, R240, PT ;  /* 0x000000f011027233 */ /* 0x000fe20003803000 */
[----:B------:R1:W-:Y:S01]  /*11220*/  MUFU.EX2 R159, R4 ;  /* 0x00000004009f7308 */ /* 0x0003e20000000800 */
[----:B------:R-:W-:Y:S01]  /*11230*/  PRMT R15, R10, 0x5410, R16 ;  /* 0x000054100a0f7816 */ /* 0x000fe20000000010 */
[----:B------:R-:W-:-:S02]  /*11240*/  IMAD.WIDE.U32 R16, R38, -0x326172a9, RZ ;  /* 0xcd9e8d5726107825 */ /* 0x000fc400078e00ff */
[----:B------:R-:W-:Y:S02]  /*11250*/  LOP3.LUT R10, R2, R3, RZ, 0xc0, !PT ;  /* 0x00000003020a7212 */ /* 0x000fe400078ec0ff */
[--C-:B------:R-:W-:Y:S01]  /*11260*/  HSET2.LE.AND R2, R18, R240.reuse, PT ;  /* 0x000000f012027233 */ /* 0x100fe20003803000 */
[----:B------:R-:W-:Y:S01]  /*11270*/  IMAD.MOV.U32 R183, RZ, RZ, R56 ;  /* 0x000000ffffb77224 */ /* 0x000fe200078e0038 */
[----:B------:R-:W-:Y:S01]  /*11280*/  F2FP.BF16.F32.PACK_AB R3, R213, R217 ;  /* 0x000000d9d503723e */ /* 0x000fe200000010ff */
[----:B------:R-:W4:Y:S01]  /*11290*/  MUFU.EX2 R155, R6 ;  /* 0x00000006009b7308 */ /* 0x000f220000000800 */
[----:B------:R-:W-:Y:S02]  /*112a0*/  HSET2.LE.AND R9, R15, R240, PT ;  /* 0x000000f00f097233 */ /* 0x000fe40003803000 */
[----:B---3--:R-:W-:Y:S01]  /*112b0*/  LOP3.LUT R8, R2, R3, RZ, 0xc0, !PT ;  /* 0x0000000302087212 */ /* 0x008fe200078ec0ff */
[----:B------:R-:W-:Y:S01]  /*112c0*/  FFMA.FTZ R2, R182, UR39, -R0 ;  /* 0x00000027b6027c23 */ /* 0x000fe20008010800 */
[----:B------:R-:W-:Y:S01]  /*112d0*/  LOP3.LUT R5, R17, UR33, R58, 0x96, !PT ;  /* 0x0000002111057c12 */ /* 0x000fe2000f8e963a */
[----:B------:R-:W-:Y:S01]  /*112e0*/  IMAD.MOV.U32 R182, RZ, RZ, R54 ;  /* 0x000000ffffb67224 */ /* 0x000fe200078e0036 */
[----:B--2---:R-:W-:Y:S01]  /*112f0*/  F2FP.BF16.F32.PACK_AB R15, R162, R163 ;  /* 0x000000a3a20f723e */ /* 0x004fe200000010ff */
[----:B------:R2:W3:Y:S01]  /*11300*/  MUFU.EX2 R156, R2 ;  /* 0x00000002009c7308 */ /* 0x0004e20000000800 */
[----:B------:R-:W-:Y:S01]  /*11310*/  LOP3.LUT R7, R41, UR25, R16, 0x96, !PT ;  /* 0x0000001929077c12 */ /* 0x000fe2000f8e9610 */
[----:B-1----:R-:W-:Y:S01]  /*11320*/  IMAD.WIDE.U32 R4, R5, -0x2daee0ad, RZ ;  /* 0xd2511f5305047825 */ /* 0x002fe200078e00ff */
[----:B------:R-:W-:-:S03]  /*11330*/  LOP3.LUT R9, R9, R15, RZ, 0xc0, !PT ;  /* 0x0000000f09097212 */ /* 0x000fc600078ec0ff */
[----:B------:R-:W-:Y:S01]  /*11340*/  IMAD.WIDE.U32 R38, R7, -0x2daee0ad, RZ ;  /* 0xd2511f5307267825 */ /* 0x000fe200078e00ff */
[----:B------:R-:W-:-:S03]  /*11350*/  LOP3.LUT R19, R5, UR23, R48, 0x96, !PT ;  /* 0x0000001705137c12 */ /* 0x000fc6000f8e9630 */
[----:B------:R-:W-:Y:S01]  /*11360*/  FFMA.FTZ R5, R209, UR39, -R12 ;  /* 0x00000027d1057c23 */ /* 0x000fe2000801080c */
[C---:B------:R-:W-:Y:S01]  /*11370*/  HMMA.16816.F32.BF16 R48, R8.reuse, R44, R116 ;  /* 0x0000002c0830723c */ /* 0x040fe20000041874 */
[----:B------:R-:W-:Y:S02]  /*11380*/  LOP3.LUT R39, R39, UR20, R4, 0x96, !PT ;  /* 0x0000001427277c12 */ /* 0x000fe4000f8e9604 */
[----:B------:R1:W-:Y:S03]  /*11390*/  MUFU.EX2 R158, R5 ;  /* 0x00000005009e7308 */ /* 0x0003e60000000800 */
[----:B------:R-:W-:Y:S01]  /*113a0*/  HMMA.16816.F32.BF16 R64, R8, R28, R64 ;  /* 0x0000001c0840723c */ /* 0x000fe20000041840 */
[----:B--2---:R-:W-:Y:S02]  /*113b0*/  IMAD.WIDE.U32 R2, R22, -0x2daee0ad, RZ ;  /* 0xd2511f5316027825 */ /* 0x004fe400078e00ff */
[----:B------:R-:W-:Y:S01]  /*113c0*/  LDSM.16.MT88.4 R20, [R186+0x7000] ;  /* 0x00700000ba14783b */ /* 0x000fe20000004200 */
[----:B------:R-:W-:-:S02]  /*113d0*/  LOP3.LUT R2, R43, UR20, R2, 0x96, !PT ;  /* 0x000000142b027c12 */ /* 0x000fc4000f8e9602 */
[----:B------:R-:W-:Y:S01]  /*113e0*/  HMMA.16816.F32.BF16 R60, R8, R30, R60 ;  /* 0x0000001e083c723c */ /* 0x000fe2000004183c */
[----:B------:R-:W-:Y:S01]  /*113f0*/  LOP3.LUT R15, R3, UR23, R36, 0x96, !PT ;  /* 0x00000017030f7c12 */ /* 0x000fe2000f8e9624 */
[----:B------:R-:W2:Y:S01]  /*11400*/  LDSM.16.MT88.4 R28, [R185+0x7000] ;  /* 0x00700000b91c783b */ /* 0x000ea20000004200 */
[----:B------:R-:W-:-:S04]  /*11410*/  IMAD.WIDE.U32 R2, R2, -0x326172a9, RZ ;  /* 0xcd9e8d5702027825 */ /* 0x000fc800078e00ff */
[----:B-1----:R-:W-:Y:S01]  /*11420*/  FFMA.FTZ R5, R211, UR39, -R12 ;  /* 0x00000027d3057c23 */ /* 0x002fe2000801080c */
[C---:B------:R-:W-:Y:S01]  /*11430*/  HMMA.16816.F32.BF16 R56, R8.reuse, R24, R112 ;  /* 0x000000180838723c */ /* 0x040fe20000041870 */
[----:B------:R-:W-:Y:S01]  /*11440*/  IMAD.WIDE.U32 R36, R15, -0x326172a9, RZ ;  /* 0xcd9e8d570f247825 */ /* 0x000fe200078e00ff */
[C---:B------:R-:W-:Y:S01]  /*11450*/  LOP3.LUT R4, R2.reuse, 0xffff, RZ, 0xc0, !PT ;  /* 0x0000ffff02047812 */ /* 0x040fe200078ec0ff */
[----:B------:R1:W5:Y:S01]  /*11460*/  MUFU.EX2 R153, R5 ;  /* 0x0000000500997308 */ /* 0x0003620000000800 */
[----:B------:R-:W-:Y:S02]  /*11470*/  LOP3.LUT R6, R2, 0xff, RZ, 0xc0, !PT ;  /* 0x000000ff02067812 */ /* 0x000fe400078ec0ff */
[----:B------:R-:W-:Y:S01]  /*11480*/  LOP3.LUT R3, R3, UR16, R36, 0x96, !PT ;  /* 0x0000001003037c12 */ /* 0x000fe2000f8e9624 */
[----:B------:R-:W-:Y:S01]  /*11490*/  HMMA.16816.F32.BF16 R52, R8, R26, R108 ;  /* 0x0000001a0834723c */ /* 0x000fe2000004186c */
[----:B------:R-:W-:Y:S01]  /*114a0*/  SHF.R.U32.HI R4, RZ, 0x8, R4 ;  /* 0x00000008ff047819 */ /* 0x000fe20000011604 */
[----:B------:R-:W2:Y:S01]  /*114b0*/  LDSM.16.MT88.4 R24, [R188+0x7000] ;  /* 0x00700000bc18783b */ /* 0x000ea20000004200 */
[----:B------:R-:W-:-:S02]  /*114c0*/  SHF.R.U32.HI R16, RZ, 0x10, R2 ;  /* 0x00000010ff107819 */ /* 0x000fc40000011602 */
[----:B------:R-:W-:Y:S01]  /*114d0*/  SHF.R.U32.HI R18, RZ, 0x18, R2 ;  /* 0x00000018ff127819 */ /* 0x000fe20000011602 */
[C---:B------:R-:W-:Y:S01]  /*114e0*/  HMMA.16816.F32.BF16 R44, R8.reuse, R46, R120 ;  /* 0x0000002e082c723c */ /* 0x040fe20000041878 */
[----:B------:R-:W-:Y:S01]  /*114f0*/  LOP3.LUT R2, R3, 0xffff, RZ, 0xc0, !PT ;  /* 0x0000ffff03027812 */ /* 0x000fe200078ec0ff */
[----:B------:R-:W-:Y:S01]  /*11500*/  LDSM.16.MT88.4 R120, [R186+0x7800] ;  /* 0x00780000ba78783b */ /* 0x000fe20000004200 */
[----:B------:R-:W-:Y:S01]  /*11510*/  PRMT R17, R6, 0x5410, R4 ;  /* 0x0000541006117816 */ /* 0x000fe20000000004 */
[----:B------:R-:W-:Y:S01]  /*11520*/  FFMA.FTZ R4, R173, UR39, -R12 ;  /* 0x00000027ad047c23 */ /* 0x000fe2000801080c */
[----:B------:R-:W-:Y:S01]  /*11530*/  LOP3.LUT R15, R3, 0xff, RZ, 0xc0, !PT ;  /* 0x000000ff030f7812 */ /* 0x000fe200078ec0ff */
[----:B------:R-:W-:Y:S01]  /*11540*/  HMMA.16816.F32.BF16 R132, R8, R32, R132 ;  /* 0x000000200884723c */ /* 0x000fe20000041884 */
[--C-:B-1----:R-:W-:Y:S01]  /*11550*/  SHF.R.U32.HI R5, RZ, 0x10, R3.reuse ;  /* 0x00000010ff057819 */ /* 0x102fe20000011603 */
[----:B------:R1:W-:Y:S01]  /*11560*/  MUFU.EX2 R154, R4 ;  /* 0x00000004009a7308 */ /* 0x0003e20000000800 */
[----:B------:R-:W-:-:S02]  /*11570*/  SHF.R.U32.HI R7, RZ, 0x18, R3 ;  /* 0x00000018ff077819 */ /* 0x000fc40000011603 */
[----:B------:R-:W-:Y:S01]  /*11580*/  SHF.R.U32.HI R3, RZ, 0x8, R2 ;  /* 0x00000008ff037819 */ /* 0x000fe20000011602 */
[----:B------:R-:W-:Y:S01]  /*11590*/  HMMA.16816.F32.BF16 R140, R8, R34, R140 ;  /* 0x00000022088c723c */ /* 0x000fe2000004188c */
[----:B------:R-:W-:Y:S01]  /*115a0*/  LOP3.LUT R2, R5, 0xff, RZ, 0xc0, !PT ;  /* 0x000000ff05027812 */ /* 0x000fe200078ec0ff */
[----:B------:R-:W-:Y:S01]  /*115b0*/  FFMA.FTZ R5, R178, UR39, -R12 ;  /* 0x00000027b2057c23 */ /* 0x000fe2000801080c */
[----:B------:R-:W-:Y:S01]  /*115c0*/  LOP3.LUT R6, R16, 0xff, RZ, 0xc0, !PT ;  /* 0x000000ff10067812 */ /* 0x000fe200078ec0ff */
[----:B------:R-:W-:Y:S01]  /*115d0*/  FFMA.FTZ R16, R221, UR39, -R14 ;  /* 0x00000027dd107c23 */ /* 0x000fe2000801080e */
[----:B------:R-:W2:Y:S01]  /*115e0*/  LDSM.16.MT88.4 R32, [R187+0x7000] ;  /* 0x00700000bb20783b */ /* 0x000ea20000004200 */
[----:B------:R3:W5:Y:S01]  /*115f0*/  MUFU.EX2 R152, R5 ;  /* 0x0000000500987308 */ /* 0x0007620000000800 */
[----:B------:R-:W-:Y:S01]  /*11600*/  PRMT R18, R6, 0x5410, R18 ;  /* 0x0000541006127816 */ /* 0x000fe20000000012 */
[----:B------:R-:W-:Y:S01]  /*11610*/  FFMA.FTZ R6, R214, UR39, -R13 ;  /* 0x00000027d6067c23 */ /* 0x000fe2000801080d */
[----:B------:R-:W-:Y:S01]  /*11620*/  FFMA.FTZ R9, R223, UR39, -R14 ;  /* 0x00000027df097c23 */ /* 0x000fe2000801080e */
[----:B-1----:R-:W-:-:S04]  /*11630*/  PRMT R4, R15, 0x5410, R3 ;  /* 0x000054100f047816 */ /* 0x002fc80000000003 */
[----:B------:R5:W-:Y:S01]  /*11640*/  MUFU.EX2 R151, R6 ;  /* 0x0000000600977308 */ /* 0x000be20000000800 */
[----:B------:R-:W-:Y:S02]  /*11650*/  PRMT R3, R2, 0x5410, R7 ;  /* 0x0000541002037816 */ /* 0x000fe40000000007 */
[--C-:B------:R-:W-:Y:S01]  /*11660*/  HSET2.LE.AND R7, R17, R240.reuse, PT ;  /* 0x000000f011077233 */ /* 0x100fe20003803000 */
[----:B------:R-:W-:Y:S01]  /*11670*/  FFMA.FTZ R17, R225, UR39, -R0 ;  /* 0x00000027e1117c23 */ /* 0x000fe20008010800 */
[--C-:B------:R-:W-:Y:S02]  /*11680*/  HSET2.LE.AND R2, R4, R240.reuse, PT ;  /* 0x000000f004027233 */ /* 0x100fe40003803000 */
[----:B----4-:R-:W-:Y:S01]  /*11690*/  F2FP.BF16.F32.PACK_AB R15, R155, R159 ;  /* 0x0000009f9b0f723e */ /* 0x010fe200000010ff */
[----:B------:R-:W-:Y:S01]  /*116a0*/  MUFU.EX2 R149, R16 ;  /* 0x0000001000957308 */ /* 0x000fe20000000800 */
[----:B---3--:R-:W-:Y:S02]  /*116b0*/  HSET2.LE.AND R5, R3, R240, PT ;  /* 0x000000f003057233 */ /* 0x008fe40003803000 */
[----:B------:R-:W-:-:S04]  /*116c0*/  F2FP.BF16.F32.PACK_AB R3, R156, R161 ;  /* 0x000000a19c03723e */ /* 0x000fc800000010ff */
[----:B------:R-:W-:Y:S01]  /*116d0*/  LOP3.LUT R4, R2, R3, RZ, 0xc0, !PT ;  /* 0x0000000302047212 */ /* 0x000fe200078ec0ff */
[----:B------:R-:W-:Y:S01]  /*116e0*/  FFMA.FTZ R2, R215, UR39, -R13 ;  /* 0x00000027d7027c23 */ /* 0x000fe2000801080d */
[----:B-----5:R-:W-:Y:S01]  /*116f0*/  F2FP.BF16.F32.PACK_AB R6, R153, R158 ;  /* 0x0000009e9906723e */ /* 0x020fe200000010ff */
[----:B------:R-:W1:Y:S03]  /*11700*/  MUFU.EX2 R148, R9 ;  /* 0x0000000900947308 */ /* 0x000e660000000800 */
[----:B------:R-:W-:Y:S02]  /*11710*/  LOP3.LUT R5, R5, R6, RZ, 0xc0, !PT ;  /* 0x0000000605057212 */ /* 0x000fe400078ec0ff */
[----:B------:R-:W-:Y:S02]  /*11720*/  LOP3.LUT R6, R7, R15, RZ, 0xc0, !PT ;  /* 0x0000000f07067212 */ /* 0x000fe400078ec0ff */
[----:B------:R-:W-:Y:S01]  /*11730*/  HSET2.LE.AND R7, R18, R240, PT ;  /* 0x000000f012077233 */ /* 0x000fe20003803000 */
[----:B------:R3:W-:Y:S01]  /*11740*/  MUFU.EX2 R150, R2 ;  /* 0x0000000200967308 */ /* 0x0007e20000000800 */
[----:B------:R-:W-:Y:S01]  /*11750*/  IMAD.WIDE.U32 R18, R19, -0x326172a9, RZ ;  /* 0xcd9e8d5713127825 */ /* 0x000fe200078e00ff */
[----:B------:R-:W-:-:S04]  /*11760*/  F2FP.BF16.F32.PACK_AB R15, R152, R154 ;  /* 0x0000009a980f723e */ /* 0x000fc800000010ff */
[----:B------:R-:W-:Y:S02]  /*11770*/  LOP3.LUT R7, R7, R15, RZ, 0xc0, !PT ;  /* 0x0000000f07077212 */ /* 0x000fe400078ec0ff */
[----:B------:R-:W-:Y:S05]  /*11780*/  MUFU.EX2 R41, R17 ;  /* 0x0000001100297308 */ /* 0x000fea0000000800 */
[----:B--2---:R-:W-:Y:S01]  /*11790*/  HMMA.16816.F32.BF16 R108, R4, R28, R104 ;  /* 0x0000001c046c723c */ /* 0x004fe20000041868 */
[----:B------:R-:W-:Y:S01]  /*117a0*/  LDSM.16.MT88.4 R104, [R188+0x7800] ;  /* 0x00780000bc68783b */ /* 0x000fe20000004200 */
[----:B---3--:R-:W-:-:S04]  /*117b0*/  IMAD.WIDE.U32 R2, R39, -0x326172a9, RZ ;  /* 0xcd9e8d5727027825 */ /* 0x008fc800078e00ff */
[----:B------:R-:W-:Y:S01]  /*117c0*/  HMMA.16816.F32.BF16 R96, R4, R30, R96 ;  /* 0x0000001e0460723c */ /* 0x000fe20000041860 */
[----:B------:R-:W-:Y:S02]  /*117d0*/  LOP3.LUT R8, R3, UR16, R18, 0x96, !PT ;  /* 0x0000001003087c12 */ /* 0x000fe4000f8e9612 */
[----:B------:R-:W-:-:S03]  /*117e0*/  LOP3.LUT R3, R2, 0xffff, RZ, 0xc0, !PT ;  /* 0x0000ffff02037812 */ /* 0x000fc600078ec0ff */
[C---:B------:R-:W-:Y:S01]  /*117f0*/  HMMA.16816.F32.BF16 R116, R4.reuse, R24, R92 ;  /* 0x000000180474723c */ /* 0x040fe2000004185c */
[----:B------:R-:W-:Y:S02]  /*11800*/  LOP3.LUT R16, R2, 0xff, RZ, 0xc0, !PT ;  /* 0x000000ff02107812 */ /* 0x000fe400078ec0ff */
[----:B------:R-:W-:Y:S01]  /*11810*/  SHF.R.U32.HI R11, RZ, 0x8, R3 ;  /* 0x00000008ff0b7819 */ /* 0x000fe20000011603 */
[----:B------:R-:W-:Y:S01]  /*11820*/  FFMA.FTZ R3, R224, UR39, -R14 ;  /* 0x00000027e0037c23 */ /* 0x000fe2000801080e */
[--C-:B------:R-:W-:Y:S01]  /*11830*/  SHF.R.U32.HI R10, RZ, 0x10, R2.reuse ;  /* 0x00000010ff0a7819 */ /* 0x100fe20000011602 */
[C---:B------:R-:W-:Y:S01]  /*11840*/  HMMA.16816.F32.BF16 R112, R4.reuse, R26, R88 ;  /* 0x0000001a0470723c */ /* 0x040fe20000041858 */
[----:B------:R-:W-:Y:S01]  /*11850*/  SHF.R.U32.HI R15, RZ, 0x18, R2 ;  /* 0x00000018ff0f7819 */ /* 0x000fe20000011602 */
[----:B------:R2:W-:Y:S01]  /*11860*/  MUFU.EX2 R147, R3 ;  /* 0x0000000300937308 */ /* 0x0005e20000000800 */
[----:B------:R-:W-:Y:S01]  /*11870*/  LOP3.LUT R2, R8, 0xffff, RZ, 0xc0, !PT ;  /* 0x0000ffff08027812 */ /* 0x000fe200078ec0ff */
[----:B------:R-:W3:Y:S01]  /*11880*/  LDSM.16.MT88.4 R88, [R185+0x7800] ;  /* 0x00780000b958783b */ /* 0x000ee20000004200 */
[----:B------:R-:W-:Y:S01]  /*11890*/  LOP3.LUT R10, R10, 0xff, RZ, 0xc0, !PT ;  /* 0x000000ff0a0a7812 */ /* 0x000fe200078ec0ff */
[----:B------:R-:W-:Y:S01]  /*118a0*/  HMMA.16816.F32.BF16 R100, R4, R20, R100 ;  /* 0x000000140464723c */ /* 0x000fe20000041864 */
[----:B------:R-:W-:-:S02]  /*118b0*/  LOP3.LUT R9, R8, 0xff, RZ, 0xc0, !PT ;  /* 0x000000ff08097812 */ /* 0x000fc400078ec0ff */
[----:B------:R-:W-:Y:S02]  /*118c0*/  SHF.R.U32.HI R2, RZ, 0x8, R2 ;  /* 0x00000008ff027819 */ /* 0x000fe40000011602 */
[----:B------:R-:W-:Y:S01]  /*118d0*/  PRMT R11, R16, 0x5410, R11 ;  /* 0x00005410100b7816 */ /* 0x000fe2000000000b */
[C---:B------:R-:W-:Y:S01]  /*118e0*/  HMMA.16816.F32.BF16 R124, R4.reuse, R22, R80 ;  /* 0x00000016047c723c */ /* 0x040fe20000041850 */
[----:B------:R-:W-:Y:S01]  /*118f0*/  PRMT R16, R10, 0x5410, R15 ;  /* 0x000054100a107816 */ /* 0x000fe2000000000f */
[----:B------:R-:W-:Y:S01]  /*11900*/  FFMA.FTZ R10, R229, UR39, -R0 ;  /* 0x00000027e50a7c23 */ /* 0x000fe20008010800 */
[----:B------:R-:W-:Y:S02]  /*11910*/  PRMT R15, R9, 0x5410, R2 ;  /* 0x00005410090f7816 */ /* 0x000fe40000000002 */
[----:B------:R-:W-:Y:S01]  /*11920*/  SHF.R.U32.HI R2, RZ, 0x10, R8 ;  /* 0x00000010ff027819 */ /* 0x000fe20000011608 */
[----:B------:R-:W-:Y:S01]  /*11930*/  MUFU.EX2 R75, R10 ;  /* 0x0000000a004b7308 */ /* 0x000fe20000000800 */
[----:B--2---:R-:W-:Y:S01]  /*11940*/  FFMA.FTZ R3, R231, UR39, -R14 ;  /* 0x00000027e7037c23 */ /* 0x004fe2000801080e */
[----:B------:R-:W-:Y:S01]  /*11950*/  SHF.R.U32.HI R9, RZ, 0x18, R8 ;  /* 0x00000018ff097819 */ /* 0x000fe20000011608 */
[----:B------:R-:W-:Y:S01]  /*11960*/  HMMA.16816.F32.BF16 R84, R4, R32, R84 ;  /* 0x000000200454723c */ /* 0x000fe20000041854 */
[----:B------:R-:W-:-:S02]  /*11970*/  LOP3.LUT R8, R2, 0xff, RZ, 0xc0, !PT ;  /* 0x000000ff02087812 */ /* 0x000fc400078ec0ff */
[--C-:B------:R-:W-:Y:S02]  /*11980*/  HSET2.LE.AND R2, R11, R240.reuse, PT ;  /* 0x000000f00b027233 */ /* 0x100fe40003803000 */
[----:B------:R2:W4:Y:S01]  /*11990*/  MUFU.EX2 R146, R3 ;  /* 0x0000000300927308 */ /* 0x0005220000000800 */
[----:B------:R-:W-:Y:S01]  /*119a0*/  PRMT R9, R8, 0x5410, R9 ;  /* 0x0000541008097816 */ /* 0x000fe20000000009 */
[----:B------:R-:W-:Y:S01]  /*119b0*/  HMMA.16816.F32.BF16 R76, R4, R34, R76 ;  /* 0x00000022044c723c */ /* 0x000fe2000004184c */
[----:B------:R-:W-:-:S03]  /*119c0*/  HSET2.LE.AND R8, R15, R240, PT ;  /* 0x000000f00f087233 */ /* 0x000fc60003803000 */
[----:B------:R-:W-:Y:S02]  /*119d0*/  HSET2.LE.AND R15, R9, R240, PT ;  /* 0x000000f0090f7233 */ /* 0x000fe40003803000 */
[----:B------:R-:W-:Y:S01]  /*119e0*/  F2FP.BF16.F32.PACK_AB R9, R164, R165 ;  /* 0x000000a5a409723e */ /* 0x000fe200000010ff */
[----:B------:R-:W-:-:S03]  /*119f0*/  FFMA.FTZ R7, R220, UR39, -R12 ;  /* 0x00000027dc077c23 */ /* 0x000fc6000801080c */
[----:B------:R-:W-:Y:S02]  /*11a00*/  LOP3.LUT R8, R8, R9, RZ, 0xc0, !PT ;  /* 0x0000000908087212 */ /* 0x000fe400078ec0ff */
[----:B--2---:R-:W-:-:S04]  /*11a10*/  F2FP.BF16.F32.PACK_AB R3, R157, R166 ;  /* 0x000000a69d03723e */ /* 0x004fc800000010ff */
[----:B------:R-:W-:Y:S01]  /*11a20*/  LOP3.LUT R10, R2, R3, RZ, 0xc0, !PT ;  /* 0x00000003020a7212 */ /* 0x000fe200078ec0ff */
[----:B------:R-:W-:Y:S01]  /*11a30*/  FFMA.FTZ R3, R232, UR39, -R0 ;  /* 0x00000027e8037c23 */ /* 0x000fe20008010800 */
[----:B------:R-:W-:Y:S02]  /*11a40*/  HSET2.LE.AND R2, R16, R240, PT ;  /* 0x000000f010027233 */ /* 0x000fe40003803000 */
[----:B-1----:R-:W-:Y:S01]  /*11a50*/  F2FP.BF16.F32.PACK_AB R16, R148, R149 ;  /* 0x000000959410723e */ /* 0x002fe200000010ff */
[----:B------:R4:W1:Y:S03]  /*11a60*/  MUFU.EX2 R43, R3 ;  /* 0x00000003002b7308 */ /* 0x0008660000000800 */
[----:B------:R-:W-:Y:S02]  /*11a70*/  LOP3.LUT R9, R15, R16, RZ, 0xc0, !PT ;  /* 0x000000100f097212 */ /* 0x000fe400078ec0ff */
[----:B----4-:R-:W-:-:S04]  /*11a80*/  F2FP.BF16.F32.PACK_AB R3, R146, R147 ;  /* 0x000000939203723e */ /* 0x010fc800000010ff */
[----:B------:R-:W-:Y:S01]  /*11a90*/  LOP3.LUT R11, R2, R3, RZ, 0xc0, !PT ;  /* 0x00000003020b7212 */ /* 0x000fe200078ec0ff */
[----:B------:R-:W-:Y:S01]  /*11aa0*/  FFMA.FTZ R2, R219, UR39, -R0 ;  /* 0x00000027db027c23 */ /* 0x000fe20008010800 */
[----:B------:R-:W-:Y:S02]  /*11ab0*/  LOP3.LUT R0, R19, UR21, R40, 0x96, !PT ;  /* 0x0000001513007c12 */ /* 0x000fe4000f8e9628 */
[----:B------:R-:W-:Y:S01]  /*11ac0*/  LOP3.LUT R3, R37, UR21, R74, 0x96, !PT ;  /* 0x0000001525037c12 */ /* 0x000fe2000f8e964a */
[----:B------:R2:W-:Y:S02]  /*11ad0*/  MUFU.EX2 R40, R2 ;  /* 0x0000000200287308 */ /* 0x0005e40000000800 */
[----:B------:R-:W-:-:S04]  /*11ae0*/  IMAD.WIDE.U32 R4, R0, -0x2daee0ad, RZ ;  /* 0xd2511f5300047825 */ /* 0x000fc800078e00ff */
[----:B------:R-:W-:Y:S01]  /*11af0*/  FFMA.FTZ R0, R218, UR39, -R12 ;  /* 0x00000027da007c23 */ /* 0x000fe2000801080c */
[C---:B------:R-:W-:Y:S01]  /*11b00*/  HMMA.16816.F32.BF16 R64, R8.reuse, R28, R64 ;  /* 0x0000001c0840723c */ /* 0x040fe20000041840 */
[----:B------:R-:W-:Y:S02]  /*11b10*/  LOP3.LUT R6, R5, UR15, R38, 0x96, !PT ;  /* 0x0000000f05067c12 */ /* 0x000fe4000f8e9626 */
[----:B------:R4:W-:Y:S03]  /*11b20*/  MUFU.EX2 R29, R0 ;  /* 0x00000000001d7308 */ /* 0x0009e60000000800 */
[C---:B------:R-:W-:Y:S05]  /*11b30*/  HMMA.16816.F32.BF16 R56, R8.reuse, R24, R56 ;  /* 0x000000180838723c */ /* 0x040fea0000041838 */
[----:B------:R5:W3:Y:S01]  /*11b40*/  MUFU.EX2 R28, R7 ;  /* 0x00000007001c7308 */ /* 0x000ae20000000800 */
[----:B--2---:R-:W-:Y:S01]  /*11b50*/  IMAD.WIDE.U32 R2, R3, -0x2daee0ad, RZ ;  /* 0xd2511f5303027825 */ /* 0x004fe200078e00ff */
        /* <DEDUP_REMOVED lines=15> */
[C---:B------:R-:W-:Y:S06]  /*11c50*/  HMMA.16816.F32.BF16 R52, R8.reuse, R26, R52 ;  /* 0x0000001a0834723c */ /* 0x040fec0000041834 */
[----:B------:R4:W5:Y:S01]  /*11c60*/  MUFU.EX2 R24, R12 ;  /* 0x0000000c00187308 */ /* 0x0009620000000800 */
[C---:B------:R-:W-:Y:S06]  /*11c70*/  HMMA.16816.F32.BF16 R36, R8.reuse, R22, R44 ;  /* 0x000000160824723c */ /* 0x040fec000004182c */
[----:B------:R-:W-:Y:S01]  /*11c80*/  HMMA.16816.F32.BF16 R32, R8, R34, R140 ;  /* 0x000000220820723c */ /* 0x000fe2000004188c */
[----:B--2---:R-:W-:-:S02]  /*11c90*/  LOP3.LUT R2, R3, 0xff, RZ, 0xc0, !PT ;  /* 0x000000ff03027812 */ /* 0x004fc400078ec0ff */
[----:B------:R-:W-:Y:S02]  /*11ca0*/  LOP3.LUT R3, R0, 0xff, RZ, 0xc0, !PT ;  /* 0x000000ff00037812 */ /* 0x000fe400078ec0ff */
[----:B------:R-:W-:Y:S02]  /*11cb0*/  PRMT R15, R2, 0x5410, R17 ;  /* 0x00005410020f7816 */ /* 0x000fe40000000011 */
[----:B------:R-:W-:Y:S02]  /*11cc0*/  PRMT R2, R3, 0x5410, R7 ;  /* 0x0000541003027816 */ /* 0x000fe40000000007 */
[--C-:B------:R-:W-:Y:S01]  /*11cd0*/  SHF.R.U32.HI R3, RZ, 0x10, R0.reuse ;  /* 0x00000010ff037819 */ /* 0x100fe20000011600 */
[----:B----4-:R-:W-:Y:S01]  /*11ce0*/  FFMA.FTZ R12, R243, UR39, -R13 ;  /* 0x00000027f30c7c23 */ /* 0x010fe2000801080d */
[----:B------:R-:W-:Y:S02]  /*11cf0*/  SHF.R.U32.HI R7, RZ, 0x18, R0 ;  /* 0x00000018ff077819 */ /* 0x000fe40000011600 */
[----:B------:R-:W-:Y:S01]  /*11d00*/  LOP3.LUT R3, R3, 0xff, RZ, 0xc0, !PT ;  /* 0x000000ff03037812 */ /* 0x000fe200078ec0ff */
[----:B------:R2:W-:Y:S01]  /*11d10*/  MUFU.EX2 R21, R12 ;  /* 0x0000000c00157308 */ /* 0x0005e20000000800 */
[----:B------:R-:W-:-:S02]  /*11d20*/  HSET2.LE.AND R0, R2, R240, PT ;  /* 0x000000f002007233 */ /* 0x000fc40003803000 */
[----:B-1----:R-:W-:Y:S02]  /*11d30*/  F2FP.BF16.F32.PACK_AB R2, R43, R75 ;  /* 0x0000004b2b02723e */ /* 0x002fe400000010ff */
[----:B------:R-:W-:Y:S01]  /*11d40*/  PRMT R7, R3, 0x5410, R7 ;  /* 0x0000541003077816 */ /* 0x000fe20000000007 */
[----:B------:R-:W-:Y:S01]  /*11d50*/  FFMA.FTZ R3, R244, UR39, -R13 ;  /* 0x00000027f4037c23 */ /* 0x000fe2000801080d */
[----:B------:R-:W-:Y:S02]  /*11d60*/  LOP3.LUT R136, R0, R2, RZ, 0xc0, !PT ;  /* 0x0000000200887212 */ /* 0x000fe400078ec0ff */
[----:B---3--:R-:W-:Y:S01]  /*11d70*/  F2FP.BF16.F32.PACK_AB R2, R28, R29 ;  /* 0x0000001d1c02723e */ /* 0x008fe200000010ff */
[----:B------:R1:W3:Y:S01]  /*11d80*/  MUFU.EX2 R20, R3 ;  /* 0x0000000300147308 */ /* 0x0002e20000000800 */
[----:B------:R-:W-:Y:S02]  /*11d90*/  HSET2.LE.AND R0, R7, R240, PT ;  /* 0x000000f007007233 */ /* 0x000fe40003803000 */
[----:B-----5:R-:W-:-:S02]  /*11da0*/  F2FP.BF16.F32.PACK_AB R13, R24, R25 ;  /* 0x00000019180d723e */ /* 0x020fc400000010ff */
[----:B------:R-:W-:Y:S02]  /*11db0*/  F2FP.BF16.F32.PACK_AB R7, R40, R41 ;  /* 0x000000292807723e */ /* 0x000fe400000010ff */
[----:B--2---:R-:W-:Y:S01]  /*11dc0*/  HSET2.LE.AND R12, R15, R240, PT ;  /* 0x000000f00f0c7233 */ /* 0x004fe20003803000 */
[--C-:B------:R-:W-:Y:S01]  /*11dd0*/  FFMA.FTZ R15, R247, UR39, -R14.reuse ;  /* 0x00000027f70f7c23 */ /* 0x100fe2000801080e */
[----:B------:R-:W-:Y:S01]  /*11de0*/  LOP3.LUT R137, R0, R2, RZ, 0xc0, !PT ;  /* 0x0000000200897212 */ /* 0x000fe200078ec0ff */
[----:B------:R-:W-:Y:S01]  /*11df0*/  FFMA.FTZ R0, R245, UR39, -R14 ;  /* 0x00000027f5007c23 */ /* 0x000fe2000801080e */
[----:B------:R-:W-:Y:S02]  /*11e00*/  SHF.R.U32.HI R2, RZ, 0x10, R4 ;  /* 0x00000010ff027819 */ /* 0x000fe40000011604 */
[----:B------:R-:W-:Y:S01]  /*11e10*/  LOP3.LUT R139, R12, R13, RZ, 0xc0, !PT ;  /* 0x0000000d0c8b7212 */ /* 0x000fe200078ec0ff */
[----:B------:R-:W-:Y:S01]  /*11e20*/  MUFU.EX2 R15, R15 ;  /* 0x0000000f000f7308 */ /* 0x000fe20000000800 */
[----:B------:R-:W-:-:S02]  /*11e30*/  LOP3.LUT R10, R4, 0xff, RZ, 0xc0, !PT ;  /* 0x000000ff040a7812 */ /* 0x000fc400078ec0ff */
[----:B-1----:R-:W-:Y:S02]  /*11e40*/  HSET2.LE.AND R3, R16, R240, PT ;  /* 0x000000f010037233 */ /* 0x002fe40003803000 */
[----:B------:R-:W-:Y:S01]  /*11e50*/  SHF.R.U32.HI R9, RZ, 0x18, R4 ;  /* 0x00000018ff097819 */ /* 0x000fe20000011604 */
[----:B------:R-:W1:Y:S02]  /*11e60*/  LDSM.16.MT88.4 R16, [R187+0x7800] ;  /* 0x00780000bb10783b */ /* 0x000e640000004200 */
[----:B------:R-:W-:Y:S01]  /*11e70*/  LOP3.LUT R138, R3, R7, RZ, 0xc0, !PT ;  /* 0x00000007038a7212 */ /* 0x000fe200078ec0ff */
[----:B------:R2:W-:Y:S01]  /*11e80*/  MUFU.EX2 R13, R0 ;  /* 0x00000000000d7308 */ /* 0x0005e20000000800 */
[----:B------:R-:W-:Y:S01]  /*11e90*/  LOP3.LUT R3, R4, 0xffff, RZ, 0xc0, !PT ;  /* 0x0000ffff04037812 */ /* 0x000fe200078ec0ff */
[----:B------:R-:W-:Y:S01]  /*11ea0*/  FFMA.FTZ R4, R248, UR39, -R14 ;  /* 0x00000027f8047c23 */ /* 0x000fe2000801080e */
[----:B------:R-:W-:Y:S02]  /*11eb0*/  LOP3.LUT R5, R2, 0xff, RZ, 0xc0, !PT ;  /* 0x000000ff02057812 */ /* 0x000fe400078ec0ff */
[----:B------:R-:W-:Y:S01]  /*11ec0*/  SHF.R.U32.HI R2, RZ, 0x10, R6 ;  /* 0x00000010ff027819 */ /* 0x000fe20000011606 */
[----:B------:R-:W-:Y:S01]  /*11ed0*/  HMMA.16816.F32.BF16 R80, R136, R88, R108 ;  /* 0x000000588850723c */ /* 0x000fe2000004186c */
[----:B------:R-:W-:Y:S01]  /*11ee0*/  LOP3.LUT R7, R6, 0xff, RZ, 0xc0, !PT ;  /* 0x000000ff06077812 */ /* 0x000fe200078ec0ff */
[----:B------:R4:W5:Y:S01]  /*11ef0*/  MUFU.EX2 R11, R4 ;  /* 0x00000004000b7308 */ /* 0x0009620000000800 */
[----:B------:R-:W-:-:S02]  /*11f00*/  SHF.R.U32.HI R8, RZ, 0x8, R3 ;  /* 0x00000008ff087819 */ /* 0x000fc40000011603 */
[----:B------:R-:W-:Y:S01]  /*11f10*/  LOP3.LUT R2, R2, 0xff, RZ, 0xc0, !PT ;  /* 0x000000ff02027812 */ /* 0x000fe200078ec0ff */
[----:B------:R-:W-:Y:S01]  /*11f20*/  HMMA.16816.F32.BF16 R92, R136, R90, R96 ;  /* 0x0000005a885c723c */ /* 0x000fe20000041860 */
[----:B--2---:R-:W-:-:S05]  /*11f30*/  FFMA.FTZ R0, R246, UR39, -R14 ;  /* 0x00000027f6007c23 */ /* 0x004fca000801080e */
[C---:B------:R-:W-:Y:S01]  /*11f40*/  HMMA.16816.F32.BF16 R108, R136.reuse, R106, R112 ;  /* 0x0000006a886c723c */ /* 0x040fe20000041870 */
[----:B------:R2:W5:Y:S05]  /*11f50*/  MUFU.EX2 R12, R0 ;  /* 0x00000000000c7308 */ /* 0x00056a0000000800 */
[----:B------:R-:W-:Y:S01]  /*11f60*/  HMMA.16816.F32.BF16 R96, R136, R104, R116 ;  /* 0x000000688860723c */ /* 0x000fe20000041874 */
[----:B----4-:R-:W-:-:S05]  /*11f70*/  PRMT R4, R5, 0x5410, R9 ;  /* 0x0000541005047816 */ /* 0x010fca0000000009 */
[C---:B------:R-:W-:Y:S06]  /*11f80*/  HMMA.16816.F32.BF16 R112, R136.reuse, R120, R100 ;  /* 0x000000788870723c */ /* 0x040fec0000041864 */
[C---:B------:R-:W-:Y:S01]  /*11f90*/  HMMA.16816.F32.BF16 R124, R136.reuse, R122, R124 ;  /* 0x0000007a887c723c */ /* 0x040fe2000004187c */
[----:B--2---:R-:W-:Y:S02]  /*11fa0*/  LOP3.LUT R0, R6, 0xffff, RZ, 0xc0, !PT ;  /* 0x0000ffff06007812 */ /* 0x004fe400078ec0ff */
[----:B------:R-:W-:Y:S02]  /*11fb0*/  SHF.R.U32.HI R6, RZ, 0x18, R6 ;  /* 0x00000018ff067819 */ /* 0x000fe40000011606 */
[----:B------:R-:W-:Y:S01]  /*11fc0*/  SHF.R.U32.HI R3, RZ, 0x8, R0 ;  /* 0x00000008ff037819 */ /* 0x000fe20000011600 */
[----:B-1----:R-:W-:Y:S01]  /*11fd0*/  HMMA.16816.F32.BF16 R128, R136, R16, R84 ;  /* 0x000000108880723c */ /* 0x002fe20000041854 */
[----:B------:R-:W-:-:S02]  /*11fe0*/  PRMT R0, R10, 0x5410, R8 ;  /* 0x000054100a007816 */ /* 0x000fc40000000008 */
[----:B------:R-:W-:Y:S02]  /*11ff0*/  PRMT R2, R2, 0x5410, R6 ;  /* 0x0000541002027816 */ /* 0x000fe40000000006 */
[----:B------:R-:W-:Y:S01]  /*12000*/  PRMT R5, R7, 0x5410, R3 ;  /* 0x0000541007057816 */ /* 0x000fe20000000003 */
[----:B------:R-:W-:Y:S01]  /*12010*/  HMMA.16816.F32.BF16 R136, R136, R18, R76 ;  /* 0x000000128888723c */ /* 0x000fe2000004184c */
[--C-:B------:R-:W-:Y:S02]  /*12020*/  HSET2.LE.AND R0, R0, R240.reuse, PT ;  /* 0x000000f000007233 */ /* 0x100fe40003803000 */
[--C-:B------:R-:W-:Y:S02]  /*12030*/  HSET2.LE.AND R7, R2, R240.reuse, PT ;  /* 0x000000f002077233 */ /* 0x100fe40003803000 */
[----:B---3--:R-:W-:Y:S02]  /*12040*/  F2FP.BF16.F32.PACK_AB R2, R20, R21 ;  /* 0x000000151402723e */ /* 0x008fe400000010ff */
[----:B------:R-:W-:-:S02]  /*12050*/  HSET2.LE.AND R3, R4, R240, PT ;  /* 0x000000f004037233 */ /* 0x000fc40003803000 */
[----:B------:R-:W-:Y:S01]  /*12060*/  LOP3.LUT R142, R0, R2, RZ, 0xc0, !PT ;  /* 0x00000002008e7212 */ /* 0x000fe200078ec0ff */
[----:B------:R-:W-:Y:S01]  /*12070*/  FFMA.FTZ R2, R183, R69, R242 ;  /* 0x00000045b7027223 */ /* 0x000fe200000100f2 */
[----:B-----5:R-:W-:Y:S02]  /*12080*/  F2FP.BF16.F32.PACK_AB R0, R11, R15 ;  /* 0x0000000f0b00723e */ /* 0x020fe400000010ff */
[----:B------:R-:W-:Y:S01]  /*12090*/  F2FP.BF16.F32.PACK_AB R4, R12, R13 ;  /* 0x0000000d0c04723e */ /* 0x000fe200000010ff */
[----:B------:R-:W-:Y:S01]  /*120a0*/  FADD.FTZ R2, R241, R2 ;  /* 0x00000002f1027221 */ /* 0x000fe20000010000 */
[----:B------:R-:W-:Y:S02]  /*120b0*/  HSET2.LE.AND R5, R5, R240, PT ;  /* 0x000000f005057233 */ /* 0x000fe40003803000 */
[----:B------:R-:W-:Y:S01]  /*120c0*/  F2FP.BF16.F32.PACK_AB R6, R150, R151 ;  /* 0x000000979606723e */ /* 0x000fe200000010ff */
[----:B------:R-:W-:Y:S01]  /*120d0*/  FADD.FTZ R2, R235, R2 ;  /* 0x00000002eb027221 */ /* 0x000fe20000010000 */
[----:B------:R-:W-:Y:S01]  /*120e0*/  LOP3.LUT R141, R7, R0, RZ, 0xc0, !PT ;  /* 0x00000000078d7212 */ /* 0x000fe200078ec0ff */
[----:B------:R-:W-:Y:S01]  /*120f0*/  FFMA.FTZ R0, R182, R68, R216 ;  /* 0x00000044b6007223 */ /* 0x000fe200000100d8 */
[----:B------:R-:W-:Y:S01]  /*12100*/  LOP3.LUT R143, R3, R4, RZ, 0xc0, !PT ;  /* 0x00000004038f7212 */ /* 0x000fe200078ec0ff */
[----:B------:R-:W-:Y:S01]  /*12110*/  FFMA.FTZ R4, R181, R145, R233 ;  /* 0x00000091b5047223 */ /* 0x000fe200000100e9 */
[----:B------:R-:W-:Y:S01]  /*12120*/  FFMA.FTZ R3, R177, R144, R228 ;  /* 0x00000090b1037223 */ /* 0x000fe200000100e4 */
        /* <DEDUP_REMOVED lines=70> */
[----:B------:R-:W-:-:S15]  /*12590*/  HMMA.16816.F32.BF16 R140, R140, R18, R32 ;  /* 0x000000128c8c723c */ /* 0x000fde0000041820 */
[----:B------:R-:W-:-:S09]  /*125a0*/  NOP ;  /* 0x0000000000007918 */ /* 0x000fd20000000000 */
.L_x_1427:
[----:B------:R-:W-:-:S06]  /*125b0*/  UISETP.GT.AND UP0, UPT, UR37, UR12, UPT ;  /* 0x0000000c2500728c */ /* 0x000fcc000bf04270 */
[----:B------:R-:W-:-:S13]  /*125c0*/  PLOP3.LUT P0, PT, PT, PT, UP0, 0x80, 0x0 ;  /* 0x000000000000781c */ /* 0x000fda0003f0f008 */
[----:B------:R-:W-:Y:S05]  /*125d0*/  @!P0 BRA `(.L_x_1434) ;  /* 0x0000004c00d88947 */ /* 0x000fea0003800000 */
[----:B--2---:R-:W2:Y:S01]  /*125e0*/  LDL.64 R2, [R1+0x60] ;  /* 0x0000600001027983 */ /* 0x004ea20000100a00 */
[----:B------:R-:W-:Y:S01]  /*125f0*/  ULDC UR4, c[0x0][0x2d0] ;  /* 0x0000b40000047ab9 */ /* 0x000fe20000000800 */
[----:B------:R-:W-:Y:S01]  /*12600*/  PRMT R234, R236, 0x7054, R236 ;  /* 0x00007054ecea7816 */ /* 0x000fe200000000ec */
[----:B------:R-:W-:Y:S01]  /*12610*/  UIMAD.WIDE.U32 UR38, UR8, 0x30, URZ ;  /* 0x00000030082678a5 */ /* 0x000fe2000f8e003f */
[----:B------:R-:W3:Y:S01]  /*12620*/  LDL.LU R0, [R1+0x18] ;  /* 0x0000180001007983 */ /* 0x000ee20000300800 */
[----:B------:R-:W-:Y:S01]  /*12630*/  UIMAD UR17, UR9, 0x30, URZ ;  /* 0x00000030091178a4 */ /* 0x000fe2000f8e023f */
[----:B------:R-:W-:Y:S01]  /*12640*/  MOV R69, R72 ;  /* 0x0000004800457202 */ /* 0x000fe20000000f00 */
[----:B------:R-:W-:Y:S01]  /*12650*/  UIMAD.WIDE.U32 UR42, UR10, 0x30, URZ ;  /* 0x000000300a2a78a5 */ /* 0x000fe2000f8e003f */
[----:B------:R-:W-:Y:S01]  /*12660*/  MOV R68, R73 ;  /* 0x0000004900447202 */ /* 0x000fe20000000f00 */
[----:B------:R-:W-:Y:S01]  /*12670*/  UIMAD UR40, UR11, 0x30, URZ ;  /* 0x000000300b2878a4 */ /* 0x000fe2000f8e023f */
[----:B------:R-:W-:Y:S01]  /*12680*/  IMAD.MOV.U32 R75, RZ, RZ, R70 ;  /* 0x000000ffff4b7224 */ /* 0x000fe200078e0046 */
[----:B------:R-:W-:Y:S01]  /*12690*/  MOV R74, R71 ;  /* 0x00000047004a7202 */ /* 0x000fe20000000f00 */
[----:B------:R-:W-:-:S02]  /*126a0*/  USHF.L.U64.HI UR15, UR8, 0x5, UR9 ;  /* 0x00000005080f7899 */ /* 0x000fc40008010209 */
[----:B------:R-:W-:Y:S02]  /*126b0*/  USHF.L.U32 UR16, UR8, 0x5, URZ ;  /* 0x0000000508107899 */ /* 0x000fe4000800063f */
[----:B------:R-:W-:Y:S02]  /*126c0*/  USHF.L.U64.HI UR8, UR10, 0x5, UR11 ;  /* 0x000000050a087899 */ /* 0x000fe4000801020b */
[----:B------:R-:W-:Y:S02]  /*126d0*/  USHF.L.U32 UR9, UR10, 0x5, URZ ;  /* 0x000000050a097899 */ /* 0x000fe4000800063f */
[----:B------:R-:W-:Y:S02]  /*126e0*/  UIADD3 UR17, UR17, UR39, URZ ;  /* 0x0000002711117290 */ /* 0x000fe4000fffe03f */
[----:B------:R-:W-:Y:S01]  /*126f0*/  UIADD3 UR40, UR40, UR43, URZ ;  /* 0x0000002b28287290 */ /* 0x000fe2000fffe03f */
[----:B------:R-:W-:Y:S01]  /*12700*/  ULDC.64 UR6, c[0x0][0x248] ;  /* 0x0000920000067ab9 */ /* 0x000fe20000000a00 */
[----:B--2---:R-:W-:Y:S01]  /*12710*/  ISETP.GE.AND P4, PT, R2, UR4, PT ;  /* 0x0000000402007c0c */ /* 0x004fe2000bf86270 */
[----:B------:R-:W-:Y:S01]  /*12720*/  ULDC UR4, c[0x0][0x2ec] ;  /* 0x0000bb0000047ab9 */ /* 0x000fe20000000800 */
[----:B---3--:R-:W-:-:S11]  /*12730*/  IMAD.WIDE.U32 R232, R0, -0x2daee0ad, RZ ;  /* 0xd2511f5300e87825 */ /* 0x008fd600078e00ff */
[----:B------:R-:W2:Y:S08]  /*12740*/  @!P4 LDC.64 R2, c[0x0][0x220] ;  /* 0x00008800ff02cb82 */ /* 0x000eb00000000a00 */
[----:B------:R-:W3:Y:S08]  /*12750*/  @!P4 LDC.64 R6, c[0x0][0x220] ;  /* 0x00008800ff06cb82 */ /* 0x000ef00000000a00 */
[----:B------:R-:W4:Y:S01]  /*12760*/  @!P4 LDC.64 R4, c[0x0][0x220] ;  /* 0x00008800ff04cb82 */ /* 0x000f220000000a00 */
[----:B--2---:R2:W-:Y:S04]  /*12770*/  @!P4 STL.64 [R1+0x58], R2 ;  /* 0x000058020100c387 */ /* 0x0045e80000100a00 */
[----:B---3--:R-:W-:Y:S04]  /*12780*/  @!P4 STL.64 [R1+0x50], R6 ;  /* 0x000050060100c387 */ /* 0x008fe80000100a00 */
[----:B----4-:R3:W-:Y:S01]  /*12790*/  @!P4 STL.64 [R1+0x48], R4 ;  /* 0x000048040100c387 */ /* 0x0107e20000100a00 */
[----:B--2---:R-:W2:Y:S01]  /*127a0*/  @!P4 LDC.64 R2, c[0x0][0x220] ;  /* 0x00008800ff02cb82 */ /* 0x004ea20000000a00 */
[----:B---3--:R-:W-:-:S05]  /*127b0*/  IMAD.WIDE.U32 R4, R249, -0x326172a9, RZ ;  /* 0xcd9e8d57f9047825 */ /* 0x008fca00078e00ff */
[----:B------:R-:W-:Y:S01]  /*127c0*/  LOP3.LUT R238, R5, R250, RZ, 0x3c, !PT ;  /* 0x000000fa05ee7212 */ /* 0x000fe200078e3cff */
[----:B--2---:R2:W-:Y:S04]  /*127d0*/  @!P4 STL.64 [R1+0x40], R2 ;  /* 0x000040020100c387 */ /* 0x0045e80000100a00 */
[----:B------:R3:W-:Y:S01]  /*127e0*/  STL.64 [R1+0x8], R4 ;  /* 0x0000080401007387 */ /* 0x0007e20000100a00 */
[----:B--2---:R-:W-:-:S05]  /*127f0*/  IADD3 R2, R249, 0x4, RZ ;  /* 0x00000004f9027810 */ /* 0x004fca0007ffe0ff */
[----:B------:R-:W-:-:S05]  /*12800*/  IMAD.WIDE.U32 R2, R2, -0x326172a9, RZ ;  /* 0xcd9e8d5702027825 */ /* 0x000fca00078e00ff */
[----:B------:R2:W-:Y:S01]  /*12810*/  STL.64 [R1], R2 ;  /* 0x0000000201007387 */ /* 0x0005e20000100a00 */
[----:B------:R-:W-:-:S03]  /*12820*/  LOP3.LUT R236, R3, R250, RZ, 0x3c, !PT ;  /* 0x000000fa03ec7212 */ /* 0x000fc600078e3cff */
[----:B---3--:R-:W3:Y:S04]  /*12830*/  LDL.LU.64 R4, [R1+0x10] ;  /* 0x0000100001047983 */ /* 0x008ee80000300a00 */
[----:B--2---:R-:W3:Y:S01]  /*12840*/  LDL.LU.64 R2, [R1+0x20] ;  /* 0x0000200001027983 */ /* 0x004ee20000300a00 */
[----:B------:R-:W-:-:S04]  /*12850*/  IMAD.WIDE.U32 R238, R238, -0x2daee0ad, RZ ;  /* 0xd2511f53eeee7825 */ /* 0x000fc800078e00ff */
[----:B------:R-:W-:-:S04]  /*12860*/  IMAD.WIDE.U32 R236, R236, -0x2daee0ad, RZ ;  /* 0xd2511f53ecec7825 */ /* 0x000fc800078e00ff */
[----:B---3--:R-:W-:-:S05]  /*12870*/  IMAD.MOV.U32 R3, RZ, RZ, R5 ;  /* 0x000000ffff037224 */ /* 0x008fca00078e0005 */
[----:B------:R2:W-:Y:S01]  /*12880*/  STL.64 [R1+0x38], R2 ;  /* 0x0000380201007387 */ /* 0x0005e20000100a00 */
[----:B------:R-:W-:Y:S05]  /*12890*/  BRA `(.L_x_1435) ;  /* 0x0000000000d47947 */ /* 0x000fea0003800000 */
.L_x_1437:
        /* <DEDUP_REMOVED lines=12> */
[----:B------:R-:W-:Y:S01]  /*12960*/  UIADD3 UR11, UR45, UR11, URZ ;  /* 0x0000000b2d0b7290 */ /* 0x000fe2000fffe03f */
[----:B------:R-:W4:Y:S05]  /*12970*/  @!P4 LDC.64 R14, c[0x0][0x218] ;  /* 0x00008600ff0ecb82 */ /* 0x000f2a0000000a00 */
[----:B------:R-:W-:Y:S03]  /*12980*/  IMAD.U32 R5, RZ, RZ, UR11 ;  /* 0x0000000bff057e24 */ /* 0x000fe6000f8e00ff */
[----:B------:R-:W4:Y:S01]  /*12990*/  @!P4 LDC.64 R16, c[0x0][0x218] ;  /* 0x00008600ff10cb82 */ /* 0x000f220000000a00 */
[----:B--2---:R-:W-:Y:S04]  /*129a0*/  LEA R4, P0, R4, R154, 0x6 ;  /* 0x0000009a04047211 */ /* 0x004fe800078030ff */
[----:B---3--:R-:W-:Y:S02]  /*129b0*/  LEA.HI.X R5, R6, R153, R5, 0x6, P0 ;  /* 0x0000009906057211 */ /* 0x008fe400000f3405 */
[C---:B-1----:R-:W-:Y:S04]  /*129c0*/  @!P4 LEA R10, P0, R4.reuse, R10, 0x1 ;  /* 0x0000000a040ac211 */ /* 0x042fe800078008ff */
[C---:B------:R-:W-:Y:S02]  /*129d0*/  @!P4 LEA.HI.X R11, R4.reuse, R11, R5, 0x1, P0 ;  /* 0x0000000b040bc211 */ /* 0x040fe400000f0c05 */
[----:B------:R-:W-:Y:S03]  /*129e0*/  @!P4 IADD3 R6, P0, R4, UR24, RZ ;  /* 0x000000180406cc10 */ /* 0x000fe6000ff1e0ff */
[----:B------:R-:W-:Y:S01]  /*129f0*/  @!PT LDS RZ, [RZ] ;  /* 0x00000000fffff984 */ /* 0x000fe20000000800 */
[----:B------:R-:W-:Y:S01]  /*12a00*/  @!PT LDS RZ, [RZ] ;  /* 0x00000000fffff984 */ /* 0x000fe20000000800 */
[----:B------:R-:W-:Y:S01]  /*12a10*/  @!PT LDS RZ, [RZ] ;  /* 0x00000000fffff984 */ /* 0x000fe20000000800 */
[----:B------:R1:W-:Y:S01]  /*12a20*/  @!P4 LDGSTS.E.BYPASS.LTC128B.128 [R207+0x4000], desc[UR26][R10.64] ;  /* 0x040000000acfcfae */ /* 0x0003e2000b901d5a */
[C---:B------:R-:W-:Y:S02]  /*12a30*/  @!P4 IADD3.X R7, R5.reuse, UR22, RZ, P0, !PT ;  /* 0x000000160507cc10 */ /* 0x040fe400087fe4ff */
[C---:B-----5:R-:W-:Y:S01]  /*12a40*/  @!P4 LEA R8, P0, R6.reuse, R8, 0x1 ;  /* 0x000000080608c211 */ /* 0x060fe200078008ff */
[----:B------:R1:W-:Y:S03]  /*12a50*/  @P4 STS.128 [R207+0x4800], RZ ;  /* 0x004800ffcf004388 */ /* 0x0003e60000000c00 */
[----:B------:R-:W-:Y:S02]  /*12a60*/  @!P4 LEA.HI.X R9, R6, R9, R7, 0x1, P0 ;  /* 0x000000090609c211 */ /* 0x000fe400000f0c07 */
[C---:B------:R-:W-:Y:S03]  /*12a70*/  @!P4 IADD3 R7, P0, R4.reuse, UR9, RZ ;  /* 0x000000090407cc10 */ /* 0x040fe6000ff1e0ff */
[----:B------:R-:W-:Y:S01]  /*12a80*/  @!PT LDS RZ, [RZ] ;  /* 0x00000000fffff984 */ /* 0x000fe20000000800 */
[----:B------:R-:W-:Y:S01]  /*12a90*/  @!PT LDS RZ, [RZ] ;  /* 0x00000000fffff984 */ /* 0x000fe20000000800 */
[----:B------:R-:W-:Y:S01]  /*12aa0*/  @!PT LDS RZ, [RZ] ;  /* 0x00000000fffff984 */ /* 0x000fe20000000800 */
[----:B------:R1:W-:Y:S01]  /*12ab0*/  @!P4 LDGSTS.E.BYPASS.LTC128B.128 [R207+0x4800], desc[UR26][R8.64] ;  /* 0x0480000008cfcfae */ /* 0x0003e2000b901d5a */
[----:B------:R-:W-:Y:S02]  /*12ac0*/  @!P4 IADD3.X R12, R5, UR8, RZ, P0, !PT ;  /* 0x00000008050ccc10 */ /* 0x000fe400087fe4ff */
[C---:B----4-:R-:W-:Y:S01]  /*12ad0*/  @!P4 LEA R6, P0, R7.reuse, R14, 0x1 ;  /* 0x0000000e0706c211 */ /* 0x050fe200078008ff */
[----:B------:R1:W-:Y:S03]  /*12ae0*/  @P4 STS.128 [R207+0x5000], RZ ;  /* 0x005000ffcf004388 */ /* 0x0003e60000000c00 */
[----:B------:R-:W-:Y:S02]  /*12af0*/  @!P4 LEA.HI.X R7, R7, R15, R12, 0x1, P0 ;  /* 0x0000000f0707c211 */ /* 0x000fe400000f0c0c */
[----:B------:R-:W-:Y:S03]  /*12b00*/  @!P4 IADD3 R12, P0, R4, UR42, RZ ;  /* 0x0000002a040ccc10 */ /* 0x000fe6000ff1e0ff */
[----:B------:R-:W-:Y:S01]  /*12b10*/  @!PT LDS RZ, [RZ] ;  /* 0x00000000fffff984 */ /* 0x000fe20000000800 */
[----:B------:R-:W-:Y:S01]  /*12b20*/  @!PT LDS RZ, [RZ] ;  /* 0x00000000fffff984 */ /* 0x000fe20000000800 */
[----:B------:R-:W-:Y:S01]  /*12b30*/  @!PT LDS RZ, [RZ] ;  /* 0x00000000fffff984 */ /* 0x000fe20000000800 */
[----:B------:R1:W-:Y:S01]  /*12b40*/  @!P4 LDGSTS.E.BYPASS.LTC128B.128 [R207+0x5000], desc[UR26][R6.64] ;  /* 0x0500000006cfcfae */ /* 0x0003e2000b901d5a */
[----:B------:R-:W-:Y:S02]  /*12b50*/  @!P4 IADD3.X R5, R5, UR40, RZ, P0, !PT ;  /* 0x000000280505cc10 */ /* 0x000fe400087fe4ff */
[C---:B------:R-:W-:Y:S01]  /*12b60*/  @!P4 LEA R4, P0, R12.reuse, R16, 0x1 ;  /* 0x000000100c04c211 */ /* 0x040fe200078008ff */
[----:B------:R1:W-:Y:S03]  /*12b70*/  @P4 STS.128 [R207+0x5800], RZ ;  /* 0x005800ffcf004388 */ /* 0x0003e60000000c00 */
[----:B------:R-:W-:Y:S05]  /*12b80*/  @!P4 LEA.HI.X R5, R12, R17, R5, 0x1, P0 ;  /* 0x000000110c05c211 */ /* 0x000fea00000f0c05 */
[----:B------:R-:W-:Y:S01]  /*12b90*/  @!PT LDS RZ, [RZ] ;  /* 0x00000000fffff984 */ /* 0x000fe20000000800 */
[----:B------:R-:W-:Y:S01]  /*12ba0*/  @!PT LDS RZ, [RZ] ;  /* 0x00000000fffff984 */ /* 0x000fe20000000800 */
[----:B------:R-:W-:Y:S01]  /*12bb0*/  @!PT LDS RZ, [RZ] ;  /* 0x00000000fffff984 */ /* 0x000fe20000000800 */
[----:B------:R1:W-:Y:S04]  /*12bc0*/  @!P4 LDGSTS.E.BYPASS.LTC128B.128 [R207+0x5800], desc[UR26][R4.64] ;  /* 0x0580000004cfcfae */ /* 0x0003e8000b901d5a */
[----:B------:R-:W0:Y:S01]  /*12bd0*/  LDGDEPBAR ;  /* 0x00000000000079af */ /* 0x000e220000000000 */
[----:B------:R-:W-:Y:S05]  /*12be0*/  BRA `(.L_x_1436) ;  /* 0x0000001400f47947 */ /* 0x000fea0003800000 */
.L_x_1435:
[----:B------:R-:W-:Y:S01]  /*12bf0*/  P2R R72, PR, RZ, 0x10 ;  /* 0x00000010ff487803 */ /* 0x000fe20000000000 */
[----:B---3--:R-:W3:Y:S01]  /*12c00*/  LDL.64 R10, [R1+0x38] ;  /* 0x00003800010a7983 */ /* 0x008ee20000100a00 */
[----:B------:R-:W-:Y:S01]  /*12c10*/  LOP3.LUT R230, R230, 0xfffffffd, RZ, 0xc0, !PT ;  /* 0xfffffffde6e67812 */ /* 0x000fe200078ec0ff */
[----:B------:R-:W-:Y:S04]  /*12c20*/  DEPBAR.LE SB0, 0x0 ;  /* 0x000080000000791a */ /* 0x000fe80000000000 */
[----:B------:R-:W4:Y:S01]  /*12c30*/  LDL R7, [R1+0x58] ;  /* 0x0000580001077983 */ /* 0x000f220000100800 */
[----:B------:R-:W-:Y:S03]  /*12c40*/  UIADD3 UR10, UR37, -0x1, URZ ;  /* 0xffffffff250a7890 */ /* 0x000fe6000fffe03f */
[----:B------:R-:W5:Y:S01]  /*12c50*/  LDL R18, [R1+0x5c] ;  /* 0x00005c0001127983 */ /* 0x000f620000100800 */
[----:B------:R-:W-:Y:S02]  /*12c60*/  USHF.R.S32.HI UR41, URZ, 0x1f, UR10 ;  /* 0x0000001f3f297899 */ /* 0x000fe4000801140a */
[----:B------:R-:W-:Y:S01]  /*12c70*/  UIMAD UR11, UR19, UR10, URZ ;  /* 0x0000000a130b72a4 */ /* 0x000fe2000f8e023f */
[----:B------:R-:W5:Y:S01]  /*12c80*/  LDL R8, [R1+0x50] ;  /* 0x0000500001087983 */ /* 0x000f620000100800 */
[----:B--2---:R-:W-:Y:S01]  /*12c90*/  IMAD.U32 R2, RZ, RZ, UR10 ;  /* 0x0000000aff027e24 */ /* 0x004fe2000f8e00ff */
[----:B------:R-:W-:Y:S02]  /*12ca0*/  UISETP.GT.AND UP0, UPT, UR10, UR12, UPT ;  /* 0x0000000c0a00728c */ /* 0x000fe4000bf04270 */
[----:B------:R-:W2:Y:S01]  /*12cb0*/  LDL R17, [R1+0x54] ;  /* 0x0000540001117983 */ /* 0x000ea20000100800 */
[----:B------:R-:W-:Y:S03]  /*12cc0*/  UIMAD UR11, UR41, UR32, UR11 ;  /* 0x00000020290b72a4 */ /* 0x000fe6000f8e020b */
[----:B------:R-:W2:Y:S04]  /*12cd0*/  LDL R6, [R1+0x48] ;  /* 0x0000480001067983 */ /* 0x000ea80000100800 */
[----:B------:R-:W2:Y:S04]  /*12ce0*/  LDL R16, [R1+0x4c] ;  /* 0x00004c0001107983 */ /* 0x000ea80000100800 */
[----:B------:R-:W2:Y:S04]  /*12cf0*/  LDL R4, [R1+0x40] ;  /* 0x0000400001047983 */ /* 0x000ea80000100800 */
[----:B------:R-:W2:Y:S01]  /*12d00*/  LDL R15, [R1+0x44] ;  /* 0x00004400010f7983 */ /* 0x000ea20000100800 */
[----:B------:R-:W-:Y:S06]  /*12d10*/  BAR.SYNC.DEFER_BLOCKING 0x0 ;  /* 0x0000000000007b1d */ /* 0x000fec0000010000 */
[----:B------:R-:W-:Y:S01]  /*12d20*/  @P4 STS.128 [R207+0x6000], RZ ;  /* 0x006000ffcf004388 */ /* 0x000fe20000000c00 */
[----:B---3--:R-:W-:Y:S04]  /*12d30*/  IMAD.WIDE.U32 R2, R2, UR32, R10 ;  /* 0x0000002002027c25 */ /* 0x008fe8000f8e000a */
[----:B------:R-:W-:Y:S01]  /*12d40*/  VIADD R0, R3, UR11 ;  /* 0x0000000b03007c36 */ /* 0x000fe20008000000 */
[C---:B------:R-:W-:Y:S02]  /*12d50*/  @!P4 IADD3 R3, P1, R2.reuse, UR28, RZ ;  /* 0x0000001c0203cc10 */ /* 0x040fe4000ff3e0ff */
[----:B----4-:R-:W-:Y:S02]  /*12d60*/  @!P4 LEA R10, P5, R2, R7, 0x1 ;  /* 0x00000007020ac211 */ /* 0x010fe400078a08ff */
[----:B------:R-:W-:Y:S02]  /*12d70*/  @!P4 IADD3.X R7, R0, UR18, RZ, P1, !PT ;  /* 0x000000120007cc10 */ /* 0x000fe40008ffe4ff */
[C---:B-----5:R-:W-:Y:S02]  /*12d80*/  @!P4 LEA.HI.X R11, R2.reuse, R18, R0, 0x1, P5 ;  /* 0x00000012020bc211 */ /* 0x060fe400028f0c00 */
[----:B------:R-:W-:Y:S02]  /*12d90*/  @!P4 IADD3 R5, P0, R2, UR16, RZ ;  /* 0x000000100205cc10 */ /* 0x000fe4000ff1e0ff */
[C---:B------:R-:W-:Y:S01]  /*12da0*/  @!P4 LEA R8, P3, R3.reuse, R8, 0x1 ;  /* 0x000000080308c211 */ /* 0x040fe200078608ff */
[----:B------:R-:W-:Y:S01]  /*12db0*/  @!PT LDS RZ, [RZ] ;  /* 0x00000000fffff984 */ /* 0x000fe20000000800 */
[----:B------:R-:W-:Y:S01]  /*12dc0*/  @!PT LDS RZ, [RZ] ;  /* 0x00000000fffff984 */ /* 0x000fe20000000800 */
[----:B------:R-:W-:Y:S01]  /*12dd0*/  @!PT LDS RZ, [RZ] ;  /* 0x00000000fffff984 */ /* 0x000fe20000000800 */
[----:B------:R-:W-:Y:S01]  /*12de0*/  @!P4 LDGSTS.E.BYPASS.LTC128B.128 [R207+0x6000], desc[UR26][R10.64] ;  /* 0x060000000acfcfae */ /* 0x000fe2000b901d5a */
[----:B------:R-:W-:Y:S02]  /*12df0*/  @!P4 IADD3.X R13, R0, UR15, RZ, P0, !PT ;  /* 0x0000000f000dcc10 */ /* 0x000fe400087fe4ff */
[----:B--2---:R-:W-:Y:S02]  /*12e00*/  @!P4 LEA.HI.X R9, R3, R17, R7, 0x1, P3 ;  /* 0x000000110309c211 */ /* 0x004fe400018f0c07 */
[----:B------:R-:W-:Y:S02]  /*12e10*/  @!P4 IADD3 R12, P2, R2, UR38, RZ ;  /* 0x00000026020ccc10 */ /* 0x000fe4000ff5e0ff */
[C---:B------:R-:W-:Y:S01]  /*12e20*/  @!P4 LEA R6, P1, R5.reuse, R6, 0x1 ;  /* 0x000000060506c211 */ /* 0x040fe200078208ff */
[----:B------:R-:W-:Y:S01]  /*12e30*/  @P4 STS.128 [R207+0x6800], RZ ;  /* 0x006800ffcf004388 */ /* 0x000fe20000000c00 */
[----:B------:R-:W-:Y:S01]  /*12e40*/  @!P4 IADD3.X R14, R0, UR17, RZ, P2, !PT ;  /* 0x00000011000ecc10 */ /* 0x000fe200097fe4ff */
[----:B------:R-:W-:Y:S01]  /*12e50*/  IMAD.U32 R0, RZ, RZ, UR10 ;  /* 0x0000000aff007e24 */ /* 0x000fe2000f8e00ff */
[----:B------:R-:W-:Y:S02]  /*12e60*/  @!P4 LEA.HI.X R7, R5, R16, R13, 0x1, P1 ;  /* 0x000000100507c211 */ /* 0x000fe400008f0c0d */
[C---:B------:R-:W-:Y:S03]  /*12e70*/  @!P4 LEA R4, P0, R12.reuse, R4, 0x1 ;  /* 0x000000040c04c211 */ /* 0x040fe600078008ff */
[----:B------:R-:W-:Y:S01]  /*12e80*/  @!PT LDS RZ, [RZ] ;  /* 0x00000000fffff984 */ /* 0x000fe20000000800 */
[----:B------:R-:W-:Y:S01]  /*12e90*/  @!PT LDS RZ, [RZ] ;  /* 0x00000000fffff984 */ /* 0x000fe20000000800 */
[----:B------:R-:W-:Y:S01]  /*12ea0*/  @!PT LDS RZ, [RZ] ;  /* 0x00000000fffff984 */ /* 0x000fe20000000800 */
[----:B------:R-:W-:Y:S01]  /*12eb0*/  @!P4 LDGSTS.E.BYPASS.LTC128B.128 [R207+0x6800], desc[UR26][R8.64] ;  /* 0x0680000008cfcfae */ /* 0x000fe2000b901d5a */
[----:B------:R-:W-:Y:S07]  /*12ec0*/  @!P4 LEA.HI.X R5, R12, R15, R14, 0x1, P0 ;  /* 0x0000000f0c05c211 */ /* 0x000fee00000f0c0e */
        /* <DEDUP_REMOVED lines=11> */
[----:B------:R-:W2:Y:S08]  /*12f80*/  LDSM.16.M88.4 R16, [R184+0x4000] ;  /* 0x00400000b810783b */ /* 0x000eb00000000200 */
[----:B------:R-:W3:Y:S08]  /*12f90*/  LDSM.16.M88.4 R60, [R191+0x2000] ;  /* 0x00200000bf3c783b */ /* 0x000ef00000000200 */
[----:B------:R-:W4:Y:S08]  /*12fa0*/  LDSM.16.M88.4 R32, [R184+0x4800] ;  /* 0x00480000b820783b */ /* 0x000f300000000200 */
[----:B------:R-:W5:Y:S08]  /*12fb0*/  LDSM.16.M88.4 R48, [R184+0x5000] ;  /* 0x00500000b830783b */ /* 0x000f700000000200 */
[----:B------:R-:W1:Y:S01]  /*12fc0*/  LDSM.16.M88.4 R76, [R184+0x5800] ;  /* 0x00580000b84c783b */ /* 0x000e620000000200 */
[-C--:B--2---:R-:W-:Y:S07]  /*12fd0*/  HMMA.16816.F32.BF16 R4, R64, R16.reuse, RZ ;  /* 0x000000104004723c */ /* 0x084fee00000418ff */
[----:B------:R-:W-:Y:S01]  /*12fe0*/  LDSM.16.M88.4 R144, [R194] ;  /* 0x00000000c290783b */ /* 0x000fe20000000200 */
[C---:B---3--:R-:W-:Y:S07]  /*12ff0*/  HMMA.16816.F32.BF16 R8, R60.reuse, R16, RZ ;  /* 0x000000103c08723c */ /* 0x048fee00000418ff */
[----:B------:R-:W2:Y:S01]  /*13000*/  LDSM.16.M88.4 R148, [R190+0x4000] ;  /* 0x00400000be94783b */ /* 0x000ea20000000200 */
[-C--:B------:R-:W-:Y:S07]  /*13010*/  HMMA.16816.F32.BF16 R12, R60, R18.reuse, RZ ;  /* 0x000000123c0c723c */ /* 0x080fee00000418ff */
[----:B------:R-:W0:Y:S01]  /*13020*/  LDGDEPBAR ;  /* 0x00000000000079af */ /* 0x000e220000000000 */
[C---:B------:R-:W-:Y:S07]  /*13030*/  HMMA.16816.F32.BF16 R16, R64.reuse, R18, RZ ;  /* 0x000000124010723c */ /* 0x040fee00000418ff */
[----:B------:R-:W3:Y:S01]  /*13040*/  LDSM.16.M88.4 R152, [R194+0x2000] ;  /* 0x00200000c298783b */ /* 0x000ee20000000200 */
[-C--:B----4-:R-:W-:Y:S07]  /*13050*/  HMMA.16816.F32.BF16 R20, R64, R32.reuse, RZ ;  /* 0x000000204014723c */ /* 0x090fee00000418ff */
[----:B------:R-:W4:Y:S01]  /*13060*/  LDSM.16.M88.4 R156, [R190+0x4800] ;  /* 0x00480000be9c783b */ /* 0x000f220000000200 */
[C---:B------:R-:W-:Y:S07]  /*13070*/  HMMA.16816.F32.BF16 R24, R60.reuse, R32, RZ ;  /* 0x000000203c18723c */ /* 0x040fee00000418ff */
[----:B------:R-:W4:Y:S01]  /*13080*/  LDSM.16.M88.4 R160, [R190+0x5000] ;  /* 0x00500000bea0783b */ /* 0x000f220000000200 */
[-C--:B------:R-:W-:Y:S06]  /*13090*/  HMMA.16816.F32.BF16 R28, R60, R34.reuse, RZ ;  /* 0x000000223c1c723c */ /* 0x080fec00000418ff */
[C---:B------:R-:W-:Y:S01]  /*130a0*/  HMMA.16816.F32.BF16 R32, R64.reuse, R34, RZ ;  /* 0x000000224020723c */ /* 0x040fe200000418ff */
[----:B------:R-:W-:Y:S05]  /*130b0*/  LDSM.16.M88.4 R164, [R195] ;  /* 0x00000000c3a4783b */ /* 0x000fea0000000200 */
[-C--:B-----5:R-:W-:Y:S03]  /*130c0*/  HMMA.16816.F32.BF16 R36, R64, R48.reuse, RZ ;  /* 0x000000304024723c */ /* 0x0a0fe600000418ff */
[----:B------:R-:W-:Y:S03]  /*130d0*/  LDSM.16.M88.4 R168, [R192+0x2000] ;  /* 0x00200000c0a8783b */ /* 0x000fe60000000200 */
[C---:B------:R-:W-:Y:S05]  /*130e0*/  HMMA.16816.F32.BF16 R40, R60.reuse, R48, RZ ;  /* 0x000000303c28723c */ /* 0x040fea00000418ff */
[----:B------:R-:W-:Y:S01]  /*130f0*/  LDSM.16.M88.4 R172, [R198] ;  /* 0x00000000c6ac783b */ /* 0x000fe20000000200 */
[-C--:B------:R-:W-:Y:S06]  /*13100*/  HMMA.16816.F32.BF16 R44, R60, R50.reuse, RZ ;  /* 0x000000323c2c723c */ /* 0x080fec00000418ff */
[C---:B------:R-:W-:Y:S01]  /*13110*/  HMMA.16816.F32.BF16 R48, R64.reuse, R50, RZ ;  /* 0x000000324030723c */ /* 0x040fe200000418ff */
[----:B------:R-:W-:Y:S05]  /*13120*/  LDSM.16.M88.4 R176, [R197] ;  /* 0x00000000c5b0783b */ /* 0x000fea0000000200 */
[-C--:B-1----:R-:W-:Y:S03]  /*13130*/  HMMA.16816.F32.BF16 R52, R64, R76.reuse, RZ ;  /* 0x0000004c4034723c */ /* 0x082fe600000418ff */
[----:B------:R-:W-:Y:S03]  /*13140*/  LDSM.16.M88.4 R180, [R189] ;  /* 0x00000000bdb4783b */ /* 0x000fe60000000200 */
[C---:B------:R-:W-:Y:S01]  /*13150*/  HMMA.16816.F32.BF16 R56, R60.reuse, R76, RZ ;  /* 0x0000004c3c38723c */ /* 0x040fe200000418ff */
[----:B------:R-:W1:Y:S05]  /*13160*/  S2R R2, SR_TID.X ;  /* 0x0000000000027919 */ /* 0x000e6a0000002100 */
[-C--:B------:R-:W-:Y:S06]  /*13170*/  HMMA.16816.F32.BF16 R60, R60, R78.reuse, RZ ;  /* 0x0000004e3c3c723c */ /* 0x080fec00000418ff */
[----:B------:R-:W-:Y:S01]  /*13180*/  HMMA.16816.F32.BF16 R64, R64, R78, RZ ;  /* 0x0000004e4040723c */ /* 0x000fe200000418ff */
[----:B------:R-:W5:Y:S05]  /*13190*/  LDSM.16.M88.4 R76, [R190+0x5800] ;  /* 0x00580000be4c783b */ /* 0x000f6a0000000200 */
[-C--:B--2---:R-:W-:Y:S06]  /*131a0*/  HMMA.16816.F32.BF16 R4, R144, R148.reuse, R4 ;  /* 0x000000949004723c */ /* 0x084fec0000041804 */
[C---:B---3--:R-:W-:Y:S06]  /*131b0*/  HMMA.16816.F32.BF16 R8, R152.reuse, R148, R8 ;  /* 0x000000949808723c */ /* 0x048fec0000041808 */
[-C--:B------:R-:W-:Y:S06]  /*131c0*/  HMMA.16816.F32.BF16 R12, R152, R150.reuse, R12 ;  /* 0x00000096980c723c */ /* 0x080fec000004180c */
[C---:B------:R-:W-:Y:S01]  /*131d0*/  HMMA.16816.F32.BF16 R16, R144.reuse, R150, R16 ;  /* 0x000000969010723c */ /* 0x040fe20000041810 */
[----:B------:R-:W2:Y:S04]  /*131e0*/  LDSM.16.M88.4 R148, [R192] ;  /* 0x00000000c094783b */ /* 0x000ea80000000200 */
[----:B-1----:R-:W-:Y:S01]  /*131f0*/  IMAD.SHL.U32 R2, R2, 0x2, RZ ;  /* 0x0000000202027824 */ /* 0x002fe200078e00ff */
[-C--:B----4-:R-:W-:Y:S05]  /*13200*/  HMMA.16816.F32.BF16 R20, R144, R156.reuse, R20 ;  /* 0x0000009c9014723c */ /* 0x090fea0000041814 */
[----:B------:R-:W-:Y:S01]  /*13210*/  LOP3.LUT R2, R2, 0x6, RZ, 0xc0, !PT ;  /* 0x0000000602027812 */ /* 0x000fe200078ec0ff */
[C---:B------:R-:W-:Y:S05]  /*13220*/  HMMA.16816.F32.BF16 R24, R152.reuse, R156, R24 ;  /* 0x0000009c9818723c */ /* 0x040fea0000041818 */
[----:B------:R-:W-:Y:S01]  /*13230*/  IMAD R0, R0, 0x40, R2 ;  /* 0x0000004000007824 */ /* 0x000fe200078e0202 */
[-C--:B------:R-:W-:Y:S04]  /*13240*/  HMMA.16816.F32.BF16 R28, R152, R158.reuse, R28 ;  /* 0x0000009e981c723c */ /* 0x080fe8000004181c */
[CC--:B------:R-:W-:Y:S01]  /*13250*/  ISETP.GE.AND P2, PT, R0.reuse, R201.reuse, PT ;  /* 0x000000c90000720c */ /* 0x0c0fe20003f46270 */
[C---:B------:R-:W-:Y:S01]  /*13260*/  VIADD R2, R0.reuse, 0x1 ;  /* 0x0000000100027836 */ /* 0x040fe20000000000 */
[-C--:B------:R-:W-:Y:S01]  /*13270*/  ISETP.GE.AND P0, PT, R0, R200.reuse, PT ;  /* 0x000000c80000720c */ /* 0x080fe20003f06270 */
[C---:B------:R-:W-:Y:S01]  /*13280*/  HMMA.16816.F32.BF16 R32, R144.reuse, R158, R32 ;  /* 0x0000009e9020723c */ /* 0x040fe20000041820 */
[----:B------:R-:W1:Y:S03]  /*13290*/  LDSM.16.M88.4 R156, [R196] ;  /* 0x00000000c49c783b */ /* 0x000e660000000200 */
[----:B------:R-:W-:Y:S01]  /*132a0*/  ISETP.GE.AND P1, PT, R2, R201, PT ;  /* 0x000000c90200720c */ /* 0x000fe20003f26270 */
[----:B------:R-:W-:Y:S01]  /*132b0*/  VIADD R3, R0, 0x9 ;  /* 0x0000000900037836 */ /* 0x000fe20000000000 */
[C---:B------:R-:W-:Y:S01]  /*132c0*/  ISETP.GE.AND P3, PT, R2.reuse, R200, PT ;  /* 0x000000c80200720c */ /* 0x040fe20003f66270 */
[-C--:B------:R-:W-:Y:S03]  /*132d0*/  HMMA.16816.F32.BF16 R36, R144, R160.reuse, R36 ;  /* 0x000000a09024723c */ /* 0x080fe60000041824 */
[C---:B------:R-:W-:Y:S02]  /*132e0*/  ISETP.GE.AND P4, PT, R2.reuse, R202, PT ;  /* 0x000000ca0200720c */ /* 0x040fe40003f86270 */
[C---:B------:R-:W-:Y:S01]  /*132f0*/  ISETP.GE.AND P6, PT, R2.reuse, R199, PT ;  /* 0x000000c70200720c */ /* 0x040fe20003fc6270 */
[C---:B------:R-:W-:Y:S04]  /*13300*/  HMMA.16816.F32.BF16 R40, R152.reuse, R160, R40 ;  /* 0x000000a09828723c */ /* 0x040fe80000041828 */
[-C--:B------:R-:W-:Y:S02]  /*13310*/  ISETP.GE.OR P1, PT, R2, R206.reuse, !P1 ;  /* 0x000000ce0200720c */ /* 0x080fe40004f26670 */
[C---:B------:R-:W-:Y:S01]  /*13320*/  ISETP.GE.OR P5, PT, R0.reuse, R206, !P2 ;  /* 0x000000ce0000720c */ /* 0x040fe200057a6670 */
[-C--:B------:R-:W-:Y:S03]  /*13330*/  HMMA.16816.F32.BF16 R44, R152, R162.reuse, R44 ;  /* 0x000000a2982c723c */ /* 0x080fe6000004182c */
[-C--:B------:R-:W-:Y:S02]  /*13340*/  ISETP.GE.OR P2, PT, R0, R205.reuse, !P0 ;  /* 0x000000cd0000720c */ /* 0x080fe40004746670 */
[C---:B------:R-:W-:Y:S01]  /*13350*/  ISETP.GE.OR P0, PT, R2.reuse, R205, !P3 ;  /* 0x000000cd0200720c */ /* 0x040fe20005f06670 */
[C---:B------:R-:W-:Y:S01]  /*13360*/  HMMA.16816.F32.BF16 R48, R144.reuse, R162, R48 ;  /* 0x000000a29030723c */ /* 0x040fe20000041830 */
[----:B------:R-:W3:Y:S03]  /*13370*/  LDSM.16.M88.4 R160, [R193] ;  /* 0x00000000c1a0783b */ /* 0x000ee60000000200 */
[C---:B------:R-:W-:Y:S02]  /*13380*/  ISETP.GE.OR P3, PT, R2.reuse, R204, !P4 ;  /* 0x000000cc0200720c */ /* 0x040fe40006766670 */
[----:B------:R-:W-:Y:S01]  /*13390*/  ISETP.GE.OR P6, PT, R2, R203, !P6 ;  /* 0x000000cb0200720c */ /* 0x000fe200077c6670 */
[-C--:B-----5:R-:W-:Y:S01]  /*133a0*/  HMMA.16816.F32.BF16 R52, R144, R76.reuse, R52 ;  /* 0x0000004c9034723c */ /* 0x0a0fe20000041834 */
[----:B------:R-:W-:Y:S03]  /*133b0*/  P2R R70, PR, RZ, 0x8 ;  /* 0x00000008ff467803 */ /* 0x000fe60000000000 */
[C---:B------:R-:W-:Y:S02]  /*133c0*/  VIADD R2, R0.reuse, 0x8 ;  /* 0x0000000800027836 */ /* 0x040fe40000000000 */
[C---:B------:R-:W-:Y:S06]  /*133d0*/  HMMA.16816.F32.BF16 R56, R152.reuse, R76, R56 ;  /* 0x0000004c9838723c */ /* 0x040fec0000041838 */
[-C--:B------:R-:W-:Y:S06]  /*133e0*/  HMMA.16816.F32.BF16 R60, R152, R78.reuse, R60 ;  /* 0x0000004e983c723c */ /* 0x080fec000004183c */
[----:B------:R-:W-:Y:S01]  /*133f0*/  HMMA.16816.F32.BF16 R64, R144, R78, R64 ;  /* 0x0000004e9040723c */ /* 0x000fe20000041840 */
[----:B------:R-:W4:Y:S05]  /*13400*/  LDSM.16.M88.4 R76, [R193+0x2000] ;  /* 0x00200000c14c783b */ /* 0x000f2a0000000200 */
[-C--:B--2---:R-:W-:Y:S03]  /*13410*/  HMMA.16816.F32.BF16 R4, R148, R164.reuse, R4 ;  /* 0x000000a49404723c */ /* 0x084fe60000041804 */
[----:B------:R-:W2:Y:S03]  /*13420*/  LDSM.16.M88.4 R144, [R189+0x800] ;  /* 0x00080000bd90783b */ /* 0x000ea60000000200 */
        /* <DEDUP_REMOVED lines=11> */
[-C--:B-1----:R-:W-:Y:S06]  /*134e0*/  HMMA.16816.F32.BF16 R52, R148, R156.reuse, R52 ;  /* 0x0000009c9434723c */ /* 0x082fec0000041834 */
[C---:B------:R-:W-:Y:S06]  /*134f0*/  HMMA.16816.F32.BF16 R56, R168.reuse, R156, R56 ;  /* 0x0000009ca838723c */ /* 0x040fec0000041838 */
[-C--:B------:R-:W-:Y:S06]  /*13500*/  HMMA.16816.F32.BF16 R60, R168, R158.reuse, R60 ;  /* 0x0000009ea83c723c */ /* 0x080fec000004183c */
[----:B------:R-:W-:Y:S06]  /*13510*/  HMMA.16816.F32.BF16 R64, R148, R158, R64 ;  /* 0x0000009e9440723c */ /* 0x000fec0000041840 */
[-C--:B---3--:R-:W-:Y:S06]  /*13520*/  HMMA.16816.F32.BF16 R4, R160, R180.reuse, R4 ;  /* 0x000000b4a004723c */ /* 0x088fec0000041804 */
[C---:B----4-:R-:W-:Y:S06]  /*13530*/  HMMA.16816.F32.BF16 R8, R76.reuse, R180, R8 ;  /* 0x000000b44c08723c */ /* 0x050fec0000041808 */
[-C--:B------:R-:W-:Y:S06]  /*13540*/  HMMA.16816.F32.BF16 R12, R76, R182.reuse, R12 ;  /* 0x000000b64c0c723c */ /* 0x080fec000004180c */
[C---:B------:R-:W-:Y:S06]  /*13550*/  HMMA.16816.F32.BF16 R16, R160.reuse, R182, R16 ;  /* 0x000000b6a010723c */ /* 0x040fec0000041810 */
[----:B------:R-:W-:Y:S01]  /*13560*/  FSEL R151, R5, -INF , !P1 ;  /* 0xff80000005977808 */ /* 0x000fe20004800000 */
[-C--:B--2---:R-:W-:Y:S03]  /*13570*/  HMMA.16816.F32.BF16 R20, R160, R144.reuse, R20 ;  /* 0x00000090a014723c */ /* 0x084fe60000041814 */
[C---:B------:R-:W-:Y:S02]  /*13580*/  ISETP.GE.AND P1, PT, R0.reuse, R202, PT ;  /* 0x000000ca0000720c */ /* 0x040fe40003f26270 */
[----:B------:R-:W-:Y:S01]  /*13590*/  FSEL R157, R7, -INF , !P0 ;  /* 0xff800000079d7808 */ /* 0x000fe20004000000 */
[C---:B------:R-:W-:Y:S04]  /*135a0*/  HMMA.16816.F32.BF16 R24, R76.reuse, R144, R24 ;  /* 0x000000904c18723c */ /* 0x040fe80000041818 */
[-C--:B------:R-:W-:Y:S02]  /*135b0*/  ISETP.GE.AND P0, PT, R0, R199.reuse, PT ;  /* 0x000000c70000720c */ /* 0x080fe40003f06270 */
[----:B------:R-:W-:Y:S01]  /*135c0*/  FSEL R150, R6, -INF , !P2 ;  /* 0xff80000006967808 */ /* 0x000fe20005000000 */
[-C--:B------:R-:W-:Y:S03]  /*135d0*/  HMMA.16816.F32.BF16 R28, R76, R146.reuse, R28 ;  /* 0x000000924c1c723c */ /* 0x080fe6000004181c */
[----:B------:R-:W-:Y:S02]  /*135e0*/  ISETP.GE.OR P3, PT, R0, R204, !P1 ;  /* 0x000000cc0000720c */ /* 0x000fe40004f66670 */
[C---:B------:R-:W-:Y:S01]  /*135f0*/  ISETP.GE.AND P2, PT, R2.reuse, R202, PT ;  /* 0x000000ca0200720c */ /* 0x040fe20003f46270 */
[C---:B------:R-:W-:Y:S04]  /*13600*/  HMMA.16816.F32.BF16 R32, R160.reuse, R146, R32 ;  /* 0x00000092a020723c */ /* 0x040fe80000041820 */
[----:B------:R-:W-:Y:S02]  /*13610*/  ISETP.GE.AND P1, PT, R2, R199, PT ;  /* 0x000000c70200720c */ /* 0x000fe40003f26270 */
[----:B------:R-:W-:Y:S02]  /*13620*/  ISETP.GE.OR P0, PT, R0, R203, !P0 ;  /* 0x000000cb0000720c */ /* 0x000fe40004706670 */
[----:B------:R-:W-:Y:S02]  /*13630*/  FSEL R149, R4, -INF , !P5 ;  /* 0xff80000004957808 */ /* 0x000fe40006800000 */
[----:B------:R-:W-:Y:S01]  /*13640*/  ISETP.GE.OR P5, PT, R2, R204, !P2 ;  /* 0x000000cc0200720c */ /* 0x000fe200057a6670 */
[----:B------:R-:W1:Y:S01]  /*13650*/  LDSM.16.M88.4 R4, [R189+0x1000] ;  /* 0x00100000bd04783b */ /* 0x000e620000000200 */
[----:B------:R-:W-:Y:S02]  /*13660*/  FSEL R156, R8, -INF , !P3 ;  /* 0xff800000089c7808 */ /* 0x000fe40005800000 */
[C---:B------:R-:W-:Y:S02]  /*13670*/  ISETP.GE.AND P3, PT, R2.reuse, R201, PT ;  /* 0x000000c90200720c */ /* 0x040fe40003f66270 */
[----:B------:R-:W-:Y:S02]  /*13680*/  ISETP.GE.OR P2, PT, R2, R203, !P1 ;  /* 0x000000cb0200720c */ /* 0x000fe40004f46670 */
[----:B------:R-:W-:Y:S02]  /*13690*/  FSEL R159, R10, -INF , !P0 ;  /* 0xff8000000a9f7808 */ /* 0x000fe40004000000 */
[----:B------:R-:W-:Y:S02]  /*136a0*/  ISETP.NE.AND P1, PT, R70, RZ, PT ;  /* 0x000000ff4600720c */ /* 0x000fe40003f25270 */
[C---:B------:R-:W-:Y:S02]  /*136b0*/  ISETP.GE.AND P0, PT, R2.reuse, R200, PT ;  /* 0x000000c80200720c */ /* 0x040fe40003f06270 */
[C---:B------:R-:W-:Y:S02]  /*136c0*/  ISETP.GE.OR P3, PT, R2.reuse, R206, !P3 ;  /* 0x000000ce0200720c */ /* 0x040fe40005f66670 */
[----:B------:R-:W-:Y:S02]  /*136d0*/  FSEL R158, R9, -INF , !P1 ;  /* 0xff800000099e7808 */ /* 0x000fe40004800000 */
[----:B------:R-:W-:Y:S02]  /*136e0*/  ISETP.GE.OR P4, PT, R2, R205, !P0 ;  /* 0x000000cd0200720c */ /* 0x000fe40004786670 */
[C---:B------:R-:W-:Y:S02]  /*136f0*/  ISETP.GE.AND P1, PT, R3.reuse, R202, PT ;  /* 0x000000ca0300720c */ /* 0x040fe40003f26270 */
[----:B------:R-:W-:Y:S02]  /*13700*/  P2R R2, PR, RZ, 0x8 ;  /* 0x00000008ff027803 */ /* 0x000fe40000000000 */
[----:B------:R-:W-:Y:S02]  /*13710*/  FSEL R168, R14, -INF , !P2 ;  /* 0xff8000000ea87808 */ /* 0x000fe40005000000 */
[C---:B------:R-:W-:Y:S02]  /*13720*/  ISETP.GE.AND P0, PT, R3.reuse, R199, PT ;  /* 0x000000c70300720c */ /* 0x040fe40003f06270 */
[C---:B------:R-:W-:Y:S02]  /*13730*/  ISETP.GE.AND P3, PT, R3.reuse, R201, PT ;  /* 0x000000c90300720c */ /* 0x040fe40003f66270 */
[C---:B------:R-:W-:Y:S02]  /*13740*/  ISETP.GE.AND P2, PT, R3.reuse, R200, PT ;  /* 0x000000c80300720c */ /* 0x040fe40003f46270 */
[----:B------:R-:W-:Y:S02]  /*13750*/  ISETP.GE.OR P1, PT, R3, R204, !P1 ;  /* 0x000000cc0300720c */ /* 0x000fe40004f26670 */
[----:B------:R-:W-:Y:S02]  /*13760*/  FSEL R164, R11, -INF , !P6 ;  /* 0xff8000000ba47808 */ /* 0x000fe40007000000 */
[C---:B------:R-:W-:Y:S02]  /*13770*/  ISETP.GE.OR P0, PT, R3.reuse, R203, !P0 ;  /* 0x000000cb0300720c */ /* 0x040fe40004706670 */
[C---:B------:R-:W-:Y:S02]  /*13780*/  ISETP.GE.OR P3, PT, R3.reuse, R206, !P3 ;  /* 0x000000ce0300720c */ /* 0x040fe40005f66670 */
[----:B------:R-:W-:Y:S01]  /*13790*/  ISETP.GE.OR P6, PT, R3, R205, !P2 ;  /* 0x000000cd0300720c */ /* 0x000fe200057c6670 */
[----:B------:R-:W-:Y:S01]  /*137a0*/  VIADD R3, R0, 0x10 ;  /* 0x0000001000037836 */ /* 0x000fe20000000000 */
[----:B------:R-:W-:Y:S01]  /*137b0*/  FSEL R166, R12, -INF , !P5 ;  /* 0xff8000000ca67808 */ /* 0x000fe20006800000 */
[-C--:B-1----:R-:W-:Y:S03]  /*137c0*/  HMMA.16816.F32.BF16 R36, R160, R4.reuse, R36 ;  /* 0x00000004a024723c */ /* 0x082fe60000041824 */
[C---:B------:R-:W-:Y:S02]  /*137d0*/  ISETP.GE.AND P2, PT, R3.reuse, R200, PT ;  /* 0x000000c80300720c */ /* 0x040fe40003f46270 */
[C---:B------:R-:W-:Y:S01]  /*137e0*/  ISETP.GE.AND P5, PT, R3.reuse, R201, PT ;  /* 0x000000c90300720c */ /* 0x040fe20003fa6270 */
[C---:B------:R-:W-:Y:S04]  /*137f0*/  HMMA.16816.F32.BF16 R40, R76.reuse, R4, R40 ;  /* 0x000000044c28723c */ /* 0x040fe80000041828 */
[C---:B------:R-:W-:Y:S02]  /*13800*/  ISETP.GE.OR P2, PT, R3.reuse, R205, !P2 ;  /* 0x000000cd0300720c */ /* 0x040fe40005746670 */
[----:B------:R-:W-:Y:S01]  /*13810*/  ISETP.GE.OR P5, PT, R3, R206, !P5 ;  /* 0x000000ce0300720c */ /* 0x000fe20006fa6670 */
[----:B------:R-:W-:Y:S01]  /*13820*/  VIADD R4, R0, 0x30 ;  /* 0x0000003000047836 */ /* 0x000fe20000000000 */
[----:B------:R-:W-:Y:S01]  /*13830*/  P2R R8, PR, RZ, 0x4 ;  /* 0x00000004ff087803 */ /* 0x000fe20000000000 */
[-C--:B------:R-:W-:Y:S03]  /*13840*/  HMMA.16816.F32.BF16 R44, R76, R6.reuse, R44 ;  /* 0x000000064c2c723c */ /* 0x080fe6000004182c */
[----:B------:R-:W-:Y:S02]  /*13850*/  FSEL R169, R20, -INF , !P5 ;  /* 0xff80000014a97808 */ /* 0x000fe40006800000 */
[----:B------:R-:W-:Y:S01]  /*13860*/  ISETP.NE.AND P5, PT, R8, RZ, PT ;  /* 0x000000ff0800720c */ /* 0x000fe20003fa5270 */
[C---:B------:R-:W-:Y:S01]  /*13870*/  HMMA.16816.F32.BF16 R48, R160.reuse, R6, R48 ;  /* 0x00000006a030723c */ /* 0x040fe20000041830 */
[----:B------:R-:W1:Y:S01]  /*13880*/  LDSM.16.M88.4 R8, [R189+0x1800] ;  /* 0x00180000bd08783b */ /* 0x000e620000000200 */
[----:B------:R-:W-:Y:S04]  /*13890*/  DEPBAR.LE SB0, 0x0 ;  /* 0x000080000000791a */ /* 0x000fe80000000000 */
[----:B------:R-:W-:Y:S01]  /*138a0*/  FSEL R165, R13, -INF , !P1 ;  /* 0xff8000000da57808 */ /* 0x000fe20004800000 */
[----:B------:R-:W-:Y:S01]  /*138b0*/  BAR.SYNC.DEFER_BLOCKING 0x0 ;  /* 0x0000000000007b1d */ /* 0x000fe20000010000 */
[----:B------:R-:W-:Y:S03]  /*138c0*/  ISETP.NE.AND P1, PT, R2, RZ, PT ;  /* 0x000000ff0200720c */ /* 0x000fe60003f25270 */
[----:B------:R-:W-:Y:S01]  /*138d0*/  VIADD R2, R0, 0x11 ;  /* 0x0000001100027836 */ /* 0x000fe20000000000 */
[----:B------:R-:W-:Y:S02]  /*138e0*/  FSEL R167, R15, -INF , !P0 ;  /* 0xff8000000fa77808 */ /* 0x000fe40004000000 */
[----:B------:R-:W-:Y:S02]  /*138f0*/  FSEL R70, R16, -INF , !P1 ;  /* 0xff80000010467808 */ /* 0x000fe40004800000 */
[----:B------:R-:W-:Y:S02]  /*13900*/  FSEL R71, R17, -INF , !P3 ;  /* 0xff80000011477808 */ /* 0x000fe40005800000 */
[C---:B------:R-:W-:Y:S02]  /*13910*/  ISETP.GE.AND P0, PT, R3.reuse, R199, PT ;  /* 0x000000c70300720c */ /* 0x040fe40003f06270 */
[C---:B------:R-:W-:Y:S02]  /*13920*/  ISETP.GE.AND P1, PT, R3.reuse, R202, PT ;  /* 0x000000ca0300720c */ /* 0x040fe40003f26270 */
[----:B------:R-:W-:Y:S02]  /*13930*/  ISETP.GE.AND P3, PT, R2, R201, PT ;  /* 0x000000c90200720c */ /* 0x000fe40003f66270 */
[----:B------:R-:W-:Y:S02]  /*13940*/  FSEL R144, R18, -INF , !P4 ;  /* 0xff80000012907808 */ /* 0x000fe40006000000 */
[C---:B------:R-:W-:Y:S02]  /*13950*/  ISETP.GE.OR P4, PT, R3.reuse, R203, !P0 ;  /* 0x000000cb0300720c */ /* 0x040fe40004786670 */
[----:B------:R-:W-:Y:S02]  /*13960*/  ISETP.GE.OR P1, PT, R3, R204, !P1 ;  /* 0x000000cc0300720c */ /* 0x000fe40004f26670 */
[C---:B------:R-:W-:Y:S02]  /*13970*/  ISETP.GE.OR P0, PT, R2.reuse, R206, !P3 ;  /* 0x000000ce0200720c */ /* 0x040fe40005f06670 */
[C---:B------:R-:W-:Y:S02]  /*13980*/  ISETP.GE.AND P2, PT, R2.reuse, R202, PT ;  /* 0x000000ca0200720c */ /* 0x040fe40003f46270 */
[----:B------:R-:W-:Y:S02]  /*13990*/  P2R R3, PR, RZ, 0x2 ;  /* 0x00000002ff037803 */ /* 0x000fe40000000000 */
[----:B------:R-:W-:Y:S02]  /*139a0*/  FSEL R170, R21, -INF , !P0 ;  /* 0xff80000015aa7808 */ /* 0x000fe40004000000 */
[C---:B------:R-:W-:Y:S02]  /*139b0*/  ISETP.GE.AND P1, PT, R2.reuse, R200, PT ;  /* 0x000000c80200720c */ /* 0x040fe40003f26270 */
[C---:B------:R-:W-:Y:S01]  /*139c0*/  ISETP.GE.AND P0, PT, R2.reuse, R199, PT ;  /* 0x000000c70200720c */ /* 0x040fe20003f06270 */
[-C--:B-1----:R-:W-:Y:S05]  /*139d0*/  HMMA.16816.F32.BF16 R52, R160, R8.reuse, R52 ;  /* 0x00000008a034723c */ /* 0x082fea0000041834 */
[C---:B------:R-:W-:Y:S01]  /*139e0*/  ISETP.GE.OR P2, PT, R2.reuse, R204, !P2 ;  /* 0x000000cc0200720c */ /* 0x040fe20005746670 */
[C---:B------:R-:W-:Y:S04]  /*139f0*/  HMMA.16816.F32.BF16 R56, R76.reuse, R8, R56 ;  /* 0x000000084c38723c */ /* 0x040fe80000041838 */
[C---:B------:R-:W-:Y:S02]  /*13a00*/  ISETP.GE.OR P1, PT, R2.reuse, R205, !P1 ;  /* 0x000000cd0200720c */ /* 0x040fe40004f26670 */
[----:B------:R-:W-:Y:S01]  /*13a10*/  FSEL R145, R19, -INF , !P6 ;  /* 0xff80000013917808 */ /* 0x000fe20007000000 */
[-C--:B------:R-:W-:Y:S03]  /*13a20*/  HMMA.16816.F32.BF16 R60, R76, R10.reuse, R60 ;  /* 0x0000000a4c3c723c */ /* 0x080fe6000004183c */
[----:B------:R-:W-:Y:S01]  /*13a30*/  ISETP.GE.OR P6, PT, R2, R203, !P0 ;  /* 0x000000cb0200720c */ /* 0x000fe200047c6670 */
[----:B------:R-:W-:Y:S01]  /*13a40*/  VIADD R2, R0, 0x18 ;  /* 0x0000001800027836 */ /* 0x000fe20000000000 */
[----:B------:R-:W-:Y:S01]  /*13a50*/  FSEL R174, R23, -INF , !P1 ;  /* 0xff80000017ae7808 */ /* 0x000fe20004800000 */
[----:B------:R-:W-:Y:S04]  /*13a60*/  HMMA.16816.F32.BF16 R64, R160, R10, R64 ;  /* 0x0000000aa040723c */ /* 0x000fe80000041840 */
[----:B------:R-:W-:Y:S02]  /*13a70*/  ISETP.NE.AND P3, PT, R3, RZ, PT ;  /* 0x000000ff0300720c */ /* 0x000fe40003f65270 */
[----:B------:R-:W-:Y:S02]  /*13a80*/  ISETP.GE.AND P1, PT, R2, R202, PT ;  /* 0x000000ca0200720c */ /* 0x000fe40003f26270 */
[----:B------:R-:W-:Y:S02]  /*13a90*/  FSEL R182, R26, -INF , !P4 ;  /* 0xff8000001ab67808 */ /* 0x000fe40006000000 */
[----:B------:R-:W-:Y:S02]  /*13aa0*/  ISETP.GE.AND P0, PT, R2, R199, PT ;  /* 0x000000c70200720c */ /* 0x000fe40003f06270 */
[----:B------:R-:W-:Y:S02]  /*13ab0*/  @P2 LOP3.LUT R230, R230, 0x2, RZ, 0xfc, !PT ;  /* 0x00000002e6e62812 */ /* 0x000fe400078efcff */
[----:B------:R-:W-:Y:S02]  /*13ac0*/  FSEL R179, R24, -INF , !P3 ;  /* 0xff80000018b37808 */ /* 0x000fe40005800000 */
[C---:B------:R-:W-:Y:S02]  /*13ad0*/  ISETP.GE.OR P4, PT, R2.reuse, R204, !P1 ;  /* 0x000000cc0200720c */ /* 0x040fe40004f86670 */
[C---:B------:R-:W-:Y:S02]  /*13ae0*/  ISETP.GE.AND P3, PT, R2.reuse, R201, PT ;  /* 0x000000c90200720c */ /* 0x040fe40003f66270 */
[----:B------:R-:W-:Y:S02]  /*13af0*/  ISETP.GE.AND P2, PT, R2, R200, PT ;  /* 0x000000c80200720c */ /* 0x000fe40003f46270 */
[----:B------:R-:W-:Y:S02]  /*13b00*/  FSEL R172, R22, -INF , !P5 ;  /* 0xff80000016ac7808 */ /* 0x000fe40006800000 */
[C---:B------:R-:W-:Y:S02]  /*13b10*/  ISETP.GE.OR P5, PT, R2.reuse, R203, !P0 ;  /* 0x000000cb0200720c */ /* 0x040fe400047a6670 */
[----:B------:R-:W-:Y:S02]  /*13b20*/  P2R R3, PR, RZ, 0x10 ;  /* 0x00000010ff037803 */ /* 0x000fe40000000000 */
[C---:B------:R-:W-:Y:S02]  /*13b30*/  ISETP.GE.OR P0, PT, R2.reuse, R206, !P3 ;  /* 0x000000ce0200720c */ /* 0x040fe40005f06670 */
[----:B------:R-:W-:Y:S01]  /*13b40*/  ISETP.GE.OR P4, PT, R2, R205, !P2 ;  /* 0x000000cd0200720c */ /* 0x000fe20005786670 */
[----:B------:R-:W-:Y:S01]  /*13b50*/  VIADD R2, R0, 0x19 ;  /* 0x0000001900027836 */ /* 0x000fe20000000000 */
[----:B------:R-:W-:Y:S02]  /*13b60*/  LOP3.LUT P1, RZ, R230, 0x2, RZ, 0xc0, !PT ;  /* 0x00000002e6ff7812 */ /* 0x000fe4000782c0ff */
[----:B------:R-:W-:Y:S02]  /*13b70*/  ISETP.NE.AND P3, PT, R3, RZ, PT ;  /* 0x000000ff0300720c */ /* 0x000fe40003f65270 */
[----:B------:R-:W-:Y:S02]  /*13b80*/  FSEL R178, R25, -INF , !P1 ;  /* 0xff80000019b27808 */ /* 0x000fe40004800000 */
[C---:B------:R-:W-:Y:S02]  /*13b90*/  ISETP.GE.AND P1, PT, R2.reuse, R202, PT ;  /* 0x000000ca0200720c */ /* 0x040fe40003f26270 */
[C---:B------:R-:W-:Y:S02]  /*13ba0*/  ISETP.GE.AND P2, PT, R2.reuse, R201, PT ;  /* 0x000000c90200720c */ /* 0x040fe40003f46270 */
[----:B------:R-:W-:Y:S02]  /*13bb0*/  P2R R3, PR, RZ, 0x1 ;  /* 0x00000001ff037803 */ /* 0x000fe40000000000 */
[----:B------:R-:W-:Y:S02]  /*13bc0*/  FSEL R183, R27, -INF , !P6 ;  /* 0xff8000001bb77808 */ /* 0x000fe40007000000 */
[C---:B------:R-:W-:Y:S02]  /*13bd0*/  ISETP.GE.OR P6, PT, R2.reuse, R204, !P1 ;  /* 0x000000cc0200720c */ /* 0x040fe40004fc6670 */
[C---:B------:R-:W-:Y:S02]  /*13be0*/  ISETP.GE.OR P1, PT, R2.reuse, R206, !P2 ;  /* 0x000000ce0200720c */ /* 0x040fe40005726670 */
[----:B------:R-:W-:Y:S02]  /*13bf0*/  ISETP.GE.AND P0, PT, R2, R199, PT ;  /* 0x000000c70200720c */ /* 0x000fe40003f06270 */
[----:B------:R-:W-:Y:S02]  /*13c00*/  FSEL R175, R30, -INF , !P5 ;  /* 0xff8000001eaf7808 */ /* 0x000fe40006800000 */
[----:B------:R-:W-:Y:S01]  /*13c10*/  ISETP.NE.AND P2, PT, R3, RZ, PT ;  /* 0x000000ff0300720c */ /* 0x000fe20003f45270 */
[----:B------:R-:W-:Y:S01]  /*13c20*/  VIADD R3, R0, 0x20 ;  /* 0x0000002000037836 */ /* 0x000fe20000000000 */
[----:B------:R-:W-:Y:S02]  /*13c30*/  ISETP.GE.AND P5, PT, R2, R200, PT ;  /* 0x000000c80200720c */ /* 0x000fe40003fa6270 */
[----:B------:R-:W-:Y:S02]  /*13c40*/  FSEL R171, R28, -INF , !P3 ;  /* 0xff8000001cab7808 */ /* 0x000fe40005800000 */
[C---:B------:R-:W-:Y:S02]  /*13c50*/  ISETP.GE.OR P3, PT, R2.reuse, R203, !P0 ;  /* 0x000000cb0200720c */ /* 0x040fe40004766670 */
[----:B------:R-:W-:Y:S01]  /*13c60*/  ISETP.GE.OR P0, PT, R2, R205, !P5 ;  /* 0x000000cd0200720c */ /* 0x000fe20006f06670 */
[----:B------:R-:W-:Y:S01]  /*13c70*/  VIADD R2, R0, 0x21 ;  /* 0x0000002100027836 */ /* 0x000fe20000000000 */
[----:B------:R-:W-:Y:S02]  /*13c80*/  FSEL R33, R33, -INF , !P1 ;  /* 0xff80000021217808 */ /* 0x000fe40004800000 */
[-C--:B------:R-:W-:Y:S02]  /*13c90*/  ISETP.GE.AND P1, PT, R3, R201.reuse, PT ;  /* 0x000000c90300720c */ /* 0x080fe40003f26270 */
[----:B------:R-:W-:Y:S02]  /*13ca0*/  FSEL R35, R35, -INF , !P0 ;  /* 0xff80000023237808 */ /* 0x000fe40004000000 */
[----:B------:R-:W-:Y:S02]  /*13cb0*/  ISETP.GE.OR P1, PT, R3, R206, !P1 ;  /* 0x000000ce0300720c */ /* 0x000fe40004f26670 */
[----:B------:R-:W-:Y:S02]  /*13cc0*/  ISETP.GE.AND P0, PT, R2, R201, PT ;  /* 0x000000c90200720c */ /* 0x000fe40003f06270 */
[----:B------:R-:W-:Y:S02]  /*13cd0*/  FSEL R173, R29, -INF , !P6 ;  /* 0xff8000001dad7808 */ /* 0x000fe40007000000 */
[----:B------:R-:W-:Y:S02]  /*13ce0*/  FSEL R176, R31, -INF , !P3 ;  /* 0xff8000001fb07808 */ /* 0x000fe40005800000 */
[C---:B------:R-:W-:Y:S02]  /*13cf0*/  ISETP.GE.AND P6, PT, R3.reuse, R200, PT ;  /* 0x000000c80300720c */ /* 0x040fe40003fc6270 */
[C---:B------:R-:W-:Y:S02]  /*13d00*/  ISETP.GE.AND P5, PT, R3.reuse, R202, PT ;  /* 0x000000ca0300720c */ /* 0x040fe40003fa6270 */
[C---:B------:R-:W-:Y:S02]  /*13d10*/  ISETP.GE.AND P3, PT, R3.reuse, R199, PT ;  /* 0x000000c70300720c */ /* 0x040fe40003f66270 */
[----:B------:R-:W-:Y:S02]  /*13d20*/  FSEL R208, R36, -INF , !P1 ;  /* 0xff80000024d07808 */ /* 0x000fe40004800000 */
[C---:B------:R-:W-:Y:S02]  /*13d30*/  ISETP.GE.OR P0, PT, R2.reuse, R206, !P0 ;  /* 0x000000ce0200720c */ /* 0x040fe40004706670 */
[----:B------:R-:W-:Y:S02]  /*13d40*/  ISETP.GE.AND P1, PT, R2, R202, PT ;  /* 0x000000ca0200720c */ /* 0x000fe40003f26270 */
[C---:B------:R-:W-:Y:S02]  /*13d50*/  ISETP.GE.OR P6, PT, R3.reuse, R205, !P6 ;  /* 0x000000cd0300720c */ /* 0x040fe400077c6670 */
[CC--:B------:R-:W-:Y:S02]  /*13d60*/  ISETP.GE.OR P5, PT, R3.reuse, R204.reuse, !P5 ;  /* 0x000000cc0300720c */ /* 0x0c0fe40006fa6670 */
[----:B------:R-:W-:Y:S01]  /*13d70*/  ISETP.GE.OR P3, PT, R3, R203, !P3 ;  /* 0x000000cb0300720c */ /* 0x000fe20005f66670 */
[----:B------:R-:W-:Y:S01]  /*13d80*/  VIADD R3, R0, 0x28 ;  /* 0x0000002800037836 */ /* 0x000fe20000000000 */
[----:B------:R-:W-:Y:S02]  /*13d90*/  FSEL R32, R32, -INF , !P2 ;  /* 0xff80000020207808 */ /* 0x000fe40005000000 */
[----:B------:R-:W-:Y:S02]  /*13da0*/  FSEL R209, R37, -INF , !P0 ;  /* 0xff80000025d17808 */ /* 0x000fe40004000000 */
[C---:B------:R-:W-:Y:S02]  /*13db0*/  ISETP.GE.OR P1, PT, R2.reuse, R204, !P1 ;  /* 0x000000cc0200720c */ /* 0x040fe40004f26670 */
[C---:B------:R-:W-:Y:S02]  /*13dc0*/  ISETP.GE.AND P2, PT, R2.reuse, R200, PT ;  /* 0x000000c80200720c */ /* 0x040fe40003f46270 */
[C---:B------:R-:W-:Y:S02]  /*13dd0*/  ISETP.GE.AND P0, PT, R2.reuse, R199, PT ;  /* 0x000000c70200720c */ /* 0x040fe40003f06270 */
[----:B------:R-:W-:Y:S02]  /*13de0*/  FSEL R213, R41, -INF , !P1 ;  /* 0xff80000029d57808 */ /* 0x000fe40004800000 */
[C---:B------:R-:W-:Y:S02]  /*13df0*/  ISETP.GE.OR P2, PT, R2.reuse, R205, !P2 ;  /* 0x000000cd0200720c */ /* 0x040fe40005746670 */
[----:B------:R-:W-:Y:S01]  /*13e00*/  ISETP.GE.OR P0, PT, R2, R203, !P0 ;  /* 0x000000cb0200720c */ /* 0x000fe20004706670 */
[----:B------:R-:W-:Y:S01]  /*13e10*/  VIADD R2, R0, 0x29 ;  /* 0x0000002900027836 */ /* 0x000fe20000000000 */
[CC--:B------:R-:W-:Y:S02]  /*13e20*/  ISETP.GE.AND P1, PT, R3.reuse, R201.reuse, PT ;  /* 0x000000c90300720c */ /* 0x0c0fe40003f26270 */
[----:B------:R-:W-:Y:S02]  /*13e30*/  FSEL R210, R38, -INF , !P6 ;  /* 0xff80000026d27808 */ /* 0x000fe40007000000 */
[----:B------:R-:W-:Y:S02]  /*13e40*/  ISETP.GE.OR P1, PT, R3, R206, !P1 ;  /* 0x000000ce0300720c */ /* 0x000fe40004f26670 */
[----:B------:R-:W-:Y:S02]  /*13e50*/  FSEL R215, R43, -INF , !P0 ;  /* 0xff8000002bd77808 */ /* 0x000fe40004000000 */
[----:B------:R-:W-:Y:S02]  /*13e60*/  ISETP.GE.AND P6, PT, R3, R200, PT ;  /* 0x000000c80300720c */ /* 0x000fe40003fc6270 */
[----:B------:R-:W-:Y:S02]  /*13e70*/  ISETP.GE.AND P0, PT, R2, R201, PT ;  /* 0x000000c90200720c */ /* 0x000fe40003f06270 */
[----:B------:R-:W-:Y:S02]  /*13e80*/  FSEL R177, R48, -INF , !P1 ;  /* 0xff80000030b17808 */ /* 0x000fe40004800000 */
[----:B------:R-:W-:Y:S02]  /*13e90*/  FSEL R211, R39, -INF , !P2 ;  /* 0xff80000027d37808 */ /* 0x000fe40005000000 */
[----:B------:R-:W-:Y:S02]  /*13ea0*/  FSEL R212, R40, -INF , !P5 ;  /* 0xff80000028d47808 */ /* 0x000fe40006800000 */
[C---:B------:R-:W-:Y:S02]  /*13eb0*/  ISETP.GE.OR P1, PT, R3.reuse, R205, !P6 ;  /* 0x000000cd0300720c */ /* 0x040fe40007726670 */
[C---:B------:R-:W-:Y:S02]  /*13ec0*/  ISETP.GE.AND P5, PT, R3.reuse, R199, PT ;  /* 0x000000c70300720c */ /* 0x040fe40003fa6270 */
[C---:B------:R-:W-:Y:S02]  /*13ed0*/  ISETP.GE.OR P0, PT, R2.reuse, R206, !P0 ;  /* 0x000000ce0200720c */ /* 0x040fe40004706670 */
[-C--:B------:R-:W-:Y:S02]  /*13ee0*/  ISETP.GE.AND P2, PT, R2, R202.reuse, PT ;  /* 0x000000ca0200720c */ /* 0x080fe40003f46270 */
[----:B------:R-:W-:Y:S02]  /*13ef0*/  ISETP.GE.AND P6, PT, R3, R202, PT ;  /* 0x000000ca0300720c */ /* 0x000fe40003fc6270 */
[----:B------:R-:W-:Y:S02]  /*13f00*/  FSEL R214, R42, -INF , !P3 ;  /* 0xff8000002ad67808 */ /* 0x000fe40005800000 */
[----:B------:R-:W-:Y:S02]  /*13f10*/  FSEL R180, R49, -INF , !P0 ;  /* 0xff80000031b47808 */ /* 0x000fe40004000000 */
[CC--:B------:R-:W-:Y:S02]  /*13f20*/  ISETP.GE.OR P6, PT, R3.reuse, R204.reuse, !P6 ;  /* 0x000000cc0300720c */ /* 0x0c0fe400077c6670 */
[----:B------:R-:W-:Y:S01]  /*13f30*/  ISETP.GE.OR P5, PT, R3, R203, !P5 ;  /* 0x000000cb0300720c */ /* 0x000fe20006fa6670 */
[----:B------:R-:W-:Y:S01]  /*13f40*/  VIADD R3, R0, 0x31 ;  /* 0x0000003100037836 */ /* 0x000fe20000000000 */
[C---:B------:R-:W-:Y:S02]  /*13f50*/  ISETP.GE.OR P2, PT, R2.reuse, R204, !P2 ;  /* 0x000000cc0200720c */ /* 0x040fe40005746670 */
[C---:B------:R-:W-:Y:S02]  /*13f60*/  ISETP.GE.AND P3, PT, R2.reuse, R200, PT ;  /* 0x000000c80200720c */ /* 0x040fe40003f66270 */
[C---:B------:R-:W-:Y:S02]  /*13f70*/  ISETP.GE.AND P0, PT, R2.reuse, R199, PT ;  /* 0x000000c70200720c */ /* 0x040fe40003f06270 */
[----:B------:R-:W-:Y:S02]  /*13f80*/  P2R R20, PR, RZ, 0x4 ;  /* 0x00000004ff147803 */ /* 0x000fe40000000000 */
[C---:B------:R-:W-:Y:S02]  /*13f90*/  ISETP.GE.OR P3, PT, R2.reuse, R205, !P3 ;  /* 0x000000cd0200720c */ /* 0x040fe40005f66670 */
[----:B------:R-:W-:Y:S02]  /*13fa0*/  ISETP.GE.OR P2, PT, R2, R203, !P0 ;  /* 0x000000cb0200720c */ /* 0x000fe40004746670 */
[----:B------:R-:W-:Y:S02]  /*13fb0*/  FMNMX.FTZ R2, R149, R68, !PT ;  /* 0x0000004495027209 */ /* 0x000fe40007810000 */
[-C--:B------:R-:W-:Y:S02]  /*13fc0*/  ISETP.GE.AND P0, PT, R3, R201.reuse, PT ;  /* 0x000000c90300720c */ /* 0x080fe40003f06270 */
[----:B------:R-:W-:Y:S02]  /*13fd0*/  FMNMX.FTZ R2, R151, R2, !PT ;  /* 0x0000000297027209 */ /* 0x000fe40007810000 */
[----:B------:R-:W-:Y:S02]  /*13fe0*/  ISETP.GE.OR P0, PT, R3, R206, !P0 ;  /* 0x000000ce0300720c */ /* 0x000fe40004706670 */
[----:B------:R-:W-:Y:S01]  /*13ff0*/  FMNMX.FTZ R5, R70, R2, !PT ;  /* 0x0000000246057209 */ /* 0x000fe20007810000 */
[C---:B------:R-:W-:Y:S01]  /*14000*/  VIADD R2, R0.reuse, 0x38 ;  /* 0x0000003800027836 */ /* 0x040fe20000000000 */
[----:B------:R-:W-:Y:S01]  /*14010*/  FSEL R223, R53, -INF , !P0 ;  /* 0xff80000035df7808 */ /* 0x000fe20004000000 */
[----:B------:R-:W-:Y:S01]  /*14020*/  VIADD R0, R0, 0x39 ;  /* 0x0000003900007836 */ /* 0x000fe20000000000 */
[----:B------:R-:W-:Y:S02]  /*14030*/  ISETP.GE.AND P0, PT, R3, R200, PT ;  /* 0x000000c80300720c */ /* 0x000fe40003f06270 */
[----:B------:R-:W-:Y:S02]  /*14040*/  FSEL R78, R50, -INF , !P1 ;  /* 0xff800000324e7808 */ /* 0x000fe40004800000 */
[C---:B------:R-:W-:Y:S02]  /*14050*/  ISETP.GE.AND P1, PT, R4.reuse, R201, PT ;  /* 0x000000c90400720c */ /* 0x040fe40003f26270 */
[----:B------:R-:W-:Y:S02]  /*14060*/  FMNMX.FTZ R5, R71, R5, !PT ;  /* 0x0000000547057209 */ /* 0x000fe40007810000 */
[----:B------:R-:W-:Y:S02]  /*14070*/  ISETP.GE.OR P0, PT, R3, R205, !P0 ;  /* 0x000000cd0300720c */ /* 0x000fe40004706670 */
[----:B------:R-:W-:Y:S02]  /*14080*/  ISETP.GE.OR P1, PT, R4, R206, !P1 ;  /* 0x000000ce0400720c */ /* 0x000fe40004f26670 */
[----:B------:R-:W-:Y:S02]  /*14090*/  FMNMX.FTZ R5, R169, R5, !PT ;  /* 0x00000005a9057209 */ /* 0x000fe40007810000 */
[----:B------:R-:W-:Y:S02]  /*140a0*/  FSEL R231, R55, -INF , !P0 ;  /* 0xff80000037e77808 */ /* 0x000fe40004000000 */
[----:B------:R-:W-:Y:S02]  /*140b0*/  ISETP.GE.AND P0, PT, R0, R201, PT ;  /* 0x000000c90000720c */ /* 0x000fe40003f06270 */
[----:B------:R-:W-:Y:S02]  /*140c0*/  FSEL R222, R52, -INF , !P1 ;  /* 0xff80000034de7808 */ /* 0x000fe40004800000 */
[----:B------:R-:W-:Y:S02]  /*140d0*/  ISETP.GE.AND P1, PT, R4, R200, PT ;  /* 0x000000c80400720c */ /* 0x000fe40003f26270 */
[----:B------:R-:W-:Y:S02]  /*140e0*/  FMNMX.FTZ R6, R170, R5, !PT ;  /* 0x00000005aa067209 */ /* 0x000fe40007810000 */
[----:B------:R-:W-:Y:S02]  /*140f0*/  ISETP.GE.OR P0, PT, R0, R206, !P0 ;  /* 0x000000ce0000720c */ /* 0x000fe40004706670 */
[----:B------:R-:W-:Y:S02]  /*14100*/  ISETP.GE.OR P1, PT, R4, R205, !P1 ;  /* 0x000000cd0400720c */ /* 0x000fe40004f26670 */
[----:B------:R-:W-:Y:S02]  /*14110*/  FMNMX.FTZ R5, R150, R69, !PT ;  /* 0x0000004596057209 */ /* 0x000fe40007810000 */
[----:B------:R-:W-:Y:S02]  /*14120*/  FMNMX.FTZ R6, R32, R6, !PT ;  /* 0x0000000620067209 */ /* 0x000fe40007810000 */
[----:B------:R-:W-:Y:S02]  /*14130*/  FSEL R217, R65, -INF , !P0 ;  /* 0xff80000041d97808 */ /* 0x000fe40004000000 */
[----:B------:R-:W-:Y:S02]  /*14140*/  ISETP.GE.AND P0, PT, R0, R200, PT ;  /* 0x000000c80000720c */ /* 0x000fe40003f06270 */
[----:B------:R-:W-:Y:S02]  /*14150*/  FSEL R229, R54, -INF , !P1 ;  /* 0xff80000036e57808 */ /* 0x000fe40004800000 */
[----:B------:R-:W-:Y:S02]  /*14160*/  FMNMX.FTZ R5, R157, R5, !PT ;  /* 0x000000059d057209 */ /* 0x000fe40007810000 */
[----:B------:R-:W-:Y:S02]  /*14170*/  FMNMX.FTZ R73, R33, R6, !PT ;  /* 0x0000000621497209 */ /* 0x000fe40007810000 */
[----:B------:R-:W-:Y:S02]  /*14180*/  ISETP.GE.AND P1, PT, R2, R201, PT ;  /* 0x000000c90200720c */ /* 0x000fe40003f26270 */
[----:B------:R-:W-:Y:S02]  /*14190*/  ISETP.GE.OR P0, PT, R0, R205, !P0 ;  /* 0x000000cd0000720c */ /* 0x000fe40004706670 */
[----:B------:R-:W-:Y:S02]  /*141a0*/  FMNMX.FTZ R5, R144, R5, !PT ;  /* 0x0000000590057209 */ /* 0x000fe40007810000 */
[----:B------:R-:W-:Y:S02]  /*141b0*/  FMNMX.FTZ R73, R208, R73, !PT ;  /* 0x00000049d0497209 */ /* 0x000fe40007810000 */
[----:B------:R-:W-:Y:S02]  /*141c0*/  ISETP.GE.OR P1, PT, R2, R206, !P1 ;  /* 0x000000ce0200720c */ /* 0x000fe40004f26670 */
[----:B------:R-:W-:Y:S02]  /*141d0*/  FSEL R221, R67, -INF , !P0 ;  /* 0xff80000043dd7808 */ /* 0x000fe40004000000 */
[----:B------:R-:W-:Y:S02]  /*141e0*/  FMNMX.FTZ R5, R145, R5, !PT ;  /* 0x0000000591057209 */ /* 0x000fe40007810000 */
[----:B------:R-:W-:Y:S02]  /*141f0*/  FMNMX.FTZ R73, R209, R73, !PT ;  /* 0x00000049d1497209 */ /* 0x000fe40007810000 */
[----:B------:R-:W-:Y:S02]  /*14200*/  ISETP.GE.AND P0, PT, R4, R199, PT ;  /* 0x000000c70400720c */ /* 0x000fe40003f06270 */
[----:B------:R-:W-:Y:S02]  /*14210*/  FSEL R216, R64, -INF , !P1 ;  /* 0xff80000040d87808 */ /* 0x000fe40004800000 */
[----:B------:R-:W-:Y:S02]  /*14220*/  ISETP.GE.AND P1, PT, R2, R200, PT ;  /* 0x000000c80200720c */ /* 0x000fe40003f26270 */
[----:B------:R-:W-:Y:S02]  /*14230*/  FMNMX.FTZ R5, R172, R5, !PT ;  /* 0x00000005ac057209 */ /* 0x000fe40007810000 */
[----:B------:R-:W-:Y:S02]  /*14240*/  FMNMX.FTZ R73, R177, R73, !PT ;  /* 0x00000049b1497209 */ /* 0x000fe40007810000 */
[----:B------:R-:W-:Y:S02]  /*14250*/  ISETP.GE.OR P0, PT, R4, R203, !P0 ;  /* 0x000000cb0400720c */ /* 0x000fe40004706670 */
[----:B------:R-:W-:Y:S02]  /*14260*/  ISETP.GE.OR P1, PT, R2, R205, !P1 ;  /* 0x000000cd0200720c */ /* 0x000fe40004f26670 */
[----:B------:R-:W-:Y:S02]  /*14270*/  FSEL R34, R34, -INF , !P4 ;  /* 0xff80000022227808 */ /* 0x000fe40006000000 */
[----:B------:R-:W-:Y:S02]  /*14280*/  FMNMX.FTZ R5, R174, R5, !PT ;  /* 0x00000005ae057209 */ /* 0x000fe40007810000 */
[----:B------:R-:W-:Y:S02]  /*14290*/  FMNMX.FTZ R73, R180, R73, !PT ;  /* 0x00000049b4497209 */ /* 0x000fe40007810000 */
[----:B------:R-:W-:Y:S02]  /*142a0*/  P2R R18, PR, RZ, 0x1 ;  /* 0x00000001ff127803 */ /* 0x000fe40000000000 */
[----:B------:R-:W-:Y:S02]  /*142b0*/  PLOP3.LUT P0, PT, PT, PT, UP0, 0x80, 0x0 ;  /* 0x000000000000781c */ /* 0x000fe40003f0f008 */
[----:B------:R-:W-:Y:S02]  /*142c0*/  FSEL R219, R66, -INF , !P1 ;  /* 0xff80000042db7808 */ /* 0x000fe40004800000 */
        /* <DEDUP_REMOVED lines=8> */
[----:B------:R-:W-:Y:S02]  /*14350*/  ISETP.NE.AND P4, PT, R72, RZ, PT ;  /* 0x000000ff4800720c */ /* 0x000fe40003f85270 */
[----:B------:R-:W-:Y:S02]  /*14360*/  FSEL R181, R51, -INF , !P3 ;  /* 0xff80000033b57808 */ /* 0x000fe40005800000 */
[----:B------:R-:W-:Y:S02]  /*14370*/  P2R R19, PR, RZ, 0x2 ;  /* 0x00000002ff137803 */ /* 0x000fe40000000000 */
[----:B------:R-:W-:Y:S02]  /*14380*/  FSEL R163, R44, -INF , !P6 ;  /* 0xff8000002ca37808 */ /* 0x000fe40007000000 */
[----:B------:R-:W-:Y:S02]  /*14390*/  FMNMX.FTZ R13, R211, R4, !PT ;  /* 0x00000004d30d7209 */ /* 0x000fe40007810000 */
[----:B------:R-:W-:Y:S01]  /*143a0*/  FMNMX.FTZ R73, R217, R73, !PT ;  /* 0x00000049d9497209 */ /* 0x000fe20007810000 */
[----:B------:R-:W-:Y:S06]  /*143b0*/  @P0 BRA `(.L_x_1437) ;  /* 0xffffffe400380947 */ /* 0x000fec000383ffff */
.L_x_1436:
[----:B-1----:R-:W-:Y:S01]  /*143c0*/  FMNMX.FTZ R4, R78, R13, !PT ;  /* 0x0000000d4e047209 */ /* 0x002fe20007810000 */
[----:B------:R-:W2:Y:S01]  /*143d0*/  LDL.64 R36, [R1+0x8] ;  /* 0x0000080001247983 */ /* 0x000ea20000100a00 */
[----:B------:R-:W-:Y:S01]  /*143e0*/  FMNMX.FTZ R5, R156, R74, !PT ;  /* 0x0000004a9c057209 */ /* 0x000fe20007810000 */
[----:B------:R-:W-:Y:S01]  /*143f0*/  UIADD3 UR11, UR30, -0x61c88647, URZ ;  /* 0x9e3779b91e0b7890 */ /* 0x000fe2000fffe03f */
[----:B------:R-:W-:Y:S01]  /*14400*/  FMNMX.FTZ R6, R181, R4, !PT ;  /* 0x00000004b5067209 */ /* 0x000fe20007810000 */
[----:B------:R-:W-:Y:S01]  /*14410*/  UIADD3 UR37, UR30, -0x4ab325aa, URZ ;  /* 0xb54cda561e257890 */ /* 0x000fe2000fffe03f */
[----:B------:R-:W-:Y:S01]  /*14420*/  FMNMX.FTZ R7, R159, R75, !PT ;  /* 0x0000004b9f077209 */ /* 0x000fe20007810000 */
[----:B------:R-:W3:Y:S01]  /*14430*/  LDL.64 R26, [R1] ;  /* 0x00000000011a7983 */ /* 0x000ee20000100a00 */
[----:B------:R-:W-:Y:S01]  /*14440*/  FMNMX.FTZ R5, R158, R5, !PT ;  /* 0x000000059e057209 */ /* 0x000fe20007810000 */
[----:B------:R-:W-:Y:S01]  /*14450*/  USHF.L.U32 UR41, UR10, 0x1, URZ ;  /* 0x000000010a297899 */ /* 0x000fe2000800063f */
[----:B------:R-:W-:Y:S01]  /*14460*/  FMNMX.FTZ R6, R229, R6, !PT ;  /* 0x00000006e5067209 */ /* 0x000fe20007810000 */
[----:B------:R-:W-:Y:S01]  /*14470*/  UISETP.GT.AND UP0, UPT, UR10, UR12, UPT ;  /* 0x0000000c0a00728c */ /* 0x000fe2000bf04270 */
[----:B------:R-:W-:Y:S01]  /*14480*/  FMNMX.FTZ R4, R164, R7, !PT ;  /* 0x00000007a4047209 */ /* 0x000fe20007810000 */
[----:B------:R-:W1:Y:S01]  /*14490*/  SHFL.BFLY PT, R8, R73, 0x2, 0x1f ;  /* 0x0c401f0049087f89 */ /* 0x000e6200000e0000 */
[----:B------:R-:W-:Y:S02]  /*144a0*/  FMNMX.FTZ R5, R166, R5, !PT ;  /* 0x00000005a6057209 */ /* 0x000fe40007810000 */
[----:B------:R-:W-:Y:S05]  /*144b0*/  FMNMX.FTZ R72, R231, R6, !PT ;  /* 0x00000006e7487209 */ /* 0x000fea0007810000 */
[----:B------:R-:W-:Y:S01]  /*144c0*/  LDSM.16.MT88.4 R52, [R186+0x6000] ;  /* 0x00600000ba34783b */ /* 0x000fe20000004200 */
[C---:B------:R-:W-:Y:S02]  /*144d0*/  ISETP.GE.AND P1, PT, R3.reuse, R202, PT ;  /* 0x000000ca0300720c */ /* 0x040fe40003f26270 */
[----:B------:R-:W-:Y:S02]  /*144e0*/  ISETP.GE.AND P0, PT, R3, R199, PT ;  /* 0x000000c70300720c */ /* 0x000fe40003f06270 */
[----:B------:R-:W-:Y:S02]  /*144f0*/  FMNMX.FTZ R4, R168, R4, !PT ;  /* 0x00000004a8047209 */ /* 0x000fe40007810000 */
[----:B------:R-:W-:Y:S02]  /*14500*/  FMNMX.FTZ R5, R165, R5, !PT ;  /* 0x00000005a5057209 */ /* 0x000fe40007810000 */
[----:B------:R-:W-:Y:S02]  /*14510*/  FSEL R162, R46, -INF , !P5 ;  /* 0xff8000002ea27808 */ /* 0x000fe40006800000 */
[----:B------:R-:W-:Y:S02]  /*14520*/  FMNMX.FTZ R72, R219, R72, !PT ;  /* 0x00000048db487209 */ /* 0x000fe40007810000 */
[C---:B------:R-:W-:Y:S02]  /*14530*/  ISETP.GE.OR P6, PT, R3.reuse, R204, !P1 ;  /* 0x000000cc0300720c */ /* 0x040fe40004fc6670 */
[----:B------:R-:W-:Y:S02]  /*14540*/  ISETP.GE.OR P5, PT, R3, R203, !P0 ;  /* 0x000000cb0300720c */ /* 0x000fe400047a6670 */
[----:B------:R-:W-:Y:S02]  /*14550*/  FMNMX.FTZ R3, R167, R4, !PT ;  /* 0x00000004a7037209 */ /* 0x000fe40007810000 */
[----:B------:R-:W-:Y:S02]  /*14560*/  FMNMX.FTZ R4, R179, R5, !PT ;  /* 0x00000005b3047209 */ /* 0x000fe40007810000 */
[----:B-1----:R-:W-:Y:S02]  /*14570*/  FMNMX.FTZ R73, R73, R8, !PT ;  /* 0x0000000849497209 */ /* 0x002fe40007810000 */
[----:B------:R-:W-:Y:S02]  /*14580*/  FMNMX.FTZ R72, R221, R72, !PT ;  /* 0x00000048dd487209 */ /* 0x000fe40007810000 */
[----:B------:R-:W-:Y:S01]  /*14590*/  FMNMX.FTZ R3, R182, R3, !PT ;  /* 0x00000003b6037209 */ /* 0x000fe20007810000 */
[----:B------:R-:W1:Y:S01]  /*145a0*/  SHFL.BFLY PT, R5, R73, 0x1, 0x1f ;  /* 0x0c201f0049057f89 */ /* 0x000e6200000e0000 */
[----:B------:R-:W-:Y:S02]  /*145b0*/  FMNMX.FTZ R4, R178, R4, !PT ;  /* 0x00000004b2047209 */ /* 0x000fe40007810000 */
[----:B------:R-:W-:Y:S05]  /*145c0*/  FMNMX.FTZ R3, R183, R3, !PT ;  /* 0x00000003b7037209 */ /* 0x000fea0007810000 */
[----:B------:R-:W4:Y:S01]  /*145d0*/  SHFL.BFLY PT, R6, R72, 0x2, 0x1f ;  /* 0x0c401f0048067f89 */ /* 0x000f2200000e0000 */
[----:B------:R-:W-:Y:S02]  /*145e0*/  FMNMX.FTZ R4, R171, R4, !PT ;  /* 0x00000004ab047209 */ /* 0x000fe40007810000 */
[----:B------:R-:W-:Y:S02]  /*145f0*/  ISETP.NE.AND P3, PT, R20, RZ, PT ;  /* 0x000000ff1400720c */ /* 0x000fe40003f65270 */
[C---:B------:R-:W-:Y:S03]  /*14600*/  ISETP.GE.AND P1, PT, R2.reuse, R202, PT ;  /* 0x000000ca0200720c */ /* 0x040fe60003f26270 */
[----:B------:R-:W-:Y:S01]  /*14610*/  LDSM.16.MT88.4 R20, [R185+0x6000] ;  /* 0x00600000b914783b */ /* 0x000fe20000004200 */
[C---:B------:R-:W-:Y:S02]  /*14620*/  ISETP.GE.AND P0, PT, R2.reuse, R199, PT ;  /* 0x000000c70200720c */ /* 0x040fe40003f06270 */
[----:B------:R-:W-:Y:S02]  /*14630*/  FMNMX.FTZ R3, R175, R3, !PT ;  /* 0x00000003af037209 */ /* 0x000fe40007810000 */
[----:B------:R-:W-:Y:S02]  /*14640*/  FMNMX.FTZ R4, R173, R4, !PT ;  /* 0x00000004ad047209 */ /* 0x000fe40007810000 */
[----:B------:R-:W-:Y:S02]  /*14650*/  FSEL R160, R45, -INF , !P3 ;  /* 0xff8000002da07808 */ /* 0x000fe40005800000 */
[----:B------:R-:W-:Y:S02]  /*14660*/  FSEL R161, R47, -INF , !P2 ;  /* 0xff8000002fa17808 */ /* 0x000fe40005000000 */
[C---:B------:R-:W-:Y:S02]  /*14670*/  ISETP.GE.OR P3, PT, R2.reuse, R204, !P1 ;  /* 0x000000cc0200720c */ /* 0x040fe40004f66670 */
[----:B------:R-:W-:Y:S02]  /*14680*/  ISETP.GE.OR P2, PT, R2, R203, !P0 ;  /* 0x000000cb0200720c */ /* 0x000fe40004746670 */
[----:B------:R-:W-:Y:S02]  /*14690*/  FMNMX.FTZ R2, R176, R3, !PT ;  /* 0x00000003b0027209 */ /* 0x000fe40007810000 */
[----:B------:R-:W-:Y:S02]  /*146a0*/  FMNMX.FTZ R3, R212, R4, !PT ;  /* 0x00000004d4037209 */ /* 0x000fe40007810000 */
[----:B-1----:R-:W-:Y:S01]  /*146b0*/  FMNMX.FTZ R73, R73, R5, !PT ;  /* 0x0000000549497209 */ /* 0x002fe20007810000 */
[----:B------:R-:W-:Y:S01]  /*146c0*/  IMAD.U32 R5, RZ, RZ, UR31 ;  /* 0x0000001fff057e24 */ /* 0x000fe2000f8e00ff */
[----:B------:R-:W-:Y:S02]  /*146d0*/  ISETP.NE.AND P1, PT, R19, RZ, PT ;  /* 0x000000ff1300720c */ /* 0x000fe40003f25270 */
[----:B------:R-:W-:Y:S01]  /*146e0*/  ISETP.NE.AND P0, PT, R18, RZ, PT ;  /* 0x000000ff1200720c */ /* 0x000fe20003f05270 */
[----:B------:R-:W-:Y:S01]  /*146f0*/  FMUL.FTZ R77, R73, UR4 ;  /* 0x00000004494d7c20 */ /* 0x000fe20008410000 */
[----:B------:R-:W-:Y:S02]  /*14700*/  FMNMX.FTZ R3, R213, R3, !PT ;  /* 0x00000003d5037209 */ /* 0x000fe40007810000 */
[----:B------:R-:W-:Y:S02]  /*14710*/  FMNMX.FTZ R2, R214, R2, !PT ;  /* 0x00000002d6027209 */ /* 0x000fe40007810000 */
[----:B----4-:R-:W-:Y:S02]  /*14720*/  FMNMX.FTZ R72, R72, R6, !PT ;  /* 0x0000000648487209 */ /* 0x010fe40007810000 */
[----:B------:R-:W-:Y:S02]  /*14730*/  FSEL R226, R60, -INF , !P3 ;  /* 0xff8000003ce27808 */ /* 0x000fe40005800000 */
[----:B------:R-:W-:Y:S01]  /*14740*/  FSEL R218, R56, -INF , !P1 ;  /* 0xff80000038da7808 */ /* 0x000fe20004800000 */
[----:B------:R-:W1:Y:S01]  /*14750*/  SHFL.BFLY PT, R7, R72, 0x1, 0x1f ;  /* 0x0c201f0048077f89 */ /* 0x000e6200000e0000 */
[----:B------:R-:W-:Y:S02]  /*14760*/  FSEL R224, R58, -INF , !P0 ;  /* 0xff8000003ae07808 */ /* 0x000fe40004000000 */
[----:B------:R-:W-:Y:S02]  /*14770*/  FMNMX.FTZ R3, R163, R3, !PT ;  /* 0x00000003a3037209 */ /* 0x000fe40007810000 */
[----:B------:R-:W-:Y:S02]  /*14780*/  FSETP.NEU.FTZ.AND P3, PT, R73, -INF , PT ;  /* 0xff8000004900780b */ /* 0x000fe40003f7d000 */
[C---:B------:R-:W-:Y:S02]  /*14790*/  ISETP.GE.AND P1, PT, R0.reuse, R202, PT ;  /* 0x000000ca0000720c */ /* 0x040fe40003f26270 */
[----:B------:R-:W-:Y:S02]  /*147a0*/  ISETP.GE.AND P0, PT, R0, R199, PT ;  /* 0x000000c70000720c */ /* 0x000fe40003f06270 */
[----:B------:R-:W-:Y:S02]  /*147b0*/  FMNMX.FTZ R2, R215, R2, !PT ;  /* 0x00000002d7027209 */ /* 0x000fe40007810000 */
[----:B------:R-:W-:Y:S01]  /*147c0*/  LOP3.LUT R5, R233, UR41, R5, 0x96, !PT ;  /* 0x00000029e9057c12 */ /* 0x000fe2000f8e9605 */
[----:B------:R-:W-:Y:S01]  /*147d0*/  UIADD3 UR41, UR41, 0x1, URZ ;  /* 0x0000000129297890 */ /* 0x000fe2000fffe03f */
[----:B------:R-:W-:Y:S02]  /*147e0*/  FMNMX.FTZ R3, R160, R3, !PT ;  /* 0x00000003a0037209 */ /* 0x000fe40007810000 */
[--C-:B------:R-:W-:Y:S01]  /*147f0*/  LOP3.LUT R6, R239, UR36, R232.reuse, 0x96, !PT ;  /* 0x00000024ef067c12 */ /* 0x100fe2000f8e96e8 */
[----:B------:R-:W-:Y:S01]  /*14800*/  IMAD.WIDE.U32 R12, R5, -0x326172a9, RZ ;  /* 0xcd9e8d57050c7825 */ /* 0x000fe200078e00ff */
[----:B------:R-:W-:Y:S02]  /*14810*/  FSEL R77, R77, RZ, P3 ;  /* 0x000000ff4d4d7208 */ /* 0x000fe40001800000 */
[----:B------:R-:W-:Y:S01]  /*14820*/  ISETP.GE.OR P1, PT, R0, R204, !P1 ;  /* 0x000000cc0000720c */ /* 0x000fe20004f26670 */
[----:B------:R-:W-:Y:S01]  /*14830*/  IMAD.WIDE.U32 R152, R6, -0x326172a9, RZ ;  /* 0xcd9e8d5706987825 */ /* 0x000fe200078e00ff */
[----:B------:R-:W-:Y:S02]  /*14840*/  ISETP.GE.OR P0, PT, R0, R203, !P0 ;  /* 0x000000cb0000720c */ /* 0x000fe40004706670 */
[----:B------:R-:W-:Y:S01]  /*14850*/  FMNMX.FTZ R0, R162, R2, !PT ;  /* 0x00000002a2007209 */ /* 0x000fe20007810000 */
[--C-:B------:R-:W-:Y:S01]  /*14860*/  FFMA.FTZ R6, R71, UR4, -R77.reuse ;  /* 0x0000000447067c23 */ /* 0x100fe2000801084d */
[----:B------:R-:W-:Y:S01]  /*14870*/  FSEL R220, R57, -INF , !P6 ;  /* 0xff80000039dc7808 */ /* 0x000fe20007000000 */
[--C-:B------:R-:W-:Y:S01]  /*14880*/  FFMA.FTZ R5, R70, UR4, -R77.reuse ;  /* 0x0000000446057c23 */ /* 0x100fe2000801084d */
[----:B------:R-:W-:Y:S02]  /*14890*/  FMNMX.FTZ R3, R218, R3, !PT ;  /* 0x00000003da037209 */ /* 0x000fe40007810000 */
[----:B------:R-:W-:Y:S01]  /*148a0*/  FMNMX.FTZ R0, R161, R0, !PT ;  /* 0x00000000a1007209 */ /* 0x000fe20007810000 */
[----:B------:R4:W-:Y:S01]  /*148b0*/  MUFU.EX2 R42, R5 ;  /* 0x00000005002a7308 */ /* 0x0009e20000000800 */
[----:B------:R-:W-:Y:S02]  /*148c0*/  FSEL R225, R59, -INF , !P5 ;  /* 0xff8000003be17808 */ /* 0x000fe40006800000 */
[----:B------:R-:W-:Y:S02]  /*148d0*/  FMNMX.FTZ R3, R220, R3, !PT ;  /* 0x00000003dc037209 */ /* 0x000fe40007810000 */
[----:B------:R-:W-:Y:S02]  /*148e0*/  FMNMX.FTZ R0, R224, R0, !PT ;  /* 0x00000000e0007209 */ /* 0x000fe40007810000 */
[----:B------:R-:W-:Y:S03]  /*148f0*/  FSEL R227, R61, -INF , !P1 ;  /* 0xff8000003de37808 */ /* 0x000fe60004800000 */
[----:B------:R3:W-:Y:S01]  /*14900*/  MUFU.EX2 R59, R6 ;  /* 0x00000006003b7308 */ /* 0x0007e20000000800 */
[----:B------:R-:W-:Y:S02]  /*14910*/  FMNMX.FTZ R3, R226, R3, !PT ;  /* 0x00000003e2037209 */ /* 0x000fe40007810000 */
[----:B------:R-:W-:Y:S02]  /*14920*/  FSEL R228, R62, -INF , !P2 ;  /* 0xff8000003ee47808 */ /* 0x000fe40005000000 */
[----:B------:R-:W-:Y:S02]  /*14930*/  FMNMX.FTZ R0, R225, R0, !PT ;  /* 0x00000000e1007209 */ /* 0x000fe40007810000 */
[----:B------:R-:W-:Y:S02]  /*14940*/  LOP3.LUT R4, R237, UR36, R232, 0x96, !PT ;  /* 0x00000024ed047c12 */ /* 0x000fe4000f8e96e8 */
[----:B------:R-:W-:Y:S02]  /*14950*/  FMNMX.FTZ R3, R227, R3, !PT ;  /* 0x00000003e3037209 */ /* 0x000fe40007810000 */
[----:B------:R-:W-:Y:S01]  /*14960*/  FSEL R76, R63, -INF , !P0 ;  /* 0xff8000003f4c7808 */ /* 0x000fe20004000000 */
[----:B------:R-:W-:Y:S01]  /*14970*/  IMAD.WIDE.U32 R154, R4, -0x326172a9, RZ ;  /* 0xcd9e8d57049a7825 */ /* 0x000fe200078e00ff */
[----:B------:R-:W-:Y:S01]  /*14980*/  FMNMX.FTZ R0, R228, R0, !PT ;  /* 0x00000000e4007209 */ /* 0x000fe20007810000 */
[----:B------:R-:W5:Y:S01]  /*14990*/  SHFL.BFLY PT, R9, R3, 0x2, 0x1f ;  /* 0x0c401f0003097f89 */ /* 0x000f6200000e0000 */
[--C-:B------:R-:W-:Y:S02]  /*149a0*/  LOP3.LUT R10, R153, UR35, R12.reuse, 0x96, !PT ;  /* 0x00000023990a7c12 */ /* 0x100fe4000f8e960c */
[----:B------:R-:W-:Y:S02]  /*149b0*/  FMNMX.FTZ R0, R76, R0, !PT ;  /* 0x000000004c007209 */ /* 0x000fe40007810000 */
[----:B-1----:R-:W-:Y:S01]  /*149c0*/  FMNMX.FTZ R72, R72, R7, !PT ;  /* 0x0000000748487209 */ /* 0x002fe20007810000 */
[----:B------:R-:W-:Y:S01]  /*149d0*/  IMAD.WIDE.U32 R10, R10, -0x2daee0ad, RZ ;  /* 0xd2511f530a0a7825 */ /* 0x000fe200078e00ff */
[----:B------:R-:W-:Y:S01]  /*149e0*/  LOP3.LUT R8, R155, UR35, R12, 0x96, !PT ;  /* 0x000000239b087c12 */ /* 0x000fe2000f8e960c */
[----:B------:R-:W1:Y:S01]  /*149f0*/  SHFL.BFLY PT, R2, R0, 0x2, 0x1f ;  /* 0x0c401f0000027f89 */ /* 0x000e6200000e0000 */
[C---:B------:R-:W-:Y:S01]  /*14a00*/  FSETP.NEU.FTZ.AND P2, PT, R72.reuse, -INF , PT ;  /* 0xff8000004800780b */ /* 0x040fe20003f5d000 */
[----:B------:R-:W-:Y:S05]  /*14a10*/  FMUL.FTZ R148, R72, UR4 ;  /* 0x0000000448947c20 */ /* 0x000fea0008410000 */
[----:B------:R-:W-:Y:S05]  /*14a20*/  FSEL R148, R148, RZ, P2 ;  /* 0x000000ff94947208 */ /* 0x000fea0001000000 */
[--C-:B------:R-:W-:Y:S01]  /*14a30*/  FFMA.FTZ R7, R144, UR4, -R148.reuse ;  /* 0x0000000490077c23 */ /* 0x100fe20008010894 */
[--C-:B------:R-:W-:Y:S01]  /*14a40*/  FFMA.FTZ R78, R78, UR4, -R148.reuse ;  /* 0x000000044e4e7c23 */ /* 0x100fe20008010894 */
[----:B-----5:R-:W-:Y:S01]  /*14a50*/  FMNMX.FTZ R3, R3, R9, !PT ;  /* 0x0000000903037209 */ /* 0x020fe20007810000 */
[----:B------:R-:W-:Y:S01]  /*14a60*/  IMAD.WIDE.U32 R8, R8, -0x2daee0ad, RZ ;  /* 0xd2511f5308087825 */ /* 0x000fe200078e00ff */
[----:B------:R5:W-:Y:S03]  /*14a70*/  MUFU.EX2 R43, R7 ;  /* 0x00000007002b7308 */ /* 0x000be60000000800 */
[----:B------:R-:W4:Y:S01]  /*14a80*/  SHFL.BFLY PT, R71, R3, 0x1, 0x1f ;  /* 0x0c201f0003477f89 */ /* 0x000f2200000e0000 */
[----:B-1----:R-:W-:Y:S07]  /*14a90*/  FMNMX.FTZ R0, R0, R2, !PT ;  /* 0x0000000200007209 */ /* 0x002fee0007810000 */
[----:B------:R-:W1:Y:S01]  /*14aa0*/  SHFL.BFLY PT, R2, R0, 0x1, 0x1f ;  /* 0x0c201f0000027f89 */ /* 0x000e6200000e0000 */
[----:B----4-:R-:W-:Y:S04]  /*14ab0*/  FMNMX.FTZ R71, R3, R71, !PT ;  /* 0x0000004703477209 */ /* 0x010fe80007810000 */
[----:B------:R-:W-:Y:S02]  /*14ac0*/  FSETP.NEU.FTZ.AND P1, PT, R71, -INF , PT ;  /* 0xff8000004700780b */ /* 0x000fe40003f3d000 */
[----:B-1----:R-:W-:Y:S01]  /*14ad0*/  FMNMX.FTZ R70, R0, R2, !PT ;  /* 0x0000000200467209 */ /* 0x002fe20007810000 */
[----:B------:R-:W-:Y:S03]  /*14ae0*/  FFMA.FTZ R0, R157, UR4, -R148 ;  /* 0x000000049d007c23 */ /* 0x000fe60008010894 */
[----:B------:R-:W-:Y:S01]  /*14af0*/  FSETP.NEU.FTZ.AND P0, PT, R70, -INF , PT ;  /* 0xff8000004600780b */ /* 0x000fe20003f1d000 */
[----:B------:R-:W-:Y:S01]  /*14b00*/  MUFU.EX2 R58, R0 ;  /* 0x00000000003a7308 */ /* 0x000fe20000000800 */
[C---:B--2---:R-:W-:Y:S05]  /*14b10*/  LOP3.LUT R4, R13.reuse, UR11, R36, 0x96, !PT ;  /* 0x0000000b0d047c12 */ /* 0x044fea000f8e9624 */
[----:B------:R-:W-:Y:S01]  /*14b20*/  IMAD.WIDE.U32 R4, R4, -0x2daee0ad, RZ ;  /* 0xd2511f5304047825 */ /* 0x000fe200078e00ff */
[----:B---3--:R-:W-:Y:S04]  /*14b30*/  LOP3.LUT R6, R13, UR11, R26, 0x96, !PT ;  /* 0x0000000b0d067c12 */ /* 0x008fe8000f8e961a */
[----:B------:R-:W-:Y:S02]  /*14b40*/  LOP3.LUT R12, R5, UR34, R238, 0x96, !PT ;  /* 0x00000022050c7c12 */ /* 0x000fe4000f8e96ee */
[----:B------:R-:W-:Y:S01]  /*14b50*/  LOP3.LUT R13, R11, UR29, R4, 0x96, !PT ;  /* 0x0000001d0b0d7c12 */ /* 0x000fe2000f8e9604 */
[----:B------:R-:W-:Y:S04]  /*14b60*/  IMAD.WIDE.U32 R4, R6, -0x2daee0ad, RZ ;  /* 0xd2511f5306047825 */ /* 0x000fe800078e00ff */
[----:B------:R-:W-:Y:S01]  /*14b70*/  IMAD.WIDE.U32 R14, R13, -0x326172a9, RZ ;  /* 0xcd9e8d570d0e7825 */ /* 0x000fe200078e00ff */
[----:B------:R-:W-:Y:S02]  /*14b80*/  LOP3.LUT R11, R5, UR34, R236, 0x96, !PT ;  /* 0x00000022050b7c12 */ /* 0x000fe4000f8e96ec */
[----:B------:R-:W-:Y:S01]  /*14b90*/  LOP3.LUT R9, R9, UR29, R4, 0x96, !PT ;  /* 0x0000001d09097c12 */ /* 0x000fe2000f8e9604 */
[----:B------:R-:W-:Y:S01]  /*14ba0*/  FFMA.FTZ R5, R145, UR4, -R148 ;  /* 0x0000000491057c23 */ /* 0x000fe20008010894 */
[----:B-----5:R-:W-:Y:S03]  /*14bb0*/  IMAD.WIDE.U32 R6, R12, -0x326172a9, RZ ;  /* 0xcd9e8d570c067825 */ /* 0x020fe600078e00ff */
[----:B------:R1:W2:Y:S01]  /*14bc0*/  MUFU.EX2 R60, R5 ;  /* 0x00000005003c7308 */ /* 0x0002a20000000800 */
[----:B------:R-:W-:Y:S01]  /*14bd0*/  IMAD.WIDE.U32 R24, R9, -0x326172a9, RZ ;  /* 0xcd9e8d5709187825 */ /* 0x000fe200078e00ff */
[----:B------:R-:W-:Y:S02]  /*14be0*/  LOP3.LUT R7, R7, UR33, R152, 0x96, !PT ;  /* 0x0000002107077c12 */ /* 0x000fe4000f8e9698 */
[----:B------:R-:W-:Y:S03]  /*14bf0*/  LOP3.LUT R12, R15, UR25, R6, 0x96, !PT ;  /* 0x000000190f0c7c12 */ /* 0x000fe6000f8e9606 */
[----:B------:R-:W-:Y:S04]  /*14c00*/  IMAD.WIDE.U32 R6, R7, -0x2daee0ad, RZ ;  /* 0xd2511f5307067825 */ /* 0x000fe800078e00ff */
[----:B------:R-:W-:Y:S01]  /*14c10*/  IMAD.WIDE.U32 R44, R12, -0x2daee0ad, RZ ;  /* 0xd2511f530c2c7825 */ /* 0x000fe200078e00ff */
[----:B------:R-:W-:Y:S04]  /*14c20*/  LOP3.LUT R10, R7, UR23, R10, 0x96, !PT ;  /* 0x00000017070a7c12 */ /* 0x000fe8000f8e960a */
[----:B------:R-:W-:Y:S01]  /*14c30*/  LOP3.LUT R6, R45, UR20, R6, 0x96, !PT ;  /* 0x000000142d067c12 */ /* 0x000fe2000f8e9606 */
[----:B-1----:R-:W-:Y:S01]  /*14c40*/  IMAD.WIDE.U32 R4, R11, -0x326172a9, RZ ;  /* 0xcd9e8d570b047825 */ /* 0x002fe200078e00ff */
[----:B--2---:R-:W-:Y:S03]  /*14c50*/  F2FP.BF16.F32.PACK_AB R147, R60, R43 ;  /* 0x0000002b3c93723e */ /* 0x004fe600000010ff */
[----:B------:R-:W-:Y:S01]  /*14c60*/  FFMA.FTZ R11, R149, UR4, -R77 ;  /* 0x00000004950b7c23 */ /* 0x000fe2000801084d */
[----:B------:R-:W-:Y:S01]  /*14c70*/  FMUL.FTZ R149, R71, UR4 ;  /* 0x0000000447957c20 */ /* 0x000fe20008410000 */
[----:B------:R-:W-:Y:S01]  /*14c80*/  LOP3.LUT R5, R5, UR33, R154, 0x96, !PT ;  /* 0x0000002105057c12 */ /* 0x000fe2000f8e969a */
[----:B------:R-:W-:Y:S01]  /*14c90*/  IMAD.WIDE.U32 R2, R6, -0x326172a9, RZ ;  /* 0xcd9e8d5706027825 */ /* 0x000fe200078e00ff */
[----:B------:R-:W-:Y:S01]  /*14ca0*/  LOP3.LUT R9, R25, UR25, R4, 0x96, !PT ;  /* 0x0000001919097c12 */ /* 0x000fe2000f8e9604 */
[----:B------:R1:W-:Y:S01]  /*14cb0*/  MUFU.EX2 R16, R11 ;  /* 0x0000000b00107308 */ /* 0x0003e20000000800 */
[----:B------:R-:W-:Y:S01]  /*14cc0*/  FSEL R149, R149, RZ, P1 ;  /* 0x000000ff95957208 */ /* 0x000fe20000800000 */
[----:B------:R-:W-:Y:S01]  /*14cd0*/  IMAD.WIDE.U32 R4, R5, -0x2daee0ad, RZ ;  /* 0xd2511f5305047825 */ /* 0x000fe200078e00ff */
[----:B------:R-:W-:Y:S03]  /*14ce0*/  LOP3.LUT R12, R2, 0xff, RZ, 0xc0, !PT ;  /* 0x000000ff020c7812 */ /* 0x000fe600078ec0ff */
[----:B------:R-:W-:Y:S01]  /*14cf0*/  IMAD.WIDE.U32 R30, R9, -0x2daee0ad, RZ ;  /* 0xd2511f53091e7825 */ /* 0x000fe200078e00ff */
[----:B------:R-:W-:Y:S03]  /*14d00*/  LOP3.LUT R8, R5, UR23, R8, 0x96, !PT ;  /* 0x0000001705087c12 */ /* 0x000fe6000f8e9608 */
[----:B------:R-:W-:Y:S01]  /*14d10*/  FFMA.FTZ R5, R150, UR4, -R148 ;  /* 0x0000000496057c23 */ /* 0x000fe20008010894 */
[----:B------:R-:W-:Y:S01]  /*14d20*/  FMUL.FTZ R150, R70, UR4 ;  /* 0x0000000446967c20 */ /* 0x000fe20008410000 */
[----:B------:R-:W-:Y:S01]  /*14d30*/  LOP3.LUT R7, R31, UR20, R4, 0x96, !PT ;  /* 0x000000141f077c12 */ /* 0x000fe2000f8e9604 */
[----:B------:R-:W-:Y:S01]  /*14d40*/  FFMA.FTZ R4, R156, UR4, -R149 ;  /* 0x000000049c047c23 */ /* 0x000fe20008010895 */
[----:B------:R2:W3:Y:S01]  /*14d50*/  MUFU.EX2 R51, R5 ;  /* 0x0000000500337308 */ /* 0x0004e20000000800 */
[----:B------:R-:W-:Y:S01]  /*14d60*/  IMAD.WIDE.U32 R28, R10, -0x326172a9, RZ ;  /* 0xcd9e8d570a1c7825 */ /* 0x000fe200078e00ff */
[----:B------:R-:W-:Y:S02]  /*14d70*/  SHF.R.U32.HI R10, RZ, 0x10, R2 ;  /* 0x00000010ff0a7819 */ /* 0x000fe40000011602 */
[----:B------:R-:W-:Y:S01]  /*14d80*/  FSEL R150, R150, RZ, P0 ;  /* 0x000000ff96967208 */ /* 0x000fe20000000000 */
[----:B-1----:R-:W-:Y:S01]  /*14d90*/  FFMA.FTZ R11, R151, UR4, -R77 ;  /* 0x00000004970b7c23 */ /* 0x002fe2000801084d */
[----:B------:R-:W-:Y:S01]  /*14da0*/  LOP3.LUT R0, R3, UR37, R28, 0x96, !PT ;  /* 0x0000002503007c12 */ /* 0x000fe2000f8e961c */
[----:B------:R-:W-:Y:S01]  /*14db0*/  IMAD.WIDE.U32 R40, R8, -0x326172a9, RZ ;  /* 0xcd9e8d5708287825 */ /* 0x000fe200078e00ff */
[----:B------:R-:W-:Y:S02]  /*14dc0*/  LOP3.LUT R28, R29, UR21, R14, 0x96, !PT ;  /* 0x000000151d1c7c12 */ /* 0x000fe4000f8e960e */
[----:B------:R1:W4:Y:S03]  /*14dd0*/  MUFU.EX2 R56, R11 ;  /* 0x0000000b00387308 */ /* 0x0003260000000800 */
[----:B------:R-:W-:Y:S01]  /*14de0*/  IMAD.WIDE.U32 R28, R28, -0x2daee0ad, RZ ;  /* 0xd2511f531c1c7825 */ /* 0x000fe200078e00ff */
[----:B--2---:R-:W-:Y:S06]  /*14df0*/  LOP3.LUT R5, R2, 0xffff, RZ, 0xc0, !PT ;  /* 0x0000ffff02057812 */ /* 0x004fec00078ec0ff */
[----:B------:R2:W-:Y:S01]  /*14e00*/  MUFU.EX2 R79, R4 ;  /* 0x00000004004f7308 */ /* 0x0005e20000000800 */
[----:B---3--:R-:W-:Y:S02]  /*14e10*/  F2FP.BF16.F32.PACK_AB R145, R58, R51 ;  /* 0x000000333a91723e */ /* 0x008fe400000010ff */
[----:B------:R-:W-:Y:S02]  /*14e20*/  SHF.R.U32.HI R5, RZ, 0x8, R5 ;  /* 0x00000008ff057819 */ /* 0x000fe40000011605 */
[----:B------:R-:W-:Y:S02]  /*14e30*/  SHF.R.U32.HI R45, RZ, 0x10, R28 ;  /* 0x00000010ff2d7819 */ /* 0x000fe4000001161c */
[----:B------:R-:W-:Y:S02]  /*14e40*/  PRMT R146, R12, 0x5410, R5 ;  /* 0x000054100c927816 */ /* 0x000fe40000000005 */
[----:B-1----:R-:W-:Y:S01]  /*14e50*/  SHF.R.U32.HI R11, RZ, 0x18, R2 ;  /* 0x00000018ff0b7819 */ /* 0x002fe20000011602 */
[----:B------:R-:W-:Y:S01]  /*14e60*/  IMAD.WIDE.U32 R2, R7, -0x326172a9, RZ ;  /* 0xcd9e8d5707027825 */ /* 0x000fe200078e00ff */
[----:B------:R-:W-:Y:S02]  /*14e70*/  LOP3.LUT R5, R0, 0xffff, RZ, 0xc0, !PT ;  /* 0x0000ffff00057812 */ /* 0x000fe400078ec0ff */
[--C-:B------:R-:W-:Y:S02]  /*14e80*/  HSET2.LE.AND R146, R146, R234.reuse, PT ;  /* 0x000000ea92927233 */ /* 0x100fe40003803000 */
[----:B------:R-:W-:Y:S02]  /*14e90*/  LOP3.LUT R6, R2, 0xffff, RZ, 0xc0, !PT ;  /* 0x0000ffff02067812 */ /* 0x000fe400078ec0ff */
[--C-:B------:R-:W-:Y:S01]  /*14ea0*/  SHF.R.U32.HI R8, RZ, 0x10, R2.reuse ;  /* 0x00000010ff087819 */ /* 0x100fe20000011602 */
[----:B--2---:R-:W-:Y:S01]  /*14eb0*/  FFMA.FTZ R4, R158, UR4, -R149 ;  /* 0x000000049e047c23 */ /* 0x004fe20008010895 */
[----:B------:R-:W-:Y:S02]  /*14ec0*/  LOP3.LUT R9, R2, 0xff, RZ, 0xc0, !PT ;  /* 0x000000ff02097812 */ /* 0x000fe400078ec0ff */
[----:B------:R-:W-:Y:S01]  /*14ed0*/  SHF.R.U32.HI R7, RZ, 0x18, R2 ;  /* 0x00000018ff077819 */ /* 0x000fe20000011602 */
[----:B------:R1:W2:Y:S01]  /*14ee0*/  MUFU.EX2 R57, R4 ;  /* 0x0000000400397308 */ /* 0x0002a20000000800 */
[----:B------:R-:W-:Y:S01]  /*14ef0*/  LOP3.LUT R2, R3, UR37, R40, 0x96, !PT ;  /* 0x0000002503027c12 */ /* 0x000fe2000f8e9628 */
[----:B------:R-:W-:Y:S01]  /*14f00*/  FFMA.FTZ R3, R159, UR4, -R150 ;  /* 0x000000049f037c23 */ /* 0x000fe20008010896 */
[----:B------:R-:W-:Y:S01]  /*14f10*/  SHF.R.U32.HI R6, RZ, 0x8, R6 ;  /* 0x00000008ff067819 */ /* 0x000fe20000011606 */
[----:B------:R-:W-:Y:S01]  /*14f20*/  IMAD.MOV.U32 R159, RZ, RZ, R16 ;  /* 0x000000ffff9f7224 */ /* 0x000fe200078e0010 */
[----:B------:R-:W-:Y:S02]  /*14f30*/  SHF.R.U32.HI R5, RZ, 0x8, R5 ;  /* 0x00000008ff057819 */ /* 0x000fe40000011605 */
[----:B------:R-:W-:Y:S03]  /*14f40*/  PRMT R15, R9, 0x5410, R6 ;  /* 0x00005410090f7816 */ /* 0x000fe60000000006 */
[----:B------:R3:W-:Y:S01]  /*14f50*/  MUFU.EX2 R252, R3 ;  /* 0x0000000300fc7308 */ /* 0x0007e20000000800 */
[C---:B------:R-:W-:Y:S02]  /*14f60*/  LOP3.LUT R6, R2.reuse, 0xffff, RZ, 0xc0, !PT ;  /* 0x0000ffff02067812 */ /* 0x040fe400078ec0ff */
[----:B------:R-:W-:Y:S02]  /*14f70*/  LOP3.LUT R9, R2, 0xff, RZ, 0xc0, !PT ;  /* 0x000000ff02097812 */ /* 0x000fe400078ec0ff */
[----:B----4-:R-:W-:Y:S02]  /*14f80*/  F2FP.BF16.F32.PACK_AB R144, R56, R159 ;  /* 0x0000009f3890723e */ /* 0x010fe400000010ff */
[----:B------:R-:W-:Y:S02]  /*14f90*/  LOP3.LUT R40, R41, UR21, R24, 0x96, !PT ;  /* 0x0000001529287c12 */ /* 0x000fe4000f8e9618 */
[----:B-1----:R-:W-:Y:S02]  /*14fa0*/  LOP3.LUT R4, R10, 0xff, RZ, 0xc0, !PT ;  /* 0x000000ff0a047812 */ /* 0x002fe400078ec0ff */
[----:B------:R-:W-:Y:S01]  /*14fb0*/  SHF.R.U32.HI R10, RZ, 0x18, R0 ;  /* 0x00000018ff0a7819 */ /* 0x000fe20000011600 */
[----:B------:R-:W-:Y:S01]  /*14fc0*/  IMAD.WIDE.U32 R40, R40, -0x2daee0ad, RZ ;  /* 0xd2511f5328287825 */ /* 0x000fe200078e00ff */
[----:B------:R-:W-:Y:S02]  /*14fd0*/  PRMT R12, R4, 0x5410, R11 ;  /* 0x00005410040c7816 */ /* 0x000fe4000000000b */
[----:B------:R-:W-:Y:S01]  /*14fe0*/  LOP3.LUT R11, R0, 0xff, RZ, 0xc0, !PT ;  /* 0x000000ff000b7812 */ /* 0x000fe200078ec0ff */
[----:B------:R-:W-:Y:S01]  /*14ff0*/  FFMA.FTZ R4, R164, UR4, -R150 ;  /* 0x00000004a4047c23 */ /* 0x000fe20008010896 */
[----:B---3--:R-:W-:Y:S02]  /*15000*/  LOP3.LUT R3, R8, 0xff, RZ, 0xc0, !PT ;  /* 0x000000ff08037812 */ /* 0x008fe400078ec0ff */
[----:B------:R-:W-:Y:S01]  /*15010*/  SHF.R.U32.HI R8, RZ, 0x10, R2 ;  /* 0x00000010ff087819 */ /* 0x000fe20000011602 */
[----:B------:R1:W-:Y:S01]  /*15020*/  MUFU.EX2 R250, R4 ;  /* 0x0000000400fa7308 */ /* 0x0003e20000000800 */
[----:B------:R-:W-:Y:S02]  /*15030*/  PRMT R13, R3, 0x5410, R7 ;  /* 0x00005410030d7816 */ /* 0x000fe40000000007 */
[----:B------:R-:W-:Y:S01]  /*15040*/  SHF.R.U32.HI R3, RZ, 0x10, R0 ;  /* 0x00000010ff037819 */ /* 0x000fe20000011600 */
[----:B------:R-:W-:Y:S01]  /*15050*/  FFMA.FTZ R0, R166, UR4, -R149 ;  /* 0x00000004a6007c23 */ /* 0x000fe20008010895 */
[----:B------:R-:W-:Y:S02]  /*15060*/  SHF.R.U32.HI R7, RZ, 0x18, R2 ;  /* 0x00000018ff077819 */ /* 0x000fe40000011602 */
[----:B------:R-:W-:Y:S03]  /*15070*/  PRMT R11, R11, 0x5410, R5 ;  /* 0x000054100b0b7816 */ /* 0x000fe60000000005 */
[----:B------:R3:W-:Y:S01]  /*15080*/  MUFU.EX2 R251, R0 ;  /* 0x0000000000fb7308 */ /* 0x0007e20000000800 */
[----:B------:R-:W-:Y:S02]  /*15090*/  LOP3.LUT R3, R3, 0xff, RZ, 0xc0, !PT ;  /* 0x000000ff03037812 */ /* 0x000fe400078ec0ff */
[----:B------:R-:W-:Y:S01]  /*150a0*/  SHF.R.U32.HI R2, RZ, 0x8, R6 ;  /* 0x00000008ff027819 */ /* 0x000fe20000011606 */
[----:B------:R-:W-:Y:S01]  /*150b0*/  FFMA.FTZ R6, R167, UR4, -R150 ;  /* 0x00000004a7067c23 */ /* 0x000fe20008010896 */
[----:B------:R-:W-:Y:S02]  /*150c0*/  PRMT R10, R3, 0x5410, R10 ;  /* 0x00005410030a7816 */ /* 0x000fe4000000000a */
[----:B------:R-:W-:Y:S03]  /*150d0*/  PRMT R9, R9, 0x5410, R2 ;  /* 0x0000541009097816 */ /* 0x000fe60000000002 */
[----:B------:R4:W-:Y:S01]  /*150e0*/  MUFU.EX2 R247, R6 ;  /* 0x0000000600f77308 */ /* 0x0009e20000000800 */
[----:B------:R-:W-:Y:S01]  /*150f0*/  FSEL R3, R72, RZ, P2 ;  /* 0x000000ff48037208 */ /* 0x000fe20001000000 */
[----:B-1----:R-:W-:Y:S01]  /*15100*/  FFMA.FTZ R4, R165, UR4, -R149 ;  /* 0x00000004a5047c23 */ /* 0x002fe20008010895 */
[----:B------:R-:W-:Y:S02]  /*15110*/  FSEL R2, R71, RZ, P1 ;  /* 0x000000ff47027208 */ /* 0x000fe40000800000 */
[----:B--2---:R-:W-:Y:S02]  /*15120*/  F2FP.BF16.F32.PACK_AB R64, R57, R79 ;  /* 0x0000004f3940723e */ /* 0x004fe400000010ff */
[----:B------:R-:W-:Y:S03]  /*15130*/  LOP3.LUT R50, R40, 0xff, RZ, 0xc0, !PT ;  /* 0x000000ff28327812 */ /* 0x000fe600078ec0ff */
[----:B------:R1:W2:Y:S01]  /*15140*/  MUFU.EX2 R249, R4 ;  /* 0x0000000400f97308 */ /* 0x0002a20000000800 */
[----:B---3--:R-:W-:Y:S02]  /*15150*/  LOP3.LUT R0, R8, 0xff, RZ, 0xc0, !PT ;  /* 0x000000ff08007812 */ /* 0x008fe400078ec0ff */
[----:B------:R-:W-:Y:S02]  /*15160*/  SHF.R.U32.HI R63, RZ, 0x18, R28 ;  /* 0x00000018ff3f7819 */ /* 0x000fe4000001161c */
[----:B------:R-:W-:Y:S01]  /*15170*/  PRMT R65, R0, 0x5410, R7 ;  /* 0x0000541000417816 */ /* 0x000fe20000000007 */
[----:B------:R-:W-:Y:S01]  /*15180*/  FFMA.FTZ R0, R168, UR4, -R150 ;  /* 0x00000004a8007c23 */ /* 0x000fe20008010896 */
[--C-:B------:R-:W-:Y:S03]  /*15190*/  HSET2.LE.AND R7, R12, R234.reuse, PT ;  /* 0x000000ea0c077233 */ /* 0x100fe60003803000 */
[----:B------:R-:W-:Y:S01]  /*151a0*/  MUFU.EX2 R167, R78 ;  /* 0x0000004e00a77308 */ /* 0x000fe20000000800 */
[----:B----4-:R-:W-:Y:S02]  /*151b0*/  F2FP.BF16.F32.PACK_AB R6, R59, R42 ;  /* 0x0000002a3b06723e */ /* 0x010fe400000010ff */
[--C-:B------:R-:W-:Y:S02]  /*151c0*/  HSET2.LE.AND R65, R65, R234.reuse, PT ;  /* 0x000000ea41417233 */ /* 0x100fe40003803000 */
[----:B------:R-:W-:Y:S02]  /*151d0*/  LOP3.LUT R147, R7, R147, RZ, 0xc0, !PT ;  /* 0x0000009307937212 */ /* 0x000fe400078ec0ff */
[----:B------:R-:W-:Y:S03]  /*151e0*/  LOP3.LUT R146, R146, R6, RZ, 0xc0, !PT ;  /* 0x0000000692927212 */ /* 0x000fe600078ec0ff */
[----:B------:R3:W4:Y:S01]  /*151f0*/  MUFU.EX2 R248, R0 ;  /* 0x0000000000f87308 */ /* 0x0007220000000800 */
[----:B-1----:R-:W-:Y:S02]  /*15200*/  FSEL R4, R73, RZ, P3 ;  /* 0x000000ff49047208 */ /* 0x002fe40001800000 */
[--C-:B------:R-:W-:Y:S02]  /*15210*/  HSET2.LE.AND R6, R9, R234.reuse, PT ;  /* 0x000000ea09067233 */ /* 0x100fe40003803000 */
[----:B--2---:R-:W-:Y:S01]  /*15220*/  F2FP.BF16.F32.PACK_AB R66, R249, R251 ;  /* 0x000000fbf942723e */ /* 0x004fe200000010ff */
[----:B------:R-:W-:Y:S01]  /*15230*/  FADD.FTZ R5, -R4, R68 ;  /* 0x0000004404057221 */ /* 0x000fe20000010100 */
[----:B------:R-:W-:Y:S01]  /*15240*/  FADD.FTZ R4, -R3, R69 ;  /* 0x0000004503047221 */ /* 0x000fe20000010100 */
[----:B------:R-:W-:Y:S01]  /*15250*/  FADD.FTZ R3, -R2, R74 ;  /* 0x0000004a02037221 */ /* 0x000fe20000010100 */
[----:B------:R-:W-:Y:S02]  /*15260*/  LOP3.LUT R64, R6, R64, RZ, 0xc0, !PT ;  /* 0x0000004006407212 */ /* 0x000fe400078ec0ff */
[----:B------:R-:W-:Y:S02]  /*15270*/  LOP3.LUT R45, R45, 0xff, RZ, 0xc0, !PT ;  /* 0x000000ff2d2d7812 */ /* 0x000fe400078ec0ff */
[----:B------:R-:W-:Y:S02]  /*15280*/  LOP3.LUT R48, R28, 0xffff, RZ, 0xc0, !PT ;  /* 0x0000ffff1c307812 */ /* 0x000fe400078ec0ff */
[----:B------:R-:W-:Y:S01]  /*15290*/  PRMT R63, R45, 0x5410, R63 ;  /* 0x000054102d3f7816 */ /* 0x000fe2000000003f */
[----:B------:R-:W-:Y:S01]  /*152a0*/  FFMA.FTZ R45, R175, UR4, -R150 ;  /* 0x00000004af2d7c23 */ /* 0x000fe20008010896 */
[----:B---3--:R-:W-:Y:S01]  /*152b0*/  FSEL R0, R70, RZ, P0 ;  /* 0x000000ff46007208 */ /* 0x008fe20000000000 */
[----:B------:R-:W-:Y:S01]  /*152c0*/  IMAD.MOV.U32 R175, RZ, RZ, R57 ;  /* 0x000000ffffaf7224 */ /* 0x000fe200078e0039 */
[----:B----4-:R-:W-:Y:S02]  /*152d0*/  F2FP.BF16.F32.PACK_AB R67, R247, R248 ;  /* 0x000000f8f743723e */ /* 0x010fe400000010ff */
[----:B------:R-:W-:Y:S01]  /*152e0*/  LOP3.LUT R47, R40, 0xffff, RZ, 0xc0, !PT ;  /* 0x0000ffff282f7812 */ /* 0x000fe200078ec0ff */
[----:B------:R-:W-:Y:S01]  /*152f0*/  FADD.FTZ R2, -R0, R75 ;  /* 0x0000004b00027221 */ /* 0x000fe20000010100 */
[----:B------:R-:W-:Y:S01]  /*15300*/  FMUL.FTZ R0, R5, UR4 ;  /* 0x0000000405007c20 */ /* 0x000fe20008410000 */
[----:B------:R-:W-:Y:S01]  /*15310*/  SHF.R.U32.HI R49, RZ, 0x18, R40 ;  /* 0x00000018ff317819 */ /* 0x000fe20000011628 */
[----:B------:R-:W-:Y:S01]  /*15320*/  IMAD.U32 R5, RZ, RZ, UR31 ;  /* 0x0000001fff057e24 */ /* 0x000fe2000f8e00ff */
[----:B------:R-:W-:Y:S01]  /*15330*/  SHF.R.U32.HI R48, RZ, 0x8, R48 ;  /* 0x00000008ff307819 */ /* 0x000fe20000011630 */
[----:B------:R1:W2:Y:S01]  /*15340*/  MUFU.EX2 R69, R0 ;  /* 0x0000000000457308 */ /* 0x0002a20000000800 */
[----:B------:R-:W-:Y:S01]  /*15350*/  SHF.R.U32.HI R46, RZ, 0x10, R40 ;  /* 0x00000010ff2e7819 */ /* 0x000fe20000011628 */
[----:B------:R-:W-:Y:S01]  /*15360*/  FFMA.FTZ R40, R173, UR4, -R149 ;  /* 0x00000004ad287c23 */ /* 0x000fe20008010895 */
[----:B------:R-:W-:Y:S01]  /*15370*/  LOP3.LUT R7, R233, UR41, R5, 0x96, !PT ;  /* 0x00000029e9077c12 */ /* 0x000fe2000f8e9605 */
[----:B------:R-:W-:Y:S01]  /*15380*/  IMAD.MOV.U32 R173, RZ, RZ, R60 ;  /* 0x000000ffffad7224 */ /* 0x000fe200078e003c */
[--C-:B------:R-:W-:Y:S02]  /*15390*/  HSET2.LE.AND R5, R10, R234.reuse, PT ;  /* 0x000000ea0a057233 */ /* 0x100fe40003803000 */
[----:B------:R-:W-:Y:S01]  /*153a0*/  SHF.R.U32.HI R47, RZ, 0x8, R47 ;  /* 0x00000008ff2f7819 */ /* 0x000fe2000001162f */
[----:B------:R-:W-:Y:S01]  /*153b0*/  IMAD.WIDE.U32 R16, R7, -0x326172a9, RZ ;  /* 0xcd9e8d5707107825 */ /* 0x000fe200078e00ff */
[----:B------:R-:W-:Y:S02]  /*153c0*/  LOP3.LUT R46, R46, 0xff, RZ, 0xc0, !PT ;  /* 0x000000ff2e2e7812 */ /* 0x000fe400078ec0ff */
[----:B------:R-:W-:Y:S02]  /*153d0*/  LOP3.LUT R145, R5, R145, RZ, 0xc0, !PT ;  /* 0x0000009105917212 */ /* 0x000fe400078ec0ff */
[--C-:B------:R-:W-:Y:S02]  /*153e0*/  HSET2.LE.AND R5, R13, R234.reuse, PT ;  /* 0x000000ea0d057233 */ /* 0x100fe40003803000 */
[----:B------:R-:W-:Y:S01]  /*153f0*/  LOP3.LUT R12, R17, UR11, R36, 0x96, !PT ;  /* 0x0000000b110c7c12 */ /* 0x000fe2000f8e9624 */
[----:B-1----:R-:W-:Y:S01]  /*15400*/  FMUL.FTZ R0, R4, UR4 ;  /* 0x0000000404007c20 */ /* 0x002fe20008410000 */
[----:B------:R-:W1:Y:S01]  /*15410*/  LDSM.16.MT88.4 R36, [R188+0x6000] ;  /* 0x00600000bc24783b */ /* 0x000e620000004200 */
[--C-:B------:R-:W-:Y:S02]  /*15420*/  HSET2.LE.AND R4, R11, R234.reuse, PT ;  /* 0x000000ea0b047233 */ /* 0x100fe40003803000 */
[----:B------:R3:W4:Y:S01]  /*15430*/  MUFU.EX2 R68, R0 ;  /* 0x0000000000447308 */ /* 0x0007220000000800 */
[----:B------:R-:W-:Y:S01]  /*15440*/  LOP3.LUT R67, R5, R67, RZ, 0xc0, !PT ;  /* 0x0000004305437212 */ /* 0x000fe200078ec0ff */
[----:B--2---:R-:W-:Y:S01]  /*15450*/  FMUL.FTZ R5, R69, R85 ;  /* 0x0000005545057220 */ /* 0x004fe20000410000 */
[----:B------:R-:W-:Y:S02]  /*15460*/  LOP3.LUT R144, R4, R144, RZ, 0xc0, !PT ;  /* 0x0000009004907212 */ /* 0x000fe400078ec0ff */
[--C-:B------:R-:W-:Y:S02]  /*15470*/  HSET2.LE.AND R4, R15, R234.reuse, PT ;  /* 0x000000ea0f047233 */ /* 0x100fe40003803000 */
[----:B------:R-:W-:Y:S02]  /*15480*/  LOP3.LUT R13, R153, UR35, R16, 0x96, !PT ;  /* 0x00000023990d7c12 */ /* 0x000fe4000f8e9610 */
[----:B------:R-:W-:Y:S01]  /*15490*/  LOP3.LUT R158, R17, UR11, R26, 0x96, !PT ;  /* 0x0000000b119e7c12 */ /* 0x000fe2000f8e961a */
[C---:B------:R-:W-:Y:S01]  /*154a0*/  FMUL.FTZ R17, R69.reuse, R89 ;  /* 0x0000005945117220 */ /* 0x040fe20000410000 */
[----:B------:R-:W-:Y:S01]  /*154b0*/  LOP3.LUT R66, R4, R66, RZ, 0xc0, !PT ;  /* 0x0000004204427212 */ /* 0x000fe200078ec0ff */
[----:B------:R-:W-:Y:S01]  /*154c0*/  FMUL.FTZ R4, R69, R84 ;  /* 0x0000005445047220 */ /* 0x000fe20000410000 */
[----:B------:R-:W-:Y:S01]  /*154d0*/  IMAD.WIDE.U32 R156, R13, -0x2daee0ad, RZ ;  /* 0xd2511f530d9c7825 */ /* 0x000fe200078e00ff */
[----:B------:R-:W-:Y:S01]  /*154e0*/  LOP3.LUT R155, R155, UR35, R16, 0x96, !PT ;  /* 0x000000239b9b7c12 */ /* 0x000fe2000f8e9610 */
[----:B------:R-:W-:Y:S02]  /*154f0*/  UIADD3 UR11, UR31, 0x646e171e, URZ ;  /* 0x646e171e1f0b7890 */ /* 0x000fe4000fffe03f */
[----:B------:R-:W-:Y:S01]  /*15500*/  FMUL.FTZ R16, R69, R88 ;  /* 0x0000005845107220 */ /* 0x000fe20000410000 */
[----:B---3--:R-:W-:Y:S01]  /*15510*/  FMUL.FTZ R0, R3, UR4 ;  /* 0x0000000403007c20 */ /* 0x008fe20008410000 */
[C---:B----4-:R-:W-:Y:S01]  /*15520*/  FMUL.FTZ R18, R68.reuse, R90 ;  /* 0x0000005a44127220 */ /* 0x050fe20000410000 */
[----:B------:R-:W-:Y:S01]  /*15530*/  FMUL.FTZ R19, R68, R91 ;  /* 0x0000005b44137220 */ /* 0x000fe20000410000 */
[----:B------:R-:W-:Y:S01]  /*15540*/  PRMT R74, R50, 0x5410, R47 ;  /* 0x00005410324a7816 */ /* 0x000fe2000000002f */
[----:B------:R2:W3:Y:S01]  /*15550*/  MUFU.EX2 R3, R0 ;  /* 0x0000000000037308 */ /* 0x0004e20000000800 */
[C---:B------:R-:W-:Y:S01]  /*15560*/  FMUL.FTZ R6, R68.reuse, R86 ;  /* 0x0000005644067220 */ /* 0x040fe20000410000 */
[----:B------:R-:W-:Y:S01]  /*15570*/  FMUL.FTZ R7, R68, R87 ;  /* 0x0000005744077220 */ /* 0x000fe20000410000 */
[----:B------:R-:W-:Y:S01]  /*15580*/  LOP3.LUT R86, R28, 0xff, RZ, 0xc0, !PT ;  /* 0x000000ff1c567812 */ /* 0x000fe200078ec0ff */
[----:B------:R-:W-:Y:S01]  /*15590*/  FMUL.FTZ R50, R68, R122 ;  /* 0x0000007a44327220 */ /* 0x000fe20000410000 */
[----:B------:R-:W-:Y:S01]  /*155a0*/  LOP3.LUT R44, R29, UR11, R44, 0x96, !PT ;  /* 0x0000000b1d2c7c12 */ /* 0x000fe2000f8e962c */
[----:B------:R-:W-:Y:S01]  /*155b0*/  FFMA.FTZ R29, R172, UR4, -R148 ;  /* 0x00000004ac1d7c23 */ /* 0x000fe20008010894 */
[----:B------:R-:W-:Y:S03]  /*155c0*/  PRMT R86, R86, 0x5410, R48 ;  /* 0x0000541056567816 */ /* 0x000fe60000000030 */
[----:B------:R-:W-:Y:S01]  /*155d0*/  MUFU.EX2 R172, R40 ;  /* 0x0000002800ac7308 */ /* 0x000fe20000000800 */
[-C--:B------:R-:W-:Y:S01]  /*155e0*/  HMMA.16816.F32.BF16 R4, R144, R20.reuse, R4 ;  /* 0x000000149004723c */ /* 0x080fe20000041804 */
[----:B------:R-:W-:Y:S01]  /*155f0*/  LDSM.16.MT88.4 R88, [R185+0x6800] ;  /* 0x00680000b958783b */ /* 0x000fe20000004200 */
[----:B------:R-:W-:Y:S03]  /*15600*/  PLOP3.LUT P0, PT, PT, PT, UP0, 0x80, 0x0 ;  /* 0x000000000000781c */ /* 0x000fe60003f0f008 */
[----:B------:R-:W-:Y:S01]  /*15610*/  PRMT R75, R46, 0x5410, R49 ;  /* 0x000054102e4b7816 */ /* 0x000fe20000000031 */
[----:B------:R-:W-:Y:S01]  /*15620*/  FMUL.FTZ R49, R69, R121 ;  /* 0x0000007945317220 */ /* 0x000fe20000410000 */
[----:B------:R-:W-:Y:S01]  /*15630*/  LOP3.LUT R47, R44, 0xffff, RZ, 0xc0, !PT ;  /* 0x0000ffff2c2f7812 */ /* 0x000fe200078ec0ff */
[----:B--2---:R-:W-:Y:S01]  /*15640*/  FMUL.FTZ R0, R2, UR4 ;  /* 0x0000000402007c20 */ /* 0x004fe20008410000 */
[----:B------:R2:W-:Y:S02]  /*15650*/  MUFU.EX2 R240, R29 ;  /* 0x0000001d00f07308 */ /* 0x0005e40000000800 */
[----:B------:R-:W-:Y:S01]  /*15660*/  F2FP.BF16.F32.PACK_AB R2, R250, R252 ;  /* 0x000000fcfa02723e */ /* 0x000fe200000010ff */
[C---:B---3--:R-:W-:Y:S01]  /*15670*/  FMUL.FTZ R8, R3.reuse, R80 ;  /* 0x0000005003087220 */ /* 0x048fe20000410000 */
[C---:B------:R-:W-:Y:S01]  /*15680*/  FMUL.FTZ R9, R3.reuse, R81 ;  /* 0x0000005103097220 */ /* 0x040fe20000410000 */
[----:B------:R-:W-:Y:S01]  /*15690*/  FMUL.FTZ R13, R3, R93 ;  /* 0x0000005d030d7220 */ /* 0x000fe20000410000 */
[----:B------:R-:W-:Y:S01]  /*156a0*/  LOP3.LUT R65, R65, R2, RZ, 0xc0, !PT ;  /* 0x0000000241417212 */ /* 0x000fe200078ec0ff */
[----:B------:R-:W-:Y:S03]  /*156b0*/  FFMA.FTZ R2, R32, UR4, -R77 ;  /* 0x0000000420027c23 */ /* 0x000fe6000801084d */
[----:B------:R-:W3:Y:S01]  /*156c0*/  MUFU.EX2 R0, R0 ;  /* 0x0000000000007308 */ /* 0x000ee20000000800 */
[C---:B------:R-:W-:Y:S01]  /*156d0*/  FMUL.FTZ R24, R3.reuse, R96 ;  /* 0x0000006003187220 */ /* 0x040fe20000410000 */
[C---:B------:R-:W-:Y:S01]  /*156e0*/  FMUL.FTZ R25, R3.reuse, R97 ;  /* 0x0000006103197220 */ /* 0x040fe20000410000 */
[--C-:B------:R-:W-:Y:S01]  /*156f0*/  SHF.R.U32.HI R48, RZ, 0x10, R44.reuse ;  /* 0x00000010ff307819 */ /* 0x100fe2000001162c */
[----:B------:R-:W-:Y:S01]  /*15700*/  FMUL.FTZ R28, R3, R108 ;  /* 0x0000006c031c7220 */ /* 0x000fe20000410000 */
[----:B------:R-:W-:Y:S01]  /*15710*/  SHF.R.U32.HI R60, RZ, 0x18, R44 ;  /* 0x00000018ff3c7819 */ /* 0x000fe2000001162c */
[----:B------:R-:W-:Y:S01]  /*15720*/  FMUL.FTZ R32, R69, R104 ;  /* 0x0000006845207220 */ /* 0x000fe20000410000 */
[----:B------:R-:W-:Y:S03]  /*15730*/  LOP3.LUT R62, R44, 0xff, RZ, 0xc0, !PT ;  /* 0x000000ff2c3e7812 */ /* 0x000fe600078ec0ff */
[----:B------:R4:W-:Y:S01]  /*15740*/  MUFU.EX2 R246, R2 ;  /* 0x0000000200f67308 */ /* 0x0009e20000000800 */
[C---:B--2---:R-:W-:Y:S01]  /*15750*/  FMUL.FTZ R29, R3.reuse, R109 ;  /* 0x0000006d031d7220 */ /* 0x044fe20000410000 */
[--C-:B------:R-:W-:Y:S01]  /*15760*/  HSET2.LE.AND R86, R86, R234.reuse, PT ;  /* 0x000000ea56567233 */ /* 0x100fe20003803000 */
[----:B------:R-:W-:Y:S01]  /*15770*/  FMUL.FTZ R40, R3, R112 ;  /* 0x0000007003287220 */ /* 0x000fe20000410000 */
[----:B------:R-:W-:Y:S01]  /*15780*/  LOP3.LUT R57, R48, 0xff, RZ, 0xc0, !PT ;  /* 0x000000ff30397812 */ /* 0x000fe200078ec0ff */
[----:B------:R-:W-:Y:S01]  /*15790*/  FMUL.FTZ R48, R69, R120 ;  /* 0x0000007845307220 */ /* 0x000fe20000410000 */
[----:B------:R-:W-:Y:S02]  /*157a0*/  SHF.R.U32.HI R61, RZ, 0x8, R47 ;  /* 0x00000008ff3d7819 */ /* 0x000fe4000001162f */
[----:B------:R-:W-:Y:S01]  /*157b0*/  PRMT R85, R57, 0x5410, R60 ;  /* 0x0000541039557816 */ /* 0x000fe2000000003c */
[C---:B---3--:R-:W-:Y:S01]  /*157c0*/  FMUL.FTZ R10, R0.reuse, R82 ;  /* 0x00000052000a7220 */ /* 0x048fe20000410000 */
[C---:B------:R-:W-:Y:S01]  /*157d0*/  FMUL.FTZ R11, R0.reuse, R83 ;  /* 0x00000053000b7220 */ /* 0x040fe20000410000 */
[C---:B------:R-:W-:Y:S01]  /*157e0*/  FMUL.FTZ R26, R0.reuse, R98 ;  /* 0x00000062001a7220 */ /* 0x040fe20000410000 */
[----:B------:R-:W2:Y:S01]  /*157f0*/  LDSM.16.MT88.4 R80, [R187+0x6000] ;  /* 0x00600000bb50783b */ /* 0x000ea20000004200 */
[C---:B------:R-:W-:Y:S01]  /*15800*/  FMUL.FTZ R27, R0.reuse, R99 ;  /* 0x00000063001b7220 */ /* 0x040fe20000410000 */
[C---:B------:R-:W-:Y:S01]  /*15810*/  FMUL.FTZ R47, R0.reuse, R127 ;  /* 0x0000007f002f7220 */ /* 0x040fe20000410000 */
[C---:B------:R-:W-:Y:S01]  /*15820*/  FMUL.FTZ R31, R0.reuse, R111 ;  /* 0x0000006f001f7220 */ /* 0x040fe20000410000 */
[--C-:B------:R-:W-:Y:S01]  /*15830*/  HSET2.LE.AND R85, R85, R234.reuse, PT ;  /* 0x000000ea55557233 */ /* 0x100fe20003803000 */
[C---:B------:R-:W-:Y:S03]  /*15840*/  HMMA.16816.F32.BF16 R8, R64.reuse, R20, R8 ;  /* 0x000000144008723c */ /* 0x040fe60000041808 */
[----:B------:R-:W3:Y:S01]  /*15850*/  LDSM.16.MT88.4 R96, [R188+0x6800] ;  /* 0x00680000bc60783b */ /* 0x000ee20000004200 */
[----:B----4-:R-:W-:Y:S01]  /*15860*/  FFMA.FTZ R2, R33, UR4, -R77 ;  /* 0x0000000421027c23 */ /* 0x010fe2000801084d */
[C---:B------:R-:W-:Y:S01]  /*15870*/  FMUL.FTZ R14, R0.reuse, R94 ;  /* 0x0000005e000e7220 */ /* 0x040fe20000410000 */
[----:B------:R-:W-:Y:S01]  /*15880*/  FMUL.FTZ R15, R0, R95 ;  /* 0x0000005f000f7220 */ /* 0x000fe20000410000 */
[----:B------:R-:W-:Y:S01]  /*15890*/  FMUL.FTZ R33, R69, R105 ;  /* 0x0000006945217220 */ /* 0x000fe20000410000 */
[----:B------:R4:W-:Y:S03]  /*158a0*/  MUFU.EX2 R245, R2 ;  /* 0x0000000200f57308 */ /* 0x0009e60000000800 */
[----:B------:R-:W-:Y:S04]  /*158b0*/  IMAD.WIDE.U32 R20, R12, -0x2daee0ad, RZ ;  /* 0xd2511f530c147825 */ /* 0x000fe800078e00ff */
[----:B------:R-:W-:Y:S01]  /*158c0*/  FMUL.FTZ R12, R3, R92 ;  /* 0x0000005c030c7220 */ /* 0x000fe20000410000 */
[--C-:B------:R-:W-:Y:S01]  /*158d0*/  HSET2.LE.AND R60, R63, R234.reuse, PT ;  /* 0x000000ea3f3c7233 */ /* 0x100fe20003803000 */
[----:B------:R-:W-:Y:S01]  /*158e0*/  FMUL.FTZ R63, R0, R139 ;  /* 0x0000008b003f7220 */ /* 0x000fe20000410000 */
[----:B------:R-:W-:Y:S01]  /*158f0*/  LOP3.LUT R153, R21, UR34, R238, 0x96, !PT ;  /* 0x0000002215997c12 */ /* 0x000fe2000f8e96ee */
[----:B------:R-:W-:Y:S01]  /*15900*/  FMUL.FTZ R21, R69, R101 ;  /* 0x0000006545157220 */ /* 0x000fe20000410000 */
[----:B------:R-:W-:Y:S02]  /*15910*/  LOP3.LUT R151, R157, UR29, R20, 0x96, !PT ;  /* 0x0000001d9d977c12 */ /* 0x000fe4000f8e9614 */
[-C--:B------:R-:W-:Y:S03]  /*15920*/  HMMA.16816.F32.BF16 R12, R64, R22.reuse, R12 ;  /* 0x00000016400c723c */ /* 0x080fe6000004180c */
[----:B------:R-:W-:Y:S01]  /*15930*/  FMUL.FTZ R20, R69, R100 ;  /* 0x0000006445147220 */ /* 0x000fe20000410000 */
[----:B------:R-:W-:Y:S01]  /*15940*/  IMAD.WIDE.U32 R100, R155, -0x2daee0ad, RZ ;  /* 0xd2511f539b647825 */ /* 0x000fe200078e00ff */
[----:B------:R-:W-:Y:S01]  /*15950*/  PRMT R61, R62, 0x5410, R61 ;  /* 0x000054103e3d7816 */ /* 0x000fe2000000003d */
[C---:B------:R-:W-:Y:S05]  /*15960*/  HMMA.16816.F32.BF16 R16, R144.reuse, R22, R16 ;  /* 0x000000169010723c */ /* 0x040fea0000041810 */
[--C-:B----4-:R-:W-:Y:S01]  /*15970*/  FFMA.FTZ R2, R34, UR4, -R148.reuse ;  /* 0x0000000422027c23 */ /* 0x110fe20008010894 */
[C---:B------:R-:W-:Y:S01]  /*15980*/  FMUL.FTZ R34, R68.reuse, R106 ;  /* 0x0000006a44227220 */ /* 0x040fe20000410000 */
[C---:B------:R-:W-:Y:S01]  /*15990*/  FMUL.FTZ R22, R68.reuse, R102 ;  /* 0x0000006644167220 */ /* 0x040fe20000410000 */
[C---:B------:R-:W-:Y:S01]  /*159a0*/  FMUL.FTZ R23, R68.reuse, R103 ;  /* 0x0000006744177220 */ /* 0x040fe20000410000 */
[----:B------:R4:W-:Y:S02]  /*159b0*/  MUFU.EX2 R244, R2 ;  /* 0x0000000200f47308 */ /* 0x0009e40000000800 */
[--C-:B------:R-:W-:Y:S01]  /*159c0*/  FFMA.FTZ R106, R223, UR4, -R77.reuse ;  /* 0x00000004df6a7c23 */ /* 0x100fe2000801084d */
[--C-:B------:R-:W-:Y:S01]  /*159d0*/  HSET2.LE.AND R61, R61, R234.reuse, PT ;  /* 0x000000ea3d3d7233 */ /* 0x100fe20003803000 */
[----:B------:R-:W-:Y:S04]  /*159e0*/  IMAD.WIDE.U32 R102, R151, -0x326172a9, RZ ;  /* 0xcd9e8d5797667825 */ /* 0x000fe800078e00ff */
[----:B------:R-:W-:Y:S01]  /*159f0*/  FFMA.FTZ R62, R177, UR4, -R77 ;  /* 0x00000004b13e7c23 */ /* 0x000fe2000801084d */
[-C--:B-1----:R-:W-:Y:S01]  /*15a00*/  HMMA.16816.F32.BF16 R20, R144, R36.reuse, R20 ;  /* 0x000000249014723c */ /* 0x082fe20000041814 */
[----:B------:R-:W-:Y:S02]  /*15a10*/  MUFU.EX2 R155, R106 ;  /* 0x0000006a009b7308 */ /* 0x000fe40000000800 */
[--C-:B------:R-:W-:Y:S01]  /*15a20*/  HSET2.LE.AND R74, R74, R234.reuse, PT ;  /* 0x000000ea4a4a7233 */ /* 0x100fe20003803000 */
[----:B------:R-:W-:Y:S01]  /*15a30*/  FMUL.FTZ R57, R3, R129 ;  /* 0x0000008103397220 */ /* 0x000fe20000410000 */
[--C-:B------:R-:W-:Y:S01]  /*15a40*/  HSET2.LE.AND R75, R75, R234.reuse, PT ;  /* 0x000000ea4b4b7233 */ /* 0x100fe20003803000 */
[C---:B------:R-:W-:Y:S05]  /*15a50*/  HMMA.16816.F32.BF16 R24, R64.reuse, R36, R24 ;  /* 0x000000244018723c */ /* 0x040fea0000041818 */
[--C-:B----4-:R-:W-:Y:S01]  /*15a60*/  FFMA.FTZ R2, R35, UR4, -R148.reuse ;  /* 0x0000000423027c23 */ /* 0x110fe20008010894 */
[----:B------:R-:W-:Y:S01]  /*15a70*/  FMUL.FTZ R35, R68, R107 ;  /* 0x0000006b44237220 */ /* 0x000fe20000410000 */
[----:B------:R-:W-:Y:S01]  /*15a80*/  FFMA.FTZ R36, R174, UR4, -R148 ;  /* 0x00000004ae247c23 */ /* 0x000fe20008010894 */
[----:B------:R-:W-:Y:S01]  /*15a90*/  FMUL.FTZ R37, R69, R117 ;  /* 0x0000007545257220 */ /* 0x000fe20000410000 */
[----:B------:R1:W4:Y:S02]  /*15aa0*/  MUFU.EX2 R243, R2 ;  /* 0x0000000200f37308 */ /* 0x0003240000000800 */
[----:B------:R-:W-:Y:S02]  /*15ab0*/  IMAD.MOV.U32 R117, RZ, RZ, R59 ;  /* 0x000000ffff757224 */ /* 0x000fe400078e003b */
[----:B------:R-:W-:Y:S06]  /*15ac0*/  IMAD.MOV.U32 R177, RZ, RZ, R159 ;  /* 0x000000ffffb17224 */ /* 0x000fec00078e009f */
[----:B------:R5:W-:Y:S01]  /*15ad0*/  MUFU.EX2 R235, R36 ;  /* 0x0000002400eb7308 */ /* 0x000be20000000800 */
[----:B-1----:R-:W-:Y:S01]  /*15ae0*/  FFMA.FTZ R2, R169, UR4, -R77 ;  /* 0x00000004a9027c23 */ /* 0x002fe2000801084d */
[----:B----4-:R-:W-:Y:S08]  /*15af0*/  F2FP.BF16.F32.PACK_AB R87, R243, R244 ;  /* 0x000000f4f357723e */ /* 0x010ff000000010ff */
[----:B------:R1:W-:Y:S01]  /*15b00*/  MUFU.EX2 R169, R62 ;  /* 0x0000003e00a97308 */ /* 0x0003e20000000800 */
[----:B------:R-:W-:Y:S01]  /*15b10*/  LOP3.LUT R87, R60, R87, RZ, 0xc0, !PT ;  /* 0x000000573c577212 */ /* 0x000fe200078ec0ff */
[----:B------:R-:W-:Y:S01]  /*15b20*/  FMUL.FTZ R60, R3, R136 ;  /* 0x00000088033c7220 */ /* 0x000fe20000410000 */
[----:B-----5:R-:W-:Y:S07]  /*15b30*/  FFMA.FTZ R36, R171, UR4, -R149 ;  /* 0x00000004ab247c23 */ /* 0x020fee0008010895 */
[----:B------:R4:W-:Y:S10]  /*15b40*/  MUFU.EX2 R241, R2 ;  /* 0x0000000200f17308 */ /* 0x0009f40000000800 */
[----:B------:R5:W2:Y:S01]  /*15b50*/  MUFU.EX2 R174, R36 ;  /* 0x0000002400ae7308 */ /* 0x000aa20000000800 */
[----:B-1----:R-:W-:Y:S01]  /*15b60*/  FMUL.FTZ R62, R0, R138 ;  /* 0x0000008a003e7220 */ /* 0x002fe20000410000 */
[----:B----4-:R-:W-:Y:S08]  /*15b70*/  FFMA.FTZ R2, R170, UR4, -R77 ;  /* 0x00000004aa027c23 */ /* 0x010ff0000801084d */
[----:B------:R1:W-:Y:S01]  /*15b80*/  MUFU.EX2 R170, R45 ;  /* 0x0000002d00aa7308 */ /* 0x0003e20000000800 */
[----:B-----5:R-:W-:Y:S01]  /*15b90*/  FMUL.FTZ R36, R69, R116 ;  /* 0x0000007445247220 */ /* 0x020fe20000410000 */
[----:B--2---:R-:W-:Y:S08]  /*15ba0*/  F2FP.BF16.F32.PACK_AB R94, R172, R174 ;  /* 0x000000aeac5e723e */ /* 0x004ff000000010ff */
[----:B------:R2:W4:Y:S01]  /*15bb0*/  MUFU.EX2 R242, R2 ;  /* 0x0000000200f27308 */ /* 0x0005220000000800 */
[----:B------:R-:W-:Y:S01]  /*15bc0*/  LOP3.LUT R94, R74, R94, RZ, 0xc0, !PT ;  /* 0x0000005e4a5e7212 */ /* 0x000fe200078ec0ff */
[----:B-1----:R-:W-:Y:S01]  /*15bd0*/  FFMA.FTZ R45, R176, UR4, -R150 ;  /* 0x00000004b02d7c23 */ /* 0x002fe20008010896 */
[----:B------:R-:W-:Y:S07]  /*15be0*/  IMAD.MOV.U32 R176, RZ, RZ, R58 ;  /* 0x000000ffffb07224 */ /* 0x000fee00078e003a */
[----:B------:R1:W5:Y:S01]  /*15bf0*/  MUFU.EX2 R171, R45 ;  /* 0x0000002d00ab7308 */ /* 0x0003620000000800 */
[----:B--2---:R-:W-:Y:S01]  /*15c00*/  LOP3.LUT R2, R41, UR11, R30, 0x96, !PT ;  /* 0x0000000b29027c12 */ /* 0x004fe2000f8e961e */
[----:B------:R-:W-:Y:S01]  /*15c10*/  FMUL.FTZ R30, R0, R110 ;  /* 0x0000006e001e7220 */ /* 0x000fe20000410000 */
[----:B----4-:R-:W-:Y:S01]  /*15c20*/  F2FP.BF16.F32.PACK_AB R84, R242, R241 ;  /* 0x000000f1f254723e */ /* 0x010fe200000010ff */
[----:B------:R-:W-:Y:S01]  /*15c30*/  FMUL.FTZ R41, R3, R113 ;  /* 0x0000007103297220 */ /* 0x000fe20000410000 */
[C---:B------:R-:W-:Y:S02]  /*15c40*/  LOP3.LUT R44, R2.reuse, 0xffff, RZ, 0xc0, !PT ;  /* 0x0000ffff022c7812 */ /* 0x040fe400078ec0ff */
[--C-:B------:R-:W-:Y:S02]  /*15c50*/  SHF.R.U32.HI R46, RZ, 0x10, R2.reuse ;  /* 0x00000010ff2e7819 */ /* 0x100fe40000011602 */
[-C--:B------:R-:W-:Y:S03]  /*15c60*/  HMMA.16816.F32.BF16 R28, R64, R38.reuse, R28 ;  /* 0x00000026401c723c */ /* 0x080fe6000004181c */
[----:B------:R-:W-:Y:S02]  /*15c70*/  LOP3.LUT R59, R2, 0xff, RZ, 0xc0, !PT ;  /* 0x000000ff023b7812 */ /* 0x000fe400078ec0ff */
[----:B------:R-:W-:Y:S01]  /*15c80*/  SHF.R.U32.HI R58, RZ, 0x18, R2 ;  /* 0x00000018ff3a7819 */ /* 0x000fe20000011602 */
[C---:B------:R-:W-:Y:S05]  /*15c90*/  HMMA.16816.F32.BF16 R32, R144.reuse, R38, R32 ;  /* 0x000000269020723c */ /* 0x040fea0000041820 */
[----:B------:R-:W-:Y:S01]  /*15ca0*/  FFMA.FTZ R2, R179, UR4, -R149 ;  /* 0x00000004b3027c23 */ /* 0x000fe20008010895 */
[----:B------:R-:W-:Y:S01]  /*15cb0*/  IMAD.MOV.U32 R179, RZ, RZ, R56 ;  /* 0x000000ffffb37224 */ /* 0x000fe200078e0038 */
[----:B------:R-:W-:Y:S01]  /*15cc0*/  SHF.R.U32.HI R56, RZ, 0x8, R44 ;  /* 0x00000008ff387819 */ /* 0x000fe2000001162c */
[C---:B------:R-:W-:Y:S01]  /*15cd0*/  FMUL.FTZ R44, R3.reuse, R124 ;  /* 0x0000007c032c7220 */ /* 0x040fe20000410000 */
[----:B------:R2:W-:Y:S02]  /*15ce0*/  MUFU.EX2 R116, R2 ;  /* 0x0000000200747308 */ /* 0x0005e40000000800 */
[----:B------:R-:W-:Y:S01]  /*15cf0*/  FMUL.FTZ R39, R68, R119 ;  /* 0x0000007744277220 */ /* 0x000fe20000410000 */
[----:B------:R-:W-:Y:S02]  /*15d00*/  IMAD.MOV.U32 R119, RZ, RZ, R42 ;  /* 0x000000ffff777224 */ /* 0x000fe400078e002a */
[----:B------:R-:W-:Y:S01]  /*15d10*/  FMUL.FTZ R42, R0, R114 ;  /* 0x00000072002a7220 */ /* 0x000fe20000410000 */
[----:B------:R-:W-:Y:S01]  /*15d20*/  FMUL.FTZ R38, R68, R118 ;  /* 0x0000007644267220 */ /* 0x000fe20000410000 */
[----:B------:R-:W-:Y:S02]  /*15d30*/  IMAD.MOV.U32 R118, RZ, RZ, R43 ;  /* 0x000000ffff767224 */ /* 0x000fe400078e002b */
[C---:B------:R-:W-:Y:S01]  /*15d40*/  FMUL.FTZ R43, R0.reuse, R115 ;  /* 0x00000073002b7220 */ /* 0x040fe20000410000 */
[----:B-1----:R-:W-:Y:S01]  /*15d50*/  FMUL.FTZ R45, R3, R125 ;  /* 0x0000007d032d7220 */ /* 0x002fe20000410000 */
[----:B------:R-:W-:Y:S01]  /*15d60*/  LOP3.LUT R84, R61, R84, RZ, 0xc0, !PT ;  /* 0x000000543d547212 */ /* 0x000fe200078ec0ff */
[----:B------:R-:W-:Y:S01]  /*15d70*/  FMUL.FTZ R61, R3, R137 ;  /* 0x00000089033d7220 */ /* 0x000fe20000410000 */
[----:B------:R-:W-:Y:S01]  /*15d80*/  PRMT R92, R59, 0x5410, R56 ;  /* 0x000054103b5c7816 */ /* 0x000fe20000000038 */
[-C--:B------:R-:W-:Y:S03]  /*15d90*/  HMMA.16816.F32.BF16 R36, R144, R52.reuse, R36 ;  /* 0x000000349024723c */ /* 0x080fe60000041824 */
[----:B------:R-:W-:Y:S01]  /*15da0*/  FMUL.FTZ R59, R0, R131 ;  /* 0x00000083003b7220 */ /* 0x000fe20000410000 */
[--C-:B------:R-:W-:Y:S01]  /*15db0*/  HSET2.LE.AND R92, R92, R234.reuse, PT ;  /* 0x000000ea5c5c7233 */ /* 0x100fe20003803000 */
[----:B--2---:R-:W-:Y:S01]  /*15dc0*/  FFMA.FTZ R2, R178, UR4, -R149 ;  /* 0x00000004b2027c23 */ /* 0x004fe20008010895 */
[C---:B------:R-:W-:Y:S01]  /*15dd0*/  HMMA.16816.F32.BF16 R40, R64.reuse, R52, R40 ;  /* 0x000000344028723c */ /* 0x040fe20000041828 */
[----:B------:R-:W2:Y:S02]  /*15de0*/  LDL.LU R178, [R1+0x34] ;  /* 0x0000340001b27983 */ /* 0x000ea40000300800 */
[----:B------:R1:W-:Y:S02]  /*15df0*/  MUFU.EX2 R124, R2 ;  /* 0x00000002007c7308 */ /* 0x0003e40000000800 */
[----:B------:R-:W-:Y:S01]  /*15e00*/  FMUL.FTZ R56, R3, R128 ;  /* 0x0000008003387220 */ /* 0x000fe20000410000 */
[----:B-----5:R-:W-:Y:S01]  /*15e10*/  F2FP.BF16.F32.PACK_AB R95, R171, R170 ;  /* 0x000000aaab5f723e */ /* 0x020fe200000010ff */
[--C-:B------:R-:W-:Y:S01]  /*15e20*/  FFMA.FTZ R52, R182, UR4, -R150.reuse ;  /* 0x00000004b6347c23 */ /* 0x100fe20008010896 */
[----:B------:R-:W-:Y:S01]  /*15e30*/  LOP3.LUT R53, R46, 0xff, RZ, 0xc0, !PT ;  /* 0x000000ff2e357812 */ /* 0x000fe200078ec0ff */
[----:B------:R-:W4:Y:S02]  /*15e40*/  LDL.LU R125, [R1+0x30] ;  /* 0x00003000017d7983 */ /* 0x000f240000300800 */
[----:B------:R-:W-:Y:S02]  /*15e50*/  FMUL.FTZ R46, R0, R126 ;  /* 0x0000007e002e7220 */ /* 0x000fe40000410000 */
[----:B------:R5:W-:Y:S01]  /*15e60*/  MUFU.EX2 R115, R52 ;  /* 0x0000003400737308 */ /* 0x000be20000000800 */
[----:B------:R-:W-:Y:S02]  /*15e70*/  IMAD.MOV.U32 R182, RZ, RZ, R51 ;  /* 0x000000ffffb67224 */ /* 0x000fe400078e0033 */
[----:B------:R-:W-:Y:S01]  /*15e80*/  FMUL.FTZ R51, R68, R123 ;  /* 0x0000007b44337220 */ /* 0x000fe20000410000 */
[----:B------:R-:W2:Y:S01]  /*15e90*/  LDL.LU R127, [R1+0x2c] ;  /* 0x00002c00017f7983 */ /* 0x000ea20000300800 */
[----:B------:R-:W-:Y:S01]  /*15ea0*/  LOP3.LUT R95, R75, R95, RZ, 0xc0, !PT ;  /* 0x0000005f4b5f7212 */ /* 0x000fe200078ec0ff */
[----:B------:R-:W-:Y:S01]  /*15eb0*/  FFMA.FTZ R75, R208, UR4, -R77 ;  /* 0x00000004d04b7c23 */ /* 0x000fe2000801084d */
[-C--:B------:R-:W-:Y:S01]  /*15ec0*/  HMMA.16816.F32.BF16 R44, R64, R54.reuse, R44 ;  /* 0x00000036402c723c */ /* 0x080fe2000004182c */
[----:B------:R-:W-:Y:S02]  /*15ed0*/  LDSM.16.MT88.4 R120, [R186+0x7800] ;  /* 0x00780000ba78783b */ /* 0x000fe40000004200 */
[----:B-1----:R-:W-:Y:S01]  /*15ee0*/  FFMA.FTZ R2, R183, UR4, -R150 ;  /* 0x00000004b7027c23 */ /* 0x002fe20008010896 */
[----:B------:R-:W-:Y:S01]  /*15ef0*/  MUFU.EX2 R165, R75 ;  /* 0x0000004b00a57308 */ /* 0x000fe20000000800 */
[----:B------:R-:W-:Y:S01]  /*15f00*/  IMAD.MOV.U32 R126, RZ, RZ, R79 ;  /* 0x000000ffff7e7224 */ /* 0x000fe200078e004f */
[C---:B------:R-:W-:Y:S03]  /*15f10*/  HMMA.16816.F32.BF16 R48, R144.reuse, R54, R48 ;  /* 0x000000369030723c */ /* 0x040fe60000041830 */
[----:B------:R-:W4:Y:S02]  /*15f20*/  LDL.LU R183, [R1+0x28] ;  /* 0x0000280001b77983 */ /* 0x000f240000300800 */
[----:B------:R-:W-:Y:S03]  /*15f30*/  PRMT R79, R53, 0x5410, R58 ;  /* 0x00005410354f7816 */ /* 0x000fe6000000003a */
[----:B------:R1:W3:Y:S03]  /*15f40*/  MUFU.EX2 R114, R2 ;  /* 0x0000000200727308 */ /* 0x0002e60000000800 */
[C---:B------:R-:W-:Y:S01]  /*15f50*/  FMUL.FTZ R55, R68.reuse, R135 ;  /* 0x0000008744377220 */ /* 0x040fe20000410000 */
[C---:B-----5:R-:W-:Y:S01]  /*15f60*/  FMUL.FTZ R52, R69.reuse, R132 ;  /* 0x0000008445347220 */ /* 0x060fe20000410000 */
[----:B------:R-:W-:Y:S01]  /*15f70*/  FMUL.FTZ R53, R69, R133 ;  /* 0x0000008545357220 */ /* 0x000fe20000410000 */
[----:B------:R-:W-:Y:S01]  /*15f80*/  FMUL.FTZ R54, R68, R134 ;  /* 0x0000008644367220 */ /* 0x000fe20000410000 */
[--C-:B------:R-:W-:Y:S01]  /*15f90*/  HSET2.LE.AND R74, R79, R234.reuse, PT ;  /* 0x000000ea4f4a7233 */ /* 0x100fe20003803000 */
[----:B------:R-:W-:Y:S04]  /*15fa0*/  IMAD.WIDE.U32 R78, R158, -0x2daee0ad, RZ ;  /* 0xd2511f539e4e7825 */ /* 0x000fe800078e00ff */
[----:B------:R-:W-:Y:S01]  /*15fb0*/  FMUL.FTZ R58, R0, R130 ;  /* 0x00000082003a7220 */ /* 0x000fe20000410000 */
[-C--:B------:R-:W-:Y:S03]  /*15fc0*/  HMMA.16816.F32.BF16 R52, R144, R80.reuse, R52 ;  /* 0x000000509034723c */ /* 0x080fe60000041834 */
[----:B------:R-:W-:Y:S02]  /*15fd0*/  LOP3.LUT R79, R79, UR34, R236, 0x96, !PT ;  /* 0x000000224f4f7c12 */ /* 0x000fe4000f8e96ec */
[----:B-1----:R-:W-:Y:S01]  /*15fe0*/  F2FP.BF16.F32.PACK_AB R2, R245, R246 ;  /* 0x000000f6f502723e */ /* 0x002fe200000010ff */
[C---:B------:R-:W-:Y:S05]  /*15ff0*/  HMMA.16816.F32.BF16 R56, R64.reuse, R80, R56 ;  /* 0x000000504038723c */ /* 0x040fea0000041838 */
[----:B------:R-:W-:Y:S01]  /*16000*/  LOP3.LUT R86, R86, R2, RZ, 0xc0, !PT ;  /* 0x0000000256567212 */ /* 0x000fe200078ec0ff */
[-C--:B------:R-:W-:Y:S05]  /*16010*/  HMMA.16816.F32.BF16 R60, R64, R82.reuse, R60 ;  /* 0x00000052403c723c */ /* 0x080fea000004183c */
[--C-:B------:R-:W-:Y:S01]  /*16020*/  FFMA.FTZ R2, R180, UR4, -R77.reuse ;  /* 0x00000004b4027c23 */ /* 0x100fe2000801084d */
[----:B---3--:R-:W-:Y:S01]  /*16030*/  F2FP.BF16.F32.PACK_AB R93, R114, R115 ;  /* 0x00000073725d723e */ /* 0x008fe200000010ff */
[C---:B------:R-:W-:Y:S01]  /*16040*/  FMUL.FTZ R64, R69.reuse, R140 ;  /* 0x0000008c45407220 */ /* 0x040fe20000410000 */
[----:B------:R-:W-:Y:S01]  /*16050*/  FMUL.FTZ R65, R69, R141 ;  /* 0x0000008d45417220 */ /* 0x000fe20000410000 */
[----:B------:R1:W-:Y:S02]  /*16060*/  MUFU.EX2 R168, R2 ;  /* 0x0000000200a87308 */ /* 0x0003e40000000800 */
[C---:B------:R-:W-:Y:S01]  /*16070*/  FMUL.FTZ R66, R68.reuse, R142 ;  /* 0x0000008e44427220 */ /* 0x040fe20000410000 */
[----:B------:R-:W-:Y:S01]  /*16080*/  FMUL.FTZ R67, R68, R143 ;  /* 0x0000008f44437220 */ /* 0x000fe20000410000 */
[----:B------:R-:W-:Y:S01]  /*16090*/  FFMA.FTZ R81, R210, UR4, -R148 ;  /* 0x00000004d2517c23 */ /* 0x000fe20008010894 */
[----:B------:R-:W-:Y:S01]  /*160a0*/  LOP3.LUT R93, R74, R93, RZ, 0xc0, !PT ;  /* 0x0000005d4a5d7212 */ /* 0x000fe200078ec0ff */
[----:B------:R-:W-:Y:S04]  /*160b0*/  IMAD.WIDE.U32 R74, R153, -0x326172a9, RZ ;  /* 0xcd9e8d57994a7825 */ /* 0x000fe800078e00ff */
[----:B------:R3:W-:Y:S01]  /*160c0*/  MUFU.EX2 R135, R81 ;  /* 0x0000005100877308 */ /* 0x0007e20000000800 */
[----:B------:R-:W-:Y:S04]  /*160d0*/  HMMA.16816.F32.BF16 R64, R144, R82, R64 ;  /* 0x000000529040723c */ /* 0x000fe80000041840 */
[----:B------:R-:W-:Y:S02]  /*160e0*/  LOP3.LUT R80, R103, UR25, R74, 0x96, !PT ;  /* 0x0000001967507c12 */ /* 0x000fe4000f8e964a */
[----:B------:R-:W-:Y:S02]  /*160f0*/  LOP3.LUT R75, R75, UR33, R152, 0x96, !PT ;  /* 0x000000214b4b7c12 */ /* 0x000fe4000f8e9698 */
[----:B-1----:R-:W-:Y:S03]  /*16100*/  F2FP.BF16.F32.PACK_AB R2, R235, R240 ;  /* 0x000000f0eb02723e */ /* 0x002fe600000010ff */
[----:B------:R-:W-:Y:S01]  /*16110*/  IMAD.WIDE.U32 R110, R80, -0x2daee0ad, RZ ;  /* 0xd2511f53506e7825 */ /* 0x000fe200078e00ff */
[----:B------:R-:W-:Y:S03]  /*16120*/  LOP3.LUT R85, R85, R2, RZ, 0xc0, !PT ;  /* 0x0000000255557212 */ /* 0x000fe600078ec0ff */
[----:B------:R-:W-:Y:S01]  /*16130*/  FFMA.FTZ R2, R181, UR4, -R148 ;  /* 0x00000004b5027c23 */ /* 0x000fe20008010894 */
[----:B---3--:R-:W1:Y:S01]  /*16140*/  LDSM.16.MT88.4 R80, [R186+0x6800] ;  /* 0x00680000ba50783b */ /* 0x008e620000004200 */
[----:B------:R-:W-:Y:S02]  /*16150*/  IMAD.WIDE.U32 R74, R75, -0x2daee0ad, RZ ;  /* 0xd2511f534b4a7825 */ /* 0x000fe400078e00ff */
[----:B------:R3:W5:Y:S01]  /*16160*/  MUFU.EX2 R166, R2 ;  /* 0x0000000200a67308 */ /* 0x0007620000000800 */
[-C--:B------:R-:W-:Y:S05]  /*16170*/  HMMA.16816.F32.BF16 R4, R84, R88.reuse, R4 ;  /* 0x000000585404723c */ /* 0x080fea0000041804 */
[----:B---3--:R-:W-:Y:S06]  /*16180*/  F2FP.BF16.F32.PACK_AB R2, R124, R116 ;  /* 0x000000747c02723e */ /* 0x008fec00000010ff */
[----:B------:R-:W-:Y:S01]  /*16190*/  LOP3.LUT R92, R92, R2, RZ, 0xc0, !PT ;  /* 0x000000025c5c7212 */ /* 0x000fe200078ec0ff */
[----:B------:R-:W-:Y:S04]  /*161a0*/  FFMA.FTZ R2, R209, UR4, -R77 ;  /* 0x00000004d1027c23 */ /* 0x000fe8000801084d */
[----:B------:R3:W-:Y:S02]  /*161b0*/  MUFU.EX2 R164, R2 ;  /* 0x0000000200a47308 */ /* 0x0007e40000000800 */
[C---:B------:R-:W-:Y:S06]  /*161c0*/  HMMA.16816.F32.BF16 R8, R92.reuse, R88, R8 ;  /* 0x000000585c08723c */ /* 0x040fec0000041808 */
[-C--:B------:R-:W-:Y:S05]  /*161d0*/  HMMA.16816.F32.BF16 R12, R92, R90.reuse, R12 ;  /* 0x0000005a5c0c723c */ /* 0x080fea000004180c */
[----:B------:R-:W-:Y:S01]  /*161e0*/  LOP3.LUT R88, R75, UR23, R156, 0x96, !PT ;  /* 0x000000174b587c12 */ /* 0x000fe2000f8e969c */
[C---:B------:R-:W-:Y:S05]  /*161f0*/  HMMA.16816.F32.BF16 R16, R84.reuse, R90, R16 ;  /* 0x0000005a5410723c */ /* 0x040fea0000041810 */
[----:B---3--:R-:W-:Y:S01]  /*16200*/  LOP3.LUT R2, R101, UR29, R78, 0x96, !PT ;  /* 0x0000001d65027c12 */ /* 0x008fe2000f8e964e */
[-C--:B------:R-:W-:Y:S05]  /*16210*/  HMMA.16816.F32.BF16 R20, R84, R96.reuse, R20 ;  /* 0x000000605414723c */ /* 0x080fea0000041814 */
[----:B------:R-:W-:Y:S01]  /*16220*/  IMAD.WIDE.U32 R112, R2, -0x326172a9, RZ ;  /* 0xcd9e8d5702707825 */ /* 0x000fe200078e00ff */
[C---:B------:R-:W-:Y:S05]  /*16230*/  HMMA.16816.F32.BF16 R24, R92.reuse, R96, R24 ;  /* 0x000000605c18723c */ /* 0x040fea0000041818 */
[----:B------:R-:W-:Y:S01]  /*16240*/  FFMA.FTZ R2, R211, UR4, -R148 ;  /* 0x00000004d3027c23 */ /* 0x000fe20008010894 */
[-C--:B------:R-:W-:Y:S03]  /*16250*/  HMMA.16816.F32.BF16 R28, R92, R98.reuse, R28 ;  /* 0x000000625c1c723c */ /* 0x080fe6000004181c */
[----:B------:R3:W5:Y:S02]  /*16260*/  MUFU.EX2 R134, R2 ;  /* 0x0000000200867308 */ /* 0x0007640000000800 */
[----:B------:R-:W-:Y:S01]  /*16270*/  IMAD.WIDE.U32 R78, R79, -0x326172a9, RZ ;  /* 0xcd9e8d574f4e7825 */ /* 0x000fe200078e00ff */
[C---:B------:R-:W-:Y:S05]  /*16280*/  HMMA.16816.F32.BF16 R32, R84.reuse, R98, R32 ;  /* 0x000000625420723c */ /* 0x040fea0000041820 */
[----:B------:R-:W-:Y:S01]  /*16290*/  LOP3.LUT R89, R79, UR33, R154, 0x96, !PT ;  /* 0x000000214f597c12 */ /* 0x000fe2000f8e969a */
[-C--:B-1----:R-:W-:Y:S05]  /*162a0*/  HMMA.16816.F32.BF16 R36, R84, R80.reuse, R36 ;  /* 0x000000505424723c */ /* 0x082fea0000041824 */
[----:B------:R-:W-:Y:S01]  /*162b0*/  LOP3.LUT R79, R113, UR25, R78, 0x96, !PT ;  /* 0x00000019714f7c12 */ /* 0x000fe2000f8e964e */
[C---:B------:R-:W-:Y:S05]  /*162c0*/  HMMA.16816.F32.BF16 R40, R92.reuse, R80, R40 ;  /* 0x000000505c28723c */ /* 0x040fea0000041828 */
[----:B------:R-:W-:Y:S01]  /*162d0*/  LOP3.LUT R78, R111, UR20, R74, 0x96, !PT ;  /* 0x000000146f4e7c12 */ /* 0x000fe2000f8e964a */
[--C-:B---3--:R-:W-:Y:S01]  /*162e0*/  FFMA.FTZ R2, R212, UR4, -R149.reuse ;  /* 0x00000004d4027c23 */ /* 0x108fe20008010895 */
[-C--:B------:R-:W-:Y:S03]  /*162f0*/  HMMA.16816.F32.BF16 R44, R92, R82.reuse, R44 ;  /* 0x000000525c2c723c */ /* 0x080fe6000004182c */
[----:B------:R1:W-:Y:S01]  /*16300*/  MUFU.EX2 R133, R2 ;  /* 0x0000000200857308 */ /* 0x0003e20000000800 */
[----:B------:R-:W-:Y:S02]  /*16310*/  IMAD.WIDE.U32 R74, R89, -0x2daee0ad, RZ ;  /* 0xd2511f53594a7825 */ /* 0x000fe400078e00ff */
[C---:B------:R-:W-:Y:S05]  /*16320*/  HMMA.16816.F32.BF16 R48, R84.reuse, R82, R48 ;  /* 0x000000525430723c */ /* 0x040fea0000041830 */
[----:B------:R-:W-:Y:S01]  /*16330*/  LOP3.LUT R100, R75, UR23, R100, 0x96, !PT ;  /* 0x000000174b647c12 */ /* 0x000fe2000f8e9664 */
[----:B------:R-:W-:Y:S01]  /*16340*/  IMAD.WIDE.U32 R108, R79, -0x2daee0ad, RZ ;  /* 0xd2511f534f6c7825 */ /* 0x000fe200078e00ff */
[----:B-----5:R-:W-:Y:S04]  /*16350*/  F2FP.BF16.F32.PACK_AB R83, R166, R167 ;  /* 0x000000a7a653723e */ /* 0x020fe800000010ff */
[----:B------:R-:W-:Y:S01]  /*16360*/  LOP3.LUT R74, R109, UR20, R74, 0x96, !PT ;  /* 0x000000146d4a7c12 */ /* 0x000fe2000f8e964a */
[----:B------:R-:W-:Y:S04]  /*16370*/  IMAD.WIDE.U32 R88, R88, -0x326172a9, RZ ;  /* 0xcd9e8d5758587825 */ /* 0x000fe800078e00ff */
[----:B-1----:R-:W-:Y:S01]  /*16380*/  FFMA.FTZ R2, R213, UR4, -R149 ;  /* 0x00000004d5027c23 */ /* 0x002fe20008010895 */
[----:B------:R-:W-:Y:S01]  /*16390*/  IMAD.WIDE.U32 R78, R78, -0x326172a9, RZ ;  /* 0xcd9e8d574e4e7825 */ /* 0x000fe200078e00ff */
[----:B------:R-:W-:Y:S02]  /*163a0*/  LOP3.LUT R113, R89, UR21, R102, 0x96, !PT ;  /* 0x0000001559717c12 */ /* 0x000fe4000f8e9666 */
[----:B------:R1:W3:Y:S01]  /*163b0*/  MUFU.EX2 R132, R2 ;  /* 0x0000000200847308 */ /* 0x0002e20000000800 */
[----:B------:R-:W-:Y:S01]  /*163c0*/  IMAD.WIDE.U32 R74, R74, -0x326172a9, RZ ;  /* 0xcd9e8d574a4a7825 */ /* 0x000fe200078e00ff */
[----:B------:R-:W-:Y:S02]  /*163d0*/  LOP3.LUT R89, R78, 0xffff, RZ, 0xc0, !PT ;  /* 0x0000ffff4e597812 */ /* 0x000fe400078ec0ff */
[----:B------:R-:W-:Y:S01]  /*163e0*/  SHF.R.U32.HI R97, RZ, 0x10, R78 ;  /* 0x00000010ff617819 */ /* 0x000fe2000001164e */
[----:B------:R-:W-:Y:S01]  /*163f0*/  IMAD.WIDE.U32 R104, R100, -0x326172a9, RZ ;  /* 0xcd9e8d5764687825 */ /* 0x000fe200078e00ff */
[C---:B------:R-:W-:Y:S02]  /*16400*/  LOP3.LUT R96, R74.reuse, 0xffff, RZ, 0xc0, !PT ;  /* 0x0000ffff4a607812 */ /* 0x040fe400078ec0ff */
[----:B------:R-:W-:Y:S02]  /*16410*/  LOP3.LUT R101, R74, 0xff, RZ, 0xc0, !PT ;  /* 0x000000ff4a657812 */ /* 0x000fe400078ec0ff */
[----:B------:R-:W-:Y:S02]  /*16420*/  SHF.R.U32.HI R100, RZ, 0x18, R74 ;  /* 0x00000018ff647819 */ /* 0x000fe4000001164a */
[----:B------:R-:W-:Y:S02]  /*16430*/  LOP3.LUT R103, R78, 0xff, RZ, 0xc0, !PT ;  /* 0x000000ff4e677812 */ /* 0x000fe400078ec0ff */
[----:B------:R-:W-:Y:S01]  /*16440*/  SHF.R.U32.HI R102, RZ, 0x18, R78 ;  /* 0x00000018ff667819 */ /* 0x000fe2000001164e */
[----:B------:R-:W-:Y:S01]  /*16450*/  FFMA.FTZ R78, R215, UR4, -R150 ;  /* 0x00000004d74e7c23 */ /* 0x000fe20008010896 */
[----:B------:R-:W-:Y:S02]  /*16460*/  SHF.R.U32.HI R98, RZ, 0x8, R89 ;  /* 0x00000008ff627819 */ /* 0x000fe40000011659 */
[----:B-1----:R-:W-:Y:S01]  /*16470*/  LOP3.LUT R2, R79, UR37, R88, 0x96, !PT ;  /* 0x000000254f027c12 */ /* 0x002fe2000f8e9658 */
[----:B------:R1:W-:Y:S01]  /*16480*/  MUFU.EX2 R130, R78 ;  /* 0x0000004e00827308 */ /* 0x0003e20000000800 */
[----:B------:R-:W-:Y:S01]  /*16490*/  SHF.R.U32.HI R79, RZ, 0x10, R74 ;  /* 0x00000010ff4f7819 */ /* 0x000fe2000001164a */
[----:B------:R-:W-:Y:S01]  /*164a0*/  FFMA.FTZ R88, R214, UR4, -R150 ;  /* 0x00000004d6587c23 */ /* 0x000fe20008010896 */
[----:B------:R-:W-:Y:S01]  /*164b0*/  LOP3.LUT R74, R75, UR37, R104, 0x96, !PT ;  /* 0x000000254b4a7c12 */ /* 0x000fe2000f8e9668 */
[----:B------:R-:W-:Y:S01]  /*164c0*/  FFMA.FTZ R75, R163, UR4, -R149 ;  /* 0x00000004a34b7c23 */ /* 0x000fe20008010895 */
[----:B------:R-:W-:Y:S01]  /*164d0*/  LOP3.LUT R97, R97, 0xff, RZ, 0xc0, !PT ;  /* 0x000000ff61617812 */ /* 0x000fe200078ec0ff */
[----:B------:R-:W-:Y:S01]  /*164e0*/  FFMA.FTZ R104, R222, UR4, -R77 ;  /* 0x00000004de687c23 */ /* 0x000fe2000801084d */
[----:B------:R-:W-:Y:S03]  /*164f0*/  PRMT R103, R103, 0x5410, R98 ;  /* 0x0000541067677816 */ /* 0x000fe60000000062 */
[----:B------:R5:W-:Y:S01]  /*16500*/  MUFU.EX2 R129, R75 ;  /* 0x0000004b00817308 */ /* 0x000be20000000800 */
[----:B------:R-:W-:Y:S01]  /*16510*/  PRMT R102, R97, 0x5410, R102 ;  /* 0x0000541061667816 */ /* 0x000fe20000000066 */
[----:B------:R-:W-:Y:S01]  /*16520*/  UMOV UR37, UR10 ;  /* 0x0000000a00257c82 */ /* 0x000fe20008000000 */
[----:B------:R-:W-:Y:S02]  /*16530*/  SHF.R.U32.HI R96, RZ, 0x8, R96 ;  /* 0x00000008ff607819 */ /* 0x000fe40000011660 */
[----:B------:R-:W-:Y:S02]  /*16540*/  LOP3.LUT R98, R2, 0xff, RZ, 0xc0, !PT ;  /* 0x000000ff02627812 */ /* 0x000fe400078ec0ff */
[--C-:B------:R-:W-:Y:S03]  /*16550*/  SHF.R.U32.HI R97, RZ, 0x18, R2.reuse ;  /* 0x00000018ff617819 */ /* 0x100fe60000011602 */
[----:B------:R3:W-:Y:S01]  /*16560*/  MUFU.EX2 R131, R88 ;  /* 0x0000005800837308 */ /* 0x0007e20000000800 */
[----:B-1----:R-:W-:Y:S01]  /*16570*/  FFMA.FTZ R78, R160, UR4, -R149 ;  /* 0x00000004a04e7c23 */ /* 0x002fe20008010895 */
[----:B------:R-:W-:Y:S02]  /*16580*/  SHF.R.U32.HI R80, RZ, 0x10, R2 ;  /* 0x00000010ff507819 */ /* 0x000fe40000011602 */
[----:B------:R-:W-:Y:S02]  /*16590*/  PRMT R111, R101, 0x5410, R96 ;  /* 0x00005410656f7816 */ /* 0x000fe40000000060 */
[----:B------:R-:W-:Y:S04]  /*165a0*/  LOP3.LUT R96, R74, 0xff, RZ, 0xc0, !PT ;  /* 0x000000ff4a607812 */ /* 0x000fe800078ec0ff */
[----:B------:R1:W-:Y:S01]  /*165b0*/  MUFU.EX2 R152, R78 ;  /* 0x0000004e00987308 */ /* 0x0003e20000000800 */
[----:B-----5:R-:W-:Y:S02]  /*165c0*/  LOP3.LUT R75, R79, 0xff, RZ, 0xc0, !PT ;  /* 0x000000ff4f4b7812 */ /* 0x020fe400078ec0ff */
[----:B------:R-:W-:Y:S02]  /*165d0*/  LOP3.LUT R79, R2, 0xffff, RZ, 0xc0, !PT ;  /* 0x0000ffff024f7812 */ /* 0x000fe400078ec0ff */
[----:B------:R-:W-:Y:S01]  /*165e0*/  PRMT R109, R75, 0x5410, R100 ;  /* 0x000054104b6d7816 */ /* 0x000fe20000000064 */
[----:B------:R-:W-:Y:S01]  /*165f0*/  FFMA.FTZ R75, R162, UR4, -R150 ;  /* 0x00000004a24b7c23 */ /* 0x000fe20008010896 */
[----:B------:R-:W-:Y:S03]  /*16600*/  LOP3.LUT R2, R74, 0xffff, RZ, 0xc0, !PT ;  /* 0x0000ffff4a027812 */ /* 0x000fe600078ec0ff */
[----:B------:R-:W-:Y:S01]  /*16610*/  MUFU.EX2 R156, R104 ;  /* 0x00000068009c7308 */ /* 0x000fe20000000800 */
[----:B---3--:R-:W3:Y:S01]  /*16620*/  LDSM.16.MT88.4 R88, [R187+0x6800] ;  /* 0x00680000bb58783b */ /* 0x008ee20000004200 */
[----:B------:R-:W-:Y:S02]  /*16630*/  SHF.R.U32.HI R81, RZ, 0x18, R74 ;  /* 0x00000018ff517819 */ /* 0x000fe4000001164a */
[----:B------:R-:W-:Y:S02]  /*16640*/  SHF.R.U32.HI R79, RZ, 0x8, R79 ;  /* 0x00000008ff4f7819 */ /* 0x000fe4000001164f */
[----:B------:R-:W-:Y:S04]  /*16650*/  LOP3.LUT R80, R80, 0xff, RZ, 0xc0, !PT ;  /* 0x000000ff50507812 */ /* 0x000fe800078ec0ff */
[----:B------:R5:W-:Y:S01]  /*16660*/  MUFU.EX2 R128, R75 ;  /* 0x0000004b00807308 */ /* 0x000be20000000800 */
[----:B-1----:R-:W-:Y:S01]  /*16670*/  FFMA.FTZ R78, R161, UR4, -R150 ;  /* 0x00000004a14e7c23 */ /* 0x002fe20008010896 */
[----:B------:R-:W-:Y:S02]  /*16680*/  PRMT R100, R98, 0x5410, R79 ;  /* 0x0000541062647816 */ /* 0x000fe4000000004f */
[----:B------:R-:W-:Y:S02]  /*16690*/  PRMT R79, R80, 0x5410, R97 ;  /* 0x00005410504f7816 */ /* 0x000fe40000000061 */
[--C-:B------:R-:W-:Y:S04]  /*166a0*/  HSET2.LE.AND R82, R103, R234.reuse, PT ;  /* 0x000000ea67527233 */ /* 0x100fe80003803000 */
[----:B------:R1:W4:Y:S01]  /*166b0*/  MUFU.EX2 R151, R78 ;  /* 0x0000004e00977308 */ /* 0x0003220000000800 */
[--C-:B------:R-:W-:Y:S02]  /*166c0*/  HSET2.LE.AND R80, R100, R234.reuse, PT ;  /* 0x000000ea64507233 */ /* 0x100fe40003803000 */
[----:B-----5:R-:W-:Y:S02]  /*166d0*/  SHF.R.U32.HI R75, RZ, 0x10, R74 ;  /* 0x00000010ff4b7819 */ /* 0x020fe4000001164a */
[----:B------:R-:W-:Y:S01]  /*166e0*/  SHF.R.U32.HI R74, RZ, 0x8, R2 ;  /* 0x00000008ff4a7819 */ /* 0x000fe20000011602 */
[----:B------:R-:W-:Y:S01]  /*166f0*/  FFMA.FTZ R2, R216, UR4, -R77 ;  /* 0x00000004d8027c23 */ /* 0x000fe2000801084d */
[----:B------:R-:W-:Y:S03]  /*16700*/  LOP3.LUT R75, R75, 0xff, RZ, 0xc0, !PT ;  /* 0x000000ff4b4b7812 */ /* 0x000fe600078ec0ff */
[----:B------:R5:W-:Y:S01]  /*16710*/  MUFU.EX2 R160, R2 ;  /* 0x0000000200a07308 */ /* 0x000be20000000800 */
[----:B-1----:R-:W-:Y:S02]  /*16720*/  PRMT R78, R96, 0x5410, R74 ;  /* 0x00005410604e7816 */ /* 0x002fe4000000004a */
[----:B------:R-:W1:Y:S01]  /*16730*/  LDSM.16.MT88.4 R96, [R185+0x7000] ;  /* 0x00700000b960783b */ /* 0x000e620000004200 */
[----:B------:R-:W-:Y:S01]  /*16740*/  PRMT R107, R75, 0x5410, R81 ;  /* 0x000054104b6b7816 */ /* 0x000fe20000000051 */
[--C-:B------:R-:W-:Y:S01]  /*16750*/  FFMA.FTZ R75, R219, UR4, -R148.reuse ;  /* 0x00000004db4b7c23 */ /* 0x100fe20008010894 */
[--C-:B------:R-:W-:Y:S02]  /*16760*/  HSET2.LE.AND R74, R102, R234.reuse, PT ;  /* 0x000000ea664a7233 */ /* 0x100fe40003803000 */
[--C-:B------:R-:W-:Y:S01]  /*16770*/  HSET2.LE.AND R81, R79, R234.reuse, PT ;  /* 0x000000ea4f517233 */ /* 0x100fe20003803000 */
[-C--:B---3--:R-:W-:Y:S01]  /*16780*/  HMMA.16816.F32.BF16 R52, R84, R88.reuse, R52 ;  /* 0x000000585434723c */ /* 0x088fe20000041834 */
[----:B------:R3:W-:Y:S01]  /*16790*/  MUFU.EX2 R158, R75 ;  /* 0x0000004b009e7308 */ /* 0x0007e20000000800 */
[----:B------:R-:W1:Y:S01]  /*167a0*/  LDSM.16.MT88.4 R100, [R188+0x7000] ;  /* 0x00700000bc64783b */ /* 0x000e620000004200 */
[----:B------:R-:W-:Y:S02]  /*167b0*/  LOP3.LUT R83, R74, R83, RZ, 0xc0, !PT ;  /* 0x000000534a537212 */ /* 0x000fe400078ec0ff */
[----:B------:R-:W-:Y:S01]  /*167c0*/  F2FP.BF16.F32.PACK_AB R74, R134, R135 ;  /* 0x00000087864a723e */ /* 0x000fe200000010ff */
[C---:B------:R-:W-:Y:S05]  /*167d0*/  HMMA.16816.F32.BF16 R56, R92.reuse, R88, R56 ;  /* 0x000000585c38723c */ /* 0x040fea0000041838 */
[----:B-----5:R-:W-:Y:S01]  /*167e0*/  FFMA.FTZ R2, R217, UR4, -R77 ;  /* 0x00000004d9027c23 */ /* 0x020fe2000801084d */
[-C--:B------:R-:W-:Y:S03]  /*167f0*/  HMMA.16816.F32.BF16 R60, R92, R90.reuse, R60 ;  /* 0x0000005a5c3c723c */ /* 0x080fe6000004183c */
[----:B------:R5:W1:Y:S02]  /*16800*/  MUFU.EX2 R159, R2 ;  /* 0x00000002009f7308 */ /* 0x000a640000000800 */
[----:B------:R-:W-:Y:S01]  /*16810*/  FFMA.FTZ R77, R221, UR4, -R148 ;  /* 0x00000004dd4d7c23 */ /* 0x000fe20008010894 */
[----:B------:R-:W-:Y:S01]  /*16820*/  HMMA.16816.F32.BF16 R64, R84, R90, R64 ;  /* 0x0000005a5440723c */ /* 0x000fe20000041840 */
[----:B------:R-:W1:Y:S06]  /*16830*/  LDSM.16.MT88.4 R84, [R186+0x7000] ;  /* 0x00700000ba54783b */ /* 0x000e6c0000004200 */
[----:B------:R4:W1:Y:S01]  /*16840*/  MUFU.EX2 R157, R77 ;  /* 0x0000004d009d7308 */ /* 0x0008620000000800 */
[--C-:B------:R-:W-:Y:S03]  /*16850*/  HSET2.LE.AND R88, R78, R234.reuse, PT ;  /* 0x000000ea4e587233 */ /* 0x100fe60003803000 */
[----:B--2---:R-:W-:Y:S01]  /*16860*/  FFMA.FTZ R68, R68, R127, R182 ;  /* 0x0000007f44447223 */ /* 0x004fe200000100b6 */
[----:B---3--:R-:W-:Y:S02]  /*16870*/  F2FP.BF16.F32.PACK_AB R75, R132, R133 ;  /* 0x00000085844b723e */ /* 0x008fe400000010ff */
[----:B------:R-:W-:Y:S02]  /*16880*/  LOP3.LUT R81, R81, R74, RZ, 0xc0, !PT ;  /* 0x0000004a51517212 */ /* 0x000fe400078ec0ff */
[--C-:B------:R-:W-:Y:S02]  /*16890*/  HSET2.LE.AND R89, R107, R234.reuse, PT ;  /* 0x000000ea6b597233 */ /* 0x100fe40003803000 */
[----:B-----5:R-:W-:Y:S02]  /*168a0*/  F2FP.BF16.F32.PACK_AB R2, R168, R169 ;  /* 0x000000a9a802723e */ /* 0x020fe400000010ff */
[----:B------:R-:W-:Y:S01]  /*168b0*/  LOP3.LUT R88, R88, R75, RZ, 0xc0, !PT ;  /* 0x0000004b58587212 */ /* 0x000fe200078ec0ff */
[----:B----4-:R-:W-:Y:S01]  /*168c0*/  FFMA.FTZ R69, R69, R183, R177 ;  /* 0x000000b745457223 */ /* 0x010fe200000100b1 */
[----:B------:R-:W-:Y:S02]  /*168d0*/  LOP3.LUT R82, R82, R2, RZ, 0xc0, !PT ;  /* 0x0000000252527212 */ /* 0x000fe400078ec0ff */
[----:B------:R-:W-:Y:S02]  /*168e0*/  F2FP.BF16.F32.PACK_AB R2, R164, R165 ;  /* 0x000000a5a402723e */ /* 0x000fe400000010ff */
[--C-:B------:R-:W-:Y:S02]  /*168f0*/  HSET2.LE.AND R74, R111, R234.reuse, PT ;  /* 0x000000ea6f4a7233 */ /* 0x100fe40003803000 */
[----:B------:R-:W-:Y:S02]  /*16900*/  LOP3.LUT R80, R80, R2, RZ, 0xc0, !PT ;  /* 0x0000000250507212 */ /* 0x000fe400078ec0ff */
[--C-:B------:R-:W-:Y:S02]  /*16910*/  HSET2.LE.AND R77, R109, R234.reuse, PT ;  /* 0x000000ea6d4d7233 */ /* 0x100fe40003803000 */
[----:B------:R-:W-:Y:S02]  /*16920*/  F2FP.BF16.F32.PACK_AB R78, R151, R128 ;  /* 0x00000080974e723e */ /* 0x000fe400000010ff */
[----:B------:R-:W-:Y:S01]  /*16930*/  F2FP.BF16.F32.PACK_AB R75, R152, R129 ;  /* 0x00000081984b723e */ /* 0x000fe200000010ff */
[-C--:B-1----:R-:W-:Y:S05]  /*16940*/  HMMA.16816.F32.BF16 R4, R80, R96.reuse, R4 ;  /* 0x000000605004723c */ /* 0x082fea0000041804 */
[----:B------:R-:W-:Y:S02]  /*16950*/  F2FP.BF16.F32.PACK_AB R2, R130, R131 ;  /* 0x000000838202723e */ /* 0x000fe400000010ff */
[----:B------:R-:W-:Y:S04]  /*16960*/  LOP3.LUT R91, R77, R78, RZ, 0xc0, !PT ;  /* 0x0000004e4d5b7212 */ /* 0x000fe800078ec0ff */
[----:B------:R-:W-:Y:S01]  /*16970*/  LOP3.LUT R89, R89, R2, RZ, 0xc0, !PT ;  /* 0x0000000259597212 */ /* 0x000fe200078ec0ff */
[----:B------:R-:W-:Y:S01]  /*16980*/  FFMA.FTZ R2, R229, UR4, -R148 ;  /* 0x00000004e5027c23 */ /* 0x000fe20008010894 */
[----:B------:R-:W-:Y:S01]  /*16990*/  LOP3.LUT R90, R74, R75, RZ, 0xc0, !PT ;  /* 0x0000004b4a5a7212 */ /* 0x000fe200078ec0ff */
[----:B------:R-:W-:Y:S01]  /*169a0*/  IMAD.WIDE.U32 R74, R113, -0x2daee0ad, RZ ;  /* 0xd2511f53714a7825 */ /* 0x000fe200078e00ff */
[----:B------:R-:W-:Y:S01]  /*169b0*/  LOP3.LUT R78, R105, UR21, R112, 0x96, !PT ;  /* 0x00000015694e7c12 */ /* 0x000fe2000f8e9670 */
[----:B------:R1:W-:Y:S01]  /*169c0*/  MUFU.EX2 R154, R2 ;  /* 0x00000002009a7308 */ /* 0x0003e20000000800 */
[----:B------:R-:W-:Y:S01]  /*169d0*/  LDSM.16.MT88.4 R104, [R188+0x7800] ;  /* 0x00780000bc68783b */ /* 0x000fe20000004200 */
[----:B------:R-:W-:Y:S01]  /*169e0*/  F2FP.BF16.F32.PACK_AB R142, R159, R160 ;  /* 0x000000a09f8e723e */ /* 0x000fe200000010ff */
[----:B------:R-:W-:Y:S01]  /*169f0*/  FFMA.FTZ R148, R231, UR4, -R148 ;  /* 0x00000004e7947c23 */ /* 0x000fe20008010894 */
[C---:B------:R-:W-:Y:S04]  /*16a00*/  HMMA.16816.F32.BF16 R8, R88.reuse, R96, R8 ;  /* 0x000000605808723c */ /* 0x040fe80000041808 */
[----:B------:R-:W-:Y:S02]  /*16a10*/  LOP3.LUT R77, R75, UR11, R110, 0x96, !PT ;  /* 0x0000000b4b4d7c12 */ /* 0x000fe4000f8e966e */
[----:B------:R-:W2:Y:S01]  /*16a20*/  MUFU.EX2 R153, R148 ;  /* 0x0000009400997308 */ /* 0x000ea20000000800 */
[-C--:B------:R-:W-:Y:S04]  /*16a30*/  HMMA.16816.F32.BF16 R12, R88, R98.reuse, R12 ;  /* 0x00000062580c723c */ /* 0x080fe8000004180c */
[--C-:B------:R-:W-:Y:S02]  /*16a40*/  SHF.R.U32.HI R95, RZ, 0x18, R74.reuse ;  /* 0x00000018ff5f7819 */ /* 0x100fe4000001164a */
[C---:B------:R-:W-:Y:S05]  /*16a50*/  HMMA.16816.F32.BF16 R16, R80.reuse, R98, R16 ;  /* 0x000000625010723c */ /* 0x040fea0000041810 */
[----:B------:R-:W-:Y:S01]  /*16a60*/  SHF.R.U32.HI R93, RZ, 0x10, R74 ;  /* 0x00000010ff5d7819 */ /* 0x000fe2000001164a */
[-C--:B------:R-:W-:Y:S05]  /*16a70*/  HMMA.16816.F32.BF16 R20, R80, R100.reuse, R20 ;  /* 0x000000645014723c */ /* 0x080fea0000041814 */
[C---:B------:R-:W-:Y:S01]  /*16a80*/  LOP3.LUT R96, R74.reuse, 0xff, RZ, 0xc0, !PT ;  /* 0x000000ff4a607812 */ /* 0x040fe200078ec0ff */
[C---:B------:R-:W-:Y:S05]  /*16a90*/  HMMA.16816.F32.BF16 R24, R88.reuse, R100, R24 ;  /* 0x000000645818723c */ /* 0x040fea0000041818 */
[----:B------:R-:W-:Y:S01]  /*16aa0*/  LOP3.LUT R75, R74, 0xffff, RZ, 0xc0, !PT ;  /* 0x0000ffff4a4b7812 */ /* 0x000fe200078ec0ff */
[-C--:B------:R-:W-:Y:S05]  /*16ab0*/  HMMA.16816.F32.BF16 R28, R88, R102.reuse, R28 ;  /* 0x00000066581c723c */ /* 0x080fea000004181c */
[--C-:B------:R-:W-:Y:S01]  /*16ac0*/  FFMA.FTZ R74, R218, UR4, -R149.reuse ;  /* 0x00000004da4a7c23 */ /* 0x100fe20008010895 */
[C---:B------:R-:W-:Y:S03]  /*16ad0*/  HMMA.16816.F32.BF16 R32, R80.reuse, R102, R32 ;  /* 0x000000665020723c */ /* 0x040fe60000041820 */
[----:B------:R3:W-:Y:S02]  /*16ae0*/  MUFU.EX2 R148, R74 ;  /* 0x0000004a00947308 */ /* 0x0007e40000000800 */
[----:B------:R-:W-:Y:S01]  /*16af0*/  IMAD.WIDE.U32 R78, R78, -0x2daee0ad, RZ ;  /* 0xd2511f534e4e7825 */ /* 0x000fe200078e00ff */
[-C--:B------:R-:W-:Y:S05]  /*16b00*/  HMMA.16816.F32.BF16 R36, R80, R84.reuse, R36 ;  /* 0x000000545024723c */ /* 0x080fea0000041824 */
[----:B------:R-:W-:Y:S01]  /*16b10*/  LOP3.LUT R92, R78, 0xffff, RZ, 0xc0, !PT ;  /* 0x0000ffff4e5c7812 */ /* 0x000fe200078ec0ff */
[C---:B------:R-:W-:Y:S05]  /*16b20*/  HMMA.16816.F32.BF16 R40, R88.reuse, R84, R40 ;  /* 0x000000545828723c */ /* 0x040fea0000041828 */
[----:B-1----:R-:W-:Y:S01]  /*16b30*/  LOP3.LUT R2, R79, UR11, R108, 0x96, !PT ;  /* 0x0000000b4f027c12 */ /* 0x002fe2000f8e966c */
[-C--:B------:R-:W-:Y:S05]  /*16b40*/  HMMA.16816.F32.BF16 R44, R88, R86.reuse, R44 ;  /* 0x00000056582c723c */ /* 0x080fea000004182c */
[----:B---3--:R-:W-:Y:S01]  /*16b50*/  FFMA.FTZ R74, R220, UR4, -R149 ;  /* 0x00000004dc4a7c23 */ /* 0x008fe20008010895 */
[C---:B------:R-:W-:Y:S03]  /*16b60*/  HMMA.16816.F32.BF16 R48, R80.reuse, R86, R48 ;  /* 0x000000565030723c */ /* 0x040fe60000041830 */
[----:B------:R1:W3:Y:S02]  /*16b70*/  MUFU.EX2 R147, R74 ;  /* 0x0000004a00937308 */ /* 0x0002e40000000800 */
[----:B------:R-:W-:Y:S02]  /*16b80*/  SHF.R.U32.HI R79, RZ, 0x8, R75 ;  /* 0x00000008ff4f7819 */ /* 0x000fe4000001164b */
[--C-:B------:R-:W-:Y:S04]  /*16b90*/  SHF.R.U32.HI R94, RZ, 0x10, R78.reuse ;  /* 0x00000010ff5e7819 */ /* 0x100fe8000001164e */
[----:B------:R-:W-:Y:S02]  /*16ba0*/  PRMT R99, R96, 0x5410, R79 ;  /* 0x0000541060637816 */ /* 0x000fe4000000004f */
[----:B------:R-:W-:Y:S02]  /*16bb0*/  LOP3.LUT R75, R93, 0xff, RZ, 0xc0, !PT ;  /* 0x000000ff5d4b7812 */ /* 0x000fe400078ec0ff */
[----:B------:R-:W-:Y:S02]  /*16bc0*/  LOP3.LUT R98, R78, 0xff, RZ, 0xc0, !PT ;  /* 0x000000ff4e627812 */ /* 0x000fe400078ec0ff */
[----:B------:R-:W-:Y:S02]  /*16bd0*/  SHF.R.U32.HI R93, RZ, 0x18, R78 ;  /* 0x00000018ff5d7819 */ /* 0x000fe4000001164e */
[----:B------:R-:W-:Y:S02]  /*16be0*/  LOP3.LUT R78, R94, 0xff, RZ, 0xc0, !PT ;  /* 0x000000ff5e4e7812 */ /* 0x000fe400078ec0ff */
[----:B-1----:R-:W-:Y:S02]  /*16bf0*/  LOP3.LUT R74, R77, 0xffff, RZ, 0xc0, !PT ;  /* 0x0000ffff4d4a7812 */ /* 0x002fe400078ec0ff */
[----:B------:R-:W-:Y:S01]  /*16c00*/  PRMT R143, R75, 0x5410, R95 ;  /* 0x000054104b8f7816 */ /* 0x000fe2000000005f */
[----:B------:R-:W-:Y:S01]  /*16c10*/  FFMA.FTZ R75, R224, UR4, -R150 ;  /* 0x00000004e04b7c23 */ /* 0x000fe20008010896 */
[----:B------:R-:W-:Y:S01]  /*16c20*/  SHF.R.U32.HI R96, RZ, 0x8, R74 ;  /* 0x00000008ff607819 */ /* 0x000fe2000001164a */
[----:B------:R-:W-:Y:S01]  /*16c30*/  FFMA.FTZ R74, R225, UR4, -R150 ;  /* 0x00000004e14a7c23 */ /* 0x000fe20008010896 */
[----:B------:R-:W-:Y:S01]  /*16c40*/  SHF.R.U32.HI R79, RZ, 0x8, R92 ;  /* 0x00000008ff4f7819 */ /* 0x000fe2000001165c */
[----:B------:R1:W-:Y:S01]  /*16c50*/  MUFU.EX2 R146, R75 ;  /* 0x0000004b00927308 */ /* 0x0003e20000000800 */
[----:B------:R-:W-:Y:S02]  /*16c60*/  PRMT R139, R78, 0x5410, R93 ;  /* 0x000054104e8b7816 */ /* 0x000fe4000000005d */
[----:B------:R-:W4:Y:S01]  /*16c70*/  LDSM.16.MT88.4 R92, [R187+0x7000] ;  /* 0x00700000bb5c783b */ /* 0x000f220000004200 */
[----:B------:R-:W-:Y:S02]  /*16c80*/  LOP3.LUT R97, R77, 0xff, RZ, 0xc0, !PT ;  /* 0x000000ff4d617812 */ /* 0x000fe400078ec0ff */
[----:B------:R-:W-:Y:S04]  /*16c90*/  PRMT R138, R98, 0x5410, R79 ;  /* 0x00005410628a7816 */ /* 0x000fe8000000004f */
[----:B------:R5:W3:Y:S01]  /*16ca0*/  MUFU.EX2 R145, R74 ;  /* 0x0000004a00917308 */ /* 0x000ae20000000800 */
[----:B------:R-:W-:Y:S02]  /*16cb0*/  PRMT R140, R97, 0x5410, R96 ;  /* 0x00005410618c7816 */ /* 0x000fe40000000060 */
[----:B------:R-:W-:Y:S02]  /*16cc0*/  SHF.R.U32.HI R79, RZ, 0x10, R2 ;  /* 0x00000010ff4f7819 */ /* 0x000fe40000011602 */
[--C-:B------:R-:W-:Y:S02]  /*16cd0*/  SHF.R.U32.HI R97, RZ, 0x18, R77.reuse ;  /* 0x00000018ff617819 */ /* 0x100fe4000001164d */
[----:B------:R-:W-:Y:S02]  /*16ce0*/  SHF.R.U32.HI R78, RZ, 0x10, R77 ;  /* 0x00000010ff4e7819 */ /* 0x000fe4000001164d */
[----:B------:R-:W-:Y:S01]  /*16cf0*/  LOP3.LUT R96, R2, 0xff, RZ, 0xc0, !PT ;  /* 0x000000ff02607812 */ /* 0x000fe200078ec0ff */
[--C-:B-1----:R-:W-:Y:S01]  /*16d00*/  FFMA.FTZ R75, R226, UR4, -R149.reuse ;  /* 0x00000004e24b7c23 */ /* 0x102fe20008010895 */
[----:B------:R-:W-:Y:S01]  /*16d10*/  LOP3.LUT R78, R78, 0xff, RZ, 0xc0, !PT ;  /* 0x000000ff4e4e7812 */ /* 0x000fe200078ec0ff */
[----:B------:R-:W-:Y:S01]  /*16d20*/  FFMA.FTZ R149, R227, UR4, -R149 ;  /* 0x00000004e3957c23 */ /* 0x000fe20008010895 */
[--C-:B------:R-:W-:Y:S01]  /*16d30*/  HSET2.LE.AND R143, R143, R234.reuse, PT ;  /* 0x000000ea8f8f7233 */ /* 0x100fe20003803000 */
[----:B------:R-:W-:Y:S01]  /*16d40*/  MUFU.EX2 R144, R75 ;  /* 0x0000004b00907308 */ /* 0x000fe20000000800 */
[----:B------:R-:W-:Y:S02]  /*16d50*/  PRMT R78, R78, 0x5410, R97 ;  /* 0x000054104e4e7816 */ /* 0x000fe40000000061 */
[----:B-----5:R-:W-:Y:S02]  /*16d60*/  LOP3.LUT R74, R2, 0xffff, RZ, 0xc0, !PT ;  /* 0x0000ffff024a7812 */ /* 0x020fe400078ec0ff */
[--C-:B------:R-:W-:Y:S02]  /*16d70*/  HSET2.LE.AND R140, R140, R234.reuse, PT ;  /* 0x000000ea8c8c7233 */ /* 0x100fe40003803000 */
[----:B------:R-:W-:Y:S03]  /*16d80*/  SHF.R.U32.HI R77, RZ, 0x8, R74 ;  /* 0x00000008ff4d7819 */ /* 0x000fe6000001164a */
[----:B------:R-:W1:Y:S01]  /*16d90*/  MUFU.EX2 R149, R149 ;  /* 0x0000009500957308 */ /* 0x000e620000000800 */
[----:B------:R-:W-:Y:S02]  /*16da0*/  SHF.R.U32.HI R74, RZ, 0x18, R2 ;  /* 0x00000018ff4a7819 */ /* 0x000fe40000011602 */
[----:B------:R-:W-:Y:S02]  /*16db0*/  LOP3.LUT R2, R79, 0xff, RZ, 0xc0, !PT ;  /* 0x000000ff4f027812 */ /* 0x000fe400078ec0ff */
[----:B------:R-:W-:Y:S02]  /*16dc0*/  PRMT R77, R96, 0x5410, R77 ;  /* 0x00005410604d7816 */ /* 0x000fe4000000004d */
[----:B------:R-:W-:Y:S01]  /*16dd0*/  PRMT R137, R2, 0x5410, R74 ;  /* 0x0000541002897816 */ /* 0x000fe2000000004a */
[--C-:B------:R-:W-:Y:S01]  /*16de0*/  FFMA.FTZ R74, R228, UR4, -R150.reuse ;  /* 0x00000004e44a7c23 */ /* 0x100fe20008010896 */
[--C-:B------:R-:W-:Y:S01]  /*16df0*/  HSET2.LE.AND R2, R99, R234.reuse, PT ;  /* 0x000000ea63027233 */ /* 0x100fe20003803000 */
[----:B------:R-:W-:Y:S01]  /*16e00*/  FFMA.FTZ R150, R76, UR4, -R150 ;  /* 0x000000044c967c23 */ /* 0x000fe20008010896 */
[----:B------:R-:W5:Y:S01]  /*16e10*/  LDSM.16.MT88.4 R96, [R185+0x7800] ;  /* 0x00780000b960783b */ /* 0x000f620000004200 */
[----:B------:R2:W-:Y:S01]  /*16e20*/  MUFU.EX2 R79, R74 ;  /* 0x0000004a004f7308 */ /* 0x0005e20000000800 */
[-C--:B----4-:R-:W-:Y:S03]  /*16e30*/  HMMA.16816.F32.BF16 R52, R80, R92.reuse, R52 ;  /* 0x0000005c5034723c */ /* 0x090fe60000041834 */
[----:B------:R-:W-:Y:S02]  /*16e40*/  LOP3.LUT R142, R2, R142, RZ, 0xc0, !PT ;  /* 0x0000008e028e7212 */ /* 0x000fe400078ec0ff */
[--C-:B------:R-:W-:Y:S01]  /*16e50*/  HSET2.LE.AND R141, R78, R234.reuse, PT ;  /* 0x000000ea4e8d7233 */ /* 0x100fe20003803000 */
[C---:B------:R-:W-:Y:S03]  /*16e60*/  HMMA.16816.F32.BF16 R56, R88.reuse, R92, R56 ;  /* 0x0000005c5838723c */ /* 0x040fe60000041838 */
[----:B------:R-:W4:Y:S02]  /*16e70*/  MUFU.EX2 R150, R150 ;  /* 0x0000009600967308 */ /* 0x000f240000000800 */
[----:B------:R-:W-:Y:S01]  /*16e80*/  F2FP.BF16.F32.PACK_AB R2, R157, R158 ;  /* 0x0000009e9d02723e */ /* 0x000fe200000010ff */
[-C--:B------:R-:W-:Y:S05]  /*16e90*/  HMMA.16816.F32.BF16 R60, R88, R94.reuse, R60 ;  /* 0x0000005e583c723c */ /* 0x080fea000004183c */
[----:B--2---:R-:W-:Y:S01]  /*16ea0*/  F2FP.BF16.F32.PACK_AB R74, R155, R156 ;  /* 0x0000009c9b4a723e */ /* 0x004fe200000010ff */
[----:B------:R-:W-:Y:S05]  /*16eb0*/  HMMA.16816.F32.BF16 R64, R80, R94, R64 ;  /* 0x0000005e5040723c */ /* 0x000fea0000041840 */
[----:B------:R-:W-:Y:S02]  /*16ec0*/  F2FP.BF16.F32.PACK_AB R75, R153, R154 ;  /* 0x0000009a994b723e */ /* 0x000fe400000010ff */
[----:B------:R-:W-:Y:S04]  /*16ed0*/  LOP3.LUT R143, R143, R2, RZ, 0xc0, !PT ;  /* 0x000000028f8f7212 */ /* 0x000fe800078ec0ff */
[----:B------:R-:W-:Y:S02]  /*16ee0*/  LOP3.LUT R140, R140, R74, RZ, 0xc0, !PT ;  /* 0x0000004a8c8c7212 */ /* 0x000fe400078ec0ff */
[----:B------:R-:W-:Y:S02]  /*16ef0*/  LOP3.LUT R141, R141, R75, RZ, 0xc0, !PT ;  /* 0x0000004b8d8d7212 */ /* 0x000fe400078ec0ff */
[--C-:B------:R-:W-:Y:S02]  /*16f00*/  HSET2.LE.AND R76, R77, R234.reuse, PT ;  /* 0x000000ea4d4c7233 */ /* 0x100fe40003803000 */
[--C-:B------:R-:W-:Y:S02]  /*16f10*/  HSET2.LE.AND R138, R138, R234.reuse, PT ;  /* 0x000000ea8a8a7233 */ /* 0x100fe40003803000 */
[--C-:B------:R-:W-:Y:S01]  /*16f20*/  HSET2.LE.AND R137, R137, R234.reuse, PT ;  /* 0x000000ea89897233 */ /* 0x100fe20003803000 */
[-C--:B-----5:R-:W-:Y:S01]  /*16f30*/  HMMA.16816.F32.BF16 R84, R140, R96.reuse, R4 ;  /* 0x000000608c54723c */ /* 0x0a0fe20000041804 */
[----:B------:R-:W2:Y:S04]  /*16f40*/  LDSM.16.MT88.4 R4, [R187+0x7800] ;  /* 0x00780000bb04783b */ /* 0x000ea80000004200 */
[----:B------:R-:W-:Y:S02]  /*16f50*/  HSET2.LE.AND R139, R139, R234, PT ;  /* 0x000000ea8b8b7233 */ /* 0x000fe40003803000 */
[----:B---3--:R-:W-:Y:S04]  /*16f60*/  F2FP.BF16.F32.PACK_AB R136, R147, R148 ;  /* 0x000000949388723e */ /* 0x008fe800000010ff */
[----:B------:R-:W-:Y:S02]  /*16f70*/  F2FP.BF16.F32.PACK_AB R2, R145, R146 ;  /* 0x000000929102723e */ /* 0x000fe400000010ff */
[----:B-1----:R-:W-:Y:S02]  /*16f80*/  F2FP.BF16.F32.PACK_AB R74, R149, R144 ;  /* 0x00000090954a723e */ /* 0x002fe400000010ff */
[----:B----4-:R-:W-:Y:S02]  /*16f90*/  F2FP.BF16.F32.PACK_AB R75, R150, R79 ;  /* 0x0000004f964b723e */ /* 0x010fe400000010ff */
[----:B------:R-:W-:Y:S02]  /*16fa0*/  LOP3.LUT R136, R76, R136, RZ, 0xc0, !PT ;  /* 0x000000884c887212 */ /* 0x000fe400078ec0ff */
[----:B------:R-:W-:Y:S01]  /*16fb0*/  LOP3.LUT R137, R137, R2, RZ, 0xc0, !PT ;  /* 0x0000000289897212 */ /* 0x000fe200078ec0ff */
[----:B------:R-:W-:Y:S01]  /*16fc0*/  FFMA.FTZ R2, R3, R125, R126 ;  /* 0x0000007d03027223 */ /* 0x000fe2000001007e */
[----:B------:R-:W-:Y:S01]  /*16fd0*/  LOP3.LUT R138, R138, R74, RZ, 0xc0, !PT ;  /* 0x0000004a8a8a7212 */ /* 0x000fe200078ec0ff */
[----:B------:R-:W-:Y:S01]  /*16fe0*/  FFMA.FTZ R3, R0, R178, R252 ;  /* 0x000000b200037223 */ /* 0x000fe200000100fc */
[----:B------:R-:W-:Y:S01]  /*16ff0*/  LOP3.LUT R139, R139, R75, RZ, 0xc0, !PT ;  /* 0x0000004b8b8b7212 */ /* 0x000fe200078ec0ff */
[----:B------:R-:W-:Y:S01]  /*17000*/  FADD.FTZ R0, R176, R68 ;  /* 0x00000044b0007221 */ /* 0x000fe20000010000 */
[----:B------:R-:W-:Y:S01]  /*17010*/  FADD.FTZ R2, R175, R2 ;  /* 0x00000002af027221 */ /* 0x000fe20000010000 */
[----:B------:R-:W-:Y:S01]  /*17020*/  FADD.FTZ R3, R250, R3 ;  /* 0x00000003fa037221 */ /* 0x000fe20000010000 */
[----:B------:R-:W-:Y:S02]  /*17030*/  IMAD.MOV.U32 R75, RZ, RZ, R70 ;  /* 0x000000ffff4b7224 */ /* 0x000fe400078e0046 */
        /* <DEDUP_REMOVED lines=33> */
[----:B------:R-:W-:Y:S02]  /*17250*/  IMAD.MOV.U32 R69, RZ, RZ, R72 ;  /* 0x000000ffff457224 */ /* 0x000fe400078e0048 */
[----:B------:R-:W-:Y:S03]  /*17260*/  IMAD.MOV.U32 R74, RZ, RZ, R71 ;  /* 0x000000ffff4a7224 */ /* 0x000fe600078e0047 */
        /* <DEDUP_REMOVED lines=45> */
.L_x_1434:
[----:B------:R-:W4:Y:S01]  /*17540*/  LDL.LU R5, [R1+0x28] ;  /* 0x0000280001057983 */ /* 0x000f220000300800 */
[----:B------:R-:W-:-:S03]  /*17550*/  ULDC UR4, c[0x0][0x38c] ;  /* 0x0000e30000047ab9 */ /* 0x000fc60000000800 */
[----:B--23--:R-:W2:Y:S04]  /*17560*/  LDL.LU R2, [R1+0x2c] ;  /* 0x00002c0001027983 */ /* 0x00cea80000300800 */
[----:B------:R-:W3:Y:S04]  /*17570*/  LDL.LU R7, [R1+0x30] ;  /* 0x0000300001077983 */ /* 0x000ee80000300800 */
[----:B------:R-:W5:Y:S01]  /*17580*/  LDL.LU R8, [R1+0x34] ;  /* 0x0000340001087983 */ /* 0x000f620000300800 */
[----:B------:R-:W-:Y:S01]  /*17590*/  UMOV UR6, 0x400 ;  /* 0x0000040000067882 */ /* 0x000fe20000000000 */
[----:B------:R-:W-:Y:S01]  /*175a0*/  UISETP.NE.AND UP0, UPT, UR13, -0x1, UPT ;  /* 0xffffffff0d00788c */ /* 0x000fe2000bf05270 */
[----:B------:R-:W1:Y:S02]  /*175b0*/  S2R R36, SR_TID.X ;  /* 0x0000000000247919 */ /* 0x000e640000002100 */
[----:B-1----:R-:W-:-:S04]  /*175c0*/  SHF.R.S32.HI R31, RZ, 0x1f, R36 ;  /* 0x0000001fff1f7819 */ /* 0x002fc80000011424 */
[CC--:B------:R-:W-:Y:S02]  /*175d0*/  LEA.HI R15, R31.reuse, R36.reuse, RZ, 0x2 ;  /* 0x000000241f0f7211 */ /* 0x0c0fe400078f10ff */
[----:B------:R-:W-:-:S04]  /*175e0*/  LEA.HI R31, R31, R36, RZ, 0x5 ;  /* 0x000000241f1f7211 */ /* 0x000fc800078f28ff */
[----:B------:R-:W-:Y:S01]  /*175f0*/  SHF.R.S32.HI R26, RZ, 0x5, R31 ;  /* 0x00000005ff1a7819 */ /* 0x000fe2000001141f */
[----:B----4-:R-:W1:Y:S04]  /*17600*/  SHFL.BFLY PT, R0, R5, 0x2, 0x1f ;  /* 0x0c401f0005007f89 */ /* 0x010e6800000e0000 */
[----:B--2---:R-:W2:Y:S04]  /*17610*/  SHFL.BFLY PT, R3, R2, 0x2, 0x1f ;  /* 0x0c401f0002037f89 */ /* 0x004ea800000e0000 */
[----:B---3--:R-:W3:Y:S01]  /*17620*/  SHFL.BFLY PT, R4, R7, 0x2, 0x1f ;  /* 0x0c401f0007047f89 */ /* 0x008ee200000e0000 */
[----:B-1----:R-:W-:Y:S01]  /*17630*/  FADD.FTZ R0, R0, R5 ;  /* 0x0000000500007221 */ /* 0x002fe20000010000 */
[----:B--2---:R-:W-:-:S04]  /*17640*/  FADD.FTZ R3, R3, R2 ;  /* 0x0000000203037221 */ /* 0x004fc80000010000 */
[----:B------:R-:W1:Y:S01]  /*17650*/  SHFL.BFLY PT, R6, R0, 0x1, 0x1f ;  /* 0x0c201f0000067f89 */ /* 0x000e6200000e0000 */
[----:B---3--:R-:W-:-:S03]  /*17660*/  FADD.FTZ R4, R4, R7 ;  /* 0x0000000704047221 */ /* 0x008fc60000010000 */
[----:B-----5:R-:W2:Y:S04]  /*17670*/  SHFL.BFLY PT, R2, R8, 0x2, 0x1f ;  /* 0x0c401f0008027f89 */ /* 0x020ea800000e0000 */
[----:B------:R-:W3:Y:S04]  /*17680*/  SHFL.BFLY PT, R5, R3, 0x1, 0x1f ;  /* 0x0c201f0003057f89 */ /* 0x000ee800000e0000 */
[----:B------:R-:W4:Y:S01]  /*17690*/  SHFL.BFLY PT, R7, R4, 0x1, 0x1f ;  /* 0x0c201f0004077f89 */ /* 0x000f2200000e0000 */
[----:B-1----:R-:W-:Y:S01]  /*176a0*/  FADD.FTZ R27, R0, R6 ;  /* 0x00000006001b7221 */ /* 0x002fe20000010000 */
[----:B------:R-:W-:Y:S01]  /*176b0*/  MOV R0, 0x3f800000 ;  /* 0x3f80000000007802 */ /* 0x000fe20000000f00 */
[----:B--2---:R-:W-:-:S03]  /*176c0*/  FADD.FTZ R2, R2, R8 ;  /* 0x0000000802027221 */ /* 0x004fc60000010000 */
[----:B------:R-:W-:Y:S02]  /*176d0*/  FSETP.NE.FTZ.AND P4, PT, R27, RZ, PT ;  /* 0x000000ff1b00720b */ /* 0x000fe40003f95000 */
[----:B------:R-:W-:Y:S01]  /*176e0*/  SHF.R.S32.HI R8, RZ, 0x1f, R15 ;  /* 0x0000001fff087819 */ /* 0x000fe2000001140f */
[----:B---3--:R-:W-:Y:S01]  /*176f0*/  FADD.FTZ R28, R3, R5 ;  /* 0x00000005031c7221 */ /* 0x008fe20000010000 */
[----:B------:R-:W-:Y:S01]  /*17700*/  SHF.R.S32.HI R5, RZ, 0x2, R15 ;  /* 0x00000002ff057819 */ /* 0x000fe2000001140f */
[----:B------:R-:W1:Y:S01]  /*17710*/  SHFL.BFLY PT, R3, R2, 0x1, 0x1f ;  /* 0x0c201f0002037f89 */ /* 0x000e6200000e0000 */
[----:B----4-:R-:W-:Y:S02]  /*17720*/  FADD.FTZ R29, R4, R7 ;  /* 0x00000007041d7221 */ /* 0x010fe40000010000 */
[----:B------:R-:W-:Y:S02]  /*17730*/  FSETP.NE.FTZ.AND P3, PT, R28, RZ, PT ;  /* 0x000000ff1c00720b */ /* 0x000fe40003f75000 */
[----:B------:R-:W-:-:S02]  /*17740*/  MOV R4, 0x3f800000 ;  /* 0x3f80000000047802 */ /* 0x000fc40000000f00 */
[----:B------:R-:W-:Y:S01]  /*17750*/  FSETP.NE.FTZ.AND P6, PT, R29, RZ, PT ;  /* 0x000000ff1d00720b */ /* 0x000fe20003fd5000 */
[----:B------:R-:W2:Y:S01]  /*17760*/  @P4 MUFU.RCP R0, R27 ;  /* 0x0000001b00004308 */ /* 0x000ea20000001000 */
[----:B------:R-:W-:Y:S02]  /*17770*/  MOV R7, 0x3f800000 ;  /* 0x3f80000000077802 */ /* 0x000fe40000000f00 */
[----:B------:R-:W-:-:S04]  /*17780*/  LEA.HI R8, R8, R5, RZ, 0x3 ;  /* 0x0000000508087211 */ /* 0x000fc800078f18ff */
[----:B------:R-:W-:Y:S01]  /*17790*/  LOP3.LUT R8, R8, 0xfffffff8, RZ, 0xc0, !PT ;  /* 0xfffffff808087812 */ /* 0x000fe200078ec0ff */
[----:B------:R-:W3:Y:S03]  /*177a0*/  @P3 MUFU.RCP R4, R28 ;  /* 0x0000001c00043308 */ /* 0x000ee60000001000 */
[----:B------:R-:W-:Y:S01]  /*177b0*/  IADD3 R8, R5, -R8, RZ ;  /* 0x8000000805087210 */ /* 0x000fe20007ffe0ff */
[----:B-1----:R-:W-:Y:S01]  /*177c0*/  FADD.FTZ R30, R2, R3 ;  /* 0x00000003021e7221 */ /* 0x002fe20000010000 */
[----:B------:R-:W-:Y:S01]  /*177d0*/  MOV R3, 0x3f800000 ;  /* 0x3f80000000037802 */ /* 0x000fe20000000f00 */
[----:B--2---:R-:W-:-:S03]  /*177e0*/  FMUL.FTZ R0, R0, UR4 ;  /* 0x0000000400007c20 */ /* 0x004fc60008410000 */
[----:B------:R-:W-:Y:S01]  /*177f0*/  FSETP.NE.FTZ.AND P5, PT, R30, RZ, PT ;  /* 0x000000ff1e00720b */ /* 0x000fe20003fb5000 */
[C---:B------:R-:W-:Y:S01]  /*17800*/  FMUL.FTZ R84, R0.reuse, R84 ;  /* 0x0000005400547220 */ /* 0x040fe20000410000 */
[----:B------:R-:W1:Y:S01]  /*17810*/  @P6 MUFU.RCP R3, R29 ;  /* 0x0000001d00036308 */ /* 0x000e620000001000 */
[----:B------:R-:W-:Y:S01]  /*17820*/  FMUL.FTZ R6, R0, R85 ;  /* 0x0000005500067220 */ /* 0x000fe20000410000 */
[----:B---3--:R-:W-:Y:S01]  /*17830*/  FMUL.FTZ R2, R4, UR4 ;  /* 0x0000000404027c20 */ /* 0x008fe20008410000 */
        /* <DEDUP_REMOVED lines=14> */
[----:B------:R-:W-:Y:S01]  /*17920*/  FMUL.FTZ R141, R0, R141 ;  /* 0x0000008d008d7220 */ /* 0x000fe20000410000 */
        /* <DEDUP_REMOVED lines=11> */
[----:B------:R-:W1:Y:S01]  /*179e0*/  S2UR UR4, SR_CgaCtaId ;  /* 0x00000000000479c3 */ /* 0x000e620000008800 */
        /* <DEDUP_REMOVED lines=23> */
[----:B------:R-:W-:Y:S01]  /*17b60*/  LOP3.LUT R0, R15, 0x3ffffffc, RZ, 0xc0, !PT ;  /* 0x3ffffffc0f007812 */ /* 0x000fe200078ec0ff */
[----:B-1----:R-:W-:Y:S01]  /*17b70*/  ULEA UR4, UR4, UR6, 0x18 ;  /* 0x0000000604047291 */ /* 0x002fe2000f8ec03f */
[----:B------:R-:W-:Y:S01]  /*17b80*/  SHF.L.U32 R2, R8, 0x6, RZ ;  /* 0x0000000608027819 */ /* 0x000fe200000006ff */
[C---:B------:R-:W-:Y:S01]  /*17b90*/  FMUL.FTZ R82, R7.reuse, R82 ;  /* 0x0000005207527220 */ /* 0x040fe20000410000 */
[----:B------:R-:W-:Y:S01]  /*17ba0*/  IADD3 R0, -R0, R36, RZ ;  /* 0x0000002400007210 */ /* 0x000fe20007ffe1ff */
[C---:B------:R-:W-:Y:S01]  /*17bb0*/  FMUL.FTZ R83, R7.reuse, R83 ;  /* 0x0000005307537220 */ /* 0x040fe20000410000 */
[----:B------:R-:W-:Y:S01]  /*17bc0*/  LOP3.LUT R2, R2, 0x1c0, RZ, 0xc0, !PT ;  /* 0x000001c002027812 */ /* 0x000fe200078ec0ff */
[C---:B------:R-:W-:Y:S01]  /*17bd0*/  FMUL.FTZ R94, R7.reuse, R94 ;  /* 0x0000005e075e7220 */ /* 0x040fe20000410000 */
[----:B------:R-:W-:Y:S01]  /*17be0*/  LOP3.LUT R3, R8, 0x1, RZ, 0xc0, !PT ;  /* 0x0000000108037812 */ /* 0x000fe200078ec0ff */
[C---:B------:R-:W-:Y:S01]  /*17bf0*/  FMUL.FTZ R95, R7.reuse, R95 ;  /* 0x0000005f075f7220 */ /* 0x040fe20000410000 */
[----:B------:R-:W-:Y:S01]  /*17c00*/  LEA R0, R26, R0, 0x9 ;  /* 0x000000001a007211 */ /* 0x000fe200078e48ff */
[C---:B------:R-:W-:Y:S01]  /*17c10*/  FMUL.FTZ R98, R7.reuse, R98 ;  /* 0x0000006207627220 */ /* 0x040fe20000410000 */
[----:B------:R-:W-:Y:S01]  /*17c20*/  LEA.HI R2, R2, R2, RZ, 0x1d ;  /* 0x0000000202027211 */ /* 0x000fe200078fe8ff */
[C---:B------:R-:W-:Y:S01]  /*17c30*/  FMUL.FTZ R17, R7.reuse, R99 ;  /* 0x0000006307117220 */ /* 0x040fe20000410000 */
[----:B------:R-:W-:Y:S01]  /*17c40*/  R2P PR, R8, 0x6 ;  /* 0x0000000608007804 */ /* 0x000fe20000000000 */
[----:B------:R-:W-:Y:S01]  /*17c50*/  FMUL.FTZ R110, R7, R110 ;  /* 0x0000006e076e7220 */ /* 0x000fe20000410000 */
[----:B------:R-:W-:Y:S01]  /*17c60*/  ISETP.NE.U32.AND P0, PT, R3, 0x1, PT ;  /* 0x000000010300780c */ /* 0x000fe20003f05070 */
[C---:B------:R-:W-:Y:S01]  /*17c70*/  FMUL.FTZ R22, R7.reuse, R111 ;  /* 0x0000006f07167220 */ /* 0x040fe20000410000 */
[----:B------:R-:W-:Y:S01]  /*17c80*/  MOV R15, 0x10 ;  /* 0x00000010000f7802 */ /* 0x000fe20000000f00 */
[C---:B------:R-:W-:Y:S01]  /*17c90*/  FMUL.FTZ R114, R7.reuse, R114 ;  /* 0x0000007207727220 */ /* 0x040fe20000410000 */
[----:B------:R-:W-:Y:S01]  /*17ca0*/  LEA R0, R0, R2, 0x1 ;  /* 0x0000000200007211 */ /* 0x000fe200078e08ff */
[----:B------:R-:W-:Y:S01]  /*17cb0*/  FMUL.FTZ R10, R7, R115 ;  /* 0x00000073070a7220 */ /* 0x000fe20000410000 */
[----:B------:R-:W-:Y:S01]  /*17cc0*/  SEL R15, R15, 0xfffffff0, P0 ;  /* 0xfffffff00f0f7807 */ /* 0x000fe20000000000 */
[----:B------:R-:W-:Y:S01]  /*17cd0*/  @UP0 ULDC.64 UR6, c[0x0][0x298] ;  /* 0x0000a60000060ab9 */ /* 0x000fe20000000a00 */
[----:B------:R-:W-:Y:S01]  /*17ce0*/  LEA R2, R0, UR4, 0x1 ;  /* 0x0000000400027c11 */ /* 0x000fe2000f8e08ff */
[----:B------:R-:W-:Y:S01]  /*17cf0*/  @UP0 UIMAD.WIDE.U32 UR10, UR13, UR6, URZ ;  /* 0x000000060d0a02a5 */ /* 0x000fe2000f8e003f */
[----:B------:R-:W-:Y:S01]  /*17d00*/  F2FP.BF16.F32.PACK_AB R6, R6, R84 ;  /* 0x000000540606723e */ /* 0x000fe200000010ff */
[----:B------:R-:W-:Y:S01]  /*17d10*/  FMUL.FTZ R126, R7, R126 ;  /* 0x0000007e077e7220 */ /* 0x000fe20000410000 */
[----:B------:R-:W-:Y:S01]  /*17d20*/  F2FP.BF16.F32.PACK_AB R5, R5, R86 ;  /* 0x000000560505723e */ /* 0x000fe200000010ff */
[C---:B------:R-:W-:Y:S01]  /*17d30*/  FMUL.FTZ R127, R7.reuse, R127 ;  /* 0x0000007f077f7220 */ /* 0x040fe20000410000 */
[----:B------:R-:W-:Y:S01]  /*17d40*/  F2FP.BF16.F32.PACK_AB R4, R4, R88 ;  /* 0x000000580404723e */ /* 0x000fe200000010ff */
[----:B------:R-:W-:Y:S01]  /*17d50*/  STS [R2], R6 ;  /* 0x0000000602007388 */ /* 0x000fe20000000800 */
[----:B------:R-:W-:Y:S01]  /*17d60*/  IADD3 R3, R2, R15, RZ ;  /* 0x0000000f02037210 */ /* 0x000fe20007ffe0ff */
[----:B------:R-:W-:Y:S01]  /*17d70*/  FMUL.FTZ R130, R7, R130 ;  /* 0x0000008207827220 */ /* 0x000fe20000410000 */
[----:B------:R-:W-:Y:S01]  /*17d80*/  MOV R0, 0x20 ;  /* 0x0000002000007802 */ /* 0x000fe20000000f00 */
[----:B------:R-:W-:Y:S01]  /*17d90*/  STS [R2+0x400], R5 ;  /* 0x0004000502007388 */ /* 0x000fe20000000800 */
[----:B------:R-:W-:Y:S01]  /*17da0*/  F2FP.BF16.F32.PACK_AB R21, R21, R90 ;  /* 0x0000005a1515723e */ /* 0x000fe200000010ff */
[----:B------:R-:W-:Y:S01]  /*17db0*/  FMUL.FTZ R131, R7, R131 ;  /* 0x0000008307837220 */ /* 0x000fe20000410000 */
[----:B------:R-:W-:Y:S01]  /*17dc0*/  F2FP.BF16.F32.PACK_AB R25, R25, R80 ;  /* 0x000000501919723e */ /* 0x000fe200000010ff */
[----:B------:R1:W-:Y:S01]  /*17dd0*/  STS [R3], R4 ;  /* 0x0000000403007388 */ /* 0x0003e20000000800 */
[----:B------:R-:W-:Y:S01]  /*17de0*/  F2FP.BF16.F32.PACK_AB R82, R83, R82 ;  /* 0x000000525352723e */ /* 0x000fe200000010ff */
[----:B------:R-:W-:Y:S01]  /*17df0*/  FMUL.FTZ R138, R7, R138 ;  /* 0x0000008a078a7220 */ /* 0x000fe20000410000 */
[----:B------:R-:W-:Y:S01]  /*17e00*/  F2FP.BF16.F32.PACK_AB R24, R24, R92 ;  /* 0x0000005c1818723e */ /* 0x000fe200000010ff */
[----:B------:R-:W-:Y:S01]  /*17e10*/  STS [R3+0x400], R21 ;  /* 0x0004001503007388 */ /* 0x000fe20000000800 */
[----:B------:R-:W-:Y:S01]  /*17e20*/  F2FP.BF16.F32.PACK_AB R94, R95, R94 ;  /* 0x0000005e5f5e723e */ /* 0x000fe200000010ff */
[----:B------:R-:W-:Y:S01]  /*17e30*/  @UP0 UIMAD UR8, UR13, UR7, UR11 ;  /* 0x000000070d0802a4 */ /* 0x000fe2000f8e020b */
[----:B------:R-:W-:Y:S01]  /*17e40*/  F2FP.BF16.F32.PACK_AB R20, R20, R100 ;  /* 0x000000641414723e */ /* 0x000fe200000010ff */
[----:B------:R-:W-:Y:S01]  /*17e50*/  STS [R2+0x2000], R25 ;  /* 0x0020001902007388 */ /* 0x000fe20000000800 */
[----:B------:R-:W-:-:S02]  /*17e60*/  F2FP.BF16.F32.PACK_AB R19, R19, R102 ;  /* 0x000000661313723e */ /* 0x000fc400000010ff */
[----:B------:R-:W-:Y:S01]  /*17e70*/  PLOP3.LUT P0, PT, PT, PT, UP0, 0x80, 0x0 ;  /* 0x000000000000781c */ /* 0x000fe20003f0f008 */
[----:B------:R2:W-:Y:S01]  /*17e80*/  STS [R2+0x2400], R82 ;  /* 0x0024005202007388 */ /* 0x0005e20000000800 */
[----:B------:R-:W-:Y:S02]  /*17e90*/  F2FP.BF16.F32.PACK_AB R16, R16, R104 ;  /* 0x000000681010723e */ /* 0x000fe400000010ff */
[----:B------:R-:W-:Y:S01]  /*17ea0*/  F2FP.BF16.F32.PACK_AB R14, R14, R106 ;  /* 0x0000006a0e0e723e */ /* 0x000fe200000010ff */
[----:B------:R-:W-:Y:S01]  /*17eb0*/  STS [R3+0x2000], R24 ;  /* 0x0020001803007388 */ /* 0x000fe20000000800 */
[----:B------:R-:W-:Y:S02]  /*17ec0*/  F2FP.BF16.F32.PACK_AB R18, R18, R96 ;  /* 0x000000601212723e */ /* 0x000fe400000010ff */
[----:B------:R-:W-:Y:S01]  /*17ed0*/  F2FP.BF16.F32.PACK_AB R17, R17, R98 ;  /* 0x000000621111723e */ /* 0x000fe200000010ff */
[----:B------:R3:W-:Y:S01]  /*17ee0*/  STS [R3+0x2400], R94 ;  /* 0x0024005e03007388 */ /* 0x0007e20000000800 */
[----:B------:R-:W-:-:S02]  /*17ef0*/  F2FP.BF16.F32.PACK_AB R23, R23, R108 ;  /* 0x0000006c1717723e */ /* 0x000fc400000010ff */
[----:B------:R-:W-:Y:S02]  /*17f00*/  F2FP.BF16.F32.PACK_AB R22, R22, R110 ;  /* 0x0000006e1616723e */ /* 0x000fe400000010ff */
[----:B-1----:R-:W-:Y:S02]  /*17f10*/  SEL R4, R0, 0xffffffe0, !P1 ;  /* 0xffffffe000047807 */ /* 0x002fe40004800000 */
[C---:B------:R-:W-:Y:S02]  /*17f20*/  IADD3 R0, R2.reuse, 0x40, RZ ;  /* 0x0000004002007810 */ /* 0x040fe40007ffe0ff */
[CC--:B------:R-:W-:Y:S02]  /*17f30*/  IADD3 R6, R2.reuse, R4.reuse, RZ ;  /* 0x0000000402067210 */ /* 0x0c0fe40007ffe0ff */
[----:B------:R-:W-:Y:S02]  /*17f40*/  IADD3 R5, R3, R4, RZ ;  /* 0x0000000403057210 */ /* 0x000fe40007ffe0ff */
[----:B------:R-:W-:Y:S01]  /*17f50*/  F2FP.BF16.F32.PACK_AB R13, R13, R116 ;  /* 0x000000740d0d723e */ /* 0x000fe200000010ff */
[----:B------:R-:W-:Y:S01]  /*17f60*/  STS [R6], R20 ;  /* 0x0000001406007388 */ /* 0x000fe20000000800 */
[----:B------:R-:W-:-:S02]  /*17f70*/  @P2 IADD3 R0, R2, -0x40, RZ ;  /* 0xffffffc002002810 */ /* 0x000fc40007ffe0ff */
[----:B------:R-:W-:Y:S01]  /*17f80*/  F2FP.BF16.F32.PACK_AB R12, R12, R118 ;  /* 0x000000760c0c723e */ /* 0x000fe200000010ff */
[----:B------:R-:W-:Y:S01]  /*17f90*/  STS [R6+0x400], R19 ;  /* 0x0004001306007388 */ /* 0x000fe20000000800 */
[----:B------:R-:W-:Y:S02]  /*17fa0*/  F2FP.BF16.F32.PACK_AB R9, R9, R120 ;  /* 0x000000780909723e */ /* 0x000fe400000010ff */
[----:B------:R-:W-:Y:S01]  /*17fb0*/  F2FP.BF16.F32.PACK_AB R8, R123, R122 ;  /* 0x0000007a7b08723e */ /* 0x000fe200000010ff */
[----:B------:R-:W-:Y:S01]  /*17fc0*/  STS [R5], R16 ;  /* 0x0000001005007388 */ /* 0x000fe20000000800 */
[----:B--2---:R-:W-:Y:S02]  /*17fd0*/  IADD3 R2, R15, R0, RZ ;  /* 0x000000000f027210 */ /* 0x004fe40007ffe0ff */
[----:B------:R-:W-:Y:S01]  /*17fe0*/  F2FP.BF16.F32.PACK_AB R11, R11, R112 ;  /* 0x000000700b0b723e */ /* 0x000fe200000010ff */
[----:B------:R1:W-:Y:S01]  /*17ff0*/  STS [R5+0x400], R14 ;  /* 0x0004000e05007388 */ /* 0x0003e20000000800 */
[----:B------:R-:W-:-:S02]  /*18000*/  F2FP.BF16.F32.PACK_AB R10, R10, R114 ;  /* 0x000000720a0a723e */ /* 0x000fc400000010ff */
[----:B---3--:R-:W-:Y:S01]  /*18010*/  F2FP.BF16.F32.PACK_AB R3, R143, R142 ;  /* 0x0000008e8f03723e */ /* 0x008fe200000010ff */
[----:B------:R-:W-:Y:S04]  /*18020*/  STS [R6+0x2000], R18 ;  /* 0x0020001206007388 */ /* 0x000fe80000000800 */
[----:B------:R2:W-:Y:S04]  /*18030*/  STS [R6+0x2400], R17 ;  /* 0x0024001106007388 */ /* 0x0005e80000000800 */
[----:B------:R-:W-:Y:S04]  /*18040*/  STS [R5+0x2000], R23 ;  /* 0x0020001705007388 */ /* 0x000fe80000000800 */
[----:B------:R3:W-:Y:S04]  /*18050*/  STS [R5+0x2400], R22 ;  /* 0x0024001605007388 */ /* 0x0007e80000000800 */
[----:B------:R4:W-:Y:S04]  /*18060*/  STS [R0], R13 ;  /* 0x0000000d00007388 */ /* 0x0009e80000000800 */
[----:B------:R5:W-:Y:S01]  /*18070*/  STS [R0+0x400], R12 ;  /* 0x0004000c00007388 */ /* 0x000be20000000800 */
[----:B-1----:R-:W-:-:S03]  /*18080*/  F2FP.BF16.F32.PACK_AB R14, R137, R136 ;  /* 0x00000088890e723e */ /* 0x002fc600000010ff */
[----:B------:R1:W-:Y:S04]  /*18090*/  STS [R2], R9 ;  /* 0x0000000902007388 */ /* 0x0003e80000000800 */
[----:B------:R1:W-:Y:S01]  /*180a0*/  STS [R2+0x400], R8 ;  /* 0x0004000802007388 */ /* 0x0003e20000000800 */
[----:B--2---:R-:W-:-:S03]  /*180b0*/  F2FP.BF16.F32.PACK_AB R6, R131, R130 ;  /* 0x000000828306723e */ /* 0x004fc600000010ff */
[----:B------:R2:W-:Y:S04]  /*180c0*/  STS [R0+0x2000], R11 ;  /* 0x0020000b00007388 */ /* 0x0005e80000000800 */
[----:B------:R2:W-:Y:S01]  /*180d0*/  STS [R0+0x2400], R10 ;  /* 0x0024000a00007388 */ /* 0x0005e20000000800 */
[----:B---3--:R-:W-:Y:S01]  /*180e0*/  F2FP.BF16.F32.PACK_AB R5, R141, R140 ;  /* 0x0000008c8d05723e */ /* 0x008fe200000010ff */
[----:B----4-:R-:W-:Y:S01]  /*180f0*/  FMUL.FTZ R13, R7, R139 ;  /* 0x0000008b070d7220 */ /* 0x010fe20000410000 */
[----:B------:R-:W-:Y:S02]  /*18100*/  F2FP.BF16.F32.PACK_AB R7, R129, R128 ;  /* 0x000000808107723e */ /* 0x000fe400000010ff */
[----:B-----5:R-:W-:Y:S02]  /*18110*/  IADD3 R12, R4, 0x400, R0 ;  /* 0x00000400040c7810 */ /* 0x020fe40007ffe000 */
[----:B------:R-:W-:-:S02]  /*18120*/  F2FP.BF16.F32.PACK_AB R13, R13, R138 ;  /* 0x0000008a0d0d723e */ /* 0x000fc400000010ff */
[----:B-1----:R-:W-:Y:S02]  /*18130*/  F2FP.BF16.F32.PACK_AB R9, R133, R132 ;  /* 0x000000848509723e */ /* 0x002fe400000010ff */
[----:B------:R-:W-:Y:S02]  /*18140*/  IADD3 R12, R15, R12, RZ ;  /* 0x0000000c0f0c7210 */ /* 0x000fe40007ffe0ff */
[----:B------:R-:W-:Y:S02]  /*18150*/  F2FP.BF16.F32.PACK_AB R8, R135, R134 ;  /* 0x000000868708723e */ /* 0x000fe400000010ff */
[----:B--2---:R-:W-:Y:S02]  /*18160*/  F2FP.BF16.F32.PACK_AB R11, R125, R124 ;  /* 0x0000007c7d0b723e */ /* 0x004fe400000010ff */
[----:B------:R-:W-:Y:S01]  /*18170*/  F2FP.BF16.F32.PACK_AB R10, R127, R126 ;  /* 0x0000007e7f0a723e */ /* 0x000fe200000010ff */
        /* <DEDUP_REMOVED lines=8> */
.L_x_1438:
[----:B------:R-:W-:Y:S01]  /*18200*/  ULDC.U8 UR4, c[0x0][0x3d9] ;  /* 0x0000f64000047ab9 */ /* 0x000fe20000000000 */
[C---:B------:R-:W-:Y:S01]  /*18210*/  IMAD.IADD R0, R4.reuse, 0x1, R0 ;  /* 0x0000000104007824 */ /* 0x040fe200078e0200 */
[----:B------:R-:W-:Y:S01]  /*18220*/  ISETP.NE.AND P2, PT, RZ, UR4, PT ;  /* 0x00000004ff007c0c */ /* 0x000fe2000bf45270 */
[----:B------:R-:W-:Y:S01]  /*18230*/  IMAD.IADD R4, R4, 0x1, R2 ;  /* 0x0000000104047824 */ /* 0x000fe200078e0202 */
[----:B------:R1:W-:Y:S01]  /*18240*/  STS [R2+0x2000], R11 ;  /* 0x0020000b02007388 */ /* 0x0003e20000000800 */
[----:B------:R-:W-:Y:S02]  /*18250*/  ULDC.U8 UR7, c[0x0][0x3d8] ;  /* 0x0000f60000077ab9 */ /* 0x000fe40000000000 */
[----:B------:R-:W-:Y:S01]  /*18260*/  ISETP.NE.AND P0, PT, RZ, UR7, PT ;  /* 0x00000007ff007c0c */ /* 0x000fe2000bf05270 */
[----:B------:R2:W-:Y:S03]  /*18270*/  STS [R2+0x2400], R10 ;  /* 0x0024000a02007388 */ /* 0x0005e60000000800 */
[----:B------:R-:W-:Y:S01]  /*18280*/  ISETP.EQ.AND P0, PT, RZ, UR4, P0 ;  /* 0x00000004ff007c0c */ /* 0x000fe20008702270 */
[----:B------:R-:W-:Y:S04]  /*18290*/  STS [R0], R9 ;  /* 0x0000000900007388 */ /* 0x000fe80000000800 */
[----:B------:R3:W-:Y:S04]  /*182a0*/  STS [R0+0x400], R8 ;  /* 0x0004000800007388 */ /* 0x0007e80000000800 */
[----:B------:R-:W-:Y:S04]  /*182b0*/  STS [R4], R5 ;  /* 0x0000000504007388 */ /* 0x000fe80000000800 */
[----:B------:R4:W-:Y:S01]  /*182c0*/  STS [R12], R3 ;  /* 0x000000030c007388 */ /* 0x0009e20000000800 */
[----:B------:R-:W-:-:S03]  /*182d0*/  @!P0 PLOP3.LUT P1, PT, PT, PT, PT, 0x8, 0x0 ;  /* 0x000000000000881c */ /* 0x000fc60003f2e170 */
[----:B------:R5:W-:Y:S01]  /*182e0*/  STS [R0+0x2000], R7 ;  /* 0x0020000700007388 */ /* 0x000be20000000800 */
[----:B-1----:R-:W1:Y:S03]  /*182f0*/  @P4 LDC R11, c[0x0][0x2e8] ;  /* 0x0000ba00ff0b4b82 */ /* 0x002e660000000800 */
[----:B------:R-:W-:Y:S04]  /*18300*/  STS [R0+0x2400], R6 ;  /* 0x0024000600007388 */ /* 0x000fe80000000800 */
[----:B------:R5:W-:Y:S01]  /*18310*/  STS [R4+0x2000], R14 ;  /* 0x0020000e04007388 */ /* 0x000be20000000800 */
[----:B--2---:R-:W2:Y:S01]  /*18320*/  @P3 LDC R10, c[0x0][0x2e8] ;  /* 0x0000ba00ff0a3b82 */ /* 0x004ea20000000800 */
[----:B------:R-:W1:Y:S01]  /*18330*/  S2R R16, SR_CTAID.Y ;  /* 0x0000000000107919 */ /* 0x000e620000002600 */
[----:B------:R-:W1:Y:S06]  /*18340*/  S2R R38, SR_CTAID.Z ;  /* 0x0000000000267919 */ /* 0x000e6c0000002700 */
[----:B---3--:R-:W3:Y:S01]  /*18350*/  @P2 LDC R8, c[0x0][0x2c0] ;  /* 0x0000b000ff082b82 */ /* 0x008ee20000000800 */
[----:B------:R-:W1:Y:S01]  /*18360*/  S2R R17, SR_CTAID.X ;  /* 0x0000000000117919 */ /* 0x000e620000002500 */
[----:B------:R-:W1:Y:S06]  /*18370*/  S2R R37, SR_TID.X ;  /* 0x0000000000257919 */ /* 0x000e6c0000002100 */
[----:B----4-:R-:W4:Y:S01]  /*18380*/  @P2 LDC.64 R2, c[0x0][0x2c0] ;  /* 0x0000b000ff022b82 */ /* 0x010f220000000a00 */
[----:B-----5:R1:W1:Y:S01]  /*18390*/  @P4 MUFU.LG2 R7, R27 ;  /* 0x0000001b00074308 */ /* 0x0202620000000c00 */
[----:B------:R1:W-:Y:S01]  /*183a0*/  STS [R12+0x2000], R13 ;  /* 0x0020000d0c007388 */ /* 0x0003e20000000800 */
[----:B------:R-:W-:-:S06]  /*183b0*/  @P2 IMAD.MOV.U32 R4, RZ, RZ, 0x1 ;  /* 0x00000001ff042424 */ /* 0x000fcc00078e00ff */
[----:B------:R1:W1:Y:S01]  /*183c0*/  @P3 MUFU.LG2 R6, R28 ;  /* 0x0000001c00063308 */ /* 0x0002620000000c00 */
[----:B----4-:R-:W-:Y:S01]  /*183d0*/  @P2 IMAD R0, R3, R2, RZ ;  /* 0x0000000203002224 */ /* 0x010fe200078e02ff */
[----:B------:R-:W-:Y:S01]  /*183e0*/  @!P0 CS2R R2, SRZ ;  /* 0x0000000000028805 */ /* 0x000fe2000001ff00 */
[----:B-123--:R-:W-:Y:S06]  /*183f0*/  @!P0 BRA `(.L_x_1439) ;  /* 0x00000000001c8947 */ /* 0x00efec0003800000 */
[----:B------:R-:W1:Y:S01]  /*18400*/  S2UR UR6, SR_CTAID.Y ;  /* 0x00000000000679c3 */ /* 0x000e620000002600 */
[----:B------:R-:W-:Y:S01]  /*18410*/  ULDC UR4, c[0x0][0x2c4] ;  /* 0x0000b10000047ab9 */ /* 0x000fe20000000800 */
[----:B------:R-:W-:Y:S01]  /*18420*/  PLOP3.LUT P1, PT, PT, PT, PT, 0x80, 0x0 ;  /* 0x000000000000781c */ /* 0x000fe20003f2f070 */
[----:B-1----:R-:W-:-:S04]  /*18430*/  @!UP0 UIMAD UR13, UR6, UR4, URZ ;  /* 0x00000004060d82a4 */ /* 0x002fc8000f8e023f */
[----:B------:R-:W-:Y:S02]  /*18440*/  USHF.R.S32.HI UR4, URZ, 0x1f, UR13 ;  /* 0x0000001f3f047899 */ /* 0x000fe4000801140d */
[----:B------:R-:W-:-:S04]  /*18450*/  IMAD.U32 R2, RZ, RZ, UR13 ;  /* 0x0000000dff027e24 */ /* 0x000fc8000f8e00ff */
[----:B------:R-:W-:Y:S02]  /*18460*/  MOV R3, UR4 ;  /* 0x0000000400037c02 */ /* 0x000fe40008000f00 */
.L_x_1439:
[----:B------:R-:W-:Y:S05]  /*18470*/  @P2 BRA `(.L_x_1440) ;  /* 0x0000000000182947 */ /* 0x000fea0003800000 */
[----:B------:R-:W1:Y:S01]  /*18480*/  LDC R0, c[0x0][0x2c4] ;  /* 0x0000b100ff007b82 */ /* 0x000e620000000800 */
[----:B------:R-:W-:Y:S02]  /*18490*/  ISETP.NE.AND P0, PT, RZ, UR7, PT ;  /* 0x00000007ff007c0c */ /* 0x000fe4000bf05270 */
[----:B------:R-:W-:-:S05]  /*184a0*/  MOV R8, 0x1 ;  /* 0x0000000100087802 */ /* 0x000fca0000000f00 */
[----:B------:R-:W2:Y:S08]  /*184b0*/  LDC R4, c[0x0][0x270] ;  /* 0x00009c00ff047b82 */ /* 0x000eb00000000800 */
[----:B-1----:R-:W2:Y:S02]  /*184c0*/  @P0 LDC R0, c[0x0][0x2e4] ;  /* 0x0000b900ff000b82 */ /* 0x002ea40000000800 */
[----:B--2---:R-:W-:-:S07]  /*184d0*/  IMAD R4, R0, R4, RZ ;  /* 0x0000000400047224 */ /* 0x004fce00078e02ff */
.L_x_1440:
[----:B------:R-:W-:Y:S01]  /*184e0*/  BAR.SYNC.DEFER_BLOCKING 0x0 ;  /* 0x0000000000007b1d */ /* 0x000fe20000010000 */
[----:B------:R-:W-:Y:S01]  /*184f0*/  LOP3.LUT R5, R31, 0xffffffe0, RZ, 0xc0, !PT ;  /* 0xffffffe01f057812 */ /* 0x000fe200078ec0ff */
[----:B------:R-:W-:Y:S02]  /*18500*/  IMAD R4, R16, R4, RZ ;  /* 0x0000000410047224 */ /* 0x000fe400078e02ff */
[----:B------:R-:W-:Y:S01]  /*18510*/  @P3 FMUL.FTZ R6, R6, 0.69314718246459960938 ;  /* 0x3f31721806063820 */ /* 0x000fe20000410000 */
[----:B------:R-:W-:Y:S01]  /*18520*/  MOV R28, 0x7f800000 ;  /* 0x7f800000001c7802 */ /* 0x000fe20000000f00 */
[----:B------:R-:W-:Y:S02]  /*18530*/  @P4 FMUL.FTZ R7, R7, 0.69314718246459960938 ;  /* 0x3f31721807074820 */ /* 0x000fe40000410000 */
[----:B------:R-:W1:Y:S01]  /*18540*/  @P6 LDC R15, c[0x0][0x2e8] ;  /* 0x0000ba00ff0f6b82 */ /* 0x000e620000000800 */
[----:B------:R2:W3:Y:S01]  /*18550*/  @P6 MUFU.LG2 R13, R29 ;  /* 0x0000001d000d6308 */ /* 0x0004e20000000c00 */
[----:B------:R-:W-:Y:S01]  /*18560*/  IADD3 R9, -R5, R36, RZ ;  /* 0x0000002405097210 */ /* 0x000fe20007ffe1ff */
[----:B------:R-:W-:Y:S01]  /*18570*/  @P3 FFMA.FTZ R28, R72, R10, R6 ;  /* 0x0000000a481c3223 */ /* 0x000fe20000010006 */
[----:B------:R-:W-:Y:S01]  /*18580*/  SEL R5, R4, RZ, !P1 ;  /* 0x000000ff04057207 */ /* 0x000fe20004800000 */
[----:B------:R-:W-:Y:S01]  /*18590*/  IMAD R4, R17, R8, RZ ;  /* 0x0000000811047224 */ /* 0x000fe200078e02ff */
[----:B------:R-:W-:Y:S01]  /*185a0*/  LOP3.LUT P2, RZ, R9, 0x3, RZ, 0xc0, !PT ;  /* 0x0000000309ff7812 */ /* 0x000fe2000784c0ff */
[----:B------:R-:W-:Y:S01]  /*185b0*/  BSSY B0, `(.L_x_1441) ;  /* 0x0000046000007945 */ /* 0x000fe20003800000 */
[----:B------:R-:W4:Y:S01]  /*185c0*/  @P5 LDC R14, c[0x0][0x2e8] ;  /* 0x0000ba00ff0e5b82 */ /* 0x000f220000000800 */
[----:B------:R-:W5:Y:S01]  /*185d0*/  @P5 MUFU.LG2 R12, R30 ;  /* 0x0000001e000c5308 */ /* 0x000f620000000c00 */
[----:B------:R-:W-:Y:S01]  /*185e0*/  IMAD R0, R38, R0, R5 ;  /* 0x0000000026007224 */ /* 0x000fe200078e0205 */
[----:B------:R-:W-:Y:S01]  /*185f0*/  MOV R27, 0x7f800000 ;  /* 0x7f800000001b7802 */ /* 0x000fe20000000f00 */
[----:B------:R-:W-:-:S02]  /*18600*/  IMAD.SHL.U32 R6, R4, 0x80, RZ ;  /* 0x0000008004067824 */ /* 0x000fc400078e00ff */
[----:B------:R-:W-:Y:S01]  /*18610*/  @P4 FFMA.FTZ R27, R73, R11, R7 ;  /* 0x0000000b491b4223 */ /* 0x000fe20000010007 */
[----:B------:R-:W-:Y:S01]  /*18620*/  IMAD.MOV.U32 R24, RZ, RZ, 0x7f800000 ;  /* 0x7f800000ff187424 */ /* 0x000fe200078e00ff */
[----:B------:R-:W-:Y:S02]  /*18630*/  MOV R25, 0x7f800000 ;  /* 0x7f80000000197802 */ /* 0x000fe40000000f00 */
[----:B------:R-:W-:Y:S01]  /*18640*/  IADD3 R10, P1, P0, R6, R2, R0 ;  /* 0x00000002060a7210 */ /* 0x000fe2000783e000 */
[----:B------:R1:W4:Y:S01]  /*18650*/  LDS.128 R32, [R207+0x3800] ;  /* 0x00380000cf207984 */ /* 0x0003220000000c00 */
[----:B--2---:R-:W-:Y:S01]  /*18660*/  SHF.R.S32.HI R29, RZ, 0x1f, R37 ;  /* 0x0000001fff1d7819 */ /* 0x004fe20000011425 */
[----:B---3--:R-:W-:Y:S01]  /*18670*/  @P6 FMUL.FTZ R5, R13, 0.69314718246459960938 ;  /* 0x3f3172180d056820 */ /* 0x008fe20000410000 */
[----:B------:R-:W-:Y:S02]  /*18680*/  SHF.R.S32.HI R7, RZ, 0x1f, R6 ;  /* 0x0000001fff077819 */ /* 0x000fe40000011406 */
[----:B------:R-:W-:Y:S01]  /*18690*/  LEA.HI R29, R29, R37, RZ, 0x3 ;  /* 0x000000251d1d7211 */ /* 0x000fe200078f18ff */
[----:B-1----:R-:W-:Y:S01]  /*186a0*/  @P6 FFMA.FTZ R24, R71, R15, R5 ;  /* 0x0000000f47186223 */ /* 0x002fe20000010005 */
[----:B------:R-:W-:Y:S01]  /*186b0*/  SHF.R.S32.HI R0, RZ, 0x1f, R0 ;  /* 0x0000001fff007819 */ /* 0x000fe20000011400 */
[----:B-----5:R-:W-:Y:S01]  /*186c0*/  @P5 FMUL.FTZ R4, R12, 0.69314718246459960938 ;  /* 0x3f3172180c045820 */ /* 0x020fe20000410000 */
[----:B------:R-:W-:-:S02]  /*186d0*/  SHF.R.S32.HI R2, RZ, 0x3, R29 ;  /* 0x00000003ff027819 */ /* 0x000fc4000001141d */
[----:B------:R-:W-:Y:S01]  /*186e0*/  IADD3.X R9, R7, R3, R0, P1, P0 ;  /* 0x0000000307097210 */ /* 0x000fe20000fe0400 */
[----:B----4-:R-:W-:Y:S01]  /*186f0*/  @P5 FFMA.FTZ R25, R70, R14, R4 ;  /* 0x0000000e46195223 */ /* 0x010fe20000010004 */
        /* <DEDUP_REMOVED lines=32> */
[C---:B------:R-:W-:Y:S02]  /*18900*/  @!P0 IADD3 R12, P6, R7.reuse, R10, RZ ;  /* 0x0000000a070c8210 */ /* 0x040fe40007fde0ff */
[-C--:B------:R-:W-:Y:S02]  /*18910*/  @!P2 LEA.HI.X.SX32 R0, R0, R9.reuse, 0x1, P5 ;  /* 0x000000090000a211 */ /* 0x080fe400028f0eff */
[-C--:B------:R-:W-:Y:S02]  /*18920*/  @!P1 LEA.HI.X.SX32 R15, R4, R9.reuse, 0x1, P4 ;  /* 0x00000009040f9211 */ /* 0x080fe400020f0eff */
[----:B------:R-:W-:Y:S01]  /*18930*/  @!P0 LEA.HI.X.SX32 R14, R7, R9, 0x1, P6 ;  /* 0x00000009070e8211 */ /* 0x000fe200030f0eff */
[----:B------:R-:W4:Y:S01]  /*18940*/  @!P0 LDC.64 R22, c[0x0][0x2b0] ;  /* 0x0000ac00ff168b82 */ /* 0x000f220000000a00 */
[----:B-1----:R-:W-:-:S04]  /*18950*/  @!P3 LEA R10, P5, R11, R16, 0x2 ;  /* 0x000000100b0ab211 */ /* 0x002fc800078a10ff */
        /* <DEDUP_REMOVED lines=11> */
.L_x_1442:
[----:B------:R-:W-:Y:S05]  /*18a10*/  BSYNC B0 ;  /* 0x0000000000007941 */ /* 0x000fea0003800000 */
.L_x_1441:
[----:B-1----:R-:W2:Y:S01]  /*18a20*/  LDL.LU.64 R6, [R1+0x60] ;  /* 0x0000600001067983 */ /* 0x002ea20000300a00 */
[----:B------:R-:W-:Y:S01]  /*18a30*/  LOP3.LUT R4, R29, 0xfffffff8, RZ, 0xc0, !PT ;  /* 0xfffffff81d047812 */ /* 0x000fe200078ec0ff */
[----:B------:R-:W-:Y:S01]  /*18a40*/  ULDC UR4, c[0x0][0x2d0] ;  /* 0x0000b40000047ab9 */ /* 0x000fe20000000800 */
[C---:B------:R-:W-:Y:S01]  /*18a50*/  VIADD R0, R2.reuse, 0x20 ;  /* 0x0000002002007836 */ /* 0x040fe20000000000 */
[----:B------:R1:W3:Y:S01]  /*18a60*/  LDS.128 R12, [R207] ;  /* 0x00000000cf0c7984 */ /* 0x0002e20000000c00 */
[C---:B------:R-:W-:Y:S01]  /*18a70*/  VIADD R5, R2.reuse, 0x30 ;  /* 0x0000003002057836 */ /* 0x040fe20000000000 */
[----:B------:R-:W-:Y:S01]  /*18a80*/  ULDC.64 UR6, c[0x0][0x2a0] ;  /* 0x0000a80000067ab9 */ /* 0x000fe20000000a00 */
[----:B------:R-:W-:Y:S01]  /*18a90*/  IMAD.IADD R4, R37, 0x1, -R4 ;  /* 0x0000000125047824 */ /* 0x000fe200078e0a04 */
[----:B------:R-:W-:Y:S01]  /*18aa0*/  BSSY B0, `(.L_x_1443) ;  /* 0x0000025000007945 */ /* 0x000fe20003800000 */
[C---:B------:R-:W-:Y:S01]  /*18ab0*/  VIADD R3, R2.reuse, 0x10 ;  /* 0x0000001002037836 */ /* 0x040fe20000000000 */
[C---:B------:R-:W-:Y:S01]  /*18ac0*/  IADD3 R16, R2.reuse, 0x70, RZ ;  /* 0x0000007002107810 */ /* 0x040fe20007ffe0ff */
[----:B------:R-:W-:Y:S01]  /*18ad0*/  VIADD R17, R2, 0x60 ;  /* 0x0000006002117836 */ /* 0x000fe20000000000 */
[----:B--2---:R-:W-:-:S02]  /*18ae0*/  ISETP.GE.AND P0, PT, R6, UR4, PT ;  /* 0x0000000406007c0c */ /* 0x004fc4000bf06270 */
[----:B------:R-:W-:Y:S02]  /*18af0*/  SHF.R.S32.HI R7, RZ, 0x1f, R38 ;  /* 0x0000001fff077819 */ /* 0x000fe40000011426 */
[----:B------:R-:W-:Y:S01]  /*18b00*/  ISETP.GE.OR P3, PT, R0, UR5, P0 ;  /* 0x0000000500007c0c */ /* 0x000fe20008766670 */
[----:B------:R-:W-:Y:S01]  /*18b10*/  IMAD.SHL.U32 R0, R4, 0x8, RZ ;  /* 0x0000000804007824 */ /* 0x000fe200078e00ff */
[----:B------:R-:W-:Y:S02]  /*18b20*/  ISETP.GE.OR P4, PT, R5, UR5, P0 ;  /* 0x0000000505007c0c */ /* 0x000fe40008786670 */
[----:B------:R-:W-:Y:S02]  /*18b30*/  IADD3 R5, R2, 0x40, RZ ;  /* 0x0000004002057810 */ /* 0x000fe40007ffe0ff */
[----:B------:R-:W-:Y:S02]  /*18b40*/  SHF.R.S32.HI R0, RZ, 0x1f, R0 ;  /* 0x0000001fff007819 */ /* 0x000fe40000011400 */
[----:B------:R-:W-:Y:S01]  /*18b50*/  IADD3 R4, P1, R6, UR10, RZ ;  /* 0x0000000a06047c10 */ /* 0x000fe2000ff3e0ff */
[----:B------:R-:W-:Y:S01]  /*18b60*/  IMAD.U32 R6, RZ, RZ, UR14 ;  /* 0x0000000eff067e24 */ /* 0x000fe2000f8e00ff */
[----:B------:R-:W-:-:S02]  /*18b70*/  ISETP.GE.OR P5, PT, R5, UR5, P0 ;  /* 0x0000000505007c0c */ /* 0x000fc400087a6670 */
[----:B------:R-:W-:Y:S01]  /*18b80*/  IADD3.X R5, R0, UR8, RZ, P1, !PT ;  /* 0x0000000800057c10 */ /* 0x000fe20008ffe4ff */
[----:B------:R-:W-:Y:S01]  /*18b90*/  IMAD R0, R7, UR6, RZ ;  /* 0x0000000607007c24 */ /* 0x000fe2000f8e02ff */
[C---:B------:R-:W-:Y:S02]  /*18ba0*/  ISETP.GE.OR P1, PT, R2.reuse, UR5, P0 ;  /* 0x0000000502007c0c */ /* 0x040fe40008726670 */
[----:B------:R-:W-:Y:S01]  /*18bb0*/  ISETP.GE.OR P2, PT, R3, UR5, P0 ;  /* 0x0000000503007c0c */ /* 0x000fe20008746670 */
[----:B------:R-:W-:Y:S02]  /*18bc0*/  VIADD R3, R2, 0x50 ;  /* 0x0000005002037836 */ /* 0x000fe40000000000 */
[C---:B------:R-:W-:Y:S02]  /*18bd0*/  IMAD R0, R38.reuse, UR7, R0 ;  /* 0x0000000726007c24 */ /* 0x040fe4000f8e0200 */
[----:B------:R-:W-:Y:S01]  /*18be0*/  IMAD.WIDE.U32 R10, R38, UR6, R4 ;  /* 0x00000006260a7c25 */ /* 0x000fe2000f8e0004 */
[----:B------:R-:W-:-:S02]  /*18bf0*/  ISETP.GE.OR P6, PT, R3, UR5, P0 ;  /* 0x0000000503007c0c */ /* 0x000fc400087c6670 */
[--C-:B------:R-:W-:Y:S01]  /*18c00*/  SHF.R.S32.HI R3, RZ, 0x1f, R2.reuse ;  /* 0x0000001fff037819 */ /* 0x100fe20000011402 */
[----:B------:R-:W-:Y:S01]  /*18c10*/  IMAD.IADD R9, R0, 0x1, R11 ;  /* 0x0000000100097824 */ /* 0x000fe200078e020b */
[----:B------:R-:W-:Y:S01]  /*18c20*/  P2R R18, PR, RZ, 0x40 ;  /* 0x00000040ff127803 */ /* 0x000fe20000000000 */
[----:B------:R-:W-:Y:S01]  /*18c30*/  IMAD.WIDE R6, R6, 0x80, R2 ;  /* 0x0000008006067825 */ /* 0x000fe200078e0202 */
[----:B-1-3--:R-:W-:Y:S07]  /*18c40*/  @P1 BRA `(.L_x_1444) ;  /* 0x0000000000281947 */ /* 0x00afee0003800000 */
        /* <DEDUP_REMOVED lines=10> */
.L_x_1444:
[----:B------:R-:W-:Y:S05]  /*18cf0*/  BSYNC B0 ;  /* 0x0000000000007941 */ /* 0x000fea0003800000 */
.L_x_1443:
        /* <DEDUP_REMOVED lines=18> */
.L_x_1446:
[----:B------:R-:W-:Y:S05]  /*18e20*/  BSYNC B0 ;  /* 0x0000000000007941 */ /* 0x000fea0003800000 */
.L_x_1445:
        /* <DEDUP_REMOVED lines=16> */
.L_x_1448:
[----:B------:R-:W-:Y:S05]  /*18f30*/  BSYNC B0 ;  /* 0x0000000000007941 */ /* 0x000fea0003800000 */
.L_x_1447:
        /* <DEDUP_REMOVED lines=16> */
.L_x_1450:
[----:B------:R-:W-:Y:S05]  /*19040*/  BSYNC B0 ;  /* 0x0000000000007941 */ /* 0x000fea0003800000 */
.L_x_1449:
        /* <DEDUP_REMOVED lines=16> */
.L_x_1452:
[----:B------:R-:W-:Y:S05]  /*19150*/  BSYNC B0 ;  /* 0x0000000000007941 */ /* 0x000fea0003800000 */
.L_x_1451:
        /* <DEDUP_REMOVED lines=17> */
.L_x_1454:
[----:B------:R-:W-:Y:S05]  /*19270*/  BSYNC B0 ;  /* 0x0000000000007941 */ /* 0x000fea0003800000 */
.L_x_1453:
        /* <DEDUP_REMOVED lines=16> */
.L_x_1456:
[----:B------:R-:W-:Y:S05]  /*19380*/  BSYNC B0 ;  /* 0x0000000000007941 */ /* 0x000fea0003800000 */
.L_x_1455:
        /* <DEDUP_REMOVED lines=15> */
.L_x_1457:
        /* <DEDUP_REMOVED lines=16> */
.L_x_2587:


//--------------------- .text._ZN5flash16flash_fwd_kernelI23Flash_fwd_kernel_traitsILi64ELi128ELi64ELi4ELb0ELb0EN7cutlass10bfloat16_tE19Flash_kernel_traitsILi64ELi128ELi64ELi4ES3_EELb1ELb0ELb0ELb0ELb1ELb1ELb0ELb0EEEvNS_16Flash_fwd_paramsE --------------------------
	.section	.text._ZN5flash16flash_fwd_kernelI23Flash_fwd_kernel_traitsILi64ELi128ELi64ELi4ELb0ELb0EN7cutlass10bfloat16_tE19Flash_kernel_traitsILi64ELi128ELi64ELi4ES3_EELb1ELb0ELb0ELb0ELb1ELb1ELb0ELb0EEEvNS_16Flash_fwd_paramsE,"ax",@progbits
	.align	128
        .global         _ZN5flash16flash_fwd_kernelI23Flash_fwd_kernel_traitsILi64ELi128ELi64ELi4ELb0ELb0EN7cutlass10bfloat16_tE19Flash_kernel_traitsILi64ELi128ELi64ELi4ES3_EELb1ELb0ELb0ELb0ELb1ELb1ELb0ELb0EEEvNS_16Flash_fwd_paramsE
        .type           _ZN5flash16flash_fwd_kernelI23Flash_fwd_kernel_traitsILi64ELi128ELi64ELi4ELb0ELb0EN7cutlass10bfloat16_tE19Flash_kernel_traitsILi64ELi128ELi64ELi4ES3_EELb1ELb0ELb0ELb0ELb1ELb1ELb0ELb0EEEvNS_16Flash_fwd_paramsE,@function
        .size           _ZN5flash16flash_fwd_kernelI23Flash_fwd_kernel_traitsILi64ELi128ELi64ELi4ELb0ELb0EN7cutlass10bfloat16_tE19Flash_kernel_traitsILi64ELi128ELi64ELi4ES3_EELb1ELb0ELb0ELb0ELb1ELb1ELb0ELb0EEEvNS_16Flash_fwd_paramsE,(.L_x_2588 - _ZN5flash16flash_fwd_kernelI23Flash_fwd_kernel_traitsILi64ELi128ELi64ELi4ELb0ELb0EN7cutlass10bfloat16_tE19Flash_kernel_traitsILi64ELi128ELi64ELi4ES3_EELb1ELb0ELb0ELb0ELb1ELb1ELb0ELb0EEEvNS_16Flash_fwd_paramsE)
        .other          _ZN5flash16flash_fwd_kernelI23Flash_fwd_kernel_traitsILi64ELi128ELi64ELi4ELb0ELb0EN7cutlass10bfloat16_tE19Flash_kernel_traitsILi64ELi128ELi64ELi4ES3_EELb1ELb0ELb0ELb0ELb1ELb1ELb0ELb0EEEvNS_16Flash_fwd_paramsE,@"STO_CUDA_ENTRY STV_DEFAULT"
_ZN5flash16flash_fwd_kernelI23Flash_fwd_kernel_traitsILi64ELi128ELi64ELi4ELb0ELb0EN7cutlass10bfloat16_tE19Flash_kernel_traitsILi64ELi128ELi64ELi4ES3_EELb1ELb0ELb0ELb0ELb1ELb1ELb0ELb0EEEvNS_16Flash_fwd_paramsE:
.text._ZN5flash16flash_fwd_kernelI23Flash_fwd_kernel_traitsILi64ELi128ELi64ELi4ELb0ELb0EN7cutlass10bfloat16_tE19Flash_kernel_traitsILi64ELi128ELi64ELi4ES3_EELb1ELb0ELb0ELb0ELb1ELb1ELb0ELb0EEEvNS_16Flash_fwd_paramsE:
[----:B------:R-:W-:Y:S08]  /*0000*/  LDC R1, c[0x0][0x28] ;  /* 0x00000a00ff017b82 */ /* 0x000ff00000000800 */
[----:B------:R-:W1:Y:S01]  /*0010*/  LDC R122, c[0x0][0x3a8] ;  /* 0x0000ea00ff7a7b82 */ /* 0x000e620000000800 */
[----:B------:R-:W-:Y:S01]  /*0020*/  ULDC.U8 UR4, c[0x0][0x3b4] ;  /* 0x0000ed0000047ab9 */ /* 0x000fe20000000000 */
[----:B------:R-:W-:Y:S01]  /*0030*/  ULDC.64 UR16, c[0x0][0x208] ;  /* 0x0000820000107ab9 */ /* 0x000fe20000000a00 */
[----:B------:R-:W-:-:S05]  /*0040*/  ISETP.NE.AND P2, PT, RZ, UR4, PT ;  /* 0x00000004ff007c0c */ /* 0x000fca000bf45270 */
[----:B------:R-:W2:Y:S01]  /*0050*/  LDC R119, c[0x0][0x3ac] ;  /* 0x0000eb00ff777b82 */ /* 0x000ea20000000800 */
[----:B------:R-:W-:Y:S02]  /*0060*/  ULDC.64 UR4, c[0x0][0x3a0] ;  /* 0x0000e80000047ab9 */ /* 0x000fe40000000a00 */
[----:B------:R-:W-:Y:S01]  /*0070*/  IMAD.U32 R206, RZ, RZ, UR4 ;  /* 0x00000004ffce7e24 */ /* 0x000fe2000f8e00ff */
[----:B------:R-:W3:Y:S01]  /*0080*/  S2R R120, SR_CTAID.X ;  /* 0x0000000000787919 */ /* 0x000ee20000002500 */
[----:B------:R-:W-:Y:S01]  /*0090*/  IMAD.U32 R207, RZ, RZ, UR5 ;  /* 0x00000005ffcf7e24 */ /* 0x000fe2000f8e00ff */
[----:B------:R-:W-:Y:S02]  /*00a0*/  ULDC UR4, c[0x0][0x2c4] ;  /* 0x0000b10000047ab9 */ /* 0x000fe40000000800 */
[----:B------:R-:W4:Y:S03]  /*00b0*/  LDC.64 R2, c[0x0][0x300] ;  /* 0x0000c000ff027b82 */ /* 0x000f260000000a00 */
[----:B------:R-:W3:Y:S01]  /*00c0*/  @P2 LDG.E.64 R206, desc[UR16][R206.64] ;  /* 0x00000010cece2981 */ /* 0x000ee2000c1e1b00 */
[----:B-1----:R-:W-:-:S05]  /*00d0*/  @P2 IMAD.MOV.U32 R118, RZ, RZ, R122 ;  /* 0x000000ffff762224 */ /* 0x002fca00078e007a */
[----:B--2---:R-:W2:Y:S01]  /*00e0*/  @P2 LDG.E.64 R4, desc[UR16][R118.64] ;  /* 0x0000001076042981 */ /* 0x004ea2000c1e1b00 */
[----:B------:R-:W3:Y:S01]  /*00f0*/  S2R R124, SR_CTAID.Y ;  /* 0x00000000007c7919 */ /* 0x000ee20000002600 */
[----:B----4-:R-:W-:Y:S01]  /*0100*/  ISETP.NE.U32.AND P1, PT, R2, RZ, PT ;  /* 0x000000ff0200720c */ /* 0x010fe20003f25070 */
[----:B------:R-:W3:Y:S03]  /*0110*/  S2R R125, SR_CTAID.Z ;  /* 0x00000000007d7919 */ /* 0x000ee60000002700 */
[----:B------:R-:W-:Y:S01]  /*0120*/  ISETP.NE.AND.EX P1, PT, R3, RZ, PT, P1 ;  /* 0x000000ff0300720c */ /* 0x000fe20003f25310 */
[----:B------:R-:W1:Y:S01]  /*0130*/  S2R R123, SR_TID.X ;  /* 0x00000000007b7919 */ /* 0x000e620000002100 */
[----:B------:R-:W4:Y:S11]  /*0140*/  LDC.64 R2, c[0x0][0x308] ;  /* 0x0000c200ff027b82 */ /* 0x000f360000000a00 */
[----:B------:R-:W1:Y:S01]  /*0150*/  @P1 LDC.64 R6, c[0x0][0x300] ;  /* 0x0000c000ff061b82 */ /* 0x000e620000000a00 */
[----:B----4-:R-:W-:-:S02]  /*0160*/  ISETP.NE.U32.AND P3, PT, R2, RZ, PT ;  /* 0x000000ff0200720c */ /* 0x010fc40003f65070 */
[----:B---3--:R-:W-:Y:S02]  /*0170*/  LOP3.LUT R0, R125, R120, R124, 0xfe, !PT ;  /* 0x000000787d007212 */ /* 0x008fe400078efe7c */
[----:B------:R-:W-:Y:S02]  /*0180*/  ISETP.NE.AND.EX P3, PT, R3, RZ, PT, P3 ;  /* 0x000000ff0300720c */ /* 0x000fe40003f65330 */
[----:B-1----:R-:W-:Y:S02]  /*0190*/  LOP3.LUT P4, RZ, R0, R123, RZ, 0xfc, !PT ;  /* 0x0000007b00ff7212 */ /* 0x002fe4000788fcff */
[----:B------:R-:W2:Y:S09]  /*01a0*/  @P2 LDC R0, c[0x0][0x3b0] ;  /* 0x0000ec00ff002b82 */ /* 0x000eb20000000800 */
[----:B------:R-:W1:Y:S08]  /*01b0*/  @P3 LDC.64 R2, c[0x0][0x308] ;  /* 0x0000c200ff023b82 */ /* 0x000e700000000a00 */
[----:B------:R-:W3:Y:S01]  /*01c0*/  @!P4 LDC.64 R8, c[0x0][0x3b8] ;  /* 0x0000ee00ff08cb82 */ /* 0x000ee20000000a00 */
[----:B------:R-:W-:-:S02]  /*01d0*/  IMAD.MOV.U32 R15, RZ, RZ, RZ ;  /* 0x000000ffff0f7224 */ /* 0x000fc400078e00ff */
[----:B------:R-:W-:-:S04]  /*01e0*/  @P1 IMAD.WIDE R6, R124, 0x4, R6 ;  /* 0x000000047c061825 */ /* 0x000fc800078e0206 */
[----:B-1----:R-:W-:Y:S01]  /*01f0*/  @P3 IMAD.WIDE R2, R124, 0x4, R2 ;  /* 0x000000047c023825 */ /* 0x002fe200078e0202 */
[----:B---3--:R1:W-:Y:S01]  /*0200*/  @!P4 STG.E.64 desc[UR16][R8.64], R206 ;  /* 0x000000ce0800c986 */ /* 0x0083e2000c101b10 */
[----:B--2---:R-:W-:-:S05]  /*0210*/  @P2 IADD3 R122, P0, R4, R0, RZ ;  /* 0x00000000047a2210 */ /* 0x004fca0007f1e0ff */
[----:B------:R-:W-:Y:S02]  /*0220*/  @P2 IMAD.X R119, RZ, RZ, R5, P0 ;  /* 0x000000ffff772224 */ /* 0x000fe400000e0605 */
[----:B------:R-:W-:-:S05]  /*0230*/  @!P4 IMAD.MOV.U32 R118, RZ, RZ, R122 ;  /* 0x000000ffff76c224 */ /* 0x000fca00078e007a */
[----:B------:R1:W-:Y:S04]  /*0240*/  @!P4 STG.E.64 desc[UR16][R8.64+0x8], R118 ;  /* 0x000008760800c986 */ /* 0x0003e8000c101b10 */
[----:B------:R1:W5:Y:S04]  /*0250*/  @P1 LDG.E R15, desc[UR16][R6.64] ;  /* 0x00000010060f1981 */ /* 0x000368000c1e1900 */
[----:B------:R1:W5:Y:S01]  /*0260*/  @P3 LDG.E R116, desc[UR16][R2.64] ;  /* 0x0000001002743981 */ /* 0x000362000c1e1900 */
[----:B------:R-:W-:-:S05]  /*0270*/  IMAD.SHL.U32 R0, R120, 0x80, RZ ;  /* 0x0000008078007824 */ /* 0x000fca00078e00ff */
[----:B------:R-:W-:-:S13]  /*0280*/  ISETP.GE.AND P0, PT, R0, UR4, PT ;  /* 0x0000000400007c0c */ /* 0x000fda000bf06270 */
[----:B------:R-:W-:Y:S05]  /*0290*/  @P0 EXIT ;  /* 0x000000000000094d */ /* 0x000fea0003800000 */
[----:B------:R-:W2:Y:S01]  /*02a0*/  LDC R12, c[0x0][0x278] ;  /* 0x00009e00ff0c7b82 */ /* 0x000ea20000000800 */
[----:B------:R-:W-:Y:S01]  /*02b0*/  SHF.R.S32.HI R126, RZ, 0x1f, R123 ;  /* 0x0000001fff7e7819 */ /* 0x000fe2000001147b */
[----:B------:R-:W-:Y:S01]  /*02c0*/  ULDC.64 UR4, c[0x0][0x228] ;  /* 0x00008a0000047ab9 */ /* 0x000fe20000000a00 */
[----:B-1----:R-:W-:Y:S01]  /*02d0*/  SHF.R.S32.HI R9, RZ, 0x1f, R124 ;  /* 0x0000001fff097819 */ /* 0x002fe2000001147c */
[----:B------:R-:W-:Y:S01]  /*02e0*/  ULDC.64 UR6, c[0x0][0x240] ;  /* 0x0000900000067ab9 */ /* 0x000fe20000000a00 */
[-C--:B------:R-:W-:Y:S01]  /*02f0*/  LEA.HI R8, R126, R123.reuse, RZ, 0x3 ;  /* 0x0000007b7e087211 */ /* 0x080fe200078f18ff */
[----:B------:R-:W-:Y:S01]  /*0300*/  ULDC.64 UR8, c[0x0][0x210] ;  /* 0x0000840000087ab9 */ /* 0x000fe20000000a00 */
[----:B------:R-:W-:Y:S01]  /*0310*/  SHF.R.S32.HI R16, RZ, 0x1f, R125 ;  /* 0x0000001fff107819 */ /* 0x000fe2000001147d */
[----:B------:R-:W-:Y:S01]  /*0320*/  IMAD R5, R9, UR4, RZ ;  /* 0x0000000409057c24 */ /* 0x000fe2000f8e02ff */
[----:B------:R-:W-:Y:S01]  /*0330*/  LOP3.LUT R92, R8, 0xfffffff8, RZ, 0xc0, !PT ;  /* 0xfffffff8085c7812 */ /* 0x000fe200078ec0ff */
[----:B------:R-:W1:Y:S01]  /*0340*/  S2UR UR10, SR_CgaCtaId ;  /* 0x00000000000a79c3 */ /* 0x000e620000008800 */
[----:B------:R-:W-:Y:S01]  /*0350*/  SHF.R.S32.HI R10, RZ, 0x3, R8 ;  /* 0x00000003ff0a7819 */ /* 0x000fe20000011408 */
[----:B------:R-:W-:Y:S01]  /*0360*/  IMAD R20, R124, UR5, R5 ;  /* 0x000000057c147c24 */ /* 0x000fe2000f8e0205 */
[-C--:B------:R-:W-:Y:S01]  /*0370*/  LEA.HI R2, R126, R123.reuse, RZ, 0x4 ;  /* 0x0000007b7e027211 */ /* 0x080fe200078f20ff */
[----:B------:R-:W-:Y:S01]  /*0380*/  IMAD.IADD R92, R123, 0x1, -R92 ;  /* 0x000000017b5c7824 */ /* 0x000fe200078e0a5c */
[----:B------:R-:W-:Y:S01]  /*0390*/  SHF.R.S32.HI R11, RZ, 0x1f, R10 ;  /* 0x0000001fff0b7819 */ /* 0x000fe2000001140a */
[----:B------:R-:W-:Y:S01]  /*03a0*/  IMAD.SHL.U32 R187, R10, 0x40, RZ ;  /* 0x000000400abb7824 */ /* 0x000fe200078e00ff */
[----:B------:R-:W-:Y:S01]  /*03b0*/  LEA.HI R6, R126, R123, RZ, 0x6 ;  /* 0x0000007b7e067211 */ /* 0x000fe200078f30ff */
[----:B------:R-:W-:Y:S01]  /*03c0*/  IMAD.SHL.U32 R22, R92, 0x8, RZ ;  /* 0x000000085c167824 */ /* 0x000fe200078e00ff */
[----:B------:R-:W-:Y:S01]  /*03d0*/  SHF.R.S32.HI R3, RZ, 0x4, R2 ;  /* 0x00000004ff037819 */ /* 0x000fe20000011402 */
[----:B------:R-:W-:Y:S01]  /*03e0*/  USHF.L.U32 UR13, UR6, 0x5, URZ ;  /* 0x00000005060d7899 */ /* 0x000fe2000800063f */
[----:B------:R-:W-:Y:S01]  /*03f0*/  LOP3.LUT R187, R187, 0x1c0, RZ, 0xc0, !PT ;  /* 0x000001c0bbbb7812 */ /* 0x000fe200078ec0ff */
[----:B------:R-:W-:Y:S01]  /*0400*/  IMAD.SHL.U32 R6, R6, 0x8, RZ ;  /* 0x0000000806067824 */ /* 0x000fe200078e00ff */
[--C-:B------:R-:W-:Y:S01]  /*0410*/  SHF.R.S32.HI R23, RZ, 0x1f, R22.reuse ;  /* 0x0000001fff177819 */ /* 0x100fe20000011416 */
[----:B-----5:R-:W-:Y:S01]  /*0420*/  @P3 IMAD.IADD R116, R116, 0x1, -R15 ;  /* 0x0000000174743824 */ /* 0x020fe200078e0a0f */
[----:B--2---:R-:W-:Y:S01]  /*0430*/  IABS R14, R12 ;  /* 0x0000000c000e7213 */ /* 0x004fe20000000000 */
[----:B------:R-:W-:Y:S01]  /*0440*/  VIADD R141, R207, 0xbb67ae85 ;  /* 0xbb67ae85cf8d7836 */ /* 0x000fe20000000000 */
[--C-:B------:R-:W-:Y:S01]  /*0450*/  LOP3.LUT R4, R187, 0x38, R22.reuse, 0xf8, !PT ;  /* 0x00000038bb047812 */ /* 0x100fe200078ef816 */
[----:B------:R-:W-:Y:S01]  /*0460*/  IMAD.WIDE.U32 R18, R124, UR4, R22 ;  /* 0x000000047c127c25 */ /* 0x000fe2000f8e0016 */
[----:B------:R-:W2:Y:S01]  /*0470*/  I2F.RP R7, R14 ;  /* 0x0000000e00077306 */ /* 0x000ea20000209400 */
[----:B------:R-:W-:Y:S01]  /*0480*/  ULDC.64 UR4, c[0x0][0x258] ;  /* 0x0000960000047ab9 */ /* 0x000fe20000000a00 */
[----:B------:R-:W-:Y:S01]  /*0490*/  SHF.R.U32.HI R187, RZ, 0x3, R187 ;  /* 0x00000003ffbb7819 */ /* 0x000fe200000116bb */
[----:B------:R-:W-:Y:S01]  /*04a0*/  IMAD.IADD R21, R19, 0x1, R20 ;  /* 0x0000000113157824 */ /* 0x000fe200078e0214 */
[----:B------:R-:W-:Y:S01]  /*04b0*/  LEA.HI R0, R2, R3, RZ, 0x1 ;  /* 0x0000000302007211 */ /* 0x000fe200078f08ff */
[----:B------:R-:W-:Y:S01]  /*04c0*/  IMAD.MOV.U32 R20, RZ, RZ, R18 ;  /* 0x000000ffff147224 */ /* 0x000fe200078e0012 */
[----:B------:R-:W-:Y:S01]  /*04d0*/  LOP3.LUT R187, R4, R187, RZ, 0x3c, !PT ;  /* 0x000000bb04bb7212 */ /* 0x000fe200078e3cff */
[----:B------:R-:W-:Y:S01]  /*04e0*/  IMAD R16, R16, UR4, RZ ;  /* 0x0000000410107c24 */ /* 0x000fe2000f8e02ff */
[----:B------:R-:W-:Y:S01]  /*04f0*/  LOP3.LUT R2, R2, 0xfffffff0, RZ, 0xc0, !PT ;  /* 0xfffffff002027812 */ /* 0x000fe200078ec0ff */
[----:B------:R-:W-:Y:S01]  /*0500*/  IMAD.WIDE.U32 R20, R125, UR4, R20 ;  /* 0x000000047d147c25 */ /* 0x000fe2000f8e0014 */
[----:B------:R-:W-:Y:S01]  /*0510*/  USHF.L.U64.HI UR4, UR6, 0x5, UR7 ;  /* 0x0000000506047899 */ /* 0x000fe20008010207 */
[----:B------:R-:W-:-:S02]  /*0520*/  LOP3.LUT R187, R187, 0x7ffffe00, R6, 0xf8, !PT ;  /* 0x7ffffe00bbbb7812 */ /* 0x000fc400078ef806 */
[----:B------:R-:W-:Y:S01]  /*0530*/  IMAD R16, R125, UR5, R16 ;  /* 0x000000057d107c24 */ /* 0x000fe2000f8e0210 */
[----:B------:R-:W-:Y:S01]  /*0540*/  UMOV UR5, 0x400 ;  /* 0x0000040000057882 */ /* 0x000fe20000000000 */
[----:B--2---:R-:W2:Y:S01]  /*0550*/  MUFU.RCP R7, R7 ;  /* 0x0000000700077308 */ /* 0x004ea20000001000 */
[----:B------:R-:W-:Y:S01]  /*0560*/  IMAD.WIDE R18, R120, 0x80, R10 ;  /* 0x0000008078127825 */ /* 0x000fe200078e020a */
[----:B-1----:R-:W-:Y:S01]  /*0570*/  ULEA UR5, UR10, UR5, 0x18 ;  /* 0x000000050a057291 */ /* 0x002fe2000f8ec03f */
[----:B------:R-:W-:Y:S02]  /*0580*/  LOP3.LUT R0, R0, 0xfffffffe, RZ, 0xc0, !PT ;  /* 0xfffffffe00007812 */ /* 0x000fe400078ec0ff */
[----:B------:R-:W-:Y:S01]  /*0590*/  IMAD.IADD R17, R21, 0x1, R16 ;  /* 0x0000000115117824 */ /* 0x000fe200078e0210 */
[----:B------:R-:W-:Y:S01]  /*05a0*/  ULDC.64 UR10, c[0x0][0x250] ;  /* 0x00009400000a7ab9 */ /* 0x000fe20000000a00 */
[----:B------:R-:W-:Y:S01]  /*05b0*/  IMAD R4, R19, UR6, RZ ;  /* 0x0000000613047c24 */ /* 0x000fe2000f8e02ff */
[----:B------:R-:W-:Y:S01]  /*05c0*/  LEA R187, R187, UR5, 0x1 ;  /* 0x00000005bbbb7c11 */ /* 0x000fe2000f8e08ff */
[----:B------:R-:W-:Y:S01]  /*05d0*/  IMAD.MOV.U32 R16, RZ, RZ, R20 ;  /* 0x000000ffff107224 */ /* 0x000fe200078e0014 */
[----:B------:R-:W-:Y:S01]  /*05e0*/  USHF.L.U32 UR20, UR10, 0x5, URZ ;  /* 0x000000050a147899 */ /* 0x000fe2000800063f */
[----:B------:R-:W-:Y:S01]  /*05f0*/  IMAD R4, R18, UR7, R4 ;  /* 0x0000000712047c24 */ /* 0x000fe2000f8e0204 */
[----:B------:R-:W-:Y:S01]  /*0600*/  LEA.HI R126, R126, R123, RZ, 0x5 ;  /* 0x0000007b7e7e7211 */ /* 0x000fe200078f28ff */
[----:B------:R-:W-:Y:S01]  /*0610*/  IMAD.WIDE.U32 R16, R18, UR6, R16 ;  /* 0x0000000612107c25 */ /* 0x000fe2000f8e0010 */
[----:B------:R-:W-:Y:S01]  /*0620*/  ULDC.64 UR6, c[0x0][0x230] ;  /* 0x00008c0000067ab9 */ /* 0x000fe20000000a00 */
[----:B------:R-:W-:Y:S01]  /*0630*/  USHF.L.U64.HI UR19, UR10, 0x5, UR11 ;  /* 0x000000050a137899 */ /* 0x000fe2000801020b */
[----:B------:R-:W-:Y:S01]  /*0640*/  SHF.R.S32.HI R121, RZ, 0x5, R126 ;  /* 0x00000005ff797819 */ /* 0x000fe2000001147e */
[----:B--2---:R-:W-:Y:S01]  /*0650*/  VIADD R7, R7, 0xffffffe ;  /* 0x0ffffffe07077836 */ /* 0x004fe20000000000 */
[----:B------:R-:W-:Y:S01]  /*0660*/  LEA R20, P0, R16, UR8, 0x1 ;  /* 0x0000000810147c11 */ /* 0x000fe2000f8008ff */
[----:B------:R-:W-:Y:S01]  /*0670*/  IMAD.IADD R4, R17, 0x1, R4 ;  /* 0x0000000111047824 */ /* 0x000fe200078e0204 */
[----:B------:R-:W-:Y:S01]  /*0680*/  LOP3.LUT R204, R126, 0xffffffe0, RZ, 0xc0, !PT ;  /* 0xffffffe07ecc7812 */ /* 0x000fe200078ec0ff */
[----:B------:R-:W-:-:S02]  /*0690*/  IMAD.IADD R5, R123, 0x1, -R2 ;  /* 0x000000017b057824 */ /* 0x000fc400078e0a02 */
[----:B------:R-:W1:Y:S01]  /*06a0*/  F2I.FTZ.U32.TRUNC.NTZ R7, R7 ;  /* 0x0000000700077305 */ /* 0x000e62000021f000 */
[----:B------:R-:W-:Y:S01]  /*06b0*/  LEA.HI.X R21, R16, UR9, R4, 0x1, P0 ;  /* 0x0000000910157c11 */ /* 0x000fe200080f0c04 */
[----:B------:R-:W-:Y:S01]  /*06c0*/  IMAD.MOV.U32 R6, RZ, RZ, RZ ;  /* 0x000000ffff067224 */ /* 0x000fe200078e00ff */
[----:B------:R-:W-:Y:S01]  /*06d0*/  IADD3 R18, P0, R20, UR13, RZ ;  /* 0x0000000d14127c10 */ /* 0x000fe2000ff1e0ff */
[----:B------:R-:W-:Y:S01]  /*06e0*/  IMAD.IADD R0, R3, 0x1, -R0 ;  /* 0x0000000103007824 */ /* 0x000fe200078e0a00 */
[----:B------:R-:W-:Y:S01]  /*06f0*/  SHF.R.S32.HI R2, RZ, 0x1f, R5 ;  /* 0x0000001fff027819 */ /* 0x000fe20000011405 */
[----:B------:R-:W-:Y:S01]  /*0700*/  @!PT LDS RZ, [RZ] ;  /* 0x00000000fffff984 */ /* 0x000fe20000000800 */
[----:B------:R-:W-:Y:S01]  /*0710*/  @!PT LDS RZ, [RZ] ;  /* 0x00000000fffff984 */ /* 0x000fe20000000800 */
[----:B------:R-:W-:Y:S01]  /*0720*/  @!PT LDS RZ, [RZ] ;  /* 0x00000000fffff984 */ /* 0x000fe20000000800 */
[----:B------:R2:W-:Y:S01]  /*0730*/  LDGSTS.E.BYPASS.LTC128B.128 [R187], desc[UR16][R20.64] ;  /* 0x0000000014bb7fae */ /* 0x0005e2000b901d50 */
[----:B------:R-:W-:Y:S01]  /*0740*/  IADD3.X R19, R21, UR4, RZ, P0, !PT ;  /* 0x0000000415137c10 */ /* 0x000fe200087fe4ff */
[----:B------:R-:W-:Y:S01]  /*0750*/  ULDC.64 UR8, c[0x0][0x248] ;  /* 0x0000920000087ab9 */ /* 0x000fe20000000a00 */
[----:B------:R-:W-:Y:S01]  /*0760*/  IABS R4, R125 ;  /* 0x0000007d00047213 */ /* 0x000fe20000000000 */
[----:B------:R-:W-:Y:S01]  /*0770*/  USHF.L.U64.HI UR12, UR8, 0x6, UR9 ;  /* 0x00000006080c7899 */ /* 0x000fe20008010209 */
[----:B------:R-:W-:Y:S01]  /*0780*/  IADD3 R16, P0, R18, UR13, RZ ;  /* 0x0000000d12107c10 */ /* 0x000fe2000ff1e0ff */
[----:B------:R3:W-:Y:S01]  /*0790*/  LDGSTS.E.BYPASS.LTC128B.128 [R187+0x800], desc[UR16][R18.64] ;  /* 0x0080000012bb7fae */ /* 0x0007e2000b901d50 */
[----:B------:R-:W-:Y:S01]  /*07a0*/  LEA.HI R3, R2, R5, RZ, 0x3 ;  /* 0x0000000502037211 */ /* 0x000fe200078f18ff */
[----:B------:R-:W-:Y:S01]  /*07b0*/  USHF.L.U32 UR18, UR8, 0x6, URZ ;  /* 0x0000000608127899 */ /* 0x000fe2000800063f */
[--C-:B-1----:R-:W-:Y:S01]  /*07c0*/  IMAD.MOV R13, RZ, RZ, -R7.reuse ;  /* 0x000000ffff0d7224 */ /* 0x102fe200078e0a07 */
[----:B------:R-:W-:Y:S01]  /*07d0*/  IADD3.X R17, R19, UR4, RZ, P0, !PT ;  /* 0x0000000413117c10 */ /* 0x000fe200087fe4ff */
[----:B------:R-:W-:Y:S01]  /*07e0*/  USHF.L.U32 UR15, UR8, 0x5, URZ ;  /* 0x00000005080f7899 */ /* 0x000fe2000800063f */
[----:B------:R-:W-:Y:S01]  /*07f0*/  IADD3 R28, P0, R16, UR13, RZ ;  /* 0x0000000d101c7c10 */ /* 0x000fe2000ff1e0ff */
[----:B------:R-:W-:Y:S01]  /*0800*/  IMAD R13, R13, R14, RZ ;  /* 0x0000000e0d0d7224 */ /* 0x000fe200078e02ff */
[----:B------:R-:W-:Y:S01]  /*0810*/  LOP3.LUT R2, R3, 0xfffffff8, RZ, 0xc0, !PT ;  /* 0xfffffff803027812 */ /* 0x000fe200078ec0ff */
[----:B------:R1:W-:Y:S01]  /*0820*/  LDGSTS.E.BYPASS.LTC128B.128 [R187+0x1000], desc[UR16][R16.64] ;  /* 0x0100000010bb7fae */ /* 0x0003e2000b901d50 */
[----:B------:R-:W-:Y:S01]  /*0830*/  IADD3.X R29, R17, UR4, RZ, P0, !PT ;  /* 0x00000004111d7c10 */ /* 0x000fe200087fe4ff */
[----:B------:R-:W-:Y:S01]  /*0840*/  IMAD.HI.U32 R13, R7, R13, R6 ;  /* 0x0000000d070d7227 */ /* 0x000fe200078e0006 */
[----:B------:R-:W-:Y:S01]  /*0850*/  IADD3 R24, P0, R28, UR13, RZ ;  /* 0x0000000d1c187c10 */ /* 0x000fe2000ff1e0ff */
[----:B------:R-:W4:Y:S01]  /*0860*/  @!P3 LDC.64 R6, c[0x0][0x318] ;  /* 0x0000c600ff06bb82 */ /* 0x000f220000000a00 */
[----:B------:R-:W-:Y:S01]  /*0870*/  USHF.L.U64.HI UR14, UR8, 0x5, UR9 ;  /* 0x00000005080e7899 */ /* 0x000fe20008010209 */
[----:B------:R-:W-:Y:S01]  /*0880*/  IMAD.IADD R2, R5, 0x1, -R2 ;  /* 0x0000000105027824 */ /* 0x000fe200078e0a02 */
[----:B------:R-:W-:Y:S01]  /*0890*/  IADD3.X R25, R29, UR4, RZ, P0, !PT ;  /* 0x000000041d197c10 */ /* 0x000fe200087fe4ff */
[----:B------:R-:W-:Y:S01]  /*08a0*/  IMAD.HI.U32 R13, R13, R4, RZ ;  /* 0x000000040d0d7227 */ /* 0x000fe200078e00ff */
[----:B------:R-:W-:Y:S01]  /*08b0*/  IADD3 R26, P1, R24, UR13, RZ ;  /* 0x0000000d181a7c10 */ /* 0x000fe2000ff3e0ff */
[----:B------:R-:W-:Y:S02]  /*08c0*/  LDGSTS.E.BYPASS.LTC128B.128 [R187+0x1800], desc[UR16][R28.64] ;  /* 0x018000001cbb7fae */ /* 0x000fe4000b901d50 */
[----:B--2---:R-:W-:Y:S01]  /*08d0*/  IMAD.MOV R21, RZ, RZ, -R13 ;  /* 0x000000ffff157224 */ /* 0x004fe200078e0a0d */
[----:B------:R-:W-:Y:S01]  /*08e0*/  IADD3.X R27, R25, UR4, RZ, P1, !PT ;  /* 0x00000004191b7c10 */ /* 0x000fe20008ffe4ff */
[----:B------:R2:W-:Y:S01]  /*08f0*/  LDGSTS.E.BYPASS.LTC128B.128 [R187+0x2000], desc[UR16][R24.64] ;  /* 0x0200000018bb7fae */ /* 0x0005e2000b901d50 */
[----:B------:R-:W-:-:S02]  /*0900*/  IMAD.SHL.U32 R117, R2, 0x40, RZ ;  /* 0x0000004002757824 */ /* 0x000fc400078e00ff */
[----:B------:R-:W-:Y:S01]  /*0910*/  IMAD R21, R14, R21, R4 ;  /* 0x000000150e157224 */ /* 0x000fe200078e0204 */
[----:B---3--:R-:W-:Y:S01]  /*0920*/  IADD3 R19, P0, R10, R15, RZ ;  /* 0x0000000f0a137210 */ /* 0x008fe20007f1e0ff */
[----:B------:R-:W3:Y:S01]  /*0930*/  @!P3 LDC.64 R4, c[0x0][0x2c8] ;  /* 0x0000b200ff04bb82 */ /* 0x000ee20000000a00 */
[----:B------:R-:W-:Y:S01]  /*0940*/  IADD3 R10, P2, R26, UR13, RZ ;  /* 0x0000000d1a0a7c10 */ /* 0x000fe2000ff5e0ff */
[----:B------:R-:W-:Y:S01]  /*0950*/  LDGSTS.E.BYPASS.LTC128B.128 [R187+0x2800], desc[UR16][R26.64] ;  /* 0x028000001abb7fae */ /* 0x000fe2000b901d50 */
[----:B------:R-:W-:Y:S01]  /*0960*/  ISETP.GT.U32.AND P1, PT, R14, R21, PT ;  /* 0x000000150e00720c */ /* 0x000fe20003f24070 */
[----:B------:R-:W-:Y:S01]  /*0970*/  IMAD.SHL.U32 R118, R3, 0x40, RZ ;  /* 0x0000004003767824 */ /* 0x000fe200078e00ff */
[----:B------:R-:W-:Y:S01]  /*0980*/  LOP3.LUT R117, R117, 0x1c0, RZ, 0xc0, !PT ;  /* 0x000001c075757812 */ /* 0x000fe200078ec0ff */
[----:B------:R-:W-:Y:S01]  /*0990*/  IMAD.IADD R204, R123, 0x1, -R204 ;  /* 0x000000017bcc7824 */ /* 0x000fe200078e0acc */
[----:B-1----:R-:W-:Y:S01]  /*09a0*/  LEA.HI.X.SX32 R17, R15, R11, 0x1, P0 ;  /* 0x0000000b0f117211 */ /* 0x002fe200000f0eff */
[----:B------:R-:W-:Y:S01]  /*09b0*/  IMAD R226, R120, 0x8, R121 ;  /* 0x0000000878e27824 */ /* 0x000fe200078e0279 */
[----:B------:R-:W-:Y:S01]  /*09c0*/  IADD3.X R11, R27, UR4, RZ, P2, !PT ;  /* 0x000000041b0b7c10 */ /* 0x000fe200097fe4ff */
[----:B------:R-:W-:Y:S01]  /*09d0*/  VIADD R200, R206, 0x9e3779b9 ;  /* 0x9e3779b9cec87836 */ /* 0x000fe20000000000 */
[----:B----4-:R-:W-:Y:S01]  /*09e0*/  @!P3 ISETP.NE.U32.AND P2, PT, R6, RZ, PT ;  /* 0x000000ff0600b20c */ /* 0x010fe20003f45070 */
[C---:B------:R-:W-:Y:S01]  /*09f0*/  IMAD R16, R17.reuse, UR8, RZ ;  /* 0x0000000811107c24 */ /* 0x040fe2000f8e02ff */
[----:B------:R-:W-:Y:S01]  /*0a00*/  LOP3.LUT R118, R118, 0xfffffe00, RZ, 0xc0, !PT ;  /* 0xfffffe0076767812 */ /* 0x000fe200078ec0ff */
[----:B------:R-:W-:Y:S01]  /*0a10*/  IMAD R6, R17, UR10, RZ ;  /* 0x0000000a11067c24 */ /* 0x000fe2000f8e02ff */
[----:B------:R-:W-:Y:S01]  /*0a20*/  @!P3 ISETP.NE.AND.EX P2, PT, R7, RZ, PT, P2 ;  /* 0x000000ff0700b20c */ /* 0x000fe20003f45320 */
[----:B------:R-:W-:Y:S01]  /*0a30*/  @!P1 IMAD.IADD R21, R21, 0x1, -R14 ;  /* 0x0000000115159824 */ /* 0x000fe200078e0a0e */
[----:B------:R-:W-:Y:S01]  /*0a40*/  LOP3.LUT R7, R125, R12, RZ, 0x3c, !PT ;  /* 0x0000000c7d077212 */ /* 0x000fe200078e3cff */
[----:B------:R-:W-:Y:S01]  /*0a50*/  @!P1 VIADD R13, R13, 0x1 ;  /* 0x000000010d0d9836 */ /* 0x000fe20000000000 */
[----:B------:R-:W-:Y:S01]  /*0a60*/  ISETP.NE.AND P1, PT, R12, RZ, PT ;  /* 0x000000ff0c00720c */ /* 0x000fe20003f25270 */
[----:B------:R-:W-:Y:S01]  /*0a70*/  IMAD R16, R19, UR9, R16 ;  /* 0x0000000913107c24 */ /* 0x000fe2000f8e0210 */
[----:B------:R-:W-:Y:S01]  /*0a80*/  ISETP.GE.U32.AND P4, PT, R21, R14, PT ;  /* 0x0000000e1500720c */ /* 0x000fe20003f86070 */
[----:B--2---:R-:W-:Y:S01]  /*0a90*/  IMAD.WIDE.U32 R24, R19, UR8, R22 ;  /* 0x0000000813187c25 */ /* 0x004fe2000f8e0016 */
[----:B---3--:R-:W-:Y:S01]  /*0aa0*/  @!P3 SEL R5, R5, RZ, P2 ;  /* 0x000000ff0505b207 */ /* 0x008fe20001000000 */
[----:B------:R1:W-:Y:S01]  /*0ab0*/  LDGSTS.E.BYPASS.LTC128B.128 [R187+0x3000], desc[UR16][R10.64] ;  /* 0x030000000abb7fae */ /* 0x0003e2000b901d50 */
[----:B------:R-:W-:Y:S01]  /*0ac0*/  ISETP.GE.AND P0, PT, R7, RZ, PT ;  /* 0x000000ff0700720c */ /* 0x000fe20003f06270 */
[----:B------:R-:W-:Y:S01]  /*0ad0*/  IMAD.IADD R25, R25, 0x1, R16 ;  /* 0x0000000119197824 */ /* 0x000fe200078e0210 */
[----:B------:R-:W-:Y:S01]  /*0ae0*/  @!P3 IADD3 R116, R5, R4, -R15 ;  /* 0x000000040574b210 */ /* 0x000fe20007ffe80f */
[----:B------:R-:W-:Y:S01]  /*0af0*/  IMAD R7, R9, UR6, RZ ;  /* 0x0000000609077c24 */ /* 0x000fe2000f8e02ff */
[----:B------:R-:W-:Y:S01]  /*0b00*/  ULDC.64 UR8, c[0x0][0x220] ;  /* 0x0000880000087ab9 */ /* 0x000fe20000000a00 */
[----:B------:R-:W-:Y:S01]  /*0b10*/  IMAD R6, R19, UR11, R6 ;  /* 0x0000000b13067c24 */ /* 0x000fe2000f8e0206 */
[----:B------:R-:W-:Y:S01]  /*0b20*/  SHF.R.S32.HI R137, RZ, 0x1f, R204 ;  /* 0x0000001fff897819 */ /* 0x000fe200000114cc */
[----:B------:R-:W-:-:S02]  /*0b30*/  VIADD R4, R116, 0x3f ;  /* 0x0000003f74047836 */ /* 0x000fc40000000000 */
[----:B------:R-:W-:Y:S02]  /*0b40*/  @P4 VIADD R13, R13, 0x1 ;  /* 0x000000010d0d4836 */ /* 0x000fe40000000000 */
[----:B------:R-:W-:Y:S01]  /*0b50*/  IMAD.WIDE.U32 R22, R19, UR10, R22 ;  /* 0x0000000a13167c25 */ /* 0x000fe2000f8e0016 */
[----:B------:R-:W-:-:S03]  /*0b60*/  SHF.R.S32.HI R5, RZ, 0x1f, R4 ;  /* 0x0000001fff057819 */ /* 0x000fc60000011404 */
[C---:B------:R-:W-:Y:S01]  /*0b70*/  IMAD R7, R124.reuse, UR7, R7 ;  /* 0x000000077c077c24 */ /* 0x040fe2000f8e0207 */
[----:B------:R-:W-:Y:S01]  /*0b80*/  LEA.HI R132, R5, R4, RZ, 0x6 ;  /* 0x0000000405847211 */ /* 0x000fe200078f30ff */
[C---:B------:R-:W-:Y:S01]  /*0b90*/  IMAD.WIDE.U32 R24, R124.reuse, UR6, R24 ;  /* 0x000000067c187c25 */ /* 0x040fe2000f8e0018 */
[----:B------:R-:W-:Y:S02]  /*0ba0*/  ULDC.64 UR6, c[0x0][0x238] ;  /* 0x00008e0000067ab9 */ /* 0x000fe40000000a00 */
[----:B------:R-:W-:Y:S01]  /*0bb0*/  SHF.R.S32.HI R132, RZ, 0x6, R132 ;  /* 0x00000006ff847819 */ /* 0x000fe20000011484 */
[----:B------:R-:W-:Y:S01]  /*0bc0*/  @!P0 IMAD.MOV R13, RZ, RZ, -R13 ;  /* 0x000000ffff0d8224 */ /* 0x000fe200078e0a0d */
[----:B------:R-:W-:Y:S01]  /*0bd0*/  @!P1 LOP3.LUT R13, RZ, R12, RZ, 0x33, !PT ;  /* 0x0000000cff0d9212 */ /* 0x000fe200078e33ff */
[----:B------:R-:W-:Y:S02]  /*0be0*/  IMAD.IADD R23, R23, 0x1, R6 ;  /* 0x0000000117177824 */ /* 0x000fe400078e0206 */
[----:B------:R-:W-:Y:S01]  /*0bf0*/  IMAD R9, R9, UR6, RZ ;  /* 0x0000000609097c24 */ /* 0x000fe2000f8e02ff */
[----:B------:R-:W-:Y:S01]  /*0c00*/  SHF.R.S32.HI R6, RZ, 0x1f, R13 ;  /* 0x0000001fff067819 */ /* 0x000fe2000001140d */
[----:B------:R-:W-:Y:S01]  /*0c10*/  IMAD.WIDE.U32 R14, R124, UR6, R22 ;  /* 0x000000067c0e7c25 */ /* 0x000fe2000f8e0016 */
[----:B-1----:R-:W-:-:S03]  /*0c20*/  IADD3 R10, P1, R10, UR13, RZ ;  /* 0x0000000d0a0a7c10 */ /* 0x002fc6000ff3e0ff */
[----:B------:R-:W-:Y:S01]  /*0c30*/  IMAD R188, R124, UR7, R9 ;  /* 0x000000077cbc7c24 */ /* 0x000fe2000f8e0209 */
[----:B------:R-:W-:Y:S01]  /*0c40*/  ULDC.64 UR6, c[0x0][0x260] ;  /* 0x0000980000067ab9 */ /* 0x000fe20000000a00 */
[----:B------:R-:W-:Y:S01]  /*0c50*/  IMAD.IADD R25, R25, 0x1, R7 ;  /* 0x0000000119197824 */ /* 0x000fe200078e0207 */
[----:B------:R-:W-:Y:S01]  /*0c60*/  IADD3.X R11, R11, UR4, RZ, P1, !PT ;  /* 0x000000040b0b7c10 */ /* 0x000fe20008ffe4ff */
[----:B------:R-:W-:Y:S01]  /*0c70*/  IMAD R4, R6, UR6, RZ ;  /* 0x0000000606047c24 */ /* 0x000fe2000f8e02ff */
[----:B------:R-:W-:Y:S01]  /*0c80*/  UIADD3 UR4, UR5, 0x4000, URZ ;  /* 0x0000400005047890 */ /* 0x000fe2000fffe03f */
[----:B------:R-:W-:Y:S02]  /*0c90*/  VIADD R7, R132, 0xffffffff ;  /* 0xffffffff84077836 */ /* 0x000fe40000000000 */
[C---:B------:R-:W-:Y:S01]  /*0ca0*/  IMAD.WIDE.U32 R190, R13.reuse, UR6, R24 ;  /* 0x000000060dbe7c25 */ /* 0x040fe2000f8e0018 */
[----:B------:R-:W-:Y:S03]  /*0cb0*/  LDGSTS.E.BYPASS.LTC128B.128 [R187+0x3800], desc[UR16][R10.64] ;  /* 0x038000000abb7fae */ /* 0x000fe6000b901d50 */
[----:B------:R-:W-:Y:S01]  /*0cc0*/  IMAD R203, R13, UR7, R4 ;  /* 0x000000070dcb7c24 */ /* 0x000fe2000f8e0204 */
[----:B------:R-:W-:Y:S01]  /*0cd0*/  SHF.R.S32.HI R4, RZ, 0x1f, R7 ;  /* 0x0000001fff047819 */ /* 0x000fe20000011407 */
[----:B------:R-:W-:Y:S01]  /*0ce0*/  IMAD R5, R7, UR12, RZ ;  /* 0x0000000c07057c24 */ /* 0x000fe2000f8e02ff */
[----:B------:R-:W-:Y:S01]  /*0cf0*/  ULDC.64 UR6, c[0x0][0x268] ;  /* 0x00009a0000067ab9 */ /* 0x000fe20000000a00 */
[----:B------:R-:W-:-:S02]  /*0d00*/  IMAD.IADD R189, R15, 0x1, R188 ;  /* 0x000000010fbd7824 */ /* 0x000fc400078e02bc */
[----:B------:R-:W-:Y:S02]  /*0d10*/  IMAD.IADD R203, R191, 0x1, R203 ;  /* 0x00000001bfcb7824 */ /* 0x000fe400078e02cb */
[----:B------:R-:W-:Y:S02]  /*0d20*/  IMAD.MOV.U32 R202, RZ, RZ, R190 ;  /* 0x000000ffffca7224 */ /* 0x000fe400078e00be */
[----:B------:R-:W-:Y:S02]  /*0d30*/  IMAD.MOV.U32 R188, RZ, RZ, R14 ;  /* 0x000000ffffbc7224 */ /* 0x000fe400078e000e */
[----:B------:R-:W-:Y:S02]  /*0d40*/  IMAD R6, R6, UR6, RZ ;  /* 0x0000000606067c24 */ /* 0x000fe4000f8e02ff */
[C---:B------:R-:W-:Y:S02]  /*0d50*/  IMAD R5, R4.reuse, UR18, R5 ;  /* 0x0000001204057c24 */ /* 0x040fe4000f8e0205 */
[----:B------:R-:W-:-:S02]  /*0d60*/  IMAD R4, R4, UR10, RZ ;  /* 0x0000000a04047c24 */ /* 0x000fc4000f8e02ff */
[----:B------:R-:W-:-:S04]  /*0d70*/  IMAD.WIDE.U32 R14, R7, UR18, R202 ;  /* 0x00000012070e7c25 */ /* 0x000fc8000f8e00ca */
[----:B------:R-:W-:-:S04]  /*0d80*/  IMAD.WIDE.U32 R188, R13, UR6, R188 ;  /* 0x000000060dbc7c25 */ /* 0x000fc8000f8e00bc */
[----:B------:R-:W-:Y:S01]  /*0d90*/  IMAD R13, R13, UR7, R6 ;  /* 0x000000070d0d7c24 */ /* 0x000fe2000f8e0206 */
[----:B------:R-:W-:Y:S01]  /*0da0*/  ULDC.64 UR6, c[0x0][0x218] ;  /* 0x0000860000067ab9 */ /* 0x000fe20000000a00 */
[----:B------:R-:W-:Y:S01]  /*0db0*/  IMAD R4, R7, UR11, R4 ;  /* 0x0000000b07047c24 */ /* 0x000fe2000f8e0204 */
[----:B------:R-:W-:Y:S01]  /*0dc0*/  LEA R16, P0, R14, UR6, 0x1 ;  /* 0x000000060e107c11 */ /* 0x000fe2000f8008ff */
[----:B------:R-:W-:Y:S02]  /*0dd0*/  IMAD.IADD R5, R15, 0x1, R5 ;  /* 0x000000010f057824 */ /* 0x000fe400078e0205 */
[----:B------:R-:W-:-:S03]  /*0de0*/  IMAD.WIDE.U32 R6, R7, UR10, RZ ;  /* 0x0000000a07067c25 */ /* 0x000fc6000f8e00ff */
[----:B------:R-:W-:Y:S01]  /*0df0*/  LEA.HI.X R17, R14, UR7, R5, 0x1, P0 ;  /* 0x000000070e117c11 */ /* 0x000fe200080f0c05 */
[----:B------:R-:W-:Y:S01]  /*0e00*/  IMAD.IADD R7, R7, 0x1, R4 ;  /* 0x0000000107077824 */ /* 0x000fe200078e0204 */
[----:B------:R-:W-:Y:S01]  /*0e10*/  LEA R4, P0, R6, R188, 0x6 ;  /* 0x000000bc06047211 */ /* 0x000fe200078030ff */
[----:B------:R-:W-:Y:S01]  /*0e20*/  IMAD.IADD R186, R189, 0x1, R13 ;  /* 0x00000001bdba7824 */ /* 0x000fe200078e020d */
[----:B------:R-:W-:Y:S01]  /*0e30*/  IADD3 R14, P1, R16, UR15, RZ ;  /* 0x0000000f100e7c10 */ /* 0x000fe2000ff3e0ff */
[----:B------:R-:W-:Y:S01]  /*0e40*/  LDGSTS.E.BYPASS.LTC128B.128 [R187+0x4000], desc[UR16][R16.64] ;  /* 0x0400000010bb7fae */ /* 0x000fe2000b901d50 */
[----:B------:R-:W-:Y:S02]  /*0e50*/  IMAD.SHL.U32 R5, R92, 0x40, RZ ;  /* 0x000000405c057824 */ /* 0x000fe400078e00ff */
[----:B------:R-:W-:Y:S01]  /*0e60*/  LEA.HI.X R7, R6, R186, R7, 0x6, P0 ;  /* 0x000000ba06077211 */ /* 0x000fe200000f3407 */
[----:B------:R-:W-:Y:S01]  /*0e70*/  VIADD R220, R226, 0x4 ;  /* 0x00000004e2dc7836 */ /* 0x000fe20000000000 */
[----:B------:R-:W-:-:S02]  /*0e80*/  IADD3.X R15, R17, UR14, RZ, P1, !PT ;  /* 0x0000000e110f7c10 */ /* 0x000fc40008ffe4ff */
[----:B------:R-:W-:Y:S02]  /*0e90*/  IADD3 R18, P0, R14, UR15, RZ ;  /* 0x0000000f0e127c10 */ /* 0x000fe4000ff1e0ff */
[----:B------:R-:W-:Y:S01]  /*0ea0*/  LOP3.LUT R5, R5, 0x1c0, RZ, 0xc0, !PT ;  /* 0x000001c005057812 */ /* 0x000fe200078ec0ff */
[----:B------:R1:W-:Y:S01]  /*0eb0*/  LDGSTS.E.BYPASS.LTC128B.128 [R187+0x4800], desc[UR16][R14.64] ;  /* 0x048000000ebb7fae */ /* 0x0003e2000b901d50 */
[----:B------:R-:W-:Y:S02]  /*0ec0*/  IADD3.X R19, R15, UR14, RZ, P0, !PT ;  /* 0x0000000e0f137c10 */ /* 0x000fe400087fe4ff */
[----:B------:R-:W-:Y:S02]  /*0ed0*/  IADD3 R12, P0, R18, UR15, RZ ;  /* 0x0000000f120c7c10 */ /* 0x000fe4000ff1e0ff */
[----:B------:R-:W-:Y:S01]  /*0ee0*/  LOP3.LUT R8, R5, 0x8, R8, 0xf8, !PT ;  /* 0x0000000805087812 */ /* 0x000fe200078ef808 */
[----:B------:R-:W-:Y:S01]  /*0ef0*/  LDGSTS.E.BYPASS.LTC128B.128 [R187+0x5000], desc[UR16][R18.64] ;  /* 0x0500000012bb7fae */ /* 0x000fe2000b901d50 */
[----:B------:R-:W-:-:S02]  /*0f00*/  IADD3.X R13, R19, UR14, RZ, P0, !PT ;  /* 0x0000000e130d7c10 */ /* 0x000fc400087fe4ff */
[C---:B------:R-:W-:Y:S02]  /*0f10*/  LEA R6, P0, R4.reuse, UR8, 0x1 ;  /* 0x0000000804067c11 */ /* 0x040fe4000f8008ff */
[----:B------:R-:W-:Y:S01]  /*0f20*/  SHF.R.U32.HI R5, RZ, 0x3, R5 ;  /* 0x00000003ff057819 */ /* 0x000fe20000011605 */
[----:B------:R2:W-:Y:S01]  /*0f30*/  LDGSTS.E.BYPASS.LTC128B.128 [R187+0x5800], desc[UR16][R12.64] ;  /* 0x058000000cbb7fae */ /* 0x0005e2000b901d50 */
[----:B------:R-:W-:Y:S01]  /*0f40*/  LEA.HI.X R7, R4, UR9, R7, 0x1, P0 ;  /* 0x0000000904077c11 */ /* 0x000fe200080f0c07 */
[----:B------:R-:W-:Y:S01]  /*0f50*/  IMAD.SHL.U32 R4, R0, 0x8, RZ ;  /* 0x0000000800047824 */ /* 0x000fe200078e00ff */
[----:B------:R-:W-:Y:S01]  /*0f60*/  LOP3.LUT R5, R8, R5, RZ, 0x3c, !PT ;  /* 0x0000000508057212 */ /* 0x000fe200078e3cff */
[----:B------:R-:W0:Y:S03]  /*0f70*/  LDGDEPBAR ;  /* 0x00000000000079af */ /* 0x000e260000000000 */
[----:B------:R-:W-:Y:S01]  /*0f80*/  LOP3.LUT R4, R117, 0x8, R4, 0xf8, !PT ;  /* 0x0000000875047812 */ /* 0x000fe200078ef804 */
[----:B------:R-:W-:Y:S01]  /*0f90*/  IMAD R0, R0, 0x200, R5 ;  /* 0x0000020000007824 */ /* 0x000fe200078e0205 */
[----:B------:R-:W-:-:S04]  /*0fa0*/  SHF.R.U32.HI R117, RZ, 0x3, R117 ;  /* 0x00000003ff757819 */ /* 0x000fc80000011675 */
[----:B------:R-:W-:Y:S01]  /*0fb0*/  LOP3.LUT R117, R4, R117, RZ, 0x3c, !PT ;  /* 0x0000007504757212 */ /* 0x000fe200078e3cff */
[----:B------:R-:W-:Y:S01]  /*0fc0*/  IMAD R4, R121, 0x400, R118 ;  /* 0x0000040079047824 */ /* 0x000fe200078e0276 */
[----:B-1----:R-:W-:Y:S02]  /*0fd0*/  IADD3 R14, P0, R6, UR20, RZ ;  /* 0x00000014060e7c10 */ /* 0x002fe4000ff1e0ff */
[----:B------:R-:W-:Y:S01]  /*0fe0*/  LEA R184, R0, UR4, 0x1 ;  /* 0x0000000400b87c11 */ /* 0x000fe2000f8e08ff */
[----:B------:R-:W-:Y:S01]  /*0ff0*/  IMAD.IADD R185, R4, 0x1, R117 ;  /* 0x0000000104b97824 */ /* 0x000fe200078e0275 */
[----:B------:R-:W-:Y:S01]  /*1000*/  IADD3 R20, P1, R14, UR20, RZ ;  /* 0x000000140e147c10 */ /* 0x000fe2000ff3e0ff */
[----:B------:R-:W-:Y:S01]  /*1010*/  ULDC UR4, c[0x0][0x270] ;  /* 0x00009c0000047ab9 */ /* 0x000fe20000000800 */
[----:B------:R-:W-:Y:S01]  /*1020*/  IADD3.X R15, R7, UR19, RZ, P0, !PT ;  /* 0x00000013070f7c10 */ /* 0x000fe200087fe4ff */
[----:B------:R-:W-:Y:S01]  /*1030*/  VIADD R180, R184, 0x40 ;  /* 0x00000040b8b47836 */ /* 0x000fe20000000000 */
[----:B------:R-:W-:Y:S01]  /*1040*/  IADD3 R22, P0, R20, UR20, RZ ;  /* 0x0000001414167c10 */ /* 0x000fe2000ff1e0ff */
[----:B------:R-:W-:Y:S01]  /*1050*/  IMAD R124, R124, UR4, R125 ;  /* 0x000000047c7c7c24 */ /* 0x000fe2000f8e027d */
[----:B------:R-:W-:-:S02]  /*1060*/  IADD3.X R21, R15, UR19, RZ, P1, !PT ;  /* 0x000000130f157c10 */ /* 0x000fc40008ffe4ff */
[----:B--2---:R-:W-:Y:S01]  /*1070*/  LEA R13, R0, UR5, 0x1 ;  /* 0x00000005000d7c11 */ /* 0x004fe2000f8e08ff */
[----:B------:R-:W-:-:S04]  /*1080*/  DEPBAR.LE SB0, 0x0 ;  /* 0x000080000000791a */ /* 0x000fc80000000000 */
[----:B------:R-:W-:Y:S01]  /*1090*/  BAR.SYNC.DEFER_BLOCKING 0x0 ;  /* 0x0000000000007b1d */ /* 0x000fe20000010000 */
[----:B------:R-:W-:Y:S01]  /*10a0*/  IADD3.X R23, R21, UR19, RZ, P0, !PT ;  /* 0x0000001315177c10 */ /* 0x000fe200087fe4ff */
[----:B------:R-:W-:Y:S01]  /*10b0*/  IMAD.MOV.U32 R12, RZ, RZ, 0x20 ;  /* 0x00000020ff0c7424 */ /* 0x000fe200078e00ff */
[----:B------:R-:W-:Y:S02]  /*10c0*/  LEA R185, R185, UR5, 0x1 ;  /* 0x00000005b9b97c11 */ /* 0x000fe4000f8e08ff */
[----:B------:R-:W-:Y:S02]  /*10d0*/  LOP3.LUT P0, RZ, R92, 0x2, RZ, 0xc0, !PT ;  /* 0x000000025cff7812 */ /* 0x000fe4000780c0ff */
[----:B------:R-:W-:Y:S02]  /*10e0*/  LOP3.LUT P1, RZ, R2, 0x2, RZ, 0xc0, !PT ;  /* 0x0000000202ff7812 */ /* 0x000fe4000782c0ff */
[C---:B------:R-:W-:Y:S02]  /*10f0*/  SEL R3, R12.reuse, 0xffffffe0, !P0 ;  /* 0xffffffe00c037807 */ /* 0x040fe40004000000 */
[----:B------:R-:W-:-:S02]  /*1100*/  SEL R0, R12, 0xffffffe0, !P1 ;  /* 0xffffffe00c007807 */ /* 0x000fc40004800000 */
[----:B------:R-:W-:Y:S01]  /*1110*/  LOP3.LUT P0, RZ, R92, 0x4, RZ, 0xc0, !PT ;  /* 0x000000045cff7812 */ /* 0x000fe2000780c0ff */
[----:B------:R-:W-:Y:S01]  /*1120*/  IMAD.IADD R182, R184, 0x1, R3 ;  /* 0x00000001b8b67824 */ /* 0x000fe200078e0203 */
[----:B------:R-:W-:Y:S01]  /*1130*/  LOP3.LUT P1, RZ, R2, 0x4, RZ, 0xc0, !PT ;  /* 0x0000000402ff7812 */ /* 0x000fe2000782c0ff */
[----:B------:R-:W-:Y:S02]  /*1140*/  IMAD.IADD R183, R185, 0x1, R0 ;  /* 0x00000001b9b77824 */ /* 0x000fe400078e0200 */
[----:B------:R-:W-:-:S05]  /*1150*/  IMAD.MOV.U32 R2, RZ, RZ, 0x40 ;  /* 0x00000040ff027424 */ /* 0x000fca00078e00ff */
[----:B------:R-:W-:Y:S01]  /*1160*/  SEL R2, R2, 0xffffffc0, !P1 ;  /* 0xffffffc002027807 */ /* 0x000fe20004800000 */
[----:B------:R-:W-:Y:S01]  /*1170*/  @!PT LDS RZ, [RZ] ;  /* 0x00000000fffff984 */ /* 0x000fe20000000800 */
[----:B------:R-:W-:Y:S01]  /*1180*/  @!PT LDS RZ, [RZ] ;  /* 0x00000000fffff984 */ /* 0x000fe20000000800 */
[----:B------:R-:W-:Y:S01]  /*1190*/  @!PT LDS RZ, [RZ] ;  /* 0x00000000fffff984 */ /* 0x000fe20000000800 */
[----:B------:R1:W-:Y:S02]  /*11a0*/  LDGSTS.E.BYPASS.LTC128B.128 [R187+0x6000], desc[UR16][R6.64] ;  /* 0x0600000006bb7fae */ /* 0x0003e4000b901d50 */
[----:B------:R-:W-:Y:S02]  /*11b0*/  @P0 VIADD R180, R184, 0xffffffc0 ;  /* 0xffffffc0b8b40836 */ /* 0x000fe40000000000 */
[----:B------:R-:W-:Y:S01]  /*11c0*/  LDGSTS.E.BYPASS.LTC128B.128 [R187+0x6800], desc[UR16][R14.64] ;  /* 0x068000000ebb7fae */ /* 0x000fe2000b901d50 */
[----:B------:R-:W-:Y:S02]  /*11d0*/  IMAD.IADD R181, R185, 0x1, R2 ;  /* 0x00000001b9b57824 */ /* 0x000fe400078e0202 */
[----:B------:R-:W-:Y:S01]  /*11e0*/  IMAD.IADD R139, R3, 0x1, R180 ;  /* 0x00000001038b7824 */ /* 0x000fe200078e02b4 */
[----:B------:R-:W-:Y:S01]  /*11f0*/  LDGSTS.E.BYPASS.LTC128B.128 [R187+0x7000], desc[UR16][R20.64] ;  /* 0x0700000014bb7fae */ /* 0x000fe2000b901d50 */
[----:B------:R-:W-:-:S02]  /*1200*/  IMAD.IADD R179, R0, 0x1, R181 ;  /* 0x0000000100b37824 */ /* 0x000fc400078e02b5 */
[----:B------:R-:W-:Y:S01]  /*1210*/  IMAD.SHL.U32 R3, R124, 0x20, RZ ;  /* 0x000000207c037824 */ /* 0x000fe200078e00ff */
[----:B------:R2:W-:Y:S04]  /*1220*/  LDGSTS.E.BYPASS.LTC128B.128 [R187+0x7800], desc[UR16][R22.64] ;  /* 0x0780000016bb7fae */ /* 0x0005e8000b901d50 */
[----:B------:R-:W-:Y:S01]  /*1230*/  LDSM.16.M88.4 R112, [R185] ;  /* 0x00000000b970783b */ /* 0x000fe20000000200 */
[----:B------:R-:W-:-:S03]  /*1240*/  IADD3 R228, P1, P0, R3, R122, R204 ;  /* 0x0000007a03e47210 */ /* 0x000fc6000783e0cc */
[----:B------:R-:W3:Y:S02]  /*1250*/  LDSM.16.M88.4 R40, [R13+0x4000] ;  /* 0x004000000d28783b */ /* 0x000ee40000000200 */
[----:B------:R-:W-:Y:S02]  /*1260*/  IMAD.WIDE.U32 R214, R228, -0x2daee0ad, RZ ;  /* 0xd2511f53e4d67825 */ /* 0x000fe400078e00ff */
[----:B------:R-:W4:Y:S04]  /*1270*/  LDSM.16.M88.4 R16, [R185+0x2000] ;  /* 0x00200000b910783b */ /* 0x000f280000000200 */
[----:B------:R-:W2:Y:S04]  /*1280*/  LDSM.16.M88.4 R60, [R13+0x4800] ;  /* 0x004800000d3c783b */ /* 0x000ea80000000200 */
[----:B------:R-:W2:Y:S04]  /*1290*/  LDSM.16.M88.4 R8, [R13+0x5000] ;  /* 0x005000000d08783b */ /* 0x000ea80000000200 */
[----:B-1----:R1:W1:Y:S04]  /*12a0*/  LDSM.16.M88.4 R4, [R13+0x5800] ;  /* 0x005800000d04783b */ /* 0x0022680000000200 */
[----:B------:R-:W-:Y:S04]  /*12b0*/  LDSM.16.M88.4 R84, [R182] ;  /* 0x00000000b654783b */ /* 0x000fe80000000200 */
[----:B------:R-:W1:Y:S04]  /*12c0*/  LDSM.16.M88.4 R68, [R183] ;  /* 0x00000000b744783b */ /* 0x000e680000000200 */
[----:B------:R-:W1:Y:S04]  /*12d0*/  LDSM.16.M88.4 R88, [R183+0x2000] ;  /* 0x00200000b758783b */ /* 0x000e680000000200 */
[----:B------:R-:W1:Y:S04]  /*12e0*/  LDSM.16.M88.4 R80, [R182+0x800] ;  /* 0x00080000b650783b */ /* 0x000e680000000200 */
[----:B------:R-:W1:Y:S04]  /*12f0*/  LDSM.16.M88.4 R76, [R182+0x1000] ;  /* 0x00100000b64c783b */ /* 0x000e680000000200 */
[----:B------:R-:W1:Y:S01]  /*1300*/  LDSM.16.M88.4 R72, [R182+0x1800] ;  /* 0x00180000b648783b */ /* 0x000e620000000200 */
[-C--:B---3--:R-:W-:Y:S03]  /*1310*/  HMMA.16816.F32.BF16 R48, R112, R40.reuse, RZ ;  /* 0x000000287030723c */ /* 0x088fe600000418ff */
[----:B------:R-:W-:Y:S03]  /*1320*/  LDSM.16.M88.4 R108, [R180] ;  /* 0x00000000b46c783b */ /* 0x000fe60000000200 */
[C---:B----4-:R-:W-:Y:S01]  /*1330*/  HMMA.16816.F32.BF16 R56, R16.reuse, R40, RZ ;  /* 0x000000281038723c */ /* 0x050fe200000418ff */
[----:B------:R-:W-:Y:S04]  /*1340*/  LDSM.16.M88.4 R104, [R180+0x800] ;  /* 0x00080000b468783b */ /* 0x000fe80000000200 */
[----:B------:R-:W-:Y:S01]  /*1350*/  LDSM.16.M88.4 R92, [R181+0x2000] ;  /* 0x00200000b55c783b */ /* 0x000fe20000000200 */
[-C--:B------:R-:W-:Y:S03]  /*1360*/  HMMA.16816.F32.BF16 R44, R16, R42.reuse, RZ ;  /* 0x0000002a102c723c */ /* 0x080fe600000418ff */
[----:B------:R-:W-:Y:S03]  /*1370*/  LDSM.16.M88.4 R100, [R180+0x1000] ;  /* 0x00100000b464783b */ /* 0x000fe60000000200 */
[----:B------:R-:W-:Y:S01]  /*1380*/  HMMA.16816.F32.BF16 R40, R112, R42, RZ ;  /* 0x0000002a7028723c */ /* 0x000fe200000418ff */
[----:B------:R-:W-:Y:S04]  /*1390*/  LDSM.16.M88.4 R96, [R180+0x1800] ;  /* 0x00180000b460783b */ /* 0x000fe80000000200 */
[----:B------:R-:W0:Y:S01]  /*13a0*/  LDGDEPBAR ;  /* 0x00000000000079af */ /* 0x000e220000000000 */
[C---:B--2---:R-:W-:Y:S06]  /*13b0*/  HMMA.16816.F32.BF16 R20, R16.reuse, R60, RZ ;  /* 0x0000003c1014723c */ /* 0x044fec00000418ff */
[C---:B------:R-:W-:Y:S06]  /*13c0*/  HMMA.16816.F32.BF16 R28, R16.reuse, R8, RZ ;  /* 0x00000008101c723c */ /* 0x040fec00000418ff */
[C---:B-1----:R-:W-:Y:S06]  /*13d0*/  HMMA.16816.F32.BF16 R12, R16.reuse, R62, RZ ;  /* 0x0000003e100c723c */ /* 0x042fec00000418ff */
[----:B------:R-:W-:Y:S06]  /*13e0*/  HMMA.16816.F32.BF16 R24, R16, R10, RZ ;  /* 0x0000000a1018723c */ /* 0x000fec00000418ff */
[C---:B------:R-:W-:Y:S06]  /*13f0*/  HMMA.16816.F32.BF16 R64, R112.reuse, R60, RZ ;  /* 0x0000003c7040723c */ /* 0x040fec00000418ff */
[----:B------:R-:W-:Y:S06]  /*1400*/  HMMA.16816.F32.BF16 R52, R112, R8, RZ ;  /* 0x000000087034723c */ /* 0x000fec00000418ff */
[----:B------:R-:W-:Y:S06]  /*1410*/  HMMA.16816.F32.BF16 R36, R16, R4, RZ ;  /* 0x000000041024723c */ /* 0x000fec00000418ff */
[C---:B------:R-:W-:Y:S06]  /*1420*/  HMMA.16816.F32.BF16 R60, R112.reuse, R62, RZ ;  /* 0x0000003e703c723c */ /* 0x040fec00000418ff */
[C---:B------:R-:W-:Y:S06]  /*1430*/  HMMA.16816.F32.BF16 R8, R112.reuse, R10, RZ ;  /* 0x0000000a7008723c */ /* 0x040fec00000418ff */
[----:B------:R-:W-:Y:S06]  /*1440*/  HMMA.16816.F32.BF16 R32, R112, R4, RZ ;  /* 0x000000047020723c */ /* 0x000fec00000418ff */
[-C--:B------:R-:W-:Y:S06]  /*1450*/  HMMA.16816.F32.BF16 R16, R16, R6.reuse, RZ ;  /* 0x000000061010723c */ /* 0x080fec00000418ff */
[----:B------:R-:W-:Y:S01]  /*1460*/  HMMA.16816.F32.BF16 R112, R112, R6, RZ ;  /* 0x000000067070723c */ /* 0x000fe200000418ff */
[----:B------:R-:W1:Y:S05]  /*1470*/  LDSM.16.M88.4 R4, [R181] ;  /* 0x00000000b504783b */ /* 0x000e6a0000000200 */
[C---:B------:R-:W-:Y:S06]  /*1480*/  HMMA.16816.F32.BF16 R48, R68.reuse, R84, R48 ;  /* 0x000000544430723c */ /* 0x040fec0000041830 */
[----:B------:R-:W-:Y:S06]  /*1490*/  HMMA.16816.F32.BF16 R40, R68, R86, R40 ;  /* 0x000000564428723c */ /* 0x000fec0000041828 */
[C---:B------:R-:W-:Y:S06]  /*14a0*/  HMMA.16816.F32.BF16 R56, R88.reuse, R84, R56 ;  /* 0x000000545838723c */ /* 0x040fec0000041838 */
[C---:B------:R-:W-:Y:S06]  /*14b0*/  HMMA.16816.F32.BF16 R20, R88.reuse, R80, R20 ;  /* 0x000000505814723c */ /* 0x040fec0000041814 */
[C---:B------:R-:W-:Y:S06]  /*14c0*/  HMMA.16816.F32.BF16 R28, R88.reuse, R76, R28 ;  /* 0x0000004c581c723c */ /* 0x040fec000004181c */
[C---:B------:R-:W-:Y:S06]  /*14d0*/  HMMA.16816.F32.BF16 R36, R88.reuse, R72, R36 ;  /* 0x000000485824723c */ /* 0x040fec0000041824 */
[C---:B------:R-:W-:Y:S01]  /*14e0*/  HMMA.16816.F32.BF16 R44, R88.reuse, R86, R44 ;  /* 0x00000056582c723c */ /* 0x040fe2000004182c */
[----:B------:R-:W-:Y:S05]  /*14f0*/  LDSM.16.M88.4 R84, [R139] ;  /* 0x000000008b54783b */ /* 0x000fea0000000200 */
[C---:B------:R-:W-:Y:S06]  /*1500*/  HMMA.16816.F32.BF16 R12, R88.reuse, R82, R12 ;  /* 0x00000052580c723c */ /* 0x040fec000004180c */
[C---:B------:R-:W-:Y:S06]  /*1510*/  HMMA.16816.F32.BF16 R24, R88.reuse, R78, R24 ;  /* 0x0000004e5818723c */ /* 0x040fec0000041818 */
[----:B------:R-:W-:Y:S01]  /*1520*/  HMMA.16816.F32.BF16 R16, R88, R74, R16 ;  /* 0x0000004a5810723c */ /* 0x000fe20000041810 */
[----:B------:R-:W2:Y:S05]  /*1530*/  LDSM.16.M88.4 R88, [R179] ;  /* 0x00000000b358783b */ /* 0x000eaa0000000200 */
[C---:B------:R-:W-:Y:S06]  /*1540*/  HMMA.16816.F32.BF16 R64, R68.reuse, R80, R64 ;  /* 0x000000504440723c */ /* 0x040fec0000041840 */
[----:B------:R-:W-:Y:S01]  /*1550*/  HMMA.16816.F32.BF16 R60, R68, R82, R60 ;  /* 0x00000052443c723c */ /* 0x000fe2000004183c */
[----:B------:R-:W3:Y:S05]  /*1560*/  LDSM.16.M88.4 R80, [R139+0x800] ;  /* 0x000800008b50783b */ /* 0x000eea0000000200 */
[----:B-1----:R-:W-:Y:S06]  /*1570*/  HMMA.16816.F32.BF16 R48, R4, R108, R48 ;  /* 0x0000006c0430723c */ /* 0x002fec0000041830 */
[----:B------:R-:W-:Y:S06]  /*1580*/  HMMA.16816.F32.BF16 R52, R68, R76, R52 ;  /* 0x0000004c4434723c */ /* 0x000fec0000041834 */
[----:B------:R-:W-:Y:S06]  /*1590*/  HMMA.16816.F32.BF16 R40, R4, R110, R40 ;  /* 0x0000006e0428723c */ /* 0x000fec0000041828 */
[C---:B------:R-:W-:Y:S06]  /*15a0*/  HMMA.16816.F32.BF16 R32, R68.reuse, R72, R32 ;  /* 0x000000484420723c */ /* 0x040fec0000041820 */
[C---:B------:R-:W-:Y:S01]  /*15b0*/  HMMA.16816.F32.BF16 R8, R68.reuse, R78, R8 ;  /* 0x0000004e4408723c */ /* 0x040fe20000041808 */
[----:B------:R-:W-:Y:S05]  /*15c0*/  LDSM.16.M88.4 R76, [R139+0x1000] ;  /* 0x001000008b4c783b */ /* 0x000fea0000000200 */
[----:B------:R-:W-:Y:S01]  /*15d0*/  HMMA.16816.F32.BF16 R112, R68, R74, R112 ;  /* 0x0000004a4470723c */ /* 0x000fe20000041870 */
[----:B------:R-:W1:Y:S04]  /*15e0*/  LDSM.16.M88.4 R68, [R179+0x2000] ;  /* 0x00200000b344783b */ /* 0x000e680000000200 */
[----:B------:R-:W4:Y:S01]  /*15f0*/  LDSM.16.M88.4 R72, [R139+0x1800] ;  /* 0x001800008b48783b */ /* 0x000f220000000200 */
[----:B------:R-:W-:Y:S01]  /*1600*/  HMMA.16816.F32.BF16 R64, R4, R104, R64 ;  /* 0x000000680440723c */ /* 0x000fe20000041840 */
[----:B------:R-:W-:-:S05]  /*1610*/  DEPBAR.LE SB0, 0x0 ;  /* 0x000080000000791a */ /* 0x000fca0000000000 */
[----:B------:R-:W-:Y:S06]  /*1620*/  HMMA.16816.F32.BF16 R60, R4, R106, R60 ;  /* 0x0000006a043c723c */ /* 0x000fec000004183c */
[----:B------:R-:W-:Y:S06]  /*1630*/  HMMA.16816.F32.BF16 R20, R92, R104, R20 ;  /* 0x000000685c14723c */ /* 0x000fec0000041814 */
[----:B--2---:R-:W-:Y:S06]  /*1640*/  HMMA.16816.F32.BF16 R48, R88, R84, R48 ;  /* 0x000000545830723c */ /* 0x004fec0000041830 */
[----:B------:R-:W-:Y:S06]  /*1650*/  HMMA.16816.F32.BF16 R52, R4, R100, R52 ;  /* 0x000000640434723c */ /* 0x000fec0000041834 */
[----:B------:R-:W-:Y:S06]  /*1660*/  HMMA.16816.F32.BF16 R40, R88, R86, R40 ;  /* 0x000000565828723c */ /* 0x000fec0000041828 */
[----:B------:R-:W-:Y:S06]  /*1670*/  HMMA.16816.F32.BF16 R8, R4, R102, R8 ;  /* 0x000000660408723c */ /* 0x000fec0000041808 */
[----:B---3--:R-:W-:Y:S06]  /*1680*/  HMMA.16816.F32.BF16 R64, R88, R80, R64 ;  /* 0x000000505840723c */ /* 0x008fec0000041840 */
[----:B------:R-:W-:Y:S06]  /*1690*/  HMMA.16816.F32.BF16 R12, R92, R106, R12 ;  /* 0x0000006a5c0c723c */ /* 0x000fec000004180c */
[----:B------:R-:W-:Y:S06]  /*16a0*/  HMMA.16816.F32.BF16 R32, R4, R96, R32 ;  /* 0x000000600420723c */ /* 0x000fec0000041820 */
[----:B------:R-:W-:Y:S06]  /*16b0*/  HMMA.16816.F32.BF16 R60, R88, R82, R60 ;  /* 0x00000052583c723c */ /* 0x000fec000004183c */
[C---:B------:R-:W-:Y:S06]  /*16c0*/  HMMA.16816.F32.BF16 R44, R92.reuse, R110, R44 ;  /* 0x0000006e5c2c723c */ /* 0x040fec000004182c */
[----:B------:R-:W-:Y:S06]  /*16d0*/  HMMA.16816.F32.BF16 R28, R92, R100, R28 ;  /* 0x000000645c1c723c */ /* 0x000fec000004181c */
[----:B-1----:R-:W-:Y:S06]  /*16e0*/  HMMA.16816.F32.BF16 R20, R68, R80, R20 ;  /* 0x000000504414723c */ /* 0x002fec0000041814 */
[----:B------:R-:W-:Y:S01]  /*16f0*/  HMMA.16816.F32.BF16 R24, R92, R102, R24 ;  /* 0x000000665c18723c */ /* 0x000fe20000041818 */
[----:B------:R-:W-:-:S04]  /*1700*/  FMNMX.FTZ R81, R48, R49, !PT ;  /* 0x0000003130517209 */ /* 0x000fc80007810000 */
[----:B------:R-:W-:Y:S01]  /*1710*/  FMNMX.FTZ R80, R40, R81, !PT ;  /* 0x0000005128507209 */ /* 0x000fe20007810000 */
[----:B------:R-:W-:Y:S03]  /*1720*/  HMMA.16816.F32.BF16 R4, R4, R98, R112 ;  /* 0x000000620404723c */ /* 0x000fe60000041870 */
[----:B------:R-:W-:-:S03]  /*1730*/  FMNMX.FTZ R81, R41, R80, !PT ;  /* 0x0000005029517209 */ /* 0x000fc60007810000 */
[----:B------:R-:W-:Y:S01]  /*1740*/  HMMA.16816.F32.BF16 R52, R88, R76, R52 ;  /* 0x0000004c5834723c */ /* 0x000fe20000041834 */
[----:B------:R-:W-:-:S05]  /*1750*/  FMNMX.FTZ R80, R64, R81, !PT ;  /* 0x0000005140507209 */ /* 0x000fca0007810000 */
[----:B------:R-:W-:Y:S06]  /*1760*/  HMMA.16816.F32.BF16 R56, R92, R108, R56 ;  /* 0x0000006c5c38723c */ /* 0x000fec0000041838 */
[----:B------:R-:W-:Y:S06]  /*1770*/  HMMA.16816.F32.BF16 R8, R88, R78, R8 ;  /* 0x0000004e5808723c */ /* 0x000fec0000041808 */
[----:B------:R-:W-:Y:S06]  /*1780*/  HMMA.16816.F32.BF16 R12, R68, R82, R12 ;  /* 0x00000052440c723c */ /* 0x000fec000004180c */
[----:B------:R-:W-:Y:S01]  /*1790*/  HMMA.16816.F32.BF16 R36, R92, R96, R36 ;  /* 0x000000605c24723c */ /* 0x000fe20000041824 */
[----:B------:R-:W-:-:S02]  /*17a0*/  SHF.R.S32.HI R82, RZ, 0x1f, R3 ;  /* 0x0000001fff527819 */ /* 0x000fc40000011403 */
[----:B------:R-:W-:Y:S02]  /*17b0*/  FMNMX.FTZ R3, R65, R80, !PT ;  /* 0x0000005041037209 */ /* 0x000fe40007810000 */
[----:B------:R-:W-:Y:S01]  /*17c0*/  IADD3.X R137, R82, R119, R137, P1, P0 ;  /* 0x0000007752897210 */ /* 0x000fe20000fe0489 */
[----:B----4-:R-:W-:Y:S01]  /*17d0*/  HMMA.16816.F32.BF16 R32, R88, R72, R32 ;  /* 0x000000485820723c */ /* 0x010fe20000041820 */
[----:B------:R-:W-:Y:S02]  /*17e0*/  FMNMX.FTZ R80, R60, R3, !PT ;  /* 0x000000033c507209 */ /* 0x000fe40007810000 */
[----:B------:R-:W-:Y:S02]  /*17f0*/  LOP3.LUT R137, R137, R206, RZ, 0x3c, !PT ;  /* 0x000000ce89897212 */ /* 0x000fe400078e3cff */
[----:B------:R-:W-:Y:S01]  /*1800*/  FMNMX.FTZ R3, R61, R80, !PT ;  /* 0x000000503d037209 */ /* 0x000fe20007810000 */
[----:B------:R-:W-:Y:S01]  /*1810*/  HMMA.16816.F32.BF16 R44, R68, R86, R44 ;  /* 0x00000056442c723c */ /* 0x000fe2000004182c */
[----:B------:R-:W-:-:S05]  /*1820*/  ISETP.GE.AND P0, PT, R116, 0x41, PT ;  /* 0x000000417400780c */ /* 0x000fca0003f06270 */
[----:B------:R-:W-:Y:S01]  /*1830*/  HMMA.16816.F32.BF16 R28, R68, R76, R28 ;  /* 0x0000004c441c723c */ /* 0x000fe2000004181c */
[----:B------:R-:W-:-:S05]  /*1840*/  IMAD.WIDE.U32 R86, R226, -0x326172a9, RZ ;  /* 0xcd9e8d57e2567825 */ /* 0x000fca00078e00ff */
[----:B------:R-:W-:Y:S01]  /*1850*/  HMMA.16816.F32.BF16 R16, R92, R98, R16 ;  /* 0x000000625c10723c */ /* 0x000fe20000041810 */
[----:B------:R-:W-:Y:S01]  /*1860*/  IMAD.WIDE.U32 R76, R220, -0x326172a9, RZ ;  /* 0xcd9e8d57dc4c7825 */ /* 0x000fe200078e00ff */
[----:B------:R-:W-:-:S04]  /*1870*/  LOP3.LUT R82, R87, R137, RZ, 0x3c, !PT ;  /* 0x0000008957527212 */ /* 0x000fc800078e3cff */
[----:B------:R-:W-:Y:S01]  /*1880*/  HMMA.16816.F32.BF16 R24, R68, R78, R24 ;  /* 0x0000004e4418723c */ /* 0x000fe20000041818 */
[----:B------:R-:W-:Y:S01]  /*1890*/  LOP3.LUT R80, R77, R137, RZ, 0x3c, !PT ;  /* 0x000000894d507212 */ /* 0x000fe200078e3cff */
[----:B------:R-:W-:-:S04]  /*18a0*/  IMAD.WIDE.U32 R82, R82, -0x2daee0ad, RZ ;  /* 0xd2511f5352527825 */ /* 0x000fc800078e00ff */
[----:B------:R-:W-:Y:S01]  /*18b0*/  HMMA.16816.F32.BF16 R4, R88, R74, R4 ;  /* 0x0000004a5804723c */ /* 0x000fe20000041804 */
[----:B------:R-:W-:Y:S01]  /*18c0*/  FMNMX.FTZ R78, R52, R3, !PT ;  /* 0x00000003344e7209 */ /* 0x000fe20007810000 */
[----:B------:R-:W-:Y:S01]  /*18d0*/  IMAD.WIDE.U32 R80, R80, -0x2daee0ad, RZ ;  /* 0xd2511f5350507825 */ /* 0x000fe200078e00ff */
[----:B------:R-:W-:Y:S02]  /*18e0*/  LEA R79, R132, 0xfffffffe, 0x1 ;  /* 0xfffffffe844f7811 */ /* 0x000fe400078e08ff */
[----:B------:R-:W-:Y:S01]  /*18f0*/  LOP3.LUT R174, R83, R214, R141, 0x96, !PT ;  /* 0x000000d653ae7212 */ /* 0x000fe200078e968d */
[----:B------:R-:W-:Y:S02]  /*1900*/  HMMA.16816.F32.BF16 R56, R68, R84, R56 ;  /* 0x000000544438723c */ /* 0x000fe40000041838 */
[----:B------:R-:W-:-:S04]  /*1910*/  VIADD R3, R79, 0x1 ;  /* 0x000000014f037836 */ /* 0x000fc80000000000 */
[C---:B------:R-:W-:Y:S01]  /*1920*/  HMMA.16816.F32.BF16 R36, R68.reuse, R72, R36 ;  /* 0x000000484424723c */ /* 0x040fe20000041824 */
[----:B------:R-:W-:Y:S02]  /*1930*/  FMNMX.FTZ R85, R53, R78, !PT ;  /* 0x0000004e35557209 */ /* 0x000fe40007810000 */
[----:B------:R-:W-:Y:S02]  /*1940*/  LOP3.LUT R78, R81, R214, R141, 0x96, !PT ;  /* 0x000000d6514e7212 */ /* 0x000fe400078e968d */
[----:B------:R-:W-:Y:S01]  /*1950*/  FMNMX.FTZ R88, R8, R85, !PT ;  /* 0x0000005508587209 */ /* 0x000fe20007810000 */
[----:B------:R-:W-:Y:S01]  /*1960*/  HMMA.16816.F32.BF16 R16, R68, R74, R16 ;  /* 0x0000004a4410723c */ /* 0x000fe20000041810 */
[--C-:B------:R-:W-:Y:S02]  /*1970*/  LOP3.LUT R214, R215, R3, R207.reuse, 0x96, !PT ;  /* 0x00000003d7d67212 */ /* 0x100fe400078e96cf */
[----:B------:R-:W-:Y:S02]  /*1980*/  FMNMX.FTZ R3, R9, R88, !PT ;  /* 0x0000005809037209 */ /* 0x000fe40007810000 */
[----:B------:R-:W-:Y:S01]  /*1990*/  LOP3.LUT R84, R215, R79, R207, 0x96, !PT ;  /* 0x0000004fd7547212 */ /* 0x000fe200078e96cf */
[----:B------:R-:W-:Y:S01]  /*19a0*/  IMAD.WIDE.U32 R214, R214, -0x326172a9, RZ ;  /* 0xcd9e8d57d6d67825 */ /* 0x000fe200078e00ff */
[----:B------:R-:W-:-:S02]  /*19b0*/  FMNMX.FTZ R72, R32, R3, !PT ;  /* 0x0000000320487209 */ /* 0x000fc40007810000 */
[----:B------:R-:W-:Y:S01]  /*19c0*/  LOP3.LUT R3, R117, R118, RZ, 0xfc, !PT ;  /* 0x0000007675037212 */ /* 0x000fe200078efcff */
[----:B------:R-:W-:Y:S01]  /*19d0*/  IMAD.WIDE.U32 R84, R84, -0x326172a9, RZ ;  /* 0xcd9e8d5754547825 */ /* 0x000fe200078e00ff */
[----:B------:R-:W-:Y:S02]  /*19e0*/  FMNMX.FTZ R79, R33, R72, !PT ;  /* 0x00000048214f7209 */ /* 0x000fe40007810000 */
[-CC-:B------:R-:W-:Y:S02]  /*19f0*/  LOP3.LUT R72, R215, R86.reuse, R200.reuse, 0x96, !PT ;  /* 0x00000056d7487212 */ /* 0x180fe400078e96c8 */
[----:B------:R-:W-:Y:S02]  /*1a00*/  FMNMX.FTZ R68, R4, R79, !PT ;  /* 0x0000004f04447209 */ /* 0x000fe40007810000 */
[----:B------:R-:W-:Y:S02]  /*1a10*/  LOP3.LUT R73, R85, R86, R200, 0x96, !PT ;  /* 0x0000005655497212 */ /* 0x000fe400078e96c8 */
[----:B------:R-:W-:-:S02]  /*1a20*/  FMNMX.FTZ R75, R56, R57, !PT ;  /* 0x00000039384b7209 */ /* 0x000fc40007810000 */
[----:B------:R-:W-:Y:S01]  /*1a30*/  FMNMX.FTZ R71, R5, R68, !PT ;  /* 0x0000004405477209 */ /* 0x000fe20007810000 */
[----:B------:R-:W-:Y:S06]  /*1a40*/  BAR.SYNC.DEFER_BLOCKING 0x0 ;  /* 0x0000000000007b1d */ /* 0x000fec0000010000 */
[----:B------:R-:W-:Y:S05]  /*1a50*/  @!P0 BRA `(.L_x_1458) ;  /* 0x0000000000588947 */ /* 0x000fea0003800000 */
[----:B------:R-:W-:-:S04]  /*1a60*/  VIADD R79, R132, 0xfffffffe ;  /* 0xfffffffe844f7836 */ /* 0x000fc80000000000 */
[C---:B------:R-:W-:Y:S01]  /*1a70*/  IMAD R68, R79.reuse, UR12, RZ ;  /* 0x0000000c4f447c24 */ /* 0x040fe2000f8e02ff */
[----:B------:R-:W-:Y:S01]  /*1a80*/  SHF.R.S32.HI R69, RZ, 0x1f, R79 ;  /* 0x0000001fff457819 */ /* 0x000fe2000001144f */
        /* <DEDUP_REMOVED lines=18> */
[----:B------:R-:W0:Y:S02]  /*1bb0*/  LDGDEPBAR ;  /* 0x00000000000079af */ /* 0x000e240000000000 */
.L_x_1458:
[----:B-1----:R-:W-:Y:S01]  /*1bc0*/  FMNMX.FTZ R68, R44, R75, !PT ;  /* 0x0000004b2c447209 */ /* 0x002fe20007810000 */
[----:B------:R-:W1:Y:S01]  /*1bd0*/  SHFL.BFLY PT, R70, R71, 0x2, 0x1f ;  /* 0x0c401f0047467f89 */ /* 0x000e6200000e0000 */
[----:B------:R-:W-:Y:S01]  /*1be0*/  VIADD R199, R206, 0x3c6ef372 ;  /* 0x3c6ef372cec77836 */ /* 0x000fe20000000000 */
[--C-:B------:R-:W-:Y:S01]  /*1bf0*/  LOP3.LUT R75, R85, R76, R200.reuse, 0x96, !PT ;  /* 0x0000004c554b7212 */ /* 0x100fe200078e96c8 */
[----:B------:R-:W-:Y:S01]  /*1c00*/  IMAD.WIDE.U32 R174, R174, -0x326172a9, RZ ;  /* 0xcd9e8d57aeae7825 */ /* 0x000fe200078e00ff */
[----:B------:R-:W-:Y:S01]  /*1c10*/  FMNMX.FTZ R77, R45, R68, !PT ;  /* 0x000000442d4d7209 */ /* 0x000fe20007810000 */
[----:B------:R-:W-:Y:S01]  /*1c20*/  ULDC UR4, c[0x0][0x2ec] ;  /* 0x0000bb0000047ab9 */ /* 0x000fe20000000800 */
[----:B------:R-:W-:Y:S01]  /*1c30*/  LOP3.LUT R69, R215, R76, R200, 0x96, !PT ;  /* 0x0000004cd7457212 */ /* 0x000fe200078e96c8 */
[----:B------:R-:W-:Y:S01]  /*1c40*/  IMAD.WIDE.U32 R78, R78, -0x326172a9, RZ ;  /* 0xcd9e8d574e4e7825 */ /* 0x000fe200078e00ff */
[----:B------:R-:W-:Y:S01]  /*1c50*/  FMNMX.FTZ R68, R20, R77, !PT ;  /* 0x0000004d14447209 */ /* 0x000fe20007810000 */
[----:B------:R-:W2:Y:S01]  /*1c60*/  LDC.U8 R208, c[0x0][0x388] ;  /* 0x0000e200ffd07b82 */ /* 0x000ea20000000000 */
[----:B------:R-:W-:Y:S01]  /*1c70*/  LOP3.LUT R76, R175, R84, R199, 0x96, !PT ;  /* 0x00000054af4c7212 */ /* 0x000fe200078e96c7 */
[----:B------:R-:W-:Y:S01]  /*1c80*/  IMAD.WIDE.U32 R216, R73, -0x2daee0ad, RZ ;  /* 0xd2511f5349d87825 */ /* 0x000fe200078e00ff */
[----:B------:R-:W-:-:S02]  /*1c90*/  FMNMX.FTZ R81, R21, R68, !PT ;  /* 0x0000004415517209 */ /* 0x000fc40007810000 */
[--C-:B------:R-:W-:Y:S01]  /*1ca0*/  LOP3.LUT R74, R79, R84, R199.reuse, 0x96, !PT ;  /* 0x000000544f4a7212 */ /* 0x100fe200078e96c7 */
[----:B------:R-:W-:Y:S01]  /*1cb0*/  IMAD.WIDE.U32 R170, R72, -0x2daee0ad, RZ ;  /* 0xd2511f5348aa7825 */ /* 0x000fe200078e00ff */
[----:B------:R-:W-:Y:S02]  /*1cc0*/  FMNMX.FTZ R84, R12, R81, !PT ;  /* 0x000000510c547209 */ /* 0x000fe40007810000 */
[--C-:B------:R-:W-:Y:S01]  /*1cd0*/  LOP3.LUT R212, R175, R214, R199.reuse, 0x96, !PT ;  /* 0x000000d6afd47212 */ /* 0x100fe200078e96c7 */
[----:B------:R-:W-:Y:S01]  /*1ce0*/  VIADD R196, R207, 0x32370b8f ;  /* 0x32370b8fcfc47836 */ /* 0x000fe20000000000 */
[----:B------:R-:W-:Y:S01]  /*1cf0*/  FMNMX.FTZ R73, R13, R84, !PT ;  /* 0x000000540d497209 */ /* 0x000fe20007810000 */
[----:B------:R-:W-:Y:S01]  /*1d00*/  IMAD.WIDE.U32 R76, R76, -0x2daee0ad, RZ ;  /* 0xd2511f534c4c7825 */ /* 0x000fe200078e00ff */
[----:B------:R-:W-:Y:S02]  /*1d10*/  LOP3.LUT R214, R79, R214, R199, 0x96, !PT ;  /* 0x000000d64fd67212 */ /* 0x000fe400078e96c7 */
[----:B------:R-:W-:Y:S01]  /*1d20*/  FMNMX.FTZ R72, R28, R73, !PT ;  /* 0x000000491c487209 */ /* 0x000fe20007810000 */
[----:B------:R-:W-:Y:S01]  /*1d30*/  VIADD R198, R207, 0x76cf5d0a ;  /* 0x76cf5d0acfc67836 */ /* 0x000fe20000000000 */
[----:B-1----:R-:W-:Y:S01]  /*1d40*/  FMNMX.FTZ R79, R71, R70, !PT ;  /* 0x00000046474f7209 */ /* 0x002fe20007810000 */
[----:B------:R-:W-:Y:S01]  /*1d50*/  IMAD.WIDE.U32 R84, R75, -0x2daee0ad, RZ ;  /* 0xd2511f534b547825 */ /* 0x000fe200078e00ff */
[----:B------:R-:W-:-:S02]  /*1d60*/  FMNMX.FTZ R71, R29, R72, !PT ;  /* 0x000000481d477209 */ /* 0x000fc40007810000 */
[----:B------:R-:W-:Y:S01]  /*1d70*/  LOP3.LUT R216, R77, R216, R196, 0x96, !PT ;  /* 0x000000d84dd87212 */ /* 0x000fe200078e96c4 */
[----:B------:R-:W1:Y:S01]  /*1d80*/  SHFL.BFLY PT, R136, R79, 0x1, 0x1f ;  /* 0x0c201f004f887f89 */ /* 0x000e6200000e0000 */
[----:B------:R-:W-:Y:S01]  /*1d90*/  FMNMX.FTZ R70, R24, R71, !PT ;  /* 0x0000004718467209 */ /* 0x000fe20007810000 */
[----:B------:R-:W-:Y:S01]  /*1da0*/  IMAD.WIDE.U32 R74, R74, -0x2daee0ad, RZ ;  /* 0xd2511f534a4a7825 */ /* 0x000fe200078e00ff */
[----:B------:R-:W-:Y:S02]  /*1db0*/  FMNMX.FTZ R71, R58, R59, !PT ;  /* 0x0000003b3a477209 */ /* 0x000fe40007810000 */
[--C-:B------:R-:W-:Y:S01]  /*1dc0*/  LOP3.LUT R68, R217, R82, R198.reuse, 0x96, !PT ;  /* 0x00000052d9447212 */ /* 0x100fe200078e96c6 */
[----:B------:R-:W-:Y:S01]  /*1dd0*/  IMAD.WIDE.U32 R168, R69, -0x2daee0ad, RZ ;  /* 0xd2511f5345a87825 */ /* 0x000fe200078e00ff */
[----:B------:R-:W-:Y:S02]  /*1de0*/  FMNMX.FTZ R69, R25, R70, !PT ;  /* 0x0000004619457209 */ /* 0x000fe40007810000 */
[----:B------:R-:W-:Y:S01]  /*1df0*/  LOP3.LUT R77, R171, R82, R198, 0x96, !PT ;  /* 0x00000052ab4d7212 */ /* 0x000fe200078e96c6 */
[----:B------:R-:W-:Y:S01]  /*1e00*/  IMAD.WIDE.U32 R164, R68, -0x326172a9, RZ ;  /* 0xcd9e8d5744a47825 */ /* 0x000fe200078e00ff */
[----:B------:R-:W-:-:S02]  /*1e10*/  FMNMX.FTZ R82, R46, R71, !PT ;  /* 0x000000472e527209 */ /* 0x000fc40007810000 */
[----:B------:R-:W-:Y:S01]  /*1e20*/  LOP3.LUT R70, R75, R84, R196, 0x96, !PT ;  /* 0x000000544b467212 */ /* 0x000fe200078e96c4 */
[----:B------:R-:W-:Y:S01]  /*1e30*/  IMAD.WIDE.U32 R210, R77, -0x326172a9, RZ ;  /* 0xcd9e8d574dd27825 */ /* 0x000fe200078e00ff */
[----:B------:R-:W-:Y:S02]  /*1e40*/  FMNMX.FTZ R84, R36, R69, !PT ;  /* 0x0000004524547209 */ /* 0x000fe40007810000 */
[----:B------:R-:W-:Y:S01]  /*1e50*/  FMNMX.FTZ R71, R47, R82, !PT ;  /* 0x000000522f477209 */ /* 0x000fe20007810000 */
[----:B------:R-:W-:Y:S01]  /*1e60*/  VIADD R197, R206, 0xdaa66d2b ;  /* 0xdaa66d2bcec57836 */ /* 0x000fe20000000000 */
[----:B------:R-:W-:Y:S01]  /*1e70*/  FMNMX.FTZ R73, R37, R84, !PT ;  /* 0x0000005425497209 */ /* 0x000fe20007810000 */
[----:B------:R-:W-:Y:S01]  /*1e80*/  IMAD.WIDE.U32 R212, R212, -0x2daee0ad, RZ ;  /* 0xd2511f53d4d47825 */ /* 0x000fe200078e00ff */
[-CC-:B------:R-:W-:Y:S02]  /*1e90*/  LOP3.LUT R72, R85, R80.reuse, R198.reuse, 0x96, !PT ;  /* 0x0000005055487212 */ /* 0x180fe400078e96c6 */
[----:B------:R-:W-:Y:S01]  /*1ea0*/  LOP3.LUT R69, R169, R80, R198, 0x96, !PT ;  /* 0x00000050a9457212 */ /* 0x000fe200078e96c6 */
[----:B------:R-:W-:Y:S01]  /*1eb0*/  VIADD R195, R206, 0x78dde6e4 ;  /* 0x78dde6e4cec37836 */ /* 0x000fe20000000000 */
[----:B------:R-:W-:Y:S01]  /*1ec0*/  FMNMX.FTZ R80, R22, R71, !PT ;  /* 0x0000004716507209 */ /* 0x000fe20007810000 */
[----:B------:R-:W-:Y:S01]  /*1ed0*/  VIADD R194, R207, 0xed9eba14 ;  /* 0xed9eba14cfc27836 */ /* 0x000fe20000000000 */
[----:B------:R-:W-:Y:S01]  /*1ee0*/  FMNMX.FTZ R68, R16, R73, !PT ;  /* 0x0000004910447209 */ /* 0x000fe20007810000 */
[----:B------:R-:W-:Y:S01]  /*1ef0*/  IMAD.WIDE.U32 R172, R69, -0x326172a9, RZ ;  /* 0xcd9e8d5745ac7825 */ /* 0x000fe200078e00ff */
[----:B------:R-:W-:-:S02]  /*1f00*/  FMNMX.FTZ R73, R23, R80, !PT ;  /* 0x0000005017497209 */ /* 0x000fc40007810000 */
[----:B------:R-:W-:Y:S01]  /*1f10*/  FMNMX.FTZ R71, R17, R68, !PT ;  /* 0x0000004411477209 */ /* 0x000fe20007810000 */
[----:B------:R-:W-:Y:S01]  /*1f20*/  VIADD R192, R207, 0xa9066899 ;  /* 0xa9066899cfc07836 */ /* 0x000fe20000000000 */
[----:B-1----:R-:W-:Y:S01]  /*1f30*/  FMNMX.FTZ R136, R79, R136, !PT ;  /* 0x000000884f887209 */ /* 0x002fe20007810000 */
[----:B------:R-:W-:Y:S01]  /*1f40*/  VIADD R201, R206, 0xb54cda56 ;  /* 0xb54cda56cec97836 */ /* 0x000fe20000000000 */
[----:B------:R-:W-:Y:S01]  /*1f50*/  FMNMX.FTZ R80, R14, R73, !PT ;  /* 0x000000490e507209 */ /* 0x000fe20007810000 */
[----:B------:R-:W1:Y:S01]  /*1f60*/  SHFL.BFLY PT, R134, R71, 0x2, 0x1f ;  /* 0x0c401f0047867f89 */ /* 0x000e6200000e0000 */
[----:B------:R-:W-:Y:S01]  /*1f70*/  FMNMX.FTZ R73, R50, R51, !PT ;  /* 0x0000003332497209 */ /* 0x000fe20007810000 */
[----:B------:R-:W-:Y:S01]  /*1f80*/  FMUL.FTZ R162, R136, UR4 ;  /* 0x0000000488a27c20 */ /* 0x000fe20008410000 */
[----:B------:R-:W-:Y:S01]  /*1f90*/  FMNMX.FTZ R75, R15, R80, !PT ;  /* 0x000000500f4b7209 */ /* 0x000fe20007810000 */
[----:B------:R-:W-:Y:S01]  /*1fa0*/  IMAD.WIDE.U32 R216, R216, -0x326172a9, RZ ;  /* 0xcd9e8d57d8d87825 */ /* 0x000fe200078e00ff */
[----:B------:R-:W-:-:S02]  /*1fb0*/  FSETP.NEU.FTZ.AND P1, PT, R136, -INF , PT ;  /* 0xff8000008800780b */ /* 0x000fc40003f3d000 */
[----:B------:R-:W-:Y:S01]  /*1fc0*/  FMNMX.FTZ R82, R30, R75, !PT ;  /* 0x0000004b1e527209 */ /* 0x000fe20007810000 */
[----:B------:R-:W-:Y:S01]  /*1fd0*/  VIADD R193, R206, 0x1715609d ;  /* 0x1715609dcec17836 */ /* 0x000fe20000000000 */
[----:B------:R-:W-:Y:S01]  /*1fe0*/  FMNMX.FTZ R80, R42, R73, !PT ;  /* 0x000000492a507209 */ /* 0x000fe20007810000 */
[----:B--2---:R-:W-:Y:S01]  /*1ff0*/  IMAD R152, R208, 0x10000, R208 ;  /* 0x00010000d0987824 */ /* 0x004fe200078e02d0 */
[----:B------:R-:W-:Y:S01]  /*2000*/  FSEL R162, R162, RZ, P1 ;  /* 0x000000ffa2a27208 */ /* 0x000fe20000800000 */
[----:B------:R-:W-:Y:S01]  /*2010*/  VIADD R205, R207, 0x646e171e ;  /* 0x646e171ecfcd7836 */ /* 0x000fe20000000000 */
[----:B------:R-:W-:Y:S01]  /*2020*/  FMNMX.FTZ R75, R31, R82, !PT ;  /* 0x000000521f4b7209 */ /* 0x000fe20007810000 */
[----:B------:R-:W-:Y:S01]  /*2030*/  IMAD.WIDE.U32 R214, R214, -0x2daee0ad, RZ ;  /* 0xd2511f53d6d67825 */ /* 0x000fe200078e00ff */
[----:B------:R-:W-:-:S03]  /*2040*/  FMNMX.FTZ R73, R43, R80, !PT ;  /* 0x000000502b497209 */ /* 0x000fc60007810000 */
[--C-:B------:R-:W-:Y:S01]  /*2050*/  FFMA.FTZ R144, R48, UR4, -R162.reuse ;  /* 0x0000000430907c23 */ /* 0x100fe200080108a2 */
[----:B------:R-:W-:Y:S01]  /*2060*/  FMNMX.FTZ R80, R26, R75, !PT ;  /* 0x0000004b1a507209 */ /* 0x000fe20007810000 */
[----:B------:R-:W-:Y:S01]  /*2070*/  FFMA.FTZ R151, R49, UR4, -R162 ;  /* 0x0000000431977c23 */ /* 0x000fe200080108a2 */
[----:B------:R-:W-:Y:S01]  /*2080*/  FMNMX.FTZ R48, R66, R73, !PT ;  /* 0x0000004942307209 */ /* 0x000fe20007810000 */
[----:B------:R-:W-:Y:S01]  /*2090*/  IMAD.WIDE.U32 R72, R72, -0x326172a9, RZ ;  /* 0xcd9e8d5748487825 */ /* 0x000fe200078e00ff */
[----:B------:R-:W-:-:S03]  /*20a0*/  FMNMX.FTZ R77, R27, R80, !PT ;  /* 0x000000501b4d7209 */ /* 0x000fc60007810000 */
[--C-:B------:R-:W-:Y:S01]  /*20b0*/  FFMA.FTZ R147, R40, UR4, -R162.reuse ;  /* 0x0000000428937c23 */ /* 0x100fe200080108a2 */
[----:B------:R-:W-:Y:S01]  /*20c0*/  FMNMX.FTZ R75, R67, R48, !PT ;  /* 0x00000030434b7209 */ /* 0x000fe20007810000 */
[--C-:B------:R-:W-:Y:S01]  /*20d0*/  FFMA.FTZ R138, R41, UR4, -R162.reuse ;  /* 0x00000004298a7c23 */ /* 0x100fe200080108a2 */
[----:B------:R-:W-:Y:S01]  /*20e0*/  FMNMX.FTZ R80, R38, R77, !PT ;  /* 0x0000004d26507209 */ /* 0x000fe20007810000 */
[--C-:B------:R-:W-:Y:S01]  /*20f0*/  FFMA.FTZ R143, R64, UR4, -R162.reuse ;  /* 0x00000004408f7c23 */ /* 0x100fe200080108a2 */
[----:B------:R-:W-:Y:S01]  /*2100*/  FMNMX.FTZ R48, R62, R75, !PT ;  /* 0x0000004b3e307209 */ /* 0x000fe20007810000 */
[--C-:B------:R-:W-:Y:S01]  /*2110*/  FFMA.FTZ R64, R65, UR4, -R162.reuse ;  /* 0x0000000441407c23 */ /* 0x100fe200080108a2 */
[----:B-1----:R-:W-:Y:S01]  /*2120*/  FMNMX.FTZ R134, R71, R134, !PT ;  /* 0x0000008647867209 */ /* 0x002fe20007810000 */
[--C-:B------:R-:W-:Y:S01]  /*2130*/  FFMA.FTZ R65, R60, UR4, -R162.reuse ;  /* 0x000000043c417c23 */ /* 0x100fe200080108a2 */
[----:B------:R-:W-:Y:S01]  /*2140*/  LOP3.LUT R49, R73, R78, R197, 0x96, !PT ;  /* 0x0000004e49317212 */ /* 0x000fe200078e96c5 */
[----:B------:R-:W-:Y:S01]  /*2150*/  FFMA.FTZ R60, R61, UR4, -R162 ;  /* 0x000000043d3c7c23 */ /* 0x000fe200080108a2 */
[----:B------:R-:W-:Y:S01]  /*2160*/  FMNMX.FTZ R71, R39, R80, !PT ;  /* 0x0000005027477209 */ /* 0x000fe20007810000 */
[----:B------:R-:W1:Y:S01]  /*2170*/  SHFL.BFLY PT, R69, R134, 0x1, 0x1f ;  /* 0x0c201f0086457f89 */ /* 0x000e6200000e0000 */
[----:B------:R-:W-:Y:S01]  /*2180*/  FMNMX.FTZ R73, R63, R48, !PT ;  /* 0x000000303f497209 */ /* 0x000fe20007810000 */
[----:B------:R-:W-:Y:S01]  /*2190*/  MUFU.EX2 R144, R144 ;  /* 0x0000009000907308 */ /* 0x000fe20000000800 */
[----:B------:R-:W-:Y:S01]  /*21a0*/  FMNMX.FTZ R48, R18, R71, !PT ;  /* 0x0000004712307209 */ /* 0x000fe20007810000 */
[----:B------:R-:W-:Y:S01]  /*21b0*/  IMAD.WIDE.U32 R70, R70, -0x326172a9, RZ ;  /* 0xcd9e8d5746467825 */ /* 0x000fe200078e00ff */
[----:B------:R-:W-:-:S03]  /*21c0*/  FMNMX.FTZ R40, R54, R73, !PT ;  /* 0x0000004936287209 */ /* 0x000fc60007810000 */
[--C-:B------:R-:W-:Y:S01]  /*21d0*/  FFMA.FTZ R52, R52, UR4, -R162.reuse ;  /* 0x0000000434347c23 */ /* 0x100fe200080108a2 */
[----:B------:R-:W-:Y:S01]  /*21e0*/  FMNMX.FTZ R133, R19, R48, !PT ;  /* 0x0000003013857209 */ /* 0x000fe20007810000 */
[----:B------:R-:W-:Y:S01]  /*21f0*/  FFMA.FTZ R53, R53, UR4, -R162 ;  /* 0x0000000435357c23 */ /* 0x000fe200080108a2 */
[----:B------:R-:W-:Y:S01]  /*2200*/  FMNMX.FTZ R73, R55, R40, !PT ;  /* 0x0000002837497209 */ /* 0x000fe20007810000 */
[----:B------:R-:W-:Y:S01]  /*2210*/  MUFU.EX2 R151, R151 ;  /* 0x0000009700977308 */ /* 0x000fe20000000800 */
[----:B------:R-:W-:Y:S01]  /*2220*/  LOP3.LUT R170, R213, R170, R196, 0x96, !PT ;  /* 0x000000aad5aa7212 */ /* 0x000fe200078e96c4 */
[----:B------:R-:W2:Y:S01]  /*2230*/  SHFL.BFLY PT, R40, R133, 0x2, 0x1f ;  /* 0x0c401f0085287f89 */ /* 0x000ea200000e0000 */
[----:B------:R-:W-:Y:S01]  /*2240*/  FMNMX.FTZ R48, R10, R73, !PT ;  /* 0x000000490a307209 */ /* 0x000fe20007810000 */
[--C-:B------:R-:W-:Y:S01]  /*2250*/  FFMA.FTZ R32, R32, UR4, -R162.reuse ;  /* 0x0000000420207c23 */ /* 0x100fe200080108a2 */
[----:B------:R-:W-:Y:S01]  /*2260*/  LOP3.LUT R68, R165, R174, R197, 0x96, !PT ;  /* 0x000000aea5447212 */ /* 0x000fe200078e96c5 */
[----:B------:R-:W-:Y:S01]  /*2270*/  IMAD.WIDE.U32 R170, R170, -0x326172a9, RZ ;  /* 0xcd9e8d57aaaa7825 */ /* 0x000fe200078e00ff */
[----:B------:R-:W-:Y:S01]  /*2280*/  FMNMX.FTZ R41, R11, R48, !PT ;  /* 0x000000300b297209 */ /* 0x000fe20007810000 */
[----:B------:R-:W-:Y:S01]  /*2290*/  MUFU.EX2 R147, R147 ;  /* 0x0000009300937308 */ /* 0x000fe20000000800 */
[----:B------:R-:W-:Y:S01]  /*22a0*/  LOP3.LUT R72, R71, R72, R195, 0x96, !PT ;  /* 0x0000004847487212 */ /* 0x000fe200078e96c3 */
[----:B------:R-:W-:Y:S01]  /*22b0*/  FFMA.FTZ R33, R33, UR4, -R162 ;  /* 0x0000000421217c23 */ /* 0x000fe200080108a2 */
[----:B------:R-:W-:-:S02]  /*22c0*/  FMNMX.FTZ R48, R34, R41, !PT ;  /* 0x0000002922307209 */ /* 0x000fc40007810000 */
[----:B------:R-:W-:Y:S01]  /*22d0*/  LOP3.LUT R210, R171, R210, R195, 0x96, !PT ;  /* 0x000000d2abd27212 */ /* 0x000fe200078e96c3 */
[----:B------:R-:W-:Y:S01]  /*22e0*/  IMAD.WIDE.U32 R72, R72, -0x2daee0ad, RZ ;  /* 0xd2511f5348487825 */ /* 0x000fe200078e00ff */
[----:B------:R-:W-:Y:S01]  /*22f0*/  FMNMX.FTZ R41, R35, R48, !PT ;  /* 0x0000003023297209 */ /* 0x000fe20007810000 */
[----:B------:R-:W-:Y:S01]  /*2300*/  MUFU.EX2 R138, R138 ;  /* 0x0000008a008a7308 */ /* 0x000fe20000000800 */
[----:B------:R-:W-:Y:S01]  /*2310*/  LOP3.LUT R171, R173, R78, R197, 0x96, !PT ;  /* 0x0000004eadab7212 */ /* 0x000fe200078e96c5 */
[----:B------:R-:W-:Y:S01]  /*2320*/  IMAD.WIDE.U32 R78, R68, -0x2daee0ad, RZ ;  /* 0xd2511f53444e7825 */ /* 0x000fe200078e00ff */
[----:B------:R-:W-:Y:S02]  /*2330*/  FMNMX.FTZ R68, R6, R41, !PT ;  /* 0x0000002906447209 */ /* 0x000fe40007810000 */
[----:B-1----:R-:W-:Y:S02]  /*2340*/  FMNMX.FTZ R134, R134, R69, !PT ;  /* 0x0000004586867209 */ /* 0x002fe40007810000 */
[----:B------:R-:W-:Y:S01]  /*2350*/  FMNMX.FTZ R135, R7, R68, !PT ;  /* 0x0000004407877209 */ /* 0x000fe20007810000 */
[----:B------:R-:W-:Y:S01]  /*2360*/  MUFU.EX2 R65, R65 ;  /* 0x0000004100417308 */ /* 0x000fe20000000800 */
[----:B------:R-:W-:Y:S01]  /*2370*/  LOP3.LUT R48, R79, R76, R194, 0x96, !PT ;  /* 0x0000004c4f307212 */ /* 0x000fe200078e96c2 */
[C---:B------:R-:W-:Y:S01]  /*2380*/  FMUL.FTZ R167, R134.reuse, UR4 ;  /* 0x0000000486a77c20 */ /* 0x040fe20008410000 */
[----:B--2---:R-:W-:Y:S01]  /*2390*/  FMNMX.FTZ R133, R133, R40, !PT ;  /* 0x0000002885857209 */ /* 0x004fe20007810000 */
[----:B------:R-:W1:Y:S01]  /*23a0*/  SHFL.BFLY PT, R68, R135, 0x2, 0x1f ;  /* 0x0c401f0087447f89 */ /* 0x000e6200000e0000 */
[----:B------:R-:W-:Y:S01]  /*23b0*/  IMAD.WIDE.U32 R76, R49, -0x2daee0ad, RZ ;  /* 0xd2511f53314c7825 */ /* 0x000fe200078e00ff */
[----:B------:R-:W-:-:S02]  /*23c0*/  FSETP.NEU.FTZ.AND P1, PT, R134, -INF , PT ;  /* 0xff8000008600780b */ /* 0x000fc40003f3d000 */
[----:B------:R-:W2:Y:S01]  /*23d0*/  SHFL.BFLY PT, R40, R133, 0x1, 0x1f ;  /* 0x0c201f0085287f89 */ /* 0x000ea200000e0000 */
[----:B------:R-:W-:Y:S01]  /*23e0*/  LEA R178, R3, UR5, 0x1 ;  /* 0x0000000503b27c11 */ /* 0x000fe2000f8e08ff */
[----:B------:R-:W-:Y:S01]  /*23f0*/  IMAD.WIDE.U32 R48, R48, -0x326172a9, RZ ;  /* 0xcd9e8d5730307825 */ /* 0x000fe200078e00ff */
[----:B------:R-:W-:Y:S01]  /*2400*/  FSEL R167, R167, RZ, P1 ;  /* 0x000000ffa7a77208 */ /* 0x000fe20000800000 */
[----:B------:R-:W-:Y:S01]  /*2410*/  MUFU.EX2 R60, R60 ;  /* 0x0000003c003c7308 */ /* 0x000fe20000000800 */
[----:B------:R-:W-:Y:S01]  /*2420*/  LOP3.LUT R61, R77, R74, R194, 0x96, !PT ;  /* 0x0000004a4d3d7212 */ /* 0x000fe200078e96c2 */
[----:B------:R-:W-:Y:S01]  /*2430*/  IMAD.IADD R176, R2, 0x1, R178 ;  /* 0x0000000102b07824 */ /* 0x000fe200078e02b2 */
[----:B------:R-:W-:Y:S01]  /*2440*/  LOP3.LUT R76, R73, R76, R192, 0x96, !PT ;  /* 0x0000004c494c7212 */ /* 0x000fe200078e96c0 */
[--C-:B------:R-:W-:Y:S01]  /*2450*/  FFMA.FTZ R156, R56, UR4, -R167.reuse ;  /* 0x00000004389c7c23 */ /* 0x100fe200080108a7 */
[----:B------:R-:W-:Y:S01]  /*2460*/  FFMA.FTZ R157, R57, UR4, -R167 ;  /* 0x00000004399d7c23 */ /* 0x000fe200080108a7 */
[----:B------:R-:W-:-:S04]  /*2470*/  IMAD.WIDE.U32 R56, R61, -0x326172a9, RZ ;  /* 0xcd9e8d573d387825 */ /* 0x000fc800078e00ff */
[----:B------:R-:W-:Y:S01]  /*2480*/  FFMA.FTZ R61, R44, UR4, -R167 ;  /* 0x000000042c3d7c23 */ /* 0x000fe200080108a7 */
[----:B------:R-:W-:Y:S01]  /*2490*/  LOP3.LUT R164, R217, R164, R195, 0x96, !PT ;  /* 0x000000a4d9a47212 */ /* 0x000fe200078e96c3 */
[--C-:B------:R-:W-:Y:S01]  /*24a0*/  FFMA.FTZ R140, R45, UR4, -R167.reuse ;  /* 0x000000042d8c7c23 */ /* 0x100fe200080108a7 */
[----:B------:R-:W-:Y:S01]  /*24b0*/  IMAD.WIDE.U32 R76, R76, -0x326172a9, RZ ;  /* 0xcd9e8d574c4c7825 */ /* 0x000fe200078e00ff */
[----:B------:R-:W-:Y:S01]  /*24c0*/  LDSM.16.MT88.4 R116, [R178+0x6000] ;  /* 0x00600000b274783b */ /* 0x000fe20000004200 */
[----:B------:R-:W-:Y:S02]  /*24d0*/  MUFU.EX2 R156, R156 ;  /* 0x0000009c009c7308 */ /* 0x000fe40000000800 */
[----:B------:R-:W-:Y:S01]  /*24e0*/  FFMA.FTZ R145, R12, UR4, -R167 ;  /* 0x000000040c917c23 */ /* 0x000fe200080108a7 */
[----:B------:R-:W-:Y:S01]  /*24f0*/  IMAD.WIDE.U32 R164, R164, -0x2daee0ad, RZ ;  /* 0xd2511f53a4a47825 */ /* 0x000fe200078e00ff */
[----:B------:R-:W-:Y:S01]  /*2500*/  LOP3.LUT R44, R77, R56, R201, 0x96, !PT ;  /* 0x000000384d2c7212 */ /* 0x000fe200078e96c9 */
[----:B------:R-:W-:Y:S01]  /*2510*/  LDSM.16.MT88.4 R80, [R176+0x6000] ;  /* 0x00600000b050783b */ /* 0x000fe20000004200 */
[----:B-1----:R-:W-:Y:S01]  /*2520*/  FMNMX.FTZ R135, R135, R68, !PT ;  /* 0x0000004487877209 */ /* 0x002fe20007810000 */
[C---:B------:R-:W-:Y:S01]  /*2530*/  IMAD.IADD R177, R0.reuse, 0x1, R178 ;  /* 0x0000000100b17824 */ /* 0x040fe200078e02b2 */
[----:B------:R-:W-:Y:S01]  /*2540*/  SHF.R.U32.HI R68, RZ, 0x10, R76 ;  /* 0x00000010ff447819 */ /* 0x000fe2000001164c */
[----:B------:R-:W-:Y:S01]  /*2550*/  IMAD.IADD R175, R0, 0x1, R176 ;  /* 0x0000000100af7824 */ /* 0x000fe200078e02b0 */
[----:B--2---:R-:W-:Y:S01]  /*2560*/  FMNMX.FTZ R133, R133, R40, !PT ;  /* 0x0000002885857209 */ /* 0x004fe20007810000 */
[----:B------:R-:W1:Y:S01]  /*2570*/  SHFL.BFLY PT, R56, R135, 0x1, 0x1f ;  /* 0x0c201f0087387f89 */ /* 0x000e6200000e0000 */
[----:B------:R-:W-:Y:S01]  /*2580*/  SHF.R.U32.HI R91, RZ, 0x18, R76 ;  /* 0x00000018ff5b7819 */ /* 0x000fe2000001164c */
[----:B------:R-:W-:Y:S01]  /*2590*/  MUFU.EX2 R157, R157 ;  /* 0x0000009d009d7308 */ /* 0x000fe20000000800 */
[C---:B------:R-:W-:Y:S01]  /*25a0*/  FSETP.NEU.FTZ.AND P1, PT, R133.reuse, -INF , PT ;  /* 0xff8000008500780b */ /* 0x040fe20003f3d000 */
[----:B------:R-:W-:Y:S01]  /*25b0*/  FMUL.FTZ R166, R133, UR4 ;  /* 0x0000000485a67c20 */ /* 0x000fe20008410000 */
[----:B------:R-:W-:Y:S01]  /*25c0*/  LOP3.LUT R68, R68, 0xff, RZ, 0xc0, !PT ;  /* 0x000000ff44447812 */ /* 0x000fe200078ec0ff */
[--C-:B------:R-:W-:Y:S01]  /*25d0*/  FFMA.FTZ R149, R20, UR4, -R167.reuse ;  /* 0x0000000414957c23 */ /* 0x100fe200080108a7 */
[----:B------:R-:W-:Y:S01]  /*25e0*/  LOP3.LUT R41, R165, R78, R192, 0x96, !PT ;  /* 0x0000004ea5297212 */ /* 0x000fe200078e96c0 */
[----:B------:R-:W-:Y:S01]  /*25f0*/  FFMA.FTZ R173, R28, UR4, -R167 ;  /* 0x000000041cad7c23 */ /* 0x000fe200080108a7 */
[----:B------:R-:W-:Y:S01]  /*2600*/  FSEL R166, R166, RZ, P1 ;  /* 0x000000ffa6a67208 */ /* 0x000fe20000800000 */
[----:B------:R-:W-:Y:S01]  /*2610*/  MUFU.EX2 R61, R61 ;  /* 0x0000003d003d7308 */ /* 0x000fe20000000800 */
[----:B------:R-:W-:Y:S01]  /*2620*/  PRMT R91, R68, 0x5410, R91 ;  /* 0x00005410445b7816 */ /* 0x000fe2000000005b */
[----:B------:R-:W-:Y:S01]  /*2630*/  IMAD.WIDE.U32 R78, R41, -0x326172a9, RZ ;  /* 0xcd9e8d57294e7825 */ /* 0x000fe200078e00ff */
[----:B------:R-:W-:-:S03]  /*2640*/  SHF.R.U32.HI R2, RZ, 0x10, R44 ;  /* 0x00000010ff027819 */ /* 0x000fc6000001162c */
[--C-:B------:R-:W-:Y:S01]  /*2650*/  FFMA.FTZ R142, R46, UR4, -R166.reuse ;  /* 0x000000042e8e7c23 */ /* 0x100fe200080108a6 */
[--C-:B------:R-:W-:Y:S01]  /*2660*/  FFMA.FTZ R3, R47, UR4, -R166.reuse ;  /* 0x000000042f037c23 */ /* 0x100fe200080108a6 */
[--C-:B------:R-:W-:Y:S01]  /*2670*/  FFMA.FTZ R154, R58, UR4, -R166.reuse ;  /* 0x000000043a9a7c23 */ /* 0x100fe200080108a6 */
[--C-:B------:R-:W-:Y:S01]  /*2680*/  FFMA.FTZ R159, R59, UR4, -R166.reuse ;  /* 0x000000043b9f7c23 */ /* 0x100fe200080108a6 */
[----:B------:R-:W-:Y:S01]  /*2690*/  LOP3.LUT R40, R57, R70, R193, 0x96, !PT ;  /* 0x0000004639287212 */ /* 0x000fe200078e96c1 */
[----:B------:R-:W-:Y:S01]  /*26a0*/  MUFU.EX2 R140, R140 ;  /* 0x0000008c008c7308 */ /* 0x000fe20000000800 */
[----:B------:R-:W-:Y:S01]  /*26b0*/  LOP3.LUT R70, R76, 0xffff, RZ, 0xc0, !PT ;  /* 0x0000ffff4c467812 */ /* 0x000fe200078ec0ff */
[----:B------:R-:W-:Y:S01]  /*26c0*/  FFMA.FTZ R148, R22, UR4, -R166 ;  /* 0x0000000416947c23 */ /* 0x000fe200080108a6 */
[----:B------:R-:W-:Y:S01]  /*26d0*/  SHF.R.U32.HI R59, RZ, 0x18, R44 ;  /* 0x00000018ff3b7819 */ /* 0x000fe2000001162c */
[--C-:B------:R-:W-:Y:S01]  /*26e0*/  FFMA.FTZ R153, R23, UR4, -R166.reuse ;  /* 0x0000000417997c23 */ /* 0x100fe200080108a6 */
[----:B-1----:R-:W-:Y:S01]  /*26f0*/  FMNMX.FTZ R135, R135, R56, !PT ;  /* 0x0000003887877209 */ /* 0x002fe20007810000 */
[--C-:B------:R-:W-:Y:S01]  /*2700*/  FFMA.FTZ R155, R14, UR4, -R166.reuse ;  /* 0x000000040e9b7c23 */ /* 0x100fe200080108a6 */
[----:B------:R-:W-:Y:S01]  /*2710*/  LOP3.LUT R2, R2, 0xff, RZ, 0xc0, !PT ;  /* 0x000000ff02027812 */ /* 0x000fe200078ec0ff */
[----:B------:R-:W-:Y:S01]  /*2720*/  MUFU.EX2 R142, R142 ;  /* 0x0000008e008e7308 */ /* 0x000fe20000000800 */
[C---:B------:R-:W-:Y:S01]  /*2730*/  FSETP.NEU.FTZ.AND P1, PT, R135.reuse, -INF , PT ;  /* 0xff8000008700780b */ /* 0x040fe20003f3d000 */
[----:B------:R-:W-:Y:S01]  /*2740*/  FMUL.FTZ R160, R135, UR4 ;  /* 0x0000000487a07c20 */ /* 0x000fe20008410000 */
[--C-:B------:R-:W-:Y:S01]  /*2750*/  HSET2.LE.AND R91, R91, R152.reuse, PT ;  /* 0x000000985b5b7233 */ /* 0x100fe20003803000 */
[----:B------:R-:W-:Y:S01]  /*2760*/  FFMA.FTZ R150, R15, UR4, -R166 ;  /* 0x000000040f967c23 */ /* 0x000fe200080108a6 */
[----:B------:R-:W-:Y:S01]  /*2770*/  SHF.R.U32.HI R41, RZ, 0x10, R78 ;  /* 0x00000010ff297819 */ /* 0x000fe2000001164e */
[----:B------:R-:W-:Y:S01]  /*2780*/  FFMA.FTZ R24, R24, UR4, -R167 ;  /* 0x0000000418187c23 */ /* 0x000fe200080108a7 */
[----:B------:R-:W-:Y:S01]  /*2790*/  FSEL R160, R160, RZ, P1 ;  /* 0x000000ffa0a07208 */ /* 0x000fe20000800000 */
[----:B------:R-:W1:Y:S01]  /*27a0*/  MUFU.EX2 R3, R3 ;  /* 0x0000000300037308 */ /* 0x000e620000000800 */
[----:B------:R-:W-:Y:S01]  /*27b0*/  LOP3.LUT R48, R79, R48, R201, 0x96, !PT ;  /* 0x000000304f307212 */ /* 0x000fe200078e96c9 */
[----:B------:R-:W-:Y:S01]  /*27c0*/  FFMA.FTZ R36, R36, UR4, -R167 ;  /* 0x0000000424247c23 */ /* 0x000fe200080108a7 */
[----:B------:R-:W-:Y:S01]  /*27d0*/  LOP3.LUT R45, R76, 0xff, RZ, 0xc0, !PT ;  /* 0x000000ff4c2d7812 */ /* 0x000fe200078ec0ff */
[----:B------:R-:W-:Y:S01]  /*27e0*/  FFMA.FTZ R163, R51, UR4, -R160 ;  /* 0x0000000433a37c23 */ /* 0x000fe200080108a0 */
[----:B------:R-:W-:Y:S01]  /*27f0*/  SHF.R.U32.HI R70, RZ, 0x8, R70 ;  /* 0x00000008ff467819 */ /* 0x000fe20000011646 */
[----:B------:R-:W-:Y:S01]  /*2800*/  FFMA.FTZ R146, R43, UR4, -R160 ;  /* 0x000000042b927c23 */ /* 0x000fe200080108a0 */
[----:B------:R-:W-:Y:S01]  /*2810*/  PRMT R51, R2, 0x5410, R59 ;  /* 0x0000541002337816 */ /* 0x000fe2000000003b */
[----:B------:R-:W-:Y:S01]  /*2820*/  MUFU.EX2 R154, R154 ;  /* 0x0000009a009a7308 */ /* 0x000fe20000000800 */
[----:B------:R-:W-:Y:S01]  /*2830*/  SHF.R.U32.HI R95, RZ, 0x18, R78 ;  /* 0x00000018ff5f7819 */ /* 0x000fe2000001164e */
[----:B------:R-:W-:Y:S01]  /*2840*/  FFMA.FTZ R158, R50, UR4, -R160 ;  /* 0x00000004329e7c23 */ /* 0x000fe200080108a0 */
[----:B------:R-:W-:Y:S01]  /*2850*/  PRMT R45, R45, 0x5410, R70 ;  /* 0x000054102d2d7816 */ /* 0x000fe20000000046 */
[--C-:B------:R-:W-:Y:S01]  /*2860*/  FFMA.FTZ R161, R42, UR4, -R160.reuse ;  /* 0x000000042aa17c23 */ /* 0x100fe200080108a0 */
[----:B------:R-:W-:Y:S01]  /*2870*/  LOP3.LUT R43, R48, 0xffff, RZ, 0xc0, !PT ;  /* 0x0000ffff302b7812 */ /* 0x000fe200078ec0ff */
[----:B------:R-:W-:Y:S01]  /*2880*/  LDSM.16.MT88.4 R68, [R177+0x6000] ;  /* 0x00600000b144783b */ /* 0x000fe20000004200 */
[--C-:B------:R-:W-:Y:S01]  /*2890*/  HSET2.LE.AND R51, R51, R152.reuse, PT ;  /* 0x0000009833337233 */ /* 0x100fe20003803000 */
[----:B------:R-:W2:Y:S01]  /*28a0*/  MUFU.EX2 R159, R159 ;  /* 0x0000009f009f7308 */ /* 0x000ea20000000800 */
[----:B-1----:R-:W-:Y:S01]  /*28b0*/  F2FP.BF16.F32.PACK_AB R0, R3, R142 ;  /* 0x0000008e0300723e */ /* 0x002fe200000010ff */
[--C-:B------:R-:W-:Y:S01]  /*28c0*/  FFMA.FTZ R62, R62, UR4, -R160.reuse ;  /* 0x000000043e3e7c23 */ /* 0x100fe200080108a0 */
[----:B------:R-:W-:Y:S01]  /*28d0*/  SHF.R.U32.HI R43, RZ, 0x8, R43 ;  /* 0x00000008ff2b7819 */ /* 0x000fe2000001162b */
[--C-:B------:R-:W-:Y:S01]  /*28e0*/  FFMA.FTZ R63, R63, UR4, -R160.reuse ;  /* 0x000000043f3f7c23 */ /* 0x100fe200080108a0 */
[----:B------:R-:W-:Y:S01]  /*28f0*/  LOP3.LUT R91, R91, R0, RZ, 0xc0, !PT ;  /* 0x000000005b5b7212 */ /* 0x000fe200078ec0ff */
[--C-:B------:R-:W-:Y:S01]  /*2900*/  FFMA.FTZ R66, R66, UR4, -R160.reuse ;  /* 0x0000000442427c23 */ /* 0x100fe200080108a0 */
[----:B------:R-:W-:Y:S01]  /*2910*/  LOP3.LUT R0, R41, 0xff, RZ, 0xc0, !PT ;  /* 0x000000ff29007812 */ /* 0x000fe200078ec0ff */
[----:B------:R-:W-:Y:S01]  /*2920*/  MUFU.EX2 R158, R158 ;  /* 0x0000009e009e7308 */ /* 0x000fe20000000800 */
[----:B------:R-:W-:Y:S01]  /*2930*/  LOP3.LUT R58, R44, 0xffff, RZ, 0xc0, !PT ;  /* 0x0000ffff2c3a7812 */ /* 0x000fe200078ec0ff */
[----:B------:R-:W-:Y:S01]  /*2940*/  FFMA.FTZ R67, R67, UR4, -R160 ;  /* 0x0000000443437c23 */ /* 0x000fe200080108a0 */
[----:B------:R-:W-:Y:S01]  /*2950*/  PRMT R95, R0, 0x5410, R95 ;  /* 0x00005410005f7816 */ /* 0x000fe2000000005f */
[--C-:B------:R-:W-:Y:S01]  /*2960*/  FFMA.FTZ R37, R37, UR4, -R167.reuse ;  /* 0x0000000425257c23 */ /* 0x100fe200080108a7 */
[----:B------:R-:W-:Y:S01]  /*2970*/  LOP3.LUT R0, R48, 0xff, RZ, 0xc0, !PT ;  /* 0x000000ff30007812 */ /* 0x000fe200078ec0ff */
[----:B------:R-:W-:Y:S01]  /*2980*/  FFMA.FTZ R17, R17, UR4, -R167 ;  /* 0x0000000411117c23 */ /* 0x000fe200080108a7 */
[----:B------:R-:W-:Y:S01]  /*2990*/  LOP3.LUT R57, R44, 0xff, RZ, 0xc0, !PT ;  /* 0x000000ff2c397812 */ /* 0x000fe200078ec0ff */
[----:B------:R-:W1:Y:S01]  /*29a0*/  MUFU.EX2 R163, R163 ;  /* 0x000000a300a37308 */ /* 0x000e620000000800 */
[----:B--2---:R-:W-:Y:S01]  /*29b0*/  F2FP.BF16.F32.PACK_AB R2, R159, R154 ;  /* 0x0000009a9f02723e */ /* 0x004fe200000010ff */
[----:B------:R-:W-:Y:S01]  /*29c0*/  FADD.FTZ R159, R154, R159 ;  /* 0x0000009f9a9f7221 */ /* 0x000fe20000010000 */
[----:B------:R-:W-:Y:S01]  /*29d0*/  HSET2.LE.AND R90, R45, R152, PT ;  /* 0x000000982d5a7233 */ /* 0x000fe20003803000 */
[----:B------:R-:W-:Y:S01]  /*29e0*/  FFMA.FTZ R38, R38, UR4, -R166 ;  /* 0x0000000426267c23 */ /* 0x000fe200080108a6 */
[----:B------:R-:W2:Y:S01]  /*29f0*/  LDSM.16.MT88.4 R44, [R175+0x6000] ;  /* 0x00600000af2c783b */ /* 0x000ea20000004200 */
[----:B------:R-:W-:Y:S01]  /*2a00*/  LOP3.LUT R89, R51, R2, RZ, 0xc0, !PT ;  /* 0x0000000233597212 */ /* 0x000fe200078ec0ff */
[----:B------:R-:W-:Y:S01]  /*2a10*/  FFMA.FTZ R2, R21, UR4, -R167 ;  /* 0x0000000415027c23 */ /* 0x000fe200080108a7 */
[----:B------:R-:W-:Y:S01]  /*2a20*/  PRMT R21, R0, 0x5410, R43 ;  /* 0x0000541000157816 */ /* 0x000fe2000000002b */
[----:B------:R-:W-:Y:S01]  /*2a30*/  MUFU.EX2 R161, R161 ;  /* 0x000000a100a17308 */ /* 0x000fe20000000800 */
[--C-:B------:R-:W-:Y:S01]  /*2a40*/  SHF.R.U32.HI R0, RZ, 0x10, R48.reuse ;  /* 0x00000010ff007819 */ /* 0x100fe20000011630 */
[----:B------:R-:W-:Y:S01]  /*2a50*/  IMAD.WIDE.U32 R50, R40, -0x2daee0ad, RZ ;  /* 0xd2511f5328327825 */ /* 0x000fe200078e00ff */
[----:B------:R-:W-:-:S03]  /*2a60*/  SHF.R.U32.HI R93, RZ, 0x18, R48 ;  /* 0x00000018ff5d7819 */ /* 0x000fc60000011630 */
[----:B------:R-:W-:Y:S01]  /*2a70*/  FADD.FTZ R142, R142, R159 ;  /* 0x0000009f8e8e7221 */ /* 0x000fe20000010000 */
[----:B------:R-:W-:Y:S01]  /*2a80*/  LOP3.LUT R0, R0, 0xff, RZ, 0xc0, !PT ;  /* 0x000000ff00007812 */ /* 0x000fe200078ec0ff */
[----:B------:R-:W-:Y:S01]  /*2a90*/  FFMA.FTZ R39, R39, UR4, -R166 ;  /* 0x0000000427277c23 */ /* 0x000fe200080108a6 */
[----:B------:R-:W-:Y:S01]  /*2aa0*/  SHF.R.U32.HI R58, RZ, 0x8, R58 ;  /* 0x00000008ff3a7819 */ /* 0x000fe2000001163a */
[----:B------:R-:W3:Y:S01]  /*2ab0*/  MUFU.EX2 R146, R146 ;  /* 0x0000009200927308 */ /* 0x000ee20000000800 */
[----:B------:R-:W-:Y:S01]  /*2ac0*/  PRMT R93, R0, 0x5410, R93 ;  /* 0x00005410005d7816 */ /* 0x000fe2000000005d */
[----:B------:R-:W-:Y:S01]  /*2ad0*/  FFMA.FTZ R0, R13, UR4, -R167 ;  /* 0x000000040d007c23 */ /* 0x000fe200080108a7 */
[C---:B------:R-:W-:Y:S01]  /*2ae0*/  LOP3.LUT R74, R78.reuse, 0xffff, RZ, 0xc0, !PT ;  /* 0x0000ffff4e4a7812 */ /* 0x040fe200078ec0ff */
[----:B------:R-:W-:Y:S01]  /*2af0*/  FADD.FTZ R3, R3, R142 ;  /* 0x0000008e03037221 */ /* 0x000fe20000010000 */
[----:B------:R-:W-:Y:S02]  /*2b00*/  LOP3.LUT R216, R49, R216, R193, 0x96, !PT ;  /* 0x000000d831d87212 */ /* 0x000fe400078e96c1 */
[----:B------:R-:W-:Y:S01]  /*2b10*/  PRMT R57, R57, 0x5410, R58 ;  /* 0x0000541039397816 */ /* 0x000fe2000000003a */
[----:B------:R-:W-:Y:S01]  /*2b20*/  MUFU.EX2 R145, R145 ;  /* 0x0000009100917308 */ /* 0x000fe20000000800 */
[----:B------:R-:W-:Y:S01]  /*2b30*/  LOP3.LUT R49, R78, 0xff, RZ, 0xc0, !PT ;  /* 0x000000ff4e317812 */ /* 0x000fe200078ec0ff */
[----:B------:R-:W-:Y:S01]  /*2b40*/  IMAD.WIDE.U32 R216, R216, -0x2daee0ad, RZ ;  /* 0xd2511f53d8d87825 */ /* 0x000fe200078e00ff */
[----:B------:R-:W-:-:S02]  /*2b50*/  SHF.R.U32.HI R74, RZ, 0x8, R74 ;  /* 0x00000008ff4a7819 */ /* 0x000fc4000001164a */
[--C-:B------:R-:W-:Y:S02]  /*2b60*/  HSET2.LE.AND R93, R93, R152.reuse, PT ;  /* 0x000000985d5d7233 */ /* 0x100fe40003803000 */
[----:B-1----:R-:W-:Y:S01]  /*2b70*/  F2FP.BF16.F32.PACK_AB R12, R163, R158 ;  /* 0x0000009ea30c723e */ /* 0x002fe200000010ff */
[----:B------:R-:W1:Y:S01]  /*2b80*/  MUFU.EX2 R0, R0 ;  /* 0x0000000000007308 */ /* 0x000e620000000800 */
[----:B------:R-:W-:Y:S01]  /*2b90*/  LOP3.LUT R40, R51, R72, R205, 0x96, !PT ;  /* 0x0000004833287212 */ /* 0x000fe200078e96cd */
[----:B------:R-:W-:Y:S01]  /*2ba0*/  FADD.FTZ R158, R158, R163 ;  /* 0x000000a39e9e7221 */ /* 0x000fe20000010000 */
[----:B------:R-:W-:Y:S02]  /*2bb0*/  LOP3.LUT R20, R50, 0xffff, RZ, 0xc0, !PT ;  /* 0x0000ffff32147812 */ /* 0x000fe400078ec0ff */
[----:B------:R-:W-:Y:S02]  /*2bc0*/  PRMT R49, R49, 0x5410, R74 ;  /* 0x0000541031317816 */ /* 0x000fe4000000004a */
[----:B------:R-:W-:Y:S01]  /*2bd0*/  HSET2.LE.AND R57, R57, R152, PT ;  /* 0x0000009839397233 */ /* 0x000fe20003803000 */
[----:B------:R-:W-:Y:S01]  /*2be0*/  MUFU.EX2 R149, R149 ;  /* 0x0000009500957308 */ /* 0x000fe20000000800 */
[----:B------:R-:W-:Y:S01]  /*2bf0*/  F2FP.BF16.F32.PACK_AB R88, R157, R156 ;  /* 0x0000009c9d58723e */ /* 0x000fe200000010ff */
[----:B------:R-:W-:Y:S01]  /*2c00*/  FADD.FTZ R156, R156, R157 ;  /* 0x0000009d9c9c7221 */ /* 0x000fe20000010000 */
[----:B------:R-:W-:-:S02]  /*2c10*/  LOP3.LUT R93, R93, R12, RZ, 0xc0, !PT ;  /* 0x0000000c5d5d7212 */ /* 0x000fc400078ec0ff */
[----:B------:R-:W-:Y:S02]  /*2c20*/  LOP3.LUT R12, R40, 0xffff, RZ, 0xc0, !PT ;  /* 0x0000ffff280c7812 */ /* 0x000fe400078ec0ff */
[----:B------:R-:W-:Y:S01]  /*2c30*/  LOP3.LUT R41, R50, 0xff, RZ, 0xc0, !PT ;  /* 0x000000ff32297812 */ /* 0x000fe200078ec0ff */
[----:B------:R-:W4:Y:S01]  /*2c40*/  MUFU.EX2 R2, R2 ;  /* 0x0000000200027308 */ /* 0x000f220000000800 */
[----:B------:R-:W-:Y:S02]  /*2c50*/  SHF.R.U32.HI R20, RZ, 0x8, R20 ;  /* 0x00000008ff147819 */ /* 0x000fe40000011614 */
[----:B------:R-:W-:Y:S02]  /*2c60*/  SHF.R.U32.HI R97, RZ, 0x10, R40 ;  /* 0x00000010ff617819 */ /* 0x000fe40000011628 */
[----:B------:R-:W-:Y:S02]  /*2c70*/  LOP3.LUT R88, R57, R88, RZ, 0xc0, !PT ;  /* 0x0000005839587212 */ /* 0x000fe400078ec0ff */
[--C-:B------:R-:W-:Y:S01]  /*2c80*/  HSET2.LE.AND R49, R49, R152.reuse, PT ;  /* 0x0000009831317233 */ /* 0x100fe20003803000 */
[----:B------:R-:W-:Y:S01]  /*2c90*/  MUFU.EX2 R62, R62 ;  /* 0x0000003e003e7308 */ /* 0x000fe20000000800 */
[----:B------:R-:W-:-:S02]  /*2ca0*/  HSET2.LE.AND R95, R95, R152, PT ;  /* 0x000000985f5f7233 */ /* 0x000fc40003803000 */
[----:B------:R-:W-:Y:S02]  /*2cb0*/  HSET2.LE.AND R92, R21, R152, PT ;  /* 0x00000098155c7233 */ /* 0x000fe40003803000 */
[----:B------:R-:W-:Y:S01]  /*2cc0*/  F2FP.BF16.F32.PACK_AB R73, R140, R61 ;  /* 0x0000003d8c49723e */ /* 0x000fe200000010ff */
[----:B------:R-:W-:Y:S01]  /*2cd0*/  FADD.FTZ R61, R61, R156 ;  /* 0x0000009c3d3d7221 */ /* 0x000fe20000010000 */
[----:B------:R-:W-:Y:S01]  /*2ce0*/  F2FP.BF16.F32.PACK_AB R94, R138, R147 ;  /* 0x000000938a5e723e */ /* 0x000fe200000010ff */
[----:B------:R-:W5:Y:S01]  /*2cf0*/  MUFU.EX2 R63, R63 ;  /* 0x0000003f003f7308 */ /* 0x000f620000000800 */
[----:B---3--:R-:W-:Y:S01]  /*2d00*/  F2FP.BF16.F32.PACK_AB R22, R146, R161 ;  /* 0x000000a19216723e */ /* 0x008fe200000010ff */
[----:B------:R-:W-:Y:S01]  /*2d10*/  FADD.FTZ R161, R161, R158 ;  /* 0x0000009ea1a17221 */ /* 0x000fe20000010000 */
[----:B------:R-:W-:Y:S01]  /*2d20*/  F2FP.BF16.F32.PACK_AB R13, R151, R144 ;  /* 0x00000090970d723e */ /* 0x000fe200000010ff */
[----:B------:R-:W-:Y:S01]  /*2d30*/  FADD.FTZ R144, R144, R151 ;  /* 0x0000009790907221 */ /* 0x000fe20000010000 */
[----:B------:R-:W-:Y:S01]  /*2d40*/  LOP3.LUT R57, R40, 0xff, RZ, 0xc0, !PT ;  /* 0x000000ff28397812 */ /* 0x000fe200078ec0ff */
[----:B------:R-:W-:Y:S01]  /*2d50*/  FADD.FTZ R161, R146, R161 ;  /* 0x000000a192a17221 */ /* 0x000fe20000010000 */
[----:B------:R-:W-:Y:S01]  /*2d60*/  SHF.R.U32.HI R12, RZ, 0x8, R12 ;  /* 0x00000008ff0c7819 */ /* 0x000fe2000001160c */
[----:B------:R-:W-:Y:S01]  /*2d70*/  MUFU.EX2 R143, R143 ;  /* 0x0000008f008f7308 */ /* 0x000fe20000000800 */
[----:B------:R-:W-:Y:S01]  /*2d80*/  PRMT R41, R41, 0x5410, R20 ;  /* 0x0000541029297816 */ /* 0x000fe20000000014 */
[----:B------:R-:W-:Y:S01]  /*2d90*/  FADD.FTZ R147, R147, R144 ;  /* 0x0000009093937221 */ /* 0x000fe20000010000 */
[----:B------:R-:W-:Y:S01]  /*2da0*/  SHF.R.U32.HI R48, RZ, 0x18, R40 ;  /* 0x00000018ff307819 */ /* 0x000fe20000011628 */
[----:B------:R-:W-:Y:S01]  /*2db0*/  FADD.FTZ R140, R140, R61 ;  /* 0x0000003d8c8c7221 */ /* 0x000fe20000010000 */
[----:B------:R-:W-:Y:S01]  /*2dc0*/  LOP3.LUT R97, R97, 0xff, RZ, 0xc0, !PT ;  /* 0x000000ff61617812 */ /* 0x000fe200078ec0ff */
[----:B------:R-:W-:Y:S01]  /*2dd0*/  FADD.FTZ R138, R138, R147 ;  /* 0x000000938a8a7221 */ /* 0x000fe20000010000 */
[----:B------:R-:W-:Y:S01]  /*2de0*/  SHF.R.U32.HI R42, RZ, 0x10, R50 ;  /* 0x00000010ff2a7819 */ /* 0x000fe20000011632 */
[----:B------:R-:W-:Y:S01]  /*2df0*/  MUFU.EX2 R64, R64 ;  /* 0x0000004000407308 */ /* 0x000fe20000000800 */
[----:B------:R-:W-:-:S02]  /*2e00*/  LOP3.LUT R90, R90, R73, RZ, 0xc0, !PT ;  /* 0x000000495a5a7212 */ /* 0x000fc400078ec0ff */
[----:B------:R-:W-:Y:S02]  /*2e10*/  LOP3.LUT R94, R49, R94, RZ, 0xc0, !PT ;  /* 0x0000005e315e7212 */ /* 0x000fe400078ec0ff */
[----:B------:R-:W-:Y:S02]  /*2e20*/  LOP3.LUT R95, R95, R22, RZ, 0xc0, !PT ;  /* 0x000000165f5f7212 */ /* 0x000fe400078ec0ff */
[----:B------:R-:W-:Y:S01]  /*2e30*/  LOP3.LUT R92, R92, R13, RZ, 0xc0, !PT ;  /* 0x0000000d5c5c7212 */ /* 0x000fe200078ec0ff */
[----:B------:R-:W3:Y:S01]  /*2e40*/  LDSM.16.MT88.4 R20, [R178+0x6800] ;  /* 0x00680000b214783b */ /* 0x000ee20000004200 */
[----:B------:R-:W-:Y:S01]  /*2e50*/  PRMT R57, R57, 0x5410, R12 ;  /* 0x0000541039397816 */ /* 0x000fe2000000000c */
[C---:B--2---:R-:W-:Y:S01]  /*2e60*/  HMMA.16816.F32.BF16 R84, R88.reuse, R44, RZ ;  /* 0x0000002c5854723c */ /* 0x044fe200000418ff */
[----:B------:R-:W-:Y:S01]  /*2e70*/  PRMT R97, R97, 0x5410, R48 ;  /* 0x0000541061617816 */ /* 0x000fe20000000030 */
[----:B------:R-:W2:Y:S01]  /*2e80*/  LDSM.16.MT88.4 R12, [R177+0x6800] ;  /* 0x00680000b10c783b */ /* 0x000ea20000004200 */
[----:B------:R-:W-:Y:S01]  /*2e90*/  LOP3.LUT R42, R42, 0xff, RZ, 0xc0, !PT ;  /* 0x000000ff2a2a7812 */ /* 0x000fe200078ec0ff */
[----:B------:R-:W-:Y:S01]  /*2ea0*/  MUFU.EX2 R148, R148 ;  /* 0x0000009400947308 */ /* 0x000fe20000000800 */
[----:B------:R-:W-:Y:S01]  /*2eb0*/  HSET2.LE.AND R58, R41, R152, PT ;  /* 0x00000098293a7233 */ /* 0x000fe20003803000 */
[----:B------:R-:W-:Y:S01]  /*2ec0*/  HMMA.16816.F32.BF16 R124, R88, R116, RZ ;  /* 0x00000074587c723c */ /* 0x000fe200000418ff */
[----:B-1----:R-:W-:-:S02]  /*2ed0*/  F2FP.BF16.F32.PACK_AB R49, R0, R145 ;  /* 0x000000910031723e */ /* 0x002fc400000010ff */
[----:B------:R-:W-:Y:S02]  /*2ee0*/  SHF.R.U32.HI R59, RZ, 0x18, R50 ;  /* 0x00000018ff3b7819 */ /* 0x000fe40000011632 */
[--C-:B------:R-:W-:Y:S01]  /*2ef0*/  HSET2.LE.AND R56, R57, R152.reuse, PT ;  /* 0x0000009839387233 */ /* 0x100fe20003803000 */
[----:B------:R-:W-:Y:S01]  /*2f00*/  HMMA.16816.F32.BF16 R108, R88, R68, RZ ;  /* 0x00000044586c723c */ /* 0x000fe200000418ff */
[----:B------:R-:W-:Y:S01]  /*2f10*/  HSET2.LE.AND R57, R97, R152, PT ;  /* 0x0000009861397233 */ /* 0x000fe20003803000 */
[----:B------:R-:W-:Y:S01]  /*2f20*/  MUFU.EX2 R153, R153 ;  /* 0x0000009900997308 */ /* 0x000fe20000000800 */
[----:B------:R-:W-:Y:S02]  /*2f30*/  LOP3.LUT R168, R215, R168, R196, 0x96, !PT ;  /* 0x000000a8d7a87212 */ /* 0x000fe400078e96c4 */
[----:B------:R-:W-:Y:S01]  /*2f40*/  PRMT R59, R42, 0x5410, R59 ;  /* 0x000054102a3b7816 */ /* 0x000fe2000000003b */
[----:B------:R-:W-:Y:S01]  /*2f50*/  HMMA.16816.F32.BF16 R96, R92, R44, RZ ;  /* 0x0000002c5c60723c */ /* 0x000fe200000418ff */
[----:B------:R-:W-:Y:S01]  /*2f60*/  LOP3.LUT R58, R58, R49, RZ, 0xc0, !PT ;  /* 0x000000313a3a7212 */ /* 0x000fe200078ec0ff */
[----:B------:R-:W1:Y:S01]  /*2f70*/  LDSM.16.MT88.4 R40, [R176+0x6800] ;  /* 0x00680000b028783b */ /* 0x000e620000004200 */
[----:B----4-:R-:W-:Y:S01]  /*2f80*/  F2FP.BF16.F32.PACK_AB R165, R2, R149 ;  /* 0x0000009502a5723e */ /* 0x010fe200000010ff */
[----:B------:R-:W-:Y:S01]  /*2f90*/  IMAD.WIDE.U32 R168, R168, -0x326172a9, RZ ;  /* 0xcd9e8d57a8a87825 */ /* 0x000fe200078e00ff */
[----:B------:R-:W-:Y:S01]  /*2fa0*/  LOP3.LUT R164, R217, R164, R205, 0x96, !PT ;  /* 0x000000a4d9a47212 */ /* 0x000fe200078e96cd */
[----:B------:R-:W4:Y:S01]  /*2fb0*/  LDSM.16.MT88.4 R48, [R175+0x6800] ;  /* 0x00680000af30783b */ /* 0x000f220000004200 */
[----:B------:R-:W-:Y:S01]  /*2fc0*/  LOP3.LUT R44, R216, 0xffff, RZ, 0xc0, !PT ;  /* 0x0000ffffd82c7812 */ /* 0x000fe200078ec0ff */
[C---:B------:R-:W-:Y:S01]  /*2fd0*/  HMMA.16816.F32.BF16 R76, R88.reuse, R80, RZ ;  /* 0x00000050584c723c */ /* 0x040fe200000418ff */
[----:B------:R-:W-:Y:S01]  /*2fe0*/  LOP3.LUT R56, R56, R165, RZ, 0xc0, !PT ;  /* 0x000000a538387212 */ /* 0x000fe200078ec0ff */
[----:B------:R-:W-:Y:S01]  /*2ff0*/  MUFU.EX2 R155, R155 ;  /* 0x0000009b009b7308 */ /* 0x000fe20000000800 */
[----:B------:R-:W-:Y:S01]  /*3000*/  LOP3.LUT R165, R216, 0xff, RZ, 0xc0, !PT ;  /* 0x000000ffd8a57812 */ /* 0x000fe200078ec0ff */
[----:B------:R-:W-:Y:S01]  /*3010*/  FADD.FTZ R149, R149, R140 ;  /* 0x0000008c95957221 */ /* 0x000fe20000010000 */
[----:B------:R-:W-:Y:S01]  /*3020*/  SHF.R.U32.HI R44, RZ, 0x8, R44 ;  /* 0x00000008ff2c7819 */ /* 0x000fe2000001162c */
[C---:B------:R-:W-:Y:S01]  /*3030*/  HMMA.16816.F32.BF16 R120, R88.reuse, R118, RZ ;  /* 0x000000765878723c */ /* 0x040fe200000418ff */
[----:B------:R-:W-:Y:S01]  /*3040*/  LOP3.LUT R172, R169, R172, R195, 0x96, !PT ;  /* 0x000000aca9ac7212 */ /* 0x000fe200078e96c3 */
[----:B------:R-:W-:Y:S01]  /*3050*/  FADD.FTZ R2, R2, R149 ;  /* 0x0000009502027221 */ /* 0x000fe20000010000 */
[----:B------:R-:W-:Y:S01]  /*3060*/  PRMT R165, R165, 0x5410, R44 ;  /* 0x00005410a5a57816 */ /* 0x000fe2000000002c */
[----:B------:R-:W3:Y:S01]  /*3070*/  MUFU.EX2 R150, R150 ;  /* 0x0000009600967308 */ /* 0x000ee20000000800 */
[C---:B------:R-:W-:Y:S01]  /*3080*/  LOP3.LUT R44, R164.reuse, 0xffff, RZ, 0xc0, !PT ;  /* 0x0000ffffa42c7812 */ /* 0x040fe200078ec0ff */
[----:B------:R-:W-:Y:S01]  /*3090*/  HMMA.16816.F32.BF16 R104, R88, R70, RZ ;  /* 0x000000465868723c */ /* 0x000fe200000418ff */
[----:B------:R-:W-:Y:S01]  /*30a0*/  SHF.R.U32.HI R169, RZ, 0x10, R164 ;  /* 0x00000010ffa97819 */ /* 0x000fe200000116a4 */
[----:B------:R-:W-:Y:S01]  /*30b0*/  FADD.FTZ R145, R145, R2 ;  /* 0x0000000291917221 */ /* 0x000fe20000010000 */
[----:B------:R-:W-:-:S02]  /*30c0*/  LOP3.LUT R45, R164, 0xff, RZ, 0xc0, !PT ;  /* 0x000000ffa42d7812 */ /* 0x000fc400078ec0ff */
[----:B------:R-:W-:Y:S01]  /*30d0*/  SHF.R.U32.HI R44, RZ, 0x8, R44 ;  /* 0x00000008ff2c7819 */ /* 0x000fe2000001162c */
[----:B------:R-:W-:Y:S01]  /*30e0*/  HMMA.16816.F32.BF16 R100, R88, R82, RZ ;  /* 0x000000525864723c */ /* 0x000fe200000418ff */
[----:B------:R-:W-:Y:S01]  /*30f0*/  MUFU.EX2 R66, R66 ;  /* 0x0000004200427308 */ /* 0x000fe20000000800 */
[----:B------:R-:W-:Y:S01]  /*3100*/  SHF.R.U32.HI R164, RZ, 0x18, R164 ;  /* 0x00000018ffa47819 */ /* 0x000fe200000116a4 */
[----:B------:R-:W-:Y:S01]  /*3110*/  FADD.FTZ R145, R0, R145 ;  /* 0x0000009100917221 */ /* 0x000fe20000010000 */
[----:B------:R-:W-:Y:S02]  /*3120*/  LOP3.LUT R169, R169, 0xff, RZ, 0xc0, !PT ;  /* 0x000000ffa9a97812 */ /* 0x000fe400078ec0ff */
[----:B------:R-:W-:Y:S01]  /*3130*/  HMMA.16816.F32.BF16 R128, R92, R116, RZ ;  /* 0x000000745c80723c */ /* 0x000fe200000418ff */
[----:B------:R-:W-:Y:S02]  /*3140*/  PRMT R45, R45, 0x5410, R44 ;  /* 0x000054102d2d7816 */ /* 0x000fe4000000002c */
[----:B------:R-:W4:Y:S01]  /*3150*/  MUFU.EX2 R67, R67 ;  /* 0x0000004300437308 */ /* 0x000f220000000800 */
[----:B------:R-:W-:-:S02]  /*3160*/  PRMT R169, R169, 0x5410, R164 ;  /* 0x00005410a9a97816 */ /* 0x000fc400000000a4 */
[C---:B------:R-:W-:Y:S01]  /*3170*/  HMMA.16816.F32.BF16 R112, R92.reuse, R68, RZ ;  /* 0x000000445c70723c */ /* 0x040fe200000418ff */
[----:B-----5:R-:W-:Y:S02]  /*3180*/  F2FP.BF16.F32.PACK_AB R28, R63, R62 ;  /* 0x0000003e3f1c723e */ /* 0x020fe400000010ff */
[--C-:B------:R-:W-:Y:S02]  /*3190*/  HSET2.LE.AND R44, R45, R152.reuse, PT ;  /* 0x000000982d2c7233 */ /* 0x100fe40003803000 */
[----:B------:R5:W-:Y:S01]  /*31a0*/  MUFU.EX2 R164, R173 ;  /* 0x000000ad00a47308 */ /* 0x000be20000000800 */
[C---:B------:R-:W-:Y:S01]  /*31b0*/  HMMA.16816.F32.BF16 R72, R92.reuse, R80, RZ ;  /* 0x000000505c48723c */ /* 0x040fe200000418ff */
[--C-:B------:R-:W-:Y:S02]  /*31c0*/  HSET2.LE.AND R59, R59, R152.reuse, PT ;  /* 0x000000983b3b7233 */ /* 0x100fe40003803000 */
[----:B------:R-:W-:Y:S01]  /*31d0*/  HSET2.LE.AND R45, R169, R152, PT ;  /* 0x00000098a92d7233 */ /* 0x000fe20003803000 */
[----:B------:R-:W-:Y:S01]  /*31e0*/  FFMA.FTZ R169, R8, UR4, -R162 ;  /* 0x0000000408a97c23 */ /* 0x000fe200080108a2 */
[----:B---3--:R-:W-:Y:S01]  /*31f0*/  F2FP.BF16.F32.PACK_AB R222, R150, R155 ;  /* 0x0000009b96de723e */ /* 0x008fe200000010ff */
[C---:B------:R-:W-:Y:S01]  /*3200*/  HMMA.16816.F32.BF16 R116, R92.reuse, R118, RZ ;  /* 0x000000765c74723c */ /* 0x040fe200000418ff */
[----:B------:R-:W-:Y:S01]  /*3210*/  F2FP.BF16.F32.PACK_AB R218, R153, R148 ;  /* 0x0000009499da723e */ /* 0x000fe200000010ff */
[----:B------:R-:W-:Y:S01]  /*3220*/  FFMA.FTZ R8, R55, UR4, -R160 ;  /* 0x0000000437087c23 */ /* 0x000fe200080108a0 */
[----:B------:R-:W-:Y:S01]  /*3230*/  LOP3.LUT R59, R59, R222, RZ, 0xc0, !PT ;  /* 0x000000de3b3b7212 */ /* 0x000fe200078ec0ff */
[----:B------:R-:W-:Y:S01]  /*3240*/  MUFU.EX2 R52, R52 ;  /* 0x0000003400347308 */ /* 0x000fe20000000800 */
[----:B------:R-:W-:Y:S01]  /*3250*/  LOP3.LUT R57, R57, R218, RZ, 0xc0, !PT ;  /* 0x000000da39397212 */ /* 0x000fe200078ec0ff */
[----:B------:R-:W-:Y:S01]  /*3260*/  HMMA.16816.F32.BF16 R68, R92, R70, RZ ;  /* 0x000000465c44723c */ /* 0x000fe200000418ff */
[----:B------:R-:W-:Y:S01]  /*3270*/  LOP3.LUT R174, R211, R174, R197, 0x96, !PT ;  /* 0x000000aed3ae7212 */ /* 0x000fe200078e96c5 */
[----:B------:R-:W-:-:S04]  /*3280*/  IMAD.WIDE.U32 R210, R210, -0x2daee0ad, RZ ;  /* 0xd2511f53d2d27825 */ /* 0x000fc800078e00ff */
[----:B------:R-:W-:Y:S01]  /*3290*/  FADD.FTZ R148, R148, R3 ;  /* 0x0000000394947221 */ /* 0x000fe20000010000 */
[----:B------:R-:W-:Y:S01]  /*32a0*/  HMMA.16816.F32.BF16 R80, R92, R82, RZ ;  /* 0x000000525c50723c */ /* 0x000fe200000418ff */
[----:B-----5:R-:W-:Y:S01]  /*32b0*/  IMAD.WIDE.U32 R172, R172, -0x2daee0ad, RZ ;  /* 0xd2511f53acac7825 */ /* 0x020fe200078e00ff */
[----:B------:R-:W-:Y:S03]  /*32c0*/  MUFU.EX2 R53, R53 ;  /* 0x0000003500357308 */ /* 0x000fe60000000800 */
[----:B------:R-:W-:Y:S01]  /*32d0*/  FADD.FTZ R148, R153, R148 ;  /* 0x0000009499947221 */ /* 0x000fe20000010000 */
[-C--:B------:R-:W-:Y:S03]  /*32e0*/  HMMA.16816.F32.BF16 R88, R88, R46.reuse, RZ ;  /* 0x0000002e5858723c */ /* 0x080fe600000418ff */
[----:B------:R-:W-:Y:S01]  /*32f0*/  FADD.FTZ R155, R155, R148 ;  /* 0x000000949b9b7221 */ /* 0x000fe20000010000 */
[----:B------:R-:W-:Y:S03]  /*3300*/  MUFU.EX2 R169, R169 ;  /* 0x000000a900a97308 */ /* 0x000fe60000000800 */
[----:B------:R-:W-:Y:S01]  /*3310*/  FADD.FTZ R155, R150, R155 ;  /* 0x0000009b969b7221 */ /* 0x000fe20000010000 */
[----:B------:R-:W-:Y:S06]  /*3320*/  HMMA.16816.F32.BF16 R92, R92, R46, RZ ;  /* 0x0000002e5c5c723c */ /* 0x000fec00000418ff */
[C---:B------:R-:W-:Y:S01]  /*3330*/  HMMA.16816.F32.BF16 R124, R56.reuse, R20, R124 ;  /* 0x00000014387c723c */ /* 0x040fe2000004187c */
[--C-:B------:R-:W-:Y:S01]  /*3340*/  SHF.R.U32.HI R46, RZ, 0x10, R216.reuse ;  /* 0x00000010ff2e7819 */ /* 0x100fe200000116d8 */
[----:B------:R-:W-:Y:S01]  /*3350*/  MUFU.EX2 R36, R36 ;  /* 0x0000002400247308 */ /* 0x000fe20000000800 */
[----:B------:R-:W-:Y:S01]  /*3360*/  SHF.R.U32.HI R47, RZ, 0x18, R216 ;  /* 0x00000018ff2f7819 */ /* 0x000fe200000116d8 */
[----:B------:R-:W-:Y:S01]  /*3370*/  IMAD.WIDE.U32 R216, R171, -0x2daee0ad, RZ ;  /* 0xd2511f53abd87825 */ /* 0x000fe200078e00ff */
[----:B------:R-:W-:Y:S01]  /*3380*/  LOP3.LUT R46, R46, 0xff, RZ, 0xc0, !PT ;  /* 0x000000ff2e2e7812 */ /* 0x000fe200078ec0ff */
[C---:B--2---:R-:W-:Y:S03]  /*3390*/  HMMA.16816.F32.BF16 R108, R56.reuse, R12, R108 ;  /* 0x0000000c386c723c */ /* 0x044fe6000004186c */
[----:B------:R-:W-:Y:S01]  /*33a0*/  PRMT R47, R46, 0x5410, R47 ;  /* 0x000054102e2f7816 */ /* 0x000fe2000000002f */
[----:B------:R-:W-:Y:S01]  /*33b0*/  MUFU.EX2 R37, R37 ;  /* 0x0000002500257308 */ /* 0x000fe20000000800 */
[----:B------:R-:W-:Y:S01]  /*33c0*/  HSET2.LE.AND R46, R165, R152, PT ;  /* 0x00000098a52e7233 */ /* 0x000fe20003803000 */
[----:B-1----:R-:W-:Y:S01]  /*33d0*/  HMMA.16816.F32.BF16 R76, R56, R40, R76 ;  /* 0x00000028384c723c */ /* 0x002fe2000004184c */
[----:B------:R-:W-:-:S02]  /*33e0*/  F2FP.BF16.F32.PACK_AB R165, R60, R65 ;  /* 0x000000413ca5723e */ /* 0x000fc400000010ff */
[----:B------:R-:W-:Y:S02]  /*33f0*/  HSET2.LE.AND R47, R47, R152, PT ;  /* 0x000000982f2f7233 */ /* 0x000fe40003803000 */
[----:B------:R-:W-:Y:S01]  /*3400*/  LOP3.LUT R46, R46, R165, RZ, 0xc0, !PT ;  /* 0x000000a52e2e7212 */ /* 0x000fe200078ec0ff */
[----:B------:R-:W-:Y:S01]  /*3410*/  FFMA.FTZ R165, R29, UR4, -R167 ;  /* 0x000000041da57c23 */ /* 0x000fe200080108a7 */
[----:B------:R-:W-:Y:S01]  /*3420*/  F2FP.BF16.F32.PACK_AB R29, R64, R143 ;  /* 0x0000008f401d723e */ /* 0x000fe200000010ff */
[C---:B----4-:R-:W-:Y:S01]  /*3430*/  HMMA.16816.F32.BF16 R84, R56.reuse, R48, R84 ;  /* 0x000000303854723c */ /* 0x050fe20000041854 */
[----:B------:R-:W-:Y:S01]  /*3440*/  LOP3.LUT R47, R47, R28, RZ, 0xc0, !PT ;  /* 0x0000001c2f2f7212 */ /* 0x000fe200078ec0ff */
[----:B------:R-:W-:Y:S01]  /*3450*/  FADD.FTZ R143, R143, R138 ;  /* 0x0000008a8f8f7221 */ /* 0x000fe20000010000 */
[----:B------:R-:W-:Y:S01]  /*3460*/  F2FP.BF16.F32.PACK_AB R28, R67, R66 ;  /* 0x00000042431c723e */ /* 0x000fe200000010ff */
[----:B------:R-:W1:Y:S01]  /*3470*/  MUFU.EX2 R165, R165 ;  /* 0x000000a500a57308 */ /* 0x000e620000000800 */
[----:B------:R-:W-:Y:S01]  /*3480*/  LOP3.LUT R216, R173, R216, R192, 0x96, !PT ;  /* 0x000000d8add87212 */ /* 0x000fe200078e96c0 */
[C---:B------:R-:W-:Y:S01]  /*3490*/  HMMA.16816.F32.BF16 R120, R56.reuse, R22, R120 ;  /* 0x000000163878723c */ /* 0x040fe20000041878 */
[----:B------:R-:W-:Y:S01]  /*34a0*/  LOP3.LUT R44, R44, R29, RZ, 0xc0, !PT ;  /* 0x0000001d2c2c7212 */ /* 0x000fe200078ec0ff */
[----:B------:R-:W-:Y:S01]  /*34b0*/  FADD.FTZ R66, R66, R161 ;  /* 0x000000a142427221 */ /* 0x000fe20000010000 */
[----:B------:R-:W-:Y:S01]  /*34c0*/  LOP3.LUT R45, R45, R28, RZ, 0xc0, !PT ;  /* 0x0000001c2d2d7212 */ /* 0x000fe200078ec0ff */
[----:B------:R-:W-:Y:S01]  /*34d0*/  IMAD.WIDE.U32 R28, R174, -0x2daee0ad, RZ ;  /* 0xd2511f53ae1c7825 */ /* 0x000fe200078e00ff */
[----:B------:R-:W-:Y:S01]  /*34e0*/  LOP3.LUT R214, R217, R214, R194, 0x96, !PT ;  /* 0x000000d6d9d67212 */ /* 0x000fe200078e96c2 */
[----:B------:R-:W-:Y:S02]  /*34f0*/  HMMA.16816.F32.BF16 R104, R56, R14, R104 ;  /* 0x0000000e3868723c */ /* 0x000fe40000041868 */
[----:B------:R-:W-:Y:S01]  /*3500*/  FFMA.FTZ R174, R54, UR4, -R160 ;  /* 0x0000000436ae7c23 */ /* 0x000fe200080108a0 */
[----:B------:R-:W-:Y:S01]  /*3510*/  IMAD.WIDE.U32 R216, R216, -0x326172a9, RZ ;  /* 0xcd9e8d57d8d87825 */ /* 0x000fe200078e00ff */
[----:B------:R-:W-:-:S03]  /*3520*/  LOP3.LUT R171, R211, R28, R192, 0x96, !PT ;  /* 0x0000001cd3ab7212 */ /* 0x000fc600078e96c0 */
[----:B------:R-:W-:Y:S01]  /*3530*/  FFMA.FTZ R211, R27, UR4, -R166 ;  /* 0x000000041bd37c23 */ /* 0x000fe200080108a6 */
[----:B------:R-:W-:Y:S01]  /*3540*/  LOP3.LUT R212, R29, R212, R194, 0x96, !PT ;  /* 0x000000d41dd47212 */ /* 0x000fe200078e96c2 */
[----:B------:R-:W-:Y:S01]  /*3550*/  HMMA.16816.F32.BF16 R128, R44, R20, R128 ;  /* 0x000000142c80723c */ /* 0x000fe20000041880 */
[----:B------:R-:W-:Y:S01]  /*3560*/  IMAD.WIDE.U32 R214, R214, -0x326172a9, RZ ;  /* 0xcd9e8d57d6d67825 */ /* 0x000fe200078e00ff */
[----:B------:R-:W-:-:S03]  /*3570*/  LOP3.LUT R173, R216, 0xff, RZ, 0xc0, !PT ;  /* 0x000000ffd8ad7812 */ /* 0x000fc600078ec0ff */
[----:B------:R-:W-:Y:S01]  /*3580*/  FFMA.FTZ R29, R26, UR4, -R166 ;  /* 0x000000041a1d7c23 */ /* 0x000fe200080108a6 */
[--C-:B------:R-:W-:Y:S01]  /*3590*/  SHF.R.U32.HI R28, RZ, 0x10, R216.reuse ;  /* 0x00000010ff1c7819 */ /* 0x100fe200000116d8 */
[----:B------:R-:W-:Y:S01]  /*35a0*/  MUFU.EX2 R55, R174 ;  /* 0x000000ae00377308 */ /* 0x000fe20000000800 */
[C---:B------:R-:W-:Y:S01]  /*35b0*/  HMMA.16816.F32.BF16 R100, R56.reuse, R42, R100 ;  /* 0x0000002a3864723c */ /* 0x040fe20000041864 */
[----:B------:R-:W-:Y:S01]  /*35c0*/  LOP3.LUT R20, R216, 0xffff, RZ, 0xc0, !PT ;  /* 0x0000ffffd8147812 */ /* 0x000fe200078ec0ff */
[----:B------:R-:W-:Y:S01]  /*35d0*/  FADD.FTZ R64, R64, R143 ;  /* 0x0000008f40407221 */ /* 0x000fe20000010000 */
[----:B------:R-:W-:Y:S01]  /*35e0*/  SHF.R.U32.HI R209, RZ, 0x18, R216 ;  /* 0x00000018ffd17819 */ /* 0x000fe200000116d8 */
[----:B------:R-:W-:Y:S01]  /*35f0*/  FADD.FTZ R67, R67, R66 ;  /* 0x0000004243437221 */ /* 0x000fe20000010000 */
[----:B------:R-:W-:Y:S01]  /*3600*/  SHF.R.U32.HI R20, RZ, 0x8, R20 ;  /* 0x00000008ff147819 */ /* 0x000fe20000011614 */
[----:B------:R-:W-:Y:S01]  /*3610*/  HMMA.16816.F32.BF16 R88, R56, R50, R88 ;  /* 0x000000323858723c */ /* 0x000fe20000041858 */
[----:B------:R2:W-:Y:S01]  /*3620*/  MUFU.EX2 R56, R24 ;  /* 0x0000001800387308 */ /* 0x0005e20000000800 */
[----:B------:R-:W-:Y:S01]  /*3630*/  LOP3.LUT R28, R28, 0xff, RZ, 0xc0, !PT ;  /* 0x000000ff1c1c7812 */ /* 0x000fe200078ec0ff */
[----:B------:R-:W-:Y:S01]  /*3640*/  FADD.FTZ R65, R65, R64 ;  /* 0x0000004041417221 */ /* 0x000fe20000010000 */
[----:B------:R-:W-:Y:S01]  /*3650*/  PRMT R173, R173, 0x5410, R20 ;  /* 0x00005410adad7816 */ /* 0x000fe20000000014 */
[----:B------:R-:W-:Y:S01]  /*3660*/  FADD.FTZ R62, R62, R67 ;  /* 0x000000433e3e7221 */ /* 0x000fe20000010000 */
[C---:B------:R-:W-:Y:S01]  /*3670*/  HMMA.16816.F32.BF16 R112, R44.reuse, R12, R112 ;  /* 0x0000000c2c70723c */ /* 0x040fe20000041870 */
[----:B------:R-:W-:Y:S01]  /*3680*/  FFMA.FTZ R57, R25, UR4, -R167 ;  /* 0x0000000419397c23 */ /* 0x000fe200080108a7 */
[--C-:B------:R-:W-:Y:S01]  /*3690*/  FFMA.FTZ R58, R30, UR4, -R166.reuse ;  /* 0x000000041e3a7c23 */ /* 0x100fe200080108a6 */
[----:B------:R-:W-:Y:S01]  /*36a0*/  FFMA.FTZ R59, R31, UR4, -R166 ;  /* 0x000000041f3b7c23 */ /* 0x000fe200080108a6 */
[----:B-1----:R-:W-:Y:S01]  /*36b0*/  F2FP.BF16.F32.PACK_AB R213, R165, R164 ;  /* 0x000000a4a5d5723e */ /* 0x002fe200000010ff */
[----:B------:R-:W-:Y:S01]  /*36c0*/  FADD.FTZ R65, R60, R65 ;  /* 0x000000413c417221 */ /* 0x000fe20000010000 */
[----:B------:R-:W-:Y:S01]  /*36d0*/  HMMA.16816.F32.BF16 R72, R44, R40, R72 ;  /* 0x000000282c48723c */ /* 0x000fe20000041848 */
[----:B------:R-:W-:Y:S01]  /*36e0*/  LOP3.LUT R12, R217, R214, R201, 0x96, !PT ;  /* 0x000000d6d90c7212 */ /* 0x000fe200078e96c9 */
[----:B------:R-:W-:Y:S01]  /*36f0*/  MUFU.EX2 R57, R57 ;  /* 0x0000003900397308 */ /* 0x000fe20000000800 */
[----:B------:R-:W-:Y:S01]  /*3700*/  IMAD.WIDE.U32 R216, R171, -0x326172a9, RZ ;  /* 0xcd9e8d57abd87825 */ /* 0x000fe200078e00ff */
[----:B------:R-:W-:-:S03]  /*3710*/  PRMT R209, R28, 0x5410, R209 ;  /* 0x000054101cd17816 */ /* 0x000fc600000000d1 */
[----:B------:R-:W-:Y:S01]  /*3720*/  FADD.FTZ R62, R63, R62 ;  /* 0x0000003e3f3e7221 */ /* 0x000fe20000010000 */
[C---:B------:R-:W-:Y:S01]  /*3730*/  LOP3.LUT R20, R12.reuse, 0xffff, RZ, 0xc0, !PT ;  /* 0x0000ffff0c147812 */ /* 0x040fe200078ec0ff */
[----:B--2---:R-:W1:Y:S01]  /*3740*/  LDSM.16.MT88.4 R24, [R178+0x7000] ;  /* 0x00700000b218783b */ /* 0x004e620000004200 */
[----:B------:R-:W-:Y:S01]  /*3750*/  LOP3.LUT R13, R12, 0xff, RZ, 0xc0, !PT ;  /* 0x000000ff0c0d7812 */ /* 0x000fe200078ec0ff */
[C---:B------:R-:W-:Y:S01]  /*3760*/  HMMA.16816.F32.BF16 R96, R44.reuse, R48, R96 ;  /* 0x000000302c60723c */ /* 0x040fe20000041860 */
[----:B------:R-:W-:Y:S01]  /*3770*/  MUFU.EX2 R58, R58 ;  /* 0x0000003a003a7308 */ /* 0x000fe20000000800 */
[----:B------:R-:W-:Y:S01]  /*3780*/  SHF.R.U32.HI R20, RZ, 0x8, R20 ;  /* 0x00000008ff147819 */ /* 0x000fe20000011614 */
[----:B------:R-:W-:Y:S01]  /*3790*/  FADD.FTZ R164, R164, R145 ;  /* 0x00000091a4a47221 */ /* 0x000fe20000010000 */
[----:B------:R-:W-:Y:S02]  /*37a0*/  SHF.R.U32.HI R41, RZ, 0x10, R12 ;  /* 0x00000010ff297819 */ /* 0x000fe4000001160c */
[----:B------:R-:W-:Y:S01]  /*37b0*/  PRMT R13, R13, 0x5410, R20 ;  /* 0x000054100d0d7816 */ /* 0x000fe20000000014 */
[C---:B------:R-:W-:Y:S01]  /*37c0*/  HMMA.16816.F32.BF16 R116, R44.reuse, R22, R116 ;  /* 0x000000162c74723c */ /* 0x040fe20000041874 */
[----:B------:R-:W-:Y:S01]  /*37d0*/  SHF.R.U32.HI R12, RZ, 0x18, R12 ;  /* 0x00000018ff0c7819 */ /* 0x000fe2000001160c */
[----:B------:R-:W2:Y:S01]  /*37e0*/  MUFU.EX2 R59, R59 ;  /* 0x0000003b003b7308 */ /* 0x000ea20000000800 */
[----:B------:R-:W-:Y:S01]  /*37f0*/  LOP3.LUT R41, R41, 0xff, RZ, 0xc0, !PT ;  /* 0x000000ff29297812 */ /* 0x000fe200078ec0ff */
[----:B------:R-:W3:Y:S01]  /*3800*/  LDSM.16.MT88.4 R20, [R177+0x7000] ;  /* 0x00700000b114783b */ /* 0x000ee20000004200 */
[--C-:B------:R-:W-:Y:S01]  /*3810*/  HSET2.LE.AND R40, R13, R152.reuse, PT ;  /* 0x000000980d287233 */ /* 0x100fe20003803000 */
[C---:B------:R-:W-:Y:S01]  /*3820*/  HMMA.16816.F32.BF16 R68, R44.reuse, R14, R68 ;  /* 0x0000000e2c44723c */ /* 0x040fe20000041844 */
[----:B------:R-:W-:Y:S01]  /*3830*/  PRMT R41, R41, 0x5410, R12 ;  /* 0x0000541029297816 */ /* 0x000fe2000000000c */
[----:B------:R-:W-:Y:S01]  /*3840*/  FADD.FTZ R165, R165, R164 ;  /* 0x000000a4a5a57221 */ /* 0x000fe20000010000 */
[----:B------:R-:W4:Y:S01]  /*3850*/  LDSM.16.MT88.4 R12, [R176+0x7000] ;  /* 0x00700000b00c783b */ /* 0x000f220000004200 */
[----:B------:R5:W-:Y:S01]  /*3860*/  MUFU.EX2 R49, R211 ;  /* 0x000000d300317308 */ /* 0x000be20000000800 */
[----:B------:R-:W-:Y:S01]  /*3870*/  LOP3.LUT R40, R40, R213, RZ, 0xc0, !PT ;  /* 0x000000d528287212 */ /* 0x000fe200078ec0ff */
[----:B------:R-:W-:Y:S01]  /*3880*/  HMMA.16816.F32.BF16 R80, R44, R42, R80 ;  /* 0x0000002a2c50723c */ /* 0x000fe20000041850 */
[----:B------:R-:W-:Y:S01]  /*3890*/  HSET2.LE.AND R41, R41, R152, PT ;  /* 0x0000009829297233 */ /* 0x000fe20003803000 */
[----:B------:R-:W-:Y:S01]  /*38a0*/  IMAD.WIDE.U32 R212, R212, -0x326172a9, RZ ;  /* 0xcd9e8d57d4d47825 */ /* 0x000fe200078e00ff */
[----:B------:R-:W-:-:S03]  /*38b0*/  LOP3.LUT R168, R215, R168, R193, 0x96, !PT ;  /* 0x000000a8d7a87212 */ /* 0x000fc600078e96c1 */
[----:B------:R-:W-:Y:S01]  /*38c0*/  FFMA.FTZ R215, R5, UR4, -R162 ;  /* 0x0000000405d77c23 */ /* 0x000fe200080108a2 */
[----:B------:R-:W-:Y:S01]  /*38d0*/  HMMA.16816.F32.BF16 R92, R44, R50, R92 ;  /* 0x000000322c5c723c */ /* 0x000fe2000004185c */
[----:B------:R1:W3:Y:S01]  /*38e0*/  MUFU.EX2 R48, R29 ;  /* 0x0000001d00307308 */ /* 0x0002e20000000800 */
[--C-:B------:R-:W-:Y:S01]  /*38f0*/  HSET2.LE.AND R42, R173, R152.reuse, PT ;  /* 0x00000098ad2a7233 */ /* 0x100fe20003803000 */
[----:B------:R-:W-:Y:S01]  /*3900*/  VIADD R173, R180, 0x1000 ;  /* 0x00001000b4ad7836 */ /* 0x000fe20000000000 */
[----:B--2---:R-:W-:Y:S01]  /*3910*/  F2FP.BF16.F32.PACK_AB R54, R59, R58 ;  /* 0x0000003a3b36723e */ /* 0x004fe200000010ff */
[----:B------:R-:W-:Y:S01]  /*3920*/  FADD.FTZ R58, R58, R155 ;  /* 0x0000009b3a3a7221 */ /* 0x000fe20000010000 */
[----:B------:R-:W-:Y:S01]  /*3930*/  HSET2.LE.AND R43, R209, R152, PT ;  /* 0x00000098d12b7233 */ /* 0x000fe20003803000 */
[----:B------:R-:W-:Y:S01]  /*3940*/  FFMA.FTZ R45, R10, UR4, -R160 ;  /* 0x000000040a2d7c23 */ /* 0x000fe200080108a0 */
[----:B------:R-:W-:Y:S01]  /*3950*/  SHF.R.U32.HI R47, RZ, 0x10, R216 ;  /* 0x00000010ff2f7819 */ /* 0x000fe200000116d8 */
[----:B-----5:R-:W-:Y:S01]  /*3960*/  FFMA.FTZ R211, R9, UR4, -R162 ;  /* 0x0000000409d37c23 */ /* 0x020fe200080108a2 */
[----:B------:R-:W-:Y:S01]  /*3970*/  F2FP.BF16.F32.PACK_AB R9, R57, R56 ;  /* 0x000000383909723e */ /* 0x000fe200000010ff */
[----:B------:R2:W-:Y:S01]  /*3980*/  MUFU.EX2 R44, R8 ;  /* 0x00000008002c7308 */ /* 0x0005e20000000800 */
[----:B------:R-:W-:Y:S01]  /*3990*/  LOP3.LUT R50, R216, 0xffff, RZ, 0xc0, !PT ;  /* 0x0000ffffd8327812 */ /* 0x000fe200078ec0ff */
[----:B------:R-:W-:Y:S01]  /*39a0*/  FADD.FTZ R59, R59, R58 ;  /* 0x0000003a3b3b7221 */ /* 0x000fe20000010000 */
[----:B------:R-:W-:Y:S01]  /*39b0*/  SHF.R.U32.HI R46, RZ, 0x18, R216 ;  /* 0x00000018ff2e7819 */ /* 0x000fe200000116d8 */
[----:B------:R-:W-:Y:S01]  /*39c0*/  FADD.FTZ R56, R56, R165 ;  /* 0x000000a538387221 */ /* 0x000fe20000010000 */
[----:B------:R-:W-:Y:S01]  /*39d0*/  LOP3.LUT R47, R47, 0xff, RZ, 0xc0, !PT ;  /* 0x000000ff2f2f7812 */ /* 0x000fe200078ec0ff */
[----:B-1----:R-:W1:Y:S01]  /*39e0*/  LDSM.16.MT88.4 R28, [R175+0x7000] ;  /* 0x00700000af1c783b */ /* 0x002e620000004200 */
[----:B------:R-:W-:Y:S01]  /*39f0*/  LOP3.LUT R42, R42, R9, RZ, 0xc0, !PT ;  /* 0x000000092a2a7212 */ /* 0x000fe200078ec0ff */
[----:B------:R-:W-:Y:S01]  /*3a00*/  MUFU.EX2 R45, R45 ;  /* 0x0000002d002d7308 */ /* 0x000fe20000000800 */
[----:B------:R-:W-:Y:S01]  /*3a10*/  LOP3.LUT R51, R216, 0xff, RZ, 0xc0, !PT ;  /* 0x000000ffd8337812 */ /* 0x000fe200078ec0ff */
[----:B------:R-:W-:Y:S01]  /*3a20*/  FADD.FTZ R57, R57, R56 ;  /* 0x0000003839397221 */ /* 0x000fe20000010000 */
[----:B------:R-:W-:-:S02]  /*3a30*/  SHF.R.U32.HI R50, RZ, 0x8, R50 ;  /* 0x00000008ff327819 */ /* 0x000fc40000011632 */
[----:B------:R-:W-:Y:S02]  /*3a40*/  LOP3.LUT R41, R41, R54, RZ, 0xc0, !PT ;  /* 0x0000003629297212 */ /* 0x000fe400078ec0ff */
[----:B------:R-:W-:Y:S01]  /*3a50*/  LOP3.LUT R9, R217, R212, R201, 0x96, !PT ;  /* 0x000000d4d9097212 */ /* 0x000fe200078e96c9 */
[----:B--2---:R-:W-:Y:S01]  /*3a60*/  FFMA.FTZ R8, R11, UR4, -R160 ;  /* 0x000000040b087c23 */ /* 0x004fe200080108a0 */
[----:B------:R-:W-:Y:S01]  /*3a70*/  PRMT R11, R47, 0x5410, R46 ;  /* 0x000054102f0b7816 */ /* 0x000fe2000000002e */
[----:B------:R2:W5:Y:S01]  /*3a80*/  MUFU.EX2 R54, R211 ;  /* 0x000000d300367308 */ /* 0x0005620000000800 */
[----:B------:R-:W-:Y:S02]  /*3a90*/  PRMT R51, R51, 0x5410, R50 ;  /* 0x0000541033337816 */ /* 0x000fe40000000032 */
[----:B------:R-:W-:Y:S02]  /*3aa0*/  LOP3.LUT R171, R9, 0xffff, RZ, 0xc0, !PT ;  /* 0x0000ffff09ab7812 */ /* 0x000fe400078ec0ff */
[----:B------:R-:W-:-:S02]  /*3ab0*/  SHF.R.U32.HI R50, RZ, 0x10, R9 ;  /* 0x00000010ff327819 */ /* 0x000fc40000011609 */
[----:B------:R-:W-:Y:S01]  /*3ac0*/  LOP3.LUT R10, R9, 0xff, RZ, 0xc0, !PT ;  /* 0x000000ff090a7812 */ /* 0x000fe200078ec0ff */
[----:B------:R3:W4:Y:S01]  /*3ad0*/  MUFU.EX2 R46, R8 ;  /* 0x00000008002e7308 */ /* 0x0007220000000800 */
[----:B------:R-:W-:Y:S02]  /*3ae0*/  SHF.R.U32.HI R171, RZ, 0x8, R171 ;  /* 0x00000008ffab7819 */ /* 0x000fe400000116ab */
[----:B------:R-:W-:Y:S02]  /*3af0*/  SHF.R.U32.HI R9, RZ, 0x18, R9 ;  /* 0x00000018ff097819 */ /* 0x000fe40000011609 */
[----:B------:R-:W-:Y:S02]  /*3b00*/  LOP3.LUT R50, R50, 0xff, RZ, 0xc0, !PT ;  /* 0x000000ff32327812 */ /* 0x000fe400078ec0ff */
[----:B------:R-:W-:Y:S01]  /*3b10*/  PRMT R47, R10, 0x5410, R171 ;  /* 0x000054100a2f7816 */ /* 0x000fe200000000ab */
[----:B------:R-:W-:Y:S01]  /*3b20*/  MUFU.EX2 R215, R215 ;  /* 0x000000d700d77308 */ /* 0x000fe20000000800 */
[----:B------:R-:W-:Y:S01]  /*3b30*/  PRMT R9, R50, 0x5410, R9 ;  /* 0x0000541032097816 */ /* 0x000fe20000000009 */
[----:B--2---:R-:W-:Y:S01]  /*3b40*/  FFMA.FTZ R211, R19, UR4, -R166 ;  /* 0x0000000413d37c23 */ /* 0x004fe200080108a6 */
[----:B------:R-:W-:-:S02]  /*3b50*/  HSET2.LE.AND R10, R51, R152, PT ;  /* 0x00000098330a7233 */ /* 0x000fc40003803000 */
[--C-:B------:R-:W-:Y:S02]  /*3b60*/  HSET2.LE.AND R11, R11, R152.reuse, PT ;  /* 0x000000980b0b7233 */ /* 0x100fe40003803000 */
[--C-:B------:R-:W-:Y:S01]  /*3b70*/  HSET2.LE.AND R9, R9, R152.reuse, PT ;  /* 0x0000009809097233 */ /* 0x100fe20003803000 */
[----:B------:R-:W-:Y:S01]  /*3b80*/  MUFU.EX2 R211, R211 ;  /* 0x000000d300d37308 */ /* 0x000fe20000000800 */
[----:B---3--:R-:W-:Y:S02]  /*3b90*/  HSET2.LE.AND R8, R47, R152, PT ;  /* 0x000000982f087233 */ /* 0x008fe40003803000 */
[----:B------:R-:W-:Y:S01]  /*3ba0*/  F2FP.BF16.F32.PACK_AB R214, R49, R48 ;  /* 0x0000003031d6723e */ /* 0x000fe200000010ff */
[----:B------:R-:W-:Y:S01]  /*3bb0*/  FADD.FTZ R48, R48, R59 ;  /* 0x0000003b30307221 */ /* 0x000fe20000010000 */
[----:B-----5:R-:W-:Y:S02]  /*3bc0*/  F2FP.BF16.F32.PACK_AB R51, R54, R169 ;  /* 0x000000a93633723e */ /* 0x020fe400000010ff */
[----:B----4-:R-:W-:Y:S01]  /*3bd0*/  F2FP.BF16.F32.PACK_AB R50, R46, R45 ;  /* 0x0000002d2e32723e */ /* 0x010fe200000010ff */
[----:B------:R-:W-:Y:S01]  /*3be0*/  MUFU.EX2 R32, R32 ;  /* 0x0000002000207308 */ /* 0x000fe20000000800 */
[----:B------:R-:W-:Y:S01]  /*3bf0*/  F2FP.BF16.F32.PACK_AB R47, R53, R52 ;  /* 0x00000034352f723e */ /* 0x000fe200000010ff */
[----:B------:R-:W-:Y:S01]  /*3c00*/  FADD.FTZ R52, R52, R65 ;  /* 0x0000004134347221 */ /* 0x000fe20000010000 */
[----:B------:R-:W-:Y:S01]  /*3c10*/  F2FP.BF16.F32.PACK_AB R174, R44, R55 ;  /* 0x000000372cae723e */ /* 0x000fe200000010ff */
[----:B------:R-:W-:Y:S01]  /*3c20*/  FADD.FTZ R55, R55, R62 ;  /* 0x0000003e37377221 */ /* 0x000fe20000010000 */
[----:B------:R-:W-:Y:S01]  /*3c30*/  LOP3.LUT R43, R43, R214, RZ, 0xc0, !PT ;  /* 0x000000d62b2b7212 */ /* 0x000fe200078ec0ff */
[----:B------:R-:W-:Y:S01]  /*3c40*/  FADD.FTZ R52, R53, R52 ;  /* 0x0000003435347221 */ /* 0x000fe20000010000 */
[----:B------:R-:W-:Y:S01]  /*3c50*/  LOP3.LUT R10, R10, R51, RZ, 0xc0, !PT ;  /* 0x000000330a0a7212 */ /* 0x000fe200078ec0ff */
[----:B------:R-:W-:Y:S01]  /*3c60*/  MUFU.EX2 R38, R38 ;  /* 0x0000002600267308 */ /* 0x000fe20000000800 */
[----:B------:R-:W-:Y:S01]  /*3c70*/  LOP3.LUT R11, R11, R50, RZ, 0xc0, !PT ;  /* 0x000000320b0b7212 */ /* 0x000fe200078ec0ff */
[----:B------:R-:W-:Y:S01]  /*3c80*/  FADD.FTZ R44, R44, R55 ;  /* 0x000000372c2c7221 */ /* 0x000fe20000010000 */
[----:B------:R-:W-:Y:S01]  /*3c90*/  LOP3.LUT R8, R8, R47, RZ, 0xc0, !PT ;  /* 0x0000002f08087212 */ /* 0x000fe200078ec0ff */
[C---:B------:R-:W-:Y:S01]  /*3ca0*/  HMMA.16816.F32.BF16 R124, R40.reuse, R24, R124 ;  /* 0x00000018287c723c */ /* 0x040fe2000004187c */
[----:B------:R-:W-:Y:S01]  /*3cb0*/  LOP3.LUT R9, R9, R174, RZ, 0xc0, !PT ;  /* 0x000000ae09097212 */ /* 0x000fe200078ec0ff */
[----:B------:R-:W-:Y:S01]  /*3cc0*/  FFMA.FTZ R47, R6, UR4, -R160 ;  /* 0x00000004062f7c23 */ /* 0x000fe200080108a0 */
[----:B------:R-:W-:Y:S01]  /*3cd0*/  LOP3.LUT R50, R213, R170, R193, 0x96, !PT ;  /* 0x000000aad5327212 */ /* 0x000fe200078e96c1 */
[----:B------:R-:W-:Y:S01]  /*3ce0*/  MUFU.EX2 R39, R39 ;  /* 0x0000002700277308 */ /* 0x000fe20000000800 */
[----:B------:R-:W-:Y:S01]  /*3cf0*/  FADD.FTZ R169, R169, R52 ;  /* 0x00000034a9a97221 */ /* 0x000fe20000010000 */
[----:B------:R-:W-:Y:S01]  /*3d00*/  HMMA.16816.F32.BF16 R108, R40, R20, R108 ;  /* 0x00000014286c723c */ /* 0x000fe2000004186c */
[----:B------:R-:W-:Y:S01]  /*3d10*/  FADD.FTZ R45, R45, R44 ;  /* 0x0000002c2d2d7221 */ /* 0x000fe20000010000 */
[----:B------:R-:W-:-:S04]  /*3d20*/  IMAD.WIDE.U32 R50, R50, -0x2daee0ad, RZ ;  /* 0xd2511f5332327825 */ /* 0x000fc800078e00ff */
[----:B------:R-:W-:Y:S01]  /*3d30*/  FADD.FTZ R169, R54, R169 ;  /* 0x000000a936a97221 */ /* 0x000fe20000010000 */
[----:B------:R-:W-:Y:S01]  /*3d40*/  FADD.FTZ R49, R49, R48 ;  /* 0x0000003031317221 */ /* 0x000fe20000010000 */
[----:B------:R-:W-:Y:S01]  /*3d50*/  FADD.FTZ R46, R46, R45 ;  /* 0x0000002d2e2e7221 */ /* 0x000fe20000010000 */
[----:B------:R-:W-:Y:S01]  /*3d60*/  HMMA.16816.F32.BF16 R128, R8, R24, R128 ;  /* 0x000000180880723c */ /* 0x000fe20000041880 */
[----:B------:R2:W-:Y:S01]  /*3d70*/  MUFU.EX2 R213, R17 ;  /* 0x0000001100d57308 */ /* 0x0005e20000000800 */
[----:B------:R-:W-:Y:S01]  /*3d80*/  LOP3.LUT R210, R51, R210, R205, 0x96, !PT ;  /* 0x000000d233d27212 */ /* 0x000fe200078e96cd */
[----:B------:R-:W-:-:S03]  /*3d90*/  VIADD R174, R180, 0x800 ;  /* 0x00000800b4ae7836 */ /* 0x000fc60000000000 */
[C---:B------:R-:W-:Y:S01]  /*3da0*/  HMMA.16816.F32.BF16 R76, R40.reuse, R12, R76 ;  /* 0x0000000c284c723c */ /* 0x040fe2000004184c */
[----:B------:R-:W-:Y:S01]  /*3db0*/  IMAD.WIDE.U32 R24, R168, -0x2daee0ad, RZ ;  /* 0xd2511f53a8187825 */ /* 0x000fe200078e00ff */
[----:B------:R-:W-:Y:S01]  /*3dc0*/  LOP3.LUT R6, R210, 0xffff, RZ, 0xc0, !PT ;  /* 0x0000ffffd2067812 */ /* 0x000fe200078ec0ff */
[----:B------:R-:W-:Y:S03]  /*3dd0*/  MUFU.EX2 R33, R33 ;  /* 0x0000002100217308 */ /* 0x000fe60000000800 */
[----:B-1----:R-:W-:Y:S01]  /*3de0*/  HMMA.16816.F32.BF16 R84, R40, R28, R84 ;  /* 0x0000001c2854723c */ /* 0x002fe20000041854 */
[----:B------:R-:W-:Y:S02]  /*3df0*/  LOP3.LUT R172, R25, R172, R205, 0x96, !PT ;  /* 0x000000ac19ac7212 */ /* 0x000fe400078e96cd */
[----:B------:R-:W-:-:S03]  /*3e00*/  SHF.R.U32.HI R6, RZ, 0x8, R6 ;  /* 0x00000008ff067819 */ /* 0x000fc60000011606 */
[----:B------:R-:W-:Y:S01]  /*3e10*/  HMMA.16816.F32.BF16 R120, R40, R26, R120 ;  /* 0x0000001a2878723c */ /* 0x000fe20000041878 */
[C---:B--2---:R-:W-:Y:S02]  /*3e20*/  LOP3.LUT R17, R24.reuse, 0xffff, RZ, 0xc0, !PT ;  /* 0x0000ffff18117812 */ /* 0x044fe400078ec0ff */
[----:B------:R-:W-:-:S03]  /*3e30*/  LOP3.LUT R25, R24, 0xff, RZ, 0xc0, !PT ;  /* 0x000000ff18197812 */ /* 0x000fc600078ec0ff */
[C---:B------:R-:W-:Y:S06]  /*3e40*/  HMMA.16816.F32.BF16 R104, R40.reuse, R22, R104 ;  /* 0x000000162868723c */ /* 0x040fec0000041868 */
[C---:B------:R-:W-:Y:S06]  /*3e50*/  HMMA.16816.F32.BF16 R100, R40.reuse, R14, R100 ;  /* 0x0000000e2864723c */ /* 0x040fec0000041864 */
[----:B------:R-:W-:Y:S06]  /*3e60*/  HMMA.16816.F32.BF16 R88, R40, R30, R88 ;  /* 0x0000001e2858723c */ /* 0x000fec0000041858 */
[C---:B------:R-:W-:Y:S01]  /*3e70*/  HMMA.16816.F32.BF16 R72, R8.reuse, R12, R72 ;  /* 0x0000000c0848723c */ /* 0x040fe20000041848 */
[----:B------:R-:W-:Y:S01]  /*3e80*/  FFMA.FTZ R42, R18, UR4, -R166 ;  /* 0x00000004122a7c23 */ /* 0x000fe200080108a6 */
[----:B------:R-:W-:Y:S01]  /*3e90*/  SHF.R.U32.HI R18, RZ, 0x8, R17 ;  /* 0x00000008ff127819 */ /* 0x000fe20000011611 */
[----:B------:R-:W-:Y:S01]  /*3ea0*/  FFMA.FTZ R40, R16, UR4, -R167 ;  /* 0x0000000410287c23 */ /* 0x000fe200080108a7 */
[----:B------:R-:W-:Y:S01]  /*3eb0*/  LOP3.LUT R17, R172, 0xff, RZ, 0xc0, !PT ;  /* 0x000000ffac117812 */ /* 0x000fe200078ec0ff */
[----:B------:R-:W-:Y:S01]  /*3ec0*/  FFMA.FTZ R41, R4, UR4, -R162 ;  /* 0x0000000404297c23 */ /* 0x000fe200080108a2 */
[----:B------:R-:W-:Y:S01]  /*3ed0*/  HMMA.16816.F32.BF16 R112, R8, R20, R112 ;  /* 0x000000140870723c */ /* 0x000fe20000041870 */
[----:B------:R-:W-:Y:S01]  /*3ee0*/  LOP3.LUT R12, R172, 0xffff, RZ, 0xc0, !PT ;  /* 0x0000ffffac0c7812 */ /* 0x000fe200078ec0ff */
[----:B------:R-:W1:Y:S01]  /*3ef0*/  MUFU.EX2 R42, R42 ;  /* 0x0000002a002a7308 */ /* 0x000e620000000800 */
[----:B------:R-:W-:-:S02]  /*3f00*/  SHF.R.U32.HI R16, RZ, 0x18, R24 ;  /* 0x00000018ff107819 */ /* 0x000fc40000011618 */
[----:B------:R-:W-:Y:S01]  /*3f10*/  SHF.R.U32.HI R12, RZ, 0x8, R12 ;  /* 0x00000008ff0c7819 */ /* 0x000fe2000001160c */
[C---:B------:R-:W-:Y:S01]  /*3f20*/  HMMA.16816.F32.BF16 R116, R8.reuse, R26, R116 ;  /* 0x0000001a0874723c */ /* 0x040fe20000041874 */
[----:B------:R-:W-:Y:S02]  /*3f30*/  SHF.R.U32.HI R20, RZ, 0x10, R24 ;  /* 0x00000010ff147819 */ /* 0x000fe40000011618 */
[----:B------:R-:W-:Y:S01]  /*3f40*/  PRMT R17, R17, 0x5410, R12 ;  /* 0x0000541011117816 */ /* 0x000fe2000000000c */
[----:B------:R-:W2:Y:S01]  /*3f50*/  MUFU.EX2 R40, R40 ;  /* 0x0000002800287308 */ /* 0x000ea20000000800 */
[----:B------:R-:W-:Y:S01]  /*3f60*/  LOP3.LUT R13, R20, 0xff, RZ, 0xc0, !PT ;  /* 0x000000ff140d7812 */ /* 0x000fe200078ec0ff */
[----:B------:R-:W-:Y:S01]  /*3f70*/  HMMA.16816.F32.BF16 R80, R8, R14, R80 ;  /* 0x0000000e0850723c */ /* 0x000fe20000041850 */
[----:B------:R-:W-:Y:S02]  /*3f80*/  SHF.R.U32.HI R12, RZ, 0x10, R172 ;  /* 0x00000010ff0c7819 */ /* 0x000fe400000116ac */
[----:B------:R-:W-:-:S02]  /*3f90*/  HSET2.LE.AND R24, R17, R152, PT ;  /* 0x0000009811187233 */ /* 0x000fc40003803000 */
[----:B------:R-:W-:Y:S01]  /*3fa0*/  PRMT R13, R13, 0x5410, R16 ;  /* 0x000054100d0d7816 */ /* 0x000fe20000000010 */
[C---:B------:R-:W-:Y:S01]  /*3fb0*/  HMMA.16816.F32.BF16 R68, R8.reuse, R22, R68 ;  /* 0x000000160844723c */ /* 0x040fe20000041844 */
[C---:B------:R-:W-:Y:S01]  /*3fc0*/  F2FP.BF16.F32.PACK_AB R27, R37.reuse, R36 ;  /* 0x00000024251b723e */ /* 0x040fe200000010ff */
[----:B------:R-:W3:Y:S01]  /*3fd0*/  LDSM.16.MT88.4 R20, [R178+0x7800] ;  /* 0x00780000b214783b */ /* 0x000ee20000004200 */
[----:B------:R-:W-:Y:S01]  /*3fe0*/  SHF.R.U32.HI R15, RZ, 0x18, R172 ;  /* 0x00000018ff0f7819 */ /* 0x000fe200000116ac */
[----:B------:R-:W-:Y:S01]  /*3ff0*/  FADD.FTZ R36, R36, R57 ;  /* 0x0000003924247221 */ /* 0x000fe20000010000 */
[----:B------:R-:W-:Y:S01]  /*4000*/  LOP3.LUT R12, R12, 0xff, RZ, 0xc0, !PT ;  /* 0x000000ff0c0c7812 */ /* 0x000fe200078ec0ff */
[C---:B------:R-:W-:Y:S01]  /*4010*/  HMMA.16816.F32.BF16 R96, R8.reuse, R28, R96 ;  /* 0x0000001c0860723c */ /* 0x040fe20000041860 */
[----:B------:R-:W-:Y:S01]  /*4020*/  LOP3.LUT R24, R24, R27, RZ, 0xc0, !PT ;  /* 0x0000001b18187212 */ /* 0x000fe200078ec0ff */
[----:B------:R4:W5:Y:S01]  /*4030*/  MUFU.EX2 R28, R41 ;  /* 0x00000029001c7308 */ /* 0x0009620000000800 */
[--C-:B------:R-:W-:Y:S01]  /*4040*/  HSET2.LE.AND R27, R13, R152.reuse, PT ;  /* 0x000000980d1b7233 */ /* 0x100fe20003803000 */
[----:B------:R-:W-:Y:S01]  /*4050*/  FADD.FTZ R37, R37, R36 ;  /* 0x0000002425257221 */ /* 0x000fe20000010000 */
[----:B-1----:R-:W-:Y:S01]  /*4060*/  F2FP.BF16.F32.PACK_AB R4, R211, R42 ;  /* 0x0000002ad304723e */ /* 0x002fe200000010ff */
[----:B------:R-:W-:Y:S01]  /*4070*/  HMMA.16816.F32.BF16 R92, R8, R30, R92 ;  /* 0x0000001e085c723c */ /* 0x000fe2000004185c */
[----:B------:R-:W-:Y:S01]  /*4080*/  PRMT R25, R25, 0x5410, R18 ;  /* 0x0000541019197816 */ /* 0x000fe20000000012 */
[----:B------:R-:W-:Y:S01]  /*4090*/  FFMA.FTZ R29, R34, UR4, -R160 ;  /* 0x00000004221d7c23 */ /* 0x000fe200080108a0 */
[----:B------:R-:W-:Y:S01]  /*40a0*/  PRMT R15, R12, 0x5410, R15 ;  /* 0x000054100c0f7816 */ /* 0x000fe2000000000f */
[----:B------:R-:W1:Y:S01]  /*40b0*/  LDSM.16.MT88.4 R16, [R177+0x7800] ;  /* 0x00780000b110783b */ /* 0x000e620000004200 */
[----:B------:R-:W-:Y:S01]  /*40c0*/  LOP3.LUT R27, R27, R4, RZ, 0xc0, !PT ;  /* 0x000000041b1b7212 */ /* 0x000fe200078ec0ff */
[----:B------:R-:W-:Y:S01]  /*40d0*/  VIADD R172, R180, 0x1800 ;  /* 0x00001800b4ac7836 */ /* 0x000fe20000000000 */
[----:B------:R-:W-:Y:S01]  /*40e0*/  SHF.R.U32.HI R4, RZ, 0x10, R50 ;  /* 0x00000010ff047819 */ /* 0x000fe20000011632 */
[----:B------:R-:W-:Y:S01]  /*40f0*/  LDSM.16.MT88.4 R8, [R175+0x7800] ;  /* 0x00780000af08783b */ /* 0x000fe20000004200 */
[--C-:B------:R-:W-:Y:S01]  /*4100*/  HSET2.LE.AND R26, R25, R152.reuse, PT ;  /* 0x00000098191a7233 */ /* 0x100fe20003803000 */
[----:B------:R-:W-:Y:S01]  /*4110*/  FFMA.FTZ R31, R7, UR4, -R160 ;  /* 0x00000004071f7c23 */ /* 0x000fe200080108a0 */
[----:B------:R-:W-:Y:S01]  /*4120*/  HSET2.LE.AND R25, R15, R152, PT ;  /* 0x000000980f197233 */ /* 0x000fe20003803000 */
[----:B------:R-:W-:Y:S01]  /*4130*/  MUFU.EX2 R29, R29 ;  /* 0x0000001d001d7308 */ /* 0x000fe20000000800 */
[----:B------:R-:W1:Y:S01]  /*4140*/  LDSM.16.MT88.4 R12, [R176+0x7800] ;  /* 0x00780000b00c783b */ /* 0x000e620000004200 */
[----:B----4-:R-:W-:-:S02]  /*4150*/  SHF.R.U32.HI R41, RZ, 0x18, R50 ;  /* 0x00000018ff297819 */ /* 0x010fc40000011632 */
[----:B------:R-:W-:Y:S02]  /*4160*/  LOP3.LUT R34, R4, 0xff, RZ, 0xc0, !PT ;  /* 0x000000ff04227812 */ /* 0x000fe400078ec0ff */
[----:B--2---:R-:W-:Y:S01]  /*4170*/  F2FP.BF16.F32.PACK_AB R5, R213, R40 ;  /* 0x00000028d505723e */ /* 0x004fe200000010ff */
[----:B------:R-:W-:Y:S01]  /*4180*/  FADD.FTZ R40, R40, R37 ;  /* 0x0000002528287221 */ /* 0x000fe20000010000 */
[----:B------:R-:W-:Y:S01]  /*4190*/  LOP3.LUT R30, R50, 0xffff, RZ, 0xc0, !PT ;  /* 0x0000ffff321e7812 */ /* 0x000fe200078ec0ff */
[----:B------:R-:W-:Y:S01]  /*41a0*/  MUFU.EX2 R31, R31 ;  /* 0x0000001f001f7308 */ /* 0x000fe20000000800 */
[----:B------:R-:W-:Y:S01]  /*41b0*/  PRMT R41, R34, 0x5410, R41 ;  /* 0x0000541022297816 */ /* 0x000fe20000000029 */
[----:B------:R-:W-:Y:S01]  /*41c0*/  FFMA.FTZ R34, R35, UR4, -R160 ;  /* 0x0000000423227c23 */ /* 0x000fe200080108a0 */
[----:B------:R-:W-:Y:S01]  /*41d0*/  LOP3.LUT R26, R26, R5, RZ, 0xc0, !PT ;  /* 0x000000051a1a7212 */ /* 0x000fe200078ec0ff */
[----:B------:R-:W-:Y:S01]  /*41e0*/  FADD.FTZ R213, R213, R40 ;  /* 0x00000028d5d57221 */ /* 0x000fe20000010000 */
[----:B------:R-:W-:-:S02]  /*41f0*/  SHF.R.U32.HI R30, RZ, 0x8, R30 ;  /* 0x00000008ff1e7819 */ /* 0x000fc4000001161e */
[----:B------:R-:W-:Y:S01]  /*4200*/  LOP3.LUT R5, R50, 0xff, RZ, 0xc0, !PT ;  /* 0x000000ff32057812 */ /* 0x000fe200078ec0ff */
[----:B------:R-:W-:Y:S01]  /*4210*/  MUFU.EX2 R34, R34 ;  /* 0x0000002200227308 */ /* 0x000fe20000000800 */
[----:B------:R-:W-:Y:S02]  /*4220*/  SHF.R.U32.HI R4, RZ, 0x10, R210 ;  /* 0x00000010ff047819 */ /* 0x000fe400000116d2 */
[----:B------:R-:W-:Y:S02]  /*4230*/  PRMT R5, R5, 0x5410, R30 ;  /* 0x0000541005057816 */ /* 0x000fe4000000001e */
[----:B------:R-:W-:Y:S02]  /*4240*/  LOP3.LUT R7, R210, 0xff, RZ, 0xc0, !PT ;  /* 0x000000ffd2077812 */ /* 0x000fe400078ec0ff */
[----:B------:R-:W-:Y:S01]  /*4250*/  SHF.R.U32.HI R43, RZ, 0x18, R210 ;  /* 0x00000018ff2b7819 */ /* 0x000fe200000116d2 */
[----:B------:R-:W2:Y:S01]  /*4260*/  MUFU.EX2 R30, R47 ;  /* 0x0000002f001e7308 */ /* 0x000ea20000000800 */
[----:B------:R-:W-:-:S02]  /*4270*/  LOP3.LUT R4, R4, 0xff, RZ, 0xc0, !PT ;  /* 0x000000ff04047812 */ /* 0x000fc400078ec0ff */
[----:B------:R-:W-:Y:S02]  /*4280*/  PRMT R7, R7, 0x5410, R6 ;  /* 0x0000541007077816 */ /* 0x000fe40000000006 */
[----:B------:R-:W-:Y:S02]  /*4290*/  PRMT R35, R4, 0x5410, R43 ;  /* 0x0000541004237816 */ /* 0x000fe4000000002b */
[--C-:B------:R-:W-:Y:S02]  /*42a0*/  HSET2.LE.AND R5, R5, R152.reuse, PT ;  /* 0x0000009805057233 */ /* 0x100fe40003803000 */
[--C-:B------:R-:W-:Y:S02]  /*42b0*/  HSET2.LE.AND R41, R41, R152.reuse, PT ;  /* 0x0000009829297233 */ /* 0x100fe40003803000 */
[--C-:B------:R-:W-:Y:S02]  /*42c0*/  HSET2.LE.AND R4, R7, R152.reuse, PT ;  /* 0x0000009807047233 */ /* 0x100fe40003803000 */
[----:B------:R-:W-:-:S02]  /*42d0*/  HSET2.LE.AND R35, R35, R152, PT ;  /* 0x0000009823237233 */ /* 0x000fc40003803000 */
[----:B-----5:R-:W-:Y:S02]  /*42e0*/  F2FP.BF16.F32.PACK_AB R6, R215, R28 ;  /* 0x0000001cd706723e */ /* 0x020fe400000010ff */
[----:B------:R-:W-:Y:S01]  /*42f0*/  F2FP.BF16.F32.PACK_AB R162, R39, R38 ;  /* 0x0000002627a2723e */ /* 0x000fe200000010ff */
[----:B------:R-:W-:Y:S01]  /*4300*/  FADD.FTZ R38, R38, R49 ;  /* 0x0000003126267221 */ /* 0x000fe20000010000 */
[----:B------:R-:W-:Y:S01]  /*4310*/  F2FP.BF16.F32.PACK_AB R43, R33, R32 ;  /* 0x00000020212b723e */ /* 0x000fe200000010ff */
[----:B------:R-:W-:Y:S01]  /*4320*/  FADD.FTZ R32, R32, R169 ;  /* 0x000000a920207221 */ /* 0x000fe20000010000 */
[----:B--2---:R-:W-:Y:S01]  /*4330*/  F2FP.BF16.F32.PACK_AB R50, R31, R30 ;  /* 0x0000001e1f32723e */ /* 0x004fe200000010ff */
[----:B------:R-:W-:Y:S01]  /*4340*/  FADD.FTZ R39, R39, R38 ;  /* 0x0000002627277221 */ /* 0x000fe20000010000 */
[C---:B------:R-:W-:Y:S01]  /*4350*/  F2FP.BF16.F32.PACK_AB R144, R34.reuse, R29 ;  /* 0x0000001d2290723e */ /* 0x040fe200000010ff */
[----:B------:R-:W-:Y:S01]  /*4360*/  FADD.FTZ R29, R29, R46 ;  /* 0x0000002e1d1d7221 */ /* 0x000fe20000010000 */
[----:B------:R-:W-:Y:S01]  /*4370*/  LOP3.LUT R6, R5, R6, RZ, 0xc0, !PT ;  /* 0x0000000605067212 */ /* 0x000fe200078ec0ff */
        /* <DEDUP_REMOVED lines=9> */
[----:B---3--:R-:W-:Y:S01]  /*4410*/  HMMA.16816.F32.BF16 R124, R24, R20, R124 ;  /* 0x00000014187c723c */ /* 0x008fe2000004187c */
[----:B------:R-:W-:Y:S01]  /*4420*/  FADD.FTZ R215, R215, R28 ;  /* 0x0000001cd7d77221 */ /* 0x000fe20000010000 */
[----:B------:R-:W-:Y:S01]  /*4430*/  FADD.FTZ R210, R31, R30 ;  /* 0x0000001e1fd27221 */ /* 0x000fe20000010000 */
[----:B------:R-:W-:-:S03]  /*4440*/  FADD.FTZ R211, R211, R42 ;  /* 0x0000002ad3d37221 */ /* 0x000fc60000010000 */
[C---:B------:R-:W-:Y:S06]  /*4450*/  HMMA.16816.F32.BF16 R120, R24.reuse, R22, R120 ;  /* 0x000000161878723c */ /* 0x040fec0000041878 */
[C---:B-1----:R-:W-:Y:S06]  /*4460*/  HMMA.16816.F32.BF16 R108, R24.reuse, R16, R108 ;  /* 0x00000010186c723c */ /* 0x042fec000004186c */
        /* <DEDUP_REMOVED lines=16> */
[----:B------:R-:W-:Y:S01]  /*4570*/  IADD3 R209, R132, -0x2, RZ ;  /* 0xfffffffe84d17810 */ /* 0x000fe20007ffe0ff */
[----:B------:R-:W-:Y:S01]  /*4580*/  ULDC UR4, c[0x0][0x2ec] ;  /* 0x0000bb0000047ab9 */ /* 0x000fe20000000800 */
[----:B------:R-:W-:Y:S01]  /*4590*/  MOV R2, R135 ;  /* 0x0000008700027202 */ /* 0x000fe20000000f00 */
[----:B------:R-:W-:Y:S01]  /*45a0*/  IMAD.WIDE.U32 R220, R220, -0x326172a9, RZ ;  /* 0xcd9e8d57dcdc7825 */ /* 0x000fe200078e00ff */
[----:B------:R-:W-:Y:S01]  /*45b0*/  LOP3.LUT R224, R227, R137, RZ, 0x3c, !PT ;  /* 0x00000089e3e07212 */ /* 0x000fe200078e3cff */
[----:B------:R-:W-:Y:S01]  /*45c0*/  ULDC.64 UR10, c[0x0][0x220] ;  /* 0x00008800000a7ab9 */ /* 0x000fe20000000a00 */
[----:B------:R-:W-:Y:S01]  /*45d0*/  MOV R0, R133 ;  /* 0x0000008500007202 */ /* 0x000fe20000000f00 */
[----:B------:R-:W-:Y:S01]  /*45e0*/  IMAD.WIDE.U32 R228, R228, -0x2daee0ad, RZ ;  /* 0xd2511f53e4e47825 */ /* 0x000fe200078e00ff */
[----:B------:R-:W-:Y:S01]  /*45f0*/  LOP3.LUT R218, R221, R137, RZ, 0x3c, !PT ;  /* 0x00000089ddda7212 */ /* 0x000fe200078e3cff */
[----:B------:R-:W-:Y:S01]  /*4600*/  ULDC.64 UR12, c[0x0][0x250] ;  /* 0x00009400000c7ab9 */ /* 0x000fe20000000a00 */
[----:B------:R-:W-:Y:S01]  /*4610*/  MOV R137, R136 ;  /* 0x0000008800897202 */ /* 0x000fe20000000f00 */
[----:B------:R-:W-:Y:S01]  /*4620*/  IMAD.WIDE.U32 R224, R224, -0x2daee0ad, RZ ;  /* 0xd2511f53e0e07825 */ /* 0x000fe200078e00ff */
[----:B------:R-:W-:Y:S01]  /*4630*/  MOV R3, R134 ;  /* 0x0000008600037202 */ /* 0x000fe20000000f00 */
[----:B------:R-:W-:Y:S01]  /*4640*/  ULDC.64 UR6, c[0x0][0x218] ;  /* 0x0000860000067ab9 */ /* 0x000fe20000000a00 */
[----:B------:R-:W-:Y:S01]  /*4650*/  PRMT R208, R208, 0x7054, R208 ;  /* 0x00007054d0d07816 */ /* 0x000fe200000000d0 */
[----:B------:R-:W-:Y:S01]  /*4660*/  IMAD.WIDE.U32 R218, R218, -0x2daee0ad, RZ ;  /* 0xd2511f53dada7825 */ /* 0x000fe200078e00ff */
[----:B------:R-:W-:Y:S01]  /*4670*/  LOP3.LUT R222, R225, R228, R141, 0x96, !PT ;  /* 0x000000e4e1de7212 */ /* 0x000fe200078e968d */
[----:B------:R-:W-:-:S03]  /*4680*/  ULDC.64 UR8, c[0x0][0x248] ;  /* 0x0000920000087ab9 */ /* 0x000fc60000000a00 */
[----:B------:R-:W-:Y:S01]  /*4690*/  LOP3.LUT R216, R219, R228, R141, 0x96, !PT ;  /* 0x000000e4dbd87212 */ /* 0x000fe200078e968d */
[----:B------:R-:W-:-:S04]  /*46a0*/  IMAD.WIDE.U32 R222, R222, -0x326172a9, RZ ;  /* 0xcd9e8d57dede7825 */ /* 0x000fc800078e00ff */
[----:B------:R-:W-:Y:S01]  /*46b0*/  IMAD.WIDE.U32 R216, R216, -0x326172a9, RZ ;  /* 0xcd9e8d57d8d87825 */ /* 0x000fe200078e00ff */
[----:B------:R-:W-:Y:S06]  /*46c0*/  BRA `(.L_x_1460) ;  /* 0x0000000000647947 */ /* 0x000fec0003800000 */
.L_x_1462:
        /* <DEDUP_REMOVED lines=25> */
.L_x_1460:
[----:B------:R-:W-:Y:S01]  /*4860*/  SHF.R.S32.HI R136, RZ, 0x1f, R209 ;  /* 0x0000001fff887819 */ /* 0x000fe200000114d1 */
[----:B------:R-:W-:Y:S04]  /*4870*/  DEPBAR.LE SB0, 0x0 ;  /* 0x000080000000791a */ /* 0x000fe80000000000 */
[----:B------:R-:W-:Y:S01]  /*4880*/  BAR.SYNC.DEFER_BLOCKING 0x0 ;  /* 0x0000000000007b1d */ /* 0x000fe20000010000 */
[----:B------:R-:W-:Y:S02]  /*4890*/  IMAD R136, R136, UR12, RZ ;  /* 0x0000000c88887c24 */ /* 0x000fe4000f8e02ff */
[C---:B------:R-:W-:Y:S04]  /*48a0*/  IMAD.WIDE.U32 R230, R209.reuse, UR12, RZ ;  /* 0x0000000cd1e67c25 */ /* 0x040fe8000f8e00ff */
[----:B------:R-:W-:Y:S01]  /*48b0*/  IMAD R136, R209, UR13, R136 ;  /* 0x0000000dd1887c24 */ /* 0x000fe2000f8e0288 */
[----:B------:R-:W-:Y:S03]  /*48c0*/  LEA R138, P0, R230, R188, 0x6 ;  /* 0x000000bce68a7211 */ /* 0x000fe600078030ff */
[----:B------:R-:W-:Y:S01]  /*48d0*/  IMAD.IADD R231, R231, 0x1, R136 ;  /* 0x00000001e7e77824 */ /* 0x000fe200078e0288 */
[----:B------:R-:W-:Y:S04]  /*48e0*/  LEA R232, P1, R138, UR10, 0x1 ;  /* 0x0000000a8ae87c11 */ /* 0x000fe8000f8208ff */
        /* <DEDUP_REMOVED lines=8> */
[----:B------:R-:W-:Y:S01]  /*4970*/  LDGSTS.E.BYPASS.LTC128B.128 [R187+0x6000], desc[UR16][R232.64] ;  /* 0x06000000e8bb7fae */ /* 0x000fe2000b901d50 */
[----:B------:R-:W-:Y:S02]  /*4980*/  IADD3 R234, P0, R236, UR20, RZ ;  /* 0x00000014ecea7c10 */ /* 0x000fe4000ff1e0ff */
[----:B------:R-:W-:Y:S03]  /*4990*/  IADD3.X R237, R231, UR19, RZ, P1, !PT ;  /* 0x00000013e7ed7c10 */ /* 0x000fe60008ffe4ff */
[----:B------:R1:W-:Y:S01]  /*49a0*/  LDGSTS.E.BYPASS.LTC128B.128 [R187+0x6800], desc[UR16][R230.64] ;  /* 0x06800000e6bb7fae */ /* 0x0003e2000b901d50 */
[----:B------:R-:W-:Y:S05]  /*49b0*/  IADD3.X R235, R237, UR19, RZ, P0, !PT ;  /* 0x00000013edeb7c10 */ /* 0x000fea00087fe4ff */
[----:B------:R-:W-:Y:S01]  /*49c0*/  LDGSTS.E.BYPASS.LTC128B.128 [R187+0x7000], desc[UR16][R236.64] ;  /* 0x07000000ecbb7fae */ /* 0x000fe2000b901d50 */
[----:B------:R-:W-:Y:S05]  /*49d0*/  ISETP.GT.AND P0, PT, R209, RZ, PT ;  /* 0x000000ffd100720c */ /* 0x000fea0003f04270 */
[----:B------:R2:W-:Y:S06]  /*49e0*/  LDGSTS.E.BYPASS.LTC128B.128 [R187+0x7800], desc[UR16][R234.64] ;  /* 0x07800000eabb7fae */ /* 0x0005ec000b901d50 */
[----:B------:R-:W-:Y:S06]  /*49f0*/  LDSM.16.M88.4 R132, [R185] ;  /* 0x00000000b984783b */ /* 0x000fec0000000200 */
[----:B------:R-:W3:Y:S06]  /*4a00*/  LDSM.16.M88.4 R140, [R184] ;  /* 0x00000000b88c783b */ /* 0x000eec0000000200 */
[----:B------:R-:W4:Y:S06]  /*4a10*/  LDSM.16.M88.4 R144, [R185+0x2000] ;  /* 0x00200000b990783b */ /* 0x000f2c0000000200 */
[----:B------:R-:W5:Y:S06]  /*4a20*/  LDSM.16.M88.4 R148, [R184+0x800] ;  /* 0x00080000b894783b */ /* 0x000f6c0000000200 */
[----:B------:R-:W0:Y:S06]  /*4a30*/  LDGDEPBAR ;  /* 0x00000000000079af */ /* 0x000e2c0000000000 */
[----:B------:R-:W1:Y:S06]  /*4a40*/  LDSM.16.M88.4 R152, [R184+0x1000] ;  /* 0x00100000b898783b */ /* 0x000e6c0000000200 */
[----:B------:R-:W2:Y:S06]  /*4a50*/  LDSM.16.M88.4 R156, [R184+0x1800] ;  /* 0x00180000b89c783b */ /* 0x000eac0000000200 */
[----:B------:R-:W-:Y:S01]  /*4a60*/  LDSM.16.M88.4 R160, [R183] ;  /* 0x00000000b7a0783b */ /* 0x000fe20000000200 */
[-C--:B---3--:R-:W-:Y:S05]  /*4a70*/  HMMA.16816.F32.BF16 R4, R132, R140.reuse, RZ ;  /* 0x0000008c8404723c */ /* 0x088fea00000418ff */
[----:B------:R-:W3:Y:S01]  /*4a80*/  LDSM.16.M88.4 R164, [R182] ;  /* 0x00000000b6a4783b */ /* 0x000ee20000000200 */
[C---:B----4-:R-:W-:Y:S05]  /*4a90*/  HMMA.16816.F32.BF16 R8, R144.reuse, R140, RZ ;  /* 0x0000008c9008723c */ /* 0x050fea00000418ff */
[----:B------:R-:W4:Y:S01]  /*4aa0*/  LDSM.16.M88.4 R168, [R183+0x2000] ;  /* 0x00200000b7a8783b */ /* 0x000f220000000200 */
[-C--:B------:R-:W-:Y:S06]  /*4ab0*/  HMMA.16816.F32.BF16 R12, R144, R142.reuse, RZ ;  /* 0x0000008e900c723c */ /* 0x080fec00000418ff */
[C---:B------:R-:W-:Y:S01]  /*4ac0*/  HMMA.16816.F32.BF16 R16, R132.reuse, R142, RZ ;  /* 0x0000008e8410723c */ /* 0x040fe200000418ff */
[----:B------:R-:W4:Y:S05]  /*4ad0*/  LDSM.16.M88.4 R140, [R182+0x800] ;  /* 0x00080000b68c783b */ /* 0x000f2a0000000200 */
[-C--:B-----5:R-:W-:Y:S06]  /*4ae0*/  HMMA.16816.F32.BF16 R20, R132, R148.reuse, RZ ;  /* 0x000000948414723c */ /* 0x0a0fec00000418ff */
[C---:B------:R-:W-:Y:S06]  /*4af0*/  HMMA.16816.F32.BF16 R24, R144.reuse, R148, RZ ;  /* 0x000000949018723c */ /* 0x040fec00000418ff */
[-C--:B------:R-:W-:Y:S06]  /*4b00*/  HMMA.16816.F32.BF16 R28, R144, R150.reuse, RZ ;  /* 0x00000096901c723c */ /* 0x080fec00000418ff */
[C---:B------:R-:W-:Y:S01]  /*4b10*/  HMMA.16816.F32.BF16 R32, R132.reuse, R150, RZ ;  /* 0x000000968420723c */ /* 0x040fe200000418ff */
[----:B------:R-:W5:Y:S05]  /*4b20*/  LDSM.16.M88.4 R148, [R182+0x1000] ;  /* 0x00100000b694783b */ /* 0x000f6a0000000200 */
[-C--:B-1----:R-:W-:Y:S06]  /*4b30*/  HMMA.16816.F32.BF16 R36, R132, R152.reuse, RZ ;  /* 0x000000988424723c */ /* 0x082fec00000418ff */
[C---:B------:R-:W-:Y:S06]  /*4b40*/  HMMA.16816.F32.BF16 R40, R144.reuse, R152, RZ ;  /* 0x000000989028723c */ /* 0x040fec00000418ff */
[-C--:B------:R-:W-:Y:S06]  /*4b50*/  HMMA.16816.F32.BF16 R44, R144, R154.reuse, RZ ;  /* 0x0000009a902c723c */ /* 0x080fec00000418ff */
[C---:B------:R-:W-:Y:S01]  /*4b60*/  HMMA.16816.F32.BF16 R48, R132.reuse, R154, RZ ;  /* 0x0000009a8430723c */ /* 0x040fe200000418ff */
[----:B------:R-:W-:Y:S05]  /*4b70*/  LDSM.16.M88.4 R152, [R180] ;  /* 0x00000000b498783b */ /* 0x000fea0000000200 */
[-C--:B--2---:R-:W-:Y:S06]  /*4b80*/  HMMA.16816.F32.BF16 R52, R132, R156.reuse, RZ ;  /* 0x0000009c8434723c */ /* 0x084fec00000418ff */
[C---:B------:R-:W-:Y:S06]  /*4b90*/  HMMA.16816.F32.BF16 R56, R144.reuse, R156, RZ ;  /* 0x0000009c9038723c */ /* 0x040fec00000418ff */
[-C--:B------:R-:W-:Y:S01]  /*4ba0*/  HMMA.16816.F32.BF16 R60, R144, R158.reuse, RZ ;  /* 0x0000009e903c723c */ /* 0x080fe200000418ff */
[----:B------:R-:W-:Y:S05]  /*4bb0*/  LDSM.16.M88.4 R144, [R181] ;  /* 0x00000000b590783b */ /* 0x000fea0000000200 */
[----:B------:R-:W-:Y:S01]  /*4bc0*/  HMMA.16816.F32.BF16 R64, R132, R158, RZ ;  /* 0x0000009e8440723c */ /* 0x000fe200000418ff */
[----:B------:R-:W1:Y:S05]  /*4bd0*/  LDSM.16.M88.4 R132, [R182+0x1800] ;  /* 0x00180000b684783b */ /* 0x000e6a0000000200 */
[-C--:B---3--:R-:W-:Y:S01]  /*4be0*/  HMMA.16816.F32.BF16 R4, R160, R164.reuse, R4 ;  /* 0x000000a4a004723c */ /* 0x088fe20000041804 */
[----:B------:R-:W2:Y:S05]  /*4bf0*/  LDSM.16.M88.4 R156, [R181+0x2000] ;  /* 0x00200000b59c783b */ /* 0x000eaa0000000200 */
[C---:B----4-:R-:W-:Y:S06]  /*4c00*/  HMMA.16816.F32.BF16 R8, R168.reuse, R164, R8 ;  /* 0x000000a4a808723c */ /* 0x050fec0000041808 */
[-C--:B------:R-:W-:Y:S06]  /*4c10*/  HMMA.16816.F32.BF16 R12, R168, R166.reuse, R12 ;  /* 0x000000a6a80c723c */ /* 0x080fec000004180c */
[C---:B------:R-:W-:Y:S01]  /*4c20*/  HMMA.16816.F32.BF16 R16, R160.reuse, R166, R16 ;  /* 0x000000a6a010723c */ /* 0x040fe20000041810 */
[----:B------:R-:W3:Y:S05]  /*4c30*/  LDSM.16.M88.4 R164, [R174] ;  /* 0x00000000aea4783b */ /* 0x000eea0000000200 */
[-C--:B------:R-:W-:Y:S06]  /*4c40*/  HMMA.16816.F32.BF16 R20, R160, R140.reuse, R20 ;  /* 0x0000008ca014723c */ /* 0x080fec0000041814 */
[C---:B------:R-:W-:Y:S06]  /*4c50*/  HMMA.16816.F32.BF16 R24, R168.reuse, R140, R24 ;  /* 0x0000008ca818723c */ /* 0x040fec0000041818 */
[-C--:B------:R-:W-:Y:S06]  /*4c60*/  HMMA.16816.F32.BF16 R28, R168, R142.reuse, R28 ;  /* 0x0000008ea81c723c */ /* 0x080fec000004181c */
[C---:B------:R-:W-:Y:S01]  /*4c70*/  HMMA.16816.F32.BF16 R32, R160.reuse, R142, R32 ;  /* 0x0000008ea020723c */ /* 0x040fe20000041820 */
[----:B------:R-:W4:Y:S05]  /*4c80*/  LDSM.16.M88.4 R140, [R173] ;  /* 0x00000000ad8c783b */ /* 0x000f2a0000000200 */
[-C--:B-----5:R-:W-:Y:S06]  /*4c90*/  HMMA.16816.F32.BF16 R36, R160, R148.reuse, R36 ;  /* 0x00000094a024723c */ /* 0x0a0fec0000041824 */
[C---:B------:R-:W-:Y:S06]  /*4ca0*/  HMMA.16816.F32.BF16 R40, R168.reuse, R148, R40 ;  /* 0x00000094a828723c */ /* 0x040fec0000041828 */
[-C--:B------:R-:W-:Y:S06]  /*4cb0*/  HMMA.16816.F32.BF16 R44, R168, R150.reuse, R44 ;  /* 0x00000096a82c723c */ /* 0x080fec000004182c */
[C---:B------:R-:W-:Y:S01]  /*4cc0*/  HMMA.16816.F32.BF16 R48, R160.reuse, R150, R48 ;  /* 0x00000096a030723c */ /* 0x040fe20000041830 */
[----:B------:R-:W-:Y:S05]  /*4cd0*/  LDSM.16.M88.4 R148, [R179] ;  /* 0x00000000b394783b */ /* 0x000fea0000000200 */
[-C--:B-1----:R-:W-:Y:S06]  /*4ce0*/  HMMA.16816.F32.BF16 R52, R160, R132.reuse, R52 ;  /* 0x00000084a034723c */ /* 0x082fec0000041834 */
[C---:B------:R-:W-:Y:S06]  /*4cf0*/  HMMA.16816.F32.BF16 R56, R168.reuse, R132, R56 ;  /* 0x00000084a838723c */ /* 0x040fec0000041838 */
[-C--:B------:R-:W-:Y:S01]  /*4d00*/  HMMA.16816.F32.BF16 R60, R168, R134.reuse, R60 ;  /* 0x00000086a83c723c */ /* 0x080fe2000004183c */
[----:B------:R-:W-:Y:S05]  /*4d10*/  LDSM.16.M88.4 R168, [R179+0x2000] ;  /* 0x00200000b3a8783b */ /* 0x000fea0000000200 */
[----:B------:R-:W-:Y:S01]  /*4d20*/  HMMA.16816.F32.BF16 R64, R160, R134, R64 ;  /* 0x00000086a040723c */ /* 0x000fe20000041840 */
[----:B------:R-:W1:Y:S05]  /*4d30*/  LDSM.16.M88.4 R132, [R172] ;  /* 0x00000000ac84783b */ /* 0x000e6a0000000200 */
[-C--:B------:R-:W-:Y:S01]  /*4d40*/  HMMA.16816.F32.BF16 R4, R144, R152.reuse, R4 ;  /* 0x000000989004723c */ /* 0x080fe20000041804 */
[----:B------:R-:W5:Y:S05]  /*4d50*/  LDSM.16.M88.4 R160, [R139] ;  /* 0x000000008ba0783b */ /* 0x000f6a0000000200 */
[C---:B--2---:R-:W-:Y:S06]  /*4d60*/  HMMA.16816.F32.BF16 R8, R156.reuse, R152, R8 ;  /* 0x000000989c08723c */ /* 0x044fec0000041808 */
[-C--:B------:R-:W-:Y:S06]  /*4d70*/  HMMA.16816.F32.BF16 R12, R156, R154.reuse, R12 ;  /* 0x0000009a9c0c723c */ /* 0x080fec000004180c */
[C---:B------:R-:W-:Y:S01]  /*4d80*/  HMMA.16816.F32.BF16 R16, R144.reuse, R154, R16 ;  /* 0x0000009a9010723c */ /* 0x040fe20000041810 */
[----:B------:R-:W2:Y:S05]  /*4d90*/  LDSM.16.M88.4 R152, [R139+0x800] ;  /* 0x000800008b98783b */ /* 0x000eaa0000000200 */
[-C--:B---3--:R-:W-:Y:S06]  /*4da0*/  HMMA.16816.F32.BF16 R20, R144, R164.reuse, R20 ;  /* 0x000000a49014723c */ /* 0x088fec0000041814 */
[C---:B------:R-:W-:Y:S06]  /*4db0*/  HMMA.16816.F32.BF16 R24, R156.reuse, R164, R24 ;  /* 0x000000a49c18723c */ /* 0x040fec0000041818 */
[-C--:B------:R-:W-:Y:S06]  /*4dc0*/  HMMA.16816.F32.BF16 R28, R156, R166.reuse, R28 ;  /* 0x000000a69c1c723c */ /* 0x080fec000004181c */
[C---:B------:R-:W-:Y:S01]  /*4dd0*/  HMMA.16816.F32.BF16 R32, R144.reuse, R166, R32 ;  /* 0x000000a69020723c */ /* 0x040fe20000041820 */
[----:B------:R-:W3:Y:S05]  /*4de0*/  LDSM.16.M88.4 R164, [R139+0x1000] ;  /* 0x001000008ba4783b */ /* 0x000eea0000000200 */
[-C--:B----4-:R-:W-:Y:S06]  /*4df0*/  HMMA.16816.F32.BF16 R36, R144, R140.reuse, R36 ;  /* 0x0000008c9024723c */ /* 0x090fec0000041824 */
[C---:B------:R-:W-:Y:S06]  /*4e00*/  HMMA.16816.F32.BF16 R40, R156.reuse, R140, R40 ;  /* 0x0000008c9c28723c */ /* 0x040fec0000041828 */
[-C--:B------:R-:W-:Y:S06]  /*4e10*/  HMMA.16816.F32.BF16 R44, R156, R142.reuse, R44 ;  /* 0x0000008e9c2c723c */ /* 0x080fec000004182c */
[C---:B------:R-:W-:Y:S01]  /*4e20*/  HMMA.16816.F32.BF16 R48, R144.reuse, R142, R48 ;  /* 0x0000008e9030723c */ /* 0x040fe20000041830 */
[----:B------:R-:W4:Y:S01]  /*4e30*/  LDSM.16.M88.4 R140, [R139+0x1800] ;  /* 0x001800008b8c783b */ /* 0x000f220000000200 */
[----:B------:R-:W-:Y:S04]  /*4e40*/  DEPBAR.LE SB0, 0x0 ;  /* 0x000080000000791a */ /* 0x000fe80000000000 */
[-C--:B-1----:R-:W-:Y:S01]  /*4e50*/  HMMA.16816.F32.BF16 R52, R144, R132.reuse, R52 ;  /* 0x000000849034723c */ /* 0x082fe20000041834 */
[----:B------:R-:W-:Y:S05]  /*4e60*/  BAR.SYNC.DEFER_BLOCKING 0x0 ;  /* 0x0000000000007b1d */ /* 0x000fea0000010000 */
[C---:B------:R-:W-:Y:S06]  /*4e70*/  HMMA.16816.F32.BF16 R56, R156.reuse, R132, R56 ;  /* 0x000000849c38723c */ /* 0x040fec0000041838 */
[-C--:B------:R-:W-:Y:S06]  /*4e80*/  HMMA.16816.F32.BF16 R60, R156, R134.reuse, R60 ;  /* 0x000000869c3c723c */ /* 0x080fec000004183c */
[----:B------:R-:W-:Y:S06]  /*4e90*/  HMMA.16816.F32.BF16 R64, R144, R134, R64 ;  /* 0x000000869040723c */ /* 0x000fec0000041840 */
[-C--:B-----5:R-:W-:Y:S06]  /*4ea0*/  HMMA.16816.F32.BF16 R4, R148, R160.reuse, R4 ;  /* 0x000000a09404723c */ /* 0x0a0fec0000041804 */
[C---:B------:R-:W-:Y:S06]  /*4eb0*/  HMMA.16816.F32.BF16 R8, R168.reuse, R160, R8 ;  /* 0x000000a0a808723c */ /* 0x040fec0000041808 */
[-C--:B------:R-:W-:Y:S06]  /*4ec0*/  HMMA.16816.F32.BF16 R12, R168, R162.reuse, R12 ;  /* 0x000000a2a80c723c */ /* 0x080fec000004180c */
[C---:B------:R-:W-:Y:S06]  /*4ed0*/  HMMA.16816.F32.BF16 R16, R148.reuse, R162, R16 ;  /* 0x000000a29410723c */ /* 0x040fec0000041810 */
        /* <DEDUP_REMOVED lines=18> */
[-C--:B----4-:R-:W-:Y:S05]  /*5000*/  HMMA.16816.F32.BF16 R52, R148, R140.reuse, R52 ;  /* 0x0000008c9434723c */ /* 0x090fea0000041834 */
        /* <DEDUP_REMOVED lines=37> */
.L_x_1461:
[----:B-1----:R-:W-:Y:S01]  /*5260*/  FMNMX.FTZ R133, R57, R138, !PT ;  /* 0x0000008a39857209 */ /* 0x002fe20007810000 */
[----:B------:R-:W1:Y:S01]  /*5270*/  SHFL.BFLY PT, R149, R136, 0x2, 0x1f ;  /* 0x0c401f0088957f89 */ /* 0x000e6200000e0000 */
[----:B------:R-:W-:Y:S01]  /*5280*/  FMNMX.FTZ R134, R66, R231, !PT ;  /* 0x000000e742867209 */ /* 0x000fe20007810000 */
[C---:B------:R-:W-:Y:S01]  /*5290*/  IMAD.SHL.U32 R135, R209.reuse, 0x2, RZ ;  /* 0x00000002d1877824 */ /* 0x040fe200078e00ff */
[----:B------:R-:W-:Y:S01]  /*52a0*/  FMNMX.FTZ R132, R60, R133, !PT ;  /* 0x000000853c847209 */ /* 0x000fe20007810000 */
[----:B------:R-:W-:Y:S01]  /*52b0*/  VIADD R209, R209, 0xffffffff ;  /* 0xffffffffd1d17836 */ /* 0x000fe20000000000 */
[----:B------:R-:W-:Y:S01]  /*52c0*/  FMNMX.FTZ R141, R67, R134, !PT ;  /* 0x00000086438d7209 */ /* 0x000fe20007810000 */
[----:B------:R-:W-:Y:S01]  /*52d0*/  VIADD R133, R135, 0x1 ;  /* 0x0000000187857836 */ /* 0x000fe20000000000 */
[----:B------:R-:W-:Y:S02]  /*52e0*/  FMNMX.FTZ R140, R61, R132, !PT ;  /* 0x000000843d8c7209 */ /* 0x000fe40007810000 */
[C-C-:B------:R-:W-:Y:S01]  /*52f0*/  LOP3.LUT R134, R229.reuse, R135, R207.reuse, 0x96, !PT ;  /* 0x00000087e5867212 */ /* 0x140fe200078e96cf */
[----:B------:R-:W2:Y:S01]  /*5300*/  SHFL.BFLY PT, R132, R141, 0x2, 0x1f ;  /* 0x0c401f008d847f89 */ /* 0x000ea200000e0000 */
[----:B------:R-:W-:Y:S07]  /*5310*/  LOP3.LUT R133, R229, R133, R207, 0x96, !PT ;  /* 0x00000085e5857212 */ /* 0x000fee00078e96cf */
[----:B------:R-:W3:Y:S01]  /*5320*/  SHFL.BFLY PT, R147, R140, 0x2, 0x1f ;  /* 0x0c401f008c937f89 */ /* 0x000ee200000e0000 */
[----:B------:R-:W-:Y:S01]  /*5330*/  IMAD.WIDE.U32 R144, R134, -0x326172a9, RZ ;  /* 0xcd9e8d5786907825 */ /* 0x000fe200078e00ff */
[----:B------:R-:W-:Y:S03]  /*5340*/  FMNMX.FTZ R134, R10, R0, !PT ;  /* 0x000000000a867209 */ /* 0x000fe60007810000 */
[----:B------:R-:W-:Y:S01]  /*5350*/  IMAD.WIDE.U32 R244, R133, -0x326172a9, RZ ;  /* 0xcd9e8d5785f47825 */ /* 0x000fe200078e00ff */
[C-C-:B------:R-:W-:Y:S02]  /*5360*/  LOP3.LUT R135, R145.reuse, R226, R200.reuse, 0x96, !PT ;  /* 0x000000e291877212 */ /* 0x140fe400078e96c8 */
[--C-:B------:R-:W-:Y:S02]  /*5370*/  LOP3.LUT R138, R145, R220, R200.reuse, 0x96, !PT ;  /* 0x000000dc918a7212 */ /* 0x100fe400078e96c8 */
[----:B-1----:R-:W-:Y:S01]  /*5380*/  FMNMX.FTZ R149, R136, R149, !PT ;  /* 0x0000009588957209 */ /* 0x002fe20007810000 */
[----:B------:R-:W-:Y:S01]  /*5390*/  IMAD.WIDE.U32 R154, R135, -0x2daee0ad, RZ ;  /* 0xd2511f53879a7825 */ /* 0x000fe200078e00ff */
[--C-:B------:R-:W-:Y:S02]  /*53a0*/  LOP3.LUT R142, R245, R226, R200.reuse, 0x96, !PT ;  /* 0x000000e2f58e7212 */ /* 0x100fe400078e96c8 */
[--C-:B------:R-:W-:Y:S01]  /*53b0*/  LOP3.LUT R248, R223, R244, R199.reuse, 0x96, !PT ;  /* 0x000000f4dff87212 */ /* 0x100fe200078e96c7 */
[----:B------:R-:W1:Y:S01]  /*53c0*/  SHFL.BFLY PT, R136, R149, 0x1, 0x1f ;  /* 0x0c201f0095887f89 */ /* 0x000e6200000e0000 */
[----:B------:R-:W-:Y:S01]  /*53d0*/  LOP3.LUT R133, R245, R220, R200, 0x96, !PT ;  /* 0x000000dcf5857212 */ /* 0x000fe200078e96c8 */
[----:B------:R-:W-:Y:S01]  /*53e0*/  IMAD.WIDE.U32 R152, R138, -0x2daee0ad, RZ ;  /* 0xd2511f538a987825 */ /* 0x000fe200078e00ff */
[--C-:B------:R-:W-:Y:S02]  /*53f0*/  LOP3.LUT R150, R223, R144, R199.reuse, 0x96, !PT ;  /* 0x00000090df967212 */ /* 0x100fe400078e96c7 */
[----:B--2---:R-:W-:Y:S01]  /*5400*/  FMNMX.FTZ R132, R141, R132, !PT ;  /* 0x000000848d847209 */ /* 0x004fe20007810000 */
[----:B------:R-:W-:Y:S01]  /*5410*/  IMAD.WIDE.U32 R248, R248, -0x2daee0ad, RZ ;  /* 0xd2511f53f8f87825 */ /* 0x000fe200078e00ff */
[----:B------:R-:W-:Y:S02]  /*5420*/  FMNMX.FTZ R141, R11, R134, !PT ;  /* 0x000000860b8d7209 */ /* 0x000fe40007810000 */
[----:B---3--:R-:W-:Y:S01]  /*5430*/  FMNMX.FTZ R147, R140, R147, !PT ;  /* 0x000000938c937209 */ /* 0x008fe20007810000 */
[----:B------:R-:W2:Y:S01]  /*5440*/  SHFL.BFLY PT, R135, R132, 0x1, 0x1f ;  /* 0x0c201f0084877f89 */ /* 0x000ea200000e0000 */
[----:B------:R-:W-:Y:S01]  /*5450*/  FMNMX.FTZ R138, R14, R141, !PT ;  /* 0x0000008d0e8a7209 */ /* 0x000fe20007810000 */
[----:B------:R-:W-:Y:S01]  /*5460*/  IMAD.WIDE.U32 R150, R150, -0x2daee0ad, RZ ;  /* 0xd2511f5396967825 */ /* 0x000fe200078e00ff */
[----:B------:R-:W-:Y:S05]  /*5470*/  LOP3.LUT R144, R217, R144, R199, 0x96, !PT ;  /* 0x00000090d9907212 */ /* 0x000fea00078e96c7 */
[----:B------:R-:W3:Y:S01]  /*5480*/  SHFL.BFLY PT, R134, R147, 0x1, 0x1f ;  /* 0x0c201f0093867f89 */ /* 0x000ee200000e0000 */
[----:B------:R-:W-:Y:S01]  /*5490*/  FMNMX.FTZ R143, R15, R138, !PT ;  /* 0x0000008a0f8f7209 */ /* 0x000fe20007810000 */
[----:B------:R-:W-:Y:S01]  /*54a0*/  IMAD.WIDE.U32 R238, R133, -0x2daee0ad, RZ ;  /* 0xd2511f5385ee7825 */ /* 0x000fe200078e00ff */
[--C-:B------:R-:W-:Y:S02]  /*54b0*/  LOP3.LUT R138, R153, R218, R198.reuse, 0x96, !PT ;  /* 0x000000da998a7212 */ /* 0x100fe400078e96c6 */
[----:B------:R-:W-:Y:S01]  /*54c0*/  FMNMX.FTZ R140, R26, R143, !PT ;  /* 0x0000008f1a8c7209 */ /* 0x000fe20007810000 */
[----:B------:R-:W-:Y:S01]  /*54d0*/  IMAD.WIDE.U32 R142, R142, -0x2daee0ad, RZ ;  /* 0xd2511f538e8e7825 */ /* 0x000fe200078e00ff */
[----:B------:R-:W-:Y:S02]  /*54e0*/  LOP3.LUT R141, R155, R224, R198, 0x96, !PT ;  /* 0x000000e09b8d7212 */ /* 0x000fe400078e96c6 */
[----:B------:R-:W-:Y:S01]  /*54f0*/  FMNMX.FTZ R133, R27, R140, !PT ;  /* 0x0000008c1b857209 */ /* 0x000fe20007810000 */
[----:B------:R-:W-:Y:S01]  /*5500*/  IMAD.WIDE.U32 R234, R138, -0x326172a9, RZ ;  /* 0xcd9e8d578aea7825 */ /* 0x000fe200078e00ff */
[----:B-1----:R-:W-:Y:S02]  /*5510*/  FMNMX.FTZ R136, R149, R136, !PT ;  /* 0x0000008895887209 */ /* 0x002fe40007810000 */
[----:B------:R-:W-:Y:S01]  /*5520*/  LOP3.LUT R246, R249, R142, R196, 0x96, !PT ;  /* 0x0000008ef9f67212 */ /* 0x000fe200078e96c4 */
[----:B------:R-:W-:Y:S01]  /*5530*/  IMAD.WIDE.U32 R144, R144, -0x2daee0ad, RZ ;  /* 0xd2511f5390907825 */ /* 0x000fe200078e00ff */
[----:B------:R-:W-:Y:S02]  /*5540*/  FMNMX.FTZ R142, R30, R133, !PT ;  /* 0x000000851e8e7209 */ /* 0x000fe40007810000 */
[C---:B------:R-:W-:Y:S01]  /*5550*/  FSETP.NEU.FTZ.AND P1, PT, R136.reuse, -INF , PT ;  /* 0xff8000008800780b */ /* 0x040fe20003f3d000 */
[----:B------:R-:W-:Y:S01]  /*5560*/  FADD.FTZ R133, -R136, R137 ;  /* 0x0000008988857221 */ /* 0x000fe20000010100 */
[----:B------:R-:W-:Y:S01]  /*5570*/  FMNMX.FTZ R137, R31, R142, !PT ;  /* 0x0000008e1f897209 */ /* 0x000fe20007810000 */
[----:B------:R-:W-:Y:S01]  /*5580*/  IMAD.WIDE.U32 R246, R246, -0x326172a9, RZ ;  /* 0xcd9e8d57f6f67825 */ /* 0x000fe200078e00ff */
[----:B--2---:R-:W-:Y:S02]  /*5590*/  FMNMX.FTZ R135, R132, R135, !PT ;  /* 0x0000008784877209 */ /* 0x004fe40007810000 */
[----:B------:R-:W-:Y:S01]  /*55a0*/  FMNMX.FTZ R142, R42, R137, !PT ;  /* 0x000000892a8e7209 */ /* 0x000fe20007810000 */
[----:B------:R-:W-:Y:S01]  /*55b0*/  FMUL.FTZ R132, R133, UR4 ;  /* 0x0000000485847c20 */ /* 0x000fe20008410000 */
[----:B---3--:R-:W-:Y:S01]  /*55c0*/  FMNMX.FTZ R134, R147, R134, !PT ;  /* 0x0000008693867209 */ /* 0x008fe20007810000 */
[----:B------:R-:W-:Y:S01]  /*55d0*/  FADD.FTZ R2, -R135, R2 ;  /* 0x0000000287027221 */ /* 0x000fe20000010100 */
[----:B------:R-:W-:Y:S01]  /*55e0*/  FMNMX.FTZ R137, R43, R142, !PT ;  /* 0x0000008e2b897209 */ /* 0x000fe20007810000 */
[----:B------:R-:W-:Y:S01]  /*55f0*/  FMUL.FTZ R242, R136, UR4 ;  /* 0x0000000488f27c20 */ /* 0x000fe20008410000 */
[--C-:B------:R-:W-:Y:S01]  /*5600*/  LOP3.LUT R146, R145, R152, R196.reuse, 0x96, !PT ;  /* 0x0000009891927212 */ /* 0x100fe200078e96c4 */
[----:B------:R-:W-:Y:S01]  /*5610*/  MUFU.EX2 R132, R132 ;  /* 0x0000008400847308 */ /* 0x000fe20000000800 */
[----:B------:R-:W-:Y:S01]  /*5620*/  FMNMX.FTZ R138, R46, R137, !PT ;  /* 0x000000892e8a7209 */ /* 0x000fe20007810000 */
[----:B------:R-:W-:Y:S01]  /*5630*/  FMUL.FTZ R133, R2, UR4 ;  /* 0x0000000402857c20 */ /* 0x000fe20008410000 */
[----:B------:R-:W-:Y:S01]  /*5640*/  FSEL R242, R242, RZ, P1 ;  /* 0x000000fff2f27208 */ /* 0x000fe20000800000 */
[----:B------:R-:W-:Y:S01]  /*5650*/  FADD.FTZ R2, -R134, R3 ;  /* 0x0000000386027221 */ /* 0x000fe20000010100 */
[----:B------:R-:W-:Y:S01]  /*5660*/  FMNMX.FTZ R137, R47, R138, !PT ;  /* 0x0000008a2f897209 */ /* 0x000fe20007810000 */
[----:B------:R-:W-:Y:S01]  /*5670*/  FMUL.FTZ R232, R135, UR4 ;  /* 0x0000000487e87c20 */ /* 0x000fe20008410000 */
[----:B------:R-:W-:Y:S03]  /*5680*/  LOP3.LUT R148, R151, R154, R196, 0x96, !PT ;  /* 0x0000009a97947212 */ /* 0x000fe600078e96c4 */
[----:B------:R1:W2:Y:S01]  /*5690*/  MUFU.EX2 R3, R133 ;  /* 0x0000008500037308 */ /* 0x0002a20000000800 */
[----:B------:R-:W-:Y:S01]  /*56a0*/  FMNMX.FTZ R152, R58, R137, !PT ;  /* 0x000000893a987209 */ /* 0x000fe20007810000 */
[----:B------:R-:W-:Y:S01]  /*56b0*/  FFMA.FTZ R164, R32, UR4, -R242 ;  /* 0x0000000420a47c23 */ /* 0x000fe200080108f2 */
[----:B------:R-:W-:Y:S01]  /*56c0*/  LOP3.LUT R143, R143, R224, R198, 0x96, !PT ;  /* 0x000000e08f8f7212 */ /* 0x000fe200078e96c6 */
[--C-:B------:R-:W-:Y:S01]  /*56d0*/  FFMA.FTZ R169, R33, UR4, -R242.reuse ;  /* 0x0000000421a97c23 */ /* 0x100fe200080108f2 */
[----:B------:R-:W-:Y:S01]  /*56e0*/  FMNMX.FTZ R137, R59, R152, !PT ;  /* 0x000000983b897209 */ /* 0x000fe20007810000 */
[----:B------:R-:W-:Y:S01]  /*56f0*/  FFMA.FTZ R145, R16, UR4, -R242 ;  /* 0x0000000410917c23 */ /* 0x000fe200080108f2 */
[----:B------:R-:W-:Y:S03]  /*5700*/  FSETP.NEU.FTZ.AND P1, PT, R135, -INF , PT ;  /* 0xff8000008700780b */ /* 0x000fe60003f3d000 */
[----:B------:R-:W-:Y:S01]  /*5710*/  MUFU.EX2 R164, R164 ;  /* 0x000000a400a47308 */ /* 0x000fe20000000800 */
[----:B------:R-:W-:Y:S01]  /*5720*/  FMNMX.FTZ R16, R62, R137, !PT ;  /* 0x000000893e107209 */ /* 0x000fe20007810000 */
[----:B------:R-:W-:Y:S01]  /*5730*/  FMUL.FTZ R138, R2, UR4 ;  /* 0x00000004028a7c20 */ /* 0x000fe20008410000 */
[----:B------:R-:W-:Y:S01]  /*5740*/  LOP3.LUT R244, R217, R244, R199, 0x96, !PT ;  /* 0x000000f4d9f47212 */ /* 0x000fe200078e96c7 */
[----:B------:R-:W-:Y:S01]  /*5750*/  IMAD.WIDE.U32 R148, R148, -0x326172a9, RZ ;  /* 0xcd9e8d5794947825 */ /* 0x000fe200078e00ff */
[----:B------:R-:W-:Y:S02]  /*5760*/  FSEL R232, R232, RZ, P1 ;  /* 0x000000ffe8e87208 */ /* 0x000fe40000800000 */
[----:B------:R-:W-:Y:S03]  /*5770*/  LOP3.LUT R140, R239, R218, R198, 0x96, !PT ;  /* 0x000000daef8c7212 */ /* 0x000fe600078e96c6 */
[----:B------:R3:W-:Y:S01]  /*5780*/  MUFU.EX2 R2, R138 ;  /* 0x0000008a00027308 */ /* 0x0007e20000000800 */
[----:B-1----:R-:W-:Y:S01]  /*5790*/  FMNMX.FTZ R133, R63, R16, !PT ;  /* 0x000000103f857209 */ /* 0x002fe20007810000 */
[----:B------:R-:W-:Y:S01]  /*57a0*/  IMAD.WIDE.U32 R230, R141, -0x326172a9, RZ ;  /* 0xcd9e8d578de67825 */ /* 0x000fe200078e00ff */
[--C-:B------:R-:W-:Y:S02]  /*57b0*/  LOP3.LUT R141, R235, R216, R197.reuse, 0x96, !PT ;  /* 0x000000d8eb8d7212 */ /* 0x100fe400078e96c5 */
[----:B------:R-:W-:Y:S01]  /*57c0*/  FSETP.NEU.FTZ.AND P1, PT, R134, -INF , PT ;  /* 0xff8000008600780b */ /* 0x000fe20003f3d000 */
[----:B------:R-:W1:Y:S01]  /*57d0*/  SHFL.BFLY PT, R16, R133, 0x2, 0x1f ;  /* 0x0c401f0085107f89 */ /* 0x000e6200000e0000 */
[----:B------:R-:W-:Y:S03]  /*57e0*/  LOP3.LUT R142, R231, R222, R197, 0x96, !PT ;  /* 0x000000dee78e7212 */ /* 0x000fe600078e96c5 */
[----:B------:R4:W-:Y:S01]  /*57f0*/  MUFU.EX2 R137, R145 ;  /* 0x0000009100897308 */ /* 0x0009e20000000800 */
[--C-:B------:R-:W-:Y:S01]  /*5800*/  LOP3.LUT R230, R149, R230, R195.reuse, 0x96, !PT ;  /* 0x000000e695e67212 */ /* 0x100fe200078e96c3 */
[----:B------:R-:W-:Y:S04]  /*5810*/  IMAD.WIDE.U32 R146, R146, -0x326172a9, RZ ;  /* 0xcd9e8d5792927825 */ /* 0x000fe800078e00ff */
[--C-:B------:R-:W-:Y:S01]  /*5820*/  FFMA.FTZ R166, R34, UR4, -R232.reuse ;  /* 0x0000000422a67c23 */ /* 0x100fe200080108e8 */
[----:B------:R-:W-:Y:S01]  /*5830*/  FFMA.FTZ R171, R35, UR4, -R232 ;  /* 0x0000000423ab7c23 */ /* 0x000fe200080108e8 */
[----:B------:R-:W-:Y:S01]  /*5840*/  IMAD.WIDE.U32 R154, R142, -0x2daee0ad, RZ ;  /* 0xd2511f538e9a7825 */ /* 0x000fe200078e00ff */
[--C-:B------:R-:W-:Y:S01]  /*5850*/  LOP3.LUT R234, R147, R234, R195.reuse, 0x96, !PT ;  /* 0x000000ea93ea7212 */ /* 0x100fe200078e96c3 */
[----:B------:R-:W-:Y:S02]  /*5860*/  LDSM.16.MT88.4 R32, [R178+0x6000] ;  /* 0x00600000b220783b */ /* 0x000fe40000004200 */
[----:B---3--:R-:W-:Y:S01]  /*5870*/  FFMA.FTZ R138, R17, UR4, -R242 ;  /* 0x00000004118a7c23 */ /* 0x008fe200080108f2 */
[----:B------:R-:W-:Y:S01]  /*5880*/  FFMA.FTZ R38, R38, UR4, -R232 ;  /* 0x0000000426267c23 */ /* 0x000fe200080108e8 */
[----:B------:R-:W-:Y:S01]  /*5890*/  LOP3.LUT R17, R155, R150, R194, 0x96, !PT ;  /* 0x000000969b117212 */ /* 0x000fe200078e96c2 */
[----:B------:R-:W-:Y:S01]  /*58a0*/  FFMA.FTZ R155, R4, UR4, -R242 ;  /* 0x00000004049b7c23 */ /* 0x000fe200080108f2 */
[----:B------:R-:W-:Y:S04]  /*58b0*/  IMAD.WIDE.U32 R152, R143, -0x326172a9, RZ ;  /* 0xcd9e8d578f987825 */ /* 0x000fe800078e00ff */
[----:B------:R-:W-:Y:S01]  /*58c0*/  FMUL.FTZ R214, R134, UR4 ;  /* 0x0000000486d67c20 */ /* 0x000fe20008410000 */
[----:B------:R-:W-:Y:S01]  /*58d0*/  MUFU.EX2 R169, R169 ;  /* 0x000000a900a97308 */ /* 0x000fe20000000800 */
[----:B------:R-:W-:Y:S01]  /*58e0*/  FFMA.FTZ R158, R6, UR4, -R232 ;  /* 0x00000004069e7c23 */ /* 0x000fe200080108e8 */
[----:B------:R-:W-:Y:S01]  /*58f0*/  IMAD.WIDE.U32 R142, R141, -0x2daee0ad, RZ ;  /* 0xd2511f538d8e7825 */ /* 0x000fe200078e00ff */
[----:B------:R-:W-:Y:S02]  /*5900*/  LOP3.LUT R247, R247, R152, R195, 0x96, !PT ;  /* 0x00000098f7f77212 */ /* 0x000fe400078e96c3 */
[----:B------:R-:W-:Y:S01]  /*5910*/  FSEL R214, R214, RZ, P1 ;  /* 0x000000ffd6d67208 */ /* 0x000fe20000800000 */
[----:B------:R-:W-:Y:S01]  /*5920*/  IMAD.WIDE.U32 R230, R230, -0x2daee0ad, RZ ;  /* 0xd2511f53e6e67825 */ /* 0x000fe200078e00ff */
[----:B-1----:R-:W-:Y:S03]  /*5930*/  FMNMX.FTZ R4, R133, R16, !PT ;  /* 0x0000001085047209 */ /* 0x002fe60007810000 */
[----:B------:R-:W-:Y:S01]  /*5940*/  MUFU.EX2 R155, R155 ;  /* 0x0000009b009b7308 */ /* 0x000fe20000000800 */
[----:B------:R-:W-:Y:S01]  /*5950*/  LOP3.LUT R144, R143, R144, R194, 0x96, !PT ;  /* 0x000000908f907212 */ /* 0x000fe200078e96c2 */
[----:B------:R-:W-:Y:S01]  /*5960*/  IMAD.WIDE.U32 R244, R244, -0x2daee0ad, RZ ;  /* 0xd2511f53f4f47825 */ /* 0x000fe200078e00ff */
[--C-:B------:R-:W-:Y:S01]  /*5970*/  LOP3.LUT R249, R153, R222, R197.reuse, 0x96, !PT ;  /* 0x000000de99f97212 */ /* 0x100fe200078e96c5 */
[----:B------:R-:W1:Y:S02]  /*5980*/  SHFL.BFLY PT, R133, R4, 0x1, 0x1f ;  /* 0x0c201f0004857f89 */ /* 0x000e6400000e0000 */
[----:B------:R-:W-:Y:S01]  /*5990*/  FFMA.FTZ R152, R18, UR4, -R232 ;  /* 0x0000000412987c23 */ /* 0x000fe200080108e8 */
[----:B------:R-:W-:Y:S01]  /*59a0*/  LOP3.LUT R18, R231, R154, R192, 0x96, !PT ;  /* 0x0000009ae7127212 */ /* 0x000fe200078e96c0 */
[----:B------:R-:W-:Y:S01]  /*59b0*/  FFMA.FTZ R154, R5, UR4, -R242 ;  /* 0x00000004059a7c23 */ /* 0x000fe200080108f2 */
[----:B------:R-:W-:Y:S01]  /*59c0*/  LOP3.LUT R238, R245, R238, R196, 0x96, !PT ;  /* 0x000000eef5ee7212 */ /* 0x000fe200078e96c4 */
[----:B------:R-:W-:Y:S04]  /*59d0*/  IMAD.WIDE.U32 R234, R234, -0x2daee0ad, RZ ;  /* 0xd2511f53eaea7825 */ /* 0x000fe800078e00ff */
[--C-:B------:R-:W-:Y:S01]  /*59e0*/  FFMA.FTZ R163, R13, UR4, -R214.reuse ;  /* 0x000000040da37c23 */ /* 0x100fe200080108d6 */
[----:B------:R-:W-:Y:S01]  /*59f0*/  MUFU.EX2 R158, R158 ;  /* 0x0000009e009e7308 */ /* 0x000fe20000000800 */
[----:B------:R-:W-:Y:S01]  /*5a00*/  FFMA.FTZ R60, R60, UR4, -R214 ;  /* 0x000000043c3c7c23 */ /* 0x000fe200080108d6 */
[----:B------:R-:W-:Y:S04]  /*5a10*/  IMAD.WIDE.U32 R156, R140, -0x326172a9, RZ ;  /* 0xcd9e8d578c9c7825 */ /* 0x000fe800078e00ff */
[--C-:B------:R-:W-:Y:S01]  /*5a20*/  FFMA.FTZ R153, R19, UR4, -R232.reuse ;  /* 0x0000000413997c23 */ /* 0x100fe200080108e8 */
[----:B------:R-:W-:Y:S01]  /*5a30*/  FFMA.FTZ R212, R22, UR4, -R232 ;  /* 0x0000000416d47c23 */ /* 0x000fe200080108e8 */
[----:B------:R-:W-:Y:S01]  /*5a40*/  IMAD.WIDE.U32 R150, R18, -0x326172a9, RZ ;  /* 0xcd9e8d5712967825 */ /* 0x000fe200078e00ff */
[----:B------:R-:W-:Y:S01]  /*5a50*/  LOP3.LUT R18, R235, R142, R192, 0x96, !PT ;  /* 0x0000008eeb127212 */ /* 0x000fe200078e96c0 */
[----:B------:R-:W-:Y:S01]  /*5a60*/  MUFU.EX2 R154, R154 ;  /* 0x0000009a009a7308 */ /* 0x000fe20000000800 */
[----:B------:R-:W-:Y:S01]  /*5a70*/  LOP3.LUT R245, R157, R216, R197, 0x96, !PT ;  /* 0x000000d89df57212 */ /* 0x000fe200078e96c5 */
[----:B------:R-:W-:Y:S01]  /*5a80*/  IMAD.WIDE.U32 R140, R17, -0x326172a9, RZ ;  /* 0xcd9e8d57118c7825 */ /* 0x000fe200078e00ff */
[----:B------:R-:W-:Y:S02]  /*5a90*/  SHF.R.U32.HI R142, RZ, 0x10, R150 ;  /* 0x00000010ff8e7819 */ /* 0x000fe40000011696 */
[----:B------:R-:W-:Y:S01]  /*5aa0*/  LOP3.LUT R5, R150, 0xff, RZ, 0xc0, !PT ;  /* 0x000000ff96057812 */ /* 0x000fe200078ec0ff */
[----:B------:R-:W-:Y:S01]  /*5ab0*/  IMAD.WIDE.U32 R238, R238, -0x326172a9, RZ ;  /* 0xcd9e8d57eeee7825 */ /* 0x000fe200078e00ff */
[----:B------:R-:W-:Y:S03]  /*5ac0*/  LOP3.LUT R17, R141, R148, R193, 0x96, !PT ;  /* 0x000000948d117212 */ /* 0x000fe600078e96c1 */
[----:B------:R-:W-:Y:S01]  /*5ad0*/  MUFU.EX2 R166, R166 ;  /* 0x000000a600a67308 */ /* 0x000fe20000000800 */
[----:B-1----:R-:W-:Y:S01]  /*5ae0*/  FMNMX.FTZ R133, R4, R133, !PT ;  /* 0x0000008504857209 */ /* 0x002fe20007810000 */
[----:B------:R-:W-:Y:S01]  /*5af0*/  IMAD.WIDE.U32 R148, R18, -0x326172a9, RZ ;  /* 0xcd9e8d5712947825 */ /* 0x000fe200078e00ff */
[----:B------:R-:W-:Y:S02]  /*5b00*/  LOP3.LUT R243, R239, R156, R195, 0x96, !PT ;  /* 0x0000009ceff37212 */ /* 0x000fe400078e96c3 */
[C---:B------:R-:W-:Y:S01]  /*5b10*/  FSETP.NEU.FTZ.AND P1, PT, R133.reuse, -INF , PT ;  /* 0xff8000008500780b */ /* 0x040fe20003f3d000 */
[----:B------:R-:W-:Y:S01]  /*5b20*/  IMAD.WIDE.U32 R156, R144, -0x326172a9, RZ ;  /* 0xcd9e8d57909c7825 */ /* 0x000fe200078e00ff */
[----:B------:R-:W-:Y:S03]  /*5b30*/  LOP3.LUT R144, R150, 0xffff, RZ, 0xc0, !PT ;  /* 0x0000ffff96907812 */ /* 0x000fe600078ec0ff */
[----:B------:R-:W-:Y:S01]  /*5b40*/  MUFU.EX2 R171, R171 ;  /* 0x000000ab00ab7308 */ /* 0x000fe20000000800 */
[----:B------:R-:W-:Y:S01]  /*5b50*/  SHF.R.U32.HI R19, RZ, 0x10, R148 ;  /* 0x00000010ff137819 */ /* 0x000fe20000011694 */
[----:B------:R-:W-:Y:S01]  /*5b60*/  FMUL.FTZ R170, R133, UR4 ;  /* 0x0000000485aa7c20 */ /* 0x000fe20008410000 */
[----:B------:R-:W-:Y:S01]  /*5b70*/  LOP3.LUT R16, R157, R146, R193, 0x96, !PT ;  /* 0x000000929d107212 */ /* 0x000fe200078e96c1 */
[----:B------:R-:W-:Y:S01]  /*5b80*/  FFMA.FTZ R157, R7, UR4, -R232 ;  /* 0x00000004079d7c23 */ /* 0x000fe200080108e8 */
[----:B------:R-:W-:Y:S01]  /*5b90*/  SHF.R.U32.HI R144, RZ, 0x8, R144 ;  /* 0x00000008ff907819 */ /* 0x000fe20000011690 */
[----:B------:R-:W-:Y:S01]  /*5ba0*/  FFMA.FTZ R233, R23, UR4, -R232 ;  /* 0x0000000417e97c23 */ /* 0x000fe200080108e8 */
[----:B------:R-:W-:Y:S03]  /*5bb0*/  FSEL R170, R170, RZ, P1 ;  /* 0x000000ffaaaa7208 */ /* 0x000fe60000800000 */
[----:B------:R-:W1:Y:S01]  /*5bc0*/  MUFU.EX2 R138, R138 ;  /* 0x0000008a008a7308 */ /* 0x000e620000000800 */
[----:B------:R-:W-:Y:S01]  /*5bd0*/  LOP3.LUT R18, R148, 0xffff, RZ, 0xc0, !PT ;  /* 0x0000ffff94127812 */ /* 0x000fe200078ec0ff */
[----:B--2---:R-:W-:Y:S01]  /*5be0*/  FMUL.FTZ R22, R3, R114 ;  /* 0x0000007203167220 */ /* 0x004fe20000410000 */
[----:B------:R-:W-:Y:S01]  /*5bf0*/  SHF.R.U32.HI R147, RZ, 0x18, R148 ;  /* 0x00000018ff937819 */ /* 0x000fe20000011694 */
[--C-:B------:R-:W-:Y:S01]  /*5c00*/  FFMA.FTZ R58, R58, UR4, -R170.reuse ;  /* 0x000000043a3a7c23 */ /* 0x100fe200080108aa */
[----:B------:R-:W-:Y:S01]  /*5c10*/  LOP3.LUT R4, R19, 0xff, RZ, 0xc0, !PT ;  /* 0x000000ff13047812 */ /* 0x000fe200078ec0ff */
[--C-:B------:R-:W-:Y:S01]  /*5c20*/  FFMA.FTZ R59, R59, UR4, -R170.reuse ;  /* 0x000000043b3b7c23 */ /* 0x100fe200080108aa */
[--C-:B------:R-:W-:Y:S01]  /*5c30*/  LOP3.LUT R140, R151, R140, R201.reuse, 0x96, !PT ;  /* 0x0000008c978c7212 */ /* 0x100fe200078e96c9 */
[----:B------:R-:W-:Y:S01]  /*5c40*/  FFMA.FTZ R62, R62, UR4, -R170 ;  /* 0x000000043e3e7c23 */ /* 0x000fe200080108aa */
[----:B------:R-:W-:Y:S01]  /*5c50*/  SHF.R.U32.HI R143, RZ, 0x18, R150 ;  /* 0x00000018ff8f7819 */ /* 0x000fe20000011696 */
[--C-:B------:R-:W-:Y:S01]  /*5c60*/  FFMA.FTZ R165, R10, UR4, -R170.reuse ;  /* 0x000000040aa57c23 */ /* 0x100fe200080108aa */
[----:B------:R-:W-:Y:S01]  /*5c70*/  LOP3.LUT R142, R142, 0xff, RZ, 0xc0, !PT ;  /* 0x000000ff8e8e7812 */ /* 0x000fe200078ec0ff */
[--C-:B------:R-:W-:Y:S01]  /*5c80*/  FFMA.FTZ R159, R11, UR4, -R170.reuse ;  /* 0x000000040b9f7c23 */ /* 0x100fe200080108aa */
[----:B------:R-:W-:Y:S01]  /*5c90*/  LOP3.LUT R6, R149, R156, R201, 0x96, !PT ;  /* 0x0000009c95067212 */ /* 0x000fe200078e96c9 */
[----:B------:R-:W-:Y:S01]  /*5ca0*/  FFMA.FTZ R162, R14, UR4, -R170 ;  /* 0x000000040ea27c23 */ /* 0x000fe200080108aa */
[----:B------:R-:W-:Y:S01]  /*5cb0*/  PRMT R5, R5, 0x5410, R144 ;  /* 0x0000541005057816 */ /* 0x000fe20000000090 */
[----:B------:R-:W-:Y:S01]  /*5cc0*/  FFMA.FTZ R167, R15, UR4, -R170 ;  /* 0x000000040fa77c23 */ /* 0x000fe200080108aa */
[----:B------:R-:W-:Y:S01]  /*5cd0*/  LOP3.LUT R7, R148, 0xff, RZ, 0xc0, !PT ;  /* 0x000000ff94077812 */ /* 0x000fe200078ec0ff */
[----:B------:R-:W-:Y:S01]  /*5ce0*/  MUFU.EX2 R152, R152 ;  /* 0x0000009800987308 */ /* 0x000fe20000000800 */
[----:B------:R-:W-:Y:S01]  /*5cf0*/  SHF.R.U32.HI R18, RZ, 0x8, R18 ;  /* 0x00000008ff127819 */ /* 0x000fe20000011612 */
[--C-:B------:R-:W-:Y:S01]  /*5d00*/  FFMA.FTZ R161, R8, UR4, -R214.reuse ;  /* 0x0000000408a17c23 */ /* 0x100fe200080108d6 */
[----:B------:R-:W-:Y:S01]  /*5d10*/  PRMT R147, R4, 0x5410, R147 ;  /* 0x0000541004937816 */ /* 0x000fe20000000093 */
[--C-:B------:R-:W-:Y:S01]  /*5d20*/  FFMA.FTZ R156, R9, UR4, -R214.reuse ;  /* 0x00000004099c7c23 */ /* 0x100fe200080108d6 */
[----:B------:R-:W-:Y:S01]  /*5d30*/  PRMT R143, R142, 0x5410, R143 ;  /* 0x000054108e8f7816 */ /* 0x000fe2000000008f */
[----:B------:R-:W-:Y:S01]  /*5d40*/  FFMA.FTZ R160, R12, UR4, -R214 ;  /* 0x000000040ca07c23 */ /* 0x000fe200080108d6 */
[----:B------:R-:W-:Y:S03]  /*5d50*/  LOP3.LUT R4, R140, 0xffff, RZ, 0xc0, !PT ;  /* 0x0000ffff8c047812 */ /* 0x000fe600078ec0ff */
[----:B------:R-:W2:Y:S01]  /*5d60*/  MUFU.EX2 R153, R153 ;  /* 0x0000009900997308 */ /* 0x000ea20000000800 */
[----:B------:R-:W-:Y:S01]  /*5d70*/  SHF.R.U32.HI R142, RZ, 0x10, R140 ;  /* 0x00000010ff8e7819 */ /* 0x000fe2000001168c */
[----:B----4-:R-:W-:Y:S01]  /*5d80*/  IMAD.WIDE.U32 R144, R17, -0x2daee0ad, RZ ;  /* 0xd2511f5311907825 */ /* 0x010fe200078e00ff */
[----:B------:R-:W-:Y:S02]  /*5d90*/  PRMT R7, R7, 0x5410, R18 ;  /* 0x0000541007077816 */ /* 0x000fe40000000012 */
[----:B------:R-:W-:Y:S01]  /*5da0*/  SHF.R.U32.HI R149, RZ, 0x8, R4 ;  /* 0x00000008ff957819 */ /* 0x000fe20000011604 */
[----:B------:R-:W-:Y:S01]  /*5db0*/  FFMA.FTZ R235, R31, UR4, -R170 ;  /* 0x000000041feb7c23 */ /* 0x000fe200080108aa */
[C---:B------:R-:W-:Y:S03]  /*5dc0*/  LOP3.LUT R9, R144.reuse, 0xffff, RZ, 0xc0, !PT ;  /* 0x0000ffff90097812 */ /* 0x040fe600078ec0ff */
[----:B------:R-:W3:Y:S01]  /*5dd0*/  MUFU.EX2 R157, R157 ;  /* 0x0000009d009d7308 */ /* 0x000ee20000000800 */
[----:B------:R-:W-:Y:S01]  /*5de0*/  SHF.R.U32.HI R148, RZ, 0x10, R144 ;  /* 0x00000010ff947819 */ /* 0x000fe20000011690 */
[----:B------:R-:W-:Y:S01]  /*5df0*/  FFMA.FTZ R239, R27, UR4, -R170 ;  /* 0x000000041bef7c23 */ /* 0x000fe200080108aa */
[----:B------:R-:W-:Y:S01]  /*5e00*/  LOP3.LUT R19, R144, 0xff, RZ, 0xc0, !PT ;  /* 0x000000ff90137812 */ /* 0x000fe200078ec0ff */
[----:B------:R-:W-:Y:S01]  /*5e10*/  FMUL.FTZ R23, R3, R115 ;  /* 0x0000007303177220 */ /* 0x000fe20000410000 */
[----:B------:R-:W-:Y:S01]  /*5e20*/  SHF.R.U32.HI R18, RZ, 0x18, R144 ;  /* 0x00000018ff127819 */ /* 0x000fe20000011690 */
[----:B------:R-:W-:Y:S01]  /*5e30*/  FMUL.FTZ R68, R132, R68 ;  /* 0x0000004484447220 */ /* 0x000fe20000410000 */
[----:B------:R-:W-:Y:S03]  /*5e40*/  LOP3.LUT R144, R140, 0xff, RZ, 0xc0, !PT ;  /* 0x000000ff8c907812 */ /* 0x000fe600078ec0ff */
[----:B------:R-:W-:Y:S01]  /*5e50*/  MUFU.EX2 R161, R161 ;  /* 0x000000a100a17308 */ /* 0x000fe20000000800 */
[----:B------:R-:W-:Y:S01]  /*5e60*/  SHF.R.U32.HI R141, RZ, 0x18, R140 ;  /* 0x00000018ff8d7819 */ /* 0x000fe2000001168c */
[----:B------:R-:W-:Y:S01]  /*5e70*/  FMUL.FTZ R69, R132, R69 ;  /* 0x0000004584457220 */ /* 0x000fe20000410000 */
[----:B------:R-:W-:Y:S01]  /*5e80*/  LOP3.LUT R142, R142, 0xff, RZ, 0xc0, !PT ;  /* 0x000000ff8e8e7812 */ /* 0x000fe200078ec0ff */
[----:B------:R-:W-:Y:S01]  /*5e90*/  FADD.FTZ R4, -R133, R0 ;  /* 0x0000000085047221 */ /* 0x000fe20000010100 */
[--C-:B------:R-:W-:Y:S01]  /*5ea0*/  SHF.R.U32.HI R140, RZ, 0x10, R6.reuse ;  /* 0x00000010ff8c7819 */ /* 0x100fe20000011606 */
[----:B------:R-:W-:Y:S01]  /*5eb0*/  FMUL.FTZ R70, R3, R70 ;  /* 0x0000004603467220 */ /* 0x000fe20000410000 */
[----:B------:R-:W-:Y:S03]  /*5ec0*/  LOP3.LUT R12, R6, 0xffff, RZ, 0xc0, !PT ;  /* 0x0000ffff060c7812 */ /* 0x000fe600078ec0ff */
[----:B------:R-:W-:Y:S01]  /*5ed0*/  MUFU.EX2 R156, R156 ;  /* 0x0000009c009c7308 */ /* 0x000fe20000000800 */
[----:B------:R-:W-:Y:S01]  /*5ee0*/  LOP3.LUT R230, R145, R230, R205, 0x96, !PT ;  /* 0x000000e691e67212 */ /* 0x000fe200078e96cd */
[----:B------:R-:W-:Y:S01]  /*5ef0*/  FMUL.FTZ R0, R4, UR4 ;  /* 0x0000000404007c20 */ /* 0x000fe20008410000 */
[----:B------:R-:W-:Y:S01]  /*5f00*/  PRMT R141, R142, 0x5410, R141 ;  /* 0x000054108e8d7816 */ /* 0x000fe2000000008d */
[C---:B------:R-:W-:Y:S01]  /*5f10*/  FMUL.FTZ R71, R3.reuse, R71 ;  /* 0x0000004703477220 */ /* 0x040fe20000410000 */
[----:B------:R-:W-:Y:S01]  /*5f20*/  SHF.R.U32.HI R145, RZ, 0x18, R6 ;  /* 0x00000018ff917819 */ /* 0x000fe20000011606 */
[----:B------:R-:W-:Y:S01]  /*5f30*/  FMUL.FTZ R72, R132, R72 ;  /* 0x0000004884487220 */ /* 0x000fe20000410000 */
[----:B------:R-:W-:Y:S03]  /*5f40*/  LOP3.LUT R140, R140, 0xff, RZ, 0xc0, !PT ;  /* 0x000000ff8c8c7812 */ /* 0x000fe600078ec0ff */
[----:B------:R-:W-:Y:S01]  /*5f50*/  MUFU.EX2 R165, R165 ;  /* 0x000000a500a57308 */ /* 0x000fe20000000800 */
[----:B------:R-:W-:Y:S01]  /*5f60*/  PRMT R13, R144, 0x5410, R149 ;  /* 0x00005410900d7816 */ /* 0x000fe20000000095 */
[----:B------:R-:W-:Y:S01]  /*5f70*/  FMUL.FTZ R73, R132, R73 ;  /* 0x0000004984497220 */ /* 0x000fe20000410000 */
[--C-:B------:R-:W-:Y:S01]  /*5f80*/  HSET2.LE.AND R142, R5, R208.reuse, PT ;  /* 0x000000d0058e7233 */ /* 0x100fe20003803000 */
[C---:B------:R-:W-:Y:S01]  /*5f90*/  FMUL.FTZ R74, R3.reuse, R74 ;  /* 0x0000004a034a7220 */ /* 0x040fe20000410000 */
[----:B------:R-:W-:Y:S01]  /*5fa0*/  LOP3.LUT R11, R6, 0xff, RZ, 0xc0, !PT ;  /* 0x000000ff060b7812 */ /* 0x000fe200078ec0ff */
[----:B------:R-:W-:Y:S01]  /*5fb0*/  FMUL.FTZ R75, R3, R75 ;  /* 0x0000004b034b7220 */ /* 0x000fe20000410000 */
[----:B------:R-:W-:Y:S03]  /*5fc0*/  SHF.R.U32.HI R12, RZ, 0x8, R12 ;  /* 0x00000008ff0c7819 */ /* 0x000fe6000001160c */
[----:B------:R-:W4:Y:S01]  /*5fd0*/  MUFU.EX2 R159, R159 ;  /* 0x0000009f009f7308 */ /* 0x000f220000000800 */
[----:B-1----:R-:W-:Y:S01]  /*5fe0*/  F2FP.BF16.F32.PACK_AB R5, R138, R137 ;  /* 0x000000898a05723e */ /* 0x002fe200000010ff */
[----:B------:R-:W-:Y:S01]  /*5ff0*/  FMUL.FTZ R76, R2, R76 ;  /* 0x0000004c024c7220 */ /* 0x000fe20000410000 */
[----:B------:R-:W-:Y:S01]  /*6000*/  PRMT R145, R140, 0x5410, R145 ;  /* 0x000054108c917816 */ /* 0x000fe20000000091 */
[----:B------:R-:W-:Y:S01]  /*6010*/  FMUL.FTZ R77, R2, R77 ;  /* 0x0000004d024d7220 */ /* 0x000fe20000410000 */
[----:B------:R-:W-:Y:S01]  /*6020*/  PRMT R11, R11, 0x5410, R12 ;  /* 0x000054100b0b7816 */ /* 0x000fe2000000000c */
[----:B------:R-:W-:Y:S01]  /*6030*/  FMUL.FTZ R80, R132, R80 ;  /* 0x0000005084507220 */ /* 0x000fe20000410000 */
[----:B------:R-:W-:Y:S03]  /*6040*/  LOP3.LUT R142, R142, R5, RZ, 0xc0, !PT ;  /* 0x000000058e8e7212 */ /* 0x000fe600078ec0ff */
[----:B------:R-:W-:Y:S01]  /*6050*/  MUFU.EX2 R160, R160 ;  /* 0x000000a000a07308 */ /* 0x000fe20000000800 */
[--C-:B------:R-:W-:Y:S01]  /*6060*/  HSET2.LE.AND R143, R143, R208.reuse, PT ;  /* 0x000000d08f8f7233 */ /* 0x100fe20003803000 */
[----:B------:R-:W-:Y:S01]  /*6070*/  FMUL.FTZ R81, R132, R81 ;  /* 0x0000005184517220 */ /* 0x000fe20000410000 */
[--C-:B------:R-:W-:Y:S01]  /*6080*/  HSET2.LE.AND R140, R13, R208.reuse, PT ;  /* 0x000000d00d8c7233 */ /* 0x100fe20003803000 */
[C---:B------:R-:W-:Y:S01]  /*6090*/  FMUL.FTZ R82, R3.reuse, R82 ;  /* 0x0000005203527220 */ /* 0x040fe20000410000 */
[--C-:B------:R-:W-:Y:S01]  /*60a0*/  HSET2.LE.AND R141, R141, R208.reuse, PT ;  /* 0x000000d08d8d7233 */ /* 0x100fe20003803000 */
[----:B------:R-:W-:Y:S01]  /*60b0*/  FMUL.FTZ R83, R3, R83 ;  /* 0x0000005303537220 */ /* 0x000fe20000410000 */
[----:B--2---:R-:W-:Y:S03]  /*60c0*/  F2FP.BF16.F32.PACK_AB R6, R153, R152 ;  /* 0x000000989906723e */ /* 0x004fe600000010ff */
[----:B------:R-:W1:Y:S01]  /*60d0*/  MUFU.EX2 R163, R163 ;  /* 0x000000a300a37308 */ /* 0x000e620000000800 */
[----:B------:R-:W-:Y:S01]  /*60e0*/  F2FP.BF16.F32.PACK_AB R5, R154, R155 ;  /* 0x0000009b9a05723e */ /* 0x000fe200000010ff */
[----:B------:R-:W-:Y:S01]  /*60f0*/  IMAD.WIDE.U32 R16, R16, -0x2daee0ad, RZ ;  /* 0xd2511f5310107825 */ /* 0x000fe200078e00ff */
[----:B---3--:R-:W-:Y:S02]  /*6100*/  F2FP.BF16.F32.PACK_AB R4, R157, R158 ;  /* 0x0000009e9d04723e */ /* 0x008fe400000010ff */
[----:B------:R-:W-:Y:S01]  /*6110*/  LOP3.LUT R140, R140, R5, RZ, 0xc0, !PT ;  /* 0x000000058c8c7212 */ /* 0x000fe200078ec0ff */
[--C-:B------:R-:W-:Y:S01]  /*6120*/  FFMA.FTZ R168, R20, UR4, -R242.reuse ;  /* 0x0000000414a87c23 */ /* 0x100fe200080108f2 */
[----:B------:R-:W-:Y:S03]  /*6130*/  LOP3.LUT R141, R141, R4, RZ, 0xc0, !PT ;  /* 0x000000048d8d7212 */ /* 0x000fe600078ec0ff */
[----:B------:R-:W-:Y:S01]  /*6140*/  MUFU.EX2 R162, R162 ;  /* 0x000000a200a27308 */ /* 0x000fe20000000800 */
[----:B------:R-:W-:Y:S01]  /*6150*/  LOP3.LUT R143, R143, R6, RZ, 0xc0, !PT ;  /* 0x000000068f8f7212 */ /* 0x000fe200078ec0ff */
[----:B------:R-:W-:Y:S01]  /*6160*/  FFMA.FTZ R231, R21, UR4, -R242 ;  /* 0x0000000415e77c23 */ /* 0x000fe200080108f2 */
[--C-:B------:R-:W-:Y:S01]  /*6170*/  HSET2.LE.AND R147, R147, R208.reuse, PT ;  /* 0x000000d093937233 */ /* 0x100fe20003803000 */
[C---:B------:R-:W-:Y:S01]  /*6180*/  FMUL.FTZ R20, R132.reuse, R112 ;  /* 0x0000007084147220 */ /* 0x040fe20000410000 */
[--C-:B------:R-:W-:Y:S01]  /*6190*/  HSET2.LE.AND R146, R7, R208.reuse, PT ;  /* 0x000000d007927233 */ /* 0x100fe20003803000 */
[----:B------:R-:W-:Y:S01]  /*61a0*/  FMUL.FTZ R21, R132, R113 ;  /* 0x0000007184157220 */ /* 0x000fe20000410000 */
[--C-:B------:R-:W-:Y:S03]  /*61b0*/  HSET2.LE.AND R144, R11, R208.reuse, PT ;  /* 0x000000d00b907233 */ /* 0x100fe60003803000 */
[----:B------:R-:W2:Y:S01]  /*61c0*/  MUFU.EX2 R167, R167 ;  /* 0x000000a700a77308 */ /* 0x000ea20000000800 */
[--C-:B------:R-:W-:Y:S01]  /*61d0*/  HSET2.LE.AND R145, R145, R208.reuse, PT ;  /* 0x000000d091917233 */ /* 0x100fe20003803000 */
[--C-:B------:R-:W-:Y:S01]  /*61e0*/  FFMA.FTZ R240, R51, UR4, -R232.reuse ;  /* 0x0000000433f07c23 */ /* 0x100fe200080108e8 */
[----:B----4-:R-:W-:Y:S01]  /*61f0*/  F2FP.BF16.F32.PACK_AB R6, R159, R165 ;  /* 0x000000a59f06723e */ /* 0x010fe200000010ff */
[----:B------:R-:W-:Y:S01]  /*6200*/  FMUL.FTZ R51, R3, R99 ;  /* 0x0000006303337220 */ /* 0x000fe20000410000 */
[----:B------:R-:W-:Y:S01]  /*6210*/  F2FP.BF16.F32.PACK_AB R7, R156, R161 ;  /* 0x000000a19c07723e */ /* 0x000fe200000010ff */
[----:B------:R-:W-:Y:S01]  /*6220*/  FFMA.FTZ R241, R50, UR4, -R232 ;  /* 0x0000000432f17c23 */ /* 0x000fe200080108e8 */
[----:B-1----:R-:W-:Y:S03]  /*6230*/  F2FP.BF16.F32.PACK_AB R5, R163, R160 ;  /* 0x000000a0a305723e */ /* 0x002fe600000010ff */
[----:B------:R-:W1:Y:S01]  /*6240*/  MUFU.EX2 R0, R0 ;  /* 0x0000000000007308 */ /* 0x000e620000000800 */
[----:B------:R-:W-:Y:S01]  /*6250*/  LOP3.LUT R144, R144, R7, RZ, 0xc0, !PT ;  /* 0x0000000790907212 */ /* 0x000fe200078ec0ff */
[----:B------:R-:W-:Y:S01]  /*6260*/  FMUL.FTZ R7, R3, R131 ;  /* 0x0000008303077220 */ /* 0x000fe20000410000 */
[----:B------:R-:W-:Y:S01]  /*6270*/  LOP3.LUT R145, R145, R6, RZ, 0xc0, !PT ;  /* 0x0000000691917212 */ /* 0x000fe200078ec0ff */
[C---:B------:R-:W-:Y:S01]  /*6280*/  FMUL.FTZ R6, R3.reuse, R130 ;  /* 0x0000008203067220 */ /* 0x040fe20000410000 */
[----:B------:R-:W-:Y:S01]  /*6290*/  LOP3.LUT R146, R146, R5, RZ, 0xc0, !PT ;  /* 0x0000000592927212 */ /* 0x000fe200078ec0ff */
[----:B------:R-:W-:Y:S01]  /*62a0*/  FMUL.FTZ R5, R132, R129 ;  /* 0x0000008184057220 */ /* 0x000fe20000410000 */
[----:B------:R-:W-:Y:S01]  /*62b0*/  SHF.R.U32.HI R8, RZ, 0x10, R16 ;  /* 0x00000010ff087819 */ /* 0x000fe20000011610 */
[----:B------:R-:W-:Y:S01]  /*62c0*/  FMUL.FTZ R50, R3, R98 ;  /* 0x0000006203327220 */ /* 0x000fe20000410000 */
[----:B--2---:R-:W-:Y:S01]  /*62d0*/  F2FP.BF16.F32.PACK_AB R4, R167, R162 ;  /* 0x000000a2a704723e */ /* 0x004fe200000010ff */
[----:B------:R-:W-:Y:S01]  /*62e0*/  MUFU.EX2 R168, R168 ;  /* 0x000000a800a87308 */ /* 0x000fe20000000800 */
[----:B------:R-:W-:Y:S01]  /*62f0*/  LOP3.LUT R10, R16, 0xffff, RZ, 0xc0, !PT ;  /* 0x0000ffff100a7812 */ /* 0x000fe200078ec0ff */
[----:B------:R-:W-:Y:S01]  /*6300*/  FMUL.FTZ R84, R2, R84 ;  /* 0x0000005402547220 */ /* 0x000fe20000410000 */
[----:B------:R-:W-:Y:S01]  /*6310*/  LOP3.LUT R147, R147, R4, RZ, 0xc0, !PT ;  /* 0x0000000493937212 */ /* 0x000fe200078ec0ff */
[----:B------:R-:W-:Y:S01]  /*6320*/  FMUL.FTZ R4, R132, R128 ;  /* 0x0000008084047220 */ /* 0x000fe20000410000 */
[----:B------:R-:W-:Y:S01]  /*6330*/  LOP3.LUT R234, R17, R234, R205, 0x96, !PT ;  /* 0x000000ea11ea7212 */ /* 0x000fe200078e96cd */
[C---:B------:R-:W-:Y:S01]  /*6340*/  FMUL.FTZ R85, R2.reuse, R85 ;  /* 0x0000005502557220 */ /* 0x040fe20000410000 */
[----:B------:R-:W-:Y:S01]  /*6350*/  SHF.R.U32.HI R14, RZ, 0x8, R9 ;  /* 0x00000008ff0e7819 */ /* 0x000fe20000011609 */
[----:B------:R-:W-:Y:S01]  /*6360*/  FMUL.FTZ R9, R2, R125 ;  /* 0x0000007d02097220 */ /* 0x000fe20000410000 */
[----:B------:R-:W-:Y:S01]  /*6370*/  LOP3.LUT R15, R8, 0xff, RZ, 0xc0, !PT ;  /* 0x000000ff080f7812 */ /* 0x000fe200078ec0ff */
[----:B------:R-:W-:Y:S01]  /*6380*/  FMUL.FTZ R8, R2, R124 ;  /* 0x0000007c02087220 */ /* 0x000fe20000410000 */
[-C--:B------:R-:W-:Y:S01]  /*6390*/  HMMA.16816.F32.BF16 R4, R140, R32.reuse, R4 ;  /* 0x000000208c04723c */ /* 0x080fe20000041804 */
[----:B------:R-:W-:Y:S04]  /*63a0*/  MUFU.EX2 R128, R58 ;  /* 0x0000003a00807308 */ /* 0x000fe80000000800 */
[----:B------:R-:W-:Y:S01]  /*63b0*/  SHF.R.U32.HI R12, RZ, 0x8, R10 ;  /* 0x00000008ff0c7819 */ /* 0x000fe2000001160a */
[C---:B-1----:R-:W-:Y:S01]  /*63c0*/  FMUL.FTZ R10, R0.reuse, R126 ;  /* 0x0000007e000a7220 */ /* 0x042fe20000410000 */
[----:B------:R-:W-:Y:S01]  /*63d0*/  FMUL.FTZ R11, R0, R127 ;  /* 0x0000007f000b7220 */ /* 0x000fe20000410000 */
[----:B------:R-:W-:Y:S03]  /*63e0*/  LOP3.LUT R17, R16, 0xff, RZ, 0xc0, !PT ;  /* 0x000000ff10117812 */ /* 0x000fe600078ec0ff */
[----:B------:R-:W-:Y:S01]  /*63f0*/  MUFU.EX2 R124, R59 ;  /* 0x0000003b007c7308 */ /* 0x000fe20000000800 */
[----:B------:R-:W-:Y:S01]  /*6400*/  LOP3.LUT R13, R148, 0xff, RZ, 0xc0, !PT ;  /* 0x000000ff940d7812 */ /* 0x000fe200078ec0ff */
[C---:B------:R-:W-:Y:S01]  /*6410*/  FMUL.FTZ R31, R0.reuse, R107 ;  /* 0x0000006b001f7220 */ /* 0x040fe20000410000 */
[----:B------:R-:W-:Y:S01]  /*6420*/  SHF.R.U32.HI R16, RZ, 0x18, R16 ;  /* 0x00000018ff107819 */ /* 0x000fe20000011610 */
[C---:B------:R-:W-:Y:S01]  /*6430*/  HMMA.16816.F32.BF16 R8, R144.reuse, R32, R8 ;  /* 0x000000209008723c */ /* 0x040fe20000041808 */
[----:B------:R-:W1:Y:S05]  /*6440*/  LDSM.16.MT88.4 R148, [R177+0x6000] ;  /* 0x00600000b194783b */ /* 0x000e6a0000004200 */
[----:B------:R-:W-:Y:S01]  /*6450*/  MUFU.EX2 R126, R60 ;  /* 0x0000003c007e7308 */ /* 0x000fe20000000800 */
[----:B------:R-:W-:Y:S01]  /*6460*/  PRMT R131, R19, 0x5410, R14 ;  /* 0x0000541013837816 */ /* 0x000fe2000000000e */
[----:B------:R-:W-:Y:S03]  /*6470*/  FMUL.FTZ R14, R0, R122 ;  /* 0x0000007a000e7220 */ /* 0x000fe60000410000 */
[----:B------:R-:W-:Y:S01]  /*6480*/  PRMT R129, R13, 0x5410, R18 ;  /* 0x000054100d817816 */ /* 0x000fe20000000012 */
[C---:B------:R-:W-:Y:S01]  /*6490*/  FMUL.FTZ R13, R2.reuse, R121 ;  /* 0x00000079020d7220 */ /* 0x040fe20000410000 */
[----:B------:R-:W-:Y:S02]  /*64a0*/  PRMT R127, R17, 0x5410, R12 ;  /* 0x00005410117f7816 */ /* 0x000fe4000000000c */
[----:B------:R-:W-:Y:S01]  /*64b0*/  PRMT R125, R15, 0x5410, R16 ;  /* 0x000054100f7d7816 */ /* 0x000fe20000000010 */
[----:B------:R-:W-:Y:S01]  /*64c0*/  FMUL.FTZ R12, R2, R120 ;  /* 0x00000078020c7220 */ /* 0x000fe20000410000 */
[----:B------:R-:W-:Y:S01]  /*64d0*/  FMUL.FTZ R15, R0, R123 ;  /* 0x0000007b000f7220 */ /* 0x000fe20000410000 */
[C---:B------:R-:W-:Y:S01]  /*64e0*/  FMUL.FTZ R16, R132.reuse, R116 ;  /* 0x0000007484107220 */ /* 0x040fe20000410000 */
[----:B------:R-:W-:Y:S01]  /*64f0*/  FMUL.FTZ R17, R132, R117 ;  /* 0x0000007584117220 */ /* 0x000fe20000410000 */
[C---:B------:R-:W-:Y:S01]  /*6500*/  FMUL.FTZ R18, R3.reuse, R118 ;  /* 0x0000007603127220 */ /* 0x040fe20000410000 */
[----:B------:R-:W-:Y:S01]  /*6510*/  FMUL.FTZ R19, R3, R119 ;  /* 0x0000007703137220 */ /* 0x000fe20000410000 */
[C---:B------:R-:W-:Y:S01]  /*6520*/  FMUL.FTZ R32, R2.reuse, R108 ;  /* 0x0000006c02207220 */ /* 0x040fe20000410000 */
[----:B------:R-:W-:Y:S01]  /*6530*/  FMUL.FTZ R33, R2, R109 ;  /* 0x0000006d02217220 */ /* 0x000fe20000410000 */
[-C--:B------:R-:W-:Y:S01]  /*6540*/  HMMA.16816.F32.BF16 R12, R144, R34.reuse, R12 ;  /* 0x00000022900c723c */ /* 0x080fe2000004180c */
[----:B------:R-:W2:Y:S02]  /*6550*/  MUFU.EX2 R231, R231 ;  /* 0x000000e700e77308 */ /* 0x000ea40000000800 */
[----:B------:R-:W-:Y:S01]  /*6560*/  FMUL.FTZ R27, R0, R103 ;  /* 0x00000067001b7220 */ /* 0x000fe20000410000 */
[----:B------:R-:W-:Y:S01]  /*6570*/  SHF.R.U32.HI R121, RZ, 0x10, R234 ;  /* 0x00000010ff797819 */ /* 0x000fe200000116ea */
[----:B------:R-:W-:Y:S01]  /*6580*/  FFMA.FTZ R122, R28, UR4, -R214 ;  /* 0x000000041c7a7c23 */ /* 0x000fe200080108d6 */
[C---:B------:R-:W-:Y:S05]  /*6590*/  HMMA.16816.F32.BF16 R16, R140.reuse, R34, R16 ;  /* 0x000000228c10723c */ /* 0x040fea0000041810 */
[----:B------:R-:W-:Y:S01]  /*65a0*/  MUFU.EX2 R239, R239 ;  /* 0x000000ef00ef7308 */ /* 0x000fe20000000800 */
[----:B------:R-:W-:Y:S01]  /*65b0*/  FMUL.FTZ R28, R2, R104 ;  /* 0x00000068021c7220 */ /* 0x000fe20000410000 */
[----:B------:R-:W-:Y:S01]  /*65c0*/  LOP3.LUT R104, R121, 0xff, RZ, 0xc0, !PT ;  /* 0x000000ff79687812 */ /* 0x000fe200078ec0ff */
[C---:B------:R-:W-:Y:S03]  /*65d0*/  FMUL.FTZ R34, R0.reuse, R110 ;  /* 0x0000006e00227220 */ /* 0x040fe60000410000 */
[----:B------:R-:W-:Y:S02]  /*65e0*/  FMUL.FTZ R35, R0, R111 ;  /* 0x0000006f00237220 */ /* 0x000fe40000410000 */
[----:B------:R-:W3:Y:S01]  /*65f0*/  LDSM.16.MT88.4 R108, [R176+0x6000] ;  /* 0x00600000b06c783b */ /* 0x000ee20000004200 */
[----:B------:R-:W-:Y:S01]  /*6600*/  SHF.R.U32.HI R117, RZ, 0x18, R234 ;  /* 0x00000018ff757819 */ /* 0x000fe200000116ea */
[----:B------:R-:W-:Y:S01]  /*6610*/  FFMA.FTZ R120, R29, UR4, -R214 ;  /* 0x000000041d787c23 */ /* 0x000fe200080108d6 */
[----:B------:R-:W-:Y:S01]  /*6620*/  FMUL.FTZ R29, R2, R105 ;  /* 0x00000069021d7220 */ /* 0x000fe20000410000 */
[----:B------:R-:W-:Y:S01]  /*6630*/  FFMA.FTZ R116, R30, UR4, -R170 ;  /* 0x000000041e747c23 */ /* 0x000fe200080108aa */
[-C--:B-1----:R-:W-:Y:S01]  /*6640*/  HMMA.16816.F32.BF16 R20, R140, R148.reuse, R20 ;  /* 0x000000948c14723c */ /* 0x082fe20000041814 */
[----:B------:R-:W-:Y:S02]  /*6650*/  MUFU.EX2 R212, R212 ;  /* 0x000000d400d47308 */ /* 0x000fe40000000800 */
[----:B------:R-:W-:Y:S01]  /*6660*/  FMUL.FTZ R30, R0, R106 ;  /* 0x0000006a001e7220 */ /* 0x000fe20000410000 */
[----:B------:R-:W-:Y:S01]  /*6670*/  PRMT R117, R104, 0x5410, R117 ;  /* 0x0000541068757816 */ /* 0x000fe20000000075 */
[----:B------:R-:W-:Y:S01]  /*6680*/  FMUL.FTZ R78, R0, R78 ;  /* 0x0000004e004e7220 */ /* 0x000fe20000410000 */
[C---:B------:R-:W-:Y:S01]  /*6690*/  HMMA.16816.F32.BF16 R32, R144.reuse, R148, R32 ;  /* 0x000000949020723c */ /* 0x040fe20000041820 */
[----:B------:R-:W1:Y:S04]  /*66a0*/  LDSM.16.MT88.4 R104, [R175+0x6000] ;  /* 0x00600000af68783b */ /* 0x000e680000004200 */
[----:B------:R-:W-:Y:S01]  /*66b0*/  MUFU.EX2 R149, R120 ;  /* 0x0000007800957308 */ /* 0x000fe20000000800 */
[----:B------:R-:W-:Y:S01]  /*66c0*/  LOP3.LUT R112, R234, 0xffff, RZ, 0xc0, !PT ;  /* 0x0000ffffea707812 */ /* 0x000fe200078ec0ff */
[-C--:B------:R-:W-:Y:S04]  /*66d0*/  HMMA.16816.F32.BF16 R28, R144, R150.reuse, R28 ;  /* 0x00000096901c723c */ /* 0x080fe8000004181c */
[----:B------:R-:W-:Y:S02]  /*66e0*/  SHF.R.U32.HI R112, RZ, 0x8, R112 ;  /* 0x00000008ff707819 */ /* 0x000fe40000011670 */
[C---:B------:R-:W-:Y:S02]  /*66f0*/  HMMA.16816.F32.BF16 R68, R140.reuse, R150, R68 ;  /* 0x000000968c44723c */ /* 0x040fe40000041844 */
[----:B------:R-:W-:Y:S03]  /*6700*/  MUFU.EX2 R148, R116 ;  /* 0x0000007400947308 */ /* 0x000fe60000000800 */
[----:B------:R-:W-:Y:S01]  /*6710*/  FMUL.FTZ R79, R0, R79 ;  /* 0x0000004f004f7220 */ /* 0x000fe20000410000 */
[----:B------:R-:W-:Y:S01]  /*6720*/  LOP3.LUT R119, R234, 0xff, RZ, 0xc0, !PT ;  /* 0x000000ffea777812 */ /* 0x000fe200078ec0ff */
[----:B------:R-:W-:Y:S01]  /*6730*/  FFMA.FTZ R151, R25, UR4, -R214 ;  /* 0x0000000419977c23 */ /* 0x000fe200080108d6 */
[----:B------:R-:W-:Y:S04]  /*6740*/  FMUL.FTZ R25, R2, R101 ;  /* 0x0000006502197220 */ /* 0x000fe80000410000 */
[----:B------:R-:W4:Y:S01]  /*6750*/  MUFU.EX2 R233, R233 ;  /* 0x000000e900e97308 */ /* 0x000f220000000800 */
[----:B------:R-:W-:Y:S01]  /*6760*/  PRMT R119, R119, 0x5410, R112 ;  /* 0x0000541077777816 */ /* 0x000fe20000000070 */
[----:B------:R-:W-:Y:S01]  /*6770*/  FFMA.FTZ R234, R26, UR4, -R170 ;  /* 0x000000041aea7c23 */ /* 0x000fe200080108aa */
[----:B------:R-:W-:Y:S01]  /*6780*/  FMUL.FTZ R26, R0, R102 ;  /* 0x00000066001a7220 */ /* 0x000fe20000410000 */
[----:B------:R-:W-:Y:S01]  /*6790*/  F2FP.BF16.F32.PACK_AB R99, R169, R164 ;  /* 0x000000a4a963723e */ /* 0x000fe200000010ff */
[----:B------:R-:W-:Y:S01]  /*67a0*/  FFMA.FTZ R150, R24, UR4, -R214 ;  /* 0x0000000418967c23 */ /* 0x000fe200080108d6 */
[----:B------:R-:W-:Y:S01]  /*67b0*/  FMUL.FTZ R24, R2, R100 ;  /* 0x0000006402187220 */ /* 0x000fe20000410000 */
[-C--:B---3--:R-:W-:Y:S03]  /*67c0*/  HMMA.16816.F32.BF16 R72, R140, R108.reuse, R72 ;  /* 0x0000006c8c48723c */ /* 0x088fe60000041848 */
[----:B------:R-:W-:Y:S01]  /*67d0*/  MUFU.EX2 R151, R151 ;  /* 0x0000009700977308 */ /* 0x000fe20000000800 */
[--C-:B------:R-:W-:Y:S01]  /*67e0*/  HSET2.LE.AND R100, R131, R208.reuse, PT ;  /* 0x000000d083647233 */ /* 0x100fe20003803000 */
[----:B------:R-:W-:Y:S01]  /*67f0*/  FMUL.FTZ R86, R0, R86 ;  /* 0x0000005600567220 */ /* 0x000fe20000410000 */
[----:B------:R-:W-:Y:S01]  /*6800*/  LOP3.LUT R115, R230, 0xff, RZ, 0xc0, !PT ;  /* 0x000000ffe6737812 */ /* 0x000fe200078ec0ff */
[C---:B------:R-:W-:Y:S06]  /*6810*/  HMMA.16816.F32.BF16 R76, R144.reuse, R108, R76 ;  /* 0x0000006c904c723c */ /* 0x040fec000004184c */
[----:B------:R-:W3:Y:S01]  /*6820*/  MUFU.EX2 R150, R150 ;  /* 0x0000009600967308 */ /* 0x000ee20000000800 */
[----:B------:R-:W-:Y:S01]  /*6830*/  LOP3.LUT R98, R100, R99, RZ, 0xc0, !PT ;  /* 0x0000006364627212 */ /* 0x000fe200078ec0ff */
[-C--:B------:R-:W-:Y:S01]  /*6840*/  HMMA.16816.F32.BF16 R24, R144, R110.reuse, R24 ;  /* 0x0000006e9018723c */ /* 0x080fe20000041818 */
[----:B------:R-:W5:Y:S02]  /*6850*/  LDSM.16.MT88.4 R100, [R178+0x6800] ;  /* 0x00680000b264783b */ /* 0x000f640000004200 */
[--C-:B------:R-:W-:Y:S03]  /*6860*/  FFMA.FTZ R237, R48, UR4, -R242.reuse ;  /* 0x0000000430ed7c23 */ /* 0x100fe600080108f2 */
[C---:B------:R-:W-:Y:S02]  /*6870*/  HMMA.16816.F32.BF16 R80, R140.reuse, R110, R80 ;  /* 0x0000006e8c50723c */ /* 0x040fe40000041850 */
[----:B------:R-:W3:Y:S03]  /*6880*/  MUFU.EX2 R234, R234 ;  /* 0x000000ea00ea7308 */ /* 0x000ee60000000800 */
[----:B------:R-:W-:Y:S01]  /*6890*/  FFMA.FTZ R236, R49, UR4, -R242 ;  /* 0x0000000431ec7c23 */ /* 0x000fe200080108f2 */
[C---:B------:R-:W-:Y:S01]  /*68a0*/  FMUL.FTZ R48, R132.reuse, R96 ;  /* 0x0000006084307220 */ /* 0x040fe20000410000 */
[----:B------:R-:W-:Y:S01]  /*68b0*/  FMUL.FTZ R49, R132, R97 ;  /* 0x0000006184317220 */ /* 0x000fe20000410000 */
[----:B------:R-:W-:Y:S04]  /*68c0*/  LOP3.LUT R118, R230, 0xffff, RZ, 0xc0, !PT ;  /* 0x0000ffffe6767812 */ /* 0x000fe800078ec0ff */
[----:B------:R-:W-:Y:S01]  /*68d0*/  MUFU.EX2 R235, R235 ;  /* 0x000000eb00eb7308 */ /* 0x000fe20000000800 */
[----:B------:R-:W-:Y:S01]  /*68e0*/  FMUL.FTZ R87, R0, R87 ;  /* 0x0000005700577220 */ /* 0x000fe20000410000 */
[----:B------:R-:W-:Y:S01]  /*68f0*/  SHF.R.U32.HI R118, RZ, 0x8, R118 ;  /* 0x00000008ff767819 */ /* 0x000fe20000011676 */
[C---:B------:R-:W-:Y:S01]  /*6900*/  FMUL.FTZ R88, R2.reuse, R88 ;  /* 0x0000005802587220 */ /* 0x040fe20000410000 */
[-C--:B-1----:R-:W-:Y:S03]  /*6910*/  HMMA.16816.F32.BF16 R48, R140, R104.reuse, R48 ;  /* 0x000000688c30723c */ /* 0x082fe60000041830 */
[----:B------:R-:W-:Y:S01]  /*6920*/  SHF.R.U32.HI R114, RZ, 0x10, R230 ;  /* 0x00000010ff727819 */ /* 0x000fe200000116e6 */
[----:B------:R-:W-:Y:S01]  /*6930*/  FMUL.FTZ R89, R2, R89 ;  /* 0x0000005902597220 */ /* 0x000fe20000410000 */
[C---:B------:R-:W-:Y:S01]  /*6940*/  FMUL.FTZ R90, R0.reuse, R90 ;  /* 0x0000005a005a7220 */ /* 0x040fe20000410000 */
[C---:B------:R-:W-:Y:S01]  /*6950*/  HMMA.16816.F32.BF16 R84, R144.reuse, R104, R84 ;  /* 0x000000689054723c */ /* 0x040fe20000041854 */
[----:B------:R-:W-:Y:S04]  /*6960*/  MUFU.EX2 R237, R237 ;  /* 0x000000ed00ed7308 */ /* 0x000fe80000000800 */
[----:B------:R-:W-:Y:S01]  /*6970*/  FMUL.FTZ R91, R0, R91 ;  /* 0x0000005b005b7220 */ /* 0x000fe20000410000 */
[----:B------:R-:W-:Y:S01]  /*6980*/  PRMT R115, R115, 0x5410, R118 ;  /* 0x0000541073737816 */ /* 0x000fe20000000076 */
[----:B------:R-:W-:Y:S01]  /*6990*/  FFMA.FTZ R36, R36, UR4, -R242 ;  /* 0x0000000424247c23 */ /* 0x000fe200080108f2 */
[----:B------:R-:W-:Y:S03]  /*69a0*/  LOP3.LUT R114, R114, 0xff, RZ, 0xc0, !PT ;  /* 0x000000ff72727812 */ /* 0x000fe600078ec0ff */
[----:B------:R-:W-:Y:S01]  /*69b0*/  MUFU.EX2 R236, R236 ;  /* 0x000000ec00ec7308 */ /* 0x000fe20000000800 */
[----:B------:R-:W-:Y:S01]  /*69c0*/  SHF.R.U32.HI R113, RZ, 0x18, R230 ;  /* 0x00000018ff717819 */ /* 0x000fe200000116e6 */
[-C--:B------:R-:W-:Y:S03]  /*69d0*/  HMMA.16816.F32.BF16 R88, R144, R106.reuse, R88 ;  /* 0x0000006a9058723c */ /* 0x080fe60000041858 */
[--C-:B------:R-:W-:Y:S01]  /*69e0*/  HSET2.LE.AND R109, R129, R208.reuse, PT ;  /* 0x000000d0816d7233 */ /* 0x100fe20003803000 */
[C---:B------:R-:W-:Y:S01]  /*69f0*/  FMUL.FTZ R92, R132.reuse, R92 ;  /* 0x0000005c845c7220 */ /* 0x040fe20000410000 */
[--C-:B------:R-:W-:Y:S03]  /*6a00*/  HSET2.LE.AND R108, R115, R208.reuse, PT ;  /* 0x000000d0736c7233 */ /* 0x100fe60003803000 */
[----:B------:R-:W1:Y:S03]  /*6a10*/  MUFU.EX2 R230, R122 ;  /* 0x0000007a00e67308 */ /* 0x000e660000000800 */
[----:B------:R-:W-:Y:S01]  /*6a20*/  F2FP.BF16.F32.PACK_AB R96, R171, R166 ;  /* 0x000000a6ab60723e */ /* 0x000fe200000010ff */
[----:B------:R-:W-:Y:S01]  /*6a30*/  FMUL.FTZ R93, R132, R93 ;  /* 0x0000005d845d7220 */ /* 0x000fe20000410000 */
[----:B------:R-:W-:Y:S01]  /*6a40*/  PRMT R113, R114, 0x5410, R113 ;  /* 0x0000541072717816 */ /* 0x000fe20000000071 */
[----:B------:R-:W-:Y:S01]  /*6a50*/  FMUL.FTZ R94, R3, R94 ;  /* 0x0000005e035e7220 */ /* 0x000fe20000410000 */
[----:B--2---:R-:W-:Y:S03]  /*6a60*/  F2FP.BF16.F32.PACK_AB R97, R231, R168 ;  /* 0x000000a8e761723e */ /* 0x004fe600000010ff */
[----:B------:R2:W-:Y:S01]  /*6a70*/  MUFU.EX2 R144, R36 ;  /* 0x0000002400907308 */ /* 0x0005e20000000800 */
[----:B------:R-:W-:Y:S01]  /*6a80*/  LOP3.LUT R99, R109, R96, RZ, 0xc0, !PT ;  /* 0x000000606d637212 */ /* 0x000fe200078ec0ff */
[----:B------:R-:W-:Y:S01]  /*6a90*/  FMUL.FTZ R95, R3, R95 ;  /* 0x0000005f035f7220 */ /* 0x000fe20000410000 */
[----:B------:R-:W-:Y:S01]  /*6aa0*/  LOP3.LUT R96, R108, R97, RZ, 0xc0, !PT ;  /* 0x000000616c607212 */ /* 0x000fe200078ec0ff */
[--C-:B------:R-:W-:Y:S01]  /*6ab0*/  FFMA.FTZ R147, R47, UR4, -R170.reuse ;  /* 0x000000042f937c23 */ /* 0x100fe200080108aa */
[--C-:B------:R-:W-:Y:S01]  /*6ac0*/  HSET2.LE.AND R97, R113, R208.reuse, PT ;  /* 0x000000d071617233 */ /* 0x100fe20003803000 */
[----:B------:R-:W-:Y:S01]  /*6ad0*/  FFMA.FTZ R146, R46, UR4, -R170 ;  /* 0x000000042e927c23 */ /* 0x000fe200080108aa */
[----:B------:R-:W1:Y:S01]  /*6ae0*/  LDSM.16.MT88.4 R112, [R177+0x6800] ;  /* 0x00680000b170783b */ /* 0x000e620000004200 */
[----:B----4-:R-:W-:Y:S01]  /*6af0*/  F2FP.BF16.F32.PACK_AB R108, R233, R212 ;  /* 0x000000d4e96c723e */ /* 0x010fe200000010ff */
[----:B------:R-:W-:Y:S01]  /*6b00*/  HMMA.16816.F32.BF16 R92, R140, R106, R92 ;  /* 0x0000006a8c5c723c */ /* 0x000fe2000004185c */
[----:B------:R4:W-:Y:S03]  /*6b10*/  MUFU.EX2 R140, R38 ;  /* 0x00000026008c7308 */ /* 0x0009e60000000800 */
[----:B------:R-:W-:Y:S01]  /*6b20*/  LOP3.LUT R97, R97, R108, RZ, 0xc0, !PT ;  /* 0x0000006c61617212 */ /* 0x000fe200078ec0ff */
[----:B------:R-:W-:Y:S01]  /*6b30*/  FFMA.FTZ R145, R37, UR4, -R242 ;  /* 0x0000000425917c23 */ /* 0x000fe200080108f2 */
[--C-:B------:R-:W-:Y:S01]  /*6b40*/  HSET2.LE.AND R108, R119, R208.reuse, PT ;  /* 0x000000d0776c7233 */ /* 0x100fe20003803000 */
[----:B------:R-:W-:Y:S01]  /*6b50*/  FFMA.FTZ R141, R39, UR4, -R232 ;  /* 0x00000004278d7c23 */ /* 0x000fe200080108e8 */
[--C-:B------:R-:W-:Y:S03]  /*6b60*/  HSET2.LE.AND R110, R127, R208.reuse, PT ;  /* 0x000000d07f6e7233 */ /* 0x100fe60003803000 */
[----:B------:R-:W-:Y:S01]  /*6b70*/  MUFU.EX2 R122, R62 ;  /* 0x0000003e007a7308 */ /* 0x000fe20000000800 */
[-C--:B-----5:R-:W-:Y:S05]  /*6b80*/  HMMA.16816.F32.BF16 R4, R96, R100.reuse, R4 ;  /* 0x000000646004723c */ /* 0x0a0fea0000041804 */
[--C-:B------:R-:W-:Y:S01]  /*6b90*/  HSET2.LE.AND R111, R125, R208.reuse, PT ;  /* 0x000000d07d6f7233 */ /* 0x100fe20003803000 */
[----:B------:R-:W-:Y:S01]  /*6ba0*/  IMAD.WIDE.U32 R106, R243, -0x2daee0ad, RZ ;  /* 0xd2511f53f36a7825 */ /* 0x000fe200078e00ff */
[--C-:B------:R-:W-:Y:S02]  /*6bb0*/  HSET2.LE.AND R109, R117, R208.reuse, PT ;  /* 0x000000d0756d7233 */ /* 0x100fe40003803000 */
[----:B------:R-:W-:Y:S02]  /*6bc0*/  MUFU.EX2 R146, R146 ;  /* 0x0000009200927308 */ /* 0x000fe40000000800 */
[----:B---3--:R-:W-:Y:S01]  /*6bd0*/  F2FP.BF16.F32.PACK_AB R37, R151, R150 ;  /* 0x000000969725723e */ /* 0x008fe200000010ff */
[----:B------:R-:W-:Y:S01]  /*6be0*/  IMAD.WIDE.U32 R116, R245, -0x2daee0ad, RZ ;  /* 0xd2511f53f5747825 */ /* 0x000fe200078e00ff */
[----:B--2---:R-:W-:Y:S02]  /*6bf0*/  F2FP.BF16.F32.PACK_AB R36, R239, R234 ;  /* 0x000000eaef24723e */ /* 0x004fe400000010ff */
[----:B-1----:R-:W-:Y:S01]  /*6c00*/  F2FP.BF16.F32.PACK_AB R105, R149, R230 ;  /* 0x000000e69569723e */ /* 0x002fe200000010ff */
[--C-:B------:R-:W-:Y:S01]  /*6c10*/  FFMA.FTZ R142, R44, UR4, -R214.reuse ;  /* 0x000000042c8e7c23 */ /* 0x100fe200080108d6 */
[----:B------:R-:W-:Y:S01]  /*6c20*/  F2FP.BF16.F32.PACK_AB R104, R235, R148 ;  /* 0x00000094eb68723e */ /* 0x000fe200000010ff */
[--C-:B------:R-:W-:Y:S01]  /*6c30*/  FFMA.FTZ R143, R45, UR4, -R214.reuse ;  /* 0x000000042d8f7c23 */ /* 0x100fe200080108d6 */
[----:B------:R-:W-:Y:S01]  /*6c40*/  LOP3.LUT R110, R110, R105, RZ, 0xc0, !PT ;  /* 0x000000696e6e7212 */ /* 0x000fe200078ec0ff */
[----:B------:R-:W-:Y:S01]  /*6c50*/  FFMA.FTZ R243, R40, UR4, -R214 ;  /* 0x0000000428f37c23 */ /* 0x000fe200080108d6 */
[----:B------:R-:W-:Y:S01]  /*6c60*/  LOP3.LUT R111, R111, R104, RZ, 0xc0, !PT ;  /* 0x000000686f6f7212 */ /* 0x000fe200078ec0ff */
[----:B------:R-:W-:Y:S01]  /*6c70*/  IMAD.WIDE.U32 R104, R247, -0x2daee0ad, RZ ;  /* 0xd2511f53f7687825 */ /* 0x000fe200078e00ff */
[----:B------:R-:W-:Y:S01]  /*6c80*/  LOP3.LUT R108, R108, R37, RZ, 0xc0, !PT ;  /* 0x000000256c6c7212 */ /* 0x000fe200078ec0ff */
[----:B------:R-:W-:Y:S01]  /*6c90*/  MUFU.EX2 R147, R147 ;  /* 0x0000009300937308 */ /* 0x000fe20000000800 */
[----:B------:R-:W-:Y:S01]  /*6ca0*/  LOP3.LUT R109, R109, R36, RZ, 0xc0, !PT ;  /* 0x000000246d6d7212 */ /* 0x000fe200078ec0ff */
[----:B------:R-:W-:Y:S04]  /*6cb0*/  IMAD.WIDE.U32 R36, R249, -0x2daee0ad, RZ ;  /* 0xd2511f53f9247825 */ /* 0x000fe800078e00ff */
[----:B------:R-:W-:Y:S01]  /*6cc0*/  FFMA.FTZ R245, R43, UR4, -R170 ;  /* 0x000000042bf57c23 */ /* 0x000fe200080108aa */
[----:B------:R-:W-:Y:S01]  /*6cd0*/  LOP3.LUT R44, R107, R116, R192, 0x96, !PT ;  /* 0x000000746b2c7212 */ /* 0x000fe200078e96c0 */
[----:B------:R-:W-:Y:S01]  /*6ce0*/  FFMA.FTZ R251, R52, UR4, -R242 ;  /* 0x0000000434fb7c23 */ /* 0x000fe200080108f2 */
[----:B------:R-:W-:Y:S01]  /*6cf0*/  LOP3.LUT R248, R37, R248, R194, 0x96, !PT ;  /* 0x000000f825f87212 */ /* 0x000fe200078e96c2 */
[C---:B------:R-:W-:Y:S01]  /*6d00*/  HMMA.16816.F32.BF16 R8, R108.reuse, R100, R8 ;  /* 0x000000646c08723c */ /* 0x040fe20000041808 */
[----:B------:R-:W-:Y:S03]  /*6d10*/  MUFU.EX2 R243, R243 ;  /* 0x000000f300f37308 */ /* 0x000fe60000000800 */
[----:B------:R-:W-:Y:S01]  /*6d20*/  LOP3.LUT R105, R105, R36, R192, 0x96, !PT ;  /* 0x0000002469697212 */ /* 0x000fe200078e96c0 */
[----:B------:R-:W-:Y:S01]  /*6d30*/  IMAD.WIDE.U32 R120, R44, -0x326172a9, RZ ;  /* 0xcd9e8d572c787825 */ /* 0x000fe200078e00ff */
[-C--:B------:R-:W-:Y:S01]  /*6d40*/  HMMA.16816.F32.BF16 R12, R108, R102.reuse, R12 ;  /* 0x000000666c0c723c */ /* 0x080fe2000004180c */
[----:B----4-:R-:W1:Y:S04]  /*6d50*/  LDSM.16.MT88.4 R36, [R176+0x6800] ;  /* 0x00680000b024783b */ /* 0x010e680000004200 */
[----:B------:R-:W-:Y:S01]  /*6d60*/  MUFU.EX2 R245, R245 ;  /* 0x000000f500f57308 */ /* 0x000fe20000000800 */
[----:B------:R-:W-:Y:S01]  /*6d70*/  IMAD.WIDE.U32 R118, R105, -0x326172a9, RZ ;  /* 0xcd9e8d5769767825 */ /* 0x000fe200078e00ff */
[C---:B------:R-:W-:Y:S04]  /*6d80*/  HMMA.16816.F32.BF16 R16, R96.reuse, R102, R16 ;  /* 0x000000666010723c */ /* 0x040fe80000041810 */
[----:B------:R-:W-:Y:S02]  /*6d90*/  SHF.R.U32.HI R107, RZ, 0x10, R118 ;  /* 0x00000010ff6b7819 */ /* 0x000fe40000011676 */
[-C--:B------:R-:W-:Y:S02]  /*6da0*/  HMMA.16816.F32.BF16 R20, R96, R112.reuse, R20 ;  /* 0x000000706014723c */ /* 0x080fe40000041814 */
[----:B------:R-:W-:Y:S03]  /*6db0*/  MUFU.EX2 R251, R251 ;  /* 0x000000fb00fb7308 */ /* 0x000fe60000000800 */
[----:B------:R-:W-:Y:S01]  /*6dc0*/  LOP3.LUT R102, R118, 0xffff, RZ, 0xc0, !PT ;  /* 0x0000ffff76667812 */ /* 0x000fe200078ec0ff */
[C---:B------:R-:W-:Y:S06]  /*6dd0*/  HMMA.16816.F32.BF16 R32, R108.reuse, R112, R32 ;  /* 0x000000706c20723c */ /* 0x040fec0000041820 */
[----:B------:R-:W-:Y:S01]  /*6de0*/  MUFU.EX2 R241, R241 ;  /* 0x000000f100f17308 */ /* 0x000fe20000000800 */
[----:B------:R-:W-:Y:S01]  /*6df0*/  LOP3.LUT R244, R117, R244, R194, 0x96, !PT ;  /* 0x000000f475f47212 */ /* 0x000fe200078e96c2 */
[-C--:B------:R-:W-:Y:S04]  /*6e00*/  HMMA.16816.F32.BF16 R28, R108, R114.reuse, R28 ;  /* 0x000000726c1c723c */ /* 0x080fe8000004181c */
[----:B------:R-:W-:Y:S02]  /*6e10*/  IMAD.WIDE.U32 R112, R244, -0x326172a9, RZ ;  /* 0xcd9e8d57f4707825 */ /* 0x000fe400078e00ff */
[C---:B------:R-:W-:Y:S02]  /*6e20*/  HMMA.16816.F32.BF16 R68, R96.reuse, R114, R68 ;  /* 0x000000726044723c */ /* 0x040fe40000041844 */
[----:B------:R-:W2:Y:S03]  /*6e30*/  MUFU.EX2 R240, R240 ;  /* 0x000000f000f07308 */ /* 0x000ea60000000800 */
[----:B------:R-:W-:Y:S01]  /*6e40*/  SHF.R.U32.HI R103, RZ, 0x18, R118 ;  /* 0x00000018ff677819 */ /* 0x000fe20000011676 */
[----:B------:R-:W-:Y:S01]  /*6e50*/  IMAD.WIDE.U32 R248, R248, -0x326172a9, RZ ;  /* 0xcd9e8d57f8f87825 */ /* 0x000fe200078e00ff */
[----:B------:R-:W-:Y:S05]  /*6e60*/  LOP3.LUT R44, R120, 0xffff, RZ, 0xc0, !PT ;  /* 0x0000ffff782c7812 */ /* 0x000fea00078ec0ff */
[----:B------:R-:W3:Y:S01]  /*6e70*/  MUFU.EX2 R145, R145 ;  /* 0x0000009100917308 */ /* 0x000ee20000000800 */
[-C--:B-1----:R-:W-:Y:S03]  /*6e80*/  HMMA.16816.F32.BF16 R72, R96, R36.reuse, R72 ;  /* 0x000000246048723c */ /* 0x082fe60000041848 */
[----:B------:R-:W-:Y:S01]  /*6e90*/  SHF.R.U32.HI R45, RZ, 0x10, R120 ;  /* 0x00000010ff2d7819 */ /* 0x000fe20000011678 */
[----:B------:R-:W-:Y:S01]  /*6ea0*/  FFMA.FTZ R244, R64, UR4, -R242 ;  /* 0x0000000440f47c23 */ /* 0x000fe200080108f2 */
[----:B------:R-:W-:Y:S01]  /*6eb0*/  LOP3.LUT R46, R107, 0xff, RZ, 0xc0, !PT ;  /* 0x000000ff6b2e7812 */ /* 0x000fe200078ec0ff */
[C---:B------:R-:W-:Y:S03]  /*6ec0*/  HMMA.16816.F32.BF16 R76, R108.reuse, R36, R76 ;  /* 0x000000246c4c723c */ /* 0x040fe6000004184c */
[----:B------:R-:W1:Y:S02]  /*6ed0*/  MUFU.EX2 R141, R141 ;  /* 0x0000008d008d7308 */ /* 0x000e640000000800 */
[----:B------:R-:W-:Y:S01]  /*6ee0*/  SHF.R.U32.HI R116, RZ, 0x8, R102 ;  /* 0x00000008ff747819 */ /* 0x000fe20000011666 */
[-C--:B------:R-:W-:Y:S07]  /*6ef0*/  HMMA.16816.F32.BF16 R24, R108, R38.reuse, R24 ;  /* 0x000000266c18723c */ /* 0x080fee0000041818 */
[----:B------:R-:W-:Y:S01]  /*6f00*/  MUFU.EX2 R142, R142 ;  /* 0x0000008e008e7308 */ /* 0x000fe20000000800 */
[----:B------:R-:W-:Y:S01]  /*6f10*/  LOP3.LUT R102, R121, R112, R201, 0x96, !PT ;  /* 0x0000007079667212 */ /* 0x000fe200078e96c9 */
[C---:B------:R-:W-:Y:S04]  /*6f20*/  HMMA.16816.F32.BF16 R80, R96.reuse, R38, R80 ;  /* 0x000000266050723c */ /* 0x040fe80000041850 */
[----:B------:R-:W-:Y:S01]  /*6f30*/  PRMT R103, R46, 0x5410, R103 ;  /* 0x000054102e677816 */ /* 0x000fe20000000067 */
[----:B------:R-:W-:Y:S01]  /*6f40*/  FFMA.FTZ R250, R67, UR4, -R232 ;  /* 0x0000000443fa7c23 */ /* 0x000fe200080108e8 */
[----:B------:R-:W-:Y:S02]  /*6f50*/  SHF.R.U32.HI R112, RZ, 0x8, R44 ;  /* 0x00000008ff707819 */ /* 0x000fe4000001162c */
[----:B------:R-:W4:Y:S03]  /*6f60*/  MUFU.EX2 R143, R143 ;  /* 0x0000008f008f7308 */ /* 0x000f260000000800 */
[----:B------:R-:W-:Y:S01]  /*6f70*/  LOP3.LUT R40, R45, 0xff, RZ, 0xc0, !PT ;  /* 0x000000ff2d287812 */ /* 0x000fe200078ec0ff */
[----:B------:R-:W-:Y:S01]  /*6f80*/  FFMA.FTZ R247, R65, UR4, -R242 ;  /* 0x0000000441f77c23 */ /* 0x000fe200080108f2 */
[----:B------:R-:W5:Y:S01]  /*6f90*/  LDSM.16.MT88.4 R44, [R175+0x6800] ;  /* 0x00680000af2c783b */ /* 0x000f620000004200 */
[----:B------:R-:W-:Y:S01]  /*6fa0*/  SHF.R.U32.HI R107, RZ, 0x18, R120 ;  /* 0x00000018ff6b7819 */ /* 0x000fe20000011678 */
[----:B------:R-:W-:Y:S01]  /*6fb0*/  FFMA.FTZ R54, R54, UR4, -R232 ;  /* 0x0000000436367c23 */ /* 0x000fe200080108e8 */
[----:B------:R-:W-:Y:S01]  /*6fc0*/  LOP3.LUT R100, R119, R248, R201, 0x96, !PT ;  /* 0x000000f877647212 */ /* 0x000fe200078e96c9 */
[--C-:B------:R-:W-:Y:S01]  /*6fd0*/  FFMA.FTZ R248, R42, UR4, -R170.reuse ;  /* 0x000000042af87c23 */ /* 0x100fe200080108aa */
[----:B------:R-:W-:Y:S01]  /*6fe0*/  PRMT R107, R40, 0x5410, R107 ;  /* 0x00005410286b7816 */ /* 0x000fe2000000006b */
[----:B------:R-:W-:Y:S01]  /*6ff0*/  FFMA.FTZ R170, R63, UR4, -R170 ;  /* 0x000000043faa7c23 */ /* 0x000fe200080108aa */
[----:B------:R-:W-:Y:S01]  /*7000*/  LOP3.LUT R40, R102, 0xffff, RZ, 0xc0, !PT ;  /* 0x0000ffff66287812 */ /* 0x000fe200078ec0ff */
[----:B------:R-:W-:Y:S01]  /*7010*/  MUFU.EX2 R250, R250 ;  /* 0x000000fa00fa7308 */ /* 0x000fe20000000800 */
[----:B------:R-:W-:Y:S01]  /*7020*/  SHF.R.U32.HI R42, RZ, 0x10, R100 ;  /* 0x00000010ff2a7819 */ /* 0x000fe20000011664 */
[----:B------:R-:W-:Y:S01]  /*7030*/  FFMA.FTZ R252, R56, UR4, -R214 ;  /* 0x0000000438fc7c23 */ /* 0x000fe200080108d6 */
[----:B------:R-:W-:Y:S01]  /*7040*/  LOP3.LUT R117, R102, 0xff, RZ, 0xc0, !PT ;  /* 0x000000ff66757812 */ /* 0x000fe200078ec0ff */
[----:B------:R-:W-:Y:S01]  /*7050*/  FFMA.FTZ R242, R53, UR4, -R242 ;  /* 0x0000000435f27c23 */ /* 0x000fe200080108f2 */
[----:B------:R-:W-:Y:S01]  /*7060*/  LOP3.LUT R42, R42, 0xff, RZ, 0xc0, !PT ;  /* 0x000000ff2a2a7812 */ /* 0x000fe200078ec0ff */
[----:B------:R-:W-:Y:S01]  /*7070*/  FFMA.FTZ R155, R132, R215, R155 ;  /* 0x000000d7849b7223 */ /* 0x000fe2000001009b */
[----:B------:R-:W-:Y:S03]  /*7080*/  SHF.R.U32.HI R40, RZ, 0x8, R40 ;  /* 0x00000008ff287819 */ /* 0x000fe60000011628 */
[----:B------:R-:W-:Y:S01]  /*7090*/  MUFU.EX2 R248, R248 ;  /* 0x000000f800f87308 */ /* 0x000fe20000000800 */
[----:B------:R-:W-:Y:S01]  /*70a0*/  SHF.R.U32.HI R121, RZ, 0x18, R100 ;  /* 0x00000018ff797819 */ /* 0x000fe20000011664 */
[----:B------:R-:W-:Y:S01]  /*70b0*/  FFMA.FTZ R158, R3, R210, R158 ;  /* 0x000000d2039e7223 */ /* 0x000fe2000001009e */
[----:B------:R-:W-:Y:S01]  /*70c0*/  LOP3.LUT R105, R249, R246, R193, 0x96, !PT ;  /* 0x000000f6f9697212 */ /* 0x000fe200078e96c1 */
[----:B------:R-:W-:Y:S01]  /*70d0*/  FFMA.FTZ R246, R41, UR4, -R214 ;  /* 0x0000000429f67c23 */ /* 0x000fe200080108d6 */
[----:B------:R-:W-:Y:S01]  /*70e0*/  PRMT R121, R42, 0x5410, R121 ;  /* 0x000054102a797816 */ /* 0x000fe20000000079 */
[----:B------:R-:W-:Y:S01]  /*70f0*/  FFMA.FTZ R249, R66, UR4, -R232 ;  /* 0x0000000442f97c23 */ /* 0x000fe200080108e8 */
[----:B------:R-:W-:Y:S01]  /*7100*/  PRMT R117, R117, 0x5410, R40 ;  /* 0x0000541075757816 */ /* 0x000fe20000000028 */
[----:B------:R-:W-:Y:S01]  /*7110*/  FFMA.FTZ R232, R55, UR4, -R232 ;  /* 0x0000000437e87c23 */ /* 0x000fe200080108e8 */
[----:B------:R-:W4:Y:S01]  /*7120*/  LDSM.16.MT88.4 R40, [R178+0x7000] ;  /* 0x00700000b228783b */ /* 0x000f220000004200 */
[----:B------:R-:W-:Y:S01]  /*7130*/  LOP3.LUT R119, R118, 0xff, RZ, 0xc0, !PT ;  /* 0x000000ff76777812 */ /* 0x000fe200078ec0ff */
[----:B------:R-:W4:Y:S01]  /*7140*/  MUFU.EX2 R246, R246 ;  /* 0x000000f600f67308 */ /* 0x000f220000000800 */
[----:B------:R-:W-:Y:S01]  /*7150*/  SHF.R.U32.HI R36, RZ, 0x10, R102 ;  /* 0x00000010ff247819 */ /* 0x000fe20000011666 */
[----:B------:R-:W-:Y:S01]  /*7160*/  FFMA.FTZ R161, R2, R213, R161 ;  /* 0x000000d502a17223 */ /* 0x000fe200000100a1 */
[----:B------:R-:W-:Y:S01]  /*7170*/  LOP3.LUT R37, R100, 0xffff, RZ, 0xc0, !PT ;  /* 0x0000ffff64257812 */ /* 0x000fe200078ec0ff */
[----:B------:R-:W-:Y:S01]  /*7180*/  IMAD.MOV.U32 R2, RZ, RZ, R135 ;  /* 0x000000ffff027224 */ /* 0x000fe200078e0087 */
[----:B------:R-:W-:Y:S01]  /*7190*/  PRMT R119, R119, 0x5410, R116 ;  /* 0x0000541077777816 */ /* 0x000fe20000000074 */
[----:B------:R-:W-:Y:S01]  /*71a0*/  FFMA.FTZ R165, R0, R211, R165 ;  /* 0x000000d300a57223 */ /* 0x000fe200000100a5 */
[----:B------:R-:W-:Y:S03]  /*71b0*/  SHF.R.U32.HI R115, RZ, 0x18, R102 ;  /* 0x00000018ff737819 */ /* 0x000fe60000011666 */
[----:B------:R-:W4:Y:S01]  /*71c0*/  MUFU.EX2 R249, R249 ;  /* 0x000000f900f97308 */ /* 0x000f220000000800 */
[--C-:B------:R-:W-:Y:S01]  /*71d0*/  HSET2.LE.AND R39, R103, R208.reuse, PT ;  /* 0x000000d067277233 */ /* 0x100fe20003803000 */
[----:B------:R-:W-:Y:S01]  /*71e0*/  FADD.FTZ R154, R154, R155 ;  /* 0x0000009b9a9a7221 */ /* 0x000fe20000010000 */
[--C-:B------:R-:W-:Y:S01]  /*71f0*/  HSET2.LE.AND R38, R119, R208.reuse, PT ;  /* 0x000000d077267233 */ /* 0x100fe20003803000 */
[----:B------:R-:W-:Y:S01]  /*7200*/  FADD.FTZ R157, R157, R158 ;  /* 0x0000009e9d9d7221 */ /* 0x000fe20000010000 */
[-C--:B-----5:R-:W-:Y:S03]  /*7210*/  HMMA.16816.F32.BF16 R48, R96, R44.reuse, R48 ;  /* 0x0000002c6030723c */ /* 0x0a0fe60000041830 */
[----:B------:R-:W-:Y:S02]  /*7220*/  LOP3.LUT R123, R100, 0xff, RZ, 0xc0, !PT ;  /* 0x000000ff647b7812 */ /* 0x000fe400078ec0ff */
[----:B------:R-:W-:Y:S01]  /*7230*/  MUFU.EX2 R242, R242 ;  /* 0x000000f200f27308 */ /* 0x000fe20000000800 */
[----:B------:R-:W-:Y:S01]  /*7240*/  LOP3.LUT R36, R36, 0xff, RZ, 0xc0, !PT ;  /* 0x000000ff24247812 */ /* 0x000fe200078ec0ff */
[C---:B------:R-:W-:Y:S04]  /*7250*/  HMMA.16816.F32.BF16 R84, R108.reuse, R44, R84 ;  /* 0x0000002c6c54723c */ /* 0x040fe80000041854 */
[----:B------:R-:W-:Y:S02]  /*7260*/  SHF.R.U32.HI R100, RZ, 0x8, R37 ;  /* 0x00000008ff647819 */ /* 0x000fe40000011625 */
[-C--:B------:R-:W-:Y:S02]  /*7270*/  HMMA.16816.F32.BF16 R88, R108, R46.reuse, R88 ;  /* 0x0000002e6c58723c */ /* 0x080fe40000041858 */
[----:B------:R-:W-:Y:S03]  /*7280*/  MUFU.EX2 R252, R252 ;  /* 0x000000fc00fc7308 */ /* 0x000fe60000000800 */
[----:B------:R-:W-:Y:S01]  /*7290*/  LOP3.LUT R101, R120, 0xff, RZ, 0xc0, !PT ;  /* 0x000000ff78657812 */ /* 0x000fe200078ec0ff */
[----:B------:R-:W-:Y:S06]  /*72a0*/  HMMA.16816.F32.BF16 R92, R96, R46, R92 ;  /* 0x0000002e605c723c */ /* 0x000fec000004185c */
[----:B------:R-:W-:Y:S01]  /*72b0*/  MUFU.EX2 R244, R244 ;  /* 0x000000f400f47308 */ /* 0x000fe20000000800 */
[----:B------:R-:W-:Y:S01]  /*72c0*/  PRMT R115, R36, 0x5410, R115 ;  /* 0x0000541024737816 */ /* 0x000fe20000000073 */
[----:B------:R-:W-:Y:S03]  /*72d0*/  FADD.FTZ R161, R156, R161 ;  /* 0x000000a19ca17221 */ /* 0x000fe60000010000 */
[----:B------:R-:W-:Y:S01]  /*72e0*/  PRMT R123, R123, 0x5410, R100 ;  /* 0x000054107b7b7816 */ /* 0x000fe20000000064 */
[----:B------:R-:W-:Y:S01]  /*72f0*/  FADD.FTZ R165, R159, R165 ;  /* 0x000000a59fa57221 */ /* 0x000fe20000010000 */
[----:B------:R-:W-:Y:S03]  /*7300*/  F2FP.BF16.F32.PACK_AB R37, R236, R237 ;  /* 0x000000edec25723e */ /* 0x000fe600000010ff */
[----:B------:R-:W-:Y:S01]  /*7310*/  MUFU.EX2 R247, R247 ;  /* 0x000000f700f77308 */ /* 0x000fe20000000800 */
[----:B--2---:R-:W-:Y:S01]  /*7320*/  F2FP.BF16.F32.PACK_AB R36, R240, R241 ;  /* 0x000000f1f024723e */ /* 0x004fe200000010ff */
[----:B------:R-:W-:Y:S01]  /*7330*/  FADD.FTZ R137, R137, R154 ;  /* 0x0000009a89897221 */ /* 0x000fe20000010000 */
[----:B------:R-:W-:Y:S01]  /*7340*/  PRMT R101, R101, 0x5410, R112 ;  /* 0x0000541065657816 */ /* 0x000fe20000000070 */
[----:B------:R-:W-:Y:S01]  /*7350*/  FADD.FTZ R152, R152, R157 ;  /* 0x0000009d98987221 */ /* 0x000fe20000010000 */
[----:B------:R-:W-:Y:S01]  /*7360*/  LOP3.LUT R38, R38, R37, RZ, 0xc0, !PT ;  /* 0x0000002526267212 */ /* 0x000fe200078ec0ff */
[----:B------:R-:W-:Y:S01]  /*7370*/  FADD.FTZ R160, R160, R161 ;  /* 0x000000a1a0a07221 */ /* 0x000fe20000010000 */
[----:B------:R-:W-:Y:S03]  /*7380*/  LOP3.LUT R39, R39, R36, RZ, 0xc0, !PT ;  /* 0x0000002427277212 */ /* 0x000fe600078ec0ff */
[----:B------:R-:W-:Y:S01]  /*7390*/  MUFU.EX2 R232, R232 ;  /* 0x000000e800e87308 */ /* 0x000fe20000000800 */
[--C-:B------:R-:W-:Y:S01]  /*73a0*/  HSET2.LE.AND R36, R123, R208.reuse, PT ;  /* 0x000000d07b247233 */ /* 0x100fe20003803000 */
[----:B------:R-:W-:Y:S01]  /*73b0*/  FADD.FTZ R162, R162, R165 ;  /* 0x000000a5a2a27221 */ /* 0x000fe20000010000 */
[--C-:B------:R-:W-:Y:S01]  /*73c0*/  HSET2.LE.AND R37, R121, R208.reuse, PT ;  /* 0x000000d079257233 */ /* 0x100fe20003803000 */
[----:B------:R-:W-:Y:S01]  /*73d0*/  FADD.FTZ R137, R138, R137 ;  /* 0x000000898a897221 */ /* 0x000fe20000010000 */
[--C-:B------:R-:W-:Y:S01]  /*73e0*/  HSET2.LE.AND R66, R101, R208.reuse, PT ;  /* 0x000000d065427233 */ /* 0x100fe20003803000 */
[----:B------:R-:W-:Y:S01]  /*73f0*/  FADD.FTZ R153, R153, R152 ;  /* 0x0000009899997221 */ /* 0x000fe20000010000 */
[----:B---3--:R-:W-:Y:S01]  /*7400*/  F2FP.BF16.F32.PACK_AB R53, R145, R144 ;  /* 0x000000909135723e */ /* 0x008fe200000010ff */
[----:B------:R-:W2:Y:S01]  /*7410*/  LDSM.16.MT88.4 R100, [R177+0x7000] ;  /* 0x00700000b164783b */ /* 0x000ea20000004200 */
[----:B-1----:R-:W-:Y:S01]  /*7420*/  F2FP.BF16.F32.PACK_AB R44, R141, R140 ;  /* 0x0000008c8d2c723e */ /* 0x002fe200000010ff */
[----:B------:R-:W-:Y:S01]  /*7430*/  MUFU.EX2 R170, R170 ;  /* 0x000000aa00aa7308 */ /* 0x000fe20000000800 */
[----:B----4-:R-:W-:Y:S01]  /*7440*/  F2FP.BF16.F32.PACK_AB R45, R143, R142 ;  /* 0x0000008e8f2d723e */ /* 0x010fe200000010ff */
[----:B------:R-:W-:Y:S01]  /*7450*/  FADD.FTZ R163, R163, R160 ;  /* 0x000000a0a3a37221 */ /* 0x000fe20000010000 */
[----:B------:R-:W-:Y:S01]  /*7460*/  LOP3.LUT R36, R36, R53, RZ, 0xc0, !PT ;  /* 0x0000003524247212 */ /* 0x000fe200078ec0ff */
[----:B------:R-:W-:Y:S01]  /*7470*/  FADD.FTZ R167, R167, R162 ;  /* 0x000000a2a7a77221 */ /* 0x000fe20000010000 */
[----:B------:R-:W-:Y:S01]  /*7480*/  LOP3.LUT R37, R37, R44, RZ, 0xc0, !PT ;  /* 0x0000002c25257212 */ /* 0x000fe200078ec0ff */
[----:B------:R-:W-:Y:S01]  /*7490*/  FADD.FTZ R168, R168, R137 ;  /* 0x00000089a8a87221 */ /* 0x000fe20000010000 */
[--C-:B------:R-:W-:Y:S01]  /*74a0*/  HSET2.LE.AND R64, R117, R208.reuse, PT ;  /* 0x000000d075407233 */ /* 0x100fe20003803000 */
[----:B------:R-:W-:Y:S01]  /*74b0*/  FADD.FTZ R212, R212, R153 ;  /* 0x00000099d4d47221 */ /* 0x000fe20000010000 */
[----:B------:R-:W-:Y:S01]  /*74c0*/  LOP3.LUT R66, R66, R45, RZ, 0xc0, !PT ;  /* 0x0000002d42427212 */ /* 0x000fe200078ec0ff */
[----:B------:R-:W-:Y:S01]  /*74d0*/  LDSM.16.MT88.4 R116, [R178+0x7800] ;  /* 0x00780000b274783b */ /* 0x000fe20000004200 */
[--C-:B------:R-:W-:Y:S01]  /*74e0*/  HSET2.LE.AND R67, R107, R208.reuse, PT ;  /* 0x000000d06b437233 */ /* 0x100fe20003803000 */
[-C--:B------:R-:W-:Y:S05]  /*74f0*/  HMMA.16816.F32.BF16 R4, R36, R40.reuse, R4 ;  /* 0x000000282404723c */ /* 0x080fea0000041804 */
[--C-:B------:R-:W-:Y:S01]  /*7500*/  HSET2.LE.AND R65, R115, R208.reuse, PT ;  /* 0x000000d073417233 */ /* 0x100fe20003803000 */
[----:B------:R-:W-:Y:S01]  /*7510*/  FADD.FTZ R150, R150, R163 ;  /* 0x000000a396967221 */ /* 0x000fe20000010000 */
[----:B------:R-:W-:Y:S01]  /*7520*/  F2FP.BF16.F32.PACK_AB R52, R147, R146 ;  /* 0x000000929334723e */ /* 0x000fe200000010ff */
[----:B------:R-:W-:Y:S03]  /*7530*/  FADD.FTZ R234, R234, R167 ;  /* 0x000000a7eaea7221 */ /* 0x000fe60000010000 */
[----:B------:R-:W-:Y:S01]  /*7540*/  F2FP.BF16.F32.PACK_AB R45, R246, R243 ;  /* 0x000000f3f62d723e */ /* 0x000fe200000010ff */
[----:B------:R-:W-:Y:S01]  /*7550*/  FADD.FTZ R231, R231, R168 ;  /* 0x000000a8e7e77221 */ /* 0x000fe20000010000 */
[----:B------:R-:W-:Y:S01]  /*7560*/  F2FP.BF16.F32.PACK_AB R44, R245, R248 ;  /* 0x000000f8f52c723e */ /* 0x000fe200000010ff */
[----:B------:R-:W-:Y:S01]  /*7570*/  FADD.FTZ R233, R233, R212 ;  /* 0x000000d4e9e97221 */ /* 0x000fe20000010000 */
[----:B------:R-:W-:Y:S01]  /*7580*/  LOP3.LUT R67, R67, R52, RZ, 0xc0, !PT ;  /* 0x0000003443437212 */ /* 0x000fe200078ec0ff */
[----:B------:R-:W-:Y:S01]  /*7590*/  FADD.FTZ R151, R151, R150 ;  /* 0x0000009697977221 */ /* 0x000fe20000010000 */
[----:B------:R-:W-:Y:S01]  /*75a0*/  LOP3.LUT R64, R64, R45, RZ, 0xc0, !PT ;  /* 0x0000002d40407212 */ /* 0x000fe200078ec0ff */
[----:B------:R-:W-:Y:S01]  /*75b0*/  FADD.FTZ R239, R239, R234 ;  /* 0x000000eaefef7221 */ /* 0x000fe20000010000 */
[----:B------:R-:W-:Y:S01]  /*75c0*/  LOP3.LUT R65, R65, R44, RZ, 0xc0, !PT ;  /* 0x0000002c41417212 */ /* 0x000fe200078ec0ff */
[----:B------:R-:W-:Y:S01]  /*75d0*/  IMAD.WIDE.U32 R44, R105, -0x2daee0ad, RZ ;  /* 0xd2511f53692c7825 */ /* 0x000fe200078e00ff */
[----:B------:R-:W-:Y:S02]  /*75e0*/  F2FP.BF16.F32.PACK_AB R60, R250, R249 ;  /* 0x000000f9fa3c723e */ /* 0x000fe400000010ff */
[----:B------:R-:W-:Y:S01]  /*75f0*/  LOP3.LUT R96, R113, R238, R193, 0x96, !PT ;  /* 0x000000ee71607212 */ /* 0x000fe200078e96c1 */
[----:B------:R-:W-:Y:S01]  /*7600*/  IMAD.MOV.U32 R0, RZ, RZ, R133 ;  /* 0x000000ffff007224 */ /* 0x000fe200078e0085 */
[----:B------:R-:W-:Y:S01]  /*7610*/  LOP3.LUT R104, R45, R104, R205, 0x96, !PT ;  /* 0x000000682d687212 */ /* 0x000fe200078e96cd */
[C---:B------:R-:W-:Y:S01]  /*7620*/  HMMA.16816.F32.BF16 R8, R64.reuse, R40, R8 ;  /* 0x000000284008723c */ /* 0x040fe20000041808 */
[----:B------:R-:W-:Y:S03]  /*7630*/  MUFU.EX2 R238, R54 ;  /* 0x0000003600ee7308 */ /* 0x000fe60000000800 */
[----:B------:R-:W-:Y:S01]  /*7640*/  LOP3.LUT R52, R44, 0xff, RZ, 0xc0, !PT ;  /* 0x000000ff2c347812 */ /* 0x000fe200078ec0ff */
[----:B------:R-:W-:Y:S01]  /*7650*/  IMAD.WIDE.U32 R96, R96, -0x2daee0ad, RZ ;  /* 0xd2511f5360607825 */ /* 0x000fe200078e00ff */
[-C--:B------:R-:W-:Y:S05]  /*7660*/  HMMA.16816.F32.BF16 R12, R64, R42.reuse, R12 ;  /* 0x0000002a400c723c */ /* 0x080fea000004180c */
[----:B------:R-:W-:Y:S01]  /*7670*/  LOP3.LUT R40, R44, 0xffff, RZ, 0xc0, !PT ;  /* 0x0000ffff2c287812 */ /* 0x000fe200078ec0ff */
[C---:B------:R-:W-:Y:S05]  /*7680*/  HMMA.16816.F32.BF16 R16, R36.reuse, R42, R16 ;  /* 0x0000002a2410723c */ /* 0x040fea0000041810 */
[--C-:B------:R-:W-:Y:S01]  /*7690*/  SHF.R.U32.HI R41, RZ, 0x10, R44.reuse ;  /* 0x00000010ff297819 */ /* 0x100fe2000001162c */
[-C--:B--2---:R-:W-:Y:S05]  /*76a0*/  HMMA.16816.F32.BF16 R20, R36, R100.reuse, R20 ;  /* 0x000000642414723c */ /* 0x084fea0000041814 */
[----:B------:R-:W-:Y:S01]  /*76b0*/  SHF.R.U32.HI R55, RZ, 0x18, R44 ;  /* 0x00000018ff377819 */ /* 0x000fe2000001162c */
[C---:B------:R-:W-:Y:S01]  /*76c0*/  HMMA.16816.F32.BF16 R32, R64.reuse, R100, R32 ;  /* 0x000000644020723c */ /* 0x040fe20000041820 */
[----:B------:R-:W1:Y:S04]  /*76d0*/  LDSM.16.MT88.4 R44, [R176+0x7000] ;  /* 0x00700000b02c783b */ /* 0x000e680000004200 */
[----:B------:R-:W-:Y:S01]  /*76e0*/  SHF.R.U32.HI R53, RZ, 0x8, R40 ;  /* 0x00000008ff357819 */ /* 0x000fe20000011628 */
[-C--:B------:R-:W-:Y:S05]  /*76f0*/  HMMA.16816.F32.BF16 R28, R64, R102.reuse, R28 ;  /* 0x00000066401c723c */ /* 0x080fea000004181c */
[----:B------:R-:W-:Y:S01]  /*7700*/  LOP3.LUT R40, R41, 0xff, RZ, 0xc0, !PT ;  /* 0x000000ff29287812 */ /* 0x000fe200078ec0ff */
[C---:B------:R-:W-:Y:S05]  /*7710*/  HMMA.16816.F32.BF16 R68, R36.reuse, R102, R68 ;  /* 0x000000662444723c */ /* 0x040fea0000041844 */
[----:B------:R-:W-:Y:S01]  /*7720*/  FFMA.FTZ R41, R57, UR4, -R214 ;  /* 0x0000000439297c23 */ /* 0x000fe200080108d6 */
[----:B------:R-:W-:Y:S01]  /*7730*/  SHF.R.U32.HI R43, RZ, 0x10, R96 ;  /* 0x00000010ff2b7819 */ /* 0x000fe20000011660 */
[----:B------:R-:W-:Y:S01]  /*7740*/  FFMA.FTZ R214, R61, UR4, -R214 ;  /* 0x000000043dd67c23 */ /* 0x000fe200080108d6 */
[----:B------:R-:W-:Y:S01]  /*7750*/  LOP3.LUT R42, R96, 0xffff, RZ, 0xc0, !PT ;  /* 0x0000ffff602a7812 */ /* 0x000fe200078ec0ff */
[----:B------:R2:W3:Y:S02]  /*7760*/  MUFU.EX2 R130, R41 ;  /* 0x0000002900827308 */ /* 0x0004e40000000800 */
[----:B------:R-:W-:Y:S01]  /*7770*/  PRMT R55, R40, 0x5410, R55 ;  /* 0x0000541028377816 */ /* 0x000fe20000000037 */
[----:B------:R-:W-:Y:S01]  /*7780*/  FADD.FTZ R164, R164, R231 ;  /* 0x000000e7a4a47221 */ /* 0x000fe20000010000 */
[----:B------:R-:W-:Y:S01]  /*7790*/  LOP3.LUT R106, R97, R106, R205, 0x96, !PT ;  /* 0x0000006a616a7212 */ /* 0x000fe200078e96cd */
[----:B------:R-:W-:Y:S01]  /*77a0*/  IMAD.MOV.U32 R137, RZ, RZ, R136 ;  /* 0x000000ffff897224 */ /* 0x000fe200078e0088 */
[----:B------:R-:W-:Y:S01]  /*77b0*/  SHF.R.U32.HI R42, RZ, 0x8, R42 ;  /* 0x00000008ff2a7819 */ /* 0x000fe2000001162a */
[----:B------:R-:W-:Y:S01]  /*77c0*/  FADD.FTZ R166, R166, R233 ;  /* 0x000000e9a6a67221 */ /* 0x000fe20000010000 */
[----:B------:R-:W-:Y:S02]  /*77d0*/  LOP3.LUT R40, R43, 0xff, RZ, 0xc0, !PT ;  /* 0x000000ff2b287812 */ /* 0x000fe400078ec0ff */
[----:B------:R-:W4:Y:S01]  /*77e0*/  MUFU.EX2 R214, R214 ;  /* 0x000000d600d67308 */ /* 0x000f220000000800 */
[----:B------:R-:W-:Y:S01]  /*77f0*/  LOP3.LUT R99, R96, 0xff, RZ, 0xc0, !PT ;  /* 0x000000ff60637812 */ /* 0x000fe200078ec0ff */
[----:B------:R-:W-:Y:S01]  /*7800*/  FADD.FTZ R230, R230, R151 ;  /* 0x00000097e6e67221 */ /* 0x000fe20000010000 */
[----:B------:R-:W-:Y:S01]  /*7810*/  SHF.R.U32.HI R97, RZ, 0x18, R96 ;  /* 0x00000018ff617819 */ /* 0x000fe20000011660 */
[----:B------:R-:W-:Y:S01]  /*7820*/  FADD.FTZ R148, R148, R239 ;  /* 0x000000ef94947221 */ /* 0x000fe20000010000 */
[----:B------:R-:W-:Y:S01]  /*7830*/  PRMT R99, R99, 0x5410, R42 ;  /* 0x0000541063637816 */ /* 0x000fe2000000002a */
[----:B------:R-:W-:Y:S01]  /*7840*/  FADD.FTZ R169, R169, R164 ;  /* 0x000000a4a9a97221 */ /* 0x000fe20000010000 */
[----:B------:R-:W-:Y:S01]  /*7850*/  PRMT R97, R40, 0x5410, R97 ;  /* 0x0000541028617816 */ /* 0x000fe20000000061 */
[----:B------:R-:W-:Y:S01]  /*7860*/  FADD.FTZ R171, R171, R166 ;  /* 0x000000a6abab7221 */ /* 0x000fe20000010000 */
[----:B--2---:R-:W2:Y:S01]  /*7870*/  LDSM.16.MT88.4 R40, [R175+0x7000] ;  /* 0x00700000af28783b */ /* 0x004ea20000004200 */
[----:B------:R-:W-:Y:S01]  /*7880*/  PRMT R57, R52, 0x5410, R53 ;  /* 0x0000541034397816 */ /* 0x000fe20000000035 */
[-C--:B-1----:R-:W-:Y:S03]  /*7890*/  HMMA.16816.F32.BF16 R72, R36, R44.reuse, R72 ;  /* 0x0000002c2448723c */ /* 0x082fe60000041848 */
[----:B------:R-:W-:Y:S01]  /*78a0*/  SHF.R.U32.HI R56, RZ, 0x10, R104 ;  /* 0x00000010ff387819 */ /* 0x000fe20000011668 */
[----:B------:R-:W-:Y:S01]  /*78b0*/  FADD.FTZ R230, R149, R230 ;  /* 0x000000e695e67221 */ /* 0x000fe20000010000 */
[----:B------:R-:W-:Y:S01]  /*78c0*/  SHF.R.U32.HI R103, RZ, 0x18, R104 ;  /* 0x00000018ff677819 */ /* 0x000fe20000011668 */
[C---:B------:R-:W-:Y:S05]  /*78d0*/  HMMA.16816.F32.BF16 R76, R64.reuse, R44, R76 ;  /* 0x0000002c404c723c */ /* 0x040fea000004184c */
[----:B------:R-:W-:Y:S01]  /*78e0*/  LOP3.LUT R56, R56, 0xff, RZ, 0xc0, !PT ;  /* 0x000000ff38387812 */ /* 0x000fe200078ec0ff */
[-C--:B------:R-:W-:Y:S05]  /*78f0*/  HMMA.16816.F32.BF16 R24, R64, R46.reuse, R24 ;  /* 0x0000002e4018723c */ /* 0x080fea0000041818 */
[----:B------:R-:W-:Y:S01]  /*7900*/  LOP3.LUT R52, R104, 0xffff, RZ, 0xc0, !PT ;  /* 0x0000ffff68347812 */ /* 0x000fe200078ec0ff */
[C---:B------:R-:W-:Y:S05]  /*7910*/  HMMA.16816.F32.BF16 R80, R36.reuse, R46, R80 ;  /* 0x0000002e2450723c */ /* 0x040fea0000041850 */
[----:B------:R-:W-:Y:S01]  /*7920*/  LOP3.LUT R54, R106, 0xffff, RZ, 0xc0, !PT ;  /* 0x0000ffff6a367812 */ /* 0x000fe200078ec0ff */
[----:B------:R-:W-:Y:S01]  /*7930*/  FADD.FTZ R235, R235, R148 ;  /* 0x00000094ebeb7221 */ /* 0x000fe20000010000 */
[----:B------:R-:W-:Y:S01]  /*7940*/  SHF.R.U32.HI R52, RZ, 0x8, R52 ;  /* 0x00000008ff347819 */ /* 0x000fe20000011634 */
[----:B------:R-:W-:Y:S03]  /*7950*/  FADD.FTZ R144, R144, R169 ;  /* 0x000000a990907221 */ /* 0x000fe60000010000 */
[----:B------:R-:W-:Y:S01]  /*7960*/  LOP3.LUT R53, R104, 0xff, RZ, 0xc0, !PT ;  /* 0x000000ff68357812 */ /* 0x000fe200078ec0ff */
[----:B------:R-:W-:Y:S01]  /*7970*/  FADD.FTZ R140, R140, R171 ;  /* 0x000000ab8c8c7221 */ /* 0x000fe20000010000 */
[----:B------:R-:W-:Y:S01]  /*7980*/  PRMT R103, R56, 0x5410, R103 ;  /* 0x0000541038677816 */ /* 0x000fe20000000067 */
[----:B------:R-:W-:Y:S01]  /*7990*/  FADD.FTZ R243, R243, R230 ;  /* 0x000000e6f3f37221 */ /* 0x000fe20000010000 */
[----:B------:R-:W-:Y:S01]  /*79a0*/  SHF.R.U32.HI R54, RZ, 0x8, R54 ;  /* 0x00000008ff367819 */ /* 0x000fe20000011636 */
[----:B------:R-:W-:Y:S01]  /*79b0*/  FADD.FTZ R248, R248, R235 ;  /* 0x000000ebf8f87221 */ /* 0x000fe20000010000 */
[----:B------:R-:W-:Y:S01]  /*79c0*/  SHF.R.U32.HI R61, RZ, 0x18, R106 ;  /* 0x00000018ff3d7819 */ /* 0x000fe2000001166a */
[----:B------:R-:W-:Y:S01]  /*79d0*/  FADD.FTZ R144, R145, R144 ;  /* 0x0000009091907221 */ /* 0x000fe20000010000 */
[--C-:B------:R-:W-:Y:S01]  /*79e0*/  HSET2.LE.AND R55, R55, R208.reuse, PT ;  /* 0x000000d037377233 */ /* 0x100fe20003803000 */
[-C--:B--2---:R-:W-:Y:S03]  /*79f0*/  HMMA.16816.F32.BF16 R48, R36, R40.reuse, R48 ;  /* 0x000000282430723c */ /* 0x084fe60000041830 */
[----:B------:R-:W-:Y:S01]  /*7a00*/  LOP3.LUT R101, R106, 0xff, RZ, 0xc0, !PT ;  /* 0x000000ff6a657812 */ /* 0x000fe200078ec0ff */
[----:B------:R-:W-:Y:S01]  /*7a10*/  FADD.FTZ R140, R141, R140 ;  /* 0x0000008c8d8c7221 */ /* 0x000fe20000010000 */
[----:B------:R-:W-:Y:S01]  /*7a20*/  PRMT R53, R53, 0x5410, R52 ;  /* 0x0000541035357816 */ /* 0x000fe20000000034 */
[C---:B------:R-:W-:Y:S05]  /*7a30*/  HMMA.16816.F32.BF16 R84, R64.reuse, R40, R84 ;  /* 0x000000284054723c */ /* 0x040fea0000041854 */
[----:B------:R-:W-:Y:S01]  /*7a40*/  SHF.R.U32.HI R52, RZ, 0x10, R106 ;  /* 0x00000010ff347819 */ /* 0x000fe2000001166a */
[-C--:B------:R-:W-:Y:S05]  /*7a50*/  HMMA.16816.F32.BF16 R88, R64, R42.reuse, R88 ;  /* 0x0000002a4058723c */ /* 0x080fea0000041858 */
[----:B------:R-:W-:Y:S01]  /*7a60*/  PRMT R101, R101, 0x5410, R54 ;  /* 0x0000541065657816 */ /* 0x000fe20000000036 */
[----:B------:R-:W-:Y:S05]  /*7a70*/  HMMA.16816.F32.BF16 R92, R36, R42, R92 ;  /* 0x0000002a245c723c */ /* 0x000fea000004185c */
[--C-:B------:R-:W-:Y:S01]  /*7a80*/  HSET2.LE.AND R54, R57, R208.reuse, PT ;  /* 0x000000d039367233 */ /* 0x100fe20003803000 */
[----:B---3--:R-:W-:Y:S01]  /*7a90*/  IMAD.MOV.U32 R65, RZ, RZ, R130 ;  /* 0x000000ffff417224 */ /* 0x008fe200078e0082 */
[----:B------:R-:W-:Y:S01]  /*7aa0*/  LOP3.LUT R52, R52, 0xff, RZ, 0xc0, !PT ;  /* 0x000000ff34347812 */ /* 0x000fe200078ec0ff */
[----:B------:R-:W1:Y:S03]  /*7ab0*/  LDSM.16.MT88.4 R56, [R177+0x7800] ;  /* 0x00780000b138783b */ /* 0x000e660000004200 */
[----:B------:R-:W-:Y:S01]  /*7ac0*/  F2FP.BF16.F32.PACK_AB R45, R247, R244 ;  /* 0x000000f4f72d723e */ /* 0x000fe200000010ff */
[----:B------:R-:W-:Y:S01]  /*7ad0*/  IMAD.MOV.U32 R64, RZ, RZ, R128 ;  /* 0x000000ffff407224 */ /* 0x000fe200078e0080 */
[----:B------:R-:W-:Y:S01]  /*7ae0*/  PRMT R61, R52, 0x5410, R61 ;  /* 0x00005410343d7816 */ /* 0x000fe2000000003d */
[----:B------:R-:W-:Y:S01]  /*7af0*/  IMAD.MOV.U32 R67, RZ, RZ, R126 ;  /* 0x000000ffff437224 */ /* 0x000fe200078e007e */
[--C-:B------:R-:W-:Y:S01]  /*7b00*/  HSET2.LE.AND R52, R53, R208.reuse, PT ;  /* 0x000000d035347233 */ /* 0x100fe20003803000 */
[----:B------:R-:W-:Y:S01]  /*7b10*/  IMAD.MOV.U32 R66, RZ, RZ, R124 ;  /* 0x000000ffff427224 */ /* 0x000fe200078e007c */
[----:B------:R-:W-:Y:S01]  /*7b20*/  LOP3.LUT R54, R54, R45, RZ, 0xc0, !PT ;  /* 0x0000002d36367212 */ /* 0x000fe200078ec0ff */
[----:B------:R-:W-:Y:S01]  /*7b30*/  FADD.FTZ R243, R246, R243 ;  /* 0x000000f3f6f37221 */ /* 0x000fe20000010000 */
[--C-:B------:R-:W-:Y:S01]  /*7b40*/  HSET2.LE.AND R53, R103, R208.reuse, PT ;  /* 0x000000d067357233 */ /* 0x100fe20003803000 */
[----:B------:R-:W-:Y:S01]  /*7b50*/  FADD.FTZ R245, R245, R248 ;  /* 0x000000f8f5f57221 */ /* 0x000fe20000010000 */
[--C-:B------:R-:W-:Y:S01]  /*7b60*/  HSET2.LE.AND R44, R101, R208.reuse, PT ;  /* 0x000000d0652c7233 */ /* 0x100fe20003803000 */
[----:B------:R-:W-:Y:S01]  /*7b70*/  FADD.FTZ R237, R237, R144 ;  /* 0x00000090eded7221 */ /* 0x000fe20000010000 */
[----:B------:R-:W-:Y:S01]  /*7b80*/  F2FP.BF16.F32.PACK_AB R45, R242, R251 ;  /* 0x000000fbf22d723e */ /* 0x000fe200000010ff */
[----:B------:R-:W-:Y:S01]  /*7b90*/  FADD.FTZ R241, R241, R140 ;  /* 0x0000008cf1f17221 */ /* 0x000fe20000010000 */
        /* <DEDUP_REMOVED lines=12> */
[--C-:B------:R-:W-:Y:S01]  /*7c60*/  HSET2.LE.AND R45, R61, R208.reuse, PT ;  /* 0x000000d03d2d7233 */ /* 0x100fe20003803000 */
[----:B------:R-:W-:Y:S01]  /*7c70*/  FADD.FTZ R251, R251, R236 ;  /* 0x000000ecfbfb7221 */ /* 0x000fe20000010000 */
[--C-:B------:R-:W-:Y:S01]  /*7c80*/  HSET2.LE.AND R46, R99, R208.reuse, PT ;  /* 0x000000d0632e7233 */ /* 0x100fe20003803000 */
[----:B------:R-:W2:Y:S01]  /*7c90*/  LDSM.16.MT88.4 R60, [R176+0x7800] ;  /* 0x00780000b03c783b */ /* 0x000ea20000004200 */
[----:B------:R-:W-:Y:S01]  /*7ca0*/  HSET2.LE.AND R47, R97, R208, PT ;  /* 0x000000d0612f7233 */ /* 0x000fe20003803000 */
[----:B------:R-:W-:Y:S01]  /*7cb0*/  FADD.FTZ R241, R238, R241 ;  /* 0x000000f1eef17221 */ /* 0x000fe20000010000 */
[----:B------:R-:W-:Y:S01]  /*7cc0*/  F2FP.BF16.F32.PACK_AB R96, R124, R128 ;  /* 0x000000807c60723e */ /* 0x000fe200000010ff */
[----:B------:R-:W-:Y:S01]  /*7cd0*/  FADD.FTZ R143, R252, R143 ;  /* 0x0000008ffc8f7221 */ /* 0x000fe20000010000 */
[-C--:B------:R-:W-:Y:S03]  /*7ce0*/  HMMA.16816.F32.BF16 R128, R52, R116.reuse, R4 ;  /* 0x000000743480723c */ /* 0x080fe60000041804 */
[----:B------:R-:W3:Y:S02]  /*7cf0*/  LDSM.16.MT88.4 R4, [R175+0x7800] ;  /* 0x00780000af04783b */ /* 0x000ee40000004200 */
[----:B----4-:R-:W-:Y:S01]  /*7d00*/  F2FP.BF16.F32.PACK_AB R41, R214, R126 ;  /* 0x0000007ed629723e */ /* 0x010fe200000010ff */
[----:B------:R-:W-:Y:S01]  /*7d10*/  FADD.FTZ R146, R64, R146 ;  /* 0x0000009240927221 */ /* 0x000fe20000010000 */
[----:B------:R-:W-:Y:S01]  /*7d20*/  F2FP.BF16.F32.PACK_AB R40, R170, R122 ;  /* 0x0000007aaa28723e */ /* 0x000fe200000010ff */
[----:B------:R-:W-:Y:S03]  /*7d30*/  FADD.FTZ R251, R242, R251 ;  /* 0x000000fbf2fb7221 */ /* 0x000fe60000010000 */
[----:B------:R-:W-:Y:S01]  /*7d40*/  LOP3.LUT R45, R45, R96, RZ, 0xc0, !PT ;  /* 0x000000602d2d7212 */ /* 0x000fe200078ec0ff */
[----:B------:R-:W-:Y:S01]  /*7d50*/  FADD.FTZ R232, R232, R241 ;  /* 0x000000f1e8e87221 */ /* 0x000fe20000010000 */
[----:B------:R-:W-:Y:S01]  /*7d60*/  LOP3.LUT R46, R46, R41, RZ, 0xc0, !PT ;  /* 0x000000292e2e7212 */ /* 0x000fe200078ec0ff */
[----:B------:R-:W-:Y:S01]  /*7d70*/  IMAD.MOV.U32 R41, RZ, RZ, R122 ;  /* 0x000000ffff297224 */ /* 0x000fe200078e007a */
[----:B------:R-:W-:Y:S01]  /*7d80*/  LOP3.LUT R47, R47, R40, RZ, 0xc0, !PT ;  /* 0x000000282f2f7212 */ /* 0x000fe200078ec0ff */
        /* <DEDUP_REMOVED lines=14> */
[----:B------:R-:W-:Y:S01]  /*7e70*/  IMAD.MOV.U32 R3, RZ, RZ, R134 ;  /* 0x000000ffff037224 */ /* 0x000fe200078e0086 */
[C---:B------:R-:W-:Y:S06]  /*7e80*/  HMMA.16816.F32.BF16 R108, R44.reuse, R56, R32 ;  /* 0x000000382c6c723c */ /* 0x040fec0000041820 */
        /* <DEDUP_REMOVED lines=9> */
[----:B------:R-:W-:Y:S01]  /*7f20*/  HMMA.16816.F32.BF16 R92, R52, R6, R92 ;  /* 0x00000006345c723c */ /* 0x000fe2000004185c */
[----:B------:R-:W-:Y:S11]  /*7f30*/  @!UPT UIADD3 URZ, URZ, URZ, URZ ;  /* 0x0000003f3f3ff290 */ /* 0x000ff6000fffe03f */
[----:B------:R-:W-:Y:S01]  /*7f40*/  @!UPT UIADD3 URZ, URZ, URZ, URZ ;  /* 0x0000003f3f3ff290 */ /* 0x000fe2000fffe03f */
[----:B------:R-:W-:Y:S11]  /*7f50*/  @P0 BRA `(.L_x_1460) ;  /* 0xffffffc800400947 */ /* 0x000ff6000383ffff */
.L_x_1459:
[----:B------:R-:W1:Y:S01]  /*7f60*/  SHFL.BFLY PT, R0, R215, 0x2, 0x1f ;  /* 0x0c401f00d7007f89 */ /* 0x000e6200000e0000 */
[----:B------:R-:W-:Y:S01]  /*7f70*/  MOV R12, 0x3f800000 ;  /* 0x3f800000000c7802 */ /* 0x000fe20000000f00 */
[----:B------:R-:W-:Y:S01]  /*7f80*/  ULDC UR4, c[0x0][0x38c] ;  /* 0x0000e30000047ab9 */ /* 0x000fe20000000800 */
[----:B------:R-:W-:Y:S01]  /*7f90*/  MOV R13, 0x3f800000 ;  /* 0x3f800000000d7802 */ /* 0x000fe20000000f00 */
[----:B------:R-:W2:Y:S01]  /*7fa0*/  SHFL.BFLY PT, R3, R210, 0x2, 0x1f ;  /* 0x0c401f00d2037f89 */ /* 0x000ea200000e0000 */
[----:B------:R-:W-:Y:S01]  /*7fb0*/  UMOV UR5, 0x400 ;  /* 0x0000040000057882 */ /* 0x000fe20000000000 */
[----:B------:R-:W-:Y:S01]  /*7fc0*/  CS2R R28, SRZ ;  /* 0x00000000001c7805 */ /* 0x000fe2000001ff00 */
[----:B------:R-:W-:Y:S01]  /*7fd0*/  BSSY B0, `(.L_x_1463) ;  /* 0x000012a000007945 */ /* 0x000fe20003800000 */
[----:B------:R-:W3:Y:S04]  /*7fe0*/  SHFL.BFLY PT, R6, R213, 0x2, 0x1f ;  /* 0x0c401f00d5067f89 */ /* 0x000ee800000e0000 */
[----:B------:R-:W4:Y:S01]  /*7ff0*/  SHFL.BFLY PT, R2, R211, 0x2, 0x1f ;  /* 0x0c401f00d3027f89 */ /* 0x000f2200000e0000 */
[----:B-1----:R-:W-:-:S02]  /*8000*/  FADD.FTZ R9, R0, R215 ;  /* 0x000000d700097221 */ /* 0x002fc40000010000 */
[----:B------:R-:W1:Y:S01]  /*8010*/  S2R R0, SR_TID.X ;  /* 0x0000000000007919 */ /* 0x000e620000002100 */
[----:B--2---:R-:W-:Y:S02]  /*8020*/  FADD.FTZ R4, R3, R210 ;  /* 0x000000d203047221 */ /* 0x004fe40000010000 */
[----:B------:R-:W2:Y:S01]  /*8030*/  SHFL.BFLY PT, R8, R9, 0x1, 0x1f ;  /* 0x0c201f0009087f89 */ /* 0x000ea200000e0000 */
[----:B---3--:R-:W-:-:S03]  /*8040*/  FADD.FTZ R3, R6, R213 ;  /* 0x000000d506037221 */ /* 0x008fc60000010000 */
[----:B------:R-:W3:Y:S01]  /*8050*/  SHFL.BFLY PT, R7, R4, 0x1, 0x1f ;  /* 0x0c201f0004077f89 */ /* 0x000ee200000e0000 */
[----:B----4-:R-:W-:-:S03]  /*8060*/  FADD.FTZ R2, R2, R211 ;  /* 0x000000d302027221 */ /* 0x010fc60000010000 */
[----:B------:R-:W4:Y:S04]  /*8070*/  SHFL.BFLY PT, R6, R3, 0x1, 0x1f ;  /* 0x0c201f0003067f89 */ /* 0x000f2800000e0000 */
[----:B------:R-:W5:Y:S01]  /*8080*/  SHFL.BFLY PT, R5, R2, 0x1, 0x1f ;  /* 0x0c201f0002057f89 */ /* 0x000f6200000e0000 */
[----:B--2---:R-:W-:Y:S01]  /*8090*/  FADD.FTZ R8, R9, R8 ;  /* 0x0000000809087221 */ /* 0x004fe20000010000 */
[----:B-1----:R-:W-:Y:S01]  /*80a0*/  SHF.R.S32.HI R15, RZ, 0x1f, R0 ;  /* 0x0000001fff0f7819 */ /* 0x002fe20000011400 */
[----:B---3--:R-:W-:-:S03]  /*80b0*/  FADD.FTZ R7, R4, R7 ;  /* 0x0000000704077221 */ /* 0x008fc60000010000 */
[----:B------:R-:W-:Y:S02]  /*80c0*/  FSETP.NE.FTZ.AND P6, PT, R8, RZ, PT ;  /* 0x000000ff0800720b */ /* 0x000fe40003fd5000 */
[-C--:B------:R-:W-:Y:S01]  /*80d0*/  LEA.HI R9, R15, R0.reuse, RZ, 0x2 ;  /* 0x000000000f097211 */ /* 0x080fe200078f10ff */
[----:B----4-:R-:W-:Y:S01]  /*80e0*/  FADD.FTZ R6, R3, R6 ;  /* 0x0000000603067221 */ /* 0x010fe20000010000 */
[----:B------:R-:W-:Y:S02]  /*80f0*/  FSETP.NE.FTZ.AND P5, PT, R7, RZ, PT ;  /* 0x000000ff0700720b */ /* 0x000fe40003fb5000 */
[----:B------:R-:W-:Y:S01]  /*8100*/  SHF.R.S32.HI R11, RZ, 0x2, R9 ;  /* 0x00000002ff0b7819 */ /* 0x000fe20000011409 */
[----:B-----5:R-:W-:Y:S01]  /*8110*/  FADD.FTZ R5, R2, R5 ;  /* 0x0000000502057221 */ /* 0x020fe20000010000 */
[----:B------:R-:W-:Y:S02]  /*8120*/  SHF.R.S32.HI R10, RZ, 0x1f, R9 ;  /* 0x0000001fff0a7819 */ /* 0x000fe40000011409 */
[----:B------:R-:W-:-:S02]  /*8130*/  LEA.HI R2, R15, R0, RZ, 0x3 ;  /* 0x000000000f027211 */ /* 0x000fc400078f18ff */
[----:B------:R-:W-:Y:S01]  /*8140*/  LEA.HI R10, R10, R11, RZ, 0x3 ;  /* 0x0000000b0a0a7211 */ /* 0x000fe200078f18ff */
[----:B------:R-:W1:Y:S01]  /*8150*/  @P6 MUFU.RCP R12, R8 ;  /* 0x00000008000c6308 */ /* 0x000e620000001000 */
[----:B------:R-:W-:Y:S01]  /*8160*/  FSETP.NE.FTZ.AND P4, PT, R6, RZ, PT ;  /* 0x000000ff0600720b */ /* 0x000fe20003f95000 */
[----:B------:R-:W2:Y:S01]  /*8170*/  @P6 LDC R27, c[0x0][0x2e8] ;  /* 0x0000ba00ff1b6b82 */ /* 0x000ea20000000800 */
[----:B------:R-:W-:Y:S02]  /*8180*/  FSETP.NE.FTZ.AND P3, PT, R5, RZ, PT ;  /* 0x000000ff0500720b */ /* 0x000fe40003f75000 */
[----:B------:R-:W-:Y:S02]  /*8190*/  LOP3.LUT R9, R9, 0x3ffffffc, RZ, 0xc0, !PT ;  /* 0x3ffffffc09097812 */ /* 0x000fe400078ec0ff */
[----:B------:R-:W-:Y:S01]  /*81a0*/  LOP3.LUT R3, R2, 0xfffffff8, RZ, 0xc0, !PT ;  /* 0xfffffff802037812 */ /* 0x000fe200078ec0ff */
[----:B------:R-:W3:Y:S01]  /*81b0*/  @P5 MUFU.RCP R13, R7 ;  /* 0x00000007000d5308 */ /* 0x000ee20000001000 */
[----:B------:R-:W-:Y:S01]  /*81c0*/  LOP3.LUT R10, R10, 0xfffffff8, RZ, 0xc0, !PT ;  /* 0xfffffff80a0a7812 */ /* 0x000fe200078ec0ff */
[----:B------:R-:W4:Y:S01]  /*81d0*/  @P5 LDC R18, c[0x0][0x2e8] ;  /* 0x0000ba00ff125b82 */ /* 0x000f220000000800 */
[----:B------:R-:W-:-:S02]  /*81e0*/  LEA.HI R4, R15, R0, RZ, 0x5 ;  /* 0x000000000f047211 */ /* 0x000fc400078f28ff */
[-C--:B------:R-:W-:Y:S02]  /*81f0*/  IADD3 R9, -R9, R0.reuse, RZ ;  /* 0x0000000009097210 */ /* 0x080fe40007ffe1ff */
[----:B------:R-:W-:Y:S01]  /*8200*/  IADD3 R3, -R3, R0, RZ ;  /* 0x0000000003037210 */ /* 0x000fe20007ffe1ff */
[----:B------:R-:W-:Y:S01]  /*8210*/  IMAD.MOV.U32 R0, RZ, RZ, 0x3f800000 ;  /* 0x3f800000ff007424 */ /* 0x000fe200078e00ff */
[----:B------:R-:W-:Y:S01]  /*8220*/  IADD3 R10, R11, -R10, RZ ;  /* 0x8000000a0b0a7210 */ /* 0x000fe20007ffe0ff */
[----:B-1----:R-:W-:Y:S01]  /*8230*/  FMUL.FTZ R12, R12, UR4 ;  /* 0x000000040c0c7c20 */ /* 0x002fe20008410000 */
[----:B------:R-:W-:Y:S01]  /*8240*/  MOV R11, 0x3f800000 ;  /* 0x3f800000000b7802 */ /* 0x000fe20000000f00 */
[----:B------:R-:W-:Y:S01]  /*8250*/  @P6 MUFU.LG2 R8, R8 ;  /* 0x0000000800086308 */ /* 0x000fe20000000c00 */
[----:B------:R-:W-:Y:S01]  /*8260*/  SHF.R.S32.HI R4, RZ, 0x5, R4 ;  /* 0x00000005ff047819 */ /* 0x000fe20000011404 */
[----:B------:R-:W-:Y:S01]  /*8270*/  FMUL.FTZ R128, R12, R128 ;  /* 0x000000800c807220 */ /* 0x000fe20000410000 */
[----:B------:R-:W-:Y:S01]  /*8280*/  R2P PR, R10, 0x6 ;  /* 0x000000060a007804 */ /* 0x000fe20000000000 */
[----:B------:R-:W-:Y:S01]  /*8290*/  FMUL.FTZ R129, R12, R129 ;  /* 0x000000810c817220 */ /* 0x000fe20000410000 */
[----:B---3--:R-:W-:Y:S01]  /*82a0*/  FMUL.FTZ R13, R13, UR4 ;  /* 0x000000040d0d7c20 */ /* 0x008fe20008410000 */
[----:B------:R-:W-:Y:S01]  /*82b0*/  LEA R9, R4, R9, 0x9 ;  /* 0x0000000904097211 */ /* 0x000fe200078e48ff */
[C---:B------:R-:W-:Y:S01]  /*82c0*/  FMUL.FTZ R116, R12.reuse, R116 ;  /* 0x000000740c747220 */ /* 0x040fe20000410000 */
[----:B------:R-:W1:Y:S01]  /*82d0*/  @P4 MUFU.RCP R0, R6 ;  /* 0x0000000600004308 */ /* 0x000e620000001000 */
[C---:B------:R-:W-:Y:S01]  /*82e0*/  FMUL.FTZ R130, R13.reuse, R130 ;  /* 0x000000820d827220 */ /* 0x040fe20000410000 */
[C---:B------:R-:W-:Y:S01]  /*82f0*/  FMUL.FTZ R131, R13.reuse, R131 ;  /* 0x000000830d837220 */ /* 0x040fe20000410000 */
[C---:B------:R-:W-:Y:S01]  /*8300*/  FMUL.FTZ R117, R12.reuse, R117 ;  /* 0x000000750c757220 */ /* 0x040fe20000410000 */
[C---:B------:R-:W-:Y:S01]  /*8310*/  FMUL.FTZ R118, R13.reuse, R118 ;  /* 0x000000760d767220 */ /* 0x040fe20000410000 */
[----:B------:R-:W-:Y:S01]  /*8320*/  FMUL.FTZ R119, R13, R119 ;  /* 0x000000770d777220 */ /* 0x000fe20000410000 */
[----:B------:R-:W-:Y:S01]  /*8330*/  F2FP.BF16.F32.PACK_AB R128, R129, R128 ;  /* 0x000000808180723e */ /* 0x000fe200000010ff */
[C---:B------:R-:W-:Y:S01]  /*8340*/  FMUL.FTZ R112, R12.reuse, R112 ;  /* 0x000000700c707220 */ /* 0x040fe20000410000 */
[----:B------:R-:W3:Y:S01]  /*8350*/  @P3 MUFU.RCP R11, R5 ;  /* 0x00000005000b3308 */ /* 0x000ee20000001000 */
[----:B------:R-:W-:Y:S01]  /*8360*/  F2FP.BF16.F32.PACK_AB R130, R131, R130 ;  /* 0x000000828382723e */ /* 0x000fe200000010ff */
[C---:B------:R-:W-:Y:S01]  /*8370*/  FMUL.FTZ R113, R12.reuse, R113 ;  /* 0x000000710c717220 */ /* 0x040fe20000410000 */
[----:B------:R-:W-:Y:S01]  /*8380*/  F2FP.BF16.F32.PACK_AB R116, R117, R116 ;  /* 0x000000747574723e */ /* 0x000fe200000010ff */
[----:B------:R-:W-:Y:S01]  /*8390*/  FMUL.FTZ R114, R13, R114 ;  /* 0x000000720d727220 */ /* 0x000fe20000410000 */
[----:B------:R-:W-:Y:S01]  /*83a0*/  F2FP.BF16.F32.PACK_AB R118, R119, R118 ;  /* 0x000000767776723e */ /* 0x000fe200000010ff */
[C---:B------:R-:W-:Y:S01]  /*83b0*/  FMUL.FTZ R115, R13.reuse, R115 ;  /* 0x000000730d737220 */ /* 0x040fe20000410000 */
[C---:B------:R-:W-:Y:S01]  /*83c0*/  FMUL.FTZ R68, R12.reuse, R68 ;  /* 0x000000440c447220 */ /* 0x040fe20000410000 */
[----:B------:R-:W-:Y:S01]  /*83d0*/  FMUL.FTZ R69, R12, R69 ;  /* 0x000000450c457220 */ /* 0x000fe20000410000 */
[----:B-1----:R-:W-:Y:S01]  /*83e0*/  FMUL.FTZ R0, R0, UR4 ;  /* 0x0000000400007c20 */ /* 0x002fe20008410000 */
[C---:B------:R-:W-:Y:S01]  /*83f0*/  FMUL.FTZ R70, R13.reuse, R70 ;  /* 0x000000460d467220 */ /* 0x040fe20000410000 */
[----:B------:R-:W-:Y:S01]  /*8400*/  FMUL.FTZ R71, R13, R71 ;  /* 0x000000470d477220 */ /* 0x000fe20000410000 */
[----:B------:R-:W-:Y:S01]  /*8410*/  FMUL.FTZ R72, R12, R72 ;  /* 0x000000480c487220 */ /* 0x000fe20000410000 */
[C---:B------:R-:W-:Y:S01]  /*8420*/  FMUL.FTZ R124, R0.reuse, R124 ;  /* 0x0000007c007c7220 */ /* 0x040fe20000410000 */
[C---:B------:R-:W-:Y:S01]  /*8430*/  FMUL.FTZ R125, R0.reuse, R125 ;  /* 0x0000007d007d7220 */ /* 0x040fe20000410000 */
[C---:B------:R-:W-:Y:S01]  /*8440*/  FMUL.FTZ R120, R0.reuse, R120 ;  /* 0x0000007800787220 */ /* 0x040fe20000410000 */
[C---:B------:R-:W-:Y:S01]  /*8450*/  FMUL.FTZ R121, R0.reuse, R121 ;  /* 0x0000007900797220 */ /* 0x040fe20000410000 */
        /* <DEDUP_REMOVED lines=14> */
[C---:B------:R-:W-:Y:S01]  /*8540*/  SHF.L.U32 R0, R10.reuse, 0x6, RZ ;  /* 0x000000060a007819 */ /* 0x040fe200000006ff */
[C---:B------:R-:W-:Y:S01]  /*8550*/  FMUL.FTZ R126, R11.reuse, R126 ;  /* 0x0000007e0b7e7220 */ /* 0x040fe20000410000 */
[----:B------:R-:W-:Y:S01]  /*8560*/  LOP3.LUT R10, R10, 0x1, RZ, 0xc0, !PT ;  /* 0x000000010a0a7812 */ /* 0x000fe200078ec0ff */
[C---:B------:R-:W-:Y:S01]  /*8570*/  FMUL.FTZ R127, R11.reuse, R127 ;  /* 0x0000007f0b7f7220 */ /* 0x040fe20000410000 */
[----:B------:R-:W-:Y:S01]  /*8580*/  LOP3.LUT R0, R0, 0x1c0, RZ, 0xc0, !PT ;  /* 0x000001c000007812 */ /* 0x000fe200078ec0ff */
[C---:B------:R-:W-:Y:S01]  /*8590*/  FMUL.FTZ R122, R11.reuse, R122 ;  /* 0x0000007a0b7a7220 */ /* 0x040fe20000410000 */
[----:B------:R-:W-:Y:S01]  /*85a0*/  ISETP.NE.U32.AND P0, PT, R10, 0x1, PT ;  /* 0x000000010a00780c */ /* 0x000fe20003f05070 */
[C---:B------:R-:W-:Y:S01]  /*85b0*/  FMUL.FTZ R123, R11.reuse, R123 ;  /* 0x0000007b0b7b7220 */ /* 0x040fe20000410000 */
[----:B------:R-:W-:Y:S01]  /*85c0*/  LEA.HI R0, R0, R0, RZ, 0x1d ;  /* 0x0000000000007211 */ /* 0x000fe200078fe8ff */
[C---:B------:R-:W-:Y:S01]  /*85d0*/  FMUL.FTZ R110, R11.reuse, R110 ;  /* 0x0000006e0b6e7220 */ /* 0x040fe20000410000 */
[----:B------:R-:W-:Y:S01]  /*85e0*/  MOV R10, 0xfffffff0 ;  /* 0xfffffff0000a7802 */ /* 0x000fe20000000f00 */
[----:B-1----:R-:W-:Y:S01]  /*85f0*/  ULEA UR4, UR4, UR5, 0x18 ;  /* 0x0000000504047291 */ /* 0x002fe2000f8ec03f */
[----:B------:R-:W-:Y:S01]  /*8600*/  FMUL.FTZ R111, R11, R111 ;  /* 0x0000006f0b6f7220 */ /* 0x000fe20000410000 */
[----:B------:R-:W-:Y:S01]  /*8610*/  IMAD.U32 R0, R9, 0x2, R0 ;  /* 0x0000000209007824 */ /* 0x000fe200078e0000 */
[----:B------:R-:W-:Y:S01]  /*8620*/  ULDC.U8 UR5, c[0x0][0x3d9] ;  /* 0x0000f64000057ab9 */ /* 0x000fe20000000000 */
[----:B------:R-:W-:Y:S01]  /*8630*/  SEL R9, R10, 0x10, !P0 ;  /* 0x000000100a097807 */ /* 0x000fe20004000000 */
[C---:B------:R-:W-:Y:S01]  /*8640*/  FMUL.FTZ R106, R11.reuse, R106 ;  /* 0x0000006a0b6a7220 */ /* 0x040fe20000410000 */
[----:B------:R-:W-:Y:S01]  /*8650*/  ISETP.NE.AND P0, PT, RZ, UR5, PT ;  /* 0x00000005ff007c0c */ /* 0x000fe2000bf05270 */
        /* <DEDUP_REMOVED lines=9> */
[----:B------:R-:W-:Y:S01]  /*86f0*/  LEA R15, R0, UR4, 0x1 ;  /* 0x00000004000f7c11 */ /* 0x000fe2000f8e08ff */
[----:B------:R-:W-:Y:S01]  /*8700*/  ULDC.U8 UR4, c[0x0][0x3d8] ;  /* 0x0000f60000047ab9 */ /* 0x000fe20000000000 */
[----:B------:R-:W-:Y:S01]  /*8710*/  MOV R0, 0x20 ;  /* 0x0000002000007802 */ /* 0x000fe20000000f00 */
[----:B------:R-:W-:Y:S01]  /*8720*/  FMUL.FTZ R73, R12, R73 ;  /* 0x000000490c497220 */ /* 0x000fe20000410000 */
[----:B------:R-:W-:Y:S01]  /*8730*/  F2FP.BF16.F32.PACK_AB R90, R11, R90 ;  /* 0x0000005a0b5a723e */ /* 0x000fe200000010ff */
[----:B------:R-:W-:Y:S01]  /*8740*/  STS [R15], R128 ;  /* 0x000000800f007388 */ /* 0x000fe20000000800 */
[----:B------:R-:W1:Y:S01]  /*8750*/  @P0 LDC.64 R10, c[0x0][0x2c0] ;  /* 0x0000b000ff0a0b82 */ /* 0x000e620000000a00 */
[----:B------:R-:W-:Y:S01]  /*8760*/  SEL R0, R0, 0xffffffe0, !P1 ;  /* 0xffffffe000007807 */ /* 0x000fe20004800000 */
[C---:B------:R-:W-:Y:S01]  /*8770*/  FMUL.FTZ R80, R12.reuse, R80 ;  /* 0x000000500c507220 */ /* 0x040fe20000410000 */
[----:B------:R-:W-:Y:S01]  /*8780*/  ISETP.NE.AND P1, PT, RZ, UR4, PT ;  /* 0x00000004ff007c0c */ /* 0x000fe2000bf25270 */
[----:B------:R-:W-:Y:S01]  /*8790*/  STS [R15+0x400], R130 ;  /* 0x000400820f007388 */ /* 0x000fe20000000800 */
[C---:B------:R-:W-:Y:S01]  /*87a0*/  IADD3 R17, R15.reuse, R9, RZ ;  /* 0x000000090f117210 */ /* 0x040fe20007ffe0ff */
[C---:B------:R-:W-:Y:S01]  /*87b0*/  FMUL.FTZ R81, R12.reuse, R81 ;  /* 0x000000510c517220 */ /* 0x040fe20000410000 */
[C---:B------:R-:W-:Y:S01]  /*87c0*/  IADD3 R19, R15.reuse, 0x40, RZ ;  /* 0x000000400f137810 */ /* 0x040fe20007ffe0ff */
[----:B------:R-:W-:Y:S01]  /*87d0*/  @P2 VIADD R19, R15, 0xffffffc0 ;  /* 0xffffffc00f132836 */ /* 0x000fe20000000000 */
[----:B------:R-:W-:Y:S01]  /*87e0*/  F2FP.BF16.F32.PACK_AB R124, R125, R124 ;  /* 0x0000007c7d7c723e */ /* 0x000fe200000010ff */
[C---:B------:R-:W-:Y:S01]  /*87f0*/  FMUL.FTZ R96, R12.reuse, R96 ;  /* 0x000000600c607220 */ /* 0x040fe20000410000 */
[----:B------:R-:W-:Y:S01]  /*8800*/  F2FP.BF16.F32.PACK_AB R126, R127, R126 ;  /* 0x0000007e7f7e723e */ /* 0x000fe200000010ff */
[C---:B------:R-:W-:Y:S01]  /*8810*/  FMUL.FTZ R97, R12.reuse, R97 ;  /* 0x000000610c617220 */ /* 0x040fe20000410000 */
[----:B------:R-:W-:Y:S01]  /*8820*/  ISETP.NE.OR P2, PT, RZ, UR5, !P1 ;  /* 0x00000005ff007c0c */ /* 0x000fe2000cf45670 */
[C---:B------:R-:W-:Y:S01]  /*8830*/  FMUL.FTZ R92, R12.reuse, R92 ;  /* 0x0000005c0c5c7220 */ /* 0x040fe20000410000 */
[----:B------:R-:W-:Y:S01]  /*8840*/  FMUL.FTZ R93, R12, R93 ;  /* 0x0000005d0c5d7220 */ /* 0x000fe20000410000 */
[----:B------:R-:W-:Y:S01]  /*8850*/  STS [R17], R116 ;  /* 0x0000007411007388 */ /* 0x000fe20000000800 */
[----:B------:R-:W-:Y:S01]  /*8860*/  F2FP.BF16.F32.PACK_AB R120, R121, R120 ;  /* 0x000000787978723e */ /* 0x000fe200000010ff */
[----:B------:R-:W-:Y:S01]  /*8870*/  FMUL.FTZ R74, R13, R74 ;  /* 0x0000004a0d4a7220 */ /* 0x000fe20000410000 */
[----:B------:R-:W-:Y:S01]  /*8880*/  F2FP.BF16.F32.PACK_AB R122, R123, R122 ;  /* 0x0000007a7b7a723e */ /* 0x000fe200000010ff */
[----:B------:R-:W-:Y:S01]  /*8890*/  STS [R17+0x400], R118 ;  /* 0x0004007611007388 */ /* 0x000fe20000000800 */
[----:B------:R-:W-:Y:S01]  /*88a0*/  IADD3 R21, R15, R0, RZ ;  /* 0x000000000f157210 */ /* 0x000fe20007ffe0ff */
[----:B------:R-:W-:Y:S01]  /*88b0*/  FMUL.FTZ R75, R13, R75 ;  /* 0x0000004b0d4b7220 */ /* 0x000fe20000410000 */
[----:B------:R-:W-:Y:S01]  /*88c0*/  IADD3 R12, R0, 0x400, R19 ;  /* 0x00000400000c7810 */ /* 0x000fe20007ffe013 */
[----:B------:R-:W-:Y:S01]  /*88d0*/  STS [R15+0x2000], R124 ;  /* 0x0020007c0f007388 */ /* 0x000fe20000000800 */
[----:B------:R-:W-:Y:S01]  /*88e0*/  F2FP.BF16.F32.PACK_AB R112, R113, R112 ;  /* 0x000000707170723e */ /* 0x000fe200000010ff */
[----:B-1----:R-:W-:Y:S01]  /*88f0*/  @P0 IMAD R10, R11, R10, RZ ;  /* 0x0000000a0b0a0224 */ /* 0x002fe200078e02ff */
[----:B------:R-:W-:Y:S01]  /*8900*/  F2FP.BF16.F32.PACK_AB R114, R115, R114 ;  /* 0x000000727372723e */ /* 0x000fe200000010ff */
[----:B------:R1:W-:Y:S01]  /*8910*/  STS [R15+0x2400], R126 ;  /* 0x0024007e0f007388 */ /* 0x0003e20000000800 */
[----:B------:R-:W-:Y:S01]  /*8920*/  F2FP.BF16.F32.PACK_AB R68, R69, R68 ;  /* 0x000000444544723e */ /* 0x000fe200000010ff */
[----:B------:R-:W-:Y:S01]  /*8930*/  FMUL.FTZ R82, R13, R82 ;  /* 0x000000520d527220 */ /* 0x000fe20000410000 */
[----:B------:R-:W-:Y:S01]  /*8940*/  F2FP.BF16.F32.PACK_AB R70, R71, R70 ;  /* 0x000000464746723e */ /* 0x000fe200000010ff */
[----:B------:R-:W-:Y:S01]  /*8950*/  FMUL.FTZ R83, R13, R83 ;  /* 0x000000530d537220 */ /* 0x000fe20000410000 */
[----:B------:R-:W-:Y:S01]  /*8960*/  IADD3 R23, R17, R0, RZ ;  /* 0x0000000011177210 */ /* 0x000fe20007ffe0ff */
[----:B------:R-:W3:Y:S01]  /*8970*/  @!P0 LDC R14, c[0x0][0x2e4] ;  /* 0x0000b900ff0e8b82 */ /* 0x000ee20000000800 */
[----:B------:R-:W-:Y:S01]  /*8980*/  F2FP.BF16.F32.PACK_AB R108, R109, R108 ;  /* 0x0000006c6d6c723e */ /* 0x000fe200000010ff */
[----:B------:R-:W-:Y:S01]  /*8990*/  STS [R17+0x2000], R120 ;  /* 0x0020007811007388 */ /* 0x000fe20000000800 */
[----:B------:R-:W-:Y:S01]  /*89a0*/  F2FP.BF16.F32.PACK_AB R110, R111, R110 ;  /* 0x0000006e6f6e723e */ /* 0x000fe200000010ff */
[----:B------:R-:W-:Y:S01]  /*89b0*/  FMUL.FTZ R98, R13, R98 ;  /* 0x000000620d627220 */ /* 0x000fe20000410000 */
[----:B------:R-:W-:Y:S01]  /*89c0*/  F2FP.BF16.F32.PACK_AB R104, R105, R104 ;  /* 0x000000686968723e */ /* 0x000fe200000010ff */
[----:B------:R5:W-:Y:S01]  /*89d0*/  STS [R17+0x2400], R122 ;  /* 0x0024007a11007388 */ /* 0x000be20000000800 */
[----:B------:R-:W-:Y:S01]  /*89e0*/  F2FP.BF16.F32.PACK_AB R106, R107, R106 ;  /* 0x0000006a6b6a723e */ /* 0x000fe200000010ff */
[----:B------:R-:W3:Y:S01]  /*89f0*/  @!P0 LDC R11, c[0x0][0x2c4] ;  /* 0x0000b100ff0b8b82 */ /* 0x000ee20000000800 */
[C---:B------:R-:W-:Y:S01]  /*8a00*/  IADD3 R12, R9.reuse, R12, RZ ;  /* 0x0000000c090c7210 */ /* 0x040fe20007ffe0ff */
[----:B------:R-:W-:Y:S01]  /*8a10*/  STS [R21], R112 ;  /* 0x0000007015007388 */ /* 0x000fe20000000800 */
[----:B------:R-:W-:Y:S01]  /*8a20*/  IADD3 R9, R9, R19, RZ ;  /* 0x0000001309097210 */ /* 0x000fe20007ffe0ff */
[----:B------:R-:W-:Y:S01]  /*8a30*/  FMUL.FTZ R99, R13, R99 ;  /* 0x000000630d637220 */ /* 0x000fe20000410000 */
[----:B------:R-:W-:Y:S01]  /*8a40*/  F2FP.BF16.F32.PACK_AB R72, R73, R72 ;  /* 0x000000484948723e */ /* 0x000fe200000010ff */
[----:B------:R-:W-:Y:S01]  /*8a50*/  STS [R21+0x400], R114 ;  /* 0x0004007215007388 */ /* 0x000fe20000000800 */
[----:B------:R-:W-:Y:S01]  /*8a60*/  F2FP.BF16.F32.PACK_AB R74, R75, R74 ;  /* 0x0000004a4b4a723e */ /* 0x000fe200000010ff */
[----:B------:R-:W2:Y:S01]  /*8a70*/  @!P2 LDC R16, c[0x0][0x2c4] ;  /* 0x0000b100ff10ab82 */ /* 0x000ea20000000800 */
[----:B------:R-:W-:Y:S01]  /*8a80*/  F2FP.BF16.F32.PACK_AB R80, R81, R80 ;  /* 0x000000505150723e */ /* 0x000fe200000010ff */
[----:B------:R-:W-:Y:S01]  /*8a90*/  STS [R23], R68 ;  /* 0x0000004417007388 */ /* 0x000fe20000000800 */
[----:B------:R-:W-:Y:S01]  /*8aa0*/  F2FP.BF16.F32.PACK_AB R82, R83, R82 ;  /* 0x000000525352723e */ /* 0x000fe200000010ff */
[----:B------:R-:W-:Y:S01]  /*8ab0*/  FMUL.FTZ R94, R13, R94 ;  /* 0x0000005e0d5e7220 */ /* 0x000fe20000410000 */
[----:B------:R-:W-:Y:S01]  /*8ac0*/  F2FP.BF16.F32.PACK_AB R76, R77, R76 ;  /* 0x0000004c4d4c723e */ /* 0x000fe200000010ff */
[----:B-1----:R-:W2:Y:S01]  /*8ad0*/  S2R R15, SR_CTAID.Y ;  /* 0x00000000000f7919 */ /* 0x002ea20000002600 */
[----:B------:R-:W-:Y:S01]  /*8ae0*/  F2FP.BF16.F32.PACK_AB R78, R79, R78 ;  /* 0x0000004e4f4e723e */ /* 0x000fe200000010ff */
[----:B------:R-:W1:Y:S01]  /*8af0*/  @P0 LDC R25, c[0x0][0x2c0] ;  /* 0x0000b000ff190b82 */ /* 0x000e620000000800 */
[----:B------:R-:W4:Y:S01]  /*8b00*/  @P5 MUFU.LG2 R7, R7 ;  /* 0x0000000700075308 */ /* 0x000f220000000c00 */
[----:B------:R-:W-:Y:S01]  /*8b10*/  STS [R23+0x400], R70 ;  /* 0x0004004617007388 */ /* 0x000fe20000000800 */
[----:B------:R-:W-:Y:S01]  /*8b20*/  FMUL.FTZ R13, R13, R95 ;  /* 0x0000005f0d0d7220 */ /* 0x000fe20000410000 */
[----:B------:R-:W-:-:S02]  /*8b30*/  F2FP.BF16.F32.PACK_AB R100, R101, R100 ;  /* 0x000000646564723e */ /* 0x000fc400000010ff */
[----:B------:R-:W-:Y:S01]  /*8b40*/  STS [R21+0x2000], R108 ;  /* 0x0020006c15007388 */ /* 0x000fe20000000800 */
[----:B------:R-:W-:Y:S01]  /*8b50*/  F2FP.BF16.F32.PACK_AB R102, R103, R102 ;  /* 0x000000666766723e */ /* 0x000fe200000010ff */
[----:B-----5:R-:W5:Y:S01]  /*8b60*/  @!P0 LDC R17, c[0x0][0x270] ;  /* 0x00009c00ff118b82 */ /* 0x020f620000000800 */
[----:B------:R-:W-:Y:S01]  /*8b70*/  F2FP.BF16.F32.PACK_AB R96, R97, R96 ;  /* 0x000000606160723e */ /* 0x000fe200000010ff */
[----:B------:R4:W-:Y:S01]  /*8b80*/  STS [R21+0x2400], R110 ;  /* 0x0024006e15007388 */ /* 0x0009e20000000800 */
[----:B------:R-:W-:Y:S01]  /*8b90*/  F2FP.BF16.F32.PACK_AB R98, R99, R98 ;  /* 0x000000626362723e */ /* 0x000fe200000010ff */
[----:B------:R-:W1:Y:S01]  /*8ba0*/  @P4 MUFU.LG2 R6, R6 ;  /* 0x0000000600064308 */ /* 0x000e620000000c00 */
[----:B------:R-:W-:Y:S01]  /*8bb0*/  F2FP.BF16.F32.PACK_AB R92, R93, R92 ;  /* 0x0000005c5d5c723e */ /* 0x000fe200000010ff */
[----:B------:R-:W-:Y:S01]  /*8bc0*/  STS [R23+0x2000], R104 ;  /* 0x0020006817007388 */ /* 0x000fe20000000800 */
[----:B------:R-:W-:Y:S02]  /*8bd0*/  F2FP.BF16.F32.PACK_AB R13, R13, R94 ;  /* 0x0000005e0d0d723e */ /* 0x000fe400000010ff */
[----:B---3--:R-:W-:Y:S01]  /*8be0*/  @!P0 SEL R10, R11, R14, !P1 ;  /* 0x0000000e0b0a8207 */ /* 0x008fe20004800000 */
[----:B------:R3:W-:Y:S01]  /*8bf0*/  STS [R23+0x2400], R106 ;  /* 0x0024006a17007388 */ /* 0x0007e20000000800 */
[----:B------:R-:W-:Y:S01]  /*8c00*/  F2FP.BF16.F32.PACK_AB R84, R85, R84 ;  /* 0x000000545554723e */ /* 0x000fe200000010ff */
[----:B------:R-:W1:Y:S01]  /*8c10*/  @P3 MUFU.LG2 R5, R5 ;  /* 0x0000000500053308 */ /* 0x000e620000000c00 */
[----:B------:R-:W-:Y:S01]  /*8c20*/  F2FP.BF16.F32.PACK_AB R86, R87, R86 ;  /* 0x000000565756723e */ /* 0x000fe200000010ff */
[----:B------:R-:W-:Y:S01]  /*8c30*/  STS [R19], R72 ;  /* 0x0000004813007388 */ /* 0x000fe20000000800 */
[----:B------:R-:W-:-:S02]  /*8c40*/  @P0 MOV R14, 0x1 ;  /* 0x00000001000e0802 */ /* 0x000fc40000000f00 */
[----:B------:R-:W-:Y:S01]  /*8c50*/  @!P0 MOV R25, 0x1 ;  /* 0x0000000100198802 */ /* 0x000fe20000000f00 */
[----:B------:R-:W-:Y:S01]  /*8c60*/  STS [R19+0x400], R74 ;  /* 0x0004004a13007388 */ /* 0x000fe20000000800 */
[----:B------:R-:W-:-:S03]  /*8c70*/  F2FP.BF16.F32.PACK_AB R88, R89, R88 ;  /* 0x000000585958723e */ /* 0x000fc600000010ff */
[----:B------:R-:W-:Y:S01]  /*8c80*/  STS [R9], R80 ;  /* 0x0000005009007388 */ /* 0x000fe20000000800 */
[C---:B--2---:R-:W-:Y:S02]  /*8c90*/  @!P2 IMAD R20, R15.reuse, R16, RZ ;  /* 0x000000100f14a224 */ /* 0x044fe400078e02ff */
[----:B-----5:R-:W-:Y:S01]  /*8ca0*/  @!P0 IMAD R14, R10, R17, RZ ;  /* 0x000000110a0e8224 */ /* 0x020fe200078e02ff */
[----:B------:R-:W-:Y:S01]  /*8cb0*/  STS [R9+0x400], R82 ;  /* 0x0004005209007388 */ /* 0x000fe20000000800 */
[C---:B----4-:R-:W-:Y:S01]  /*8cc0*/  IADD3 R21, R0.reuse, R19, RZ ;  /* 0x0000001300157210 */ /* 0x050fe20007ffe0ff */
[----:B------:R-:W2:Y:S01]  /*8cd0*/  @P3 LDC R16, c[0x0][0x2e8] ;  /* 0x0000ba00ff103b82 */ /* 0x000ea20000000800 */
[----:B------:R-:W-:Y:S01]  /*8ce0*/  IMAD R14, R15, R14, RZ ;  /* 0x0000000e0f0e7224 */ /* 0x000fe200078e02ff */
[----:B------:R-:W-:Y:S01]  /*8cf0*/  STS [R19+0x2000], R76 ;  /* 0x0020004c13007388 */ /* 0x000fe20000000800 */
[----:B------:R-:W-:Y:S01]  /*8d00*/  MOV R17, 0x7f800000 ;  /* 0x7f80000000117802 */ /* 0x000fe20000000f00 */
[--C-:B------:R-:W-:Y:S01]  /*8d10*/  @!P2 IMAD.MOV.U32 R28, RZ, RZ, R20.reuse ;  /* 0x000000ffff1ca224 */ /* 0x100fe200078e0014 */
[----:B------:R-:W-:Y:S01]  /*8d20*/  @!P2 SHF.R.S32.HI R29, RZ, 0x1f, R20 ;  /* 0x0000001fff1da819 */ /* 0x000fe20000011414 */
[----:B------:R4:W-:Y:S01]  /*8d30*/  STS [R19+0x2400], R78 ;  /* 0x0024004e13007388 */ /* 0x0009e20000000800 */
[----:B---3--:R-:W-:Y:S01]  /*8d40*/  IMAD.IADD R23, R0, 0x1, R9 ;  /* 0x0000000100177824 */ /* 0x008fe200078e0209 */
[----:B------:R-:W-:Y:S01]  /*8d50*/  SEL R14, R14, RZ, P2 ;  /* 0x000000ff0e0e7207 */ /* 0x000fe20001000000 */
[----:B------:R-:W1:Y:S01]  /*8d60*/  S2R R0, SR_CTAID.X ;  /* 0x0000000000007919 */ /* 0x000e620000002500 */
[----:B------:R-:W-:-:S02]  /*8d70*/  LOP3.LUT P2, RZ, R204, 0x3, RZ, 0xc0, !PT ;  /* 0x00000003ccff7812 */ /* 0x000fc4000784c0ff */
[----:B------:R-:W-:Y:S01]  /*8d80*/  SHF.L.U32 R20, R3, 0x3, RZ ;  /* 0x0000000303147819 */ /* 0x000fe200000006ff */
[----:B------:R-:W-:Y:S01]  /*8d90*/  STS [R9+0x2000], R100 ;  /* 0x0020006409007388 */ /* 0x000fe20000000800 */
[----:B------:R-:W-:-:S03]  /*8da0*/  SHF.R.S32.HI R3, RZ, 0x1f, R15 ;  /* 0x0000001fff037819 */ /* 0x000fc6000001140f */
[----:B------:R3:W-:Y:S04]  /*8db0*/  STS [R9+0x2400], R102 ;  /* 0x0024006609007388 */ /* 0x0007e80000000800 */
[----:B------:R-:W-:Y:S04]  /*8dc0*/  STS [R21], R96 ;  /* 0x0000006015007388 */ /* 0x000fe80000000800 */
[----:B------:R-:W-:Y:S04]  /*8dd0*/  STS [R21+0x400], R98 ;  /* 0x0004006215007388 */ /* 0x000fe80000000800 */
[----:B------:R-:W-:Y:S01]  /*8de0*/  STS [R23], R92 ;  /* 0x0000005c17007388 */ /* 0x000fe20000000800 */
[----:B----4-:R-:W4:Y:S03]  /*8df0*/  S2R R19, SR_CTAID.Z ;  /* 0x0000000000137919 */ /* 0x010f260000002700 */
[----:B------:R5:W-:Y:S04]  /*8e00*/  STS [R12], R13 ;  /* 0x0000000d0c007388 */ /* 0x000be80000000800 */
[----:B------:R-:W-:Y:S01]  /*8e10*/  STS [R21+0x2000], R84 ;  /* 0x0020005415007388 */ /* 0x000fe20000000800 */
[----:B---3--:R-:W-:-:S03]  /*8e20*/  MOV R9, 0x7f800000 ;  /* 0x7f80000000097802 */ /* 0x008fc60000000f00 */
[----:B------:R3:W-:Y:S04]  /*8e30*/  STS [R21+0x2400], R86 ;  /* 0x0024005615007388 */ /* 0x0007e80000000800 */
[----:B------:R1:W-:Y:S04]  /*8e40*/  STS [R23+0x2000], R88 ;  /* 0x0020005817007388 */ /* 0x0003e80000000800 */
[----:B------:R2:W-:Y:S01]  /*8e50*/  STS [R12+0x2000], R90 ;  /* 0x0020005a0c007388 */ /* 0x0005e20000000800 */
[----:B-----5:R-:W5:Y:S01]  /*8e60*/  @P4 LDC R13, c[0x0][0x2e8] ;  /* 0x0000ba00ff0d4b82 */ /* 0x020f620000000800 */
[----:B---3--:R-:W-:Y:S01]  /*8e70*/  @P6 FMUL.FTZ R21, R8, 0.69314718246459960938 ;  /* 0x3f31721808156820 */ /* 0x008fe20000410000 */
[----:B------:R-:W-:Y:S01]  /*8e80*/  @P5 FMUL.FTZ R8, R7, 0.69314718246459960938 ;  /* 0x3f31721807085820 */ /* 0x000fe20000410000 */
[----:B----4-:R-:W-:Y:S01]  /*8e90*/  IMAD R7, R19, R10, R14 ;  /* 0x0000000a13077224 */ /* 0x010fe200078e020e */
[----:B------:R-:W-:Y:S01]  /*8ea0*/  MOV R14, 0x7f800000 ;  /* 0x7f800000000e7802 */ /* 0x000fe20000000f00 */
[----:B------:R-:W-:Y:S01]  /*8eb0*/  @P6 FFMA.FTZ R9, R136, R27, R21 ;  /* 0x0000001b88096223 */ /* 0x000fe20000010015 */
[----:B------:R-:W-:Y:S01]  /*8ec0*/  @P5 FFMA.FTZ R17, R135, R18, R8 ;  /* 0x0000001287115223 */ /* 0x000fe20000010008 */
[----:B-1----:R-:W-:-:S02]  /*8ed0*/  IMAD R18, R0, R25, RZ ;  /* 0x0000001900127224 */ /* 0x002fc400078e02ff */
[----:B------:R-:W-:Y:S01]  /*8ee0*/  @P4 FMUL.FTZ R21, R6, 0.69314718246459960938 ;  /* 0x3f31721806154820 */ /* 0x000fe20000410000 */
[----:B------:R-:W-:Y:S01]  /*8ef0*/  @P3 FMUL.FTZ R6, R5, 0.69314718246459960938 ;  /* 0x3f31721805063820 */ /* 0x000fe20000410000 */
[----:B------:R-:W-:Y:S02]  /*8f00*/  MOV R8, 0x7f800000 ;  /* 0x7f80000000087802 */ /* 0x000fe40000000f00 */
[----:B------:R-:W-:Y:S01]  /*8f10*/  SHF.L.U32 R18, R18, 0x7, RZ ;  /* 0x0000000712127819 */ /* 0x000fe200000006ff */
[----:B--2---:R-:W-:-:S03]  /*8f20*/  @P3 FFMA.FTZ R14, R133, R16, R6 ;  /* 0x00000010850e3223 */ /* 0x004fc60000010006 */
[----:B------:R-:W-:Y:S01]  /*8f30*/  SHF.R.S32.HI R5, RZ, 0x1f, R18 ;  /* 0x0000001fff057819 */ /* 0x000fe20000011412 */
[----:B-----5:R-:W-:Y:S01]  /*8f40*/  @P4 FFMA.FTZ R8, R134, R13, R21 ;  /* 0x0000000d86084223 */ /* 0x020fe20000010015 */
[----:B------:R-:W-:Y:S01]  /*8f50*/  BAR.SYNC.DEFER_BLOCKING 0x0 ;  /* 0x0000000000007b1d */ /* 0x000fe20000010000 */
[--C-:B------:R-:W-:Y:S02]  /*8f60*/  IADD3 R18, P1, P0, R18, R28, R7.reuse ;  /* 0x0000001c12127210 */ /* 0x100fe4000783e007 */
[----:B------:R-:W-:Y:S02]  /*8f70*/  SHF.R.S32.HI R28, RZ, 0x1f, R7 ;  /* 0x0000001fff1c7819 */ /* 0x000fe40000011407 */
[----:B------:R-:W-:Y:S02]  /*8f80*/  SHF.R.S32.HI R21, RZ, 0x1f, R20 ;  /* 0x0000001fff157819 */ /* 0x000fe40000011414 */
[----:B------:R-:W-:Y:S01]  /*8f90*/  IADD3.X R28, R5, R29, R28, P1, P0 ;  /* 0x0000001d051c7210 */ /* 0x000fe20000fe041c */
[----:B------:R-:W-:Y:S06]  /*8fa0*/  @P2 BRA `(.L_x_1464) ;  /* 0x0000000000b02947 */ /* 0x000fec0003800000 */
[----:B------:R-:W-:Y:S01]  /*8fb0*/  SHF.R.S32.HI R7, RZ, 0x1f, R4 ;  /* 0x0000001fff077819 */ /* 0x000fe20000011404 */
[----:B------:R-:W-:Y:S01]  /*8fc0*/  IMAD R11, R0, -0x80, R11 ;  /* 0xffffff80000b7824 */ /* 0x000fe200078e020b */
        /* <DEDUP_REMOVED lines=17> */
[-C--:B------:R-:W-:Y:S01]  /*90e0*/  @!P4 IMAD R23, R16, R25.reuse, RZ ;  /* 0x000000191017c224 */ /* 0x080fe200078e02ff */
[-C--:B------:R-:W-:Y:S01]  /*90f0*/  @!P6 IADD3 R16, P0, R31, R18.reuse, RZ ;  /* 0x000000121f10e210 */ /* 0x080fe20007f1e0ff */
[----:B------:R-:W2:Y:S01]  /*9100*/  @!P5 LDC.64 R10, c[0x0][0x2b0] ;  /* 0x0000ac00ff0adb82 */ /* 0x000ea20000000a00 */
[-C--:B------:R-:W-:Y:S01]  /*9110*/  @!P5 IADD3 R24, P2, R27, R18.reuse, RZ ;  /* 0x000000121b18d210 */ /* 0x080fe20007f5e0ff */
[----:B------:R-:W-:Y:S01]  /*9120*/  @!P3 IMAD R29, R22, R25, RZ ;  /* 0x00000019161db224 */ /* 0x000fe200078e02ff */
[----:B------:R-:W-:Y:S02]  /*9130*/  @!P4 IADD3 R25, P1, R23, R18, RZ ;  /* 0x000000121719c210 */ /* 0x000fe40007f3e0ff */
[-C--:B------:R-:W-:Y:S02]  /*9140*/  @!P5 LEA.HI.X.SX32 R27, R27, R28.reuse, 0x1, P2 ;  /* 0x0000001c1b1bd211 */ /* 0x080fe400010f0eff */
[----:B------:R-:W-:Y:S01]  /*9150*/  @!P6 LEA.HI.X.SX32 R22, R31, R28, 0x1, P0 ;  /* 0x0000001c1f16e211 */ /* 0x000fe200000f0eff */
[----:B------:R-:W3:Y:S01]  /*9160*/  @!P4 LDC.64 R6, c[0x0][0x2b0] ;  /* 0x0000ac00ff06cb82 */ /* 0x000ee20000000a00 */
[----:B------:R-:W-:-:S07]  /*9170*/  @!P3 IADD3 R18, P0, R29, R18, RZ ;  /* 0x000000121d12b210 */ /* 0x000fce0007f1e0ff */
[----:B------:R-:W4:Y:S01]  /*9180*/  @!P3 LDC.64 R4, c[0x0][0x2b0] ;  /* 0x0000ac00ff04bb82 */ /* 0x000f220000000a00 */
[C---:B-1----:R-:W-:Y:S02]  /*9190*/  @!P6 LEA R30, P2, R16.reuse, R12, 0x2 ;  /* 0x0000000c101ee211 */ /* 0x042fe400078410ff */
        /* <DEDUP_REMOVED lines=13> */
.L_x_1464:
[----:B------:R-:W-:Y:S05]  /*9270*/  BSYNC B0 ;  /* 0x0000000000007941 */ /* 0x000fea0003800000 */
.L_x_1463:
[----:B------:R-:W-:Y:S01]  /*9280*/  ULDC.64 UR4, c[0x0][0x290] ;  /* 0x0000a40000047ab9 */ /* 0x000fe20000000a00 */
[----:B------:R-:W-:Y:S01]  /*9290*/  ULDC.64 UR6, c[0x0][0x298] ;  /* 0x0000a60000067ab9 */ /* 0x000fe20000000a00 */
[----:B-1----:R-:W-:Y:S01]  /*92a0*/  IMAD R4, R3, UR4, RZ ;  /* 0x0000000403047c24 */ /* 0x002fe2000f8e02ff */
[----:B------:R-:W-:Y:S01]  /*92b0*/  SHF.R.S32.HI R3, RZ, 0x1f, R19 ;  /* 0x0000001fff037819 */ /* 0x000fe20000011413 */
[C---:B------:R-:W-:Y:S01]  /*92c0*/  IMAD.WIDE.U32 R20, R15.reuse, UR4, R20 ;  /* 0x000000040f147c25 */ /* 0x040fe2000f8e0014 */
[----:B------:R-:W1:Y:S03]  /*92d0*/  LDS.128 R28, [R187] ;  /* 0x00000000bb1c7984 */ /* 0x000e660000000c00 */
[----:B------:R-:W-:Y:S01]  /*92e0*/  IMAD R15, R15, UR5, R4 ;  /* 0x000000050f0f7c24 */ /* 0x000fe2000f8e0204 */
[----:B------:R-:W-:Y:S01]  /*92f0*/  SHF.R.S32.HI R4, RZ, 0x3, R2 ;  /* 0x00000003ff047819 */ /* 0x000fe20000011402 */
[----:B------:R-:W-:Y:S01]  /*9300*/  ULDC.64 UR4, c[0x0][0x2a0] ;  /* 0x0000a80000047ab9 */ /* 0x000fe20000000a00 */
[----:B------:R-:W2:Y:S01]  /*9310*/  LDS.128 R24, [R187+0x800] ;  /* 0x00080000bb187984 */ /* 0x000ea20000000c00 */
[----:B------:R-:W-:Y:S01]  /*9320*/  IMAD R2, R3, UR4, RZ ;  /* 0x0000000403027c24 */ /* 0x000fe2000f8e02ff */
[----:B------:R-:W-:Y:S01]  /*9330*/  SHF.R.S32.HI R5, RZ, 0x1f, R4 ;  /* 0x0000001fff057819 */ /* 0x000fe20000011404 */
[----:B------:R-:W-:Y:S01]  /*9340*/  IMAD.IADD R21, R21, 0x1, R15 ;  /* 0x0000000115157824 */ /* 0x000fe200078e020f */
[----:B------:R-:W-:Y:S01]  /*9350*/  LDS.128 R8, [R187+0x2800] ;  /* 0x00280000bb087984 */ /* 0x000fe20000000c00 */
[----:B------:R-:W-:-:S02]  /*9360*/  IMAD R2, R19, UR5, R2 ;  /* 0x0000000513027c24 */ /* 0x000fc4000f8e0202 */
[----:B------:R-:W-:Y:S01]  /*9370*/  IMAD.WIDE.U32 R6, R19, UR4, R20 ;  /* 0x0000000413067c25 */ /* 0x000fe2000f8e0014 */
[----:B------:R-:W-:Y:S01]  /*9380*/  ULDC.64 UR4, c[0x0][0x280] ;  /* 0x0000a00000047ab9 */ /* 0x000fe20000000a00 */
[----:B------:R-:W3:Y:S02]  /*9390*/  LDS.128 R20, [R187+0x1000] ;  /* 0x00100000bb147984 */ /* 0x000ee40000000c00 */
[----:B------:R-:W-:Y:S02]  /*93a0*/  IMAD.WIDE R4, R0, 0x80, R4 ;  /* 0x0000008000047825 */ /* 0x000fe400078e0204 */
[----:B------:R-:W4:Y:S02]  /*93b0*/  LDS.128 R16, [R187+0x1800] ;  /* 0x00180000bb107984 */ /* 0x000f240000000c00 */
[----:B------:R-:W-:Y:S02]  /*93c0*/  IMAD.IADD R3, R7, 0x1, R2 ;  /* 0x0000000107037824 */ /* 0x000fe400078e0202 */
[----:B------:R-:W-:Y:S01]  /*93d0*/  IMAD R0, R5, UR6, RZ ;  /* 0x0000000605007c24 */ /* 0x000fe2000f8e02ff */
[----:B------:R-:W5:Y:S01]  /*93e0*/  LDS.128 R12, [R187+0x2000] ;  /* 0x00200000bb0c7984 */ /* 0x000f620000000c00 */
[----:B------:R-:W-:-:S02]  /*93f0*/  IMAD.MOV.U32 R2, RZ, RZ, R6 ;  /* 0x000000ffff027224 */ /* 0x000fc400078e0006 */
[C---:B------:R-:W-:Y:S01]  /*9400*/  IMAD R0, R4.reuse, UR7, R0 ;  /* 0x0000000704007c24 */ /* 0x040fe2000f8e0200 */
[----:B------:R-:W-:Y:S01]  /*9410*/  LDS.128 R32, [R187+0x3800] ;  /* 0x00380000bb207984 */ /* 0x000fe20000000c00 */
[----:B------:R-:W-:-:S04]  /*9420*/  IMAD.WIDE.U32 R4, R4, UR6, R2 ;  /* 0x0000000604047c25 */ /* 0x000fc8000f8e0002 */
[----:B------:R-:W-:Y:S01]  /*9430*/  IMAD.IADD R0, R5, 0x1, R0 ;  /* 0x0000000105007824 */ /* 0x000fe200078e0200 */
[C---:B------:R-:W-:Y:S01]  /*9440*/  LEA R2, P0, R4.reuse, UR4, 0x1 ;  /* 0x0000000404027c11 */ /* 0x040fe2000f8008ff */
[----:B------:R-:W-:Y:S02]  /*9450*/  USHF.L.U32 UR4, UR6, 0x5, URZ ;  /* 0x0000000506047899 */ /* 0x000fe4000800063f */
[----:B------:R-:W-:Y:S01]  /*9460*/  USHF.L.U64.HI UR6, UR6, 0x5, UR7 ;  /* 0x0000000506067899 */ /* 0x000fe20008010207 */
[----:B------:R-:W-:Y:S02]  /*9470*/  LEA.HI.X R3, R4, UR5, R0, 0x1, P0 ;  /* 0x0000000504037c11 */ /* 0x000fe400080f0c00 */
[----:B------:R-:W5:Y:S01]  /*9480*/  LDS.128 R4, [R187+0x3000] ;  /* 0x00300000bb047984 */ /* 0x000f620000000c00 */
[----:B------:R-:W-:-:S03]  /*9490*/  IADD3 R44, P0, R2, UR4, RZ ;  /* 0x00000004022c7c10 */ /* 0x000fc6000ff1e0ff */
[----:B-1----:R-:W-:Y:S01]  /*94a0*/  STG.E.128 desc[UR16][R2.64], R28 ;  /* 0x0000001c02007986 */ /* 0x002fe2000c101d10 */
[----:B------:R-:W-:Y:S02]  /*94b0*/  IADD3.X R45, R3, UR6, RZ, P0, !PT ;  /* 0x00000006032d7c10 */ /* 0x000fe400087fe4ff */
[----:B------:R-:W-:-:S03]  /*94c0*/  IADD3 R42, P0, R44, UR4, RZ ;  /* 0x000000042c2a7c10 */ /* 0x000fc6000ff1e0ff */
[----:B--2---:R-:W-:Y:S01]  /*94d0*/  STG.E.128 desc[UR16][R44.64], R24 ;  /* 0x000000182c007986 */ /* 0x004fe2000c101d10 */
[----:B------:R-:W-:Y:S02]  /*94e0*/  IADD3.X R43, R45, UR6, RZ, P0, !PT ;  /* 0x000000062d2b7c10 */ /* 0x000fe400087fe4ff */
[----:B------:R-:W-:-:S03]  /*94f0*/  IADD3 R40, P0, R42, UR4, RZ ;  /* 0x000000042a287c10 */ /* 0x000fc6000ff1e0ff */
[----:B---3--:R-:W-:Y:S01]  /*9500*/  STG.E.128 desc[UR16][R42.64], R20 ;  /* 0x000000142a007986 */ /* 0x008fe2000c101d10 */
[----:B------:R-:W-:Y:S02]  /*9510*/  IADD3.X R41, R43, UR6, RZ, P0, !PT ;  /* 0x000000062b297c10 */ /* 0x000fe400087fe4ff */
[----:B------:R-:W-:-:S03]  /*9520*/  IADD3 R38, P0, R40, UR4, RZ ;  /* 0x0000000428267c10 */ /* 0x000fc6000ff1e0ff */
[----:B----4-:R-:W-:Y:S01]  /*9530*/  STG.E.128 desc[UR16][R40.64], R16 ;  /* 0x0000001028007986 */ /* 0x010fe2000c101d10 */
[----:B------:R-:W-:Y:S02]  /*9540*/  IADD3.X R39, R41, UR6, RZ, P0, !PT ;  /* 0x0000000629277c10 */ /* 0x000fe400087fe4ff */
[----:B------:R-:W-:-:S03]  /*9550*/  IADD3 R36, P0, R38, UR4, RZ ;  /* 0x0000000426247c10 */ /* 0x000fc6000ff1e0ff */
[----:B-----5:R-:W-:Y:S01]  /*9560*/  STG.E.128 desc[UR16][R38.64], R12 ;  /* 0x0000000c26007986 */ /* 0x020fe2000c101d10 */
[----:B------:R-:W-:Y:S02]  /*9570*/  IADD3.X R37, R39, UR6, RZ, P0, !PT ;  /* 0x0000000627257c10 */ /* 0x000fe400087fe4ff */
[----:B------:R-:W-:-:S03]  /*9580*/  IADD3 R46, P0, R36, UR4, RZ ;  /* 0x00000004242e7c10 */ /* 0x000fc6000ff1e0ff */
[----:B------:R-:W-:Y:S01]  /*9590*/  STG.E.128 desc[UR16][R36.64], R8 ;  /* 0x0000000824007986 */ /* 0x000fe2000c101d10 */
[----:B------:R-:W-:Y:S02]  /*95a0*/  IADD3.X R47, R37, UR6, RZ, P0, !PT ;  /* 0x00000006252f7c10 */ /* 0x000fe400087fe4ff */
[----:B------:R-:W-:-:S03]  /*95b0*/  IADD3 R48, P0, R46, UR4, RZ ;  /* 0x000000042e307c10 */ /* 0x000fc6000ff1e0ff */
[----:B------:R-:W-:Y:S01]  /*95c0*/  STG.E.128 desc[UR16][R46.64], R4 ;  /* 0x000000042e007986 */ /* 0x000fe2000c101d10 */
[----:B------:R-:W-:-:S05]  /*95d0*/  IADD3.X R49, R47, UR6, RZ, P0, !PT ;  /* 0x000000062f317c10 */ /* 0x000fca00087fe4ff */
[----:B------:R-:W-:Y:S01]  /*95e0*/  STG.E.128 desc[UR16][R48.64], R32 ;  /* 0x0000002030007986 */ /* 0x000fe2000c101d10 */
[----:B------:R-:W-:Y:S05]  /*95f0*/  EXIT ;  /* 0x000000000000794d */ /* 0x000fea0003800000 */
.L_x_1465:
        /* <DEDUP_REMOVED lines=16> */
.L_x_2588:


//--------------------- .text._ZN5flash16flash_fwd_kernelI23Flash_fwd_kernel_traitsILi64ELi128ELi64ELi4ELb0ELb0EN7cutlass10bfloat16_tE19Flash_kernel_traitsILi64ELi128ELi64ELi4ES3_EELb0ELb0ELb0ELb0ELb1ELb1ELb1ELb0EEEvNS_16Flash_fwd_paramsE --------------------------
	.section	.text._ZN5flash16flash_fwd_kernelI23Flash_fwd_kernel_traitsILi64ELi128ELi64ELi4ELb0ELb0EN7cutlass10bfloat16_tE19Flash_kernel_traitsILi64ELi128ELi64ELi4ES3_EELb0ELb0ELb0ELb0ELb1ELb1ELb1ELb0EEEvNS_16Flash_fwd_paramsE,"ax",@progbits
	.align	128
        .global         _ZN5flash16flash_fwd_kernelI23Flash_fwd_kernel_traitsILi64ELi128ELi64ELi4ELb0ELb0EN7cutlass10bfloat16_tE19Flash_kernel_traitsILi64ELi128ELi64ELi4ES3_EELb0ELb0ELb0ELb0ELb1ELb1ELb1ELb0EEEvNS_16Flash_fwd_paramsE
        .type           _ZN5flash16flash_fwd_kernelI23Flash_fwd_kernel_traitsILi64ELi128ELi64ELi4ELb0ELb0EN7cutlass10bfloat16_tE19Flash_kernel_traitsILi64ELi128ELi64ELi4ES3_EELb0ELb0ELb0ELb0ELb1ELb1ELb1ELb0EEEvNS_16Flash_fwd_paramsE,@function
        .size           _ZN5flash16flash_fwd_kernelI23Flash_fwd_kernel_traitsILi64ELi128ELi64ELi4ELb0ELb0EN7cutlass10bfloat16_tE19Flash_kernel_traitsILi64ELi128ELi64ELi4ES3_EELb0ELb0ELb0ELb0ELb1ELb1ELb1ELb0EEEvNS_16Flash_fwd_paramsE,(.L_x_2589 - _ZN5flash16flash_fwd_kernelI23Flash_fwd_kernel_traitsILi64ELi128ELi64ELi4ELb0ELb0EN7cutlass10bfloat16_tE19Flash_kernel_traitsILi64ELi128ELi64ELi4ES3_EELb0ELb0ELb0ELb0ELb1ELb1ELb1ELb0EEEvNS_16Flash_fwd_paramsE)
        .other          _ZN5flash16flash_fwd_kernelI23Flash_fwd_kernel_traitsILi64ELi128ELi64ELi4ELb0ELb0EN7cutlass10bfloat16_tE19Flash_kernel_traitsILi64ELi128ELi64ELi4ES3_EELb0ELb0ELb0ELb0ELb1ELb1ELb1ELb0EEEvNS_16Flash_fwd_paramsE,@"STO_CUDA_ENTRY STV_DEFAULT"
_ZN5flash16flash_fwd_kernelI23Flash_fwd_kernel_traitsILi64ELi128ELi64ELi4ELb0ELb0EN7cutlass10bfloat16_tE19Flash_kernel_traitsILi64ELi128ELi64ELi4ES3_EELb0ELb0ELb0ELb0ELb1ELb1ELb1ELb0EEEvNS_16Flash_fwd_paramsE:
.text._ZN5flash16flash_fwd_kernelI23Flash_fwd_kernel_traitsILi64ELi128ELi64ELi4ELb0ELb0EN7cutlass10bfloat16_tE19Flash_kernel_traitsILi64ELi128ELi64ELi4ES3_EELb0ELb0ELb0ELb0ELb1ELb1ELb1ELb0EEEvNS_16Flash_fwd_paramsE:
[----:B------:R-:W-:Y:S08]  /*0000*/  LDC R1, c[0x0][0x28] ;  /* 0x00000a00ff017b82 */ /* 0x000ff00000000800 */
[----:B------:R-:W1:Y:S01]  /*0010*/  LDC.64 R2, c[0x0][0x308] ;  /* 0x0000c200ff027b82 */ /* 0x000e620000000a00 */
[----:B------:R-:W2:Y:S01]  /*0020*/  S2R R13, SR_CTAID.Y ;  /* 0x00000000000d7919 */ /* 0x000ea20000002600 */
[----:B------:R-:W-:Y:S01]  /*0030*/  ULDC.64 UR16, c[0x0][0x208] ;  /* 0x0000820000107ab9 */ /* 0x000fe20000000a00 */
[----:B------:R-:W-:Y:S01]  /*0040*/  IMAD.MOV.U32 R15, RZ, RZ, RZ ;  /* 0x000000ffff0f7224 */ /* 0x000fe200078e00ff */
[----:B------:R-:W-:-:S04]  /*0050*/  ULDC UR4, c[0x0][0x2c4] ;  /* 0x0000b10000047ab9 */ /* 0x000fc80000000800 */
[----:B------:R-:W3:Y:S01]  /*0060*/  LDC.64 R4, c[0x0][0x300] ;  /* 0x0000c000ff047b82 */ /* 0x000ee20000000a00 */
[----:B-1----:R-:W-:-:S04]  /*0070*/  ISETP.NE.U32.AND P3, PT, R2, RZ, PT ;  /* 0x000000ff0200720c */ /* 0x002fc80003f65070 */
[----:B------:R-:W-:Y:S02]  /*0080*/  ISETP.NE.AND.EX P3, PT, R3, RZ, PT, P3 ;  /* 0x000000ff0300720c */ /* 0x000fe40003f65330 */
[----:B---3--:R-:W-:-:S04]  /*0090*/  ISETP.NE.U32.AND P0, PT, R4, RZ, PT ;  /* 0x000000ff0400720c */ /* 0x008fc80003f05070 */
[----:B------:R-:W-:-:S07]  /*00a0*/  ISETP.NE.AND.EX P0, PT, R5, RZ, PT, P0 ;  /* 0x000000ff0500720c */ /* 0x000fce0003f05300 */
[----:B------:R-:W2:Y:S01]  /*00b0*/  @P3 LDC.64 R2, c[0x0][0x308] ;  /* 0x0000c200ff023b82 */ /* 0x000ea20000000a00 */
[----:B------:R-:W1:Y:S07]  /*00c0*/  S2R R29, SR_CTAID.X ;  /* 0x00000000001d7919 */ /* 0x000e6e0000002500 */
[----:B------:R-:W3:Y:S01]  /*00d0*/  @P0 LDC.64 R4, c[0x0][0x300] ;  /* 0x0000c000ff040b82 */ /* 0x000ee20000000a00 */
[----:B--2---:R-:W-:-:S05]  /*00e0*/  @P3 IMAD.WIDE R2, R13, 0x4, R2 ;  /* 0x000000040d023825 */ /* 0x004fca00078e0202 */
[----:B------:R2:W5:Y:S01]  /*00f0*/  @P3 LDG.E R18, desc[UR16][R2.64] ;  /* 0x0000001002123981 */ /* 0x000562000c1e1900 */
[----:B---3--:R-:W-:-:S04]  /*0100*/  @P0 IMAD.WIDE R4, R13, 0x4, R4 ;  /* 0x000000040d040825 */ /* 0x008fc800078e0204 */
[----:B-1----:R-:W-:Y:S01]  /*0110*/  IMAD.SHL.U32 R0, R29, 0x80, RZ ;  /* 0x000000801d007824 */ /* 0x002fe200078e00ff */
[----:B------:R2:W5:Y:S04]  /*0120*/  @P0 LDG.E R15, desc[UR16][R4.64] ;  /* 0x00000010040f0981 */ /* 0x000568000c1e1900 */
[----:B------:R-:W-:-:S13]  /*0130*/  ISETP.GE.AND P0, PT, R0, UR4, PT ;  /* 0x0000000400007c0c */ /* 0x000fda000bf06270 */
[----:B------:R-:W-:Y:S05]  /*0140*/  @P0 EXIT ;  /* 0x000000000000094d */ /* 0x000fea0003800000 */
[----:B------:R-:W1:Y:S01]  /*0150*/  S2R R8, SR_TID.X ;  /* 0x0000000000087919 */ /* 0x000e620000002100 */
[----:B------:R-:W3:Y:S01]  /*0160*/  LDC R11, c[0x0][0x278] ;  /* 0x00009e00ff0b7b82 */ /* 0x000ee20000000800 */
[----:B------:R-:W-:Y:S01]  /*0170*/  SHF.R.S32.HI R12, RZ, 0x1f, R13 ;  /* 0x0000001fff0c7819 */ /* 0x000fe2000001140d */
[----:B------:R-:W-:Y:S01]  /*0180*/  ULDC.64 UR4, c[0x0][0x228] ;  /* 0x00008a0000047ab9 */ /* 0x000fe20000000a00 */
[----:B------:R-:W2:Y:S01]  /*0190*/  S2R R16, SR_CTAID.Z ;  /* 0x0000000000107919 */ /* 0x000ea20000002700 */
[----:B------:R-:W-:Y:S01]  /*01a0*/  ULDC.64 UR8, c[0x0][0x240] ;  /* 0x0000900000087ab9 */ /* 0x000fe20000000a00 */
[----:B------:R-:W-:Y:S01]  /*01b0*/  ULDC.64 UR6, c[0x0][0x210] ;  /* 0x0000840000067ab9 */ /* 0x000fe20000000a00 */
[----:B------:R-:W-:Y:S01]  /*01c0*/  IMAD R26, R12, UR4, RZ ;  /* 0x000000040c1a7c24 */ /* 0x000fe2000f8e02ff */
[----:B------:R-:W-:Y:S01]  /*01d0*/  USHF.L.U32 UR13, UR8, 0x5, URZ ;  /* 0x00000005080d7899 */ /* 0x000fe2000800063f */
[----:B-----5:R-:W-:Y:S01]  /*01e0*/  @P3 IADD3 R83, R18, -R15, RZ ;  /* 0x8000000f12533210 */ /* 0x020fe20007ffe0ff */
[----:B------:R-:W-:Y:S01]  /*01f0*/  ULDC.64 UR10, c[0x0][0x250] ;  /* 0x00009400000a7ab9 */ /* 0x000fe20000000a00 */
[----:B------:R-:W-:Y:S01]  /*0200*/  IMAD R26, R13, UR5, R26 ;  /* 0x000000050d1a7c24 */ /* 0x000fe2000f8e021a */
[----:B------:R-:W-:-:S02]  /*0210*/  USHF.L.U32 UR20, UR10, 0x5, URZ ;  /* 0x000000050a147899 */ /* 0x000fc4000800063f */
[----:B------:R-:W-:Y:S01]  /*0220*/  USHF.L.U64.HI UR19, UR10, 0x5, UR11 ;  /* 0x000000050a137899 */ /* 0x000fe2000801020b */
[----:B---3--:R-:W-:-:S04]  /*0230*/  IABS R14, R11 ;  /* 0x0000000b000e7213 */ /* 0x008fc80000000000 */
[----:B------:R-:W3:Y:S01]  /*0240*/  I2F.RP R24, R14 ;  /* 0x0000000e00187306 */ /* 0x000ee20000209400 */
[----:B-1----:R-:W-:-:S04]  /*0250*/  SHF.R.S32.HI R9, RZ, 0x1f, R8 ;  /* 0x0000001fff097819 */ /* 0x002fc80000011408 */
[----:B------:R-:W-:Y:S02]  /*0260*/  LEA.HI R10, R9, R8, RZ, 0x3 ;  /* 0x00000008090a7211 */ /* 0x000fe400078f18ff */
[----:B--2---:R-:W-:Y:S02]  /*0270*/  SHF.R.S32.HI R5, RZ, 0x1f, R16 ;  /* 0x0000001fff057819 */ /* 0x004fe40000011410 */
[----:B------:R-:W-:Y:S02]  /*0280*/  LOP3.LUT R3, R10, 0xfffffff8, RZ, 0xc0, !PT ;  /* 0xfffffff80a037812 */ /* 0x000fe400078ec0ff */
[----:B------:R-:W-:Y:S01]  /*0290*/  SHF.R.S32.HI R22, RZ, 0x3, R10 ;  /* 0x00000003ff167819 */ /* 0x000fe2000001140a */
[----:B---3--:R-:W1:Y:S02]  /*02a0*/  MUFU.RCP R24, R24 ;  /* 0x0000001800187308 */ /* 0x008e640000001000 */
[----:B------:R-:W-:Y:S01]  /*02b0*/  IMAD.IADD R6, R8, 0x1, -R3 ;  /* 0x0000000108067824 */ /* 0x000fe200078e0a03 */
[----:B------:R-:W-:-:S02]  /*02c0*/  SHF.R.S32.HI R23, RZ, 0x1f, R22 ;  /* 0x0000001fff177819 */ /* 0x000fc40000011416 */
[----:B------:R-:W-:Y:S01]  /*02d0*/  LEA.HI R7, R9, R8, RZ, 0x4 ;  /* 0x0000000809077211 */ /* 0x000fe200078f20ff */
[----:B------:R-:W-:Y:S02]  /*02e0*/  IMAD.SHL.U32 R20, R6, 0x8, RZ ;  /* 0x0000000806147824 */ /* 0x000fe400078e00ff */
[----:B------:R-:W-:-:S03]  /*02f0*/  IMAD.WIDE R28, R29, 0x80, R22 ;  /* 0x000000801d1c7825 */ /* 0x000fc600078e0216 */
[----:B------:R-:W-:-:S03]  /*0300*/  SHF.R.S32.HI R21, RZ, 0x1f, R20 ;  /* 0x0000001fff157819 */ /* 0x000fc60000011414 */
[----:B------:R-:W-:Y:S01]  /*0310*/  IMAD.WIDE.U32 R2, R13, UR4, R20 ;  /* 0x000000040d027c25 */ /* 0x000fe2000f8e0014 */
[----:B------:R-:W-:-:S03]  /*0320*/  ULDC.64 UR4, c[0x0][0x258] ;  /* 0x0000960000047ab9 */ /* 0x000fc60000000a00 */
[----:B------:R-:W-:Y:S02]  /*0330*/  IMAD R5, R5, UR4, RZ ;  /* 0x0000000405057c24 */ /* 0x000fe4000f8e02ff */
[----:B------:R-:W-:Y:S01]  /*0340*/  IMAD.IADD R27, R3, 0x1, R26 ;  /* 0x00000001031b7824 */ /* 0x000fe200078e021a */
[----:B------:R-:W-:Y:S01]  /*0350*/  MOV R26, R2 ;  /* 0x00000002001a7202 */ /* 0x000fe20000000f00 */
[----:B------:R-:W-:Y:S01]  /*0360*/  IMAD R0, R16, UR5, R5 ;  /* 0x0000000510007c24 */ /* 0x000fe2000f8e0205 */
[----:B------:R-:W2:Y:S01]  /*0370*/  S2UR UR5, SR_CgaCtaId ;  /* 0x00000000000579c3 */ /* 0x000ea20000008800 */
[----:B------:R-:W-:Y:S01]  /*0380*/  IMAD.SHL.U32 R3, R22, 0x40, RZ ;  /* 0x0000004016037824 */ /* 0x000fe200078e00ff */
[----:B------:R-:W-:Y:S01]  /*0390*/  LOP3.LUT R5, R7, 0xfffffff0, RZ, 0xc0, !PT ;  /* 0xfffffff007057812 */ /* 0x000fe200078ec0ff */
[----:B-1----:R-:W-:Y:S02]  /*03a0*/  VIADD R24, R24, 0xffffffe ;  /* 0x0ffffffe18187836 */ /* 0x002fe40000000000 */
[----:B------:R-:W-:Y:S01]  /*03b0*/  IMAD.WIDE.U32 R26, R16, UR4, R26 ;  /* 0x00000004101a7c25 */ /* 0x000fe2000f8e001a */
[----:B------:R-:W-:Y:S01]  /*03c0*/  LOP3.LUT R3, R3, 0x1c0, RZ, 0xc0, !PT ;  /* 0x000001c003037812 */ /* 0x000fe200078ec0ff */
[----:B------:R-:W1:Y:S01]  /*03d0*/  F2I.FTZ.U32.TRUNC.NTZ R25, R24 ;  /* 0x0000001800197305 */ /* 0x000e62000021f000 */
[----:B------:R-:W-:Y:S01]  /*03e0*/  USHF.L.U64.HI UR4, UR8, 0x5, UR9 ;  /* 0x0000000508047899 */ /* 0x000fe20008010209 */
[----:B------:R-:W-:Y:S01]  /*03f0*/  IMAD.IADD R27, R27, 0x1, R0 ;  /* 0x000000011b1b7824 */ /* 0x000fe200078e0200 */
[----:B------:R-:W-:Y:S01]  /*0400*/  LOP3.LUT R17, R3, 0x38, R20, 0xf8, !PT ;  /* 0x0000003803117812 */ /* 0x000fe200078ef814 */
[----:B------:R-:W-:Y:S01]  /*0410*/  IMAD.IADD R5, R8, 0x1, -R5 ;  /* 0x0000000108057824 */ /* 0x000fe200078e0a05 */
[----:B------:R-:W-:Y:S01]  /*0420*/  SHF.R.U32.HI R2, RZ, 0x3, R3 ;  /* 0x00000003ff027819 */ /* 0x000fe20000011603 */
[----:B------:R-:W-:Y:S01]  /*0430*/  IMAD.WIDE.U32 R26, R28, UR8, R26 ;  /* 0x000000081c1a7c25 */ /* 0x000fe2000f8e001a */
[----:B------:R-:W-:-:S02]  /*0440*/  LEA.HI R3, R9, R8, RZ, 0x6 ;  /* 0x0000000809037211 */ /* 0x000fc400078f30ff */
[----:B------:R-:W-:Y:S01]  /*0450*/  LEA.HI R0, R9, R8, RZ, 0x5 ;  /* 0x0000000809007211 */ /* 0x000fe200078f28ff */
[----:B------:R-:W-:Y:S01]  /*0460*/  IMAD R9, R29, UR8, RZ ;  /* 0x000000081d097c24 */ /* 0x000fe2000f8e02ff */
[----:B------:R-:W-:Y:S02]  /*0470*/  LOP3.LUT R2, R17, R2, RZ, 0x3c, !PT ;  /* 0x0000000211027212 */ /* 0x000fe400078e3cff */
[----:B------:R-:W-:Y:S01]  /*0480*/  SHF.L.U32 R3, R3, 0x3, RZ ;  /* 0x0000000303037819 */ /* 0x000fe200000006ff */
[----:B------:R-:W-:Y:S01]  /*0490*/  IMAD R9, R28, UR9, R9 ;  /* 0x000000091c097c24 */ /* 0x000fe2000f8e0209 */
[----:B------:R-:W-:Y:S01]  /*04a0*/  LEA R28, P0, R26, UR6, 0x1 ;  /* 0x000000061a1c7c11 */ /* 0x000fe2000f8008ff */
[----:B------:R-:W-:Y:S01]  /*04b0*/  UMOV UR6, 0x400 ;  /* 0x0000040000067882 */ /* 0x000fe20000000000 */
[----:B------:R-:W-:Y:S01]  /*04c0*/  LOP3.LUT R2, R2, 0x7ffffe00, R3, 0xf8, !PT ;  /* 0x7ffffe0002027812 */ /* 0x000fe200078ef803 */
[----:B--2---:R-:W-:Y:S01]  /*04d0*/  ULEA UR5, UR5, UR6, 0x18 ;  /* 0x0000000605057291 */ /* 0x004fe2000f8ec03f */
[----:B-1----:R-:W-:Y:S01]  /*04e0*/  IADD3 R3, RZ, -R25, RZ ;  /* 0x80000019ff037210 */ /* 0x002fe20007ffe0ff */
[----:B------:R-:W-:Y:S01]  /*04f0*/  IMAD.MOV.U32 R24, RZ, RZ, RZ ;  /* 0x000000ffff187224 */ /* 0x000fe200078e00ff */
[----:B------:R-:W-:Y:S01]  /*0500*/  SHF.R.S32.HI R4, RZ, 0x1f, R5 ;  /* 0x0000001fff047819 */ /* 0x000fe20000011405 */
[----:B------:R-:W-:Y:S01]  /*0510*/  IMAD.IADD R9, R27, 0x1, R9 ;  /* 0x000000011b097824 */ /* 0x000fe200078e0209 */
[----:B------:R-:W-:Y:S01]  /*0520*/  ULDC.64 UR8, c[0x0][0x248] ;  /* 0x0000920000087ab9 */ /* 0x000fe20000000a00 */
[----:B------:R-:W-:Y:S01]  /*0530*/  IMAD R17, R3, R14, RZ ;  /* 0x0000000e03117224 */ /* 0x000fe200078e02ff */
[----:B------:R-:W-:Y:S01]  /*0540*/  IABS R3, R16 ;  /* 0x0000001000037213 */ /* 0x000fe20000000000 */
[----:B------:R-:W-:Y:S01]  /*0550*/  USHF.L.U64.HI UR12, UR8, 0x6, UR9 ;  /* 0x00000006080c7899 */ /* 0x000fe20008010209 */
[----:B------:R-:W-:Y:S01]  /*0560*/  LEA R204, R2, UR5, 0x1 ;  /* 0x0000000502cc7c11 */ /* 0x000fe2000f8e08ff */
[----:B------:R-:W-:Y:S01]  /*0570*/  IMAD.HI.U32 R17, R25, R17, R24 ;  /* 0x0000001119117227 */ /* 0x000fe200078e0018 */
[----:B------:R-:W-:Y:S01]  /*0580*/  MOV R2, R3 ;  /* 0x0000000300027202 */ /* 0x000fe20000000f00 */
[----:B------:R-:W-:Y:S01]  /*0590*/  USHF.L.U32 UR18, UR8, 0x6, URZ ;  /* 0x0000000608127899 */ /* 0x000fe2000800063f */
[----:B------:R-:W-:Y:S01]  /*05a0*/  LEA.HI.X R29, R26, UR7, R9, 0x1, P0 ;  /* 0x000000071a1d7c11 */ /* 0x000fe200080f0c09 */
[----:B------:R-:W-:Y:S01]  /*05b0*/  ULDC.64 UR6, c[0x0][0x230] ;  /* 0x00008c0000067ab9 */ /* 0x000fe20000000a00 */
[----:B------:R-:W-:Y:S01]  /*05c0*/  IADD3 R36, P0, R28, UR13, RZ ;  /* 0x0000000d1c247c10 */ /* 0x000fe2000ff1e0ff */
[----:B------:R-:W-:Y:S01]  /*05d0*/  IMAD.HI.U32 R17, R17, R2, RZ ;  /* 0x0000000211117227 */ /* 0x000fe200078e00ff */
[----:B------:R-:W-:Y:S01]  /*05e0*/  LEA.HI R4, R4, R5, RZ, 0x3 ;  /* 0x0000000504047211 */ /* 0x000fe200078f18ff */
[----:B------:R-:W-:Y:S01]  /*05f0*/  @!PT LDS RZ, [RZ] ;  /* 0x00000000fffff984 */ /* 0x000fe20000000800 */
[----:B------:R-:W-:Y:S01]  /*0600*/  @!PT LDS RZ, [RZ] ;  /* 0x00000000fffff984 */ /* 0x000fe20000000800 */
[----:B------:R-:W-:Y:S01]  /*0610*/  @!PT LDS RZ, [RZ] ;  /* 0x00000000fffff984 */ /* 0x000fe20000000800 */
[----:B------:R1:W-:Y:S01]  /*0620*/  LDGSTS.E.BYPASS.LTC128B.128 [R204], desc[UR16][R28.64] ;  /* 0x000000001ccc7fae */ /* 0x0003e2000b901d50 */
[----:B------:R-:W-:Y:S01]  /*0630*/  IADD3.X R37, R29, UR4, RZ, P0, !PT ;  /* 0x000000041d257c10 */ /* 0x000fe200087fe4ff */
[----:B------:R-:W-:Y:S01]  /*0640*/  IMAD.MOV R27, RZ, RZ, -R17 ;  /* 0x000000ffff1b7224 */ /* 0x000fe200078e0a11 */
[----:B------:R-:W-:Y:S01]  /*0650*/  IADD3 R34, P0, R36, UR13, RZ ;  /* 0x0000000d24227c10 */ /* 0x000fe2000ff1e0ff */
[----:B------:R-:W-:Y:S01]  /*0660*/  USHF.L.U32 UR15, UR8, 0x5, URZ ;  /* 0x00000005080f7899 */ /* 0x000fe2000800063f */
[----:B------:R-:W-:Y:S01]  /*0670*/  LOP3.LUT R8, R4, 0xfffffff8, RZ, 0xc0, !PT ;  /* 0xfffffff804087812 */ /* 0x000fe200078ec0ff */
[----:B------:R-:W-:Y:S01]  /*0680*/  IMAD R27, R14, R27, R2 ;  /* 0x0000001b0e1b7224 */ /* 0x000fe200078e0202 */
[----:B------:R-:W-:Y:S01]  /*0690*/  IADD3.X R35, R37, UR4, RZ, P0, !PT ;  /* 0x0000000425237c10 */ /* 0x000fe200087fe4ff */
[----:B------:R-:W2:Y:S01]  /*06a0*/  @!P3 LDC.64 R2, c[0x0][0x2c8] ;  /* 0x0000b200ff02bb82 */ /* 0x000ea20000000a00 */
[----:B------:R-:W-:Y:S01]  /*06b0*/  IADD3 R32, P0, R34, UR13, RZ ;  /* 0x0000000d22207c10 */ /* 0x000fe2000ff1e0ff */
[----:B------:R-:W-:Y:S01]  /*06c0*/  IMAD.IADD R5, R5, 0x1, -R8 ;  /* 0x0000000105057824 */ /* 0x000fe200078e0a08 */
[----:B------:R-:W-:Y:S01]  /*06d0*/  ISETP.GT.U32.AND P1, PT, R14, R27, PT ;  /* 0x0000001b0e00720c */ /* 0x000fe20003f24070 */
[----:B------:R-:W-:Y:S01]  /*06e0*/  USHF.L.U64.HI UR14, UR8, 0x5, UR9 ;  /* 0x00000005080e7899 */ /* 0x000fe20008010209 */
[----:B------:R-:W-:Y:S01]  /*06f0*/  IADD3.X R33, R35, UR4, RZ, P0, !PT ;  /* 0x0000000423217c10 */ /* 0x000fe200087fe4ff */
[----:B------:R-:W-:Y:S01]  /*0700*/  LDGSTS.E.BYPASS.LTC128B.128 [R204+0x800], desc[UR16][R36.64] ;  /* 0x0080000024cc7fae */ /* 0x000fe2000b901d50 */
[----:B------:R-:W-:Y:S01]  /*0710*/  IADD3 R30, P0, R32, UR13, RZ ;  /* 0x0000000d201e7c10 */ /* 0x000fe2000ff1e0ff */
[----:B------:R-:W3:Y:S01]  /*0720*/  @!P3 LDC.64 R8, c[0x0][0x318] ;  /* 0x0000c600ff08bb82 */ /* 0x000ee20000000a00 */
[----:B------:R-:W-:Y:S01]  /*0730*/  LOP3.LUT R16, R16, R11, RZ, 0x3c, !PT ;  /* 0x0000000b10107212 */ /* 0x000fe200078e3cff */
[----:B------:R-:W-:Y:S01]  /*0740*/  LDGSTS.E.BYPASS.LTC128B.128 [R204+0x1000], desc[UR16][R34.64] ;  /* 0x0100000022cc7fae */ /* 0x000fe2000b901d50 */
[----:B------:R-:W-:Y:S01]  /*0750*/  IADD3.X R31, R33, UR4, RZ, P0, !PT ;  /* 0x00000004211f7c10 */ /* 0x000fe200087fe4ff */
[----:B------:R-:W-:Y:S01]  /*0760*/  IMAD.SHL.U32 R80, R5, 0x40, RZ ;  /* 0x0000004005507824 */ /* 0x000fe200078e00ff */
[----:B------:R-:W-:Y:S01]  /*0770*/  SHF.R.S32.HI R0, RZ, 0x5, R0 ;  /* 0x00000005ff007819 */ /* 0x000fe20000011400 */
[----:B------:R-:W-:Y:S01]  /*0780*/  LDGSTS.E.BYPASS.LTC128B.128 [R204+0x1800], desc[UR16][R32.64] ;  /* 0x0180000020cc7fae */ /* 0x000fe2000b901d50 */
[----:B------:R-:W-:-:S02]  /*0790*/  IMAD.SHL.U32 R81, R4, 0x40, RZ ;  /* 0x0000004004517824 */ /* 0x000fc400078e00ff */
[----:B------:R-:W-:Y:S01]  /*07a0*/  @!P1 IMAD.IADD R27, R27, 0x1, -R14 ;  /* 0x000000011b1b9824 */ /* 0x000fe200078e0a0e */
[----:B------:R-:W-:Y:S01]  /*07b0*/  LDGSTS.E.BYPASS.LTC128B.128 [R204+0x2000], desc[UR16][R30.64] ;  /* 0x020000001ecc7fae */ /* 0x000fe2000b901d50 */
[----:B-1----:R-:W-:Y:S01]  /*07c0*/  IADD3 R28, P0, R30, UR13, RZ ;  /* 0x0000000d1e1c7c10 */ /* 0x002fe2000ff1e0ff */
[----:B------:R-:W-:Y:S01]  /*07d0*/  @!P1 VIADD R17, R17, 0x1 ;  /* 0x0000000111119836 */ /* 0x000fe20000000000 */
[----:B------:R-:W-:Y:S02]  /*07e0*/  ISETP.NE.AND P1, PT, R11, RZ, PT ;  /* 0x000000ff0b00720c */ /* 0x000fe40003f25270 */
[----:B------:R-:W-:Y:S02]  /*07f0*/  IADD3.X R29, R31, UR4, RZ, P0, !PT ;  /* 0x000000041f1d7c10 */ /* 0x000fe400087fe4ff */
[----:B------:R-:W-:Y:S02]  /*0800*/  IADD3 R24, P0, R28, UR13, RZ ;  /* 0x0000000d1c187c10 */ /* 0x000fe4000ff1e0ff */
[----:B------:R-:W-:Y:S01]  /*0810*/  ISETP.GE.U32.AND P4, PT, R27, R14, PT ;  /* 0x0000000e1b00720c */ /* 0x000fe20003f86070 */
[----:B------:R-:W-:Y:S01]  /*0820*/  LDGSTS.E.BYPASS.LTC128B.128 [R204+0x2800], desc[UR16][R28.64] ;  /* 0x028000001ccc7fae */ /* 0x000fe2000b901d50 */
[----:B------:R-:W-:-:S02]  /*0830*/  IADD3.X R25, R29, UR4, RZ, P0, !PT ;  /* 0x000000041d197c10 */ /* 0x000fc400087fe4ff */
[----:B------:R-:W-:Y:S02]  /*0840*/  IADD3 R19, P0, R22, R15, RZ ;  /* 0x0000000f16137210 */ /* 0x000fe40007f1e0ff */
[----:B---3--:R-:W-:Y:S01]  /*0850*/  @!P3 ISETP.NE.U32.AND P2, PT, R8, RZ, PT ;  /* 0x000000ff0800b20c */ /* 0x008fe20003f45070 */
[----:B------:R-:W-:Y:S01]  /*0860*/  LDGSTS.E.BYPASS.LTC128B.128 [R204+0x3000], desc[UR16][R24.64] ;  /* 0x0300000018cc7fae */ /* 0x000fe2000b901d50 */
[----:B------:R-:W-:Y:S01]  /*0870*/  LEA.HI.X.SX32 R22, R15, R23, 0x1, P0 ;  /* 0x000000170f167211 */ /* 0x000fe200000f0eff */
[----:B------:R-:W-:Y:S01]  /*0880*/  IMAD.WIDE.U32 R26, R19, UR8, R20 ;  /* 0x00000008131a7c25 */ /* 0x000fe2000f8e0014 */
[----:B------:R-:W-:Y:S02]  /*0890*/  ISETP.GE.AND P0, PT, R16, RZ, PT ;  /* 0x000000ff1000720c */ /* 0x000fe40003f06270 */
[----:B------:R-:W-:Y:S01]  /*08a0*/  @!P3 ISETP.NE.AND.EX P2, PT, R9, RZ, PT, P2 ;  /* 0x000000ff0900b20c */ /* 0x000fe20003f45320 */
[C---:B------:R-:W-:Y:S01]  /*08b0*/  IMAD R8, R22.reuse, UR8, RZ ;  /* 0x0000000816087c24 */ /* 0x040fe2000f8e02ff */
[----:B------:R-:W-:Y:S01]  /*08c0*/  @P4 IADD3 R17, R17, 0x1, RZ ;  /* 0x0000000111114810 */ /* 0x000fe20007ffe0ff */
[----:B------:R-:W-:Y:S01]  /*08d0*/  IMAD R22, R22, UR10, RZ ;  /* 0x0000000a16167c24 */ /* 0x000fe2000f8e02ff */
[----:B--2---:R-:W-:Y:S01]  /*08e0*/  @!P3 SEL R3, R3, RZ, P2 ;  /* 0x000000ff0303b207 */ /* 0x004fe20001000000 */
[C---:B------:R-:W-:Y:S01]  /*08f0*/  IMAD R8, R19.reuse, UR9, R8 ;  /* 0x0000000913087c24 */ /* 0x040fe2000f8e0208 */
[----:B------:R-:W-:Y:S01]  /*0900*/  ULDC.64 UR8, c[0x0][0x220] ;  /* 0x0000880000087ab9 */ /* 0x000fe20000000a00 */
[----:B------:R-:W-:Y:S01]  /*0910*/  IMAD R22, R19, UR11, R22 ;  /* 0x0000000b13167c24 */ /* 0x000fe2000f8e0216 */
[----:B------:R-:W-:Y:S01]  /*0920*/  @!P3 IADD3 R83, R3, R2, -R15 ;  /* 0x000000020353b210 */ /* 0x000fe20007ffe80f */
[----:B------:R-:W-:Y:S01]  /*0930*/  IMAD.IADD R27, R27, 0x1, R8 ;  /* 0x000000011b1b7824 */ /* 0x000fe200078e0208 */
[----:B------:R-:W-:Y:S01]  /*0940*/  LOP3.LUT R80, R80, 0x1c0, RZ, 0xc0, !PT ;  /* 0x000001c050507812 */ /* 0x000fe200078ec0ff */
[----:B------:R-:W-:Y:S01]  /*0950*/  IMAD R8, R12, UR6, RZ ;  /* 0x000000060c087c24 */ /* 0x000fe2000f8e02ff */
[----:B------:R-:W-:Y:S01]  /*0960*/  IADD3 R3, R83, 0x3f, RZ ;  /* 0x0000003f53037810 */ /* 0x000fe20007ffe0ff */
[----:B------:R-:W-:Y:S01]  /*0970*/  IMAD.WIDE.U32 R20, R19, UR10, R20 ;  /* 0x0000000a13147c25 */ /* 0x000fe2000f8e0014 */
[----:B------:R-:W-:-:S02]  /*0980*/  LOP3.LUT R81, R81, 0xfffffe00, RZ, 0xc0, !PT ;  /* 0xfffffe0051517812 */ /* 0x000fc400078ec0ff */
[----:B------:R-:W-:Y:S01]  /*0990*/  SHF.R.S32.HI R2, RZ, 0x1f, R3 ;  /* 0x0000001fff027819 */ /* 0x000fe20000011403 */
[C---:B------:R-:W-:Y:S02]  /*09a0*/  IMAD R8, R13.reuse, UR7, R8 ;  /* 0x000000070d087c24 */ /* 0x040fe4000f8e0208 */
[----:B------:R-:W-:Y:S01]  /*09b0*/  IMAD.WIDE.U32 R26, R13, UR6, R26 ;  /* 0x000000060d1a7c25 */ /* 0x000fe2000f8e001a */
[----:B------:R-:W-:Y:S01]  /*09c0*/  ULDC.64 UR6, c[0x0][0x238] ;  /* 0x00008e0000067ab9 */ /* 0x000fe20000000a00 */
[----:B------:R-:W-:Y:S02]  /*09d0*/  LEA.HI R3, R2, R3, RZ, 0x6 ;  /* 0x0000000302037211 */ /* 0x000fe400078f30ff */
[----:B------:R-:W-:Y:S01]  /*09e0*/  @!P0 IMAD.MOV R17, RZ, RZ, -R17 ;  /* 0x000000ffff118224 */ /* 0x000fe200078e0a11 */
[----:B------:R-:W-:Y:S01]  /*09f0*/  @!P1 LOP3.LUT R17, RZ, R11, RZ, 0x33, !PT ;  /* 0x0000000bff119212 */ /* 0x000fe200078e33ff */
[----:B------:R-:W-:Y:S01]  /*0a00*/  IMAD.IADD R21, R21, 0x1, R22 ;  /* 0x0000000115157824 */ /* 0x000fe200078e0216 */
[----:B------:R-:W-:Y:S01]  /*0a10*/  LEA.HI.SX32 R9, R3, 0xffffffff, 0x1a ;  /* 0xffffffff03097811 */ /* 0x000fe200078fd2ff */
[----:B------:R-:W-:Y:S01]  /*0a20*/  IMAD R206, R12, UR6, RZ ;  /* 0x000000060cce7c24 */ /* 0x000fe2000f8e02ff */
[----:B------:R-:W-:Y:S01]  /*0a30*/  SHF.R.S32.HI R12, RZ, 0x1f, R17 ;  /* 0x0000001fff0c7819 */ /* 0x000fe20000011411 */
[----:B------:R-:W-:Y:S01]  /*0a40*/  IMAD.WIDE.U32 R14, R13, UR6, R20 ;  /* 0x000000060d0e7c25 */ /* 0x000fe2000f8e0014 */
[----:B------:R-:W-:-:S03]  /*0a50*/  IADD3 R18, P1, R24, UR13, RZ ;  /* 0x0000000d18127c10 */ /* 0x000fc6000ff3e0ff */
[----:B------:R-:W-:Y:S01]  /*0a60*/  IMAD R206, R13, UR7, R206 ;  /* 0x000000070dce7c24 */ /* 0x000fe2000f8e02ce */
[----:B------:R-:W-:Y:S01]  /*0a70*/  ULDC.64 UR6, c[0x0][0x260] ;  /* 0x0000980000067ab9 */ /* 0x000fe20000000a00 */
[----:B------:R-:W-:Y:S01]  /*0a80*/  IMAD.IADD R27, R27, 0x1, R8 ;  /* 0x000000011b1b7824 */ /* 0x000fe200078e0208 */
[----:B------:R-:W-:Y:S01]  /*0a90*/  IADD3.X R19, R25, UR4, RZ, P1, !PT ;  /* 0x0000000419137c10 */ /* 0x000fe20008ffe4ff */
[----:B------:R-:W-:Y:S01]  /*0aa0*/  IMAD R2, R12, UR6, RZ ;  /* 0x000000060c027c24 */ /* 0x000fe2000f8e02ff */
[----:B------:R-:W-:Y:S01]  /*0ab0*/  UIADD3 UR4, UR5, 0x4000, URZ ;  /* 0x0000400005047890 */ /* 0x000fe2000fffe03f */
[C---:B------:R-:W-:Y:S02]  /*0ac0*/  IMAD.WIDE.U32 R208, R17.reuse, UR6, R26 ;  /* 0x0000000611d07c25 */ /* 0x040fe4000f8e001a */
[----:B------:R-:W-:Y:S02]  /*0ad0*/  LDGSTS.E.BYPASS.LTC128B.128 [R204+0x3800], desc[UR16][R18.64] ;  /* 0x0380000012cc7fae */ /* 0x000fe4000b901d50 */
[----:B------:R-:W-:Y:S01]  /*0ae0*/  IMAD R211, R17, UR7, R2 ;  /* 0x0000000711d37c24 */ /* 0x000fe2000f8e0202 */
[----:B------:R-:W-:Y:S01]  /*0af0*/  SHF.R.S32.HI R2, RZ, 0x1f, R9 ;  /* 0x0000001fff027819 */ /* 0x000fe20000011409 */
[----:B------:R-:W-:Y:S01]  /*0b00*/  IMAD.IADD R207, R15, 0x1, R206 ;  /* 0x000000010fcf7824 */ /* 0x000fe200078e02ce */
[----:B------:R-:W-:Y:S01]  /*0b10*/  ULDC.64 UR6, c[0x0][0x268] ;  /* 0x00009a0000067ab9 */ /* 0x000fe20000000a00 */
[----:B------:R-:W-:Y:S01]  /*0b20*/  IMAD R11, R9, UR12, RZ ;  /* 0x0000000c090b7c24 */ /* 0x000fe2000f8e02ff */
[----:B------:R-:W-:Y:S01]  /*0b30*/  MOV R206, R14 ;  /* 0x0000000e00ce7202 */ /* 0x000fe20000000f00 */
[----:B------:R-:W-:-:S02]  /*0b40*/  IMAD.IADD R211, R209, 0x1, R211 ;  /* 0x00000001d1d37824 */ /* 0x000fc400078e02d3 */
[----:B------:R-:W-:Y:S02]  /*0b50*/  IMAD.MOV.U32 R210, RZ, RZ, R208 ;  /* 0x000000ffffd27224 */ /* 0x000fe400078e00d0 */
[----:B------:R-:W-:Y:S02]  /*0b60*/  IMAD R12, R12, UR6, RZ ;  /* 0x000000060c0c7c24 */ /* 0x000fe4000f8e02ff */
[----:B------:R-:W-:Y:S02]  /*0b70*/  IMAD R8, R2, UR18, R11 ;  /* 0x0000001202087c24 */ /* 0x000fe4000f8e020b */
[----:B------:R-:W-:-:S04]  /*0b80*/  IMAD.WIDE.U32 R14, R9, UR18, R210 ;  /* 0x00000012090e7c25 */ /* 0x000fc8000f8e00d2 */
[----:B------:R-:W-:Y:S01]  /*0b90*/  IMAD R2, R2, UR10, RZ ;  /* 0x0000000a02027c24 */ /* 0x000fe2000f8e02ff */
[----:B------:R-:W-:Y:S01]  /*0ba0*/  IADD3 R8, R15, R8, RZ ;  /* 0x000000080f087210 */ /* 0x000fe20007ffe0ff */
[----:B------:R-:W-:-:S04]  /*0bb0*/  IMAD.WIDE.U32 R206, R17, UR6, R206 ;  /* 0x0000000611ce7c25 */ /* 0x000fc8000f8e00ce */
[----:B------:R-:W-:Y:S01]  /*0bc0*/  IMAD R203, R17, UR7, R12 ;  /* 0x0000000711cb7c24 */ /* 0x000fe2000f8e020c */
[----:B------:R-:W-:Y:S01]  /*0bd0*/  ULDC.64 UR6, c[0x0][0x218] ;  /* 0x0000860000067ab9 */ /* 0x000fe20000000a00 */
[C---:B------:R-:W-:Y:S01]  /*0be0*/  IMAD R2, R9.reuse, UR11, R2 ;  /* 0x0000000b09027c24 */ /* 0x040fe2000f8e0202 */
[----:B------:R-:W-:Y:S01]  /*0bf0*/  LEA R12, P0, R14, UR6, 0x1 ;  /* 0x000000060e0c7c11 */ /* 0x000fe2000f8008ff */
[----:B------:R-:W-:Y:S01]  /*0c00*/  IMAD.WIDE.U32 R16, R9, UR10, RZ ;  /* 0x0000000a09107c25 */ /* 0x000fe2000f8e00ff */
[----:B------:R-:W-:Y:S02]  /*0c10*/  SHF.L.U32 R9, R6, 0x6, RZ ;  /* 0x0000000606097819 */ /* 0x000fe400000006ff */
[----:B------:R-:W-:Y:S01]  /*0c20*/  LEA.HI.X R13, R14, UR7, R8, 0x1, P0 ;  /* 0x000000070e0d7c11 */ /* 0x000fe200080f0c08 */
[----:B------:R-:W-:Y:S01]  /*0c30*/  IMAD.IADD R2, R17, 0x1, R2 ;  /* 0x0000000111027824 */ /* 0x000fe200078e0202 */
[----:B------:R-:W-:Y:S01]  /*0c40*/  LEA R8, P0, R16, R206, 0x6 ;  /* 0x000000ce10087211 */ /* 0x000fe200078030ff */
[----:B------:R-:W-:Y:S01]  /*0c50*/  IMAD.IADD R203, R207, 0x1, R203 ;  /* 0x00000001cfcb7824 */ /* 0x000fe200078e02cb */
[----:B------:R-:W-:Y:S01]  /*0c60*/  IADD3 R14, P1, R12, UR15, RZ ;  /* 0x0000000f0c0e7c10 */ /* 0x000fe2000ff3e0ff */
[----:B------:R1:W-:Y:S01]  /*0c70*/  LDGSTS.E.BYPASS.LTC128B.128 [R204+0x4000], desc[UR16][R12.64] ;  /* 0x040000000ccc7fae */ /* 0x0003e2000b901d50 */
[----:B------:R-:W-:-:S02]  /*0c80*/  LOP3.LUT R9, R9, 0x1c0, RZ, 0xc0, !PT ;  /* 0x000001c009097812 */ /* 0x000fc400078ec0ff */
[----:B------:R-:W-:Y:S02]  /*0c90*/  LEA.HI.X R17, R16, R203, R2, 0x6, P0 ;  /* 0x000000cb10117211 */ /* 0x000fe400000f3402 */
[----:B------:R-:W-:Y:S02]  /*0ca0*/  IADD3.X R15, R13, UR14, RZ, P1, !PT ;  /* 0x0000000e0d0f7c10 */ /* 0x000fe40008ffe4ff */
[----:B------:R-:W-:Y:S02]  /*0cb0*/  IADD3 R22, P0, R14, UR15, RZ ;  /* 0x0000000f0e167c10 */ /* 0x000fe4000ff1e0ff */
[----:B------:R-:W-:Y:S01]  /*0cc0*/  SHF.R.S32.HI R2, RZ, 0x4, R7 ;  /* 0x00000004ff027819 */ /* 0x000fe20000011407 */
[----:B------:R2:W-:Y:S01]  /*0cd0*/  LDGSTS.E.BYPASS.LTC128B.128 [R204+0x4800], desc[UR16][R14.64] ;  /* 0x048000000ecc7fae */ /* 0x0005e2000b901d50 */
[----:B------:R-:W-:Y:S02]  /*0ce0*/  IADD3.X R23, R15, UR14, RZ, P0, !PT ;  /* 0x0000000e0f177c10 */ /* 0x000fe400087fe4ff */
[----:B------:R-:W-:-:S02]  /*0cf0*/  IADD3 R20, P0, R22, UR15, RZ ;  /* 0x0000000f16147c10 */ /* 0x000fc4000ff1e0ff */
[----:B------:R-:W-:Y:S01]  /*0d00*/  LEA.HI R7, R7, R2, RZ, 0x1 ;  /* 0x0000000207077211 */ /* 0x000fe200078f08ff */
[----:B------:R-:W-:Y:S01]  /*0d10*/  LDGSTS.E.BYPASS.LTC128B.128 [R204+0x5000], desc[UR16][R22.64] ;  /* 0x0500000016cc7fae */ /* 0x000fe2000b901d50 */
[----:B------:R-:W-:Y:S02]  /*0d20*/  IADD3.X R21, R23, UR14, RZ, P0, !PT ;  /* 0x0000000e17157c10 */ /* 0x000fe400087fe4ff */
[----:B------:R-:W-:Y:S02]  /*0d30*/  LOP3.LUT R7, R7, 0xfffffffe, RZ, 0xc0, !PT ;  /* 0xfffffffe07077812 */ /* 0x000fe400078ec0ff */
[----:B------:R-:W-:Y:S01]  /*0d40*/  LOP3.LUT R10, R9, 0x8, R10, 0xf8, !PT ;  /* 0x00000008090a7812 */ /* 0x000fe200078ef80a */
[----:B------:R3:W-:Y:S01]  /*0d50*/  LDGSTS.E.BYPASS.LTC128B.128 [R204+0x5800], desc[UR16][R20.64] ;  /* 0x0580000014cc7fae */ /* 0x0007e2000b901d50 */
[----:B------:R-:W-:Y:S01]  /*0d60*/  SHF.R.U32.HI R9, RZ, 0x3, R9 ;  /* 0x00000003ff097819 */ /* 0x000fe20000011609 */
[----:B------:R-:W-:Y:S02]  /*0d70*/  IMAD.IADD R2, R2, 0x1, -R7 ;  /* 0x0000000102027824 */ /* 0x000fe400078e0a07 */
[----:B------:R-:W0:Y:S01]  /*0d80*/  LDGDEPBAR ;  /* 0x00000000000079af */ /* 0x000e220000000000 */
[----:B-1----:R-:W-:-:S02]  /*0d90*/  LEA R12, P0, R8, UR8, 0x1 ;  /* 0x00000008080c7c11 */ /* 0x002fc4000f8008ff */
[----:B------:R-:W-:Y:S02]  /*0da0*/  SHF.L.U32 R7, R2, 0x3, RZ ;  /* 0x0000000302077819 */ /* 0x000fe400000006ff */
[----:B------:R-:W-:Y:S02]  /*0db0*/  LEA.HI.X R13, R8, UR9, R17, 0x1, P0 ;  /* 0x00000009080d7c11 */ /* 0x000fe400080f0c11 */
[----:B------:R-:W-:Y:S02]  /*0dc0*/  LOP3.LUT R7, R80, 0x8, R7, 0xf8, !PT ;  /* 0x0000000850077812 */ /* 0x000fe400078ef807 */
[----:B------:R-:W-:Y:S02]  /*0dd0*/  SHF.R.U32.HI R80, RZ, 0x3, R80 ;  /* 0x00000003ff507819 */ /* 0x000fe40000011650 */
[----:B--2---:R-:W-:Y:S02]  /*0de0*/  IADD3 R14, P0, R12, UR20, RZ ;  /* 0x000000140c0e7c10 */ /* 0x004fe4000ff1e0ff */
[----:B------:R-:W-:-:S02]  /*0df0*/  LOP3.LUT R80, R7, R80, RZ, 0x3c, !PT ;  /* 0x0000005007507212 */ /* 0x000fc400078e3cff */
[----:B------:R-:W-:Y:S02]  /*0e00*/  LOP3.LUT R9, R10, R9, RZ, 0x3c, !PT ;  /* 0x000000090a097212 */ /* 0x000fe400078e3cff */
[----:B------:R-:W-:Y:S01]  /*0e10*/  LEA R7, R0, R81, 0xa ;  /* 0x0000005100077211 */ /* 0x000fe200078e50ff */
[----:B------:R-:W-:Y:S01]  /*0e20*/  IMAD.MOV.U32 R0, RZ, RZ, 0x20 ;  /* 0x00000020ff007424 */ /* 0x000fe200078e00ff */
[----:B------:R-:W-:Y:S01]  /*0e30*/  IADD3 R16, P1, R14, UR20, RZ ;  /* 0x000000140e107c10 */ /* 0x000fe2000ff3e0ff */
[----:B------:R-:W-:Y:S01]  /*0e40*/  IMAD R2, R2, 0x200, R9 ;  /* 0x0000020002027824 */ /* 0x000fe200078e0209 */
[----:B------:R-:W-:Y:S01]  /*0e50*/  IADD3.X R15, R13, UR19, RZ, P0, !PT ;  /* 0x000000130d0f7c10 */ /* 0x000fe200087fe4ff */
[----:B------:R-:W-:Y:S01]  /*0e60*/  IMAD.IADD R202, R7, 0x1, R80 ;  /* 0x0000000107ca7824 */ /* 0x000fe200078e0250 */
[----:B------:R-:W-:Y:S01]  /*0e70*/  IADD3 R18, P0, R16, UR20, RZ ;  /* 0x0000001410127c10 */ /* 0x000fe2000ff1e0ff */
[----:B------:R-:W-:-:S04]  /*0e80*/  DEPBAR.LE SB0, 0x0 ;  /* 0x000080000000791a */ /* 0x000fc80000000000 */
[----:B------:R-:W-:Y:S01]  /*0e90*/  BAR.SYNC.DEFER_BLOCKING 0x0 ;  /* 0x0000000000007b1d */ /* 0x000fe20000010000 */
[----:B------:R-:W-:Y:S02]  /*0ea0*/  IADD3.X R17, R15, UR19, RZ, P1, !PT ;  /* 0x000000130f117c10 */ /* 0x000fe40008ffe4ff */
[----:B------:R-:W-:Y:S02]  /*0eb0*/  LEA R105, R2, UR5, 0x1 ;  /* 0x0000000502697c11 */ /* 0x000fe4000f8e08ff */
[----:B------:R-:W-:Y:S02]  /*0ec0*/  IADD3.X R19, R17, UR19, RZ, P0, !PT ;  /* 0x0000001311137c10 */ /* 0x000fe400087fe4ff */
[----:B------:R-:W-:Y:S02]  /*0ed0*/  LEA R202, R202, UR5, 0x1 ;  /* 0x00000005caca7c11 */ /* 0x000fe4000f8e08ff */
[----:B------:R-:W-:Y:S02]  /*0ee0*/  LOP3.LUT P0, RZ, R6, 0x2, RZ, 0xc0, !PT ;  /* 0x0000000206ff7812 */ /* 0x000fe4000780c0ff */
[----:B------:R-:W-:-:S02]  /*0ef0*/  LOP3.LUT P1, RZ, R5, 0x2, RZ, 0xc0, !PT ;  /* 0x0000000205ff7812 */ /* 0x000fc4000782c0ff */
[----:B------:R-:W-:Y:S02]  /*0f00*/  SEL R4, R0, 0xffffffe0, !P0 ;  /* 0xffffffe000047807 */ /* 0x000fe40004000000 */
[----:B------:R-:W-:Y:S01]  /*0f10*/  LEA R201, R2, UR4, 0x1 ;  /* 0x0000000402c97c11 */ /* 0x000fe2000f8e08ff */
[----:B------:R-:W-:Y:S01]  /*0f20*/  IMAD.MOV.U32 R2, RZ, RZ, 0x40 ;  /* 0x00000040ff027424 */ /* 0x000fe200078e00ff */
[----:B------:R-:W-:Y:S01]  /*0f30*/  SEL R0, R0, 0xffffffe0, !P1 ;  /* 0xffffffe000007807 */ /* 0x000fe20004800000 */
[----:B------:R-:W-:Y:S01]  /*0f40*/  ULDC UR4, c[0x0][0x39c] ;  /* 0x0000e70000047ab9 */ /* 0x000fe20000000800 */
[----:B------:R-:W-:Y:S01]  /*0f50*/  LOP3.LUT P0, RZ, R6, 0x4, RZ, 0xc0, !PT ;  /* 0x0000000406ff7812 */ /* 0x000fe2000780c0ff */
[----:B------:R-:W-:Y:S01]  /*0f60*/  IMAD.IADD R199, R201, 0x1, R4 ;  /* 0x00000001c9c77824 */ /* 0x000fe200078e0204 */
[----:B------:R-:W-:Y:S02]  /*0f70*/  IADD3 R200, R202, R0, RZ ;  /* 0x00000000cac87210 */ /* 0x000fe40007ffe0ff */
[----:B------:R-:W-:Y:S01]  /*0f80*/  LOP3.LUT P1, RZ, R5, 0x4, RZ, 0xc0, !PT ;  /* 0x0000000405ff7812 */ /* 0x000fe2000782c0ff */
[----:B------:R-:W-:Y:S01]  /*0f90*/  @!PT LDS RZ, [RZ] ;  /* 0x00000000fffff984 */ /* 0x000fe20000000800 */
[----:B------:R-:W-:Y:S01]  /*0fa0*/  @!PT LDS RZ, [RZ] ;  /* 0x00000000fffff984 */ /* 0x000fe20000000800 */
[----:B------:R-:W-:Y:S01]  /*0fb0*/  @!PT LDS RZ, [RZ] ;  /* 0x00000000fffff984 */ /* 0x000fe20000000800 */
[----:B------:R-:W-:Y:S01]  /*0fc0*/  LDGSTS.E.BYPASS.LTC128B.128 [R204+0x6000], desc[UR16][R12.64] ;  /* 0x060000000ccc7fae */ /* 0x000fe2000b901d50 */
[----:B------:R-:W-:-:S02]  /*0fd0*/  IADD3 R197, R201, 0x40, RZ ;  /* 0x00000040c9c57810 */ /* 0x000fc40007ffe0ff */
[----:B------:R-:W-:Y:S01]  /*0fe0*/  SEL R2, R2, 0xffffffc0, !P1 ;  /* 0xffffffc002027807 */ /* 0x000fe20004800000 */
[----:B------:R-:W-:Y:S04]  /*0ff0*/  LDGSTS.E.BYPASS.LTC128B.128 [R204+0x6800], desc[UR16][R14.64] ;  /* 0x068000000ecc7fae */ /* 0x000fe8000b901d50 */
[----:B------:R-:W-:Y:S01]  /*1000*/  LDGSTS.E.BYPASS.LTC128B.128 [R204+0x7000], desc[UR16][R16.64] ;  /* 0x0700000010cc7fae */ /* 0x000fe2000b901d50 */
[----:B------:R-:W-:Y:S01]  /*1010*/  @P0 VIADD R197, R201, 0xffffffc0 ;  /* 0xffffffc0c9c50836 */ /* 0x000fe20000000000 */
[----:B------:R-:W-:Y:S01]  /*1020*/  ISETP.GE.AND P0, PT, R83, 0x41, PT ;  /* 0x000000415300780c */ /* 0x000fe20003f06270 */
[----:B------:R-:W-:Y:S01]  /*1030*/  IMAD.IADD R198, R202, 0x1, R2 ;  /* 0x00000001cac67824 */ /* 0x000fe200078e0202 */
[----:B------:R1:W-:Y:S02]  /*1040*/  LDGSTS.E.BYPASS.LTC128B.128 [R204+0x7800], desc[UR16][R18.64] ;  /* 0x0780000012cc7fae */ /* 0x0003e4000b901d50 */
[----:B------:R-:W-:Y:S01]  /*1050*/  IADD3 R188, R4, R197, RZ ;  /* 0x000000c504bc7210 */ /* 0x000fe20007ffe0ff */
[----:B------:R-:W-:Y:S01]  /*1060*/  IMAD.IADD R196, R0, 0x1, R198 ;  /* 0x0000000100c47824 */ /* 0x000fe200078e02c6 */
[----:B------:R-:W-:Y:S04]  /*1070*/  LDSM.16.M88.4 R8, [R202] ;  /* 0x00000000ca08783b */ /* 0x000fe80000000200 */
[----:B------:R-:W2:Y:S04]  /*1080*/  LDSM.16.M88.4 R44, [R105+0x4000] ;  /* 0x00400000692c783b */ /* 0x000ea80000000200 */
[----:B------:R-:W4:Y:S04]  /*1090*/  LDSM.16.M88.4 R28, [R202+0x2000] ;  /* 0x00200000ca1c783b */ /* 0x000f280000000200 */
[----:B------:R-:W-:Y:S04]  /*10a0*/  LDSM.16.M88.4 R24, [R200] ;  /* 0x00000000c818783b */ /* 0x000fe80000000200 */
[----:B------:R-:W4:Y:S04]  /*10b0*/  LDSM.16.M88.4 R48, [R199] ;  /* 0x00000000c730783b */ /* 0x000f280000000200 */
[----:B---3--:R-:W3:Y:S04]  /*10c0*/  LDSM.16.M88.4 R20, [R200+0x2000] ;  /* 0x00200000c814783b */ /* 0x008ee80000000200 */
[----:B------:R-:W-:Y:S04]  /*10d0*/  LDSM.16.M88.4 R76, [R197] ;  /* 0x00000000c54c783b */ /* 0x000fe80000000200 */
[----:B-1----:R-:W1:Y:S04]  /*10e0*/  LDSM.16.M88.4 R16, [R198] ;  /* 0x00000000c610783b */ /* 0x002e680000000200 */
[----:B------:R-:W1:Y:S04]  /*10f0*/  LDSM.16.M88.4 R12, [R198+0x2000] ;  /* 0x00200000c60c783b */ /* 0x000e680000000200 */
[----:B------:R-:W1:Y:S04]  /*1100*/  LDSM.16.M88.4 R68, [R105+0x4800] ;  /* 0x004800006944783b */ /* 0x000e680000000200 */
[----:B------:R-:W-:Y:S01]  /*1110*/  LDSM.16.M88.4 R72, [R188] ;  /* 0x00000000bc48783b */ /* 0x000fe20000000200 */
[-C--:B--2---:R-:W-:Y:S03]  /*1120*/  HMMA.16816.F32.BF16 R64, R8, R44.reuse, RZ ;  /* 0x0000002c0840723c */ /* 0x084fe600000418ff */
[----:B------:R-:W2:Y:S04]  /*1130*/  LDSM.16.M88.4 R40, [R196] ;  /* 0x00000000c428783b */ /* 0x000ea80000000200 */
[----:B------:R-:W2:Y:S01]  /*1140*/  LDSM.16.M88.4 R36, [R196+0x2000] ;  /* 0x00200000c424783b */ /* 0x000ea20000000200 */
[----:B----4-:R-:W-:Y:S03]  /*1150*/  HMMA.16816.F32.BF16 R32, R28, R44, RZ ;  /* 0x0000002c1c20723c */ /* 0x010fe600000418ff */
[----:B------:R-:W4:Y:S04]  /*1160*/  LDSM.16.M88.4 R60, [R199+0x800] ;  /* 0x00080000c73c783b */ /* 0x000f280000000200 */
[----:B------:R-:W0:Y:S09]  /*1170*/  LDGDEPBAR ;  /* 0x00000000000079af */ /* 0x000e320000000000 */
[-C--:B------:R-:W-:Y:S08]  /*1180*/  HMMA.16816.F32.BF16 R64, R24, R48.reuse, R64 ;  /* 0x000000301840723c */ /* 0x080ff00000041840 */
[----:B---3--:R-:W-:Y:S06]  /*1190*/  HMMA.16816.F32.BF16 R4, R20, R48, R32 ;  /* 0x000000301404723c */ /* 0x008fec0000041820 */
[-C--:B------:R-:W-:Y:S06]  /*11a0*/  HMMA.16816.F32.BF16 R32, R8, R46.reuse, RZ ;  /* 0x0000002e0820723c */ /* 0x080fec00000418ff */
[----:B------:R-:W-:Y:S06]  /*11b0*/  HMMA.16816.F32.BF16 R44, R28, R46, RZ ;  /* 0x0000002e1c2c723c */ /* 0x000fec00000418ff */
[-C--:B-1----:R-:W-:Y:S06]  /*11c0*/  HMMA.16816.F32.BF16 R64, R16, R76.reuse, R64 ;  /* 0x0000004c1040723c */ /* 0x082fec0000041840 */
[----:B------:R-:W-:Y:S06]  /*11d0*/  HMMA.16816.F32.BF16 R4, R12, R76, R4 ;  /* 0x0000004c0c04723c */ /* 0x000fec0000041804 */
[-C--:B------:R-:W-:Y:S06]  /*11e0*/  HMMA.16816.F32.BF16 R32, R24, R50.reuse, R32 ;  /* 0x000000321820723c */ /* 0x080fec0000041820 */
[----:B------:R-:W-:Y:S01]  /*11f0*/  HMMA.16816.F32.BF16 R44, R20, R50, R44 ;  /* 0x00000032142c723c */ /* 0x000fe2000004182c */
[----:B------:R-:W1:Y:S05]  /*1200*/  LDSM.16.M88.4 R48, [R197+0x800] ;  /* 0x00080000c530783b */ /* 0x000e6a0000000200 */
[----:B------:R-:W-:Y:S06]  /*1210*/  HMMA.16816.F32.BF16 R52, R28, R68, RZ ;  /* 0x000000441c34723c */ /* 0x000fec00000418ff */
[-C--:B--2---:R-:W-:Y:S06]  /*1220*/  HMMA.16816.F32.BF16 R64, R40, R72.reuse, R64 ;  /* 0x000000482840723c */ /* 0x084fec0000041840 */
[----:B------:R-:W-:Y:S06]  /*1230*/  HMMA.16816.F32.BF16 R4, R36, R72, R4 ;  /* 0x000000482404723c */ /* 0x000fec0000041804 */
[----:B------:R-:W-:Y:S06]  /*1240*/  HMMA.16816.F32.BF16 R32, R16, R78, R32 ;  /* 0x0000004e1020723c */ /* 0x000fec0000041820 */
[----:B------:R-:W-:Y:S06]  /*1250*/  HMMA.16816.F32.BF16 R56, R8, R68, RZ ;  /* 0x000000440838723c */ /* 0x000fec00000418ff */
[----:B------:R-:W-:Y:S01]  /*1260*/  HMMA.16816.F32.BF16 R44, R12, R78, R44 ;  /* 0x0000004e0c2c723c */ /* 0x000fe2000004182c */
[----:B------:R-:W-:Y:S01]  /*1270*/  FMUL.FTZ R64, R64, UR4 ;  /* 0x0000000440407c20 */ /* 0x000fe20008410000 */
[----:B------:R-:W-:Y:S01]  /*1280*/  FMUL.FTZ R65, R65, UR4 ;  /* 0x0000000441417c20 */ /* 0x000fe20008410000 */
[----:B------:R-:W-:Y:S01]  /*1290*/  FMUL.FTZ R88, R66, UR4 ;  /* 0x0000000442587c20 */ /* 0x000fe20008410000 */
[----:B------:R-:W-:Y:S01]  /*12a0*/  FMUL.FTZ R82, R67, UR4 ;  /* 0x0000000443527c20 */ /* 0x000fe20008410000 */
[----:B------:R-:W-:Y:S01]  /*12b0*/  MUFU.TANH R84, R64 ;  /* 0x0000004000547308 */ /* 0x000fe20000002400 */
[----:B----4-:R-:W-:Y:S01]  /*12c0*/  HMMA.16816.F32.BF16 R52, R20, R60, R52 ;  /* 0x0000003c1434723c */ /* 0x010fe20000041834 */
[----:B------:R-:W-:Y:S01]  /*12d0*/  FMUL.FTZ R4, R4, UR4 ;  /* 0x0000000404047c20 */ /* 0x000fe20008410000 */
[----:B------:R-:W-:Y:S01]  /*12e0*/  FMUL.FTZ R89, R5, UR4 ;  /* 0x0000000405597c20 */ /* 0x000fe20008410000 */
[----:B------:R-:W-:Y:S01]  /*12f0*/  FMUL.FTZ R94, R6, UR4 ;  /* 0x00000004065e7c20 */ /* 0x000fe20008410000 */
[----:B------:R-:W-:Y:S01]  /*1300*/  FMUL.FTZ R86, R7, UR4 ;  /* 0x0000000407567c20 */ /* 0x000fe20008410000 */
[----:B------:R-:W-:Y:S01]  /*1310*/  LDSM.16.M88.4 R76, [R197+0x1000] ;  /* 0x00100000c54c783b */ /* 0x000fe20000000200 */
[----:B------:R-:W-:Y:S01]  /*1320*/  HMMA.16816.F32.BF16 R32, R40, R74, R32 ;  /* 0x0000004a2820723c */ /* 0x000fe20000041820 */
[----:B------:R2:W3:Y:S05]  /*1330*/  MUFU.TANH R85, R65 ;  /* 0x0000004100557308 */ /* 0x0004ea0000002400 */
[----:B------:R-:W-:Y:S03]  /*1340*/  HMMA.16816.F32.BF16 R56, R24, R60, R56 ;  /* 0x0000003c1838723c */ /* 0x000fe60000041838 */
[----:B------:R4:W-:Y:S03]  /*1350*/  MUFU.TANH R87, R4 ;  /* 0x0000000400577308 */ /* 0x0009e60000002400 */
[----:B------:R-:W-:Y:S05]  /*1360*/  HMMA.16816.F32.BF16 R44, R36, R74, R44 ;  /* 0x0000004a242c723c */ /* 0x000fea000004182c */
[----:B------:R-:W-:Y:S01]  /*1370*/  MUFU.TANH R88, R88 ;  /* 0x0000005800587308 */ /* 0x000fe20000002400 */
[----:B--2---:R-:W2:Y:S01]  /*1380*/  LDSM.16.M88.4 R64, [R188+0x800] ;  /* 0x00080000bc40783b */ /* 0x004ea20000000200 */
[-C--:B------:R-:W-:Y:S05]  /*1390*/  HMMA.16816.F32.BF16 R72, R8, R70.reuse, RZ ;  /* 0x000000460848723c */ /* 0x080fea00000418ff */
[----:B------:R-:W-:Y:S01]  /*13a0*/  FMUL.FTZ R32, R32, UR4 ;  /* 0x0000000420207c20 */ /* 0x000fe20008410000 */
[----:B------:R-:W-:Y:S01]  /*13b0*/  HMMA.16816.F32.BF16 R68, R28, R70, RZ ;  /* 0x000000461c44723c */ /* 0x000fe200000418ff */
[----:B----4-:R-:W4:Y:S01]  /*13c0*/  LDSM.16.M88.4 R4, [R105+0x5000] ;  /* 0x005000006904783b */ /* 0x010f220000000200 */
[----:B------:R-:W-:Y:S01]  /*13d0*/  FMUL.FTZ R95, R33, UR4 ;  /* 0x00000004215f7c20 */ /* 0x000fe20008410000 */
[----:B------:R3:W4:Y:S01]  /*13e0*/  MUFU.TANH R93, R32 ;  /* 0x00000020005d7308 */ /* 0x0007220000002400 */
[----:B------:R-:W-:Y:S01]  /*13f0*/  FMUL.FTZ R92, R34, UR4 ;  /* 0x00000004225c7c20 */ /* 0x000fe20008410000 */
[----:B------:R-:W-:Y:S01]  /*1400*/  FMUL.FTZ R90, R35, UR4 ;  /* 0x00000004235a7c20 */ /* 0x000fe20008410000 */
[-C--:B-1----:R-:W-:Y:S05]  /*1410*/  HMMA.16816.F32.BF16 R52, R12, R48.reuse, R52 ;  /* 0x000000300c34723c */ /* 0x082fea0000041834 */
[----:B------:R-:W-:Y:S01]  /*1420*/  FMUL.FTZ R44, R44, UR4 ;  /* 0x000000042c2c7c20 */ /* 0x000fe20008410000 */
[----:B------:R-:W-:Y:S01]  /*1430*/  HMMA.16816.F32.BF16 R56, R16, R48, R56 ;  /* 0x000000301038723c */ /* 0x000fe20000041838 */
[----:B------:R-:W-:Y:S01]  /*1440*/  FMUL.FTZ R101, R45, UR4 ;  /* 0x000000042d657c20 */ /* 0x000fe20008410000 */
[----:B------:R-:W-:Y:S01]  /*1450*/  FMUL.FTZ R100, R46, UR4 ;  /* 0x000000042e647c20 */ /* 0x000fe20008410000 */
[----:B------:R1:W-:Y:S01]  /*1460*/  MUFU.TANH R99, R44 ;  /* 0x0000002c00637308 */ /* 0x0003e20000002400 */
[----:B------:R-:W-:-:S02]  /*1470*/  FMUL.FTZ R104, R47, UR4 ;  /* 0x000000042f687c20 */ /* 0x000fc40008410000 */
[-C--:B------:R-:W-:Y:S01]  /*1480*/  HMMA.16816.F32.BF16 R72, R24, R62.reuse, R72 ;  /* 0x0000003e1848723c */ /* 0x080fe20000041848 */
[----:B---3--:R-:W3:Y:S04]  /*1490*/  LDSM.16.M88.4 R32, [R199+0x1000] ;  /* 0x00100000c720783b */ /* 0x008ee80000000200 */
[----:B------:R-:W3:Y:S01]  /*14a0*/  MUFU.TANH R95, R95 ;  /* 0x0000005f005f7308 */ /* 0x000ee20000002400 */
[----:B------:R-:W-:Y:S07]  /*14b0*/  HMMA.16816.F32.BF16 R68, R20, R62, R68 ;  /* 0x0000003e1444723c */ /* 0x000fee0000041844 */
[----:B------:R-:W-:Y:S01]  /*14c0*/  MUFU.TANH R82, R82 ;  /* 0x0000005200527308 */ /* 0x000fe20000002400 */
[-C--:B--2---:R-:W-:Y:S06]  /*14d0*/  HMMA.16816.F32.BF16 R52, R36, R64.reuse, R52 ;  /* 0x000000402434723c */ /* 0x084fec0000041834 */
[----:B------:R-:W-:Y:S01]  /*14e0*/  HMMA.16816.F32.BF16 R56, R40, R64, R56 ;  /* 0x000000402838723c */ /* 0x000fe20000041838 */
[----:B------:R-:W-:Y:S05]  /*14f0*/  MUFU.TANH R89, R89 ;  /* 0x0000005900597308 */ /* 0x000fea0000002400 */
[-C--:B----4-:R-:W-:Y:S03]  /*1500*/  HMMA.16816.F32.BF16 R60, R8, R4.reuse, RZ ;  /* 0x00000004083c723c */ /* 0x090fe600000418ff */
[----:B------:R-:W-:Y:S03]  /*1510*/  MUFU.TANH R94, R94 ;  /* 0x0000005e005e7308 */ /* 0x000fe60000002400 */
[----:B-1----:R-:W-:Y:S05]  /*1520*/  HMMA.16816.F32.BF16 R44, R28, R4, RZ ;  /* 0x000000041c2c723c */ /* 0x002fea00000418ff */
[----:B------:R-:W-:Y:S01]  /*1530*/  MUFU.TANH R86, R86 ;  /* 0x0000005600567308 */ /* 0x000fe20000002400 */
[----:B------:R-:W-:Y:S01]  /*1540*/  HMMA.16816.F32.BF16 R68, R12, R50, R68 ;  /* 0x000000320c44723c */ /* 0x000fe20000041844 */
[----:B------:R-:W-:Y:S01]  /*1550*/  FMUL.FTZ R52, R52, UR4 ;  /* 0x0000000434347c20 */ /* 0x000fe20008410000 */
[----:B------:R-:W-:Y:S01]  /*1560*/  FMUL.FTZ R97, R53, UR4 ;  /* 0x0000000435617c20 */ /* 0x000fe20008410000 */
[----:B------:R-:W-:Y:S01]  /*1570*/  FMUL.FTZ R98, R54, UR4 ;  /* 0x0000000436627c20 */ /* 0x000fe20008410000 */
[----:B------:R-:W-:-:S02]  /*1580*/  FMUL.FTZ R96, R55, UR4 ;  /* 0x0000000437607c20 */ /* 0x000fc40008410000 */
[----:B------:R-:W-:Y:S01]  /*1590*/  HMMA.16816.F32.BF16 R72, R16, R50, R72 ;  /* 0x000000321048723c */ /* 0x000fe20000041848 */
[----:B------:R1:W-:Y:S01]  /*15a0*/  MUFU.TANH R91, R52 ;  /* 0x00000034005b7308 */ /* 0x0003e20000002400 */
[----:B------:R-:W2:Y:S01]  /*15b0*/  LDSM.16.M88.4 R48, [R188+0x1000] ;  /* 0x00100000bc30783b */ /* 0x000ea20000000200 */
[----:B------:R-:W-:Y:S01]  /*15c0*/  FMUL.FTZ R56, R56, UR4 ;  /* 0x0000000438387c20 */ /* 0x000fe20008410000 */
[----:B------:R-:W-:Y:S01]  /*15d0*/  FMUL.FTZ R57, R57, UR4 ;  /* 0x0000000439397c20 */ /* 0x000fe20008410000 */
[----:B------:R-:W-:Y:S01]  /*15e0*/  FMUL.FTZ R58, R58, UR4 ;  /* 0x000000043a3a7c20 */ /* 0x000fe20008410000 */
[-C--:B---3--:R-:W-:Y:S01]  /*15f0*/  HMMA.16816.F32.BF16 R60, R24, R32.reuse, R60 ;  /* 0x00000020183c723c */ /* 0x088fe2000004183c */
[----:B------:R-:W-:Y:S02]  /*1600*/  FMUL.FTZ R59, R59, UR4 ;  /* 0x000000043b3b7c20 */ /* 0x000fe40008410000 */
[----:B------:R-:W3:Y:S03]  /*1610*/  MUFU.TANH R102, R56 ;  /* 0x0000003800667308 */ /* 0x000ee60000002400 */
[----:B------:R-:W-:Y:S05]  /*1620*/  HMMA.16816.F32.BF16 R44, R20, R32, R44 ;  /* 0x00000020142c723c */ /* 0x000fea000004182c */
[----:B------:R-:W4:Y:S01]  /*1630*/  MUFU.TANH R103, R57 ;  /* 0x0000003900677308 */ /* 0x000f220000002400 */
[----:B-1----:R1:W3:Y:S01]  /*1640*/  LDSM.16.M88.4 R52, [R105+0x5800] ;  /* 0x005800006934783b */ /* 0x0022e20000000200 */
[-C--:B------:R-:W-:Y:S06]  /*1650*/  HMMA.16816.F32.BF16 R68, R36, R66.reuse, R68 ;  /* 0x000000422444723c */ /* 0x080fec0000041844 */
[----:B------:R-:W-:Y:S01]  /*1660*/  MUFU.TANH R138, R58 ;  /* 0x0000003a008a7308 */ /* 0x000fe20000002400 */
[----:B------:R-:W-:Y:S01]  /*1670*/  HMMA.16816.F32.BF16 R72, R40, R66, R72 ;  /* 0x000000422848723c */ /* 0x000fe20000041848 */
[----:B------:R-:W4:Y:S05]  /*1680*/  LDSM.16.M88.4 R64, [R199+0x1800] ;  /* 0x00180000c740783b */ /* 0x000f2a0000000200 */
[-C--:B------:R-:W-:Y:S01]  /*1690*/  HMMA.16816.F32.BF16 R60, R16, R76.reuse, R60 ;  /* 0x0000004c103c723c */ /* 0x080fe2000004183c */
[----:B------:R2:W-:Y:S05]  /*16a0*/  MUFU.TANH R132, R59 ;  /* 0x0000003b00847308 */ /* 0x0005ea0000002400 */
[----:B------:R-:W-:Y:S03]  /*16b0*/  HMMA.16816.F32.BF16 R44, R12, R76, R44 ;  /* 0x0000004c0c2c723c */ /* 0x000fe6000004182c */
[----:B------:R-:W-:Y:S02]  /*16c0*/  MUFU.TANH R92, R92 ;  /* 0x0000005c005c7308 */ /* 0x000fe40000002400 */
[----:B------:R-:W-:Y:S01]  /*16d0*/  FMUL.FTZ R68, R68, UR4 ;  /* 0x0000000444447c20 */ /* 0x000fe20008410000 */
[----:B------:R-:W-:Y:S01]  /*16e0*/  FMUL.FTZ R69, R69, UR4 ;  /* 0x0000000445457c20 */ /* 0x000fe20008410000 */
[----:B------:R-:W-:-:S04]  /*16f0*/  FMUL.FTZ R176, R71, UR4 ;  /* 0x0000000447b07c20 */ /* 0x000fc80008410000 */
[----:B-1----:R-:W-:Y:S01]  /*1700*/  MUFU.TANH R105, R68 ;  /* 0x0000004400697308 */ /* 0x002fe20000002400 */
[-C--:B--2---:R-:W-:Y:S01]  /*1710*/  HMMA.16816.F32.BF16 R56, R8, R6.reuse, RZ ;  /* 0x000000060838723c */ /* 0x084fe200000418ff */
[----:B------:R-:W-:Y:S01]  /*1720*/  FMUL.FTZ R72, R72, UR4 ;  /* 0x0000000448487c20 */ /* 0x000fe20008410000 */
[----:B------:R-:W-:Y:S01]  /*1730*/  FMUL.FTZ R73, R73, UR4 ;  /* 0x0000000449497c20 */ /* 0x000fe20008410000 */
[----:B------:R-:W-:Y:S01]  /*1740*/  FMUL.FTZ R74, R74, UR4 ;  /* 0x000000044a4a7c20 */ /* 0x000fe20008410000 */
[----:B------:R-:W-:Y:S02]  /*1750*/  FMUL.FTZ R75, R75, UR4 ;  /* 0x000000044b4b7c20 */ /* 0x000fe40008410000 */
[----:B------:R-:W-:Y:S01]  /*1760*/  HMMA.16816.F32.BF16 R4, R28, R6, RZ ;  /* 0x000000061c04723c */ /* 0x000fe200000418ff */
[----:B------:R1:W-:Y:S05]  /*1770*/  MUFU.TANH R113, R69 ;  /* 0x0000004500717308 */ /* 0x0003ea0000002400 */
[-C--:B------:R-:W-:Y:S03]  /*1780*/  HMMA.16816.F32.BF16 R60, R40, R48.reuse, R60 ;  /* 0x00000030283c723c */ /* 0x080fe6000004183c */
[----:B------:R-:W2:Y:S03]  /*1790*/  MUFU.TANH R72, R72 ;  /* 0x0000004800487308 */ /* 0x000ea60000002400 */
[----:B------:R-:W-:Y:S05]  /*17a0*/  HMMA.16816.F32.BF16 R44, R36, R48, R44 ;  /* 0x00000030242c723c */ /* 0x000fea000004182c */
[----:B------:R-:W2:Y:S01]  /*17b0*/  MUFU.TANH R73, R73 ;  /* 0x0000004900497308 */ /* 0x000ea20000002400 */
[----:B------:R-:W-:Y:S01]  /*17c0*/  HMMA.16816.F32.BF16 R56, R24, R34, R56 ;  /* 0x000000221838723c */ /* 0x000fe20000041838 */
[----:B------:R-:W-:-:S02]  /*17d0*/  FMUL.FTZ R48, R70, UR4 ;  /* 0x0000000446307c20 */ /* 0x000fc40008410000 */
[----:B-1----:R-:W1:Y:S03]  /*17e0*/  LDSM.16.M88.4 R68, [R197+0x1800] ;  /* 0x00180000c544783b */ /* 0x002e660000000200 */
[----:B------:R-:W-:Y:S01]  /*17f0*/  HMMA.16816.F32.BF16 R4, R20, R34, R4 ;  /* 0x000000221404723c */ /* 0x000fe20000041804 */
[----:B------:R-:W-:Y:S05]  /*1800*/  MUFU.TANH R90, R90 ;  /* 0x0000005a005a7308 */ /* 0x000fea0000002400 */
[C---:B---3--:R-:W-:Y:S01]  /*1810*/  HMMA.16816.F32.BF16 R32, R8.reuse, R52, RZ ;  /* 0x000000340820723c */ /* 0x048fe200000418ff */
        /* <DEDUP_REMOVED lines=10> */
[-C--:B------:R-:W-:Y:S01]  /*18c0*/  HMMA.16816.F32.BF16 R56, R16, R78.reuse, R56 ;  /* 0x0000004e1038723c */ /* 0x080fe20000041838 */
[----:B------:R-:W-:Y:S05]  /*18d0*/  MUFU.TANH R145, R44 ;  /* 0x0000002c00917308 */ /* 0x000fea0000002400 */
[----:B------:R-:W-:Y:S03]  /*18e0*/  HMMA.16816.F32.BF16 R4, R12, R78, R4 ;  /* 0x0000004e0c04723c */ /* 0x000fe60000041804 */
[----:B------:R3:W-:Y:S03]  /*18f0*/  MUFU.TANH R143, R45 ;  /* 0x0000002d008f7308 */ /* 0x0007e60000002400 */
[C---:B----4-:R-:W-:Y:S05]  /*1900*/  HMMA.16816.F32.BF16 R32, R24.reuse, R64, R32 ;  /* 0x000000401820723c */ /* 0x050fea0000041820 */
[----:B------:R-:W4:Y:S01]  /*1910*/  MUFU.TANH R49, R49 ;  /* 0x0000003100317308 */ /* 0x000f220000002400 */
[----:B------:R-:W-:Y:S01]  /*1920*/  HMMA.16816.F32.BF16 R24, R24, R66, R8 ;  /* 0x000000421818723c */ /* 0x000fe20000041808 */
[----:B------:R-:W2:Y:S01]  /*1930*/  LDSM.16.M88.4 R8, [R188+0x1800] ;  /* 0x00180000bc08783b */ /* 0x000ea20000000200 */
[----:B------:R-:W-:-:S04]  /*1940*/  DEPBAR.LE SB0, 0x0 ;  /* 0x000080000000791a */ /* 0x000fc80000000000 */
[----:B------:R-:W-:Y:S01]  /*1950*/  HMMA.16816.F32.BF16 R56, R40, R50, R56 ;  /* 0x000000322838723c */ /* 0x000fe20000041838 */
[----:B------:R-:W4:Y:S05]  /*1960*/  MUFU.TANH R60, R60 ;  /* 0x0000003c003c7308 */ /* 0x000f2a0000002400 */
[----:B---3--:R-:W-:Y:S03]  /*1970*/  HMMA.16816.F32.BF16 R44, R28, R52, RZ ;  /* 0x000000341c2c723c */ /* 0x008fe600000418ff */
[----:B------:R-:W-:Y:S03]  /*1980*/  MUFU.TANH R100, R100 ;  /* 0x0000006400647308 */ /* 0x000fe60000002400 */
[----:B-1----:R-:W-:Y:S05]  /*1990*/  HMMA.16816.F32.BF16 R32, R16, R68, R32 ;  /* 0x000000441020723c */ /* 0x002fea0000041820 */
[----:B------:R-:W-:Y:S01]  /*19a0*/  MUFU.TANH R104, R104 ;  /* 0x0000006800687308 */ /* 0x000fe20000002400 */
[----:B------:R-:W-:Y:S06]  /*19b0*/  HMMA.16816.F32.BF16 R28, R28, R54, RZ ;  /* 0x000000361c1c723c */ /* 0x000fec00000418ff */
[----:B------:R-:W-:Y:S01]  /*19c0*/  HMMA.16816.F32.BF16 R24, R16, R70, R24 ;  /* 0x000000461018723c */ /* 0x000fe20000041818 */
[----:B------:R-:W-:Y:S01]  /*19d0*/  FMUL.FTZ R53, R57, UR4 ;  /* 0x0000000439357c20 */ /* 0x000fe20008410000 */
[----:B------:R-:W-:Y:S01]  /*19e0*/  FMUL.FTZ R58, R58, UR4 ;  /* 0x000000043a3a7c20 */ /* 0x000fe20008410000 */
[----:B------:R-:W-:Y:S01]  /*19f0*/  FMUL.FTZ R59, R59, UR4 ;  /* 0x000000043b3b7c20 */ /* 0x000fe20008410000 */
[----:B------:R-:W-:Y:S02]  /*1a00*/  MUFU.TANH R97, R97 ;  /* 0x0000006100617308 */ /* 0x000fe40000002400 */
[----:B------:R-:W-:Y:S01]  /*1a10*/  HMMA.16816.F32.BF16 R4, R36, R50, R4 ;  /* 0x000000322404723c */ /* 0x000fe20000041804 */
[----:B------:R-:W-:-:S04]  /*1a20*/  FMNMX.FTZ R16, R84, R85, !PT ;  /* 0x0000005554107209 */ /* 0x000fc80007810000 */
[----:B------:R-:W-:Y:S01]  /*1a30*/  FMNMX.FTZ R16, R93, R16, !PT ;  /* 0x000000105d107209 */ /* 0x000fe20007810000 */
[----:B--2---:R-:W-:Y:S01]  /*1a40*/  HMMA.16816.F32.BF16 R32, R40, R8, R32 ;  /* 0x000000082820723c */ /* 0x004fe20000041820 */
[----:B------:R-:W-:Y:S01]  /*1a50*/  FMUL.FTZ R51, R56, UR4 ;  /* 0x0000000438337c20 */ /* 0x000fe20008410000 */
[----:B------:R-:W-:Y:S04]  /*1a60*/  MUFU.TANH R53, R53 ;  /* 0x0000003500357308 */ /* 0x000fe80000002400 */
[C---:B------:R-:W-:Y:S04]  /*1a70*/  HMMA.16816.F32.BF16 R44, R20.reuse, R64, R44 ;  /* 0x00000040142c723c */ /* 0x040fe8000004182c */
[----:B------:R-:W1:Y:S02]  /*1a80*/  MUFU.TANH R51, R51 ;  /* 0x0000003300337308 */ /* 0x000e640000002400 */
[----:B------:R-:W-:Y:S06]  /*1a90*/  HMMA.16816.F32.BF16 R28, R20, R66, R28 ;  /* 0x00000042141c723c */ /* 0x000fec000004181c */
[----:B------:R-:W-:Y:S01]  /*1aa0*/  HMMA.16816.F32.BF16 R24, R40, R10, R24 ;  /* 0x0000000a2818723c */ /* 0x000fe20000041818 */
[----:B------:R-:W-:Y:S01]  /*1ab0*/  FMUL.FTZ R4, R4, UR4 ;  /* 0x0000000404047c20 */ /* 0x000fe20008410000 */
[----:B------:R-:W-:Y:S01]  /*1ac0*/  FMUL.FTZ R172, R7, UR4 ;  /* 0x0000000407ac7c20 */ /* 0x000fe20008410000 */
[----:B------:R-:W-:Y:S01]  /*1ad0*/  FMNMX.FTZ R7, R95, R16, !PT ;  /* 0x000000105f077209 */ /* 0x000fe20007810000 */
[----:B------:R-:W-:Y:S01]  /*1ae0*/  FMUL.FTZ R5, R5, UR4 ;  /* 0x0000000405057c20 */ /* 0x000fe20008410000 */
[----:B------:R2:W-:Y:S01]  /*1af0*/  MUFU.TANH R163, R4 ;  /* 0x0000000400a37308 */ /* 0x0005e20000002400 */
[----:B------:R-:W-:Y:S01]  /*1b00*/  FMUL.FTZ R17, R33, UR4 ;  /* 0x0000000421117c20 */ /* 0x000fe20008410000 */
[----:B------:R-:W-:Y:S01]  /*1b10*/  FMUL.FTZ R6, R6, UR4 ;  /* 0x0000000406067c20 */ /* 0x000fe20008410000 */
[----:B------:R-:W-:Y:S01]  /*1b20*/  FMUL.FTZ R34, R34, UR4 ;  /* 0x0000000422227c20 */ /* 0x000fe20008410000 */
[----:B------:R-:W-:-:S03]  /*1b30*/  FMUL.FTZ R35, R35, UR4 ;  /* 0x0000000423237c20 */ /* 0x000fc60008410000 */
[C---:B------:R-:W-:Y:S01]  /*1b40*/  HMMA.16816.F32.BF16 R44, R12.reuse, R68, R44 ;  /* 0x000000440c2c723c */ /* 0x040fe2000004182c */
[----:B------:R3:W-:Y:S05]  /*1b50*/  MUFU.TANH R149, R5 ;  /* 0x0000000500957308 */ /* 0x0007ea0000002400 */
[----:B------:R-:W-:Y:S03]  /*1b60*/  HMMA.16816.F32.BF16 R28, R12, R70, R28 ;  /* 0x000000460c1c723c */ /* 0x000fe6000004181c */
[----:B------:R-:W-:Y:S01]  /*1b70*/  MUFU.TANH R17, R17 ;  /* 0x0000001100117308 */ /* 0x000fe20000002400 */
[----:B--2---:R-:W-:-:S03]  /*1b80*/  FMNMX.FTZ R4, R102, R7, !PT ;  /* 0x0000000766047209 */ /* 0x004fc60007810000 */
[----:B------:R-:W-:Y:S01]  /*1b90*/  FMUL.FTZ R13, R24, UR4 ;  /* 0x00000004180d7c20 */ /* 0x000fe20008410000 */
[----:B------:R-:W-:Y:S01]  /*1ba0*/  FMNMX.FTZ R7, R103, R4, !PT ;  /* 0x0000000467077209 */ /* 0x000fe20007810000 */
[----:B------:R-:W-:Y:S02]  /*1bb0*/  FMUL.FTZ R12, R25, UR4 ;  /* 0x00000004190c7c20 */ /* 0x000fe40008410000 */
[----:B------:R-:W-:Y:S01]  /*1bc0*/  MUFU.TANH R98, R98 ;  /* 0x0000006200627308 */ /* 0x000fe20000002400 */
[----:B------:R-:W-:Y:S01]  /*1bd0*/  FMNMX.FTZ R4, R72, R7, !PT ;  /* 0x0000000748047209 */ /* 0x000fe20007810000 */
[----:B---3--:R-:W-:-:S03]  /*1be0*/  FMUL.FTZ R5, R32, UR4 ;  /* 0x0000000420057c20 */ /* 0x008fc60008410000 */
[----:B------:R-:W-:Y:S02]  /*1bf0*/  FMNMX.FTZ R4, R73, R4, !PT ;  /* 0x0000000449047209 */ /* 0x000fe40007810000 */
[----:B------:R-:W-:Y:S01]  /*1c00*/  HMMA.16816.F32.BF16 R44, R36, R8, R44 ;  /* 0x00000008242c723c */ /* 0x000fe2000004182c */
[----:B------:R-:W2:Y:S01]  /*1c10*/  MUFU.TANH R5, R5 ;  /* 0x0000000500057308 */ /* 0x000ea20000002400 */
[----:B----4-:R-:W-:-:S04]  /*1c20*/  FMNMX.FTZ R7, R49, R4, !PT ;  /* 0x0000000431077209 */ /* 0x010fc80007810000 */
[----:B------:R-:W-:Y:S01]  /*1c30*/  FMNMX.FTZ R4, R60, R7, !PT ;  /* 0x000000073c047209 */ /* 0x000fe20007810000 */
[----:B------:R-:W-:Y:S02]  /*1c40*/  HMMA.16816.F32.BF16 R28, R36, R10, R28 ;  /* 0x0000000a241c723c */ /* 0x000fe4000004181c */
[----:B------:R-:W3:Y:S01]  /*1c50*/  MUFU.TANH R13, R13 ;  /* 0x0000000d000d7308 */ /* 0x000ee20000002400 */
[----:B-1----:R-:W-:-:S04]  /*1c60*/  FMNMX.FTZ R4, R51, R4, !PT ;  /* 0x0000000433047209 */ /* 0x002fc80007810000 */
[----:B------:R-:W-:-:S03]  /*1c70*/  FMNMX.FTZ R4, R53, R4, !PT ;  /* 0x0000000435047209 */ /* 0x000fc60007810000 */
[----:B------:R-:W1:Y:S01]  /*1c80*/  MUFU.TANH R12, R12 ;  /* 0x0000000c000c7308 */ /* 0x000e620000002400 */
[----:B--2---:R-:W-:-:S04]  /*1c90*/  FMNMX.FTZ R4, R5, R4, !PT ;  /* 0x0000000405047209 */ /* 0x004fc80007810000 */
[----:B------:R-:W-:-:S03]  /*1ca0*/  FMNMX.FTZ R4, R17, R4, !PT ;  /* 0x0000000411047209 */ /* 0x000fc60007810000 */
[----:B------:R-:W2:Y:S01]  /*1cb0*/  MUFU.TANH R96, R96 ;  /* 0x0000006000607308 */ /* 0x000ea20000002400 */
[----:B---3--:R-:W-:-:S07]  /*1cc0*/  FMNMX.FTZ R7, R13, R4, !PT ;  /* 0x000000040d077209 */ /* 0x008fce0007810000 */
[----:B------:R3:W4:Y:S01]  /*1cd0*/  MUFU.TANH R142, R74 ;  /* 0x0000004a008e7308 */ /* 0x0007220000002400 */
[----:B-1----:R-:W-:-:S07]  /*1ce0*/  FMNMX.FTZ R7, R12, R7, !PT ;  /* 0x000000070c077209 */ /* 0x002fce0007810000 */
[----:B------:R3:W1:Y:S08]  /*1cf0*/  MUFU.TANH R140, R75 ;  /* 0x0000004b008c7308 */ /* 0x0006700000002400 */
[----:B------:R-:W1:Y:S08]  /*1d00*/  MUFU.TANH R48, R48 ;  /* 0x0000003000307308 */ /* 0x000e700000002400 */
        /* <DEDUP_REMOVED lines=8> */
[----:B------:R-:W1:Y:S08]  /*1d90*/  MUFU.TANH R172, R172 ;  /* 0x000000ac00ac7308 */ /* 0x000e700000002400 */
[----:B------:R3:W1:Y:S01]  /*1da0*/  MUFU.TANH R168, R34 ;  /* 0x0000002200a87308 */ /* 0x0006620000002400 */
[----:B------:R-:W-:Y:S06]  /*1db0*/  BAR.SYNC.DEFER_BLOCKING 0x0 ;  /* 0x0000000000007b1d */ /* 0x000fec0000010000 */
[----:B--2-4-:R-:W-:Y:S05]  /*1dc0*/  @!P0 BRA `(.L_x_1466) ;  /* 0x0000000000588947 */ /* 0x014fea0003800000 */
        /* <DEDUP_REMOVED lines=22> */
.L_x_1466:
[----:B------:R-:W4:Y:S01]  /*1f30*/  SHFL.BFLY PT, R4, R7, 0x2, 0x1f ;  /* 0x0c401f0007047f89 */ /* 0x000f2200000e0000 */
[----:B---3--:R-:W-:Y:S01]  /*1f40*/  FMNMX.FTZ R6, R87, R89, !PT ;  /* 0x0000005957067209 */ /* 0x008fe20007810000 */
[----:B------:R-:W-:Y:S01]  /*1f50*/  FMUL.FTZ R44, R44, UR4 ;  /* 0x000000042c2c7c20 */ /* 0x000fe20008410000 */
[----:B--2---:R-:W-:Y:S01]  /*1f60*/  FMNMX.FTZ R9, R94, R86, !PT ;  /* 0x000000565e097209 */ /* 0x004fe20007810000 */
[----:B------:R-:W-:Y:S01]  /*1f70*/  FMUL.FTZ R45, R45, UR4 ;  /* 0x000000042d2d7c20 */ /* 0x000fe20008410000 */
[----:B------:R-:W-:Y:S01]  /*1f80*/  FMNMX.FTZ R6, R99, R6, !PT ;  /* 0x0000000663067209 */ /* 0x000fe20007810000 */
[----:B------:R-:W-:Y:S01]  /*1f90*/  MUFU.TANH R161, R44 ;  /* 0x0000002c00a17308 */ /* 0x000fe20000002400 */
[----:B------:R-:W-:Y:S01]  /*1fa0*/  FMNMX.FTZ R9, R100, R9, !PT ;  /* 0x0000000964097209 */ /* 0x000fe20007810000 */
[----:B------:R-:W-:Y:S01]  /*1fb0*/  FMUL.FTZ R46, R46, UR4 ;  /* 0x000000042e2e7c20 */ /* 0x000fe20008410000 */
[----:B------:R-:W-:Y:S01]  /*1fc0*/  FMNMX.FTZ R6, R101, R6, !PT ;  /* 0x0000000665067209 */ /* 0x000fe20007810000 */
[----:B------:R-:W-:Y:S01]  /*1fd0*/  FMUL.FTZ R28, R28, UR4 ;  /* 0x000000041c1c7c20 */ /* 0x000fe20008410000 */
[----:B------:R-:W-:Y:S01]  /*1fe0*/  FMNMX.FTZ R11, R104, R9, !PT ;  /* 0x00000009680b7209 */ /* 0x000fe20007810000 */
        /* <DEDUP_REMOVED lines=10> */
[----:B------:R-:W2:Y:S01]  /*2090*/  MUFU.TANH R162, R46 ;  /* 0x0000002e00a27308 */ /* 0x000ea20000002400 */
[----:B-1----:R-:W-:Y:S01]  /*20a0*/  FMNMX.FTZ R11, R48, R11, !PT ;  /* 0x0000000b300b7209 */ /* 0x002fe20007810000 */
[----:B------:R-:W-:Y:S01]  /*20b0*/  FMUL.FTZ R26, R26, UR4 ;  /* 0x000000041a1a7c20 */ /* 0x000fe20008410000 */
[----:B----4-:R-:W-:Y:S01]  /*20c0*/  FMNMX.FTZ R4, R7, R4, !PT ;  /* 0x0000000407047209 */ /* 0x010fe20007810000 */
[----:B------:R-:W-:Y:S01]  /*20d0*/  FMUL.FTZ R27, R27, UR4 ;  /* 0x000000041b1b7c20 */ /* 0x000fe20008410000 */
[----:B------:R-:W-:Y:S01]  /*20e0*/  FMNMX.FTZ R11, R176, R11, !PT ;  /* 0x0000000bb00b7209 */ /* 0x000fe20007810000 */
[----:B------:R-:W-:Y:S01]  /*20f0*/  ULDC UR6, c[0x0][0x2ec] ;  /* 0x0000bb0000067ab9 */ /* 0x000fe20000000800 */
[----:B------:R-:W-:Y:S01]  /*2100*/  FMNMX.FTZ R9, R92, R9, !PT ;  /* 0x000000095c097209 */ /* 0x000fe20007810000 */
[----:B------:R-:W1:Y:S01]  /*2110*/  SHFL.BFLY PT, R7, R4, 0x1, 0x1f ;  /* 0x0c201f0004077f89 */ /* 0x000e6200000e0000 */
[----:B------:R-:W-:Y:S01]  /*2120*/  FMNMX.FTZ R11, R144, R11, !PT ;  /* 0x0000000b900b7209 */ /* 0x000fe20007810000 */
[----:B------:R-:W-:Y:S01]  /*2130*/  MUFU.TANH R157, R28 ;  /* 0x0000001c009d7308 */ /* 0x000fe20000002400 */
[----:B------:R-:W-:-:S02]  /*2140*/  FMNMX.FTZ R9, R90, R9, !PT ;  /* 0x000000095a097209 */ /* 0x000fc40007810000 */
[----:B------:R-:W-:Y:S02]  /*2150*/  FMNMX.FTZ R11, R166, R11, !PT ;  /* 0x0000000ba60b7209 */ /* 0x000fe40007810000 */
[----:B------:R-:W-:Y:S02]  /*2160*/  FMNMX.FTZ R9, R138, R9, !PT ;  /* 0x000000098a097209 */ /* 0x000fe40007810000 */
[----:B------:R-:W-:Y:S01]  /*2170*/  FMNMX.FTZ R11, R174, R11, !PT ;  /* 0x0000000bae0b7209 */ /* 0x000fe20007810000 */
[----:B------:R-:W3:Y:S01]  /*2180*/  MUFU.TANH R160, R47 ;  /* 0x0000002f00a07308 */ /* 0x000ee20000002400 */
[----:B------:R-:W-:Y:S02]  /*2190*/  FMNMX.FTZ R9, R132, R9, !PT ;  /* 0x0000000984097209 */ /* 0x000fe40007810000 */
[----:B------:R-:W-:Y:S02]  /*21a0*/  FMNMX.FTZ R11, R172, R11, !PT ;  /* 0x0000000bac0b7209 */ /* 0x000fe40007810000 */
[----:B------:R-:W-:-:S02]  /*21b0*/  FMNMX.FTZ R9, R142, R9, !PT ;  /* 0x000000098e097209 */ /* 0x000fc40007810000 */
[----:B--2---:R-:W-:Y:S01]  /*21c0*/  FMNMX.FTZ R11, R162, R11, !PT ;  /* 0x0000000ba20b7209 */ /* 0x004fe20007810000 */
[----:B------:R-:W-:Y:S01]  /*21d0*/  MUFU.TANH R155, R29 ;  /* 0x0000001d009b7308 */ /* 0x000fe20000002400 */
[----:B------:R-:W-:Y:S02]  /*21e0*/  FMNMX.FTZ R9, R140, R9, !PT ;  /* 0x000000098c097209 */ /* 0x000fe40007810000 */
[----:B------:R-:W-:Y:S02]  /*21f0*/  LOP3.LUT R195, R80, R81, RZ, 0xfc, !PT ;  /* 0x0000005150c37212 */ /* 0x000fe400078efcff */
[----:B------:R-:W-:Y:S02]  /*2200*/  FMNMX.FTZ R9, R150, R9, !PT ;  /* 0x0000000996097209 */ /* 0x000fe40007810000 */
[----:B-1----:R-:W-:Y:S01]  /*2210*/  FMNMX.FTZ R136, R4, R7, !PT ;  /* 0x0000000704887209 */ /* 0x002fe20007810000 */
[----:B------:R-:W-:Y:S01]  /*2220*/  MUFU.TANH R152, R30 ;  /* 0x0000001e00987308 */ /* 0x000fe20000002400 */
[----:B------:R-:W-:-:S02]  /*2230*/  FMNMX.FTZ R4, R105, R6, !PT ;  /* 0x0000000669047209 */ /* 0x000fc40007810000 */
[----:B---3--:R-:W-:Y:S01]  /*2240*/  FMNMX.FTZ R11, R160, R11, !PT ;  /* 0x0000000ba00b7209 */ /* 0x008fe20007810000 */
[----:B------:R-:W-:Y:S01]  /*2250*/  FMUL.FTZ R8, R136, UR6 ;  /* 0x0000000688087c20 */ /* 0x000fe20008410000 */
[----:B------:R-:W-:Y:S02]  /*2260*/  FMNMX.FTZ R4, R113, R4, !PT ;  /* 0x0000000471047209 */ /* 0x000fe40007810000 */
[----:B------:R-:W-:Y:S01]  /*2270*/  FMNMX.FTZ R9, R154, R9, !PT ;  /* 0x000000099a097209 */ /* 0x000fe20007810000 */
[----:B------:R-:W-:Y:S01]  /*2280*/  MUFU.TANH R151, R31 ;  /* 0x0000001f00977308 */ /* 0x000fe20000002400 */
[----:B------:R-:W-:Y:S02]  /*2290*/  FMNMX.FTZ R4, R145, R4, !PT ;  /* 0x0000000491047209 */ /* 0x000fe40007810000 */
[----:B------:R-:W-:Y:S02]  /*22a0*/  FMNMX.FTZ R9, R156, R9, !PT ;  /* 0x000000099c097209 */ /* 0x000fe40007810000 */
[----:B------:R-:W-:-:S02]  /*22b0*/  FMNMX.FTZ R4, R143, R4, !PT ;  /* 0x000000048f047209 */ /* 0x000fc40007810000 */
[----:B------:R-:W-:Y:S01]  /*22c0*/  FMNMX.FTZ R9, R158, R9, !PT ;  /* 0x000000099e097209 */ /* 0x000fe20007810000 */
[----:B------:R-:W1:Y:S01]  /*22d0*/  MUFU.TANH R170, R35 ;  /* 0x0000002300aa7308 */ /* 0x000e620000002400 */
[----:B------:R-:W-:Y:S02]  /*22e0*/  FMNMX.FTZ R4, R163, R4, !PT ;  /* 0x00000004a3047209 */ /* 0x000fe40007810000 */
[----:B------:R-:W-:Y:S02]  /*22f0*/  FMNMX.FTZ R9, R168, R9, !PT ;  /* 0x00000009a8097209 */ /* 0x000fe40007810000 */
[----:B------:R-:W-:Y:S02]  /*2300*/  FMNMX.FTZ R4, R149, R4, !PT ;  /* 0x0000000495047209 */ /* 0x000fe40007810000 */
[----:B------:R-:W-:Y:S01]  /*2310*/  FSETP.NEU.FTZ.AND P1, PT, R136, -INF , PT ;  /* 0xff8000008800780b */ /* 0x000fe20003f3d000 */
[----:B------:R-:W2:Y:S01]  /*2320*/  MUFU.TANH R148, R26 ;  /* 0x0000001a00947308 */ /* 0x000ea20000002400 */
[----:B------:R-:W-:-:S02]  /*2330*/  FMNMX.FTZ R4, R161, R4, !PT ;  /* 0x00000004a1047209 */ /* 0x000fc40007810000 */
[----:B------:R-:W-:Y:S02]  /*2340*/  FSEL R8, R8, RZ, P1 ;  /* 0x000000ff08087208 */ /* 0x000fe40000800000 */
[----:B------:R-:W-:Y:S02]  /*2350*/  FMNMX.FTZ R4, R159, R4, !PT ;  /* 0x000000049f047209 */ /* 0x000fe40007810000 */
[----:B------:R-:W-:Y:S01]  /*2360*/  LEA R195, R195, UR5, 0x1 ;  /* 0x00000005c3c37c11 */ /* 0x000fe2000f8e08ff */
[----:B------:R-:W3:Y:S01]  /*2370*/  MUFU.TANH R146, R27 ;  /* 0x0000001b00927308 */ /* 0x000ee20000002400 */
[----:B------:R-:W-:Y:S01]  /*2380*/  FMNMX.FTZ R4, R157, R4, !PT ;  /* 0x000000049d047209 */ /* 0x000fe20007810000 */
[--C-:B------:R-:W-:Y:S01]  /*2390*/  FFMA.FTZ R39, R60, UR6, -R8.reuse ;  /* 0x000000063c277c23 */ /* 0x100fe20008010808 */
[----:B-1----:R-:W-:Y:S01]  /*23a0*/  FMNMX.FTZ R9, R170, R9, !PT ;  /* 0x00000009aa097209 */ /* 0x002fe20007810000 */
[--C-:B------:R-:W-:Y:S01]  /*23b0*/  FFMA.FTZ R137, R84, UR6, -R8.reuse ;  /* 0x0000000654897c23 */ /* 0x100fe20008010808 */
[----:B------:R-:W-:Y:S01]  /*23c0*/  FMNMX.FTZ R7, R155, R4, !PT ;  /* 0x000000049b077209 */ /* 0x000fe20007810000 */
[--C-:B------:R-:W-:Y:S01]  /*23d0*/  FFMA.FTZ R64, R85, UR6, -R8.reuse ;  /* 0x0000000655407c23 */ /* 0x100fe20008010808 */
[----:B------:R-:W-:Y:S01]  /*23e0*/  FMNMX.FTZ R4, R152, R11, !PT ;  /* 0x0000000b98047209 */ /* 0x000fe20007810000 */
[--C-:B------:R-:W-:Y:S01]  /*23f0*/  FFMA.FTZ R44, R102, UR6, -R8.reuse ;  /* 0x00000006662c7c23 */ /* 0x100fe20008010808 */
[----:B--2---:R-:W-:Y:S01]  /*2400*/  FMNMX.FTZ R9, R148, R9, !PT ;  /* 0x0000000994097209 */ /* 0x004fe20007810000 */
[----:B------:R-:W1:Y:S01]  /*2410*/  SHFL.BFLY PT, R6, R7, 0x2, 0x1f ;  /* 0x0c401f0007067f89 */ /* 0x000e6200000e0000 */
[----:B------:R-:W-:Y:S01]  /*2420*/  FMNMX.FTZ R4, R151, R4, !PT ;  /* 0x0000000497047209 */ /* 0x000fe20007810000 */
[--C-:B------:R-:W-:Y:S01]  /*2430*/  FFMA.FTZ R43, R103, UR6, -R8.reuse ;  /* 0x00000006672b7c23 */ /* 0x100fe20008010808 */
[-C--:B------:R-:W-:Y:S01]  /*2440*/  IADD3 R193, R2, R195.reuse, RZ ;  /* 0x000000c302c17210 */ /* 0x080fe20007ffe0ff */
[--C-:B------:R-:W-:Y:S01]  /*2450*/  FFMA.FTZ R36, R5, UR6, -R8.reuse ;  /* 0x0000000605247c23 */ /* 0x100fe20008010808 */
[----:B------:R-:W-:Y:S01]  /*2460*/  IADD3 R194, R0, R195, RZ ;  /* 0x000000c300c27210 */ /* 0x000fe20007ffe0ff */
[----:B------:R-:W2:Y:S01]  /*2470*/  SHFL.BFLY PT, R133, R4, 0x2, 0x1f ;  /* 0x0c401f0004857f89 */ /* 0x000ea200000e0000 */
[----:B---3--:R-:W-:Y:S01]  /*2480*/  FMNMX.FTZ R135, R146, R9, !PT ;  /* 0x0000000992877209 */ /* 0x008fe20007810000 */
[--C-:B------:R-:W-:Y:S01]  /*2490*/  FFMA.FTZ R37, R53, UR6, -R8.reuse ;  /* 0x0000000635257c23 */ /* 0x100fe20008010808 */
[----:B------:R-:W-:Y:S01]  /*24a0*/  IADD3 R192, R0, R193, RZ ;  /* 0x000000c100c07210 */ /* 0x000fe20007ffe0ff */
[----:B------:R-:W-:Y:S01]  /*24b0*/  LDSM.16.MT88.4 R116, [R195+0x6000] ;  /* 0x00600000c374783b */ /* 0x000fe20000004200 */
[--C-:B------:R-:W-:Y:S01]  /*24c0*/  FFMA.FTZ R61, R93, UR6, -R8.reuse ;  /* 0x000000065d3d7c23 */ /* 0x100fe20008010808 */
[--C-:B------:R-:W-:Y:S01]  /*24d0*/  FFMA.FTZ R54, R95, UR6, -R8.reuse ;  /* 0x000000065f367c23 */ /* 0x100fe20008010808 */
[----:B------:R-:W-:Y:S01]  /*24e0*/  MUFU.EX2 R137, R137 ;  /* 0x0000008900897308 */ /* 0x000fe20000000800 */
[--C-:B------:R-:W-:Y:S01]  /*24f0*/  FFMA.FTZ R47, R17, UR6, -R8.reuse ;  /* 0x00000006112f7c23 */ /* 0x100fe20008010808 */
[----:B------:R-:W-:Y:S01]  /*2500*/  LDSM.16.MT88.4 R28, [R195+0x6800] ;  /* 0x00680000c31c783b */ /* 0x000fe20000004200 */
[--C-:B------:R-:W-:Y:S01]  /*2510*/  FFMA.FTZ R42, R72, UR6, -R8.reuse ;  /* 0x00000006482a7c23 */ /* 0x100fe20008010808 */
[--C-:B------:R-:W-:Y:S01]  /*2520*/  FFMA.FTZ R41, R73, UR6, -R8.reuse ;  /* 0x0000000649297c23 */ /* 0x100fe20008010808 */
[--C-:B------:R-:W-:Y:S01]  /*2530*/  FFMA.FTZ R40, R49, UR6, -R8.reuse ;  /* 0x0000000631287c23 */ /* 0x100fe20008010808 */
[----:B------:R-:W-:Y:S01]  /*2540*/  LDSM.16.MT88.4 R32, [R194+0x6800] ;  /* 0x00680000c220783b */ /* 0x000fe20000004200 */
[--C-:B------:R-:W-:Y:S01]  /*2550*/  FFMA.FTZ R38, R51, UR6, -R8.reuse ;  /* 0x0000000633267c23 */ /* 0x100fe20008010808 */
[----:B------:R-:W3:Y:S01]  /*2560*/  MUFU.EX2 R64, R64 ;  /* 0x0000004000407308 */ /* 0x000ee20000000800 */
[--C-:B------:R-:W-:Y:S01]  /*2570*/  FFMA.FTZ R66, R13, UR6, -R8.reuse ;  /* 0x000000060d427c23 */ /* 0x100fe20008010808 */
[----:B------:R-:W-:Y:S01]  /*2580*/  LDSM.16.MT88.4 R16, [R193+0x6800] ;  /* 0x00680000c110783b */ /* 0x000fe20000004200 */
[----:B-1----:R-:W-:Y:S01]  /*2590*/  FMNMX.FTZ R7, R7, R6, !PT ;  /* 0x0000000607077209 */ /* 0x002fe20007810000 */
[----:B------:R-:W-:Y:S01]  /*25a0*/  FFMA.FTZ R217, R12, UR6, -R8 ;  /* 0x000000060cd97c23 */ /* 0x000fe20008010808 */
[C---:B------:R-:W-:Y:S01]  /*25b0*/  IADD3 R191, R197.reuse, 0x800, RZ ;  /* 0x00000800c5bf7810 */ /* 0x040fe20007ffe0ff */
[----:B------:R-:W-:Y:S01]  /*25c0*/  LDSM.16.MT88.4 R20, [R192+0x6800] ;  /* 0x00680000c014783b */ /* 0x000fe20000004200 */
[C---:B------:R-:W-:Y:S01]  /*25d0*/  IADD3 R190, R197.reuse, 0x1000, RZ ;  /* 0x00001000c5be7810 */ /* 0x040fe20007ffe0ff */
[----:B------:R-:W-:Y:S01]  /*25e0*/  MUFU.EX2 R61, R61 ;  /* 0x0000003d003d7308 */ /* 0x000fe20000000800 */
[----:B--2---:R-:W-:Y:S01]  /*25f0*/  FMNMX.FTZ R133, R4, R133, !PT ;  /* 0x0000008504857209 */ /* 0x004fe20007810000 */
[----:B------:R-:W1:Y:S01]  /*2600*/  SHFL.BFLY PT, R134, R7, 0x1, 0x1f ;  /* 0x0c201f0007867f89 */ /* 0x000e6200000e0000 */
[----:B------:R-:W-:-:S03]  /*2610*/  IADD3 R189, R197, 0x1800, RZ ;  /* 0x00001800c5bd7810 */ /* 0x000fc60007ffe0ff */
[----:B------:R-:W2:Y:S02]  /*2620*/  SHFL.BFLY PT, R4, R135, 0x2, 0x1f ;  /* 0x0c401f0087047f89 */ /* 0x000ea400000e0000 */
[----:B------:R-:W4:Y:S01]  /*2630*/  MUFU.EX2 R54, R54 ;  /* 0x0000003600367308 */ /* 0x000f220000000800 */
[----:B---3--:R-:W-:Y:S01]  /*2640*/  F2FP.BF16.F32.PACK_AB R68, R64, R137 ;  /* 0x000000894044723e */ /* 0x008fe200000010ff */
[----:B------:R-:W3:Y:S01]  /*2650*/  SHFL.BFLY PT, R6, R133, 0x1, 0x1f ;  /* 0x0c201f0085067f89 */ /* 0x000ee200000e0000 */
[----:B------:R-:W-:-:S03]  /*2660*/  FADD.FTZ R64, R137, R64 ;  /* 0x0000004089407221 */ /* 0x000fc60000010000 */
[----:B------:R-:W-:Y:S02]  /*2670*/  LDSM.16.MT88.4 R12, [R195+0x7000] ;  /* 0x00700000c30c783b */ /* 0x000fe40000004200 */
[----:B------:R-:W-:Y:S02]  /*2680*/  MUFU.EX2 R44, R44 ;  /* 0x0000002c002c7308 */ /* 0x000fe40000000800 */
[----:B------:R-:W-:Y:S06]  /*2690*/  LDSM.16.MT88.4 R24, [R193+0x7000] ;  /* 0x00700000c118783b */ /* 0x000fec0000004200 */
[----:B------:R-:W-:Y:S01]  /*26a0*/  MUFU.EX2 R43, R43 ;  /* 0x0000002b002b7308 */ /* 0x000fe20000000800 */
[----:B----4-:R-:W-:Y:S01]  /*26b0*/  F2FP.BF16.F32.PACK_AB R70, R54, R61 ;  /* 0x0000003d3646723e */ /* 0x010fe200000010ff */
[----:B------:R-:W-:Y:S01]  /*26c0*/  FADD.FTZ R61, R61, R64 ;  /* 0x000000403d3d7221 */ /* 0x000fe20000010000 */
[----:B-1----:R-:W-:-:S02]  /*26d0*/  FMNMX.FTZ R134, R7, R134, !PT ;  /* 0x0000008607867209 */ /* 0x002fc40007810000 */
[----:B--2---:R-:W-:Y:S01]  /*26e0*/  FMNMX.FTZ R135, R135, R4, !PT ;  /* 0x0000000487877209 */ /* 0x004fe20007810000 */
[----:B------:R-:W-:Y:S02]  /*26f0*/  FADD.FTZ R61, R54, R61 ;  /* 0x0000003d363d7221 */ /* 0x000fe40000010000 */
[C---:B------:R-:W-:Y:S01]  /*2700*/  FMUL.FTZ R164, R134.reuse, UR6 ;  /* 0x0000000686a47c20 */ /* 0x040fe20008410000 */
[----:B------:R-:W-:Y:S01]  /*2710*/  FSETP.NEU.FTZ.AND P1, PT, R134, -INF , PT ;  /* 0xff8000008600780b */ /* 0x000fe20003f3d000 */
[----:B------:R-:W-:Y:S01]  /*2720*/  MUFU.EX2 R42, R42 ;  /* 0x0000002a002a7308 */ /* 0x000fe20000000800 */
[----:B------:R-:W1:Y:S01]  /*2730*/  SHFL.BFLY PT, R4, R135, 0x1, 0x1f ;  /* 0x0c201f0087047f89 */ /* 0x000e6200000e0000 */
[----:B---3--:R-:W-:Y:S02]  /*2740*/  FMNMX.FTZ R133, R133, R6, !PT ;  /* 0x0000000685857209 */ /* 0x008fe40007810000 */
[----:B------:R-:W-:Y:S02]  /*2750*/  FSEL R164, R164, RZ, P1 ;  /* 0x000000ffa4a47208 */ /* 0x000fe40000800000 */
[C---:B------:R-:W-:Y:S01]  /*2760*/  FSETP.NEU.FTZ.AND P1, PT, R133.reuse, -INF , PT ;  /* 0xff8000008500780b */ /* 0x040fe20003f3d000 */
[----:B------:R-:W-:Y:S01]  /*2770*/  FMUL.FTZ R153, R133, UR6 ;  /* 0x0000000685997c20 */ /* 0x000fe20008410000 */
[----:B------:R-:W-:Y:S01]  /*2780*/  MUFU.EX2 R41, R41 ;  /* 0x0000002900297308 */ /* 0x000fe20000000800 */
[--C-:B------:R-:W-:Y:S01]  /*2790*/  FFMA.FTZ R59, R87, UR6, -R164.reuse ;  /* 0x00000006573b7c23 */ /* 0x100fe200080108a4 */
[--C-:B------:R-:W-:Y:S01]  /*27a0*/  FFMA.FTZ R52, R101, UR6, -R164.reuse ;  /* 0x0000000665347c23 */ /* 0x100fe200080108a4 */
[--C-:B------:R-:W-:Y:S01]  /*27b0*/  FFMA.FTZ R58, R89, UR6, -R164.reuse ;  /* 0x00000006593a7c23 */ /* 0x100fe200080108a4 */
[----:B------:R-:W-:Y:S01]  /*27c0*/  FSEL R153, R153, RZ, P1 ;  /* 0x000000ff99997208 */ /* 0x000fe20000800000 */
[--C-:B------:R-:W-:Y:S01]  /*27d0*/  FFMA.FTZ R53, R99, UR6, -R164.reuse ;  /* 0x0000000663357c23 */ /* 0x100fe200080108a4 */
[--C-:B------:R-:W-:Y:S01]  /*27e0*/  FFMA.FTZ R51, R91, UR6, -R164.reuse ;  /* 0x000000065b337c23 */ /* 0x100fe200080108a4 */
[--C-:B------:R-:W-:Y:S01]  /*27f0*/  FFMA.FTZ R2, R97, UR6, -R164.reuse ;  /* 0x0000000661027c23 */ /* 0x100fe200080108a4 */
[----:B------:R-:W-:Y:S01]  /*2800*/  MUFU.EX2 R59, R59 ;  /* 0x0000003b003b7308 */ /* 0x000fe20000000800 */
[--C-:B------:R-:W-:Y:S01]  /*2810*/  FFMA.FTZ R60, R86, UR6, -R153.reuse ;  /* 0x00000006563c7c23 */ /* 0x100fe20008010899 */
[--C-:B------:R-:W-:Y:S01]  /*2820*/  FFMA.FTZ R55, R100, UR6, -R153.reuse ;  /* 0x0000000664377c23 */ /* 0x100fe20008010899 */
[----:B------:R-:W-:Y:S01]  /*2830*/  LDSM.16.MT88.4 R84, [R193+0x6000] ;  /* 0x00600000c154783b */ /* 0x000fe20000004200 */
[--C-:B------:R-:W-:Y:S01]  /*2840*/  FFMA.FTZ R57, R94, UR6, -R153.reuse ;  /* 0x000000065e397c23 */ /* 0x100fe20008010899 */
[--C-:B------:R-:W-:Y:S01]  /*2850*/  FFMA.FTZ R50, R104, UR6, -R153.reuse ;  /* 0x0000000668327c23 */ /* 0x100fe20008010899 */
[--C-:B------:R-:W-:Y:S01]  /*2860*/  FFMA.FTZ R45, R105, UR6, -R164.reuse ;  /* 0x00000006692d7c23 */ /* 0x100fe200080108a4 */
[----:B------:R-:W2:Y:S01]  /*2870*/  LDSM.16.MT88.4 R100, [R194+0x6000] ;  /* 0x00600000c264783b */ /* 0x000ea20000004200 */
[----:B------:R-:W3:Y:S01]  /*2880*/  MUFU.EX2 R58, R58 ;  /* 0x0000003a003a7308 */ /* 0x000ee20000000800 */
[----:B-1----:R-:W-:Y:S01]  /*2890*/  FMNMX.FTZ R135, R135, R4, !PT ;  /* 0x0000000487877209 */ /* 0x002fe20007810000 */
[--C-:B------:R-:W-:Y:S01]  /*28a0*/  FFMA.FTZ R0, R113, UR6, -R164.reuse ;  /* 0x0000000671007c23 */ /* 0x100fe200080108a4 */
[----:B------:R-:W1:Y:S01]  /*28b0*/  LDSM.16.MT88.4 R4, [R192+0x6000] ;  /* 0x00600000c004783b */ /* 0x000e620000004200 */
[--C-:B------:R-:W-:Y:S01]  /*28c0*/  FFMA.FTZ R49, R98, UR6, -R153.reuse ;  /* 0x0000000662317c23 */ /* 0x100fe20008010899 */
[C---:B------:R-:W-:Y:S01]  /*28d0*/  FSETP.NEU.FTZ.AND P1, PT, R135.reuse, -INF , PT ;  /* 0xff8000008700780b */ /* 0x040fe20003f3d000 */
[----:B------:R-:W-:Y:S01]  /*28e0*/  FMUL.FTZ R147, R135, UR6 ;  /* 0x0000000687937c20 */ /* 0x000fe20008410000 */
[--C-:B------:R-:W-:Y:S01]  /*28f0*/  FFMA.FTZ R46, R96, UR6, -R153.reuse ;  /* 0x00000006602e7c23 */ /* 0x100fe20008010899 */
[----:B------:R-:W-:Y:S01]  /*2900*/  MUFU.EX2 R53, R53 ;  /* 0x0000003500357308 */ /* 0x000fe20000000800 */
[--C-:B------:R-:W-:Y:S01]  /*2910*/  FFMA.FTZ R48, R48, UR6, -R153.reuse ;  /* 0x0000000630307c23 */ /* 0x100fe20008010899 */
[--C-:B------:R-:W-:Y:S01]  /*2920*/  FFMA.FTZ R63, R176, UR6, -R153.reuse ;  /* 0x00000006b03f7c23 */ /* 0x100fe20008010899 */
[----:B------:R-:W-:Y:S01]  /*2930*/  FSEL R147, R147, RZ, P1 ;  /* 0x000000ff93937208 */ /* 0x000fe20000800000 */
[--C-:B------:R-:W-:Y:S01]  /*2940*/  FFMA.FTZ R143, R143, UR6, -R164.reuse ;  /* 0x000000068f8f7c23 */ /* 0x100fe200080108a4 */
[--C-:B------:R-:W-:Y:S01]  /*2950*/  FFMA.FTZ R144, R144, UR6, -R153.reuse ;  /* 0x0000000690907c23 */ /* 0x100fe20008010899 */
[--C-:B------:R-:W-:Y:S01]  /*2960*/  FFMA.FTZ R159, R159, UR6, -R164.reuse ;  /* 0x000000069f9f7c23 */ /* 0x100fe200080108a4 */
[----:B------:R-:W-:Y:S01]  /*2970*/  FFMA.FTZ R160, R160, UR6, -R153 ;  /* 0x00000006a0a07c23 */ /* 0x000fe20008010899 */
[--C-:B------:R-:W-:Y:S01]  /*2980*/  FFMA.FTZ R67, R88, UR6, -R147.reuse ;  /* 0x0000000658437c23 */ /* 0x100fe20008010893 */
[--C-:B------:R-:W-:Y:S01]  /*2990*/  FFMA.FTZ R62, R82, UR6, -R147.reuse ;  /* 0x00000006523e7c23 */ /* 0x100fe20008010893 */
[--C-:B------:R-:W-:Y:S01]  /*29a0*/  FFMA.FTZ R65, R92, UR6, -R147.reuse ;  /* 0x000000065c417c23 */ /* 0x100fe20008010893 */
[--C-:B------:R-:W-:Y:S01]  /*29b0*/  FFMA.FTZ R56, R90, UR6, -R147.reuse ;  /* 0x000000065a387c23 */ /* 0x100fe20008010893 */
[----:B------:R-:W4:Y:S01]  /*29c0*/  MUFU.EX2 R52, R52 ;  /* 0x0000003400347308 */ /* 0x000f220000000800 */
[----:B---3--:R-:W-:Y:S01]  /*29d0*/  F2FP.BF16.F32.PACK_AB R72, R58, R59 ;  /* 0x0000003b3a48723e */ /* 0x008fe200000010ff */
[--C-:B------:R-:W-:Y:S01]  /*29e0*/  FFMA.FTZ R139, R138, UR6, -R147.reuse ;  /* 0x000000068a8b7c23 */ /* 0x100fe20008010893 */
[--C-:B------:R-:W-:Y:S01]  /*29f0*/  FFMA.FTZ R132, R132, UR6, -R147.reuse ;  /* 0x0000000684847c23 */ /* 0x100fe20008010893 */
[--C-:B------:R-:W-:Y:S01]  /*2a00*/  FFMA.FTZ R138, R142, UR6, -R147.reuse ;  /* 0x000000068e8a7c23 */ /* 0x100fe20008010893 */
[----:B------:R-:W-:Y:S01]  /*2a10*/  FFMA.FTZ R141, R140, UR6, -R147 ;  /* 0x000000068c8d7c23 */ /* 0x000fe20008010893 */
[--C-:B------:R-:W-:Y:S01]  /*2a20*/  FFMA.FTZ R140, R145, UR6, -R164.reuse ;  /* 0x00000006918c7c23 */ /* 0x100fe200080108a4 */
[--C-:B------:R-:W-:Y:S01]  /*2a30*/  FFMA.FTZ R142, R163, UR6, -R164.reuse ;  /* 0x00000006a38e7c23 */ /* 0x100fe200080108a4 */
[----:B------:R-:W-:Y:S01]  /*2a40*/  MUFU.EX2 R57, R57 ;  /* 0x0000003900397308 */ /* 0x000fe20000000800 */
[----:B------:R-:W-:Y:S01]  /*2a50*/  FFMA.FTZ R145, R149, UR6, -R164 ;  /* 0x0000000695917c23 */ /* 0x000fe200080108a4 */
[----:B------:R-:W-:Y:S01]  /*2a60*/  FFMA.FTZ R149, R172, UR6, -R153 ;  /* 0x00000006ac957c23 */ /* 0x000fe20008010899 */
[--C-:B------:R-:W-:Y:S01]  /*2a70*/  FFMA.FTZ R150, R150, UR6, -R147.reuse ;  /* 0x0000000696967c23 */ /* 0x100fe20008010893 */
[--C-:B------:R-:W-:Y:S01]  /*2a80*/  FFMA.FTZ R163, R158, UR6, -R147.reuse ;  /* 0x000000069ea37c23 */ /* 0x100fe20008010893 */
[----:B------:R-:W-:Y:S01]  /*2a90*/  FADD.FTZ R58, R59, R58 ;  /* 0x0000003a3b3a7221 */ /* 0x000fe20000010000 */
[----:B------:R-:W-:Y:S01]  /*2aa0*/  FFMA.FTZ R158, R155, UR6, -R164 ;  /* 0x000000069b9e7c23 */ /* 0x000fe200080108a4 */
[----:B------:R-:W-:Y:S01]  /*2ab0*/  FFMA.FTZ R165, R170, UR6, -R147 ;  /* 0x00000006aaa57c23 */ /* 0x000fe20008010893 */
[----:B------:R-:W3:Y:S01]  /*2ac0*/  MUFU.EX2 R60, R60 ;  /* 0x0000003c003c7308 */ /* 0x000ee20000000800 */
[----:B----4-:R-:W-:Y:S01]  /*2ad0*/  F2FP.BF16.F32.PACK_AB R74, R52, R53 ;  /* 0x00000035344a723e */ /* 0x010fe200000010ff */
[----:B------:R-:W-:Y:S01]  /*2ae0*/  FADD.FTZ R53, R53, R58 ;  /* 0x0000003a35357221 */ /* 0x000fe20000010000 */
[--C-:B------:R-:W-:Y:S01]  /*2af0*/  FFMA.FTZ R155, R162, UR6, -R153.reuse ;  /* 0x00000006a29b7c23 */ /* 0x100fe20008010899 */
[----:B------:R-:W-:Y:S01]  /*2b00*/  FFMA.FTZ R157, R157, UR6, -R164 ;  /* 0x000000069d9d7c23 */ /* 0x000fe200080108a4 */
[----:B------:R-:W-:Y:S01]  /*2b10*/  FFMA.FTZ R152, R152, UR6, -R153 ;  /* 0x0000000698987c23 */ /* 0x000fe20008010899 */
[----:B------:R-:W-:Y:S01]  /*2b20*/  FADD.FTZ R52, R52, R53 ;  /* 0x0000003534347221 */ /* 0x000fe20000010000 */
[----:B------:R-:W-:Y:S01]  /*2b30*/  FFMA.FTZ R213, R151, UR6, -R153 ;  /* 0x0000000697d57c23 */ /* 0x000fe20008010899 */
[----:B------:R-:W-:Y:S01]  /*2b40*/  MUFU.EX2 R55, R55 ;  /* 0x0000003700377308 */ /* 0x000fe20000000800 */
[--C-:B------:R-:W-:Y:S01]  /*2b50*/  FFMA.FTZ R148, R148, UR6, -R147.reuse ;  /* 0x0000000694947c23 */ /* 0x100fe20008010893 */
[----:B------:R-:W-:-:S06]  /*2b60*/  FFMA.FTZ R146, R146, UR6, -R147 ;  /* 0x0000000692927c23 */ /* 0x000fcc0008010893 */
[----:B------:R-:W4:Y:S01]  /*2b70*/  MUFU.EX2 R50, R50 ;  /* 0x0000003200327308 */ /* 0x000f220000000800 */
[----:B---3--:R-:W-:Y:S01]  /*2b80*/  F2FP.BF16.F32.PACK_AB R73, R60, R57 ;  /* 0x000000393c49723e */ /* 0x008fe200000010ff */
[----:B------:R-:W-:-:S06]  /*2b90*/  FADD.FTZ R60, R57, R60 ;  /* 0x0000003c393c7221 */ /* 0x000fcc0000010000 */
[----:B------:R-:W-:Y:S08]  /*2ba0*/  MUFU.EX2 R67, R67 ;  /* 0x0000004300437308 */ /* 0x000ff00000000800 */
[----:B------:R-:W3:Y:S01]  /*2bb0*/  MUFU.EX2 R62, R62 ;  /* 0x0000003e003e7308 */ /* 0x000ee20000000800 */
[----:B----4-:R-:W-:Y:S01]  /*2bc0*/  F2FP.BF16.F32.PACK_AB R75, R50, R55 ;  /* 0x00000037324b723e */ /* 0x010fe200000010ff */
[----:B------:R-:W-:-:S04]  /*2bd0*/  FADD.FTZ R55, R55, R60 ;  /* 0x0000003c37377221 */ /* 0x000fc80000010000 */
[----:B------:R-:W-:Y:S02]  /*2be0*/  FADD.FTZ R50, R50, R55 ;  /* 0x0000003732327221 */ /* 0x000fe40000010000 */
[----:B------:R-:W-:Y:S01]  /*2bf0*/  MUFU.EX2 R65, R65 ;  /* 0x0000004100417308 */ /* 0x000fe20000000800 */
[C---:B------:R-:W-:Y:S06]  /*2c00*/  HMMA.16816.F32.BF16 R124, R72.reuse, R116, RZ ;  /* 0x00000074487c723c */ /* 0x040fec00000418ff */
[----:B--2---:R-:W-:Y:S01]  /*2c10*/  HMMA.16816.F32.BF16 R108, R72, R100, RZ ;  /* 0x00000064486c723c */ /* 0x004fe200000418ff */
[----:B------:R-:W2:Y:S01]  /*2c20*/  MUFU.EX2 R56, R56 ;  /* 0x0000003800387308 */ /* 0x000ea20000000800 */
[----:B---3--:R-:W-:Y:S01]  /*2c30*/  F2FP.BF16.F32.PACK_AB R69, R62, R67 ;  /* 0x000000433e45723e */ /* 0x008fe200000010ff */
[----:B------:R-:W-:-:S03]  /*2c40*/  FADD.FTZ R62, R67, R62 ;  /* 0x0000003e433e7221 */ /* 0x000fc60000010000 */
[C---:B------:R-:W-:Y:S03]  /*2c50*/  HMMA.16816.F32.BF16 R92, R72.reuse, R84, RZ ;  /* 0x00000054485c723c */ /* 0x040fe600000418ff */
[----:B------:R-:W-:Y:S03]  /*2c60*/  MUFU.EX2 R51, R51 ;  /* 0x0000003300337308 */ /* 0x000fe60000000800 */
[C---:B-1----:R-:W-:Y:S05]  /*2c70*/  HMMA.16816.F32.BF16 R76, R72.reuse, R4, RZ ;  /* 0x00000004484c723c */ /* 0x042fea00000418ff */
[----:B------:R-:W1:Y:S01]  /*2c80*/  MUFU.EX2 R2, R2 ;  /* 0x0000000200027308 */ /* 0x000e620000000800 */
[----:B--2---:R-:W-:Y:S01]  /*2c90*/  F2FP.BF16.F32.PACK_AB R71, R56, R65 ;  /* 0x000000413847723e */ /* 0x004fe200000010ff */
[----:B------:R-:W-:Y:S01]  /*2ca0*/  HMMA.16816.F32.BF16 R120, R72, R118, RZ ;  /* 0x000000764878723c */ /* 0x000fe200000418ff */
[----:B------:R-:W-:-:S04]  /*2cb0*/  FADD.FTZ R65, R65, R62 ;  /* 0x0000003e41417221 */ /* 0x000fc80000010000 */
[----:B------:R-:W-:Y:S01]  /*2cc0*/  FADD.FTZ R56, R56, R65 ;  /* 0x0000004138387221 */ /* 0x000fe20000010000 */
[C---:B------:R-:W-:Y:S01]  /*2cd0*/  HMMA.16816.F32.BF16 R104, R72.reuse, R102, RZ ;  /* 0x000000664868723c */ /* 0x040fe200000418ff */
[----:B------:R-:W-:Y:S05]  /*2ce0*/  MUFU.EX2 R45, R45 ;  /* 0x0000002d002d7308 */ /* 0x000fea0000000800 */
[----:B------:R-:W-:Y:S03]  /*2cf0*/  HMMA.16816.F32.BF16 R88, R72, R86, RZ ;  /* 0x000000564858723c */ /* 0x000fe600000418ff */
[----:B------:R-:W2:Y:S01]  /*2d00*/  MUFU.EX2 R0, R0 ;  /* 0x0000000000007308 */ /* 0x000ea20000000800 */
[C---:B-1----:R-:W-:Y:S01]  /*2d10*/  F2FP.BF16.F32.PACK_AB R8, R2.reuse, R51 ;  /* 0x000000330208723e */ /* 0x042fe200000010ff */
[----:B------:R-:W-:Y:S01]  /*2d20*/  FADD.FTZ R51, R51, R52 ;  /* 0x0000003433337221 */ /* 0x000fe20000010000 */
[----:B------:R-:W-:Y:S03]  /*2d30*/  HMMA.16816.F32.BF16 R128, R68, R116, RZ ;  /* 0x000000744480723c */ /* 0x000fe600000418ff */
[----:B------:R-:W-:-:S02]  /*2d40*/  FADD.FTZ R2, R2, R51 ;  /* 0x0000003302027221 */ /* 0x000fc40000010000 */
[----:B------:R-:W-:Y:S01]  /*2d50*/  MUFU.EX2 R49, R49 ;  /* 0x0000003100317308 */ /* 0x000fe20000000800 */
[----:B------:R-:W-:Y:S06]  /*2d60*/  HMMA.16816.F32.BF16 R72, R72, R6, RZ ;  /* 0x000000064848723c */ /* 0x000fec00000418ff */
[----:B------:R-:W-:Y:S01]  /*2d70*/  HMMA.16816.F32.BF16 R116, R68, R118, RZ ;  /* 0x000000764474723c */ /* 0x000fe200000418ff */
[----:B------:R-:W1:Y:S01]  /*2d80*/  MUFU.EX2 R46, R46 ;  /* 0x0000002e002e7308 */ /* 0x000e620000000800 */
[----:B--2---:R-:W-:Y:S01]  /*2d90*/  F2FP.BF16.F32.PACK_AB R10, R0, R45 ;  /* 0x0000002d000a723e */ /* 0x004fe200000010ff */
[----:B------:R-:W-:-:S03]  /*2da0*/  FADD.FTZ R45, R45, R2 ;  /* 0x000000022d2d7221 */ /* 0x000fc60000010000 */
[C---:B------:R-:W-:Y:S01]  /*2db0*/  HMMA.16816.F32.BF16 R112, R68.reuse, R100, RZ ;  /* 0x000000644470723c */ /* 0x040fe200000418ff */
[----:B------:R-:W-:Y:S02]  /*2dc0*/  FADD.FTZ R45, R0, R45 ;  /* 0x0000002d002d7221 */ /* 0x000fe40000010000 */
[----:B------:R-:W-:Y:S03]  /*2dd0*/  MUFU.EX2 R48, R48 ;  /* 0x0000003000307308 */ /* 0x000fe60000000800 */
[C---:B------:R-:W-:Y:S05]  /*2de0*/  HMMA.16816.F32.BF16 R100, R68.reuse, R102, RZ ;  /* 0x000000664464723c */ /* 0x040fea00000418ff */
        /* <DEDUP_REMOVED lines=9> */
[----:B--2---:R-:W-:Y:S01]  /*2e80*/  F2FP.BF16.F32.PACK_AB R11, R63, R48 ;  /* 0x000000303f0b723e */ /* 0x004fe200000010ff */
[----:B------:R-:W-:Y:S01]  /*2e90*/  FADD.FTZ R48, R48, R49 ;  /* 0x0000003130307221 */ /* 0x000fe20000010000 */
[----:B------:R-:W-:Y:S01]  /*2ea0*/  HMMA.16816.F32.BF16 R68, R68, R6, RZ ;  /* 0x000000064444723c */ /* 0x000fe200000418ff */
[----:B------:R-:W-:Y:S01]  /*2eb0*/  F2FP.BF16.F32.PACK_AB R4, R43, R44 ;  /* 0x0000002c2b04723e */ /* 0x000fe200000010ff */
[----:B------:R-:W-:Y:S01]  /*2ec0*/  FADD.FTZ R44, R44, R61 ;  /* 0x0000003d2c2c7221 */ /* 0x000fe20000010000 */
[----:B------:R-:W-:Y:S02]  /*2ed0*/  FADD.FTZ R63, R63, R48 ;  /* 0x000000303f3f7221 */ /* 0x000fe40000010000 */
[----:B------:R-:W-:Y:S01]  /*2ee0*/  MUFU.EX2 R138, R138 ;  /* 0x0000008a008a7308 */ /* 0x000fe20000000800 */
[----:B------:R-:W-:Y:S01]  /*2ef0*/  HMMA.16816.F32.BF16 R124, R8, R28, R124 ;  /* 0x0000001c087c723c */ /* 0x000fe2000004187c */
[----:B------:R-:W-:Y:S01]  /*2f00*/  F2FP.BF16.F32.PACK_AB R6, R41, R42 ;  /* 0x0000002a2906723e */ /* 0x000fe200000010ff */
[----:B------:R-:W-:-:S04]  /*2f10*/  FADD.FTZ R43, R43, R44 ;  /* 0x0000002c2b2b7221 */ /* 0x000fc80000010000 */
[C---:B------:R-:W-:Y:S01]  /*2f20*/  HMMA.16816.F32.BF16 R108, R8.reuse, R32, R108 ;  /* 0x00000020086c723c */ /* 0x040fe2000004186c */
[----:B------:R-:W2:Y:S01]  /*2f30*/  MUFU.EX2 R141, R141 ;  /* 0x0000008d008d7308 */ /* 0x000ea20000000800 */
[----:B-1----:R-:W-:Y:S01]  /*2f40*/  F2FP.BF16.F32.PACK_AB R5, R132, R139 ;  /* 0x0000008b8405723e */ /* 0x002fe200000010ff */
[----:B------:R-:W-:Y:S01]  /*2f50*/  FADD.FTZ R139, R139, R56 ;  /* 0x000000388b8b7221 */ /* 0x000fe20000010000 */
[----:B------:R-:W-:Y:S02]  /*2f60*/  FADD.FTZ R42, R42, R43 ;  /* 0x0000002b2a2a7221 */ /* 0x000fe40000010000 */
[C---:B------:R-:W-:Y:S01]  /*2f70*/  HMMA.16816.F32.BF16 R92, R8.reuse, R16, R92 ;  /* 0x00000010085c723c */ /* 0x040fe2000004185c */
[----:B------:R-:W-:Y:S01]  /*2f80*/  FADD.FTZ R139, R132, R139 ;  /* 0x0000008b848b7221 */ /* 0x000fe20000010000 */
[----:B------:R-:W-:Y:S01]  /*2f90*/  FADD.FTZ R41, R41, R42 ;  /* 0x0000002a29297221 */ /* 0x000fe20000010000 */
[----:B------:R-:W-:Y:S03]  /*2fa0*/  MUFU.EX2 R40, R40 ;  /* 0x0000002800287308 */ /* 0x000fe60000000800 */
[C---:B------:R-:W-:Y:S05]  /*2fb0*/  HMMA.16816.F32.BF16 R76, R8.reuse, R20, R76 ;  /* 0x00000014084c723c */ /* 0x040fea000004184c */
[----:B------:R-:W-:Y:S01]  /*2fc0*/  MUFU.EX2 R39, R39 ;  /* 0x0000002700277308 */ /* 0x000fe20000000800 */
[----:B--2---:R-:W-:Y:S01]  /*2fd0*/  F2FP.BF16.F32.PACK_AB R7, R141, R138 ;  /* 0x0000008a8d07723e */ /* 0x004fe200000010ff */
        /* <DEDUP_REMOVED lines=16> */
[----:B------:R-:W-:Y:S01]  /*30e0*/  HMMA.16816.F32.BF16 R100, R4, R34, R100 ;  /* 0x000000220464723c */ /* 0x000fe20000041864 */
[--C-:B------:R-:W-:Y:S01]  /*30f0*/  FFMA.FTZ R33, R166, UR6, -R153.reuse ;  /* 0x00000006a6217c23 */ /* 0x100fe20008010899 */
[----:B------:R-:W-:-:S04]  /*3100*/  FFMA.FTZ R32, R174, UR6, -R153 ;  /* 0x00000006ae207c23 */ /* 0x000fc80008010899 */
[----:B------:R-:W4:Y:S01]  /*3110*/  MUFU.EX2 R145, R145 ;  /* 0x0000009100917308 */ /* 0x000f220000000800 */
[--C-:B------:R-:W-:Y:S01]  /*3120*/  FFMA.FTZ R35, R154, UR6, -R147.reuse ;  /* 0x000000069a237c23 */ /* 0x100fe20008010893 */
[--C-:B------:R-:W-:Y:S01]  /*3130*/  FFMA.FTZ R34, R156, UR6, -R147.reuse ;  /* 0x000000069c227c23 */ /* 0x100fe20008010893 */
[----:B------:R-:W-:Y:S01]  /*3140*/  HMMA.16816.F32.BF16 R96, R4, R16, R96 ;  /* 0x000000100460723c */ /* 0x000fe20000041860 */
[----:B------:R-:W-:Y:S01]  /*3150*/  FFMA.FTZ R154, R168, UR6, -R147 ;  /* 0x00000006a89a7c23 */ /* 0x000fe20008010893 */
[----:B------:R-:W-:-:S03]  /*3160*/  FFMA.FTZ R156, R161, UR6, -R164 ;  /* 0x00000006a19c7c23 */ /* 0x000fc600080108a4 */
[----:B------:R-:W-:Y:S01]  /*3170*/  MUFU.EX2 R144, R144 ;  /* 0x0000009000907308 */ /* 0x000fe20000000800 */
[----:B------:R-:W-:Y:S01]  /*3180*/  HMMA.16816.F32.BF16 R80, R4, R20, R80 ;  /* 0x000000140450723c */ /* 0x000fe20000041850 */
[----:B---3--:R-:W-:Y:S01]  /*3190*/  F2FP.BF16.F32.PACK_AB R16, R143, R140 ;  /* 0x0000008c8f10723e */ /* 0x008fe200000010ff */
[----:B------:R-:W-:-:S04]  /*31a0*/  FADD.FTZ R140, R140, R45 ;  /* 0x0000002d8c8c7221 */ /* 0x000fc80000010000 */
[----:B------:R-:W-:Y:S01]  /*31b0*/  HMMA.16816.F32.BF16 R84, R4, R18, R84 ;  /* 0x000000120454723c */ /* 0x000fe20000041854 */
[----:B------:R-:W3:Y:S01]  /*31c0*/  MUFU.EX2 R33, R33 ;  /* 0x0000002100217308 */ /* 0x000ee20000000800 */
[----:B------:R-:W-:-:S04]  /*31d0*/  FADD.FTZ R143, R143, R140 ;  /* 0x0000008c8f8f7221 */ /* 0x000fc80000010000 */
[----:B------:R-:W-:Y:S01]  /*31e0*/  HMMA.16816.F32.BF16 R68, R4, R22, R68 ;  /* 0x000000160444723c */ /* 0x000fe20000041844 */
[----:B----4-:R-:W-:Y:S01]  /*31f0*/  F2FP.BF16.F32.PACK_AB R18, R145, R142 ;  /* 0x0000008e9112723e */ /* 0x010fe200000010ff */
[----:B------:R-:W4:Y:S01]  /*3200*/  LDSM.16.MT88.4 R20, [R195+0x7800] ;  /* 0x00780000c314783b */ /* 0x000f220000004200 */
[----:B------:R-:W-:Y:S01]  /*3210*/  MUFU.EX2 R32, R32 ;  /* 0x0000002000207308 */ /* 0x000fe20000000800 */
[----:B------:R-:W-:-:S03]  /*3220*/  FADD.FTZ R142, R142, R143 ;  /* 0x0000008f8e8e7221 */ /* 0x000fc60000010000 */
[----:B------:R-:W-:Y:S01]  /*3230*/  F2FP.BF16.F32.PACK_AB R4, R39, R40 ;  /* 0x000000282704723e */ /* 0x000fe200000010ff */
[----:B------:R-:W-:Y:S01]  /*3240*/  FADD.FTZ R40, R40, R41 ;  /* 0x0000002928287221 */ /* 0x000fe20000010000 */
[----:B------:R-:W-:Y:S01]  /*3250*/  F2FP.BF16.F32.PACK_AB R6, R37, R38 ;  /* 0x000000262506723e */ /* 0x000fe200000010ff */
[----:B------:R-:W-:Y:S01]  /*3260*/  FADD.FTZ R145, R145, R142 ;  /* 0x0000008e91917221 */ /* 0x000fe20000010000 */
[----:B------:R-:W5:Y:S01]  /*3270*/  MUFU.EX2 R149, R149 ;  /* 0x0000009500957308 */ /* 0x000f620000000800 */
[----:B---3--:R-:W-:Y:S01]  /*3280*/  F2FP.BF16.F32.PACK_AB R17, R33, R144 ;  /* 0x000000902111723e */ /* 0x008fe200000010ff */
[----:B------:R-:W-:Y:S01]  /*3290*/  FADD.FTZ R144, R144, R63 ;  /* 0x0000003f90907221 */ /* 0x000fe20000010000 */
[----:B------:R-:W-:-:S03]  /*32a0*/  FADD.FTZ R39, R39, R40 ;  /* 0x0000002827277221 */ /* 0x000fc60000010000 */
[----:B------:R-:W-:Y:S01]  /*32b0*/  FADD.FTZ R33, R33, R144 ;  /* 0x0000009021217221 */ /* 0x000fe20000010000 */
[----:B------:R-:W-:Y:S01]  /*32c0*/  FADD.FTZ R38, R38, R39 ;  /* 0x0000002726267221 */ /* 0x000fe20000010000 */
[----:B------:R-:W-:Y:S03]  /*32d0*/  MUFU.EX2 R150, R150 ;  /* 0x0000009600967308 */ /* 0x000fe60000000800 */
[----:B------:R-:W-:-:S05]  /*32e0*/  FADD.FTZ R37, R37, R38 ;  /* 0x0000002625257221 */ /* 0x000fca0000010000 */
[----:B------:R-:W3:Y:S01]  /*32f0*/  MUFU.EX2 R35, R35 ;  /* 0x0000002300237308 */ /* 0x000ee20000000800 */
[----:B-----5:R-:W-:Y:S01]  /*3300*/  F2FP.BF16.F32.PACK_AB R19, R149, R32 ;  /* 0x000000209513723e */ /* 0x020fe200000010ff */
[----:B------:R-:W-:-:S04]  /*3310*/  FADD.FTZ R32, R32, R33 ;  /* 0x0000002120207221 */ /* 0x000fc80000010000 */
[----:B------:R-:W-:Y:S02]  /*3320*/  FADD.FTZ R32, R149, R32 ;  /* 0x0000002095207221 */ /* 0x000fe40000010000 */
[----:B------:R-:W-:Y:S01]  /*3330*/  MUFU.EX2 R34, R34 ;  /* 0x0000002200227308 */ /* 0x000fe20000000800 */
[C---:B------:R-:W-:Y:S06]  /*3340*/  HMMA.16816.F32.BF16 R124, R16.reuse, R12, R124 ;  /* 0x0000000c107c723c */ /* 0x040fec000004187c */
[----:B-1----:R-:W-:Y:S01]  /*3350*/  HMMA.16816.F32.BF16 R108, R16, R8, R108 ;  /* 0x00000008106c723c */ /* 0x002fe2000004186c */
[----:B------:R-:W1:Y:S01]  /*3360*/  MUFU.EX2 R163, R163 ;  /* 0x000000a300a37308 */ /* 0x000e620000000800 */
[----:B---3--:R-:W-:Y:S01]  /*3370*/  F2FP.BF16.F32.PACK_AB R5, R35, R150 ;  /* 0x000000962305723e */ /* 0x008fe200000010ff */
[----:B------:R-:W-:-:S03]  /*3380*/  FADD.FTZ R150, R150, R141 ;  /* 0x0000008d96967221 */ /* 0x000fc60000010000 */
[C---:B------:R-:W-:Y:S01]  /*3390*/  HMMA.16816.F32.BF16 R92, R16.reuse, R24, R92 ;  /* 0x00000018105c723c */ /* 0x040fe2000004185c */
[----:B------:R-:W-:Y:S02]  /*33a0*/  FADD.FTZ R35, R35, R150 ;  /* 0x0000009623237221 */ /* 0x000fe40000010000 */
[----:B------:R-:W-:Y:S03]  /*33b0*/  MUFU.EX2 R36, R36 ;  /* 0x0000002400247308 */ /* 0x000fe60000000800 */
[C---:B--2---:R-:W-:Y:S05]  /*33c0*/  HMMA.16816.F32.BF16 R76, R16.reuse, R28, R76 ;  /* 0x0000001c104c723c */ /* 0x044fea000004184c */
        /* <DEDUP_REMOVED lines=19> */
[----:B------:R-:W5:Y:S05]  /*3500*/  LDSM.16.MT88.4 R8, [R192+0x7800] ;  /* 0x00780000c008783b */ /* 0x000f6a0000004200 */
[----:B------:R-:W4:Y:S01]  /*3510*/  MUFU.EX2 R160, R160 ;  /* 0x000000a000a07308 */ /* 0x000f220000000800 */
[C---:B------:R-:W-:Y:S06]  /*3520*/  HMMA.16816.F32.BF16 R80, R4.reuse, R28, R80 ;  /* 0x0000001c0450723c */ /* 0x040fec0000041850 */
[C---:B------:R-:W-:Y:S01]  /*3530*/  HMMA.16816.F32.BF16 R96, R4.reuse, R24, R96 ;  /* 0x000000180460723c */ /* 0x040fe20000041860 */
[----:B------:R-:W-:Y:S05]  /*3540*/  MUFU.EX2 R66, R66 ;  /* 0x0000004200427308 */ /* 0x000fea0000000800 */
[C---:B------:R-:W-:Y:S01]  /*3550*/  HMMA.16816.F32.BF16 R84, R4.reuse, R26, R84 ;  /* 0x0000001a0454723c */ /* 0x040fe20000041854 */
[----:B---3--:R-:W-:Y:S01]  /*3560*/  F2FP.BF16.F32.PACK_AB R24, R159, R156 ;  /* 0x0000009c9f18723e */ /* 0x008fe200000010ff */
[----:B------:R-:W-:Y:S01]  /*3570*/  FADD.FTZ R156, R156, R145 ;  /* 0x000000919c9c7221 */ /* 0x000fe20000010000 */
[----:B------:R-:W3:Y:S01]  /*3580*/  MUFU.EX2 R217, R217 ;  /* 0x000000d900d97308 */ /* 0x000ee20000000800 */
[----:B----4-:R-:W-:Y:S01]  /*3590*/  F2FP.BF16.F32.PACK_AB R25, R160, R155 ;  /* 0x0000009ba019723e */ /* 0x010fe200000010ff */
[----:B------:R-:W-:Y:S01]  /*35a0*/  FADD.FTZ R155, R155, R32 ;  /* 0x000000209b9b7221 */ /* 0x000fe20000010000 */
[----:B------:R-:W-:Y:S01]  /*35b0*/  HMMA.16816.F32.BF16 R68, R4, R30, R68 ;  /* 0x0000001e0444723c */ /* 0x000fe20000041844 */
[----:B------:R-:W-:-:S02]  /*35c0*/  FADD.FTZ R156, R159, R156 ;  /* 0x0000009c9f9c7221 */ /* 0x000fc40000010000 */
[----:B------:R-:W-:Y:S02]  /*35d0*/  FADD.FTZ R155, R160, R155 ;  /* 0x0000009ba09b7221 */ /* 0x000fe40000010000 */
[----:B------:R-:W-:Y:S02]  /*35e0*/  MUFU.EX2 R157, R157 ;  /* 0x0000009d009d7308 */ /* 0x000fe40000000800 */
[----:B------:R-:W-:Y:S01]  /*35f0*/  F2FP.BF16.F32.PACK_AB R4, R47, R36 ;  /* 0x000000242f04723e */ /* 0x000fe200000010ff */
[----:B------:R-:W-:Y:S01]  /*3600*/  FADD.FTZ R36, R36, R37 ;  /* 0x0000002524247221 */ /* 0x000fe20000010000 */
[----:B------:R-:W-:Y:S01]  /*3610*/  F2FP.BF16.F32.PACK_AB R5, R165, R154 ;  /* 0x0000009aa505723e */ /* 0x000fe200000010ff */
[----:B------:R-:W-:Y:S02]  /*3620*/  FADD.FTZ R154, R154, R163 ;  /* 0x000000a39a9a7221 */ /* 0x000fe40000010000 */
[----:B------:R-:W-:Y:S01]  /*3630*/  FADD.FTZ R47, R47, R36 ;  /* 0x000000242f2f7221 */ /* 0x000fe20000010000 */
[----:B------:R-:W4:Y:S01]  /*3640*/  MUFU.EX2 R158, R158 ;  /* 0x0000009e009e7308 */ /* 0x000f220000000800 */
[----:B---3--:R-:W-:Y:S01]  /*3650*/  F2FP.BF16.F32.PACK_AB R6, R217, R66 ;  /* 0x00000042d906723e */ /* 0x008fe200000010ff */
[----:B------:R-:W-:Y:S01]  /*3660*/  FADD.FTZ R165, R165, R154 ;  /* 0x0000009aa5a57221 */ /* 0x000fe20000010000 */
[----:B------:R-:W-:-:S04]  /*3670*/  FADD.FTZ R66, R66, R47 ;  /* 0x0000002f42427221 */ /* 0x000fc80000010000 */
[----:B------:R-:W-:Y:S01]  /*3680*/  FADD.FTZ R217, R217, R66 ;  /* 0x00000042d9d97221 */ /* 0x000fe20000010000 */
[----:B------:R-:W-:Y:S08]  /*3690*/  MUFU.EX2 R152, R152 ;  /* 0x0000009800987308 */ /* 0x000ff00000000800 */
[----:B------:R-:W3:Y:S01]  /*36a0*/  MUFU.EX2 R213, R213 ;  /* 0x000000d500d57308 */ /* 0x000ee20000000800 */
[----:B----4-:R-:W-:Y:S01]  /*36b0*/  F2FP.BF16.F32.PACK_AB R26, R158, R157 ;  /* 0x0000009d9e1a723e */ /* 0x010fe200000010ff */
[----:B------:R-:W-:-:S04]  /*36c0*/  FADD.FTZ R157, R157, R156 ;  /* 0x0000009c9d9d7221 */ /* 0x000fc80000010000 */
[----:B------:R-:W-:Y:S02]  /*36d0*/  FADD.FTZ R215, R158, R157 ;  /* 0x0000009d9ed77221 */ /* 0x000fe40000010000 */
[----:B------:R-:W-:Y:S08]  /*36e0*/  MUFU.EX2 R148, R148 ;  /* 0x0000009400947308 */ /* 0x000ff00000000800 */
[----:B------:R-:W4:Y:S01]  /*36f0*/  MUFU.EX2 R29, R146 ;  /* 0x00000092001d7308 */ /* 0x000f220000000800 */
[----:B---3--:R-:W-:Y:S01]  /*3700*/  F2FP.BF16.F32.PACK_AB R27, R213, R152 ;  /* 0x00000098d51b723e */ /* 0x008fe200000010ff */
[----:B------:R-:W-:-:S04]  /*3710*/  FADD.FTZ R152, R152, R155 ;  /* 0x0000009b98987221 */ /* 0x000fc80000010000 */
[----:B------:R-:W-:Y:S02]  /*3720*/  FADD.FTZ R213, R213, R152 ;  /* 0x00000098d5d57221 */ /* 0x000fe40000010000 */
[C---:B------:R-:W-:Y:S06]  /*3730*/  HMMA.16816.F32.BF16 R124, R24.reuse, R20, R124 ;  /* 0x00000014187c723c */ /* 0x040fec000004187c */
[----:B------:R-:W-:Y:S01]  /*3740*/  HMMA.16816.F32.BF16 R120, R24, R22, R120 ;  /* 0x000000161878723c */ /* 0x000fe20000041878 */
[----:B----4-:R-:W-:Y:S01]  /*3750*/  F2FP.BF16.F32.PACK_AB R7, R29, R148 ;  /* 0x000000941d07723e */ /* 0x010fe200000010ff */
[----:B------:R-:W-:-:S04]  /*3760*/  FADD.FTZ R148, R148, R165 ;  /* 0x000000a594947221 */ /* 0x000fc80000010000 */
[----:B-1----:R-:W-:Y:S01]  /*3770*/  HMMA.16816.F32.BF16 R108, R24, R16, R108 ;  /* 0x00000010186c723c */ /* 0x002fe2000004186c */
[----:B------:R-:W-:-:S05]  /*3780*/  FADD.FTZ R212, R29, R148 ;  /* 0x000000941dd47221 */ /* 0x000fca0000010000 */
[C---:B------:R-:W-:Y:S06]  /*3790*/  HMMA.16816.F32.BF16 R104, R24.reuse, R18, R104 ;  /* 0x000000121868723c */ /* 0x040fec0000041868 */
[C---:B--2---:R-:W-:Y:S06]  /*37a0*/  HMMA.16816.F32.BF16 R92, R24.reuse, R12, R92 ;  /* 0x0000000c185c723c */ /* 0x044fec000004185c */
[C---:B------:R-:W-:Y:S06]  /*37b0*/  HMMA.16816.F32.BF16 R88, R24.reuse, R14, R88 ;  /* 0x0000000e1858723c */ /* 0x040fec0000041858 */
[C---:B-----5:R-:W-:Y:S06]  /*37c0*/  HMMA.16816.F32.BF16 R76, R24.reuse, R8, R76 ;  /* 0x00000008184c723c */ /* 0x060fec000004184c */
        /* <DEDUP_REMOVED lines=11> */
[----:B------:R-:W-:Y:S01]  /*3880*/  LEA.HI.SX32 R205, R3, 0xfffffffe, 0x1a ;  /* 0xfffffffe03cd7811 */ /* 0x000fe200078fd2ff */
[----:B------:R-:W-:Y:S01]  /*3890*/  IMAD.MOV.U32 R2, RZ, RZ, R135 ;  /* 0x000000ffff027224 */ /* 0x000fe200078e0087 */
[----:B------:R-:W-:Y:S01]  /*38a0*/  MOV R0, R133 ;  /* 0x0000008500007202 */ /* 0x000fe20000000f00 */
[----:B------:R-:W-:Y:S01]  /*38b0*/  IMAD.MOV.U32 R139, RZ, RZ, R136 ;  /* 0x000000ffff8b7224 */ /* 0x000fe200078e0088 */
[----:B------:R-:W-:Y:S01]  /*38c0*/  MOV R3, R134 ;  /* 0x0000008600037202 */ /* 0x000fe20000000f00 */
[----:B------:R-:W-:Y:S01]  /*38d0*/  ULDC UR5, c[0x0][0x39c] ;  /* 0x0000e70000057ab9 */ /* 0x000fe20000000800 */
[----:B------:R-:W-:Y:S01]  /*38e0*/  ULDC UR4, c[0x0][0x2ec] ;  /* 0x0000bb0000047ab9 */ /* 0x000fe20000000800 */
[----:B------:R-:W-:Y:S01]  /*38f0*/  ULDC.64 UR10, c[0x0][0x220] ;  /* 0x00008800000a7ab9 */ /* 0x000fe20000000a00 */
[----:B------:R-:W-:Y:S01]  /*3900*/  ULDC.64 UR12, c[0x0][0x250] ;  /* 0x00009400000c7ab9 */ /* 0x000fe20000000a00 */
[----:B------:R-:W-:Y:S01]  /*3910*/  ULDC.64 UR6, c[0x0][0x218] ;  /* 0x0000860000067ab9 */ /* 0x000fe20000000a00 */
[----:B------:R-:W-:Y:S01]  /*3920*/  ULDC.64 UR8, c[0x0][0x248] ;  /* 0x0000920000087ab9 */ /* 0x000fe20000000a00 */
[----:B------:R-:W-:Y:S05]  /*3930*/  BRA `(.L_x_1468) ;  /* 0x0000000000647947 */ /* 0x000fea0003800000 */
.L_x_1470:
        /* <DEDUP_REMOVED lines=25> */
.L_x_1468:
        /* <DEDUP_REMOVED lines=19> */
[----:B------:R-:W-:Y:S04]  /*3c00*/  IADD3.X R181, R177, UR19, RZ, P1, !PT ;  /* 0x00000013b1b57c10 */ /* 0x000fe80008ffe4ff */
[----:B------:R-:W-:Y:S01]  /*3c10*/  IADD3.X R137, R181, UR19, RZ, P0, !PT ;  /* 0x00000013b5897c10 */ /* 0x000fe200087fe4ff */
[----:B------:R1:W-:Y:S01]  /*3c20*/  LDGSTS.E.BYPASS.LTC128B.128 [R204+0x6800], desc[UR16][R176.64] ;  /* 0x06800000b0cc7fae */ /* 0x0003e2000b901d50 */
[----:B------:R-:W-:Y:S07]  /*3c30*/  ISETP.GT.AND P0, PT, R205, RZ, PT ;  /* 0x000000ffcd00720c */ /* 0x000fee0003f04270 */
[----:B------:R2:W-:Y:S08]  /*3c40*/  LDGSTS.E.BYPASS.LTC128B.128 [R204+0x7000], desc[UR16][R180.64] ;  /* 0x07000000b4cc7fae */ /* 0x0005f0000b901d50 */
[----:B------:R3:W-:Y:S08]  /*3c50*/  LDGSTS.E.BYPASS.LTC128B.128 [R204+0x7800], desc[UR16][R136.64] ;  /* 0x0780000088cc7fae */ /* 0x0007f0000b901d50 */
[----:B------:R-:W-:Y:S08]  /*3c60*/  LDSM.16.M88.4 R132, [R202] ;  /* 0x00000000ca84783b */ /* 0x000ff00000000200 */
[----:B------:R-:W4:Y:S08]  /*3c70*/  LDSM.16.M88.4 R140, [R201] ;  /* 0x00000000c98c783b */ /* 0x000f300000000200 */
[----:B------:R-:W5:Y:S08]  /*3c80*/  LDSM.16.M88.4 R144, [R202+0x2000] ;  /* 0x00200000ca90783b */ /* 0x000f700000000200 */
[----:B------:R-:W0:Y:S08]  /*3c90*/  LDGDEPBAR ;  /* 0x00000000000079af */ /* 0x000e300000000000 */
[----:B------:R-:W3:Y:S08]  /*3ca0*/  LDSM.16.M88.4 R148, [R201+0x800] ;  /* 0x00080000c994783b */ /* 0x000ef00000000200 */
[----:B------:R-:W3:Y:S08]  /*3cb0*/  LDSM.16.M88.4 R152, [R201+0x1000] ;  /* 0x00100000c998783b */ /* 0x000ef00000000200 */
[----:B------:R-:W3:Y:S08]  /*3cc0*/  LDSM.16.M88.4 R156, [R201+0x1800] ;  /* 0x00180000c99c783b */ /* 0x000ef00000000200 */
[----:B------:R-:W-:Y:S08]  /*3cd0*/  LDSM.16.M88.4 R160, [R200] ;  /* 0x00000000c8a0783b */ /* 0x000ff00000000200 */
[----:B------:R-:W3:Y:S08]  /*3ce0*/  LDSM.16.M88.4 R164, [R199] ;  /* 0x00000000c7a4783b */ /* 0x000ef00000000200 */
        /* <DEDUP_REMOVED lines=70> */
[----:B------:R1:W4:Y:S01]  /*4150*/  MUFU.TANH R170, R137 ;  /* 0x0000008900aa7308 */ /* 0x0003220000002400 */
[-C--:B--2---:R-:W-:Y:S03]  /*4160*/  HMMA.16816.F32.BF16 R20, R180, R132.reuse, R20 ;  /* 0x00000084b414723c */ /* 0x084fe60000041814 */
[----:B------:R-:W-:Y:S01]  /*4170*/  FMUL.FTZ R136, R8, UR5 ;  /* 0x0000000508887c20 */ /* 0x000fe20008410000 */
[----:B------:R-:W-:Y:S01]  /*4180*/  FMUL.FTZ R252, R9, UR5 ;  /* 0x0000000509fc7c20 */ /* 0x000fe20008410000 */
[----:B------:R-:W-:Y:S01]  /*4190*/  FMUL.FTZ R239, R10, UR5 ;  /* 0x000000050aef7c20 */ /* 0x000fe20008410000 */
[C---:B------:R-:W-:Y:S03]  /*41a0*/  HMMA.16816.F32.BF16 R24, R140.reuse, R132, R24 ;  /* 0x000000848c18723c */ /* 0x040fe60000041818 */
[----:B------:R2:W5:Y:S02]  /*41b0*/  MUFU.TANH R166, R136 ;  /* 0x0000008800a67308 */ /* 0x0005640000002400 */
        /* <DEDUP_REMOVED lines=9> */
[----:B------:R-:W-:Y:S01]  /*4250*/  FMUL.FTZ R245, R14, UR5 ;  /* 0x000000050ef57c20 */ /* 0x000fe20008410000 */
[----:B------:R-:W-:Y:S03]  /*4260*/  FMUL.FTZ R178, R16, UR5 ;  /* 0x0000000510b27c20 */ /* 0x000fe60008410000 */
[----:B------:R-:W-:Y:S01]  /*4270*/  MUFU.TANH R239, R239 ;  /* 0x000000ef00ef7308 */ /* 0x000fe20000002400 */
[----:B------:R-:W-:Y:S01]  /*4280*/  BAR.SYNC.DEFER_BLOCKING 0x0 ;  /* 0x0000000000007b1d */ /* 0x000fe20000010000 */
[C---:B------:R-:W-:Y:S04]  /*4290*/  HMMA.16816.F32.BF16 R40, R140.reuse, R144, R40 ;  /* 0x000000908c28723c */ /* 0x040fe80000041828 */
[----:B--2---:R-:W-:Y:S01]  /*42a0*/  FMUL.FTZ R136, R15, UR5 ;  /* 0x000000050f887c20 */ /* 0x004fe20008410000 */
[----:B----4-:R-:W-:Y:S03]  /*42b0*/  FMUL.FTZ R138, R22, UR5 ;  /* 0x00000005168a7c20 */ /* 0x010fe60008410000 */
[----:B------:R2:W-:Y:S01]  /*42c0*/  MUFU.TANH R15, R178 ;  /* 0x000000b2000f7308 */ /* 0x0005e20000002400 */
[-C--:B------:R-:W-:Y:S03]  /*42d0*/  HMMA.16816.F32.BF16 R44, R140, R146.reuse, R44 ;  /* 0x000000928c2c723c */ /* 0x080fe6000004182c */
[----:B-----5:R-:W-:Y:S01]  /*42e0*/  FMUL.FTZ R137, R34, UR5 ;  /* 0x0000000522897c20 */ /* 0x020fe20008410000 */
[----:B------:R-:W-:Y:S02]  /*42f0*/  FMUL.FTZ R231, R30, UR5 ;  /* 0x000000051ee77c20 */ /* 0x000fe40008410000 */
[C---:B------:R-:W-:Y:S03]  /*4300*/  HMMA.16816.F32.BF16 R48, R180.reuse, R146, R48 ;  /* 0x00000092b430723c */ /* 0x040fe60000041830 */
[----:B------:R3:W-:Y:S02]  /*4310*/  MUFU.TANH R9, R136 ;  /* 0x0000008800097308 */ /* 0x0007e40000002400 */
[----:B------:R-:W-:Y:S01]  /*4320*/  FMUL.FTZ R176, R18, UR5 ;  /* 0x0000000512b07c20 */ /* 0x000fe20008410000 */
[----:B------:R-:W-:Y:S01]  /*4330*/  FMUL.FTZ R249, R11, UR5 ;  /* 0x000000050bf97c20 */ /* 0x000fe20008410000 */
[----:B------:R-:W-:Y:S01]  /*4340*/  FMUL.FTZ R251, R7, UR5 ;  /* 0x0000000507fb7c20 */ /* 0x000fe20008410000 */
[----:B------:R-:W-:Y:S05]  /*4350*/  FMUL.FTZ R177, R17, UR5 ;  /* 0x0000000511b17c20 */ /* 0x000fea0008410000 */
[----:B------:R4:W-:Y:S01]  /*4360*/  MUFU.TANH R30, R137 ;  /* 0x00000089001e7308 */ /* 0x0009e20000002400 */
[----:B------:R-:W-:Y:S01]  /*4370*/  FMUL.FTZ R179, R20, UR5 ;  /* 0x0000000514b37c20 */ /* 0x000fe20008410000 */
[-C--:B-1----:R-:W-:Y:S03]  /*4380*/  HMMA.16816.F32.BF16 R52, R180, R132.reuse, R52 ;  /* 0x00000084b434723c */ /* 0x082fe60000041834 */
[----:B------:R-:W-:Y:S01]  /*4390*/  FMUL.FTZ R247, R12, UR5 ;  /* 0x000000050cf77c20 */ /* 0x000fe20008410000 */
[----:B--2---:R-:W-:Y:S04]  /*43a0*/  FMUL.FTZ R178, R21, UR5 ;  /* 0x0000000515b27c20 */ /* 0x004fe80008410000 */
[----:B------:R1:W-:Y:S03]  /*43b0*/  MUFU.TANH R13, R176 ;  /* 0x000000b0000d7308 */ /* 0x0003e60000002400 */
[----:B---3--:R-:W-:Y:S01]  /*43c0*/  FMUL.FTZ R136, R23, UR5 ;  /* 0x0000000517887c20 */ /* 0x008fe20008410000 */
[C---:B------:R-:W-:Y:S04]  /*43d0*/  HMMA.16816.F32.BF16 R56, R140.reuse, R132, R56 ;  /* 0x000000848c38723c */ /* 0x040fe80000041838 */
[----:B------:R-:W-:Y:S01]  /*43e0*/  FMUL.FTZ R250, R24, UR5 ;  /* 0x0000000518fa7c20 */ /* 0x000fe20008410000 */
[----:B------:R-:W-:Y:S01]  /*43f0*/  FMUL.FTZ R237, R26, UR5 ;  /* 0x000000051aed7c20 */ /* 0x000fe20008410000 */
[----:B------:R2:W-:Y:S01]  /*4400*/  MUFU.TANH R22, R136 ;  /* 0x0000008800167308 */ /* 0x0005e20000002400 */
[-C--:B------:R-:W-:Y:S04]  /*4410*/  HMMA.16816.F32.BF16 R60, R140, R134.reuse, R60 ;  /* 0x000000868c3c723c */ /* 0x080fe8000004183c */
[----:B----4-:R-:W-:Y:S01]  /*4420*/  FMNMX.FTZ R137, R170, R139, !PT ;  /* 0x0000008baa897209 */ /* 0x010fe20007810000 */
[----:B------:R-:W-:Y:S01]  /*4430*/  FMUL.FTZ R248, R25, UR5 ;  /* 0x0000000519f87c20 */ /* 0x000fe20008410000 */
[----:B------:R-:W-:Y:S03]  /*4440*/  HMMA.16816.F32.BF16 R64, R180, R134, R64 ;  /* 0x00000086b440723c */ /* 0x000fe60000041840 */
[----:B------:R-:W3:Y:S02]  /*4450*/  MUFU.TANH R241, R241 ;  /* 0x000000f100f17308 */ /* 0x000ee40000002400 */
[----:B-1----:R-:W-:Y:S01]  /*4460*/  FMUL.FTZ R176, R32, UR5 ;  /* 0x0000000520b07c20 */ /* 0x002fe20008410000 */
[----:B------:R-:W-:Y:S01]  /*4470*/  FMUL.FTZ R242, R36, UR5 ;  /* 0x0000000524f27c20 */ /* 0x000fe20008410000 */
[----:B------:R-:W-:Y:S01]  /*4480*/  FMNMX.FTZ R223, R166, R3, !PT ;  /* 0x00000003a6df7209 */ /* 0x000fe20007810000 */
[----:B------:R-:W-:Y:S05]  /*4490*/  FMUL.FTZ R235, R27, UR5 ;  /* 0x000000051beb7c20 */ /* 0x000fea0008410000 */
[----:B------:R-:W1:Y:S01]  /*44a0*/  MUFU.TANH R243, R243 ;  /* 0x000000f300f37308 */ /* 0x000e620000002400 */
[----:B--2---:R-:W-:Y:S01]  /*44b0*/  FMUL.FTZ R136, R35, UR5 ;  /* 0x0000000523887c20 */ /* 0x004fe20008410000 */
[----:B------:R-:W-:Y:S01]  /*44c0*/  FMUL.FTZ R246, R28, UR5 ;  /* 0x000000051cf67c20 */ /* 0x000fe20008410000 */
[----:B------:R-:W-:Y:S01]  /*44d0*/  FMUL.FTZ R238, R38, UR5 ;  /* 0x0000000526ee7c20 */ /* 0x000fe20008410000 */
[----:B------:R-:W-:Y:S01]  /*44e0*/  FMUL.FTZ R240, R37, UR5 ;  /* 0x0000000525f07c20 */ /* 0x000fe20008410000 */
[----:B------:R-:W-:Y:S01]  /*44f0*/  FMUL.FTZ R244, R29, UR5 ;  /* 0x000000051df47c20 */ /* 0x000fe20008410000 */
[----:B------:R-:W-:Y:S04]  /*4500*/  FMUL.FTZ R186, R39, UR5 ;  /* 0x0000000527ba7c20 */ /* 0x000fe80008410000 */
[----:B------:R2:W-:Y:S01]  /*4510*/  MUFU.TANH R14, R136 ;  /* 0x00000088000e7308 */ /* 0x0005e20000002400 */
[----:B---3--:R-:W-:Y:S01]  /*4520*/  FMNMX.FTZ R233, R241, R2, !PT ;  /* 0x00000002f1e97209 */ /* 0x008fe20007810000 */
[----:B------:R-:W-:Y:S01]  /*4530*/  FMUL.FTZ R236, R48, UR5 ;  /* 0x0000000530ec7c20 */ /* 0x000fe20008410000 */
[----:B------:R-:W-:Y:S01]  /*4540*/  FMUL.FTZ R221, R31, UR5 ;  /* 0x000000051fdd7c20 */ /* 0x000fe20008410000 */
[----:B------:R-:W-:Y:S01]  /*4550*/  FMUL.FTZ R228, R40, UR5 ;  /* 0x0000000528e47c20 */ /* 0x000fe20008410000 */
[----:B------:R-:W-:Y:S01]  /*4560*/  FMUL.FTZ R232, R50, UR5 ;  /* 0x0000000532e87c20 */ /* 0x000fe20008410000 */
[----:B------:R-:W-:Y:S01]  /*4570*/  FMUL.FTZ R234, R49, UR5 ;  /* 0x0000000531ea7c20 */ /* 0x000fe20008410000 */
[----:B------:R-:W-:Y:S03]  /*4580*/  FMUL.FTZ R225, R42, UR5 ;  /* 0x000000052ae17c20 */ /* 0x000fe60008410000 */
[----:B------:R-:W3:Y:S01]  /*4590*/  MUFU.TANH R249, R249 ;  /* 0x000000f900f97308 */ /* 0x000ee20000002400 */
[----:B-1----:R-:W-:Y:S01]  /*45a0*/  FMNMX.FTZ R137, R243, R137, !PT ;  /* 0x00000089f3897209 */ /* 0x002fe20007810000 */
[----:B------:R-:W-:Y:S01]  /*45b0*/  FMUL.FTZ R226, R41, UR5 ;  /* 0x0000000529e27c20 */ /* 0x000fe20008410000 */
[----:B------:R-:W-:Y:S01]  /*45c0*/  FMUL.FTZ R230, R51, UR5 ;  /* 0x0000000533e67c20 */ /* 0x000fe20008410000 */
        /* <DEDUP_REMOVED lines=17> */
[----:B------:R-:W-:Y:S05]  /*46e0*/  FMUL.FTZ R63, R63, UR5 ;  /* 0x000000053f3f7c20 */ /* 0x000fea0008410000 */
[----:B------:R-:W4:Y:S01]  /*46f0*/  MUFU.TANH R251, R251 ;  /* 0x000000fb00fb7308 */ /* 0x000f220000002400 */
[----:B-1----:R-:W-:Y:S09]  /*4700*/  FMUL.FTZ R138, R33, UR5 ;  /* 0x00000005218a7c20 */ /* 0x002ff20008410000 */
[----:B------:R-:W1:Y:S01]  /*4710*/  MUFU.TANH R17, R177 ;  /* 0x000000b100117308 */ /* 0x000e620000002400 */
[----:B--2---:R-:W-:Y:S04]  /*4720*/  FMNMX.FTZ R136, R239, R0, !PT ;  /* 0x00000000ef887209 */ /* 0x004fe80007810000 */
[----:B---3--:R-:W-:Y:S02]  /*4730*/  FMNMX.FTZ R183, R249, R136, !PT ;  /* 0x00000088f9b77209 */ /* 0x008fe40007810000 */
[----:B------:R-:W-:Y:S03]  /*4740*/  FMNMX.FTZ R136, R15, R137, !PT ;  /* 0x000000890f887209 */ /* 0x000fe60007810000 */
[----:B------:R-:W2:Y:S01]  /*4750*/  MUFU.TANH R252, R252 ;  /* 0x000000fc00fc7308 */ /* 0x000ea20000002400 */
[----:B----4-:R-:W-:Y:S04]  /*4760*/  FMNMX.FTZ R233, R251, R233, !PT ;  /* 0x000000e9fbe97209 */ /* 0x010fe80007810000 */
[----:B------:R-:W-:Y:S05]  /*4770*/  FMNMX.FTZ R233, R13, R233, !PT ;  /* 0x000000e90de97209 */ /* 0x000fea0007810000 */
[----:B------:R-:W3:Y:S01]  /*4780*/  MUFU.TANH R11, R179 ;  /* 0x000000b3000b7308 */ /* 0x000ee20000002400 */
[----:B-1----:R-:W-:Y:S01]  /*4790*/  FMNMX.FTZ R136, R17, R136, !PT ;  /* 0x0000008811887209 */ /* 0x002fe20007810000 */
[----:B------:R-:W-:Y:S01]  /*47a0*/  FMUL.FTZ R177, R59, UR5 ;  /* 0x000000053bb17c20 */ /* 0x000fe20008410000 */
[----:B------:R-:W-:Y:S04]  /*47b0*/  FMNMX.FTZ R233, R19, R233, !PT ;  /* 0x000000e913e97209 */ /* 0x000fe80007810000 */
[----:B------:R-:W-:Y:S03]  /*47c0*/  FMNMX.FTZ R233, R18, R233, !PT ;  /* 0x000000e912e97209 */ /* 0x000fe60007810000 */
[----:B------:R-:W1:Y:S01]  /*47d0*/  MUFU.TANH R247, R247 ;  /* 0x000000f700f77308 */ /* 0x000e620000002400 */
[----:B--2---:R-:W-:Y:S02]  /*47e0*/  FMNMX.FTZ R223, R252, R223, !PT ;  /* 0x000000dffcdf7209 */ /* 0x004fe40007810000 */
[----:B------:R-:W-:Y:S04]  /*47f0*/  FMNMX.FTZ R233, R22, R233, !PT ;  /* 0x000000e916e97209 */ /* 0x000fe80007810000 */
[----:B------:R-:W-:Y:S03]  /*4800*/  FMNMX.FTZ R233, R30, R233, !PT ;  /* 0x000000e91ee97209 */ /* 0x000fe60007810000 */
[----:B------:R-:W2:Y:S01]  /*4810*/  MUFU.TANH R174, R178 ;  /* 0x000000b200ae7308 */ /* 0x000ea20000002400 */
[----:B---3--:R-:W-:Y:S01]  /*4820*/  FMNMX.FTZ R136, R11, R136, !PT ;  /* 0x000000880b887209 */ /* 0x008fe20007810000 */
[----:B------:R-:W-:Y:S01]  /*4830*/  FMUL.FTZ R179, R58, UR5 ;  /* 0x000000053ab37c20 */ /* 0x000fe20008410000 */
[----:B------:R-:W-:Y:S07]  /*4840*/  FMNMX.FTZ R233, R14, R233, !PT ;  /* 0x000000e90ee97209 */ /* 0x000fee0007810000 */
[----:B------:R-:W3:Y:S01]  /*4850*/  MUFU.TANH R245, R245 ;  /* 0x000000f500f57308 */ /* 0x000ee20000002400 */
[----:B-1----:R-:W-:Y:S04]  /*4860*/  FMNMX.FTZ R223, R247, R223, !PT ;  /* 0x000000dff7df7209 */ /* 0x002fe80007810000 */
[----:B------:R-:W-:Y:S05]  /*4870*/  FMNMX.FTZ R223, R10, R223, !PT ;  /* 0x000000df0adf7209 */ /* 0x000fea0007810000 */
[----:B------:R-:W1:Y:S01]  /*4880*/  MUFU.TANH R21, R176 ;  /* 0x000000b000157308 */ /* 0x000e620000002400 */
[----:B--2---:R-:W-:Y:S01]  /*4890*/  FMNMX.FTZ R136, R174, R136, !PT ;  /* 0x00000088ae887209 */ /* 0x004fe20007810000 */
[----:B------:R-:W-:Y:S08]  /*48a0*/  FMUL.FTZ R178, R60, UR5 ;  /* 0x000000053cb27c20 */ /* 0x000ff00008410000 */
[----:B------:R-:W2:Y:S01]  /*48b0*/  MUFU.TANH R250, R250 ;  /* 0x000000fa00fa7308 */ /* 0x000ea20000002400 */
[----:B---3--:R-:W-:Y:S04]  /*48c0*/  FMNMX.FTZ R183, R245, R183, !PT ;  /* 0x000000b7f5b77209 */ /* 0x008fe80007810000 */
[----:B------:R-:W-:Y:S05]  /*48d0*/  FMNMX.FTZ R183, R9, R183, !PT ;  /* 0x000000b709b77209 */ /* 0x000fea0007810000 */
[----:B------:R-:W3:Y:S01]  /*48e0*/  MUFU.TANH R34, R138 ;  /* 0x0000008a00227308 */ /* 0x000ee20000002400 */
[----:B-1----:R-:W-:Y:S01]  /*48f0*/  FMNMX.FTZ R136, R21, R136, !PT ;  /* 0x0000008815887209 */ /* 0x002fe20007810000 */
[----:B------:R-:W-:Y:S08]  /*4900*/  FMUL.FTZ R176, R61, UR5 ;  /* 0x000000053db07c20 */ /* 0x000ff00008410000 */
[----:B------:R-:W1:Y:S01]  /*4910*/  MUFU.TANH R237, R237 ;  /* 0x000000ed00ed7308 */ /* 0x000e620000002400 */
[----:B--2---:R-:W-:Y:S09]  /*4920*/  FMNMX.FTZ R223, R250, R223, !PT ;  /* 0x000000dffadf7209 */ /* 0x004ff20007810000 */
[----:B------:R-:W2:Y:S01]  /*4930*/  MUFU.TANH R248, R248 ;  /* 0x000000f800f87308 */ /* 0x000ea20000002400 */
[----:B---3--:R-:W-:Y:S01]  /*4940*/  FMNMX.FTZ R136, R34, R136, !PT ;  /* 0x0000008822887209 */ /* 0x008fe20007810000 */
[----:B------:R-:W-:Y:S08]  /*4950*/  FMUL.FTZ R138, R62, UR5 ;  /* 0x000000053e8a7c20 */ /* 0x000ff00008410000 */
        /* <DEDUP_REMOVED lines=68> */
.L_x_1469:
[----:B------:R-:W-:Y:S01]  /*4da0*/  LDSM.16.MT88.4 R40, [R194+0x6000] ;  /* 0x00600000c228783b */ /* 0x000fe20000004200 */
[----:B---3--:R-:W-:Y:S02]  /*4db0*/  FMNMX.FTZ R16, R182, R233, !PT ;  /* 0x000000e9b6107209 */ /* 0x008fe40007810000 */
[----:B-1----:R-:W-:Y:S02]  /*4dc0*/  FMNMX.FTZ R25, R180, R223, !PT ;  /* 0x000000dfb4197209 */ /* 0x002fe40007810000 */
        /* <DEDUP_REMOVED lines=17> */
[----:B------:R-:W-:Y:S08]  /*4ee0*/  LDSM.16.MT88.4 R24, [R195+0x6000] ;  /* 0x00600000c318783b */ /* 0x000ff00000004200 */
[----:B------:R-:W2:Y:S08]  /*4ef0*/  SHFL.BFLY PT, R135, R12, 0x1, 0x1f ;  /* 0x0c201f000c877f89 */ /* 0x000eb000000e0000 */
[----:B------:R-:W3:Y:S08]  /*4f00*/  SHFL.BFLY PT, R134, R7, 0x1, 0x1f ;  /* 0x0c201f0007867f89 */ /* 0x000ef000000e0000 */
[----:B------:R-:W4:Y:S01]  /*4f10*/  SHFL.BFLY PT, R133, R4, 0x1, 0x1f ;  /* 0x0c201f0004857f89 */ /* 0x000f2200000e0000 */
[----:B-1----:R-:W-:Y:S04]  /*4f20*/  FMNMX.FTZ R136, R23, R136, !PT ;  /* 0x0000008817887209 */ /* 0x002fe80007810000 */
[C---:B------:R-:W-:Y:S01]  /*4f30*/  FSETP.NEU.FTZ.AND P1, PT, R136.reuse, -INF , PT ;  /* 0xff8000008800780b */ /* 0x040fe20003f3d000 */
[C---:B------:R-:W-:Y:S01]  /*4f40*/  FMUL.FTZ R233, R136.reuse, UR4 ;  /* 0x0000000488e97c20 */ /* 0x040fe20008410000 */
[----:B------:R-:W-:Y:S04]  /*4f50*/  FADD.FTZ R6, -R136, R139 ;  /* 0x0000008b88067221 */ /* 0x000fe80000010100 */
[----:B------:R-:W-:Y:S01]  /*4f60*/  FSEL R233, R233, RZ, P1 ;  /* 0x000000ffe9e97208 */ /* 0x000fe20000800000 */
[----:B------:R-:W-:Y:S01]  /*4f70*/  FMUL.FTZ R132, R6, UR4 ;  /* 0x0000000406847c20 */ /* 0x000fe20008410000 */
[----:B--2---:R-:W-:Y:S03]  /*4f80*/  FMNMX.FTZ R135, R12, R135, !PT ;  /* 0x000000870c877209 */ /* 0x004fe60007810000 */
[--C-:B------:R-:W-:Y:S01]  /*4f90*/  FFMA.FTZ R155, R17, UR4, -R233.reuse ;  /* 0x00000004119b7c23 */ /* 0x100fe200080108e9 */
[--C-:B------:R-:W-:Y:S01]  /*4fa0*/  FFMA.FTZ R151, R34, UR4, -R233.reuse ;  /* 0x0000000422977c23 */ /* 0x100fe200080108e9 */
[----:B------:R-:W1:Y:S01]  /*4fb0*/  MUFU.EX2 R132, R132 ;  /* 0x0000008400847308 */ /* 0x000e620000000800 */
[----:B---3--:R-:W-:Y:S01]  /*4fc0*/  FMNMX.FTZ R134, R7, R134, !PT ;  /* 0x0000008607867209 */ /* 0x008fe20007810000 */
[C---:B------:R-:W-:Y:S01]  /*4fd0*/  FMUL.FTZ R223, R135.reuse, UR4 ;  /* 0x0000000487df7c20 */ /* 0x040fe20008410000 */
[C---:B------:R-:W-:Y:S01]  /*4fe0*/  FSETP.NEU.FTZ.AND P1, PT, R135.reuse, -INF , PT ;  /* 0xff8000008700780b */ /* 0x040fe20003f3d000 */
[----:B------:R-:W-:Y:S01]  /*4ff0*/  FADD.FTZ R2, -R135, R2 ;  /* 0x0000000287027221 */ /* 0x000fe20000010100 */
[----:B----4-:R-:W-:Y:S01]  /*5000*/  FMNMX.FTZ R133, R4, R133, !PT ;  /* 0x0000008504857209 */ /* 0x010fe20007810000 */
[----:B------:R-:W-:Y:S01]  /*5010*/  FFMA.FTZ R163, R170, UR4, -R233 ;  /* 0x00000004aaa37c23 */ /* 0x000fe200080108e9 */
[----:B------:R-:W-:Y:S03]  /*5020*/  FSEL R223, R223, RZ, P1 ;  /* 0x000000ffdfdf7208 */ /* 0x000fe60000800000 */
[----:B------:R-:W-:Y:S01]  /*5030*/  MUFU.EX2 R155, R155 ;  /* 0x0000009b009b7308 */ /* 0x000fe20000000800 */
[----:B------:R-:W-:Y:S01]  /*5040*/  FMUL.FTZ R5, R2, UR4 ;  /* 0x0000000402057c20 */ /* 0x000fe20008410000 */
[----:B------:R-:W-:Y:S01]  /*5050*/  FADD.FTZ R2, -R134, R3 ;  /* 0x0000000386027221 */ /* 0x000fe20000010100 */
[----:B------:R-:W-:Y:S01]  /*5060*/  FADD.FTZ R0, -R133, R0 ;  /* 0x0000000085007221 */ /* 0x000fe20000010100 */
[--C-:B------:R-:W-:Y:S01]  /*5070*/  FFMA.FTZ R148, R19, UR4, -R223.reuse ;  /* 0x0000000413947c23 */ /* 0x100fe200080108df */
[----:B------:R-:W-:Y:S01]  /*5080*/  FFMA.FTZ R147, R18, UR4, -R223 ;  /* 0x0000000412937c23 */ /* 0x000fe200080108df */
[----:B------:R-:W-:Y:S01]  /*5090*/  FMUL.FTZ R4, R2, UR4 ;  /* 0x0000000402047c20 */ /* 0x000fe20008410000 */
[----:B------:R-:W-:Y:S03]  /*50a0*/  FMUL.FTZ R6, R0, UR4 ;  /* 0x0000000400067c20 */ /* 0x000fe60008410000 */
[----:B------:R-:W2:Y:S01]  /*50b0*/  MUFU.EX2 R3, R5 ;  /* 0x0000000500037308 */ /* 0x000ea20000000800 */
[C---:B-1----:R-:W-:Y:S01]  /*50c0*/  FMUL.FTZ R16, R132.reuse, R116 ;  /* 0x0000007484107220 */ /* 0x042fe20000410000 */
[C---:B------:R-:W-:Y:S01]  /*50d0*/  FMUL.FTZ R17, R132.reuse, R117 ;  /* 0x0000007584117220 */ /* 0x040fe20000410000 */
[C---:B------:R-:W-:Y:S01]  /*50e0*/  FMUL.FTZ R32, R132.reuse, R100 ;  /* 0x0000006484207220 */ /* 0x040fe20000410000 */
[C---:B------:R-:W-:Y:S01]  /*50f0*/  FMUL.FTZ R33, R132.reuse, R101 ;  /* 0x0000006584217220 */ /* 0x040fe20000410000 */
[C---:B------:R-:W-:Y:S01]  /*5100*/  FMUL.FTZ R48, R132.reuse, R84 ;  /* 0x0000005484307220 */ /* 0x040fe20000410000 */
[C---:B------:R-:W-:Y:S01]  /*5110*/  FMUL.FTZ R49, R132.reuse, R85 ;  /* 0x0000005584317220 */ /* 0x040fe20000410000 */
[C---:B------:R-:W-:Y:S03]  /*5120*/  FMUL.FTZ R52, R132.reuse, R80 ;  /* 0x0000005084347220 */ /* 0x040fe60000410000 */
[----:B------:R1:W3:Y:S01]  /*5130*/  MUFU.EX2 R2, R4 ;  /* 0x0000000400027308 */ /* 0x0002e20000000800 */
[C---:B------:R-:W-:Y:S01]  /*5140*/  FMUL.FTZ R53, R132.reuse, R81 ;  /* 0x0000005184357220 */ /* 0x040fe20000410000 */
[C---:B------:R-:W-:Y:S01]  /*5150*/  FMUL.FTZ R20, R132.reuse, R112 ;  /* 0x0000007084147220 */ /* 0x040fe20000410000 */
[C---:B------:R-:W-:Y:S01]  /*5160*/  FMUL.FTZ R36, R132.reuse, R96 ;  /* 0x0000006084247220 */ /* 0x040fe20000410000 */
[C---:B------:R-:W-:Y:S01]  /*5170*/  FMUL.FTZ R37, R132.reuse, R97 ;  /* 0x0000006184257220 */ /* 0x040fe20000410000 */
[C---:B------:R-:W-:Y:S01]  /*5180*/  FMUL.FTZ R64, R132.reuse, R68 ;  /* 0x0000004484407220 */ /* 0x040fe20000410000 */
[C---:B------:R-:W-:Y:S01]  /*5190*/  FMUL.FTZ R65, R132.reuse, R69 ;  /* 0x0000004584417220 */ /* 0x040fe20000410000 */
[----:B------:R-:W-:Y:S03]  /*51a0*/  FFMA.FTZ R161, R243, UR4, -R233 ;  /* 0x00000004f3a17c23 */ /* 0x000fe600080108e9 */
[----:B------:R4:W5:Y:S01]  /*51b0*/  MUFU.EX2 R0, R6 ;  /* 0x0000000600007308 */ /* 0x0009620000000800 */
[C---:B--2---:R-:W-:Y:S01]  /*51c0*/  FMUL.FTZ R18, R3.reuse, R118 ;  /* 0x0000007603127220 */ /* 0x044fe20000410000 */
[C---:B------:R-:W-:Y:S01]  /*51d0*/  FMUL.FTZ R19, R3.reuse, R119 ;  /* 0x0000007703137220 */ /* 0x040fe20000410000 */
[C---:B------:R-:W-:Y:S01]  /*51e0*/  FMUL.FTZ R34, R3.reuse, R102 ;  /* 0x0000006603227220 */ /* 0x040fe20000410000 */
[----:B------:R-:W-:Y:S01]  /*51f0*/  LDSM.16.MT88.4 R116, [R195+0x7800] ;  /* 0x00780000c374783b */ /* 0x000fe20000004200 */
[C---:B------:R-:W-:Y:S01]  /*5200*/  FMUL.FTZ R35, R3.reuse, R103 ;  /* 0x0000006703237220 */ /* 0x040fe20000410000 */
[C---:B------:R-:W-:Y:S01]  /*5210*/  FMUL.FTZ R50, R3.reuse, R86 ;  /* 0x0000005603327220 */ /* 0x040fe20000410000 */
[C---:B------:R-:W-:Y:S03]  /*5220*/  FMUL.FTZ R51, R3.reuse, R87 ;  /* 0x0000005703337220 */ /* 0x040fe60000410000 */
[----:B------:R-:W-:Y:S01]  /*5230*/  MUFU.EX2 R163, R163 ;  /* 0x000000a300a37308 */ /* 0x000fe20000000800 */
[C---:B------:R-:W-:Y:S01]  /*5240*/  FMUL.FTZ R54, R3.reuse, R82 ;  /* 0x0000005203367220 */ /* 0x040fe20000410000 */
[C---:B------:R-:W-:Y:S01]  /*5250*/  FMUL.FTZ R55, R3.reuse, R83 ;  /* 0x0000005303377220 */ /* 0x040fe20000410000 */
[C---:B-1----:R-:W-:Y:S01]  /*5260*/  FMUL.FTZ R4, R132.reuse, R128 ;  /* 0x0000008084047220 */ /* 0x042fe20000410000 */
[----:B------:R-:W-:Y:S01]  /*5270*/  LDSM.16.MT88.4 R80, [R193+0x6800] ;  /* 0x00680000c150783b */ /* 0x000fe20000004200 */
[----:B------:R-:W-:Y:S01]  /*5280*/  FMUL.FTZ R5, R132, R129 ;  /* 0x0000008184057220 */ /* 0x000fe20000410000 */
[C---:B------:R-:W-:Y:S01]  /*5290*/  FMUL.FTZ R7, R3.reuse, R131 ;  /* 0x0000008303077220 */ /* 0x040fe20000410000 */
[C---:B---3--:R-:W-:Y:S03]  /*52a0*/  FMUL.FTZ R8, R2.reuse, R124 ;  /* 0x0000007c02087220 */ /* 0x048fe60000410000 */
[----:B------:R-:W1:Y:S01]  /*52b0*/  MUFU.EX2 R161, R161 ;  /* 0x000000a100a17308 */ /* 0x000e620000000800 */
[C---:B----4-:R-:W-:Y:S01]  /*52c0*/  FMUL.FTZ R6, R3.reuse, R130 ;  /* 0x0000008203067220 */ /* 0x050fe20000410000 */
[C---:B------:R-:W-:Y:S01]  /*52d0*/  FMUL.FTZ R12, R2.reuse, R120 ;  /* 0x00000078020c7220 */ /* 0x040fe20000410000 */
[C---:B------:R-:W-:Y:S01]  /*52e0*/  FMUL.FTZ R23, R3.reuse, R115 ;  /* 0x0000007303177220 */ /* 0x040fe20000410000 */
[----:B------:R-:W-:Y:S01]  /*52f0*/  LDSM.16.MT88.4 R84, [R192+0x6800] ;  /* 0x00680000c054783b */ /* 0x000fe20000004200 */
[C---:B------:R-:W-:Y:S01]  /*5300*/  FMUL.FTZ R28, R2.reuse, R104 ;  /* 0x00000068021c7220 */ /* 0x040fe20000410000 */
[----:B------:R-:W-:Y:S01]  /*5310*/  FMUL.FTZ R29, R2, R105 ;  /* 0x00000069021d7220 */ /* 0x000fe20000410000 */
[----:B-----5:R-:W-:Y:S03]  /*5320*/  FMUL.FTZ R31, R0, R107 ;  /* 0x0000006b001f7220 */ /* 0x020fe60000410000 */
[----:B------:R-:W-:Y:S01]  /*5330*/  MUFU.EX2 R148, R148 ;  /* 0x0000009400947308 */ /* 0x000fe20000000800 */
[C---:B------:R-:W-:Y:S01]  /*5340*/  FMUL.FTZ R38, R3.reuse, R98 ;  /* 0x0000006203267220 */ /* 0x040fe20000410000 */
[----:B------:R-:W-:Y:S01]  /*5350*/  FMUL.FTZ R39, R3, R99 ;  /* 0x0000006303277220 */ /* 0x000fe20000410000 */
[C---:B------:R-:W-:Y:S01]  /*5360*/  FMUL.FTZ R44, R2.reuse, R88 ;  /* 0x00000058022c7220 */ /* 0x040fe20000410000 */
[----:B------:R-:W-:Y:S01]  /*5370*/  LDSM.16.MT88.4 R100, [R194+0x7800] ;  /* 0x00780000c264783b */ /* 0x000fe20000004200 */
[----:B------:R-:W-:Y:S01]  /*5380*/  FMUL.FTZ R45, R2, R89 ;  /* 0x00000059022d7220 */ /* 0x000fe20000410000 */
[C---:B------:R-:W-:Y:S01]  /*5390*/  FMUL.FTZ R46, R0.reuse, R90 ;  /* 0x0000005a002e7220 */ /* 0x040fe20000410000 */
[----:B------:R-:W-:Y:S03]  /*53a0*/  FMUL.FTZ R47, R0, R91 ;  /* 0x0000005b002f7220 */ /* 0x000fe60000410000 */
[----:B------:R-:W-:Y:S01]  /*53b0*/  MUFU.EX2 R147, R147 ;  /* 0x0000009300937308 */ /* 0x000fe20000000800 */
[----:B-1----:R-:W-:Y:S01]  /*53c0*/  F2FP.BF16.F32.PACK_AB R128, R161, R163 ;  /* 0x000000a3a180723e */ /* 0x002fe200000010ff */
[C---:B------:R-:W-:Y:S01]  /*53d0*/  FMUL.FTZ R60, R2.reuse, R72 ;  /* 0x00000048023c7220 */ /* 0x040fe20000410000 */
[----:B------:R-:W-:Y:S01]  /*53e0*/  FMUL.FTZ R61, R2, R73 ;  /* 0x00000049023d7220 */ /* 0x000fe20000410000 */
        /* <DEDUP_REMOVED lines=8> */
[----:B------:R-:W-:Y:S01]  /*5470*/  FMUL.FTZ R15, R0, R123 ;  /* 0x0000007b000f7220 */ /* 0x000fe20000410000 */
[----:B------:R-:W-:Y:S01]  /*5480*/  FFMA.FTZ R149, R13, UR4, -R223 ;  /* 0x000000040d957c23 */ /* 0x000fe200080108df */
[----:B------:R-:W-:Y:S01]  /*5490*/  FMUL.FTZ R13, R2, R121 ;  /* 0x00000079020d7220 */ /* 0x000fe20000410000 */
[----:B------:R-:W-:Y:S03]  /*54a0*/  FFMA.FTZ R154, R11, UR4, -R233 ;  /* 0x000000040b9a7c23 */ /* 0x000fe600080108e9 */
[----:B------:R-:W-:Y:S01]  /*54b0*/  MUFU.EX2 R160, R160 ;  /* 0x000000a000a07308 */ /* 0x000fe20000000800 */
[----:B------:R-:W-:Y:S01]  /*54c0*/  FMUL.FTZ R11, R0, R127 ;  /* 0x0000007f000b7220 */ /* 0x000fe20000410000 */
[--C-:B------:R-:W-:Y:S01]  /*54d0*/  FFMA.FTZ R158, R14, UR4, -R223.reuse ;  /* 0x000000040e9e7c23 */ /* 0x100fe200080108df */
[----:B------:R-:W-:Y:S01]  /*54e0*/  FMUL.FTZ R14, R0, R122 ;  /* 0x0000007a000e7220 */ /* 0x000fe20000410000 */
[----:B------:R-:W-:Y:S01]  /*54f0*/  FFMA.FTZ R146, R22, UR4, -R223 ;  /* 0x0000000416927c23 */ /* 0x000fe200080108df */
[----:B------:R-:W-:Y:S01]  /*5500*/  FMUL.FTZ R22, R3, R114 ;  /* 0x0000007203167220 */ /* 0x000fe20000410000 */
[----:B------:R-:W-:Y:S01]  /*5510*/  FFMA.FTZ R152, R21, UR4, -R233 ;  /* 0x0000000415987c23 */ /* 0x000fe200080108e9 */
[----:B------:R-:W-:Y:S03]  /*5520*/  FMUL.FTZ R21, R132, R113 ;  /* 0x0000007184157220 */ /* 0x000fe60000410000 */
[----:B------:R-:W1:Y:S01]  /*5530*/  MUFU.EX2 R150, R150 ;  /* 0x0000009600967308 */ /* 0x000e620000000800 */
[----:B------:R-:W-:Y:S01]  /*5540*/  FMUL.FTZ R175, R134, UR4 ;  /* 0x0000000486af7c20 */ /* 0x000fe20008410000 */
[----:B------:R-:W-:Y:S01]  /*5550*/  FFMA.FTZ R145, R30, UR4, -R223 ;  /* 0x000000041e917c23 */ /* 0x000fe200080108df */
[----:B------:R-:W-:Y:S01]  /*5560*/  FMUL.FTZ R30, R0, R106 ;  /* 0x0000006a001e7220 */ /* 0x000fe20000410000 */
[----:B------:R-:W-:Y:S01]  /*5570*/  FFMA.FTZ R153, R174, UR4, -R233 ;  /* 0x00000004ae997c23 */ /* 0x000fe200080108e9 */
[----:B------:R-:W-:Y:S01]  /*5580*/  FFMA.FTZ R183, R186, UR4, -R223 ;  /* 0x00000004bab77c23 */ /* 0x000fe200080108df */
[--C-:B------:R-:W-:Y:S01]  /*5590*/  FFMA.FTZ R172, R242, UR4, -R233.reuse ;  /* 0x00000004f2ac7c23 */ /* 0x100fe200080108e9 */
[----:B------:R-:W-:Y:S03]  /*55a0*/  FFMA.FTZ R173, R240, UR4, -R233 ;  /* 0x00000004f0ad7c23 */ /* 0x000fe600080108e9 */
[----:B------:R-:W2:Y:S01]  /*55b0*/  MUFU.EX2 R156, R156 ;  /* 0x0000009c009c7308 */ /* 0x000ea20000000800 */
[----:B------:R-:W-:Y:S01]  /*55c0*/  FSETP.NEU.FTZ.AND P1, PT, R134, -INF , PT ;  /* 0xff8000008600780b */ /* 0x000fe20003f3d000 */
[----:B------:R-:W-:Y:S01]  /*55d0*/  FMUL.FTZ R168, R133, UR4 ;  /* 0x0000000485a87c20 */ /* 0x000fe20008410000 */
[----:B------:R-:W-:Y:S01]  /*55e0*/  FFMA.FTZ R174, R238, UR4, -R223 ;  /* 0x00000004eeae7c23 */ /* 0x000fe200080108df */
[----:B------:R-:W-:Y:S01]  /*55f0*/  FFMA.FTZ R186, R236, UR4, -R233 ;  /* 0x00000004ecba7c23 */ /* 0x000fe200080108e9 */
[----:B------:R-:W-:Y:S01]  /*5600*/  FSEL R175, R175, RZ, P1 ;  /* 0x000000ffafaf7208 */ /* 0x000fe20000800000 */
[----:B------:R-:W-:Y:S01]  /*5610*/  FFMA.FTZ R230, R230, UR4, -R223 ;  /* 0x00000004e6e67c23 */ /* 0x000fe200080108df */
[----:B------:R-:W-:Y:S03]  /*5620*/  FSETP.NEU.FTZ.AND P1, PT, R133, -INF , PT ;  /* 0xff8000008500780b */ /* 0x000fe60003f3d000 */
[----:B------:R-:W3:Y:S01]  /*5630*/  MUFU.EX2 R149, R149 ;  /* 0x0000009500957308 */ /* 0x000ee20000000800 */
[----:B-1----:R-:W-:Y:S01]  /*5640*/  F2FP.BF16.F32.PACK_AB R129, R150, R160 ;  /* 0x000000a09681723e */ /* 0x002fe200000010ff */
[--C-:B------:R-:W-:Y:S01]  /*5650*/  FFMA.FTZ R142, R10, UR4, -R175.reuse ;  /* 0x000000040a8e7c23 */ /* 0x100fe200080108af */
[----:B------:R-:W-:Y:S01]  /*5660*/  FSEL R168, R168, RZ, P1 ;  /* 0x000000ffa8a87208 */ /* 0x000fe20000800000 */
[--C-:B------:R-:W-:Y:S01]  /*5670*/  FFMA.FTZ R159, R166, UR4, -R175.reuse ;  /* 0x00000004a69f7c23 */ /* 0x100fe200080108af */
[--C-:B------:R-:W-:Y:S01]  /*5680*/  FFMA.FTZ R144, R252, UR4, -R175.reuse ;  /* 0x00000004fc907c23 */ /* 0x100fe200080108af */
[--C-:B------:R-:W-:Y:S01]  /*5690*/  FFMA.FTZ R143, R247, UR4, -R175.reuse ;  /* 0x00000004f78f7c23 */ /* 0x100fe200080108af */
[----:B------:R-:W-:Y:S03]  /*56a0*/  FMUL.FTZ R10, R0, R126 ;  /* 0x0000007e000a7220 */ /* 0x000fe60000410000 */
[----:B------:R-:W-:Y:S01]  /*56b0*/  MUFU.EX2 R142, R142 ;  /* 0x0000008e008e7308 */ /* 0x000fe20000000800 */
[--C-:B------:R-:W-:Y:S01]  /*56c0*/  FFMA.FTZ R139, R9, UR4, -R168.reuse ;  /* 0x00000004098b7c23 */ /* 0x100fe200080108a8 */
[--C-:B------:R-:W-:Y:S01]  /*56d0*/  FFMA.FTZ R157, R239, UR4, -R168.reuse ;  /* 0x00000004ef9d7c23 */ /* 0x100fe200080108a8 */
[--C-:B------:R-:W-:Y:S01]  /*56e0*/  FFMA.FTZ R141, R249, UR4, -R168.reuse ;  /* 0x00000004f98d7c23 */ /* 0x100fe200080108a8 */
[--C-:B------:R-:W-:Y:S01]  /*56f0*/  FFMA.FTZ R140, R245, UR4, -R168.reuse ;  /* 0x00000004f58c7c23 */ /* 0x100fe200080108a8 */
[----:B--2---:R-:W-:Y:S01]  /*5700*/  F2FP.BF16.F32.PACK_AB R130, R155, R156 ;  /* 0x0000009c9b82723e */ /* 0x004fe200000010ff */
[----:B------:R-:W-:Y:S01]  /*5710*/  FMUL.FTZ R9, R2, R125 ;  /* 0x0000007d02097220 */ /* 0x000fe20000410000 */
[--C-:B------:R-:W-:Y:S03]  /*5720*/  FFMA.FTZ R162, R250, UR4, -R175.reuse ;  /* 0x00000004faa27c23 */ /* 0x100fe600080108af */
[----:B------:R-:W-:Y:S01]  /*5730*/  MUFU.EX2 R159, R159 ;  /* 0x0000009f009f7308 */ /* 0x000fe20000000800 */
[----:B---3--:R-:W-:Y:S01]  /*5740*/  F2FP.BF16.F32.PACK_AB R131, R148, R149 ;  /* 0x000000959483723e */ /* 0x008fe200000010ff */
[--C-:B------:R-:W-:Y:S01]  /*5750*/  FFMA.FTZ R165, R248, UR4, -R175.reuse ;  /* 0x00000004f8a57c23 */ /* 0x100fe200080108af */
[--C-:B------:R-:W-:Y:S01]  /*5760*/  FFMA.FTZ R164, R237, UR4, -R168.reuse ;  /* 0x00000004eda47c23 */ /* 0x100fe200080108a8 */
[--C-:B------:R-:W-:Y:S01]  /*5770*/  FFMA.FTZ R167, R235, UR4, -R168.reuse ;  /* 0x00000004eba77c23 */ /* 0x100fe200080108a8 */
[--C-:B------:R-:W-:Y:S01]  /*5780*/  FFMA.FTZ R166, R246, UR4, -R175.reuse ;  /* 0x00000004f6a67c23 */ /* 0x100fe200080108af */
[----:B------:R-:W-:Y:S01]  /*5790*/  FFMA.FTZ R169, R244, UR4, -R175 ;  /* 0x00000004f4a97c23 */ /* 0x000fe200080108af */
[--C-:B------:R-:W-:Y:S03]  /*57a0*/  FFMA.FTZ R170, R231, UR4, -R168.reuse ;  /* 0x00000004e7aa7c23 */ /* 0x100fe600080108a8 */
[----:B------:R-:W1:Y:S01]  /*57b0*/  MUFU.EX2 R144, R144 ;  /* 0x0000009000907308 */ /* 0x000e620000000800 */
[-C--:B------:R-:W-:Y:S05]  /*57c0*/  HMMA.16816.F32.BF16 R4, R128, R24.reuse, R4 ;  /* 0x000000188004723c */ /* 0x080fea0000041804 */
[--C-:B------:R-:W-:Y:S01]  /*57d0*/  FFMA.FTZ R171, R221, UR4, -R168.reuse ;  /* 0x00000004ddab7c23 */ /* 0x100fe200080108a8 */
[----:B------:R-:W-:Y:S03]  /*57e0*/  FFMA.FTZ R221, R234, UR4, -R233 ;  /* 0x00000004eadd7c23 */ /* 0x000fe600080108e9 */
[----:B------:R-:W-:Y:S02]  /*57f0*/  MUFU.EX2 R157, R157 ;  /* 0x0000009d009d7308 */ /* 0x000fe40000000800 */
[----:B------:R-:W-:Y:S01]  /*5800*/  FFMA.FTZ R231, R232, UR4, -R223 ;  /* 0x00000004e8e77c23 */ /* 0x000fe200080108df */
[--C-:B------:R-:W-:Y:S01]  /*5810*/  FFMA.FTZ R235, R226, UR4, -R175.reuse ;  /* 0x00000004e2eb7c23 */ /* 0x100fe200080108af */
[--C-:B------:R-:W-:Y:S01]  /*5820*/  FFMA.FTZ R226, R227, UR4, -R168.reuse ;  /* 0x00000004e3e27c23 */ /* 0x100fe200080108a8 */
[--C-:B------:R-:W-:Y:S01]  /*5830*/  FFMA.FTZ R227, R218, UR4, -R175.reuse ;  /* 0x00000004dae37c23 */ /* 0x100fe200080108af */
[--C-:B------:R-:W-:Y:S04]  /*5840*/  FFMA.FTZ R228, R228, UR4, -R175.reuse ;  /* 0x00000004e4e47c23 */ /* 0x100fe800080108af */
[----:B------:R-:W2:Y:S01]  /*5850*/  MUFU.EX2 R141, R141 ;  /* 0x0000008d008d7308 */ /* 0x000ea20000000800 */
[----:B-1----:R-:W-:Y:S01]  /*5860*/  F2FP.BF16.F32.PACK_AB R124, R144, R159 ;  /* 0x0000009f907c723e */ /* 0x002fe200000010ff */
[--C-:B------:R-:W-:Y:S01]  /*5870*/  FFMA.FTZ R225, R225, UR4, -R168.reuse ;  /* 0x00000004e1e17c23 */ /* 0x100fe200080108a8 */
[----:B------:R-:W-:Y:S01]  /*5880*/  FFMA.FTZ R222, R222, UR4, -R175 ;  /* 0x00000004dede7c23 */ /* 0x000fe200080108af */
[--C-:B------:R-:W-:Y:S01]  /*5890*/  FFMA.FTZ R187, R187, UR4, -R168.reuse ;  /* 0x00000004bbbb7c23 */ /* 0x100fe200080108a8 */
[--C-:B------:R-:W-:Y:S01]  /*58a0*/  FFMA.FTZ R218, R219, UR4, -R168.reuse ;  /* 0x00000004dbda7c23 */ /* 0x100fe200080108a8 */
[----:B------:R-:W-:Y:S01]  /*58b0*/  FFMA.FTZ R237, R216, UR4, -R223 ;  /* 0x00000004d8ed7c23 */ /* 0x000fe200080108df */
[--C-:B------:R-:W-:Y:S03]  /*58c0*/  FFMA.FTZ R219, R220, UR4, -R233.reuse ;  /* 0x00000004dcdb7c23 */ /* 0x100fe600080108e9 */
[----:B------:R-:W1:Y:S01]  /*58d0*/  MUFU.EX2 R143, R143 ;  /* 0x0000008f008f7308 */ /* 0x000e620000000800 */
[--C-:B------:R-:W-:Y:S01]  /*58e0*/  FFMA.FTZ R214, R214, UR4, -R233.reuse ;  /* 0x00000004d6d67c23 */ /* 0x100fe200080108e9 */
[----:B------:R-:W-:Y:S01]  /*58f0*/  FFMA.FTZ R216, R229, UR4, -R233 ;  /* 0x00000004e5d87c23 */ /* 0x000fe200080108e9 */
[----:B------:R-:W-:Y:S01]  /*5900*/  FFMA.FTZ R184, R184, UR4, -R223 ;  /* 0x00000004b8b87c23 */ /* 0x000fe200080108df */
[----:B------:R-:W-:Y:S01]  /*5910*/  FFMA.FTZ R233, R224, UR4, -R233 ;  /* 0x00000004e0e97c23 */ /* 0x000fe200080108e9 */
[--C-:B------:R-:W-:Y:S01]  /*5920*/  FFMA.FTZ R185, R185, UR4, -R223.reuse ;  /* 0x00000004b9b97c23 */ /* 0x100fe200080108df */
[----:B------:R-:W-:Y:S01]  /*5930*/  FFMA.FTZ R223, R182, UR4, -R223 ;  /* 0x00000004b6df7c23 */ /* 0x000fe200080108df */
[--C-:B------:R-:W-:Y:S03]  /*5940*/  FFMA.FTZ R220, R177, UR4, -R168.reuse ;  /* 0x00000004b1dc7c23 */ /* 0x100fe600080108a8 */
[----:B------:R-:W-:Y:S01]  /*5950*/  MUFU.EX2 R140, R140 ;  /* 0x0000008c008c7308 */ /* 0x000fe20000000800 */
[----:B--2---:R-:W-:Y:S01]  /*5960*/  F2FP.BF16.F32.PACK_AB R125, R141, R157 ;  /* 0x0000009d8d7d723e */ /* 0x004fe200000010ff */
[--C-:B------:R-:W-:Y:S01]  /*5970*/  FFMA.FTZ R181, R181, UR4, -R175.reuse ;  /* 0x00000004b5b57c23 */ /* 0x100fe200080108af */
[--C-:B------:R-:W-:Y:S01]  /*5980*/  FFMA.FTZ R180, R180, UR4, -R175.reuse ;  /* 0x00000004b4b47c23 */ /* 0x100fe200080108af */
[--C-:B------:R-:W-:Y:S01]  /*5990*/  FFMA.FTZ R179, R179, UR4, -R168.reuse ;  /* 0x00000004b3b37c23 */ /* 0x100fe200080108a8 */
[--C-:B------:R-:W-:Y:S01]  /*59a0*/  FFMA.FTZ R177, R178, UR4, -R175.reuse ;  /* 0x00000004b2b17c23 */ /* 0x100fe200080108af */
[--C-:B------:R-:W-:Y:S01]  /*59b0*/  FFMA.FTZ R138, R138, UR4, -R168.reuse ;  /* 0x000000048a8a7c23 */ /* 0x100fe200080108a8 */
[----:B------:R-:W-:Y:S03]  /*59c0*/  FFMA.FTZ R175, R176, UR4, -R175 ;  /* 0x00000004b0af7c23 */ /* 0x000fe600080108af */
[----:B------:R-:W2:Y:S01]  /*59d0*/  MUFU.EX2 R139, R139 ;  /* 0x0000008b008b7308 */ /* 0x000ea20000000800 */
[----:B-1----:R-:W-:Y:S01]  /*59e0*/  F2FP.BF16.F32.PACK_AB R126, R142, R143 ;  /* 0x0000008f8e7e723e */ /* 0x002fe200000010ff */
[----:B------:R-:W-:Y:S01]  /*59f0*/  FFMA.FTZ R168, R137, UR4, -R168 ;  /* 0x0000000489a87c23 */ /* 0x000fe200080108a8 */
[----:B------:R-:W-:Y:S01]  /*5a00*/  FFMA.FTZ R163, R132, R217, R163 ;  /* 0x000000d984a37223 */ /* 0x000fe200000100a3 */
[----:B------:R-:W-:Y:S01]  /*5a10*/  FFMA.FTZ R160, R3, R212, R160 ;  /* 0x000000d403a07223 */ /* 0x000fe200000100a0 */
[----:B------:R-:W-:Y:S01]  /*5a20*/  MOV R3, R134 ;  /* 0x0000008600037202 */ /* 0x000fe20000000f00 */
[----:B------:R-:W-:Y:S01]  /*5a30*/  FFMA.FTZ R159, R2, R215, R159 ;  /* 0x000000d7029f7223 */ /* 0x000fe2000001009f */
[----:B------:R-:W-:Y:S03]  /*5a40*/  FFMA.FTZ R157, R0, R213, R157 ;  /* 0x000000d5009d7223 */ /* 0x000fe6000001009d */
        /* <DEDUP_REMOVED lines=8> */
[----:B------:R-:W1:Y:S01]  /*5ad0*/  MUFU.EX2 R153, R153 ;  /* 0x0000009900997308 */ /* 0x000e620000000800 */
[----:B--2---:R-:W-:Y:S01]  /*5ae0*/  F2FP.BF16.F32.PACK_AB R127, R139, R140 ;  /* 0x0000008c8b7f723e */ /* 0x004fe200000010ff */
[----:B------:R-:W-:Y:S01]  /*5af0*/  FADD.FTZ R140, R140, R157 ;  /* 0x0000009d8c8c7221 */ /* 0x000fe20000010000 */
[----:B------:R-:W-:Y:S01]  /*5b00*/  FADD.FTZ R155, R155, R156 ;  /* 0x0000009c9b9b7221 */ /* 0x000fe20000010000 */
[----:B------:R-:W-:Y:S01]  /*5b10*/  FADD.FTZ R148, R148, R149 ;  /* 0x0000009594947221 */ /* 0x000fe20000010000 */
[----:B------:R-:W-:Y:S01]  /*5b20*/  FADD.FTZ R143, R142, R143 ;  /* 0x0000008f8e8f7221 */ /* 0x000fe20000010000 */
[----:B------:R-:W-:Y:S02]  /*5b30*/  FADD.FTZ R139, R139, R140 ;  /* 0x0000008c8b8b7221 */ /* 0x000fe40000010000 */
[C---:B------:R-:W-:Y:S02]  /*5b40*/  HMMA.16816.F32.BF16 R8, R124.reuse, R24, R8 ;  /* 0x000000187c08723c */ /* 0x040fe40000041808 */
[----:B------:R-:W2:Y:S04]  /*5b50*/  MUFU.EX2 R146, R146 ;  /* 0x0000009200927308 */ /* 0x000ea80000000800 */
[-C--:B------:R-:W-:Y:S06]  /*5b60*/  HMMA.16816.F32.BF16 R12, R124, R26.reuse, R12 ;  /* 0x0000001a7c0c723c */ /* 0x080fec000004180c */
[----:B------:R-:W3:Y:S01]  /*5b70*/  MUFU.EX2 R152, R152 ;  /* 0x0000009800987308 */ /* 0x000ee20000000800 */
[C---:B------:R-:W-:Y:S01]  /*5b80*/  FMUL.FTZ R24, R2.reuse, R108 ;  /* 0x0000006c02187220 */ /* 0x040fe20000410000 */
[C---:B------:R-:W-:Y:S04]  /*5b90*/  HMMA.16816.F32.BF16 R16, R128.reuse, R26, R16 ;  /* 0x0000001a8010723c */ /* 0x040fe80000041810 */
[----:B------:R-:W-:Y:S02]  /*5ba0*/  FMUL.FTZ R25, R2, R109 ;  /* 0x0000006d02197220 */ /* 0x000fe40000410000 */
[-C--:B------:R-:W-:Y:S02]  /*5bb0*/  HMMA.16816.F32.BF16 R20, R128, R40.reuse, R20 ;  /* 0x000000288014723c */ /* 0x080fe40000041814 */
[----:B------:R-:W-:Y:S03]  /*5bc0*/  MUFU.EX2 R145, R145 ;  /* 0x0000009100917308 */ /* 0x000fe60000000800 */
[C---:B------:R-:W-:Y:S01]  /*5bd0*/  FMUL.FTZ R26, R0.reuse, R110 ;  /* 0x0000006e001a7220 */ /* 0x040fe20000410000 */
[----:B------:R-:W-:Y:S01]  /*5be0*/  FMUL.FTZ R27, R0, R111 ;  /* 0x0000006f001b7220 */ /* 0x000fe20000410000 */
[----:B-1----:R-:W-:Y:S01]  /*5bf0*/  F2FP.BF16.F32.PACK_AB R68, R153, R154 ;  /* 0x0000009a9944723e */ /* 0x002fe200000010ff */
[----:B------:R-:W1:Y:S04]  /*5c00*/  LDSM.16.MT88.4 R108, [R192+0x6000] ;  /* 0x00600000c06c783b */ /* 0x000e680000004200 */
[----:B------:R-:W4:Y:S01]  /*5c10*/  MUFU.EX2 R158, R158 ;  /* 0x0000009e009e7308 */ /* 0x000f220000000800 */
[----:B--2---:R-:W-:Y:S01]  /*5c20*/  F2FP.BF16.F32.PACK_AB R69, R146, R147 ;  /* 0x000000939245723e */ /* 0x004fe200000010ff */
[----:B------:R-:W-:Y:S01]  /*5c30*/  FADD.FTZ R154, R154, R155 ;  /* 0x0000009b9a9a7221 */ /* 0x000fe20000010000 */
[C---:B------:R-:W-:Y:S04]  /*5c40*/  HMMA.16816.F32.BF16 R24, R124.reuse, R40, R24 ;  /* 0x000000287c18723c */ /* 0x040fe80000041818 */
[----:B---3--:R-:W-:Y:S03]  /*5c50*/  F2FP.BF16.F32.PACK_AB R70, R151, R152 ;  /* 0x000000989746723e */ /* 0x008fe600000010ff */
[----:B------:R-:W-:Y:S01]  /*5c60*/  MUFU.EX2 R162, R162 ;  /* 0x000000a200a27308 */ /* 0x000fe20000000800 */
[-C--:B------:R-:W-:Y:S03]  /*5c70*/  HMMA.16816.F32.BF16 R28, R124, R42.reuse, R28 ;  /* 0x0000002a7c1c723c */ /* 0x080fe6000004181c */
[C---:B------:R-:W-:Y:S03]  /*5c80*/  FMUL.FTZ R40, R2.reuse, R92 ;  /* 0x0000005c02287220 */ /* 0x040fe60000410000 */
[C---:B------:R-:W-:Y:S03]  /*5c90*/  HMMA.16816.F32.BF16 R32, R128.reuse, R42, R32 ;  /* 0x0000002a8020723c */ /* 0x040fe60000041820 */
[----:B------:R-:W2:Y:S02]  /*5ca0*/  MUFU.EX2 R165, R165 ;  /* 0x000000a500a57308 */ /* 0x000ea40000000800 */
[----:B------:R-:W-:Y:S01]  /*5cb0*/  FMUL.FTZ R41, R2, R93 ;  /* 0x0000005d02297220 */ /* 0x000fe20000410000 */
[-C--:B------:R-:W-:Y:S07]  /*5cc0*/  HMMA.16816.F32.BF16 R36, R128, R56.reuse, R36 ;  /* 0x000000388024723c */ /* 0x080fee0000041824 */
[----:B------:R-:W-:Y:S01]  /*5cd0*/  MUFU.EX2 R164, R164 ;  /* 0x000000a400a47308 */ /* 0x000fe20000000800 */
[C---:B------:R-:W-:Y:S03]  /*5ce0*/  FMUL.FTZ R42, R0.reuse, R94 ;  /* 0x0000005e002a7220 */ /* 0x040fe60000410000 */
[----:B------:R-:W-:Y:S01]  /*5cf0*/  FMUL.FTZ R43, R0, R95 ;  /* 0x0000005f002b7220 */ /* 0x000fe20000410000 */
[----:B----4-:R-:W-:Y:S01]  /*5d00*/  F2FP.BF16.F32.PACK_AB R71, R158, R145 ;  /* 0x000000919e47723e */ /* 0x010fe200000010ff */
[----:B------:R-:W3:Y:S04]  /*5d10*/  LDSM.16.MT88.4 R92, [R195+0x6800] ;  /* 0x00680000c35c783b */ /* 0x000ee80000004200 */
[----:B------:R-:W4:Y:S01]  /*5d20*/  MUFU.EX2 R167, R167 ;  /* 0x000000a700a77308 */ /* 0x000f220000000800 */
[----:B--2---:R-:W-:Y:S01]  /*5d30*/  F2FP.BF16.F32.PACK_AB R72, R165, R162 ;  /* 0x000000a2a548723e */ /* 0x004fe200000010ff */
[C---:B------:R-:W-:Y:S04]  /*5d40*/  HMMA.16816.F32.BF16 R40, R124.reuse, R56, R40 ;  /* 0x000000387c28723c */ /* 0x040fe80000041828 */
[----:B------:R-:W-:Y:S01]  /*5d50*/  FADD.FTZ R147, R147, R148 ;  /* 0x0000009493937221 */ /* 0x000fe20000010000 */
[----:B------:R-:W-:Y:S01]  /*5d60*/  FADD.FTZ R162, R162, R143 ;  /* 0x0000008fa2a27221 */ /* 0x000fe20000010000 */
[-C--:B------:R-:W-:Y:S02]  /*5d70*/  HMMA.16816.F32.BF16 R44, R124, R58.reuse, R44 ;  /* 0x0000003a7c2c723c */ /* 0x080fe4000004182c */
[----:B------:R-:W-:Y:S03]  /*5d80*/  MUFU.EX2 R166, R166 ;  /* 0x000000a600a67308 */ /* 0x000fe60000000800 */
[C---:B------:R-:W-:Y:S01]  /*5d90*/  FMUL.FTZ R56, R2.reuse, R76 ;  /* 0x0000004c02387220 */ /* 0x040fe20000410000 */
[C---:B------:R-:W-:Y:S06]  /*5da0*/  HMMA.16816.F32.BF16 R48, R128.reuse, R58, R48 ;  /* 0x0000003a8030723c */ /* 0x040fec0000041830 */
[----:B------:R-:W2:Y:S01]  /*5db0*/  MUFU.EX2 R169, R169 ;  /* 0x000000a900a97308 */ /* 0x000ea20000000800 */
[----:B------:R-:W-:Y:S01]  /*5dc0*/  FMUL.FTZ R57, R2, R77 ;  /* 0x0000004d02397220 */ /* 0x000fe20000410000 */
[-C--:B-1----:R-:W-:Y:S03]  /*5dd0*/  HMMA.16816.F32.BF16 R52, R128, R108.reuse, R52 ;  /* 0x0000006c8034723c */ /* 0x082fe60000041834 */
[C---:B------:R-:W-:Y:S01]  /*5de0*/  FMUL.FTZ R58, R0.reuse, R78 ;  /* 0x0000004e003a7220 */ /* 0x040fe20000410000 */
[----:B------:R-:W-:Y:S01]  /*5df0*/  FMUL.FTZ R59, R0, R79 ;  /* 0x0000004f003b7220 */ /* 0x000fe20000410000 */
[----:B----4-:R-:W-:Y:S01]  /*5e00*/  F2FP.BF16.F32.PACK_AB R73, R167, R164 ;  /* 0x000000a4a749723e */ /* 0x010fe200000010ff */
[----:B------:R-:W1:Y:S02]  /*5e10*/  LDSM.16.MT88.4 R76, [R194+0x6800] ;  /* 0x00680000c24c783b */ /* 0x000e640000004200 */
[----:B------:R-:W-:Y:S03]  /*5e20*/  MUFU.EX2 R170, R170 ;  /* 0x000000aa00aa7308 */ /* 0x000fe60000000800 */
[----:B------:R-:W-:Y:S01]  /*5e30*/  FADD.FTZ R164, R164, R139 ;  /* 0x0000008ba4a47221 */ /* 0x000fe20000010000 */
[----:B------:R-:W-:Y:S01]  /*5e40*/  MOV R0, R133 ;  /* 0x0000008500007202 */ /* 0x000fe20000000f00 */
[C---:B------:R-:W-:Y:S05]  /*5e50*/  HMMA.16816.F32.BF16 R56, R124.reuse, R108, R56 ;  /* 0x0000006c7c38723c */ /* 0x040fea0000041838 */
[----:B------:R-:W4:Y:S01]  /*5e60*/  MUFU.EX2 R171, R171 ;  /* 0x000000ab00ab7308 */ /* 0x000f220000000800 */
[----:B--2---:R-:W-:Y:S01]  /*5e70*/  F2FP.BF16.F32.PACK_AB R74, R169, R166 ;  /* 0x000000a6a94a723e */ /* 0x004fe200000010ff */
[-C--:B------:R-:W-:Y:S04]  /*5e80*/  HMMA.16816.F32.BF16 R60, R124, R110.reuse, R60 ;  /* 0x0000006e7c3c723c */ /* 0x080fe8000004183c */
[----:B------:R-:W-:Y:S02]  /*5e90*/  MOV R2, R135 ;  /* 0x0000008700027202 */ /* 0x000fe40000000f00 */
[----:B------:R-:W-:Y:S02]  /*5ea0*/  HMMA.16816.F32.BF16 R64, R128, R110, R64 ;  /* 0x0000006e8040723c */ /* 0x000fe40000041840 */
[----:B------:R-:W-:Y:S03]  /*5eb0*/  MUFU.EX2 R172, R172 ;  /* 0x000000ac00ac7308 */ /* 0x000fe60000000800 */
[----:B------:R-:W-:Y:S01]  /*5ec0*/  FADD.FTZ R153, R153, R154 ;  /* 0x0000009a99997221 */ /* 0x000fe20000010000 */
[-C--:B---3--:R-:W-:Y:S06]  /*5ed0*/  HMMA.16816.F32.BF16 R4, R68, R92.reuse, R4 ;  /* 0x0000005c4404723c */ /* 0x088fec0000041804 */
[----:B------:R-:W2:Y:S01]  /*5ee0*/  MUFU.EX2 R173, R173 ;  /* 0x000000ad00ad7308 */ /* 0x000ea20000000800 */
[----:B----4-:R-:W-:Y:S01]  /*5ef0*/  F2FP.BF16.F32.PACK_AB R75, R171, R170 ;  /* 0x000000aaab4b723e */ /* 0x010fe200000010ff */
[----:B------:R-:W-:Y:S03]  /*5f00*/  FADD.FTZ R146, R146, R147 ;  /* 0x0000009392927221 */ /* 0x000fe60000010000 */
[----:B------:R-:W-:Y:S01]  /*5f10*/  MOV R139, R136 ;  /* 0x00000088008b7202 */ /* 0x000fe20000000f00 */
[----:B------:R-:W-:Y:S04]  /*5f20*/  FADD.FTZ R165, R165, R162 ;  /* 0x000000a2a5a57221 */ /* 0x000fe80000010000 */
[----:B------:R-:W-:Y:S01]  /*5f30*/  MUFU.EX2 R174, R174 ;  /* 0x000000ae00ae7308 */ /* 0x000fe20000000800 */
[C---:B------:R-:W-:Y:S04]  /*5f40*/  HMMA.16816.F32.BF16 R8, R72.reuse, R92, R8 ;  /* 0x0000005c4808723c */ /* 0x040fe80000041808 */
[----:B------:R-:W-:Y:S01]  /*5f50*/  FADD.FTZ R167, R167, R164 ;  /* 0x000000a4a7a77221 */ /* 0x000fe20000010000 */
[----:B------:R-:W-:Y:S01]  /*5f60*/  FADD.FTZ R152, R152, R153 ;  /* 0x0000009998987221 */ /* 0x000fe20000010000 */
[-C--:B------:R-:W-:Y:S03]  /*5f70*/  HMMA.16816.F32.BF16 R12, R72, R94.reuse, R12 ;  /* 0x0000005e480c723c */ /* 0x080fe6000004180c */
[----:B------:R-:W3:Y:S02]  /*5f80*/  MUFU.EX2 R183, R183 ;  /* 0x000000b700b77308 */ /* 0x000ee40000000800 */
[----:B------:R-:W-:Y:S01]  /*5f90*/  FADD.FTZ R145, R145, R146 ;  /* 0x0000009291917221 */ /* 0x000fe20000010000 */
[C---:B------:R-:W-:Y:S07]  /*5fa0*/  HMMA.16816.F32.BF16 R16, R68.reuse, R94, R16 ;  /* 0x0000005e4410723c */ /* 0x040fee0000041810 */
[----:B------:R-:W-:Y:S01]  /*5fb0*/  MUFU.EX2 R186, R186 ;  /* 0x000000ba00ba7308 */ /* 0x000fe20000000800 */
[----:B------:R-:W-:Y:S01]  /*5fc0*/  FADD.FTZ R166, R166, R165 ;  /* 0x000000a5a6a67221 */ /* 0x000fe20000010000 */
[-C--:B-1----:R-:W-:Y:S08]  /*5fd0*/  HMMA.16816.F32.BF16 R20, R68, R76.reuse, R20 ;  /* 0x0000004c4414723c */ /* 0x082ff00000041814 */
[----:B------:R-:W1:Y:S01]  /*5fe0*/  MUFU.EX2 R221, R221 ;  /* 0x000000dd00dd7308 */ /* 0x000e620000000800 */
[C---:B------:R-:W-:Y:S04]  /*5ff0*/  HMMA.16816.F32.BF16 R24, R72.reuse, R76, R24 ;  /* 0x0000004c4818723c */ /* 0x040fe80000041818 */
[----:B------:R-:W-:Y:S02]  /*6000*/  FADD.FTZ R170, R170, R167 ;  /* 0x000000a7aaaa7221 */ /* 0x000fe40000010000 */
[-C--:B------:R-:W-:Y:S03]  /*6010*/  HMMA.16816.F32.BF16 R28, R72, R78.reuse, R28 ;  /* 0x0000004e481c723c */ /* 0x080fe6000004181c */
[----:B------:R-:W-:Y:S02]  /*6020*/  MUFU.EX2 R231, R231 ;  /* 0x000000e700e77308 */ /* 0x000fe40000000800 */
[----:B------:R-:W-:Y:S01]  /*6030*/  FADD.FTZ R151, R151, R152 ;  /* 0x0000009897977221 */ /* 0x000fe20000010000 */
[C---:B------:R-:W-:Y:S01]  /*6040*/  HMMA.16816.F32.BF16 R32, R68.reuse, R78, R32 ;  /* 0x0000004e4420723c */ /* 0x040fe20000041820 */
[----:B------:R-:W4:Y:S06]  /*6050*/  LDSM.16.MT88.4 R76, [R195+0x7000] ;  /* 0x00700000c34c783b */ /* 0x000f2c0000004200 */
[----:B------:R-:W5:Y:S01]  /*6060*/  MUFU.EX2 R230, R230 ;  /* 0x000000e600e67308 */ /* 0x000f620000000800 */
[----:B------:R-:W-:Y:S01]  /*6070*/  FADD.FTZ R145, R158, R145 ;  /* 0x000000919e917221 */ /* 0x000fe20000010000 */
[-C--:B------:R-:W-:Y:S08]  /*6080*/  HMMA.16816.F32.BF16 R36, R68, R80.reuse, R36 ;  /* 0x000000504424723c */ /* 0x080ff00000041824 */
[----:B------:R-:W-:Y:S01]  /*6090*/  MUFU.EX2 R228, R228 ;  /* 0x000000e400e47308 */ /* 0x000fe20000000800 */
[C---:B------:R-:W-:Y:S04]  /*60a0*/  HMMA.16816.F32.BF16 R40, R72.reuse, R80, R40 ;  /* 0x000000504828723c */ /* 0x040fe80000041828 */
[----:B------:R-:W-:Y:S02]  /*60b0*/  FADD.FTZ R169, R169, R166 ;  /* 0x000000a6a9a97221 */ /* 0x000fe40000010000 */
[-C--:B------:R-:W-:Y:S03]  /*60c0*/  HMMA.16816.F32.BF16 R44, R72, R82.reuse, R44 ;  /* 0x00000052482c723c */ /* 0x080fe6000004182c */
[----:B------:R-:W4:Y:S02]  /*60d0*/  MUFU.EX2 R235, R235 ;  /* 0x000000eb00eb7308 */ /* 0x000f240000000800 */
[----:B------:R-:W-:Y:S01]  /*60e0*/  FADD.FTZ R170, R171, R170 ;  /* 0x000000aaabaa7221 */ /* 0x000fe20000010000 */
[C---:B------:R-:W-:Y:S01]  /*60f0*/  HMMA.16816.F32.BF16 R48, R68.reuse, R82, R48 ;  /* 0x000000524430723c */ /* 0x040fe20000041830 */
[----:B------:R-:W4:Y:S06]  /*6100*/  LDSM.16.MT88.4 R80, [R194+0x7000] ;  /* 0x00700000c250783b */ /* 0x000f2c0000004200 */
[----:B------:R-:W-:Y:S01]  /*6110*/  MUFU.EX2 R225, R225 ;  /* 0x000000e100e17308 */ /* 0x000fe20000000800 */
[-C--:B------:R-:W-:Y:S09]  /*6120*/  HMMA.16816.F32.BF16 R52, R68, R84.reuse, R52 ;  /* 0x000000544434723c */ /* 0x080ff20000041834 */
[----:B------:R-:W4:Y:S01]  /*6130*/  MUFU.EX2 R226, R226 ;  /* 0x000000e200e27308 */ /* 0x000f220000000800 */
[C---:B------:R-:W-:Y:S06]  /*6140*/  HMMA.16816.F32.BF16 R56, R72.reuse, R84, R56 ;  /* 0x000000544838723c */ /* 0x040fec0000041838 */
[-C--:B------:R-:W-:Y:S03]  /*6150*/  HMMA.16816.F32.BF16 R60, R72, R86.reuse, R60 ;  /* 0x00000056483c723c */ /* 0x080fe6000004183c */
[----:B------:R-:W-:Y:S03]  /*6160*/  MUFU.EX2 R222, R222 ;  /* 0x000000de00de7308 */ /* 0x000fe60000000800 */
[----:B------:R-:W-:Y:S01]  /*6170*/  HMMA.16816.F32.BF16 R64, R68, R86, R64 ;  /* 0x000000564440723c */ /* 0x000fe20000041840 */
[----:B------:R-:W4:Y:S06]  /*6180*/  LDSM.16.MT88.4 R84, [R193+0x7000] ;  /* 0x00700000c154783b */ /* 0x000f2c0000004200 */
[----:B------:R-:W4:Y:S01]  /*6190*/  MUFU.EX2 R227, R227 ;  /* 0x000000e300e37308 */ /* 0x000f220000000800 */
[----:B--2---:R-:W-:Y:S03]  /*61a0*/  F2FP.BF16.F32.PACK_AB R72, R173, R172 ;  /* 0x000000acad48723e */ /* 0x004fe600000010ff */
[----:B------:R-:W-:Y:S01]  /*61b0*/  FADD.FTZ R172, R172, R151 ;  /* 0x00000097acac7221 */ /* 0x000fe20000010000 */
[----:B---3--:R-:W-:Y:S01]  /*61c0*/  F2FP.BF16.F32.PACK_AB R73, R183, R174 ;  /* 0x000000aeb749723e */ /* 0x008fe200000010ff */
[----:B------:R-:W-:Y:S04]  /*61d0*/  FADD.FTZ R174, R174, R145 ;  /* 0x00000091aeae7221 */ /* 0x000fe80000010000 */
[----:B------:R-:W-:Y:S01]  /*61e0*/  MUFU.EX2 R187, R187 ;  /* 0x000000bb00bb7308 */ /* 0x000fe20000000800 */
[----:B-1----:R-:W-:Y:S01]  /*61f0*/  F2FP.BF16.F32.PACK_AB R74, R221, R186 ;  /* 0x000000badd4a723e */ /* 0x002fe200000010ff */
[----:B------:R-:W-:Y:S01]  /*6200*/  FADD.FTZ R173, R173, R172 ;  /* 0x000000acadad7221 */ /* 0x000fe20000010000 */
[----:B-----5:R-:W-:Y:S01]  /*6210*/  F2FP.BF16.F32.PACK_AB R75, R230, R231 ;  /* 0x000000e7e64b723e */ /* 0x020fe200000010ff */
[----:B------:R-:W-:Y:S01]  /*6220*/  FADD.FTZ R174, R183, R174 ;  /* 0x000000aeb7ae7221 */ /* 0x000fe20000010000 */
[----:B----4-:R-:W-:Y:S01]  /*6230*/  F2FP.BF16.F32.PACK_AB R68, R235, R228 ;  /* 0x000000e4eb44723e */ /* 0x010fe200000010ff */
[----:B------:R-:W-:Y:S01]  /*6240*/  FADD.FTZ R228, R228, R169 ;  /* 0x000000a9e4e47221 */ /* 0x000fe20000010000 */
[----:B------:R-:W-:Y:S03]  /*6250*/  F2FP.BF16.F32.PACK_AB R69, R226, R225 ;  /* 0x000000e1e245723e */ /* 0x000fe600000010ff */
[----:B------:R-:W1:Y:S01]  /*6260*/  MUFU.EX2 R218, R218 ;  /* 0x000000da00da7308 */ /* 0x000e620000000800 */
[----:B------:R-:W-:Y:S01]  /*6270*/  F2FP.BF16.F32.PACK_AB R70, R227, R222 ;  /* 0x000000dee346723e */ /* 0x000fe200000010ff */
[-C--:B------:R-:W-:Y:S05]  /*6280*/  HMMA.16816.F32.BF16 R4, R72, R76.reuse, R4 ;  /* 0x0000004c4804723c */ /* 0x080fea0000041804 */
[----:B------:R-:W-:Y:S03]  /*6290*/  FADD.FTZ R225, R225, R170 ;  /* 0x000000aae1e17221 */ /* 0x000fe60000010000 */
[----:B------:R-:W-:Y:S03]  /*62a0*/  MUFU.EX2 R219, R219 ;  /* 0x000000db00db7308 */ /* 0x000fe60000000800 */
[----:B------:R-:W-:Y:S01]  /*62b0*/  FADD.FTZ R235, R235, R228 ;  /* 0x000000e4ebeb7221 */ /* 0x000fe20000010000 */
[----:B------:R-:W-:Y:S01]  /*62c0*/  FADD.FTZ R186, R186, R173 ;  /* 0x000000adbaba7221 */ /* 0x000fe20000010000 */
[----:B------:R-:W-:Y:S01]  /*62d0*/  FADD.FTZ R226, R226, R225 ;  /* 0x000000e1e2e27221 */ /* 0x000fe20000010000 */
[----:B------:R-:W-:Y:S01]  /*62e0*/  FADD.FTZ R231, R231, R174 ;  /* 0x000000aee7e77221 */ /* 0x000fe20000010000 */
[----:B------:R-:W-:Y:S03]  /*62f0*/  FADD.FTZ R222, R222, R235 ;  /* 0x000000ebdede7221 */ /* 0x000fe60000010000 */
[----:B------:R-:W2:Y:S01]  /*6300*/  MUFU.EX2 R214, R214 ;  /* 0x000000d600d67308 */ /* 0x000ea20000000800 */
[----:B-1----:R-:W-:Y:S01]  /*6310*/  F2FP.BF16.F32.PACK_AB R71, R218, R187 ;  /* 0x000000bbda47723e */ /* 0x002fe200000010ff */
[----:B------:R-:W-:Y:S01]  /*6320*/  FADD.FTZ R187, R187, R226 ;  /* 0x000000e2bbbb7221 */ /* 0x000fe20000010000 */
[----:B------:R-:W-:Y:S01]  /*6330*/  FADD.FTZ R186, R221, R186 ;  /* 0x000000baddba7221 */ /* 0x000fe20000010000 */
[----:B------:R-:W-:Y:S01]  /*6340*/  FADD.FTZ R231, R230, R231 ;  /* 0x000000e7e6e77221 */ /* 0x000fe20000010000 */
[----:B------:R-:W-:Y:S01]  /*6350*/  FADD.FTZ R222, R227, R222 ;  /* 0x000000dee3de7221 */ /* 0x000fe20000010000 */
[----:B------:R-:W-:Y:S02]  /*6360*/  FADD.FTZ R218, R218, R187 ;  /* 0x000000bbdada7221 */ /* 0x000fe40000010000 */
[C---:B------:R-:W-:Y:S02]  /*6370*/  HMMA.16816.F32.BF16 R8, R68.reuse, R76, R8 ;  /* 0x0000004c4408723c */ /* 0x040fe40000041808 */
[----:B------:R-:W-:Y:S04]  /*6380*/  MUFU.EX2 R184, R184 ;  /* 0x000000b800b87308 */ /* 0x000fe80000000800 */
[-C--:B------:R-:W-:Y:S06]  /*6390*/  HMMA.16816.F32.BF16 R12, R68, R78.reuse, R12 ;  /* 0x0000004e440c723c */ /* 0x080fec000004180c */
[----:B------:R-:W1:Y:S01]  /*63a0*/  MUFU.EX2 R237, R237 ;  /* 0x000000ed00ed7308 */ /* 0x000e620000000800 */
[C---:B------:R-:W-:Y:S01]  /*63b0*/  HMMA.16816.F32.BF16 R16, R72.reuse, R78, R16 ;  /* 0x0000004e4810723c */ /* 0x040fe20000041810 */
[----:B------:R-:W3:Y:S08]  /*63c0*/  LDSM.16.MT88.4 R76, [R192+0x7000] ;  /* 0x00700000c04c783b */ /* 0x000ef00000004200 */
[----:B------:R-:W-:Y:S01]  /*63d0*/  MUFU.EX2 R216, R216 ;  /* 0x000000d800d87308 */ /* 0x000fe20000000800 */
[-C--:B------:R-:W-:Y:S06]  /*63e0*/  HMMA.16816.F32.BF16 R20, R72, R80.reuse, R20 ;  /* 0x000000504814723c */ /* 0x080fec0000041814 */
[C---:B------:R-:W-:Y:S03]  /*63f0*/  HMMA.16816.F32.BF16 R24, R68.reuse, R80, R24 ;  /* 0x000000504418723c */ /* 0x040fe60000041818 */
[----:B------:R-:W4:Y:S03]  /*6400*/  MUFU.EX2 R233, R233 ;  /* 0x000000e900e97308 */ /* 0x000f260000000800 */
[-C--:B------:R-:W-:Y:S07]  /*6410*/  HMMA.16816.F32.BF16 R28, R68, R82.reuse, R28 ;  /* 0x00000052441c723c */ /* 0x080fee000004181c */
[----:B------:R-:W-:Y:S01]  /*6420*/  MUFU.EX2 R185, R185 ;  /* 0x000000b900b97308 */ /* 0x000fe20000000800 */
[C---:B------:R-:W-:Y:S09]  /*6430*/  HMMA.16816.F32.BF16 R32, R72.reuse, R82, R32 ;  /* 0x000000524820723c */ /* 0x040ff20000041820 */
[----:B------:R-:W5:Y:S01]  /*6440*/  MUFU.EX2 R182, R223 ;  /* 0x000000df00b67308 */ /* 0x000f620000000800 */
[-C--:B------:R-:W-:Y:S06]  /*6450*/  HMMA.16816.F32.BF16 R36, R72, R84.reuse, R36 ;  /* 0x000000544824723c */ /* 0x080fec0000041824 */
[C---:B------:R-:W-:Y:S03]  /*6460*/  HMMA.16816.F32.BF16 R40, R68.reuse, R84, R40 ;  /* 0x000000544428723c */ /* 0x040fe60000041828 */
[----:B------:R-:W-:Y:S03]  /*6470*/  MUFU.EX2 R181, R181 ;  /* 0x000000b500b57308 */ /* 0x000fe60000000800 */
[-C--:B------:R-:W-:Y:S07]  /*6480*/  HMMA.16816.F32.BF16 R44, R68, R86.reuse, R44 ;  /* 0x00000056442c723c */ /* 0x080fee000004182c */
[----:B------:R-:W5:Y:S01]  /*6490*/  MUFU.EX2 R180, R180 ;  /* 0x000000b400b47308 */ /* 0x000f620000000800 */
[C---:B------:R-:W-:Y:S01]  /*64a0*/  HMMA.16816.F32.BF16 R48, R72.reuse, R86, R48 ;  /* 0x000000564830723c */ /* 0x040fe20000041830 */
[----:B------:R-:W5:Y:S08]  /*64b0*/  LDSM.16.MT88.4 R84, [R193+0x7800] ;  /* 0x00780000c154783b */ /* 0x000f700000004200 */
[----:B------:R-:W-:Y:S01]  /*64c0*/  MUFU.EX2 R179, R179 ;  /* 0x000000b300b37308 */ /* 0x000fe20000000800 */
[-C--:B---3--:R-:W-:Y:S06]  /*64d0*/  HMMA.16816.F32.BF16 R52, R72, R76.reuse, R52 ;  /* 0x0000004c4834723c */ /* 0x088fec0000041834 */
[C---:B------:R-:W-:Y:S03]  /*64e0*/  HMMA.16816.F32.BF16 R56, R68.reuse, R76, R56 ;  /* 0x0000004c4438723c */ /* 0x040fe60000041838 */
[----:B------:R-:W3:Y:S03]  /*64f0*/  MUFU.EX2 R220, R220 ;  /* 0x000000dc00dc7308 */ /* 0x000ee60000000800 */
[-C--:B------:R-:W-:Y:S07]  /*6500*/  HMMA.16816.F32.BF16 R60, R68, R78.reuse, R60 ;  /* 0x0000004e443c723c */ /* 0x080fee000004183c */
[----:B------:R-:W-:Y:S01]  /*6510*/  MUFU.EX2 R177, R177 ;  /* 0x000000b100b17308 */ /* 0x000fe20000000800 */
[----:B------:R-:W-:Y:S09]  /*6520*/  HMMA.16816.F32.BF16 R64, R72, R78, R64 ;  /* 0x0000004e4840723c */ /* 0x000ff20000041840 */
[----:B------:R-:W3:Y:S02]  /*6530*/  MUFU.EX2 R176, R175 ;  /* 0x000000af00b07308 */ /* 0x000ee40000000800 */
[----:B--2---:R-:W-:Y:S01]  /*6540*/  F2FP.BF16.F32.PACK_AB R68, R214, R219 ;  /* 0x000000dbd644723e */ /* 0x004fe200000010ff */
[----:B------:R-:W-:Y:S01]  /*6550*/  FADD.FTZ R219, R219, R186 ;  /* 0x000000badbdb7221 */ /* 0x000fe20000010000 */
[----:B-1----:R-:W-:Y:S02]  /*6560*/  F2FP.BF16.F32.PACK_AB R69, R237, R184 ;  /* 0x000000b8ed45723e */ /* 0x002fe400000010ff */
[----:B----4-:R-:W-:Y:S01]  /*6570*/  F2FP.BF16.F32.PACK_AB R70, R233, R216 ;  /* 0x000000d8e946723e */ /* 0x010fe200000010ff */
[----:B------:R-:W-:Y:S03]  /*6580*/  FADD.FTZ R184, R184, R231 ;  /* 0x000000e7b8b87221 */ /* 0x000fe60000010000 */
[----:B------:R-:W-:Y:S01]  /*6590*/  MUFU.EX2 R138, R138 ;  /* 0x0000008a008a7308 */ /* 0x000fe20000000800 */
[----:B-----5:R-:W-:Y:S01]  /*65a0*/  F2FP.BF16.F32.PACK_AB R71, R182, R185 ;  /* 0x000000b9b647723e */ /* 0x020fe200000010ff */
[----:B------:R-:W-:Y:S01]  /*65b0*/  FADD.FTZ R219, R214, R219 ;  /* 0x000000dbd6db7221 */ /* 0x000fe20000010000 */
[----:B------:R-:W-:Y:S01]  /*65c0*/  F2FP.BF16.F32.PACK_AB R72, R180, R181 ;  /* 0x000000b5b448723e */ /* 0x000fe200000010ff */
[----:B------:R-:W-:Y:S01]  /*65d0*/  FADD.FTZ R181, R181, R222 ;  /* 0x000000deb5b57221 */ /* 0x000fe20000010000 */
[----:B---3--:R-:W-:Y:S01]  /*65e0*/  F2FP.BF16.F32.PACK_AB R73, R220, R179 ;  /* 0x000000b3dc49723e */ /* 0x008fe200000010ff */
        /* <DEDUP_REMOVED lines=35> */
.L_x_1467:
[----:B------:R-:W1:Y:S01]  /*6820*/  SHFL.BFLY PT, R0, R217, 0x2, 0x1f ;  /* 0x0c401f00d9007f89 */ /* 0x000e6200000e0000 */
[----:B------:R-:W-:Y:S01]  /*6830*/  MOV R10, 0x3f800000 ;  /* 0x3f800000000a7802 */ /* 0x000fe20000000f00 */
[----:B------:R-:W2:Y:S01]  /*6840*/  S2UR UR4, SR_CgaCtaId ;  /* 0x00000000000479c3 */ /* 0x000ea20000008800 */
[----:B------:R-:W-:Y:S01]  /*6850*/  UMOV UR5, 0x400 ;  /* 0x0000040000057882 */ /* 0x000fe20000000000 */
[----:B------:R-:W3:Y:S01]  /*6860*/  SHFL.BFLY PT, R6, R215, 0x2, 0x1f ;  /* 0x0c401f00d7067f89 */ /* 0x000ee200000e0000 */
[----:B------:R-:W-:Y:S01]  /*6870*/  CS2R R30, SRZ ;  /* 0x00000000001e7805 */ /* 0x000fe2000001ff00 */
[----:B------:R-:W-:Y:S02]  /*6880*/  BSSY B0, `(.L_x_1471) ;  /* 0x000012b000007945 */ /* 0x000fe40003800000 */
[----:B------:R-:W4:Y:S04]  /*6890*/  SHFL.BFLY PT, R9, R212, 0x2, 0x1f ;  /* 0x0c401f00d4097f89 */ /* 0x000f2800000e0000 */
[----:B------:R-:W5:Y:S01]  /*68a0*/  SHFL.BFLY PT, R4, R213, 0x2, 0x1f ;  /* 0x0c401f00d5047f89 */ /* 0x000f6200000e0000 */
[----:B------:R-:W5:Y:S01]  /*68b0*/  S2R R2, SR_TID.X ;  /* 0x0000000000027919 */ /* 0x000f620000002100 */
[----:B-1----:R-:W-:-:S02]  /*68c0*/  FADD.FTZ R5, R0, R217 ;  /* 0x000000d900057221 */ /* 0x002fc40000010000 */
[----:B------:R-:W1:Y:S01]  /*68d0*/  S2R R0, SR_TID.X ;  /* 0x0000000000007919 */ /* 0x000e620000002100 */
[----:B--2---:R-:W-:Y:S01]  /*68e0*/  ULEA UR4, UR4, UR5, 0x18 ;  /* 0x0000000504047291 */ /* 0x004fe2000f8ec03f */
[----:B---3--:R-:W-:Y:S01]  /*68f0*/  FADD.FTZ R3, R6, R215 ;  /* 0x000000d706037221 */ /* 0x008fe20000010000 */
[----:B------:R-:W2:Y:S01]  /*6900*/  SHFL.BFLY PT, R8, R5, 0x1, 0x1f ;  /* 0x0c201f0005087f89 */ /* 0x000ea200000e0000 */
[----:B------:R-:W-:Y:S01]  /*6910*/  ULDC.U8 UR5, c[0x0][0x3d9] ;  /* 0x0000f64000057ab9 */ /* 0x000fe20000000000 */
[----:B----4-:R-:W-:Y:S02]  /*6920*/  FADD.FTZ R9, R9, R212 ;  /* 0x000000d409097221 */ /* 0x010fe40000010000 */
[----:B------:R-:W3:Y:S01]  /*6930*/  SHFL.BFLY PT, R6, R3, 0x1, 0x1f ;  /* 0x0c201f0003067f89 */ /* 0x000ee200000e0000 */
[----:B-----5:R-:W-:-:S03]  /*6940*/  FADD.FTZ R13, R4, R213 ;  /* 0x000000d5040d7221 */ /* 0x020fc60000010000 */
[----:B------:R-:W4:Y:S04]  /*6950*/  SHFL.BFLY PT, R12, R9, 0x1, 0x1f ;  /* 0x0c201f00090c7f89 */ /* 0x000f2800000e0000 */
[----:B------:R-:W5:Y:S01]  /*6960*/  SHFL.BFLY PT, R4, R13, 0x1, 0x1f ;  /* 0x0c201f000d047f89 */ /* 0x000f6200000e0000 */
[----:B--2---:R-:W-:Y:S01]  /*6970*/  FADD.FTZ R8, R5, R8 ;  /* 0x0000000805087221 */ /* 0x004fe20000010000 */
[----:B------:R-:W-:Y:S02]  /*6980*/  SHF.R.S32.HI R5, RZ, 0x1f, R2 ;  /* 0x0000001fff057819 */ /* 0x000fe40000011402 */
[----:B-1----:R-:W-:Y:S01]  /*6990*/  SHF.R.S32.HI R11, RZ, 0x1f, R0 ;  /* 0x0000001fff0b7819 */ /* 0x002fe20000011400 */
[----:B---3--:R-:W-:Y:S01]  /*69a0*/  FADD.FTZ R6, R3, R6 ;  /* 0x0000000603067221 */ /* 0x008fe20000010000 */
[----:B------:R-:W-:-:S02]  /*69b0*/  LEA.HI R3, R5, R2, RZ, 0x3 ;  /* 0x0000000205037211 */ /* 0x000fc400078f18ff */
[----:B------:R-:W-:Y:S01]  /*69c0*/  LEA.HI R11, R11, R0, RZ, 0x5 ;  /* 0x000000000b0b7211 */ /* 0x000fe200078f28ff */
[----:B----4-:R-:W-:Y:S01]  /*69d0*/  FADD.FTZ R7, R9, R12 ;  /* 0x0000000c09077221 */ /* 0x010fe20000010000 */
[----:B------:R-:W-:Y:S01]  /*69e0*/  LEA.HI R9, R5, R2, RZ, 0x2 ;  /* 0x0000000205097211 */ /* 0x000fe200078f10ff */
[----:B------:R-:W-:Y:S01]  /*69f0*/  IMAD.MOV.U32 R12, RZ, RZ, 0x3f800000 ;  /* 0x3f800000ff0c7424 */ /* 0x000fe200078e00ff */
[----:B------:R-:W-:Y:S01]  /*6a00*/  LOP3.LUT R11, R11, 0xffffffe0, RZ, 0xc0, !PT ;  /* 0xffffffe00b0b7812 */ /* 0x000fe200078ec0ff */
[----:B-----5:R-:W-:Y:S01]  /*6a10*/  FADD.FTZ R4, R13, R4 ;  /* 0x000000040d047221 */ /* 0x020fe20000010000 */
[----:B------:R-:W-:Y:S02]  /*6a20*/  FSETP.NE.FTZ.AND P4, PT, R6, RZ, PT ;  /* 0x000000ff0600720b */ /* 0x000fe40003f95000 */
[----:B------:R-:W-:Y:S02]  /*6a30*/  IADD3 R0, -R11, R0, RZ ;  /* 0x000000000b007210 */ /* 0x000fe40007ffe1ff */
[----:B------:R-:W-:-:S02]  /*6a40*/  LOP3.LUT R13, R9, 0x3ffffffc, RZ, 0xc0, !PT ;  /* 0x3ffffffc090d7812 */ /* 0x000fc400078ec0ff */
[----:B------:R-:W-:Y:S02]  /*6a50*/  LOP3.LUT R11, R3, 0xfffffff8, RZ, 0xc0, !PT ;  /* 0xfffffff8030b7812 */ /* 0x000fe400078ec0ff */
[-C--:B------:R-:W-:Y:S02]  /*6a60*/  LEA.HI R5, R5, R2.reuse, RZ, 0x5 ;  /* 0x0000000205057211 */ /* 0x080fe400078f28ff */
[-C--:B------:R-:W-:Y:S02]  /*6a70*/  IADD3 R13, -R13, R2.reuse, RZ ;  /* 0x000000020d0d7210 */ /* 0x080fe40007ffe1ff */
[----:B------:R-:W-:Y:S01]  /*6a80*/  IADD3 R11, -R11, R2, RZ ;  /* 0x000000020b0b7210 */ /* 0x000fe20007ffe1ff */
[----:B------:R-:W-:Y:S01]  /*6a90*/  IMAD.MOV.U32 R2, RZ, RZ, 0x3f800000 ;  /* 0x3f800000ff027424 */ /* 0x000fe200078e00ff */
[----:B------:R-:W-:Y:S01]  /*6aa0*/  FSETP.NE.FTZ.AND P6, PT, R8, RZ, PT ;  /* 0x000000ff0800720b */ /* 0x000fe20003fd5000 */
[----:B------:R-:W1:Y:S01]  /*6ab0*/  @P4 LDC R29, c[0x0][0x2e8] ;  /* 0x0000ba00ff1d4b82 */ /* 0x000e620000000800 */
[----:B------:R-:W-:-:S02]  /*6ac0*/  FSETP.NE.FTZ.AND P5, PT, R7, RZ, PT ;  /* 0x000000ff0700720b */ /* 0x000fc40003fb5000 */
[----:B------:R-:W-:Y:S01]  /*6ad0*/  SHF.R.S32.HI R14, RZ, 0x5, R5 ;  /* 0x00000005ff0e7819 */ /* 0x000fe20000011405 */
[----:B------:R-:W2:Y:S01]  /*6ae0*/  @P4 MUFU.RCP R2, R6 ;  /* 0x0000000600024308 */ /* 0x000ea20000001000 */
[----:B------:R-:W-:Y:S02]  /*6af0*/  FSETP.NE.FTZ.AND P3, PT, R4, RZ, PT ;  /* 0x000000ff0400720b */ /* 0x000fe40003f75000 */
[----:B------:R-:W-:-:S05]  /*6b00*/  LEA R13, R14, R13, 0x9 ;  /* 0x0000000d0e0d7211 */ /* 0x000fca00078e48ff */
[----:B------:R-:W3:Y:S01]  /*6b10*/  @P6 MUFU.RCP R10, R8 ;  /* 0x00000008000a6308 */ /* 0x000ee20000001000 */
[----:B------:R-:W4:Y:S07]  /*6b20*/  @P6 LDC R27, c[0x0][0x2e8] ;  /* 0x0000ba00ff1b6b82 */ /* 0x000f2e0000000800 */
[----:B------:R-:W5:Y:S01]  /*6b30*/  @P5 MUFU.RCP R12, R7 ;  /* 0x00000007000c5308 */ /* 0x000f620000001000 */
        /* <DEDUP_REMOVED lines=17> */
[C---:B---3--:R-:W-:Y:S01]  /*6c50*/  FMUL.FTZ R128, R10.reuse, R128 ;  /* 0x000000800a807220 */ /* 0x048fe20000410000 */
[----:B------:R-:W-:Y:S01]  /*6c60*/  SHF.R.S32.HI R9, RZ, 0x1f, R9 ;  /* 0x0000001fff097819 */ /* 0x000fe20000011409 */
[C---:B------:R-:W-:Y:S01]  /*6c70*/  FMUL.FTZ R129, R10.reuse, R129 ;  /* 0x000000810a817220 */ /* 0x040fe20000410000 */
[C---:B------:R-:W-:Y:S01]  /*6c80*/  FMUL.FTZ R116, R10.reuse, R116 ;  /* 0x000000740a747220 */ /* 0x040fe20000410000 */
[C---:B------:R-:W-:Y:S01]  /*6c90*/  FMUL.FTZ R117, R10.reuse, R117 ;  /* 0x000000750a757220 */ /* 0x040fe20000410000 */
[----:B------:R-:W-:Y:S01]  /*6ca0*/  LEA.HI R9, R9, R2, RZ, 0x3 ;  /* 0x0000000209097211 */ /* 0x000fe200078f18ff */
[C---:B------:R-:W-:Y:S01]  /*6cb0*/  FMUL.FTZ R112, R10.reuse, R112 ;  /* 0x000000700a707220 */ /* 0x040fe20000410000 */
[C---:B------:R-:W-:Y:S01]  /*6cc0*/  FMUL.FTZ R113, R10.reuse, R113 ;  /* 0x000000710a717220 */ /* 0x040fe20000410000 */
[C---:B------:R-:W-:Y:S01]  /*6cd0*/  FMUL.FTZ R100, R10.reuse, R100 ;  /* 0x000000640a647220 */ /* 0x040fe20000410000 */
[----:B------:R-:W-:Y:S01]  /*6ce0*/  LOP3.LUT R9, R9, 0xfffffff8, RZ, 0xc0, !PT ;  /* 0xfffffff809097812 */ /* 0x000fe200078ec0ff */
[C---:B------:R-:W-:Y:S01]  /*6cf0*/  FMUL.FTZ R101, R10.reuse, R101 ;  /* 0x000000650a657220 */ /* 0x040fe20000410000 */
[C---:B------:R-:W-:Y:S01]  /*6d00*/  FMUL.FTZ R96, R10.reuse, R96 ;  /* 0x000000600a607220 */ /* 0x040fe20000410000 */
[----:B------:R-:W-:Y:S01]  /*6d10*/  FMUL.FTZ R97, R10, R97 ;  /* 0x000000610a617220 */ /* 0x000fe20000410000 */
[----:B------:R-:W-:Y:S01]  /*6d20*/  IADD3 R9, R2, -R9, RZ ;  /* 0x8000000902097210 */ /* 0x000fe20007ffe0ff */
[C---:B------:R-:W-:Y:S01]  /*6d30*/  FMUL.FTZ R84, R10.reuse, R84 ;  /* 0x000000540a547220 */ /* 0x040fe20000410000 */
[C---:B------:R-:W-:Y:S01]  /*6d40*/  FMUL.FTZ R85, R10.reuse, R85 ;  /* 0x000000550a557220 */ /* 0x040fe20000410000 */
[C---:B------:R-:W-:Y:S01]  /*6d50*/  FMUL.FTZ R80, R10.reuse, R80 ;  /* 0x000000500a507220 */ /* 0x040fe20000410000 */
[----:B------:R-:W-:Y:S01]  /*6d60*/  FMUL.FTZ R81, R10, R81 ;  /* 0x000000510a517220 */ /* 0x000fe20000410000 */
[----:B------:R-:W-:-:S02]  /*6d70*/  IMAD.SHL.U32 R2, R9, 0x40, RZ ;  /* 0x0000004009027824 */ /* 0x000fc400078e00ff */
[C---:B------:R-:W-:Y:S01]  /*6d80*/  FMUL.FTZ R68, R10.reuse, R68 ;  /* 0x000000440a447220 */ /* 0x040fe20000410000 */
[----:B------:R-:W-:Y:S01]  /*6d90*/  FMUL.FTZ R69, R10, R69 ;  /* 0x000000450a457220 */ /* 0x000fe20000410000 */
[C---:B-----5:R-:W-:Y:S01]  /*6da0*/  FMUL.FTZ R130, R12.reuse, R130 ;  /* 0x000000820c827220 */ /* 0x060fe20000410000 */
[----:B------:R-:W-:Y:S01]  /*6db0*/  FMUL.FTZ R131, R12, R131 ;  /* 0x000000830c837220 */ /* 0x000fe20000410000 */
[----:B------:R-:W-:Y:S01]  /*6dc0*/  LOP3.LUT R5, R2, 0x1c0, RZ, 0xc0, !PT ;  /* 0x000001c002057812 */ /* 0x000fe200078ec0ff */
[C---:B------:R-:W-:Y:S01]  /*6dd0*/  FMUL.FTZ R118, R12.reuse, R118 ;  /* 0x000000760c767220 */ /* 0x040fe20000410000 */
[----:B------:R-:W-:Y:S01]  /*6de0*/  LOP3.LUT R2, R9, 0x1, RZ, 0xc0, !PT ;  /* 0x0000000109027812 */ /* 0x000fe200078ec0ff */
[C---:B------:R-:W-:Y:S01]  /*6df0*/  FMUL.FTZ R119, R12.reuse, R119 ;  /* 0x000000770c777220 */ /* 0x040fe20000410000 */
[C---:B------:R-:W-:Y:S01]  /*6e00*/  FMUL.FTZ R114, R12.reuse, R114 ;  /* 0x000000720c727220 */ /* 0x040fe20000410000 */
[----:B------:R-:W-:Y:S01]  /*6e10*/  FMUL.FTZ R115, R12, R115 ;  /* 0x000000730c737220 */ /* 0x000fe20000410000 */
[----:B------:R-:W-:Y:S01]  /*6e20*/  ISETP.NE.U32.AND P0, PT, R2, 0x1, PT ;  /* 0x000000010200780c */ /* 0x000fe20003f05070 */
        /* <DEDUP_REMOVED lines=11> */
[----:B------:R-:W2:Y:S01]  /*6ee0*/  @P5 LDC R20, c[0x0][0x2e8] ;  /* 0x0000ba00ff145b82 */ /* 0x000ea20000000800 */
[----:B------:R-:W-:Y:S01]  /*6ef0*/  MOV R10, 0x3f800000 ;  /* 0x3f800000000a7802 */ /* 0x000fe20000000f00 */
[----:B------:R-:W-:Y:S01]  /*6f00*/  @P6 MUFU.LG2 R8, R8 ;  /* 0x0000000800086308 */ /* 0x000fe20000000c00 */
[----:B------:R-:W-:-:S02]  /*6f10*/  LEA.HI R12, R5, R5, RZ, 0x1d ;  /* 0x00000005050c7211 */ /* 0x000fc400078fe8ff */
[----:B------:R-:W-:Y:S02]  /*6f20*/  SEL R2, R2, 0x10, !P0 ;  /* 0x0000001002027807 */ /* 0x000fe40004000000 */
[----:B------:R-:W-:Y:S01]  /*6f30*/  ISETP.NE.AND P0, PT, RZ, UR5, PT ;  /* 0x00000005ff007c0c */ /* 0x000fe2000bf05270 */
[----:B------:R-:W-:Y:S01]  /*6f40*/  IMAD.U32 R12, R13, 0x2, R12 ;  /* 0x000000020d0c7824 */ /* 0x000fe200078e000c */
[----:B------:R-:W-:Y:S01]  /*6f50*/  F2FP.BF16.F32.PACK_AB R128, R129, R128 ;  /* 0x000000808180723e */ /* 0x000fe200000010ff */
[----:B------:R-:W3:Y:S01]  /*6f60*/  @P3 MUFU.RCP R10, R4 ;  /* 0x00000004000a3308 */ /* 0x000ee20000001000 */
[----:B------:R-:W-:Y:S02]  /*6f70*/  R2P PR, R9, 0x6 ;  /* 0x0000000609007804 */ /* 0x000fe40000000000 */
[----:B------:R-:W-:Y:S01]  /*6f80*/  LEA R5, R12, UR4, 0x1 ;  /* 0x000000040c057c11 */ /* 0x000fe2000f8e08ff */
[----:B------:R-:W-:Y:S01]  /*6f90*/  ULDC.U8 UR4, c[0x0][0x3d8] ;  /* 0x0000f60000047ab9 */ /* 0x000fe20000000000 */
[----:B------:R-:W-:-:S02]  /*6fa0*/  MOV R12, 0x20 ;  /* 0x00000020000c7802 */ /* 0x000fc40000000f00 */
[----:B------:R-:W-:Y:S01]  /*6fb0*/  F2FP.BF16.F32.PACK_AB R130, R131, R130 ;  /* 0x000000828382723e */ /* 0x000fe200000010ff */
[----:B------:R-:W-:Y:S01]  /*6fc0*/  STS [R5], R128 ;  /* 0x0000008005007388 */ /* 0x000fe20000000800 */
[----:B------:R-:W-:Y:S01]  /*6fd0*/  SEL R16, R12, 0xffffffe0, !P1 ;  /* 0xffffffe00c107807 */ /* 0x000fe20004800000 */
[C---:B------:R-:W-:Y:S01]  /*6fe0*/  VIADD R15, R5.reuse, 0x40 ;  /* 0x00000040050f7836 */ /* 0x040fe20000000000 */
[----:B------:R-:W5:Y:S01]  /*6ff0*/  @P0 LDC.64 R12, c[0x0][0x2c0] ;  /* 0x0000b000ff0c0b82 */ /* 0x000f620000000a00 */
[----:B------:R-:W-:Y:S01]  /*7000*/  IADD3 R9, R5, R2, RZ ;  /* 0x0000000205097210 */ /* 0x000fe20007ffe0ff */
[----:B------:R-:W-:Y:S01]  /*7010*/  STS [R5+0x400], R130 ;  /* 0x0004008205007388 */ /* 0x000fe20000000800 */
[----:B------:R-:W-:Y:S01]  /*7020*/  F2FP.BF16.F32.PACK_AB R116, R117, R116 ;  /* 0x000000747574723e */ /* 0x000fe200000010ff */
[----:B------:R-:W-:Y:S01]  /*7030*/  @P5 MUFU.LG2 R7, R7 ;  /* 0x0000000700075308 */ /* 0x000fe20000000c00 */
[----:B------:R-:W-:Y:S01]  /*7040*/  F2FP.BF16.F32.PACK_AB R118, R119, R118 ;  /* 0x000000767776723e */ /* 0x000fe200000010ff */
[C---:B---3--:R-:W-:Y:S01]  /*7050*/  FMUL.FTZ R127, R10.reuse, R127 ;  /* 0x0000007f0a7f7220 */ /* 0x048fe20000410000 */
[C---:B------:R-:W-:Y:S01]  /*7060*/  FMUL.FTZ R126, R10.reuse, R126 ;  /* 0x0000007e0a7e7220 */ /* 0x040fe20000410000 */
[C---:B------:R-:W-:Y:S01]  /*7070*/  FMUL.FTZ R123, R10.reuse, R123 ;  /* 0x0000007b0a7b7220 */ /* 0x040fe20000410000 */
[C---:B------:R-:W-:Y:S01]  /*7080*/  FMUL.FTZ R122, R10.reuse, R122 ;  /* 0x0000007a0a7a7220 */ /* 0x040fe20000410000 */
[C---:B------:R-:W-:Y:S01]  /*7090*/  FMUL.FTZ R111, R10.reuse, R111 ;  /* 0x0000006f0a6f7220 */ /* 0x040fe20000410000 */
[C---:B------:R-:W-:Y:S01]  /*70a0*/  FMUL.FTZ R110, R10.reuse, R110 ;  /* 0x0000006e0a6e7220 */ /* 0x040fe20000410000 */
[----:B------:R-:W-:Y:S01]  /*70b0*/  F2FP.BF16.F32.PACK_AB R124, R125, R124 ;  /* 0x0000007c7d7c723e */ /* 0x000fe200000010ff */
[----:B------:R-:W-:Y:S01]  /*70c0*/  IMAD.IADD R19, R9, 0x1, R16 ;  /* 0x0000000109137824 */ /* 0x000fe200078e0210 */
[----:B------:R-:W-:Y:S01]  /*70d0*/  F2FP.BF16.F32.PACK_AB R126, R127, R126 ;  /* 0x0000007e7f7e723e */ /* 0x000fe200000010ff */
[----:B------:R-:W-:Y:S01]  /*70e0*/  STS [R9], R116 ;  /* 0x0000007409007388 */ /* 0x000fe20000000800 */
[----:B------:R-:W-:Y:S01]  /*70f0*/  F2FP.BF16.F32.PACK_AB R120, R121, R120 ;  /* 0x000000787978723e */ /* 0x000fe200000010ff */
[C---:B------:R-:W-:Y:S01]  /*7100*/  FMUL.FTZ R107, R10.reuse, R107 ;  /* 0x0000006b0a6b7220 */ /* 0x040fe20000410000 */
[----:B------:R-:W-:Y:S01]  /*7110*/  F2FP.BF16.F32.PACK_AB R122, R123, R122 ;  /* 0x0000007a7b7a723e */ /* 0x000fe200000010ff */
[----:B------:R-:W-:Y:S01]  /*7120*/  STS [R9+0x400], R118 ;  /* 0x0004007609007388 */ /* 0x000fe20000000800 */
[----:B------:R-:W-:Y:S01]  /*7130*/  ISETP.NE.AND P1, PT, RZ, UR4, PT ;  /* 0x00000004ff007c0c */ /* 0x000fe2000bf25270 */
[C---:B------:R-:W-:Y:S01]  /*7140*/  FMUL.FTZ R106, R10.reuse, R106 ;  /* 0x0000006a0a6a7220 */ /* 0x040fe20000410000 */
[----:B------:R-:W-:Y:S01]  /*7150*/  F2FP.BF16.F32.PACK_AB R112, R113, R112 ;  /* 0x000000707170723e */ /* 0x000fe200000010ff */
[----:B------:R-:W-:Y:S01]  /*7160*/  STS [R5+0x2000], R124 ;  /* 0x0020007c05007388 */ /* 0x000fe20000000800 */
[----:B------:R-:W-:Y:S01]  /*7170*/  F2FP.BF16.F32.PACK_AB R114, R115, R114 ;  /* 0x000000727372723e */ /* 0x000fe200000010ff */
[----:B-----5:R-:W-:Y:S01]  /*7180*/  @P0 IMAD R12, R13, R12, RZ ;  /* 0x0000000c0d0c0224 */ /* 0x020fe200078e02ff */
[----:B------:R-:W-:Y:S01]  /*7190*/  IADD3 R17, R5, R16, RZ ;  /* 0x0000001005117210 */ /* 0x000fe20007ffe0ff */
[----:B------:R3:W-:Y:S01]  /*71a0*/  STS [R5+0x2400], R126 ;  /* 0x0024007e05007388 */ /* 0x0007e20000000800 */
[----:B------:R-:W-:Y:S01]  /*71b0*/  F2FP.BF16.F32.PACK_AB R100, R101, R100 ;  /* 0x000000646564723e */ /* 0x000fe200000010ff */
[----:B------:R-:W5:Y:S01]  /*71c0*/  @!P0 LDC R13, c[0x0][0x2c4] ;  /* 0x0000b100ff0d8b82 */ /* 0x000f620000000800 */
[----:B------:R-:W-:Y:S01]  /*71d0*/  F2FP.BF16.F32.PACK_AB R102, R103, R102 ;  /* 0x000000666766723e */ /* 0x000fe200000010ff */
[----:B------:R-:W-:Y:S01]  /*71e0*/  STS [R9+0x2000], R120 ;  /* 0x0020007809007388 */ /* 0x000fe20000000800 */
[----:B------:R-:W-:Y:S01]  /*71f0*/  F2FP.BF16.F32.PACK_AB R108, R109, R108 ;  /* 0x0000006c6d6c723e */ /* 0x000fe200000010ff */
[C---:B------:R-:W-:Y:S01]  /*7200*/  FMUL.FTZ R95, R10.reuse, R95 ;  /* 0x0000005f0a5f7220 */ /* 0x040fe20000410000 */
[----:B------:R-:W-:Y:S01]  /*7210*/  F2FP.BF16.F32.PACK_AB R110, R111, R110 ;  /* 0x0000006e6f6e723e */ /* 0x000fe200000010ff */
[----:B------:R1:W-:Y:S01]  /*7220*/  STS [R9+0x2400], R122 ;  /* 0x0024007a09007388 */ /* 0x0003e20000000800 */
[----:B------:R-:W-:Y:S01]  /*7230*/  @P2 IADD3 R15, R5, -0x40, RZ ;  /* 0xffffffc0050f2810 */ /* 0x000fe20007ffe0ff */
[----:B------:R-:W-:Y:S01]  /*7240*/  FMUL.FTZ R94, R10, R94 ;  /* 0x0000005e0a5e7220 */ /* 0x000fe20000410000 */
[----:B------:R-:W-:Y:S01]  /*7250*/  ISETP.NE.OR P2, PT, RZ, UR5, !P1 ;  /* 0x00000005ff007c0c */ /* 0x000fe2000cf45670 */
[----:B------:R-:W-:Y:S01]  /*7260*/  STS [R17], R112 ;  /* 0x0000007011007388 */ /* 0x000fe20000000800 */
[----:B------:R-:W-:Y:S01]  /*7270*/  F2FP.BF16.F32.PACK_AB R104, R105, R104 ;  /* 0x000000686968723e */ /* 0x000fe200000010ff */
[--C-:B------:R-:W-:Y:S01]  /*7280*/  IMAD.IADD R21, R16, 0x1, R15.reuse ;  /* 0x0000000110157824 */ /* 0x100fe200078e020f */
[----:B------:R-:W-:Y:S01]  /*7290*/  F2FP.BF16.F32.PACK_AB R106, R107, R106 ;  /* 0x0000006a6b6a723e */ /* 0x000fe200000010ff */
[----:B------:R-:W-:Y:S01]  /*72a0*/  STS [R17+0x400], R114 ;  /* 0x0004007211007388 */ /* 0x000fe20000000800 */
[----:B------:R-:W-:Y:S01]  /*72b0*/  F2FP.BF16.F32.PACK_AB R96, R97, R96 ;  /* 0x000000606160723e */ /* 0x000fe200000010ff */
[----:B------:R-:W2:Y:S01]  /*72c0*/  @P0 LDC R25, c[0x0][0x2c0] ;  /* 0x0000b000ff190b82 */ /* 0x000ea20000000800 */
[----:B------:R-:W-:Y:S01]  /*72d0*/  F2FP.BF16.F32.PACK_AB R98, R99, R98 ;  /* 0x000000626362723e */ /* 0x000fe200000010ff */
[----:B------:R-:W-:Y:S01]  /*72e0*/  STS [R19], R100 ;  /* 0x0000006413007388 */ /* 0x000fe20000000800 */
[----:B------:R-:W-:Y:S01]  /*72f0*/  F2FP.BF16.F32.PACK_AB R84, R85, R84 ;  /* 0x000000545554723e */ /* 0x000fe200000010ff */
[----:B------:R-:W-:Y:S01]  /*7300*/  FMUL.FTZ R91, R10, R91 ;  /* 0x0000005b0a5b7220 */ /* 0x000fe20000410000 */
[----:B------:R-:W-:Y:S01]  /*7310*/  F2FP.BF16.F32.PACK_AB R86, R87, R86 ;  /* 0x000000565756723e */ /* 0x000fe200000010ff */
[----:B------:R-:W-:Y:S01]  /*7320*/  STS [R19+0x400], R102 ;  /* 0x0004006613007388 */ /* 0x000fe20000000800 */
[----:B---3--:R-:W-:Y:S01]  /*7330*/  IADD3 R5, R16, 0x400, R15 ;  /* 0x0000040010057810 */ /* 0x008fe20007ffe00f */
[----:B------:R-:W3:Y:S01]  /*7340*/  @!P2 LDC R18, c[0x0][0x2c4] ;  /* 0x0000b100ff12ab82 */ /* 0x000ee20000000800 */
[----:B------:R-:W-:Y:S01]  /*7350*/  F2FP.BF16.F32.PACK_AB R92, R93, R92 ;  /* 0x0000005c5d5c723e */ /* 0x000fe200000010ff */
[----:B------:R-:W-:Y:S01]  /*7360*/  STS [R17+0x2000], R108 ;  /* 0x0020006c11007388 */ /* 0x000fe20000000800 */
[----:B------:R-:W-:Y:S01]  /*7370*/  IADD3 R5, R2, R5, RZ ;  /* 0x0000000502057210 */ /* 0x000fe20007ffe0ff */
[----:B------:R-:W-:Y:S01]  /*7380*/  FMUL.FTZ R90, R10, R90 ;  /* 0x0000005a0a5a7220 */ /* 0x000fe20000410000 */
[----:B------:R-:W-:Y:S01]  /*7390*/  F2FP.BF16.F32.PACK_AB R94, R95, R94 ;  /* 0x0000005e5f5e723e */ /* 0x000fe200000010ff */
[----:B------:R4:W-:Y:S01]  /*73a0*/  STS [R17+0x2400], R110 ;  /* 0x0024006e11007388 */ /* 0x0009e20000000800 */
[----:B-1----:R-:W-:Y:S01]  /*73b0*/  IADD3 R9, R2, R15, RZ ;  /* 0x0000000f02097210 */ /* 0x002fe20007ffe0ff */
[----:B------:R-:W-:Y:S01]  /*73c0*/  FMUL.FTZ R79, R10, R79 ;  /* 0x0000004f0a4f7220 */ /* 0x000fe20000410000 */
[----:B------:R-:W5:Y:S01]  /*73d0*/  @!P0 LDC R2, c[0x0][0x2e4] ;  /* 0x0000b900ff028b82 */ /* 0x000f620000000800 */
[----:B------:R-:W-:Y:S01]  /*73e0*/  STS [R19+0x2000], R104 ;  /* 0x0020006813007388 */ /* 0x000fe20000000800 */
[----:B------:R-:W-:Y:S01]  /*73f0*/  IADD3 R23, R16, R9, RZ ;  /* 0x0000000910177210 */ /* 0x000fe20007ffe0ff */
[C---:B------:R-:W-:Y:S01]  /*7400*/  FMUL.FTZ R78, R10.reuse, R78 ;  /* 0x0000004e0a4e7220 */ /* 0x040fe20000410000 */
[C---:B------:R-:W-:Y:S01]  /*7410*/  FMUL.FTZ R75, R10.reuse, R75 ;  /* 0x0000004b0a4b7220 */ /* 0x040fe20000410000 */
[----:B------:R1:W-:Y:S01]  /*7420*/  STS [R19+0x2400], R106 ;  /* 0x0024006a13007388 */ /* 0x0003e20000000800 */
[----:B------:R-:W-:Y:S01]  /*7430*/  F2FP.BF16.F32.PACK_AB R88, R89, R88 ;  /* 0x000000585958723e */ /* 0x000fe200000010ff */
[----:B------:R-:W-:Y:S01]  /*7440*/  FMUL.FTZ R10, R10, R74 ;  /* 0x0000004a0a0a7220 */ /* 0x000fe20000410000 */
[----:B------:R-:W-:Y:S01]  /*7450*/  F2FP.BF16.F32.PACK_AB R90, R91, R90 ;  /* 0x0000005a5b5a723e */ /* 0x000fe200000010ff */
[----:B------:R-:W2:Y:S01]  /*7460*/  S2R R16, SR_CTAID.X ;  /* 0x0000000000107919 */ /* 0x000ea20000002500 */
[----:B------:R-:W-:Y:S01]  /*7470*/  F2FP.BF16.F32.PACK_AB R80, R81, R80 ;  /* 0x000000505150723e */ /* 0x000fe200000010ff */
[----:B------:R-:W1:Y:S01]  /*7480*/  @P3 MUFU.LG2 R4, R4 ;  /* 0x0000000400043308 */ /* 0x000e620000000c00 */
[----:B------:R-:W-:Y:S01]  /*7490*/  F2FP.BF16.F32.PACK_AB R82, R83, R82 ;  /* 0x000000525352723e */ /* 0x000fe200000010ff */
[----:B------:R-:W-:Y:S01]  /*74a0*/  STS [R15], R96 ;  /* 0x000000600f007388 */ /* 0x000fe20000000800 */
[----:B------:R-:W-:-:S02]  /*74b0*/  F2FP.BF16.F32.PACK_AB R68, R69, R68 ;  /* 0x000000444544723e */ /* 0x000fc400000010ff */
[----:B------:R-:W-:Y:S01]  /*74c0*/  F2FP.BF16.F32.PACK_AB R70, R71, R70 ;  /* 0x000000464746723e */ /* 0x000fe200000010ff */
[----:B------:R-:W-:Y:S01]  /*74d0*/  STS [R15+0x400], R98 ;  /* 0x000400620f007388 */ /* 0x000fe20000000800 */
[----:B------:R-:W-:Y:S01]  /*74e0*/  F2FP.BF16.F32.PACK_AB R76, R77, R76 ;  /* 0x0000004c4d4c723e */ /* 0x000fe200000010ff */
[----:B------:R-:W2:Y:S01]  /*74f0*/  @P4 MUFU.LG2 R6, R6 ;  /* 0x0000000600064308 */ /* 0x000ea20000000c00 */
[----:B------:R-:W-:Y:S01]  /*7500*/  F2FP.BF16.F32.PACK_AB R78, R79, R78 ;  /* 0x0000004e4f4e723e */ /* 0x000fe200000010ff */
[----:B------:R-:W-:Y:S01]  /*7510*/  STS [R9], R84 ;  /* 0x0000005409007388 */ /* 0x000fe20000000800 */
[----:B------:R-:W-:Y:S02]  /*7520*/  F2FP.BF16.F32.PACK_AB R72, R73, R72 ;  /* 0x000000484948723e */ /* 0x000fe400000010ff */
[----:B-----5:R-:W-:Y:S01]  /*7530*/  @!P0 SEL R12, R13, R2, !P1 ;  /* 0x000000020d0c8207 */ /* 0x020fe20004800000 */
[----:B----4-:R-:W3:Y:S01]  /*7540*/  S2R R17, SR_CTAID.Y ;  /* 0x0000000000117919 */ /* 0x010ee20000002600 */
[----:B------:R-:W-:-:S02]  /*7550*/  F2FP.BF16.F32.PACK_AB R10, R75, R10 ;  /* 0x0000000a4b0a723e */ /* 0x000fc400000010ff */
[----:B------:R-:W-:Y:S01]  /*7560*/  @P0 MOV R2, 0x1 ;  /* 0x0000000100020802 */ /* 0x000fe20000000f00 */
[----:B------:R-:W-:Y:S01]  /*7570*/  STS [R9+0x400], R86 ;  /* 0x0004005609007388 */ /* 0x000fe20000000800 */
[----:B-1----:R-:W1:Y:S01]  /*7580*/  @!P0 LDC R19, c[0x0][0x270] ;  /* 0x00009c00ff138b82 */ /* 0x002e620000000800 */
[----:B------:R-:W-:Y:S01]  /*7590*/  @!P0 MOV R25, 0x1 ;  /* 0x0000000100198802 */ /* 0x000fe20000000f00 */
[----:B------:R-:W-:Y:S01]  /*75a0*/  @P3 FMUL.FTZ R4, R4, 0.69314718246459960938 ;  /* 0x3f31721804043820 */ /* 0x000fe20000410000 */
[----:B------:R-:W-:Y:S04]  /*75b0*/  STS [R15+0x2000], R92 ;  /* 0x0020005c0f007388 */ /* 0x000fe80000000800 */
[----:B------:R4:W-:Y:S04]  /*75c0*/  STS [R15+0x2400], R94 ;  /* 0x0024005e0f007388 */ /* 0x0009e80000000800 */
[----:B------:R-:W-:Y:S04]  /*75d0*/  STS [R9+0x2000], R88 ;  /* 0x0020005809007388 */ /* 0x000fe80000000800 */
[----:B------:R5:W-:Y:S04]  /*75e0*/  STS [R9+0x2400], R90 ;  /* 0x0024005a09007388 */ /* 0x000be80000000800 */
[----:B------:R-:W-:Y:S04]  /*75f0*/  STS [R21], R80 ;  /* 0x0000005015007388 */ /* 0x000fe80000000800 */
[----:B------:R-:W-:Y:S01]  /*7600*/  STS [R21+0x400], R82 ;  /* 0x0004005215007388 */ /* 0x000fe20000000800 */
[----:B-1----:R-:W-:Y:S01]  /*7610*/  @!P0 IMAD R2, R12, R19, RZ ;  /* 0x000000130c028224 */ /* 0x002fe200078e02ff */
[----:B------:R-:W-:-:S02]  /*7620*/  MOV R19, 0x7f800000 ;  /* 0x7f80000000137802 */ /* 0x000fc40000000f00 */
[----:B------:R-:W-:Y:S01]  /*7630*/  STS [R23], R68 ;  /* 0x0000004417007388 */ /* 0x000fe20000000800 */
[C---:B---3--:R-:W-:Y:S02]  /*7640*/  @!P2 IMAD R22, R17.reuse, R18, RZ ;  /* 0x000000121116a224 */ /* 0x048fe400078e02ff */
[----:B------:R-:W1:Y:S01]  /*7650*/  @P3 LDC R18, c[0x0][0x2e8] ;  /* 0x0000ba00ff123b82 */ /* 0x000e620000000800 */
[----:B------:R-:W-:Y:S01]  /*7660*/  STS [R5], R70 ;  /* 0x0000004605007388 */ /* 0x000fe20000000800 */
[----:B------:R-:W-:Y:S01]  /*7670*/  IMAD R2, R17, R2, RZ ;  /* 0x0000000211027224 */ /* 0x000fe200078e02ff */
[----:B------:R-:W-:Y:S01]  /*7680*/  @!P2 SHF.R.S32.HI R31, RZ, 0x1f, R22 ;  /* 0x0000001fff1fa819 */ /* 0x000fe20000011416 */
[----:B----4-:R-:W3:Y:S01]  /*7690*/  S2R R15, SR_CTAID.Z ;  /* 0x00000000000f7919 */ /* 0x010ee20000002700 */
[----:B------:R-:W-:Y:S02]  /*76a0*/  @!P2 MOV R30, R22 ;  /* 0x00000016001ea202 */ /* 0x000fe40000000f00 */
[----:B------:R-:W-:Y:S01]  /*76b0*/  SEL R2, R2, RZ, P2 ;  /* 0x000000ff02027207 */ /* 0x000fe20001000000 */
[----:B------:R-:W-:Y:S01]  /*76c0*/  STS [R21+0x2000], R76 ;  /* 0x0020004c15007388 */ /* 0x000fe20000000800 */
[----:B------:R-:W-:Y:S01]  /*76d0*/  LOP3.LUT P2, RZ, R0, 0x3, RZ, 0xc0, !PT ;  /* 0x0000000300ff7812 */ /* 0x000fe2000784c0ff */
[----:B-----5:R-:W-:Y:S01]  /*76e0*/  IMAD.MOV.U32 R9, RZ, RZ, 0x7f800000 ;  /* 0x7f800000ff097424 */ /* 0x020fe200078e00ff */
[----:B------:R-:W-:Y:S01]  /*76f0*/  SHF.L.U32 R22, R11, 0x3, RZ ;  /* 0x000000030b167819 */ /* 0x000fe200000006ff */
[----:B------:R2:W-:Y:S04]  /*7700*/  STS [R21+0x2400], R78 ;  /* 0x0024004e15007388 */ /* 0x0005e80000000800 */
[----:B------:R4:W-:Y:S04]  /*7710*/  STS [R23+0x2000], R72 ;  /* 0x0020004817007388 */ /* 0x0009e80000000800 */
[----:B------:R5:W-:Y:S01]  /*7720*/  STS [R5+0x2000], R10 ;  /* 0x0020000a05007388 */ /* 0x000be20000000800 */
[----:B--2---:R-:W-:Y:S01]  /*7730*/  @P4 FMUL.FTZ R21, R6, 0.69314718246459960938 ;  /* 0x3f31721806154820 */ /* 0x004fe20000410000 */
[----:B----4-:R-:W-:Y:S01]  /*7740*/  SHF.R.S32.HI R23, RZ, 0x1f, R22 ;  /* 0x0000001fff177819 */ /* 0x010fe20000011416 */
[----:B-----5:R-:W-:Y:S01]  /*7750*/  @P6 FMUL.FTZ R5, R8, 0.69314718246459960938 ;  /* 0x3f31721808056820 */ /* 0x020fe20000410000 */
[----:B------:R-:W-:Y:S01]  /*7760*/  @P5 FMUL.FTZ R8, R7, 0.69314718246459960938 ;  /* 0x3f31721807085820 */ /* 0x000fe20000410000 */
[----:B---3--:R-:W-:-:S02]  /*7770*/  IMAD R7, R15, R12, R2 ;  /* 0x0000000c0f077224 */ /* 0x008fc400078e0202 */
[----:B------:R-:W-:Y:S01]  /*7780*/  @P6 FFMA.FTZ R9, R136, R27, R5 ;  /* 0x0000001b88096223 */ /* 0x000fe20000010005 */
[----:B------:R-:W-:Y:S01]  /*7790*/  @P5 FFMA.FTZ R19, R135, R20, R8 ;  /* 0x0000001487135223 */ /* 0x000fe20000010008 */
[----:B------:R-:W-:Y:S01]  /*77a0*/  IMAD R20, R16, R25, RZ ;  /* 0x0000001910147224 */ /* 0x000fe200078e02ff */
[----:B------:R-:W-:Y:S01]  /*77b0*/  MOV R8, 0x7f800000 ;  /* 0x7f80000000087802 */ /* 0x000fe20000000f00 */
[----:B------:R-:W-:Y:S02]  /*77c0*/  IMAD.MOV.U32 R2, RZ, RZ, 0x7f800000 ;  /* 0x7f800000ff027424 */ /* 0x000fe400078e00ff */
[----:B-1----:R-:W-:Y:S01]  /*77d0*/  @P3 FFMA.FTZ R8, R133, R18, R4 ;  /* 0x0000001285083223 */ /* 0x002fe20000010004 */
[----:B------:R-:W-:Y:S01]  /*77e0*/  @P4 FFMA.FTZ R2, R134, R29, R21 ;  /* 0x0000001d86024223 */ /* 0x000fe20000010015 */
[----:B------:R-:W-:Y:S02]  /*77f0*/  SHF.L.U32 R20, R20, 0x7, RZ ;  /* 0x0000000714147819 */ /* 0x000fe400000006ff */
[----:B------:R-:W-:-:S02]  /*7800*/  SHF.R.S32.HI R18, RZ, 0x1f, R17 ;  /* 0x0000001fff127819 */ /* 0x000fc40000011411 */
[----:B------:R-:W-:Y:S01]  /*7810*/  SHF.R.S32.HI R5, RZ, 0x1f, R20 ;  /* 0x0000001fff057819 */ /* 0x000fe20000011414 */
[----:B------:R-:W-:Y:S01]  /*7820*/  BAR.SYNC.DEFER_BLOCKING 0x0 ;  /* 0x0000000000007b1d */ /* 0x000fe20000010000 */
[--C-:B------:R-:W-:Y:S02]  /*7830*/  IADD3 R20, P1, P0, R20, R30, R7.reuse ;  /* 0x0000001e14147210 */ /* 0x100fe4000783e007 */
[----:B------:R-:W-:-:S04]  /*7840*/  SHF.R.S32.HI R30, RZ, 0x1f, R7 ;  /* 0x0000001fff1e7819 */ /* 0x000fc80000011407 */
        /* <DEDUP_REMOVED lines=46> */
.L_x_1472:
[----:B------:R-:W-:Y:S05]  /*7b30*/  BSYNC B0 ;  /* 0x0000000000007941 */ /* 0x000fea0003800000 */
.L_x_1471:
[----:B------:R-:W-:Y:S01]  /*7b40*/  ULDC.64 UR4, c[0x0][0x290] ;  /* 0x0000a40000047ab9 */ /* 0x000fe20000000a00 */
[----:B------:R-:W-:Y:S01]  /*7b50*/  SHF.R.S32.HI R0, RZ, 0x1f, R15 ;  /* 0x0000001fff007819 */ /* 0x000fe2000001140f */
[----:B------:R-:W-:Y:S01]  /*7b60*/  IMAD R18, R18, UR4, RZ ;  /* 0x0000000412127c24 */ /* 0x000fe2000f8e02ff */
[----:B-1----:R-:W-:Y:S01]  /*7b70*/  SHF.R.S32.HI R4, RZ, 0x3, R3 ;  /* 0x00000003ff047819 */ /* 0x002fe20000011403 */
[C---:B------:R-:W-:Y:S01]  /*7b80*/  IMAD.WIDE.U32 R22, R17.reuse, UR4, R22 ;  /* 0x0000000411167c25 */ /* 0x040fe2000f8e0016 */
[----:B------:R-:W-:Y:S01]  /*7b90*/  ULDC.64 UR6, c[0x0][0x298] ;  /* 0x0000a60000067ab9 */ /* 0x000fe20000000a00 */
[----:B------:R-:W1:Y:S01]  /*7ba0*/  LDS.128 R28, [R204] ;  /* 0x00000000cc1c7984 */ /* 0x000e620000000c00 */
        /* <DEDUP_REMOVED lines=10> */
[----:B------:R-:W3:Y:S02]  /*7c50*/  LDS.128 R20, [R204+0x1000] ;  /* 0x00100000cc147984 */ /* 0x000ee40000000c00 */
[----:B------:R-:W-:Y:S02]  /*7c60*/  IMAD.WIDE R4, R16, 0x80, R4 ;  /* 0x0000008010047825 */ /* 0x000fe400078e0204 */
[----:B------:R-:W4:Y:S02]  /*7c70*/  LDS.128 R16, [R204+0x1800] ;  /* 0x00180000cc107984 */ /* 0x000f240000000c00 */
[----:B------:R-:W-:-:S02]  /*7c80*/  IMAD.IADD R3, R7, 0x1, R2 ;  /* 0x0000000107037824 */ /* 0x000fc400078e0202 */
[----:B------:R-:W-:Y:S01]  /*7c90*/  IMAD R0, R5, UR6, RZ ;  /* 0x0000000605007c24 */ /* 0x000fe2000f8e02ff */
[----:B------:R-:W5:Y:S01]  /*7ca0*/  LDS.128 R12, [R204+0x2000] ;  /* 0x00200000cc0c7984 */ /* 0x000f620000000c00 */
[----:B------:R-:W-:Y:S02]  /*7cb0*/  IMAD.MOV.U32 R2, RZ, RZ, R6 ;  /* 0x000000ffff027224 */ /* 0x000fe400078e0006 */
        /* <DEDUP_REMOVED lines=32> */
.L_x_1473:
        /* <DEDUP_REMOVED lines=12> */
.L_x_2589:


//--------------------- .text._ZN5flash16flash_fwd_kernelI23Flash_fwd_kernel_traitsILi64ELi128ELi64ELi4ELb0ELb0EN7cutlass10bfloat16_tE19Flash_kernel_traitsILi64ELi128ELi64ELi4ES3_EELb1ELb0ELb0ELb1ELb0ELb0ELb0ELb0EEEvNS_16Flash_fwd_paramsE --------------------------
	.section	.text._ZN5flash16flash_fwd_kernelI23Flash_fwd_kernel_traitsILi64ELi128ELi64ELi4ELb0ELb0EN7cutlass10bfloat16_tE19Flash_kernel_traitsILi64ELi128ELi64ELi4ES3_EELb1ELb0ELb0ELb1ELb0ELb0ELb0ELb0EEEvNS_16Flash_fwd_paramsE,"ax",@progbits
	.align	128
        .global         _ZN5flash16flash_fwd_kernelI23Flash_fwd_kernel_traitsILi64ELi128ELi64ELi4ELb0ELb0EN7cutlass10bfloat16_tE19Flash_kernel_traitsILi64ELi128ELi64ELi4ES3_EELb1ELb0ELb0ELb1ELb0ELb0ELb0ELb0EEEvNS_16Flash_fwd_paramsE
        .type           _ZN5flash16flash_fwd_kernelI23Flash_fwd_kernel_traitsILi64ELi128ELi64ELi4ELb0ELb0EN7cutlass10bfloat16_tE19Flash_kernel_traitsILi64ELi128ELi64ELi4ES3_EELb1ELb0ELb0ELb1ELb0ELb0ELb0ELb0EEEvNS_16Flash_fwd_paramsE,@function
        .size           _ZN5flash16flash_fwd_kernelI23Flash_fwd_kernel_traitsILi64ELi128ELi64ELi4ELb0ELb0EN7cutlass10bfloat16_tE19Flash_kernel_traitsILi64ELi128ELi64ELi4ES3_EELb1ELb0ELb0ELb1ELb0ELb0ELb0ELb0EEEvNS_16Flash_fwd_paramsE,(.L_x_2590 - _ZN5flash16flash_fwd_kernelI23Flash_fwd_kernel_traitsILi64ELi128ELi64ELi4ELb0ELb0EN7cutlass10bfloat16_tE19Flash_kernel_traitsILi64ELi128ELi64ELi4ES3_EELb1ELb0ELb0ELb1ELb0ELb0ELb0ELb0EEEvNS_16Flash_fwd_paramsE)
        .other          _ZN5flash16flash_fwd_kernelI23Flash_fwd_kernel_traitsILi64ELi128ELi64ELi4ELb0ELb0EN7cutlass10bfloat16_tE19Flash_kernel_traitsILi64ELi128ELi64ELi4ES3_EELb1ELb0ELb0ELb1ELb0ELb0ELb0ELb0EEEvNS_16Flash_fwd_paramsE,@"STO_CUDA_ENTRY STV_DEFAULT"
_ZN5flash16flash_fwd_kernelI23Flash_fwd_kernel_traitsILi64ELi128ELi64ELi4ELb0ELb0EN7cutlass10bfloat16_tE19Flash_kernel_traitsILi64ELi128ELi64ELi4ES3_EELb1ELb0ELb0ELb1ELb0ELb0ELb0ELb0EEEvNS_16Flash_fwd_paramsE:
.text._ZN5flash16flash_fwd_kernelI23Flash_fwd_kernel_traitsILi64ELi128ELi64ELi4ELb0ELb0EN7cutlass10bfloat16_tE19Flash_kernel_traitsILi64ELi128ELi64ELi4ES3_EELb1ELb0ELb0ELb1ELb0ELb0ELb0ELb0EEEvNS_16Flash_fwd_paramsE:
        /* <DEDUP_REMOVED lines=19> */
[----:B------:R-:W4:Y:S01]  /*0130*/  LDC.64 R12, c[0x0][0x2f8] ;  /* 0x0000be00ff0c7b82 */ /* 0x000f220000000a00 */
[----:B--2---:R-:W-:-:S07]  /*0140*/  @P3 IMAD.MOV.U32 R2, RZ, RZ, R10 ;  /* 0x000000ffff023224 */ /* 0x004fce00078e000a */
[----:B------:R-:W2:Y:S01]  /*0150*/  LDC R19, c[0x0][0x270] ;  /* 0x00009c00ff137b82 */ /* 0x000ea20000000800 */
[----:B---3--:R-:W-:-:S06]  /*0160*/  @P3 IMAD.MOV.U32 R3, RZ, RZ, R11 ;  /* 0x000000ffff033224 */ /* 0x008fcc00078e000b */
[----:B------:R-:W3:Y:S01]  /*0170*/  @P3 LDG.E.64 R2, desc[UR20][R2.64] ;  /* 0x0000001402023981 */ /* 0x000ee2000c1e1b00 */
[----:B-1----:R-:W-:Y:S02]  /*0180*/  ISETP.NE.U32.AND P0, PT, R8, RZ, PT ;  /* 0x000000ff0800720c */ /* 0x002fe40003f05070 */
[----:B------:R-:W-:Y:S01]  /*0190*/  ISETP.NE.U32.AND P4, PT, RZ, UR4, PT ;  /* 0x00000004ff007c0c */ /* 0x000fe2000bf85070 */
[----:B------:R-:W1:Y:S01]  /*01a0*/  LDC.U8 R8, c[0x0][0x3c2] ;  /* 0x0000f080ff087b82 */ /* 0x000e620000000000 */
[----:B------:R-:W-:Y:S02]  /*01b0*/  ISETP.NE.AND.EX P1, PT, R9, RZ, PT, P0 ;  /* 0x000000ff0900720c */ /* 0x000fe40003f25300 */
[----:B----4-:R-:W-:Y:S02]  /*01c0*/  LOP3.LUT R0, R16, R238, R28, 0xfe, !PT ;  /* 0x000000ee10007212 */ /* 0x010fe400078efe1c */
[----:B------:R-:W-:Y:S02]  /*01d0*/  ISETP.NE.AND.EX P0, PT, RZ, UR5, PT, P4 ;  /* 0x00000005ff007c0c */ /* 0x000fe4000bf05340 */
[----:B------:R-:W-:-:S02]  /*01e0*/  LOP3.LUT P2, RZ, R0, R156, RZ, 0xfc, !PT ;  /* 0x0000009c00ff7212 */ /* 0x000fc4000784fcff */
[----:B------:R-:W3:Y:S11]  /*01f0*/  @P3 LDC R0, c[0x0][0x3b0] ;  /* 0x0000ec00ff003b82 */ /* 0x000ef60000000800 */
[----:B------:R-:W4:Y:S01]  /*0200*/  @!P2 LDC.64 R4, c[0x0][0x3b8] ;  /* 0x0000ee00ff04ab82 */ /* 0x000f220000000a00 */
[----:B------:R-:W-:-:S02]  /*0210*/  @P3 R2UR UR22, R6 ;  /* 0x00000000061632ca */ /* 0x000fc400000e0000 */
        /* <DEDUP_REMOVED lines=12> */
[----:B------:R4:W2:Y:S01]  /*02e0*/  @P0 LDG.E R0, desc[UR20][R6.64+0x4] ;  /* 0x0000041406000981 */ /* 0x0008a2000c1e1900 */
[----:B-1----:R-:W-:-:S02]  /*02f0*/  ISETP.NE.AND P3, PT, R8, RZ, PT ;  /* 0x000000ff0800720c */ /* 0x002fc40003f65270 */
[----:B------:R-:W-:Y:S01]  /*0300*/  ISETP.EQ.U32.AND P2, PT, R12, RZ, PT ;  /* 0x000000ff0c00720c */ /* 0x000fe20003f42070 */
[----:B---3--:R-:W1:Y:S03]  /*0310*/  @P1 LDC.64 R2, c[0x0][0x300] ;  /* 0x0000c000ff021b82 */ /* 0x008e660000000a00 */
[----:B------:R-:W-:Y:S01]  /*0320*/  ISETP.EQ.OR.EX P2, PT, R13, RZ, !P3, P2 ;  /* 0x000000ff0d00720c */ /* 0x000fe20005f42720 */
[----:B------:R-:W-:Y:S01]  /*0330*/  IMAD.MOV.U32 R8, RZ, RZ, RZ ;  /* 0x000000ffff087224 */ /* 0x000fe200078e00ff */
[----:B------:R-:W-:Y:S01]  /*0340*/  SHF.R.S32.HI R29, RZ, 0x1f, R156 ;  /* 0x0000001fff1d7819 */ /* 0x000fe2000001149c */
[----:B----4-:R-:W-:-:S04]  /*0350*/  IMAD.WIDE R14, R28, 0x4, R14 ;  /* 0x000000041c0e7825 */ /* 0x010fc800078e020e */
[----:B------:R-:W-:Y:S01]  /*0360*/  IMAD.MOV.U32 R7, RZ, RZ, -0x1 ;  /* 0xffffffffff077424 */ /* 0x000fe200078e00ff */
[----:B------:R-:W-:-:S05]  /*0370*/  LEA.HI R30, R29, R156, RZ, 0x5 ;  /* 0x0000009c1d1e7211 */ /* 0x000fca00078f28ff */
[----:B------:R-:W5:Y:S01]  /*0380*/  @!P2 LDG.E R7, desc[UR20][R14.64] ;  /* 0x000000140e07a981 */ /* 0x000f62000c1e1900 */
[----:B-1----:R-:W-:-:S05]  /*0390*/  @P1 IMAD.WIDE R2, R28, 0x4, R2 ;  /* 0x000000041c021825 */ /* 0x002fca00078e0202 */
[----:B------:R1:W5:Y:S02]  /*03a0*/  @P1 LDG.E R8, desc[UR20][R2.64] ;  /* 0x0000001402081981 */ /* 0x000364000c1e1900 */
[----:B-1----:R-:W-:-:S05]  /*03b0*/  LOP3.LUT R2, R30, 0xffffffe0, RZ, 0xc0, !PT ;  /* 0xffffffe01e027812 */ /* 0x002fca00078ec0ff */
[----:B------:R-:W-:-:S05]  /*03c0*/  IMAD.IADD R91, R156, 0x1, -R2 ;  /* 0x000000019c5b7824 */ /* 0x000fca00078e0a02 */
[----:B------:R-:W-:Y:S01]  /*03d0*/  SHF.R.S32.HI R2, RZ, 0x1f, R91 ;  /* 0x0000001fff027819 */ /* 0x000fe2000001145b */
[----:B--2---:R-:W-:Y:S01]  /*03e0*/  @P0 IMAD.IADD R165, R0, 0x1, -R18 ;  /* 0x0000000100a50824 */ /* 0x004fe200078e0a12 */
[----:B------:R1:W-:Y:S05]  /*03f0*/  STL [R1+0x28], R18 ;  /* 0x0000281201007387 */ /* 0x0003ea0000100800 */
[----:B------:R-:W2:Y:S01]  /*0400*/  @!P0 LDC R165, c[0x0][0x2c4] ;  /* 0x0000b100ffa58b82 */ /* 0x000ea20000000800 */
        /* <DEDUP_REMOVED lines=8> */
[----:B------:R-:W3:Y:S02]  /*0490*/  @P3 LDG.E R0, desc[UR20][R14.64+0x4] ;  /* 0x000004140e003981 */ /* 0x000ee4000c1e1900 */
[----:B---3-5:R-:W-:-:S06]  /*04a0*/  @P3 IADD3 R4, R0, -R7, RZ ;  /* 0x8000000700043210 */ /* 0x028fcc0007ffe0ff */
[----:B------:R4:W5:Y:S01]  /*04b0*/  @!P3 LDG.E R4, desc[UR20][R14.64] ;  /* 0x000000140e04b981 */ /* 0x000962000c1e1900 */
[----:B------:R-:W-:Y:S05]  /*04c0*/  BRA `(.L_x_1475) ;  /* 0x0000000000047947 */ /* 0x000fea0003800000 */
.L_x_1474:
[----:B------:R-:W3:Y:S02]  /*04d0*/  LDC R4, c[0x0][0x2c8] ;  /* 0x0000b200ff047b82 */ /* 0x000ee40000000800 */
.L_x_1475:
[----:B------:R-:W1:Y:S02]  /*04e0*/  LDC.64 R2, c[0x0][0x308] ;  /* 0x0000c200ff027b82 */ /* 0x000e640000000a00 */
[----:B-1----:R-:W-:-:S04]  /*04f0*/  ISETP.NE.U32.AND P0, PT, R2, RZ, PT ;  /* 0x000000ff0200720c */ /* 0x002fc80003f05070 */
[----:B------:R-:W-:-:S13]  /*0500*/  ISETP.NE.AND.EX P0, PT, R3, RZ, PT, P0 ;  /* 0x000000ff0300720c */ /* 0x000fda0003f05300 */
[----:B------:R-:W1:Y:S08]  /*0510*/  @P0 LDC.64 R2, c[0x0][0x308] ;  /* 0x0000c200ff020b82 */ /* 0x000e700000000a00 */
[----:B------:R-:W4:Y:S01]  /*0520*/  @!P0 LDC R5, c[0x0][0x2cc] ;  /* 0x0000b300ff058b82 */ /* 0x000f220000000800 */
[----:B-1----:R-:W-:-:S05]  /*0530*/  @P0 IMAD.WIDE R2, R28, 0x4, R2 ;  /* 0x000000041c020825 */ /* 0x002fca00078e0202 */
[----:B------:R-:W3:Y:S01]  /*0540*/  @P0 LDG.E R0, desc[UR20][R2.64] ;  /* 0x0000001402000981 */ /* 0x000ee2000c1e1900 */
[----:B------:R-:W-:Y:S01]  /*0550*/  IMAD.SHL.U32 R210, R238, 0x80, RZ ;  /* 0x00000080eed27824 */ /* 0x000fe200078e00ff */
[----:B------:R-:W1:Y:S02]  /*0560*/  @!P0 LDC.64 R2, c[0x0][0x318] ;  /* 0x0000c600ff028b82 */ /* 0x000e640000000a00 */
[----:B-1----:R-:W-:-:S04]  /*0570*/  @!P0 ISETP.NE.U32.AND P1, PT, R2, RZ, PT ;  /* 0x000000ff0200820c */ /* 0x002fc80003f25070 */
[----:B------:R-:W-:Y:S02]  /*0580*/  @!P0 ISETP.NE.AND.EX P2, PT, R3, RZ, PT, P1 ;  /* 0x000000ff0300820c */ /* 0x000fe40003f45310 */
[----:B--2---:R-:W-:Y:S01]  /*0590*/  ISETP.GT.AND P1, PT, R165, R210, PT ;  /* 0x000000d2a500720c */ /* 0x004fe20003f24270 */
[----:B---3-5:R-:W-:Y:S01]  /*05a0*/  @P0 IMAD.IADD R96, R0, 0x1, -R8 ;  /* 0x0000000100600824 */ /* 0x028fe200078e0a08 */
[----:B----4-:R-:W-:-:S04]  /*05b0*/  @!P0 SEL R0, R5, RZ, P2 ;  /* 0x000000ff05008207 */ /* 0x010fc80001000000 */
[----:B------:R-:W-:-:S07]  /*05c0*/  @!P0 IADD3 R96, R0, R4, -R8 ;  /* 0x0000000400608210 */ /* 0x000fce0007ffe808 */
[----:B------:R-:W-:Y:S05]  /*05d0*/  @!P1 EXIT ;  /* 0x000000000000994d */ /* 0x000fea0003800000 */
[----:B------:R-:W-:-:S13]  /*05e0*/  ISETP.GE.AND P0, PT, R96, 0x1, PT ;  /* 0x000000016000780c */ /* 0x000fda0003f06270 */
[----:B------:R-:W-:Y:S05]  /*05f0*/  @!P0 BRA `(.L_x_1476) ;  /* 0x000000dc00708947 */ /* 0x000fea0003800000 */
[----:B------:R-:W1:Y:S01]  /*0600*/  LDC R19, c[0x0][0x278] ;  /* 0x00009e00ff137b82 */ /* 0x000e620000000800 */
[----:B------:R-:W-:Y:S01]  /*0610*/  IABS R4, R16 ;  /* 0x0000001000047213 */ /* 0x000fe20000000000 */
[----:B------:R-:W-:Y:S01]  /*0620*/  IMAD.MOV.U32 R177, RZ, RZ, R23 ;  /* 0x000000ffffb17224 */ /* 0x000fe200078e0017 */
[----:B------:R-:W-:Y:S02]  /*0630*/  ISETP.NE.AND P1, PT, R18, -0x1, PT ;  /* 0xffffffff1200780c */ /* 0x000fe40003f25270 */
[----:B------:R-:W-:Y:S02]  /*0640*/  ISETP.NE.AND P0, PT, R7, -0x1, PT ;  /* 0xffffffff0700780c */ /* 0x000fe40003f05270 */
[----:B------:R-:W-:Y:S01]  /*0650*/  MOV R35, R21 ;  /* 0x0000001500237202 */ /* 0x000fe20000000f00 */
[----:B------:R-:W2:Y:S08]  /*0660*/  LDC.64 R26, c[0x0][0x3c8] ;  /* 0x0000f200ff1a7b82 */ /* 0x000eb00000000a00 */
[----:B------:R-:W3:Y:S01]  /*0670*/  @P1 LDC.64 R12, c[0x0][0x240] ;  /* 0x00009000ff0c1b82 */ /* 0x000ee20000000a00 */
[----:B-1----:R-:W-:-:S07]  /*0680*/  IABS R15, R19 ;  /* 0x00000013000f7213 */ /* 0x002fce0000000000 */
[----:B------:R-:W1:Y:S01]  /*0690*/  @!P1 LDC.64 R10, c[0x0][0x228] ;  /* 0x00008a00ff0a9b82 */ /* 0x000e620000000a00 */
[----:B------:R-:W-:Y:S01]  /*06a0*/  ISETP.NE.AND P6, PT, R19, RZ, PT ;  /* 0x000000ff1300720c */ /* 0x000fe20003fc5270 */
[----:B------:R-:W4:Y:S01]  /*06b0*/  I2F.RP R2, R15 ;  /* 0x0000000f00027306 */ /* 0x000f220000209400 */
[----:B--2---:R-:W-:-:S05]  /*06c0*/  ISETP.NE.U32.AND P5, PT, R26, RZ, PT ;  /* 0x000000ff1a00720c */ /* 0x004fca0003fa5070 */
[----:B------:R-:W2:Y:S02]  /*06d0*/  @P0 LDC.64 R88, c[0x0][0x248] ;  /* 0x00009200ff580b82 */ /* 0x000ea40000000a00 */
[----:B----4-:R-:W4:Y:S02]  /*06e0*/  MUFU.RCP R2, R2 ;  /* 0x0000000200027308 */ /* 0x010f240000001000 */
[----:B----4-:R-:W-:-:S06]  /*06f0*/  VIADD R2, R2, 0xffffffe ;  /* 0x0ffffffe02027836 */ /* 0x010fcc0000000000 */
[----:B------:R-:W4:Y:S02]  /*0700*/  F2I.FTZ.U32.TRUNC.NTZ R3, R2 ;  /* 0x0000000200037305 */ /* 0x000f24000021f000 */
[----:B----4-:R-:W-:Y:S01]  /*0710*/  IMAD.MOV R0, RZ, RZ, -R3 ;  /* 0x000000ffff007224 */ /* 0x010fe200078e0a03 */
[----:B------:R-:W-:-:S03]  /*0720*/  MOV R2, RZ ;  /* 0x000000ff00027202 */ /* 0x000fc60000000f00 */
[----:B------:R-:W-:-:S04]  /*0730*/  IMAD R0, R0, R15, RZ ;  /* 0x0000000f00007224 */ /* 0x000fc800078e02ff */
[----:B------:R-:W-:-:S04]  /*0740*/  IMAD.HI.U32 R2, R3, R0, R2 ;  /* 0x0000000003027227 */ /* 0x000fc800078e0002 */
[----:B------:R-:W-:Y:S01]  /*0750*/  IMAD.MOV.U32 R0, RZ, RZ, R4 ;  /* 0x000000ffff007224 */ /* 0x000fe200078e0004 */
[----:B------:R-:W-:-:S03]  /*0760*/  LEA.HI R4, R29, R156, RZ, 0x3 ;  /* 0x0000009c1d047211 */ /* 0x000fc600078f18ff */
[----:B------:R-:W-:Y:S01]  /*0770*/  IMAD.HI.U32 R6, R2, R0, RZ ;  /* 0x0000000002067227 */ /* 0x000fe200078e00ff */
[----:B------:R-:W-:Y:S02]  /*0780*/  LOP3.LUT R3, R4, 0xfffffff8, RZ, 0xc0, !PT ;  /* 0xfffffff804037812 */ /* 0x000fe400078ec0ff */
[----:B------:R-:W-:Y:S01]  /*0790*/  SHF.R.S32.HI R20, RZ, 0x3, R4 ;  /* 0x00000003ff147819 */ /* 0x000fe20000011404 */
[----:B------:R-:W-:Y:S02]  /*07a0*/  IMAD.MOV R2, RZ, RZ, -R6 ;  /* 0x000000ffff027224 */ /* 0x000fe400078e0a06 */
[----:B------:R-:W-:Y:S01]  /*07b0*/  IMAD.IADD R40, R156, 0x1, -R3 ;  /* 0x000000019c287824 */ /* 0x000fe200078e0a03 */
[----:B------:R-:W-:Y:S01]  /*07c0*/  LEA.HI R3, R29, R156, RZ, 0x6 ;  /* 0x0000009c1d037211 */ /* 0x000fe200078f30ff */
[--C-:B------:R-:W-:Y:S01]  /*07d0*/  IMAD.MOV.U32 R34, RZ, RZ, R20.reuse ;  /* 0x000000ffff227224 */ /* 0x100fe200078e0014 */
[----:B------:R4:W-:Y:S01]  /*07e0*/  STL [R1+0x10], R20 ;  /* 0x0000101401007387 */ /* 0x0009e20000100800 */
[----:B------:R-:W-:-:S02]  /*07f0*/  IMAD.MOV.U32 R34, RZ, RZ, R20 ;  /* 0x000000ffff227224 */ /* 0x000fc400078e0014 */
[C---:B------:R-:W-:Y:S02]  /*0800*/  IMAD R4, R15.reuse, R2, R0 ;  /* 0x000000020f047224 */ /* 0x040fe400078e0200 */
[----:B------:R-:W-:Y:S01]  /*0810*/  IMAD.SHL.U32 R22, R40, 0x8, RZ ;  /* 0x0000000828167824 */ /* 0x000fe200078e00ff */
[----:B------:R-:W-:Y:S02]  /*0820*/  SHF.L.U32 R5, R34, 0x6, RZ ;  /* 0x0000000622057819 */ /* 0x000fe400000006ff */
[----:B------:R-:W-:Y:S02]  /*0830*/  ISETP.GT.U32.AND P2, PT, R15, R4, PT ;  /* 0x000000040f00720c */ /* 0x000fe40003f44070 */
[----:B------:R-:W-:Y:S01]  /*0840*/  MOV R176, R22 ;  /* 0x0000001600b07202 */ /* 0x000fe20000000f00 */
[----:B------:R-:W-:Y:S01]  /*0850*/  IMAD.MOV.U32 R176, RZ, RZ, R22 ;  /* 0x000000ffffb07224 */ /* 0x000fe200078e0016 */
[----:B------:R-:W-:Y:S01]  /*0860*/  LOP3.LUT R0, R5, 0x1c0, RZ, 0xc0, !PT ;  /* 0x000001c005007812 */ /* 0x000fe200078ec0ff */
[----:B------:R5:W-:Y:S01]  /*0870*/  STL [R1+0x8], R22 ;  /* 0x0000081601007387 */ /* 0x000be20000100800 */
[----:B------:R-:W-:-:S02]  /*0880*/  @!P1 SHF.R.S32.HI R5, RZ, 0x1f, R28 ;  /* 0x0000001fff059819 */ /* 0x000fc4000001141c */
[----:B------:R-:W-:Y:S02]  /*0890*/  LOP3.LUT R2, R0, 0x38, R176, 0xf8, !PT ;  /* 0x0000003800027812 */ /* 0x000fe400078ef8b0 */
[----:B------:R-:W-:Y:S01]  /*08a0*/  SHF.R.U32.HI R0, RZ, 0x3, R0 ;  /* 0x00000003ff007819 */ /* 0x000fe20000011600 */
[----:B-1----:R-:W-:Y:S02]  /*08b0*/  @!P1 IMAD R5, R5, R10, RZ ;  /* 0x0000000a05059224 */ /* 0x002fe400078e02ff */
[----:B------:R-:W-:Y:S01]  /*08c0*/  @!P2 IMAD.IADD R4, R4, 0x1, -R15 ;  /* 0x000000010404a824 */ /* 0x000fe200078e0a0f */
[----:B------:R-:W-:Y:S01]  /*08d0*/  LOP3.LUT R0, R2, R0, RZ, 0x3c, !PT ;  /* 0x0000000002007212 */ /* 0x000fe200078e3cff */
[----:B------:R-:W-:Y:S01]  /*08e0*/  @!P2 VIADD R6, R6, 0x1 ;  /* 0x000000010606a836 */ /* 0x000fe20000000000 */
[----:B------:R-:W-:Y:S01]  /*08f0*/  SHF.L.U32 R2, R3, 0x3, RZ ;  /* 0x0000000303027819 */ /* 0x000fe200000006ff */
[----:B----4-:R-:W1:Y:S01]  /*0900*/  @P0 LDC.64 R20, c[0x0][0x250] ;  /* 0x00009400ff140b82 */ /* 0x010e620000000a00 */
[----:B------:R-:W-:Y:S01]  /*0910*/  ISETP.GE.U32.AND P4, PT, R4, R15, PT ;  /* 0x0000000f0400720c */ /* 0x000fe20003f86070 */
[----:B------:R-:W-:Y:S01]  /*0920*/  @!P1 IMAD R9, R28, R11, R5 ;  /* 0x0000000b1c099224 */ /* 0x000fe200078e0205 */
[----:B------:R-:W-:Y:S01]  /*0930*/  LOP3.LUT R204, R0, 0xfffffe00, R2, 0xf8, !PT ;  /* 0xfffffe0000cc7812 */ /* 0x000fe200078ef802 */
[----:B---3--:R-:W-:Y:S01]  /*0940*/  @P1 IMAD.WIDE.U32 R2, R18, R12, RZ ;  /* 0x0000000c12021225 */ /* 0x008fe200078e00ff */
[----:B------:R-:W-:-:S02]  /*0950*/  LOP3.LUT R0, R16, R19, RZ, 0x3c, !PT ;  /* 0x0000001310007212 */ /* 0x000fc400078e3cff */
[----:B------:R-:W-:Y:S01]  /*0960*/  @P0 IADD3 R4, R8, R7, RZ ;  /* 0x0000000708040210 */ /* 0x000fe20007ffe0ff */
[----:B------:R-:W-:Y:S01]  /*0970*/  @P1 IMAD R18, R18, R13, R3 ;  /* 0x0000000d12121224 */ /* 0x000fe200078e0203 */
[----:B------:R-:W-:Y:S01]  /*0980*/  ISETP.GE.AND P3, PT, R0, RZ, PT ;  /* 0x000000ff0000720c */ /* 0x000fe20003f66270 */
[----:B------:R-:W-:Y:S01]  /*0990*/  @P0 IMAD.IADD R0, R8, 0x1, R7 ;  /* 0x0000000108000824 */ /* 0x000fe200078e0207 */
[----:B------:R-:W-:Y:S01]  /*09a0*/  @P1 MOV R14, R2 ;  /* 0x00000002000e1202 */ /* 0x000fe20000000f00 */
[----:B------:R-:W-:-:S04]  /*09b0*/  @!P1 IMAD.WIDE.U32 R10, R28, R10, RZ ;  /* 0x0000000a1c0a9225 */ /* 0x000fc800078e00ff */
[----:B------:R-:W-:Y:S01]  /*09c0*/  @P4 VIADD R6, R6, 0x1 ;  /* 0x0000000106064836 */ /* 0x000fe20000000000 */
[----:B------:R-:W-:-:S03]  /*09d0*/  @!P1 IADD3 R18, R11, R9, RZ ;  /* 0x000000090b129210 */ /* 0x000fc60007ffe0ff */
[----:B------:R-:W-:Y:S02]  /*09e0*/  IMAD.MOV.U32 R15, RZ, RZ, R6 ;  /* 0x000000ffff0f7224 */ /* 0x000fe400078e0006 */
[C---:B-1----:R-:W-:Y:S02]  /*09f0*/  @P0 IMAD R7, R0.reuse, R21, RZ ;  /* 0x0000001500070224 */ /* 0x042fe400078e02ff */
[----:B------:R-:W-:-:S04]  /*0a00*/  @P0 IMAD.WIDE.U32 R2, R0, R20, RZ ;  /* 0x0000001400020225 */ /* 0x000fc800078e00ff */
[C---:B--2---:R-:W-:Y:S01]  /*0a10*/  @P0 IMAD R0, R4.reuse, R89, RZ ;  /* 0x0000005904000224 */ /* 0x044fe200078e02ff */
[----:B------:R-:W-:Y:S01]  /*0a20*/  @P0 IADD3 R25, R3, R7, RZ ;  /* 0x0000000703190210 */ /* 0x000fe20007ffe0ff */
[----:B------:R-:W-:-:S04]  /*0a30*/  @P0 IMAD.WIDE.U32 R4, R4, R88, RZ ;  /* 0x0000005804040225 */ /* 0x000fc800078e00ff */
[----:B------:R-:W-:Y:S01]  /*0a40*/  @P0 IMAD.MOV.U32 R23, RZ, RZ, R2 ;  /* 0x000000ffff170224 */ /* 0x000fe200078e0002 */
[----:B------:R-:W-:Y:S02]  /*0a50*/  @P0 IADD3 R24, R5, R0, RZ ;  /* 0x0000000005180210 */ /* 0x000fe40007ffe0ff */
[----:B-----5:R-:W-:Y:S01]  /*0a60*/  @P0 MOV R22, R4 ;  /* 0x0000000400160202 */ /* 0x020fe20000000f00 */
        /* <DEDUP_REMOVED lines=14> */
.L_x_1477:
        /* <DEDUP_REMOVED lines=14> */
.L_x_1478:
[----:B------:R-:W-:Y:S01]  /*0c30*/  IMAD.IADD R37, R165, 0x1, -R210 ;  /* 0x00000001a5257824 */ /* 0x000fe200078e0ad2 */
[----:B------:R-:W-:Y:S01]  /*0c40*/  ISETP.NE.AND.EX P5, PT, R27, RZ, PT, P5 ;  /* 0x000000ff1b00720c */ /* 0x000fe20003fa5350 */
[C---:B------:R-:W-:Y:S01]  /*0c50*/  VIADD R33, R34.reuse, 0x10 ;  /* 0x0000001022217836 */ /* 0x040fe20000000000 */
[----:B------:R-:W-:Y:S01]  /*0c60*/  SHF.R.S32.HI R35, RZ, 0x1f, R34 ;  /* 0x0000001fff237819 */ /* 0x000fe20000011422 */
[----:B------:R-:W1:Y:S01]  /*0c70*/  S2UR UR4, SR_CgaCtaId ;  /* 0x00000000000479c3 */ /* 0x000e620000008800 */
[C---:B------:R-:W-:Y:S01]  /*0c80*/  VIADD R32, R34.reuse, 0x20 ;  /* 0x0000002022207836 */ /* 0x040fe20000000000 */
[C---:B------:R-:W-:Y:S01]  /*0c90*/  IADD3 R4, R34.reuse, 0x40, RZ ;  /* 0x0000004022047810 */ /* 0x040fe20007ffe0ff */
[----:B------:R-:W-:Y:S01]  /*0ca0*/  STL [R1+0x20], R37 ;  /* 0x0000202501007387 */ /* 0x000fe20000100800 */
[C---:B------:R-:W-:Y:S01]  /*0cb0*/  VIADD R31, R34.reuse, 0x30 ;  /* 0x00000030221f7836 */ /* 0x040fe20000000000 */
[----:B------:R-:W-:Y:S01]  /*0cc0*/  SHF.R.S32.HI R177, RZ, 0x1f, R176 ;  /* 0x0000001fffb17819 */ /* 0x000fe200000114b0 */
[C---:B------:R-:W-:Y:S01]  /*0cd0*/  VIADD R0, R34.reuse, 0x50 ;  /* 0x0000005022007836 */ /* 0x040fe20000000000 */
[----:B------:R-:W-:Y:S01]  /*0ce0*/  STL [R1+0x14], R35 ;  /* 0x0000142301007387 */ /* 0x000fe20000100800 */
[C---:B------:R-:W-:Y:S01]  /*0cf0*/  IADD3 R11, R34.reuse, 0x60, RZ ;  /* 0x00000060220b7810 */ /* 0x040fe20007ffe0ff */
[----:B------:R-:W-:Y:S01]  /*0d00*/  @!P1 IMAD.MOV.U32 R14, RZ, RZ, R10 ;  /* 0x000000ffff0e9224 */ /* 0x000fe200078e000a */
[----:B------:R-:W2:Y:S01]  /*0d10*/  @P5 LDC.64 R12, c[0x0][0x3d0] ;  /* 0x0000f400ff0c5b82 */ /* 0x000ea20000000a00 */
[----:B------:R-:W-:Y:S01]  /*0d20*/  STL [R1+0x34], R33 ;  /* 0x0000342101007387 */ /* 0x000fe20000100800 */
[-C--:B------:R-:W-:Y:S01]  /*0d30*/  ISETP.GE.AND P1, PT, R34, R37.reuse, PT ;  /* 0x000000252200720c */ /* 0x080fe20003f26270 */
[----:B------:R-:W-:Y:S01]  /*0d40*/  ULDC.64 UR6, c[0x0][0x258] ;  /* 0x0000960000067ab9 */ /* 0x000fe20000000a00 */
[----:B------:R-:W-:Y:S01]  /*0d50*/  IADD3 R2, P0, R176, R14, RZ ;  /* 0x0000000eb0027210 */ /* 0x000fe20007f1e0ff */
[----:B------:R-:W-:Y:S01]  /*0d60*/  STL [R1+0x30], R32 ;  /* 0x0000302001007387 */ /* 0x000fe20000100800 */
[----:B------:R-:W-:Y:S01]  /*0d70*/  SHF.R.S32.HI R17, RZ, 0x1f, R16 ;  /* 0x0000001fff117819 */ /* 0x000fe20000011410 */
[----:B------:R-:W-:Y:S01]  /*0d80*/  UMOV UR5, 0x400 ;  /* 0x0000040000057882 */ /* 0x000fe20000000000 */
[----:B------:R-:W-:Y:S01]  /*0d90*/  BSSY B0, `(.L_x_1479) ;  /* 0x0000029000007945 */ /* 0x000fe20003800000 */
[----:B------:R-:W-:Y:S01]  /*0da0*/  STL [R1+0x40], R4 ;  /* 0x0000400401007387 */ /* 0x000fe20000100800 */
[----:B------:R-:W-:Y:S01]  /*0db0*/  IMAD.X R3, R177, 0x1, R18, P0 ;  /* 0x00000001b1037824 */ /* 0x000fe200000e0612 */
[----:B------:R-:W-:Y:S01]  /*0dc0*/  ISETP.GE.AND P0, PT, R0, R37, PT ;  /* 0x000000250000720c */ /* 0x000fe20003f06270 */
[----:B------:R-:W-:Y:S01]  /*0dd0*/  @!P3 IMAD.MOV R15, RZ, RZ, -R15 ;  /* 0x000000ffff0fb224 */ /* 0x000fe200078e0a0f */
[----:B------:R-:W-:Y:S01]  /*0de0*/  STL [R1+0x2c], R31 ;  /* 0x00002c1f01007387 */ /* 0x000fe20000100800 */
[----:B-1----:R-:W-:Y:S01]  /*0df0*/  ULEA UR4, UR4, UR5, 0x18 ;  /* 0x0000000504047291 */ /* 0x002fe2000f8ec03f */
[----:B------:R-:W-:Y:S01]  /*0e00*/  IMAD.WIDE.U32 R8, R16, UR6, R2 ;  /* 0x0000000610087c25 */ /* 0x000fe2000f8e0002 */
[----:B------:R-:W-:Y:S01]  /*0e10*/  @!P6 LOP3.LUT R15, RZ, R19, RZ, 0x33, !PT ;  /* 0x00000013ff0fe212 */ /* 0x000fe200078e33ff */
[----:B------:R1:W-:Y:S01]  /*0e20*/  STL [R1+0x3c], R0 ;  /* 0x00003c0001007387 */ /* 0x0003e20000100800 */
[-C--:B------:R-:W-:Y:S01]  /*0e30*/  ISETP.GE.AND P2, PT, R33, R37.reuse, PT ;  /* 0x000000252100720c */ /* 0x080fe20003f46270 */
[----:B------:R-:W-:Y:S01]  /*0e40*/  VIADD R10, R96, 0x3f ;  /* 0x0000003f600a7836 */ /* 0x000fe20000000000 */
[-C--:B------:R-:W-:Y:S01]  /*0e50*/  ISETP.GE.AND P3, PT, R32, R37.reuse, PT ;  /* 0x000000252000720c */ /* 0x080fe20003f66270 */
[----:B------:R3:W-:Y:S01]  /*0e60*/  STL [R1+0xc], R177 ;  /* 0x00000cb101007387 */ /* 0x0007e20000100800 */
[-C--:B------:R-:W-:Y:S01]  /*0e70*/  ISETP.GE.AND P4, PT, R31, R37.reuse, PT ;  /* 0x000000251f00720c */ /* 0x080fe20003f86270 */
[----:B------:R-:W-:Y:S01]  /*0e80*/  IMAD.WIDE R242, R238, 0x80, R34 ;  /* 0x00000080eef27825 */ /* 0x000fe200078e0222 */
[----:B------:R-:W-:Y:S01]  /*0e90*/  ISETP.GE.AND P6, PT, R4, R37, PT ;  /* 0x000000250400720c */ /* 0x000fe20003fc6270 */
[----:B------:R3:W-:Y:S01]  /*0ea0*/  STL [R1+0x48], R11 ;  /* 0x0000480b01007387 */ /* 0x0007e20000100800 */
[----:B------:R-:W-:-:S02]  /*0eb0*/  P2R R19, PR, RZ, 0x1 ;  /* 0x00000001ff137803 */ /* 0x000fc40000000000 */
[----:B------:R-:W-:Y:S01]  /*0ec0*/  LEA R204, R204, UR4, 0x1 ;  /* 0x00000004cccc7c11 */ /* 0x000fe2000f8e08ff */
[----:B-1----:R-:W-:-:S04]  /*0ed0*/  IMAD R0, R17, UR6, RZ ;  /* 0x0000000611007c24 */ /* 0x002fc8000f8e02ff */
[----:B------:R-:W-:-:S04]  /*0ee0*/  IMAD R0, R16, UR7, R0 ;  /* 0x0000000710007c24 */ /* 0x000fc8000f8e0200 */
[----:B------:R-:W-:Y:S01]  /*0ef0*/  IMAD.IADD R7, R9, 0x1, R0 ;  /* 0x0000000109077824 */ /* 0x000fe200078e0200 */
[----:B--23--:R-:W-:Y:S06]  /*0f00*/  @P1 BRA `(.L_x_1480) ;  /* 0x0000000000441947 */ /* 0x00cfec0003800000 */
        /* <DEDUP_REMOVED lines=17> */
.L_x_1480:
[----:B------:R-:W-:Y:S05]  /*1020*/  BSYNC B0 ;  /* 0x0000000000007941 */ /* 0x000fea0003800000 */
.L_x_1479:
[----:B------:R-:W-:Y:S01]  /*1030*/  VIADD R36, R34, 0x70 ;  /* 0x0000007022247836 */ /* 0x000fe20000000000 */
[----:B------:R-:W-:Y:S01]  /*1040*/  ISETP.GE.AND P0, PT, R11, R37, PT ;  /* 0x000000250b00720c */ /* 0x000fe20003f06270 */
[----:B------:R-:W-:Y:S01]  /*1050*/  BSSY B0, `(.L_x_1481) ;  /* 0x000001a000007945 */ /* 0x000fe20003800000 */
[----:B------:R-:W-:Y:S02]  /*1060*/  SHF.R.S32.HI R11, RZ, 0x1f, R10 ;  /* 0x0000001fff0b7819 */ /* 0x000fe4000001140a */
[----:B------:R3:W-:Y:S01]  /*1070*/  STL [R1+0x44], R36 ;  /* 0x0000442401007387 */ /* 0x0007e20000100800 */
[----:B------:R-:W-:Y:S02]  /*1080*/  P2R R18, PR, RZ, 0x1 ;  /* 0x00000001ff127803 */ /* 0x000fe40000000000 */
[----:B------:R-:W-:Y:S01]  /*1090*/  @P5 SHF.R.S32.HI R14, RZ, 0x1f, R28 ;  /* 0x0000001fff0e5819 */ /* 0x000fe2000001141c */
[----:B------:R-:W-:Y:S06]  /*10a0*/  @P2 BRA `(.L_x_1482) ;  /* 0x0000000000502947 */ /* 0x000fec0003800000 */
[----:B------:R-:W-:Y:S02]  /*10b0*/  ULDC UR5, c[0x0][0x2d0] ;  /* 0x0000b40000057ab9 */ /* 0x000fe40000000800 */
[----:B------:R-:W-:-:S13]  /*10c0*/  ISETP.GE.AND P0, PT, R176, UR5, PT ;  /* 0x00000005b0007c0c */ /* 0x000fda000bf06270 */
[----:B------:R4:W-:Y:S01]  /*10d0*/  @P0 STS.128 [R204+0x800], RZ ;  /* 0x000800ffcc000388 */ /* 0x0009e20000000c00 */
[----:B------:R-:W-:Y:S05]  /*10e0*/  @P0 BRA `(.L_x_1482) ;  /* 0x0000000000400947 */ /* 0x000fea0003800000 */
[----:B--2---:R-:W-:Y:S01]  /*10f0*/  IADD3 R4, P0, R242, 0x10, RZ ;  /* 0x00000010f2047810 */ /* 0x004fe20007f1e0ff */
        /* <DEDUP_REMOVED lines=15> */
.L_x_1482:
[----:B------:R-:W-:Y:S05]  /*11f0*/  BSYNC B0 ;  /* 0x0000000000007941 */ /* 0x000fea0003800000 */
.L_x_1481:
[----:B------:R-:W-:Y:S01]  /*1200*/  @P5 IMAD R0, R14, R12, RZ ;  /* 0x0000000c0e005224 */ /* 0x000fe200078e02ff */
[----:B------:R-:W-:Y:S01]  /*1210*/  BSSY B0, `(.L_x_1483) ;  /* 0x000001a000007945 */ /* 0x000fe20003800000 */
[----:B------:R-:W-:Y:S01]  /*1220*/  LEA.HI R203, R11, R10, RZ, 0x6 ;  /* 0x0000000a0bcb7211 */ /* 0x000fe200078f30ff */
[----:B------:R-:W-:Y:S01]  /*1230*/  @P5 IMAD.WIDE.U32 R16, R28, R12, R16 ;  /* 0x0000000c1c105225 */ /* 0x000fe200078e0010 */
[----:B------:R-:W-:-:S03]  /*1240*/  ISETP.GE.AND P1, PT, R36, R37, PT ;  /* 0x000000252400720c */ /* 0x000fc60003f26270 */
[----:B------:R-:W-:Y:S01]  /*1250*/  @P5 IMAD R10, R28, R13, R0 ;  /* 0x0000000d1c0a5224 */ /* 0x000fe200078e0200 */
[----:B------:R-:W-:Y:S05]  /*1260*/  @P3 BRA `(.L_x_1484) ;  /* 0x0000000000503947 */ /* 0x000fea0003800000 */
        /* <DEDUP_REMOVED lines=20> */
.L_x_1484:
[----:B------:R-:W-:Y:S05]  /*13b0*/  BSYNC B0 ;  /* 0x0000000000007941 */ /* 0x000fea0003800000 */
.L_x_1483:
[----:B------:R-:W-:Y:S04]  /*13c0*/  BSSY B0, `(.L_x_1485) ;  /* 0x0000016000007945 */ /* 0x000fe80003800000 */
        /* <DEDUP_REMOVED lines=21> */
.L_x_1486:
[----:B------:R-:W-:Y:S05]  /*1520*/  BSYNC B0 ;  /* 0x0000000000007941 */ /* 0x000fea0003800000 */
.L_x_1485:
        /* <DEDUP_REMOVED lines=22> */
.L_x_1488:
[----:B------:R-:W-:Y:S05]  /*1690*/  BSYNC B0 ;  /* 0x0000000000007941 */ /* 0x000fea0003800000 */
.L_x_1487:
[----:B------:R-:W-:Y:S01]  /*16a0*/  ISETP.NE.AND P0, PT, R19, RZ, PT ;  /* 0x000000ff1300720c */ /* 0x000fe20003f05270 */
[----:B------:R-:W-:-:S12]  /*16b0*/  BSSY B0, `(.L_x_1489) ;  /* 0x0000016000007945 */ /* 0x000fd80003800000 */
        /* <DEDUP_REMOVED lines=21> */
.L_x_1490:
[----:B------:R-:W-:Y:S05]  /*1810*/  BSYNC B0 ;  /* 0x0000000000007941 */ /* 0x000fea0003800000 */
.L_x_1489:
        /* <DEDUP_REMOVED lines=23> */
.L_x_1492:
[----:B------:R-:W-:Y:S05]  /*1990*/  BSYNC B0 ;  /* 0x0000000000007941 */ /* 0x000fea0003800000 */
.L_x_1491:
        /* <DEDUP_REMOVED lines=22> */
.L_x_1494:
[----:B------:R-:W-:Y:S05]  /*1b00*/  BSYNC B0 ;  /* 0x0000000000007941 */ /* 0x000fea0003800000 */
.L_x_1493:
[-C--:B------:R-:W-:Y:S01]  /*1b10*/  IMAD R0, R35, R88.reuse, RZ ;  /* 0x0000005823007224 */ /* 0x080fe200078e02ff */
[----:B------:R-:W-:Y:S01]  /*1b20*/  SHF.R.S32.HI R9, RZ, 0x1f, R15 ;  /* 0x0000001fff097819 */ /* 0x000fe2000001140f */
[--C-:B--2---:R-:W-:Y:S01]  /*1b30*/  IMAD.WIDE.U32 R4, R34, R88, R176.reuse ;  /* 0x0000005822047225 */ /* 0x104fe200078e00b0 */
[----:B------:R-:W-:Y:S01]  /*1b40*/  ULDC.64 UR6, c[0x0][0x260] ;  /* 0x0000980000067ab9 */ /* 0x000fe20000000a00 */
[----:B------:R-:W-:Y:S01]  /*1b50*/  LEA.HI.SX32 R90, R203, 0xffffffff, 0x1a ;  /* 0xffffffffcb5a7811 */ /* 0x000fe200078fd2ff */
[----:B------:R-:W-:Y:S01]  /*1b60*/  BSSY B0, `(.L_x_1495) ;  /* 0x000002e000007945 */ /* 0x000fe20003800000 */
[----:B------:R-:W-:Y:S01]  /*1b70*/  IMAD R7, R35, R20, RZ ;  /* 0x0000001423077224 */ /* 0x000fe200078e02ff */
[----:B------:R-:W-:Y:S01]  /*1b80*/  IADD3 R6, P2, R22, R4, RZ ;  /* 0x0000000416067210 */ /* 0x000fe20007f5e0ff */
[----:B------:R-:W-:Y:S01]  /*1b90*/  IMAD.WIDE.U32 R2, R34, R20, R176 ;  /* 0x0000001422027225 */ /* 0x000fe200078e00b0 */
[----:B------:R-:W-:Y:S02]  /*1ba0*/  @P5 LEA R12, P0, R16, R26, 0x2 ;  /* 0x0000001a100c5211 */ /* 0x000fe400078010ff */
[----:B------:R-:W-:Y:S01]  /*1bb0*/  @P5 IADD3 R10, R17, R10, RZ ;  /* 0x0000000a110a5210 */ /* 0x000fe20007ffe0ff */
[C---:B------:R-:W-:Y:S01]  /*1bc0*/  IMAD R8, R34.reuse, R89, R0 ;  /* 0x0000005922087224 */ /* 0x040fe200078e0200 */
[----:B------:R-:W-:Y:S01]  /*1bd0*/  IADD3 R4, P1, R23, R2, RZ ;  /* 0x0000000217047210 */ /* 0x000fe20007f3e0ff */
[----:B------:R-:W-:Y:S01]  /*1be0*/  IMAD R0, R34, R21, R7 ;  /* 0x0000001522007224 */ /* 0x000fe200078e0207 */
[----:B------:R-:W-:Y:S01]  /*1bf0*/  @P5 LEA.HI.X R13, R16, R27, R10, 0x2, P0 ;  /* 0x0000001b100d5211 */ /* 0x000fe200000f140a */
[----:B------:R-:W-:Y:S01]  /*1c00*/  IMAD R2, R9, UR6, RZ ;  /* 0x0000000609027c24 */ /* 0x000fe2000f8e02ff */
[----:B------:R-:W-:Y:S01]  /*1c10*/  IADD3.X R7, R24, R5, R8, P2, !PT ;  /* 0x0000000518077210 */ /* 0x000fe200017fe408 */
[----:B------:R-:W-:Y:S01]  /*1c20*/  IMAD R8, R90, -0x40, R96 ;  /* 0xffffffc05a087824 */ /* 0x000fe200078e0260 */
[----:B------:R-:W-:Y:S01]  /*1c30*/  IADD3.X R5, R25, R3, R0, P1, !PT ;  /* 0x0000000319057210 */ /* 0x000fe20000ffe400 */
[C---:B------:R-:W-:Y:S01]  /*1c40*/  IMAD R2, R15.reuse, UR7, R2 ;  /* 0x000000070f027c24 */ /* 0x040fe2000f8e0202 */
[----:B------:R-:W-:Y:S01]  /*1c50*/  SHF.L.U64.HI R154, R88, 0x6, R89 ;  /* 0x00000006589a7819 */ /* 0x000fe20000010259 */
[----:B------:R-:W-:Y:S01]  /*1c60*/  IMAD.WIDE.U32 R218, R15, UR6, R6 ;  /* 0x000000060fda7c25 */ /* 0x000fe2000f8e0006 */
[----:B------:R-:W-:Y:S01]  /*1c70*/  ULDC.64 UR6, c[0x0][0x268] ;  /* 0x00009a0000067ab9 */ /* 0x000fe20000000a00 */
[----:B------:R-:W-:-:S02]  /*1c80*/  ISETP.GE.AND P0, PT, R34, R8, PT ;  /* 0x000000082200720c */ /* 0x000fc40003f06270 */
[----:B------:R-:W-:Y:S01]  /*1c90*/  IMAD.WIDE.U32 R18, R15, UR6, R4 ;  /* 0x000000060f127c25 */ /* 0x000fe2000f8e0004 */
[----:B------:R-:W-:Y:S02]  /*1ca0*/  SHF.R.S32.HI R14, RZ, 0x1f, R90 ;  /* 0x0000001fff0e7819 */ /* 0x000fe4000001145a */
[----:B------:R-:W-:Y:S01]  /*1cb0*/  SHF.L.U32 R98, R88, 0x6, RZ ;  /* 0x0000000658627819 */ /* 0x000fe200000006ff */
[----:B------:R-:W-:Y:S01]  /*1cc0*/  IMAD R0, R154, R90, RZ ;  /* 0x0000005a9a007224 */ /* 0x000fe200078e02ff */
[----:B------:R2:W-:Y:S01]  /*1cd0*/  STL.64 [R1+0x18], R18 ;  /* 0x0000181201007387 */ /* 0x0005e20000100a00 */
[----:B------:R-:W-:Y:S01]  /*1ce0*/  IADD3 R217, R219, R2, RZ ;  /* 0x00000002dbd97210 */ /* 0x000fe20007ffe0ff */
[----:B------:R-:W-:Y:S01]  /*1cf0*/  IMAD R6, R9, UR6, RZ ;  /* 0x0000000609067c24 */ /* 0x000fe2000f8e02ff */
[----:B------:R-:W-:Y:S01]  /*1d00*/  MOV R216, R218 ;  /* 0x000000da00d87202 */ /* 0x000fe20000000f00 */
[----:B------:R-:W-:Y:S01]  /*1d10*/  IMAD R0, R14, R98, R0 ;  /* 0x000000620e007224 */ /* 0x000fe200078e0200 */
[-C--:B------:R-:W-:Y:S01]  /*1d20*/  ISETP.GE.AND P1, PT, R33, R8.reuse, PT ;  /* 0x000000082100720c */ /* 0x080fe20003f26270 */
[----:B------:R-:W-:Y:S01]  /*1d30*/  IMAD R16, R15, UR7, R6 ;  /* 0x000000070f107c24 */ /* 0x000fe2000f8e0206 */
[----:B------:R-:W-:Y:S01]  /*1d40*/  ISETP.GE.AND P2, PT, R32, R8, PT ;  /* 0x000000082000720c */ /* 0x000fe20003f46270 */
[----:B------:R-:W-:Y:S01]  /*1d50*/  IMAD.WIDE.U32 R2, R90, R98, R216 ;  /* 0x000000625a027225 */ /* 0x000fe200078e00d8 */
[----:B------:R-:W-:-:S04]  /*1d60*/  ISETP.GE.AND P3, PT, R31, R8, PT ;  /* 0x000000081f00720c */ /* 0x000fc80003f66270 */
[----:B------:R-:W-:Y:S01]  /*1d70*/  IADD3 R5, R3, R0, RZ ;  /* 0x0000000003057210 */ /* 0x000fe20007ffe0ff */
[----:B------:R-:W-:Y:S08]  /*1d80*/  @P0 BRA `(.L_x_1496) ;  /* 0x00000000002c0947 */ /* 0x000ff00003800000 */
        /* <DEDUP_REMOVED lines=11> */
.L_x_1496:
[----:B------:R-:W-:Y:S05]  /*1e40*/  BSYNC B0 ;  /* 0x0000000000007941 */ /* 0x000fea0003800000 */
.L_x_1495:
[----:B------:R-:W-:Y:S01]  /*1e50*/  BSSY B0, `(.L_x_1497) ;  /* 0x0000011000007945 */ /* 0x000fe20003800000 */
[C---:B------:R-:W-:Y:S02]  /*1e60*/  SHF.L.U64.HI R245, R88.reuse, 0x4, R89 ;  /* 0x0000000458f57819 */ /* 0x040fe40000010259 */
[----:B------:R-:W-:Y:S01]  /*1e70*/  SHF.L.U32 R252, R88, 0x4, RZ ;  /* 0x0000000458fc7819 */ /* 0x000fe200000006ff */
[----:B------:R-:W-:Y:S05]  /*1e80*/  @P1 BRA `(.L_x_1498) ;  /* 0x0000000000341947 */ /* 0x000fea0003800000 */
[----:B------:R-:W-:Y:S02]  /*1e90*/  ULDC UR5, c[0x0][0x2d0] ;  /* 0x0000b40000057ab9 */ /* 0x000fe40000000800 */
[----:B------:R-:W-:-:S13]  /*1ea0*/  ISETP.GE.AND P0, PT, R176, UR5, PT ;  /* 0x00000005b0007c0c */ /* 0x000fda000bf06270 */
[----:B------:R1:W-:Y:S01]  /*1eb0*/  @P0 STS.128 [R204+0x4800], RZ ;  /* 0x004800ffcc000388 */ /* 0x0003e20000000c00 */
[----:B------:R-:W-:Y:S05]  /*1ec0*/  @P0 BRA `(.L_x_1498) ;  /* 0x0000000000240947 */ /* 0x000fea0003800000 */
[----:B------:R-:W-:Y:S01]  /*1ed0*/  IADD3 R0, P0, R252, R2, RZ ;  /* 0x00000002fc007210 */ /* 0x000fe20007f1e0ff */
[----:B------:R-:W-:-:S04]  /*1ee0*/  ULDC.64 UR6, c[0x0][0x218] ;  /* 0x0000860000067ab9 */ /* 0x000fc80000000a00 */
[----:B-1----:R-:W-:Y:S01]  /*1ef0*/  IMAD.X R7, R245, 0x1, R5, P0 ;  /* 0x00000001f5077824 */ /* 0x002fe200000e0605 */
[----:B------:R-:W-:-:S04]  /*1f00*/  LEA R6, P0, R0, UR6, 0x1 ;  /* 0x0000000600067c11 */ /* 0x000fc8000f8008ff */
[----:B------:R-:W-:-:S05]  /*1f10*/  LEA.HI.X R7, R0, UR7, R7, 0x1, P0 ;  /* 0x0000000700077c11 */ /* 0x000fca00080f0c07 */
[----:B------:R-:W-:Y:S01]  /*1f20*/  @!PT LDS RZ, [RZ] ;  /* 0x00000000fffff984 */ /* 0x000fe20000000800 */
[----:B------:R-:W-:Y:S01]  /*1f30*/  @!PT LDS RZ, [RZ] ;  /* 0x00000000fffff984 */ /* 0x000fe20000000800 */
[----:B------:R-:W-:Y:S01]  /*1f40*/  @!PT LDS RZ, [RZ] ;  /* 0x00000000fffff984 */ /* 0x000fe20000000800 */
[----:B------:R1:W-:Y:S04]  /*1f50*/  LDGSTS.E.BYPASS.LTC128B.128 [R204+0x4800], desc[UR20][R6.64] ;  /* 0x0480000006cc7fae */ /* 0x0003e8000b901d54 */
.L_x_1498:
[----:B------:R-:W-:Y:S05]  /*1f60*/  BSYNC B0 ;  /* 0x0000000000007941 */ /* 0x000fea0003800000 */
.L_x_1497:
        /* <DEDUP_REMOVED lines=8> */
[----:B-1----:R-:W-:Y:S02]  /*1ff0*/  LEA.HI.X R7, R88, R5, R89, 0x5, P0 ;  /* 0x0000000558077211 */ /* 0x002fe400000f2c59 */
[----:B------:R-:W-:-:S04]  /*2000*/  LEA R6, P0, R0, UR6, 0x1 ;  /* 0x0000000600067c11 */ /* 0x000fc8000f8008ff */
[----:B------:R-:W-:-:S05]  /*2010*/  LEA.HI.X R7, R0, UR7, R7, 0x1, P0 ;  /* 0x0000000700077c11 */ /* 0x000fca00080f0c07 */
[----:B------:R-:W-:Y:S01]  /*2020*/  @!PT LDS RZ, [RZ] ;  /* 0x00000000fffff984 */ /* 0x000fe20000000800 */
[----:B------:R-:W-:Y:S01]  /*2030*/  @!PT LDS RZ, [RZ] ;  /* 0x00000000fffff984 */ /* 0x000fe20000000800 */
[----:B------:R-:W-:Y:S01]  /*2040*/  @!PT LDS RZ, [RZ] ;  /* 0x00000000fffff984 */ /* 0x000fe20000000800 */
[----:B------:R1:W-:Y:S04]  /*2050*/  LDGSTS.E.BYPASS.LTC128B.128 [R204+0x5000], desc[UR20][R6.64] ;  /* 0x0500000006cc7fae */ /* 0x0003e8000b901d54 */
.L_x_1500:
[----:B------:R-:W-:Y:S05]  /*2060*/  BSYNC B0 ;  /* 0x0000000000007941 */ /* 0x000fea0003800000 */
.L_x_1499:
        /* <DEDUP_REMOVED lines=17> */
.L_x_1502:
[----:B------:R-:W-:Y:S05]  /*2180*/  BSYNC B0 ;  /* 0x0000000000007941 */ /* 0x000fea0003800000 */
.L_x_1501:
[----:B------:R-:W-:Y:S01]  /*2190*/  LEA.HI R2, R29, R156, RZ, 0x4 ;  /* 0x0000009c1d027211 */ /* 0x000fe200078f20ff */
[----:B------:R-:W0:Y:S03]  /*21a0*/  LDGDEPBAR ;  /* 0x00000000000079af */ /* 0x000e260000000000 */
[----:B------:R-:W-:Y:S01]  /*21b0*/  LOP3.LUT R0, R2, 0xfffffff0, RZ, 0xc0, !PT ;  /* 0xfffffff002007812 */ /* 0x000fe200078ec0ff */
[----:B------:R2:W5:Y:S01]  /*21c0*/  @P5 LDG.E R97, desc[UR20][R12.64] ;  /* 0x000000140c615981 */ /* 0x000562000c1e1900 */
[----:B------:R-:W-:Y:S01]  /*21d0*/  SHF.R.S32.HI R3, RZ, 0x4, R2 ;  /* 0x00000004ff037819 */ /* 0x000fe20000011402 */
[----:B------:R-:W-:Y:S01]  /*21e0*/  IMAD.SHL.U32 R9, R40, 0x40, RZ ;  /* 0x0000004028097824 */ /* 0x000fe200078e00ff */
[-C--:B------:R-:W-:Y:S01]  /*21f0*/  ISETP.GE.AND P0, PT, R34, R8.reuse, PT ;  /* 0x000000082200720c */ /* 0x080fe20003f06270 */
[----:B------:R-:W-:Y:S01]  /*2200*/  IMAD.IADD R0, R156, 0x1, -R0 ;  /* 0x000000019c007824 */ /* 0x000fe200078e0a00 */
[----:B------:R-:W-:Y:S01]  /*2210*/  LEA.HI R2, R2, R3, RZ, 0x1 ;  /* 0x0000000302027211 */ /* 0x000fe200078f08ff */
[----:B-1----:R-:W-:Y:S01]  /*2220*/  IMAD.SHL.U32 R4, R34, 0x8, RZ ;  /* 0x0000000822047824 */ /* 0x002fe200078e00ff */
[----:B------:R-:W-:Y:S01]  /*2230*/  ISETP.GE.AND P2, PT, R33, R8, PT ;  /* 0x000000082100720c */ /* 0x000fe20003f46270 */
[----:B------:R-:W-:Y:S01]  /*2240*/  BSSY B0, `(.L_x_1503) ;  /* 0x000002f000007945 */ /* 0x000fe20003800000 */
[----:B------:R-:W-:-:S02]  /*2250*/  SHF.R.S32.HI R7, RZ, 0x1f, R0 ;  /* 0x0000001fff077819 */ /* 0x000fc40000011400 */
[----:B------:R-:W-:Y:S02]  /*2260*/  LOP3.LUT R5, R2, 0xfffffffe, RZ, 0xc0, !PT ;  /* 0xfffffffe02057812 */ /* 0x000fe400078ec0ff */
[----:B------:R-:W-:Y:S02]  /*2270*/  LEA.HI R7, R7, R0, RZ, 0x3 ;  /* 0x0000000007077211 */ /* 0x000fe400078f18ff */
[----:B------:R-:W-:Y:S01]  /*2280*/  LOP3.LUT R2, R9, 0x1c0, RZ, 0xc0, !PT ;  /* 0x000001c009027812 */ /* 0x000fe200078ec0ff */
[----:B------:R-:W-:Y:S01]  /*2290*/  IMAD.IADD R9, R3, 0x1, -R5 ;  /* 0x0000000103097824 */ /* 0x000fe200078e0a05 */
[----:B------:R-:W-:Y:S02]  /*22a0*/  LOP3.LUT R6, R7, 0xfffffff8, RZ, 0xc0, !PT ;  /* 0xfffffff807067812 */ /* 0x000fe400078ec0ff */
[----:B------:R-:W-:Y:S01]  /*22b0*/  LOP3.LUT R3, R2, 0x8, R4, 0xf8, !PT ;  /* 0x0000000802037812 */ /* 0x000fe200078ef804 */
[----:B------:R-:W-:-:S04]  /*22c0*/  DEPBAR.LE SB0, 0x0 ;  /* 0x000080000000791a */ /* 0x000fc80000000000 */
[----:B------:R-:W-:Y:S01]  /*22d0*/  BAR.SYNC.DEFER_BLOCKING 0x0 ;  /* 0x0000000000007b1d */ /* 0x000fe20000010000 */
[----:B--2---:R-:W-:Y:S01]  /*22e0*/  IMAD.IADD R12, R19, 0x1, R16 ;  /* 0x00000001130c7824 */ /* 0x004fe200078e0210 */
[----:B------:R-:W-:Y:S01]  /*22f0*/  ISETP.GE.AND P3, PT, R32, R8, PT ;  /* 0x000000082000720c */ /* 0x000fe20003f66270 */
[----:B------:R-:W-:Y:S01]  /*2300*/  IMAD.IADD R11, R0, 0x1, -R6 ;  /* 0x00000001000b7824 */ /* 0x000fe200078e0a06 */
[----:B------:R-:W-:Y:S01]  /*2310*/  SHF.R.U32.HI R0, RZ, 0x3, R2 ;  /* 0x00000003ff007819 */ /* 0x000fe20000011602 */
[----:B------:R-:W-:Y:S01]  /*2320*/  IMAD R4, R14, R20, RZ ;  /* 0x000000140e047224 */ /* 0x000fe200078e02ff */
[----:B------:R-:W-:Y:S01]  /*2330*/  ISETP.GE.AND P4, PT, R31, R8, PT ;  /* 0x000000081f00720c */ /* 0x000fe20003f86270 */
[----:B------:R-:W-:Y:S01]  /*2340*/  IMAD.SHL.U32 R5, R9, 0x8, RZ ;  /* 0x0000000809057824 */ /* 0x000fe200078e00ff */
[----:B------:R1:W-:Y:S01]  /*2350*/  STL [R1+0x24], R12 ;  /* 0x0000240c01007387 */ /* 0x0003e20000100800 */
[----:B------:R-:W-:Y:S01]  /*2360*/  LOP3.LUT R10, R3, R0, RZ, 0x3c, !PT ;  /* 0x00000000030a7212 */ /* 0x000fe200078e3cff */
[----:B------:R-:W-:Y:S01]  /*2370*/  IMAD.SHL.U32 R0, R11, 0x40, RZ ;  /* 0x000000400b007824 */ /* 0x000fe200078e00ff */
[----:B------:R-:W-:Y:S01]  /*2380*/  SHF.R.S32.HI R99, RZ, 0x5, R30 ;  /* 0x00000005ff637819 */ /* 0x000fe2000001141e */
[----:B------:R-:W-:-:S02]  /*2390*/  IMAD.SHL.U32 R8, R7, 0x40, RZ ;  /* 0x0000004007087824 */ /* 0x000fc400078e00ff */
[----:B------:R-:W-:Y:S01]  /*23a0*/  IMAD.WIDE.U32 R2, R90, R20, RZ ;  /* 0x000000145a027225 */ /* 0x000fe200078e00ff */
[----:B------:R-:W-:Y:S02]  /*23b0*/  LOP3.LUT R0, R0, 0x1c0, RZ, 0xc0, !PT ;  /* 0x000001c000007812 */ /* 0x000fe400078ec0ff */
[----:B------:R-:W-:Y:S01]  /*23c0*/  LOP3.LUT R155, R8, 0xfffffe00, RZ, 0xc0, !PT ;  /* 0xfffffe00089b7812 */ /* 0x000fe200078ec0ff */
[----:B------:R-:W-:Y:S01]  /*23d0*/  IMAD R4, R90, R21, R4 ;  /* 0x000000155a047224 */ /* 0x000fe200078e0204 */
[----:B------:R-:W-:Y:S02]  /*23e0*/  LOP3.LUT R7, R0, 0x8, R5, 0xf8, !PT ;  /* 0x0000000800077812 */ /* 0x000fe400078ef805 */
[----:B------:R-:W-:Y:S01]  /*23f0*/  SHF.R.U32.HI R5, RZ, 0x3, R0 ;  /* 0x00000003ff057819 */ /* 0x000fe20000011600 */
[----:B------:R-:W-:Y:S01]  /*2400*/  IMAD.IADD R4, R3, 0x1, R4 ;  /* 0x0000000103047824 */ /* 0x000fe200078e0204 */
[C---:B------:R-:W-:Y:S01]  /*2410*/  LEA R6, P1, R2.reuse, R18, 0x6 ;  /* 0x0000001202067211 */ /* 0x040fe200078230ff */
[----:B------:R1:W-:Y:S01]  /*2420*/  @P0 STS.128 [R204+0x6000], RZ ;  /* 0x006000ffcc000388 */ /* 0x0003e20000000c00 */
[----:B------:R-:W-:Y:S01]  /*2430*/  LOP3.LUT R153, R7, R5, RZ, 0x3c, !PT ;  /* 0x0000000507997212 */ /* 0x000fe200078e3cff */
[----:B------:R-:W-:Y:S01]  /*2440*/  IMAD R0, R9, 0x200, R10 ;  /* 0x0000020009007824 */ /* 0x000fe200078e020a */
[----:B------:R-:W-:Y:S01]  /*2450*/  LEA.HI.X R7, R2, R12, R4, 0x6, P1 ;  /* 0x0000000c02077211 */ /* 0x000fe200008f3404 */
[----:B------:R-:W-:Y:S01]  /*2460*/  IMAD R5, R99, 0x400, R155 ;  /* 0x0000040063057824 */ /* 0x000fe200078e029b */
        /* <DEDUP_REMOVED lines=12> */
.L_x_1504:
[----:B------:R-:W-:Y:S05]  /*2530*/  BSYNC B0 ;  /* 0x0000000000007941 */ /* 0x000fea0003800000 */
.L_x_1503:
[----:B------:R1:W-:Y:S01]  /*2540*/  @P2 STS.128 [R204+0x6800], RZ ;  /* 0x006800ffcc002388 */ /* 0x0003e20000000c00 */
[----:B------:R-:W-:Y:S04]  /*2550*/  BSSY B0, `(.L_x_1505) ;  /* 0x000000f000007945 */ /* 0x000fe80003800000 */
[----:B------:R-:W-:Y:S05]  /*2560*/  @P2 BRA `(.L_x_1506) ;  /* 0x0000000000342947 */ /* 0x000fea0003800000 */
[----:B------:R-:W-:Y:S02]  /*2570*/  ULDC UR5, c[0x0][0x2d0] ;  /* 0x0000b40000057ab9 */ /* 0x000fe40000000800 */
[----:B------:R-:W-:-:S13]  /*2580*/  ISETP.GE.AND P0, PT, R176, UR5, PT ;  /* 0x00000005b0007c0c */ /* 0x000fda000bf06270 */
[----:B------:R1:W-:Y:S01]  /*2590*/  @P0 STS.128 [R204+0x6800], RZ ;  /* 0x006800ffcc000388 */ /* 0x0003e20000000c00 */
[----:B------:R-:W-:Y:S05]  /*25a0*/  @P0 BRA `(.L_x_1506) ;  /* 0x0000000000240947 */ /* 0x000fea0003800000 */
[----:B-1----:R-:W-:Y:S01]  /*25b0*/  LEA R3, P0, R20, R6, 0x4 ;  /* 0x0000000614037211 */ /* 0x002fe200078020ff */
[----:B------:R-:W-:-:S03]  /*25c0*/  ULDC.64 UR6, c[0x0][0x220] ;  /* 0x0000880000067ab9 */ /* 0x000fc60000000a00 */
[----:B------:R-:W-:Y:S02]  /*25d0*/  LEA.HI.X R4, R20, R7, R21, 0x4, P0 ;  /* 0x0000000714047211 */ /* 0x000fe400000f2415 */
[----:B------:R-:W-:-:S04]  /*25e0*/  LEA R2, P0, R3, UR6, 0x1 ;  /* 0x0000000603027c11 */ /* 0x000fc8000f8008ff */
[----:B------:R-:W-:-:S05]  /*25f0*/  LEA.HI.X R3, R3, UR7, R4, 0x1, P0 ;  /* 0x0000000703037c11 */ /* 0x000fca00080f0c04 */
[----:B------:R-:W-:Y:S01]  /*2600*/  @!PT LDS RZ, [RZ] ;  /* 0x00000000fffff984 */ /* 0x000fe20000000800 */
[----:B------:R-:W-:Y:S01]  /*2610*/  @!PT LDS RZ, [RZ] ;  /* 0x00000000fffff984 */ /* 0x000fe20000000800 */
[----:B------:R-:W-:Y:S01]  /*2620*/  @!PT LDS RZ, [RZ] ;  /* 0x00000000fffff984 */ /* 0x000fe20000000800 */
[----:B------:R1:W-:Y:S04]  /*2630*/  LDGSTS.E.BYPASS.LTC128B.128 [R204+0x6800], desc[UR20][R2.64] ;  /* 0x0680000002cc7fae */ /* 0x0003e8000b901d54 */
.L_x_1506:
[----:B------:R-:W-:Y:S05]  /*2640*/  BSYNC B0 ;  /* 0x0000000000007941 */ /* 0x000fea0003800000 */
.L_x_1505:
        /* <DEDUP_REMOVED lines=16> */
.L_x_1508:
[----:B------:R-:W-:Y:S05]  /*2750*/  BSYNC B0 ;  /* 0x0000000000007941 */ /* 0x000fea0003800000 */
.L_x_1507:
[----:B------:R2:W-:Y:S01]  /*2760*/  @P4 STS.128 [R204+0x7800], RZ ;  /* 0x007800ffcc004388 */ /* 0x0005e20000000c00 */
[----:B------:R-:W-:Y:S01]  /*2770*/  R2P PR, R11, 0x6 ;  /* 0x000000060b007804 */ /* 0x000fe20000000000 */
[----:B-1----:R-:W-:Y:S01]  /*2780*/  IMAD.IADD R2, R153, 0x1, R5 ;  /* 0x0000000199027824 */ /* 0x002fe200078e0205 */
[----:B------:R-:W-:Y:S01]  /*2790*/  BSSY B0, `(.L_x_1509) ;  /* 0x0000016000007945 */ /* 0x000fe20003800000 */
[----:B------:R-:W-:Y:S01]  /*27a0*/  IMAD.MOV.U32 R4, RZ, RZ, 0x10 ;  /* 0x00000010ff047424 */ /* 0x000fe200078e00ff */
[----:B------:R-:W-:Y:S01]  /*27b0*/  LEA R188, R0, UR4, 0x1 ;  /* 0x0000000400bc7c11 */ /* 0x000fe2000f8e08ff */
[----:B------:R-:W-:Y:S01]  /*27c0*/  IMAD.MOV.U32 R16, RZ, RZ, 0x20 ;  /* 0x00000020ff107424 */ /* 0x000fe200078e00ff */
[----:B------:R-:W-:Y:S02]  /*27d0*/  LEA R195, R2, UR4, 0x1 ;  /* 0x0000000402c37c11 */ /* 0x000fe4000f8e08ff */
[----:B------:R-:W-:Y:S02]  /*27e0*/  SEL R4, R4, 0xfffffff0, !P1 ;  /* 0xfffffff004047807 */ /* 0x000fe40004800000 */
[----:B------:R-:W-:Y:S01]  /*27f0*/  SEL R5, R16, 0xffffffe0, !P2 ;  /* 0xffffffe010057807 */ /* 0x000fe20005000000 */
[----:B------:R-:W-:Y:S06]  /*2800*/  @P4 BRA `(.L_x_1510) ;  /* 0x0000000000384947 */ /* 0x000fec0003800000 */
        /* <DEDUP_REMOVED lines=14> */
.L_x_1510:
[----:B------:R-:W-:Y:S05]  /*28f0*/  BSYNC B0 ;  /* 0x0000000000007941 */ /* 0x000fea0003800000 */
.L_x_1509:
[----:B------:R-:W-:Y:S01]  /*2900*/  LDSM.16.M88.4 R12, [R195] ;  /* 0x00000000c30c783b */ /* 0x000fe20000000200 */
[----:B------:R-:W-:Y:S01]  /*2910*/  R2P PR, R40, 0x6 ;  /* 0x0000000628007804 */ /* 0x000fe20000000000 */
[--C-:B------:R-:W-:Y:S01]  /*2920*/  IMAD R198, R4, 0x2, R195.reuse ;  /* 0x0000000204c67824 */ /* 0x100fe200078e02c3 */
[----:B------:R-:W-:Y:S01]  /*2930*/  LOP3.LUT R251, R156, 0x3, RZ, 0xc0, !PT ;  /* 0x000000039cfb7812 */ /* 0x000fe200078ec0ff */
[----:B------:R-:W2:Y:S01]  /*2940*/  LDSM.16.M88.4 R20, [R188+0x4000] ;  /* 0x00400000bc14783b */ /* 0x000ea20000000200 */
[----:B-1----:R-:W-:Y:S01]  /*2950*/  VIADD R2, R188, 0x4000 ;  /* 0x00004000bc027836 */ /* 0x002fe20000000000 */
[----:B------:R-:W-:Y:S01]  /*2960*/  SEL R0, R16, 0xffffffe0, !P1 ;  /* 0xffffffe010007807 */ /* 0x000fe20004800000 */
[C---:B------:R-:W-:Y:S01]  /*2970*/  VIADD R199, R188.reuse, 0x4040 ;  /* 0x00004040bcc77836 */ /* 0x040fe20000000000 */
[----:B------:R-:W1:Y:S01]  /*2980*/  LDSM.16.M88.4 R8, [R195+0x2000] ;  /* 0x00200000c308783b */ /* 0x000e620000000200 */
[----:B------:R-:W-:Y:S01]  /*2990*/  IMAD R196, R5, 0x2, R195 ;  /* 0x0000000205c47824 */ /* 0x000fe200078e02c3 */
[----:B------:R-:W-:Y:S01]  /*29a0*/  ULDC.U8 UR17, c[0x0][0x388] ;  /* 0x0000e20000117ab9 */ /* 0x000fe20000000000 */
[----:B------:R-:W-:Y:S01]  /*29b0*/  IMAD.IADD R194, R188, 0x1, R0 ;  /* 0x00000001bcc27824 */ /* 0x000fe200078e0200 */
[----:B------:R-:W4:Y:S01]  /*29c0*/  LDSM.16.M88.4 R32, [R188+0x5000] ;  /* 0x00500000bc20783b */ /* 0x000f220000000200 */
[----:B------:R-:W-:-:S02]  /*29d0*/  IMAD R197, R4, 0x2, R196 ;  /* 0x0000000204c57824 */ /* 0x000fc400078e02c4 */
[----:B------:R-:W-:Y:S01]  /*29e0*/  @P2 VIADD R199, R2, 0xffffffc0 ;  /* 0xffffffc002c72836 */ /* 0x000fe20000000000 */
[----:B------:R-:W4:Y:S01]  /*29f0*/  LDSM.16.M88.4 R28, [R188+0x5800] ;  /* 0x00580000bc1c783b */ /* 0x000f220000000200 */
[----:B------:R-:W2:Y:S02]  /*2a00*/  @P5 LDC R2, c[0x0][0x2e8] ;  /* 0x0000ba00ff025b82 */ /* 0x000ea40000000800 */
[----:B------:R-:W-:Y:S01]  /*2a10*/  IMAD.IADD R193, R0, 0x1, R199 ;  /* 0x0000000100c17824 */ /* 0x000fe200078e02c7 */
[----:B---3--:R-:W3:Y:S01]  /*2a20*/  LDSM.16.M88.4 R36, [R188+0x4800] ;  /* 0x00480000bc24783b */ /* 0x008ee20000000200 */
[----:B------:R-:W-:Y:S01]  /*2a30*/  SHF.R.S32.HI R0, RZ, 0x1f, R91 ;  /* 0x0000001fff007819 */ /* 0x000fe2000001145b */
[C---:B------:R-:W-:Y:S02]  /*2a40*/  VIADD R202, R199.reuse, 0x800 ;  /* 0x00000800c7ca7836 */ /* 0x040fe40000000000 */
[----:B------:R-:W-:Y:S01]  /*2a50*/  LDSM.16.M88.4 R16, [R198+0x2000] ;  /* 0x00200000c610783b */ /* 0x000fe20000000200 */
[----:B------:R-:W-:Y:S01]  /*2a60*/  LEA.HI R0, R0, R91, RZ, 0x2 ;  /* 0x0000005b00007211 */ /* 0x000fe200078f10ff */
[----:B------:R-:W-:-:S02]  /*2a70*/  VIADD R201, R199, 0x1000 ;  /* 0x00001000c7c97836 */ /* 0x000fc40000000000 */
[----:B------:R-:W3:Y:S01]  /*2a80*/  LDSM.16.M88.4 R52, [R194+0x5000] ;  /* 0x00500000c234783b */ /* 0x000ee20000000200 */
[----:B------:R-:W-:Y:S01]  /*2a90*/  SHF.R.S32.HI R3, RZ, 0x2, R0 ;  /* 0x00000002ff037819 */ /* 0x000fe20000011400 */
[----:B------:R-:W-:Y:S02]  /*2aa0*/  VIADD R200, R199, 0x1800 ;  /* 0x00001800c7c87836 */ /* 0x000fe40000000000 */
[----:B------:R-:W3:Y:S02]  /*2ab0*/  LDSM.16.M88.4 R56, [R194+0x5800] ;  /* 0x00580000c238783b */ /* 0x000ee40000000200 */
[----:B------:R-:W-:Y:S02]  /*2ac0*/  IMAD R0, R99, 0x10, R3 ;  /* 0x0000001063007824 */ /* 0x000fe400078e0203 */
[----:B------:R-:W3:Y:S02]  /*2ad0*/  LDSM.16.M88.4 R40, [R194+0x4000] ;  /* 0x00400000c228783b */ /* 0x000ee40000000200 */
[----:B------:R-:W-:-:S02]  /*2ae0*/  IMAD.IADD R210, R210, 0x1, R0 ;  /* 0x00000001d2d27824 */ /* 0x000fc400078e0200 */
[----:B------:R-:W3:Y:S01]  /*2af0*/  LDSM.16.M88.4 R24, [R198] ;  /* 0x00000000c618783b */ /* 0x000ee20000000200 */
[----:B--2---:R-:W2:Y:S02]  /*2b00*/  @P5 MUFU.RCP R6, R2 ;  /* 0x0000000200065308 */ /* 0x004ea40000001000 */
[----:B------:R-:W-:Y:S01]  /*2b10*/  IADD3 R0, R96, R210, -R165 ;  /* 0x000000d260007210 */ /* 0x000fe20007ffe8a5 */
[-C--:B------:R-:W-:Y:S01]  /*2b20*/  HMMA.16816.F32.BF16 R100, R12, R20.reuse, RZ ;  /* 0x000000140c64723c */ /* 0x080fe200000418ff */
[----:B------:R-:W3:Y:S04]  /*2b30*/  LDSM.16.M88.4 R44, [R194+0x4800] ;  /* 0x00480000c22c783b */ /* 0x000ee80000000200 */
[----:B------:R2:W-:Y:S01]  /*2b40*/  STL [R1+0x38], R3 ;  /* 0x0000380301007387 */ /* 0x0005e20000100800 */
[C---:B-1----:R-:W-:Y:S03]  /*2b50*/  HMMA.16816.F32.BF16 R68, R8.reuse, R20, RZ ;  /* 0x000000140844723c */ /* 0x042fe600000418ff */
[----:B------:R-:W0:Y:S03]  /*2b60*/  LDGDEPBAR ;  /* 0x00000000000079af */ /* 0x000e260000000000 */
[-C--:B------:R-:W-:Y:S06]  /*2b70*/  HMMA.16816.F32.BF16 R64, R8, R22.reuse, RZ ;  /* 0x000000160840723c */ /* 0x080fec00000418ff */
[----:B------:R-:W-:Y:S06]  /*2b80*/  HMMA.16816.F32.BF16 R112, R12, R22, RZ ;  /* 0x000000160c70723c */ /* 0x000fec00000418ff */
[C---:B----4-:R-:W-:Y:S06]  /*2b90*/  HMMA.16816.F32.BF16 R48, R8.reuse, R32, RZ ;  /* 0x000000200830723c */ /* 0x050fec00000418ff */
[----:B------:R-:W-:Y:S01]  /*2ba0*/  HMMA.16816.F32.BF16 R20, R8, R28, RZ ;  /* 0x0000001c0814723c */ /* 0x000fe200000418ff */
[----:B--2---:R-:W-:-:S02]  /*2bb0*/  IMAD.MOV.U32 R3, RZ, RZ, RZ ;  /* 0x000000ffff037224 */ /* 0x004fc400078e00ff */
[----:B-----5:R-:W-:-:S03]  /*2bc0*/  @P5 FMUL.FTZ R3, R97, R6 ;  /* 0x0000000661035220 */ /* 0x020fc60000410000 */
[C---:B---3--:R-:W-:Y:S06]  /*2bd0*/  HMMA.16816.F32.BF16 R72, R8.reuse, R38, RZ ;  /* 0x000000260848723c */ /* 0x048fec00000418ff */
[-C--:B------:R-:W-:Y:S06]  /*2be0*/  HMMA.16816.F32.BF16 R60, R8, R36.reuse, RZ ;  /* 0x00000024083c723c */ /* 0x080fec00000418ff */
[C---:B------:R-:W-:Y:S06]  /*2bf0*/  HMMA.16816.F32.BF16 R92, R12.reuse, R36, RZ ;  /* 0x000000240c5c723c */ /* 0x040fec00000418ff */
[----:B------:R-:W-:Y:S01]  /*2c00*/  HMMA.16816.F32.BF16 R104, R12, R38, RZ ;  /* 0x000000260c68723c */ /* 0x000fe200000418ff */
[----:B------:R-:W-:Y:S05]  /*2c10*/  LDSM.16.M88.4 R36, [R199+0x800] ;  /* 0x00080000c724783b */ /* 0x000fea0000000200 */
[C---:B------:R-:W-:Y:S06]  /*2c20*/  HMMA.16816.F32.BF16 R76, R8.reuse, R34, RZ ;  /* 0x00000022084c723c */ /* 0x040fec00000418ff */
[----:B------:R-:W-:Y:S06]  /*2c30*/  HMMA.16816.F32.BF16 R8, R8, R30, RZ ;  /* 0x0000001e0808723c */ /* 0x000fec00000418ff */
[C---:B------:R-:W-:Y:S01]  /*2c40*/  HMMA.16816.F32.BF16 R144, R16.reuse, R52, R48 ;  /* 0x000000341090723c */ /* 0x040fe20000041830 */
[----:B------:R-:W-:Y:S05]  /*2c50*/  LDSM.16.M88.4 R48, [R199] ;  /* 0x00000000c730783b */ /* 0x000fea0000000200 */
[----:B------:R-:W-:Y:S01]  /*2c60*/  HMMA.16816.F32.BF16 R148, R16, R56, R20 ;  /* 0x000000381094723c */ /* 0x000fe20000041814 */
[----:B------:R-:W1:Y:S05]  /*2c70*/  LDSM.16.M88.4 R20, [R196] ;  /* 0x00000000c414783b */ /* 0x000e6a0000000200 */
[C---:B------:R-:W-:Y:S06]  /*2c80*/  HMMA.16816.F32.BF16 R84, R12.reuse, R32, RZ ;  /* 0x000000200c54723c */ /* 0x040fec00000418ff */
[C---:B------:R-:W-:Y:S06]  /*2c90*/  HMMA.16816.F32.BF16 R80, R12.reuse, R28, RZ ;  /* 0x0000001c0c50723c */ /* 0x040fec00000418ff */
[C---:B------:R-:W-:Y:S01]  /*2ca0*/  HMMA.16816.F32.BF16 R116, R12.reuse, R30, RZ ;  /* 0x0000001e0c74723c */ /* 0x040fe200000418ff */
[----:B------:R-:W-:Y:S05]  /*2cb0*/  LDSM.16.M88.4 R28, [R199+0x1800] ;  /* 0x00180000c71c783b */ /* 0x000fea0000000200 */
[----:B------:R-:W-:Y:S01]  /*2cc0*/  HMMA.16816.F32.BF16 R108, R12, R34, RZ ;  /* 0x000000220c6c723c */ /* 0x000fe200000418ff */
[----:B------:R-:W2:Y:S04]  /*2cd0*/  LDSM.16.M88.4 R32, [R199+0x1000] ;  /* 0x00100000c720783b */ /* 0x000ea80000000200 */
[----:B------:R-:W3:Y:S01]  /*2ce0*/  LDSM.16.M88.4 R12, [R196+0x2000] ;  /* 0x00200000c40c783b */ /* 0x000ee20000000200 */
[-C--:B------:R-:W-:Y:S06]  /*2cf0*/  HMMA.16816.F32.BF16 R136, R16, R40.reuse, R68 ;  /* 0x000000281088723c */ /* 0x080fec0000041844 */
[----:B------:R-:W-:Y:S06]  /*2d00*/  HMMA.16816.F32.BF16 R68, R24, R40, R100 ;  /* 0x000000281844723c */ /* 0x000fec0000041864 */
[C---:B------:R-:W-:Y:S06]  /*2d10*/  HMMA.16816.F32.BF16 R124, R16.reuse, R46, R72 ;  /* 0x0000002e107c723c */ /* 0x040fec0000041848 */
[-C--:B------:R-:W-:Y:S06]  /*2d20*/  HMMA.16816.F32.BF16 R140, R16, R44.reuse, R60 ;  /* 0x0000002c108c723c */ /* 0x080fec000004183c */
[C---:B------:R-:W-:Y:S06]  /*2d30*/  HMMA.16816.F32.BF16 R72, R24.reuse, R44, R92 ;  /* 0x0000002c1848723c */ /* 0x040fec000004185c */
[----:B------:R-:W-:Y:S06]  /*2d40*/  HMMA.16816.F32.BF16 R44, R24, R46, R104 ;  /* 0x0000002e182c723c */ /* 0x000fec0000041868 */
[C---:B------:R-:W-:Y:S06]  /*2d50*/  HMMA.16816.F32.BF16 R120, R16.reuse, R42, R64 ;  /* 0x0000002a1078723c */ /* 0x040fec0000041840 */
[C---:B------:R-:W-:Y:S06]  /*2d60*/  HMMA.16816.F32.BF16 R132, R16.reuse, R54, R76 ;  /* 0x000000361084723c */ /* 0x040fec000004184c */
[----:B------:R-:W-:Y:S01]  /*2d70*/  HMMA.16816.F32.BF16 R128, R16, R58, R8 ;  /* 0x0000003a1080723c */ /* 0x000fe20000041808 */
[----:B------:R-:W-:Y:S04]  /*2d80*/  LDSM.16.M88.4 R8, [R197] ;  /* 0x00000000c508783b */ /* 0x000fe80000000200 */
[----:B------:R-:W4:Y:S01]  /*2d90*/  LDSM.16.M88.4 R16, [R193] ;  /* 0x00000000c110783b */ /* 0x000f220000000200 */
[C---:B------:R-:W-:Y:S06]  /*2da0*/  HMMA.16816.F32.BF16 R64, R24.reuse, R52, R84 ;  /* 0x000000341840723c */ /* 0x040fec0000041854 */
[C---:B------:R-:W-:Y:S06]  /*2db0*/  HMMA.16816.F32.BF16 R76, R24.reuse, R56, R80 ;  /* 0x00000038184c723c */ /* 0x040fec0000041850 */
[C---:B------:R-:W-:Y:S01]  /*2dc0*/  HMMA.16816.F32.BF16 R60, R24.reuse, R42, R112 ;  /* 0x0000002a183c723c */ /* 0x040fe20000041870 */
[----:B------:R-:W-:Y:S05]  /*2dd0*/  LDSM.16.M88.4 R40, [R193+0x1000] ;  /* 0x00100000c128783b */ /* 0x000fea0000000200 */
[C---:B------:R-:W-:Y:S06]  /*2de0*/  HMMA.16816.F32.BF16 R56, R24.reuse, R58, R116 ;  /* 0x0000003a1838723c */ /* 0x040fec0000041874 */
[----:B------:R-:W-:Y:S01]  /*2df0*/  HMMA.16816.F32.BF16 R52, R24, R54, R108 ;  /* 0x000000361834723c */ /* 0x000fe2000004186c */
[----:B------:R-:W-:Y:S04]  /*2e00*/  LDSM.16.M88.4 R24, [R193+0x800] ;  /* 0x00080000c118783b */ /* 0x000fe80000000200 */
[----:B------:R-:W-:Y:S01]  /*2e10*/  LDSM.16.M88.4 R108, [R193+0x1800] ;  /* 0x00180000c16c783b */ /* 0x000fe20000000200 */
[C---:B-1----:R-:W-:Y:S06]  /*2e20*/  HMMA.16816.F32.BF16 R104, R20.reuse, R48, R68 ;  /* 0x000000301468723c */ /* 0x042fec0000041844 */
[----:B------:R-:W-:Y:S01]  /*2e30*/  HMMA.16816.F32.BF16 R80, R20, R38, R44 ;  /* 0x000000261450723c */ /* 0x000fe2000004182c */
[----:B------:R-:W1:Y:S01]  /*2e40*/  LDSM.16.M88.4 R44, [R197+0x2000] ;  /* 0x00200000c52c783b */ /* 0x000e620000000200 */
[----:B------:R-:W-:-:S04]  /*2e50*/  DEPBAR.LE SB0, 0x0 ;  /* 0x000080000000791a */ /* 0x000fc80000000000 */
[C---:B--2---:R-:W-:Y:S06]  /*2e60*/  HMMA.16816.F32.BF16 R92, R20.reuse, R32, R64 ;  /* 0x00000020145c723c */ /* 0x044fec0000041840 */
[C---:B------:R-:W-:Y:S06]  /*2e70*/  HMMA.16816.F32.BF16 R100, R20.reuse, R36, R72 ;  /* 0x000000241464723c */ /* 0x040fec0000041848 */
[C---:B------:R-:W-:Y:S06]  /*2e80*/  HMMA.16816.F32.BF16 R84, R20.reuse, R50, R60 ;  /* 0x000000321454723c */ /* 0x040fec000004183c */
[C---:B------:R-:W-:Y:S06]  /*2e90*/  HMMA.16816.F32.BF16 R64, R20.reuse, R30, R56 ;  /* 0x0000001e1440723c */ /* 0x040fec0000041838 */
[----:B------:R-:W-:Y:S06]  /*2ea0*/  HMMA.16816.F32.BF16 R72, R20, R34, R52 ;  /* 0x000000221448723c */ /* 0x000fec0000041834 */
[C---:B---3--:R-:W-:Y:S06]  /*2eb0*/  HMMA.16816.F32.BF16 R60, R12.reuse, R48, R136 ;  /* 0x000000300c3c723c */ /* 0x048fec0000041888 */
        /* <DEDUP_REMOVED lines=8> */
[----:B----4-:R-:W-:Y:S01]  /*2f40*/  HMMA.16816.F32.BF16 R104, R8, R16, R104 ;  /* 0x000000100868723c */ /* 0x010fe20000041868 */
[----:B------:R-:W-:-:S05]  /*2f50*/  IMAD.SHL.U32 R15, R156, 0x2, RZ ;  /* 0x000000029c0f7824 */ /* 0x000fca00078e00ff */
[----:B------:R-:W-:Y:S01]  /*2f60*/  LOP3.LUT R15, R15, 0x6, RZ, 0xc0, !PT ;  /* 0x000000060f0f7812 */ /* 0x000fe200078ec0ff */
[----:B-1----:R-:W-:Y:S04]  /*2f70*/  HMMA.16816.F32.BF16 R60, R44, R16, R60 ;  /* 0x000000102c3c723c */ /* 0x002fe8000004183c */
[----:B------:R-:W-:Y:S02]  /*2f80*/  IMAD R15, R90, 0x40, R15 ;  /* 0x000000405a0f7824 */ /* 0x000fe400078e020f */
[----:B------:R-:W-:Y:S02]  /*2f90*/  HMMA.16816.F32.BF16 R84, R8, R18, R84 ;  /* 0x000000120854723c */ /* 0x000fe40000041854 */
[----:B------:R-:W-:Y:S01]  /*2fa0*/  IMAD.IADD R2, R0, 0x1, -R15 ;  /* 0x0000000100027824 */ /* 0x000fe200078e0a0f */
[C---:B------:R-:W-:Y:S01]  /*2fb0*/  ISETP.GE.AND P4, PT, R15.reuse, R96, PT ;  /* 0x000000600f00720c */ /* 0x040fe20003f86270 */
[----:B------:R-:W-:-:S02]  /*2fc0*/  VIADD R14, R15, 0x1 ;  /* 0x000000010f0e7836 */ /* 0x000fc40000000000 */
[C---:B------:R-:W-:Y:S01]  /*2fd0*/  VIADD R16, R15.reuse, 0x8 ;  /* 0x000000080f107836 */ /* 0x040fe20000000000 */
[----:B------:R-:W-:Y:S01]  /*2fe0*/  IABS R2, R2 ;  /* 0x0000000200027213 */ /* 0x000fe20000000000 */
[----:B------:R-:W-:Y:S01]  /*2ff0*/  HMMA.16816.F32.BF16 R132, R8, R42, R72 ;  /* 0x0000002a0884723c */ /* 0x000fe20000041848 */
[----:B------:R-:W-:Y:S01]  /*3000*/  VIADD R17, R15, 0x9 ;  /* 0x000000090f117836 */ /* 0x000fe20000000000 */
[----:B------:R-:W-:Y:S01]  /*3010*/  ISETP.GE.AND P3, PT, R14, R96, PT ;  /* 0x000000600e00720c */ /* 0x000fe20003f66270 */
[C---:B------:R-:W-:Y:S01]  /*3020*/  IMAD.IADD R6, R0.reuse, 0x1, -R14 ;  /* 0x0000000100067824 */ /* 0x040fe200078e0a0e */
[----:B------:R-:W-:Y:S01]  /*3030*/  I2FP.F32.S32 R2, R2 ;  /* 0x0000000200027245 */ /* 0x000fe20000201400 */
[----:B------:R-:W-:Y:S01]  /*3040*/  IMAD.IADD R7, R0, 0x1, -R17 ;  /* 0x0000000100077824 */ /* 0x000fe200078e0a11 */
[----:B------:R-:W-:Y:S01]  /*3050*/  HMMA.16816.F32.BF16 R56, R44, R18, R56 ;  /* 0x000000122c38723c */ /* 0x000fe20000041838 */
[-C--:B------:R-:W-:Y:S02]  /*3060*/  ISETP.GE.AND P2, PT, R16, R96.reuse, PT ;  /* 0x000000601000720c */ /* 0x080fe40003f46270 */
[----:B------:R-:W-:-:S03]  /*3070*/  ISETP.GE.AND P1, PT, R17, R96, PT ;  /* 0x000000601100720c */ /* 0x000fc60003f26270 */
[----:B------:R-:W-:Y:S01]  /*3080*/  HMMA.16816.F32.BF16 R72, R44, R26, R52 ;  /* 0x0000001a2c48723c */ /* 0x000fe20000041834 */
[C---:B------:R-:W-:Y:S02]  /*3090*/  VIADD R18, R15.reuse, 0x10 ;  /* 0x000000100f127836 */ /* 0x040fe40000000000 */
[----:B------:R-:W-:-:S03]  /*30a0*/  VIADD R19, R15, 0x11 ;  /* 0x000000110f137836 */ /* 0x000fc60000000000 */
[C---:B------:R-:W-:Y:S01]  /*30b0*/  HMMA.16816.F32.BF16 R100, R8.reuse, R24, R100 ;  /* 0x000000180864723c */ /* 0x040fe20000041864 */
[----:B------:R-:W-:Y:S01]  /*30c0*/  FFMA.FTZ R53, R2, -R3, R104 ;  /* 0x8000000302357223 */ /* 0x000fe20000010068 */
[----:B------:R-:W-:Y:S01]  /*30d0*/  IMAD.IADD R2, R0, 0x1, -R16 ;  /* 0x0000000100027824 */ /* 0x000fe200078e0a10 */
[-C--:B------:R-:W-:Y:S02]  /*30e0*/  ISETP.GE.AND P0, PT, R18, R96.reuse, PT ;  /* 0x000000601200720c */ /* 0x080fe40003f06270 */
[----:B------:R-:W-:Y:S01]  /*30f0*/  ISETP.GE.AND P6, PT, R19, R96, PT ;  /* 0x000000601300720c */ /* 0x000fe20003fc6270 */
[C---:B------:R-:W-:Y:S06]  /*3100*/  HMMA.16816.F32.BF16 R80, R8.reuse, R26, R80 ;  /* 0x0000001a0850723c */ /* 0x040fec0000041850 */
[C---:B------:R-:W-:Y:S06]  /*3110*/  HMMA.16816.F32.BF16 R92, R8.reuse, R40, R92 ;  /* 0x00000028085c723c */ /* 0x040fec000004185c */
[C---:B------:R-:W-:Y:S06]  /*3120*/  HMMA.16816.F32.BF16 R136, R8.reuse, R108, R68 ;  /* 0x0000006c0888723c */ /* 0x040fec0000041844 */
[----:B------:R-:W-:Y:S06]  /*3130*/  HMMA.16816.F32.BF16 R140, R8, R110, R64 ;  /* 0x0000006e088c723c */ /* 0x000fec0000041840 */
[----:B------:R-:W-:Y:S01]  /*3140*/  HMMA.16816.F32.BF16 R76, R44, R40, R36 ;  /* 0x000000282c4c723c */ /* 0x000fe20000041824 */
[C---:B------:R-:W-:Y:S01]  /*3150*/  IMAD.IADD R9, R0.reuse, 0x1, -R18 ;  /* 0x0000000100097824 */ /* 0x040fe200078e0a12 */
[----:B------:R-:W-:Y:S01]  /*3160*/  IABS R8, R6 ;  /* 0x0000000600087213 */ /* 0x000fe20000000000 */
[----:B------:R-:W-:Y:S01]  /*3170*/  IMAD.IADD R10, R0, 0x1, -R19 ;  /* 0x00000001000a7824 */ /* 0x000fe200078e0a13 */
[----:B------:R-:W-:-:S02]  /*3180*/  IABS R6, R2 ;  /* 0x0000000200067213 */ /* 0x000fc40000000000 */
[----:B------:R-:W-:Y:S01]  /*3190*/  IABS R2, R7 ;  /* 0x0000000700027213 */ /* 0x000fe20000000000 */
[C---:B------:R-:W-:Y:S01]  /*31a0*/  VIADD R40, R15.reuse, 0x18 ;  /* 0x000000180f287836 */ /* 0x040fe20000000000 */
        /* <DEDUP_REMOVED lines=8> */
[----:B------:R-:W-:Y:S01]  /*3230*/  I2FP.F32.S32 R8, R8 ;  /* 0x0000000800087245 */ /* 0x000fe20000201400 */
[C---:B------:R-:W-:Y:S01]  /*3240*/  VIADD R39, R15.reuse, 0x19 ;  /* 0x000000190f277836 */ /* 0x040fe20000000000 */
[----:B------:R-:W-:Y:S01]  /*3250*/  I2FP.F32.S32 R9, R9 ;  /* 0x0000000900097245 */ /* 0x000fe20000201400 */
[----:B------:R-:W-:Y:S01]  /*3260*/  VIADD R38, R15, 0x20 ;  /* 0x000000200f267836 */ /* 0x000fe20000000000 */
[----:B------:R-:W-:Y:S01]  /*3270*/  I2FP.F32.S32 R2, R2 ;  /* 0x0000000200027245 */ /* 0x000fe20000201400 */
[----:B------:R-:W-:Y:S01]  /*3280*/  FFMA.FTZ R69, R8, -R3, R84 ;  /* 0x8000000308457223 */ /* 0x000fe20000010054 */
[----:B------:R-:W-:Y:S01]  /*3290*/  I2FP.F32.S32 R6, R6 ;  /* 0x0000000600067245 */ /* 0x000fe20000201400 */
[----:B------:R-:W-:-:S02]  /*32a0*/  IMAD.IADD R8, R0, 0x1, -R40 ;  /* 0x0000000100087824 */ /* 0x000fc400078e0a28 */
[-C--:B------:R-:W-:Y:S01]  /*32b0*/  FFMA.FTZ R36, R9, -R3.reuse, R105 ;  /* 0x8000000309247223 */ /* 0x080fe20000010069 */
[-C--:B------:R-:W-:Y:S01]  /*32c0*/  FFMA.FTZ R54, R2, -R3.reuse, R101 ;  /* 0x8000000302367223 */ /* 0x080fe20000010065 */
[C---:B------:R-:W-:Y:S02]  /*32d0*/  IMAD.IADD R2, R0.reuse, 0x1, -R39 ;  /* 0x0000000100027824 */ /* 0x040fe400078e0a27 */
[-C--:B------:R-:W-:Y:S01]  /*32e0*/  FFMA.FTZ R68, R7, -R3.reuse, R85 ;  /* 0x8000000307447223 */ /* 0x080fe20000010055 */
[----:B------:R-:W-:Y:S02]  /*32f0*/  IMAD.IADD R9, R0, 0x1, -R38 ;  /* 0x0000000100097824 */ /* 0x000fe400078e0a26 */
[----:B------:R-:W-:Y:S01]  /*3300*/  FFMA.FTZ R55, R6, -R3, R100 ;  /* 0x8000000306377223 */ /* 0x000fe20000010064 */
[C---:B------:R-:W-:Y:S01]  /*3310*/  VIADD R7, R0.reuse, 0x8 ;  /* 0x0000000800077836 */ /* 0x040fe20000000000 */
[----:B------:R-:W-:Y:S01]  /*3320*/  IABS R10, R8 ;  /* 0x00000008000a7213 */ /* 0x000fe20000000000 */
[----:B------:R-:W-:Y:S01]  /*3330*/  VIADD R6, R0, 0x40 ;  /* 0x0000004000067836 */ /* 0x000fe20000000000 */
[----:B------:R-:W-:Y:S01]  /*3340*/  IABS R8, R2 ;  /* 0x0000000200087213 */ /* 0x000fe20000000000 */
[C---:B------:R-:W-:Y:S01]  /*3350*/  HMMA.16816.F32.BF16 R124, R44.reuse, R108, R20 ;  /* 0x0000006c2c7c723c */ /* 0x040fe20000041814 */
[----:B------:R-:W-:Y:S01]  /*3360*/  IABS R2, R9 ;  /* 0x0000000900027213 */ /* 0x000fe20000000000 */
[--C-:B------:R-:W-:Y:S01]  /*3370*/  IMAD.IADD R9, R7, 0x1, -R15.reuse ;  /* 0x0000000107097824 */ /* 0x100fe200078e0a0f */
[----:B------:R-:W-:Y:S01]  /*3380*/  FSEL R55, R55, -INF , !P0 ;  /* 0xff80000037377808 */ /* 0x000fe20004000000 */
[----:B------:R-:W-:Y:S01]  /*3390*/  IMAD.IADD R12, R6, 0x1, -R15 ;  /* 0x00000001060c7824 */ /* 0x000fe200078e0a0f */
[----:B------:R-:W-:Y:S01]  /*33a0*/  FSEL R54, R54, -INF , !P6 ;  /* 0xff80000036367808 */ /* 0x000fe20007000000 */
[----:B------:R-:W-:Y:S01]  /*33b0*/  IMAD.MOV.U32 R11, RZ, RZ, R10 ;  /* 0x000000ffff0b7224 */ /* 0x000fe200078e000a */
[----:B------:R-:W-:Y:S01]  /*33c0*/  HMMA.16816.F32.BF16 R116, R44, R42, R32 ;  /* 0x0000002a2c74723c */ /* 0x000fe20000041820 */
[----:B------:R-:W-:Y:S01]  /*33d0*/  IMAD.MOV.U32 R10, RZ, RZ, R8 ;  /* 0x000000ffff0a7224 */ /* 0x000fe200078e0008 */
[----:B------:R-:W-:Y:S01]  /*33e0*/  IABS R8, R9 ;  /* 0x0000000900087213 */ /* 0x000fe20000000000 */
[----:B------:R-:W-:Y:S01]  /*33f0*/  IMAD.MOV.U32 R13, RZ, RZ, R2 ;  /* 0x000000ffff0d7224 */ /* 0x000fe200078e0002 */
[----:B------:R-:W-:-:S02]  /*3400*/  IABS R2, R12 ;  /* 0x0000000c00027213 */ /* 0x000fc40000000000 */
[----:B------:R-:W-:Y:S01]  /*3410*/  I2FP.F32.S32 R9, R8 ;  /* 0x0000000800097245 */ /* 0x000fe20000201400 */
[----:B------:R-:W-:Y:S01]  /*3420*/  HMMA.16816.F32.BF16 R44, R44, R110, R128 ;  /* 0x0000006e2c2c723c */ /* 0x000fe20000041880 */
[----:B------:R-:W-:Y:S01]  /*3430*/  I2FP.F32.S32 R8, R2 ;  /* 0x0000000200087245 */ /* 0x000fe20000201400 */
[----:B------:R-:W-:Y:S01]  /*3440*/  VIADD R2, R0, 0x48 ;  /* 0x0000004800027836 */ /* 0x000fe20000000000 */
[----:B------:R-:W-:Y:S01]  /*3450*/  I2FP.F32.S32 R12, R10 ;  /* 0x0000000a000c7245 */ /* 0x000fe20000201400 */
[----:B------:R-:W-:Y:S01]  /*3460*/  FFMA.FTZ R25, R9, -R3, R106 ;  /* 0x8000000309197223 */ /* 0x000fe2000001006a */
[----:B------:R-:W-:Y:S01]  /*3470*/  I2FP.F32.S32 R10, R13 ;  /* 0x0000000d000a7245 */ /* 0x000fe20000201400 */
[----:B------:R-:W-:Y:S01]  /*3480*/  FFMA.FTZ R24, R8, -R3, R60 ;  /* 0x8000000308187223 */ /* 0x000fe2000001003c */
[----:B------:R-:W-:Y:S01]  /*3490*/  I2FP.F32.S32 R11, R11 ;  /* 0x0000000b000b7245 */ /* 0x000fe20000201400 */
[----:B------:R-:W-:Y:S02]  /*34a0*/  IMAD.IADD R8, R2, 0x1, -R15 ;  /* 0x0000000102087824 */ /* 0x000fe400078e0a0f */
[-C--:B------:R-:W-:Y:S01]  /*34b0*/  FFMA.FTZ R51, R12, -R3.reuse, R81 ;  /* 0x800000030c337223 */ /* 0x080fe20000010051 */
[----:B------:R-:W-:Y:S01]  /*34c0*/  FFMA.FTZ R50, R10, -R3, R92 ;  /* 0x800000030a327223 */ /* 0x000fe2000001005c */
[----:B------:R-:W-:-:S02]  /*34d0*/  IMAD.IADD R9, R7, 0x1, -R14 ;  /* 0x0000000107097824 */ /* 0x000fc400078e0a0e */
[----:B------:R-:W-:Y:S01]  /*34e0*/  FFMA.FTZ R52, R11, -R3, R80 ;  /* 0x800000030b347223 */ /* 0x000fe20000010050 */
[--C-:B------:R-:W-:Y:S01]  /*34f0*/  IMAD.IADD R10, R6, 0x1, -R14.reuse ;  /* 0x00000001060a7824 */ /* 0x100fe200078e0a0e */
[----:B------:R-:W-:Y:S01]  /*3500*/  IABS R11, R8 ;  /* 0x00000008000b7213 */ /* 0x000fe20000000000 */
[----:B------:R-:W-:Y:S01]  /*3510*/  IMAD.IADD R12, R2, 0x1, -R14 ;  /* 0x00000001020c7824 */ /* 0x000fe200078e0a0e */
[----:B------:R-:W-:Y:S01]  /*3520*/  IABS R9, R9 ;  /* 0x0000000900097213 */ /* 0x000fe20000000000 */
[----:B------:R-:W-:Y:S01]  /*3530*/  IMAD.IADD R13, R7, 0x1, -R16 ;  /* 0x00000001070d7824 */ /* 0x000fe200078e0a10 */
[----:B------:R-:W-:Y:S02]  /*3540*/  IABS R8, R10 ;  /* 0x0000000a00087213 */ /* 0x000fe40000000000 */
[----:B------:R-:W-:Y:S02]  /*3550*/  IABS R10, R12 ;  /* 0x0000000c000a7213 */ /* 0x000fe40000000000 */
[----:B------:R-:W-:Y:S01]  /*3560*/  IABS R12, R13 ;  /* 0x0000000d000c7213 */ /* 0x000fe20000000000 */
[----:B------:R-:W-:-:S02]  /*3570*/  IMAD.MOV.U32 R13, RZ, RZ, R11 ;  /* 0x000000ffff0d7224 */ /* 0x000fc400078e000b */
[----:B------:R-:W-:Y:S02]  /*3580*/  IMAD.MOV.U32 R11, RZ, RZ, R9 ;  /* 0x000000ffff0b7224 */ /* 0x000fe400078e0009 */
[----:B------:R-:W-:Y:S01]  /*3590*/  IMAD.MOV.U32 R9, RZ, RZ, R8 ;  /* 0x000000ffff097224 */ /* 0x000fe200078e0008 */
[----:B------:R-:W-:Y:S01]  /*35a0*/  I2FP.F32.S32 R13, R13 ;  /* 0x0000000d000d7245 */ /* 0x000fe20000201400 */
[----:B------:R-:W-:Y:S02]  /*35b0*/  IMAD.MOV.U32 R8, RZ, RZ, R10 ;  /* 0x000000ffff087224 */ /* 0x000fe400078e000a */
[----:B------:R-:W-:Y:S01]  /*35c0*/  IMAD.MOV.U32 R10, RZ, RZ, R12 ;  /* 0x000000ffff0a7224 */ /* 0x000fe200078e000c */
[----:B------:R-:W-:Y:S01]  /*35d0*/  I2FP.F32.S32 R12, R11 ;  /* 0x0000000b000c7245 */ /* 0x000fe20000201400 */
[----:B------:R-:W-:Y:S01]  /*35e0*/  FFMA.FTZ R23, R13, -R3, R62 ;  /* 0x800000030d177223 */ /* 0x000fe2000001003e */
[----:B------:R-:W-:Y:S01]  /*35f0*/  I2FP.F32.S32 R11, R9 ;  /* 0x00000009000b7245 */ /* 0x000fe20000201400 */
[----:B------:R-:W-:Y:S01]  /*3600*/  IMAD.IADD R13, R2, 0x1, -R17 ;  /* 0x00000001020d7824 */ /* 0x000fe200078e0a11 */
[----:B------:R-:W-:Y:S01]  /*3610*/  I2FP.F32.S32 R9, R10 ;  /* 0x0000000a00097245 */ /* 0x000fe20000201400 */
[-C--:B------:R-:W-:Y:S01]  /*3620*/  FFMA.FTZ R22, R12, -R3.reuse, R107 ;  /* 0x800000030c167223 */ /* 0x080fe2000001006b */
[----:B------:R-:W-:Y:S01]  /*3630*/  I2FP.F32.S32 R8, R8 ;  /* 0x0000000800087245 */ /* 0x000fe20000201400 */
[----:B------:R-:W-:Y:S01]  /*3640*/  FFMA.FTZ R21, R11, -R3, R61 ;  /* 0x800000030b157223 */ /* 0x000fe2000001003d */
[----:B------:R-:W-:-:S02]  /*3650*/  IMAD.IADD R11, R6, 0x1, -R17 ;  /* 0x00000001060b7824 */ /* 0x000fc400078e0a11 */
[-C--:B------:R-:W-:Y:S01]  /*3660*/  FFMA.FTZ R49, R9, -R3.reuse, R86 ;  /* 0x8000000309317223 */ /* 0x080fe20000010056 */
[--C-:B------:R-:W-:Y:S02]  /*3670*/  IMAD.IADD R9, R6, 0x1, -R16.reuse ;  /* 0x0000000106097824 */ /* 0x100fe400078e0a10 */
[----:B------:R-:W-:Y:S01]  /*3680*/  FFMA.FTZ R20, R8, -R3, R63 ;  /* 0x8000000308147223 */ /* 0x000fe2000001003f */
        /* <DEDUP_REMOVED lines=14> */
[----:B------:R-:W-:Y:S01]  /*3770*/  FFMA.FTZ R41, R9, -R3, R57 ;  /* 0x8000000309297223 */ /* 0x000fe20000010039 */
[----:B------:R-:W-:Y:S01]  /*3780*/  I2FP.F32.S32 R8, R8 ;  /* 0x0000000800087245 */ /* 0x000fe20000201400 */
[----:B------:R-:W-:Y:S01]  /*3790*/  IMAD.IADD R9, R7, 0x1, -R18 ;  /* 0x0000000107097824 */ /* 0x000fe200078e0a12 */
[----:B------:R-:W-:Y:S01]  /*37a0*/  I2FP.F32.S32 R13, R13 ;  /* 0x0000000d000d7245 */ /* 0x000fe20000201400 */
[-C--:B------:R-:W-:Y:S01]  /*37b0*/  FFMA.FTZ R42, R10, -R3.reuse, R87 ;  /* 0x800000030a2a7223 */ /* 0x080fe20000010057 */
[-C--:B------:R-:W-:Y:S01]  /*37c0*/  FFMA.FTZ R43, R11, -R3.reuse, R58 ;  /* 0x800000030b2b7223 */ /* 0x080fe2000001003a */
[----:B------:R-:W-:Y:S01]  /*37d0*/  FFMA.FTZ R37, R8, -R3, R59 ;  /* 0x8000000308257223 */ /* 0x000fe2000001003b */
[----:B------:R-:W-:-:S02]  /*37e0*/  IMAD.IADD R8, R6, 0x1, -R18 ;  /* 0x0000000106087824 */ /* 0x000fc400078e0a12 */
[----:B------:R-:W-:Y:S01]  /*37f0*/  FFMA.FTZ R48, R13, -R3, R56 ;  /* 0x800000030d307223 */ /* 0x000fe20000010038 */
[----:B------:R-:W-:Y:S01]  /*3800*/  IMAD.IADD R10, R2, 0x1, -R18 ;  /* 0x00000001020a7824 */ /* 0x000fe200078e0a12 */
[----:B------:R-:W-:Y:S01]  /*3810*/  IABS R12, R9 ;  /* 0x00000009000c7213 */ /* 0x000fe20000000000 */
[--C-:B------:R-:W-:Y:S01]  /*3820*/  IMAD.IADD R11, R7, 0x1, -R19.reuse ;  /* 0x00000001070b7824 */ /* 0x100fe200078e0a13 */
[----:B------:R-:W-:Y:S01]  /*3830*/  IABS R9, R8 ;  /* 0x0000000800097213 */ /* 0x000fe20000000000 */
[----:B------:R-:W-:Y:S01]  /*3840*/  IMAD.IADD R13, R6, 0x1, -R19 ;  /* 0x00000001060d7824 */ /* 0x000fe200078e0a13 */
        /* <DEDUP_REMOVED lines=10> */
[----:B------:R-:W-:Y:S01]  /*38f0*/  I2FP.F32.S32 R11, R8 ;  /* 0x00000008000b7245 */ /* 0x000fe20000201400 */
[----:B------:R-:W-:Y:S01]  /*3900*/  VIADD R36, R15, 0x21 ;  /* 0x000000210f247836 */ /* 0x000fe20000000000 */
[----:B------:R-:W-:Y:S01]  /*3910*/  I2FP.F32.S32 R9, R9 ;  /* 0x0000000900097245 */ /* 0x000fe20000201400 */
[-C--:B------:R-:W-:Y:S01]  /*3920*/  FFMA.FTZ R35, R13, -R3.reuse, R102 ;  /* 0x800000030d237223 */ /* 0x080fe20000010066 */
[----:B------:R-:W-:Y:S01]  /*3930*/  I2FP.F32.S32 R8, R10 ;  /* 0x0000000a00087245 */ /* 0x000fe20000201400 */
[-C--:B------:R-:W-:Y:S01]  /*3940*/  FFMA.FTZ R33, R11, -R3.reuse, R66 ;  /* 0x800000030b217223 */ /* 0x080fe20000010042 */
[----:B------:R-:W-:Y:S01]  /*3950*/  I2FP.F32.S32 R12, R12 ;  /* 0x0000000c000c7245 */ /* 0x000fe20000201400 */
[----:B------:R-:W-:Y:S01]  /*3960*/  FFMA.FTZ R32, R9, -R3, R103 ;  /* 0x8000000309207223 */ /* 0x000fe20000010067 */
[----:B------:R-:W-:-:S02]  /*3970*/  IMAD.IADD R9, R7, 0x1, -R40 ;  /* 0x0000000107097824 */ /* 0x000fc400078e0a28 */
[-C--:B------:R-:W-:Y:S01]  /*3980*/  FFMA.FTZ R31, R8, -R3.reuse, R65 ;  /* 0x80000003081f7223 */ /* 0x080fe20000010041 */
[----:B------:R-:W-:Y:S02]  /*3990*/  IMAD.IADD R8, R2, 0x1, -R19 ;  /* 0x0000000102087824 */ /* 0x000fe400078e0a13 */
[----:B------:R-:W-:Y:S01]  /*39a0*/  FFMA.FTZ R34, R12, -R3, R64 ;  /* 0x800000030c227223 */ /* 0x000fe20000010040 */
[--C-:B------:R-:W-:Y:S01]  /*39b0*/  IMAD.IADD R10, R6, 0x1, -R40.reuse ;  /* 0x00000001060a7824 */ /* 0x100fe200078e0a28 */
[----:B------:R-:W-:Y:S01]  /*39c0*/  IABS R9, R9 ;  /* 0x0000000900097213 */ /* 0x000fe20000000000 */
[----:B------:R-:W-:Y:S01]  /*39d0*/  IMAD.IADD R11, R2, 0x1, -R40 ;  /* 0x00000001020b7824 */ /* 0x000fe200078e0a28 */
[----:B------:R-:W-:Y:S01]  /*39e0*/  IABS R8, R8 ;  /* 0x0000000800087213 */ /* 0x000fe20000000000 */
[----:B------:R-:W-:Y:S01]  /*39f0*/  IMAD.IADD R12, R7, 0x1, -R39 ;  /* 0x00000001070c7824 */ /* 0x000fe200078e0a27 */
[----:B------:R-:W-:Y:S01]  /*3a00*/  IABS R14, R10 ;  /* 0x0000000a000e7213 */ /* 0x000fe20000000000 */
[----:B------:R-:W-:Y:S01]  /*3a10*/  IMAD.MOV.U32 R13, RZ, RZ, R9 ;  /* 0x000000ffff0d7224 */ /* 0x000fe200078e0009 */
[----:B------:R-:W-:-:S02]  /*3a20*/  IABS R11, R11 ;  /* 0x0000000b000b7213 */ /* 0x000fc40000000000 */
[----:B------:R-:W-:Y:S01]  /*3a30*/  IABS R12, R12 ;  /* 0x0000000c000c7213 */ /* 0x000fe20000000000 */
[----:B------:R-:W-:Y:S01]  /*3a40*/  IMAD.MOV.U32 R9, RZ, RZ, R14 ;  /* 0x000000ffff097224 */ /* 0x000fe200078e000e */
[----:B------:R-:W-:Y:S01]  /*3a50*/  I2FP.F32.S32 R10, R8 ;  /* 0x00000008000a7245 */ /* 0x000fe20000201400 */
[----:B------:R-:W-:Y:S01]  /*3a60*/  IMAD.MOV.U32 R8, RZ, RZ, R11 ;  /* 0x000000ffff087224 */ /* 0x000fe200078e000b */
[----:B------:R-:W-:Y:S01]  /*3a70*/  I2FP.F32.S32 R13, R13 ;  /* 0x0000000d000d7245 */ /* 0x000fe20000201400 */
[----:B------:R-:W-:Y:S01]  /*3a80*/  IMAD.MOV.U32 R11, RZ, RZ, R12 ;  /* 0x000000ffff0b7224 */ /* 0x000fe200078e000c */
[----:B------:R-:W-:Y:S01]  /*3a90*/  FSEL R122, R35, -INF , !P0 ;  /* 0xff800000237a7808 */ /* 0x000fe20004000000 */
[----:B------:R-:W-:Y:S01]  /*3aa0*/  FFMA.FTZ R30, R10, -R3, R67 ;  /* 0x800000030a1e7223 */ /* 0x000fe20000010043 */
[----:B------:R-:W-:Y:S01]  /*3ab0*/  I2FP.F32.S32 R10, R9 ;  /* 0x00000009000a7245 */ /* 0x000fe20000201400 */
[----:B------:R-:W-:Y:S01]  /*3ac0*/  FFMA.FTZ R29, R13, -R3, R82 ;  /* 0x800000030d1d7223 */ /* 0x000fe20000010052 */
[----:B------:R-:W-:Y:S01]  /*3ad0*/  I2FP.F32.S32 R9, R11 ;  /* 0x0000000b00097245 */ /* 0x000fe20000201400 */
[--C-:B------:R-:W-:Y:S01]  /*3ae0*/  IMAD.IADD R11, R6, 0x1, -R38.reuse ;  /* 0x00000001060b7824 */ /* 0x100fe200078e0a26 */
[----:B------:R-:W-:Y:S01]  /*3af0*/  I2FP.F32.S32 R8, R8 ;  /* 0x0000000800087245 */ /* 0x000fe20000201400 */
[----:B------:R-:W-:-:S02]  /*3b00*/  IMAD.IADD R13, R2, 0x1, -R38 ;  /* 0x00000001020d7824 */ /* 0x000fc400078e0a26 */
[-C--:B------:R-:W-:Y:S01]  /*3b10*/  FFMA.FTZ R28, R10, -R3.reuse, R72 ;  /* 0x800000030a1c7223 */ /* 0x080fe20000010048 */
[-C--:B------:R-:W-:Y:S01]  /*3b20*/  FFMA.FTZ R26, R9, -R3.reuse, R83 ;  /* 0x80000003091a7223 */ /* 0x080fe20000010053 */
[--C-:B------:R-:W-:Y:S02]  /*3b30*/  IMAD.IADD R9, R6, 0x1, -R39.reuse ;  /* 0x0000000106097824 */ /* 0x100fe400078e0a27 */
[----:B------:R-:W-:Y:S01]  /*3b40*/  FFMA.FTZ R27, R8, -R3, R74 ;  /* 0x80000003081b7223 */ /* 0x000fe2000001004a */
[----:B------:R-:W-:Y:S01]  /*3b50*/  IMAD.IADD R8, R2, 0x1, -R39 ;  /* 0x0000000102087824 */ /* 0x000fe200078e0a27 */
[----:B------:R-:W-:Y:S01]  /*3b60*/  FSEL R72, R20, -INF , !P3 ;  /* 0xff80000014487808 */ /* 0x000fe20005800000 */
[----:B------:R-:W-:Y:S01]  /*3b70*/  IMAD.IADD R10, R7, 0x1, -R38 ;  /* 0x00000001070a7824 */ /* 0x000fe200078e0a26 */
        /* <DEDUP_REMOVED lines=11> */
[----:B------:R-:W-:Y:S01]  /*3c30*/  VIADD R12, R15, 0x28 ;  /* 0x000000280f0c7836 */ /* 0x000fe20000000000 */
[----:B------:R-:W-:Y:S01]  /*3c40*/  I2FP.F32.S32 R10, R10 ;  /* 0x0000000a000a7245 */ /* 0x000fe20000201400 */
[-C--:B------:R-:W-:Y:S01]  /*3c50*/  FFMA.FTZ R21, R13, -R3.reuse, R73 ;  /* 0x800000030d157223 */ /* 0x080fe20000010049 */
[----:B------:R-:W-:Y:S01]  /*3c60*/  I2FP.F32.S32 R8, R8 ;  /* 0x0000000800087245 */ /* 0x000fe20000201400 */
[-C--:B------:R-:W-:Y:S01]  /*3c70*/  FFMA.FTZ R20, R11, -R3.reuse, R75 ;  /* 0x800000030b147223 */ /* 0x080fe2000001004b */
[-C--:B------:R-:W-:Y:S01]  /*3c80*/  FFMA.FTZ R16, R9, -R3.reuse, R76 ;  /* 0x8000000309107223 */ /* 0x080fe2000001004c */
[----:B------:R-:W-:Y:S01]  /*3c90*/  FFMA.FTZ R18, R10, -R3, R94 ;  /* 0x800000030a127223 */ /* 0x000fe2000001005e */
[----:B------:R-:W-:-:S02]  /*3ca0*/  VIADD R11, R15, 0x29 ;  /* 0x000000290f0b7836 */ /* 0x000fc40000000000 */
[----:B------:R-:W-:Y:S01]  /*3cb0*/  FFMA.FTZ R14, R8, -R3, R78 ;  /* 0x80000003080e7223 */ /* 0x000fe2000001004e */
[C---:B------:R-:W-:Y:S01]  /*3cc0*/  VIADD R10, R15.reuse, 0x30 ;  /* 0x000000300f0a7836 */ /* 0x040fe20000000000 */
[----:B------:R-:W-:Y:S01]  /*3cd0*/  FSEL R76, R34, -INF , !P0 ;  /* 0xff800000224c7808 */ /* 0x000fe20004000000 */
[----:B------:R-:W-:Y:S01]  /*3ce0*/  VIADD R9, R15, 0x31 ;  /* 0x000000310f097836 */ /* 0x000fe20000000000 */
[----:B------:R-:W-:Y:S01]  /*3cf0*/  FSEL R85, R33, -INF , !P0 ;  /* 0xff80000021557808 */ /* 0x000fe20004000000 */
[C---:B------:R-:W-:Y:S01]  /*3d00*/  VIADD R8, R15.reuse, 0x38 ;  /* 0x000000380f087836 */ /* 0x040fe20000000000 */
[-C--:B------:R-:W-:Y:S01]  /*3d10*/  ISETP.GE.AND P0, PT, R38, R96.reuse, PT ;  /* 0x000000602600720c */ /* 0x080fe20003f06270 */
[----:B------:R-:W-:Y:S01]  /*3d20*/  VIADD R13, R15, 0x39 ;  /* 0x000000390f0d7836 */ /* 0x000fe20000000000 */
[----:B------:R-:W-:Y:S01]  /*3d30*/  FSEL R53, R69, -INF , !P2 ;  /* 0xff80000045357808 */ /* 0x000fe20005000000 */
[----:B------:R-:W-:Y:S01]  /*3d40*/  IMAD.IADD R15, R0, 0x1, -R36 ;  /* 0x00000001000f7824 */ /* 0x000fe200078e0a24 */
[----:B------:R-:W-:Y:S01]  /*3d50*/  FSEL R56, R68, -INF , !P1 ;  /* 0xff80000044387808 */ /* 0x000fe20004800000 */
[C---:B------:R-:W-:Y:S01]  /*3d60*/  IMAD.IADD R17, R0.reuse, 0x1, -R12 ;  /* 0x0000000100117824 */ /* 0x040fe200078e0a0c */
        /* <DEDUP_REMOVED lines=13> */
[--C-:B------:R-:W-:Y:S01]  /*3e40*/  IMAD.IADD R49, R6, 0x1, -R8.reuse ;  /* 0x0000000106317824 */ /* 0x100fe200078e0a08 */
[----:B------:R-:W-:Y:S01]  /*3e50*/  FSEL R75, R42, -INF , !P1 ;  /* 0xff8000002a4b7808 */ /* 0x000fe20004800000 */
[----:B------:R-:W-:Y:S01]  /*3e60*/  IMAD.IADD R48, R6, 0x1, -R13 ;  /* 0x0000000106307824 */ /* 0x000fe200078e0a0d */
[----:B------:R-:W-:Y:S01]  /*3e70*/  FSEL R66, R41, -INF , !P1 ;  /* 0xff80000029427808 */ /* 0x000fe20004800000 */
[----:B------:R-:W-:Y:S01]  /*3e80*/  IMAD.IADD R33, R2, 0x1, -R9 ;  /* 0x0000000102217824 */ /* 0x000fe200078e0a09 */
[----:B------:R-:W-:Y:S01]  /*3e90*/  FSEL R68, R37, -INF , !P1 ;  /* 0xff80000025447808 */ /* 0x000fe20004800000 */
[C-C-:B------:R-:W-:Y:S01]  /*3ea0*/  IMAD.IADD R35, R7.reuse, 0x1, -R8.reuse ;  /* 0x0000000107237824 */ /* 0x140fe200078e0a08 */
[-C--:B------:R-:W-:Y:S01]  /*3eb0*/  ISETP.GE.AND P2, PT, R40, R96.reuse, PT ;  /* 0x000000602800720c */ /* 0x080fe20003f46270 */
[--C-:B------:R-:W-:Y:S01]  /*3ec0*/  IMAD.IADD R43, R7, 0x1, -R13.reuse ;  /* 0x00000001072b7824 */ /* 0x100fe200078e0a0d */
[----:B------:R-:W-:Y:S01]  /*3ed0*/  ISETP.GE.AND P1, PT, R39, R96, PT ;  /* 0x000000602700720c */ /* 0x000fe20003f26270 */
[----:B------:R-:W-:Y:S01]  /*3ee0*/  IMAD.IADD R42, R2, 0x1, -R8 ;  /* 0x00000001022a7824 */ /* 0x000fe200078e0a08 */
[----:B------:R-:W-:Y:S01]  /*3ef0*/  FSEL R152, R14, -INF , !P0 ;  /* 0xff8000000e987808 */ /* 0x000fe20004000000 */
[----:B------:R-:W-:Y:S01]  /*3f00*/  IMAD.IADD R41, R2, 0x1, -R13 ;  /* 0x0000000102297824 */ /* 0x000fe200078e0a0d */
[----:B------:R-:W-:-:S02]  /*3f10*/  IABS R0, R15 ;  /* 0x0000000f00007213 */ /* 0x000fc40000000000 */
[----:B------:R-:W-:Y:S01]  /*3f20*/  IABS R14, R17 ;  /* 0x00000011000e7213 */ /* 0x000fe20000000000 */
[----:B------:R-:W-:Y:S01]  /*3f30*/  IMAD.IADD R17, R6, 0x1, -R36 ;  /* 0x0000000106117824 */ /* 0x000fe200078e0a24 */
[----:B------:R-:W-:Y:S01]  /*3f40*/  IABS R15, R19 ;  /* 0x00000013000f7213 */ /* 0x000fe20000000000 */
[----:B------:R-:W-:Y:S01]  /*3f50*/  IMAD.IADD R19, R7, 0x1, -R12 ;  /* 0x0000000107137824 */ /* 0x000fe200078e0a0c */
[----:B------:R-:W-:Y:S01]  /*3f60*/  FSEL R81, R28, -INF , !P2 ;  /* 0xff8000001c517808 */ /* 0x000fe20005000000 */
[----:B------:R-:W-:Y:S01]  /*3f70*/  IMAD.IADD R28, R6, 0x1, -R10 ;  /* 0x00000001061c7824 */ /* 0x000fe200078e0a0a */
[----:B------:R-:W-:Y:S01]  /*3f80*/  FSEL R149, R26, -INF , !P1 ;  /* 0xff8000001a957808 */ /* 0x000fe20004800000 */
[----:B------:R-:W-:Y:S01]  /*3f90*/  IMAD.IADD R26, R6, 0x1, -R11 ;  /* 0x00000001061a7824 */ /* 0x000fe200078e0a0b */
[----:B------:R-:W-:Y:S01]  /*3fa0*/  FSEL R120, R20, -INF , !P1 ;  /* 0xff80000014787808 */ /* 0x000fe20004800000 */
[----:B------:R-:W-:Y:S01]  /*3fb0*/  IMAD.IADD R20, R6, 0x1, -R12 ;  /* 0x0000000106147824 */ /* 0x000fe200078e0a0c */
[----:B------:R-:W-:Y:S01]  /*3fc0*/  FSEL R78, R31, -INF , !P6 ;  /* 0xff8000001f4e7808 */ /* 0x000fe20007000000 */
[----:B------:R-:W-:Y:S01]  /*3fd0*/  IMAD.MOV.U32 R6, RZ, RZ, R0 ;  /* 0x000000ffff067224 */ /* 0x000fe200078e0000 */
[----:B------:R-:W-:Y:S01]  /*3fe0*/  FSEL R59, R52, -INF , !P2 ;  /* 0xff800000343b7808 */ /* 0x000fe20005000000 */
[----:B------:R-:W-:Y:S01]  /*3ff0*/  IMAD.IADD R31, R7, 0x1, -R9 ;  /* 0x00000001071f7824 */ /* 0x000fe200078e0a09 */
[----:B------:R-:W-:Y:S01]  /*4000*/  FSEL R148, R29, -INF , !P2 ;  /* 0xff8000001d947808 */ /* 0x000fe20005000000 */
[----:B------:R-:W-:Y:S01]  /*4010*/  IMAD.MOV.U32 R0, RZ, RZ, R14 ;  /* 0x000000ffff007224 */ /* 0x000fe200078e000e */
[----:B------:R-:W-:Y:S01]  /*4020*/  FSEL R113, R27, -INF , !P2 ;  /* 0xff8000001b717808 */ /* 0x000fe20005000000 */
[----:B------:R-:W-:Y:S01]  /*4030*/  IMAD.IADD R27, R7, 0x1, -R10 ;  /* 0x00000001071b7824 */ /* 0x000fe200078e0a0a */
[----:B------:R-:W-:Y:S01]  /*4040*/  ISETP.GE.AND P2, PT, R9, R96, PT ;  /* 0x000000600900720c */ /* 0x000fe20003f46270 */
[----:B------:R-:W-:Y:S01]  /*4050*/  IMAD.MOV.U32 R9, RZ, RZ, R15 ;  /* 0x000000ffff097224 */ /* 0x000fe200078e000f */
[----:B------:R-:W-:Y:S01]  /*4060*/  FSEL R84, R21, -INF , !P1 ;  /* 0xff80000015547808 */ /* 0x000fe20004800000 */
[C---:B------:R-:W-:Y:S01]  /*4070*/  IMAD.IADD R21, R7.reuse, 0x1, -R11 ;  /* 0x0000000107157824 */ /* 0x040fe200078e0a0b */
[----:B------:R-:W-:Y:S01]  /*4080*/  FSEL R151, R16, -INF , !P0 ;  /* 0xff80000010977808 */ /* 0x000fe20004000000 */
[----:B------:R-:W-:Y:S01]  /*4090*/  IMAD.IADD R16, R7, 0x1, -R36 ;  /* 0x0000000107107824 */ /* 0x000fe200078e0a24 */
[----:B------:R-:W-:-:S02]  /*40a0*/  I2FP.F32.S32 R7, R6 ;  /* 0x0000000600077245 */ /* 0x000fc40000201400 */
[----:B------:R-:W-:Y:S02]  /*40b0*/  I2FP.F32.S32 R6, R0 ;  /* 0x0000000000067245 */ /* 0x000fe40000201400 */
[----:B------:R-:W-:Y:S02]  /*40c0*/  I2FP.F32.S32 R0, R9 ;  /* 0x0000000900007245 */ /* 0x000fe40000201400 */
[-C--:B------:R-:W-:Y:S01]  /*40d0*/  ISETP.GE.AND P5, PT, R12, R96.reuse, PT ;  /* 0x000000600c00720c */ /* 0x080fe20003fa6270 */
[C---:B------:R-:W-:Y:S01]  /*40e0*/  IMAD.IADD R12, R2.reuse, 0x1, -R12 ;  /* 0x00000001020c7824 */ /* 0x040fe200078e0a0c */
[----:B------:R-:W-:Y:S01]  /*40f0*/  ISETP.GE.AND P4, PT, R11, R96, PT ;  /* 0x000000600b00720c */ /* 0x000fe20003f86270 */
[----:B------:R-:W-:Y:S01]  /*4100*/  IMAD.IADD R11, R2, 0x1, -R11 ;  /* 0x00000001020b7824 */ /* 0x000fe200078e0a0b */
[----:B------:R-:W-:Y:S01]  /*4110*/  FSEL R112, R30, -INF , !P6 ;  /* 0xff8000001e707808 */ /* 0x000fe20007000000 */
[----:B------:R-:W-:Y:S01]  /*4120*/  IMAD.IADD R30, R2, 0x1, -R10 ;  /* 0x00000001021e7824 */ /* 0x000fe200078e0a0a */
[----:B------:R-:W-:Y:S01]  /*4130*/  FSEL R173, R18, -INF , !P0 ;  /* 0xff80000012ad7808 */ /* 0x000fe20004000000 */
[----:B------:R-:W-:Y:S01]  /*4140*/  IMAD.IADD R18, R2, 0x1, -R36 ;  /* 0x0000000102127824 */ /* 0x000fe200078e0a24 */
[----:B------:R-:W-:Y:S01]  /*4150*/  FSEL R121, R50, -INF , !P0 ;  /* 0xff80000032797808 */ /* 0x000fe20004000000 */
[-C--:B------:R-:W-:Y:S01]  /*4160*/  FFMA.FTZ R50, R7, -R3.reuse, R93 ;  /* 0x8000000307327223 */ /* 0x080fe2000001005d */
[----:B------:R-:W-:Y:S01]  /*4170*/  FSEL R64, R51, -INF , !P1 ;  /* 0xff80000033407808 */ /* 0x000fe20004800000 */
[-C--:B------:R-:W-:Y:S01]  /*4180*/  FFMA.FTZ R51, R0, -R3.reuse, R133 ;  /* 0x8000000300337223 */ /* 0x080fe20000010085 */
[----:B------:R-:W-:Y:S01]  /*4190*/  IABS R2, R22 ;  /* 0x0000001600027213 */ /* 0x000fe20000000000 */
[----:B------:R-:W-:Y:S01]  /*41a0*/  FFMA.FTZ R52, R6, -R3, R132 ;  /* 0x8000000306347223 */ /* 0x000fe20000010084 */
[----:B------:R-:W-:-:S02]  /*41b0*/  IABS R7, R24 ;  /* 0x0000001800077213 */ /* 0x000fc40000000000 */
[----:B------:R-:W-:Y:S01]  /*41c0*/  IABS R0, R23 ;  /* 0x0000001700007213 */ /* 0x000fe20000000000 */
[----:B------:R-:W-:Y:S01]  /*41d0*/  IMAD.MOV.U32 R9, RZ, RZ, R2 ;  /* 0x000000ffff097224 */ /* 0x000fe200078e0002 */
[----:B------:R-:W-:Y:S01]  /*41e0*/  BAR.SYNC.DEFER_BLOCKING 0x0 ;  /* 0x0000000000007b1d */ /* 0x000fe20000010000 */
[----:B------:R-:W-:Y:S01]  /*41f0*/  ISETP.GE.AND P1, PT, R8, R96, PT ;  /* 0x000000600800720c */ /* 0x000fe20003f26270 */
[----:B------:R-:W-:Y:S01]  /*4200*/  IMAD.MOV.U32 R2, RZ, RZ, R7 ;  /* 0x000000ffff027224 */ /* 0x000fe200078e0007 */
[----:B------:R-:W-:Y:S01]  /*4210*/  IABS R6, R25 ;  /* 0x0000001900067213 */ /* 0x000fe20000000000 */
[----:B------:R-:W-:Y:S01]  /*4220*/  IMAD.MOV.U32 R8, RZ, RZ, R0 ;  /* 0x000000ffff087224 */ /* 0x000fe200078e0000 */
[----:B------:R-:W-:Y:S02]  /*4230*/  IABS R0, R16 ;  /* 0x0000001000007213 */ /* 0x000fe40000000000 */
[----:B------:R-:W-:Y:S02]  /*4240*/  I2FP.F32.S32 R2, R2 ;  /* 0x0000000200027245 */ /* 0x000fe40000201400 */
[----:B------:R-:W-:-:S02]  /*4250*/  I2FP.F32.S32 R6, R6 ;  /* 0x0000000600067245 */ /* 0x000fc40000201400 */
[----:B------:R-:W-:Y:S01]  /*4260*/  I2FP.F32.S32 R0, R0 ;  /* 0x0000000000007245 */ /* 0x000fe20000201400 */
[-C--:B------:R-:W-:Y:S01]  /*4270*/  FFMA.FTZ R37, R2, -R3.reuse, R141 ;  /* 0x8000000302257223 */ /* 0x080fe2000001008d */
[----:B------:R-:W-:Y:S01]  /*4280*/  I2FP.F32.S32 R7, R8 ;  /* 0x0000000800077245 */ /* 0x000fe20000201400 */
[----:B------:R-:W-:Y:S01]  /*4290*/  FFMA.FTZ R38, R6, -R3, R140 ;  /* 0x8000000306267223 */ /* 0x000fe2000001008c */
[----:B------:R-:W-:Y:S02]  /*42a0*/  I2FP.F32.S32 R9, R9 ;  /* 0x0000000900097245 */ /* 0x000fe40000201400 */
[----:B------:R-:W-:Y:S01]  /*42b0*/  FSEL R123, R32, -INF , !P6 ;  /* 0xff800000207b7808 */ /* 0x000fe20007000000 */
[----:B------:R-:W-:Y:S01]  /*42c0*/  FFMA.FTZ R32, R0, -R3, R95 ;  /* 0x8000000300207223 */ /* 0x000fe2000001005f */
[----:B------:R-:W-:Y:S01]  /*42d0*/  IABS R2, R17 ;  /* 0x0000001100027213 */ /* 0x000fe20000000000 */
[-C--:B------:R-:W-:Y:S01]  /*42e0*/  FFMA.FTZ R39, R7, -R3.reuse, R137 ;  /* 0x8000000307277223 */ /* 0x080fe20000010089 */
[----:B------:R-:W-:Y:S01]  /*42f0*/  IABS R0, R18 ;  /* 0x0000001200007213 */ /* 0x000fe20000000000 */
[----:B------:R-:W-:Y:S01]  /*4300*/  FFMA.FTZ R40, R9, -R3, R136 ;  /* 0x8000000309287223 */ /* 0x000fe20000010088 */
[----:B------:R-:W-:-:S02]  /*4310*/  IABS R6, R19 ;  /* 0x0000001300067213 */ /* 0x000fc40000000000 */
[----:B------:R-:W-:Y:S01]  /*4320*/  IABS R7, R20 ;  /* 0x0000001400077213 */ /* 0x000fe20000000000 */
[----:B------:R-:W-:Y:S01]  /*4330*/  IMAD.MOV.U32 R8, RZ, RZ, R0 ;  /* 0x000000ffff087224 */ /* 0x000fe200078e0000 */
[----:B------:R-:W-:Y:S01]  /*4340*/  ISETP.GE.AND P3, PT, R10, R96, PT ;  /* 0x000000600a00720c */ /* 0x000fe20003f66270 */
[----:B------:R-:W-:Y:S01]  /*4350*/  IMAD.MOV.U32 R10, RZ, RZ, R2 ;  /* 0x000000ffff0a7224 */ /* 0x000fe200078e0002 */
[----:B------:R-:W-:Y:S01]  /*4360*/  IABS R9, R12 ;  /* 0x0000000c00097213 */ /* 0x000fe20000000000 */
[----:B------:R-:W-:Y:S01]  /*4370*/  IMAD.MOV.U32 R2, RZ, RZ, R6 ;  /* 0x000000ffff027224 */ /* 0x000fe200078e0006 */
[----:B------:R-:W-:Y:S01]  /*4380*/  I2FP.F32.S32 R8, R8 ;  /* 0x0000000800087245 */ /* 0x000fe20000201400 */
[----:B------:R-:W-:Y:S01]  /*4390*/  IMAD.MOV.U32 R0, RZ, RZ, R7 ;  /* 0x000000ffff007224 */ /* 0x000fe200078e0007 */
[----:B------:R-:W-:Y:S01]  /*43a0*/  I2FP.F32.S32 R10, R10 ;  /* 0x0000000a000a7245 */ /* 0x000fe20000201400 */
[----:B------:R-:W-:Y:S01]  /*43b0*/  IMAD.MOV.U32 R6, RZ, RZ, R9 ;  /* 0x000000ffff067224 */ /* 0x000fe200078e0009 */
[----:B------:R-:W-:Y:S01]  /*43c0*/  I2FP.F32.S32 R7, R2 ;  /* 0x0000000200077245 */ /* 0x000fe20000201400 */
[-C--:B------:R-:W-:Y:S01]  /*43d0*/  FFMA.FTZ R23, R8, -R3.reuse, R79 ;  /* 0x8000000308177223 */ /* 0x080fe2000001004f */
[----:B------:R-:W-:Y:S01]  /*43e0*/  I2FP.F32.S32 R2, R0 ;  /* 0x0000000000027245 */ /* 0x000fe20000201400 */
[-C--:B------:R-:W-:Y:S01]  /*43f0*/  FFMA.FTZ R25, R10, -R3.reuse, R77 ;  /* 0x800000030a197223 */ /* 0x080fe2000001004d */
[----:B------:R-:W-:Y:S01]  /*4400*/  I2FP.F32.S32 R0, R6 ;  /* 0x0000000600007245 */ /* 0x000fe20000201400 */
[----:B------:R-:W-:Y:S01]  /*4410*/  FFMA.FTZ R29, R7, -R3, R134 ;  /* 0x80000003071d7223 */ /* 0x000fe20000010086 */
[----:B------:R-:W-:Y:S01]  /*4420*/  IABS R6, R21 ;  /* 0x0000001500067213 */ /* 0x000fe20000000000 */
[-C--:B------:R-:W-:Y:S01]  /*4430*/  FFMA.FTZ R24, R2, -R3.reuse, R116 ;  /* 0x8000000302187223 */ /* 0x080fe20000010074 */
[----:B------:R-:W-:Y:S01]  /*4440*/  IABS R9, R28 ;  /* 0x0000001c00097213 */ /* 0x000fe20000000000 */
[----:B------:R-:W-:Y:S01]  /*4450*/  FFMA.FTZ R22, R0, -R3, R118 ;  /* 0x8000000300167223 */ /* 0x000fe20000010076 */
        /* <DEDUP_REMOVED lines=8> */
[----:B------:R-:W-:-:S02]  /*44e0*/  I2FP.F32.S32 R7, R0 ;  /* 0x0000000000077245 */ /* 0x000fc40000201400 */
        /* <DEDUP_REMOVED lines=21> */
[----:B------:R-:W-:Y:S02]  /*4640*/  I2FP.F32.S32 R0, R0 ;  /* 0x0000000000007245 */ /* 0x000fe40000201400 */
[----:B------:R-:W-:Y:S01]  /*4650*/  I2FP.F32.S32 R10, R10 ;  /* 0x0000000a000a7245 */ /* 0x000fe20000201400 */
[----:B------:R-:W-:Y:S01]  /*4660*/  FFMA.FTZ R11, R2, -R3, R142 ;  /* 0x80000003020b7223 */ /* 0x000fe2000001008e */
[----:B------:R-:W-:Y:S01]  /*4670*/  IABS R6, R43 ;  /* 0x0000002b00067213 */ /* 0x000fe20000000000 */
[-C--:B------:R-:W-:Y:S01]  /*4680*/  FFMA.FTZ R12, R0, -R3.reuse, R127 ;  /* 0x80000003000c7223 */ /* 0x080fe2000001007f */
[----:B------:R-:W-:Y:S01]  /*4690*/  ISETP.GE.AND P0, PT, R13, R96, PT ;  /* 0x000000600d00720c */ /* 0x000fe20003f06270 */
[----:B------:R-:W-:Y:S01]  /*46a0*/  FFMA.FTZ R13, R7, -R3, R125 ;  /* 0x80000003070d7223 */ /* 0x000fe2000001007d */
        /* <DEDUP_REMOVED lines=10> */
[----:B------:R-:W-:Y:S01]  /*4750*/  ISETP.GE.AND P6, PT, R36, R96, PT ;  /* 0x000000602400720c */ /* 0x000fe20003fc6270 */
[----:B------:R-:W-:Y:S01]  /*4760*/  IMAD.MOV.U32 R6, RZ, RZ, R9 ;  /* 0x000000ffff067224 */ /* 0x000fe200078e0009 */
[----:B------:R-:W-:-:S02]  /*4770*/  I2FP.F32.S32 R7, R2 ;  /* 0x0000000200077245 */ /* 0x000fc40000201400 */
[----:B------:R-:W-:Y:S02]  /*4780*/  I2FP.F32.S32 R2, R0 ;  /* 0x0000000000027245 */ /* 0x000fe40000201400 */
[----:B------:R-:W-:Y:S01]  /*4790*/  I2FP.F32.S32 R0, R6 ;  /* 0x0000000600007245 */ /* 0x000fe20000201400 */
[-C--:B------:R-:W-:Y:S01]  /*47a0*/  FFMA.FTZ R6, R10, -R3.reuse, R143 ;  /* 0x800000030a067223 */ /* 0x080fe2000001008f */
[----:B------:R-:W-:Y:S01]  /*47b0*/  FSEL R97, R50, -INF , !P6 ;  /* 0xff80000032617808 */ /* 0x000fe20007000000 */
[-C--:B------:R-:W-:Y:S01]  /*47c0*/  FFMA.FTZ R7, R7, -R3.reuse, R45 ;  /* 0x8000000307077223 */ /* 0x080fe2000001002d */
[----:B------:R-:W-:Y:S01]  /*47d0*/  FSEL R156, R32, -INF , !P6 ;  /* 0xff800000209c7808 */ /* 0x000fe20007000000 */
[-C--:B------:R-:W-:Y:S01]  /*47e0*/  FFMA.FTZ R2, R2, -R3.reuse, R46 ;  /* 0x8000000302027223 */ /* 0x080fe2000001002e */
[----:B------:R-:W-:Y:S01]  /*47f0*/  FSEL R140, R25, -INF , !P6 ;  /* 0xff800000198c7808 */ /* 0x000fe20007000000 */
[----:B------:R-:W-:Y:S01]  /*4800*/  FFMA.FTZ R0, R0, -R3, R47 ;  /* 0x8000000300007223 */ /* 0x000fe2000001002f */
[----:B------:R-:W-:-:S02]  /*4810*/  FSEL R143, R23, -INF , !P6 ;  /* 0xff800000178f7808 */ /* 0x000fc40007000000 */
[----:B------:R-:W-:Y:S02]  /*4820*/  ISETP.GE.AND P6, PT, R96, 0x41, PT ;  /* 0x000000416000780c */ /* 0x000fe40003fc6270 */
[----:B------:R-:W-:Y:S02]  /*4830*/  I2FP.F32.S32 R8, R8 ;  /* 0x0000000800087245 */ /* 0x000fe40000201400 */
[----:B------:R-:W-:Y:S02]  /*4840*/  FSEL R118, R52, -INF , !P5 ;  /* 0xff80000034767808 */ /* 0x000fe40006800000 */
[----:B------:R-:W-:Y:S01]  /*4850*/  FSEL R157, R29, -INF , !P5 ;  /* 0xff8000001d9d7808 */ /* 0x000fe20006800000 */
[----:B------:R-:W-:Y:S01]  /*4860*/  FFMA.FTZ R8, R8, -R3, R44 ;  /* 0x8000000308087223 */ /* 0x000fe2000001002c */
        /* <DEDUP_REMOVED lines=24> */
[----:B------:R-:W-:Y:S01]  /*49f0*/  LEA.HI.SX32 R6, R203, 0xfffffffe, 0x1a ;  /* 0xfffffffecb067811 */ /* 0x000fe200078fd2ff */
[----:B------:R-:W-:Y:S01]  /*4a00*/  BSSY B0, `(.L_x_1512) ;  /* 0x0000030000007945 */ /* 0x000fe20003800000 */
[----:B------:R-:W-:Y:S02]  /*4a10*/  ISETP.GE.AND P0, PT, R176, UR5, PT ;  /* 0x00000005b0007c0c */ /* 0x000fe4000bf06270 */
[----:B------:R-:W-:Y:S01]  /*4a20*/  SHF.R.S32.HI R8, RZ, 0x1f, R6 ;  /* 0x0000001fff087819 */ /* 0x000fe20000011406 */
[----:B------:R-:W-:Y:S02]  /*4a30*/  IMAD R0, R154, R6, RZ ;  /* 0x000000069a007224 */ /* 0x000fe400078e02ff */
[----:B------:R-:W-:-:S04]  /*4a40*/  IMAD.WIDE.U32 R6, R6, R98, R216 ;  /* 0x0000006206067225 */ /* 0x000fc800078e00d8 */
[----:B------:R-:W-:-:S04]  /*4a50*/  IMAD R8, R8, R98, R0 ;  /* 0x0000006208087224 */ /* 0x000fc800078e0200 */
        /* <DEDUP_REMOVED lines=42> */
.L_x_1513:
[----:B------:R-:W-:Y:S05]  /*4d00*/  BSYNC B0 ;  /* 0x0000000000007941 */ /* 0x000fea0003800000 */
.L_x_1512:
[----:B------:R-:W0:Y:S02]  /*4d10*/  LDGDEPBAR ;  /* 0x00000000000079af */ /* 0x000e240000000000 */
.L_x_1511:
[----:B------:R-:W-:Y:S01]  /*4d20*/  FMNMX.FTZ R0, R57, R58, !PT ;  /* 0x0000003a39007209 */ /* 0x000fe20007810000 */
[----:B------:R-:W-:Y:S01]  /*4d30*/  IMAD.SHL.U32 R2, R90, 0x2, RZ ;  /* 0x000000025a027824 */ /* 0x000fe200078e00ff */
[----:B-1----:R-:W-:Y:S01]  /*4d40*/  FMNMX.FTZ R6, R67, R70, !PT ;  /* 0x0000004643067209 */ /* 0x002fe20007810000 */
[----:B--2---:R-:W-:Y:S01]  /*4d50*/  IMAD.WIDE.U32 R14, R240, -0x2daee0ad, RZ ;  /* 0xd2511f53f00e7825 */ /* 0x004fe200078e00ff */
[----:B------:R-:W-:Y:S01]  /*4d60*/  FMNMX.FTZ R0, R53, R0, !PT ;  /* 0x0000000035007209 */ /* 0x000fe20007810000 */
[----:B------:R-:W-:Y:S01]  /*4d70*/  UIADD3 UR14, UR22, -0x61c88647, URZ ;  /* 0x9e3779b9160e7890 */ /* 0x000fe2000fffe03f */
[----:B------:R-:W-:Y:S01]  /*4d80*/  FMNMX.FTZ R6, R65, R6, !PT ;  /* 0x0000000641067209 */ /* 0x000fe20007810000 */
[----:B------:R-:W-:Y:S01]  /*4d90*/  VIADD R7, R2, 0x1 ;  /* 0x0000000102077836 */ /* 0x000fe20000000000 */
[----:B------:R-:W-:Y:S01]  /*4da0*/  FMNMX.FTZ R0, R56, R0, !PT ;  /* 0x0000000038007209 */ /* 0x000fe20007810000 */
[----:B------:R-:W-:Y:S01]  /*4db0*/  IMAD R238, R238, 0x8, R99 ;  /* 0x00000008eeee7824 */ /* 0x000fe200078e0263 */
[----:B------:R-:W-:Y:S01]  /*4dc0*/  FMNMX.FTZ R6, R66, R6, !PT ;  /* 0x0000000642067209 */ /* 0x000fe20007810000 */
[----:B------:R-:W-:Y:S01]  /*4dd0*/  UIADD3 UR13, UR23, -0x4498517b, URZ ;  /* 0xbb67ae85170d7890 */ /* 0x000fe2000fffe03f */
[----:B------:R-:W-:Y:S01]  /*4de0*/  FMNMX.FTZ R0, R55, R0, !PT ;  /* 0x0000000037007209 */ /* 0x000fe20007810000 */
[----:B------:R-:W-:Y:S01]  /*4df0*/  VIADD R236, R238, 0x4 ;  /* 0x00000004eeec7836 */ /* 0x000fe20000000000 */
[----:B------:R-:W-:Y:S01]  /*4e00*/  FMNMX.FTZ R6, R76, R6, !PT ;  /* 0x000000064c067209 */ /* 0x000fe20007810000 */
[----:B------:R-:W-:Y:S01]  /*4e10*/  IMAD.WIDE.U32 R8, R238, -0x326172a9, RZ ;  /* 0xcd9e8d57ee087825 */ /* 0x000fe200078e00ff */
[----:B------:R-:W-:Y:S01]  /*4e20*/  FMNMX.FTZ R0, R54, R0, !PT ;  /* 0x0000000036007209 */ /* 0x000fe20007810000 */
[----:B------:R-:W-:Y:S01]  /*4e30*/  UIADD3 UR11, UR23, 0x76cf5d0a, URZ ;  /* 0x76cf5d0a170b7890 */ /* 0x000fe2000fffe03f */
[----:B------:R-:W-:Y:S01]  /*4e40*/  LOP3.LUT R12, R15, UR23, R2, 0x96, !PT ;  /* 0x000000170f0c7c12 */ /* 0x000fe2000f8e9602 */
[----:B------:R-:W-:Y:S01]  /*4e50*/  ULDC UR18, c[0x0][0x2ec] ;  /* 0x0000bb0000127ab9 */ /* 0x000fe20000000800 */
        /* <DEDUP_REMOVED lines=9> */
[----:B------:R-:W-:Y:S01]  /*4ef0*/  UIADD3 UR7, UR23, -0x126145ec, URZ ;  /* 0xed9eba1417077890 */ /* 0x000fe2000fffe03f */
[----:B------:R-:W-:Y:S01]  /*4f00*/  LOP3.LUT R7, R15, UR23, R7, 0x96, !PT ;  /* 0x000000170f077c12 */ /* 0x000fe2000f8e9607 */
[----:B------:R-:W-:Y:S01]  /*4f10*/  UIADD3 UR8, UR22, 0x78dde6e4, URZ ;  /* 0x78dde6e416087890 */ /* 0x000fe2000fffe03f */
[----:B------:R-:W-:Y:S01]  /*4f20*/  FMNMX.FTZ R0, R97, R0, !PT ;  /* 0x0000000061007209 */ /* 0x000fe20007810000 */
[----:B------:R-:W-:Y:S01]  /*4f30*/  UIADD3 UR6, UR22, 0x1715609d, URZ ;  /* 0x1715609d16067890 */ /* 0x000fe2000fffe03f */
[----:B------:R-:W-:Y:S01]  /*4f40*/  FMNMX.FTZ R2, R84, R2, !PT ;  /* 0x0000000254027209 */ /* 0x000fe20007810000 */
[----:B------:R-:W-:Y:S01]  /*4f50*/  IMAD.WIDE.U32 R10, R7, -0x326172a9, RZ ;  /* 0xcd9e8d57070a7825 */ /* 0x000fe200078e00ff */
[----:B------:R-:W-:Y:S01]  /*4f60*/  FMNMX.FTZ R0, R118, R0, !PT ;  /* 0x0000000076007209 */ /* 0x000fe20007810000 */
[----:B------:R-:W-:Y:S01]  /*4f70*/  UIADD3 UR5, UR23, -0x56f99767, URZ ;  /* 0xa906689917057890 */ /* 0x000fe2000fffe03f */
[----:B------:R-:W-:Y:S01]  /*4f80*/  LOP3.LUT R212, R212, UR22, RZ, 0x3c, !PT ;  /* 0x00000016d4d47c12 */ /* 0x000fe2000f8e3cff */
[----:B------:R-:W-:Y:S01]  /*4f90*/  IMAD.WIDE.U32 R6, R236, -0x326172a9, RZ ;  /* 0xcd9e8d57ec067825 */ /* 0x000fe200078e00ff */
[----:B------:R-:W-:Y:S01]  /*4fa0*/  FMNMX.FTZ R0, R119, R0, !PT ;  /* 0x0000000077007209 */ /* 0x000fe20007810000 */
[----:B------:R-:W-:Y:S01]  /*4fb0*/  UIADD3 UR16, UR22, -0x4ab325aa, URZ ;  /* 0xb54cda5616107890 */ /* 0x000fe2000fffe03f */
[----:B------:R-:W-:Y:S01]  /*4fc0*/  FMNMX.FTZ R2, R151, R2, !PT ;  /* 0x0000000297027209 */ /* 0x000fe20007810000 */
[----:B------:R-:W-:Y:S01]  /*4fd0*/  UIADD3 UR15, UR23, 0x646e171e, URZ ;  /* 0x646e171e170f7890 */ /* 0x000fe2000fffe03f */
[----:B------:R-:W-:-:S02]  /*4fe0*/  FMNMX.FTZ R0, R146, R0, !PT ;  /* 0x0000000092007209 */ /* 0x000fc40007810000 */
[----:B------:R-:W-:Y:S02]  /*4ff0*/  LOP3.LUT R9, R9, R212, RZ, 0x3c, !PT ;  /* 0x000000d409097212 */ /* 0x000fe400078e3cff */
[----:B------:R-:W-:Y:S02]  /*5000*/  FMNMX.FTZ R0, R147, R0, !PT ;  /* 0x0000000093007209 */ /* 0x000fe40007810000 */
[----:B------:R-:W-:Y:S02]  /*5010*/  FMNMX.FTZ R2, R140, R2, !PT ;  /* 0x000000028c027209 */ /* 0x000fe40007810000 */
[----:B------:R-:W-:Y:S02]  /*5020*/  FMNMX.FTZ R0, R168, R0, !PT ;  /* 0x00000000a8007209 */ /* 0x000fe40007810000 */
[----:B------:R-:W-:Y:S02]  /*5030*/  LOP3.LUT R7, R7, R212, RZ, 0x3c, !PT ;  /* 0x000000d407077212 */ /* 0x000fe400078e3cff */
[----:B------:R-:W-:Y:S01]  /*5040*/  FMNMX.FTZ R101, R169, R0, !PT ;  /* 0x00000000a9657209 */ /* 0x000fe20007810000 */
[----:B------:R-:W-:Y:S01]  /*5050*/  IMAD.IADD R0, R155, 0x1, R153 ;  /* 0x000000019b007824 */ /* 0x000fe200078e0299 */
[----:B------:R-:W-:-:S02]  /*5060*/  LOP3.LUT R16, R13, UR14, R8, 0x96, !PT ;  /* 0x0000000e0d107c12 */ /* 0x000fc4000f8e9608 */
[----:B------:R-:W-:Y:S01]  /*5070*/  LOP3.LUT R15, R11, UR14, R8, 0x96, !PT ;  /* 0x0000000e0b0f7c12 */ /* 0x000fe2000f8e9608 */
[----:B------:R-:W1:Y:S01]  /*5080*/  SHFL.BFLY PT, R17, R101, 0x2, 0x1f ;  /* 0x0c401f0065117f89 */ /* 0x000e6200000e0000 */
[----:B------:R-:W-:Y:S01]  /*5090*/  FMNMX.FTZ R2, R141, R2, !PT ;  /* 0x000000028d027209 */ /* 0x000fe20007810000 */
[----:B------:R-:W-:Y:S01]  /*50a0*/  IMAD.WIDE.U32 R8, R9, -0x2daee0ad, RZ ;  /* 0xd2511f5309087825 */ /* 0x000fe200078e00ff */
[--C-:B------:R-:W-:Y:S02]  /*50b0*/  LOP3.LUT R21, R13, UR14, R6.reuse, 0x96, !PT ;  /* 0x0000000e0d157c12 */ /* 0x100fe4000f8e9606 */
[----:B------:R-:W-:Y:S01]  /*50c0*/  LOP3.LUT R20, R11, UR14, R6, 0x96, !PT ;  /* 0x0000000e0b147c12 */ /* 0x000fe2000f8e9606 */
[----:B------:R-:W-:Y:S01]  /*50d0*/  IMAD.WIDE.U32 R6, R7, -0x2daee0ad, RZ ;  /* 0xd2511f5307067825 */ /* 0x000fe200078e00ff */
[----:B------:R-:W-:Y:S02]  /*50e0*/  FMNMX.FTZ R2, R142, R2, !PT ;  /* 0x000000028e027209 */ /* 0x000fe40007810000 */
[--C-:B------:R-:W-:Y:S01]  /*50f0*/  LOP3.LUT R11, R9, UR13, R14.reuse, 0x96, !PT ;  /* 0x0000000d090b7c12 */ /* 0x100fe2000f8e960e */
[----:B------:R-:W-:Y:S01]  /*5100*/  IMAD.WIDE.U32 R18, R16, -0x2daee0ad, RZ ;  /* 0xd2511f5310127825 */ /* 0x000fe200078e00ff */
[----:B------:R-:W-:-:S02]  /*5110*/  LOP3.LUT R14, R7, UR13, R14, 0x96, !PT ;  /* 0x0000000d070e7c12 */ /* 0x000fc4000f8e960e */
[----:B------:R-:W-:Y:S01]  /*5120*/  FMNMX.FTZ R7, R159, R2, !PT ;  /* 0x000000029f077209 */ /* 0x000fe20007810000 */
[----:B------:R-:W-:Y:S01]  /*5130*/  IMAD.WIDE.U32 R24, R21, -0x2daee0ad, RZ ;  /* 0xd2511f5315187825 */ /* 0x000fe200078e00ff */
[----:B------:R-:W-:Y:S02]  /*5140*/  FMNMX.FTZ R2, R71, R72, !PT ;  /* 0x0000004847027209 */ /* 0x000fe40007810000 */
[----:B------:R-:W-:Y:S01]  /*5150*/  FMNMX.FTZ R7, R160, R7, !PT ;  /* 0x00000007a0077209 */ /* 0x000fe20007810000 */
[----:B------:R-:W-:Y:S01]  /*5160*/  IMAD.WIDE.U32 R26, R20, -0x2daee0ad, RZ ;  /* 0xd2511f53141a7825 */ /* 0x000fe200078e00ff */
[----:B------:R-:W-:Y:S02]  /*5170*/  FMNMX.FTZ R9, R69, R2, !PT ;  /* 0x0000000245097209 */ /* 0x000fe40007810000 */
[----:B------:R-:W-:Y:S01]  /*5180*/  FMNMX.FTZ R2, R161, R7, !PT ;  /* 0x00000007a1027209 */ /* 0x000fe20007810000 */
[----:B------:R-:W-:Y:S01]  /*5190*/  IMAD.WIDE.U32 R62, R11, -0x326172a9, RZ ;  /* 0xcd9e8d570b3e7825 */ /* 0x000fe200078e00ff */
[----:B------:R-:W-:-:S02]  /*51a0*/  LOP3.LUT R22, R19, UR11, R8, 0x96, !PT ;  /* 0x0000000b13167c12 */ /* 0x000fc4000f8e9608 */
[----:B-1----:R-:W-:Y:S01]  /*51b0*/  FMNMX.FTZ R101, R101, R17, !PT ;  /* 0x0000001165657209 */ /* 0x002fe20007810000 */
[----:B------:R-:W-:Y:S01]  /*51c0*/  IMAD.WIDE.U32 R16, R15, -0x2daee0ad, RZ ;  /* 0xd2511f530f107825 */ /* 0x000fe200078e00ff */
[--C-:B------:R-:W-:Y:S02]  /*51d0*/  LOP3.LUT R19, R25, UR11, R6.reuse, 0x96, !PT ;  /* 0x0000000b19137c12 */ /* 0x100fe4000f8e9606 */
[----:B------:R-:W-:Y:S01]  /*51e0*/  LOP3.LUT R98, R27, UR11, R6, 0x96, !PT ;  /* 0x0000000b1b627c12 */ /* 0x000fe2000f8e9606 */
[----:B------:R-:W1:Y:S01]  /*51f0*/  SHFL.BFLY PT, R13, R101, 0x1, 0x1f ;  /* 0x0c201f00650d7f89 */ /* 0x000e6200000e0000 */
[----:B------:R-:W-:Y:S01]  /*5200*/  LOP3.LUT R150, R17, UR11, R8, 0x96, !PT ;  /* 0x0000000b11967c12 */ /* 0x000fe2000f8e9608 */
[----:B------:R-:W-:Y:S01]  /*5210*/  IMAD.WIDE.U32 R60, R14, -0x326172a9, RZ ;  /* 0xcd9e8d570e3c7825 */ /* 0x000fe200078e00ff */
        /* <DEDUP_REMOVED lines=8> */
[----:B------:R-:W-:-:S02]  /*52a0*/  FMNMX.FTZ R2, R113, R2, !PT ;  /* 0x0000000271027209 */ /* 0x000fc40007810000 */
[----:B------:R-:W-:Y:S02]  /*52b0*/  FMNMX.FTZ R7, R122, R7, !PT ;  /* 0x000000077a077209 */ /* 0x000fe40007810000 */
[----:B------:R-:W-:Y:S02]  /*52c0*/  FMNMX.FTZ R2, R120, R2, !PT ;  /* 0x0000000278027209 */ /* 0x000fe40007810000 */
[----:B------:R-:W-:Y:S02]  /*52d0*/  LOP3.LUT R11, R63, UR12, R12, 0x96, !PT ;  /* 0x0000000c3f0b7c12 */ /* 0x000fe4000f8e960c */
[----:B-1----:R-:W-:Y:S02]  /*52e0*/  FMNMX.FTZ R101, R101, R13, !PT ;  /* 0x0000000d65657209 */ /* 0x002fe40007810000 */
[----:B------:R-:W-:Y:S02]  /*52f0*/  FMNMX.FTZ R2, R152, R2, !PT ;  /* 0x0000000298027209 */ /* 0x000fe40007810000 */
[C---:B------:R-:W-:Y:S01]  /*5300*/  FSETP.NEU.FTZ.AND P0, PT, R101.reuse, -INF , PT ;  /* 0xff8000006500780b */ /* 0x040fe20003f1d000 */
[----:B------:R-:W-:Y:S01]  /*5310*/  FMUL.FTZ R6, R101, UR18 ;  /* 0x0000001265067c20 */ /* 0x000fe20008410000 */
[----:B------:R-:W-:-:S02]  /*5320*/  FMNMX.FTZ R2, R143, R2, !PT ;  /* 0x000000028f027209 */ /* 0x000fc40007810000 */
[----:B------:R-:W-:Y:S02]  /*5330*/  LOP3.LUT R9, R63, UR12, R10, 0x96, !PT ;  /* 0x0000000c3f097c12 */ /* 0x000fe4000f8e960a */
[----:B------:R-:W-:Y:S02]  /*5340*/  FMNMX.FTZ R2, R144, R2, !PT ;  /* 0x0000000290027209 */ /* 0x000fe40007810000 */
[----:B------:R-:W-:Y:S01]  /*5350*/  FSEL R20, R6, RZ, P0 ;  /* 0x000000ff06147208 */ /* 0x000fe20000000000 */
[----:B------:R-:W-:Y:S01]  /*5360*/  IMAD.WIDE.U32 R116, R9, -0x2daee0ad, RZ ;  /* 0xd2511f5309747825 */ /* 0x000fe200078e00ff */
[----:B------:R-:W-:Y:S02]  /*5370*/  FMNMX.FTZ R6, R123, R7, !PT ;  /* 0x000000077b067209 */ /* 0x000fe40007810000 */
[----:B------:R-:W-:Y:S01]  /*5380*/  FMNMX.FTZ R2, R145, R2, !PT ;  /* 0x0000000291027209 */ /* 0x000fe20007810000 */
[----:B------:R-:W-:Y:S01]  /*5390*/  FFMA.FTZ R7, R57, UR18, -R20 ;  /* 0x0000001239077c23 */ /* 0x000fe20008010814 */
[----:B------:R-:W-:-:S02]  /*53a0*/  FMNMX.FTZ R6, R148, R6, !PT ;  /* 0x0000000694067209 */ /* 0x000fc40007810000 */
[----:B------:R-:W-:Y:S01]  /*53b0*/  FMNMX.FTZ R2, R163, R2, !PT ;  /* 0x00000002a3027209 */ /* 0x000fe20007810000 */
[----:B------:R1:W-:Y:S01]  /*53c0*/  MUFU.EX2 R249, R7 ;  /* 0x0000000700f97308 */ /* 0x0003e20000000800 */
[----:B------:R-:W-:Y:S01]  /*53d0*/  LOP3.LUT R23, R61, UR12, R10, 0x96, !PT ;  /* 0x0000000c3d177c12 */ /* 0x000fe2000f8e960a */
[----:B------:R-:W-:Y:S01]  /*53e0*/  IMAD.WIDE.U32 R10, R11, -0x2daee0ad, RZ ;  /* 0xd2511f530b0a7825 */ /* 0x000fe200078e00ff */
[----:B------:R-:W-:Y:S02]  /*53f0*/  FMNMX.FTZ R2, R164, R2, !PT ;  /* 0x00000002a4027209 */ /* 0x000fe40007810000 */
[----:B------:R-:W-:Y:S01]  /*5400*/  LOP3.LUT R15, R61, UR12, R12, 0x96, !PT ;  /* 0x0000000c3d0f7c12 */ /* 0x000fe2000f8e960c */
[----:B------:R-:W-:Y:S01]  /*5410*/  IMAD.WIDE.U32 R12, R22, -0x326172a9, RZ ;  /* 0xcd9e8d57160c7825 */ /* 0x000fe200078e00ff */
[----:B------:R-:W-:Y:S02]  /*5420*/  FMNMX.FTZ R2, R166, R2, !PT ;  /* 0x00000002a6027209 */ /* 0x000fe40007810000 */
[----:B------:R-:W-:Y:S01]  /*5430*/  LOP3.LUT R14, R11, UR9, R18, 0x96, !PT ;  /* 0x000000090b0e7c12 */ /* 0x000fe2000f8e9612 */
[----:B------:R-:W-:Y:S01]  /*5440*/  IMAD.WIDE.U32 R18, R19, -0x326172a9, RZ ;  /* 0xcd9e8d5713127825 */ /* 0x000fe200078e00ff */
[----:B------:R-:W-:-:S02]  /*5450*/  FMNMX.FTZ R2, R167, R2, !PT ;  /* 0x00000002a7027209 */ /* 0x000fc40007810000 */
[----:B--2---:R-:W-:Y:S01]  /*5460*/  FMNMX.FTZ R99, R8, R99, !PT ;  /* 0x0000006308637209 */ /* 0x004fe20007810000 */
[----:B------:R-:W-:Y:S01]  /*5470*/  FFMA.FTZ R8, R56, UR18, -R20 ;  /* 0x0000001238087c23 */ /* 0x000fe20008010814 */
[----:B------:R-:W-:Y:S01]  /*5480*/  LOP3.LUT R61, R117, UR9, R16, 0x96, !PT ;  /* 0x00000009753d7c12 */ /* 0x000fe2000f8e9610 */
[----:B------:R-:W2:Y:S01]  /*5490*/  SHFL.BFLY PT, R22, R2, 0x2, 0x1f ;  /* 0x0c401f0002167f89 */ /* 0x000ea200000e0000 */
[----:B-1----:R-:W-:Y:S01]  /*54a0*/  FMNMX.FTZ R7, R149, R6, !PT ;  /* 0x0000000695077209 */ /* 0x002fe20007810000 */
[----:B------:R-:W-:Y:S01]  /*54b0*/  FFMA.FTZ R6, R58, UR18, -R20 ;  /* 0x000000123a067c23 */ /* 0x000fe20008010814 */
[----:B------:R1:W-:Y:S01]  /*54c0*/  MUFU.EX2 R246, R8 ;  /* 0x0000000800f67308 */ /* 0x0003e20000000800 */
[----:B------:R-:W3:Y:S01]  /*54d0*/  SHFL.BFLY PT, R21, R99, 0x1, 0x1f ;  /* 0x0c201f0063157f89 */ /* 0x000ee200000e0000 */
[----:B------:R-:W-:Y:S01]  /*54e0*/  FMNMX.FTZ R7, R173, R7, !PT ;  /* 0x00000007ad077209 */ /* 0x000fe20007810000 */
[----:B------:R-:W-:Y:S01]  /*54f0*/  IMAD.WIDE.U32 R102, R23, -0x2daee0ad, RZ ;  /* 0xd2511f5317667825 */ /* 0x000fe200078e00ff */
[----:B------:R-:W-:-:S02]  /*5500*/  LOP3.LUT R16, R13, UR10, R62, 0x96, !PT ;  /* 0x0000000a0d107c12 */ /* 0x000fc4000f8e963e */
[----:B------:R-:W-:Y:S02]  /*5510*/  FMNMX.FTZ R9, R156, R7, !PT ;  /* 0x000000079c097209 */ /* 0x000fe40007810000 */
[----:B------:R4:W-:Y:S01]  /*5520*/  MUFU.EX2 R248, R6 ;  /* 0x0000000600f87308 */ /* 0x0009e20000000800 */
[----:B------:R-:W-:Y:S01]  /*5530*/  IMAD.WIDE.U32 R16, R16, -0x2daee0ad, RZ ;  /* 0xd2511f5310107825 */ /* 0x000fe200078e00ff */
[----:B------:R-:W-:Y:S02]  /*5540*/  FMNMX.FTZ R9, R157, R9, !PT ;  /* 0x000000099d097209 */ /* 0x000fe40007810000 */
[----:B------:R-:W-:Y:S02]  /*5550*/  LOP3.LUT R27, R103, UR9, R26, 0x96, !PT ;  /* 0x00000009671b7c12 */ /* 0x000fe4000f8e961a */
[----:B------:R-:W-:Y:S02]  /*5560*/  FMNMX.FTZ R9, R158, R9, !PT ;  /* 0x000000099e097209 */ /* 0x000fe40007810000 */
[----:B------:R-:W-:Y:S01]  /*5570*/  LOP3.LUT R17, R17, UR7, R10, 0x96, !PT ;  /* 0x0000000711117c12 */ /* 0x000fe2000f8e960a */
[----:B------:R-:W-:Y:S01]  /*5580*/  FFMA.FTZ R10, R55, UR18, -R20 ;  /* 0x00000012370a7c23 */ /* 0x000fe20008010814 */
[----:B-1----:R-:W-:-:S02]  /*5590*/  LOP3.LUT R8, R19, UR10, R60, 0x96, !PT ;  /* 0x0000000a13087c12 */ /* 0x002fc4000f8e963c */
[----:B------:R-:W-:Y:S01]  /*55a0*/  LEA R189, R0, UR4, 0x1 ;  /* 0x0000000400bd7c11 */ /* 0x000fe2000f8e08ff */
[----:B------:R1:W-:Y:S01]  /*55b0*/  MUFU.EX2 R247, R10 ;  /* 0x0000000a00f77308 */ /* 0x0003e20000000800 */
[----:B--2---:R-:W-:Y:S01]  /*55c0*/  FMNMX.FTZ R2, R2, R22, !PT ;  /* 0x0000001602027209 */ /* 0x004fe20007810000 */
[----:B------:R-:W-:-:S04]  /*55d0*/  IMAD.WIDE.U32 R22, R17, -0x326172a9, RZ ;  /* 0xcd9e8d5711167825 */ /* 0x000fc800078e00ff */
[----:B----4-:R-:W-:Y:S01]  /*55e0*/  FFMA.FTZ R6, R53, UR18, -R20 ;  /* 0x0000001235067c23 */ /* 0x010fe20008010814 */
[----:B---3--:R-:W-:Y:S01]  /*55f0*/  FMNMX.FTZ R99, R99, R21, !PT ;  /* 0x0000001563637209 */ /* 0x008fe20007810000 */
[--C-:B------:R-:W-:Y:S01]  /*5600*/  IMAD R190, R5, 0x2, R189.reuse ;  /* 0x0000000205be7824 */ /* 0x100fe200078e02bd */
[----:B------:R-:W2:Y:S01]  /*5610*/  SHFL.BFLY PT, R21, R2, 0x1, 0x1f ;  /* 0x0c201f0002157f89 */ /* 0x000ea200000e0000 */
[----:B------:R3:W-:Y:S01]  /*5620*/  MUFU.EX2 R244, R6 ;  /* 0x0000000600f47308 */ /* 0x0007e20000000800 */
[----:B------:R-:W-:Y:S01]  /*5630*/  FSETP.NEU.FTZ.AND P0, PT, R99, -INF , PT ;  /* 0xff8000006300780b */ /* 0x000fe20003f1d000 */
[C---:B------:R-:W-:Y:S01]  /*5640*/  IMAD R192, R4.reuse, 0x2, R189 ;  /* 0x0000000204c07824 */ /* 0x040fe200078e02bd */
[----:B------:R-:W-:Y:S01]  /*5650*/  LDSM.16.MT88.4 R28, [R189+0x6000] ;  /* 0x00600000bd1c783b */ /* 0x000fe20000004200 */
[----:B------:R-:W-:-:S03]  /*5660*/  IMAD R191, R4, 0x2, R190 ;  /* 0x0000000204bf7824 */ /* 0x000fc600078e02be */
[----:B------:R-:W-:Y:S01]  /*5670*/  LDSM.16.MT88.4 R32, [R192+0x6000] ;  /* 0x00600000c020783b */ /* 0x000fe20000004200 */
[----:B-1----:R-:W-:-:S03]  /*5680*/  FFMA.FTZ R10, R54, UR18, -R20 ;  /* 0x00000012360a7c23 */ /* 0x002fc60008010814 */
[----:B------:R-:W-:Y:S01]  /*5690*/  LDSM.16.MT88.4 R40, [R190+0x6000] ;  /* 0x00600000be28783b */ /* 0x000fe20000004200 */
[----:B------:R1:W-:Y:S03]  /*56a0*/  MUFU.EX2 R241, R10 ;  /* 0x0000000a00f17308 */ /* 0x0003e60000000800 */
[----:B------:R-:W-:Y:S01]  /*56b0*/  LDSM.16.MT88.4 R44, [R191+0x6000] ;  /* 0x00600000bf2c783b */ /* 0x000fe20000004200 */
[----:B---3--:R-:W-:-:S03]  /*56c0*/  IMAD.WIDE.U32 R6, R15, -0x2daee0ad, RZ ;  /* 0xd2511f530f067825 */ /* 0x008fc600078e00ff */
[----:B------:R-:W-:Y:S01]  /*56d0*/  LDSM.16.MT88.4 R48, [R189+0x6800] ;  /* 0x00680000bd30783b */ /* 0x000fe20000004200 */
[----:B------:R-:W-:Y:S01]  /*56e0*/  IMAD.WIDE.U32 R14, R14, -0x326172a9, RZ ;  /* 0xcd9e8d570e0e7825 */ /* 0x000fe200078e00ff */
[----:B------:R-:W-:Y:S02]  /*56f0*/  LOP3.LUT R11, R7, UR9, R24, 0x96, !PT ;  /* 0x00000009070b7c12 */ /* 0x000fe4000f8e9618 */
[----:B------:R-:W-:Y:S01]  /*5700*/  LDSM.16.MT88.4 R36, [R192+0x6800] ;  /* 0x00680000c024783b */ /* 0x000fe20000004200 */
[----:B------:R-:W-:Y:S01]  /*5710*/  FMNMX.FTZ R7, R171, R9, !PT ;  /* 0x00000009ab077209 */ /* 0x000fe20007810000 */
[----:B------:R-:W-:Y:S01]  /*5720*/  IMAD.WIDE.U32 R8, R8, -0x2daee0ad, RZ ;  /* 0xd2511f5308087825 */ /* 0x000fe200078e00ff */
[----:B------:R-:W-:Y:S01]  /*5730*/  LOP3.LUT R12, R15, UR8, R12, 0x96, !PT ;  /* 0x000000080f0c7c12 */ /* 0x000fe2000f8e960c */
[----:B------:R-:W-:Y:S01]  /*5740*/  LDSM.16.MT88.4 R52, [R190+0x6800] ;  /* 0x00680000be34783b */ /* 0x000fe20000004200 */
[----:B------:R-:W-:Y:S02]  /*5750*/  FMNMX.FTZ R7, R174, R7, !PT ;  /* 0x00000007ae077209 */ /* 0x000fe40007810000 */
[----:B------:R-:W-:Y:S01]  /*5760*/  LOP3.LUT R13, R9, UR7, R6, 0x96, !PT ;  /* 0x00000007090d7c12 */ /* 0x000fe2000f8e9606 */
[----:B-1----:R-:W-:Y:S01]  /*5770*/  FFMA.FTZ R10, R59, UR18, -R20 ;  /* 0x000000123b0a7c23 */ /* 0x002fe20008010814 */
[----:B------:R-:W-:Y:S01]  /*5780*/  FMNMX.FTZ R9, R170, R7, !PT ;  /* 0x00000007aa097209 */ /* 0x000fe20007810000 */
[----:B------:R-:W-:Y:S01]  /*5790*/  IMAD.WIDE.U32 R6, R11, -0x326172a9, RZ ;  /* 0xcd9e8d570b067825 */ /* 0x000fe200078e00ff */
[----:B------:R-:W-:Y:S01]  /*57a0*/  LOP3.LUT R14, R23, UR6, R14, 0x96, !PT ;  /* 0x00000006170e7c12 */ /* 0x000fe2000f8e960e */
[----:B------:R1:W-:Y:S01]  /*57b0*/  MUFU.EX2 R239, R10 ;  /* 0x0000000a00ef7308 */ /* 0x0003e20000000800 */
[----:B------:R-:W-:Y:S01]  /*57c0*/  FMNMX.FTZ R9, R172, R9, !PT ;  /* 0x00000009ac097209 */ /* 0x000fe20007810000 */
[----:B------:R-:W-:Y:S01]  /*57d0*/  LDSM.16.MT88.4 R56, [R191+0x6800] ;  /* 0x00680000bf38783b */ /* 0x000fe20000004200 */
[----:B------:R-:W-:Y:S01]  /*57e0*/  LOP3.LUT R18, R7, UR8, R18, 0x96, !PT ;  /* 0x0000000807127c12 */ /* 0x000fe2000f8e9612 */
[----:B------:R-:W-:Y:S01]  /*57f0*/  FMUL.FTZ R7, R99, UR18 ;  /* 0x0000001263077c20 */ /* 0x000fe20008410000 */
[----:B--2---:R-:W-:Y:S01]  /*5800*/  FMNMX.FTZ R2, R2, R21, !PT ;  /* 0x0000001502027209 */ /* 0x004fe20007810000 */
[----:B------:R-:W2:Y:S01]  /*5810*/  SHFL.BFLY PT, R100, R9, 0x2, 0x1f ;  /* 0x0c401f0009647f89 */ /* 0x000ea200000e0000 */
[----:B------:R-:W-:-:S02]  /*5820*/  IMAD.WIDE.U32 R24, R14, -0x2daee0ad, RZ ;  /* 0xd2511f530e187825 */ /* 0x000fc400078e00ff */
[----:B------:R-:W-:Y:S02]  /*5830*/  FSEL R7, R7, RZ, P0 ;  /* 0x000000ff07077208 */ /* 0x000fe40000000000 */
[----:B------:R-:W-:Y:S01]  /*5840*/  IMAD.WIDE.U32 R18, R18, -0x2daee0ad, RZ ;  /* 0xd2511f5312127825 */ /* 0x000fe200078e00ff */
[----:B------:R-:W-:-:S03]  /*5850*/  FSETP.NEU.FTZ.AND P0, PT, R2, -INF , PT ;  /* 0xff8000000200780b */ /* 0x000fc60003f1d000 */
[----:B------:R-:W-:Y:S01]  /*5860*/  FFMA.FTZ R15, R67, UR18, -R7 ;  /* 0x00000012430f7c23 */ /* 0x000fe20008010807 */
[----:B------:R-:W-:Y:S01]  /*5870*/  LOP3.LUT R8, R19, UR5, R8, 0x96, !PT ;  /* 0x0000000513087c12 */ /* 0x000fe2000f8e9608 */
[----:B-1----:R-:W-:Y:S02]  /*5880*/  FFMA.FTZ R10, R64, UR18, -R20 ;  /* 0x00000012400a7c23 */ /* 0x002fe40008010814 */
[----:B------:R1:W-:Y:S08]  /*5890*/  MUFU.EX2 R235, R15 ;  /* 0x0000000f00eb7308 */ /* 0x0003f00000000800 */
[----:B------:R3:W-:Y:S01]  /*58a0*/  MUFU.EX2 R237, R10 ;  /* 0x0000000a00ed7308 */ /* 0x0007e20000000800 */
[----:B--2---:R-:W-:Y:S01]  /*58b0*/  FMNMX.FTZ R100, R9, R100, !PT ;  /* 0x0000006409647209 */ /* 0x004fe20007810000 */
[----:B------:R-:W-:-:S04]  /*58c0*/  IMAD.WIDE.U32 R8, R8, -0x326172a9, RZ ;  /* 0xcd9e8d5708087825 */ /* 0x000fc800078e00ff */
[----:B-1----:R-:W1:Y:S01]  /*58d0*/  SHFL.BFLY PT, R15, R100, 0x1, 0x1f ;  /* 0x0c201f00640f7f89 */ /* 0x002e6200000e0000 */
[----:B------:R-:W-:Y:S01]  /*58e0*/  LOP3.LUT R14, R8, 0xff, RZ, 0xc0, !PT ;  /* 0x000000ff080e7812 */ /* 0x000fe200078ec0ff */
[----:B---3--:R-:W-:-:S04]  /*58f0*/  IMAD.WIDE.U32 R10, R13, -0x326172a9, RZ ;  /* 0xcd9e8d570d0a7825 */ /* 0x008fc800078e00ff */
[----:B------:R-:W-:Y:S01]  /*5900*/  IMAD.WIDE.U32 R12, R12, -0x2daee0ad, RZ ;  /* 0xd2511f530c0c7825 */ /* 0x000fe200078e00ff */
[----:B------:R-:W-:-:S03]  /*5910*/  LOP3.LUT R17, R11, UR6, R6, 0x96, !PT ;  /* 0x000000060b117c12 */ /* 0x000fc6000f8e9606 */
[--C-:B------:R-:W-:Y:S01]  /*5920*/  FFMA.FTZ R6, R70, UR18, -R7.reuse ;  /* 0x0000001246067c23 */ /* 0x100fe20008010807 */
[----:B------:R-:W-:Y:S01]  /*5930*/  LOP3.LUT R10, R9, UR16, R10, 0x96, !PT ;  /* 0x00000010090a7c12 */ /* 0x000fe2000f8e960a */
[----:B------:R-:W-:Y:S01]  /*5940*/  FFMA.FTZ R11, R66, UR18, -R7 ;  /* 0x00000012420b7c23 */ /* 0x000fe20008010807 */
[----:B------:R-:W-:Y:S01]  /*5950*/  LOP3.LUT R26, R25, UR15, R12, 0x96, !PT ;  /* 0x0000000f191a7c12 */ /* 0x000fe2000f8e960c */
[----:B------:R2:W-:Y:S01]  /*5960*/  MUFU.EX2 R233, R6 ;  /* 0x0000000600e97308 */ /* 0x0005e20000000800 */
[----:B------:R-:W-:Y:S02]  /*5970*/  LOP3.LUT R9, R8, 0xffff, RZ, 0xc0, !PT ;  /* 0x0000ffff08097812 */ /* 0x000fe400078ec0ff */
[----:B------:R-:W-:Y:S02]  /*5980*/  SHF.R.U32.HI R12, RZ, 0x10, R8 ;  /* 0x00000010ff0c7819 */ /* 0x000fe40000011608 */
[----:B------:R-:W-:Y:S01]  /*5990*/  LOP3.LUT R23, R13, UR5, R16, 0x96, !PT ;  /* 0x000000050d177c12 */ /* 0x000fe2000f8e9610 */
[----:B------:R-:W-:Y:S01]  /*59a0*/  IMAD.WIDE.U32 R16, R17, -0x2daee0ad, RZ ;  /* 0xd2511f5311107825 */ /* 0x000fe200078e00ff */
[----:B------:R-:W-:Y:S01]  /*59b0*/  SHF.R.U32.HI R13, RZ, 0x8, R9 ;  /* 0x00000008ff0d7819 */ /* 0x000fe20000011609 */
[----:B------:R3:W-:Y:S01]  /*59c0*/  MUFU.EX2 R234, R11 ;  /* 0x0000000b00ea7308 */ /* 0x0007e20000000800 */
[----:B------:R-:W-:-:S02]  /*59d0*/  LOP3.LUT R9, R12, 0xff, RZ, 0xc0, !PT ;  /* 0x000000ff0c097812 */ /* 0x000fc400078ec0ff */
[----:B-1----:R-:W-:Y:S01]  /*59e0*/  FMNMX.FTZ R100, R100, R15, !PT ;  /* 0x0000000f64647209 */ /* 0x002fe20007810000 */
[----:B------:R-:W-:Y:S01]  /*59f0*/  IMAD.U32 R15, RZ, RZ, UR17 ;  /* 0x00000011ff0f7e24 */ /* 0x000fe2000f8e00ff */
[----:B------:R-:W-:Y:S02]  /*5a00*/  PRMT R13, R14, 0x5410, R13 ;  /* 0x000054100e0d7816 */ /* 0x000fe4000000000d */
[----:B------:R-:W-:Y:S01]  /*5a10*/  LOP3.LUT R21, R17, UR15, R18, 0x96, !PT ;  /* 0x0000000f11157c12 */ /* 0x000fe2000f8e9612 */
[----:B--2---:R-:W-:Y:S01]  /*5a20*/  FFMA.FTZ R6, R65, UR18, -R7 ;  /* 0x0000001241067c23 */ /* 0x004fe20008010807 */
[----:B------:R-:W-:Y:S02]  /*5a30*/  LEA R0, R15, UR17, 0x10 ;  /* 0x000000110f007c11 */ /* 0x000fe4000f8e80ff */
[----:B------:R-:W-:Y:S01]  /*5a40*/  LOP3.LUT R17, R16, 0xffff, RZ, 0xc0, !PT ;  /* 0x0000ffff10117812 */ /* 0x000fe200078ec0ff */
[----:B------:R1:W2:Y:S02]  /*5a50*/  MUFU.EX2 R232, R6 ;  /* 0x0000000600e87308 */ /* 0x0002a40000000800 */
[----:B------:R-:W-:-:S02]  /*5a60*/  HSET2.LE.AND R4, R13, R0, PT ;  /* 0x000000000d047233 */ /* 0x000fc40003803000 */
[----:B---3--:R-:W-:-:S04]  /*5a70*/  SHF.R.U32.HI R11, RZ, 0x18, R8 ;  /* 0x00000018ff0b7819 */ /* 0x008fc80000011608 */
[----:B------:R-:W-:Y:S02]  /*5a80*/  PRMT R12, R9, 0x5410, R11 ;  /* 0x00005410090c7816 */ /* 0x000fe4000000000b */
[----:B------:R-:W-:Y:S01]  /*5a90*/  LOP3.LUT R11, R10, 0xff, RZ, 0xc0, !PT ;  /* 0x000000ff0a0b7812 */ /* 0x000fe200078ec0ff */
[----:B-1----:R-:W-:-:S05]  /*5aa0*/  FMUL.FTZ R6, R2, UR18 ;  /* 0x0000001202067c20 */ /* 0x002fca0008410000 */
[----:B------:R-:W-:Y:S02]  /*5ab0*/  FSEL R6, R6, RZ, P0 ;  /* 0x000000ff06067208 */ /* 0x000fe40000000000 */
[----:B------:R-:W-:-:S03]  /*5ac0*/  FSETP.NEU.FTZ.AND P0, PT, R100, -INF , PT ;  /* 0xff8000006400780b */ /* 0x000fc60003f1d000 */
[--C-:B------:R-:W-:Y:S01]  /*5ad0*/  FFMA.FTZ R8, R71, UR18, -R6.reuse ;  /* 0x0000001247087c23 */ /* 0x100fe20008010806 */
[----:B------:R-:W-:-:S03]  /*5ae0*/  FFMA.FTZ R9, R69, UR18, -R6 ;  /* 0x0000001245097c23 */ /* 0x000fc60008010806 */
[----:B------:R1:W-:Y:S08]  /*5af0*/  MUFU.EX2 R227, R8 ;  /* 0x0000000800e37308 */ /* 0x0003f00000000800 */
[----:B------:R3:W-:Y:S01]  /*5b00*/  MUFU.EX2 R230, R9 ;  /* 0x0000000900e67308 */ /* 0x0007e20000000800 */
[----:B-1----:R-:W-:-:S04]  /*5b10*/  LOP3.LUT R8, R10, 0xffff, RZ, 0xc0, !PT ;  /* 0x0000ffff0a087812 */ /* 0x002fc800078ec0ff */
[----:B------:R-:W-:Y:S01]  /*5b20*/  SHF.R.U32.HI R8, RZ, 0x8, R8 ;  /* 0x00000008ff087819 */ /* 0x000fe20000011608 */
[----:B---3--:R-:W-:-:S03]  /*5b30*/  FFMA.FTZ R9, R68, UR18, -R6 ;  /* 0x0000001244097c23 */ /* 0x008fc60008010806 */
[----:B------:R-:W-:Y:S01]  /*5b40*/  PRMT R14, R11, 0x5410, R8 ;  /* 0x000054100b0e7816 */ /* 0x000fe20000000008 */
[----:B------:R-:W-:Y:S01]  /*5b50*/  FFMA.FTZ R11, R72, UR18, -R6 ;  /* 0x00000012480b7c23 */ /* 0x000fe20008010806 */
[--C-:B------:R-:W-:Y:S01]  /*5b60*/  SHF.R.U32.HI R8, RZ, 0x10, R10.reuse ;  /* 0x00000010ff087819 */ /* 0x100fe2000001160a */
[----:B------:R1:W3:Y:S01]  /*5b70*/  MUFU.EX2 R231, R9 ;  /* 0x0000000900e77308 */ /* 0x0002e20000000800 */
[----:B------:R-:W-:Y:S02]  /*5b80*/  SHF.R.U32.HI R10, RZ, 0x18, R10 ;  /* 0x00000018ff0a7819 */ /* 0x000fe4000001160a */
[----:B------:R-:W-:-:S05]  /*5b90*/  LOP3.LUT R8, R8, 0xff, RZ, 0xc0, !PT ;  /* 0x000000ff08087812 */ /* 0x000fca00078ec0ff */
[----:B------:R4:W5:Y:S01]  /*5ba0*/  MUFU.EX2 R225, R11 ;  /* 0x0000000b00e17308 */ /* 0x0009620000000800 */
[----:B-1----:R-:W-:-:S05]  /*5bb0*/  FMUL.FTZ R9, R100, UR18 ;  /* 0x0000001264097c20 */ /* 0x002fca0008410000 */
[----:B------:R-:W-:Y:S02]  /*5bc0*/  FSEL R5, R9, RZ, P0 ;  /* 0x000000ff09057208 */ /* 0x000fe40000000000 */
[----:B------:R-:W-:Y:S02]  /*5bd0*/  PRMT R9, R8, 0x5410, R10 ;  /* 0x0000541008097816 */ /* 0x000fe4000000000a */
[----:B--2---:R-:W-:Y:S01]  /*5be0*/  F2FP.BF16.F32.PACK_AB R10, R234, R232 ;  /* 0x000000e8ea0a723e */ /* 0x004fe200000010ff */
[--C-:B------:R-:W-:Y:S01]  /*5bf0*/  FFMA.FTZ R8, R74, UR18, -R5.reuse ;  /* 0x000000124a087c23 */ /* 0x100fe20008010805 */
[--C-:B----4-:R-:W-:Y:S01]  /*5c00*/  HSET2.LE.AND R11, R12, R0.reuse, PT ;  /* 0x000000000c0b7233 */ /* 0x110fe20003803000 */
[----:B------:R-:W-:Y:S01]  /*5c10*/  IMAD.WIDE.U32 R12, R23, -0x326172a9, RZ ;  /* 0xcd9e8d57170c7825 */ /* 0x000fe200078e00ff */
[----:B------:R-:W-:Y:S01]  /*5c20*/  LOP3.LUT R10, R4, R10, RZ, 0xc0, !PT ;  /* 0x0000000a040a7212 */ /* 0x000fe200078ec0ff */
[----:B------:R3:W-:Y:S02]  /*5c30*/  MUFU.EX2 R224, R8 ;  /* 0x0000000800e07308 */ /* 0x0007e40000000800 */
[--C-:B------:R-:W-:Y:S01]  /*5c40*/  FFMA.FTZ R4, R80, UR18, -R5.reuse ;  /* 0x0000001250047c23 */ /* 0x100fe20008010805 */
[----:B------:R-:W-:Y:S01]  /*5c50*/  HSET2.LE.AND R9, R9, R0, PT ;  /* 0x0000000009097233 */ /* 0x000fe20003803000 */
[----:B------:R-:W-:Y:S01]  /*5c60*/  FFMA.FTZ R15, R73, UR18, -R5 ;  /* 0x00000012490f7c23 */ /* 0x000fe20008010805 */
[----:B------:R-:W-:-:S02]  /*5c70*/  LOP3.LUT R18, R12, 0xff, RZ, 0xc0, !PT ;  /* 0x000000ff0c127812 */ /* 0x000fc400078ec0ff */
[----:B------:R-:W-:Y:S01]  /*5c80*/  SHF.R.U32.HI R23, RZ, 0x18, R12 ;  /* 0x00000018ff177819 */ /* 0x000fe2000001160c */
[----:B------:R1:W-:Y:S08]  /*5c90*/  MUFU.EX2 R215, R4 ;  /* 0x0000000400d77308 */ /* 0x0003f00000000800 */
[----:B------:R2:W-:Y:S01]  /*5ca0*/  MUFU.EX2 R223, R15 ;  /* 0x0000000f00df7308 */ /* 0x0005e20000000800 */
[----:B---3--:R-:W-:-:S04]  /*5cb0*/  F2FP.BF16.F32.PACK_AB R8, R231, R230 ;  /* 0x000000e6e708723e */ /* 0x008fc800000010ff */
[----:B------:R-:W-:Y:S02]  /*5cc0*/  LOP3.LUT R11, R11, R8, RZ, 0xc0, !PT ;  /* 0x000000080b0b7212 */ /* 0x000fe400078ec0ff */
[----:B------:R-:W-:Y:S02]  /*5cd0*/  F2FP.BF16.F32.PACK_AB R8, R233, R235 ;  /* 0x000000ebe908723e */ /* 0x000fe400000010ff */
[----:B-1----:R-:W-:Y:S02]  /*5ce0*/  HSET2.LE.AND R4, R14, R0, PT ;  /* 0x000000000e047233 */ /* 0x002fe40003803000 */
[----:B-----5:R-:W-:-:S03]  /*5cf0*/  F2FP.BF16.F32.PACK_AB R14, R225, R227 ;  /* 0x000000e3e10e723e */ /* 0x020fc600000010ff */
[----:B------:R-:W-:Y:S02]  /*5d00*/  LOP3.LUT R8, R4, R8, RZ, 0xc0, !PT ;  /* 0x0000000804087212 */ /* 0x000fe400078ec0ff */
[----:B------:R-:W-:Y:S01]  /*5d10*/  LOP3.LUT R4, R12, 0xffff, RZ, 0xc0, !PT ;  /* 0x0000ffff0c047812 */ /* 0x000fe200078ec0ff */
[----:B--2---:R-:W-:Y:S01]  /*5d20*/  FFMA.FTZ R15, R75, UR18, -R5 ;  /* 0x000000124b0f7c23 */ /* 0x004fe20008010805 */
[----:B------:R-:W-:Y:S02]  /*5d30*/  LOP3.LUT R9, R9, R14, RZ, 0xc0, !PT ;  /* 0x0000000e09097212 */ /* 0x000fe400078ec0ff */
[----:B------:R-:W-:Y:S01]  /*5d40*/  SHF.R.U32.HI R14, RZ, 0x8, R4 ;  /* 0x00000008ff0e7819 */ /* 0x000fe20000011604 */
[----:B------:R1:W2:Y:S01]  /*5d50*/  MUFU.EX2 R214, R15 ;  /* 0x0000000f00d67308 */ /* 0x0002a20000000800 */
[----:B------:R-:W-:Y:S02]  /*5d60*/  LOP3.LUT R4, R13, UR16, R22, 0x96, !PT ;  /* 0x000000100d047c12 */ /* 0x000fe4000f8e9616 */
[----:B------:R-:W-:Y:S01]  /*5d70*/  SHF.R.U32.HI R13, RZ, 0x10, R12 ;  /* 0x00000010ff0d7819 */ /* 0x000fe2000001160c */
[----:B------:R-:W-:Y:S01]  /*5d80*/  HMMA.16816.F32.BF16 R72, R8, R28, RZ ;  /* 0x0000001c0848723c */ /* 0x000fe200000418ff */
[----:B------:R-:W-:-:S02]  /*5d90*/  PRMT R22, R18, 0x5410, R14 ;  /* 0x0000541012167816 */ /* 0x000fc4000000000e */
[C---:B------:R-:W-:Y:S02]  /*5da0*/  LOP3.LUT R12, R4.reuse, 0xffff, RZ, 0xc0, !PT ;  /* 0x0000ffff040c7812 */ /* 0x040fe400078ec0ff */
[--C-:B------:R-:W-:Y:S01]  /*5db0*/  SHF.R.U32.HI R14, RZ, 0x10, R4.reuse ;  /* 0x00000010ff0e7819 */ /* 0x100fe20000011604 */
[C---:B------:R-:W-:Y:S01]  /*5dc0*/  HMMA.16816.F32.BF16 R108, R8.reuse, R32, RZ ;  /* 0x00000020086c723c */ /* 0x040fe200000418ff */
[----:B------:R-:W-:Y:S02]  /*5dd0*/  LOP3.LUT R19, R4, 0xff, RZ, 0xc0, !PT ;  /* 0x000000ff04137812 */ /* 0x000fe400078ec0ff */
[----:B------:R-:W-:Y:S02]  /*5de0*/  SHF.R.U32.HI R18, RZ, 0x18, R4 ;  /* 0x00000018ff127819 */ /* 0x000fe40000011604 */
[----:B------:R-:W-:Y:S01]  /*5df0*/  SHF.R.U32.HI R4, RZ, 0x8, R12 ;  /* 0x00000008ff047819 */ /* 0x000fe2000001160c */
[--C-:B------:R-:W-:Y:S01]  /*5e00*/  FFMA.FTZ R12, R78, UR18, -R7.reuse ;  /* 0x000000124e0c7c23 */ /* 0x100fe20008010807 */
[----:B-1----:R-:W-:Y:S01]  /*5e10*/  LOP3.LUT R15, R13, 0xff, RZ, 0xc0, !PT ;  /* 0x000000ff0d0f7812 */ /* 0x002fe200078ec0ff */
[----:B------:R-:W-:Y:S01]  /*5e20*/  FFMA.FTZ R13, R76, UR18, -R7 ;  /* 0x000000124c0d7c23 */ /* 0x000fe20008010807 */
[----:B------:R-:W-:Y:S01]  /*5e30*/  LOP3.LUT R14, R14, 0xff, RZ, 0xc0, !PT ;  /* 0x000000ff0e0e7812 */ /* 0x000fe200078ec0ff */
[----:B------:R1:W-:Y:S01]  /*5e40*/  MUFU.EX2 R222, R12 ;  /* 0x0000000c00de7308 */ /* 0x0003e20000000800 */
[----:B------:R-:W-:Y:S01]  /*5e50*/  PRMT R15, R15, 0x5410, R23 ;  /* 0x000054100f0f7816 */ /* 0x000fe20000000017 */
[----:B------:R-:W-:Y:S04]  /*5e60*/  HMMA.16816.F32.BF16 R88, R8, R40, RZ ;  /* 0x000000280858723c */ /* 0x000fe800000418ff */
[----:B------:R-:W-:-:S02]  /*5e70*/  HSET2.LE.AND R15, R15, R0, PT ;  /* 0x000000000f0f7233 */ /* 0x000fc40003803000 */
[----:B------:R3:W-:Y:S01]  /*5e80*/  MUFU.EX2 R221, R13 ;  /* 0x0000000d00dd7308 */ /* 0x0007e20000000800 */
[C---:B------:R-:W-:Y:S06]  /*5e90*/  HMMA.16816.F32.BF16 R92, R8.reuse, R30, RZ ;  /* 0x0000001e085c723c */ /* 0x040fec00000418ff */
[----:B------:R-:W-:Y:S01]  /*5ea0*/  HMMA.16816.F32.BF16 R68, R8, R34, RZ ;  /* 0x000000220844723c */ /* 0x000fe200000418ff */
[----:B-1----:R-:W-:-:S04]  /*5eb0*/  FFMA.FTZ R12, R81, UR18, -R7 ;  /* 0x00000012510c7c23 */ /* 0x002fc80008010807 */
[----:B------:R2:W-:Y:S01]  /*5ec0*/  MUFU.EX2 R220, R12 ;  /* 0x0000000c00dc7308 */ /* 0x0005e20000000800 */
[----:B------:R-:W-:Y:S01]  /*5ed0*/  HMMA.16816.F32.BF16 R80, R8, R44, RZ ;  /* 0x0000002c0850723c */ /* 0x000fe200000418ff */
[----:B---3--:R-:W-:Y:S02]  /*5ee0*/  PRMT R13, R19, 0x5410, R4 ;  /* 0x00005410130d7816 */ /* 0x008fe40000000004 */
[----:B------:R-:W-:-:S03]  /*5ef0*/  PRMT R19, R14, 0x5410, R18 ;  /* 0x000054100e137816 */ /* 0x000fc60000000012 */
[----:B------:R-:W-:Y:S01]  /*5f00*/  HMMA.16816.F32.BF16 R104, R8, R42, RZ ;  /* 0x0000002a0868723c */ /* 0x000fe200000418ff */
[--C-:B------:R-:W-:Y:S02]  /*5f10*/  HSET2.LE.AND R4, R22, R0.reuse, PT ;  /* 0x0000000016047233 */ /* 0x100fe40003803000 */
[----:B------:R-:W-:Y:S02]  /*5f20*/  F2FP.BF16.F32.PACK_AB R14, R246, R244 ;  /* 0x000000f4f60e723e */ /* 0x000fe400000010ff */
[----:B------:R-:W-:Y:S02]  /*5f30*/  HSET2.LE.AND R13, R13, R0, PT ;  /* 0x000000000d0d7233 */ /* 0x000fe40003803000 */
[----:B------:R-:W-:Y:S01]  /*5f40*/  LOP3.LUT R14, R4, R14, RZ, 0xc0, !PT ;  /* 0x0000000e040e7212 */ /* 0x000fe200078ec0ff */
[----:B------:R-:W-:Y:S01]  /*5f50*/  FFMA.FTZ R4, R84, UR18, -R7 ;  /* 0x0000001254047c23 */ /* 0x000fe20008010807 */
[----:B------:R-:W-:Y:S02]  /*5f60*/  F2FP.BF16.F32.PACK_AB R18, R248, R249 ;  /* 0x000000f9f812723e */ /* 0x000fe400000010ff */
[----:B--2---:R-:W-:Y:S01]  /*5f70*/  F2FP.BF16.F32.PACK_AB R12, R214, R223 ;  /* 0x000000dfd60c723e */ /* 0x004fe200000010ff */
[----:B------:R1:W2:Y:S01]  /*5f80*/  MUFU.EX2 R213, R4 ;  /* 0x0000000400d57308 */ /* 0x0002a20000000800 */
[----:B------:R-:W-:-:S02]  /*5f90*/  SHF.R.U32.HI R22, RZ, 0x18, R16 ;  /* 0x00000018ff167819 */ /* 0x000fc40000011610 */
[----:B------:R-:W-:Y:S02]  /*5fa0*/  LOP3.LUT R15, R15, R12, RZ, 0xc0, !PT ;  /* 0x0000000c0f0f7212 */ /* 0x000fe400078ec0ff */
[----:B------:R-:W-:Y:S01]  /*5fb0*/  LOP3.LUT R12, R13, R18, RZ, 0xc0, !PT ;  /* 0x000000120d0c7212 */ /* 0x000fe200078ec0ff */
[--C-:B------:R-:W-:Y:S01]  /*5fc0*/  FFMA.FTZ R18, R85, UR18, -R6.reuse ;  /* 0x0000001255127c23 */ /* 0x100fe20008010806 */
[----:B------:R-:W-:Y:S01]  /*5fd0*/  F2FP.BF16.F32.PACK_AB R13, R215, R224 ;  /* 0x000000e0d70d723e */ /* 0x000fe200000010ff */
[----:B------:R-:W-:Y:S02]  /*5fe0*/  HMMA.16816.F32.BF16 R84, R8, R46, RZ ;  /* 0x0000002e0854723c */ /* 0x000fe400000418ff */
[----:B------:R3:W-:Y:S05]  /*5ff0*/  MUFU.EX2 R211, R18 ;  /* 0x0000001200d37308 */ /* 0x0007ea0000000800 */
[----:B------:R-:W-:Y:S01]  /*6000*/  FFMA.FTZ R9, R113, UR18, -R6 ;  /* 0x0000001271097c23 */ /* 0x000fe20008010806 */
[----:B------:R-:W-:-:S02]  /*6010*/  SHF.R.U32.HI R8, RZ, 0x10, R21 ;  /* 0x00000010ff087819 */ /* 0x000fc40000011615 */
[----:B-1----:R-:W-:Y:S01]  /*6020*/  HSET2.LE.AND R4, R19, R0, PT ;  /* 0x0000000013047233 */ /* 0x002fe20003803000 */
[----:B------:R-:W-:Y:S01]  /*6030*/  MUFU.EX2 R209, R9 ;  /* 0x0000000900d17308 */ /* 0x000fe20000000800 */
[----:B------:R-:W-:Y:S02]  /*6040*/  LOP3.LUT R19, R16, 0xff, RZ, 0xc0, !PT ;  /* 0x000000ff10137812 */ /* 0x000fe400078ec0ff */
[----:B------:R-:W-:Y:S02]  /*6050*/  SHF.R.U32.HI R10, RZ, 0x18, R21 ;  /* 0x00000018ff0a7819 */ /* 0x000fe40000011615 */
[----:B------:R-:W-:Y:S01]  /*6060*/  LOP3.LUT R13, R4, R13, RZ, 0xc0, !PT ;  /* 0x0000000d040d7212 */ /* 0x000fe200078ec0ff */
[----:B------:R-:W-:Y:S01]  /*6070*/  FFMA.FTZ R4, R112, UR18, -R6 ;  /* 0x0000001270047c23 */ /* 0x000fe20008010806 */
[----:B---3--:R-:W-:-:S03]  /*6080*/  SHF.R.U32.HI R18, RZ, 0x8, R17 ;  /* 0x00000008ff127819 */ /* 0x008fc60000011611 */
[----:B------:R1:W3:Y:S01]  /*6090*/  MUFU.EX2 R208, R4 ;  /* 0x0000000400d07308 */ /* 0x0002e20000000800 */
[----:B------:R-:W-:Y:S01]  /*60a0*/  SHF.R.U32.HI R17, RZ, 0x10, R16 ;  /* 0x00000010ff117819 */ /* 0x000fe20000011610 */
[C---:B------:R-:W-:Y:S01]  /*60b0*/  HMMA.16816.F32.BF16 R76, R12.reuse, R28, RZ ;  /* 0x0000001c0c4c723c */ /* 0x040fe200000418ff */
[----:B------:R-:W-:Y:S02]  /*60c0*/  PRMT R18, R19, 0x5410, R18 ;  /* 0x0000541013127816 */ /* 0x000fe40000000012 */
[----:B------:R-:W-:Y:S02]  /*60d0*/  LOP3.LUT R11, R17, 0xff, RZ, 0xc0, !PT ;  /* 0x000000ff110b7812 */ /* 0x000fe400078ec0ff */
[----:B------:R-:W-:Y:S01]  /*60e0*/  LOP3.LUT R16, R21, 0xff, RZ, 0xc0, !PT ;  /* 0x000000ff15107812 */ /* 0x000fe200078ec0ff */
[----:B------:R-:W-:Y:S01]  /*60f0*/  HMMA.16816.F32.BF16 R112, R12, R30, RZ ;  /* 0x0000001e0c70723c */ /* 0x000fe200000418ff */
[----:B------:R-:W-:-:S05]  /*6100*/  PRMT R17, R11, 0x5410, R22 ;  /* 0x000054100b117816 */ /* 0x000fca0000000016 */
[----:B------:R-:W-:Y:S01]  /*6110*/  HMMA.16816.F32.BF16 R64, R12, R32, RZ ;  /* 0x000000200c40723c */ /* 0x000fe200000418ff */
[----:B-1----:R-:W-:-:S05]  /*6120*/  LOP3.LUT R4, R21, 0xffff, RZ, 0xc0, !PT ;  /* 0x0000ffff15047812 */ /* 0x002fca00078ec0ff */
[C---:B------:R-:W-:Y:S01]  /*6130*/  HMMA.16816.F32.BF16 R124, R12.reuse, R34, RZ ;  /* 0x000000220c7c723c */ /* 0x040fe200000418ff */
[----:B------:R-:W-:Y:S02]  /*6140*/  SHF.R.U32.HI R9, RZ, 0x8, R4 ;  /* 0x00000008ff097819 */ /* 0x000fe40000011604 */
[----:B------:R-:W-:Y:S01]  /*6150*/  LOP3.LUT R4, R8, 0xff, RZ, 0xc0, !PT ;  /* 0x000000ff08047812 */ /* 0x000fe200078ec0ff */
[----:B------:R-:W-:Y:S01]  /*6160*/  FFMA.FTZ R8, R120, UR18, -R6 ;  /* 0x0000001278087c23 */ /* 0x000fe20008010806 */
[----:B------:R-:W-:Y:S01]  /*6170*/  PRMT R16, R16, 0x5410, R9 ;  /* 0x0000541010107816 */ /* 0x000fe20000000009 */
[C---:B------:R-:W-:Y:S01]  /*6180*/  HMMA.16816.F32.BF16 R32, R12.reuse, R40, RZ ;  /* 0x000000280c20723c */ /* 0x040fe200000418ff */
[----:B------:R-:W-:Y:S01]  /*6190*/  PRMT R11, R4, 0x5410, R10 ;  /* 0x00005410040b7816 */ /* 0x000fe2000000000a */
[----:B------:R1:W4:Y:S01]  /*61a0*/  MUFU.EX2 R207, R8 ;  /* 0x0000000800cf7308 */ /* 0x0003220000000800 */
[--C-:B------:R-:W-:Y:S01]  /*61b0*/  HSET2.LE.AND R4, R18, R0.reuse, PT ;  /* 0x0000000012047233 */ /* 0x100fe20003803000 */
[----:B------:R-:W-:Y:S01]  /*61c0*/  FFMA.FTZ R9, R97, UR18, -R20 ;  /* 0x0000001261097c23 */ /* 0x000fe20008010814 */
[----:B--2---:R-:W-:Y:S01]  /*61d0*/  F2FP.BF16.F32.PACK_AB R10, R213, R220 ;  /* 0x000000dcd50a723e */ /* 0x004fe200000010ff */
[C---:B------:R-:W-:Y:S01]  /*61e0*/  HMMA.16816.F32.BF16 R136, R12.reuse, R42, RZ ;  /* 0x0000002a0c88723c */ /* 0x040fe200000418ff */
[----:B------:R-:W-:Y:S01]  /*61f0*/  FFMA.FTZ R18, R122, UR18, -R5 ;  /* 0x000000127a127c23 */ /* 0x000fe20008010805 */
[----:B------:R-:W-:Y:S01]  /*6200*/  IMAD.WIDE.U32 R40, R61, -0x326172a9, RZ ;  /* 0xcd9e8d573d287825 */ /* 0x000fe200078e00ff */
[----:B------:R-:W-:Y:S01]  /*6210*/  LOP3.LUT R10, R4, R10, RZ, 0xc0, !PT ;  /* 0x0000000a040a7212 */ /* 0x000fe200078ec0ff */
[----:B------:R2:W-:Y:S01]  /*6220*/  MUFU.EX2 R205, R9 ;  /* 0x0000000900cd7308 */ /* 0x0005e20000000800 */
[----:B------:R-:W-:Y:S01]  /*6230*/  HSET2.LE.AND R4, R17, R0, PT ;  /* 0x0000000011047233 */ /* 0x000fe20003803000 */
[----:B------:R-:W-:Y:S01]  /*6240*/  HMMA.16816.F32.BF16 R28, R12, R44, RZ ;  /* 0x0000002c0c1c723c */ /* 0x000fe200000418ff */
[----:B---3--:R-:W-:Y:S01]  /*6250*/  F2FP.BF16.F32.PACK_AB R17, R208, R211 ;  /* 0x000000d3d011723e */ /* 0x008fe200000010ff */
[----:B------:R-:W-:-:S04]  /*6260*/  IMAD.WIDE.U32 R42, R27, -0x326172a9, RZ ;  /* 0xcd9e8d571b2a7825 */ /* 0x000fc800078e00ff */
[----:B------:R-:W-:Y:S01]  /*6270*/  HMMA.16816.F32.BF16 R128, R12, R46, RZ ;  /* 0x0000002e0c80723c */ /* 0x000fe200000418ff */
[----:B-1----:R-:W-:Y:S01]  /*6280*/  FFMA.FTZ R8, R121, UR18, -R20 ;  /* 0x0000001279087c23 */ /* 0x002fe20008010814 */
[----:B------:R1:W-:Y:S05]  /*6290*/  MUFU.EX2 R187, R18 ;  /* 0x0000001200bb7308 */ /* 0x0003ea0000000800 */
[----:B------:R-:W-:Y:S01]  /*62a0*/  FFMA.FTZ R12, R123, UR18, -R5 ;  /* 0x000000127b0c7c23 */ /* 0x000fe20008010805 */
[----:B------:R-:W-:Y:S02]  /*62b0*/  LOP3.LUT R15, R26, 0xff, RZ, 0xc0, !PT ;  /* 0x000000ff1a0f7812 */ /* 0x000fe400078ec0ff */
[----:B------:R3:W-:Y:S01]  /*62c0*/  MUFU.EX2 R206, R8 ;  /* 0x0000000800ce7308 */ /* 0x0007e20000000800 */
[----:B--2---:R-:W-:-:S02]  /*62d0*/  F2FP.BF16.F32.PACK_AB R9, R222, R221 ;  /* 0x000000ddde09723e */ /* 0x004fc400000010ff */
[----:B------:R-:W-:-:S04]  /*62e0*/  SHF.R.U32.HI R13, RZ, 0x10, R24 ;  /* 0x00000010ff0d7819 */ /* 0x000fc80000011618 */
[----:B------:R-:W-:Y:S01]  /*62f0*/  LOP3.LUT R13, R13, 0xff, RZ, 0xc0, !PT ;  /* 0x000000ff0d0d7812 */ /* 0x000fe200078ec0ff */
[----:B------:R2:W-:Y:S01]  /*6300*/  MUFU.EX2 R186, R12 ;  /* 0x0000000c00ba7308 */ /* 0x0005e20000000800 */
[----:B-1----:R-:W-:-:S03]  /*6310*/  IMAD.WIDE.U32 R18, R150, -0x326172a9, RZ ;  /* 0xcd9e8d5796127825 */ /* 0x002fc600078e00ff */
[----:B------:R-:W-:Y:S02]  /*6320*/  LOP3.LUT R18, R41, UR8, R18, 0x96, !PT ;  /* 0x0000000829127c12 */ /* 0x000fe4000f8e9612 */
[--C-:B---3--:R-:W-:Y:S02]  /*6330*/  HSET2.LE.AND R8, R16, R0.reuse, PT ;  /* 0x0000000010087233 */ /* 0x108fe40003803000 */
[----:B------:R-:W-:Y:S02]  /*6340*/  HSET2.LE.AND R16, R11, R0, PT ;  /* 0x000000000b107233 */ /* 0x000fe40003803000 */
[----:B----4-:R-:W-:Y:S02]  /*6350*/  F2FP.BF16.F32.PACK_AB R11, R207, R209 ;  /* 0x000000d1cf0b723e */ /* 0x010fe400000010ff */
[----:B------:R-:W-:Y:S02]  /*6360*/  LOP3.LUT R8, R8, R9, RZ, 0xc0, !PT ;  /* 0x0000000908087212 */ /* 0x000fe400078ec0ff */
[----:B------:R-:W-:Y:S01]  /*6370*/  LOP3.LUT R11, R4, R11, RZ, 0xc0, !PT ;  /* 0x0000000b040b7212 */ /* 0x000fe200078ec0ff */
[----:B--2---:R-:W-:Y:S01]  /*6380*/  FFMA.FTZ R12, R148, UR18, -R5 ;  /* 0x00000012940c7c23 */ /* 0x004fe20008010805 */
[----:B------:R-:W-:-:S02]  /*6390*/  LOP3.LUT R4, R24, 0xffff, RZ, 0xc0, !PT ;  /* 0x0000ffff18047812 */ /* 0x000fc400078ec0ff */
[----:B------:R-:W-:Y:S01]  /*63a0*/  LOP3.LUT R9, R16, R17, RZ, 0xc0, !PT ;  /* 0x0000001110097212 */ /* 0x000fe200078ec0ff */
[----:B------:R1:W-:Y:S01]  /*63b0*/  MUFU.EX2 R185, R12 ;  /* 0x0000000c00b97308 */ /* 0x0003e20000000800 */
[----:B------:R-:W-:Y:S02]  /*63c0*/  SHF.R.U32.HI R14, RZ, 0x8, R4 ;  /* 0x00000008ff0e7819 */ /* 0x000fe40000011604 */
[----:B------:R-:W-:Y:S02]  /*63d0*/  LOP3.LUT R4, R26, 0xffff, RZ, 0xc0, !PT ;  /* 0x0000ffff1a047812 */ /* 0x000fe400078ec0ff */
[----:B------:R-:W-:Y:S01]  /*63e0*/  LOP3.LUT R16, R24, 0xff, RZ, 0xc0, !PT ;  /* 0x000000ff18107812 */ /* 0x000fe200078ec0ff */
[----:B------:R-:W-:Y:S01]  /*63f0*/  HMMA.16816.F32.BF16 R132, R8, R48, R72 ;  /* 0x000000300884723c */ /* 0x000fe20000041848 */
[----:B------:R-:W-:Y:S02]  /*6400*/  SHF.R.U32.HI R4, RZ, 0x8, R4 ;  /* 0x00000008ff047819 */ /* 0x000fe40000011604 */
[----:B------:R-:W-:-:S02]  /*6410*/  PRMT R14, R16, 0x5410, R14 ;  /* 0x00005410100e7816 */ /* 0x000fc4000000000e */
[----:B------:R-:W-:Y:S01]  /*6420*/  PRMT R16, R15, 0x5410, R4 ;  /* 0x000054100f107816 */ /* 0x000fe20000000004 */
[C---:B------:R-:W-:Y:S01]  /*6430*/  HMMA.16816.F32.BF16 R108, R8.reuse, R36, R108 ;  /* 0x00000024086c723c */ /* 0x040fe2000004186c */
[----:B------:R-:W-:Y:S02]  /*6440*/  SHF.R.U32.HI R4, RZ, 0x10, R26 ;  /* 0x00000010ff047819 */ /* 0x000fe4000001161a */
[----:B------:R-:W-:Y:S01]  /*6450*/  SHF.R.U32.HI R17, RZ, 0x18, R24 ;  /* 0x00000018ff117819 */ /* 0x000fe20000011618 */
[----:B-1----:R-:W-:Y:S01]  /*6460*/  FFMA.FTZ R12, R149, UR18, -R5 ;  /* 0x00000012950c7c23 */ /* 0x002fe20008010805 */
[----:B------:R-:W-:Y:S01]  /*6470*/  SHF.R.U32.HI R15, RZ, 0x18, R26 ;  /* 0x00000018ff0f7819 */ /* 0x000fe2000001161a */
[----:B------:R-:W-:Y:S01]  /*6480*/  HMMA.16816.F32.BF16 R88, R8, R52, R88 ;  /* 0x000000340858723c */ /* 0x000fe20000041858 */
[----:B------:R-:W-:Y:S01]  /*6490*/  PRMT R17, R13, 0x5410, R17 ;  /* 0x000054100d117816 */ /* 0x000fe20000000011 */
[----:B------:R1:W2:Y:S01]  /*64a0*/  MUFU.EX2 R184, R12 ;  /* 0x0000000c00b87308 */ /* 0x0002a20000000800 */
[----:B------:R-:W-:Y:S01]  /*64b0*/  FFMA.FTZ R13, R118, UR18, -R20 ;  /* 0x00000012760d7c23 */ /* 0x000fe20008010814 */
[----:B------:R-:W-:-:S02]  /*64c0*/  IMAD.WIDE.U32 R26, R18, -0x2daee0ad, RZ ;  /* 0xd2511f53121a7825 */ /* 0x000fc400078e00ff */
[C---:B------:R-:W-:Y:S04]  /*64d0*/  HMMA.16816.F32.BF16 R80, R8.reuse, R56, R80 ;  /* 0x000000380850723c */ /* 0x040fe80000041850 */
[----:B------:R3:W-:Y:S02]  /*64e0*/  MUFU.EX2 R183, R13 ;  /* 0x0000000d00b77308 */ /* 0x0007e40000000800 */
[C---:B------:R-:W-:Y:S06]  /*64f0*/  HMMA.16816.F32.BF16 R92, R8.reuse, R50, R92 ;  /* 0x00000032085c723c */ /* 0x040fec000004185c */
[----:B------:R-:W-:Y:S01]  /*6500*/  HMMA.16816.F32.BF16 R120, R8, R38, R68 ;  /* 0x000000260878723c */ /* 0x000fe20000041844 */
[----:B-1----:R-:W-:-:S02]  /*6510*/  LOP3.LUT R12, R4, 0xff, RZ, 0xc0, !PT ;  /* 0x000000ff040c7812 */ /* 0x002fc400078ec0ff */
[--C-:B------:R-:W-:Y:S02]  /*6520*/  HSET2.LE.AND R4, R14, R0.reuse, PT ;  /* 0x000000000e047233 */ /* 0x100fe40003803000 */
[----:B------:R-:W-:Y:S01]  /*6530*/  F2FP.BF16.F32.PACK_AB R14, R237, R239 ;  /* 0x000000efed0e723e */ /* 0x000fe200000010ff */
[C---:B------:R-:W-:Y:S01]  /*6540*/  HMMA.16816.F32.BF16 R72, R8.reuse, R54, R104 ;  /* 0x000000360848723c */ /* 0x040fe20000041868 */
[----:B------:R-:W-:Y:S02]  /*6550*/  PRMT R15, R12, 0x5410, R15 ;  /* 0x000054100c0f7816 */ /* 0x000fe4000000000f */
[----:B------:R-:W-:Y:S01]  /*6560*/  LOP3.LUT R14, R4, R14, RZ, 0xc0, !PT ;  /* 0x0000000e040e7212 */ /* 0x000fe200078ec0ff */
[----:B---3--:R-:W-:Y:S01]  /*6570*/  FFMA.FTZ R13, R119, UR18, -R20 ;  /* 0x00000012770d7c23 */ /* 0x008fe20008010814 */
[--C-:B------:R-:W-:Y:S01]  /*6580*/  HSET2.LE.AND R12, R16, R0.reuse, PT ;  /* 0x00000000100c7233 */ /* 0x100fe20003803000 */
[----:B------:R-:W-:Y:S01]  /*6590*/  HMMA.16816.F32.BF16 R84, R8, R58, R84 ;  /* 0x0000003a0854723c */ /* 0x000fe20000041854 */
[--C-:B------:R-:W-:Y:S01]  /*65a0*/  HSET2.LE.AND R4, R17, R0.reuse, PT ;  /* 0x0000000011047233 */ /* 0x100fe20003803000 */
[----:B------:R1:W-:Y:S01]  /*65b0*/  MUFU.EX2 R182, R13 ;  /* 0x0000000d00b67308 */ /* 0x0003e20000000800 */
[----:B------:R-:W-:-:S02]  /*65c0*/  HSET2.LE.AND R16, R15, R0, PT ;  /* 0x000000000f107233 */ /* 0x000fc40003803000 */
[----:B--2---:R-:W-:Y:S02]  /*65d0*/  F2FP.BF16.F32.PACK_AB R15, R184, R185 ;  /* 0x000000b9b80f723e */ /* 0x004fe400000010ff */
[----:B------:R-:W-:Y:S01]  /*65e0*/  F2FP.BF16.F32.PACK_AB R17, R186, R187 ;  /* 0x000000bbba11723e */ /* 0x000fe200000010ff */
[--C-:B------:R-:W-:Y:S01]  /*65f0*/  FFMA.FTZ R10, R141, UR18, -R7.reuse ;  /* 0x000000128d0a7c23 */ /* 0x100fe20008010807 */
[----:B------:R-:W-:Y:S01]  /*6600*/  LOP3.LUT R15, R4, R15, RZ, 0xc0, !PT ;  /* 0x0000000f040f7212 */ /* 0x000fe200078ec0ff */
[----:B------:R-:W-:Y:S01]  /*6610*/  FFMA.FTZ R4, R151, UR18, -R7 ;  /* 0x0000001297047c23 */ /* 0x000fe20008010807 */
[----:B------:R-:W-:Y:S01]  /*6620*/  LOP3.LUT R11, R19, UR10, R62, 0x96, !PT ;  /* 0x0000000a130b7c12 */ /* 0x000fe2000f8e963e */
[----:B------:R2:W-:Y:S01]  /*6630*/  MUFU.EX2 R179, R10 ;  /* 0x0000000a00b37308 */ /* 0x0005e20000000800 */
[----:B-1----:R-:W-:-:S07]  /*6640*/  F2FP.BF16.F32.PACK_AB R13, R241, R247 ;  /* 0x000000f7f10d723e */ /* 0x002fce00000010ff */
[----:B------:R1:W-:Y:S01]  /*6650*/  MUFU.EX2 R181, R4 ;  /* 0x0000000400b57308 */ /* 0x0003e20000000800 */
[----:B------:R-:W-:Y:S02]  /*6660*/  LOP3.LUT R12, R12, R13, RZ, 0xc0, !PT ;  /* 0x0000000d0c0c7212 */ /* 0x000fe400078ec0ff */
[----:B------:R-:W-:Y:S01]  /*6670*/  LOP3.LUT R13, R16, R17, RZ, 0xc0, !PT ;  /* 0x00000011100d7212 */ /* 0x000fe200078ec0ff */
[----:B------:R-:W-:-:S04]  /*6680*/  IMAD.WIDE.U32 R16, R98, -0x326172a9, RZ ;  /* 0xcd9e8d5762107825 */ /* 0x000fc800078e00ff */
[----:B--2---:R-:W-:Y:S01]  /*6690*/  IMAD.WIDE.U32 R10, R11, -0x2daee0ad, RZ ;  /* 0xd2511f530b0a7825 */ /* 0x004fe200078e00ff */
[----:B------:R-:W-:Y:S01]  /*66a0*/  LOP3.LUT R8, R17, UR10, R60, 0x96, !PT ;  /* 0x0000000a11087c12 */ /* 0x000fe2000f8e963c */
[----:B------:R-:W-:Y:S01]  /*66b0*/  HMMA.16816.F32.BF16 R68, R12, R36, R64 ;  /* 0x000000240c44723c */ /* 0x000fe20000041840 */
[----:B------:R-:W-:-:S03]  /*66c0*/  LOP3.LUT R21, R27, UR5, R10, 0x96, !PT ;  /* 0x000000051b157c12 */ /* 0x000fc6000f8e960a */
[----:B------:R-:W-:-:S04]  /*66d0*/  IMAD.WIDE.U32 R8, R8, -0x2daee0ad, RZ ;  /* 0xd2511f5308087825 */ /* 0x000fc800078e00ff */
[----:B-1----:R-:W-:Y:S01]  /*66e0*/  FFMA.FTZ R4, R140, UR18, -R7 ;  /* 0x000000128c047c23 */ /* 0x002fe20008010807 */
[----:B------:R-:W-:Y:S01]  /*66f0*/  FFMA.FTZ R10, R152, UR18, -R6 ;  /* 0x00000012980a7c23 */ /* 0x000fe20008010806 */
[----:B------:R-:W-:Y:S01]  /*6700*/  LOP3.LUT R22, R11, UR7, R116, 0x96, !PT ;  /* 0x000000070b167c12 */ /* 0x000fe2000f8e9674 */
[----:B------:R-:W-:Y:S01]  /*6710*/  FFMA.FTZ R11, R143, UR18, -R6 ;  /* 0x000000128f0b7c23 */ /* 0x000fe20008010806 */
[----:B------:R1:W2:Y:S01]  /*6720*/  MUFU.EX2 R180, R4 ;  /* 0x0000000400b47308 */ /* 0x0002a20000000800 */
[----:B------:R-:W-:Y:S01]  /*6730*/  HMMA.16816.F32.BF16 R148, R12, R52, R32 ;  /* 0x000000340c94723c */ /* 0x000fe20000041820 */
[----:B------:R-:W3:Y:S01]  /*6740*/  LDSM.16.MT88.4 R32, [R189+0x7000] ;  /* 0x00700000bd20783b */ /* 0x000ee20000004200 */
[----:B------:R-:W-:-:S04]  /*6750*/  IMAD.WIDE.U32 R22, R22, -0x326172a9, RZ ;  /* 0xcd9e8d5716167825 */ /* 0x000fc800078e00ff */
[C---:B------:R-:W-:Y:S01]  /*6760*/  HMMA.16816.F32.BF16 R76, R12.reuse, R48, R76 ;  /* 0x000000300c4c723c */ /* 0x040fe2000004184c */
[----:B------:R-:W-:Y:S05]  /*6770*/  MUFU.EX2 R177, R10 ;  /* 0x0000000a00b17308 */ /* 0x000fea0000000800 */
[----:B------:R-:W-:Y:S01]  /*6780*/  HMMA.16816.F32.BF16 R152, R12, R56, R28 ;  /* 0x000000380c98723c */ /* 0x000fe2000004181c */
[----:B------:R-:W4:Y:S02]  /*6790*/  LDSM.16.MT88.4 R28, [R192+0x7000] ;  /* 0x00700000c01c783b */ /* 0x000f240000004200 */
[----:B------:R-:W5:Y:S01]  /*67a0*/  MUFU.EX2 R176, R11 ;  /* 0x0000000b00b07308 */ /* 0x000f620000000800 */
[----:B-1----:R-:W-:-:S02]  /*67b0*/  LOP3.LUT R4, R43, UR8, R16, 0x96, !PT ;  /* 0x000000082b047c12 */ /* 0x002fc4000f8e9610 */
[----:B------:R-:W-:Y:S01]  /*67c0*/  LOP3.LUT R16, R9, UR7, R102, 0x96, !PT ;  /* 0x0000000709107c12 */ /* 0x000fe2000f8e9666 */
[----:B------:R-:W-:Y:S01]  /*67d0*/  HMMA.16816.F32.BF16 R64, R12, R50, R112 ;  /* 0x000000320c40723c */ /* 0x000fe20000041870 */
[----:B------:R-:W-:Y:S01]  /*67e0*/  LDSM.16.MT88.4 R48, [R191+0x7000] ;  /* 0x00700000bf30783b */ /* 0x000fe20000004200 */
[----:B------:R-:W-:-:S03]  /*67f0*/  IMAD.WIDE.U32 R44, R4, -0x2daee0ad, RZ ;  /* 0xd2511f53042c7825 */ /* 0x000fc600078e00ff */
[----:B------:R-:W-:Y:S01]  /*6800*/  LDSM.16.MT88.4 R112, [R189+0x7800] ;  /* 0x00780000bd70783b */ /* 0x000fe20000004200 */
[----:B------:R-:W-:Y:S01]  /*6810*/  IMAD.WIDE.U32 R24, R16, -0x326172a9, RZ ;  /* 0xcd9e8d5710187825 */ /* 0x000fe200078e00ff */
[----:B------:R-:W-:-:S03]  /*6820*/  LOP3.LUT R4, R45, UR5, R8, 0x96, !PT ;  /* 0x000000052d047c12 */ /* 0x000fc6000f8e9608 */
[----:B------:R-:W-:Y:S01]  /*6830*/  FFMA.FTZ R8, R142, UR18, -R7 ;  /* 0x000000128e087c23 */ /* 0x000fe20008010807 */
[C---:B------:R-:W-:Y:S01]  /*6840*/  HMMA.16816.F32.BF16 R60, R12.reuse, R38, R124 ;  /* 0x000000260c3c723c */ /* 0x040fe2000004187c */
[----:B------:R-:W1:Y:S02]  /*6850*/  LDSM.16.MT88.4 R36, [R190+0x7000] ;  /* 0x00700000be24783b */ /* 0x000e640000004200 */
[----:B------:R2:W-:Y:S03]  /*6860*/  MUFU.EX2 R178, R8 ;  /* 0x0000000800b27308 */ /* 0x0005e60000000800 */
[C---:B------:R-:W-:Y:S06]  /*6870*/  HMMA.16816.F32.BF16 R52, R12.reuse, R54, R136 ;  /* 0x000000360c34723c */ /* 0x040fec0000041888 */
[----:B------:R-:W-:Y:S07]  /*6880*/  HMMA.16816.F32.BF16 R56, R12, R58, R128 ;  /* 0x0000003a0c38723c */ /* 0x000fee0000041880 */
[----:B------:R-:W-:Y:S01]  /*6890*/  FFMA.FTZ R13, R156, UR18, -R5 ;  /* 0x000000129c0d7c23 */ /* 0x000fe20008010805 */
[----:B--2---:R-:W-:-:S03]  /*68a0*/  IMAD.WIDE.U32 R8, R4, -0x326172a9, RZ ;  /* 0xcd9e8d5704087825 */ /* 0x004fc600078e00ff */
[----:B------:R2:W-:Y:S01]  /*68b0*/  MUFU.EX2 R47, R13 ;  /* 0x0000000d002f7308 */ /* 0x0005e20000000800 */
[C---:B------:R-:W-:Y:S02]  /*68c0*/  LOP3.LUT R4, R8.reuse, 0xffff, RZ, 0xc0, !PT ;  /* 0x0000ffff08047812 */ /* 0x040fe400078ec0ff */
[----:B------:R-:W-:Y:S02]  /*68d0*/  LOP3.LUT R16, R8, 0xff, RZ, 0xc0, !PT ;  /* 0x000000ff08107812 */ /* 0x000fe400078ec0ff */
[----:B------:R-:W-:Y:S02]  /*68e0*/  SHF.R.U32.HI R10, RZ, 0x8, R4 ;  /* 0x00000008ff0a7819 */ /* 0x000fe40000011604 */
[----:B------:R-:W-:Y:S02]  /*68f0*/  LOP3.LUT R4, R9, UR16, R24, 0x96, !PT ;  /* 0x0000001009047c12 */ /* 0x000fe4000f8e9618 */
[--C-:B------:R-:W-:Y:S02]  /*6900*/  SHF.R.U32.HI R9, RZ, 0x10, R8.reuse ;  /* 0x00000010ff097819 */ /* 0x100fe40000011608 */
[----:B------:R-:W-:-:S02]  /*6910*/  SHF.R.U32.HI R18, RZ, 0x18, R8 ;  /* 0x00000018ff127819 */ /* 0x000fc40000011608 */
[----:B------:R-:W-:Y:S02]  /*6920*/  PRMT R19, R16, 0x5410, R10 ;  /* 0x0000541010137816 */ /* 0x000fe4000000000a */
[----:B------:R-:W-:Y:S01]  /*6930*/  LOP3.LUT R16, R9, 0xff, RZ, 0xc0, !PT ;  /* 0x000000ff09107812 */ /* 0x000fe200078ec0ff */
[----:B------:R-:W-:Y:S01]  /*6940*/  FFMA.FTZ R9, R144, UR18, -R6 ;  /* 0x0000001290097c23 */ /* 0x000fe20008010806 */
[C---:B------:R-:W-:Y:S01]  /*6950*/  LOP3.LUT R8, R4.reuse, 0xffff, RZ, 0xc0, !PT ;  /* 0x0000ffff04087812 */ /* 0x040fe200078ec0ff */
[----:B--2---:R-:W-:Y:S01]  /*6960*/  FFMA.FTZ R13, R157, UR18, -R5 ;  /* 0x000000129d0d7c23 */ /* 0x004fe20008010805 */
[----:B------:R-:W-:Y:S01]  /*6970*/  SHF.R.U32.HI R10, RZ, 0x10, R4 ;  /* 0x00000010ff0a7819 */ /* 0x000fe20000011604 */
[----:B------:R2:W-:Y:S01]  /*6980*/  MUFU.EX2 R175, R9 ;  /* 0x0000000900af7308 */ /* 0x0005e20000000800 */
[----:B------:R-:W-:Y:S02]  /*6990*/  LOP3.LUT R17, R4, 0xff, RZ, 0xc0, !PT ;  /* 0x000000ff04117812 */ /* 0x000fe400078ec0ff */
[----:B------:R-:W-:-:S02]  /*69a0*/  SHF.R.U32.HI R11, RZ, 0x8, R8 ;  /* 0x00000008ff0b7819 */ /* 0x000fc40000011608 */
[----:B------:R-:W-:Y:S02]  /*69b0*/  SHF.R.U32.HI R8, RZ, 0x18, R4 ;  /* 0x00000018ff087819 */ /* 0x000fe40000011604 */
[----:B------:R-:W-:Y:S01]  /*69c0*/  LOP3.LUT R4, R10, 0xff, RZ, 0xc0, !PT ;  /* 0x000000ff0a047812 */ /* 0x000fe200078ec0ff */
[----:B------:R5:W-:Y:S01]  /*69d0*/  MUFU.EX2 R46, R13 ;  /* 0x0000000d002e7308 */ /* 0x000be20000000800 */
[----:B------:R-:W-:Y:S01]  /*69e0*/  PRMT R10, R17, 0x5410, R11 ;  /* 0x00005410110a7816 */ /* 0x000fe2000000000b */
[----:B------:R-:W-:Y:S01]  /*69f0*/  FFMA.FTZ R11, R146, UR18, -R20 ;  /* 0x00000012920b7c23 */ /* 0x000fe20008010814 */
[----:B------:R-:W-:-:S05]  /*6a00*/  PRMT R16, R16, 0x5410, R18 ;  /* 0x0000541010107816 */ /* 0x000fca0000000012 */
[----:B------:R3:W-:Y:S01]  /*6a10*/  MUFU.EX2 R102, R11 ;  /* 0x0000000b00667308 */ /* 0x0007e20000000800 */
[----:B--2---:R-:W-:-:S07]  /*6a20*/  FFMA.FTZ R9, R145, UR18, -R6 ;  /* 0x0000001291097c23 */ /* 0x004fce0008010806 */
[----:B------:R2:W4:Y:S01]  /*6a30*/  MUFU.EX2 R103, R9 ;  /* 0x0000000900677308 */ /* 0x0005220000000800 */
[----:B-----5:R-:W-:-:S07]  /*6a40*/  FFMA.FTZ R13, R158, UR18, -R5 ;  /* 0x000000129e0d7c23 */ /* 0x020fce0008010805 */
        /* <DEDUP_REMOVED lines=10> */
[----:B------:R-:W-:-:S02]  /*6af0*/  F2FP.BF16.F32.PACK_AB R10, R176, R177 ;  /* 0x000000b1b00a723e */ /* 0x000fc400000010ff */
[----:B----4-:R-:W-:Y:S01]  /*6b00*/  F2FP.BF16.F32.PACK_AB R18, R103, R175 ;  /* 0x000000af6712723e */ /* 0x010fe200000010ff */
[----:B------:R2:W-:Y:S01]  /*6b10*/  MUFU.EX2 R98, R4 ;  /* 0x0000000400627308 */ /* 0x0005e20000000800 */
[----:B------:R-:W-:Y:S02]  /*6b20*/  LOP3.LUT R9, R9, R10, RZ, 0xc0, !PT ;  /* 0x0000000a09097212 */ /* 0x000fe400078ec0ff */
[----:B------:R-:W-:Y:S02]  /*6b30*/  F2FP.BF16.F32.PACK_AB R10, R178, R179 ;  /* 0x000000b3b20a723e */ /* 0x000fe400000010ff */
[----:B------:R-:W-:Y:S02]  /*6b40*/  LOP3.LUT R11, R11, R18, RZ, 0xc0, !PT ;  /* 0x000000120b0b7212 */ /* 0x000fe400078ec0ff */
[----:B------:R-:W-:Y:S02]  /*6b50*/  LOP3.LUT R18, R16, 0xff, RZ, 0xc0, !PT ;  /* 0x000000ff10127812 */ /* 0x000fe400078ec0ff */
[----:B------:R-:W-:-:S04]  /*6b60*/  SHF.R.U32.HI R15, RZ, 0x10, R16 ;  /* 0x00000010ff0f7819 */ /* 0x000fc80000011610 */
[----:B------:R-:W-:Y:S02]  /*6b70*/  LOP3.LUT R15, R15, 0xff, RZ, 0xc0, !PT ;  /* 0x000000ff0f0f7812 */ /* 0x000fe400078ec0ff */
[----:B--2---:R-:W-:Y:S01]  /*6b80*/  HSET2.LE.AND R4, R19, R0, PT ;  /* 0x0000000013047233 */ /* 0x004fe20003803000 */
[----:B------:R-:W-:-:S04]  /*6b90*/  FFMA.FTZ R19, R173, UR18, -R5 ;  /* 0x00000012ad137c23 */ /* 0x000fc80008010805 */
[----:B------:R-:W-:Y:S01]  /*6ba0*/  LOP3.LUT R10, R4, R10, RZ, 0xc0, !PT ;  /* 0x0000000a040a7212 */ /* 0x000fe200078ec0ff */
[----:B------:R-:W2:Y:S01]  /*6bb0*/  MUFU.EX2 R97, R19 ;  /* 0x0000001300617308 */ /* 0x000ea20000000800 */
        /* <DEDUP_REMOVED lines=17> */
[----:B-1----:R-:W-:Y:S01]  /*6cd0*/  HMMA.16816.F32.BF16 R136, R8, R36, R88 ;  /* 0x000000240888723c */ /* 0x002fe20000041858 */
[----:B------:R-:W-:Y:S01]  /*6ce0*/  HSET2.LE.AND R4, R16, R0, PT ;  /* 0x0000000010047233 */ /* 0x000fe20003803000 */
[----:B------:R-:W-:Y:S01]  /*6cf0*/  LDSM.16.MT88.4 R88, [R190+0x7800] ;  /* 0x00780000be58783b */ /* 0x000fe20000004200 */
[----:B------:R-:W-:-:S03]  /*6d00*/  F2FP.BF16.F32.PACK_AB R14, R182, R183 ;  /* 0x000000b7b60e723e */ /* 0x000fc600000010ff */
[C---:B------:R-:W-:Y:S01]  /*6d10*/  HMMA.16816.F32.BF16 R144, R8.reuse, R48, R80 ;  /* 0x000000300890723c */ /* 0x040fe20000041850 */
[----:B------:R-:W-:Y:S02]  /*6d20*/  LOP3.LUT R14, R4, R14, RZ, 0xc0, !PT ;  /* 0x0000000e040e7212 */ /* 0x000fe400078ec0ff */
[--C-:B------:R-:W-:Y:S01]  /*6d30*/  HSET2.LE.AND R4, R18, R0.reuse, PT ;  /* 0x0000000012047233 */ /* 0x100fe20003803000 */
[----:B------:R-:W-:Y:S02]  /*6d40*/  FFMA.FTZ R18, R161, UR18, -R7 ;  /* 0x00000012a1127c23 */ /* 0x000fe40008010807 */
[C---:B------:R-:W-:Y:S01]  /*6d50*/  HMMA.16816.F32.BF16 R120, R8.reuse, R30, R120 ;  /* 0x0000001e0878723c */ /* 0x040fe20000041878 */
[----:B---3--:R-:W-:Y:S01]  /*6d60*/  PRMT R15, R12, 0x5410, R13 ;  /* 0x000054100c0f7816 */ /* 0x008fe2000000000d */
[--C-:B------:R-:W-:Y:S01]  /*6d70*/  FFMA.FTZ R13, R160, UR18, -R7.reuse ;  /* 0x00000012a00d7c23 */ /* 0x100fe20008010807 */
[--C-:B------:R-:W-:Y:S01]  /*6d80*/  HSET2.LE.AND R12, R17, R0.reuse, PT ;  /* 0x00000000110c7233 */ /* 0x100fe20003803000 */
[----:B------:R-:W-:Y:S01]  /*6d90*/  MUFU.EX2 R27, R18 ;  /* 0x00000012001b7308 */ /* 0x000fe20000000800 */
[----:B--2---:R-:W-:Y:S01]  /*6da0*/  F2FP.BF16.F32.PACK_AB R17, R47, R97 ;  /* 0x000000612f11723e */ /* 0x004fe200000010ff */
[----:B------:R-:W-:Y:S01]  /*6db0*/  HMMA.16816.F32.BF16 R92, R8, R38, R72 ;  /* 0x00000026085c723c */ /* 0x000fe20000041848 */
[----:B------:R-:W-:Y:S01]  /*6dc0*/  HSET2.LE.AND R16, R15, R0, PT ;  /* 0x000000000f107233 */ /* 0x000fe20003803000 */
[----:B------:R-:W-:Y:S01]  /*6dd0*/  FFMA.FTZ R7, R162, UR18, -R7 ;  /* 0x00000012a2077c23 */ /* 0x000fe20008010807 */
[----:B------:R-:W-:-:S03]  /*6de0*/  F2FP.BF16.F32.PACK_AB R15, R45, R46 ;  /* 0x0000002e2d0f723e */ /* 0x000fc600000010ff */
[----:B------:R-:W-:Y:S01]  /*6df0*/  HMMA.16816.F32.BF16 R140, R8, R50, R84 ;  /* 0x00000032088c723c */ /* 0x000fe20000041854 */
[----:B------:R-:W-:Y:S01]  /*6e00*/  LOP3.LUT R15, R4, R15, RZ, 0xc0, !PT ;  /* 0x0000000f040f7212 */ /* 0x000fe200078ec0ff */
[----:B------:R1:W2:Y:S01]  /*6e10*/  MUFU.EX2 R41, R13 ;  /* 0x0000000d00297308 */ /* 0x0002a20000000800 */
[----:B------:R-:W-:-:S04]  /*6e20*/  LOP3.LUT R4, R23, UR6, R40, 0x96, !PT ;  /* 0x0000000617047c12 */ /* 0x000fc8000f8e9628 */
[----:B------:R-:W-:Y:S01]  /*6e30*/  LOP3.LUT R8, R25, UR6, R42, 0x96, !PT ;  /* 0x0000000619087c12 */ /* 0x000fe2000f8e962a */
[----:B------:R-:W-:-:S04]  /*6e40*/  IMAD.WIDE.U32 R10, R4, -0x2daee0ad, RZ ;  /* 0xd2511f53040a7825 */ /* 0x000fc800078e00ff */
[----:B------:R-:W-:Y:S01]  /*6e50*/  FFMA.FTZ R4, R163, UR18, -R6 ;  /* 0x00000012a3047c23 */ /* 0x000fe20008010806 */
[----:B------:R3:W-:Y:S01]  /*6e60*/  MUFU.EX2 R228, R7 ;  /* 0x0000000700e47308 */ /* 0x0007e20000000800 */
[----:B------:R-:W-:-:S03]  /*6e70*/  IMAD.WIDE.U32 R8, R8, -0x2daee0ad, RZ ;  /* 0xd2511f5308087825 */ /* 0x000fc600078e00ff */
[----:B------:R-:W-:-:S04]  /*6e80*/  LOP3.LUT R19, R8, 0xff, RZ, 0xc0, !PT ;  /* 0x000000ff08137812 */ /* 0x000fc800078ec0ff */
[----:B------:R4:W-:Y:S01]  /*6e90*/  MUFU.EX2 R25, R4 ;  /* 0x0000000400197308 */ /* 0x0009e20000000800 */
[----:B-1----:R-:W-:Y:S02]  /*6ea0*/  F2FP.BF16.F32.PACK_AB R13, R205, R206 ;  /* 0x000000cecd0d723e */ /* 0x002fe400000010ff */
[----:B------:R-:W-:Y:S02]  /*6eb0*/  SHF.R.U32.HI R18, RZ, 0x10, R8 ;  /* 0x00000010ff127819 */ /* 0x000fe40000011608 */
[----:B------:R-:W-:Y:S02]  /*6ec0*/  LOP3.LUT R12, R12, R13, RZ, 0xc0, !PT ;  /* 0x0000000d0c0c7212 */ /* 0x000fe400078ec0ff */
[----:B------:R-:W-:Y:S01]  /*6ed0*/  LOP3.LUT R13, R16, R17, RZ, 0xc0, !PT ;  /* 0x00000011100d7212 */ /* 0x000fe200078ec0ff */
[----:B------:R-:W-:Y:S01]  /*6ee0*/  FFMA.FTZ R16, R164, UR18, -R6 ;  /* 0x00000012a4107c23 */ /* 0x000fe20008010806 */
[----:B------:R-:W-:Y:S02]  /*6ef0*/  SHF.R.U32.HI R21, RZ, 0x18, R8 ;  /* 0x00000018ff157819 */ /* 0x000fe40000011608 */
[----:B---3--:R-:W-:Y:S01]  /*6f00*/  LOP3.LUT R7, R11, UR15, R26, 0x96, !PT ;  /* 0x0000000f0b077c12 */ /* 0x008fe2000f8e961a */
[----:B------:R1:W3:Y:S02]  /*6f10*/  MUFU.EX2 R24, R16 ;  /* 0x0000001000187308 */ /* 0x0002e40000000800 */
[----:B------:R-:W-:Y:S01]  /*6f20*/  HMMA.16816.F32.BF16 R108, R12, R32, R76 ;  /* 0x000000200c6c723c */ /* 0x000fe2000004184c */
[----:B------:R-:W5:Y:S01]  /*6f30*/  LDSM.16.MT88.4 R76, [R192+0x7800] ;  /* 0x00780000c04c783b */ /* 0x000f620000004200 */
[----:B----4-:R-:W-:Y:S01]  /*6f40*/  LOP3.LUT R4, R8, 0xffff, RZ, 0xc0, !PT ;  /* 0x0000ffff08047812 */ /* 0x010fe200078ec0ff */
[----:B------:R-:W-:-:S03]  /*6f50*/  FFMA.FTZ R8, R166, UR18, -R6 ;  /* 0x00000012a6087c23 */ /* 0x000fc60008010806 */
[C---:B------:R-:W-:Y:S01]  /*6f60*/  HMMA.16816.F32.BF16 R128, R12.reuse, R48, R152 ;  /* 0x000000300c80723c */ /* 0x040fe20000041898 */
[----:B------:R-:W-:Y:S01]  /*6f70*/  SHF.R.U32.HI R17, RZ, 0x8, R4 ;  /* 0x00000008ff117819 */ /* 0x000fe20000011604 */
[----:B------:R4:W-:Y:S01]  /*6f80*/  MUFU.EX2 R23, R8 ;  /* 0x0000000800177308 */ /* 0x0009e20000000800 */
[----:B------:R-:W-:Y:S02]  /*6f90*/  LOP3.LUT R4, R9, UR15, R44, 0x96, !PT ;  /* 0x0000000f09047c12 */ /* 0x000fe4000f8e962c */
[----:B------:R-:W-:Y:S01]  /*6fa0*/  PRMT R19, R19, 0x5410, R17 ;  /* 0x0000541013137816 */ /* 0x000fe20000000011 */
[C---:B------:R-:W-:Y:S01]  /*6fb0*/  HMMA.16816.F32.BF16 R64, R12.reuse, R34, R64 ;  /* 0x000000220c40723c */ /* 0x040fe20000041840 */
[----:B------:R-:W-:Y:S01]  /*6fc0*/  LOP3.LUT R9, R4, 0xffff, RZ, 0xc0, !PT ;  /* 0x0000ffff04097812 */ /* 0x000fe200078ec0ff */
[----:B-1----:R-:W-:Y:S01]  /*6fd0*/  FFMA.FTZ R16, R167, UR18, -R6 ;  /* 0x00000012a7107c23 */ /* 0x002fe20008010806 */
[----:B------:R-:W-:Y:S01]  /*6fe0*/  LOP3.LUT R6, R18, 0xff, RZ, 0xc0, !PT ;  /* 0x000000ff12067812 */ /* 0x000fe200078ec0ff */
[----:B------:R-:W-:Y:S01]  /*6ff0*/  FFMA.FTZ R18, R171, UR18, -R5 ;  /* 0x00000012ab127c23 */ /* 0x000fe20008010805 */
[----:B------:R-:W-:Y:S01]  /*7000*/  SHF.R.U32.HI R9, RZ, 0x8, R9 ;  /* 0x00000008ff097819 */ /* 0x000fe20000011609 */
[----:B------:R1:W5:Y:S01]  /*7010*/  MUFU.EX2 R229, R16 ;  /* 0x0000001000e57308 */ /* 0x0003620000000800 */
[----:B------:R-:W-:Y:S01]  /*7020*/  PRMT R17, R6, 0x5410, R21 ;  /* 0x0000541006117816 */ /* 0x000fe20000000015 */
[----:B------:R-:W-:Y:S01]  /*7030*/  HMMA.16816.F32.BF16 R68, R12, R28, R68 ;  /* 0x0000001c0c44723c */ /* 0x000fe20000041844 */
[----:B----4-:R-:W-:-:S05]  /*7040*/  LOP3.LUT R8, R4, 0xff, RZ, 0xc0, !PT ;  /* 0x000000ff04087812 */ /* 0x010fca00078ec0ff */
[C---:B------:R-:W-:Y:S01]  /*7050*/  HMMA.16816.F32.BF16 R60, R12.reuse, R30, R60 ;  /* 0x0000001e0c3c723c */ /* 0x040fe2000004183c */
[----:B------:R-:W-:Y:S02]  /*7060*/  PRMT R6, R8, 0x5410, R9 ;  /* 0x0000541008067816 */ /* 0x000fe40000000009 */
[--C-:B------:R-:W-:Y:S02]  /*7070*/  SHF.R.U32.HI R8, RZ, 0x10, R4.reuse ;  /* 0x00000010ff087819 */ /* 0x100fe40000011604 */
[----:B------:R-:W-:Y:S01]  /*7080*/  SHF.R.U32.HI R9, RZ, 0x18, R4 ;  /* 0x00000018ff097819 */ /* 0x000fe20000011604 */
[C---:B------:R-:W-:Y:S01]  /*7090*/  HMMA.16816.F32.BF16 R80, R12.reuse, R36, R148 ;  /* 0x000000240c50723c */ /* 0x040fe20000041894 */
[----:B------:R-:W-:Y:S01]  /*70a0*/  LOP3.LUT R8, R8, 0xff, RZ, 0xc0, !PT ;  /* 0x000000ff08087812 */ /* 0x000fe200078ec0ff */
[--C-:B-1----:R-:W-:Y:S01]  /*70b0*/  FFMA.FTZ R16, R168, UR18, -R20.reuse ;  /* 0x00000012a8107c23 */ /* 0x102fe20008010814 */
[--C-:B------:R-:W-:Y:S02]  /*70c0*/  HSET2.LE.AND R4, R6, R0.reuse, PT ;  /* 0x0000000006047233 */ /* 0x100fe40003803000 */
[----:B--2---:R-:W-:Y:S01]  /*70d0*/  F2FP.BF16.F32.PACK_AB R6, R41, R43 ;  /* 0x0000002b2906723e */ /* 0x004fe200000010ff */
[C---:B------:R-:W-:Y:S01]  /*70e0*/  HMMA.16816.F32.BF16 R52, R12.reuse, R38, R52 ;  /* 0x000000260c34723c */ /* 0x040fe20000041834 */
[----:B------:R-:W-:Y:S01]  /*70f0*/  PRMT R9, R8, 0x5410, R9 ;  /* 0x0000541008097816 */ /* 0x000fe20000000009 */
[----:B------:R-:W-:Y:S01]  /*7100*/  FFMA.FTZ R8, R169, UR18, -R20 ;  /* 0x00000012a9087c23 */ /* 0x000fe20008010814 */
[----:B------:R-:W-:Y:S01]  /*7110*/  LOP3.LUT R132, R4, R6, RZ, 0xc0, !PT ;  /* 0x0000000604847212 */ /* 0x000fe200078ec0ff */
[----:B------:R1:W-:Y:S01]  /*7120*/  MUFU.EX2 R22, R16 ;  /* 0x0000001000167308 */ /* 0x0003e20000000800 */
[----:B---3--:R-:W-:Y:S01]  /*7130*/  F2FP.BF16.F32.PACK_AB R6, R24, R25 ;  /* 0x000000191806723e */ /* 0x008fe200000010ff */
[----:B------:R-:W-:Y:S01]  /*7140*/  HMMA.16816.F32.BF16 R48, R12, R50, R56 ;  /* 0x000000320c30723c */ /* 0x000fe20000041838 */
[----:B------:R-:W-:-:S02]  /*7150*/  HSET2.LE.AND R4, R9, R0, PT ;  /* 0x0000000009047233 */ /* 0x000fc40003803000 */
[----:B------:R-:W-:-:S03]  /*7160*/  F2FP.BF16.F32.PACK_AB R9, R228, R27 ;  /* 0x0000001be409723e */ /* 0x000fc600000010ff */
[----:B------:R-:W-:Y:S01]  /*7170*/  LOP3.LUT R133, R4, R6, RZ, 0xc0, !PT ;  /* 0x0000000604857212 */ /* 0x000fe200078ec0ff */
[----:B------:R-:W-:Y:S01]  /*7180*/  FFMA.FTZ R4, R170, UR18, -R5 ;  /* 0x00000012aa047c23 */ /* 0x000fe20008010805 */
[----:B------:R2:W3:Y:S01]  /*7190*/  MUFU.EX2 R21, R8 ;  /* 0x0000000800157308 */ /* 0x0004e20000000800 */
[--C-:B------:R-:W-:Y:S02]  /*71a0*/  SHF.R.U32.HI R6, RZ, 0x10, R10.reuse ;  /* 0x00000010ff067819 */ /* 0x100fe4000001160a */
[----:B------:R-:W-:Y:S02]  /*71b0*/  LOP3.LUT R13, R10, 0xff, RZ, 0xc0, !PT ;  /* 0x000000ff0a0d7812 */ /* 0x000fe400078ec0ff */
[----:B------:R-:W-:Y:S02]  /*71c0*/  SHF.R.U32.HI R12, RZ, 0x18, R10 ;  /* 0x00000018ff0c7819 */ /* 0x000fe4000001160a */
[----:B-1----:R-:W-:Y:S01]  /*71d0*/  HSET2.LE.AND R16, R17, R0, PT ;  /* 0x0000000011107233 */ /* 0x002fe20003803000 */
[----:B------:R1:W-:Y:S01]  /*71e0*/  MUFU.EX2 R15, R4 ;  /* 0x00000004000f7308 */ /* 0x0003e20000000800 */
[----:B-----5:R-:W-:-:S04]  /*71f0*/  F2FP.BF16.F32.PACK_AB R17, R229, R23 ;  /* 0x00000017e511723e */ /* 0x020fc800000010ff */
[----:B------:R-:W-:-:S03]  /*7200*/  LOP3.LUT R135, R16, R17, RZ, 0xc0, !PT ;  /* 0x0000001110877212 */ /* 0x000fc600078ec0ff */
[----:B------:R4:W-:Y:S01]  /*7210*/  MUFU.EX2 R20, R18 ;  /* 0x0000001200147308 */ /* 0x0009e20000000800 */
[----:B--2---:R-:W-:-:S05]  /*7220*/  HSET2.LE.AND R8, R19, R0, PT ;  /* 0x0000000013087233 */ /* 0x004fca0003803000 */
[----:B------:R-:W-:Y:S01]  /*7230*/  LOP3.LUT R134, R8, R9, RZ, 0xc0, !PT ;  /* 0x0000000908867212 */ /* 0x000fe200078ec0ff */
[--C-:B------:R-:W-:Y:S01]  /*7240*/  FFMA.FTZ R9, R174, UR18, -R5.reuse ;  /* 0x00000012ae097c23 */ /* 0x100fe20008010805 */
[----:B------:R-:W-:Y:S01]  /*7250*/  LOP3.LUT R8, R10, 0xffff, RZ, 0xc0, !PT ;  /* 0x0000ffff0a087812 */ /* 0x000fe200078ec0ff */
[----:B-1----:R-:W-:Y:S01]  /*7260*/  FFMA.FTZ R4, R172, UR18, -R5 ;  /* 0x00000012ac047c23 */ /* 0x002fe20008010805 */
[----:B------:R-:W-:Y:S01]  /*7270*/  SHF.R.U32.HI R5, RZ, 0x10, R7 ;  /* 0x00000010ff057819 */ /* 0x000fe20000011607 */
[----:B------:R1:W-:Y:S01]  /*7280*/  MUFU.EX2 R14, R9 ;  /* 0x00000009000e7308 */ /* 0x0003e20000000800 */
[----:B------:R-:W-:Y:S01]  /*7290*/  SHF.R.U32.HI R11, RZ, 0x8, R8 ;  /* 0x00000008ff0b7819 */ /* 0x000fe20000011608 */
[C---:B------:R-:W-:Y:S01]  /*72a0*/  HMMA.16816.F32.BF16 R72, R132.reuse, R76, R124 ;  /* 0x0000004c8448723c */ /* 0x040fe2000004187c */
[----:B------:R-:W-:Y:S02]  /*72b0*/  LOP3.LUT R8, R6, 0xff, RZ, 0xc0, !PT ;  /* 0x000000ff06087812 */ /* 0x000fe400078ec0ff */
[----:B------:R-:W-:Y:S01]  /*72c0*/  LOP3.LUT R10, R7, 0xff, RZ, 0xc0, !PT ;  /* 0x000000ff070a7812 */ /* 0x000fe200078ec0ff */
[----:B----4-:R-:W2:Y:S01]  /*72d0*/  LDSM.16.MT88.4 R16, [R191+0x7800] ;  /* 0x00780000bf10783b */ /* 0x010ea20000004200 */
[----:B------:R-:W-:Y:S01]  /*72e0*/  LOP3.LUT R5, R5, 0xff, RZ, 0xc0, !PT ;  /* 0x000000ff05057812 */ /* 0x000fe200078ec0ff */
[----:B------:R4:W5:Y:S01]  /*72f0*/  MUFU.EX2 R226, R4 ;  /* 0x0000000400e27308 */ /* 0x0009620000000800 */
[C---:B------:R-:W-:Y:S06]  /*7300*/  HMMA.16816.F32.BF16 R124, R132.reuse, R88, R136 ;  /* 0x00000058847c723c */ /* 0x040fec0000041888 */
[----:B------:R-:W-:Y:S01]  /*7310*/  HMMA.16816.F32.BF16 R104, R132, R112, R104 ;  /* 0x000000708468723c */ /* 0x000fe20000041868 */
[----:B-1----:R-:W-:-:S05]  /*7320*/  PRMT R9, R8, 0x5410, R12 ;  /* 0x0000541008097816 */ /* 0x002fca000000000c */
[----:B------:R-:W-:Y:S01]  /*7330*/  HMMA.16816.F32.BF16 R116, R132, R114, R116 ;  /* 0x000000728474723c */ /* 0x000fe20000041874 */
[----:B----4-:R-:W-:Y:S02]  /*7340*/  LOP3.LUT R4, R7, 0xffff, RZ, 0xc0, !PT ;  /* 0x0000ffff07047812 */ /* 0x010fe400078ec0ff */
[----:B------:R-:W-:-:S03]  /*7350*/  SHF.R.U32.HI R7, RZ, 0x18, R7 ;  /* 0x00000018ff077819 */ /* 0x000fc60000011607 */
[C---:B------:R-:W-:Y:S01]  /*7360*/  HMMA.16816.F32.BF16 R120, R132.reuse, R78, R120 ;  /* 0x0000004e8478723c */ /* 0x040fe20000041878 */
[----:B------:R-:W-:Y:S02]  /*7370*/  SHF.R.U32.HI R6, RZ, 0x8, R4 ;  /* 0x00000008ff067819 */ /* 0x000fe40000011604 */
[----:B------:R-:W-:Y:S02]  /*7380*/  PRMT R4, R13, 0x5410, R11 ;  /* 0x000054100d047816 */ /* 0x000fe4000000000b */
[----:B------:R-:W-:Y:S01]  /*7390*/  PRMT R8, R10, 0x5410, R6 ;  /* 0x000054100a087816 */ /* 0x000fe20000000006 */
[----:B------:R-:W-:Y:S01]  /*73a0*/  HMMA.16816.F32.BF16 R84, R132, R90, R92 ;  /* 0x0000005a8454723c */ /* 0x000fe2000004185c */
[----:B------:R-:W-:Y:S02]  /*73b0*/  PRMT R5, R5, 0x5410, R7 ;  /* 0x0000541005057816 */ /* 0x000fe40000000007 */
[--C-:B------:R-:W-:Y:S02]  /*73c0*/  HSET2.LE.AND R6, R9, R0.reuse, PT ;  /* 0x0000000009067233 */ /* 0x100fe40003803000 */
[----:B------:R-:W-:-:S02]  /*73d0*/  HSET2.LE.AND R4, R4, R0, PT ;  /* 0x0000000004047233 */ /* 0x000fc40003803000 */
[--C-:B------:R-:W-:Y:S02]  /*73e0*/  HSET2.LE.AND R8, R8, R0.reuse, PT ;  /* 0x0000000008087233 */ /* 0x100fe40003803000 */
[----:B------:R-:W-:Y:S02]  /*73f0*/  HSET2.LE.AND R9, R5, R0, PT ;  /* 0x0000000005097233 */ /* 0x000fe40003803000 */
[----:B---3--:R-:W-:Y:S01]  /*7400*/  F2FP.BF16.F32.PACK_AB R0, R21, R22 ;  /* 0x000000161500723e */ /* 0x008fe200000010ff */
[C---:B--2---:R-:W-:Y:S01]  /*7410*/  HMMA.16816.F32.BF16 R92, R132.reuse, R16, R144 ;  /* 0x00000010845c723c */ /* 0x044fe20000041890 */
[----:B-----5:R-:W-:Y:S02]  /*7420*/  F2FP.BF16.F32.PACK_AB R5, R226, R15 ;  /* 0x0000000fe205723e */ /* 0x020fe400000010ff */
[----:B------:R-:W-:Y:S01]  /*7430*/  LOP3.LUT R138, R4, R0, RZ, 0xc0, !PT ;  /* 0x00000000048a7212 */ /* 0x000fe200078ec0ff */
[----:B------:R-:W-:Y:S01]  /*7440*/  FADD.FTZ R4, R224, R215 ;  /* 0x000000d7e0047221 */ /* 0x000fe20000010000 */
[----:B------:R-:W-:Y:S01]  /*7450*/  F2FP.BF16.F32.PACK_AB R0, R14, R20 ;  /* 0x000000140e00723e */ /* 0x000fe200000010ff */
[----:B------:R-:W-:Y:S01]  /*7460*/  HMMA.16816.F32.BF16 R132, R132, R18, R140 ;  /* 0x000000128484723c */ /* 0x000fe2000004188c */
[----:B------:R-:W-:-:S02]  /*7470*/  F2FP.BF16.F32.PACK_AB R7, R98, R102 ;  /* 0x000000666207723e */ /* 0x000fc400000010ff */
        /* <DEDUP_REMOVED lines=72> */
[----:B------:R-:W2:Y:S01]  /*7900*/  LDL.64 R156, [R1+0x8] ;  /* 0x00000800019c7983 */ /* 0x000ea20000100a00 */
[----:B------:R-:W-:Y:S01]  /*7910*/  ULDC UR4, c[0x0][0x2d0] ;  /* 0x0000b40000047ab9 */ /* 0x000fe20000000800 */
[----:B------:R-:W1:Y:S01]  /*7920*/  LDC.64 R206, c[0x0][0x250] ;  /* 0x00009400ffce7b82 */ /* 0x000e620000000a00 */
[----:B------:R-:W-:Y:S01]  /*7930*/  IMAD R210, R251, -0x2, R210 ;  /* 0xfffffffefbd27824 */ /* 0x000fe200078e02d2 */
[----:B------:R-:W-:Y:S01]  /*7940*/  LEA.HI.SX32 R203, R203, 0xfffffffe, 0x1a ;  /* 0xfffffffecbcb7811 */ /* 0x000fe200078fd2ff */
[----:B------:R-:W-:Y:S01]  /*7950*/  IMAD.WIDE.U32 R238, R238, -0x326172a9, RZ ;  /* 0xcd9e8d57eeee7825 */ /* 0x000fe200078e00ff */
[----:B------:R-:W-:Y:S02]  /*7960*/  MOV R97, R100 ;  /* 0x0000006400617202 */ /* 0x000fe40000000f00 */
[----:B------:R-:W-:Y:S01]  /*7970*/  IADD3 R210, R96, R210, -R165 ;  /* 0x000000d260d27210 */ /* 0x000fe20007ffe8a5 */
[----:B------:R-:W-:Y:S01]  /*7980*/  IMAD.WIDE.U32 R236, R236, -0x326172a9, RZ ;  /* 0xcd9e8d57ecec7825 */ /* 0x000fe200078e00ff */
[----:B------:R-:W-:-:S02]  /*7990*/  LOP3.LUT R214, R239, R212, RZ, 0x3c, !PT ;  /* 0x000000d4efd67212 */ /* 0x000fc400078e3cff */
[----:B------:R-:W-:Y:S01]  /*79a0*/  MOV R96, R101 ;  /* 0x0000006500607202 */ /* 0x000fe20000000f00 */
[----:B------:R-:W-:Y:S01]  /*79b0*/  IMAD.WIDE.U32 R208, R240, -0x2daee0ad, RZ ;  /* 0xd2511f53f0d07825 */ /* 0x000fe200078e00ff */
[----:B------:R-:W-:Y:S02]  /*79c0*/  LOP3.LUT R212, R237, R212, RZ, 0x3c, !PT ;  /* 0x000000d4edd47212 */ /* 0x000fe400078e3cff */
[----:B------:R-:W-:Y:S01]  /*79d0*/  MOV R102, R2 ;  /* 0x0000000200667202 */ /* 0x000fe20000000f00 */
[----:B------:R-:W-:Y:S01]  /*79e0*/  IMAD.WIDE.U32 R214, R214, -0x2daee0ad, RZ ;  /* 0xd2511f53d6d67825 */ /* 0x000fe200078e00ff */
[----:B------:R-:W-:-:S03]  /*79f0*/  MOV R98, R99 ;  /* 0x0000006300627202 */ /* 0x000fc60000000f00 */
[----:B------:R-:W-:Y:S01]  /*7a00*/  IMAD.WIDE.U32 R212, R212, -0x2daee0ad, RZ ;  /* 0xd2511f53d4d47825 */ /* 0x000fe200078e00ff */
[----:B--2---:R-:W-:Y:S01]  /*7a10*/  ISETP.GE.AND P0, PT, R156, UR4, PT ;  /* 0x000000049c007c0c */ /* 0x004fe2000bf06270 */
[----:B------:R-:W-:-:S12]  /*7a20*/  ULDC UR4, c[0x0][0x2ec] ;  /* 0x0000bb0000047ab9 */ /* 0x000fd80000000800 */
[----:B------:R-:W2:Y:S01]  /*7a30*/  @!P0 LDC.64 R4, c[0x0][0x220] ;  /* 0x00008800ff048b82 */ /* 0x000ea20000000a00 */
[----:B-1----:R-:W-:-:S07]  /*7a40*/  @!P0 IMAD R244, R207, 0x30, RZ ;  /* 0x00000030cff48824 */ /* 0x002fce00078e02ff */
[----:B------:R-:W1:Y:S08]  /*7a50*/  @!P0 LDC.64 R250, c[0x0][0x220] ;  /* 0x00008800fffa8b82 */ /* 0x000e700000000a00 */
[----:B------:R-:W3:Y:S01]  /*7a60*/  @!P0 LDC.64 R248, c[0x0][0x220] ;  /* 0x00008800fff88b82 */ /* 0x000ee20000000a00 */
[----:B--2---:R2:W-:Y:S07]  /*7a70*/  @!P0 STL.64 [R1], R4 ;  /* 0x0000000401008387 */ /* 0x0045ee0000100a00 */
[----:B------:R-:W4:Y:S01]  /*7a80*/  @!P0 LDC.64 R246, c[0x0][0x220] ;  /* 0x00008800fff68b82 */ /* 0x000f220000000a00 */
[----:B-1----:R-:W-:Y:S05]  /*7a90*/  BRA `(.L_x_1515) ;  /* 0x0000000400307947 */ /* 0x002fea0003800000 */
.L_x_1517:
[----:B------:R-:W1:Y:S01]  /*7aa0*/  @!P0 LDC.64 R140, c[0x0][0x248] ;  /* 0x00009200ff8c8b82 */ /* 0x000e620000000a00 */
[----:B------:R-:W-:Y:S01]  /*7ab0*/  @!P0 VIADD R99, R203, 0xffffffff ;  /* 0xffffffffcb638836 */ /* 0x000fe20000000000 */
[----:B------:R2:W-:Y:S04]  /*7ac0*/  @P0 STS.128 [R204+0x4000], RZ ;  /* 0x004000ffcc000388 */ /* 0x0005e80000000c00 */
[----:B------:R-:W-:Y:S02]  /*7ad0*/  @!P0 SHF.R.S32.HI R100, RZ, 0x1f, R99 ;  /* 0x0000001fff648819 */ /* 0x000fe40000011463 */
[----:B------:R-:W3:Y:S08]  /*7ae0*/  @!P0 LDC.64 R146, c[0x0][0x248] ;  /* 0x00009200ff928b82 */ /* 0x000ef00000000a00 */
[----:B------:R-:W4:Y:S01]  /*7af0*/  @!P0 LDC.64 R152, c[0x0][0x248] ;  /* 0x00009200ff988b82 */ /* 0x000f220000000a00 */
[-C--:B-1----:R-:W-:Y:S07]  /*7b00*/  @!P0 IMAD R103, R100, R140.reuse, RZ ;  /* 0x0000008c64678224 */ /* 0x082fee00078e02ff */
[----:B------:R-:W1:Y:S01]  /*7b10*/  @!P0 LDC.64 R154, c[0x0][0x248] ;  /* 0x00009200ff9a8b82 */ /* 0x000e620000000a00 */
[C---:B------:R-:W-:Y:S04]  /*7b20*/  @!P0 IMAD.WIDE.U32 R100, R99.reuse, R140, RZ ;  /* 0x0000008c63648225 */ /* 0x040fe800078e00ff */
[----:B------:R-:W-:Y:S01]  /*7b30*/  @!P0 IMAD R103, R99, R141, R103 ;  /* 0x0000008d63678224 */ /* 0x000fe200078e0267 */
[C---:B------:R-:W-:Y:S01]  /*7b40*/  @!P0 LEA R144, P1, R100.reuse, R218, 0x6 ;  /* 0x000000da64908211 */ /* 0x040fe200078230ff */
[----:B------:R-:W-:Y:S01]  /*7b50*/  @!P0 IMAD R166, R141, 0x30, RZ ;  /* 0x000000308da68824 */ /* 0x000fe200078e02ff */
[----:B------:R-:W5:Y:S01]  /*7b60*/  @!P0 LDC.64 R158, c[0x0][0x218] ;  /* 0x00008600ff9e8b82 */ /* 0x000f620000000a00 */
[----:B------:R-:W-:Y:S05]  /*7b70*/  @!P0 IMAD.IADD R103, R101, 0x1, R103 ;  /* 0x0000000165678824 */ /* 0x000fea00078e0267 */
[----:B------:R-:W-:Y:S01]  /*7b80*/  @!P0 LEA.HI.X R145, R100, R217, R103, 0x6, P1 ;  /* 0x000000d964918211 */ /* 0x000fe200008f3467 */
[----:B------:R-:W-:Y:S01]  /*7b90*/  @!P0 VIADD R100, R203, 0xffffffff ;  /* 0xffffffffcb648836 */ /* 0x000fe20000000000 */
[----:B------:R-:W2:Y:S01]  /*7ba0*/  @!P0 LDC.64 R164, c[0x0][0x218] ;  /* 0x00008600ffa48b82 */ /* 0x000ea20000000a00 */
[----:B----4-:R-:W-:Y:S03]  /*7bb0*/  @!P0 IMAD.WIDE.U32 R142, R99, R152, RZ ;  /* 0x00000098638e8225 */ /* 0x010fe600078e00ff */
[----:B------:R-:W-:Y:S01]  /*7bc0*/  @!P0 SHF.R.S32.HI R101, RZ, 0x1f, R100 ;  /* 0x0000001fff658819 */ /* 0x000fe20000011464 */
[----:B------:R-:W-:Y:S02]  /*7bd0*/  @!P0 VIADD R103, R203, 0xffffffff ;  /* 0xffffffffcb678836 */ /* 0x000fe40000000000 */
[----:B------:R-:W-:Y:S01]  /*7be0*/  @!P0 IMAD.WIDE.U32 R144, R140, 0x30, R144 ;  /* 0x000000308c908825 */ /* 0x000fe200078e0090 */
[----:B------:R-:W-:Y:S01]  /*7bf0*/  @!P0 SHF.R.S32.HI R140, RZ, 0x1f, R99 ;  /* 0x0000001fff8c8819 */ /* 0x000fe20000011463 */
[----:B------:R-:W4:Y:S01]  /*7c00*/  @!P0 LDC.64 R162, c[0x0][0x218] ;  /* 0x00008600ffa28b82 */ /* 0x000f220000000a00 */
[----:B------:R-:W-:Y:S01]  /*7c10*/  @!P0 SHF.R.S32.HI R156, RZ, 0x1f, R103 ;  /* 0x0000001fff9c8819 */ /* 0x000fe20000011467 */
[----:B---3--:R-:W-:Y:S02]  /*7c20*/  @!P0 IMAD R101, R101, R146, RZ ;  /* 0x0000009265658224 */ /* 0x008fe400078e02ff */
[----:B------:R-:W-:Y:S02]  /*7c30*/  @!P0 IMAD R140, R140, R152, RZ ;  /* 0x000000988c8c8224 */ /* 0x000fe400078e02ff */
[C---:B------:R-:W-:Y:S02]  /*7c40*/  @!P0 IMAD R141, R100.reuse, R147, R101 ;  /* 0x00000093648d8224 */ /* 0x040fe400078e0265 */
[----:B------:R-:W-:Y:S01]  /*7c50*/  @!P0 IMAD.WIDE.U32 R100, R100, R146, RZ ;  /* 0x0000009264648225 */ /* 0x000fe200078e00ff */
[----:B------:R-:W3:Y:S03]  /*7c60*/  @!P0 LDC.64 R160, c[0x0][0x218] ;  /* 0x00008600ffa08b82 */ /* 0x000ee60000000a00 */
[----:B-1----:R-:W-:Y:S01]  /*7c70*/  @!P0 IMAD R156, R156, R154, RZ ;  /* 0x0000009a9c9c8224 */ /* 0x002fe200078e02ff */
[-C--:B------:R-:W-:Y:S01]  /*7c80*/  @!P0 LEA R157, P1, R100, R218.reuse, 0x6 ;  /* 0x000000da649d8211 */ /* 0x080fe200078230ff */
[----:B------:R-:W-:Y:S01]  /*7c90*/  @!P0 IMAD.IADD R152, R101, 0x1, R141 ;  /* 0x0000000165988824 */ /* 0x000fe200078e028d */
[----:B------:R-:W-:Y:S01]  /*7ca0*/  @!P0 LEA R101, P3, R142, R218, 0x6 ;  /* 0x000000da8e658211 */ /* 0x000fe200078630ff */
[----:B------:R-:W-:Y:S02]  /*7cb0*/  @!P0 IMAD R153, R99, R153, R140 ;  /* 0x0000009963998224 */ /* 0x000fe400078e028c */
[C---:B------:R-:W-:Y:S01]  /*7cc0*/  @!P0 IMAD.WIDE.U32 R140, R103.reuse, R154, RZ ;  /* 0x0000009a678c8225 */ /* 0x040fe200078e00ff */
[----:B------:R-:W-:Y:S03]  /*7cd0*/  @!P0 LEA.HI.X R152, R100, R217, R152, 0x6, P1 ;  /* 0x000000d964988211 */ /* 0x000fe600008f3498 */
[----:B------:R-:W-:Y:S01]  /*7ce0*/  @!P0 IMAD R155, R103, R155, R156 ;  /* 0x0000009b679b8224 */ /* 0x000fe200078e029c */
[----:B------:R-:W-:Y:S01]  /*7cf0*/  @!P0 LEA R103, P2, R146, R157, 0x5 ;  /* 0x0000009d92678211 */ /* 0x000fe200078428ff */
[----:B------:R-:W-:Y:S01]  /*7d00*/  @!P0 IMAD.IADD R143, R143, 0x1, R153 ;  /* 0x000000018f8f8824 */ /* 0x000fe200078e0299 */
[----:B------:R-:W-:Y:S01]  /*7d10*/  @!P0 LEA R99, P1, R140, R218, 0x6 ;  /* 0x000000da8c638211 */ /* 0x000fe200078230ff */
[----:B------:R-:W-:Y:S01]  /*7d20*/  @!P0 IMAD.IADD R100, R141, 0x1, R155 ;  /* 0x000000018d648824 */ /* 0x000fe200078e029b */
[----:B------:R-:W-:Y:S02]  /*7d30*/  @!P0 LEA.HI.X R152, R146, R152, R147, 0x5, P2 ;  /* 0x0000009892988211 */ /* 0x000fe400010f2c93 */
[C---:B-----5:R-:W-:Y:S02]  /*7d40*/  @!P0 LEA R146, P4, R101.reuse, R158, 0x1 ;  /* 0x0000009e65928211 */ /* 0x060fe400078808ff */
[----:B------:R-:W-:Y:S01]  /*7d50*/  @!P0 LEA.HI.X R153, R142, R217, R143, 0x6, P3 ;  /* 0x000000d98e998211 */ /* 0x000fe200018f348f */
[----:B------:R-:W-:Y:S01]  /*7d60*/  @!P0 IMAD.IADD R143, R166, 0x1, R145 ;  /* 0x00000001a68f8824 */ /* 0x000fe200078e0291 */
[----:B------:R-:W-:Y:S02]  /*7d70*/  @!P0 IADD3 R99, P5, R252, R99, RZ ;  /* 0x00000063fc638210 */ /* 0x000fe40007fbe0ff */
[----:B------:R-:W-:Y:S02]  /*7d80*/  @!P0 LEA.HI.X R140, R140, R217, R100, 0x6, P1 ;  /* 0x000000d98c8c8211 */ /* 0x000fe400008f3464 */
[----:B------:R-:W-:Y:S02]  /*7d90*/  @!P0 LEA.HI.X R147, R101, R159, R153, 0x1, P4 ;  /* 0x0000009f65938211 */ /* 0x000fe400020f0c99 */
[C---:B--2---:R-:W-:Y:S01]  /*7da0*/  @!P0 LEA R100, P1, R144.reuse, R164, 0x1 ;  /* 0x000000a490648211 */ /* 0x044fe200078208ff */
[----:B------:R-:W-:Y:S01]  /*7db0*/  @!P0 IMAD.X R141, R245, 0x1, R140, P5 ;  /* 0x00000001f58d8824 */ /* 0x000fe200028e068c */
[C---:B----4-:R-:W-:Y:S01]  /*7dc0*/  @!P0 LEA R142, P3, R99.reuse, R162, 0x1 ;  /* 0x000000a2638e8211 */ /* 0x050fe200078608ff */
[----:B------:R-:W-:Y:S01]  /*7dd0*/  @!PT LDS RZ, [RZ] ;  /* 0x00000000fffff984 */ /* 0x000fe20000000800 */
[----:B------:R-:W-:Y:S01]  /*7de0*/  @!PT LDS RZ, [RZ] ;  /* 0x00000000fffff984 */ /* 0x000fe20000000800 */
[----:B------:R-:W-:Y:S01]  /*7df0*/  @!PT LDS RZ, [RZ] ;  /* 0x00000000fffff984 */ /* 0x000fe20000000800 */
[----:B------:R1:W-:Y:S01]  /*7e00*/  @!P0 LDGSTS.E.BYPASS.LTC128B.128 [R204+0x4000], desc[UR20][R146.64] ;  /* 0x0400000092cc8fae */ /* 0x0003e2000b901d54 */
[----:B------:R-:W-:Y:S02]  /*7e10*/  @!P0 LEA.HI.X R101, R144, R165, R143, 0x1, P1 ;  /* 0x000000a590658211 */ /* 0x000fe400008f0c8f */
[----:B------:R-:W-:Y:S03]  /*7e20*/  @!P0 LEA.HI.X R143, R99, R163, R141, 0x1, P3 ;  /* 0x000000a3638f8211 */ /* 0x000fe600018f0c8d */
[----:B------:R1:W-:Y:S01]  /*7e30*/  @P0 STS.128 [R204+0x4800], RZ ;  /* 0x004800ffcc000388 */ /* 0x0003e20000000c00 */
[C---:B---3--:R-:W-:Y:S05]  /*7e40*/  @!P0 LEA R140, P2, R103.reuse, R160, 0x1 ;  /* 0x000000a0678c8211 */ /* 0x048fea00078408ff */
[----:B------:R-:W-:Y:S01]  /*7e50*/  @!PT LDS RZ, [RZ] ;  /* 0x00000000fffff984 */ /* 0x000fe20000000800 */
[----:B------:R-:W-:Y:S01]  /*7e60*/  @!PT LDS RZ, [RZ] ;  /* 0x00000000fffff984 */ /* 0x000fe20000000800 */
[----:B------:R-:W-:Y:S01]  /*7e70*/  @!PT LDS RZ, [RZ] ;  /* 0x00000000fffff984 */ /* 0x000fe20000000800 */
[----:B------:R1:W-:Y:S01]  /*7e80*/  @!P0 LDGSTS.E.BYPASS.LTC128B.128 [R204+0x4800], desc[UR20][R142.64] ;  /* 0x048000008ecc8fae */ /* 0x0003e2000b901d54 */
[----:B------:R-:W-:Y:S05]  /*7e90*/  @!P0 LEA.HI.X R141, R103, R161, R152, 0x1, P2 ;  /* 0x000000a1678d8211 */ /* 0x000fea00010f0c98 */
        /* <DEDUP_REMOVED lines=12> */
.L_x_1515:
[----:B------:R-:W2:Y:S01]  /*7f60*/  LDL.64 R10, [R1+0x18] ;  /* 0x00001800010a7983 */ /* 0x000ea20000100a00 */
[----:B------:R-:W-:Y:S04]  /*7f70*/  DEPBAR.LE SB0, 0x0 ;  /* 0x000080000000791a */ /* 0x000fe80000000000 */
[----:B------:R-:W-:Y:S01]  /*7f80*/  SHF.R.S32.HI R0, RZ, 0x1f, R203 ;  /* 0x0000001fff007819 */ /* 0x000fe200000114cb */
[----:B------:R-:W5:Y:S01]  /*7f90*/  LDL R9, [R1+0x24] ;  /* 0x0000240001097983 */ /* 0x000f620000100800 */
[-C--:B------:R-:W-:Y:S01]  /*7fa0*/  IMAD.WIDE.U32 R6, R203, R206.reuse, RZ ;  /* 0x000000cecb067225 */ /* 0x080fe200078e00ff */
[----:B------:R-:W-:Y:S02]  /*7fb0*/  LOP3.LUT R205, R205, 0xffffffef, RZ, 0xc0, !PT ;  /* 0xffffffefcdcd7812 */ /* 0x000fe400078ec0ff */
[----:B------:R-:W3:Y:S01]  /*7fc0*/  LDL R8, [R1] ;  /* 0x0000000001087983 */ /* 0x000ee20000100800 */
[----:B------:R-:W-:Y:S01]  /*7fd0*/  IMAD R0, R0, R206, RZ ;  /* 0x000000ce00007224 */ /* 0x000fe200078e02ff */
[----:B------:R-:W-:Y:S01]  /*7fe0*/  @P0 LOP3.LUT R205, R205, 0x10, RZ, 0xfc, !PT ;  /* 0x00000010cdcd0812 */ /* 0x000fe200078efcff */
[----:B------:R-:W-:Y:S01]  /*7ff0*/  IMAD.MOV.U32 R211, RZ, RZ, -0x40 ;  /* 0xffffffc0ffd37424 */ /* 0x000fe200078e00ff */
[----:B------:R-:W4:Y:S01]  /*8000*/  LDL R14, [R1+0x4] ;  /* 0x00000400010e7983 */ /* 0x000f220000100800 */
[----:B------:R-:W-:Y:S01]  /*8010*/  IMAD R0, R203, R207, R0 ;  /* 0x000000cfcb007224 */ /* 0x000fe200078e0200 */
[----:B------:R-:W-:Y:S03]  /*8020*/  BAR.SYNC.DEFER_BLOCKING 0x0 ;  /* 0x0000000000007b1d */ /* 0x000fe60000010000 */
[----:B------:R-:W-:Y:S03]  /*8030*/  IMAD.IADD R0, R7, 0x1, R0 ;  /* 0x0000000107007824 */ /* 0x000fe600078e0200 */
[----:B------:R-:W-:Y:S01]  /*8040*/  @P0 STS.128 [R204+0x6000], RZ ;  /* 0x006000ffcc000388 */ /* 0x000fe20000000c00 */
[----:B--2---:R-:W-:Y:S04]  /*8050*/  LEA R4, P1, R6, R10, 0x6 ;  /* 0x0000000a06047211 */ /* 0x004fe800078230ff */
[----:B------:R-:W-:Y:S02]  /*8060*/  @!P0 LEA R2, P4, R206, R4, 0x4 ;  /* 0x00000004ce028211 */ /* 0x000fe400078820ff */
[----:B-----5:R-:W-:Y:S02]  /*8070*/  LEA.HI.X R5, R6, R9, R0, 0x6, P1 ;  /* 0x0000000906057211 */ /* 0x020fe400008f3400 */
[----:B------:R-:W-:Y:S02]  /*8080*/  @!P0 LEA R10, P3, R2, R250, 0x1 ;  /* 0x000000fa020a8211 */ /* 0x000fe400078608ff */
[----:B---3--:R-:W-:Y:S02]  /*8090*/  @!P0 LEA R12, P5, R4, R8, 0x1 ;  /* 0x00000008040c8211 */ /* 0x008fe400078a08ff */
[----:B------:R-:W-:Y:S02]  /*80a0*/  @!P0 LEA.HI.X R6, R206, R5, R207, 0x4, P4 ;  /* 0x00000005ce068211 */ /* 0x000fe400020f24cf */
[----:B----4-:R-:W-:Y:S02]  /*80b0*/  @!P0 LEA.HI.X R13, R4, R14, R5, 0x1, P5 ;  /* 0x0000000e040d8211 */ /* 0x010fe400028f0c05 */
[----:B------:R-:W-:Y:S02]  /*80c0*/  @!P0 LEA.HI.X R11, R2, R251, R6, 0x1, P3 ;  /* 0x000000fb020b8211 */ /* 0x000fe400018f0c06 */
[----:B------:R-:W-:Y:S01]  /*80d0*/  @!P0 LEA R0, P2, R206, R4, 0x5 ;  /* 0x00000004ce008211 */ /* 0x000fe200078428ff */
[----:B------:R-:W-:Y:S01]  /*80e0*/  @!PT LDS RZ, [RZ] ;  /* 0x00000000fffff984 */ /* 0x000fe20000000800 */
[----:B------:R-:W-:Y:S01]  /*80f0*/  @!PT LDS RZ, [RZ] ;  /* 0x00000000fffff984 */ /* 0x000fe20000000800 */
[----:B------:R-:W-:Y:S01]  /*8100*/  @!PT LDS RZ, [RZ] ;  /* 0x00000000fffff984 */ /* 0x000fe20000000800 */
[----:B------:R-:W-:Y:S03]  /*8110*/  @!P0 LDGSTS.E.BYPASS.LTC128B.128 [R204+0x6000], desc[UR20][R12.64] ;  /* 0x060000000ccc8fae */ /* 0x000fe6000b901d54 */
[----:B------:R-:W-:Y:S02]  /*8120*/  @!P0 LEA R8, P1, R0, R248, 0x1 ;  /* 0x000000f800088211 */ /* 0x000fe400078208ff */
[C---:B------:R-:W-:Y:S01]  /*8130*/  @!P0 LEA.HI.X R7, R206.reuse, R5, R207, 0x5, P2 ;  /* 0x00000005ce078211 */ /* 0x040fe200010f2ccf */
[----:B------:R-:W-:Y:S02]  /*8140*/  @!P0 IMAD.WIDE.U32 R4, R206, 0x30, R4 ;  /* 0x00000030ce048825 */ /* 0x000fe400078e0004 */
[----:B------:R-:W-:Y:S01]  /*8150*/  @P0 STS.128 [R204+0x6800], RZ ;  /* 0x006800ffcc000388 */ /* 0x000fe20000000c00 */
[----:B------:R-:W-:Y:S01]  /*8160*/  @!P0 LEA.HI.X R9, R0, R249, R7, 0x1, P1 ;  /* 0x000000f900098211 */ /* 0x000fe200008f0c07 */
[----:B------:R-:W-:Y:S01]  /*8170*/  @!P0 IMAD.IADD R0, R244, 0x1, R5 ;  /* 0x00000001f4008824 */ /* 0x000fe200078e0205 */
[C---:B------:R-:W-:Y:S04]  /*8180*/  @!P0 LEA R6, P1, R4.reuse, R246, 0x1 ;  /* 0x000000f604068211 */ /* 0x040fe800078208ff */
[----:B------:R-:W-:Y:S01]  /*8190*/  @!P0 LEA.HI.X R7, R4, R247, R0, 0x1, P1 ;  /* 0x000000f704078211 */ /* 0x000fe200008f0c00 */
[----:B------:R-:W-:Y:S01]  /*81a0*/  @!PT LDS RZ, [RZ] ;  /* 0x00000000fffff984 */ /* 0x000fe20000000800 */
[----:B------:R-:W-:Y:S01]  /*81b0*/  @!PT LDS RZ, [RZ] ;  /* 0x00000000fffff984 */ /* 0x000fe20000000800 */
[----:B------:R-:W-:Y:S01]  /*81c0*/  @!PT LDS RZ, [RZ] ;  /* 0x00000000fffff984 */ /* 0x000fe20000000800 */
[----:B------:R-:W-:Y:S01]  /*81d0*/  @!P0 LDGSTS.E.BYPASS.LTC128B.128 [R204+0x6800], desc[UR20][R10.64] ;  /* 0x068000000acc8fae */ /* 0x000fe2000b901d54 */
[----:B------:R-:W-:Y:S04]  /*81e0*/  IMAD R0, R203, -0x40, R210 ;  /* 0xffffffc0cb007824 */ /* 0x000fe800078e02d2 */
[C---:B------:R-:W-:Y:S01]  /*81f0*/  VIADD R2, R0.reuse, 0xffffffff ;  /* 0xffffffff00027836 */ /* 0x040fe20000000000 */
[C---:B------:R-:W-:Y:S01]  /*8200*/  IADD3 R99, -R0.reuse, -0x8, RZ ;  /* 0xfffffff800637810 */ /* 0x040fe20007ffe1ff */
[C---:B------:R-:W-:Y:S01]  /*8210*/  VIADD R103, R0.reuse, 0xfffffff0 ;  /* 0xfffffff000677836 */ /* 0x040fe20000000000 */
[----:B------:R-:W-:Y:S01]  /*8220*/  @P0 STS.128 [R204+0x7000], RZ ;  /* 0x007000ffcc000388 */ /* 0x000fe20000000c00 */
[----:B------:R-:W-:Y:S02]  /*8230*/  IADD3 R100, -R0, -0x7, RZ ;  /* 0xfffffff900647810 */ /* 0x000fe40007ffe1ff */
[----:B------:R-:W-:Y:S02]  /*8240*/  ISETP.GE.AND P1, PT, R2, RZ, PT ;  /* 0x000000ff0200720c */ /* 0x000fe40003f26270 */
[----:B------:R-:W-:Y:S03]  /*8250*/  IABS R101, R0 ;  /* 0x0000000000657213 */ /* 0x000fe60000000000 */
[----:B------:R-:W-:Y:S01]  /*8260*/  @!PT LDS RZ, [RZ] ;  /* 0x00000000fffff984 */ /* 0x000fe20000000800 */
[----:B------:R-:W-:Y:S01]  /*8270*/  @!PT LDS RZ, [RZ] ;  /* 0x00000000fffff984 */ /* 0x000fe20000000800 */
[----:B------:R-:W-:Y:S01]  /*8280*/  @!PT LDS RZ, [RZ] ;  /* 0x00000000fffff984 */ /* 0x000fe20000000800 */
[----:B------:R-:W-:Y:S01]  /*8290*/  @!P0 LDGSTS.E.BYPASS.LTC128B.128 [R204+0x7000], desc[UR20][R8.64] ;  /* 0x0700000008cc8fae */ /* 0x000fe2000b901d54 */
[----:B------:R-:W-:Y:S07]  /*82a0*/  I2FP.F32.S32 R101, R101 ;  /* 0x0000006500657245 */ /* 0x000fee0000201400 */
[----:B------:R-:W-:Y:S01]  /*82b0*/  @P0 STS.128 [R204+0x7800], RZ ;  /* 0x007800ffcc000388 */ /* 0x000fe20000000c00 */
[C---:B------:R-:W-:Y:S04]  /*82c0*/  @!P1 IADD3 R2, -R0.reuse, 0x1, RZ ;  /* 0x0000000100029810 */ /* 0x040fe80007ffe1ff */
[----:B------:R-:W-:Y:S03]  /*82d0*/  I2FP.F32.S32 R2, R2 ;  /* 0x0000000200027245 */ /* 0x000fe60000201400 */
        /* <DEDUP_REMOVED lines=12> */
[----:B------:R-:W-:Y:S01]  /*83a0*/  LDSM.16.M88.4 R144, [R198] ;  /* 0x00000000c690783b */ /* 0x000fe20000000200 */
[C---:B--2---:R-:W-:Y:S07]  /*83b0*/  HMMA.16816.F32.BF16 R8, R60.reuse, R16, RZ ;  /* 0x000000103c08723c */ /* 0x044fee00000418ff */
[----:B------:R-:W1:Y:S01]  /*83c0*/  LDSM.16.M88.4 R148, [R194+0x4000] ;  /* 0x00400000c294783b */ /* 0x000e620000000200 */
[-C--:B------:R-:W-:Y:S06]  /*83d0*/  HMMA.16816.F32.BF16 R12, R60, R18.reuse, RZ ;  /* 0x000000123c0c723c */ /* 0x080fec00000418ff */
[C---:B------:R-:W-:Y:S01]  /*83e0*/  HMMA.16816.F32.BF16 R16, R64.reuse, R18, RZ ;  /* 0x000000124010723c */ /* 0x040fe200000418ff */
[----:B------:R-:W2:Y:S05]  /*83f0*/  LDSM.16.M88.4 R152, [R198+0x2000] ;  /* 0x00200000c698783b */ /* 0x000eaa0000000200 */
[-C--:B---3--:R-:W-:Y:S03]  /*8400*/  HMMA.16816.F32.BF16 R20, R64, R32.reuse, RZ ;  /* 0x000000204014723c */ /* 0x088fe600000418ff */
[----:B------:R-:W3:Y:S03]  /*8410*/  LDSM.16.M88.4 R156, [R194+0x4800] ;  /* 0x00480000c29c783b */ /* 0x000ee60000000200 */
[C---:B------:R-:W-:Y:S05]  /*8420*/  HMMA.16816.F32.BF16 R24, R60.reuse, R32, RZ ;  /* 0x000000203c18723c */ /* 0x040fea00000418ff */
[----:B------:R-:W3:Y:S01]  /*8430*/  LDSM.16.M88.4 R160, [R194+0x5000] ;  /* 0x00500000c2a0783b */ /* 0x000ee20000000200 */
[-C--:B------:R-:W-:Y:S06]  /*8440*/  HMMA.16816.F32.BF16 R28, R60, R34.reuse, RZ ;  /* 0x000000223c1c723c */ /* 0x080fec00000418ff */
[C---:B------:R-:W-:Y:S01]  /*8450*/  HMMA.16816.F32.BF16 R32, R64.reuse, R34, RZ ;  /* 0x000000224020723c */ /* 0x040fe200000418ff */
[----:B------:R-:W-:Y:S05]  /*8460*/  LDSM.16.M88.4 R164, [R199] ;  /* 0x00000000c7a4783b */ /* 0x000fea0000000200 */
[-C--:B----4-:R-:W-:Y:S03]  /*8470*/  HMMA.16816.F32.BF16 R36, R64, R48.reuse, RZ ;  /* 0x000000304024723c */ /* 0x090fe600000418ff */
[----:B------:R-:W-:Y:S03]  /*8480*/  LDSM.16.M88.4 R168, [R196+0x2000] ;  /* 0x00200000c4a8783b */ /* 0x000fe60000000200 */
[C---:B------:R-:W-:Y:S05]  /*8490*/  HMMA.16816.F32.BF16 R40, R60.reuse, R48, RZ ;  /* 0x000000303c28723c */ /* 0x040fea00000418ff */
[----:B------:R-:W-:Y:S01]  /*84a0*/  LDSM.16.M88.4 R172, [R201] ;  /* 0x00000000c9ac783b */ /* 0x000fe20000000200 */
[-C--:B------:R-:W-:Y:S06]  /*84b0*/  HMMA.16816.F32.BF16 R44, R60, R50.reuse, RZ ;  /* 0x000000323c2c723c */ /* 0x080fec00000418ff */
[C---:B------:R-:W-:Y:S01]  /*84c0*/  HMMA.16816.F32.BF16 R48, R64.reuse, R50, RZ ;  /* 0x000000324030723c */ /* 0x040fe200000418ff */
[----:B------:R-:W-:Y:S05]  /*84d0*/  LDSM.16.M88.4 R176, [R200] ;  /* 0x00000000c8b0783b */ /* 0x000fea0000000200 */
[-C--:B-----5:R-:W-:Y:S03]  /*84e0*/  HMMA.16816.F32.BF16 R52, R64, R140.reuse, RZ ;  /* 0x0000008c4034723c */ /* 0x0a0fe600000418ff */
[----:B------:R-:W-:Y:S03]  /*84f0*/  LDSM.16.M88.4 R180, [R193] ;  /* 0x00000000c1b4783b */ /* 0x000fe60000000200 */
[C---:B------:R-:W-:Y:S05]  /*8500*/  HMMA.16816.F32.BF16 R56, R60.reuse, R140, RZ ;  /* 0x0000008c3c38723c */ /* 0x040fea00000418ff */
[----:B------:R-:W-:Y:S01]  /*8510*/  LDSM.16.M88.4 R184, [R197+0x2000] ;  /* 0x00200000c5b8783b */ /* 0x000fe20000000200 */
[-C--:B------:R-:W-:Y:S06]  /*8520*/  HMMA.16816.F32.BF16 R60, R60, R142.reuse, RZ ;  /* 0x0000008e3c3c723c */ /* 0x080fec00000418ff */
[----:B------:R-:W-:Y:S01]  /*8530*/  HMMA.16816.F32.BF16 R64, R64, R142, RZ ;  /* 0x0000008e4040723c */ /* 0x000fe200000418ff */
[----:B------:R-:W4:Y:S05]  /*8540*/  LDSM.16.M88.4 R140, [R194+0x5800] ;  /* 0x00580000c28c783b */ /* 0x000f2a0000000200 */
        /* <DEDUP_REMOVED lines=14> */
[----:B------:R-:W3:Y:S05]  /*8630*/  LDSM.16.M88.4 R160, [R197] ;  /* 0x00000000c5a0783b */ /* 0x000eea0000000200 */
[-C--:B----4-:R-:W-:Y:S06]  /*8640*/  HMMA.16816.F32.BF16 R52, R144, R140.reuse, R52 ;  /* 0x0000008c9034723c */ /* 0x090fec0000041834 */
[C---:B------:R-:W-:Y:S06]  /*8650*/  HMMA.16816.F32.BF16 R56, R152.reuse, R140, R56 ;  /* 0x0000008c9838723c */ /* 0x040fec0000041838 */
[-C--:B------:R-:W-:Y:S06]  /*8660*/  HMMA.16816.F32.BF16 R60, R152, R142.reuse, R60 ;  /* 0x0000008e983c723c */ /* 0x080fec000004183c */
[----:B------:R-:W-:Y:S01]  /*8670*/  HMMA.16816.F32.BF16 R64, R144, R142, R64 ;  /* 0x0000008e9040723c */ /* 0x000fe20000041840 */
[----:B------:R-:W4:Y:S05]  /*8680*/  LDSM.16.M88.4 R140, [R193+0x800] ;  /* 0x00080000c18c783b */ /* 0x000f2a0000000200 */
[-C--:B-1----:R-:W-:Y:S03]  /*8690*/  HMMA.16816.F32.BF16 R4, R148, R164.reuse, R4 ;  /* 0x000000a49404723c */ /* 0x082fe60000041804 */
[----:B------:R-:W1:Y:S03]  /*86a0*/  LDSM.16.M88.4 R144, [R193+0x1000] ;  /* 0x00100000c190783b */ /* 0x000e660000000200 */
        /* <DEDUP_REMOVED lines=14> */
[----:B------:R-:W-:Y:S06]  /*8790*/  HMMA.16816.F32.BF16 R64, R148, R178, R64 ;  /* 0x000000b29440723c */ /* 0x000fec0000041840 */
[-C--:B---3--:R-:W-:Y:S05]  /*87a0*/  HMMA.16816.F32.BF16 R4, R160, R180.reuse, R4 ;  /* 0x000000b4a004723c */ /* 0x088fea0000041804 */
[----:B------:R-:W-:Y:S01]  /*87b0*/  VIADD R150, R0, 0x8 ;  /* 0x0000000800967836 */ /* 0x000fe20000000000 */
[C---:B------:R-:W-:Y:S04]  /*87c0*/  HMMA.16816.F32.BF16 R8, R184.reuse, R180, R8 ;  /* 0x000000b4b808723c */ /* 0x040fe80000041808 */
[----:B------:R-:W-:Y:S01]  /*87d0*/  ISETP.GE.AND P0, PT, R150, RZ, PT ;  /* 0x000000ff9600720c */ /* 0x000fe20003f06270 */
[----:B------:R-:W-:Y:S01]  /*87e0*/  VIADD R148, R0, 0x7 ;  /* 0x0000000700947836 */ /* 0x000fe20000000000 */
[-C--:B------:R-:W-:Y:S04]  /*87f0*/  HMMA.16816.F32.BF16 R12, R184, R182.reuse, R12 ;  /* 0x000000b6b80c723c */ /* 0x080fe8000004180c */
[----:B------:R-:W-:Y:S01]  /*8800*/  ISETP.GE.AND P6, PT, R148, RZ, PT ;  /* 0x000000ff9400720c */ /* 0x000fe20003fc6270 */
[----:B------:R-:W-:Y:S01]  /*8810*/  VIADD R149, R0, 0xfffffff8 ;  /* 0xfffffff800957836 */ /* 0x000fe20000000000 */
[----:B------:R-:W-:Y:S01]  /*8820*/  SEL R99, R99, R150, !P0 ;  /* 0x0000009663637207 */ /* 0x000fe20004000000 */
[C---:B------:R-:W-:Y:S04]  /*8830*/  HMMA.16816.F32.BF16 R16, R160.reuse, R182, R16 ;  /* 0x000000b6a010723c */ /* 0x040fe80000041810 */
[----:B------:R-:W-:Y:S01]  /*8840*/  I2FP.F32.S32 R99, R99 ;  /* 0x0000006300637245 */ /* 0x000fe20000201400 */
[-C--:B------:R-:W-:Y:S01]  /*8850*/  FFMA.FTZ R5, R2, -R3.reuse, R5 ;  /* 0x8000000302057223 */ /* 0x080fe20000010005 */
[----:B------:R-:W-:Y:S01]  /*8860*/  SEL R100, R100, R148, !P6 ;  /* 0x0000009464647207 */ /* 0x000fe20007000000 */
[-C--:B----4-:R-:W-:Y:S03]  /*8870*/  HMMA.16816.F32.BF16 R20, R160, R140.reuse, R20 ;  /* 0x0000008ca014723c */ /* 0x090fe60000041814 */
[----:B------:R-:W-:Y:S01]  /*8880*/  ISETP.GE.AND P2, PT, R149, RZ, PT ;  /* 0x000000ff9500720c */ /* 0x000fe20003f46270 */
[-C--:B------:R-:W-:Y:S01]  /*8890*/  FFMA.FTZ R6, R99, -R3.reuse, R6 ;  /* 0x8000000363067223 */ /* 0x080fe20000010006 */
[----:B------:R-:W-:Y:S01]  /*88a0*/  I2FP.F32.S32 R100, R100 ;  /* 0x0000006400647245 */ /* 0x000fe20000201400 */
[C---:B------:R-:W-:Y:S05]  /*88b0*/  HMMA.16816.F32.BF16 R24, R184.reuse, R140, R24 ;  /* 0x0000008cb818723c */ /* 0x040fea0000041818 */
[----:B------:R-:W-:Y:S01]  /*88c0*/  VIADD R99, R0, 0xfffffff7 ;  /* 0xfffffff700637836 */ /* 0x000fe20000000000 */
[-C--:B------:R-:W-:Y:S04]  /*88d0*/  HMMA.16816.F32.BF16 R28, R184, R142.reuse, R28 ;  /* 0x0000008eb81c723c */ /* 0x080fe8000004181c */
[----:B------:R-:W-:Y:S01]  /*88e0*/  ISETP.GE.AND P1, PT, R99, RZ, PT ;  /* 0x000000ff6300720c */ /* 0x000fe20003f26270 */
[----:B------:R-:W-:Y:S01]  /*88f0*/  FFMA.FTZ R7, R100, -R3, R7 ;  /* 0x8000000364077223 */ /* 0x000fe20000010007 */
[C---:B------:R-:W-:Y:S01]  /*8900*/  @!P2 IADD3 R149, -R0.reuse, 0x8, RZ ;  /* 0x000000080095a810 */ /* 0x040fe20007ffe1ff */
[C---:B------:R-:W-:Y:S01]  /*8910*/  HMMA.16816.F32.BF16 R32, R160.reuse, R142, R32 ;  /* 0x0000008ea020723c */ /* 0x040fe20000041820 */
[----:B------:R-:W2:Y:S01]  /*8920*/  LDSM.16.M88.4 R140, [R193+0x1800] ;  /* 0x00180000c18c783b */ /* 0x000ea20000000200 */
[----:B------:R-:W-:Y:S04]  /*8930*/  DEPBAR.LE SB0, 0x0 ;  /* 0x000080000000791a */ /* 0x000fe80000000000 */
[----:B------:R-:W-:Y:S01]  /*8940*/  I2FP.F32.S32 R149, R149 ;  /* 0x0000009500957245 */ /* 0x000fe20000201400 */
[-C--:B-1----:R-:W-:Y:S01]  /*8950*/  HMMA.16816.F32.BF16 R36, R160, R144.reuse, R36 ;  /* 0x00000090a024723c */ /* 0x082fe20000041824 */
[----:B------:R-:W-:Y:S04]  /*8960*/  BAR.SYNC.DEFER_BLOCKING 0x0 ;  /* 0x0000000000007b1d */ /* 0x000fe80000010000 */
[----:B------:R-:W-:Y:S01]  /*8970*/  @!P1 IADD3 R99, -R0, 0x9, RZ ;  /* 0x0000000900639810 */ /* 0x000fe20007ffe1ff */
[----:B------:R-:W-:Y:S01]  /*8980*/  FFMA.FTZ R19, R2, -R3, R19 ;  /* 0x8000000302137223 */ /* 0x000fe20000010013 */
[----:B------:R-:W-:Y:S01]  /*8990*/  ISETP.GE.AND P1, PT, R103, RZ, PT ;  /* 0x000000ff6700720c */ /* 0x000fe20003f26270 */
[C---:B------:R-:W-:Y:S01]  /*89a0*/  VIADD R100, R0.reuse, 0xffffffe8 ;  /* 0xffffffe800647836 */ /* 0x040fe20000000000 */
[C---:B------:R-:W-:Y:S04]  /*89b0*/  HMMA.16816.F32.BF16 R40, R184.reuse, R144, R40 ;  /* 0x00000090b828723c */ /* 0x040fe80000041828 */
[----:B------:R-:W-:Y:S01]  /*89c0*/  I2FP.F32.S32 R99, R99 ;  /* 0x0000006300637245 */ /* 0x000fe20000201400 */
[----:B------:R-:W-:Y:S01]  /*89d0*/  VIADD R2, R0, 0xffffffe7 ;  /* 0xffffffe700027836 */ /* 0x000fe20000000000 */
[----:B------:R-:W-:Y:S01]  /*89e0*/  ISETP.GE.AND P4, PT, R100, RZ, PT ;  /* 0x000000ff6400720c */ /* 0x000fe20003f86270 */
[-C--:B------:R-:W-:Y:S03]  /*89f0*/  HMMA.16816.F32.BF16 R44, R184, R146.reuse, R44 ;  /* 0x00000092b82c723c */ /* 0x080fe6000004182c */
[----:B------:R-:W-:Y:S01]  /*8a00*/  ISETP.GE.AND P3, PT, R2, RZ, PT ;  /* 0x000000ff0200720c */ /* 0x000fe20003f66270 */
[CC--:B------:R-:W-:Y:S01]  /*8a10*/  FFMA.FTZ R17, R99.reuse, -R3.reuse, R17 ;  /* 0x8000000363117223 */ /* 0x0c0fe20000010011 */
[C---:B------:R-:W-:Y:S01]  /*8a20*/  @!P1 IADD3 R103, -R0.reuse, 0x10, RZ ;  /* 0x0000001000679810 */ /* 0x040fe20007ffe1ff */
[-C--:B------:R-:W-:Y:S01]  /*8a30*/  FFMA.FTZ R23, R99, -R3.reuse, R23 ;  /* 0x8000000363177223 */ /* 0x080fe20000010017 */
[C---:B------:R-:W-:Y:S01]  /*8a40*/  VIADD R99, R0.reuse, 0xffffffdf ;  /* 0xffffffdf00637836 */ /* 0x040fe20000000000 */
[C---:B------:R-:W-:Y:S04]  /*8a50*/  HMMA.16816.F32.BF16 R48, R160.reuse, R146, R48 ;  /* 0x00000092a030723c */ /* 0x040fe80000041830 */
[----:B------:R-:W-:Y:S01]  /*8a60*/  ISETP.GE.AND P1, PT, R99, RZ, PT ;  /* 0x000000ff6300720c */ /* 0x000fe20003f26270 */
[C---:B------:R-:W-:Y:S01]  /*8a70*/  VIADD R144, R0.reuse, 0xffffffe0 ;  /* 0xffffffe000907836 */ /* 0x040fe20000000000 */
[C---:B------:R-:W-:Y:S01]  /*8a80*/  @!P4 IADD3 R100, -R0.reuse, 0x18, RZ ;  /* 0x000000180064c810 */ /* 0x040fe20007ffe1ff */
[CC--:B------:R-:W-:Y:S01]  /*8a90*/  FFMA.FTZ R4, R101.reuse, -R3.reuse, R4 ;  /* 0x8000000365047223 */ /* 0x0c0fe20000010004 */
[----:B------:R-:W-:Y:S02]  /*8aa0*/  @!P3 IADD3 R2, -R0, 0x19, RZ ;  /* 0x000000190002b810 */ /* 0x000fe40007ffe1ff */
[----:B------:R-:W-:Y:S01]  /*8ab0*/  ISETP.GE.AND P2, PT, R144, RZ, PT ;  /* 0x000000ff9000720c */ /* 0x000fe20003f46270 */
[-C--:B--2---:R-:W-:Y:S03]  /*8ac0*/  HMMA.16816.F32.BF16 R52, R160, R140.reuse, R52 ;  /* 0x0000008ca034723c */ /* 0x084fe60000041834 */
[----:B------:R-:W-:Y:S01]  /*8ad0*/  I2FP.F32.S32 R145, R100 ;  /* 0x0000006400917245 */ /* 0x000fe20000201400 */
[----:B------:R-:W-:Y:S01]  /*8ae0*/  FFMA.FTZ R18, R101, -R3, R18 ;  /* 0x8000000365127223 */ /* 0x000fe20000010012 */
[----:B------:R-:W-:Y:S01]  /*8af0*/  I2FP.F32.S32 R103, R103 ;  /* 0x0000006700677245 */ /* 0x000fe20000201400 */
[C---:B------:R-:W-:Y:S01]  /*8b00*/  VIADD R101, R0.reuse, 0xffffffef ;  /* 0xffffffef00657836 */ /* 0x040fe20000000000 */
[----:B------:R-:W-:Y:S01]  /*8b10*/  I2FP.F32.S32 R100, R2 ;  /* 0x0000000200647245 */ /* 0x000fe20000201400 */
[C---:B------:R-:W-:Y:S01]  /*8b20*/  VIADD R2, R0.reuse, 0xffffffd7 ;  /* 0xffffffd700027836 */ /* 0x040fe20000000000 */
[C---:B------:R-:W-:Y:S04]  /*8b30*/  HMMA.16816.F32.BF16 R56, R184.reuse, R140, R56 ;  /* 0x0000008cb838723c */ /* 0x040fe80000041838 */
[----:B------:R-:W-:Y:S01]  /*8b40*/  @!P1 IADD3 R99, -R0, 0x21, RZ ;  /* 0x0000002100639810 */ /* 0x000fe20007ffe1ff */
[CC--:B------:R-:W-:Y:S01]  /*8b50*/  FFMA.FTZ R20, R103.reuse, -R3.reuse, R20 ;  /* 0x8000000367147223 */ /* 0x0c0fe20000010014 */
[----:B------:R-:W-:Y:S01]  /*8b60*/  ISETP.GE.AND P1, PT, R2, RZ, PT ;  /* 0x000000ff0200720c */ /* 0x000fe20003f26270 */
[----:B------:R-:W-:Y:S01]  /*8b70*/  FFMA.FTZ R34, R103, -R3, R34 ;  /* 0x8000000367227223 */ /* 0x000fe20000010022 */
[----:B------:R-:W-:Y:S01]  /*8b80*/  ISETP.GE.AND P5, PT, R101, RZ, PT ;  /* 0x000000ff6500720c */ /* 0x000fe20003fa6270 */
[-C--:B------:R-:W-:Y:S03]  /*8b90*/  HMMA.16816.F32.BF16 R60, R184, R142.reuse, R60 ;  /* 0x0000008eb83c723c */ /* 0x080fe6000004183c */
[C---:B------:R-:W-:Y:S01]  /*8ba0*/  @!P2 IADD3 R144, -R0.reuse, 0x20, RZ ;  /* 0x000000200090a810 */ /* 0x040fe20007ffe1ff */
[C---:B------:R-:W-:Y:S01]  /*8bb0*/  VIADD R103, R0.reuse, 0xffffffd8 ;  /* 0xffffffd800677836 */ /* 0x040fe20000000000 */
[----:B------:R-:W-:Y:S01]  /*8bc0*/  I2FP.F32.S32 R140, R99 ;  /* 0x00000063008c7245 */ /* 0x000fe20000201400 */
[----:B------:R-:W-:Y:S01]  /*8bd0*/  VIADD R99, R0, 0xffffffc8 ;  /* 0xffffffc800637836 */ /* 0x000fe20000000000 */
[----:B------:R-:W-:Y:S01]  /*8be0*/  I2FP.F32.S32 R144, R144 ;  /* 0x0000009000907245 */ /* 0x000fe20000201400 */
[----:B------:R-:W-:Y:S04]  /*8bf0*/  HMMA.16816.F32.BF16 R64, R160, R142, R64 ;  /* 0x0000008ea040723c */ /* 0x000fe80000041840 */
[----:B------:R-:W-:Y:S01]  /*8c00*/  ISETP.GE.AND P2, PT, R103, RZ, PT ;  /* 0x000000ff6700720c */ /* 0x000fe20003f46270 */
[-C--:B------:R-:W-:Y:S01]  /*8c10*/  FFMA.FTZ R33, R100, -R3.reuse, R33 ;  /* 0x8000000364217223 */ /* 0x080fe20000010021 */
[----:B------:R-:W-:Y:S01]  /*8c20*/  @!P1 IADD3 R2, -R0, 0x29, RZ ;  /* 0x0000002900029810 */ /* 0x000fe20007ffe1ff */
[-C--:B------:R-:W-:Y:S01]  /*8c30*/  FFMA.FTZ R39, R100, -R3.reuse, R39 ;  /* 0x8000000364277223 */ /* 0x080fe20000010027 */
[----:B------:R-:W-:Y:S03]  /*8c40*/  ISETP.GE.AND P1, PT, R99, RZ, PT ;  /* 0x000000ff6300720c */ /* 0x000fe60003f26270 */
[C---:B------:R-:W-:Y:S01]  /*8c50*/  @!P5 IADD3 R101, -R0.reuse, 0x11, RZ ;  /* 0x000000110065d810 */ /* 0x040fe20007ffe1ff */
[----:B------:R-:W-:Y:S01]  /*8c60*/  VIADD R100, R0, 0xffffffcf ;  /* 0xffffffcf00647836 */ /* 0x000fe20000000000 */
[----:B------:R-:W-:Y:S01]  /*8c70*/  I2FP.F32.S32 R2, R2 ;  /* 0x0000000200027245 */ /* 0x000fe20000201400 */
[C---:B------:R-:W-:Y:S01]  /*8c80*/  FFMA.FTZ R37, R140.reuse, -R3, R37 ;  /* 0x800000038c257223 */ /* 0x040fe20000010025 */
[----:B------:R-:W-:Y:S01]  /*8c90*/  I2FP.F32.S32 R101, R101 ;  /* 0x0000006500657245 */ /* 0x000fe20000201400 */
[----:B------:R-:W-:Y:S01]  /*8ca0*/  FFMA.FTZ R51, R140, -R3, R51 ;  /* 0x800000038c337223 */ /* 0x000fe20000010033 */
[----:B------:R-:W-:Y:S01]  /*8cb0*/  @!P2 IADD3 R103, -R0, 0x28, RZ ;  /* 0x000000280067a810 */ /* 0x000fe20007ffe1ff */
[----:B------:R-:W-:Y:S01]  /*8cc0*/  IMAD R140, R203, R211, 0x40 ;  /* 0x00000040cb8c7424 */ /* 0x000fe200078e02d3 */
[----:B------:R-:W-:Y:S01]  /*8cd0*/  ISETP.GE.AND P2, PT, R100, RZ, PT ;  /* 0x000000ff6400720c */ /* 0x000fe20003f46270 */
[-C--:B------:R-:W-:Y:S01]  /*8ce0*/  FFMA.FTZ R49, R2, -R3.reuse, R49 ;  /* 0x8000000302317223 */ /* 0x080fe20000010031 */
[----:B------:R-:W-:Y:S01]  /*8cf0*/  @!P1 IADD3 R99, -R0, 0x38, RZ ;  /* 0x0000003800639810 */ /* 0x000fe20007ffe1ff */
[----:B------:R-:W-:Y:S01]  /*8d00*/  FFMA.FTZ R55, R2, -R3, R55 ;  /* 0x8000000302377223 */ /* 0x000fe20000010037 */
[----:B------:R-:W-:Y:S01]  /*8d10*/  I2FP.F32.S32 R103, R103 ;  /* 0x0000006700677245 */ /* 0x000fe20000201400 */
[C---:B------:R-:W-:Y:S01]  /*8d20*/  FFMA.FTZ R21, R101.reuse, -R3, R21 ;  /* 0x8000000365157223 */ /* 0x040fe20000010015 */
[----:B------:R-:W-:Y:S01]  /*8d30*/  I2FP.F32.S32 R99, R99 ;  /* 0x0000006300637245 */ /* 0x000fe20000201400 */
[-C--:B------:R-:W-:Y:S01]  /*8d40*/  FFMA.FTZ R35, R101, -R3.reuse, R35 ;  /* 0x8000000365237223 */ /* 0x080fe20000010023 */
[----:B------:R-:W-:Y:S02]  /*8d50*/  IMAD.IADD R2, R210, 0x1, R140 ;  /* 0x00000001d2027824 */ /* 0x000fe400078e028c */
[-C--:B------:R-:W-:Y:S01]  /*8d60*/  FFMA.FTZ R36, R144, -R3.reuse, R36 ;  /* 0x8000000390247223 */ /* 0x080fe20000010024 */
[----:B------:R-:W-:Y:S02]  /*8d70*/  VIADD R101, R0, 0xffffffd0 ;  /* 0xffffffd000657836 */ /* 0x000fe40000000000 */
[-C--:B------:R-:W-:Y:S01]  /*8d80*/  FFMA.FTZ R50, R144, -R3.reuse, R50 ;  /* 0x8000000390327223 */ /* 0x080fe20000010032 */
[----:B------:R-:W-:Y:S01]  /*8d90*/  VIADD R147, R0, 0x38 ;  /* 0x0000003800937836 */ /* 0x000fe20000000000 */
[----:B------:R-:W-:Y:S01]  /*8da0*/  @!P6 IADD3 R148, -R2, 0x39, RZ ;  /* 0x000000390294e810 */ /* 0x000fe20007ffe1ff */
[C---:B------:R-:W-:Y:S01]  /*8db0*/  VIADD R144, R0.reuse, 0x2f ;  /* 0x0000002f00907836 */ /* 0x040fe20000000000 */
[----:B------:R-:W-:Y:S01]  /*8dc0*/  ISETP.GE.AND P3, PT, R101, RZ, PT ;  /* 0x000000ff6500720c */ /* 0x000fe20003f66270 */
[C---:B------:R-:W-:Y:S01]  /*8dd0*/  VIADD R146, R0.reuse, 0x37 ;  /* 0x0000003700927836 */ /* 0x040fe20000000000 */
[C---:B------:R-:W-:Y:S01]  /*8de0*/  @!P2 IADD3 R100, -R0.reuse, 0x31, RZ ;  /* 0x000000310064a810 */ /* 0x040fe20007ffe1ff */
[----:B------:R-:W-:Y:S01]  /*8df0*/  VIADD R143, R0, 0x28 ;  /* 0x00000028008f7836 */ /* 0x000fe20000000000 */
[----:B------:R-:W-:Y:S01]  /*8e00*/  @!P0 IADD3 R150, -R2, 0x38, RZ ;  /* 0x0000003802968810 */ /* 0x000fe20007ffe1ff */
[-C--:B------:R-:W-:Y:S01]  /*8e10*/  FFMA.FTZ R64, R99, -R3.reuse, R64 ;  /* 0x8000000363407223 */ /* 0x080fe20000010040 */
[----:B------:R-:W-:Y:S01]  /*8e20*/  ISETP.GE.AND P2, PT, R147, RZ, PT ;  /* 0x000000ff9300720c */ /* 0x000fe20003f46270 */
[CC--:B------:R-:W-:Y:S01]  /*8e30*/  FFMA.FTZ R16, R149.reuse, -R3.reuse, R16 ;  /* 0x8000000395107223 */ /* 0x0c0fe20000010010 */
[----:B------:R-:W-:Y:S01]  /*8e40*/  ISETP.GE.AND P0, PT, R144, RZ, PT ;  /* 0x000000ff9000720c */ /* 0x000fe20003f06270 */
[-C--:B------:R-:W-:Y:S01]  /*8e50*/  FFMA.FTZ R22, R149, -R3.reuse, R22 ;  /* 0x8000000395167223 */ /* 0x080fe20000010016 */
[----:B------:R-:W-:Y:S01]  /*8e60*/  I2FP.F32.S32 R148, R148 ;  /* 0x0000009400947245 */ /* 0x000fe20000201400 */
[----:B------:R-:W-:Y:S01]  /*8e70*/  VIADD R142, R0, 0x27 ;  /* 0x00000027008e7836 */ /* 0x000fe20000000000 */
[----:B------:R-:W-:Y:S01]  /*8e80*/  ISETP.GE.AND P1, PT, R146, RZ, PT ;  /* 0x000000ff9200720c */ /* 0x000fe20003f26270 */
[----:B------:R-:W-:Y:S01]  /*8e90*/  VIADD R149, R0, 0xffffffc7 ;  /* 0xffffffc700957836 */ /* 0x000fe20000000000 */
[----:B------:R-:W-:Y:S01]  /*8ea0*/  P2R R99, PR, RZ, 0x1 ;  /* 0x00000001ff637803 */ /* 0x000fe20000000000 */
[-C--:B------:R-:W-:Y:S01]  /*8eb0*/  FFMA.FTZ R61, R148, -R3.reuse, R61 ;  /* 0x80000003943d7223 */ /* 0x080fe2000001003d */
[----:B------:R-:W-:Y:S01]  /*8ec0*/  ISETP.GE.AND P0, PT, R143, RZ, PT ;  /* 0x000000ff8f00720c */ /* 0x000fe20003f06270 */
[----:B------:R-:W-:Y:S01]  /*8ed0*/  VIADD R148, R0, 0x3f ;  /* 0x0000003f00947836 */ /* 0x000fe20000000000 */
[----:B------:R-:W-:Y:S01]  /*8ee0*/  I2FP.F32.S32 R150, R150 ;  /* 0x0000009600967245 */ /* 0x000fe20000201400 */
[CC--:B------:R-:W-:Y:S01]  /*8ef0*/  FFMA.FTZ R32, R145.reuse, -R3.reuse, R32 ;  /* 0x8000000391207223 */ /* 0x0c0fe20000010020 */
[----:B------:R-:W-:Y:S01]  /*8f00*/  P2R R152, PR, RZ, 0x1 ;  /* 0x00000001ff987803 */ /* 0x000fe20000000000 */
[-C--:B------:R-:W-:Y:S01]  /*8f10*/  FFMA.FTZ R38, R145, -R3.reuse, R38 ;  /* 0x8000000391267223 */ /* 0x080fe20000010026 */
[----:B------:R-:W-:Y:S01]  /*8f20*/  ISETP.GE.AND P0, PT, R142, RZ, PT ;  /* 0x000000ff8e00720c */ /* 0x000fe20003f06270 */
[-C--:B------:R-:W-:Y:S01]  /*8f30*/  FFMA.FTZ R60, R150, -R3.reuse, R60 ;  /* 0x80000003963c7223 */ /* 0x080fe2000001003c */
[----:B------:R-:W-:Y:S01]  /*8f40*/  @!P3 IADD3 R101, -R0, 0x30, RZ ;  /* 0x000000300065b810 */ /* 0x000fe20007ffe1ff */
[-C--:B------:R-:W-:Y:S01]  /*8f50*/  FFMA.FTZ R48, R103, -R3.reuse, R48 ;  /* 0x8000000367307223 */ /* 0x080fe20000010030 */
[----:B------:R-:W-:Y:S01]  /*8f60*/  ISETP.GE.AND P4, PT, R149, RZ, PT ;  /* 0x000000ff9500720c */ /* 0x000fe20003f86270 */
[-C--:B------:R-:W-:Y:S01]  /*8f70*/  FFMA.FTZ R54, R103, -R3.reuse, R54 ;  /* 0x8000000367367223 */ /* 0x080fe20000010036 */
[----:B------:R-:W-:Y:S01]  /*8f80*/  ISETP.GE.AND P3, PT, R148, RZ, PT ;  /* 0x000000ff9400720c */ /* 0x000fe20003f66270 */
[----:B------:R-:W-:Y:S01]  /*8f90*/  VIADD R145, R0, 0x30 ;  /* 0x0000003000917836 */ /* 0x000fe20000000000 */
[----:B------:R-:W-:Y:S01]  /*8fa0*/  @!P2 IADD3 R147, -R2, 0x8, RZ ;  /* 0x000000080293a810 */ /* 0x000fe20007ffe1ff */
[C---:B------:R-:W-:Y:S01]  /*8fb0*/  VIADD R141, R0.reuse, 0x20 ;  /* 0x00000020008d7836 */ /* 0x040fe20000000000 */
[----:B------:R-:W-:Y:S01]  /*8fc0*/  P2R R150, PR, RZ, 0x1 ;  /* 0x00000001ff967803 */ /* 0x000fe20000000000 */
[----:B------:R-:W-:Y:S01]  /*8fd0*/  VIADD R140, R0, 0x1f ;  /* 0x0000001f008c7836 */ /* 0x000fe20000000000 */
[----:B------:R-:W-:Y:S01]  /*8fe0*/  ISETP.NE.AND P2, PT, R152, RZ, PT ;  /* 0x000000ff9800720c */ /* 0x000fe20003f45270 */
[----:B------:R-:W-:Y:S01]  /*8ff0*/  VIADD R103, R0, 0x18 ;  /* 0x0000001800677836 */ /* 0x000fe20000000000 */
[----:B------:R-:W-:Y:S02]  /*9000*/  @!P1 IADD3 R146, -R2, 0x9, RZ ;  /* 0x0000000902929810 */ /* 0x000fe40007ffe1ff */
[----:B------:R-:W-:Y:S01]  /*9010*/  ISETP.NE.AND P1, PT, R150, RZ, PT ;  /* 0x000000ff9600720c */ /* 0x000fe20003f25270 */
[C---:B------:R-:W-:Y:S01]  /*9020*/  VIADD R150, R0.reuse, 0x48 ;  /* 0x0000004800967836 */ /* 0x040fe20000000000 */
[----:B------:R-:W-:Y:S01]  /*9030*/  I2FP.F32.S32 R151, R100 ;  /* 0x0000006400977245 */ /* 0x000fe20000201400 */
[C---:B------:R-:W-:Y:S01]  /*9040*/  VIADD R100, R0.reuse, 0x10 ;  /* 0x0000001000647836 */ /* 0x040fe20000000000 */
[----:B------:R-:W-:Y:S02]  /*9050*/  @!P4 IADD3 R149, -R0, 0x39, RZ ;  /* 0x000000390095c810 */ /* 0x000fe40007ffe1ff */
[----:B------:R-:W-:Y:S01]  /*9060*/  @!P3 IADD3 R148, -R2, 0x1, RZ ;  /* 0x000000010294b810 */ /* 0x000fe20007ffe1ff */
[-C--:B------:R-:W-:Y:S01]  /*9070*/  FFMA.FTZ R53, R151, -R3.reuse, R53 ;  /* 0x8000000397357223 */ /* 0x080fe20000010035 */
[----:B------:R-:W-:Y:S01]  /*9080*/  ISETP.NE.AND P3, PT, R99, RZ, PT ;  /* 0x000000ff6300720c */ /* 0x000fe20003f65270 */
[----:B------:R-:W-:Y:S01]  /*9090*/  VIADD R99, R0, 0xf ;  /* 0x0000000f00637836 */ /* 0x000fe20000000000 */
[----:B------:R-:W-:Y:S01]  /*90a0*/  @!P2 IADD3 R143, -R2, 0x18, RZ ;  /* 0x00000018028fa810 */ /* 0x000fe20007ffe1ff */
[----:B------:R-:W-:Y:S01]  /*90b0*/  FFMA.FTZ R67, R151, -R3, R67 ;  /* 0x8000000397437223 */ /* 0x000fe20000010043 */
[----:B------:R-:W-:Y:S02]  /*90c0*/  I2FP.F32.S32 R101, R101 ;  /* 0x0000006500657245 */ /* 0x000fe40000201400 */
[----:B------:R-:W-:Y:S02]  /*90d0*/  I2FP.F32.S32 R149, R149 ;  /* 0x0000009500957245 */ /* 0x000fe40000201400 */
[----:B------:R-:W-:Y:S01]  /*90e0*/  ISETP.GE.AND P2, PT, R100, RZ, PT ;  /* 0x000000ff6400720c */ /* 0x000fe20003f46270 */
[CC--:B------:R-:W-:Y:S01]  /*90f0*/  FFMA.FTZ R52, R101.reuse, -R3.reuse, R52 ;  /* 0x8000000365347223 */ /* 0x0c0fe20000010034 */
[----:B------:R-:W-:Y:S01]  /*9100*/  IABS R151, R2 ;  /* 0x0000000200977213 */ /* 0x000fe20000000000 */
[-C--:B------:R-:W-:Y:S01]  /*9110*/  FFMA.FTZ R66, R101, -R3.reuse, R66 ;  /* 0x8000000365427223 */ /* 0x080fe20000010042 */
[----:B------:R-:W-:Y:S01]  /*9120*/  @!P1 IADD3 R142, -R2, 0x19, RZ ;  /* 0x00000019028e9810 */ /* 0x000fe20007ffe1ff */
[----:B------:R-:W-:Y:S01]  /*9130*/  FFMA.FTZ R65, R149, -R3, R65 ;  /* 0x8000000395417223 */ /* 0x000fe20000010041 */
[----:B------:R-:W-:Y:S01]  /*9140*/  ISETP.GE.AND P1, PT, R99, RZ, PT ;  /* 0x000000ff6300720c */ /* 0x000fe20003f26270 */
[C---:B------:R-:W-:Y:S01]  /*9150*/  VIADD R101, R0.reuse, 0x17 ;  /* 0x0000001700657836 */ /* 0x040fe20000000000 */
[----:B------:R-:W-:Y:S01]  /*9160*/  ISETP.GE.AND P6, PT, R145, RZ, PT ;  /* 0x000000ff9100720c */ /* 0x000fe20003fc6270 */
[----:B------:R-:W-:Y:S01]  /*9170*/  VIADD R149, R0, 0x47 ;  /* 0x0000004700957836 */ /* 0x000fe20000000000 */
[----:B------:R-:W-:Y:S01]  /*9180*/  I2FP.F32.S32 R176, R148 ;  /* 0x0000009400b07245 */ /* 0x000fe20000201400 */
[----:B------:R-:W-:Y:S01]  /*9190*/  IMAD.MOV.U32 R0, RZ, RZ, R151 ;  /* 0x000000ffff007224 */ /* 0x000fe200078e0097 */
[----:B------:R-:W-:Y:S02]  /*91a0*/  FMNMX.FTZ R151, R6, R97, !PT ;  /* 0x0000006106977209 */ /* 0x000fe40007810000 */
[----:B------:R-:W-:Y:S01]  /*91b0*/  @!P2 IADD3 R100, -R2, 0x30, RZ ;  /* 0x000000300264a810 */ /* 0x000fe20007ffe1ff */
[-C--:B------:R-:W-:Y:S01]  /*91c0*/  FFMA.FTZ R9, R176, -R3.reuse, R9 ;  /* 0x80000003b0097223 */ /* 0x080fe20000010009 */
[----:B------:R-:W-:Y:S02]  /*91d0*/  I2FP.F32.S32 R168, R0 ;  /* 0x0000000000a87245 */ /* 0x000fe40000201400 */
[----:B------:R-:W-:Y:S02]  /*91e0*/  I2FP.F32.S32 R169, R100 ;  /* 0x0000006400a97245 */ /* 0x000fe40000201400 */
[----:B------:R-:W-:Y:S01]  /*91f0*/  @!P1 IADD3 R99, -R2, 0x31, RZ ;  /* 0x0000003102639810 */ /* 0x000fe20007ffe1ff */
[-C--:B------:R-:W-:Y:S01]  /*9200*/  FFMA.FTZ R8, R168, -R3.reuse, R8 ;  /* 0x80000003a8087223 */ /* 0x080fe20000010008 */
[----:B------:R-:W-:Y:S01]  /*9210*/  FMNMX.FTZ R100, R4, R96, !PT ;  /* 0x0000006004647209 */ /* 0x000fe20007810000 */
[----:B------:R-:W-:Y:S01]  /*9220*/  FFMA.FTZ R56, R169, -R3, R56 ;  /* 0x80000003a9387223 */ /* 0x000fe20000010038 */
[----:B------:R-:W-:Y:S02]  /*9230*/  I2FP.F32.S32 R180, R147 ;  /* 0x0000009300b47245 */ /* 0x000fe40000201400 */
[----:B------:R-:W-:Y:S02]  /*9240*/  I2FP.F32.S32 R0, R99 ;  /* 0x0000006300007245 */ /* 0x000fe40000201400 */
[----:B------:R-:W-:Y:S01]  /*9250*/  FMNMX.FTZ R99, R8, R98, !PT ;  /* 0x0000006208637209 */ /* 0x000fe20007810000 */
[-C--:B------:R-:W-:Y:S01]  /*9260*/  FFMA.FTZ R12, R180, -R3.reuse, R12 ;  /* 0x80000003b40c7223 */ /* 0x080fe2000001000c */
[----:B------:R-:W-:Y:S01]  /*9270*/  FMNMX.FTZ R100, R5, R100, !PT ;  /* 0x0000006405647209 */ /* 0x000fe20007810000 */
[----:B------:R-:W-:Y:S01]  /*9280*/  FFMA.FTZ R57, R0, -R3, R57 ;  /* 0x8000000300397223 */ /* 0x000fe20000010039 */
[----:B------:R-:W-:Y:S02]  /*9290*/  FMNMX.FTZ R151, R7, R151, !PT ;  /* 0x0000009707977209 */ /* 0x000fe40007810000 */
[----:B------:R-:W-:Y:S02]  /*92a0*/  @!P6 IADD3 R145, -R2, 0x10, RZ ;  /* 0x000000100291e810 */ /* 0x000fe40007ffe1ff */
[----:B------:R-:W-:Y:S02]  /*92b0*/  I2FP.F32.S32 R179, R146 ;  /* 0x0000009200b37245 */ /* 0x000fe40000201400 */
[----:B------:R-:W-:Y:S02]  /*92c0*/  FMNMX.FTZ R99, R9, R99, !PT ;  /* 0x0000006309637209 */ /* 0x000fe40007810000 */
[----:B------:R-:W-:Y:S01]  /*92d0*/  FMNMX.FTZ R148, R16, R100, !PT ;  /* 0x0000006410947209 */ /* 0x000fe20007810000 */
[----:B------:R-:W-:Y:S01]  /*92e0*/  FFMA.FTZ R13, R179, -R3, R13 ;  /* 0x80000003b30d7223 */ /* 0x000fe2000001000d */
[----:B------:R-:W-:Y:S02]  /*92f0*/  FMNMX.FTZ R151, R18, R151, !PT ;  /* 0x0000009712977209 */ /* 0x000fe40007810000 */
[----:B------:R-:W-:Y:S02]  /*9300*/  ISETP.GE.AND P0, PT, R141, RZ, PT ;  /* 0x000000ff8d00720c */ /* 0x000fe40003f06270 */
[----:B------:R-:W-:Y:S02]  /*9310*/  @!P3 IADD3 R144, -R2, 0x11, RZ ;  /* 0x000000110290b810 */ /* 0x000fe40007ffe1ff */
[----:B------:R-:W-:Y:S02]  /*9320*/  I2FP.F32.S32 R178, R145 ;  /* 0x0000009100b27245 */ /* 0x000fe40000201400 */
[----:B------:R-:W-:Y:S02]  /*9330*/  FMNMX.FTZ R99, R12, R99, !PT ;  /* 0x000000630c637209 */ /* 0x000fe40007810000 */
[----:B------:R-:W-:Y:S01]  /*9340*/  FMNMX.FTZ R148, R17, R148, !PT ;  /* 0x0000009411947209 */ /* 0x000fe20007810000 */
[----:B------:R-:W-:Y:S01]  /*9350*/  FFMA.FTZ R24, R178, -R3, R24 ;  /* 0x80000003b2187223 */ /* 0x000fe20000010018 */
[----:B------:R-:W-:Y:S02]  /*9360*/  FMNMX.FTZ R151, R19, R151, !PT ;  /* 0x0000009713977209 */ /* 0x000fe40007810000 */
[----:B------:R-:W-:Y:S02]  /*9370*/  ISETP.GE.AND P5, PT, R140, RZ, PT ;  /* 0x000000ff8c00720c */ /* 0x000fe40003fa6270 */
        /* <DEDUP_REMOVED lines=36> */
[----:B------:R-:W-:Y:S02]  /*95c0*/  ISETP.GT.AND P6, PT, R203, RZ, PT ;  /* 0x000000ffcb00720c */ /* 0x000fe40003fc4270 */
[----:B------:R-:W-:Y:S02]  /*95d0*/  I2FP.F32.S32 R170, R101 ;  /* 0x0000006500aa7245 */ /* 0x000fe40000201400 */
[----:B------:R-:W-:Y:S02]  /*95e0*/  FMNMX.FTZ R99, R41, R99, !PT ;  /* 0x0000006329637209 */ /* 0x000fe40007810000 */
[----:B------:R-:W-:Y:S01]  /*95f0*/  FMNMX.FTZ R148, R48, R148, !PT ;  /* 0x0000009430947209 */ /* 0x000fe20007810000 */
[----:B------:R-:W-:Y:S01]  /*9600*/  FFMA.FTZ R45, R170, -R3, R45 ;  /* 0x80000003aa2d7223 */ /* 0x000fe2000001002d */
[----:B------:R-:W-:Y:S02]  /*9610*/  FMNMX.FTZ R151, R50, R151, !PT ;  /* 0x0000009732977209 */ /* 0x000fe40007810000 */
[----:B------:R-:W-:Y:S02]  /*9620*/  P2R R167, PR, RZ, 0x40 ;  /* 0x00000040ffa77803 */ /* 0x000fe40000000000 */
[----:B------:R-:W-:Y:S02]  /*9630*/  FMNMX.FTZ R99, R44, R99, !PT ;  /* 0x000000632c637209 */ /* 0x000fe40007810000 */
[----:B------:R-:W-:Y:S02]  /*9640*/  FMNMX.FTZ R148, R49, R148, !PT ;  /* 0x0000009431947209 */ /* 0x000fe40007810000 */
[----:B------:R-:W-:Y:S02]  /*9650*/  FMNMX.FTZ R151, R51, R151, !PT ;  /* 0x0000009733977209 */ /* 0x000fe40007810000 */
[----:B------:R-:W-:Y:S02]  /*9660*/  ISETP.NE.AND P5, PT, R167, RZ, PT ;  /* 0x000000ffa700720c */ /* 0x000fe40003fa5270 */
        /* <DEDUP_REMOVED lines=9> */
[----:B------:R-:W-:Y:S02]  /*9700*/  LOP3.LUT P0, RZ, R205, 0x10, RZ, 0xc0, !PT ;  /* 0x00000010cdff7812 */ /* 0x000fe4000780c0ff */
[----:B------:R-:W-:Y:S02]  /*9710*/  ISETP.GE.AND P6, PT, R150, RZ, PT ;  /* 0x000000ff9600720c */ /* 0x000fe40003fc6270 */
[----:B------:R-:W-:Y:S02]  /*9720*/  FMNMX.FTZ R181, R60, R99, !PT ;  /* 0x000000633cb57209 */ /* 0x000fe40007810000 */
[----:B------:R-:W-:Y:S02]  /*9730*/  FMNMX.FTZ R148, R65, R148, !PT ;  /* 0x0000009441947209 */ /* 0x000fe40007810000 */
[----:B------:R-:W-:Y:S01]  /*9740*/  FMNMX.FTZ R151, R67, R151, !PT ;  /* 0x0000009743977209 */ /* 0x000fe20007810000 */
[----:B------:R-:W-:Y:S06]  /*9750*/  @P5 BRA `(.L_x_1517) ;  /* 0xffffffe000d05947 */ /* 0x000fec000383ffff */
.L_x_1516:
[----:B------:R-:W-:Y:S01]  /*9760*/  ISETP.GE.AND P1, PT, R149, RZ, PT ;  /* 0x000000ff9500720c */ /* 0x000fe20003f26270 */
[----:B-1----:R-:W1:Y:S01]  /*9770*/  SHFL.BFLY PT, R101, R148, 0x2, 0x1f ;  /* 0x0c401f0094657f89 */ /* 0x002e6200000e0000 */
[----:B------:R-:W-:Y:S01]  /*9780*/  FMNMX.FTZ R99, R61, R181, !PT ;  /* 0x000000b53d637209 */ /* 0x000fe20007810000 */
[----:B------:R-:W-:Y:S01]  /*9790*/  IMAD.MOV.U32 R146, RZ, RZ, 0x7054 ;  /* 0x00007054ff927424 */ /* 0x000fe200078e00ff */
[----:B------:R-:W-:Y:S05]  /*97a0*/  @!P6 IADD3 R150, -R2, -0x8, RZ ;  /* 0xfffffff80296e810 */ /* 0x000fea0007ffe1ff */
[----:B------:R-:W2:Y:S01]  /*97b0*/  SHFL.BFLY PT, R100, R151, 0x2, 0x1f ;  /* 0x0c401f0097647f89 */ /* 0x000ea200000e0000 */
[----:B------:R-:W-:Y:S01]  /*97c0*/  ISETP.NE.AND P2, PT, R167, RZ, PT ;  /* 0x000000ffa700720c */ /* 0x000fe20003f45270 */
[-C--:B------:R-:W-:Y:S01]  /*97d0*/  FFMA.FTZ R15, R176, -R3.reuse, R15 ;  /* 0x80000003b00f7223 */ /* 0x080fe2000001000f */
[----:B------:R-:W-:Y:S01]  /*97e0*/  I2FP.F32.S32 R150, R150 ;  /* 0x0000009600967245 */ /* 0x000fe20000201400 */
[-C--:B------:R-:W-:Y:S01]  /*97f0*/  FFMA.FTZ R46, R173, -R3.reuse, R46 ;  /* 0x80000003ad2e7223 */ /* 0x080fe2000001002e */
[-C--:B------:R-:W-:Y:S01]  /*9800*/  FFMA.FTZ R47, R172, -R3.reuse, R47 ;  /* 0x80000003ac2f7223 */ /* 0x080fe2000001002f */
[----:B------:R-:W-:Y:S02]  /*9810*/  IMAD.U32 R152, RZ, RZ, UR17 ;  /* 0x00000011ff987e24 */ /* 0x000fe4000f8e00ff */
[-C--:B------:R-:W-:Y:S01]  /*9820*/  FFMA.FTZ R58, R171, -R3.reuse, R58 ;  /* 0x80000003ab3a7223 */ /* 0x080fe2000001003a */
[----:B------:R-:W-:Y:S01]  /*9830*/  @!P1 IADD3 R149, -R2, -0x7, RZ ;  /* 0xfffffff902959810 */ /* 0x000fe20007ffe1ff */
[-C--:B------:R-:W-:Y:S01]  /*9840*/  FFMA.FTZ R10, R150, -R3.reuse, R10 ;  /* 0x80000003960a7223 */ /* 0x080fe2000001000a */
[-C--:B------:R-:W-:Y:S01]  /*9850*/  FFMA.FTZ R59, R170, -R3.reuse, R59 ;  /* 0x80000003aa3b7223 */ /* 0x080fe2000001003b */
[----:B------:R-:W-:Y:S01]  /*9860*/  PRMT R152, R152, R146, UR17 ;  /* 0x0000001198987e16 */ /* 0x000fe20008000092 */
[----:B------:R-:W-:Y:S01]  /*9870*/  FFMA.FTZ R14, R168, -R3, R14 ;  /* 0x80000003a80e7223 */ /* 0x000fe2000001000e */
[----:B------:R-:W-:Y:S01]  /*9880*/  I2FP.F32.S32 R149, R149 ;  /* 0x0000009500957245 */ /* 0x000fe20000201400 */
[-C--:B------:R-:W-:Y:S01]  /*9890*/  FFMA.FTZ R26, R180, -R3.reuse, R26 ;  /* 0x80000003b41a7223 */ /* 0x080fe2000001001a */
[----:B------:R-:W-:Y:S01]  /*98a0*/  FMNMX.FTZ R103, R10, R102, !PT ;  /* 0x000000660a677209 */ /* 0x000fe20007810000 */
[-C--:B------:R-:W-:Y:S01]  /*98b0*/  FFMA.FTZ R27, R179, -R3.reuse, R27 ;  /* 0x80000003b31b7223 */ /* 0x080fe2000001001b */
[-C--:B------:R-:W-:Y:S01]  /*98c0*/  FFMA.FTZ R30, R178, -R3.reuse, R30 ;  /* 0x80000003b21e7223 */ /* 0x080fe2000001001e */
[-C--:B------:R-:W-:Y:S01]  /*98d0*/  FFMA.FTZ R11, R149, -R3.reuse, R11 ;  /* 0x80000003950b7223 */ /* 0x080fe2000001000b */
[----:B------:R-:W-:Y:S01]  /*98e0*/  FFMA.FTZ R31, R177, -R3, R31 ;  /* 0x80000003b11f7223 */ /* 0x000fe2000001001f */
[----:B-1----:R-:W-:Y:S01]  /*98f0*/  FMNMX.FTZ R101, R148, R101, !PT ;  /* 0x0000006594657209 */ /* 0x002fe20007810000 */
[----:B------:R-:W1:Y:S01]  /*9900*/  SHFL.BFLY PT, R140, R99, 0x2, 0x1f ;  /* 0x0c401f00638c7f89 */ /* 0x000e6200000e0000 */
[----:B------:R-:W-:Y:S01]  /*9910*/  FFMA.FTZ R42, R175, -R3, R42 ;  /* 0x80000003af2a7223 */ /* 0x000fe2000001002a */
[----:B------:R-:W-:Y:S01]  /*9920*/  FMNMX.FTZ R103, R11, R103, !PT ;  /* 0x000000670b677209 */ /* 0x000fe20007810000 */
[----:B------:R-:W-:Y:S01]  /*9930*/  FFMA.FTZ R43, R174, -R3, R43 ;  /* 0x80000003ae2b7223 */ /* 0x000fe2000001002b */
[----:B--2---:R-:W-:Y:S04]  /*9940*/  FMNMX.FTZ R100, R151, R100, !PT ;  /* 0x0000006497647209 */ /* 0x004fe80007810000 */
[----:B------:R-:W2:Y:S01]  /*9950*/  SHFL.BFLY PT, R2, R101, 0x1, 0x1f ;  /* 0x0c201f0065027f89 */ /* 0x000ea200000e0000 */
[----:B------:R-:W-:Y:S01]  /*9960*/  FMNMX.FTZ R103, R14, R103, !PT ;  /* 0x000000670e677209 */ /* 0x000fe20007810000 */
[-C--:B------:R-:W-:Y:S01]  /*9970*/  FFMA.FTZ R62, R169, -R3.reuse, R62 ;  /* 0x80000003a93e7223 */ /* 0x080fe2000001003e */
[----:B------:R-:W-:Y:S02]  /*9980*/  IMAD.SHL.U32 R149, R203, 0x2, RZ ;  /* 0x00000002cb957824 */ /* 0x000fe400078e00ff */
[----:B------:R-:W-:Y:S01]  /*9990*/  FFMA.FTZ R63, R0, -R3, R63 ;  /* 0x80000003003f7223 */ /* 0x000fe2000001003f */
[----:B------:R-:W-:Y:S04]  /*99a0*/  FMNMX.FTZ R103, R15, R103, !PT ;  /* 0x000000670f677209 */ /* 0x000fe80007810000 */
[----:B------:R-:W-:Y:S04]  /*99b0*/  FMNMX.FTZ R103, R26, R103, !PT ;  /* 0x000000671a677209 */ /* 0x000fe80007810000 */
[----:B------:R-:W-:Y:S04]  /*99c0*/  FMNMX.FTZ R103, R27, R103, !PT ;  /* 0x000000671b677209 */ /* 0x000fe80007810000 */
[----:B------:R-:W-:Y:S02]  /*99d0*/  FMNMX.FTZ R103, R30, R103, !PT ;  /* 0x000000671e677209 */ /* 0x000fe40007810000 */
[----:B-1----:R-:W-:Y:S02]  /*99e0*/  FMNMX.FTZ R99, R99, R140, !PT ;  /* 0x0000008c63637209 */ /* 0x002fe40007810000 */
[----:B------:R-:W-:Y:S01]  /*99f0*/  FMNMX.FTZ R103, R31, R103, !PT ;  /* 0x000000671f677209 */ /* 0x000fe20007810000 */
[----:B------:R-:W1:Y:S01]  /*9a00*/  SHFL.BFLY PT, R140, R100, 0x1, 0x1f ;  /* 0x0c201f00648c7f89 */ /* 0x000e6200000e0000 */
[----:B--2---:R-:W-:Y:S02]  /*9a10*/  FMNMX.FTZ R101, R101, R2, !PT ;  /* 0x0000000265657209 */ /* 0x004fe40007810000 */
[----:B------:R-:W-:Y:S05]  /*9a20*/  FMNMX.FTZ R103, R42, R103, !PT ;  /* 0x000000672a677209 */ /* 0x000fea0007810000 */
[----:B------:R-:W2:Y:S01]  /*9a30*/  SHFL.BFLY PT, R141, R99, 0x1, 0x1f ;  /* 0x0c201f00638d7f89 */ /* 0x000ea200000e0000 */
[C---:B------:R-:W-:Y:S01]  /*9a40*/  FSETP.NEU.FTZ.AND P1, PT, R101.reuse, -INF , PT ;  /* 0xff8000006500780b */ /* 0x040fe20003f3d000 */
[----:B------:R-:W-:Y:S01]  /*9a50*/  FADD.FTZ R0, -R101, R96 ;  /* 0x0000006065007221 */ /* 0x000fe20000010100 */
[----:B------:R-:W-:Y:S01]  /*9a60*/  FMNMX.FTZ R103, R43, R103, !PT ;  /* 0x000000672b677209 */ /* 0x000fe20007810000 */
[----:B------:R-:W-:Y:S02]  /*9a70*/  FMUL.FTZ R153, R101, UR4 ;  /* 0x0000000465997c20 */ /* 0x000fe40008410000 */
[----:B------:R-:W-:Y:S03]  /*9a80*/  FMUL.FTZ R2, R0, UR4 ;  /* 0x0000000400027c20 */ /* 0x000fe60008410000 */
[----:B------:R-:W-:Y:S01]  /*9a90*/  FSEL R153, R153, RZ, P1 ;  /* 0x000000ff99997208 */ /* 0x000fe20000800000 */
[----:B------:R3:W-:Y:S04]  /*9aa0*/  MUFU.EX2 R96, R2 ;  /* 0x0000000200607308 */ /* 0x0007e80000000800 */
[--C-:B------:R-:W-:Y:S01]  /*9ab0*/  FFMA.FTZ R33, R33, UR4, -R153.reuse ;  /* 0x0000000421217c23 */ /* 0x100fe20008010899 */
[--C-:B------:R-:W-:Y:S01]  /*9ac0*/  FFMA.FTZ R16, R16, UR4, -R153.reuse ;  /* 0x0000000410107c23 */ /* 0x100fe20008010899 */
[--C-:B------:R-:W-:Y:S01]  /*9ad0*/  FFMA.FTZ R17, R17, UR4, -R153.reuse ;  /* 0x0000000411117c23 */ /* 0x100fe20008010899 */
[--C-:B------:R-:W-:Y:S03]  /*9ae0*/  FFMA.FTZ R32, R32, UR4, -R153.reuse ;  /* 0x0000000420207c23 */ /* 0x100fe60008010899 */
[----:B------:R-:W-:Y:S01]  /*9af0*/  MUFU.EX2 R221, R33 ;  /* 0x0000002100dd7308 */ /* 0x000fe20000000800 */
[----:B-1----:R-:W-:Y:S01]  /*9b00*/  FMNMX.FTZ R100, R100, R140, !PT ;  /* 0x0000008c64647209 */ /* 0x002fe20007810000 */
[--C-:B------:R-:W-:Y:S01]  /*9b10*/  FFMA.FTZ R20, R20, UR4, -R153.reuse ;  /* 0x0000000414147c23 */ /* 0x100fe20008010899 */
[----:B------:R-:W-:Y:S01]  /*9b20*/  LOP3.LUT R140, R215, UR13, R208, 0x96, !PT ;  /* 0x0000000dd78c7c12 */ /* 0x000fe2000f8e96d0 */
[----:B------:R-:W-:Y:S01]  /*9b30*/  FFMA.FTZ R48, R48, UR4, -R153 ;  /* 0x0000000430307c23 */ /* 0x000fe20008010899 */
[C---:B------:R-:W-:Y:S01]  /*9b40*/  FSETP.NEU.FTZ.AND P1, PT, R100.reuse, -INF , PT ;  /* 0xff8000006400780b */ /* 0x040fe20003f3d000 */
[----:B------:R-:W-:Y:S01]  /*9b50*/  FADD.FTZ R0, -R100, R97 ;  /* 0x0000006164007221 */ /* 0x000fe20000010100 */
[----:B--2---:R-:W-:Y:S01]  /*9b60*/  FMNMX.FTZ R99, R99, R141, !PT ;  /* 0x0000008d63637209 */ /* 0x004fe20007810000 */
[----:B------:R-:W-:Y:S01]  /*9b70*/  IMAD.WIDE.U32 R170, R140, -0x326172a9, RZ ;  /* 0xcd9e8d578caa7825 */ /* 0x000fe200078e00ff */
[----:B------:R-:W-:Y:S01]  /*9b80*/  FMNMX.FTZ R97, R46, R103, !PT ;  /* 0x000000672e617209 */ /* 0x000fe20007810000 */
[----:B------:R-:W-:Y:S01]  /*9b90*/  MUFU.EX2 R241, R16 ;  /* 0x0000001000f17308 */ /* 0x000fe20000000800 */
[----:B------:R-:W-:Y:S01]  /*9ba0*/  LOP3.LUT R141, R209, UR23, R149, 0x96, !PT ;  /* 0x00000017d18d7c12 */ /* 0x000fe2000f8e9695 */
[----:B---3--:R-:W-:Y:S01]  /*9bb0*/  FMUL.FTZ R2, R0, UR4 ;  /* 0x0000000400027c20 */ /* 0x008fe20008410000 */
[----:B------:R-:W-:Y:S01]  /*9bc0*/  FMNMX.FTZ R97, R47, R97, !PT ;  /* 0x000000612f617209 */ /* 0x000fe20007810000 */
[----:B------:R-:W-:Y:S01]  /*9bd0*/  FADD.FTZ R0, -R99, R98 ;  /* 0x0000006263007221 */ /* 0x000fe20000010100 */
[----:B------:R-:W-:Y:S01]  /*9be0*/  LOP3.LUT R103, R213, UR13, R208, 0x96, !PT ;  /* 0x0000000dd5677c12 */ /* 0x000fe2000f8e96d0 */
[----:B------:R-:W-:Y:S01]  /*9bf0*/  FMUL.FTZ R154, R100, UR4 ;  /* 0x00000004649a7c20 */ /* 0x000fe20008410000 */
[----:B------:R-:W-:Y:S03]  /*9c00*/  FMNMX.FTZ R97, R58, R97, !PT ;  /* 0x000000613a617209 */ /* 0x000fe60007810000 */
[----:B------:R1:W-:Y:S01]  /*9c10*/  MUFU.EX2 R98, R2 ;  /* 0x0000000200627308 */ /* 0x0003e20000000800 */
[----:B------:R-:W-:Y:S04]  /*9c20*/  IMAD.WIDE.U32 R140, R141, -0x326172a9, RZ ;  /* 0xcd9e8d578d8c7825 */ /* 0x000fe800078e00ff */
[----:B------:R-:W-:Y:S01]  /*9c30*/  FMUL.FTZ R156, R99, UR4 ;  /* 0x00000004639c7c20 */ /* 0x000fe20008410000 */
[----:B------:R-:W-:Y:S01]  /*9c40*/  FSEL R154, R154, RZ, P1 ;  /* 0x000000ff9a9a7208 */ /* 0x000fe20000800000 */
[----:B------:R-:W-:Y:S01]  /*9c50*/  IMAD.WIDE.U32 R172, R103, -0x326172a9, RZ ;  /* 0xcd9e8d5767ac7825 */ /* 0x000fe200078e00ff */
[----:B------:R-:W-:Y:S02]  /*9c60*/  LOP3.LUT R103, R141, UR14, R238, 0x96, !PT ;  /* 0x0000000e8d677c12 */ /* 0x000fe4000f8e96ee */
[----:B------:R-:W-:Y:S01]  /*9c70*/  LOP3.LUT R142, R171, UR12, R140, 0x96, !PT ;  /* 0x0000000cab8e7c12 */ /* 0x000fe2000f8e968c */
[----:B------:R2:W-:Y:S01]  /*9c80*/  MUFU.EX2 R240, R17 ;  /* 0x0000001100f07308 */ /* 0x0005e20000000800 */
[----:B------:R-:W-:Y:S01]  /*9c90*/  LOP3.LUT R145, R141, UR14, R236, 0x96, !PT ;  /* 0x0000000e8d917c12 */ /* 0x000fe2000f8e96ec */
[----:B------:R-:W-:Y:S01]  /*9ca0*/  FFMA.FTZ R18, R18, UR4, -R154 ;  /* 0x0000000412127c23 */ /* 0x000fe2000801089a */
[----:B------:R-:W-:Y:S01]  /*9cb0*/  LOP3.LUT R144, R173, UR12, R140, 0x96, !PT ;  /* 0x0000000cad907c12 */ /* 0x000fe2000f8e968c */
[----:B------:R-:W-:Y:S01]  /*9cc0*/  IMAD.WIDE.U32 R140, R103, -0x2daee0ad, RZ ;  /* 0xd2511f53678c7825 */ /* 0x000fe200078e00ff */
[----:B------:R-:W-:Y:S03]  /*9cd0*/  FSETP.NEU.FTZ.AND P1, PT, R99, -INF , PT ;  /* 0xff8000006300780b */ /* 0x000fe60003f3d000 */
[--C-:B------:R-:W-:Y:S01]  /*9ce0*/  FFMA.FTZ R19, R19, UR4, -R154.reuse ;  /* 0x0000000413137c23 */ /* 0x100fe2000801089a */
[----:B-1----:R-:W-:Y:S01]  /*9cf0*/  FMUL.FTZ R2, R0, UR4 ;  /* 0x0000000400027c20 */ /* 0x002fe20008410000 */
[----:B------:R-:W-:Y:S01]  /*9d00*/  FMNMX.FTZ R0, R59, R97, !PT ;  /* 0x000000613b007209 */ /* 0x000fe20007810000 */
[----:B------:R-:W-:Y:S01]  /*9d10*/  FFMA.FTZ R39, R39, UR4, -R154 ;  /* 0x0000000427277c23 */ /* 0x000fe2000801089a */
[----:B------:R-:W-:Y:S01]  /*9d20*/  LOP3.LUT R141, R141, UR11, R214, 0x96, !PT ;  /* 0x0000000b8d8d7c12 */ /* 0x000fe2000f8e96d6 */
[----:B------:R1:W3:Y:S01]  /*9d30*/  MUFU.EX2 R97, R2 ;  /* 0x0000000200617308 */ /* 0x0002e20000000800 */
[----:B------:R-:W-:Y:S01]  /*9d40*/  FMNMX.FTZ R0, R62, R0, !PT ;  /* 0x000000003e007209 */ /* 0x000fe20007810000 */
[--C-:B------:R-:W-:Y:S01]  /*9d50*/  FFMA.FTZ R34, R34, UR4, -R154.reuse ;  /* 0x0000000422227c23 */ /* 0x100fe2000801089a */
[----:B------:R-:W-:Y:S01]  /*9d60*/  FSEL R156, R156, RZ, P1 ;  /* 0x000000ff9c9c7208 */ /* 0x000fe20000800000 */
[----:B------:R-:W-:Y:S01]  /*9d70*/  FFMA.FTZ R38, R38, UR4, -R154 ;  /* 0x0000000426267c23 */ /* 0x000fe2000801089a */
[----:B------:R-:W-:Y:S01]  /*9d80*/  FMNMX.FTZ R0, R63, R0, !PT ;  /* 0x000000003f007209 */ /* 0x000fe20007810000 */
[----:B------:R-:W-:Y:S04]  /*9d90*/  IMAD.WIDE.U32 R142, R142, -0x2daee0ad, RZ ;  /* 0xd2511f538e8e7825 */ /* 0x000fe800078e00ff */
[--C-:B------:R-:W-:Y:S01]  /*9da0*/  FFMA.FTZ R4, R4, UR4, -R153.reuse ;  /* 0x0000000404047c23 */ /* 0x100fe20008010899 */
[----:B------:R4:W-:Y:S01]  /*9db0*/  MUFU.EX2 R235, R18 ;  /* 0x0000001200eb7308 */ /* 0x0009e20000000800 */
[----:B------:R-:W-:Y:S01]  /*9dc0*/  FFMA.FTZ R45, R45, UR4, -R156 ;  /* 0x000000042d2d7c23 */ /* 0x000fe2000801089c */
[----:B--2---:R-:W-:Y:S01]  /*9dd0*/  IMAD.WIDE.U32 R16, R145, -0x2daee0ad, RZ ;  /* 0xd2511f5391107825 */ /* 0x004fe200078e00ff */
[----:B------:R-:W-:Y:S03]  /*9de0*/  LOP3.LUT R103, R143, UR9, R140, 0x96, !PT ;  /* 0x000000098f677c12 */ /* 0x000fe6000f8e968c */
[----:B------:R-:W-:Y:S01]  /*9df0*/  FFMA.FTZ R44, R44, UR4, -R156 ;  /* 0x000000042c2c7c23 */ /* 0x000fe2000801089c */
[----:B------:R-:W-:Y:S01]  /*9e00*/  IMAD.WIDE.U32 R144, R144, -0x2daee0ad, RZ ;  /* 0xd2511f5390907825 */ /* 0x000fe200078e00ff */
[----:B------:R-:W-:Y:S02]  /*9e10*/  LOP3.LUT R17, R17, UR11, R212, 0x96, !PT ;  /* 0x0000000b11117c12 */ /* 0x000fe4000f8e96d4 */
[----:B------:R-:W2:Y:S01]  /*9e20*/  MUFU.EX2 R234, R19 ;  /* 0x0000001300ea7308 */ /* 0x000ea20000000800 */
[----:B-1----:R-:W1:Y:S01]  /*9e30*/  SHFL.BFLY PT, R2, R0, 0x2, 0x1f ;  /* 0x0c401f0000027f89 */ /* 0x002e6200000e0000 */
[----:B---3--:R-:W-:Y:S01]  /*9e40*/  FMUL.FTZ R33, R97, R121 ;  /* 0x0000007961217220 */ /* 0x008fe20000410000 */
[----:B------:R-:W-:Y:S04]  /*9e50*/  IMAD.WIDE.U32 R140, R141, -0x326172a9, RZ ;  /* 0xcd9e8d578d8c7825 */ /* 0x000fe800078e00ff */
[----:B------:R-:W-:Y:S01]  /*9e60*/  FFMA.FTZ R9, R9, UR4, -R156 ;  /* 0x0000000409097c23 */ /* 0x000fe2000801089c */
[C---:B------:R-:W-:Y:S01]  /*9e70*/  FMUL.FTZ R68, R96.reuse, R68 ;  /* 0x0000004460447220 */ /* 0x040fe20000410000 */
[----:B------:R-:W-:Y:S01]  /*9e80*/  IMAD.WIDE.U32 R162, R103, -0x326172a9, RZ ;  /* 0xcd9e8d5767a27825 */ /* 0x000fe200078e00ff */
[----:B------:R-:W-:Y:S01]  /*9e90*/  LOP3.LUT R141, R141, UR10, R170, 0x96, !PT ;  /* 0x0000000a8d8d7c12 */ /* 0x000fe2000f8e96aa */
[----:B------:R3:W-:Y:S01]  /*9ea0*/  MUFU.EX2 R225, R4 ;  /* 0x0000000400e17308 */ /* 0x0007e20000000800 */
[----:B----4-:R-:W-:Y:S01]  /*9eb0*/  LOP3.LUT R18, R145, UR9, R16, 0x96, !PT ;  /* 0x0000000991127c12 */ /* 0x010fe2000f8e9610 */
[----:B------:R-:W-:Y:S01]  /*9ec0*/  FMUL.FTZ R69, R96, R69 ;  /* 0x0000004560457220 */ /* 0x000fe20000410000 */
[----:B------:R-:W-:Y:S01]  /*9ed0*/  LOP3.LUT R140, R163, UR8, R140, 0x96, !PT ;  /* 0x00000008a38c7c12 */ /* 0x000fe2000f8e968c */
[C---:B------:R-:W-:Y:S01]  /*9ee0*/  FMUL.FTZ R70, R98.reuse, R70 ;  /* 0x0000004662467220 */ /* 0x040fe20000410000 */
[----:B------:R-:W-:Y:S01]  /*9ef0*/  FMUL.FTZ R71, R98, R71 ;  /* 0x0000004762477220 */ /* 0x000fe20000410000 */
[----:B------:R-:W-:Y:S04]  /*9f00*/  IMAD.WIDE.U32 R166, R18, -0x326172a9, RZ ;  /* 0xcd9e8d5712a67825 */ /* 0x000fe800078e00ff */
[----:B------:R-:W-:Y:S01]  /*9f10*/  FMUL.FTZ R76, R96, R76 ;  /* 0x0000004c604c7220 */ /* 0x000fe20000410000 */
[----:B------:R-:W-:Y:S01]  /*9f20*/  MUFU.EX2 R187, R34 ;  /* 0x0000002200bb7308 */ /* 0x000fe20000000800 */
[----:B--2---:R-:W-:Y:S01]  /*9f30*/  F2FP.BF16.F32.PACK_AB R143, R234, R235 ;  /* 0x000000ebea8f723e */ /* 0x004fe200000010ff */
[----:B------:R-:W-:Y:S04]  /*9f40*/  IMAD.WIDE.U32 R164, R140, -0x2daee0ad, RZ ;  /* 0xd2511f538ca47825 */ /* 0x000fe800078e00ff */
[----:B------:R-:W-:Y:S01]  /*9f50*/  FMUL.FTZ R77, R96, R77 ;  /* 0x0000004d604d7220 */ /* 0x000fe20000410000 */
[C---:B------:R-:W-:Y:S01]  /*9f60*/  FMUL.FTZ R78, R98.reuse, R78 ;  /* 0x0000004e624e7220 */ /* 0x040fe20000410000 */
[----:B------:R-:W-:Y:S01]  /*9f70*/  FMUL.FTZ R79, R98, R79 ;  /* 0x0000004f624f7220 */ /* 0x000fe20000410000 */
[----:B------:R-:W-:Y:S01]  /*9f80*/  FMUL.FTZ R80, R96, R80 ;  /* 0x0000005060507220 */ /* 0x000fe20000410000 */
[----:B-1----:R-:W-:Y:S01]  /*9f90*/  FMNMX.FTZ R0, R0, R2, !PT ;  /* 0x0000000200007209 */ /* 0x002fe20007810000 */
[----:B------:R-:W-:Y:S01]  /*9fa0*/  FFMA.FTZ R5, R5, UR4, -R153 ;  /* 0x0000000405057c23 */ /* 0x000fe20008010899 */
[----:B------:R-:W-:Y:S01]  /*9fb0*/  IMAD.WIDE.U32 R16, R17, -0x326172a9, RZ ;  /* 0xcd9e8d5711107825 */ /* 0x000fe200078e00ff */
[----:B------:R-:W-:Y:S02]  /*9fc0*/  MUFU.EX2 R222, R9 ;  /* 0x0000000900de7308 */ /* 0x000fe40000000800 */
[----:B------:R-:W1:Y:S01]  /*9fd0*/  SHFL.BFLY PT, R2, R0, 0x1, 0x1f ;  /* 0x0c201f0000027f89 */ /* 0x000e6200000e0000 */
[----:B------:R-:W-:Y:S01]  /*9fe0*/  FMUL.FTZ R81, R96, R81 ;  /* 0x0000005160517220 */ /* 0x000fe20000410000 */
[----:B------:R-:W-:Y:S01]  /*9ff0*/  LOP3.LUT R18, R17, UR10, R172, 0x96, !PT ;  /* 0x0000000a11127c12 */ /* 0x000fe2000f8e96ac */
[----:B------:R-:W-:Y:S01]  /*a000*/  FMUL.FTZ R82, R98, R82 ;  /* 0x0000005262527220 */ /* 0x000fe20000410000 */
[----:B------:R-:W-:Y:S01]  /*a010*/  LOP3.LUT R103, R167, UR8, R16, 0x96, !PT ;  /* 0x00000008a7677c12 */ /* 0x000fe2000f8e9610 */
[--C-:B------:R-:W-:Y:S03]  /*a020*/  FFMA.FTZ R6, R6, UR4, -R154.reuse ;  /* 0x0000000406067c23 */ /* 0x100fe6000801089a */
[----:B------:R2:W-:Y:S01]  /*a030*/  MUFU.EX2 R233, R5 ;  /* 0x0000000500e97308 */ /* 0x0005e20000000800 */
[----:B------:R-:W-:Y:S04]  /*a040*/  IMAD.WIDE.U32 R16, R141, -0x2daee0ad, RZ ;  /* 0xd2511f538d107825 */ /* 0x000fe800078e00ff */
[----:B------:R-:W-:Y:S01]  /*a050*/  FFMA.FTZ R7, R7, UR4, -R154 ;  /* 0x0000000407077c23 */ /* 0x000fe2000801089a */
[----:B------:R-:W-:Y:S01]  /*a060*/  FFMA.FTZ R13, R13, UR4, -R156 ;  /* 0x000000040d0d7c23 */ /* 0x000fe2000801089c */
[----:B------:R-:W-:Y:S01]  /*a070*/  IMAD.WIDE.U32 R18, R18, -0x2daee0ad, RZ ;  /* 0xd2511f5312127825 */ /* 0x000fe200078e00ff */
[----:B---3--:R-:W-:Y:S02]  /*a080*/  LOP3.LUT R4, R165, UR5, R16, 0x96, !PT ;  /* 0x00000005a5047c12 */ /* 0x008fe4000f8e9610 */
[----:B------:R-:W-:Y:S01]  /*a090*/  LOP3.LUT R17, R17, UR7, R142, 0x96, !PT ;  /* 0x0000000711117c12 */ /* 0x000fe2000f8e968e */
[----:B------:R3:W-:Y:S01]  /*a0a0*/  MUFU.EX2 R227, R6 ;  /* 0x0000000600e37308 */ /* 0x0007e20000000800 */
[----:B------:R-:W-:Y:S04]  /*a0b0*/  IMAD.WIDE.U32 R168, R103, -0x2daee0ad, RZ ;  /* 0xd2511f5367a87825 */ /* 0x000fe800078e00ff */
[----:B------:R-:W-:Y:S01]  /*a0c0*/  FFMA.FTZ R12, R12, UR4, -R156 ;  /* 0x000000040c0c7c23 */ /* 0x000fe2000801089c */
[----:B------:R-:W-:Y:S01]  /*a0d0*/  FMUL.FTZ R83, R98, R83 ;  /* 0x0000005362537220 */ /* 0x000fe20000410000 */
[----:B------:R-:W-:Y:S01]  /*a0e0*/  IMAD.WIDE.U32 R158, R17, -0x326172a9, RZ ;  /* 0xcd9e8d57119e7825 */ /* 0x000fe200078e00ff */
[----:B------:R-:W-:Y:S02]  /*a0f0*/  LOP3.LUT R16, R169, UR5, R18, 0x96, !PT ;  /* 0x00000005a9107c12 */ /* 0x000fe4000f8e9612 */
[----:B------:R-:W-:Y:S01]  /*a100*/  LOP3.LUT R18, R19, UR7, R144, 0x96, !PT ;  /* 0x0000000713127c12 */ /* 0x000fe2000f8e9690 */
[----:B------:R4:W5:Y:S01]  /*a110*/  MUFU.EX2 R230, R7 ;  /* 0x0000000700e67308 */ /* 0x0009620000000800 */
[----:B-1----:R-:W-:Y:S01]  /*a120*/  FMNMX.FTZ R2, R0, R2, !PT ;  /* 0x0000000200027209 */ /* 0x002fe20007810000 */
[----:B--2---:R-:W-:Y:S01]  /*a130*/  IMAD.WIDE.U32 R4, R4, -0x326172a9, RZ ;  /* 0xcd9e8d5704047825 */ /* 0x004fe200078e00ff */
[----:B------:R-:W1:Y:S02]  /*a140*/  LDSM.16.MT88.4 R144, [R189+0x6000] ;  /* 0x00600000bd90783b */ /* 0x000e640000004200 */
[C---:B------:R-:W-:Y:S01]  /*a150*/  FSETP.NEU.FTZ.AND P1, PT, R2.reuse, -INF , PT ;  /* 0xff8000000200780b */ /* 0x040fe20003f3d000 */
[----:B------:R-:W-:Y:S01]  /*a160*/  FMUL.FTZ R155, R2, UR4 ;  /* 0x00000004029b7c20 */ /* 0x000fe20008410000 */
[--C-:B------:R-:W-:Y:S03]  /*a170*/  SHF.R.U32.HI R103, RZ, 0x10, R4.reuse ;  /* 0x00000010ff677819 */ /* 0x100fe60000011604 */
[----:B------:R2:W-:Y:S01]  /*a180*/  MUFU.EX2 R231, R13 ;  /* 0x0000000d00e77308 */ /* 0x0005e20000000800 */
[----:B------:R-:W-:Y:S01]  /*a190*/  LOP3.LUT R19, R4, 0xffff, RZ, 0xc0, !PT ;  /* 0x0000ffff04137812 */ /* 0x000fe200078ec0ff */
[----:B------:R-:W-:Y:S01]  /*a1a0*/  IMAD.WIDE.U32 R16, R16, -0x326172a9, RZ ;  /* 0xcd9e8d5710107825 */ /* 0x000fe200078e00ff */
[----:B------:R-:W-:Y:S02]  /*a1b0*/  LOP3.LUT R141, R4, 0xff, RZ, 0xc0, !PT ;  /* 0x000000ff048d7812 */ /* 0x000fe400078ec0ff */
[----:B------:R-:W-:Y:S01]  /*a1c0*/  SHF.R.U32.HI R140, RZ, 0x18, R4 ;  /* 0x00000018ff8c7819 */ /* 0x000fe20000011604 */
[----:B------:R-:W-:Y:S01]  /*a1d0*/  FMUL.FTZ R84, R97, R84 ;  /* 0x0000005461547220 */ /* 0x000fe20000410000 */
[----:B------:R-:W-:Y:S03]  /*a1e0*/  LOP3.LUT R0, R103, 0xff, RZ, 0xc0, !PT ;  /* 0x000000ff67007812 */ /* 0x000fe600078ec0ff */
[----:B------:R5:W-:Y:S01]  /*a1f0*/  MUFU.EX2 R232, R12 ;  /* 0x0000000c00e87308 */ /* 0x000be20000000800 */
[----:B------:R-:W-:Y:S01]  /*a200*/  LOP3.LUT R4, R5, UR16, R158, 0x96, !PT ;  /* 0x0000001005047c12 */ /* 0x000fe2000f8e969e */
[----:B------:R-:W-:Y:S01]  /*a210*/  FMUL.FTZ R85, R97, R85 ;  /* 0x0000005561557220 */ /* 0x000fe20000410000 */
[----:B---3--:R-:W-:Y:S01]  /*a220*/  LOP3.LUT R6, R16, 0xffff, RZ, 0xc0, !PT ;  /* 0x0000ffff10067812 */ /* 0x008fe200078ec0ff */
[----:B------:R-:W-:Y:S01]  /*a230*/  FFMA.FTZ R8, R8, UR4, -R156 ;  /* 0x0000000408087c23 */ /* 0x000fe2000801089c */
[----:B----4-:R-:W-:Y:S01]  /*a240*/  SHF.R.U32.HI R7, RZ, 0x10, R16 ;  /* 0x00000010ff077819 */ /* 0x010fe20000011610 */
[----:B------:R-:W-:Y:S01]  /*a250*/  FFMA.FTZ R25, R25, UR4, -R156 ;  /* 0x0000000419197c23 */ /* 0x000fe2000801089c */
[----:B------:R-:W-:Y:S01]  /*a260*/  SHF.R.U32.HI R5, RZ, 0x8, R19 ;  /* 0x00000008ff057819 */ /* 0x000fe20000011613 */
[----:B------:R-:W-:Y:S01]  /*a270*/  FMUL.FTZ R19, R98, R115 ;  /* 0x0000007362137220 */ /* 0x000fe20000410000 */
[----:B------:R-:W-:Y:S01]  /*a280*/  PRMT R140, R0, 0x5410, R140 ;  /* 0x00005410008c7816 */ /* 0x000fe2000000008c */
[----:B------:R3:W-:Y:S01]  /*a290*/  MUFU.EX2 R220, R32 ;  /* 0x0000002000dc7308 */ /* 0x0007e20000000800 */
[----:B--2---:R-:W-:Y:S01]  /*a2a0*/  SHF.R.U32.HI R13, RZ, 0x8, R6 ;  /* 0x00000008ff0d7819 */ /* 0x004fe20000011606 */
[----:B------:R-:W-:Y:S01]  /*a2b0*/  FMUL.FTZ R88, R96, R88 ;  /* 0x0000005860587220 */ /* 0x000fe20000410000 */
[----:B------:R-:W-:Y:S01]  /*a2c0*/  LOP3.LUT R0, R4, 0xffff, RZ, 0xc0, !PT ;  /* 0x0000ffff04007812 */ /* 0x000fe200078ec0ff */
[----:B------:R-:W-:Y:S01]  /*a2d0*/  FMUL.FTZ R89, R96, R89 ;  /* 0x0000005960597220 */ /* 0x000fe20000410000 */
[--C-:B------:R-:W-:Y:S01]  /*a2e0*/  SHF.R.U32.HI R6, RZ, 0x10, R4.reuse ;  /* 0x00000010ff067819 */ /* 0x100fe20000011604 */
[----:B------:R-:W-:Y:S01]  /*a2f0*/  IMAD.WIDE.U32 R160, R18, -0x326172a9, RZ ;  /* 0xcd9e8d5712a07825 */ /* 0x000fe200078e00ff */
[----:B------:R-:W-:Y:S03]  /*a300*/  PRMT R141, R141, 0x5410, R5 ;  /* 0x000054108d8d7816 */ /* 0x000fe60000000005 */
[----:B------:R2:W4:Y:S01]  /*a310*/  MUFU.EX2 R223, R8 ;  /* 0x0000000800df7308 */ /* 0x0005220000000800 */
[----:B-----5:R-:W-:Y:S01]  /*a320*/  LOP3.LUT R12, R7, 0xff, RZ, 0xc0, !PT ;  /* 0x000000ff070c7812 */ /* 0x020fe200078ec0ff */
[----:B------:R-:W-:Y:S01]  /*a330*/  FMUL.FTZ R90, R98, R90 ;  /* 0x0000005a625a7220 */ /* 0x000fe20000410000 */
[----:B------:R-:W-:Y:S01]  /*a340*/  LOP3.LUT R7, R4, 0xff, RZ, 0xc0, !PT ;  /* 0x000000ff04077812 */ /* 0x000fe200078ec0ff */
[----:B------:R-:W-:Y:S01]  /*a350*/  FMUL.FTZ R91, R98, R91 ;  /* 0x0000005b625b7220 */ /* 0x000fe20000410000 */
[----:B------:R-:W-:Y:S01]  /*a360*/  SHF.R.U32.HI R5, RZ, 0x18, R4 ;  /* 0x00000018ff057819 */ /* 0x000fe20000011604 */
[----:B------:R-:W-:Y:S01]  /*a370*/  FFMA.FTZ R29, R29, UR4, -R156 ;  /* 0x000000041d1d7c23 */ /* 0x000fe2000801089c */
[----:B------:R-:W-:Y:S03]  /*a380*/  SHF.R.U32.HI R4, RZ, 0x8, R0 ;  /* 0x00000008ff047819 */ /* 0x000fe60000011600 */
[----:B------:R-:W-:Y:S01]  /*a390*/  MUFU.EX2 R186, R20 ;  /* 0x0000001400ba7308 */ /* 0x000fe20000000800 */
[----:B------:R-:W-:Y:S01]  /*a3a0*/  LOP3.LUT R142, R16, 0xff, RZ, 0xc0, !PT ;  /* 0x000000ff108e7812 */ /* 0x000fe200078ec0ff */
[C---:B---3--:R-:W-:Y:S01]  /*a3b0*/  FMUL.FTZ R32, R97.reuse, R120 ;  /* 0x0000007861207220 */ /* 0x048fe20000410000 */
[----:B------:R-:W-:Y:S01]  /*a3c0*/  SHF.R.U32.HI R18, RZ, 0x18, R16 ;  /* 0x00000018ff127819 */ /* 0x000fe20000011610 */
[C---:B------:R-:W-:Y:S01]  /*a3d0*/  FMUL.FTZ R92, R97.reuse, R92 ;  /* 0x0000005c615c7220 */ /* 0x040fe20000410000 */
[----:B------:R-:W-:Y:S01]  /*a3e0*/  LOP3.LUT R0, R6, 0xff, RZ, 0xc0, !PT ;  /* 0x000000ff06007812 */ /* 0x000fe200078ec0ff */
[----:B------:R-:W-:Y:S01]  /*a3f0*/  FMUL.FTZ R93, R97, R93 ;  /* 0x0000005d615d7220 */ /* 0x000fe20000410000 */
[----:B------:R-:W-:Y:S01]  /*a400*/  LOP3.LUT R16, R17, UR16, R160, 0x96, !PT ;  /* 0x0000001011107c12 */ /* 0x000fe2000f8e96a0 */
[----:B------:R-:W-:Y:S01]  /*a410*/  FMUL.FTZ R17, R96, R113 ;  /* 0x0000007160117220 */ /* 0x000fe20000410000 */
[----:B------:R-:W-:Y:S01]  /*a420*/  PRMT R6, R0, 0x5410, R5 ;  /* 0x0000541000067816 */ /* 0x000fe20000000005 */
[----:B------:R3:W-:Y:S01]  /*a430*/  MUFU.EX2 R182, R25 ;  /* 0x0000001900b67308 */ /* 0x0007e20000000800 */
[C---:B------:R-:W-:Y:S01]  /*a440*/  LOP3.LUT R0, R16.reuse, 0xffff, RZ, 0xc0, !PT ;  /* 0x0000ffff10007812 */ /* 0x040fe200078ec0ff */
[--C-:B------:R-:W-:Y:S01]  /*a450*/  FFMA.FTZ R49, R49, UR4, -R153.reuse ;  /* 0x0000000431317c23 */ /* 0x100fe20008010899 */
[----:B------:R-:W-:Y:S01]  /*a460*/  LOP3.LUT R5, R16, 0xff, RZ, 0xc0, !PT ;  /* 0x000000ff10057812 */ /* 0x000fe200078ec0ff */
[----:B------:R-:W-:Y:S01]  /*a470*/  FFMA.FTZ R50, R50, UR4, -R154 ;  /* 0x0000000432327c23 */ /* 0x000fe2000801089a */
[----:B------:R-:W-:Y:S01]  /*a480*/  SHF.R.U32.HI R0, RZ, 0x8, R0 ;  /* 0x00000008ff007819 */ /* 0x000fe20000011600 */
[----:B------:R-:W-:Y:S01]  /*a490*/  FFMA.FTZ R37, R37, UR4, -R153 ;  /* 0x0000000425257c23 */ /* 0x000fe20008010899 */
[----:B------:R-:W-:Y:S03]  /*a4a0*/  PRMT R13, R142, 0x5410, R13 ;  /* 0x000054108e0d7816 */ /* 0x000fe6000000000d */
[----:B------:R5:W-:Y:S01]  /*a4b0*/  MUFU.EX2 R179, R29 ;  /* 0x0000001d00b37308 */ /* 0x000be20000000800 */
[----:B--2---:R-:W-:Y:S01]  /*a4c0*/  PRMT R8, R5, 0x5410, R0 ;  /* 0x0000541005087816 */ /* 0x004fe20000000000 */
[----:B------:R-:W-:Y:S01]  /*a4d0*/  FFMA.FTZ R40, R40, UR4, -R156 ;  /* 0x0000000428287c23 */ /* 0x000fe2000801089c */
[--C-:B------:R-:W-:Y:S01]  /*a4e0*/  HSET2.LE.AND R142, R141, R152.reuse, PT ;  /* 0x000000988d8e7233 */ /* 0x100fe20003803000 */
[----:B------:R-:W-:Y:S01]  /*a4f0*/  FFMA.FTZ R64, R64, UR4, -R153 ;  /* 0x0000000440407c23 */ /* 0x000fe20008010899 */
[----:B------:R-:W-:Y:S01]  /*a500*/  F2FP.BF16.F32.PACK_AB R0, R240, R241 ;  /* 0x000000f1f000723e */ /* 0x000fe200000010ff */
[----:B------:R-:W-:Y:S01]  /*a510*/  FFMA.FTZ R67, R67, UR4, -R154 ;  /* 0x0000000443437c23 */ /* 0x000fe2000801089a */
[----:B------:R-:W-:Y:S03]  /*a520*/  FSEL R155, R155, RZ, P1 ;  /* 0x000000ff9b9b7208 */ /* 0x000fe60000800000 */
[----:B------:R2:W-:Y:S01]  /*a530*/  MUFU.EX2 R178, R48 ;  /* 0x0000003000b27308 */ /* 0x0005e20000000800 */
[----:B------:R-:W-:Y:S01]  /*a540*/  LOP3.LUT R142, R142, R0, RZ, 0xc0, !PT ;  /* 0x000000008e8e7212 */ /* 0x000fe200078ec0ff */
[----:B------:R-:W-:Y:S01]  /*a550*/  FADD.FTZ R0, -R2, R102 ;  /* 0x0000006602007221 */ /* 0x000fe20000010100 */
[----:B------:R-:W-:Y:S01]  /*a560*/  PRMT R7, R7, 0x5410, R4 ;  /* 0x0000541007077816 */ /* 0x000fe20000000004 */
[--C-:B------:R-:W-:Y:S01]  /*a570*/  FFMA.FTZ R10, R10, UR4, -R155.reuse ;  /* 0x000000040a0a7c23 */ /* 0x100fe2000801089b */
[--C-:B------:R-:W-:Y:S01]  /*a580*/  SHF.R.U32.HI R4, RZ, 0x10, R16.reuse ;  /* 0x00000010ff047819 */ /* 0x100fe20000011610 */
[--C-:B------:R-:W-:Y:S01]  /*a590*/  FFMA.FTZ R11, R11, UR4, -R155.reuse ;  /* 0x000000040b0b7c23 */ /* 0x100fe2000801089b */
[----:B------:R-:W-:Y:S01]  /*a5a0*/  SHF.R.U32.HI R16, RZ, 0x18, R16 ;  /* 0x00000018ff107819 */ /* 0x000fe20000011610 */
[----:B------:R-:W-:Y:S01]  /*a5b0*/  FMUL.FTZ R0, R0, UR4 ;  /* 0x0000000400007c20 */ /* 0x000fe20008410000 */
[----:B------:R-:W-:Y:S01]  /*a5c0*/  LOP3.LUT R4, R4, 0xff, RZ, 0xc0, !PT ;  /* 0x000000ff04047812 */ /* 0x000fe200078ec0ff */
[----:B------:R-:W-:Y:S01]  /*a5d0*/  MUFU.EX2 R163, R10 ;  /* 0x0000000a00a37308 */ /* 0x000fe20000000800 */
[--C-:B------:R-:W-:Y:S01]  /*a5e0*/  HSET2.LE.AND R6, R6, R152.reuse, PT ;  /* 0x0000009806067233 */ /* 0x100fe20003803000 */
[--C-:B------:R-:W-:Y:S01]  /*a5f0*/  FFMA.FTZ R14, R14, UR4, -R155.reuse ;  /* 0x000000040e0e7c23 */ /* 0x100fe2000801089b */
[----:B------:R-:W-:Y:S01]  /*a600*/  F2FP.BF16.F32.PACK_AB R141, R230, R227 ;  /* 0x000000e3e68d723e */ /* 0x000fe200000010ff */
[--C-:B------:R-:W-:Y:S01]  /*a610*/  FFMA.FTZ R15, R15, UR4, -R155.reuse ;  /* 0x000000040f0f7c23 */ /* 0x100fe2000801089b */
[--C-:B------:R-:W-:Y:S01]  /*a620*/  HSET2.LE.AND R5, R7, R152.reuse, PT ;  /* 0x0000009807057233 */ /* 0x100fe20003803000 */
[--C-:B------:R-:W-:Y:S01]  /*a630*/  FFMA.FTZ R46, R46, UR4, -R155.reuse ;  /* 0x000000042e2e7c23 */ /* 0x100fe2000801089b */
[----:B------:R-:W-:Y:S03]  /*a640*/  PRMT R16, R4, 0x5410, R16 ;  /* 0x0000541004107816 */ /* 0x000fe60000000010 */
[----:B------:R-:W1:Y:S01]  /*a650*/  MUFU.EX2 R165, R11 ;  /* 0x0000000b00a57308 */ /* 0x000e620000000800 */
[----:B------:R-:W-:Y:S01]  /*a660*/  LOP3.LUT R141, R6, R141, RZ, 0xc0, !PT ;  /* 0x0000008d068d7212 */ /* 0x000fe200078ec0ff */
[----:B------:R-:W-:Y:S01]  /*a670*/  VIADD R7, R149, 0x1 ;  /* 0x0000000195077836 */ /* 0x000fe20000000000 */
[--C-:B------:R-:W-:Y:S01]  /*a680*/  HSET2.LE.AND R4, R140, R152.reuse, PT ;  /* 0x000000988c047233 */ /* 0x100fe20003803000 */
[----:B------:R-:W-:Y:S01]  /*a690*/  FFMA.FTZ R47, R47, UR4, -R155 ;  /* 0x000000042f2f7c23 */ /* 0x000fe2000801089b */
[--C-:B------:R-:W-:Y:S01]  /*a6a0*/  HSET2.LE.AND R6, R8, R152.reuse, PT ;  /* 0x0000009808067233 */ /* 0x100fe20003803000 */
[----:B---3--:R-:W-:Y:S01]  /*a6b0*/  FMUL.FTZ R25, R96, R129 ;  /* 0x0000008160197220 */ /* 0x008fe20000410000 */
[----:B------:R-:W-:Y:S03]  /*a6c0*/  PRMT R12, R12, 0x5410, R18 ;  /* 0x000054100c0c7816 */ /* 0x000fe60000000012 */
[----:B------:R-:W-:Y:S01]  /*a6d0*/  MUFU.EX2 R169, R14 ;  /* 0x0000000e00a97308 */ /* 0x000fe20000000800 */
[----:B------:R-:W-:Y:S01]  /*a6e0*/  F2FP.BF16.F32.PACK_AB R140, R233, R225 ;  /* 0x000000e1e98c723e */ /* 0x000fe200000010ff */
[----:B-----5:R-:W-:Y:S01]  /*a6f0*/  FMUL.FTZ R29, R97, R133 ;  /* 0x00000085611d7220 */ /* 0x020fe20000410000 */
[----:B----4-:R-:W-:Y:S01]  /*a700*/  F2FP.BF16.F32.PACK_AB R148, R222, R223 ;  /* 0x000000dfde94723e */ /* 0x010fe200000010ff */
[----:B--2---:R-:W-:Y:S01]  /*a710*/  FMUL.FTZ R48, R96, R136 ;  /* 0x0000008860307220 */ /* 0x004fe20000410000 */
[----:B------:R-:W-:Y:S01]  /*a720*/  LOP3.LUT R9, R209, UR23, R7, 0x96, !PT ;  /* 0x00000017d1097c12 */ /* 0x000fe2000f8e9607 */
[----:B------:R-:W-:Y:S01]  /*a730*/  FMUL.FTZ R7, R98, R111 ;  /* 0x0000006f62077220 */ /* 0x000fe20000410000 */
[--C-:B------:R-:W-:Y:S03]  /*a740*/  HSET2.LE.AND R8, R16, R152.reuse, PT ;  /* 0x0000009810087233 */ /* 0x100fe60003803000 */
[----:B------:R-:W2:Y:S01]  /*a750*/  MUFU.EX2 R167, R15 ;  /* 0x0000000f00a77308 */ /* 0x000ea20000000800 */
[----:B-1----:R-:W-:Y:S01]  /*a760*/  F2FP.BF16.F32.PACK_AB R149, R165, R163 ;  /* 0x000000a3a595723e */ /* 0x002fe200000010ff */
[--C-:B------:R-:W-:Y:S01]  /*a770*/  FFMA.FTZ R59, R59, UR4, -R155.reuse ;  /* 0x000000043b3b7c23 */ /* 0x100fe2000801089b */
[----:B------:R-:W-:Y:S01]  /*a780*/  LOP3.LUT R143, R4, R143, RZ, 0xc0, !PT ;  /* 0x0000008f048f7212 */ /* 0x000fe200078ec0ff */
[----:B------:R-:W-:Y:S01]  /*a790*/  FMUL.FTZ R18, R98, R114 ;  /* 0x0000007262127220 */ /* 0x000fe20000410000 */
[----:B------:R-:W-:Y:S01]  /*a7a0*/  LOP3.LUT R140, R5, R140, RZ, 0xc0, !PT ;  /* 0x0000008c058c7212 */ /* 0x000fe200078ec0ff */
[----:B------:R-:W-:Y:S01]  /*a7b0*/  FFMA.FTZ R30, R30, UR4, -R155 ;  /* 0x000000041e1e7c23 */ /* 0x000fe2000801089b */
[----:B------:R-:W-:Y:S03]  /*a7c0*/  LOP3.LUT R148, R6, R148, RZ, 0xc0, !PT ;  /* 0x0000009406947212 */ /* 0x000fe600078ec0ff */
[----:B------:R-:W1:Y:S01]  /*a7d0*/  MUFU.EX2 R0, R0 ;  /* 0x0000000000007308 */ /* 0x000e620000000800 */
[--C-:B------:R-:W-:Y:S01]  /*a7e0*/  HSET2.LE.AND R4, R13, R152.reuse, PT ;  /* 0x000000980d047233 */ /* 0x100fe20003803000 */
[----:B------:R-:W-:Y:S01]  /*a7f0*/  FMUL.FTZ R6, R98, R110 ;  /* 0x0000006e62067220 */ /* 0x000fe20000410000 */
[--C-:B------:R-:W-:Y:S01]  /*a800*/  HSET2.LE.AND R5, R12, R152.reuse, PT ;  /* 0x000000980c057233 */ /* 0x100fe20003803000 */
[----:B------:R-:W-:Y:S01]  /*a810*/  IMAD.WIDE.U32 R110, R9, -0x326172a9, RZ ;  /* 0xcd9e8d57096e7825 */ /* 0x000fe200078e00ff */
[----:B------:R-:W-:Y:S02]  /*a820*/  F2FP.BF16.F32.PACK_AB R150, R231, R232 ;  /* 0x000000e8e796723e */ /* 0x000fe400000010ff */
[----:B------:R-:W-:Y:S01]  /*a830*/  LOP3.LUT R149, R8, R149, RZ, 0xc0, !PT ;  /* 0x0000009508957212 */ /* 0x000fe200078ec0ff */
[----:B------:R-:W-:Y:S01]  /*a840*/  FMUL.FTZ R8, R97, R104 ;  /* 0x0000006861087220 */ /* 0x000fe20000410000 */
[----:B--2---:R-:W-:Y:S01]  /*a850*/  F2FP.BF16.F32.PACK_AB R151, R167, R169 ;  /* 0x000000a9a797723e */ /* 0x004fe200000010ff */
[----:B------:R-:W-:Y:S01]  /*a860*/  FMUL.FTZ R9, R97, R105 ;  /* 0x0000006961097220 */ /* 0x000fe20000410000 */
[----:B------:R-:W-:Y:S01]  /*a870*/  LOP3.LUT R102, R159, UR6, R162, 0x96, !PT ;  /* 0x000000069f667c12 */ /* 0x000fe2000f8e96a2 */
[----:B------:R-:W-:Y:S01]  /*a880*/  FMUL.FTZ R13, R97, R117 ;  /* 0x00000075610d7220 */ /* 0x000fe20000410000 */
[----:B------:R-:W-:Y:S01]  /*a890*/  LOP3.LUT R150, R4, R150, RZ, 0xc0, !PT ;  /* 0x0000009604967212 */ /* 0x000fe200078ec0ff */
[C---:B------:R-:W-:Y:S01]  /*a8a0*/  FMUL.FTZ R4, R96.reuse, R108 ;  /* 0x0000006c60047220 */ /* 0x040fe20000410000 */
[----:B------:R-:W-:Y:S01]  /*a8b0*/  LOP3.LUT R151, R5, R151, RZ, 0xc0, !PT ;  /* 0x0000009705977212 */ /* 0x000fe200078ec0ff */
[----:B------:R-:W-:Y:S01]  /*a8c0*/  FMUL.FTZ R5, R96, R109 ;  /* 0x0000006d60057220 */ /* 0x000fe20000410000 */
[----:B------:R-:W-:Y:S01]  /*a8d0*/  LOP3.LUT R108, R111, UR14, R238, 0x96, !PT ;  /* 0x0000000e6f6c7c12 */ /* 0x000fe2000f8e96ee */
[C---:B-1----:R-:W-:Y:S01]  /*a8e0*/  FMUL.FTZ R10, R0.reuse, R106 ;  /* 0x0000006a000a7220 */ /* 0x042fe20000410000 */
[----:B------:R-:W-:Y:S01]  /*a8f0*/  FMUL.FTZ R11, R0, R107 ;  /* 0x0000006b000b7220 */ /* 0x000fe20000410000 */
[----:B------:R-:W-:Y:S01]  /*a900*/  IMAD.WIDE.U32 R102, R102, -0x2daee0ad, RZ ;  /* 0xd2511f5366667825 */ /* 0x000fe200078e00ff */
[----:B------:R-:W1:Y:S01]  /*a910*/  LDSM.16.MT88.4 R104, [R192+0x6000] ;  /* 0x00600000c068783b */ /* 0x000e620000004200 */
[----:B------:R-:W-:Y:S01]  /*a920*/  MUFU.EX2 R177, R49 ;  /* 0x0000003100b17308 */ /* 0x000fe20000000800 */
[-C--:B------:R-:W-:Y:S05]  /*a930*/  HMMA.16816.F32.BF16 R4, R140, R144.reuse, R4 ;  /* 0x000000908c04723c */ /* 0x080fea0000041804 */
[----:B------:R-:W-:Y:S01]  /*a940*/  LOP3.LUT R114, R103, UR15, R164, 0x96, !PT ;  /* 0x0000000f67727c12 */ /* 0x000fe2000f8e96a4 */
[----:B------:R-:W-:Y:S01]  /*a950*/  FMUL.FTZ R12, R97, R116 ;  /* 0x00000074610c7220 */ /* 0x000fe20000410000 */
[----:B------:R-:W-:Y:S01]  /*a960*/  LOP3.LUT R116, R102, 0xffff, RZ, 0xc0, !PT ;  /* 0x0000ffff66747812 */ /* 0x000fe200078ec0ff */
[----:B------:R-:W-:Y:S01]  /*a970*/  FFMA.FTZ R103, R35, UR4, -R154 ;  /* 0x0000000423677c23 */ /* 0x000fe2000801089a */
[C---:B------:R-:W-:Y:S01]  /*a980*/  HMMA.16816.F32.BF16 R8, R148.reuse, R144, R8 ;  /* 0x000000909408723c */ /* 0x040fe20000041808 */
[----:B------:R-:W-:Y:S03]  /*a990*/  MUFU.EX2 R164, R45 ;  /* 0x0000002d00a47308 */ /* 0x000fe60000000800 */
[----:B------:R-:W-:Y:S01]  /*a9a0*/  LOP3.LUT R16, R171, UR12, R110, 0x96, !PT ;  /* 0x0000000cab107c12 */ /* 0x000fe2000f8e966e */
[C---:B------:R-:W-:Y:S01]  /*a9b0*/  FMUL.FTZ R14, R0.reuse, R118 ;  /* 0x00000076000e7220 */ /* 0x040fe20000410000 */
[----:B------:R-:W-:Y:S01]  /*a9c0*/  LOP3.LUT R159, R111, UR14, R236, 0x96, !PT ;  /* 0x0000000e6f9f7c12 */ /* 0x000fe2000f8e96ec */
[----:B------:R-:W-:Y:S01]  /*a9d0*/  FMUL.FTZ R15, R0, R119 ;  /* 0x00000077000f7220 */ /* 0x000fe20000410000 */
[----:B------:R-:W-:Y:S03]  /*a9e0*/  LOP3.LUT R158, R173, UR12, R110, 0x96, !PT ;  /* 0x0000000cad9e7c12 */ /* 0x000fe6000f8e966e */
[----:B------:R2:W3:Y:S01]  /*a9f0*/  MUFU.EX2 R211, R103 ;  /* 0x0000006700d37308 */ /* 0x0004e20000000800 */
[----:B------:R-:W-:Y:S01]  /*aa00*/  LOP3.LUT R115, R102, 0xff, RZ, 0xc0, !PT ;  /* 0x000000ff66737812 */ /* 0x000fe200078ec0ff */
[----:B------:R-:W-:Y:S04]  /*aa10*/  IMAD.WIDE.U32 R108, R108, -0x2daee0ad, RZ ;  /* 0xd2511f536c6c7825 */ /* 0x000fe800078e00ff */
[----:B------:R-:W-:Y:S01]  /*aa20*/  FMUL.FTZ R34, R0, R122 ;  /* 0x0000007a00227220 */ /* 0x000fe20000410000 */
[-C--:B------:R-:W-:Y:S03]  /*aa30*/  HMMA.16816.F32.BF16 R12, R148, R146.reuse, R12 ;  /* 0x00000092940c723c */ /* 0x080fe6000004180c */
[----:B------:R-:W-:Y:S01]  /*aa40*/  LOP3.LUT R157, R109, UR11, R214, 0x96, !PT ;  /* 0x0000000b6d9d7c12 */ /* 0x000fe2000f8e96d6 */
[----:B------:R-:W-:Y:S01]  /*aa50*/  IMAD.WIDE.U32 R144, R16, -0x2daee0ad, RZ ;  /* 0xd2511f5310907825 */ /* 0x000fe200078e00ff */
[----:B------:R-:W-:Y:S01]  /*aa60*/  LOP3.LUT R20, R114, 0xffff, RZ, 0xc0, !PT ;  /* 0x0000ffff72147812 */ /* 0x000fe200078ec0ff */
[----:B------:R4:W-:Y:S01]  /*aa70*/  MUFU.EX2 R171, R38 ;  /* 0x0000002600ab7308 */ /* 0x0009e20000000800 */
[----:B------:R-:W-:Y:S01]  /*aa80*/  SHF.R.U32.HI R117, RZ, 0x10, R102 ;  /* 0x00000010ff757819 */ /* 0x000fe20000011666 */
[----:B------:R-:W-:Y:S03]  /*aa90*/  FMUL.FTZ R16, R96, R112 ;  /* 0x0000007060107220 */ /* 0x000fe60000410000 */
[----:B------:R-:W-:Y:S01]  /*aaa0*/  LOP3.LUT R145, R145, UR9, R108, 0x96, !PT ;  /* 0x0000000991917c12 */ /* 0x000fe2000f8e966c */
[C---:B------:R-:W-:Y:S01]  /*aab0*/  FMUL.FTZ R35, R0.reuse, R123 ;  /* 0x0000007b00237220 */ /* 0x040fe20000410000 */
[----:B------:R-:W5:Y:S01]  /*aac0*/  LDSM.16.MT88.4 R108, [R190+0x6000] ;  /* 0x00600000be6c783b */ /* 0x000f620000004200 */
[----:B--2---:R-:W-:Y:S01]  /*aad0*/  SHF.R.U32.HI R103, RZ, 0x8, R116 ;  /* 0x00000008ff677819 */ /* 0x004fe20000011674 */
[C---:B------:R-:W-:Y:S01]  /*aae0*/  HMMA.16816.F32.BF16 R16, R140.reuse, R146, R16 ;  /* 0x000000928c10723c */ /* 0x040fe20000041810 */
[----:B------:R2:W-:Y:S03]  /*aaf0*/  MUFU.EX2 R147, R30 ;  /* 0x0000001e00937308 */ /* 0x0005e60000000800 */
[----:B------:R-:W-:Y:S01]  /*ab00*/  PRMT R119, R115, 0x5410, R103 ;  /* 0x0000541073777816 */ /* 0x000fe20000000067 */
[----:B------:R-:W-:Y:S01]  /*ab10*/  FFMA.FTZ R103, R23, UR4, -R154 ;  /* 0x0000000417677c23 */ /* 0x000fe2000801089a */
[-C--:B-1----:R-:W-:Y:S05]  /*ab20*/  HMMA.16816.F32.BF16 R68, R140, R104.reuse, R68 ;  /* 0x000000688c44723c */ /* 0x082fea0000041844 */
[----:B------:R1:W-:Y:S01]  /*ab30*/  MUFU.EX2 R183, R103 ;  /* 0x0000006700b77308 */ /* 0x0003e20000000800 */
[----:B------:R-:W-:Y:S01]  /*ab40*/  LOP3.LUT R112, R161, UR6, R166, 0x96, !PT ;  /* 0x00000006a1707c12 */ /* 0x000fe2000f8e96a6 */
[C---:B------:R-:W-:Y:S01]  /*ab50*/  FMUL.FTZ R72, R97.reuse, R72 ;  /* 0x0000004861487220 */ /* 0x040fe20000410000 */
[----:B------:R-:W-:Y:S03]  /*ab60*/  SHF.R.U32.HI R118, RZ, 0x18, R102 ;  /* 0x00000018ff767819 */ /* 0x000fe60000011666 */
[----:B------:R-:W-:Y:S01]  /*ab70*/  FMUL.FTZ R73, R97, R73 ;  /* 0x0000004961497220 */ /* 0x000fe20000410000 */
[C---:B------:R-:W-:Y:S01]  /*ab80*/  FMUL.FTZ R74, R0.reuse, R74 ;  /* 0x0000004a004a7220 */ /* 0x040fe20000410000 */
[----:B------:R-:W-:Y:S01]  /*ab90*/  FMUL.FTZ R75, R0, R75 ;  /* 0x0000004b004b7220 */ /* 0x000fe20000410000 */
[----:B------:R-:W-:Y:S01]  /*aba0*/  FFMA.FTZ R21, R21, UR4, -R153 ;  /* 0x0000000415157c23 */ /* 0x000fe20008010899 */
[----:B------:R-:W-:Y:S01]  /*abb0*/  FFMA.FTZ R22, R22, UR4, -R154 ;  /* 0x0000000416167c23 */ /* 0x000fe2000801089a */
[----:B------:R-:W-:Y:S04]  /*abc0*/  IMAD.WIDE.U32 R112, R112, -0x2daee0ad, RZ ;  /* 0xd2511f5370707825 */ /* 0x000fe800078e00ff */
[----:B----4-:R-:W-:Y:S01]  /*abd0*/  FFMA.FTZ R38, R41, UR4, -R156 ;  /* 0x0000000429267c23 */ /* 0x010fe2000801089c */
[----:B------:R-:W4:Y:S01]  /*abe0*/  MUFU.EX2 R185, R21 ;  /* 0x0000001500b97308 */ /* 0x000f220000000800 */
[----:B--2---:R-:W-:Y:S01]  /*abf0*/  FMUL.FTZ R30, R0, R134 ;  /* 0x00000086001e7220 */ /* 0x004fe20000410000 */
[C---:B------:R-:W-:Y:S04]  /*ac00*/  HMMA.16816.F32.BF16 R72, R148.reuse, R104, R72 ;  /* 0x000000689448723c */ /* 0x040fe80000041848 */
[----:B------:R-:W-:Y:S01]  /*ac10*/  LOP3.LUT R102, R113, UR15, R168, 0x96, !PT ;  /* 0x0000000f71667c12 */ /* 0x000fe2000f8e96a8 */
[----:B-1----:R-:W-:Y:S01]  /*ac20*/  FFMA.FTZ R103, R24, UR4, -R156 ;  /* 0x0000000418677c23 */ /* 0x002fe2000801089c */
[C---:B------:R-:W-:Y:S02]  /*ac30*/  LOP3.LUT R116, R112.reuse, 0xff, RZ, 0xc0, !PT ;  /* 0x000000ff70747812 */ /* 0x040fe400078ec0ff */
[----:B------:R1:W-:Y:S03]  /*ac40*/  MUFU.EX2 R184, R22 ;  /* 0x0000001600b87308 */ /* 0x0003e60000000800 */
[----:B------:R-:W-:Y:S01]  /*ac50*/  LOP3.LUT R104, R112, 0xffff, RZ, 0xc0, !PT ;  /* 0x0000ffff70687812 */ /* 0x000fe200078ec0ff */
[-C--:B------:R-:W-:Y:S03]  /*ac60*/  HMMA.16816.F32.BF16 R32, R148, R106.reuse, R32 ;  /* 0x0000006a9420723c */ /* 0x080fe60000041820 */
[--C-:B------:R-:W-:Y:S01]  /*ac70*/  SHF.R.U32.HI R105, RZ, 0x10, R112.reuse ;  /* 0x00000010ff697819 */ /* 0x100fe20000011670 */
[----:B------:R-:W-:Y:S01]  /*ac80*/  FMUL.FTZ R23, R0, R127 ;  /* 0x0000007f00177220 */ /* 0x000fe20000410000 */
[----:B------:R-:W-:Y:S01]  /*ac90*/  SHF.R.U32.HI R113, RZ, 0x18, R112 ;  /* 0x00000018ff717819 */ /* 0x000fe20000011670 */
[C---:B------:R-:W-:Y:S01]  /*aca0*/  HMMA.16816.F32.BF16 R76, R140.reuse, R106, R76 ;  /* 0x0000006a8c4c723c */ /* 0x040fe2000004184c */
[----:B------:R2:W4:Y:S04]  /*acb0*/  MUFU.EX2 R181, R103 ;  /* 0x0000006700b57308 */ /* 0x0005280000000800 */
[----:B------:R-:W-:Y:S01]  /*acc0*/  LOP3.LUT R112, R114, 0xff, RZ, 0xc0, !PT ;  /* 0x000000ff72707812 */ /* 0x000fe200078ec0ff */
[-C--:B-----5:R-:W-:Y:S05]  /*acd0*/  HMMA.16816.F32.BF16 R80, R140, R108.reuse, R80 ;  /* 0x0000006c8c50723c */ /* 0x0a0fea0000041850 */
[----:B------:R-:W-:Y:S01]  /*ace0*/  MUFU.EX2 R166, R44 ;  /* 0x0000002c00a67308 */ /* 0x000fe20000000800 */
[----:B------:R-:W-:Y:S01]  /*acf0*/  SHF.R.U32.HI R106, RZ, 0x8, R104 ;  /* 0x00000008ff6a7819 */ /* 0x000fe20000011668 */
[----:B------:R-:W-:Y:S01]  /*ad00*/  FMUL.FTZ R49, R96, R137 ;  /* 0x0000008960317220 */ /* 0x000fe20000410000 */
[----:B------:R-:W-:Y:S03]  /*ad10*/  LOP3.LUT R104, R105, 0xff, RZ, 0xc0, !PT ;  /* 0x000000ff69687812 */ /* 0x000fe600078ec0ff */
[----:B-1----:R-:W-:Y:S01]  /*ad20*/  FMUL.FTZ R22, R0, R126 ;  /* 0x0000007e00167220 */ /* 0x002fe20000410000 */
[----:B------:R-:W-:Y:S01]  /*ad30*/  SHF.R.U32.HI R105, RZ, 0x8, R20 ;  /* 0x00000008ff697819 */ /* 0x000fe20000011614 */
[----:B------:R-:W-:Y:S01]  /*ad40*/  FMUL.FTZ R20, R97, R124 ;  /* 0x0000007c61147220 */ /* 0x000fe20000410000 */
[----:B------:R-:W-:Y:S01]  /*ad50*/  LOP3.LUT R107, R117, 0xff, RZ, 0xc0, !PT ;  /* 0x000000ff756b7812 */ /* 0x000fe200078ec0ff */
[----:B------:R-:W-:Y:S01]  /*ad60*/  FMUL.FTZ R21, R97, R125 ;  /* 0x0000007d61157220 */ /* 0x000fe20000410000 */
[----:B------:R-:W-:Y:S01]  /*ad70*/  PRMT R120, R116, 0x5410, R106 ;  /* 0x0000541074787816 */ /* 0x000fe2000000006a */
[----:B------:R-:W-:Y:S01]  /*ad80*/  IMAD.WIDE.U32 R126, R159, -0x2daee0ad, RZ ;  /* 0xd2511f539f7e7825 */ /* 0x000fe200078e00ff */
[----:B------:R-:W-:Y:S01]  /*ad90*/  PRMT R115, R107, 0x5410, R118 ;  /* 0x000054106b737816 */ /* 0x000fe20000000076 */
[----:B------:R1:W-:Y:S01]  /*ada0*/  MUFU.EX2 R175, R50 ;  /* 0x0000003200af7308 */ /* 0x0003e20000000800 */
[----:B------:R-:W-:Y:S01]  /*adb0*/  PRMT R118, R104, 0x5410, R113 ;  /* 0x0000541068767816 */ /* 0x000fe20000000071 */
[----:B------:R-:W-:Y:S01]  /*adc0*/  FMUL.FTZ R86, R0, R86 ;  /* 0x0000005600567220 */ /* 0x000fe20000410000 */
[C---:B------:R-:W-:Y:S04]  /*add0*/  HMMA.16816.F32.BF16 R20, R148.reuse, R108, R20 ;  /* 0x0000006c9414723c */ /* 0x040fe80000041814 */
[----:B------:R-:W-:Y:S01]  /*ade0*/  PRMT R112, R112, 0x5410, R105 ;  /* 0x0000541070707816 */ /* 0x000fe20000000069 */
[----:B------:R-:W-:Y:S01]  /*adf0*/  FMUL.FTZ R87, R0, R87 ;  /* 0x0000005700577220 */ /* 0x000fe20000410000 */
[--C-:B------:R-:W-:Y:S01]  /*ae00*/  SHF.R.U32.HI R24, RZ, 0x10, R114.reuse ;  /* 0x00000010ff187819 */ /* 0x100fe20000011672 */
[----:B------:R-:W5:Y:S01]  /*ae10*/  LDSM.16.MT88.4 R104, [R191+0x6000] ;  /* 0x00600000bf68783b */ /* 0x000f620000004200 */
[----:B------:R-:W-:Y:S01]  /*ae20*/  SHF.R.U32.HI R114, RZ, 0x18, R114 ;  /* 0x00000018ff727819 */ /* 0x000fe20000011672 */
[----:B------:R-:W-:Y:S02]  /*ae30*/  MUFU.EX2 R173, R37 ;  /* 0x0000002500ad7308 */ /* 0x000fe40000000800 */
[----:B--2---:R-:W-:Y:S01]  /*ae40*/  LOP3.LUT R103, R102, 0xffff, RZ, 0xc0, !PT ;  /* 0x0000ffff66677812 */ /* 0x004fe200078ec0ff */
[-C--:B------:R-:W-:Y:S03]  /*ae50*/  HMMA.16816.F32.BF16 R84, R148, R110.reuse, R84 ;  /* 0x0000006e9454723c */ /* 0x080fe60000041854 */
[----:B------:R-:W-:Y:S01]  /*ae60*/  LOP3.LUT R24, R24, 0xff, RZ, 0xc0, !PT ;  /* 0x000000ff18187812 */ /* 0x000fe200078ec0ff */
[----:B-1----:R-:W-:Y:S01]  /*ae70*/  FMUL.FTZ R50, R98, R138 ;  /* 0x0000008a62327220 */ /* 0x002fe20000410000 */
[----:B------:R-:W-:Y:S01]  /*ae80*/  LOP3.LUT R108, R102, 0xff, RZ, 0xc0, !PT ;  /* 0x000000ff666c7812 */ /* 0x000fe200078ec0ff */
[C---:B------:R-:W-:Y:S01]  /*ae90*/  HMMA.16816.F32.BF16 R88, R140.reuse, R110, R88 ;  /* 0x0000006e8c58723c */ /* 0x040fe20000041858 */
[----:B------:R-:W-:Y:S04]  /*aea0*/  MUFU.EX2 R168, R40 ;  /* 0x0000002800a87308 */ /* 0x000fe80000000800 */
[----:B------:R-:W-:Y:S01]  /*aeb0*/  SHF.R.U32.HI R103, RZ, 0x8, R103 ;  /* 0x00000008ff677819 */ /* 0x000fe20000011667 */
[--C-:B------:R-:W-:Y:S01]  /*aec0*/  FFMA.FTZ R31, R31, UR4, -R155.reuse ;  /* 0x000000041f1f7c23 */ /* 0x100fe2000801089b */
[----:B------:R-:W-:Y:S01]  /*aed0*/  PRMT R114, R24, 0x5410, R114 ;  /* 0x0000541018727816 */ /* 0x000fe20000000072 */
[----:B------:R-:W-:Y:S03]  /*aee0*/  FMUL.FTZ R94, R0, R94 ;  /* 0x0000005e005e7220 */ /* 0x000fe60000410000 */
[----:B------:R-:W-:Y:S01]  /*aef0*/  MUFU.EX2 R162, R64 ;  /* 0x0000004000a27308 */ /* 0x000fe20000000800 */
[----:B------:R-:W-:Y:S01]  /*af00*/  SHF.R.U32.HI R24, RZ, 0x10, R102 ;  /* 0x00000010ff187819 */ /* 0x000fe20000011666 */
[----:B------:R-:W-:Y:S01]  /*af10*/  FFMA.FTZ R26, R26, UR4, -R155 ;  /* 0x000000041a1a7c23 */ /* 0x000fe2000801089b */
[----:B------:R-:W-:Y:S01]  /*af20*/  PRMT R109, R108, 0x5410, R103 ;  /* 0x000054106c6d7816 */ /* 0x000fe20000000067 */
[----:B------:R-:W-:Y:S01]  /*af30*/  FFMA.FTZ R27, R27, UR4, -R155 ;  /* 0x000000041b1b7c23 */ /* 0x000fe2000801089b */
[----:B------:R-:W-:Y:S01]  /*af40*/  LOP3.LUT R103, R24, 0xff, RZ, 0xc0, !PT ;  /* 0x000000ff18677812 */ /* 0x000fe200078ec0ff */
[----:B------:R-:W-:Y:S04]  /*af50*/  FFMA.FTZ R24, R28, UR4, -R156 ;  /* 0x000000041c187c23 */ /* 0x000fe8000801089c */
[----:B------:R1:W-:Y:S01]  /*af60*/  MUFU.EX2 R161, R26 ;  /* 0x0000001a00a17308 */ /* 0x0003e20000000800 */
[----:B------:R-:W-:Y:S01]  /*af70*/  SHF.R.U32.HI R108, RZ, 0x18, R102 ;  /* 0x00000018ff6c7819 */ /* 0x000fe20000011666 */
[----:B------:R-:W-:Y:S01]  /*af80*/  FMUL.FTZ R95, R0, R95 ;  /* 0x0000005f005f7220 */ /* 0x000fe20000410000 */
[--C-:B------:R-:W-:Y:S01]  /*af90*/  HSET2.LE.AND R102, R115, R152.reuse, PT ;  /* 0x0000009873667233 */ /* 0x100fe20003803000 */
[----:B------:R-:W-:Y:S01]  /*afa0*/  FFMA.FTZ R36, R36, UR4, -R153 ;  /* 0x0000000424247c23 */ /* 0x000fe20008010899 */
[----:B---3--:R-:W-:Y:S01]  /*afb0*/  F2FP.BF16.F32.PACK_AB R111, R211, R187 ;  /* 0x000000bbd36f723e */ /* 0x008fe200000010ff */
[----:B------:R-:W-:Y:S01]  /*afc0*/  IMAD.WIDE.U32 R124, R158, -0x2daee0ad, RZ ;  /* 0xd2511f539e7c7825 */ /* 0x000fe200078e00ff */
[----:B------:R-:W-:Y:S03]  /*afd0*/  PRMT R117, R103, 0x5410, R108 ;  /* 0x0000541067757816 */ /* 0x000fe6000000006c */
[----:B------:R2:W-:Y:S01]  /*afe0*/  MUFU.EX2 R180, R24 ;  /* 0x0000001800b47308 */ /* 0x0005e20000000800 */
[----:B------:R-:W-:Y:S01]  /*aff0*/  LOP3.LUT R111, R102, R111, RZ, 0xc0, !PT ;  /* 0x0000006f666f7212 */ /* 0x000fe200078ec0ff */
[--C-:B------:R-:W-:Y:S01]  /*b000*/  FFMA.FTZ R42, R42, UR4, -R155.reuse ;  /* 0x000000042a2a7c23 */ /* 0x100fe2000801089b */
[--C-:B------:R-:W-:Y:S01]  /*b010*/  HSET2.LE.AND R102, R112, R152.reuse, PT ;  /* 0x0000009870667233 */ /* 0x100fe20003803000 */
[--C-:B------:R-:W-:Y:S01]  /*b020*/  FFMA.FTZ R43, R43, UR4, -R155.reuse ;  /* 0x000000042b2b7c23 */ /* 0x100fe2000801089b */
[--C-:B------:R-:W-:Y:S01]  /*b030*/  HSET2.LE.AND R103, R114, R152.reuse, PT ;  /* 0x0000009872677233 */ /* 0x100fe20003803000 */
[--C-:B------:R-:W-:Y:S01]  /*b040*/  FFMA.FTZ R56, R56, UR4, -R156.reuse ;  /* 0x0000000438387c23 */ /* 0x100fe2000801089c */
[----:B------:R-:W3:Y:S03]  /*b050*/  LDSM.16.MT88.4 R112, [R189+0x6800] ;  /* 0x00680000bd70783b */ /* 0x000ee60000004200 */
[----:B------:R5:W5:Y:S01]  /*b060*/  MUFU.EX2 R160, R27 ;  /* 0x0000001b00a07308 */ /* 0x000b620000000800 */
[----:B-1----:R-:W-:Y:S01]  /*b070*/  FMUL.FTZ R26, R98, R130 ;  /* 0x00000082621a7220 */ /* 0x002fe20000410000 */
[--C-:B------:R-:W-:Y:S01]  /*b080*/  HSET2.LE.AND R28, R119, R152.reuse, PT ;  /* 0x00000098771c7233 */ /* 0x100fe20003803000 */
[--C-:B------:R-:W-:Y:S01]  /*b090*/  FFMA.FTZ R57, R57, UR4, -R156.reuse ;  /* 0x0000000439397c23 */ /* 0x100fe2000801089c */
[----:B------:R-:W-:Y:S01]  /*b0a0*/  F2FP.BF16.F32.PACK_AB R110, R221, R220 ;  /* 0x000000dcdd6e723e */ /* 0x000fe200000010ff */
[----:B------:R-:W-:Y:S01]  /*b0b0*/  FFMA.FTZ R58, R58, UR4, -R155 ;  /* 0x000000043a3a7c23 */ /* 0x000fe2000801089b */
[----:B----4-:R-:W-:Y:S01]  /*b0c0*/  F2FP.BF16.F32.PACK_AB R108, R185, R186 ;  /* 0x000000bab96c723e */ /* 0x010fe200000010ff */
[--C-:B------:R-:W-:Y:S03]  /*b0d0*/  FFMA.FTZ R60, R60, UR4, -R156.reuse ;  /* 0x000000043c3c7c23 */ /* 0x100fe6000801089c */
[----:B------:R1:W4:Y:S01]  /*b0e0*/  MUFU.EX2 R146, R31 ;  /* 0x0000001f00927308 */ /* 0x0003220000000800 */
[----:B--2---:R-:W-:Y:S01]  /*b0f0*/  FMUL.FTZ R24, R96, R128 ;  /* 0x0000008060187220 */ /* 0x004fe20000410000 */
[----:B------:R-:W-:Y:S01]  /*b100*/  LOP3.LUT R110, R28, R110, RZ, 0xc0, !PT ;  /* 0x0000006e1c6e7212 */ /* 0x000fe200078ec0ff */
[----:B------:R-:W-:Y:S01]  /*b110*/  FMUL.FTZ R28, R97, R132 ;  /* 0x00000084611c7220 */ /* 0x000fe20000410000 */
[----:B------:R-:W-:Y:S01]  /*b120*/  F2FP.BF16.F32.PACK_AB R116, R182, R181 ;  /* 0x000000b5b674723e */ /* 0x000fe200000010ff */
[----:B------:R-:W-:Y:S01]  /*b130*/  FFMA.FTZ R156, R61, UR4, -R156 ;  /* 0x000000043d9c7c23 */ /* 0x000fe2000801089c */
[----:B------:R-:W-:Y:S01]  /*b140*/  LOP3.LUT R108, R102, R108, RZ, 0xc0, !PT ;  /* 0x0000006c666c7212 */ /* 0x000fe200078ec0ff */
[--C-:B------:R-:W-:Y:S01]  /*b150*/  FFMA.FTZ R66, R66, UR4, -R154.reuse ;  /* 0x0000000442427c23 */ /* 0x100fe2000801089a */
[--C-:B------:R-:W-:Y:S01]  /*b160*/  HSET2.LE.AND R102, R117, R152.reuse, PT ;  /* 0x0000009875667233 */ /* 0x100fe20003803000 */
[----:B-----5:R-:W-:Y:S01]  /*b170*/  FMUL.FTZ R27, R98, R131 ;  /* 0x00000083621b7220 */ /* 0x020fe20000410000 */
[----:B------:R-:W-:Y:S01]  /*b180*/  F2FP.BF16.F32.PACK_AB R117, R160, R161 ;  /* 0x000000a1a075723e */ /* 0x000fe200000010ff */
[----:B------:R-:W-:Y:S01]  /*b190*/  MUFU.EX2 R174, R36 ;  /* 0x0000002400ae7308 */ /* 0x000fe20000000800 */
[----:B------:R-:W-:Y:S01]  /*b1a0*/  FFMA.FTZ R65, R65, UR4, -R153 ;  /* 0x0000000441417c23 */ /* 0x000fe20008010899 */
[--C-:B------:R-:W-:Y:S01]  /*b1b0*/  FFMA.FTZ R62, R62, UR4, -R155.reuse ;  /* 0x000000043e3e7c23 */ /* 0x100fe2000801089b */
[----:B------:R-:W-:Y:S01]  /*b1c0*/  LOP3.LUT R117, R102, R117, RZ, 0xc0, !PT ;  /* 0x0000007566757212 */ /* 0x000fe200078ec0ff */
[----:B------:R-:W-:Y:S01]  /*b1d0*/  FFMA.FTZ R155, R63, UR4, -R155 ;  /* 0x000000043f9b7c23 */ /* 0x000fe2000801089b */
[-C--:B------:R-:W-:Y:S03]  /*b1e0*/  HMMA.16816.F32.BF16 R24, R140, R104.reuse, R24 ;  /* 0x000000688c18723c */ /* 0x080fe60000041818 */
[----:B-1----:R-:W-:Y:S01]  /*b1f0*/  FMUL.FTZ R31, R0, R135 ;  /* 0x00000087001f7220 */ /* 0x002fe20000410000 */
[----:B----4-:R-:W-:Y:S01]  /*b200*/  F2FP.BF16.F32.PACK_AB R119, R146, R147 ;  /* 0x000000939277723e */ /* 0x010fe200000010ff */
[----:B------:R1:W-:Y:S01]  /*b210*/  MUFU.EX2 R158, R66 ;  /* 0x00000042009e7308 */ /* 0x0003e20000000800 */
[C---:B------:R-:W-:Y:S05]  /*b220*/  HMMA.16816.F32.BF16 R92, R148.reuse, R104, R92 ;  /* 0x00000068945c723c */ /* 0x040fea000004185c */
[----:B------:R-:W-:Y:S01]  /*b230*/  FFMA.FTZ R96, R96, R224, R225 ;  /* 0x000000e060607223 */ /* 0x000fe200000100e1 */
[-C--:B------:R-:W-:Y:S03]  /*b240*/  HMMA.16816.F32.BF16 R28, R148, R106.reuse, R28 ;  /* 0x0000006a941c723c */ /* 0x080fe6000004181c */
[----:B------:R-:W-:Y:S02]  /*b250*/  MUFU.EX2 R149, R56 ;  /* 0x0000003800957308 */ /* 0x000fe40000000800 */
[--C-:B------:R-:W-:Y:S01]  /*b260*/  HSET2.LE.AND R104, R109, R152.reuse, PT ;  /* 0x000000986d687233 */ /* 0x100fe20003803000 */
[----:B------:R-:W-:Y:S01]  /*b270*/  FFMA.FTZ R105, R51, UR4, -R154 ;  /* 0x0000000433697c23 */ /* 0x000fe2000801089a */
[----:B------:R-:W-:Y:S01]  /*b280*/  F2FP.BF16.F32.PACK_AB R109, R183, R184 ;  /* 0x000000b8b76d723e */ /* 0x000fe200000010ff */
[----:B------:R-:W-:Y:S05]  /*b290*/  FMUL.FTZ R51, R98, R139 ;  /* 0x0000008b62337220 */ /* 0x000fea0000410000 */
[----:B------:R-:W-:Y:S01]  /*b2a0*/  MUFU.EX2 R148, R57 ;  /* 0x0000003900947308 */ /* 0x000fe20000000800 */
[----:B------:R-:W-:Y:S01]  /*b2b0*/  LOP3.LUT R109, R103, R109, RZ, 0xc0, !PT ;  /* 0x0000006d676d7212 */ /* 0x000fe200078ec0ff */
[--C-:B-1----:R-:W-:Y:S01]  /*b2c0*/  FFMA.FTZ R66, R52, UR4, -R153.reuse ;  /* 0x0000000434427c23 */ /* 0x102fe20008010899 */
[--C-:B------:R-:W-:Y:S01]  /*b2d0*/  HSET2.LE.AND R103, R120, R152.reuse, PT ;  /* 0x0000009878677233 */ /* 0x100fe20003803000 */
[----:B------:R-:W-:Y:S01]  /*b2e0*/  FFMA.FTZ R153, R53, UR4, -R153 ;  /* 0x0000000435997c23 */ /* 0x000fe20008010899 */
[----:B------:R-:W-:Y:S01]  /*b2f0*/  HMMA.16816.F32.BF16 R48, R140, R106, R48 ;  /* 0x0000006a8c30723c */ /* 0x000fe20000041830 */
[----:B------:R-:W1:Y:S04]  /*b300*/  LDSM.16.MT88.4 R120, [R192+0x6800] ;  /* 0x00680000c078783b */ /* 0x000e680000004200 */
[----:B------:R2:W-:Y:S01]  /*b310*/  MUFU.EX2 R176, R105 ;  /* 0x0000006900b07308 */ /* 0x0005e20000000800 */
[----:B------:R-:W-:Y:S01]  /*b320*/  LOP3.LUT R116, R104, R116, RZ, 0xc0, !PT ;  /* 0x0000007468747212 */ /* 0x000fe200078ec0ff */
[----:B------:R-:W-:Y:S01]  /*b330*/  FFMA.FTZ R98, R98, R226, R227 ;  /* 0x000000e262627223 */ /* 0x000fe200000100e3 */
[-C--:B---3--:R-:W-:Y:S07]  /*b340*/  HMMA.16816.F32.BF16 R4, R108, R112.reuse, R4 ;  /* 0x000000706c04723c */ /* 0x088fee0000041804 */
[----:B------:R-:W-:Y:S01]  /*b350*/  MUFU.EX2 R142, R46 ;  /* 0x0000002e008e7308 */ /* 0x000fe20000000800 */
[--C-:B------:R-:W-:Y:S03]  /*b360*/  HSET2.LE.AND R104, R118, R152.reuse, PT ;  /* 0x0000009876687233 */ /* 0x100fe60003803000 */
[----:B------:R-:W-:Y:S01]  /*b370*/  FFMA.FTZ R97, R97, R228, R223 ;  /* 0x000000e461617223 */ /* 0x000fe200000100df */
[----:B------:R-:W-:Y:S01]  /*b380*/  F2FP.BF16.F32.PACK_AB R118, R179, R180 ;  /* 0x000000b4b376723e */ /* 0x000fe200000010ff */
[----:B------:R-:W-:Y:S03]  /*b390*/  FFMA.FTZ R0, R0, R229, R163 ;  /* 0x000000e500007223 */ /* 0x000fe600000100a3 */
[----:B------:R-:W-:Y:S01]  /*b3a0*/  LOP3.LUT R118, R103, R118, RZ, 0xc0, !PT ;  /* 0x0000007667767212 */ /* 0x000fe200078ec0ff */
[----:B------:R-:W-:Y:S01]  /*b3b0*/  IMAD.WIDE.U32 R102, R157, -0x326172a9, RZ ;  /* 0xcd9e8d579d667825 */ /* 0x000fe200078e00ff */
[----:B------:R-:W-:Y:S01]  /*b3c0*/  LOP3.LUT R119, R104, R119, RZ, 0xc0, !PT ;  /* 0x0000007768777212 */ /* 0x000fe200078ec0ff */
[----:B------:R-:W-:Y:S01]  /*b3d0*/  MUFU.EX2 R143, R47 ;  /* 0x0000002f008f7308 */ /* 0x000fe20000000800 */
[----:B------:R-:W-:Y:S01]  /*b3e0*/  LOP3.LUT R104, R127, UR11, R212, 0x96, !PT ;  /* 0x0000000b7f687c12 */ /* 0x000fe2000f8e96d4 */
[----:B------:R-:W-:Y:S01]  /*b3f0*/  FADD.FTZ R0, R165, R0 ;  /* 0x00000000a5007221 */ /* 0x000fe20000010000 */
[----:B------:R-:W-:Y:S01]  /*b400*/  LOP3.LUT R36, R125, UR9, R126, 0x96, !PT ;  /* 0x000000097d247c12 */ /* 0x000fe2000f8e967e */
[----:B------:R-:W-:Y:S01]  /*b410*/  IMAD.WIDE.U32 R126, R145, -0x326172a9, RZ ;  /* 0xcd9e8d57917e7825 */ /* 0x000fe200078e00ff */
[----:B------:R-:W-:Y:S01]  /*b420*/  LOP3.LUT R125, R103, UR10, R170, 0x96, !PT ;  /* 0x0000000a677d7c12 */ /* 0x000fe2000f8e96aa */
[C---:B------:R-:W-:Y:S04]  /*b430*/  HMMA.16816.F32.BF16 R8, R116.reuse, R112, R8 ;  /* 0x000000707408723c */ /* 0x040fe80000041808 */
[----:B------:R-:W-:Y:S01]  /*b440*/  MUFU.EX2 R170, R39 ;  /* 0x0000002700aa7308 */ /* 0x000fe20000000800 */
[----:B------:R-:W-:Y:S01]  /*b450*/  IMAD.WIDE.U32 R128, R104, -0x326172a9, RZ ;  /* 0xcd9e8d5768807825 */ /* 0x000fe200078e00ff */
[----:B------:R-:W-:Y:S01]  /*b460*/  LOP3.LUT R102, R127, UR8, R102, 0x96, !PT ;  /* 0x000000087f667c12 */ /* 0x000fe2000f8e9666 */
[-C--:B------:R-:W-:Y:S01]  /*b470*/  HMMA.16816.F32.BF16 R12, R116, R114.reuse, R12 ;  /* 0x00000072740c723c */ /* 0x080fe2000004180c */
[----:B--2---:R-:W2:Y:S06]  /*b480*/  LDSM.16.MT88.4 R104, [R190+0x6800] ;  /* 0x00680000be68783b */ /* 0x004eac0000004200 */
[----:B------:R-:W-:Y:S04]  /*b490*/  MUFU.EX2 R140, R59 ;  /* 0x0000003b008c7308 */ /* 0x000fe80000000800 */
[----:B------:R-:W-:Y:S01]  /*b4a0*/  IMAD.WIDE.U32 R130, R102, -0x2daee0ad, RZ ;  /* 0xd2511f5366827825 */ /* 0x000fe200078e00ff */
[C---:B------:R-:W-:Y:S04]  /*b4b0*/  HMMA.16816.F32.BF16 R16, R108.reuse, R114, R16 ;  /* 0x000000726c10723c */ /* 0x040fe80000041810 */
[----:B------:R-:W-:Y:S02]  /*b4c0*/  IMAD.WIDE.U32 R132, R36, -0x326172a9, RZ ;  /* 0xcd9e8d5724847825 */ /* 0x000fe400078e00ff */
[-C--:B-1----:R-:W-:Y:S01]  /*b4d0*/  HMMA.16816.F32.BF16 R68, R108, R120.reuse, R68 ;  /* 0x000000786c44723c */ /* 0x082fe20000041844 */
[----:B------:R-:W-:Y:S04]  /*b4e0*/  MUFU.EX2 R151, R66 ;  /* 0x0000004200977308 */ /* 0x000fe80000000800 */
[----:B------:R-:W-:Y:S01]  /*b4f0*/  IMAD.WIDE.U32 R36, R125, -0x2daee0ad, RZ ;  /* 0xd2511f537d247825 */ /* 0x000fe200078e00ff */
[C---:B------:R-:W-:Y:S05]  /*b500*/  HMMA.16816.F32.BF16 R72, R116.reuse, R120, R72 ;  /* 0x000000787448723c */ /* 0x040fea0000041848 */
[----:B------:R-:W1:Y:S01]  /*b510*/  MUFU.EX2 R157, R67 ;  /* 0x00000043009d7308 */ /* 0x000e620000000800 */
[----:B------:R-:W-:Y:S01]  /*b520*/  LOP3.LUT R103, R133, UR8, R128, 0x96, !PT ;  /* 0x0000000885677c12 */ /* 0x000fe2000f8e9680 */
[-C--:B------:R-:W-:Y:S04]  /*b530*/  HMMA.16816.F32.BF16 R32, R116, R122.reuse, R32 ;  /* 0x0000007a7420723c */ /* 0x080fe80000041820 */
[----:B------:R-:W-:Y:S02]  /*b540*/  LOP3.LUT R112, R129, UR10, R172, 0x96, !PT ;  /* 0x0000000a81707c12 */ /* 0x000fe4000f8e96ac */
[C---:B------:R-:W-:Y:S02]  /*b550*/  HMMA.16816.F32.BF16 R76, R108.reuse, R122, R76 ;  /* 0x0000007a6c4c723c */ /* 0x040fe4000004184c */
[----:B------:R-:W-:Y:S03]  /*b560*/  MUFU.EX2 R141, R58 ;  /* 0x0000003a008d7308 */ /* 0x000fe60000000800 */
[----:B------:R-:W-:Y:S01]  /*b570*/  LOP3.LUT R36, R131, UR5, R36, 0x96, !PT ;  /* 0x0000000583247c12 */ /* 0x000fe2000f8e9624 */
[----:B------:R-:W-:Y:S01]  /*b580*/  IMAD.WIDE.U32 R112, R112, -0x2daee0ad, RZ ;  /* 0xd2511f5370707825 */ /* 0x000fe200078e00ff */
[----:B------:R-:W-:Y:S05]  /*b590*/  LOP3.LUT R102, R37, UR7, R144, 0x96, !PT ;  /* 0x0000000725667c12 */ /* 0x000fea000f8e9690 */
[----:B------:R3:W4:Y:S01]  /*b5a0*/  MUFU.EX2 R131, R38 ;  /* 0x0000002600837308 */ /* 0x0007220000000800 */
[-C--:B--2---:R-:W-:Y:S03]  /*b5b0*/  HMMA.16816.F32.BF16 R80, R108, R104.reuse, R80 ;  /* 0x000000686c50723c */ /* 0x084fe60000041850 */
[----:B------:R-:W-:Y:S01]  /*b5c0*/  LOP3.LUT R124, R113, UR7, R124, 0x96, !PT ;  /* 0x00000007717c7c12 */ /* 0x000fe2000f8e967c */
[----:B------:R-:W-:Y:S01]  /*b5d0*/  IMAD.WIDE.U32 R128, R103, -0x2daee0ad, RZ ;  /* 0xd2511f5367807825 */ /* 0x000fe200078e00ff */
[----:B------:R-:W-:Y:S01]  /*b5e0*/  F2FP.BF16.F32.PACK_AB R52, R164, R166 ;  /* 0x000000a6a434723e */ /* 0x000fe200000010ff */
[C---:B------:R-:W-:Y:S03]  /*b5f0*/  HMMA.16816.F32.BF16 R20, R116.reuse, R104, R20 ;  /* 0x000000687414723c */ /* 0x040fe60000041814 */
[----:B------:R-:W-:Y:S02]  /*b600*/  MUFU.EX2 R144, R43 ;  /* 0x0000002b00907308 */ /* 0x000fe40000000800 */
[----:B------:R-:W-:Y:S01]  /*b610*/  LOP3.LUT R112, R129, UR5, R112, 0x96, !PT ;  /* 0x0000000581707c12 */ /* 0x000fe2000f8e9670 */
[----:B------:R-:W-:Y:S01]  /*b620*/  IMAD.WIDE.U32 R36, R36, -0x326172a9, RZ ;  /* 0xcd9e8d5724247825 */ /* 0x000fe200078e00ff */
[----:B-1----:R-:W-:Y:S01]  /*b630*/  F2FP.BF16.F32.PACK_AB R139, R157, R158 ;  /* 0x0000009e9d8b723e */ /* 0x002fe200000010ff */
[-C--:B------:R-:W-:Y:S05]  /*b640*/  HMMA.16816.F32.BF16 R84, R116, R106.reuse, R84 ;  /* 0x0000006a7454723c */ /* 0x080fea0000041854 */
[----:B------:R1:W2:Y:S01]  /*b650*/  MUFU.EX2 R129, R42 ;  /* 0x0000002a00817308 */ /* 0x0002a20000000800 */
[----:B------:R-:W-:Y:S05]  /*b660*/  LOP3.LUT R114, R36, 0xff, RZ, 0xc0, !PT ;  /* 0x000000ff24727812 */ /* 0x000fea00078ec0ff */
[----:B------:R-:W-:Y:S01]  /*b670*/  IMAD.WIDE.U32 R102, R102, -0x326172a9, RZ ;  /* 0xcd9e8d5766667825 */ /* 0x000fe200078e00ff */
[----:B------:R-:W-:Y:S01]  /*b680*/  SHF.R.U32.HI R120, RZ, 0x10, R36 ;  /* 0x00000010ff787819 */ /* 0x000fe20000011624 */
[C---:B------:R-:W-:Y:S02]  /*b690*/  HMMA.16816.F32.BF16 R88, R108.reuse, R106, R88 ;  /* 0x0000006a6c58723c */ /* 0x040fe40000041858 */
[----:B------:R-:W-:Y:S02]  /*b6a0*/  MUFU.EX2 R145, R60 ;  /* 0x0000003c00917308 */ /* 0x000fe40000000800 */
[----:B------:R-:W-:Y:S01]  /*b6b0*/  LOP3.LUT R102, R37, UR16, R102, 0x96, !PT ;  /* 0x0000001025667c12 */ /* 0x000fe2000f8e9666 */
[----:B------:R-:W-:Y:S01]  /*b6c0*/  IMAD.WIDE.U32 R40, R112, -0x326172a9, RZ ;  /* 0xcd9e8d5770287825 */ /* 0x000fe200078e00ff */
[----:B------:R-:W-:Y:S02]  /*b6d0*/  LOP3.LUT R112, R36, 0xffff, RZ, 0xc0, !PT ;  /* 0x0000ffff24707812 */ /* 0x000fe400078ec0ff */
[----:B------:R-:W-:Y:S03]  /*b6e0*/  SHF.R.U32.HI R121, RZ, 0x18, R36 ;  /* 0x00000018ff797819 */ /* 0x000fe60000011624 */
[----:B------:R-:W-:Y:S01]  /*b6f0*/  IMAD.WIDE.U32 R124, R124, -0x326172a9, RZ ;  /* 0xcd9e8d577c7c7825 */ /* 0x000fe200078e00ff */
[----:B------:R-:W-:Y:S01]  /*b700*/  LOP3.LUT R126, R103, UR6, R126, 0x96, !PT ;  /* 0x00000006677e7c12 */ /* 0x000fe2000f8e967e */
[----:B---3--:R-:W3:Y:S01]  /*b710*/  LDSM.16.MT88.4 R36, [R191+0x6800] ;  /* 0x00680000bf24783b */ /* 0x008ee20000004200 */
[----:B-1----:R-:W-:Y:S01]  /*b720*/  SHF.R.U32.HI R42, RZ, 0x8, R112 ;  /* 0x00000008ff2a7819 */ /* 0x002fe20000011670 */
[----:B------:R-:W1:Y:S01]  /*b730*/  MUFU.EX2 R153, R153 ;  /* 0x0000009900997308 */ /* 0x000e620000000800 */
[C---:B------:R-:W-:Y:S02]  /*b740*/  LOP3.LUT R103, R40.reuse, 0xffff, RZ, 0xc0, !PT ;  /* 0x0000ffff28677812 */ /* 0x040fe400078ec0ff */
[--C-:B------:R-:W-:Y:S02]  /*b750*/  SHF.R.U32.HI R113, RZ, 0x10, R40.reuse ;  /* 0x00000010ff717819 */ /* 0x100fe40000011628 */
[----:B------:R-:W-:Y:S02]  /*b760*/  LOP3.LUT R115, R40, 0xff, RZ, 0xc0, !PT ;  /* 0x000000ff28737812 */ /* 0x000fe400078ec0ff */
[----:B------:R-:W-:Y:S03]  /*b770*/  SHF.R.U32.HI R112, RZ, 0x18, R40 ;  /* 0x00000018ff707819 */ /* 0x000fe60000011628 */
[----:B------:R5:W-:Y:S01]  /*b780*/  MUFU.EX2 R159, R65 ;  /* 0x00000041009f7308 */ /* 0x000be20000000800 */
[----:B------:R-:W-:Y:S02]  /*b790*/  LOP3.LUT R40, R41, UR16, R124, 0x96, !PT ;  /* 0x0000001029287c12 */ /* 0x000fe4000f8e967c */
[----:B------:R-:W-:Y:S02]  /*b7a0*/  LOP3.LUT R41, R102, 0xffff, RZ, 0xc0, !PT ;  /* 0x0000ffff66297812 */ /* 0x000fe400078ec0ff */
[----:B------:R-:W-:Y:S02]  /*b7b0*/  LOP3.LUT R104, R120, 0xff, RZ, 0xc0, !PT ;  /* 0x000000ff78687812 */ /* 0x000fe400078ec0ff */
[----:B------:R-:W-:Y:S03]  /*b7c0*/  PRMT R114, R114, 0x5410, R42 ;  /* 0x0000541072727816 */ /* 0x000fe6000000002a */
[----:B------:R-:W-:Y:S01]  /*b7d0*/  MUFU.EX2 R156, R156 ;  /* 0x0000009c009c7308 */ /* 0x000fe20000000800 */
[----:B------:R-:W-:Y:S02]  /*b7e0*/  LOP3.LUT R43, R102, 0xff, RZ, 0xc0, !PT ;  /* 0x000000ff662b7812 */ /* 0x000fe400078ec0ff */
[----:B------:R-:W-:Y:S02]  /*b7f0*/  SHF.R.U32.HI R41, RZ, 0x8, R41 ;  /* 0x00000008ff297819 */ /* 0x000fe40000011629 */
[----:B------:R-:W-:Y:S02]  /*b800*/  LOP3.LUT R42, R113, 0xff, RZ, 0xc0, !PT ;  /* 0x000000ff712a7812 */ /* 0x000fe400078ec0ff */
[----:B------:R-:W-:Y:S03]  /*b810*/  PRMT R105, R104, 0x5410, R121 ;  /* 0x0000541068697816 */ /* 0x000fe60000000079 */
[----:B------:R-:W-:Y:S01]  /*b820*/  MUFU.EX2 R155, R155 ;  /* 0x0000009b009b7308 */ /* 0x000fe20000000800 */
[----:B------:R-:W-:Y:S02]  /*b830*/  PRMT R104, R43, 0x5410, R41 ;  /* 0x000054102b687816 */ /* 0x000fe40000000029 */
[----:B------:R-:W-:Y:S02]  /*b840*/  PRMT R113, R42, 0x5410, R112 ;  /* 0x000054102a717816 */ /* 0x000fe40000000070 */
[--C-:B------:R-:W-:Y:S02]  /*b850*/  SHF.R.U32.HI R43, RZ, 0x10, R102.reuse ;  /* 0x00000010ff2b7819 */ /* 0x100fe40000011666 */
[C---:B------:R-:W-:Y:S02]  /*b860*/  LOP3.LUT R42, R40.reuse, 0xffff, RZ, 0xc0, !PT ;  /* 0x0000ffff282a7812 */ /* 0x040fe400078ec0ff */
[----:B------:R-:W-:Y:S02]  /*b870*/  SHF.R.U32.HI R103, RZ, 0x8, R103 ;  /* 0x00000008ff677819 */ /* 0x000fe40000011667 */
[----:B------:R-:W-:Y:S02]  /*b880*/  SHF.R.U32.HI R102, RZ, 0x18, R102 ;  /* 0x00000018ff667819 */ /* 0x000fe40000011666 */
[----:B------:R-:W-:Y:S01]  /*b890*/  LOP3.LUT R43, R43, 0xff, RZ, 0xc0, !PT ;  /* 0x000000ff2b2b7812 */ /* 0x000fe200078ec0ff */
[-C--:B---3--:R-:W-:Y:S03]  /*b8a0*/  HMMA.16816.F32.BF16 R24, R108, R36.reuse, R24 ;  /* 0x000000246c18723c */ /* 0x088fe60000041818 */
[----:B------:R-:W-:Y:S02]  /*b8b0*/  LOP3.LUT R44, R40, 0xff, RZ, 0xc0, !PT ;  /* 0x000000ff282c7812 */ /* 0x000fe400078ec0ff */
[----:B------:R-:W-:Y:S01]  /*b8c0*/  SHF.R.U32.HI R42, RZ, 0x8, R42 ;  /* 0x00000008ff2a7819 */ /* 0x000fe2000001162a */
[C---:B------:R-:W-:Y:S05]  /*b8d0*/  HMMA.16816.F32.BF16 R92, R116.reuse, R36, R92 ;  /* 0x00000024745c723c */ /* 0x040fea000004185c */
[----:B------:R-:W-:Y:S01]  /*b8e0*/  PRMT R115, R115, 0x5410, R103 ;  /* 0x0000541073737816 */ /* 0x000fe20000000067 */
[-C--:B------:R-:W-:Y:S05]  /*b8f0*/  HMMA.16816.F32.BF16 R28, R116, R38.reuse, R28 ;  /* 0x00000026741c723c */ /* 0x080fea000004181c */
[----:B------:R-:W-:Y:S01]  /*b900*/  PRMT R103, R43, 0x5410, R102 ;  /* 0x000054102b677816 */ /* 0x000fe20000000066 */
[----:B------:R-:W-:Y:S05]  /*b910*/  HMMA.16816.F32.BF16 R48, R108, R38, R48 ;  /* 0x000000266c30723c */ /* 0x000fea0000041830 */
[----:B------:R-:W-:Y:S02]  /*b920*/  PRMT R102, R44, 0x5410, R42 ;  /* 0x000054102c667816 */ /* 0x000fe4000000002a */
[----:B------:R-:W3:Y:S01]  /*b930*/  LDSM.16.MT88.4 R44, [R189+0x7000] ;  /* 0x00700000bd2c783b */ /* 0x000ee20000004200 */
[--C-:B------:R-:W-:Y:S03]  /*b940*/  SHF.R.U32.HI R41, RZ, 0x10, R40.reuse ;  /* 0x00000010ff297819 */ /* 0x100fe60000011628 */
[----:B------:R-:W-:Y:S02]  /*b950*/  SHF.R.U32.HI R40, RZ, 0x18, R40 ;  /* 0x00000018ff287819 */ /* 0x000fe40000011628 */
[----:B------:R-:W-:Y:S02]  /*b960*/  LOP3.LUT R41, R41, 0xff, RZ, 0xc0, !PT ;  /* 0x000000ff29297812 */ /* 0x000fe400078ec0ff */
[--C-:B------:R-:W-:Y:S02]  /*b970*/  HSET2.LE.AND R42, R114, R152.reuse, PT ;  /* 0x00000098722a7233 */ /* 0x100fe40003803000 */
[----:B------:R-:W-:Y:S02]  /*b980*/  PRMT R112, R41, 0x5410, R40 ;  /* 0x0000541029707816 */ /* 0x000fe40000000028 */
[--C-:B------:R-:W-:Y:S02]  /*b990*/  HSET2.LE.AND R40, R104, R152.reuse, PT ;  /* 0x0000009868287233 */ /* 0x100fe40003803000 */
[--C-:B------:R-:W-:Y:S02]  /*b9a0*/  HSET2.LE.AND R43, R105, R152.reuse, PT ;  /* 0x00000098692b7233 */ /* 0x100fe40003803000 */
[----:B------:R-:W-:Y:S01]  /*b9b0*/  F2FP.BF16.F32.PACK_AB R41, R173, R174 ;  /* 0x000000aead29723e */ /* 0x000fe200000010ff */
[----:B------:R-:W1:Y:S01]  /*b9c0*/  LDSM.16.MT88.4 R104, [R192+0x7000] ;  /* 0x00700000c068783b */ /* 0x000e620000004200 */
[----:B------:R-:W-:Y:S02]  /*b9d0*/  F2FP.BF16.F32.PACK_AB R36, R177, R178 ;  /* 0x000000b2b124723e */ /* 0x000fe400000010ff */
[----:B------:R-:W-:Y:S02]  /*b9e0*/  F2FP.BF16.F32.PACK_AB R37, R176, R175 ;  /* 0x000000afb025723e */ /* 0x000fe400000010ff */
[----:B------:R-:W-:Y:S02]  /*b9f0*/  LOP3.LUT R40, R40, R41, RZ, 0xc0, !PT ;  /* 0x0000002928287212 */ /* 0x000fe400078ec0ff */
[----:B------:R-:W-:Y:S02]  /*ba00*/  LOP3.LUT R42, R42, R36, RZ, 0xc0, !PT ;  /* 0x000000242a2a7212 */ /* 0x000fe400078ec0ff */
[----:B------:R-:W-:Y:S02]  /*ba10*/  LOP3.LUT R43, R43, R37, RZ, 0xc0, !PT ;  /* 0x000000252b2b7212 */ /* 0x000fe400078ec0ff */
[--C-:B------:R-:W-:Y:S02]  /*ba20*/  HSET2.LE.AND R41, R103, R152.reuse, PT ;  /* 0x0000009867297233 */ /* 0x100fe40003803000 */
[--C-:B------:R-:W-:Y:S02]  /*ba30*/  HSET2.LE.AND R37, R102, R152.reuse, PT ;  /* 0x0000009866257233 */ /* 0x100fe40003803000 */
[----:B------:R-:W-:Y:S02]  /*ba40*/  F2FP.BF16.F32.PACK_AB R36, R170, R171 ;  /* 0x000000abaa24723e */ /* 0x000fe400000010ff */
[----:B----4-:R-:W-:Y:S02]  /*ba50*/  F2FP.BF16.F32.PACK_AB R64, R131, R168 ;  /* 0x000000a88340723e */ /* 0x010fe400000010ff */
[----:B------:R-:W-:Y:S02]  /*ba60*/  LOP3.LUT R41, R41, R36, RZ, 0xc0, !PT ;  /* 0x0000002429297212 */ /* 0x000fe400078ec0ff */
[----:B------:R-:W-:Y:S02]  /*ba70*/  LOP3.LUT R36, R37, R64, RZ, 0xc0, !PT ;  /* 0x0000004025247212 */ /* 0x000fe400078ec0ff */
[--C-:B------:R-:W-:Y:S02]  /*ba80*/  HSET2.LE.AND R37, R112, R152.reuse, PT ;  /* 0x0000009870257233 */ /* 0x100fe40003803000 */
[--C-:B------:R-:W-:Y:S01]  /*ba90*/  HSET2.LE.AND R39, R115, R152.reuse, PT ;  /* 0x0000009873277233 */ /* 0x100fe20003803000 */
[-C--:B---3--:R-:W-:Y:S05]  /*baa0*/  HMMA.16816.F32.BF16 R4, R40, R44.reuse, R4 ;  /* 0x0000002c2804723c */ /* 0x088fea0000041804 */
[----:B--2---:R-:W-:Y:S02]  /*bab0*/  F2FP.BF16.F32.PACK_AB R38, R144, R129 ;  /* 0x000000819026723e */ /* 0x004fe400000010ff */
[--C-:B------:R-:W-:Y:S02]  /*bac0*/  HSET2.LE.AND R64, R113, R152.reuse, PT ;  /* 0x0000009871407233 */ /* 0x100fe40003803000 */
[----:B------:R-:W-:Y:S02]  /*bad0*/  LDSM.16.MT88.4 R112, [R189+0x7800] ;  /* 0x00780000bd70783b */ /* 0x000fe40000004200 */
[----:B-----5:R-:W-:Y:S02]  /*bae0*/  F2FP.BF16.F32.PACK_AB R65, R143, R142 ;  /* 0x0000008e8f41723e */ /* 0x020fe400000010ff */
[----:B------:R-:W-:Y:S02]  /*baf0*/  LOP3.LUT R37, R37, R38, RZ, 0xc0, !PT ;  /* 0x0000002625257212 */ /* 0x000fe400078ec0ff */
[----:B------:R-:W-:Y:S01]  /*bb00*/  LOP3.LUT R38, R39, R52, RZ, 0xc0, !PT ;  /* 0x0000003427267212 */ /* 0x000fe200078ec0ff */
[----:B------:R-:W-:Y:S01]  /*bb10*/  IMAD.WIDE.U32 R52, R126, -0x2daee0ad, RZ ;  /* 0xd2511f537e347825 */ /* 0x000fe200078e00ff */
[----:B------:R-:W-:Y:S02]  /*bb20*/  LOP3.LUT R39, R64, R65, RZ, 0xc0, !PT ;  /* 0x0000004140277212 */ /* 0x000fe400078ec0ff */
[----:B-1----:R-:W-:Y:S02]  /*bb30*/  F2FP.BF16.F32.PACK_AB R136, R153, R151 ;  /* 0x000000979988723e */ /* 0x002fe400000010ff */
[----:B------:R-:W-:Y:S02]  /*bb40*/  LOP3.LUT R65, R53, UR15, R130, 0x96, !PT ;  /* 0x0000000f35417c12 */ /* 0x000fe4000f8e9682 */
[--C-:B------:R-:W-:Y:S01]  /*bb50*/  SHF.R.U32.HI R66, RZ, 0x10, R52.reuse ;  /* 0x00000010ff427819 */ /* 0x100fe20000011634 */
[C---:B------:R-:W-:Y:S04]  /*bb60*/  HMMA.16816.F32.BF16 R8, R36.reuse, R44, R8 ;  /* 0x0000002c2408723c */ /* 0x040fe80000041808 */
[----:B------:R-:W-:Y:S02]  /*bb70*/  SHF.R.U32.HI R108, RZ, 0x18, R52 ;  /* 0x00000018ff6c7819 */ /* 0x000fe40000011634 */
[-C--:B------:R-:W-:Y:S05]  /*bb80*/  HMMA.16816.F32.BF16 R12, R36, R46.reuse, R12 ;  /* 0x0000002e240c723c */ /* 0x080fea000004180c */
[----:B------:R-:W-:Y:S01]  /*bb90*/  FFMA.FTZ R44, R54, UR4, -R154 ;  /* 0x00000004362c7c23 */ /* 0x000fe2000801089a */
[C---:B------:R-:W-:Y:S03]  /*bba0*/  HMMA.16816.F32.BF16 R16, R40.reuse, R46, R16 ;  /* 0x0000002e2810723c */ /* 0x040fe60000041810 */
[----:B------:R1:W-:Y:S02]  /*bbb0*/  MUFU.EX2 R150, R44 ;  /* 0x0000002c00967308 */ /* 0x0003e40000000800 */
[----:B------:R-:W-:Y:S01]  /*bbc0*/  LOP3.LUT R64, R125, UR6, R132, 0x96, !PT ;  /* 0x000000067d407c12 */ /* 0x000fe2000f8e9684 */
[-C--:B------:R-:W-:Y:S05]  /*bbd0*/  HMMA.16816.F32.BF16 R68, R40, R104.reuse, R68 ;  /* 0x000000682844723c */ /* 0x080fea0000041844 */
[----:B------:R-:W-:Y:S01]  /*bbe0*/  FFMA.FTZ R154, R55, UR4, -R154 ;  /* 0x00000004379a7c23 */ /* 0x000fe2000801089a */
[C---:B------:R-:W-:Y:S05]  /*bbf0*/  HMMA.16816.F32.BF16 R72, R36.reuse, R104, R72 ;  /* 0x000000682448723c */ /* 0x040fea0000041848 */
[----:B------:R-:W-:Y:S01]  /*bc00*/  IMAD.WIDE.U32 R54, R64, -0x2daee0ad, RZ ;  /* 0xd2511f5340367825 */ /* 0x000fe200078e00ff */
[-C--:B------:R-:W-:Y:S01]  /*bc10*/  HMMA.16816.F32.BF16 R32, R36, R106.reuse, R32 ;  /* 0x0000006a2420723c */ /* 0x080fe20000041820 */
[----:B------:R-:W2:Y:S04]  /*bc20*/  MUFU.EX2 R154, R154 ;  /* 0x0000009a009a7308 */ /* 0x000ea80000000800 */
[C---:B-1----:R-:W-:Y:S01]  /*bc30*/  LOP3.LUT R44, R52.reuse, 0xffff, RZ, 0xc0, !PT ;  /* 0x0000ffff342c7812 */ /* 0x042fe200078ec0ff */
[C---:B------:R-:W-:Y:S05]  /*bc40*/  HMMA.16816.F32.BF16 R76, R40.reuse, R106, R76 ;  /* 0x0000006a284c723c */ /* 0x040fea000004184c */
[----:B------:R-:W-:Y:S02]  /*bc50*/  LOP3.LUT R53, R52, 0xff, RZ, 0xc0, !PT ;  /* 0x000000ff34357812 */ /* 0x000fe400078ec0ff */
[----:B------:R-:W-:Y:S02]  /*bc60*/  SHF.R.U32.HI R52, RZ, 0x8, R44 ;  /* 0x00000008ff347819 */ /* 0x000fe4000001162c */
[----:B------:R-:W1:Y:S02]  /*bc70*/  LDSM.16.MT88.4 R44, [R190+0x7000] ;  /* 0x00700000be2c783b */ /* 0x000e640000004200 */
[----:B------:R-:W-:Y:S02]  /*bc80*/  LOP3.LUT R64, R55, UR15, R128, 0x96, !PT ;  /* 0x0000000f37407c12 */ /* 0x000fe4000f8e9680 */
[C---:B------:R-:W-:Y:S02]  /*bc90*/  LOP3.LUT R67, R54.reuse, 0xffff, RZ, 0xc0, !PT ;  /* 0x0000ffff36437812 */ /* 0x040fe400078ec0ff */
[----:B------:R-:W-:Y:S02]  /*bca0*/  PRMT R109, R53, 0x5410, R52 ;  /* 0x00005410356d7816 */ /* 0x000fe40000000034 */
[--C-:B------:R-:W-:Y:S02]  /*bcb0*/  SHF.R.U32.HI R55, RZ, 0x10, R54.reuse ;  /* 0x00000010ff377819 */ /* 0x100fe40000011636 */
[----:B------:R-:W-:Y:S02]  /*bcc0*/  LOP3.LUT R52, R65, 0xffff, RZ, 0xc0, !PT ;  /* 0x0000ffff41347812 */ /* 0x000fe400078ec0ff */
[----:B------:R-:W-:Y:S02]  /*bcd0*/  LOP3.LUT R103, R54, 0xff, RZ, 0xc0, !PT ;  /* 0x000000ff36677812 */ /* 0x000fe400078ec0ff */
[----:B------:R-:W-:Y:S02]  /*bce0*/  SHF.R.U32.HI R102, RZ, 0x18, R54 ;  /* 0x00000018ff667819 */ /* 0x000fe40000011636 */
[----:B------:R-:W-:Y:S02]  /*bcf0*/  LOP3.LUT R54, R66, 0xff, RZ, 0xc0, !PT ;  /* 0x000000ff42367812 */ /* 0x000fe400078ec0ff */
[----:B------:R-:W-:Y:S02]  /*bd00*/  LOP3.LUT R55, R55, 0xff, RZ, 0xc0, !PT ;  /* 0x000000ff37377812 */ /* 0x000fe400078ec0ff */
[----:B------:R-:W-:Y:S02]  /*bd10*/  LOP3.LUT R53, R65, 0xff, RZ, 0xc0, !PT ;  /* 0x000000ff41357812 */ /* 0x000fe400078ec0ff */
[----:B------:R-:W-:Y:S02]  /*bd20*/  SHF.R.U32.HI R52, RZ, 0x8, R52 ;  /* 0x00000008ff347819 */ /* 0x000fe40000011634 */
[----:B------:R-:W-:Y:S02]  /*bd30*/  PRMT R108, R54, 0x5410, R108 ;  /* 0x00005410366c7816 */ /* 0x000fe4000000006c */
[----:B------:R-:W-:Y:S02]  /*bd40*/  PRMT R105, R55, 0x5410, R102 ;  /* 0x0000541037697816 */ /* 0x000fe40000000066 */
[----:B------:R-:W-:Y:S02]  /*bd50*/  PRMT R104, R53, 0x5410, R52 ;  /* 0x0000541035687816 */ /* 0x000fe40000000034 */
[----:B------:R-:W3:Y:S01]  /*bd60*/  LDSM.16.MT88.4 R52, [R191+0x7000] ;  /* 0x00700000bf34783b */ /* 0x000ee20000004200 */
[----:B------:R-:W-:Y:S02]  /*bd70*/  LOP3.LUT R59, R64, 0xff, RZ, 0xc0, !PT ;  /* 0x000000ff403b7812 */ /* 0x000fe400078ec0ff */
[----:B------:R-:W-:Y:S02]  /*bd80*/  SHF.R.U32.HI R56, RZ, 0x8, R67 ;  /* 0x00000008ff387819 */ /* 0x000fe40000011643 */
[----:B------:R-:W-:Y:S02]  /*bd90*/  SHF.R.U32.HI R57, RZ, 0x10, R64 ;  /* 0x00000010ff397819 */ /* 0x000fe40000011640 */
[--C-:B------:R-:W-:Y:S02]  /*bda0*/  SHF.R.U32.HI R58, RZ, 0x10, R65.reuse ;  /* 0x00000010ff3a7819 */ /* 0x100fe40000011641 */
[----:B------:R-:W-:Y:S01]  /*bdb0*/  LOP3.LUT R57, R57, 0xff, RZ, 0xc0, !PT ;  /* 0x000000ff39397812 */ /* 0x000fe200078ec0ff */
[-C--:B-1----:R-:W-:Y:S03]  /*bdc0*/  HMMA.16816.F32.BF16 R80, R40, R44.reuse, R80 ;  /* 0x0000002c2850723c */ /* 0x082fe60000041850 */
[----:B------:R-:W-:Y:S02]  /*bdd0*/  LOP3.LUT R58, R58, 0xff, RZ, 0xc0, !PT ;  /* 0x000000ff3a3a7812 */ /* 0x000fe400078ec0ff */
[----:B------:R-:W-:Y:S01]  /*bde0*/  SHF.R.U32.HI R65, RZ, 0x18, R65 ;  /* 0x00000018ff417819 */ /* 0x000fe20000011641 */
[C---:B------:R-:W-:Y:S05]  /*bdf0*/  HMMA.16816.F32.BF16 R20, R36.reuse, R44, R20 ;  /* 0x0000002c2414723c */ /* 0x040fea0000041814 */
[----:B------:R-:W-:Y:S01]  /*be00*/  PRMT R102, R58, 0x5410, R65 ;  /* 0x000054103a667816 */ /* 0x000fe20000000041 */
[-C--:B------:R-:W-:Y:S05]  /*be10*/  HMMA.16816.F32.BF16 R84, R36, R46.reuse, R84 ;  /* 0x0000002e2454723c */ /* 0x080fea0000041854 */
[----:B------:R-:W-:Y:S01]  /*be20*/  PRMT R103, R103, 0x5410, R56 ;  /* 0x0000541067677816 */ /* 0x000fe20000000038 */
[C---:B------:R-:W-:Y:S05]  /*be30*/  HMMA.16816.F32.BF16 R88, R40.reuse, R46, R88 ;  /* 0x0000002e2858723c */ /* 0x040fea0000041858 */
[----:B------:R-:W-:Y:S02]  /*be40*/  LOP3.LUT R56, R64, 0xffff, RZ, 0xc0, !PT ;  /* 0x0000ffff40387812 */ /* 0x000fe400078ec0ff */
[----:B------:R-:W-:Y:S04]  /*be50*/  SHF.R.U32.HI R64, RZ, 0x18, R64 ;  /* 0x00000018ff407819 */ /* 0x000fe80000011640 */
[----:B------:R-:W-:Y:S01]  /*be60*/  PRMT R66, R57, 0x5410, R64 ;  /* 0x0000541039427816 */ /* 0x000fe20000000040 */
[-C--:B---3--:R-:W-:Y:S03]  /*be70*/  HMMA.16816.F32.BF16 R24, R40, R52.reuse, R24 ;  /* 0x000000342818723c */ /* 0x088fe60000041818 */
[--C-:B------:R-:W-:Y:S02]  /*be80*/  HSET2.LE.AND R64, R103, R152.reuse, PT ;  /* 0x0000009867407233 */ /* 0x100fe40003803000 */
[----:B------:R1:W3:Y:S01]  /*be90*/  MUFU.EX2 R103, R62 ;  /* 0x0000003e00677308 */ /* 0x0002e20000000800 */
[C---:B------:R-:W-:Y:S05]  /*bea0*/  HMMA.16816.F32.BF16 R92, R36.reuse, R52, R92 ;  /* 0x00000034245c723c */ /* 0x040fea000004185c */
[----:B------:R-:W-:Y:S01]  /*beb0*/  SHF.R.U32.HI R56, RZ, 0x8, R56 ;  /* 0x00000008ff387819 */ /* 0x000fe20000011638 */
[-C--:B------:R-:W-:Y:S05]  /*bec0*/  HMMA.16816.F32.BF16 R28, R36, R54.reuse, R28 ;  /* 0x00000036241c723c */ /* 0x080fea000004181c */
[----:B------:R-:W-:Y:S01]  /*bed0*/  PRMT R67, R59, 0x5410, R56 ;  /* 0x000054103b437816 */ /* 0x000fe20000000038 */
[----:B------:R-:W-:Y:S01]  /*bee0*/  HMMA.16816.F32.BF16 R48, R40, R54, R48 ;  /* 0x000000362830723c */ /* 0x000fe20000041830 */
[----:B------:R-:W4:Y:S04]  /*bef0*/  LDSM.16.MT88.4 R56, [R192+0x7800] ;  /* 0x00780000c038783b */ /* 0x000f280000004200 */
[--C-:B------:R-:W-:Y:S02]  /*bf00*/  HSET2.LE.AND R44, R104, R152.reuse, PT ;  /* 0x00000098682c7233 */ /* 0x100fe40003803000 */
[--C-:B------:R-:W-:Y:S01]  /*bf10*/  HSET2.LE.AND R45, R102, R152.reuse, PT ;  /* 0x00000098662d7233 */ /* 0x100fe20003803000 */
[----:B------:R-:W-:Y:S03]  /*bf20*/  IMAD.MOV.U32 R102, RZ, RZ, R2 ;  /* 0x000000ffff667224 */ /* 0x000fe600078e0002 */
[--C-:B------:R-:W-:Y:S02]  /*bf30*/  HSET2.LE.AND R60, R109, R152.reuse, PT ;  /* 0x000000986d3c7233 */ /* 0x100fe40003803000 */
[--C-:B------:R-:W-:Y:S02]  /*bf40*/  HSET2.LE.AND R61, R108, R152.reuse, PT ;  /* 0x000000986c3d7233 */ /* 0x100fe40003803000 */
[----:B--2---:R-:W-:Y:S02]  /*bf50*/  F2FP.BF16.F32.PACK_AB R137, R154, R150 ;  /* 0x000000969a89723e */ /* 0x004fe400000010ff */
[----:B------:R-:W-:Y:S02]  /*bf60*/  F2FP.BF16.F32.PACK_AB R138, R159, R162 ;  /* 0x000000a29f8a723e */ /* 0x000fe400000010ff */
[----:B------:R-:W-:Y:S02]  /*bf70*/  LOP3.LUT R136, R44, R136, RZ, 0xc0, !PT ;  /* 0x000000882c887212 */ /* 0x000fe400078ec0ff */
[----:B------:R-:W-:Y:S02]  /*bf80*/  LOP3.LUT R137, R45, R137, RZ, 0xc0, !PT ;  /* 0x000000892d897212 */ /* 0x000fe400078ec0ff */
[----:B------:R-:W-:Y:S01]  /*bf90*/  LOP3.LUT R138, R60, R138, RZ, 0xc0, !PT ;  /* 0x0000008a3c8a7212 */ /* 0x000fe200078ec0ff */
[----:B------:R-:W2:Y:S01]  /*bfa0*/  LDSM.16.MT88.4 R44, [R190+0x7800] ;  /* 0x00780000be2c783b */ /* 0x000ea20000004200 */
[----:B------:R-:W-:Y:S02]  /*bfb0*/  LOP3.LUT R139, R61, R139, RZ, 0xc0, !PT ;  /* 0x0000008b3d8b7212 */ /* 0x000fe400078ec0ff */
[--C-:B------:R-:W-:Y:S02]  /*bfc0*/  HSET2.LE.AND R65, R105, R152.reuse, PT ;  /* 0x0000009869417233 */ /* 0x100fe40003803000 */
[--C-:B-1----:R-:W-:Y:S02]  /*bfd0*/  HSET2.LE.AND R62, R67, R152.reuse, PT ;  /* 0x00000098433e7233 */ /* 0x102fe40003803000 */
[----:B------:R-:W-:Y:S01]  /*bfe0*/  HSET2.LE.AND R63, R66, R152, PT ;  /* 0x00000098423f7233 */ /* 0x000fe20003803000 */
[-C--:B------:R-:W-:Y:S01]  /*bff0*/  HMMA.16816.F32.BF16 R108, R136, R112.reuse, R4 ;  /* 0x00000070886c723c */ /* 0x080fe20000041804 */
[----:B------:R-:W1:Y:S04]  /*c000*/  LDSM.16.MT88.4 R4, [R191+0x7800] ;  /* 0x00780000bf04783b */ /* 0x000e680000004200 */
[----:B------:R-:W-:Y:S02]  /*c010*/  F2FP.BF16.F32.PACK_AB R132, R148, R149 ;  /* 0x000000959484723e */ /* 0x000fe400000010ff */
[----:B------:R-:W-:Y:S04]  /*c020*/  F2FP.BF16.F32.PACK_AB R133, R140, R141 ;  /* 0x0000008d8c85723e */ /* 0x000fe800000010ff */
[----:B------:R-:W-:Y:S02]  /*c030*/  F2FP.BF16.F32.PACK_AB R134, R156, R145 ;  /* 0x000000919c86723e */ /* 0x000fe400000010ff */
[----:B---3--:R-:W-:Y:S02]  /*c040*/  F2FP.BF16.F32.PACK_AB R135, R155, R103 ;  /* 0x000000679b87723e */ /* 0x008fe400000010ff */
[----:B------:R-:W-:Y:S02]  /*c050*/  LOP3.LUT R132, R62, R132, RZ, 0xc0, !PT ;  /* 0x000000843e847212 */ /* 0x000fe400078ec0ff */
[----:B------:R-:W-:Y:S02]  /*c060*/  LOP3.LUT R133, R63, R133, RZ, 0xc0, !PT ;  /* 0x000000853f857212 */ /* 0x000fe400078ec0ff */
[----:B------:R-:W-:Y:S02]  /*c070*/  LOP3.LUT R134, R64, R134, RZ, 0xc0, !PT ;  /* 0x0000008640867212 */ /* 0x000fe400078ec0ff */
[----:B------:R-:W-:Y:S07]  /*c080*/  LOP3.LUT R135, R65, R135, RZ, 0xc0, !PT ;  /* 0x0000008741877212 */ /* 0x000fee00078ec0ff */
[C---:B------:R-:W-:Y:S06]  /*c090*/  HMMA.16816.F32.BF16 R104, R132.reuse, R112, R8 ;  /* 0x000000708468723c */ /* 0x040fec0000041808 */
[-C--:B------:R-:W-:Y:S05]  /*c0a0*/  HMMA.16816.F32.BF16 R116, R132, R114.reuse, R12 ;  /* 0x000000728474723c */ /* 0x080fea000004180c */
[----:B------:R-:W-:Y:S01]  /*c0b0*/  FADD.FTZ R11, R233, R96 ;  /* 0x00000060e90b7221 */ /* 0x000fe20000010000 */
[C---:B------:R-:W-:Y:S05]  /*c0c0*/  HMMA.16816.F32.BF16 R112, R136.reuse, R114, R16 ;  /* 0x000000728870723c */ /* 0x040fea0000041810 */
[----:B------:R-:W-:Y:S01]  /*c0d0*/  FADD.FTZ R10, R230, R98 ;  /* 0x00000062e60a7221 */ /* 0x000fe20000010000 */
[-C--:B----4-:R-:W-:Y:S05]  /*c0e0*/  HMMA.16816.F32.BF16 R68, R136, R56.reuse, R68 ;  /* 0x000000388844723c */ /* 0x090fea0000041844 */
[----:B------:R-:W-:Y:S01]  /*c0f0*/  FADD.FTZ R9, R222, R97 ;  /* 0x00000061de097221 */ /* 0x000fe20000010000 */
[C---:B------:R-:W-:Y:S05]  /*c100*/  HMMA.16816.F32.BF16 R72, R132.reuse, R56, R72 ;  /* 0x000000388448723c */ /* 0x040fea0000041848 */
[----:B------:R-:W-:Y:S01]  /*c110*/  FADD.FTZ R11, R241, R11 ;  /* 0x0000000bf10b7221 */ /* 0x000fe20000010000 */
[-C--:B------:R-:W-:Y:S05]  /*c120*/  HMMA.16816.F32.BF16 R120, R132, R58.reuse, R32 ;  /* 0x0000003a8478723c */ /* 0x080fea0000041820 */
        /* <DEDUP_REMOVED lines=70> */
.L_x_1514:
[----:B------:R-:W2:Y:S01]  /*c590*/  LDL R41, [R1+0x28] ;  /* 0x0000280001297983 */ /* 0x000ea20000100800 */
[----:B------:R-:W-:Y:S01]  /*c5a0*/  ULDC UR4, c[0x0][0x38c] ;  /* 0x0000e30000047ab9 */ /* 0x000fe20000000800 */
[----:B------:R-:W-:Y:S01]  /*c5b0*/  UMOV UR5, 0x400 ;  /* 0x0000040000057882 */ /* 0x000fe20000000000 */
[----:B------:R-:W-:Y:S01]  /*c5c0*/  MOV R34, 0x20 ;  /* 0x0000002000227802 */ /* 0x000fe20000000f00 */
[----:B------:R-:W1:Y:S04]  /*c5d0*/  SHFL.BFLY PT, R3, R224, 0x2, 0x1f ;  /* 0x0c401f00e0037f89 */ /* 0x000e6800000e0000 */
        /* <DEDUP_REMOVED lines=11> */
[----:B------:R-:W-:-:S04]  /*c690*/  SHF.R.S32.HI R39, RZ, 0x1f, R40 ;  /* 0x0000001fff277819 */ /* 0x000fc80000011428 */
[-C--:B------:R-:W-:Y:S01]  /*c6a0*/  LEA.HI R32, R39, R40.reuse, RZ, 0x2 ;  /* 0x0000002827207211 */ /* 0x080fe200078f10ff */
[----:B-1----:R-:W-:Y:S01]  /*c6b0*/  FADD.FTZ R35, R3, R6 ;  /* 0x0000000603237221 */ /* 0x002fe20000010000 */
[----:B------:R-:W-:Y:S01]  /*c6c0*/  MOV R3, 0x3f800000 ;  /* 0x3f80000000037802 */ /* 0x000fe20000000f00 */
[----:B------:R-:W1:Y:S01]  /*c6d0*/  SHFL.BFLY PT, R6, R5, 0x1, 0x1f ;  /* 0x0c201f0005067f89 */ /* 0x000e6200000e0000 */
[----:B------:R-:W-:Y:S01]  /*c6e0*/  LEA.HI R39, R39, R40, RZ, 0x5 ;  /* 0x0000002827277211 */ /* 0x000fe200078f28ff */
[----:B---3--:R-:W-:Y:S01]  /*c6f0*/  FADD.FTZ R36, R0, R8 ;  /* 0x0000000800247221 */ /* 0x008fe20000010000 */
[----:B------:R-:W-:Y:S02]  /*c700*/  FSETP.NE.FTZ.AND P6, PT, R35, RZ, PT ;  /* 0x000000ff2300720b */ /* 0x000fe40003fd5000 */
[----:B------:R-:W-:Y:S01]  /*c710*/  MOV R0, 0x3f800000 ;  /* 0x3f80000000007802 */ /* 0x000fe20000000f00 */
[----:B----4-:R-:W-:Y:S01]  /*c720*/  FADD.FTZ R37, R4, R7 ;  /* 0x0000000704257221 */ /* 0x010fe20000010000 */
[----:B------:R-:W-:-:S02]  /*c730*/  SHF.R.S32.HI R4, RZ, 0x1f, R32 ;  /* 0x0000001fff047819 */ /* 0x000fc40000011420 */
[----:B------:R-:W-:Y:S02]  /*c740*/  FSETP.NE.FTZ.AND P5, PT, R36, RZ, PT ;  /* 0x000000ff2400720b */ /* 0x000fe40003fb5000 */
[----:B------:R-:W-:Y:S02]  /*c750*/  FSETP.NE.FTZ.AND P4, PT, R37, RZ, PT ;  /* 0x000000ff2500720b */ /* 0x000fe40003f95000 */
[----:B------:R-:W-:-:S03]  /*c760*/  SHF.R.S32.HI R33, RZ, 0x5, R39 ;  /* 0x00000005ff217819 */ /* 0x000fc60000011427 */
[----:B------:R-:W3:Y:S01]  /*c770*/  @P6 MUFU.RCP R0, R35 ;  /* 0x0000002300006308 */ /* 0x000ee20000001000 */
[----:B-1----:R-:W-:Y:S01]  /*c780*/  FADD.FTZ R38, R5, R6 ;  /* 0x0000000605267221 */ /* 0x002fe20000010000 */
[----:B------:R-:W-:-:S06]  /*c790*/  SHF.R.S32.HI R6, RZ, 0x2, R32 ;  /* 0x00000002ff067819 */ /* 0x000fcc0000011420 */
[----:B------:R-:W1:Y:S01]  /*c7a0*/  @P5 MUFU.RCP R3, R36 ;  /* 0x0000002400035308 */ /* 0x000e620000001000 */
[----:B------:R-:W-:Y:S02]  /*c7b0*/  MOV R5, 0x3f800000 ;  /* 0x3f80000000057802 */ /* 0x000fe40000000f00 */
[----:B------:R-:W-:Y:S02]  /*c7c0*/  FSETP.NE.FTZ.AND P3, PT, R38, RZ, PT ;  /* 0x000000ff2600720b */ /* 0x000fe40003f75000 */
[----:B------:R-:W-:Y:S01]  /*c7d0*/  LEA.HI R4, R4, R6, RZ, 0x3 ;  /* 0x0000000604047211 */ /* 0x000fe200078f18ff */
[----:B---3--:R-:W-:Y:S02]  /*c7e0*/  FMUL.FTZ R0, R0, UR4 ;  /* 0x0000000400007c20 */ /* 0x008fe40008410000 */
[----:B------:R-:W3:Y:S01]  /*c7f0*/  @P4 MUFU.RCP R5, R37 ;  /* 0x0000002500054308 */ /* 0x000ee20000001000 */
[----:B------:R-:W-:Y:S02]  /*c800*/  LOP3.LUT R21, R4, 0xfffffff8, RZ, 0xc0, !PT ;  /* 0xfffffff804157812 */ /* 0x000fe400078ec0ff */
[----:B------:R-:W-:Y:S01]  /*c810*/  MOV R4, 0x3f800000 ;  /* 0x3f80000000047802 */ /* 0x000fe20000000f00 */
[----:B------:R-:W-:Y:S01]  /*c820*/  FMUL.FTZ R108, R0, R108 ;  /* 0x0000006c006c7220 */ /* 0x000fe20000410000 */
[----:B------:R-:W-:Y:S01]  /*c830*/  IADD3 R21, R6, -R21, RZ ;  /* 0x8000001506157210 */ /* 0x000fe20007ffe0ff */
[C---:B------:R-:W-:Y:S01]  /*c840*/  FMUL.FTZ R9, R0.reuse, R109 ;  /* 0x0000006d00097220 */ /* 0x040fe20000410000 */
[C---:B------:R-:W-:Y:S01]  /*c850*/  FMUL.FTZ R112, R0.reuse, R112 ;  /* 0x0000007000707220 */ /* 0x040fe20000410000 */
[C---:B------:R-:W-:Y:S01]  /*c860*/  FMUL.FTZ R7, R0.reuse, R113 ;  /* 0x0000007100077220 */ /* 0x040fe20000410000 */
        /* <DEDUP_REMOVED lines=34> */
[----:B------:R-:W-:Y:S01]  /*ca90*/  FMUL.FTZ R104, R5, R104 ;  /* 0x0000006805687220 */ /* 0x000fe20000410000 */
[----:B------:R-:W-:Y:S01]  /*caa0*/  SHF.L.U32 R6, R21, 0x6, RZ ;  /* 0x0000000615067819 */ /* 0x000fe200000006ff */
[----:B------:R-:W-:Y:S01]  /*cab0*/  FMUL.FTZ R11, R5, R105 ;  /* 0x00000069050b7220 */ /* 0x000fe20000410000 */
[----:B------:R-:W-:Y:S01]  /*cac0*/  IADD3 R3, -R3, R40, RZ ;  /* 0x0000002803037210 */ /* 0x000fe20007ffe1ff */
[----:B------:R-:W-:Y:S01]  /*cad0*/  FMUL.FTZ R106, R4, R106 ;  /* 0x0000006a046a7220 */ /* 0x000fe20000410000 */
[----:B------:R-:W-:Y:S01]  /*cae0*/  LOP3.LUT R6, R6, 0x1c0, RZ, 0xc0, !PT ;  /* 0x000001c006067812 */ /* 0x000fe200078ec0ff */
[----:B------:R-:W-:Y:S01]  /*caf0*/  FMUL.FTZ R10, R4, R107 ;  /* 0x0000006b040a7220 */ /* 0x000fe20000410000 */
[C---:B------:R-:W-:Y:S01]  /*cb00*/  R2P PR, R21.reuse, 0x6 ;  /* 0x0000000615007804 */ /* 0x040fe20000000000 */
[----:B-1----:R-:W-:Y:S01]  /*cb10*/  ULEA UR4, UR4, UR5, 0x18 ;  /* 0x0000000504047291 */ /* 0x002fe2000f8ec03f */
[----:B------:R-:W-:Y:S01]  /*cb20*/  LOP3.LUT R21, R21, 0x1, RZ, 0xc0, !PT ;  /* 0x0000000115157812 */ /* 0x000fe200078ec0ff */
[----:B------:R-:W-:Y:S01]  /*cb30*/  FMUL.FTZ R116, R5, R116 ;  /* 0x0000007405747220 */ /* 0x000fe20000410000 */
[----:B------:R-:W-:Y:S01]  /*cb40*/  LEA R3, R33, R3, 0x9 ;  /* 0x0000000321037211 */ /* 0x000fe200078e48ff */
[----:B------:R-:W-:Y:S01]  /*cb50*/  FMUL.FTZ R12, R5, R117 ;  /* 0x00000075050c7220 */ /* 0x000fe20000410000 */
[----:B------:R-:W-:Y:S01]  /*cb60*/  LEA.HI R6, R6, R6, RZ, 0x1d ;  /* 0x0000000606067211 */ /* 0x000fe200078fe8ff */
[C---:B------:R-:W-:Y:S01]  /*cb70*/  FMUL.FTZ R118, R4.reuse, R118 ;  /* 0x0000007604767220 */ /* 0x040fe20000410000 */
[----:B------:R-:W-:Y:S01]  /*cb80*/  ISETP.NE.U32.AND P0, PT, R21, 0x1, PT ;  /* 0x000000011500780c */ /* 0x000fe20003f05070 */
[----:B------:R-:W-:Y:S01]  /*cb90*/  FMUL.FTZ R20, R4, R119 ;  /* 0x0000007704147220 */ /* 0x000fe20000410000 */
[----:B------:R-:W-:Y:S01]  /*cba0*/  MOV R32, 0xfffffff0 ;  /* 0xfffffff000207802 */ /* 0x000fe20000000f00 */
[----:B------:R-:W-:Y:S01]  /*cbb0*/  FMUL.FTZ R72, R5, R72 ;  /* 0x0000004805487220 */ /* 0x000fe20000410000 */
[----:B------:R-:W-:Y:S01]  /*cbc0*/  LEA R3, R3, R6, 0x1 ;  /* 0x0000000603037211 */ /* 0x000fe200078e08ff */
[----:B------:R-:W-:Y:S01]  /*cbd0*/  FMUL.FTZ R17, R5, R73 ;  /* 0x0000004905117220 */ /* 0x000fe20000410000 */
[----:B------:R-:W-:Y:S01]  /*cbe0*/  SEL R32, R32, 0x10, !P0 ;  /* 0x0000001020207807 */ /* 0x000fe20004000000 */
[C---:B------:R-:W-:Y:S01]  /*cbf0*/  FMUL.FTZ R74, R4.reuse, R74 ;  /* 0x0000004a044a7220 */ /* 0x040fe20000410000 */
[----:B------:R-:W-:Y:S01]  /*cc00*/  LEA R3, R3, UR4, 0x1 ;  /* 0x0000000403037c11 */ /* 0x000fe2000f8e08ff */
[----:B------:R-:W-:Y:S01]  /*cc10*/  FMUL.FTZ R16, R4, R75 ;  /* 0x0000004b04107220 */ /* 0x000fe20000410000 */
[----:B------:R-:W-:Y:S01]  /*cc20*/  F2FP.BF16.F32.PACK_AB R9, R9, R108 ;  /* 0x0000006c0909723e */ /* 0x000fe200000010ff */
[C---:B------:R-:W-:Y:S01]  /*cc30*/  FMUL.FTZ R120, R5.reuse, R120 ;  /* 0x0000007805787220 */ /* 0x040fe20000410000 */
[----:B------:R-:W-:Y:S01]  /*cc40*/  F2FP.BF16.F32.PACK_AB R8, R8, R110 ;  /* 0x0000006e0808723e */ /* 0x000fe200000010ff */
[----:B------:R-:W-:Y:S01]  /*cc50*/  FMUL.FTZ R13, R5, R121 ;  /* 0x00000079050d7220 */ /* 0x000fe20000410000 */
[----:B------:R-:W-:Y:S01]  /*cc60*/  F2FP.BF16.F32.PACK_AB R0, R0, R114 ;  /* 0x000000720000723e */ /* 0x000fe200000010ff */
[----:B------:R-:W-:Y:S01]  /*cc70*/  STS [R3], R9 ;  /* 0x0000000903007388 */ /* 0x000fe20000000800 */
[----:B------:R-:W-:Y:S01]  /*cc80*/  IADD3 R6, R3, R32, RZ ;  /* 0x0000002003067210 */ /* 0x000fe20007ffe0ff */
[C---:B------:R-:W-:Y:S01]  /*cc90*/  FMUL.FTZ R122, R4.reuse, R122 ;  /* 0x0000007a047a7220 */ /* 0x040fe20000410000 */
[----:B------:R-:W-:Y:S01]  /*cca0*/  F2FP.BF16.F32.PACK_AB R7, R7, R112 ;  /* 0x000000700707723e */ /* 0x000fe200000010ff */
[----:B------:R-:W-:Y:S01]  /*ccb0*/  STS [R3+0x400], R8 ;  /* 0x0004000803007388 */ /* 0x000fe20000000800 */
[----:B------:R-:W-:Y:S01]  /*ccc0*/  F2FP.BF16.F32.PACK_AB R11, R11, R104 ;  /* 0x000000680b0b723e */ /* 0x000fe200000010ff */
[----:B------:R-:W-:Y:S01]  /*ccd0*/  FMUL.FTZ R25, R4, R123 ;  /* 0x0000007b04197220 */ /* 0x000fe20000410000 */
[----:B------:R-:W-:Y:S01]  /*cce0*/  F2FP.BF16.F32.PACK_AB R10, R10, R106 ;  /* 0x0000006a0a0a723e */ /* 0x000fe200000010ff */
[----:B------:R1:W-:Y:S01]  /*ccf0*/  STS [R6+0x400], R0 ;  /* 0x0004000006007388 */ /* 0x0003e20000000800 */
[----:B------:R-:W-:Y:S01]  /*cd00*/  SEL R34, R34, 0xffffffe0, !P1 ;  /* 0xffffffe022227807 */ /* 0x000fe20004800000 */
[C---:B------:R-:W-:Y:S01]  /*cd10*/  FMUL.FTZ R124, R5.reuse, R124 ;  /* 0x0000007c057c7220 */ /* 0x040fe20000410000 */
[----:B------:R-:W-:Y:S01]  /*cd20*/  F2FP.BF16.F32.PACK_AB R12, R12, R116 ;  /* 0x000000740c0c723e */ /* 0x000fe200000010ff */
        /* <DEDUP_REMOVED lines=19> */
[C---:B------:R-:W-:Y:S01]  /*ce60*/  FMUL.FTZ R86, R4.reuse, R86 ;  /* 0x0000005604567220 */ /* 0x040fe20000410000 */
        /* <DEDUP_REMOVED lines=11> */
[----:B------:R-:W-:-:S02]  /*cf20*/  F2FP.BF16.F32.PACK_AB R22, R22, R88 ;  /* 0x000000581616723e */ /* 0x000fc400000010ff */
[----:B----4-:R-:W-:Y:S01]  /*cf30*/  IADD3 R3, R3, R34, RZ ;  /* 0x0000002203037210 */ /* 0x010fe20007ffe0ff */
[----:B------:R-:W-:Y:S01]  /*cf40*/  FMUL.FTZ R10, R5, R132 ;  /* 0x00000084050a7220 */ /* 0x000fe20000410000 */
[----:B------:R-:W-:Y:S02]  /*cf50*/  F2FP.BF16.F32.PACK_AB R21, R91, R90 ;  /* 0x0000005a5b15723e */ /* 0x000fe400000010ff */
[----:B------:R-:W-:Y:S01]  /*cf60*/  F2FP.BF16.F32.PACK_AB R31, R31, R124 ;  /* 0x0000007c1f1f723e */ /* 0x000fe200000010ff */
[----:B------:R-:W-:Y:S01]  /*cf70*/  STS [R3], R19 ;  /* 0x0000001303007388 */ /* 0x000fe20000000800 */
[----:B------:R-:W-:Y:S02]  /*cf80*/  F2FP.BF16.F32.PACK_AB R30, R30, R126 ;  /* 0x0000007e1e1e723e */ /* 0x000fe400000010ff */
        /* <DEDUP_REMOVED lines=9> */
[----:B-----5:R-:W-:Y:S01]  /*d020*/  F2FP.BF16.F32.PACK_AB R12, R137, R136 ;  /* 0x00000088890c723e */ /* 0x020fe200000010ff */
[----:B------:R-:W-:Y:S01]  /*d030*/  STS [R3+0x2000], R17 ;  /* 0x0020001103007388 */ /* 0x000fe20000000800 */
[----:B------:R-:W-:-:S02]  /*d040*/  F2FP.BF16.F32.PACK_AB R11, R139, R138 ;  /* 0x0000008a8b0b723e */ /* 0x000fc400000010ff */
        /* <DEDUP_REMOVED lines=19> */
[----:B--2---:R-:W-:-:S02]  /*d180*/  ISETP.NE.AND P1, PT, R41, -0x1, PT ;  /* 0xffffffff2900780c */ /* 0x004fc40003f25270 */
[----:B-1----:R-:W-:-:S04]  /*d190*/  IADD3 R0, R34, 0x400, R0 ;  /* 0x0000040022007810 */ /* 0x002fc80007ffe000 */
[----:B------:R-:W-:Y:S02]  /*d1a0*/  IADD3 R0, R32, R0, RZ ;  /* 0x0000000020007210 */ /* 0x000fe40007ffe0ff */
[----:B---3--:R-:W-:-:S05]  /*d1b0*/  IADD3 R3, R34, R3, RZ ;  /* 0x0000000322037210 */ /* 0x008fca0007ffe0ff */
        /* <DEDUP_REMOVED lines=13> */
.L_x_1518:
        /* <DEDUP_REMOVED lines=9> */
[----:B------:R5:W-:Y:S01]  /*d320*/  STS [R9+0x2400], R95 ;  /* 0x0024005f09007388 */ /* 0x000be20000000800 */
[----:B------:R-:W3:Y:S05]  /*d330*/  S2R R26, SR_CTAID.Z ;  /* 0x00000000001a7919 */ /* 0x000eea0000002700 */
[----:B------:R-:W3:Y:S01]  /*d340*/  @P2 LDC.64 R6, c[0x0][0x2c0] ;  /* 0x0000b000ff062b82 */ /* 0x000ee20000000a00 */
[----:B------:R-:W3:Y:S01]  /*d350*/  S2R R16, SR_CTAID.X ;  /* 0x0000000000107919 */ /* 0x000ee20000002500 */
[----:B------:R-:W-:Y:S01]  /*d360*/  @!P0 CS2R R4, SRZ ;  /* 0x0000000000048805 */ /* 0x000fe2000001ff00 */
[----:B------:R-:W-:Y:S01]  /*d370*/  STS [R3+0x2000], R10 ;  /* 0x0020000a03007388 */ /* 0x000fe20000000800 */
        /* <DEDUP_REMOVED lines=13> */
.L_x_1519:
        /* <DEDUP_REMOVED lines=11> */
.L_x_1520:
[----:B------:R4:W5:Y:S01]  /*d500*/  LDL R27, [R1+0x20] ;  /* 0x00002000011b7983 */ /* 0x0009620000100800 */
[----:B-1----:R-:W-:Y:S01]  /*d510*/  IMAD R7, R12, R3, RZ ;  /* 0x000000030c077224 */ /* 0x002fe200078e02ff */
[----:B------:R-:W1:Y:S01]  /*d520*/  @P4 LDC R13, c[0x0][0x2e8] ;  /* 0x0000ba00ff0d4b82 */ /* 0x000e620000000800 */
[----:B------:R-:W-:-:S07]  /*d530*/  LOP3.LUT R3, R39, 0xffffffe0, RZ, 0xc0, !PT ;  /* 0xffffffe027037812 */ /* 0x000fce00078ec0ff */
[----:B------:R-:W-:Y:S01]  /*d540*/  BAR.SYNC.DEFER_BLOCKING 0x0 ;  /* 0x0000000000007b1d */ /* 0x000fe20000010000 */
[----:B------:R-:W-:Y:S01]  /*d550*/  @P6 FMUL.FTZ R8, R8, 0.69314718246459960938 ;  /* 0x3f31721808086820 */ /* 0x000fe20000410000 */
[----:B------:R-:W-:Y:S02]  /*d560*/  SEL R7, R7, RZ, !P2 ;  /* 0x000000ff07077207 */ /* 0x000fe40005000000 */
[----:B------:R-:W-:-:S04]  /*d570*/  IADD3 R3, -R3, R40, RZ ;  /* 0x0000002803037210 */ /* 0x000fc80007ffe1ff */
[----:B------:R-:W2:Y:S01]  /*d580*/  @P5 LDC R14, c[0x0][0x2e8] ;  /* 0x0000ba00ff0e5b82 */ /* 0x000ea20000000800 */
[----:B------:R-:W4:Y:S01]  /*d590*/  @P3 MUFU.LG2 R10, R38 ;  /* 0x00000026000a3308 */ /* 0x000f220000000c00 */
[----:B------:R-:W-:Y:S01]  /*d5a0*/  LOP3.LUT P2, RZ, R3, 0x3, RZ, 0xc0, !PT ;  /* 0x0000000303ff7812 */ /* 0x000fe2000784c0ff */
[----:B---3--:R-:W-:Y:S01]  /*d5b0*/  IMAD R3, R16, R6, RZ ;  /* 0x0000000610037224 */ /* 0x008fe200078e02ff */
[----:B------:R-:W-:Y:S01]  /*d5c0*/  MOV R23, 0x7f800000 ;  /* 0x7f80000000177802 */ /* 0x000fe20000000f00 */
[----:B------:R-:W-:Y:S01]  /*d5d0*/  @P6 FFMA.FTZ R23, R101, R9, R8 ;  /* 0x0000000965176223 */ /* 0x000fe20000010008 */
[----:B------:R-:W-:Y:S02]  /*d5e0*/  IMAD R0, R26, R0, R7 ;  /* 0x000000001a007224 */ /* 0x000fe400078e0207 */
[----:B------:R-:W-:Y:S01]  /*d5f0*/  @P5 FMUL.FTZ R9, R15, 0.69314718246459960938 ;  /* 0x3f3172180f095820 */ /* 0x000fe20000410000 */
[----:B------:R-:W3:Y:S01]  /*d600*/  @P3 LDC R12, c[0x0][0x2e8] ;  /* 0x0000ba00ff0c3b82 */ /* 0x000ee20000000800 */
[----:B------:R-:W2:Y:S01]  /*d610*/  @P4 MUFU.LG2 R11, R37 ;  /* 0x00000025000b4308 */ /* 0x000ea20000000c00 */
[----:B------:R-:W-:Y:S01]  /*d620*/  SHF.L.U32 R8, R3, 0x7, RZ ;  /* 0x0000000703087819 */ /* 0x000fe200000006ff */
[----:B------:R-:W-:Y:S01]  /*d630*/  BSSY B0, `(.L_x_1521) ;  /* 0x0000038000007945 */ /* 0x000fe20003800000 */
[----:B------:R-:W-:-:S02]  /*d640*/  MOV R20, 0x7f800000 ;  /* 0x7f80000000147802 */ /* 0x000fc40000000f00 */
[----:B------:R-:W-:Y:S02]  /*d650*/  MOV R22, 0x7f800000 ;  /* 0x7f80000000167802 */ /* 0x000fe40000000f00 */
[----:B------:R-:W-:Y:S01]  /*d660*/  MOV R21, 0x7f800000 ;  /* 0x7f80000000157802 */ /* 0x000fe20000000f00 */
[----:B------:R1:W3:Y:S01]  /*d670*/  LDS.128 R28, [R204+0x3800] ;  /* 0x00380000cc1c7984 */ /* 0x0002e20000000c00 */
[----:B----4-:R-:W-:Y:S01]  /*d680*/  @P3 FMUL.FTZ R3, R10, 0.69314718246459960938 ;  /* 0x3f3172180a033820 */ /* 0x010fe20000410000 */
[----:B------:R-:W-:Y:S02]  /*d690*/  SHF.R.S32.HI R10, RZ, 0x1f, R8 ;  /* 0x0000001fff0a7819 */ /* 0x000fe40000011408 */
[--C-:B------:R-:W-:Y:S02]  /*d6a0*/  IADD3 R8, P1, P0, R8, R4, R0.reuse ;  /* 0x0000000408087210 */ /* 0x100fe4000783e000 */
[----:B------:R-:W-:Y:S01]  /*d6b0*/  SHF.R.S32.HI R0, RZ, 0x1f, R0 ;  /* 0x0000001fff007819 */ /* 0x000fe20000011400 */
[----:B--2---:R-:W-:Y:S01]  /*d6c0*/  @P5 FFMA.FTZ R22, R100, R14, R9 ;  /* 0x0000000e64165223 */ /* 0x004fe20000010009 */
[----:B------:R-:W-:-:S04]  /*d6d0*/  @P4 FMUL.FTZ R7, R11, 0.69314718246459960938 ;  /* 0x3f3172180b074820 */ /* 0x000fc80000410000 */
[----:B-1----:R-:W-:Y:S01]  /*d6e0*/  @P4 FFMA.FTZ R20, R99, R13, R7 ;  /* 0x0000000d63144223 */ /* 0x002fe20000010007 */
[----:B------:R-:W-:Y:S01]  /*d6f0*/  IADD3.X R7, R10, R5, R0, P1, P0 ;  /* 0x000000050a077210 */ /* 0x000fe20000fe0400 */
[----:B---3--:R-:W-:Y:S01]  /*d700*/  @P3 FFMA.FTZ R21, R2, R12, R3 ;  /* 0x0000000c02153223 */ /* 0x008fe20000010003 */
[----:B------:R-:W-:Y:S06]  /*d710*/  @P2 BRA `(.L_x_1522) ;  /* 0x0000000000a42947 */ /* 0x000fec0003800000 */
[----:B------:R-:W2:Y:S01]  /*d720*/  LDL.LU R17, [R1+0x38] ;  /* 0x0000380001117983 */ /* 0x000ea20000300800 */
[----:B------:R-:W-:-:S04]  /*d730*/  SHF.R.S32.HI R0, RZ, 0x1f, R33 ;  /* 0x0000001fff007819 */ /* 0x000fc80000011421 */
[----:B------:R-:W-:-:S04]  /*d740*/  LEA.HI R0, R0, R33, RZ, 0x2 ;  /* 0x0000002100007211 */ /* 0x000fc800078f10ff */
[----:B------:R-:W-:-:S05]  /*d750*/  LOP3.LUT R0, R0, 0xffffffc, RZ, 0xc0, !PT ;  /* 0x0ffffffc00007812 */ /* 0x000fca00078ec0ff */
[----:B------:R-:W-:-:S04]  /*d760*/  IMAD.IADD R0, R33, 0x1, -R0 ;  /* 0x0000000121007824 */ /* 0x000fc800078e0a00 */
[----:B--2---:R-:W-:-:S04]  /*d770*/  IMAD R0, R0, 0x10, R17 ;  /* 0x0000001000007824 */ /* 0x004fc800078e0211 */
        /* <DEDUP_REMOVED lines=35> */
.L_x_1522:
[----:B------:R-:W-:Y:S05]  /*d9b0*/  BSYNC B0 ;  /* 0x0000000000007941 */ /* 0x000fea0003800000 */
.L_x_1521:
[----:B------:R-:W2:Y:S01]  /*d9c0*/  LDL.LU.64 R12, [R1+0x8] ;  /* 0x00000800010c7983 */ /* 0x000ea20000300a00 */
        /* <DEDUP_REMOVED lines=35> */
.L_x_1524:
[----:B------:R-:W-:Y:S05]  /*dc00*/  BSYNC B0 ;  /* 0x0000000000007941 */ /* 0x000fea0003800000 */
.L_x_1523:
        /* <DEDUP_REMOVED lines=21> */
.L_x_1526:
[----:B------:R-:W-:Y:S05]  /*dd60*/  BSYNC B0 ;  /* 0x0000000000007941 */ /* 0x000fea0003800000 */
.L_x_1525:
        /* <DEDUP_REMOVED lines=16> */
.L_x_1528:
[----:B------:R-:W-:Y:S05]  /*de70*/  BSYNC B0 ;  /* 0x0000000000007941 */ /* 0x000fea0003800000 */
.L_x_1527:
        /* <DEDUP_REMOVED lines=16> */
.L_x_1530:
[----:B------:R-:W-:Y:S05]  /*df80*/  BSYNC B0 ;  /* 0x0000000000007941 */ /* 0x000fea0003800000 */
.L_x_1529:
        /* <DEDUP_REMOVED lines=16> */
.L_x_1532:
[----:B------:R-:W-:Y:S05]  /*e090*/  BSYNC B0 ;  /* 0x0000000000007941 */ /* 0x000fea0003800000 */
.L_x_1531:
        /* <DEDUP_REMOVED lines=16> */
.L_x_1534:
[----:B------:R-:W-:Y:S05]  /*e1a0*/  BSYNC B0 ;  /* 0x0000000000007941 */ /* 0x000fea0003800000 */
.L_x_1533:
        /* <DEDUP_REMOVED lines=16> */
.L_x_1536:
[----:B------:R-:W-:Y:S05]  /*e2b0*/  BSYNC B0 ;  /* 0x0000000000007941 */ /* 0x000fea0003800000 */
.L_x_1535:
        /* <DEDUP_REMOVED lines=16> */
.L_x_1476:
[----:B------:R-:W2:Y:S01]  /*e3c0*/  LDL.LU R14, [R1+0x28] ;  /* 0x00002800010e7983 */ /* 0x000ea20000300800 */
[----:B------:R-:W1:Y:S01]  /*e3d0*/  LDC.U8 R0, c[0x0][0x3d9] ;  /* 0x0000f640ff007b82 */ /* 0x000e620000000000 */
[----:B------:R-:W-:Y:S01]  /*e3e0*/  LEA.HI R18, R29, R156, RZ, 0x3 ;  /* 0x0000009c1d127211 */ /* 0x000fe200078f18ff */
[----:B------:R-:W-:Y:S01]  /*e3f0*/  ULDC UR6, c[0x0][0x2d0] ;  /* 0x0000b40000067ab9 */ /* 0x000fe20000000800 */
[----:B------:R-:W-:Y:S01]  /*e400*/  ULDC.64 UR4, c[0x0][0x2a0] ;  /* 0x0000a80000047ab9 */ /* 0x000fe20000000a00 */
[----:B------:R-:W-:Y:S01]  /*e410*/  BSSY B0, `(.L_x_1537) ;  /* 0x000004e000007945 */ /* 0x000fe20003800000 */
[----:B------:R-:W-:-:S03]  /*e420*/  LOP3.LUT R15, R18, 0xfffffff8, RZ, 0xc0, !PT ;  /* 0xfffffff8120f7812 */ /* 0x000fc600078ec0ff */
        /* <DEDUP_REMOVED lines=16> */
[----:B------:R-:W3:Y:S01]  /*e530*/  @P0 LDC.64 R8, c[0x0][0x298] ;  /* 0x0000a600ff080b82 */ /* 0x000ee20000000a00 */
[----:B--2---:R-:W-:Y:S02]  /*e540*/  @!P0 IMAD R6, R0, R4, RZ ;  /* 0x0000000400068224 */ /* 0x004fe400078e02ff */
[----:B------:R-:W-:Y:S02]  /*e550*/  @P2 IMAD.MOV.U32 R0, RZ, RZ, 0x1 ;  /* 0x00000001ff002424 */ /* 0x000fe400078e00ff */
[----:B-1----:R-:W-:Y:S02]  /*e560*/  @!P2 IMAD R0, R7, R19, RZ ;  /* 0x000000130700a224 */ /* 0x002fe400078e02ff */
[C---:B------:R-:W-:Y:S02]  /*e570*/  @!P0 IMAD R12, R28.reuse, R5, R6 ;  /* 0x000000051c0c8224 */ /* 0x040fe400078e0206 */
[----:B------:R-:W-:Y:S02]  /*e580*/  IMAD R0, R28, R0, RZ ;  /* 0x000000001c007224 */ /* 0x000fe400078e02ff */
[----:B---3--:R-:W-:-:S03]  /*e590*/  @P0 IMAD.WIDE.U32 R2, R14, R8, RZ ;  /* 0x000000080e020225 */ /* 0x008fc600078e00ff */
[----:B------:R-:W-:Y:S01]  /*e5a0*/  SEL R0, R0, RZ, !P1 ;  /* 0x000000ff00007207 */ /* 0x000fe20004800000 */
[----:B------:R-:W-:Y:S02]  /*e5b0*/  @P2 IMAD R6, R11, R10, RZ ;  /* 0x0000000a0b062224 */ /* 0x000fe400078e02ff */
[----:B------:R-:W-:Y:S01]  /*e5c0*/  @!P2 IMAD.MOV.U32 R6, RZ, RZ, R7 ;  /* 0x000000ffff06a224 */ /* 0x000fe200078e0007 */
[----:B------:R-:W-:Y:S01]  /*e5d0*/  SHF.R.S32.HI R7, RZ, 0x1f, R16 ;  /* 0x0000001fff077819 */ /* 0x000fe20000011410 */
[----:B------:R-:W-:-:S04]  /*e5e0*/  @!P0 IMAD.WIDE.U32 R4, R28, R4, RZ ;  /* 0x000000041c048225 */ /* 0x000fc800078e00ff */
[----:B------:R-:W-:Y:S02]  /*e5f0*/  @P0 IMAD R9, R14, R9, R3 ;  /* 0x000000090e090224 */ /* 0x000fe400078e0203 */
[----:B------:R-:W-:Y:S01]  /*e600*/  @P0 IMAD.MOV.U32 R8, RZ, RZ, R2 ;  /* 0x000000ffff080224 */ /* 0x000fe200078e0002 */
[----:B------:R-:W-:Y:S01]  /*e610*/  @!P1 CS2R R2, SRZ ;  /* 0x0000000000029805 */ /* 0x000fe2000001ff00 */
[----:B----4-:R-:W-:Y:S02]  /*e620*/  @!P3 IMAD R14, R28, R13, RZ ;  /* 0x0000000d1c0eb224 */ /* 0x010fe400078e02ff */
[----:B------:R-:W-:Y:S02]  /*e630*/  IMAD R6, R16, R6, R0 ;  /* 0x0000000610067224 */ /* 0x000fe400078e0200 */
[----:B------:R-:W-:Y:S01]  /*e640*/  @!P0 IMAD.MOV.U32 R8, RZ, RZ, R4 ;  /* 0x000000ffff088224 */ /* 0x000fe200078e0004 */
[----:B------:R1:W-:Y:S01]  /*e650*/  @!P3 STL [R1+0x28], R14 ;  /* 0x0000280e0100b387 */ /* 0x0003e20000100800 */
[----:B------:R-:W-:Y:S01]  /*e660*/  IMAD.SHL.U32 R0, R15, 0x8, RZ ;  /* 0x000000080f007824 */ /* 0x000fe200078e00ff */
[----:B------:R-:W-:Y:S01]  /*e670*/  @P1 SHF.R.S32.HI R3, RZ, 0x1f, R14 ;  /* 0x0000001fff031819 */ /* 0x000fe2000001140e */
[----:B------:R-:W-:Y:S01]  /*e680*/  @!P0 IMAD.IADD R9, R5, 0x1, R12 ;  /* 0x0000000105098824 */ /* 0x000fe200078e020c */
[----:B------:R-:W-:Y:S01]  /*e690*/  SHF.R.S32.HI R4, RZ, 0x3, R18 ;  /* 0x00000003ff047819 */ /* 0x000fe20000011412 */
[----:B------:R-:W-:Y:S01]  /*e6a0*/  @P1 IMAD.MOV.U32 R2, RZ, RZ, R14 ;  /* 0x000000ffff021224 */ /* 0x000fe200078e000e */
[----:B------:R-:W-:Y:S01]  /*e6b0*/  IADD3 R8, P0, R0, R8, RZ ;  /* 0x0000000800087210 */ /* 0x000fe20007f1e0ff */
[----:B-----5:R-:W-:Y:S01]  /*e6c0*/  IMAD R5, R210, R17, RZ ;  /* 0x00000011d2057224 */ /* 0x020fe200078e02ff */
[----:B------:R-:W-:Y:S01]  /*e6d0*/  ISETP.GE.AND P3, PT, R0, UR6, PT ;  /* 0x0000000600007c0c */ /* 0x000fe2000bf66270 */
[----:B------:R-:W-:Y:S01]  /*e6e0*/  VIADD R24, R4, 0x10 ;  /* 0x0000001004187836 */ /* 0x000fe20000000000 */
[----:B------:R-:W-:Y:S01]  /*e6f0*/  LEA.HI.X.SX32 R9, R0, R9, 0x1, P0 ;  /* 0x0000000900097211 */ /* 0x000fe200000f0eff */
[C---:B------:R-:W-:Y:S01]  /*e700*/  VIADD R25, R4.reuse, 0x20 ;  /* 0x0000002004197836 */ /* 0x040fe20000000000 */
[--C-:B------:R-:W-:Y:S01]  /*e710*/  IADD3 R19, P2, P1, R5, R2, R6.reuse ;  /* 0x0000000205137210 */ /* 0x100fe2000795e006 */
[----:B------:R-:W-:Y:S01]  /*e720*/  IMAD R2, R7, UR4, RZ ;  /* 0x0000000407027c24 */ /* 0x000fe2000f8e02ff */
[----:B------:R-:W-:Y:S01]  /*e730*/  SHF.R.S32.HI R10, RZ, 0x1f, R5 ;  /* 0x0000001fff0a7819 */ /* 0x000fe20000011405 */
[----:B------:R-:W-:Y:S01]  /*e740*/  VIADD R26, R4, 0x30 ;  /* 0x00000030041a7836 */ /* 0x000fe20000000000 */
[----:B------:R-:W-:Y:S01]  /*e750*/  SHF.R.S32.HI R6, RZ, 0x1f, R6 ;  /* 0x0000001fff067819 */ /* 0x000fe20000011406 */
[----:B------:R-:W-:Y:S01]  /*e760*/  IMAD.WIDE.U32 R8, R16, UR4, R8 ;  /* 0x0000000410087c25 */ /* 0x000fe2000f8e0008 */
[----:B------:R-:W-:-:S02]  /*e770*/  SHF.R.S32.HI R5, RZ, 0x1f, R4 ;  /* 0x0000001fff057819 */ /* 0x000fc40000011404 */
[----:B------:R-:W-:Y:S01]  /*e780*/  IADD3.X R18, R10, R3, R6, P2, P1 ;  /* 0x000000030a127210 */ /* 0x000fe200017e2406 */
[----:B------:R-:W-:Y:S02]  /*e790*/  IMAD R6, R16, UR5, R2 ;  /* 0x0000000510067c24 */ /* 0x000fe4000f8e0202 */
[----:B------:R-:W-:-:S04]  /*e7a0*/  IMAD.WIDE R2, R238, 0x80, R4 ;  /* 0x00000080ee027825 */ /* 0x000fc800078e0204 */
[----:B-1----:R-:W-:Y:S02]  /*e7b0*/  IMAD.IADD R14, R165, 0x1, -R210 ;  /* 0x00000001a50e7824 */ /* 0x002fe400078e0ad2 */
[----:B------:R-:W-:-:S03]  /*e7c0*/  IMAD.IADD R7, R6, 0x1, R9 ;  /* 0x0000000106077824 */ /* 0x000fc600078e0209 */
[-C--:B------:R-:W-:Y:S02]  /*e7d0*/  ISETP.GE.AND P0, PT, R4, R14.reuse, PT ;  /* 0x0000000e0400720c */ /* 0x080fe40003f06270 */
[-C--:B------:R-:W-:Y:S02]  /*e7e0*/  ISETP.GE.AND P6, PT, R24, R14.reuse, PT ;  /* 0x0000000e1800720c */ /* 0x080fe40003fc6270 */
[----:B------:R-:W-:Y:S02]  /*e7f0*/  P2R R22, PR, RZ, 0x1 ;  /* 0x00000001ff167803 */ /* 0x000fe40000000000 */
[-C--:B------:R-:W-:Y:S02]  /*e800*/  ISETP.GE.OR P0, PT, R4, R14.reuse, P3 ;  /* 0x0000000e0400720c */ /* 0x080fe40001f06670 */
[-C--:B------:R-:W-:Y:S02]  /*e810*/  ISETP.GE.AND P5, PT, R25, R14.reuse, PT ;  /* 0x0000000e1900720c */ /* 0x080fe40003fa6270 */
[----:B------:R-:W-:-:S02]  /*e820*/  ISETP.GE.AND P4, PT, R26, R14, PT ;  /* 0x0000000e1a00720c */ /* 0x000fc40003f86270 */
[----:B------:R-:W-:-:S07]  /*e830*/  ISETP.GE.OR P1, PT, R24, R14, P3 ;  /* 0x0000000e1800720c */ /* 0x000fce0001f26670 */
        /* <DEDUP_REMOVED lines=11> */
.L_x_1538:
[----:B------:R-:W-:Y:S05]  /*e8f0*/  BSYNC B0 ;  /* 0x0000000000007941 */ /* 0x000fea0003800000 */
.L_x_1537:
        /* <DEDUP_REMOVED lines=16> */
.L_x_1540:
[----:B------:R-:W-:Y:S05]  /*ea00*/  BSYNC B0 ;  /* 0x0000000000007941 */ /* 0x000fea0003800000 */
.L_x_1539:
        /* <DEDUP_REMOVED lines=17> */
.L_x_1542:
[----:B------:R-:W-:Y:S05]  /*eb20*/  BSYNC B0 ;  /* 0x0000000000007941 */ /* 0x000fea0003800000 */
.L_x_1541:
        /* <DEDUP_REMOVED lines=16> */
.L_x_1544:
[----:B------:R-:W-:Y:S05]  /*ec30*/  BSYNC B0 ;  /* 0x0000000000007941 */ /* 0x000fea0003800000 */
.L_x_1543:
        /* <DEDUP_REMOVED lines=19> */
.L_x_1546:
[----:B------:R-:W-:Y:S05]  /*ed70*/  BSYNC B0 ;  /* 0x0000000000007941 */ /* 0x000fea0003800000 */
.L_x_1545:
[----:B------:R-:W-:Y:S01]  /*ed80*/  ISETP.NE.AND P2, PT, R22, RZ, PT ;  /* 0x000000ff1600720c */ /* 0x000fe20003f45270 */
[----:B------:R-:W-:Y:S01]  /*ed90*/  BSSY B0, `(.L_x_1547) ;  /* 0x000001b000007945 */ /* 0x000fe20003800000 */
[----:B------:R-:W-:Y:S02]  /*eda0*/  ISETP.GE.AND P0, PT, R16, R14, PT ;  /* 0x0000000e1000720c */ /* 0x000fe40003f06270 */
[C---:B------:R-:W-:Y:S02]  /*edb0*/  ISETP.NE.OR P2, PT, R15.reuse, RZ, P2 ;  /* 0x000000ff0f00720c */ /* 0x040fe40001745670 */
[C---:B------:R-:W-:Y:S02]  /*edc0*/  ISETP.NE.OR P4, PT, R15.reuse, RZ, P4 ;  /* 0x000000ff0f00720c */ /* 0x040fe40002785670 */
[----:B------:R-:W-:Y:S02]  /*edd0*/  P2R R22, PR, RZ, 0x4 ;  /* 0x00000004ff167803 */ /* 0x000fe40000000000 */
[----:B------:R-:W-:-:S02]  /*ede0*/  ISETP.NE.OR P2, PT, R15, RZ, P1 ;  /* 0x000000ff0f00720c */ /* 0x000fc40000f45670 */
[C---:B------:R-:W-:Y:S02]  /*edf0*/  ISETP.NE.OR P1, PT, R15.reuse, RZ, P0 ;  /* 0x000000ff0f00720c */ /* 0x040fe40000725670 */
        /* <DEDUP_REMOVED lines=20> */
.L_x_1548:
[----:B------:R-:W-:Y:S05]  /*ef40*/  BSYNC B0 ;  /* 0x0000000000007941 */ /* 0x000fea0003800000 */
.L_x_1547:
        /* <DEDUP_REMOVED lines=19> */
.L_x_1550:
[----:B------:R-:W-:Y:S05]  /*f080*/  BSYNC B0 ;  /* 0x0000000000007941 */ /* 0x000fea0003800000 */
.L_x_1549:
        /* <DEDUP_REMOVED lines=16> */
.L_x_1552:
[----:B------:R-:W-:Y:S05]  /*f190*/  BSYNC B0 ;  /* 0x0000000000007941 */ /* 0x000fea0003800000 */
.L_x_1551:
        /* <DEDUP_REMOVED lines=11> */
.L_x_1554:
[----:B------:R-:W-:Y:S05]  /*f250*/  BSYNC B0 ;  /* 0x0000000000007941 */ /* 0x000fea0003800000 */
.L_x_1553:
        /* <DEDUP_REMOVED lines=10> */
.L_x_1556:
[----:B------:R-:W-:Y:S05]  /*f300*/  BSYNC B0 ;  /* 0x0000000000007941 */ /* 0x000fea0003800000 */
.L_x_1555:
        /* <DEDUP_REMOVED lines=10> */
.L_x_1558:
[----:B------:R-:W-:Y:S05]  /*f3b0*/  BSYNC B0 ;  /* 0x0000000000007941 */ /* 0x000fea0003800000 */
.L_x_1557:
        /* <DEDUP_REMOVED lines=11> */
.L_x_1560:
[----:B------:R-:W-:Y:S05]  /*f470*/  BSYNC B0 ;  /* 0x0000000000007941 */ /* 0x000fea0003800000 */
.L_x_1559:
        /* <DEDUP_REMOVED lines=11> */
.L_x_1562:
[----:B------:R-:W-:Y:S05]  /*f530*/  BSYNC B0 ;  /* 0x0000000000007941 */ /* 0x000fea0003800000 */
.L_x_1561:
        /* <DEDUP_REMOVED lines=11> */
.L_x_1564:
[----:B------:R-:W-:Y:S05]  /*f5f0*/  BSYNC B0 ;  /* 0x0000000000007941 */ /* 0x000fea0003800000 */
.L_x_1563:
        /* <DEDUP_REMOVED lines=10> */
.L_x_1566:
[----:B------:R-:W-:Y:S05]  /*f6a0*/  BSYNC B0 ;  /* 0x0000000000007941 */ /* 0x000fea0003800000 */
.L_x_1565:
        /* <DEDUP_REMOVED lines=10> */
.L_x_1567:
        /* <DEDUP_REMOVED lines=11> */
.L_x_2590:


//--------------------- .text._ZN5flash16flash_fwd_kernelI23Flash_fwd_kernel_traitsILi64ELi128ELi64ELi4ELb0ELb0EN7cutlass10bfloat16_tE19Flash_kernel_traitsILi64ELi128ELi64ELi4ES3_EELb1ELb0ELb0ELb0ELb0ELb0ELb0ELb1EEEvNS_16Flash_fwd_paramsE --------------------------
	.section	.text._ZN5flash16flash_fwd_kernelI23Flash_fwd_kernel_traitsILi64ELi128ELi64ELi4ELb0ELb0EN7cutlass10bfloat16_tE19Flash_kernel_traitsILi64ELi128ELi64ELi4ES3_EELb1ELb0ELb0ELb0ELb0ELb0ELb0ELb1EEEvNS_16Flash_fwd_paramsE,"ax",@progbits
	.align	128
        .global         _ZN5flash16flash_fwd_kernelI23Flash_fwd_kernel_traitsILi64ELi128ELi64ELi4ELb0ELb0EN7cutlass10bfloat16_tE19Flash_kernel_traitsILi64ELi128ELi64ELi4ES3_EELb1ELb0ELb0ELb0ELb0ELb0ELb0ELb1EEEvNS_16Flash_fwd_paramsE
        .type           _ZN5flash16flash_fwd_kernelI23Flash_fwd_kernel_traitsILi64ELi128ELi64ELi4ELb0ELb0EN7cutlass10bfloat16_tE19Flash_kernel_traitsILi64ELi128ELi64ELi4ES3_EELb1ELb0ELb0ELb0ELb0ELb0ELb0ELb1EEEvNS_16Flash_fwd_paramsE,@function
        .size           _ZN5flash16flash_fwd_kernelI23Flash_fwd_kernel_traitsILi64ELi128ELi64ELi4ELb0ELb0EN7cutlass10bfloat16_tE19Flash_kernel_traitsILi64ELi128ELi64ELi4ES3_EELb1ELb0ELb0ELb0ELb0ELb0ELb0ELb1EEEvNS_16Flash_fwd_paramsE,(.L_x_2591 - _ZN5flash16flash_fwd_kernelI23Flash_fwd_kernel_traitsILi64ELi128ELi64ELi4ELb0ELb0EN7cutlass10bfloat16_tE19Flash_kernel_traitsILi64ELi128ELi64ELi4ES3_EELb1ELb0ELb0ELb0ELb0ELb0ELb0ELb1EEEvNS_16Flash_fwd_paramsE)
        .other          _ZN5flash16flash_fwd_kernelI23Flash_fwd_kernel_traitsILi64ELi128ELi64ELi4ELb0ELb0EN7cutlass10bfloat16_tE19Flash_kernel_traitsILi64ELi128ELi64ELi4ES3_EELb1ELb0ELb0ELb0ELb0ELb0ELb0ELb1EEEvNS_16Flash_fwd_paramsE,@"STO_CUDA_ENTRY STV_DEFAULT"
_ZN5flash16flash_fwd_kernelI23Flash_fwd_kernel_traitsILi64ELi128ELi64ELi4ELb0ELb0EN7cutlass10bfloat16_tE19Flash_kernel_traitsILi64ELi128ELi64ELi4ES3_EELb1ELb0ELb0ELb0ELb0ELb0ELb0ELb1EEEvNS_16Flash_fwd_paramsE:
.text._ZN5flash16flash_fwd_kernelI23Flash_fwd_kernel_traitsILi64ELi128ELi64ELi4ELb0ELb0EN7cutlass10bfloat16_tE19Flash_kernel_traitsILi64ELi128ELi64ELi4ES3_EELb1ELb0ELb0ELb0ELb0ELb0ELb0ELb1EEEvNS_16Flash_fwd_paramsE:
        /* <DEDUP_REMOVED lines=11> */
[----:B-1----:R-:W-:Y:S01]  /*00b0*/  VIADD R1, R1, 0xfffffed8 ;  /* 0xfffffed801017836 */ /* 0x002fe20000000000 */
[----:B------:R-:W-:-:S04]  /*00c0*/  ULDC.U8 UR19, c[0x0][0x388] ;  /* 0x0000e20000137ab9 */ /* 0x000fc80000000000 */
[----:B------:R-:W4:Y:S01]  /*00d0*/  @P3 LDG.E.64 R8, desc[UR20][R8.64] ;  /* 0x0000001408083981 */ /* 0x000f22000c1e1b00 */
[----:B------:R-:W1:Y:S01]  /*00e0*/  LDC.64 R2, c[0x0][0x300] ;  /* 0x0000c000ff027b82 */ /* 0x000e620000000a00 */
[----:B--2---:R-:W-:Y:S01]  /*00f0*/  @P3 IMAD.MOV.U32 R126, RZ, RZ, R130 ;  /* 0x000000ffff7e3224 */ /* 0x004fe200078e0082 */
[----:B------:R-:W2:Y:S06]  /*0100*/  S2R R132, SR_CTAID.Y ;  /* 0x0000000000847919 */ /* 0x000eac0000002600 */
[----:B------:R-:W2:Y:S01]  /*0110*/  LDC.64 R4, c[0x0][0x2f0] ;  /* 0x0000bc00ff047b82 */ /* 0x000ea20000000a00 */
[----:B---3--:R-:W3:Y:S01]  /*0120*/  @P3 LDG.E.64 R6, desc[UR20][R126.64] ;  /* 0x000000147e063981 */ /* 0x008ee2000c1e1b00 */
[----:B------:R-:W-:Y:S01]  /*0130*/  ISETP.NE.U32.AND P4, PT, RZ, UR4, PT ;  /* 0x00000004ff007c0c */ /* 0x000fe2000bf85070 */
[----:B------:R-:W-:Y:S01]  /*0140*/  IMAD.MOV.U32 R22, RZ, RZ, -0x1 ;  /* 0xffffffffff167424 */ /* 0x000fe200078e00ff */
[----:B------:R-:W4:Y:S01]  /*0150*/  S2R R129, SR_CTAID.Z ;  /* 0x0000000000817919 */ /* 0x000f220000002700 */
[----:B------:R-:W4:Y:S01]  /*0160*/  S2R R123, SR_TID.X ;  /* 0x00000000007b7919 */ /* 0x000f220000002100 */
[----:B-1----:R-:W-:-:S04]  /*0170*/  ISETP.NE.U32.AND P0, PT, R2, RZ, PT ;  /* 0x000000ff0200720c */ /* 0x002fc80003f05070 */
[----:B------:R-:W-:Y:S02]  /*0180*/  ISETP.NE.AND.EX P1, PT, R3, RZ, PT, P0 ;  /* 0x000000ff0300720c */ /* 0x000fe40003f25300 */
[----:B------:R-:W-:Y:S01]  /*0190*/  ISETP.NE.AND.EX P0, PT, RZ, UR5, PT, P4 ;  /* 0x00000005ff007c0c */ /* 0x000fe2000bf05340 */
[----:B------:R-:W1:Y:S01]  /*01a0*/  LDC.64 R2, c[0x0][0x2f8] ;  /* 0x0000be00ff027b82 */ /* 0x000e620000000a00 */
[----:B--2---:R-:W-:-:S09]  /*01b0*/  IMAD.WIDE R14, R132, 0x4, R4 ;  /* 0x00000004840e7825 */ /* 0x004fd200078e0204 */
[----:B------:R-:W2:Y:S01]  /*01c0*/  @P1 LDC.64 R4, c[0x0][0x300] ;  /* 0x0000c000ff041b82 */ /* 0x000ea20000000a00 */
[----:B----4-:R-:W-:-:S04]  /*01d0*/  LOP3.LUT R0, R129, R138, R132, 0xfe, !PT ;  /* 0x0000008a81007212 */ /* 0x010fc800078efe84 */
[----:B------:R-:W-:-:S03]  /*01e0*/  LOP3.LUT P2, RZ, R0, R123, RZ, 0xfc, !PT ;  /* 0x0000007b00ff7212 */ /* 0x000fc6000784fcff */
[----:B------:R-:W3:Y:S10]  /*01f0*/  @P3 LDC R0, c[0x0][0x3b0] ;  /* 0x0000ec00ff003b82 */ /* 0x000ef40000000800 */
[----:B------:R-:W4:Y:S01]  /*0200*/  @!P2 LDC.64 R12, c[0x0][0x3b8] ;  /* 0x0000ee00ff0cab82 */ /* 0x000f220000000a00 */
[----:B------:R-:W-:-:S02]  /*0210*/  IMAD.MOV.U32 R19, RZ, RZ, -0x1 ;  /* 0xffffffffff137424 */ /* 0x000fc400078e00ff */
[----:B--2---:R-:W-:Y:S01]  /*0220*/  @P1 IMAD.WIDE R4, R132, 0x4, R4 ;  /* 0x0000000484041825 */ /* 0x004fe200078e0204 */
[----:B------:R-:W-:Y:S02]  /*0230*/  @P3 R2UR UR22, R8 ;  /* 0x00000000081632ca */ /* 0x000fe400000e0000 */
[----:B------:R-:W-:Y:S02]  /*0240*/  @P3 R2UR UR23, R9 ;  /* 0x00000000091732ca */ /* 0x000fe400000e0000 */
[----:B------:R-:W2:Y:S09]  /*0250*/  LDC.U8 R8, c[0x0][0x3c2] ;  /* 0x0000f080ff087b82 */ /* 0x000eb20000000000 */
[----:B------:R-:W-:-:S02]  /*0260*/  IMAD.U32 R10, RZ, RZ, UR22 ;  /* 0x00000016ff0a7e24 */ /* 0x000fc4000f8e00ff */
[----:B------:R-:W-:Y:S01]  /*0270*/  IMAD.U32 R11, RZ, RZ, UR23 ;  /* 0x00000017ff0b7e24 */ /* 0x000fe2000f8e00ff */
[----:B---3--:R-:W-:-:S04]  /*0280*/  @P3 IADD3 R130, P5, R6, R0, RZ ;  /* 0x0000000006823210 */ /* 0x008fc80007fbe0ff */
[----:B----4-:R3:W-:Y:S01]  /*0290*/  @!P2 STG.E.64 desc[UR20][R12.64], R10 ;  /* 0x0000000a0c00a986 */ /* 0x0107e2000c101b14 */
[----:B------:R-:W-:Y:S02]  /*02a0*/  @P3 IMAD.X R127, RZ, RZ, R7, P5 ;  /* 0x000000ffff7f3224 */ /* 0x000fe400028e0607 */
[----:B------:R-:W-:Y:S01]  /*02b0*/  @!P2 IMAD.MOV.U32 R126, RZ, RZ, R130 ;  /* 0x000000ffff7ea224 */ /* 0x000fe200078e0082 */
[----:B------:R-:W4:Y:S04]  /*02c0*/  LDC.64 R6, c[0x0][0x2f8] ;  /* 0x0000be00ff067b82 */ /* 0x000f280000000a00 */
[----:B------:R3:W-:Y:S04]  /*02d0*/  @!P2 STG.E.64 desc[UR20][R12.64+0x8], R126 ;  /* 0x0000087e0c00a986 */ /* 0x0007e8000c101b14 */
[----:B------:R-:W3:Y:S04]  /*02e0*/  @P0 LDG.E R22, desc[UR20][R14.64] ;  /* 0x000000140e160981 */ /* 0x000ee8000c1e1900 */
[----:B------:R3:W3:Y:S01]  /*02f0*/  @P0 LDG.E R0, desc[UR20][R14.64+0x4] ;  /* 0x000004140e000981 */ /* 0x0006e2000c1e1900 */
[----:B--2---:R-:W-:-:S02]  /*0300*/  ISETP.NE.AND P3, PT, R8, RZ, PT ;  /* 0x000000ff0800720c */ /* 0x004fc40003f65270 */
[----:B-1----:R-:W-:-:S04]  /*0310*/  ISETP.EQ.U32.AND P2, PT, R2, RZ, PT ;  /* 0x000000ff0200720c */ /* 0x002fc80003f42070 */
[----:B------:R-:W-:Y:S01]  /*0320*/  ISETP.EQ.OR.EX P2, PT, R3, RZ, !P3, P2 ;  /* 0x000000ff0300720c */ /* 0x000fe20005f42720 */
[----:B----4-:R-:W-:-:S04]  /*0330*/  IMAD.WIDE R6, R132, 0x4, R6 ;  /* 0x0000000484067825 */ /* 0x010fc800078e0206 */
[----:B---3--:R-:W-:-:S08]  /*0340*/  IMAD.MOV.U32 R10, RZ, RZ, RZ ;  /* 0x000000ffff0a7224 */ /* 0x008fd000078e00ff */
[----:B------:R1:W5:Y:S04]  /*0350*/  @!P2 LDG.E R19, desc[UR20][R6.64] ;  /* 0x000000140613a981 */ /* 0x000368000c1e1900 */
[----:B------:R1:W5:Y:S01]  /*0360*/  @P1 LDG.E R10, desc[UR20][R4.64] ;  /* 0x00000014040a1981 */ /* 0x000362000c1e1900 */
[----:B------:R-:W-:-:S04]  /*0370*/  SHF.R.S32.HI R14, RZ, 0x1f, R123 ;  /* 0x0000001fff0e7819 */ /* 0x000fc8000001147b */
[----:B------:R-:W-:Y:S01]  /*0380*/  LEA.HI R131, R14, R123, RZ, 0x5 ;  /* 0x0000007b0e837211 */ /* 0x000fe200078f28ff */
[----:B------:R-:W-:-:S06]  /*0390*/  @P0 IMAD.IADD R17, R0, 0x1, -R22 ;  /* 0x0000000100110824 */ /* 0x000fcc00078e0a16 */
[----:B------:R-:W2:Y:S01]  /*03a0*/  @!P0 LDC R17, c[0x0][0x2c4] ;  /* 0x0000b100ff118b82 */ /* 0x000ea20000000800 */
[----:B------:R1:W-:Y:S01]  /*03b0*/  STL [R1+0x70], R22 ;  /* 0x0000701601007387 */ /* 0x0003e20000100800 */
[----:B------:R-:W-:-:S04]  /*03c0*/  ISETP.NE.U32.AND P0, PT, R2, RZ, PT ;  /* 0x000000ff0200720c */ /* 0x000fc80003f05070 */
[----:B------:R-:W-:Y:S02]  /*03d0*/  ISETP.NE.AND.EX P0, PT, R3, RZ, PT, P0 ;  /* 0x000000ff0300720c */ /* 0x000fe40003f05300 */
[----:B------:R-:W-:Y:S01]  /*03e0*/  LOP3.LUT R0, R131, 0xffffffe0, RZ, 0xc0, !PT ;  /* 0xffffffe083007812 */ /* 0x000fe200078ec0ff */
[----:B--2---:R1:W-:Y:S04]  /*03f0*/  STL [R1+0x78], R17 ;  /* 0x0000781101007387 */ /* 0x0043e80000100800 */
[----:B------:R-:W-:-:S06]  /*0400*/  IMAD.IADD R121, R123, 0x1, -R0 ;  /* 0x000000017b797824 */ /* 0x000fcc00078e0a00 */
[----:B------:R-:W-:Y:S05]  /*0410*/  @!P0 BRA `(.L_x_1568) ;  /* 0x0000000000108947 */ /* 0x000fea0003800000 */
[----:B------:R-:W1:Y:S02]  /*0420*/  @P3 LDG.E R0, desc[UR20][R6.64+0x4] ;  /* 0x0000041406003981 */ /* 0x000e64000c1e1900 */
[----:B-1---5:R-:W-:-:S06]  /*0430*/  @P3 IADD3 R5, R0, -R19, RZ ;  /* 0x8000001300053210 */ /* 0x022fcc0007ffe0ff */
[----:B------:R2:W5:Y:S01]  /*0440*/  @!P3 LDG.E R5, desc[UR20][R6.64] ;  /* 0x000000140605b981 */ /* 0x000562000c1e1900 */
[----:B------:R-:W-:Y:S05]  /*0450*/  BRA `(.L_x_1569) ;  /* 0x0000000000047947 */ /* 0x000fea0003800000 */
.L_x_1568:
[----:B-1----:R-:W1:Y:S02]  /*0460*/  LDC R5, c[0x0][0x2c8] ;  /* 0x0000b200ff057b82 */ /* 0x002e640000000800 */
.L_x_1569:
[----:B------:R-:W3:Y:S02]  /*0470*/  LDC.64 R2, c[0x0][0x308] ;  /* 0x0000c200ff027b82 */ /* 0x000ee40000000a00 */
[----:B---3--:R-:W-:-:S04]  /*0480*/  ISETP.NE.U32.AND P0, PT, R2, RZ, PT ;  /* 0x000000ff0200720c */ /* 0x008fc80003f05070 */
[----:B------:R-:W-:-:S13]  /*0490*/  ISETP.NE.AND.EX P0, PT, R3, RZ, PT, P0 ;  /* 0x000000ff0300720c */ /* 0x000fda0003f05300 */
[----:B------:R-:W2:Y:S08]  /*04a0*/  @P0 LDC.64 R2, c[0x0][0x308] ;  /* 0x0000c200ff020b82 */ /* 0x000eb00000000a00 */
[----:B------:R-:W3:Y:S01]  /*04b0*/  @!P0 LDC R0, c[0x0][0x2cc] ;  /* 0x0000b300ff008b82 */ /* 0x000ee20000000800 */
[----:B--2---:R-:W-:-:S07]  /*04c0*/  @P0 IMAD.WIDE R6, R132, 0x4, R2 ;  /* 0x0000000484060825 */ /* 0x004fce00078e0202 */
[----:B------:R-:W2:Y:S01]  /*04d0*/  @!P0 LDC.64 R2, c[0x0][0x318] ;  /* 0x0000c600ff028b82 */ /* 0x000ea20000000a00 */
[----:B------:R-:W4:Y:S01]  /*04e0*/  @P0 LDG.E R7, desc[UR20][R6.64] ;  /* 0x0000001406070981 */ /* 0x000f22000c1e1900 */
[----:B------:R-:W-:Y:S01]  /*04f0*/  IMAD.SHL.U32 R128, R138, 0x80, RZ ;  /* 0x000000808a807824 */ /* 0x000fe200078e00ff */
[----:B--2---:R-:W-:-:S04]  /*0500*/  @!P0 ISETP.NE.U32.AND P1, PT, R2, RZ, PT ;  /* 0x000000ff0200820c */ /* 0x004fc80003f25070 */
[----:B------:R-:W-:Y:S02]  /*0510*/  @!P0 ISETP.NE.AND.EX P2, PT, R3, RZ, PT, P1 ;  /* 0x000000ff0300820c */ /* 0x000fe40003f45310 */
[----:B------:R-:W-:Y:S02]  /*0520*/  ISETP.GT.AND P1, PT, R17, R128, PT ;  /* 0x000000801100720c */ /* 0x000fe40003f24270 */
[----:B---3--:R-:W-:Y:S01]  /*0530*/  @!P0 SEL R0, R0, RZ, P2 ;  /* 0x000000ff00008207 */ /* 0x008fe20001000000 */
[----:B----45:R-:W-:-:S03]  /*0540*/  @P0 IMAD.IADD R122, R7, 0x1, -R10 ;  /* 0x00000001077a0824 */ /* 0x030fc600078e0a0a */
[----:B-1----:R-:W-:-:S07]  /*0550*/  @!P0 IADD3 R122, R0, R5, -R10 ;  /* 0x00000005007a8210 */ /* 0x002fce0007ffe80a */
        /* <DEDUP_REMOVED lines=9> */
[----:B------:R-:W-:Y:S02]  /*05f0*/  ISETP.NE.AND P0, PT, R19, -0x1, PT ;  /* 0xffffffff1300780c */ /* 0x000fe40003f05270 */
[----:B------:R-:W-:Y:S02]  /*0600*/  LEA.HI R16, R14, R123, RZ, 0x3 ;  /* 0x0000007b0e107211 */ /* 0x000fe400078f18ff */
[----:B------:R2:W-:Y:S02]  /*0610*/  STL [R1+0x64], R36 ;  /* 0x0000642401007387 */ /* 0x0005e40000100800 */
[----:B------:R-:W-:Y:S02]  /*0620*/  SHF.R.S32.HI R18, RZ, 0x3, R16 ;  /* 0x00000003ff127819 */ /* 0x000fe40000011410 */
[----:B------:R-:W-:-:S02]  /*0630*/  LOP3.LUT R16, R16, 0xfffffff8, RZ, 0xc0, !PT ;  /* 0xfffffff810107812 */ /* 0x000fc400078ec0ff */
[C---:B------:R-:W-:Y:S01]  /*0640*/  IADD3 R13, R18.reuse, 0x70, RZ ;  /* 0x00000070120d7810 */ /* 0x040fe20007ffe0ff */
[----:B------:R-:W3:Y:S01]  /*0650*/  @P1 LDC.64 R6, c[0x0][0x240] ;  /* 0x00009000ff061b82 */ /* 0x000ee20000000a00 */
[----:B------:R-:W-:Y:S01]  /*0660*/  @!P1 SHF.R.S32.HI R11, RZ, 0x1f, R132 ;  /* 0x0000001fff0b9819 */ /* 0x000fe20000011484 */
[----:B------:R-:W-:Y:S01]  /*0670*/  VIADD R15, R18, 0x60 ;  /* 0x00000060120f7836 */ /* 0x000fe20000000000 */
[-C--:B------:R-:W-:Y:S01]  /*0680*/  ISETP.GE.AND P2, PT, R13, R36.reuse, PT ;  /* 0x000000240d00720c */ /* 0x080fe20003f46270 */
[----:B------:R-:W-:Y:S02]  /*0690*/  @P0 IMAD.IADD R30, R10, 0x1, R19 ;  /* 0x000000010a1e0824 */ /* 0x000fe400078e0213 */
[----:B------:R-:W-:Y:S01]  /*06a0*/  IMAD.IADD R16, R123, 0x1, -R16 ;  /* 0x000000017b107824 */ /* 0x000fe200078e0a10 */
[----:B------:R-:W-:Y:S01]  /*06b0*/  ISETP.GE.AND P3, PT, R15, R36, PT ;  /* 0x000000240f00720c */ /* 0x000fe20003f66270 */
[----:B------:R-:W4:Y:S01]  /*06c0*/  @!P1 LDC.64 R4, c[0x0][0x228] ;  /* 0x00008a00ff049b82 */ /* 0x000f220000000a00 */
[----:B------:R-:W-:Y:S01]  /*06d0*/  VIADD R17, R18, 0x50 ;  /* 0x0000005012117836 */ /* 0x000fe20000000000 */
[----:B-1----:R-:W-:-:S02]  /*06e0*/  IABS R12, R0 ;  /* 0x00000000000c7213 */ /* 0x002fc40000000000 */
[----:B------:R-:W-:Y:S02]  /*06f0*/  SHF.L.U32 R134, R16, 0x3, RZ ;  /* 0x0000000310867819 */ /* 0x000fe400000006ff */
[----:B------:R-:W1:Y:S01]  /*0700*/  I2F.RP R2, R12 ;  /* 0x0000000c00027306 */ /* 0x000e620000209400 */
[----:B------:R-:W-:Y:S01]  /*0710*/  ISETP.GE.AND P5, PT, R17, R36, PT ;  /* 0x000000241100720c */ /* 0x000fe20003fa6270 */
[----:B------:R-:W5:Y:S01]  /*0720*/  @P0 LDC.64 R8, c[0x0][0x250] ;  /* 0x00009400ff080b82 */ /* 0x000f620000000a00 */
[----:B------:R-:W-:Y:S02]  /*0730*/  P2R R13, PR, RZ, 0x8 ;  /* 0x00000008ff0d7803 */ /* 0x000fe40000000000 */
[----:B------:R-:W-:Y:S01]  /*0740*/  P2R R17, PR, RZ, 0x4 ;  /* 0x00000004ff117803 */ /* 0x000fe20000000000 */
[----:B---3--:R-:W-:-:S04]  /*0750*/  @P1 IMAD.WIDE.U32 R24, R22, R6, RZ ;  /* 0x0000000616181225 */ /* 0x008fc800078e00ff */
[----:B------:R-:W-:Y:S01]  /*0760*/  @P0 IMAD.IADD R6, R10, 0x1, R19 ;  /* 0x000000010a060824 */ /* 0x000fe200078e0213 */
[----:B-1----:R1:W3:Y:S01]  /*0770*/  MUFU.RCP R20, R2 ;  /* 0x0000000200147308 */ /* 0x0022e20000001000 */
[----:B------:R-:W-:Y:S01]  /*0780*/  @P1 IMAD R7, R22, R7, R25 ;  /* 0x0000000716071224 */ /* 0x000fe200078e0219 */
[----:B------:R-:W-:Y:S01]  /*0790*/  @P1 MOV R15, R24 ;  /* 0x00000018000f1202 */ /* 0x000fe20000000f00 */
[-C--:B----4-:R-:W-:Y:S02]  /*07a0*/  @!P1 IMAD R11, R11, R4.reuse, RZ ;  /* 0x000000040b0b9224 */ /* 0x090fe400078e02ff */
[----:B------:R-:W-:-:S04]  /*07b0*/  @!P1 IMAD.WIDE.U32 R28, R132, R4, RZ ;  /* 0x00000004841c9225 */ /* 0x000fc800078e00ff */
[----:B------:R-:W-:Y:S02]  /*07c0*/  @!P1 IMAD R11, R132, R5, R11 ;  /* 0x00000005840b9224 */ /* 0x000fe400078e020b */
[C---:B-----5:R-:W-:Y:S02]  /*07d0*/  @P0 IMAD R5, R6.reuse, R9, RZ ;  /* 0x0000000906050224 */ /* 0x060fe400078e02ff */
[----:B------:R-:W-:Y:S01]  /*07e0*/  @P0 IMAD.WIDE.U32 R24, R6, R8, RZ ;  /* 0x0000000806180225 */ /* 0x000fe200078e00ff */
[----:B-1----:R-:W-:-:S03]  /*07f0*/  IADD3 R2, R18, 0x40, RZ ;  /* 0x0000004012027810 */ /* 0x002fc60007ffe0ff */
[----:B---3--:R-:W-:Y:S01]  /*0800*/  VIADD R20, R20, 0xffffffe ;  /* 0x0ffffffe14147836 */ /* 0x008fe20000000000 */
[----:B------:R-:W-:Y:S02]  /*0810*/  @P0 IADD3 R6, R25, R5, RZ ;  /* 0x0000000519060210 */ /* 0x000fe40007ffe0ff */
[----:B------:R-:W-:Y:S01]  /*0820*/  ISETP.GE.AND P4, PT, R2, R36, PT ;  /* 0x000000240200720c */ /* 0x000fe20003f86270 */
[----:B------:R-:W1:Y:S01]  /*0830*/  F2I.FTZ.U32.TRUNC.NTZ R21, R20 ;  /* 0x0000001400157305 */ /* 0x000e62000021f000 */
[----:B------:R-:W3:Y:S01]  /*0840*/  @P0 LDC.64 R2, c[0x0][0x248] ;  /* 0x00009200ff020b82 */ /* 0x000ee20000000a00 */
[----:B------:R-:W-:-:S04]  /*0850*/  SHF.L.U32 R25, R18, 0x6, RZ ;  /* 0x0000000612197819 */ /* 0x000fc800000006ff */
[----:B------:R-:W-:-:S04]  /*0860*/  LOP3.LUT R25, R25, 0x1c0, RZ, 0xc0, !PT ;  /* 0x000001c019197812 */ /* 0x000fc800078ec0ff */
[----:B------:R-:W-:Y:S02]  /*0870*/  LOP3.LUT R26, R25, 0x38, R134, 0xf8, !PT ;  /* 0x00000038191a7812 */ /* 0x000fe400078ef886 */
[----:B------:R-:W-:Y:S01]  /*0880*/  SHF.R.U32.HI R25, RZ, 0x3, R25 ;  /* 0x00000003ff197819 */ /* 0x000fe20000011619 */
[----:B-1----:R-:W-:Y:S02]  /*0890*/  IMAD.MOV R23, RZ, RZ, -R21 ;  /* 0x000000ffff177224 */ /* 0x002fe400078e0a15 */
[----:B------:R-:W-:Y:S02]  /*08a0*/  IMAD.MOV.U32 R20, RZ, RZ, RZ ;  /* 0x000000ffff147224 */ /* 0x000fe400078e00ff */
[----:B------:R-:W-:-:S04]  /*08b0*/  IMAD R23, R23, R12, RZ ;  /* 0x0000000c17177224 */ /* 0x000fc800078e02ff */
[----:B------:R-:W-:Y:S01]  /*08c0*/  IMAD.HI.U32 R21, R21, R23, R20 ;  /* 0x0000001715157227 */ /* 0x000fe200078e0014 */
[----:B------:R-:W-:-:S03]  /*08d0*/  IABS R23, R129 ;  /* 0x0000008100177213 */ /* 0x000fc60000000000 */
[C---:B---3--:R-:W-:Y:S02]  /*08e0*/  @P0 IMAD R22, R30.reuse, R3, RZ ;  /* 0x000000031e160224 */ /* 0x048fe400078e02ff */
[----:B------:R-:W-:-:S04]  /*08f0*/  @P0 IMAD.WIDE.U32 R30, R30, R2, RZ ;  /* 0x000000021e1e0225 */ /* 0x000fc800078e00ff */
[----:B------:R-:W-:Y:S01]  /*0900*/  @P0 IMAD.MOV.U32 R20, RZ, RZ, R24 ;  /* 0x000000ffff140224 */ /* 0x000fe200078e0018 */
[----:B------:R-:W-:Y:S01]  /*0910*/  @P0 MOV R24, R30 ;  /* 0x0000001e00180202 */ /* 0x000fe20000000f00 */
        /* <DEDUP_REMOVED lines=15> */
.L_x_1571:
[----:B------:R-:W-:Y:S05]  /*0a10*/  @P0 BRA `(.L_x_1572) ;  /* 0x0000000000340947 */ /* 0x000fea0003800000 */
        /* <DEDUP_REMOVED lines=13> */
.L_x_1572:
[----:B------:R-:W1:Y:S01]  /*0af0*/  S2UR UR6, SR_CgaCtaId ;  /* 0x00000000000679c3 */ /* 0x000e620000008800 */
[----:B------:R-:W-:Y:S01]  /*0b00*/  @!P1 IMAD.MOV.U32 R15, RZ, RZ, R28 ;  /* 0x000000ffff0f9224 */ /* 0x000fe200078e001c */
[----:B------:R-:W-:Y:S01]  /*0b10*/  SHF.R.S32.HI R135, RZ, 0x1f, R134 ;  /* 0x0000001fff877819 */ /* 0x000fe20000011486 */
[----:B------:R-:W-:Y:S01]  /*0b20*/  @!P1 IMAD.IADD R7, R29, 0x1, R11 ;  /* 0x000000011d079824 */ /* 0x000fe200078e020b */
[----:B------:R-:W-:Y:S01]  /*0b30*/  LEA.HI R5, R14, R123, RZ, 0x6 ;  /* 0x0000007b0e057211 */ /* 0x000fe200078f30ff */
[----:B------:R-:W-:Y:S01]  /*0b40*/  ULDC.64 UR4, c[0x0][0x258] ;  /* 0x0000960000047ab9 */ /* 0x000fe20000000a00 */
[----:B------:R-:W-:Y:S01]  /*0b50*/  IADD3 R28, P0, R134, R15, RZ ;  /* 0x0000000f861c7210 */ /* 0x000fe20007f1e0ff */
[----:B------:R-:W-:Y:S01]  /*0b60*/  IMAD.HI.U32 R4, R21, R23, RZ ;  /* 0x0000001715047227 */ /* 0x000fe200078e00ff */
[----:B------:R-:W-:Y:S01]  /*0b70*/  SHF.R.S32.HI R10, RZ, 0x1f, R129 ;  /* 0x0000001fff0a7819 */ /* 0x000fe20000011481 */
[----:B------:R-:W-:Y:S01]  /*0b80*/  BSSY B0, `(.L_x_1573) ;  /* 0x000002a000007945 */ /* 0x000fe20003800000 */
[----:B------:R-:W-:Y:S01]  /*0b90*/  LOP3.LUT R25, R26, R25, RZ, 0x3c, !PT ;  /* 0x000000191a197212 */ /* 0x000fe200078e3cff */
[----:B------:R-:W-:Y:S01]  /*0ba0*/  IMAD.X R29, R135, 0x1, R7, P0 ;  /* 0x00000001871d7824 */ /* 0x000fe200000e0607 */
[----:B------:R-:W-:Y:S01]  /*0bb0*/  ISETP.GE.AND P0, PT, R18, R36, PT ;  /* 0x000000241200720c */ /* 0x000fe20003f06270 */
[----:B------:R-:W-:Y:S01]  /*0bc0*/  IMAD.SHL.U32 R26, R5, 0x8, RZ ;  /* 0x00000008051a7824 */ /* 0x000fe200078e00ff */
[----:B------:R-:W-:Y:S01]  /*0bd0*/  IADD3 R5, -R4, RZ, RZ ;  /* 0x000000ff04057210 */ /* 0x000fe20007ffe1ff */
[----:B------:R-:W-:Y:S01]  /*0be0*/  IMAD R10, R10, UR4, RZ ;  /* 0x000000040a0a7c24 */ /* 0x000fe2000f8e02ff */
[----:B------:R-:W-:Y:S01]  /*0bf0*/  SHF.R.S32.HI R19, RZ, 0x1f, R18 ;  /* 0x0000001fff137819 */ /* 0x000fe20000011412 */
[----:B------:R-:W-:Y:S01]  /*0c00*/  IMAD.WIDE.U32 R28, R129, UR4, R28 ;  /* 0x00000004811c7c25 */ /* 0x000fe2000f8e001c */
[----:B------:R-:W-:Y:S01]  /*0c10*/  UMOV UR4, 0x400 ;  /* 0x0000040000047882 */ /* 0x000fe20000000000 */
[----:B------:R-:W-:-:S02]  /*0c20*/  LOP3.LUT R7, R25, 0xfffffe00, R26, 0xf8, !PT ;  /* 0xfffffe0019077812 */ /* 0x000fc400078ef81a */
[----:B------:R-:W-:Y:S01]  /*0c30*/  IMAD R23, R12, R5, R23 ;  /* 0x000000050c177224 */ /* 0x000fe200078e0217 */
[----:B------:R-:W-:Y:S01]  /*0c40*/  SHF.R.S32.HI R133, RZ, 0x6, R133 ;  /* 0x00000006ff857819 */ /* 0x000fe20000011485 */
[----:B------:R-:W-:Y:S01]  /*0c50*/  IMAD R31, R129, UR5, R10 ;  /* 0x00000005811f7c24 */ /* 0x000fe2000f8e020a */
[----:B-1----:R-:W-:Y:S01]  /*0c60*/  ULEA UR4, UR6, UR4, 0x18 ;  /* 0x0000000406047291 */ /* 0x002fe2000f8ec03f */
[----:B------:R-:W-:Y:S01]  /*0c70*/  VIADD R25, R18, 0x10 ;  /* 0x0000001012197836 */ /* 0x000fe20000000000 */
[----:B------:R-:W-:Y:S01]  /*0c80*/  ISETP.GT.U32.AND P1, PT, R12, R23, PT ;  /* 0x000000170c00720c */ /* 0x000fe20003f24070 */
[C---:B------:R-:W-:Y:S01]  /*0c90*/  VIADD R11, R18.reuse, 0x30 ;  /* 0x00000030120b7836 */ /* 0x040fe20000000000 */
[----:B------:R-:W-:Y:S01]  /*0ca0*/  IADD3 R5, R18, 0x20, RZ ;  /* 0x0000002012057810 */ /* 0x000fe20007ffe0ff */
[----:B------:R-:W-:Y:S01]  /*0cb0*/  IMAD.WIDE R32, R138, 0x80, R18 ;  /* 0x000000808a207825 */ /* 0x000fe200078e0212 */
[----:B------:R-:W-:Y:S02]  /*0cc0*/  LEA R139, R7, UR4, 0x1 ;  /* 0x00000004078b7c11 */ /* 0x000fe4000f8e08ff */
[----:B------:R-:W-:-:S02]  /*0cd0*/  ISETP.GE.AND P3, PT, R25, R36, PT ;  /* 0x000000241900720c */ /* 0x000fc40003f66270 */
[----:B------:R-:W-:Y:S01]  /*0ce0*/  IADD3 R31, R29, R31, RZ ;  /* 0x0000001f1d1f7210 */ /* 0x000fe20007ffe0ff */
[----:B------:R1:W-:Y:S01]  /*0cf0*/  STL [R1+0x74], R139 ;  /* 0x0000748b01007387 */ /* 0x0003e20000100800 */
[----:B------:R-:W-:Y:S09]  /*0d00*/  @P0 BRA `(.L_x_1574) ;  /* 0x0000000000440947 */ /* 0x000ff20003800000 */
        /* <DEDUP_REMOVED lines=17> */
.L_x_1574:
[----:B------:R-:W-:Y:S05]  /*0e20*/  BSYNC B0 ;  /* 0x0000000000007941 */ /* 0x000fea0003800000 */
.L_x_1573:
[----:B------:R-:W-:Y:S01]  /*0e30*/  VIADD R7, R133, 0xffffffff ;  /* 0xffffffff85077836 */ /* 0x000fe20000000000 */
[----:B------:R-:W-:Y:S01]  /*0e40*/  BSSY B0, `(.L_x_1575) ;  /* 0x000001b000007945 */ /* 0x000fe20003800000 */
[----:B------:R-:W-:Y:S01]  /*0e50*/  @!P1 IMAD.IADD R23, R23, 0x1, -R12 ;  /* 0x0000000117179824 */ /* 0x000fe200078e0a0c */
[----:B------:R-:W-:Y:S01]  /*0e60*/  @!P1 IADD3 R4, R4, 0x1, RZ ;  /* 0x0000000104049810 */ /* 0x000fe20007ffe0ff */
[----:B------:R-:W-:Y:S01]  /*0e70*/  IMAD R10, R7, -0x40, R122 ;  /* 0xffffffc0070a7824 */ /* 0x000fe200078e027a */
[-C--:B------:R-:W-:Y:S02]  /*0e80*/  ISETP.GE.AND P2, PT, R5, R36.reuse, PT ;  /* 0x000000240500720c */ /* 0x080fe40003f46270 */
[----:B------:R-:W-:Y:S01]  /*0e90*/  ISETP.GE.AND P1, PT, R11, R36, PT ;  /* 0x000000240b00720c */ /* 0x000fe20003f26270 */
[----:B------:R-:W-:-:S12]  /*0ea0*/  @P3 BRA `(.L_x_1576) ;  /* 0x0000000000503947 */ /* 0x000fd80003800000 */
[----:B------:R-:W-:Y:S02]  /*0eb0*/  ULDC UR5, c[0x0][0x2d0] ;  /* 0x0000b40000057ab9 */ /* 0x000fe40000000800 */
[----:B------:R-:W-:-:S13]  /*0ec0*/  ISETP.GE.AND P0, PT, R134, UR5, PT ;  /* 0x0000000586007c0c */ /* 0x000fda000bf06270 */
[----:B------:R4:W-:Y:S01]  /*0ed0*/  @P0 STS.128 [R139+0x800], RZ ;  /* 0x000800ff8b000388 */ /* 0x0009e20000000c00 */
[----:B------:R-:W-:Y:S05]  /*0ee0*/  @P0 BRA `(.L_x_1576) ;  /* 0x0000000000400947 */ /* 0x000fea0003800000 */
[----:B------:R-:W-:Y:S01]  /*0ef0*/  IADD3 R26, P0, R32, 0x10, RZ ;  /* 0x00000010201a7810 */ /* 0x000fe20007f1e0ff */
[----:B------:R-:W-:Y:S01]  /*0f00*/  ULDC.64 UR6, c[0x0][0x240] ;  /* 0x0000900000067ab9 */ /* 0x000fe20000000a00 */
[----:B---3--:R-:W-:Y:S01]  /*0f10*/  MOV R35, R31 ;  /* 0x0000001f00237202 */ /* 0x008fe20000000f00 */
        /* <DEDUP_REMOVED lines=13> */
.L_x_1576:
[----:B------:R-:W-:Y:S05]  /*0ff0*/  BSYNC B0 ;  /* 0x0000000000007941 */ /* 0x000fea0003800000 */
.L_x_1575:
[----:B------:R-:W-:Y:S01]  /*1000*/  ISETP.GE.AND P0, PT, R25, R10, PT ;  /* 0x0000000a1900720c */ /* 0x000fe20003f06270 */
[----:B------:R-:W-:Y:S03]  /*1010*/  BSSY B0, `(.L_x_1577) ;  /* 0x0000017000007945 */ /* 0x000fe60003800000 */
[----:B------:R-:W-:Y:S01]  /*1020*/  P2R R15, PR, RZ, 0x1 ;  /* 0x00000001ff0f7803 */ /* 0x000fe20000000000 */
[----:B------:R-:W-:Y:S08]  /*1030*/  @P2 BRA `(.L_x_1578) ;  /* 0x0000000000502947 */ /* 0x000ff00003800000 */
        /* <DEDUP_REMOVED lines=20> */
.L_x_1578:
[----:B------:R-:W-:Y:S05]  /*1180*/  BSYNC B0 ;  /* 0x0000000000007941 */ /* 0x000fea0003800000 */
.L_x_1577:
[----:B------:R-:W-:Y:S01]  /*1190*/  BSSY B0, `(.L_x_1579) ;  /* 0x0000017000007945 */ /* 0x000fe20003800000 */
[----:B------:R-:W-:-:S03]  /*11a0*/  ISETP.GE.AND P6, PT, R25, R10, PT ;  /* 0x0000000a1900720c */ /* 0x000fc60003fc6270 */
[----:B------:R-:W-:Y:S10]  /*11b0*/  @P1 BRA `(.L_x_1580) ;  /* 0x0000000000501947 */ /* 0x000ff40003800000 */
        /* <DEDUP_REMOVED lines=20> */
.L_x_1580:
[----:B------:R-:W-:Y:S05]  /*1300*/  BSYNC B0 ;  /* 0x0000000000007941 */ /* 0x000fea0003800000 */
.L_x_1579:
        /* <DEDUP_REMOVED lines=24> */
.L_x_1582:
[----:B------:R-:W-:Y:S05]  /*1490*/  BSYNC B0 ;  /* 0x0000000000007941 */ /* 0x000fea0003800000 */
.L_x_1581:
[----:B------:R-:W-:Y:S01]  /*14a0*/  BSSY B0, `(.L_x_1583) ;  /* 0x0000018000007945 */ /* 0x000fe20003800000 */
[----:B------:R-:W-:Y:S02]  /*14b0*/  ISETP.GE.AND P3, PT, R5, R10, PT ;  /* 0x0000000a0500720c */ /* 0x000fe40003f66270 */
[----:B------:R-:W-:Y:S01]  /*14c0*/  LOP3.LUT R25, R129, R0, RZ, 0x3c, !PT ;  /* 0x0000000081197212 */ /* 0x000fe200078e3cff */
        /* <DEDUP_REMOVED lines=21> */
.L_x_1584:
[----:B------:R-:W-:Y:S05]  /*1620*/  BSYNC B0 ;  /* 0x0000000000007941 */ /* 0x000fea0003800000 */
.L_x_1583:
[----:B------:R-:W-:Y:S01]  /*1630*/  ISETP.NE.AND P0, PT, R13, RZ, PT ;  /* 0x000000ff0d00720c */ /* 0x000fe20003f05270 */
[----:B------:R-:W-:Y:S01]  /*1640*/  BSSY B0, `(.L_x_1585) ;  /* 0x0000017000007945 */ /* 0x000fe20003800000 */
[----:B------:R-:W-:-:S11]  /*1650*/  ISETP.GE.AND P2, PT, R25, RZ, PT ;  /* 0x000000ff1900720c */ /* 0x000fd60003f46270 */
        /* <DEDUP_REMOVED lines=21> */
.L_x_1586:
[----:B------:R-:W-:Y:S05]  /*17b0*/  BSYNC B0 ;  /* 0x0000000000007941 */ /* 0x000fea0003800000 */
.L_x_1585:
[----:B------:R-:W-:Y:S01]  /*17c0*/  ISETP.NE.AND P0, PT, R17, RZ, PT ;  /* 0x000000ff1100720c */ /* 0x000fe20003f05270 */
[----:B------:R-:W-:Y:S01]  /*17d0*/  BSSY B0, `(.L_x_1587) ;  /* 0x0000018000007945 */ /* 0x000fe20003800000 */
[----:B------:R-:W-:Y:S02]  /*17e0*/  ISETP.GE.U32.AND P1, PT, R23, R12, PT ;  /* 0x0000000c1700720c */ /* 0x000fe40003f26070 */
[----:B------:R-:W-:-:S09]  /*17f0*/  LEA.HI R14, R14, R123, RZ, 0x4 ;  /* 0x0000007b0e0e7211 */ /* 0x000fd200078f20ff */
[----:B------:R-:W-:Y:S05]  /*1800*/  @P0 BRA `(.L_x_1588) ;  /* 0x0000000000500947 */ /* 0x000fea0003800000 */
        /* <DEDUP_REMOVED lines=20> */
.L_x_1588:
[----:B------:R-:W-:Y:S05]  /*1950*/  BSYNC B0 ;  /* 0x0000000000007941 */ /* 0x000fea0003800000 */
.L_x_1587:
[----:B------:R-:W-:Y:S01]  /*1960*/  @P1 VIADD R4, R4, 0x1 ;  /* 0x0000000104041836 */ /* 0x000fe20000000000 */
[----:B------:R-:W-:Y:S01]  /*1970*/  ISETP.NE.AND P1, PT, R0, RZ, PT ;  /* 0x000000ff0000720c */ /* 0x000fe20003f25270 */
[-C--:B------:R-:W-:Y:S01]  /*1980*/  IMAD R5, R19, R2.reuse, RZ ;  /* 0x0000000213057224 */ /* 0x080fe200078e02ff */
[----:B------:R-:W-:Y:S01]  /*1990*/  LOP3.LUT R12, R14, 0xfffffff0, RZ, 0xc0, !PT ;  /* 0xfffffff00e0c7812 */ /* 0x000fe200078ec0ff */
[----:B---3--:R-:W-:Y:S01]  /*19a0*/  IMAD.WIDE.U32 R26, R18, R2, R134 ;  /* 0x00000002121a7225 */ /* 0x008fe200078e0086 */
[----:B------:R-:W-:Y:S01]  /*19b0*/  SHF.R.S32.HI R201, RZ, 0x4, R14 ;  /* 0x00000004ffc97819 */ /* 0x000fe2000001140e */
[----:B------:R-:W-:Y:S01]  /*19c0*/  ULDC.64 UR6, c[0x0][0x260] ;  /* 0x0000980000067ab9 */ /* 0x000fe20000000a00 */
[----:B------:R-:W-:Y:S01]  /*19d0*/  BSSY B0, `(.L_x_1589) ;  /* 0x000003f000007945 */ /* 0x000fe20003800000 */
[----:B------:R-:W-:Y:S01]  /*19e0*/  IMAD.MOV.U32 R17, RZ, RZ, R4 ;  /* 0x000000ffff117224 */ /* 0x000fe200078e0004 */
[----:B------:R-:W-:Y:S01]  /*19f0*/  IADD3 R24, P0, R24, R26, RZ ;  /* 0x0000001a18187210 */ /* 0x000fe20007f1e0ff */
[----:B------:R-:W-:Y:S01]  /*1a00*/  IMAD R5, R18, R3, R5 ;  /* 0x0000000312057224 */ /* 0x000fe200078e0205 */
[----:B------:R-:W-:Y:S01]  /*1a10*/  LEA.HI R14, R14, R201, RZ, 0x1 ;  /* 0x000000c90e0e7211 */ /* 0x000fe200078f08ff */
[----:B------:R-:W-:Y:S01]  /*1a20*/  IMAD.IADD R4, R123, 0x1, -R12 ;  /* 0x000000017b047824 */ /* 0x000fe200078e0a0c */
[----:B------:R-:W-:Y:S01]  /*1a30*/  @!P2 IADD3 R17, -R17, RZ, RZ ;  /* 0x000000ff1111a210 */ /* 0x000fe20007ffe1ff */
[----:B------:R-:W-:Y:S01]  /*1a40*/  IMAD.SHL.U32 R124, R2, 0x40, RZ ;  /* 0x00000040027c7824 */ /* 0x000fe200078e00ff */
[----:B------:R-:W-:-:S02]  /*1a50*/  @!P1 LOP3.LUT R17, RZ, R0, RZ, 0x33, !PT ;  /* 0x00000000ff119212 */ /* 0x000fc400078e33ff */
[----:B------:R-:W-:Y:S01]  /*1a60*/  IADD3.X R25, R22, R27, R5, P0, !PT ;  /* 0x0000001b16197210 */ /* 0x000fe200007fe405 */
[-C--:B------:R-:W-:Y:S01]  /*1a70*/  IMAD.WIDE.U32 R22, R18, R8.reuse, R134 ;  /* 0x0000000812167225 */ /* 0x080fe200078e0086 */
[----:B------:R-:W-:Y:S02]  /*1a80*/  SHF.R.S32.HI R12, RZ, 0x1f, R17 ;  /* 0x0000001fff0c7819 */ /* 0x000fe40000011411 */
[----:B------:R-:W-:Y:S01]  /*1a90*/  SHF.R.S32.HI R13, RZ, 0x1f, R4 ;  /* 0x0000001fff0d7819 */ /* 0x000fe20000011404 */
[----:B------:R-:W-:Y:S01]  /*1aa0*/  IMAD R5, R19, R8, RZ ;  /* 0x0000000813057224 */ /* 0x000fe200078e02ff */
[----:B------:R-:W-:Y:S01]  /*1ab0*/  IADD3 R26, P0, R20, R22, RZ ;  /* 0x00000016141a7210 */ /* 0x000fe20007f1e0ff */
[----:B------:R-:W-:Y:S01]  /*1ac0*/  IMAD R20, R12, UR6, RZ ;  /* 0x000000060c147c24 */ /* 0x000fe2000f8e02ff */
[----:B------:R-:W-:Y:S01]  /*1ad0*/  LOP3.LUT R0, R14, 0xfffffffe, RZ, 0xc0, !PT ;  /* 0xfffffffe0e007812 */ /* 0x000fe200078ec0ff */
[----:B------:R-:W-:Y:S01]  /*1ae0*/  IMAD R5, R18, R9, R5 ;  /* 0x0000000912057224 */ /* 0x000fe200078e0205 */
[----:B------:R-:W-:Y:S01]  /*1af0*/  LEA.HI R14, R13, R4, RZ, 0x3 ;  /* 0x000000040d0e7211 */ /* 0x000fe200078f18ff */
[C---:B------:R-:W-:Y:S01]  /*1b00*/  IMAD R20, R17.reuse, UR7, R20 ;  /* 0x0000000711147c24 */ /* 0x040fe2000f8e0214 */
[----:B------:R-:W-:Y:S01]  /*1b10*/  SHF.R.S32.HI R13, RZ, 0x1f, R7 ;  /* 0x0000001fff0d7819 */ /* 0x000fe20000011407 */
[----:B------:R-:W-:Y:S01]  /*1b20*/  IMAD.WIDE.U32 R28, R17, UR6, R24 ;  /* 0x00000006111c7c25 */ /* 0x000fe2000f8e0018 */
[----:B------:R-:W-:Y:S01]  /*1b30*/  IADD3.X R27, R6, R23, R5, P0, !PT ;  /* 0x00000017061b7210 */ /* 0x000fe200007fe405 */
[----:B------:R-:W-:Y:S01]  /*1b40*/  ULDC.64 UR6, c[0x0][0x268] ;  /* 0x00009a0000067ab9 */ /* 0x000fe20000000a00 */
[----:B------:R-:W-:Y:S01]  /*1b50*/  LOP3.LUT R19, R14, 0xfffffff8, RZ, 0xc0, !PT ;  /* 0xfffffff80e137812 */ /* 0x000fe200078ec0ff */
[----:B------:R-:W-:Y:S01]  /*1b60*/  IMAD.MOV.U32 R142, RZ, RZ, R28 ;  /* 0x000000ffff8e7224 */ /* 0x000fe200078e001c */
[----:B------:R3:W-:Y:S01]  /*1b70*/  STL.64 [R1+0x88], R28 ;  /* 0x0000881c01007387 */ /* 0x0007e20000100a00 */
[----:B------:R-:W-:Y:S01]  /*1b80*/  IADD3 R143, R29, R20, RZ ;  /* 0x000000141d8f7210 */ /* 0x000fe20007ffe0ff */
[----:B------:R-:W-:Y:S01]  /*1b90*/  IMAD.IADD R201, R201, 0x1, -R0 ;  /* 0x00000001c9c97824 */ /* 0x000fe200078e0a00 */
[----:B------:R-:W-:Y:S01]  /*1ba0*/  SHF.L.U64.HI R6, R2, 0x6, R3 ;  /* 0x0000000602067819 */ /* 0x000fe20000010203 */
[----:B------:R-:W-:Y:S01]  /*1bb0*/  IMAD.IADD R19, R4, 0x1, -R19 ;  /* 0x0000000104137824 */ /* 0x000fe200078e0a13 */
[----:B------:R-:W-:Y:S01]  /*1bc0*/  MOV R4, 0x10 ;  /* 0x0000001000047802 */ /* 0x000fe20000000f00 */
[----:B------:R1:W-:Y:S01]  /*1bd0*/  STL.64 [R1+0x90], R142 ;  /* 0x0000908e01007387 */ /* 0x0003e20000100a00 */
[----:B------:R-:W-:-:S02]  /*1be0*/  IMAD R12, R12, UR6, RZ ;  /* 0x000000060c0c7c24 */ /* 0x000fc4000f8e02ff */
[----:B------:R-:W-:Y:S01]  /*1bf0*/  R2P PR, R19, 0x6 ;  /* 0x0000000613007804 */ /* 0x000fe20000000000 */
[----:B------:R-:W-:Y:S01]  /*1c00*/  IMAD R25, R6, R7, RZ ;  /* 0x0000000706197224 */ /* 0x000fe200078e02ff */
[----:B------:R-:W-:Y:S01]  /*1c10*/  ISETP.GE.AND P0, PT, R18, R10, PT ;  /* 0x0000000a1200720c */ /* 0x000fe20003f06270 */
[----:B------:R-:W-:Y:S02]  /*1c20*/  IMAD.MOV.U32 R0, RZ, RZ, 0x20 ;  /* 0x00000020ff007424 */ /* 0x000fe400078e00ff */
[----:B------:R-:W-:Y:S01]  /*1c30*/  IMAD.SHL.U32 R20, R16, 0x40, RZ ;  /* 0x0000004010147824 */ /* 0x000fe200078e00ff */
[----:B------:R-:W-:Y:S01]  /*1c40*/  SEL R4, R4, 0xfffffff0, !P1 ;  /* 0xfffffff004047807 */ /* 0x000fe20004800000 */
[-C--:B------:R-:W-:Y:S01]  /*1c50*/  IMAD R25, R13, R124.reuse, R25 ;  /* 0x0000007c0d197224 */ /* 0x080fe200078e0219 */
[----:B------:R-:W-:Y:S01]  /*1c60*/  SEL R5, R0, 0xffffffe0, !P2 ;  /* 0xffffffe000057807 */ /* 0x000fe20005000000 */
[----:B------:R-:W-:Y:S01]  /*1c70*/  IMAD.WIDE.U32 R22, R7, R124, R142 ;  /* 0x0000007c07167225 */ /* 0x000fe200078e008e */
[----:B------:R-:W-:-:S02]  /*1c80*/  ISETP.GE.AND P1, PT, R11, R10, PT ;  /* 0x0000000a0b00720c */ /* 0x000fc40003f26270 */
[----:B------:R-:W-:Y:S01]  /*1c90*/  ISETP.GE.AND P2, PT, R18, R10, PT ;  /* 0x0000000a1200720c */ /* 0x000fe20003f46270 */
[----:B------:R-:W-:Y:S01]  /*1ca0*/  IMAD R12, R17, UR7, R12 ;  /* 0x00000007110c7c24 */ /* 0x000fe2000f8e020c */
[----:B------:R-:W-:Y:S01]  /*1cb0*/  LOP3.LUT R20, R20, 0x1c0, RZ, 0xc0, !PT ;  /* 0x000001c014147812 */ /* 0x000fe200078ec0ff */
[----:B------:R-:W-:Y:S02]  /*1cc0*/  IMAD.IADD R25, R23, 0x1, R25 ;  /* 0x0000000117197824 */ /* 0x000fe400078e0219 */
[----:B---3--:R-:W-:Y:S01]  /*1cd0*/  IMAD.WIDE.U32 R28, R17, UR6, R26 ;  /* 0x00000006111c7c25 */ /* 0x008fe2000f8e001a */
[----:B------:R-:W-:-:S04]  /*1ce0*/  SHF.L.U32 R17, R18, 0x3, RZ ;  /* 0x0000000312117819 */ /* 0x000fc800000006ff */
        /* <DEDUP_REMOVED lines=13> */
.L_x_1590:
[----:B------:R-:W-:Y:S05]  /*1dc0*/  BSYNC B0 ;  /* 0x0000000000007941 */ /* 0x000fea0003800000 */
.L_x_1589:
[C---:B------:R-:W-:Y:S01]  /*1dd0*/  SHF.L.U64.HI R140, R2.reuse, 0x4, R3 ;  /* 0x00000004028c7819 */ /* 0x040fe20000010203 */
[----:B------:R-:W-:Y:S01]  /*1de0*/  IMAD.SHL.U32 R141, R2, 0x10, RZ ;  /* 0x00000010028d7824 */ /* 0x000fe200078e00ff */
[----:B------:R-:W-:Y:S01]  /*1df0*/  ISETP.NE.AND P0, PT, R15, RZ, PT ;  /* 0x000000ff0f00720c */ /* 0x000fe20003f05270 */
[----:B------:R-:W-:Y:S02]  /*1e00*/  BSSY B0, `(.L_x_1591) ;  /* 0x0000011000007945 */ /* 0x000fe40003800000 */
[----:B------:R1:W-:Y:S04]  /*1e10*/  STL [R1+0x68], R140 ;  /* 0x0000688c01007387 */ /* 0x0003e80000100800 */
[----:B------:R1:W-:Y:S06]  /*1e20*/  STL [R1+0x6c], R141 ;  /* 0x00006c8d01007387 */ /* 0x0003ec0000100800 */
        /* <DEDUP_REMOVED lines=14> */
.L_x_1592:
[----:B------:R-:W-:Y:S05]  /*1f10*/  BSYNC B0 ;  /* 0x0000000000007941 */ /* 0x000fea0003800000 */
.L_x_1591:
[----:B------:R-:W-:Y:S01]  /*1f20*/  ISETP.NE.AND P0, PT, R21, RZ, PT ;  /* 0x000000ff1500720c */ /* 0x000fe20003f05270 */
[----:B------:R-:W-:-:S12]  /*1f30*/  BSSY B0, `(.L_x_1593) ;  /* 0x000000f000007945 */ /* 0x000fd80003800000 */
        /* <DEDUP_REMOVED lines=14> */
.L_x_1594:
[----:B------:R-:W-:Y:S05]  /*2020*/  BSYNC B0 ;  /* 0x0000000000007941 */ /* 0x000fea0003800000 */
.L_x_1593:
        /* <DEDUP_REMOVED lines=17> */
.L_x_1596:
[----:B------:R-:W-:Y:S05]  /*2140*/  BSYNC B0 ;  /* 0x0000000000007941 */ /* 0x000fea0003800000 */
.L_x_1595:
[----:B------:R-:W0:Y:S01]  /*2150*/  LDGDEPBAR ;  /* 0x00000000000079af */ /* 0x000e220000000000 */
[----:B-1----:R-:W-:Y:S01]  /*2160*/  IMAD.IADD R23, R29, 0x1, R12 ;  /* 0x000000011d177824 */ /* 0x002fe200078e020c */
[----:B------:R-:W-:Y:S01]  /*2170*/  LOP3.LUT R17, R20, 0x8, R17, 0xf8, !PT ;  /* 0x0000000814117812 */ /* 0x000fe200078ef811 */
[----:B------:R-:W-:Y:S01]  /*2180*/  IMAD.SHL.U32 R15, R19, 0x40, RZ ;  /* 0x00000040130f7824 */ /* 0x000fe200078e00ff */
[----:B------:R-:W-:Y:S01]  /*2190*/  SHF.R.U32.HI R18, RZ, 0x3, R20 ;  /* 0x00000003ff127819 */ /* 0x000fe20000011614 */
[----:B------:R-:W-:Y:S01]  /*21a0*/  IMAD.SHL.U32 R20, R201, 0x8, RZ ;  /* 0x00000008c9147824 */ /* 0x000fe200078e00ff */
[----:B------:R1:W-:Y:S01]  /*21b0*/  STL [R1+0x60], R23 ;  /* 0x0000601701007387 */ /* 0x0003e20000100800 */
[----:B------:R-:W-:Y:S01]  /*21c0*/  IMAD.SHL.U32 R126, R14, 0x40, RZ ;  /* 0x000000400e7e7824 */ /* 0x000fe200078e00ff */
[----:B------:R-:W-:Y:S01]  /*21d0*/  LOP3.LUT R15, R15, 0x1c0, RZ, 0xc0, !PT ;  /* 0x000001c00f0f7812 */ /* 0x000fe200078ec0ff */
[-C--:B------:R-:W-:Y:S01]  /*21e0*/  IMAD R22, R13, R8.reuse, RZ ;  /* 0x000000080d167224 */ /* 0x080fe200078e02ff */
[----:B------:R-:W-:Y:S01]  /*21f0*/  SHF.R.S32.HI R120, RZ, 0x5, R131 ;  /* 0x00000005ff787819 */ /* 0x000fe20000011483 */
[----:B------:R-:W-:Y:S01]  /*2200*/  BSSY B0, `(.L_x_1597) ;  /* 0x0000020000007945 */ /* 0x000fe20003800000 */
[----:B------:R-:W-:Y:S01]  /*2210*/  LOP3.LUT R125, R15, 0x8, R20, 0xf8, !PT ;  /* 0x000000080f7d7812 */ /* 0x000fe200078ef814 */
[----:B------:R-:W-:Y:S01]  /*2220*/  IMAD.WIDE.U32 R20, R7, R8, RZ ;  /* 0x0000000807147225 */ /* 0x000fe200078e00ff */
[----:B------:R-:W-:-:S02]  /*2230*/  SHF.R.U32.HI R14, RZ, 0x3, R15 ;  /* 0x00000003ff0e7819 */ /* 0x000fc4000001160f */
[----:B------:R-:W-:Y:S01]  /*2240*/  LOP3.LUT R126, R126, 0xfffffe00, RZ, 0xc0, !PT ;  /* 0xfffffe007e7e7812 */ /* 0x000fe200078ec0ff */
[----:B------:R-:W-:Y:S01]  /*2250*/  IMAD R13, R7, R9, R22 ;  /* 0x00000009070d7224 */ /* 0x000fe200078e0216 */
[----:B------:R-:W-:Y:S02]  /*2260*/  LOP3.LUT R18, R17, R18, RZ, 0x3c, !PT ;  /* 0x0000001211127212 */ /* 0x000fe400078e3cff */
[----:B------:R-:W-:Y:S01]  /*2270*/  LOP3.LUT R125, R125, R14, RZ, 0x3c, !PT ;  /* 0x0000000e7d7d7212 */ /* 0x000fe200078e3cff */
[----:B------:R-:W-:Y:S01]  /*2280*/  IMAD R202, R120, 0x400, R126 ;  /* 0x0000040078ca7824 */ /* 0x000fe200078e027e */
[----:B------:R-:W-:Y:S01]  /*2290*/  LEA R14, P0, R20, R28, 0x6 ;  /* 0x0000001c140e7211 */ /* 0x000fe200078030ff */
[----:B------:R-:W-:Y:S01]  /*22a0*/  IMAD.IADD R12, R21, 0x1, R13 ;  /* 0x00000001150c7824 */ /* 0x000fe200078e020d */
[----:B------:R-:W-:-:S04]  /*22b0*/  DEPBAR.LE SB0, 0x0 ;  /* 0x000080000000791a */ /* 0x000fc80000000000 */
[----:B------:R-:W-:Y:S01]  /*22c0*/  BAR.SYNC.DEFER_BLOCKING 0x0 ;  /* 0x0000000000007b1d */ /* 0x000fe20000010000 */
[----:B------:R-:W-:Y:S01]  /*22d0*/  IMAD R201, R201, 0x200, R18 ;  /* 0x00000200c9c97824 */ /* 0x000fe200078e0212 */
[----:B------:R-:W-:Y:S01]  /*22e0*/  ISETP.GE.AND P1, PT, R11, R10, PT ;  /* 0x0000000a0b00720c */ /* 0x000fe20003f26270 */
[----:B------:R-:W-:Y:S01]  /*22f0*/  IMAD.IADD R202, R125, 0x1, R202 ;  /* 0x000000017dca7824 */ /* 0x000fe200078e02ca */
[----:B------:R-:W-:Y:S02]  /*2300*/  LEA.HI.X R15, R20, R23, R12, 0x6, P0 ;  /* 0x00000017140f7211 */ /* 0x000fe400000f340c */
[----:B------:R-:W-:Y:S02]  /*2310*/  LEA R201, R201, UR4, 0x1 ;  /* 0x00000004c9c97c11 */ /* 0x000fe4000f8e08ff */
[----:B------:R-:W-:Y:S01]  /*2320*/  LEA R202, R202, UR4, 0x1 ;  /* 0x00000004caca7c11 */ /* 0x000fe2000f8e08ff */
        /* <DEDUP_REMOVED lines=13> */
.L_x_1598:
[----:B------:R-:W-:Y:S05]  /*2400*/  BSYNC B0 ;  /* 0x0000000000007941 */ /* 0x000fea0003800000 */
.L_x_1597:
        /* <DEDUP_REMOVED lines=16> */
.L_x_1600:
[----:B------:R-:W-:Y:S05]  /*2510*/  BSYNC B0 ;  /* 0x0000000000007941 */ /* 0x000fea0003800000 */
.L_x_1599:
        /* <DEDUP_REMOVED lines=16> */
.L_x_1602:
[----:B------:R-:W-:Y:S05]  /*2620*/  BSYNC B0 ;  /* 0x0000000000007941 */ /* 0x000fea0003800000 */
.L_x_1601:
        /* <DEDUP_REMOVED lines=17> */
.L_x_1604:
[----:B------:R-:W-:Y:S05]  /*2740*/  BSYNC B0 ;  /* 0x0000000000007941 */ /* 0x000fea0003800000 */
.L_x_1603:
[----:B-1----:R-:W-:Y:S01]  /*2750*/  LDSM.16.M88.4 R8, [R202] ;  /* 0x00000000ca08783b */ /* 0x002fe20000000200 */
[----:B------:R-:W-:Y:S01]  /*2760*/  R2P PR, R16, 0x6 ;  /* 0x0000000610007804 */ /* 0x000fe20000000000 */
[--C-:B------:R-:W-:Y:S01]  /*2770*/  IMAD R200, R4, 0x2, R202.reuse ;  /* 0x0000000204c87824 */ /* 0x100fe200078e02ca */
[----:B------:R-:W-:Y:S01]  /*2780*/  SHF.R.S32.HI R131, RZ, 0x1f, R131 ;  /* 0x0000001fff837819 */ /* 0x000fe20000011483 */
[----:B------:R-:W-:Y:S01]  /*2790*/  LDSM.16.M88.4 R12, [R202+0x2000] ;  /* 0x00200000ca0c783b */ /* 0x000fe20000000200 */
[C---:B------:R-:W-:Y:S01]  /*27a0*/  VIADD R16, R201.reuse, 0x4000 ;  /* 0x00004000c9107836 */ /* 0x040fe20000000000 */
[----:B------:R-:W-:Y:S01]  /*27b0*/  SEL R0, R0, 0xffffffe0, !P1 ;  /* 0xffffffe000007807 */ /* 0x000fe20004800000 */
[----:B------:R-:W-:Y:S01]  /*27c0*/  VIADD R198, R201, 0x4040 ;  /* 0x00004040c9c67836 */ /* 0x000fe20000000000 */
[----:B------:R-:W1:Y:S01]  /*27d0*/  LDSM.16.M88.4 R20, [R201+0x5000] ;  /* 0x00500000c914783b */ /* 0x000e620000000200 */
[----:B------:R-:W-:Y:S01]  /*27e0*/  IMAD R199, R5, 0x2, R202 ;  /* 0x0000000205c77824 */ /* 0x000fe200078e02ca */
[----:B------:R-:W-:Y:S01]  /*27f0*/  ISETP.GE.AND P3, PT, R122, 0x41, PT ;  /* 0x000000417a00780c */ /* 0x000fe20003f66270 */
[----:B------:R-:W-:Y:S01]  /*2800*/  IMAD.IADD R195, R201, 0x1, R0 ;  /* 0x00000001c9c37824 */ /* 0x000fe200078e0200 */
[----:B------:R-:W5:Y:S01]  /*2810*/  LDSM.16.M88.4 R32, [R201+0x4800] ;  /* 0x00480000c920783b */ /* 0x000f620000000200 */
[----:B------:R-:W-:Y:S01]  /*2820*/  IMAD R197, R4, 0x2, R199 ;  /* 0x0000000204c57824 */ /* 0x000fe200078e02c7 */
[----:B------:R-:W-:Y:S01]  /*2830*/  LOP3.LUT R136, R136, 0xffffffef, RZ, 0xc0, !PT ;  /* 0xffffffef88887812 */ /* 0x000fe200078ec0ff */
[----:B------:R-:W-:Y:S01]  /*2840*/  @P2 VIADD R198, R16, 0xffffffc0 ;  /* 0xffffffc010c62836 */ /* 0x000fe20000000000 */
[----:B------:R-:W-:Y:S03]  /*2850*/  LDSM.16.M88.4 R112, [R200+0x2000] ;  /* 0x00200000c870783b */ /* 0x000fe60000000200 */
[----:B------:R-:W-:Y:S01]  /*2860*/  VIADD R190, R198, 0x1000 ;  /* 0x00001000c6be7836 */ /* 0x000fe20000000000 */
[----:B------:R-:W2:Y:S01]  /*2870*/  LDSM.16.M88.4 R72, [R195+0x5000] ;  /* 0x00500000c348783b */ /* 0x000ea20000000200 */
[----:B------:R-:W-:Y:S01]  /*2880*/  IADD3 R188, R0, R198, RZ ;  /* 0x000000c600bc7210 */ /* 0x000fe20007ffe0ff */
[----:B------:R-:W-:Y:S01]  /*2890*/  VIADD R189, R198, 0x1800 ;  /* 0x00001800c6bd7836 */ /* 0x000fe20000000000 */
[----:B------:R-:W3:Y:S01]  /*28a0*/  LDC R0, c[0x0][0x270] ;  /* 0x00009c00ff007b82 */ /* 0x000ee20000000800 */
[----:B------:R-:W4:Y:S01]  /*28b0*/  LDSM.16.M88.4 R96, [R200] ;  /* 0x00000000c860783b */ /* 0x000f220000000200 */
[----:B------:R-:W-:-:S02]  /*28c0*/  @P3 LOP3.LUT R136, R136, 0x10, RZ, 0xfc, !PT ;  /* 0x0000001088883812 */ /* 0x000fc400078efcff */
[----:B------:R-:W-:Y:S01]  /*28d0*/  IADD3 R191, R198, 0x800, RZ ;  /* 0x00000800c6bf7810 */ /* 0x000fe20007ffe0ff */
[----:B------:R-:W4:Y:S04]  /*28e0*/  LDSM.16.M88.4 R44, [R201+0x4000] ;  /* 0x00400000c92c783b */ /* 0x000f280000000200 */
[----:B------:R-:W4:Y:S04]  /*28f0*/  LDSM.16.M88.4 R52, [R201+0x5800] ;  /* 0x00580000c934783b */ /* 0x000f280000000200 */
[----:B------:R-:W4:Y:S04]  /*2900*/  LDSM.16.M88.4 R104, [R195+0x4800] ;  /* 0x00480000c368783b */ /* 0x000f280000000200 */
[----:B------:R-:W4:Y:S04]  /*2910*/  LDSM.16.M88.4 R100, [R195+0x5800] ;  /* 0x00580000c364783b */ /* 0x000f280000000200 */
[----:B------:R-:W4:Y:S01]  /*2920*/  LDSM.16.M88.4 R108, [R195+0x4000] ;  /* 0x00400000c36c783b */ /* 0x000f220000000200 */
[----:B---3--:R-:W-:Y:S01]  /*2930*/  IMAD R0, R132, R0, R129 ;  /* 0x0000000084007224 */ /* 0x008fe200078e0281 */
[C---:B-1----:R-:W-:Y:S02]  /*2940*/  HMMA.16816.F32.BF16 R80, R12.reuse, R20, RZ ;  /* 0x000000140c50723c */ /* 0x042fe400000418ff */
[----:B------:R-:W-:Y:S04]  /*2950*/  LDSM.16.M88.4 R68, [R199+0x2000] ;  /* 0x00200000c744783b */ /* 0x000fe80000000200 */
[----:B------:R-:W1:Y:S01]  /*2960*/  LDSM.16.M88.4 R60, [R198+0x800] ;  /* 0x00080000c63c783b */ /* 0x000e620000000200 */
[----:B------:R-:W-:Y:S03]  /*2970*/  HMMA.16816.F32.BF16 R24, R12, R22, RZ ;  /* 0x000000160c18723c */ /* 0x000fe600000418ff */
[----:B------:R-:W3:Y:S03]  /*2980*/  LDSM.16.M88.4 R56, [R198+0x1000] ;  /* 0x00100000c638783b */ /* 0x000ee60000000200 */
[C---:B------:R-:W-:Y:S01]  /*2990*/  HMMA.16816.F32.BF16 R28, R8.reuse, R20, RZ ;  /* 0x00000014081c723c */ /* 0x040fe200000418ff */
[----:B------:R-:W-:Y:S04]  /*29a0*/  LDSM.16.M88.4 R64, [R198] ;  /* 0x00000000c640783b */ /* 0x000fe80000000200 */
[----:B------:R-:W-:Y:S01]  /*29b0*/  LDSM.16.M88.4 R116, [R197] ;  /* 0x00000000c574783b */ /* 0x000fe20000000200 */
[----:B------:R-:W-:Y:S03]  /*29c0*/  HMMA.16816.F32.BF16 R20, R8, R22, RZ ;  /* 0x000000160814723c */ /* 0x000fe600000418ff */
[----:B------:R-:W0:Y:S03]  /*29d0*/  LDGDEPBAR ;  /* 0x00000000000079af */ /* 0x000e260000000000 */
[-C--:B-----5:R-:W-:Y:S06]  /*29e0*/  HMMA.16816.F32.BF16 R84, R12, R32.reuse, RZ ;  /* 0x000000200c54723c */ /* 0x0a0fec00000418ff */
[----:B------:R-:W-:Y:S06]  /*29f0*/  HMMA.16816.F32.BF16 R40, R8, R32, RZ ;  /* 0x000000200828723c */ /* 0x000fec00000418ff */
[C---:B--2---:R-:W-:Y:S06]  /*2a00*/  HMMA.16816.F32.BF16 R80, R112.reuse, R72, R80 ;  /* 0x000000487050723c */ /* 0x044fec0000041850 */
[----:B------:R-:W-:Y:S06]  /*2a10*/  HMMA.16816.F32.BF16 R24, R112, R74, R24 ;  /* 0x0000004a7018723c */ /* 0x000fec0000041818 */
[C---:B----4-:R-:W-:Y:S06]  /*2a20*/  HMMA.16816.F32.BF16 R28, R96.reuse, R72, R28 ;  /* 0x00000048601c723c */ /* 0x050fec000004181c */
[----:B------:R-:W-:Y:S01]  /*2a30*/  HMMA.16816.F32.BF16 R20, R96, R74, R20 ;  /* 0x0000004a6014723c */ /* 0x000fe20000041814 */
[----:B------:R-:W2:Y:S05]  /*2a40*/  LDSM.16.M88.4 R72, [R199] ;  /* 0x00000000c748783b */ /* 0x000eaa0000000200 */
[-C--:B------:R-:W-:Y:S06]  /*2a50*/  HMMA.16816.F32.BF16 R48, R8, R44.reuse, RZ ;  /* 0x0000002c0830723c */ /* 0x080fec00000418ff */
[C---:B------:R-:W-:Y:S06]  /*2a60*/  HMMA.16816.F32.BF16 R92, R12.reuse, R44, RZ ;  /* 0x0000002c0c5c723c */ /* 0x040fec00000418ff */
[C---:B------:R-:W-:Y:S06]  /*2a70*/  HMMA.16816.F32.BF16 R88, R12.reuse, R46, RZ ;  /* 0x0000002e0c58723c */ /* 0x040fec00000418ff */
[C---:B------:R-:W-:Y:S06]  /*2a80*/  HMMA.16816.F32.BF16 R76, R12.reuse, R52, RZ ;  /* 0x000000340c4c723c */ /* 0x040fec00000418ff */
[----:B------:R-:W-:Y:S06]  /*2a90*/  HMMA.16816.F32.BF16 R36, R12, R34, RZ ;  /* 0x000000220c24723c */ /* 0x000fec00000418ff */
[C---:B------:R-:W-:Y:S06]  /*2aa0*/  HMMA.16816.F32.BF16 R16, R8.reuse, R52, RZ ;  /* 0x000000340810723c */ /* 0x040fec00000418ff */
[C---:B------:R-:W-:Y:S06]  /*2ab0*/  HMMA.16816.F32.BF16 R44, R8.reuse, R46, RZ ;  /* 0x0000002e082c723c */ /* 0x040fec00000418ff */
[----:B------:R-:W-:Y:S06]  /*2ac0*/  HMMA.16816.F32.BF16 R32, R8, R34, RZ ;  /* 0x000000220820723c */ /* 0x000fec00000418ff */
[-C--:B------:R-:W-:Y:S06]  /*2ad0*/  HMMA.16816.F32.BF16 R12, R12, R54.reuse, RZ ;  /* 0x000000360c0c723c */ /* 0x080fec00000418ff */
[----:B------:R-:W-:Y:S01]  /*2ae0*/  HMMA.16816.F32.BF16 R8, R8, R54, RZ ;  /* 0x000000360808723c */ /* 0x000fe200000418ff */
[----:B------:R-:W4:Y:S05]  /*2af0*/  LDSM.16.M88.4 R52, [R198+0x1800] ;  /* 0x00180000c634783b */ /* 0x000f2a0000000200 */
[-C--:B------:R-:W-:Y:S06]  /*2b00*/  HMMA.16816.F32.BF16 R84, R112, R104.reuse, R84 ;  /* 0x000000687054723c */ /* 0x080fec0000041854 */
[----:B------:R-:W-:Y:S06]  /*2b10*/  HMMA.16816.F32.BF16 R40, R96, R104, R40 ;  /* 0x000000686028723c */ /* 0x000fec0000041828 */
[-C--:B------:R-:W-:Y:S06]  /*2b20*/  HMMA.16816.F32.BF16 R76, R112, R100.reuse, R76 ;  /* 0x00000064704c723c */ /* 0x080fec000004184c */
        /* <DEDUP_REMOVED lines=8> */
[----:B------:R-:W5:Y:S05]  /*2bb0*/  LDSM.16.M88.4 R108, [R188] ;  /* 0x00000000bc6c783b */ /* 0x000f6a0000000200 */
[C---:B------:R-:W-:Y:S01]  /*2bc0*/  HMMA.16816.F32.BF16 R32, R96.reuse, R106, R32 ;  /* 0x0000006a6020723c */ /* 0x040fe20000041820 */
[----:B------:R-:W5:Y:S05]  /*2bd0*/  LDSM.16.M88.4 R104, [R188+0x800] ;  /* 0x00080000bc68783b */ /* 0x000f6a0000000200 */
[----:B------:R-:W-:Y:S01]  /*2be0*/  HMMA.16816.F32.BF16 R8, R96, R102, R8 ;  /* 0x000000666008723c */ /* 0x000fe20000041808 */
[----:B------:R-:W5:Y:S04]  /*2bf0*/  LDSM.16.M88.4 R100, [R188+0x1000] ;  /* 0x00100000bc64783b */ /* 0x000f680000000200 */
[----:B------:R-:W5:Y:S01]  /*2c00*/  LDSM.16.M88.4 R96, [R188+0x1800] ;  /* 0x00180000bc60783b */ /* 0x000f620000000200 */
[----:B-1----:R-:W-:Y:S01]  /*2c10*/  HMMA.16816.F32.BF16 R84, R68, R60, R84 ;  /* 0x0000003c4454723c */ /* 0x002fe20000041854 */
[----:B------:R-:W-:-:S05]  /*2c20*/  DEPBAR.LE SB0, 0x0 ;  /* 0x000080000000791a */ /* 0x000fca0000000000 */
[----:B---3--:R-:W-:Y:S06]  /*2c30*/  HMMA.16816.F32.BF16 R80, R68, R56, R80 ;  /* 0x000000384450723c */ /* 0x008fec0000041850 */
[C---:B--2---:R-:W-:Y:S06]  /*2c40*/  HMMA.16816.F32.BF16 R40, R72.reuse, R60, R40 ;  /* 0x0000003c4828723c */ /* 0x044fec0000041828 */
[----:B------:R-:W-:Y:S01]  /*2c50*/  HMMA.16816.F32.BF16 R28, R72, R56, R28 ;  /* 0x00000038481c723c */ /* 0x000fe2000004181c */
[----:B------:R-:W-:-:S04]  /*2c60*/  SHF.R.S32.HI R60, RZ, 0x1f, R121 ;  /* 0x0000001fff3c7819 */ /* 0x000fc80000011479 */
[----:B------:R-:W-:Y:S01]  /*2c70*/  LEA.HI R60, R60, R121, RZ, 0x2 ;  /* 0x000000793c3c7211 */ /* 0x000fe200078f10ff */
[-C--:B----4-:R-:W-:Y:S01]  /*2c80*/  HMMA.16816.F32.BF16 R76, R68, R52.reuse, R76 ;  /* 0x00000034444c723c */ /* 0x090fe2000004184c */
[----:B------:R-:W-:Y:S02]  /*2c90*/  LEA.HI R57, R131, R120, RZ, 0x2 ;  /* 0x0000007883397211 */ /* 0x000fe400078f10ff */
[----:B------:R-:W-:Y:S02]  /*2ca0*/  SHF.R.S32.HI R56, RZ, 0x2, R60 ;  /* 0x00000002ff387819 */ /* 0x000fe4000001143c */
[----:B------:R-:W-:Y:S01]  /*2cb0*/  LOP3.LUT R57, R57, 0xffffffc, RZ, 0xc0, !PT ;  /* 0x0ffffffc39397812 */ /* 0x000fe200078ec0ff */
[----:B------:R-:W-:Y:S01]  /*2cc0*/  HMMA.16816.F32.BF16 R16, R72, R52, R16 ;  /* 0x000000344810723c */ /* 0x000fe20000041810 */
[----:B------:R-:W1:Y:S03]  /*2cd0*/  LDC R53, c[0x0][0x2d4] ;  /* 0x0000b500ff357b82 */ /* 0x000e660000000800 */
[----:B------:R-:W-:-:S02]  /*2ce0*/  IMAD.IADD R57, R120, 0x1, -R57 ;  /* 0x0000000178397824 */ /* 0x000fc400078e0a39 */
[----:B------:R-:W-:Y:S01]  /*2cf0*/  HMMA.16816.F32.BF16 R92, R68, R64, R92 ;  /* 0x00000040445c723c */ /* 0x000fe2000004185c */
[----:B------:R-:W-:Y:S02]  /*2d00*/  IMAD.SHL.U32 R52, R0, 0x20, RZ ;  /* 0x0000002000347824 */ /* 0x000fe400078e00ff */
[----:B------:R-:W-:-:S03]  /*2d10*/  IMAD R137, R57, 0x10, R56 ;  /* 0x0000001039897824 */ /* 0x000fc600078e0238 */
[C---:B------:R-:W-:Y:S02]  /*2d20*/  HMMA.16816.F32.BF16 R88, R68.reuse, R66, R88 ;  /* 0x000000424458723c */ /* 0x040fe40000041858 */
[----:B------:R2:W-:Y:S04]  /*2d30*/  STL [R1+0x98], R137 ;  /* 0x0000988901007387 */ /* 0x0005e80000100800 */
[C---:B------:R-:W-:Y:S06]  /*2d40*/  HMMA.16816.F32.BF16 R36, R68.reuse, R62, R36 ;  /* 0x0000003e4424723c */ /* 0x040fec0000041824 */
[----:B------:R-:W-:Y:S01]  /*2d50*/  HMMA.16816.F32.BF16 R24, R68, R58, R24 ;  /* 0x0000003a4418723c */ /* 0x000fe20000041818 */
[----:B-1----:R-:W-:-:S05]  /*2d60*/  IMAD R0, R0, R53, R128 ;  /* 0x0000003500007224 */ /* 0x002fca00078e0280 */
[----:B------:R-:W-:Y:S06]  /*2d70*/  HMMA.16816.F32.BF16 R12, R68, R54, R12 ;  /* 0x00000036440c723c */ /* 0x000fec000004180c */
[C---:B------:R-:W-:Y:S06]  /*2d80*/  HMMA.16816.F32.BF16 R48, R72.reuse, R64, R48 ;  /* 0x000000404830723c */ /* 0x040fec0000041830 */
[C---:B------:R-:W-:Y:S06]  /*2d90*/  HMMA.16816.F32.BF16 R44, R72.reuse, R66, R44 ;  /* 0x00000042482c723c */ /* 0x040fec000004182c */
[C---:B------:R-:W-:Y:S06]  /*2da0*/  HMMA.16816.F32.BF16 R32, R72.reuse, R62, R32 ;  /* 0x0000003e4820723c */ /* 0x040fec0000041820 */
[C---:B------:R-:W-:Y:S06]  /*2db0*/  HMMA.16816.F32.BF16 R20, R72.reuse, R58, R20 ;  /* 0x0000003a4814723c */ /* 0x040fec0000041814 */
[----:B------:R-:W-:Y:S01]  /*2dc0*/  HMMA.16816.F32.BF16 R8, R72, R54, R8 ;  /* 0x000000364808723c */ /* 0x000fe20000041808 */
[----:B------:R-:W1:Y:S05]  /*2dd0*/  LDC R55, c[0x0][0x2d8] ;  /* 0x0000b600ff377b82 */ /* 0x000e6a0000000800 */
[----:B-----5:R-:W-:Y:S01]  /*2de0*/  HMMA.16816.F32.BF16 R92, R112, R108, R92 ;  /* 0x0000006c705c723c */ /* 0x020fe2000004185c */
[----:B------:R-:W-:-:S02]  /*2df0*/  IADD3 R54, P1, P0, R52, R130, R121 ;  /* 0x0000008234367210 */ /* 0x000fc4000783e079 */
[----:B------:R-:W-:Y:S02]  /*2e00*/  SHF.R.S32.HI R72, RZ, 0x1f, R121 ;  /* 0x0000001fff487819 */ /* 0x000fe40000011479 */
[----:B------:R-:W-:Y:S01]  /*2e10*/  SHF.R.S32.HI R52, RZ, 0x1f, R52 ;  /* 0x0000001fff347819 */ /* 0x000fe20000011434 */
[----:B------:R-:W-:Y:S03]  /*2e20*/  HMMA.16816.F32.BF16 R88, R112, R110, R88 ;  /* 0x0000006e7058723c */ /* 0x000fe60000041858 */
[----:B------:R-:W-:-:S03]  /*2e30*/  IADD3.X R72, R52, R127, R72, P1, P0 ;  /* 0x0000007f34487210 */ /* 0x000fc60000fe0448 */
[C---:B------:R-:W-:Y:S06]  /*2e40*/  HMMA.16816.F32.BF16 R84, R112.reuse, R104, R84 ;  /* 0x000000687054723c */ /* 0x040fec0000041854 */
[----:B------:R-:W-:Y:S01]  /*2e50*/  HMMA.16816.F32.BF16 R36, R112, R106, R36 ;  /* 0x0000006a7024723c */ /* 0x000fe20000041824 */
[----:B-1----:R-:W-:-:S05]  /*2e60*/  IMAD R0, R0, R55, RZ ;  /* 0x0000003700007224 */ /* 0x002fca00078e02ff */
        /* <DEDUP_REMOVED lines=14> */
[----:B--2---:R-:W-:-:S15]  /*2f50*/  @!P3 BRA `(.L_x_1605) ;  /* 0x0000000000d0b947 */ /* 0x004fde0003800000 */
[----:B------:R-:W-:Y:S01]  /*2f60*/  ULDC UR5, c[0x0][0x2d0] ;  /* 0x0000b40000057ab9 */ /* 0x000fe20000000800 */
[----:B------:R-:W-:Y:S01]  /*2f70*/  VIADD R63, R133, 0xfffffffe ;  /* 0xfffffffe853f7836 */ /* 0x000fe20000000000 */
[----:B------:R-:W-:Y:S01]  /*2f80*/  ISETP.GE.AND P0, PT, R134, UR5, PT ;  /* 0x0000000586007c0c */ /* 0x000fe2000bf06270 */
[----:B------:R-:W-:Y:S02]  /*2f90*/  BSSY B0, `(.L_x_1606) ;  /* 0x000002f000007945 */ /* 0x000fe40003800000 */
[----:B------:R-:W-:Y:S01]  /*2fa0*/  IMAD R6, R6, R63, RZ ;  /* 0x0000003f06067224 */ /* 0x000fe200078e02ff */
[----:B------:R-:W-:Y:S01]  /*2fb0*/  SHF.R.S32.HI R61, RZ, 0x1f, R63 ;  /* 0x0000001fff3d7819 */ /* 0x000fe2000001143f */
        /* <DEDUP_REMOVED lines=44> */
.L_x_1607:
[----:B------:R-:W-:Y:S05]  /*3280*/  BSYNC B0 ;  /* 0x0000000000007941 */ /* 0x000fea0003800000 */
.L_x_1606:
[----:B------:R-:W0:Y:S02]  /*3290*/  LDGDEPBAR ;  /* 0x00000000000079af */ /* 0x000e240000000000 */
.L_x_1605:
[----:B------:R-:W-:Y:S01]  /*32a0*/  IMAD.SHL.U32 R6, R123, 0x2, RZ ;  /* 0x000000027b067824 */ /* 0x000fe200078e00ff */
[----:B--2---:R-:W-:Y:S01]  /*32b0*/  LOP3.LUT R56, R60, 0x7ffffffc, RZ, 0xc0, !PT ;  /* 0x7ffffffc3c387812 */ /* 0x004fe200078ec0ff */
[----:B------:R-:W-:Y:S01]  /*32c0*/  IMAD.WIDE.U32 R112, R54, -0x2daee0ad, RZ ;  /* 0xd2511f5336707825 */ /* 0x000fe200078e00ff */
[----:B------:R-:W-:Y:S01]  /*32d0*/  UIADD3 UR16, UR22, -0x61c88647, URZ ;  /* 0x9e3779b916107890 */ /* 0x000fe2000fffe03f */
[----:B------:R-:W-:Y:S01]  /*32e0*/  STL [R1+0xf4], R189 ;  /* 0x0000f4bd01007387 */ /* 0x000fe20000100800 */
[----:B------:R-:W-:Y:S01]  /*32f0*/  LOP3.LUT R6, R6, 0x6, RZ, 0xc0, !PT ;  /* 0x0000000606067812 */ /* 0x000fe200078ec0ff */
[----:B------:R-:W-:Y:S01]  /*3300*/  IMAD.IADD R121, R121, 0x1, -R56 ;  /* 0x0000000179797824 */ /* 0x000fe200078e0a38 */
[----:B------:R-:W-:Y:S01]  /*3310*/  LOP3.LUT R56, R72, UR22, RZ, 0x3c, !PT ;  /* 0x0000001648387c12 */ /* 0x000fe2000f8e3cff */
[----:B------:R-:W-:Y:S01]  /*3320*/  IMAD R58, R138, 0x8, R120 ;  /* 0x000000088a3a7824 */ /* 0x000fe200078e0278 */
[----:B------:R-:W-:Y:S01]  /*3330*/  UIADD3 UR15, UR23, -0x4498517b, URZ ;  /* 0xbb67ae85170f7890 */ /* 0x000fe2000fffe03f */
[----:B-1----:R-:W-:Y:S01]  /*3340*/  IMAD R3, R7, 0x40, R6 ;  /* 0x0000004007037824 */ /* 0x002fe200078e0206 */
[----:B------:R-:W-:Y:S01]  /*3350*/  UIADD3 UR13, UR23, 0x76cf5d0a, URZ ;  /* 0x76cf5d0a170d7890 */ /* 0x000fe2000fffe03f */
[----:B------:R-:W-:Y:S01]  /*3360*/  IMAD.SHL.U32 R108, R121, 0x2, RZ ;  /* 0x00000002796c7824 */ /* 0x000fe200078e00ff */
[----:B------:R-:W-:Y:S01]  /*3370*/  UIADD3 UR14, UR22, 0x3c6ef372, URZ ;  /* 0x3c6ef372160e7890 */ /* 0x000fe2000fffe03f */
[C---:B------:R-:W-:Y:S01]  /*3380*/  VIADD R59, R3.reuse, 0x8 ;  /* 0x00000008033b7836 */ /* 0x040fe20000000000 */
[CC--:B------:R-:W-:Y:S01]  /*3390*/  ISETP.GE.AND P4, PT, R3.reuse, R122.reuse, PT ;  /* 0x0000007a0300720c */ /* 0x0c0fe20003f86270 */
[C---:B------:R-:W-:Y:S01]  /*33a0*/  VIADD R57, R3.reuse, 0x1 ;  /* 0x0000000103397836 */ /* 0x040fe20000000000 */
[----:B------:R-:W-:Y:S01]  /*33b0*/  UIADD3 UR11, UR23, 0x32370b8f, URZ ;  /* 0x32370b8f170b7890 */ /* 0x000fe2000fffe03f */
[----:B------:R-:W-:Y:S01]  /*33c0*/  VIADD R67, R3, 0x11 ;  /* 0x0000001103437836 */ /* 0x000fe20000000000 */
[-C--:B------:R-:W-:Y:S01]  /*33d0*/  ISETP.GE.AND P2, PT, R59, R122.reuse, PT ;  /* 0x0000007a3b00720c */ /* 0x080fe20003f46270 */
[----:B------:R-:W-:Y:S01]  /*33e0*/  VIADD R59, R3, 0x10 ;  /* 0x00000010033b7836 */ /* 0x000fe20000000000 */
[-C--:B------:R-:W-:Y:S01]  /*33f0*/  ISETP.GE.AND P3, PT, R57, R122.reuse, PT ;  /* 0x0000007a3900720c */ /* 0x080fe20003f66270 */
[C---:B------:R-:W-:Y:S01]  /*3400*/  VIADD R57, R3.reuse, 0x9 ;  /* 0x0000000903397836 */ /* 0x040fe20000000000 */
[----:B------:R-:W-:Y:S01]  /*3410*/  FSEL R94, R94, -INF , !P4 ;  /* 0xff8000005e5e7808 */ /* 0x000fe20006000000 */
[----:B------:R-:W-:Y:S01]  /*3420*/  VIADD R71, R3, 0x18 ;  /* 0x0000001803477836 */ /* 0x000fe20000000000 */
[-C--:B------:R-:W-:Y:S01]  /*3430*/  ISETP.GE.AND P0, PT, R59, R122.reuse, PT ;  /* 0x0000007a3b00720c */ /* 0x080fe20003f06270 */
[----:B------:R-:W-:Y:S01]  /*3440*/  VIADD R65, R3, 0x19 ;  /* 0x0000001903417836 */ /* 0x000fe20000000000 */
[-C--:B------:R-:W-:Y:S01]  /*3450*/  ISETP.GE.AND P1, PT, R57, R122.reuse, PT ;  /* 0x0000007a3900720c */ /* 0x080fe20003f26270 */
[C---:B------:R-:W-:Y:S01]  /*3460*/  VIADD R57, R3.reuse, 0x20 ;  /* 0x0000002003397836 */ /* 0x040fe20000000000 */
[----:B------:R-:W-:Y:S01]  /*3470*/  FSEL R59, R92, -INF , !P4 ;  /* 0xff8000005c3b7808 */ /* 0x000fe20006000000 */
[----:B------:R-:W-:Y:S01]  /*3480*/  VIADD R61, R3, 0x21 ;  /* 0x00000021033d7836 */ /* 0x000fe20000000000 */
[----:B------:R-:W-:Y:S01]  /*3490*/  FSEL R69, R50, -INF , !P4 ;  /* 0xff80000032457808 */ /* 0x000fe20006000000 */
[----:B------:R-:W-:Y:S01]  /*34a0*/  IMAD R101, R137, R55, R108 ;  /* 0x0000003789657224 */ /* 0x000fe200078e026c */
[----:B------:R-:W-:Y:S01]  /*34b0*/  FSEL R98, R48, -INF , !P4 ;  /* 0xff80000030627808 */ /* 0x000fe20006000000 */
[----:B------:R-:W-:Y:S01]  /*34c0*/  IMAD.WIDE.U32 R116, R58, -0x326172a9, RZ ;  /* 0xcd9e8d573a747825 */ /* 0x000fe200078e00ff */
[-C--:B------:R-:W-:Y:S01]  /*34d0*/  ISETP.GE.AND P4, PT, R67, R122.reuse, PT ;  /* 0x0000007a4300720c */ /* 0x080fe20003f86270 */
[----:B------:R-:W-:Y:S01]  /*34e0*/  UIADD3 UR12, UR22, -0x255992d5, URZ ;  /* 0xdaa66d2b160c7890 */ /* 0x000fe2000fffe03f */
[----:B------:R-:W-:Y:S01]  /*34f0*/  FSEL R60, R95, -INF , !P3 ;  /* 0xff8000005f3c7808 */ /* 0x000fe20005800000 */
[----:B------:R-:W-:Y:S01]  /*3500*/  VIADD R95, R3, 0x28 ;  /* 0x00000028035f7836 */ /* 0x000fe20000000000 */
[----:B------:R-:W-:Y:S01]  /*3510*/  FSEL R64, R91, -INF , !P1 ;  /* 0xff8000005b407808 */ /* 0x000fe20004800000 */
[----:B------:R-:W-:Y:S01]  /*3520*/  UIADD3 UR10, UR22, 0x78dde6e4, URZ ;  /* 0x78dde6e4160a7890 */ /* 0x000fe2000fffe03f */
[----:B------:R-:W-:Y:S01]  /*3530*/  FSEL R93, R93, -INF , !P3 ;  /* 0xff8000005d5d7808 */ /* 0x000fe20005800000 */
[----:B------:R-:W-:Y:S01]  /*3540*/  UIADD3 UR9, UR23, -0x126145ec, URZ ;  /* 0xed9eba1417097890 */ /* 0x000fe2000fffe03f */
[----:B------:R-:W-:Y:S01]  /*3550*/  FSEL R99, R51, -INF , !P3 ;  /* 0xff80000033637808 */ /* 0x000fe20005800000 */
[----:B------:R-:W-:Y:S01]  /*3560*/  UIADD3 UR5, UR23, -0x56f99767, URZ ;  /* 0xa906689917057890 */ /* 0x000fe2000fffe03f */
[----:B------:R-:W-:Y:S01]  /*3570*/  FSEL R106, R49, -INF , !P3 ;  /* 0xff800000316a7808 */ /* 0x000fe20005800000 */
[----:B------:R-:W-:Y:S01]  /*3580*/  IMAD.IADD R6, R126, 0x1, R125 ;  /* 0x000000017e067824 */ /* 0x000fe200078e027d */
[----:B------:R-:W-:Y:S01]  /*3590*/  FSEL R89, R89, -INF , !P1 ;  /* 0xff80000059597808 */ /* 0x000fe20004800000 */
[----:B------:R-:W-:Y:S01]  /*35a0*/  UIADD3 UR8, UR22, 0x1715609d, URZ ;  /* 0x1715609d16087890 */ /* 0x000fe2000fffe03f */
[----:B------:R-:W-:Y:S01]  /*35b0*/  FSEL R91, R47, -INF , !P1 ;  /* 0xff8000002f5b7808 */ /* 0x000fe20004800000 */
[----:B------:R-:W-:Y:S01]  /*35c0*/  UIADD3 UR18, UR22, -0x4ab325aa, URZ ;  /* 0xb54cda5616127890 */ /* 0x000fe2000fffe03f */
[----:B------:R-:W-:Y:S01]  /*35d0*/  FSEL R124, R45, -INF , !P1 ;  /* 0xff8000002d7c7808 */ /* 0x000fe20004800000 */
[----:B------:R-:W-:Y:S01]  /*35e0*/  ULDC UR6, c[0x0][0x2ec] ;  /* 0x0000bb0000067ab9 */ /* 0x000fe20000000800 */
[----:B------:R-:W-:Y:S01]  /*35f0*/  FSEL R68, R87, -INF , !P4 ;  /* 0xff80000057447808 */ /* 0x000fe20006000000 */
[----:B------:R-:W-:Y:S01]  /*3600*/  VIADD R87, R3, 0x30 ;  /* 0x0000003003577836 */ /* 0x000fe20000000000 */
[-C--:B------:R-:W-:Y:S01]  /*3610*/  ISETP.GE.AND P3, PT, R71, R122.reuse, PT ;  /* 0x0000007a4700720c */ /* 0x080fe20003f66270 */
[----:B------:R-:W-:Y:S01]  /*3620*/  UIADD3 UR17, UR23, 0x646e171e, URZ ;  /* 0x646e171e17117890 */ /* 0x000fe2000fffe03f */
[-C--:B------:R-:W-:Y:S01]  /*3630*/  ISETP.GE.AND P1, PT, R57, R122.reuse, PT ;  /* 0x0000007a3900720c */ /* 0x080fe20003f26270 */
[----:B------:R-:W-:Y:S01]  /*3640*/  VIADD R57, R3, 0x38 ;  /* 0x0000003803397836 */ /* 0x000fe20000000000 */
[----:B------:R-:W-:Y:S01]  /*3650*/  ISETP.GE.AND P5, PT, R95, R122, PT ;  /* 0x0000007a5f00720c */ /* 0x000fe20003fa6270 */
[----:B------:R-:W-:Y:S01]  /*3660*/  VIADD R95, R3, 0x29 ;  /* 0x00000029035f7836 */ /* 0x000fe20000000000 */
        /* <DEDUP_REMOVED lines=9> */
[----:B------:R-:W-:Y:S02]  /*3700*/  FSEL R129, R46, -INF , !P2 ;  /* 0xff8000002e817808 */ /* 0x000fe40005000000 */
[----:B------:R-:W-:-:S02]  /*3710*/  FSEL R96, R44, -INF , !P2 ;  /* 0xff8000002c607808 */ /* 0x000fc40005000000 */
[-C--:B------:R-:W-:Y:S01]  /*3720*/  ISETP.GE.AND P3, PT, R87, R122.reuse, PT ;  /* 0x0000007a5700720c */ /* 0x080fe20003f66270 */
[----:B------:R-:W-:Y:S01]  /*3730*/  VIADD R87, R3, 0x31 ;  /* 0x0000003103577836 */ /* 0x000fe20000000000 */
[----:B------:R-:W-:Y:S02]  /*3740*/  FSEL R222, R82, -INF , !P1 ;  /* 0xff80000052de7808 */ /* 0x000fe40004800000 */
[----:B------:R-:W-:Y:S02]  /*3750*/  FSEL R221, R80, -INF , !P1 ;  /* 0xff80000050dd7808 */ /* 0x000fe40004800000 */
[----:B------:R-:W-:Y:S02]  /*3760*/  FSEL R181, R30, -INF , !P1 ;  /* 0xff8000001eb57808 */ /* 0x000fe40004800000 */
[----:B------:R-:W-:Y:S02]  /*3770*/  FSEL R102, R28, -INF , !P1 ;  /* 0xff8000001c667808 */ /* 0x000fe40004800000 */
[----:B------:R-:W-:-:S02]  /*3780*/  ISETP.GE.AND P2, PT, R65, R122, PT ;  /* 0x0000007a4100720c */ /* 0x000fc40003f46270 */
[-C--:B------:R-:W-:Y:S01]  /*3790*/  ISETP.GE.AND P1, PT, R57, R122.reuse, PT ;  /* 0x0000007a3900720c */ /* 0x080fe20003f26270 */
[----:B------:R-:W-:Y:S01]  /*37a0*/  VIADD R57, R3, 0x39 ;  /* 0x0000003903397836 */ /* 0x000fe20000000000 */
[----:B------:R-:W-:Y:S01]  /*37b0*/  FSEL R67, R85, -INF , !P4 ;  /* 0xff80000055437808 */ /* 0x000fe20006000000 */
[----:B------:R-:W-:Y:S01]  /*37c0*/  IMAD.SHL.U32 R3, R7, 0x2, RZ ;  /* 0x0000000207037824 */ /* 0x000fe200078e00ff */
[----:B------:R-:W-:Y:S02]  /*37d0*/  FSEL R127, R43, -INF , !P4 ;  /* 0xff8000002b7f7808 */ /* 0x000fe40006000000 */
[----:B------:R-:W-:Y:S02]  /*37e0*/  FSEL R140, R41, -INF , !P4 ;  /* 0xff800000298c7808 */ /* 0x000fe40006000000 */
[----:B------:R-:W-:Y:S02]  /*37f0*/  ISETP.GE.AND P4, PT, R95, R122, PT ;  /* 0x0000007a5f00720c */ /* 0x000fe40003f86270 */
[----:B------:R-:W-:-:S02]  /*3800*/  FSEL R92, R39, -INF , !P2 ;  /* 0xff800000275c7808 */ /* 0x000fc40005000000 */
[----:B------:R-:W-:Y:S02]  /*3810*/  FSEL R95, R37, -INF , !P2 ;  /* 0xff800000255f7808 */ /* 0x000fe40005000000 */
[----:B------:R-:W-:Y:S02]  /*3820*/  FSEL R65, R35, -INF , !P2 ;  /* 0xff80000023417808 */ /* 0x000fe40005000000 */
[----:B------:R-:W-:Y:S02]  /*3830*/  FSEL R90, R33, -INF , !P2 ;  /* 0xff800000215a7808 */ /* 0x000fe40005000000 */
[-C--:B------:R-:W-:Y:S01]  /*3840*/  ISETP.GE.AND P2, PT, R87, R122.reuse, PT ;  /* 0x0000007a5700720c */ /* 0x080fe20003f46270 */
[C---:B------:R-:W-:Y:S01]  /*3850*/  VIADD R87, R3.reuse, 0x1 ;  /* 0x0000000103577836 */ /* 0x040fe20000000000 */
[----:B------:R-:W-:Y:S02]  /*3860*/  LOP3.LUT R3, R3, UR23, RZ, 0x3c, !PT ;  /* 0x0000001703037c12 */ /* 0x000fe4000f8e3cff */
[----:B------:R-:W-:-:S02]  /*3870*/  ISETP.GE.AND P6, PT, R61, R122, PT ;  /* 0x0000007a3d00720c */ /* 0x000fc40003fc6270 */
[----:B------:R-:W-:Y:S02]  /*3880*/  LOP3.LUT R87, R87, UR23, RZ, 0x3c, !PT ;  /* 0x0000001757577c12 */ /* 0x000fe4000f8e3cff */
[----:B------:R-:W-:Y:S01]  /*3890*/  FSEL R70, R86, -INF , !P0 ;  /* 0xff80000056467808 */ /* 0x000fe20004000000 */
[----:B------:R-:W-:Y:S01]  /*38a0*/  IMAD R86, R133, 0x40, R0 ;  /* 0x0000004085567824 */ /* 0x000fe200078e0200 */
[----:B------:R-:W-:Y:S02]  /*38b0*/  FSEL R61, R84, -INF , !P0 ;  /* 0xff800000543d7808 */ /* 0x000fe40004000000 */
[----:B------:R-:W-:Y:S01]  /*38c0*/  FSEL R103, R42, -INF , !P0 ;  /* 0xff8000002a677808 */ /* 0x000fe20004000000 */
[----:B------:R-:W-:Y:S01]  /*38d0*/  VIADD R86, R86, 0xffffffc0 ;  /* 0xffffffc056567836 */ /* 0x000fe20000000000 */
[----:B------:R-:W-:Y:S02]  /*38e0*/  FSEL R128, R40, -INF , !P0 ;  /* 0xff80000028807808 */ /* 0x000fe40004000000 */
[----:B------:R-:W-:Y:S01]  /*38f0*/  ISETP.GE.AND P0, PT, R57, R122, PT ;  /* 0x0000007a3900720c */ /* 0x000fe20003f06270 */
[----:B------:R-:W-:Y:S01]  /*3900*/  VIADD R57, R58, 0x4 ;  /* 0x000000043a397836 */ /* 0x000fe20000000000 */
[----:B------:R-:W-:-:S02]  /*3910*/  LOP3.LUT R114, R113, R3, RZ, 0x3c, !PT ;  /* 0x0000000371727212 */ /* 0x000fc400078e3cff */
[-C--:B------:R-:W-:Y:S01]  /*3920*/  LOP3.LUT R130, R113, R87.reuse, RZ, 0x3c, !PT ;  /* 0x0000005771827212 */ /* 0x080fe200078e3cff */
[----:B------:R-:W-:Y:S01]  /*3930*/  IMAD.WIDE.U32 R110, R57, -0x326172a9, RZ ;  /* 0xcd9e8d57396e7825 */ /* 0x000fe200078e00ff */
[-C--:B------:R-:W-:Y:S02]  /*3940*/  LOP3.LUT R142, R117, R56.reuse, RZ, 0x3c, !PT ;  /* 0x00000038758e7212 */ /* 0x080fe400078e3cff */
[----:B------:R-:W-:Y:S01]  /*3950*/  LOP3.LUT R138, R113, R87, RZ, 0x3c, !PT ;  /* 0x00000057718a7212 */ /* 0x000fe200078e3cff */
[----:B------:R-:W-:Y:S01]  /*3960*/  IMAD.WIDE.U32 R114, R114, -0x326172a9, RZ ;  /* 0xcd9e8d5772727825 */ /* 0x000fe200078e00ff */
[----:B------:R-:W-:Y:S02]  /*3970*/  LOP3.LUT R208, R111, R56, RZ, 0x3c, !PT ;  /* 0x000000386fd07212 */ /* 0x000fe400078e3cff */
[----:B------:R-:W-:Y:S01]  /*3980*/  FSEL R120, R26, -INF , !P5 ;  /* 0xff8000001a787808 */ /* 0x000fe20006800000 */
[----:B------:R-:W-:Y:S01]  /*3990*/  IMAD.WIDE.U32 R130, R130, -0x326172a9, RZ ;  /* 0xcd9e8d5782827825 */ /* 0x000fe200078e00ff */
[----:B------:R-:W-:-:S02]  /*39a0*/  LOP3.LUT R3, R115, UR16, R110, 0x96, !PT ;  /* 0x0000001073037c12 */ /* 0x000fc4000f8e966e */
[----:B------:R-:W-:Y:S01]  /*39b0*/  FSEL R193, R24, -INF , !P5 ;  /* 0xff80000018c17808 */ /* 0x000fe20006800000 */
[----:B------:R-:W-:Y:S01]  /*39c0*/  IMAD.WIDE.U32 R108, R57, -0x326172a9, RZ ;  /* 0xcd9e8d57396c7825 */ /* 0x000fe200078e00ff */
[C---:B------:R-:W-:Y:S02]  /*39d0*/  LOP3.LUT R175, R131.reuse, UR16, R110, 0x96, !PT ;  /* 0x0000001083af7c12 */ /* 0x040fe4000f8e966e */
[--C-:B------:R-:W-:Y:S01]  /*39e0*/  LOP3.LUT R107, R131, UR16, R116.reuse, 0x96, !PT ;  /* 0x00000010836b7c12 */ /* 0x100fe2000f8e9674 */
[----:B------:R-:W-:Y:S01]  /*39f0*/  IMAD.WIDE.U32 R142, R142, -0x2daee0ad, RZ ;  /* 0xd2511f538e8e7825 */ /* 0x000fe200078e00ff */
[----:B------:R-:W-:Y:S02]  /*3a00*/  LOP3.LUT R110, R109, R56, RZ, 0x3c, !PT ;  /* 0x000000386d6e7212 */ /* 0x000fe400078e3cff */
[----:B------:R-:W-:Y:S01]  /*3a10*/  LOP3.LUT R109, R115, UR16, R116, 0x96, !PT ;  /* 0x00000010736d7c12 */ /* 0x000fe2000f8e9674 */
[----:B------:R-:W-:Y:S01]  /*3a20*/  IMAD.WIDE.U32 R208, R208, -0x2daee0ad, RZ ;  /* 0xd2511f53d0d07825 */ /* 0x000fe200078e00ff */
[----:B------:R-:W-:-:S02]  /*3a30*/  LOP3.LUT R113, R143, UR15, R112, 0x96, !PT ;  /* 0x0000000f8f717c12 */ /* 0x000fc4000f8e9670 */
[----:B------:R-:W-:Y:S01]  /*3a40*/  FSEL R185, R22, -INF , !P5 ;  /* 0xff80000016b97808 */ /* 0x000fe20006800000 */
[----:B------:R-:W-:Y:S01]  /*3a50*/  IMAD.WIDE.U32 R110, R110, -0x2daee0ad, RZ ;  /* 0xd2511f536e6e7825 */ /* 0x000fe200078e00ff */
[--C-:B------:R-:W-:Y:S02]  /*3a60*/  LOP3.LUT R214, R209, UR15, R112.reuse, 0x96, !PT ;  /* 0x0000000fd1d67c12 */ /* 0x100fe4000f8e9670 */
[----:B------:R-:W-:Y:S01]  /*3a70*/  FSEL R182, R20, -INF , !P5 ;  /* 0xff80000014b67808 */ /* 0x000fe20006800000 */
[----:B------:R-:W-:Y:S01]  /*3a80*/  IMAD.WIDE.U32 R158, R109, -0x2daee0ad, RZ ;  /* 0xd2511f536d9e7825 */ /* 0x000fe200078e00ff */
[----:B------:R-:W-:Y:S02]  /*3a90*/  LOP3.LUT R112, R111, UR15, R112, 0x96, !PT ;  /* 0x0000000f6f707c12 */ /* 0x000fe4000f8e9670 */
[----:B------:R-:W-:Y:S01]  /*3aa0*/  SHF.R.S32.HI R165, RZ, 0x1f, R101 ;  /* 0x0000001fffa57819 */ /* 0x000fe20000011465 */
[----:B------:R-:W-:Y:S01]  /*3ab0*/  IMAD.WIDE.U32 R138, R138, -0x326172a9, RZ ;  /* 0xcd9e8d578a8a7825 */ /* 0x000fe200078e00ff */
[----:B------:R-:W-:-:S02]  /*3ac0*/  LOP3.LUT R111, R159, UR13, R142, 0x96, !PT ;  /* 0x0000000d9f6f7c12 */ /* 0x000fc4000f8e968e */
[----:B------:R-:W-:Y:S01]  /*3ad0*/  IADD3 R166, P5, R86, R101, RZ ;  /* 0x0000006556a67210 */ /* 0x000fe20007fbe0ff */
[----:B------:R-:W-:Y:S01]  /*3ae0*/  IMAD.WIDE.U32 R216, R113, -0x326172a9, RZ ;  /* 0xcd9e8d5771d87825 */ /* 0x000fe200078e00ff */
[----:B------:R-:W-:Y:S02]  /*3af0*/  LOP3.LUT R105, R139, UR16, R116, 0x96, !PT ;  /* 0x000000108b697c12 */ /* 0x000fe4000f8e9674 */
[--C-:B------:R-:W-:Y:S01]  /*3b00*/  LOP3.LUT R101, R115, UR16, R108.reuse, 0x96, !PT ;  /* 0x0000001073657c12 */ /* 0x100fe2000f8e966c */
[----:B------:R-:W-:Y:S01]  /*3b10*/  IMAD.WIDE.U32 R148, R111, -0x326172a9, RZ ;  /* 0xcd9e8d576f947825 */ /* 0x000fe200078e00ff */
[----:B------:R-:W-:Y:S02]  /*3b20*/  FMNMX.FTZ R111, R98, R106, !PT ;  /* 0x0000006a626f7209 */ /* 0x000fe40007810000 */
[----:B------:R-:W-:Y:S01]  /*3b30*/  LOP3.LUT R108, R139, UR16, R108, 0x96, !PT ;  /* 0x000000108b6c7c12 */ /* 0x000fe2000f8e966c */
[----:B------:R-:W-:Y:S01]  /*3b40*/  IMAD.WIDE.U32 R214, R214, -0x326172a9, RZ ;  /* 0xcd9e8d57d6d67825 */ /* 0x000fe200078e00ff */
[----:B------:R-:W-:-:S02]  /*3b50*/  FMNMX.FTZ R111, R96, R111, !PT ;  /* 0x0000006f606f7209 */ /* 0x000fc40007810000 */
[--C-:B------:R-:W-:Y:S01]  /*3b60*/  LOP3.LUT R150, R217, UR14, R114.reuse, 0x96, !PT ;  /* 0x0000000ed9967c12 */ /* 0x100fe2000f8e9672 */
[----:B------:R-:W-:Y:S01]  /*3b70*/  IMAD.WIDE.U32 R154, R107, -0x2daee0ad, RZ ;  /* 0xd2511f536b9a7825 */ /* 0x000fe200078e00ff */
[----:B------:R-:W-:Y:S02]  /*3b80*/  FMNMX.FTZ R111, R124, R111, !PT ;  /* 0x0000006f7c6f7209 */ /* 0x000fe40007810000 */
[----:B------:R-:W-:Y:S01]  /*3b90*/  LOP3.LUT R156, R215, UR14, R114, 0x96, !PT ;  /* 0x0000000ed79c7c12 */ /* 0x000fe2000f8e9672 */
[----:B------:R-:W-:Y:S01]  /*3ba0*/  IMAD.WIDE.U32 R152, R105, -0x2daee0ad, RZ ;  /* 0xd2511f5369987825 */ /* 0x000fe200078e00ff */
[----:B------:R-:W-:Y:S02]  /*3bb0*/  FMNMX.FTZ R111, R128, R111, !PT ;  /* 0x0000006f806f7209 */ /* 0x000fe40007810000 */
[--C-:B------:R-:W-:Y:S01]  /*3bc0*/  LOP3.LUT R139, R159, UR13, R142.reuse, 0x96, !PT ;  /* 0x0000000d9f8b7c12 */ /* 0x100fe2000f8e968e */
[----:B------:R-:W-:Y:S01]  /*3bd0*/  IMAD.WIDE.U32 R112, R112, -0x326172a9, RZ ;  /* 0xcd9e8d5770707825 */ /* 0x000fe200078e00ff */
[----:B------:R-:W-:-:S02]  /*3be0*/  LOP3.LUT R105, R155, UR13, R142, 0x96, !PT ;  /* 0x0000000d9b697c12 */ /* 0x000fc4000f8e968e */
[----:B------:R-:W-:Y:S01]  /*3bf0*/  LOP3.LUT R114, R153, UR13, R142, 0x96, !PT ;  /* 0x0000000d99727c12 */ /* 0x000fe2000f8e968e */
[----:B------:R-:W-:Y:S01]  /*3c00*/  IMAD.WIDE.U32 R150, R150, -0x2daee0ad, RZ ;  /* 0xd2511f5396967825 */ /* 0x000fe200078e00ff */
[----:B------:R-:W-:Y:S02]  /*3c10*/  FMNMX.FTZ R111, R140, R111, !PT ;  /* 0x0000006f8c6f7209 */ /* 0x000fe40007810000 */
[----:B------:R-:W-:Y:S01]  /*3c20*/  FMNMX.FTZ R142, R69, R99, !PT ;  /* 0x00000063458e7209 */ /* 0x000fe20007810000 */
[----:B------:R-:W-:Y:S01]  /*3c30*/  IMAD.WIDE.U32 R210, R105, -0x326172a9, RZ ;  /* 0xcd9e8d5769d27825 */ /* 0x000fe200078e00ff */
[----:B------:R-:W-:Y:S02]  /*3c40*/  FMNMX.FTZ R111, R66, R111, !PT ;  /* 0x0000006f426f7209 */ /* 0x000fe40007810000 */
[----:B------:R-:W-:Y:S01]  /*3c50*/  FMNMX.FTZ R142, R129, R142, !PT ;  /* 0x0000008e818e7209 */ /* 0x000fe20007810000 */
[----:B------:R-:W-:Y:S01]  /*3c60*/  IMAD.WIDE.U32 R114, R114, -0x326172a9, RZ ;  /* 0xcd9e8d5772727825 */ /* 0x000fe200078e00ff */
[----:B------:R-:W-:-:S02]  /*3c70*/  FMNMX.FTZ R111, R90, R111, !PT ;  /* 0x0000006f5a6f7209 */ /* 0x000fc40007810000 */
[----:B------:R-:W-:Y:S01]  /*3c80*/  FMNMX.FTZ R142, R91, R142, !PT ;  /* 0x0000008e5b8e7209 */ /* 0x000fe20007810000 */
[----:B------:R-:W-:Y:S01]  /*3c90*/  IMAD.WIDE.U32 R162, R101, -0x2daee0ad, RZ ;  /* 0xd2511f5365a27825 */ /* 0x000fe200078e00ff */
[----:B------:R-:W-:Y:S02]  /*3ca0*/  FSEL R100, R29, -INF , !P6 ;  /* 0xff8000001d647808 */ /* 0x000fe40007000000 */
[----:B------:R-:W-:Y:S01]  /*3cb0*/  FMNMX.FTZ R111, R102, R111, !PT ;  /* 0x0000006f666f7209 */ /* 0x000fe20007810000 */
[----:B------:R-:W-:Y:S01]  /*3cc0*/  IMAD.WIDE.U32 R224, R3, -0x2daee0ad, RZ ;  /* 0xd2511f5303e07825 */ /* 0x000fe200078e00ff */
[----:B------:R-:W-:Y:S02]  /*3cd0*/  FMNMX.FTZ R142, R103, R142, !PT ;  /* 0x0000008e678e7209 */ /* 0x000fe40007810000 */
[----:B------:R-:W-:Y:S01]  /*3ce0*/  FMNMX.FTZ R111, R100, R111, !PT ;  /* 0x0000006f646f7209 */ /* 0x000fe20007810000 */
[----:B------:R-:W-:Y:S01]  /*3cf0*/  IMAD.WIDE.U32 R156, R156, -0x2daee0ad, RZ ;  /* 0xd2511f539c9c7825 */ /* 0x000fe200078e00ff */
[----:B------:R-:W-:-:S02]  /*3d00*/  FMNMX.FTZ R142, R127, R142, !PT ;  /* 0x0000008e7f8e7209 */ /* 0x000fc40007810000 */
[----:B------:R-:W-:Y:S02]  /*3d10*/  FSEL R206, R21, -INF , !P4 ;  /* 0xff80000015ce7808 */ /* 0x000fe40006000000 */
[----:B------:R-:W-:Y:S02]  /*3d20*/  FMNMX.FTZ R111, R182, R111, !PT ;  /* 0x0000006fb66f7209 */ /* 0x000fe40007810000 */
[----:B------:R-:W-:Y:S02]  /*3d30*/  FMNMX.FTZ R142, R97, R142, !PT ;  /* 0x0000008e618e7209 */ /* 0x000fe40007810000 */
[----:B------:R-:W-:Y:S02]  /*3d40*/  FSEL R184, R16, -INF , !P3 ;  /* 0xff80000010b87808 */ /* 0x000fe40005800000 */
[--C-:B------:R-:W-:Y:S02]  /*3d50*/  LOP3.LUT R186, R217, UR14, R138.reuse, 0x96, !PT ;  /* 0x0000000ed9ba7c12 */ /* 0x100fe4000f8e968a */
[----:B------:R-:W-:Y:S01]  /*3d60*/  LOP3.LUT R109, R113, UR14, R138, 0x96, !PT ;  /* 0x0000000e716d7c12 */ /* 0x000fe2000f8e968a */
[----:B------:R-:W-:Y:S01]  /*3d70*/  IMAD.WIDE.U32 R138, R139, -0x326172a9, RZ ;  /* 0xcd9e8d578b8a7825 */ /* 0x000fe200078e00ff */
[----:B------:R-:W-:-:S02]  /*3d80*/  FMNMX.FTZ R111, R206, R111, !PT ;  /* 0x0000006fce6f7209 */ /* 0x000fc40007810000 */
[----:B------:R-:W-:Y:S01]  /*3d90*/  FMNMX.FTZ R142, R65, R142, !PT ;  /* 0x0000008e418e7209 */ /* 0x000fe20007810000 */
[----:B------:R-:W-:Y:S01]  /*3da0*/  IMAD.WIDE.U32 R186, R186, -0x2daee0ad, RZ ;  /* 0xd2511f53baba7825 */ /* 0x000fe200078e00ff */
[----:B------:R-:W-:Y:S02]  /*3db0*/  LOP3.LUT R232, R151, UR11, R158, 0x96, !PT ;  /* 0x0000000b97e87c12 */ /* 0x000fe4000f8e969e */
[----:B------:R-:W-:Y:S02]  /*3dc0*/  FSEL R179, R31, -INF , !P6 ;  /* 0xff8000001fb37808 */ /* 0x000fe40007000000 */
[----:B------:R-:W-:Y:S01]  /*3dd0*/  FSEL R178, R17, -INF , !P2 ;  /* 0xff80000011b27808 */ /* 0x000fe20005000000 */
[----:B------:R-:W-:Y:S01]  /*3de0*/  IMAD.WIDE.U32 R232, R232, -0x326172a9, RZ ;  /* 0xcd9e8d57e8e87825 */ /* 0x000fe200078e00ff */
[----:B------:R-:W-:Y:S02]  /*3df0*/  FMNMX.FTZ R111, R184, R111, !PT ;  /* 0x0000006fb86f7209 */ /* 0x000fe40007810000 */
[----:B------:R-:W-:-:S02]  /*3e00*/  FMNMX.FTZ R142, R181, R142, !PT ;  /* 0x0000008eb58e7209 */ /* 0x000fc40007810000 */
[--C-:B------:R-:W-:Y:S02]  /*3e10*/  LOP3.LUT R228, R149, UR12, R216.reuse, 0x96, !PT ;  /* 0x0000000c95e47c12 */ /* 0x100fe4000f8e96d8 */
[----:B------:R-:W-:Y:S02]  /*3e20*/  LOP3.LUT R204, R139, UR12, R216, 0x96, !PT ;  /* 0x0000000c8bcc7c12 */ /* 0x000fe4000f8e96d8 */
[----:B------:R-:W-:Y:S01]  /*3e30*/  FSEL R180, R8, -INF , !P1 ;  /* 0xff80000008b47808 */ /* 0x000fe20004800000 */
[----:B------:R-:W-:Y:S01]  /*3e40*/  IMAD.WIDE.U32 R228, R228, -0x2daee0ad, RZ ;  /* 0xd2511f53e4e47825 */ /* 0x000fe200078e00ff */
[----:B------:R-:W-:Y:S02]  /*3e50*/  FMNMX.FTZ R111, R178, R111, !PT ;  /* 0x0000006fb26f7209 */ /* 0x000fe40007810000 */
[----:B------:R-:W-:Y:S01]  /*3e60*/  FMNMX.FTZ R142, R179, R142, !PT ;  /* 0x0000008eb38e7209 */ /* 0x000fe20007810000 */
[----:B------:R-:W-:Y:S01]  /*3e70*/  IMAD.WIDE.U32 R204, R204, -0x2daee0ad, RZ ;  /* 0xd2511f53cccc7825 */ /* 0x000fe200078e00ff */
[----:B------:R-:W-:-:S02]  /*3e80*/  FSEL R177, R23, -INF , !P4 ;  /* 0xff80000017b17808 */ /* 0x000fc40006000000 */
[----:B------:R-:W-:Y:S02]  /*3e90*/  FSEL R194, R9, -INF , !P0 ;  /* 0xff80000009c27808 */ /* 0x000fe40004000000 */
[----:B------:R-:W-:Y:S02]  /*3ea0*/  LOP3.LUT R148, R233, UR10, R148, 0x96, !PT ;  /* 0x0000000ae9947c12 */ /* 0x000fe4000f8e9694 */
[----:B------:R-:W-:Y:S02]  /*3eb0*/  FMNMX.FTZ R111, R180, R111, !PT ;  /* 0x0000006fb46f7209 */ /* 0x000fe40007810000 */
[----:B------:R-:W-:Y:S01]  /*3ec0*/  FMNMX.FTZ R142, R185, R142, !PT ;  /* 0x0000008eb98e7209 */ /* 0x000fe20007810000 */
[----:B------:R-:W-:Y:S01]  /*3ed0*/  IMAD.WIDE.U32 R148, R148, -0x2daee0ad, RZ ;  /* 0xd2511f5394947825 */ /* 0x000fe200078e00ff */
[--C-:B------:R-:W-:Y:S02]  /*3ee0*/  LOP3.LUT R226, R211, UR12, R216.reuse, 0x96, !PT ;  /* 0x0000000cd3e27c12 */ /* 0x100fe4000f8e96d8 */
[----:B------:R-:W-:-:S02]  /*3ef0*/  LOP3.LUT R216, R115, UR12, R216, 0x96, !PT ;  /* 0x0000000c73d87c12 */ /* 0x000fc4000f8e96d8 */
[----:B------:R-:W-:Y:S01]  /*3f00*/  LOP3.LUT R144, R229, UR9, R150, 0x96, !PT ;  /* 0x00000009e5907c12 */ /* 0x000fe2000f8e9696 */
[----:B------:R-:W-:Y:S01]  /*3f10*/  IMAD.WIDE.U32 R226, R226, -0x2daee0ad, RZ ;  /* 0xd2511f53e2e27825 */ /* 0x000fe200078e00ff */
[----:B------:R-:W-:Y:S02]  /*3f20*/  FSEL R173, R18, -INF , !P3 ;  /* 0xff80000012ad7808 */ /* 0x000fe40005800000 */
[----:B------:R-:W-:Y:S01]  /*3f30*/  LOP3.LUT R158, R151, UR11, R158, 0x96, !PT ;  /* 0x0000000b979e7c12 */ /* 0x000fe2000f8e969e */
[----:B------:R-:W-:Y:S01]  /*3f40*/  IMAD.WIDE.U32 R144, R144, -0x326172a9, RZ ;  /* 0xcd9e8d5790907825 */ /* 0x000fe200078e00ff */
[----:B------:R-:W-:Y:S02]  /*3f50*/  LOP3.LUT R150, R205, UR9, R150, 0x96, !PT ;  /* 0x00000009cd967c12 */ /* 0x000fe4000f8e9696 */
[----:B------:R-:W-:Y:S01]  /*3f60*/  FMNMX.FTZ R132, R194, R111, !PT ;  /* 0x0000006fc2847209 */ /* 0x000fe20007810000 */
[----:B------:R-:W-:Y:S01]  /*3f70*/  IMAD.WIDE.U32 R158, R158, -0x326172a9, RZ ;  /* 0xcd9e8d579e9e7825 */ /* 0x000fe200078e00ff */
[----:B------:R-:W-:-:S02]  /*3f80*/  FMNMX.FTZ R142, R177, R142, !PT ;  /* 0x0000008eb18e7209 */ /* 0x000fc40007810000 */
[----:B------:R-:W-:Y:S01]  /*3f90*/  LOP3.LUT R212, R217, UR14, R130, 0x96, !PT ;  /* 0x0000000ed9d47c12 */ /* 0x000fe2000f8e9682 */
[----:B------:R-:W-:Y:S01]  /*3fa0*/  IMAD.WIDE.U32 R216, R216, -0x2daee0ad, RZ ;  /* 0xd2511f53d8d87825 */ /* 0x000fe200078e00ff */
[----:B------:R-:W-:Y:S01]  /*3fb0*/  FSEL R171, R19, -INF , !P2 ;  /* 0xff80000013ab7808 */ /* 0x000fe20005000000 */
[----:B------:R-:W1:Y:S01]  /*3fc0*/  SHFL.BFLY PT, R125, R132, 0x2, 0x1f ;  /* 0x0c401f00847d7f89 */ /* 0x000e6200000e0000 */
[----:B------:R-:W-:Y:S01]  /*3fd0*/  FMNMX.FTZ R142, R173, R142, !PT ;  /* 0x0000008ead8e7209 */ /* 0x000fe20007810000 */
[----:B------:R-:W-:Y:S01]  /*3fe0*/  IMAD.WIDE.U32 R150, R150, -0x326172a9, RZ ;  /* 0xcd9e8d5796967825 */ /* 0x000fe200078e00ff */
[----:B------:R-:W-:Y:S02]  /*3ff0*/  LOP3.LUT R101, R149, UR5, R228, 0x96, !PT ;  /* 0x0000000595657c12 */ /* 0x000fe4000f8e96e4 */
[----:B------:R-:W-:Y:S01]  /*4000*/  FSEL R169, R10, -INF , !P1 ;  /* 0xff8000000aa97808 */ /* 0x000fe20004800000 */
[----:B------:R-:W-:Y:S01]  /*4010*/  IMAD.WIDE.U32 R212, R212, -0x2daee0ad, RZ ;  /* 0xd2511f53d4d47825 */ /* 0x000fe200078e00ff */
[----:B------:R-:W-:-:S02]  /*4020*/  FMNMX.FTZ R142, R171, R142, !PT ;  /* 0x0000008eab8e7209 */ /* 0x000fc40007810000 */
[----:B------:R-:W-:Y:S02]  /*4030*/  LOP3.LUT R152, R187, UR11, R152, 0x96, !PT ;  /* 0x0000000bbb987c12 */ /* 0x000fe4000f8e9698 */
[----:B------:R-:W-:Y:S02]  /*4040*/  LOP3.LUT R186, R217, UR9, R186, 0x96, !PT ;  /* 0x00000009d9ba7c12 */ /* 0x000fe4000f8e96ba */
[----:B------:R-:W-:Y:S01]  /*4050*/  LOP3.LUT R138, R159, UR10, R138, 0x96, !PT ;  /* 0x0000000a9f8a7c12 */ /* 0x000fe2000f8e968a */
[----:B------:R-:W-:Y:S01]  /*4060*/  IMAD.WIDE.U32 R152, R152, -0x326172a9, RZ ;  /* 0xcd9e8d5798987825 */ /* 0x000fe200078e00ff */
[----:B------:R-:W-:Y:S02]  /*4070*/  LOP3.LUT R3, R151, UR8, R158, 0x96, !PT ;  /* 0x0000000897037c12 */ /* 0x000fe4000f8e969e */
[----:B------:R-:W-:Y:S01]  /*4080*/  FSEL R174, R11, -INF , !P0 ;  /* 0xff8000000bae7808 */ /* 0x000fe20004000000 */
[----:B------:R-:W-:Y:S01]  /*4090*/  IMAD.WIDE.U32 R158, R101, -0x326172a9, RZ ;  /* 0xcd9e8d57659e7825 */ /* 0x000fe200078e00ff */
[----:B------:R-:W-:-:S02]  /*40a0*/  FMNMX.FTZ R101, R169, R142, !PT ;  /* 0x0000008ea9657209 */ /* 0x000fc40007810000 */
[----:B------:R-:W-:Y:S01]  /*40b0*/  LOP3.LUT R126, R145, UR8, R232, 0x96, !PT ;  /* 0x00000008917e7c12 */ /* 0x000fe2000f8e96e8 */
[----:B------:R-:W-:Y:S01]  /*40c0*/  IMAD.WIDE.U32 R186, R186, -0x326172a9, RZ ;  /* 0xcd9e8d57baba7825 */ /* 0x000fe200078e00ff */
[----:B------:R-:W-:Y:S02]  /*40d0*/  FMNMX.FTZ R101, R174, R101, !PT ;  /* 0x00000065ae657209 */ /* 0x000fe40007810000 */
[----:B------:R-:W-:Y:S01]  /*40e0*/  LOP3.LUT R114, R153, UR10, R114, 0x96, !PT ;  /* 0x0000000a99727c12 */ /* 0x000fe2000f8e9672 */
[----:B------:R-:W-:Y:S01]  /*40f0*/  IMAD.WIDE.U32 R138, R138, -0x2daee0ad, RZ ;  /* 0xd2511f538a8a7825 */ /* 0x000fe200078e00ff */
[----:B------:R-:W-:Y:S02]  /*4100*/  LOP3.LUT R111, R187, UR8, R152, 0x96, !PT ;  /* 0x00000008bb6f7c12 */ /* 0x000fe4000f8e9698 */
[----:B------:R-:W-:Y:S01]  /*4110*/  LOP3.LUT R154, R213, UR11, R154, 0x96, !PT ;  /* 0x0000000bd59a7c12 */ /* 0x000fe2000f8e969a */
[----:B------:R-:W-:Y:S01]  /*4120*/  IMAD.WIDE.U32 R152, R126, -0x2daee0ad, RZ ;  /* 0xd2511f537e987825 */ /* 0x000fe200078e00ff */
[----:B-1----:R-:W-:Y:S01]  /*4130*/  FMNMX.FTZ R125, R132, R125, !PT ;  /* 0x0000007d847d7209 */ /* 0x002fe20007810000 */
[----:B------:R-:W1:Y:S01]  /*4140*/  SHFL.BFLY PT, R126, R101, 0x2, 0x1f ;  /* 0x0c401f00657e7f89 */ /* 0x000e6200000e0000 */
[----:B------:R-:W-:Y:S01]  /*4150*/  LOP3.LUT R209, R215, UR14, R130, 0x96, !PT ;  /* 0x0000000ed7d17c12 */ /* 0x000fe2000f8e9682 */
[----:B------:R-:W-:Y:S01]  /*4160*/  IMAD.WIDE.U32 R154, R154, -0x326172a9, RZ ;  /* 0xcd9e8d579a9a7825 */ /* 0x000fe200078e00ff */
[----:B------:R-:W-:Y:S01]  /*4170*/  LOP3.LUT R130, R163, UR13, R110, 0x96, !PT ;  /* 0x0000000da3827c12 */ /* 0x000fe2000f8e966e */
[----:B------:R-:W2:Y:S01]  /*4180*/  SHFL.BFLY PT, R132, R125, 0x1, 0x1f ;  /* 0x0c201f007d847f89 */ /* 0x000ea200000e0000 */
[----:B------:R-:W-:Y:S01]  /*4190*/  LOP3.LUT R162, R157, UR11, R162, 0x96, !PT ;  /* 0x0000000b9da27c12 */ /* 0x000fe2000f8e96a2 */
[----:B------:R-:W-:Y:S01]  /*41a0*/  IMAD.WIDE.U32 R114, R114, -0x2daee0ad, RZ ;  /* 0xd2511f5372727825 */ /* 0x000fe200078e00ff */
[----:B------:R-:W-:-:S02]  /*41b0*/  LOP3.LUT R210, R155, UR10, R210, 0x96, !PT ;  /* 0x0000000a9bd27c12 */ /* 0x000fc4000f8e96d2 */
[----:B------:R-:W-:Y:S01]  /*41c0*/  LOP3.LUT R212, R227, UR9, R212, 0x96, !PT ;  /* 0x00000009e3d47c12 */ /* 0x000fe2000f8e96d4 */
[----:B------:R-:W-:Y:S01]  /*41d0*/  IMAD.WIDE.U32 R130, R130, -0x326172a9, RZ ;  /* 0xcd9e8d5782827825 */ /* 0x000fe200078e00ff */
[----:B------:R-:W-:Y:S02]  /*41e0*/  LOP3.LUT R230, R225, UR13, R208, 0x96, !PT ;  /* 0x0000000de1e67c12 */ /* 0x000fe4000f8e96d0 */
[----:B------:R-:W-:Y:S01]  /*41f0*/  FSEL R118, R15, -INF , !P0 ;  /* 0xff8000000f767808 */ /* 0x000fe20004000000 */
[----:B------:R-:W-:Y:S01]  /*4200*/  IMAD.WIDE.U32 R210, R210, -0x2daee0ad, RZ ;  /* 0xd2511f53d2d27825 */ /* 0x000fe200078e00ff */
[----:B------:R-:W-:Y:S02]  /*4210*/  LOP3.LUT R146, R131, UR12, R112, 0x96, !PT ;  /* 0x0000000c83927c12 */ /* 0x000fe4000f8e9670 */
[----:B------:R-:W-:Y:S01]  /*4220*/  FSEL R119, R13, -INF , !P0 ;  /* 0xff8000000d777808 */ /* 0x000fe20004000000 */
[----:B------:R-:W-:Y:S01]  /*4230*/  IMAD.WIDE.U32 R162, R162, -0x326172a9, RZ ;  /* 0xcd9e8d57a2a27825 */ /* 0x000fe200078e00ff */
[----:B------:R-:W-:-:S02]  /*4240*/  LOP3.LUT R107, R211, UR5, R226, 0x96, !PT ;  /* 0x00000005d36b7c12 */ /* 0x000fc4000f8e96e2 */
[----:B------:R-:W-:Y:S01]  /*4250*/  LOP3.LUT R143, R159, UR18, R144, 0x96, !PT ;  /* 0x000000129f8f7c12 */ /* 0x000fe2000f8e9690 */
[----:B------:R-:W-:Y:S01]  /*4260*/  IMAD.WIDE.U32 R226, R3, -0x2daee0ad, RZ ;  /* 0xd2511f5303e27825 */ /* 0x000fe200078e00ff */
[----:B------:R-:W-:Y:S02]  /*4270*/  LOP3.LUT R130, R163, UR10, R130, 0x96, !PT ;  /* 0x0000000aa3827c12 */ /* 0x000fe4000f8e9682 */
[----:B-1----:R-:W-:Y:S01]  /*4280*/  FMNMX.FTZ R126, R101, R126, !PT ;  /* 0x0000007e657e7209 */ /* 0x002fe20007810000 */
[----:B------:R-:W-:Y:S01]  /*4290*/  IMAD.WIDE.U32 R230, R230, -0x326172a9, RZ ;  /* 0xcd9e8d57e6e67825 */ /* 0x000fe200078e00ff */
[----:B------:R-:W-:Y:S02]  /*42a0*/  LOP3.LUT R141, R158, 0xffff, RZ, 0xc0, !PT ;  /* 0x0000ffff9e8d7812 */ /* 0x000fe400078ec0ff */
[----:B--2---:R-:W-:Y:S01]  /*42b0*/  FMNMX.FTZ R132, R125, R132, !PT ;  /* 0x000000847d847209 */ /* 0x004fe20007810000 */
[----:B------:R-:W1:Y:S01]  /*42c0*/  SHFL.BFLY PT, R3, R126, 0x1, 0x1f ;  /* 0x0c201f007e037f89 */ /* 0x000e6200000e0000 */
[----:B------:R-:W-:Y:S01]  /*42d0*/  LOP3.LUT R160, R231, UR12, R214, 0x96, !PT ;  /* 0x0000000ce7a07c12 */ /* 0x000fe2000f8e96d6 */
[----:B------:R-:W-:Y:S01]  /*42e0*/  IMAD.WIDE.U32 R146, R146, -0x2daee0ad, RZ ;  /* 0xd2511f5392927825 */ /* 0x000fe200078e00ff */
[----:B------:R-:W-:-:S03]  /*42f0*/  FSETP.NEU.FTZ.AND P0, PT, R132, -INF , PT ;  /* 0xff8000008400780b */ /* 0x000fc60003f1d000 */
[----:B------:R-:W-:Y:S01]  /*4300*/  FMUL.FTZ R183, R132, UR6 ;  /* 0x0000000684b77c20 */ /* 0x000fe20008410000 */
[--C-:B------:R-:W-:Y:S01]  /*4310*/  SHF.R.U32.HI R137, RZ, 0x10, R158.reuse ;  /* 0x00000010ff897819 */ /* 0x100fe2000001169e */
[----:B------:R-:W-:Y:S01]  /*4320*/  IMAD.WIDE.U32 R130, R130, -0x2daee0ad, RZ ;  /* 0xd2511f5382827825 */ /* 0x000fe200078e00ff */
[----:B------:R-:W-:Y:S02]  /*4330*/  SHF.R.U32.HI R144, RZ, 0x18, R158 ;  /* 0x00000018ff907819 */ /* 0x000fe4000001169e */
[----:B------:R-:W-:Y:S01]  /*4340*/  FSEL R183, R183, RZ, P0 ;  /* 0x000000ffb7b77208 */ /* 0x000fe20000000000 */
[----:B------:R-:W-:Y:S01]  /*4350*/  IMAD.WIDE.U32 R160, R160, -0x2daee0ad, RZ ;  /* 0xd2511f53a0a07825 */ /* 0x000fe200078e00ff */
[----:B------:R-:W-:Y:S02]  /*4360*/  LOP3.LUT R113, R131, UR5, R146, 0x96, !PT ;  /* 0x0000000583717c12 */ /* 0x000fe4000f8e9692 */
[----:B------:R-:W-:Y:S01]  /*4370*/  LOP3.LUT R146, R158, 0xff, RZ, 0xc0, !PT ;  /* 0x000000ff9e927812 */ /* 0x000fe200078ec0ff */
[--C-:B------:R-:W-:Y:S01]  /*4380*/  FFMA.FTZ R241, R98, UR6, -R183.reuse ;  /* 0x0000000662f17c23 */ /* 0x100fe200080108b7 */
[----:B------:R-:W-:Y:S01]  /*4390*/  FMNMX.FTZ R158, R59, R93, !PT ;  /* 0x0000005d3b9e7209 */ /* 0x000fe20007810000 */
[----:B------:R-:W-:Y:S01]  /*43a0*/  FFMA.FTZ R240, R106, UR6, -R183 ;  /* 0x000000066af07c23 */ /* 0x000fe200080108b7 */
[--C-:B------:R-:W-:Y:S01]  /*43b0*/  LOP3.LUT R234, R161, UR9, R156.reuse, 0x96, !PT ;  /* 0x00000009a1ea7c12 */ /* 0x100fe2000f8e969c */
[----:B------:R-:W-:Y:S01]  /*43c0*/  IMAD.WIDE.U32 R212, R212, -0x326172a9, RZ ;  /* 0xcd9e8d57d4d47825 */ /* 0x000fe200078e00ff */
[----:B------:R-:W-:Y:S01]  /*43d0*/  LOP3.LUT R156, R147, UR9, R156, 0x96, !PT ;  /* 0x00000009939c7c12 */ /* 0x000fe2000f8e969c */
[----:B------:R-:W-:Y:S01]  /*43e0*/  MUFU.EX2 R241, R241 ;  /* 0x000000f100f17308 */ /* 0x000fe20000000800 */
[----:B------:R-:W-:Y:S01]  /*43f0*/  FMNMX.FTZ R158, R63, R158, !PT ;  /* 0x0000009e3f9e7209 */ /* 0x000fe20007810000 */
[----:B------:R-:W-:Y:S01]  /*4400*/  IMAD.WIDE.U32 R234, R234, -0x326172a9, RZ ;  /* 0xcd9e8d57eaea7825 */ /* 0x000fe200078e00ff */
[----:B------:R-:W-:-:S03]  /*4410*/  LOP3.LUT R224, R157, UR11, R224, 0x96, !PT ;  /* 0x0000000b9de07c12 */ /* 0x000fc6000f8e96e0 */
[----:B------:R-:W-:Y:S01]  /*4420*/  FFMA.FTZ R247, R128, UR6, -R183 ;  /* 0x0000000680f77c23 */ /* 0x000fe200080108b7 */
[----:B-1----:R-:W-:Y:S01]  /*4430*/  FMNMX.FTZ R3, R126, R3, !PT ;  /* 0x000000037e037209 */ /* 0x002fe20007810000 */
[----:B------:R-:W-:Y:S01]  /*4440*/  IMAD.WIDE.U32 R156, R156, -0x326172a9, RZ ;  /* 0xcd9e8d579c9c7825 */ /* 0x000fe200078e00ff */
[----:B------:R-:W-:Y:S01]  /*4450*/  FMNMX.FTZ R158, R89, R158, !PT ;  /* 0x0000009e599e7209 */ /* 0x000fe20007810000 */
[----:B------:R-:W1:Y:S01]  /*4460*/  MUFU.EX2 R240, R240 ;  /* 0x000000f000f07308 */ /* 0x000e620000000800 */
[----:B------:R-:W-:Y:S01]  /*4470*/  FSETP.NEU.FTZ.AND P0, PT, R3, -INF , PT ;  /* 0xff8000000300780b */ /* 0x000fe20003f1d000 */
[----:B------:R-:W-:-:S04]  /*4480*/  IMAD.WIDE.U32 R224, R224, -0x326172a9, RZ ;  /* 0xcd9e8d57e0e07825 */ /* 0x000fc800078e00ff */
[----:B------:R-:W-:Y:S01]  /*4490*/  FMUL.FTZ R176, R3, UR6 ;  /* 0x0000000603b07c20 */ /* 0x000fe20008410000 */
[----:B------:R-:W-:Y:S01]  /*44a0*/  LOP3.LUT R155, R153, UR17, R148, 0x96, !PT ;  /* 0x00000011999b7c12 */ /* 0x000fe2000f8e9694 */
[--C-:B------:R-:W-:Y:S01]  /*44b0*/  FFMA.FTZ R218, R140, UR6, -R183.reuse ;  /* 0x000000068cda7c23 */ /* 0x100fe200080108b7 */
[----:B------:R-:W-:Y:S01]  /*44c0*/  FMNMX.FTZ R158, R61, R158, !PT ;  /* 0x0000009e3d9e7209 */ /* 0x000fe20007810000 */
[----:B------:R-:W-:Y:S01]  /*44d0*/  IMAD.WIDE.U32 R148, R107, -0x326172a9, RZ ;  /* 0xcd9e8d576b947825 */ /* 0x000fe200078e00ff */
[----:B------:R-:W-:Y:S01]  /*44e0*/  LOP3.LUT R159, R143, 0xffff, RZ, 0xc0, !PT ;  /* 0x0000ffff8f9f7812 */ /* 0x000fe200078ec0ff */
[----:B------:R-:W-:Y:S01]  /*44f0*/  MUFU.EX2 R247, R247 ;  /* 0x000000f700f77308 */ /* 0x000fe20000000800 */
[----:B------:R-:W-:Y:S01]  /*4500*/  LOP3.LUT R105, R139, UR5, R204, 0x96, !PT ;  /* 0x000000058b697c12 */ /* 0x000fe2000f8e96cc */
[--C-:B------:R-:W-:Y:S01]  /*4510*/  FFMA.FTZ R167, R66, UR6, -R183.reuse ;  /* 0x0000000642a77c23 */ /* 0x100fe200080108b7 */
[----:B------:R-:W-:Y:S01]  /*4520*/  LOP3.LUT R162, R157, UR8, R162, 0x96, !PT ;  /* 0x000000089da27c12 */ /* 0x000fe2000f8e96a2 */
[--C-:B------:R-:W-:Y:S01]  /*4530*/  FFMA.FTZ R164, R90, UR6, -R183.reuse ;  /* 0x000000065aa47c23 */ /* 0x100fe200080108b7 */
[----:B------:R-:W-:Y:S01]  /*4540*/  LOP3.LUT R230, R225, UR10, R230, 0x96, !PT ;  /* 0x0000000ae1e67c12 */ /* 0x000fe2000f8e96e6 */
[----:B------:R-:W-:Y:S01]  /*4550*/  FFMA.FTZ R194, R194, UR6, -R183 ;  /* 0x00000006c2c27c23 */ /* 0x000fe200080108b7 */
[----:B------:R-:W-:Y:S01]  /*4560*/  LOP3.LUT R147, R235, UR8, R224, 0x96, !PT ;  /* 0x00000008eb937c12 */ /* 0x000fe2000f8e96e0 */
[----:B------:R-:W-:Y:S01]  /*4570*/  IMAD.WIDE.U32 R162, R162, -0x2daee0ad, RZ ;  /* 0xd2511f53a2a27825 */ /* 0x000fe200078e00ff */
[----:B------:R-:W-:Y:S01]  /*4580*/  FSEL R176, R176, RZ, P0 ;  /* 0x000000ffb0b07208 */ /* 0x000fe20000000000 */
[----:B------:R-:W-:Y:S01]  /*4590*/  MUFU.EX2 R218, R218 ;  /* 0x000000da00da7308 */ /* 0x000fe20000000800 */
[----:B------:R-:W-:Y:S01]  /*45a0*/  LOP3.LUT R157, R143, 0xff, RZ, 0xc0, !PT ;  /* 0x000000ff8f9d7812 */ /* 0x000fe200078ec0ff */
[----:B------:R-:W-:Y:S01]  /*45b0*/  IMAD.WIDE.U32 R230, R230, -0x2daee0ad, RZ ;  /* 0xd2511f53e6e67825 */ /* 0x000fe200078e00ff */
[----:B------:R-:W-:-:S03]  /*45c0*/  LOP3.LUT R216, R115, UR5, R216, 0x96, !PT ;  /* 0x0000000573d87c12 */ /* 0x000fc6000f8e96d8 */
[----:B------:R-:W-:Y:S01]  /*45d0*/  FFMA.FTZ R239, R69, UR6, -R176 ;  /* 0x0000000645ef7c23 */ /* 0x000fe200080108b0 */
[----:B------:R-:W-:Y:S01]  /*45e0*/  FMNMX.FTZ R158, R67, R158, !PT ;  /* 0x0000009e439e7209 */ /* 0x000fe20007810000 */
[----:B------:R-:W-:Y:S01]  /*45f0*/  IMAD.WIDE.U32 R224, R147, -0x2daee0ad, RZ ;  /* 0xd2511f5393e07825 */ /* 0x000fe200078e00ff */
[----:B------:R-:W-:-:S03]  /*4600*/  SHF.R.U32.HI R159, RZ, 0x8, R159 ;  /* 0x00000008ff9f7819 */ /* 0x000fc6000001169f */
[----:B------:R-:W-:Y:S01]  /*4610*/  FFMA.FTZ R192, R99, UR6, -R176 ;  /* 0x0000000663c07c23 */ /* 0x000fe200080108b0 */
[----:B------:R-:W-:Y:S01]  /*4620*/  LOP3.LUT R212, R149, UR18, R212, 0x96, !PT ;  /* 0x0000001295d47c12 */ /* 0x000fe2000f8e96d4 */
[----:B------:R-:W-:Y:S01]  /*4630*/  IMAD.WIDE.U32 R216, R216, -0x326172a9, RZ ;  /* 0xcd9e8d57d8d87825 */ /* 0x000fe200078e00ff */
[----:B------:R-:W-:-:S03]  /*4640*/  LOP3.LUT R139, R148, 0xff, RZ, 0xc0, !PT ;  /* 0x000000ff948b7812 */ /* 0x000fc600078ec0ff */
[----:B------:R-:W-:Y:S01]  /*4650*/  FFMA.FTZ R99, R96, UR6, -R183 ;  /* 0x0000000660637c23 */ /* 0x000fe200080108b7 */
[----:B------:R-:W-:Y:S01]  /*4660*/  LOP3.LUT R187, R148, 0xffff, RZ, 0xc0, !PT ;  /* 0x0000ffff94bb7812 */ /* 0x000fe200078ec0ff */
[----:B------:R-:W-:Y:S01]  /*4670*/  MUFU.EX2 R239, R239 ;  /* 0x000000ef00ef7308 */ /* 0x000fe20000000800 */
[----:B------:R-:W-:Y:S01]  /*4680*/  SHF.R.U32.HI R207, RZ, 0x10, R148 ;  /* 0x00000010ffcf7819 */ /* 0x000fe20000011694 */
[----:B------:R-:W-:Y:S01]  /*4690*/  FFMA.FTZ R91, R91, UR6, -R176 ;  /* 0x000000065b5b7c23 */ /* 0x000fe200080108b0 */
[----:B------:R-:W-:Y:S01]  /*46a0*/  SHF.R.U32.HI R115, RZ, 0x18, R148 ;  /* 0x00000018ff737819 */ /* 0x000fe20000011694 */
[----:B------:R-:W-:Y:S01]  /*46b0*/  IMAD.WIDE.U32 R148, R105, -0x326172a9, RZ ;  /* 0xcd9e8d5769947825 */ /* 0x000fe200078e00ff */
[----:B------:R-:W-:-:S03]  /*46c0*/  ISETP.LE.U32.AND P0, PT, R157, UR19, PT ;  /* 0x000000139d007c0c */ /* 0x000fc6000bf03070 */
[--C-:B------:R-:W-:Y:S01]  /*46d0*/  FFMA.FTZ R250, R103, UR6, -R176.reuse ;  /* 0x0000000667fa7c23 */ /* 0x100fe200080108b0 */
[----:B------:R-:W-:Y:S01]  /*46e0*/  FMNMX.FTZ R158, R71, R158, !PT ;  /* 0x0000009e479e7209 */ /* 0x000fe20007810000 */
[----:B------:R-:W2:Y:S01]  /*46f0*/  MUFU.EX2 R192, R192 ;  /* 0x000000c000c07308 */ /* 0x000ea20000000800 */
[----:B------:R-:W-:Y:S01]  /*4700*/  LOP3.LUT R69, R159, 0xffff, RZ, 0xc0, !PT ;  /* 0x0000ffff9f457812 */ /* 0x000fe200078ec0ff */
[--C-:B------:R-:W-:Y:S01]  /*4710*/  FFMA.FTZ R172, R97, UR6, -R176.reuse ;  /* 0x0000000661ac7c23 */ /* 0x100fe200080108b0 */
[C---:B------:R-:W-:Y:S01]  /*4720*/  LOP3.LUT R107, R152.reuse, 0xffff, RZ, 0xc0, !PT ;  /* 0x0000ffff986b7812 */ /* 0x040fe200078ec0ff */
[----:B------:R-:W-:Y:S01]  /*4730*/  FFMA.FTZ R181, R181, UR6, -R176 ;  /* 0x00000006b5b57c23 */ /* 0x000fe200080108b0 */
[----:B------:R-:W-:Y:S02]  /*4740*/  LOP3.LUT R145, R152, 0xff, RZ, 0xc0, !PT ;  /* 0x000000ff98917812 */ /* 0x000fe400078ec0ff */
[--C-:B------:R-:W-:Y:S01]  /*4750*/  SHF.R.U32.HI R153, RZ, 0x10, R152.reuse ;  /* 0x00000010ff997819 */ /* 0x100fe20000011698 */
[----:B------:R-:W-:Y:S01]  /*4760*/  MUFU.EX2 R99, R99 ;  /* 0x0000006300637308 */ /* 0x000fe20000000800 */
[----:B------:R-:W-:-:S02]  /*4770*/  SHF.R.U32.HI R142, RZ, 0x18, R152 ;  /* 0x00000018ff8e7819 */ /* 0x000fc40000011698 */
[----:B------:R-:W-:Y:S02]  /*4780*/  FSEL R116, R14, -INF , !P1 ;  /* 0xff8000000e747808 */ /* 0x000fe40004800000 */
[----:B------:R-:W-:Y:S02]  /*4790*/  FSEL R117, R12, -INF , !P1 ;  /* 0xff8000000c757808 */ /* 0x000fe40004800000 */
[----:B------:R-:W-:Y:S01]  /*47a0*/  LOP3.LUT R105, R149, UR18, R150, 0x96, !PT ;  /* 0x0000001295697c12 */ /* 0x000fe2000f8e9696 */
[----:B------:R-:W-:Y:S01]  /*47b0*/  MUFU.EX2 R91, R91 ;  /* 0x0000005b005b7308 */ /* 0x000fe20000000800 */
[----:B------:R-:W-:Y:S02]  /*47c0*/  LOP3.LUT R152, R148, 0xffff, RZ, 0xc0, !PT ;  /* 0x0000ffff94987812 */ /* 0x000fe400078ec0ff */
[----:B------:R-:W-:Y:S02]  /*47d0*/  LOP3.LUT R101, R227, UR17, R138, 0x96, !PT ;  /* 0x00000011e3657c12 */ /* 0x000fe4000f8e968a */
[----:B------:R-:W-:-:S02]  /*47e0*/  FMNMX.FTZ R158, R95, R158, !PT ;  /* 0x0000009e5f9e7209 */ /* 0x000fc40007810000 */
[----:B------:R-:W-:Y:S01]  /*47f0*/  LEA.HI.X.SX32 R165, R86, R165, 0x1, P5 ;  /* 0x000000a556a57211 */ /* 0x000fe200028f0eff */
[----:B------:R-:W-:Y:S01]  /*4800*/  MUFU.EX2 R250, R250 ;  /* 0x000000fa00fa7308 */ /* 0x000fe20000000800 */
[----:B------:R-:W-:Y:S02]  /*4810*/  LOP3.LUT R160, R231, UR5, R160, 0x96, !PT ;  /* 0x00000005e7a07c12 */ /* 0x000fe4000f8e96a0 */
[----:B------:R-:W-:Y:S02]  /*4820*/  LOP3.LUT R230, R225, UR17, R230, 0x96, !PT ;  /* 0x00000011e1e67c12 */ /* 0x000fe4000f8e96e6 */
[----:B------:R-:W-:Y:S02]  /*4830*/  LOP3.LUT R232, R224, 0xffff, RZ, 0xc0, !PT ;  /* 0x0000ffffe0e87812 */ /* 0x000fe400078ec0ff */
[C---:B------:R-:W-:Y:S01]  /*4840*/  LOP3.LUT R149, R226.reuse, 0xffff, RZ, 0xc0, !PT ;  /* 0x0000ffffe2957812 */ /* 0x040fe200078ec0ff */
[----:B------:R-:W-:Y:S01]  /*4850*/  MUFU.EX2 R167, R167 ;  /* 0x000000a700a77308 */ /* 0x000fe20000000800 */
[----:B------:R-:W-:-:S02]  /*4860*/  LOP3.LUT R147, R226, 0xff, RZ, 0xc0, !PT ;  /* 0x000000ffe2937812 */ /* 0x000fc400078ec0ff */
[--C-:B------:R-:W-:Y:S02]  /*4870*/  SHF.R.U32.HI R138, RZ, 0x10, R226.reuse ;  /* 0x00000010ff8a7819 */ /* 0x100fe400000116e2 */
[----:B------:R-:W-:Y:S02]  /*4880*/  SHF.R.U32.HI R131, RZ, 0x18, R226 ;  /* 0x00000018ff837819 */ /* 0x000fe400000116e2 */
[----:B------:R-:W-:Y:S01]  /*4890*/  ISETP.LE.U32.AND P1, PT, R69, UR19, PT ;  /* 0x0000001345007c0c */ /* 0x000fe2000bf23070 */
[----:B------:R-:W-:Y:S01]  /*48a0*/  MUFU.EX2 R164, R164 ;  /* 0x000000a400a47308 */ /* 0x000fe20000000800 */
[----:B------:R-:W-:Y:S02]  /*48b0*/  FSEL R86, R78, -INF , !P3 ;  /* 0xff8000004e567808 */ /* 0x000fe40005800000 */
[----:B------:R-:W-:Y:S02]  /*48c0*/  FSEL R121, R76, -INF , !P3 ;  /* 0xff8000004c797808 */ /* 0x000fe40005800000 */
[----:B------:R-:W-:-:S02]  /*48d0*/  LOP3.LUT R226, R216, 0xffff, RZ, 0xc0, !PT ;  /* 0x0000ffffd8e27812 */ /* 0x000fc400078ec0ff */
[----:B------:R-:W-:Y:S01]  /*48e0*/  LOP3.LUT R231, R216, 0xff, RZ, 0xc0, !PT ;  /* 0x000000ffd8e77812 */ /* 0x000fe200078ec0ff */
[----:B------:R-:W-:Y:S01]  /*48f0*/  MUFU.EX2 R172, R172 ;  /* 0x000000ac00ac7308 */ /* 0x000fe20000000800 */
[--C-:B------:R-:W-:Y:S02]  /*4900*/  SHF.R.U32.HI R225, RZ, 0x10, R216.reuse ;  /* 0x00000010ffe17819 */ /* 0x100fe400000116d8 */
[----:B------:R-:W-:Y:S02]  /*4910*/  SHF.R.U32.HI R228, RZ, 0x18, R216 ;  /* 0x00000018ffe47819 */ /* 0x000fe400000116d8 */
[----:B-1----:R-:W-:Y:S02]  /*4920*/  F2FP.BF16.F32.PACK_AB R216, R240, R241 ;  /* 0x000000f1f0d8723e */ /* 0x002fe400000010ff */
[----:B------:R-:W-:Y:S02]  /*4930*/  ISETP.LE.U32.AND P3, PT, R146, UR19, PT ;  /* 0x0000001392007c0c */ /* 0x000fe4000bf63070 */
[----:B------:R-:W-:Y:S01]  /*4940*/  FSEL R223, R81, -INF , !P6 ;  /* 0xff80000051df7808 */ /* 0x000fe20007000000 */
[----:B------:R-:W-:Y:S01]  /*4950*/  @!P0 HFMA2.BF16_V2 R47, -RZ.H0_H0, RZ.H0_H0, -R216.H0_H0 ;  /* 0x200000ffff2f8231 */ /* 0x000fe200003409d8 */
[----:B------:R-:W-:-:S02]  /*4960*/  FMNMX.FTZ R146, R221, R158, !PT ;  /* 0x0000009edd927209 */ /* 0x000fc40007810000 */
[----:B------:R-:W-:Y:S02]  /*4970*/  FSEL R122, R27, -INF , !P4 ;  /* 0xff8000001b7a7808 */ /* 0x000fe40006000000 */
[----:B------:R-:W-:Y:S02]  /*4980*/  FSEL R219, R25, -INF , !P4 ;  /* 0xff80000019db7808 */ /* 0x000fe40006000000 */
[----:B------:R-:W-:Y:S02]  /*4990*/  ISETP.LE.U32.AND P4, PT, R144, UR19, PT ;  /* 0x0000001390007c0c */ /* 0x000fe4000bf83070 */
[----:B------:R-:W-:Y:S02]  /*49a0*/  PRMT R211, R216, 0x7632, R211 ;  /* 0x00007632d8d37816 */ /* 0x000fe400000000d3 */
[----:B------:R-:W-:Y:S02]  /*49b0*/  FMNMX.FTZ R144, R223, R146, !PT ;  /* 0x00000092df907209 */ /* 0x000fe40007810000 */
[----:B------:R-:W-:Y:S01]  /*49c0*/  SHF.R.U32.HI R96, RZ, 0x18, R143 ;  /* 0x00000018ff607819 */ /* 0x000fe2000001168f */
[----:B------:R-:W-:Y:S01]  /*49d0*/  @!P1 HFMA2.BF16_V2 R46, -RZ.H0_H0, RZ.H0_H0, -R211.H0_H0 ;  /* 0x200000ffff2e9231 */ /* 0x000fe200003409d3 */
[----:B------:R-:W-:-:S02]  /*49e0*/  FMNMX.FTZ R144, R193, R144, !PT ;  /* 0x00000090c1907209 */ /* 0x000fc40007810000 */
[----:B------:R-:W-:Y:S02]  /*49f0*/  PRMT R69, R216, 0x5410, R211 ;  /* 0x00005410d8457816 */ /* 0x000fe400000000d3 */
[----:B------:R-:W-:Y:S02]  /*4a00*/  @!P0 PRMT R216, R47, 0x5410, RZ ;  /* 0x000054102fd88816 */ /* 0x000fe400000000ff */
[----:B------:R-:W-:Y:S01]  /*4a10*/  ISETP.LE.U32.AND P0, PT, R96, UR19, PT ;  /* 0x0000001360007c0c */ /* 0x000fe2000bf03070 */
[----:B------:R-:W-:Y:S01]  /*4a20*/  FFMA.FTZ R96, R124, UR6, -R183 ;  /* 0x000000067c607c23 */ /* 0x000fe200080108b7 */
[----:B------:R-:W-:Y:S02]  /*4a30*/  FMNMX.FTZ R124, R219, R144, !PT ;  /* 0x00000090db7c7209 */ /* 0x000fe40007810000 */
[----:B------:R-:W-:Y:S02]  /*4a40*/  @!P1 PRMT R211, R46, 0x5410, RZ ;  /* 0x000054102ed39816 */ /* 0x000fe400000000ff */
[----:B------:R-:W-:Y:S01]  /*4a50*/  FSEL R123, R77, -INF , !P2 ;  /* 0xff8000004d7b7808 */ /* 0x000fe20005000000 */
[----:B------:R-:W1:Y:S01]  /*4a60*/  MUFU.EX2 R96, R96 ;  /* 0x0000006000607308 */ /* 0x000e620000000800 */
[----:B------:R-:W-:Y:S01]  /*4a70*/  FMNMX.FTZ R46, R121, R124, !PT ;  /* 0x0000007c792e7209 */ /* 0x000fe20007810000 */
[----:B------:R-:W-:Y:S01]  /*4a80*/  FFMA.FTZ R124, R129, UR6, -R176 ;  /* 0x00000006817c7c23 */ /* 0x000fe200080108b0 */
[----:B------:R-:W-:-:S02]  /*4a90*/  SHF.R.U32.HI R143, RZ, 0x10, R143 ;  /* 0x00000010ff8f7819 */ /* 0x000fc4000001168f */
[----:B------:R-:W-:Y:S02]  /*4aa0*/  FMNMX.FTZ R46, R123, R46, !PT ;  /* 0x0000002e7b2e7209 */ /* 0x000fe40007810000 */
[----:B------:R-:W-:Y:S01]  /*4ab0*/  LOP3.LUT R98, R163, UR17, R130, 0x96, !PT ;  /* 0x00000011a3627c12 */ /* 0x000fe2000f8e9682 */
[----:B------:R-:W3:Y:S01]  /*4ac0*/  MUFU.EX2 R124, R124 ;  /* 0x0000007c007c7308 */ /* 0x000ee20000000800 */
[C---:B------:R-:W-:Y:S01]  /*4ad0*/  LOP3.LUT R130, R162.reuse, 0xffff, RZ, 0xc0, !PT ;  /* 0x0000ffffa2827812 */ /* 0x040fe200078ec0ff */
[----:B------:R-:W-:Y:S01]  /*4ae0*/  FFMA.FTZ R163, R65, UR6, -R176 ;  /* 0x0000000641a37c23 */ /* 0x000fe200080108b0 */
[----:B------:R-:W-:Y:S02]  /*4af0*/  LOP3.LUT R126, R162, 0xff, RZ, 0xc0, !PT ;  /* 0x000000ffa27e7812 */ /* 0x000fe400078ec0ff */
[--C-:B------:R-:W-:Y:S02]  /*4b00*/  SHF.R.U32.HI R125, RZ, 0x10, R162.reuse ;  /* 0x00000010ff7d7819 */ /* 0x100fe400000116a2 */
[----:B------:R-:W-:Y:S01]  /*4b10*/  SHF.R.U32.HI R106, RZ, 0x18, R162 ;  /* 0x00000018ff6a7819 */ /* 0x000fe200000116a2 */
[----:B------:R-:W-:Y:S01]  /*4b20*/  MUFU.EX2 R163, R163 ;  /* 0x000000a300a37308 */ /* 0x000fe20000000800 */
[----:B--2---:R-:W-:-:S02]  /*4b30*/  F2FP.BF16.F32.PACK_AB R162, R192, R239 ;  /* 0x000000efc0a2723e */ /* 0x004fc400000010ff */
[----:B------:R-:W-:Y:S02]  /*4b40*/  LOP3.LUT R143, R143, 0xff, RZ, 0xc0, !PT ;  /* 0x000000ff8f8f7812 */ /* 0x000fe400078ec0ff */
[----:B------:R-:W-:Y:S02]  /*4b50*/  FMNMX.FTZ R46, R117, R46, !PT ;  /* 0x0000002e752e7209 */ /* 0x000fe40007810000 */
[----:B------:R-:W-:Y:S02]  /*4b60*/  PRMT R161, R162, 0x7632, R161 ;  /* 0x00007632a2a17816 */ /* 0x000fe400000000a1 */
[----:B------:R-:W-:Y:S02]  /*4b70*/  ISETP.LE.U32.AND P1, PT, R143, UR19, PT ;  /* 0x000000138f007c0c */ /* 0x000fe4000bf23070 */
[----:B------:R-:W-:Y:S01]  /*4b80*/  FMNMX.FTZ R47, R119, R46, !PT ;  /* 0x0000002e772f7209 */ /* 0x000fe20007810000 */
[----:B------:R-:W-:Y:S01]  /*4b90*/  @!P0 HFMA2.BF16_V2 R45, -RZ.H0_H0, RZ.H0_H0, -R161.H0_H0 ;  /* 0x200000ffff2d8231 */ /* 0x000fe200003409a1 */
[----:B------:R-:W-:-:S02]  /*4ba0*/  SHF.R.U32.HI R141, RZ, 0x8, R141 ;  /* 0x00000008ff8d7819 */ /* 0x000fc4000001168d */
[----:B------:R-:W-:Y:S01]  /*4bb0*/  PRMT R46, R162, 0x5410, R161 ;  /* 0x00005410a22e7816 */ /* 0x000fe200000000a1 */
[----:B------:R-:W2:Y:S01]  /*4bc0*/  SHFL.BFLY PT, R146, R47, 0x2, 0x1f ;  /* 0x0c401f002f927f89 */ /* 0x000ea200000e0000 */
[----:B------:R-:W-:Y:S02]  /*4bd0*/  LOP3.LUT R141, R141, 0xffff, RZ, 0xc0, !PT ;  /* 0x0000ffff8d8d7812 */ /* 0x000fe400078ec0ff */
[----:B------:R-:W-:Y:S02]  /*4be0*/  @!P0 PRMT R161, R45, 0x5410, RZ ;  /* 0x000054102da18816 */ /* 0x000fe400000000ff */
[----:B-1----:R-:W-:Y:S01]  /*4bf0*/  F2FP.BF16.F32.PACK_AB R144, R96, R99 ;  /* 0x000000636090723e */ /* 0x002fe200000010ff */
[----:B------:R-:W-:Y:S01]  /*4c00*/  @!P1 HFMA2.BF16_V2 R44, -RZ.H0_H0, RZ.H0_H0, -R162.H0_H0 ;  /* 0x200000ffff2c9231 */ /* 0x000fe200003409a2 */
[----:B------:R-:W-:Y:S02]  /*4c10*/  FMNMX.FTZ R45, R94, R60, !PT ;  /* 0x0000003c5e2d7209 */ /* 0x000fe40007810000 */
[----:B------:R-:W-:Y:S01]  /*4c20*/  ISETP.LE.U32.AND P0, PT, R141, UR19, PT ;  /* 0x000000138d007c0c */ /* 0x000fe2000bf03070 */
[----:B------:R-:W-:Y:S01]  /*4c30*/  @!P3 HFMA2.BF16_V2 R19, -RZ.H0_H0, RZ.H0_H0, -R144.H0_H0 ;  /* 0x200000ffff13b231 */ /* 0x000fe20000340990 */
[----:B------:R-:W-:-:S02]  /*4c40*/  FMNMX.FTZ R45, R62, R45, !PT ;  /* 0x0000002d3e2d7209 */ /* 0x000fc40007810000 */
[----:B------:R-:W-:Y:S02]  /*4c50*/  PRMT R141, R144, 0x7632, R141 ;  /* 0x00007632908d7816 */ /* 0x000fe4000000008d */
[----:B------:R-:W-:Y:S02]  /*4c60*/  @!P1 PRMT R162, R44, 0x5410, RZ ;  /* 0x000054102ca29816 */ /* 0x000fe400000000ff */
[----:B------:R-:W-:Y:S02]  /*4c70*/  FMNMX.FTZ R45, R64, R45, !PT ;  /* 0x0000002d402d7209 */ /* 0x000fe40007810000 */
[----:B------:R-:W-:Y:S02]  /*4c80*/  PRMT R44, R144, 0x5410, R141 ;  /* 0x00005410902c7816 */ /* 0x000fe4000000008d */
[----:B------:R-:W-:Y:S01]  /*4c90*/  @!P3 PRMT R144, R19, 0x5410, RZ ;  /* 0x000054101390b816 */ /* 0x000fe200000000ff */
[----:B------:R-:W-:Y:S01]  /*4ca0*/  @!P0 HFMA2.BF16_V2 R18, -RZ.H0_H0, RZ.H0_H0, -R141.H0_H0 ;  /* 0x200000ffff128231 */ /* 0x000fe2000034098d */
[----:B------:R-:W-:-:S02]  /*4cb0*/  LOP3.LUT R19, R155, 0xff, RZ, 0xc0, !PT ;  /* 0x000000ff9b137812 */ /* 0x000fc400078ec0ff */
[----:B------:R-:W-:Y:S02]  /*4cc0*/  FMNMX.FTZ R45, R70, R45, !PT ;  /* 0x0000002d462d7209 */ /* 0x000fe40007810000 */
[----:B------:R-:W-:Y:S02]  /*4cd0*/  ISETP.LE.U32.AND P3, PT, R19, UR19, PT ;  /* 0x0000001313007c0c */ /* 0x000fe4000bf63070 */
[----:B------:R-:W-:Y:S02]  /*4ce0*/  FMNMX.FTZ R19, R68, R45, !PT ;  /* 0x0000002d44137209 */ /* 0x000fe40007810000 */
[----:B--2---:R-:W-:Y:S02]  /*4cf0*/  FMNMX.FTZ R45, R47, R146, !PT ;  /* 0x000000922f2d7209 */ /* 0x004fe40007810000 */
[----:B------:R-:W-:Y:S02]  /*4d00*/  @!P0 PRMT R141, R18, 0x5410, RZ ;  /* 0x00005410128d8816 */ /* 0x000fe400000000ff */
[----:B------:R-:W-:-:S02]  /*4d10*/  FMNMX.FTZ R47, R104, R19, !PT ;  /* 0x00000013682f7209 */ /* 0x000fc40007810000 */
[----:B------:R-:W-:Y:S02]  /*4d20*/  LOP3.LUT R137, R137, 0xff, RZ, 0xc0, !PT ;  /* 0x000000ff89897812 */ /* 0x000fe400078ec0ff */
[----:B---3--:R-:W-:Y:S02]  /*4d30*/  F2FP.BF16.F32.PACK_AB R146, R91, R124 ;  /* 0x0000007c5b92723e */ /* 0x008fe400000010ff */
[----:B------:R-:W-:Y:S02]  /*4d40*/  LOP3.LUT R18, R155, 0xffff, RZ, 0xc0, !PT ;  /* 0x0000ffff9b127812 */ /* 0x000fe400078ec0ff */
[----:B------:R-:W-:Y:S02]  /*4d50*/  FSEL R87, R79, -INF , !P2 ;  /* 0xff8000004f577808 */ /* 0x000fe40005000000 */
[----:B------:R-:W-:Y:S02]  /*4d60*/  FMNMX.FTZ R47, R92, R47, !PT ;  /* 0x0000002f5c2f7209 */ /* 0x000fe40007810000 */
[----:B------:R-:W-:-:S02]  /*4d70*/  ISETP.LE.U32.AND P2, PT, R137, UR19, PT ;  /* 0x0000001389007c0c */ /* 0x000fc4000bf43070 */
[----:B------:R-:W-:Y:S02]  /*4d80*/  PRMT R143, R146, 0x7632, R143 ;  /* 0x00007632928f7816 */ /* 0x000fe4000000008f */
[----:B------:R-:W-:Y:S02]  /*4d90*/  SHF.R.U32.HI R18, RZ, 0x8, R18 ;  /* 0x00000008ff127819 */ /* 0x000fe40000011612 */
[----:B------:R-:W-:Y:S01]  /*4da0*/  FSEL R220, R83, -INF , !P6 ;  /* 0xff80000053dc7808 */ /* 0x000fe20007000000 */
[----:B------:R-:W-:Y:S01]  /*4db0*/  @!P4 HFMA2.BF16_V2 R17, -RZ.H0_H0, RZ.H0_H0, -R143.H0_H0 ;  /* 0x200000ffff11c231 */ /* 0x000fe2000034098f */
[----:B------:R-:W-:Y:S02]  /*4dc0*/  FMNMX.FTZ R47, R222, R47, !PT ;  /* 0x0000002fde2f7209 */ /* 0x000fe40007810000 */
[----:B------:R-:W-:Y:S02]  /*4dd0*/  LOP3.LUT R19, R18, 0xffff, RZ, 0xc0, !PT ;  /* 0x0000ffff12137812 */ /* 0x000fe400078ec0ff */
[----:B------:R-:W-:Y:S01]  /*4de0*/  FMNMX.FTZ R47, R220, R47, !PT ;  /* 0x0000002fdc2f7209 */ /* 0x000fe20007810000 */
[----:B------:R-:W-:Y:S01]  /*4df0*/  @!P2 HFMA2.BF16_V2 R16, -RZ.H0_H0, RZ.H0_H0, -R146.H0_H0 ;  /* 0x200000ffff10a231 */ /* 0x000fe20000340992 */
[----:B------:R-:W-:Y:S01]  /*4e00*/  ISETP.LE.U32.AND P1, PT, R19, UR19, PT ;  /* 0x0000001313007c0c */ /* 0x000fe2000bf23070 */
[----:B------:R-:W1:Y:S01]  /*4e10*/  SHFL.BFLY PT, R18, R45, 0x1, 0x1f ;  /* 0x0c201f002d127f89 */ /* 0x000e6200000e0000 */
[----:B------:R-:W-:-:S02]  /*4e20*/  PRMT R19, R146, 0x5410, R143 ;  /* 0x0000541092137816 */ /* 0x000fc4000000008f */
[----:B------:R-:W-:Y:S02]  /*4e30*/  @!P4 PRMT R143, R17, 0x5410, RZ ;  /* 0x00005410118fc816 */ /* 0x000fe400000000ff */
[----:B------:R-:W-:Y:S02]  /*4e40*/  FMNMX.FTZ R17, R120, R47, !PT ;  /* 0x0000002f78117209 */ /* 0x000fe40007810000 */
[----:B------:R-:W-:Y:S02]  /*4e50*/  @!P2 PRMT R146, R16, 0x5410, RZ ;  /* 0x000054101092a816 */ /* 0x000fe400000000ff */
[----:B------:R-:W-:Y:S02]  /*4e60*/  FMNMX.FTZ R47, R122, R17, !PT ;  /* 0x000000117a2f7209 */ /* 0x000fe40007810000 */
[----:B------:R-:W-:Y:S01]  /*4e70*/  LOP3.LUT R227, R217, UR18, R186, 0x96, !PT ;  /* 0x00000012d9e37c12 */ /* 0x000fe2000f8e96ba */
[----:B------:R-:W-:Y:S01]  /*4e80*/  FFMA.FTZ R217, R127, UR6, -R176 ;  /* 0x000000067fd97c23 */ /* 0x000fe200080108b0 */
[----:B------:R-:W-:-:S02]  /*4e90*/  FMNMX.FTZ R16, R86, R47, !PT ;  /* 0x0000002f56107209 */ /* 0x000fc40007810000 */
[----:B------:R-:W-:Y:S02]  /*4ea0*/  SHF.R.U32.HI R17, RZ, 0x18, R155 ;  /* 0x00000018ff117819 */ /* 0x000fe4000001169b */
[----:B------:R-:W-:Y:S01]  /*4eb0*/  FMNMX.FTZ R103, R87, R16, !PT ;  /* 0x0000001057677209 */ /* 0x000fe20007810000 */
[----:B------:R-:W2:Y:S01]  /*4ec0*/  MUFU.EX2 R217, R217 ;  /* 0x000000d900d97308 */ /* 0x000ea20000000800 */
[----:B------:R-:W-:Y:S02]  /*4ed0*/  ISETP.LE.U32.AND P0, PT, R17, UR19, PT ;  /* 0x0000001311007c0c */ /* 0x000fe4000bf03070 */
[----:B------:R-:W-:Y:S02]  /*4ee0*/  FMNMX.FTZ R103, R116, R103, !PT ;  /* 0x0000006774677209 */ /* 0x000fe40007810000 */
[----:B------:R-:W-:Y:S02]  /*4ef0*/  ISETP.LE.U32.AND P4, PT, R142, UR19, PT ;  /* 0x000000138e007c0c */ /* 0x000fe4000bf83070 */
[----:B------:R-:W-:-:S02]  /*4f00*/  FMNMX.FTZ R103, R118, R103, !PT ;  /* 0x0000006776677209 */ /* 0x000fc40007810000 */
[----:B------:R-:W-:Y:S02]  /*4f10*/  ISETP.LE.U32.AND P6, PT, R139, UR19, PT ;  /* 0x000000138b007c0c */ /* 0x000fe4000bfc3070 */
[----:B------:R-:W-:Y:S01]  /*4f20*/  SHF.R.U32.HI R155, RZ, 0x10, R155 ;  /* 0x00000010ff9b7819 */ /* 0x000fe2000001169b */
[----:B------:R-:W3:Y:S01]  /*4f30*/  SHFL.BFLY PT, R16, R103, 0x2, 0x1f ;  /* 0x0c401f0067107f89 */ /* 0x000ee200000e0000 */
[----:B------:R-:W-:Y:S02]  /*4f40*/  LOP3.LUT R154, R213, UR8, R154, 0x96, !PT ;  /* 0x00000008d59a7c12 */ /* 0x000fe4000f8e969a */
[----:B------:R-:W-:Y:S02]  /*4f50*/  LOP3.LUT R155, R155, 0xff, RZ, 0xc0, !PT ;  /* 0x000000ff9b9b7812 */ /* 0x000fe400078ec0ff */
[----:B--2---:R-:W-:Y:S01]  /*4f60*/  F2FP.BF16.F32.PACK_AB R142, R217, R250 ;  /* 0x000000fad98e723e */ /* 0x004fe200000010ff */
[----:B------:R-:W-:Y:S01]  /*4f70*/  IMAD.WIDE.U32 R158, R154, -0x2daee0ad, RZ ;  /* 0xd2511f539a9e7825 */ /* 0x000fe200078e00ff */
[----:B------:R-:W-:-:S02]  /*4f80*/  F2FP.BF16.F32.PACK_AB R140, R218, R247 ;  /* 0x000000f7da8c723e */ /* 0x000fc400000010ff */
[----:B------:R-:W-:Y:S02]  /*4f90*/  PRMT R139, R142, 0x7632, R139 ;  /* 0x000076328e8b7816 */ /* 0x000fe4000000008b */
[----:B------:R-:W-:Y:S01]  /*4fa0*/  PRMT R137, R140, 0x7632, R137 ;  /* 0x000076328c897816 */ /* 0x000fe20000000089 */
[----:B------:R-:W-:Y:S01]  /*4fb0*/  @!P3 HFMA2.BF16_V2 R2, -RZ.H0_H0, RZ.H0_H0, -R140.H0_H0 ;  /* 0x200000ffff02b231 */ /* 0x000fe2000034098c */
[----:B------:R-:W-:Y:S01]  /*4fc0*/  PRMT R129, R142, 0x5410, R139 ;  /* 0x000054108e817816 */ /* 0x000fe2000000008b */
[----:B------:R-:W-:Y:S01]  /*4fd0*/  @!P0 HFMA2.BF16_V2 R14, -RZ.H0_H0, RZ.H0_H0, -R139.H0_H0 ;  /* 0x200000ffff0e8231 */ /* 0x000fe2000034098b */
[----:B------:R-:W-:Y:S01]  /*4fe0*/  PRMT R128, R140, 0x5410, R137 ;  /* 0x000054108c807816 */ /* 0x000fe20000000089 */
[----:B------:R-:W-:Y:S01]  /*4ff0*/  @!P1 HFMA2.BF16_V2 R15, -RZ.H0_H0, RZ.H0_H0, -R137.H0_H0 ;  /* 0x200000ffff0f9231 */ /* 0x000fe20000340989 */
[----:B------:R-:W-:Y:S02]  /*5000*/  @!P3 PRMT R140, R2, 0x5410, RZ ;  /* 0x00005410028cb816 */ /* 0x000fe400000000ff */
[----:B------:R-:W-:-:S02]  /*5010*/  @!P0 PRMT R139, R14, 0x5410, RZ ;  /* 0x000054100e8b8816 */ /* 0x000fc400000000ff */
[----:B------:R-:W-:Y:S02]  /*5020*/  ISETP.LE.U32.AND P0, PT, R155, UR19, PT ;  /* 0x000000139b007c0c */ /* 0x000fe4000bf03070 */
[----:B-1----:R-:W-:Y:S02]  /*5030*/  FMNMX.FTZ R2, R45, R18, !PT ;  /* 0x000000122d027209 */ /* 0x002fe40007810000 */
[----:B---3--:R-:W-:Y:S02]  /*5040*/  FMNMX.FTZ R103, R103, R16, !PT ;  /* 0x0000001067677209 */ /* 0x008fe40007810000 */
[----:B------:R-:W-:Y:S01]  /*5050*/  ISETP.LE.U32.AND P2, PT, R145, UR19, PT ;  /* 0x0000001391007c0c */ /* 0x000fe2000bf43070 */
[C---:B------:R-:W-:Y:S01]  /*5060*/  FMUL.FTZ R242, R2.reuse, UR6 ;  /* 0x0000000602f27c20 */ /* 0x040fe20008410000 */
[----:B------:R-:W-:Y:S01]  /*5070*/  @!P1 PRMT R137, R15, 0x5410, RZ ;  /* 0x000054100f899816 */ /* 0x000fe200000000ff */
[----:B------:R-:W1:Y:S01]  /*5080*/  SHFL.BFLY PT, R154, R103, 0x1, 0x1f ;  /* 0x0c201f00679a7f89 */ /* 0x000e6200000e0000 */
[----:B------:R-:W-:Y:S01]  /*5090*/  FSETP.NEU.FTZ.AND P1, PT, R2, -INF , PT ;  /* 0xff8000000200780b */ /* 0x000fe20003f3d000 */
[----:B------:R-:W-:Y:S01]  /*50a0*/  IMAD.WIDE.U32 R14, R113, -0x326172a9, RZ ;  /* 0xcd9e8d57710e7825 */ /* 0x000fe200078e00ff */
[----:B------:R-:W-:-:S03]  /*50b0*/  F2FP.BF16.F32.PACK_AB R66, R164, R167 ;  /* 0x000000a7a442723e */ /* 0x000fc600000010ff */
[----:B------:R-:W-:Y:S01]  /*50c0*/  @!P0 HFMA2.BF16_V2 R0, -RZ.H0_H0, RZ.H0_H0, -R142.H0_H0 ;  /* 0x200000ffff008231 */ /* 0x000fe2000034098e */
[----:B------:R-:W-:Y:S02]  /*50d0*/  FSEL R242, R242, RZ, P1 ;  /* 0x000000fff2f27208 */ /* 0x000fe40000800000 */
[----:B------:R-:W-:Y:S02]  /*50e0*/  PRMT R65, R66, 0x7632, R65 ;  /* 0x0000763242417816 */ /* 0x000fe40000000041 */
[----:B------:R-:W-:Y:S01]  /*50f0*/  @!P0 PRMT R142, R0, 0x5410, RZ ;  /* 0x00005410008e8816 */ /* 0x000fe200000000ff */
[----:B------:R-:W-:Y:S01]  /*5100*/  @!P2 HFMA2.BF16_V2 R13, -RZ.H0_H0, RZ.H0_H0, -R66.H0_H0 ;  /* 0x200000ffff0da231 */ /* 0x000fe20000340942 */
[----:B------:R-:W-:Y:S01]  /*5110*/  SHF.R.U32.HI R0, RZ, 0x8, R149 ;  /* 0x00000008ff007819 */ /* 0x000fe20000011695 */
[----:B------:R-:W-:Y:S01]  /*5120*/  FFMA.FTZ R127, R93, UR6, -R242 ;  /* 0x000000065d7f7c23 */ /* 0x000fe200080108f2 */
[----:B------:R-:W-:Y:S01]  /*5130*/  LOP3.LUT R156, R15, UR18, R156, 0x96, !PT ;  /* 0x000000120f9c7c12 */ /* 0x000fe2000f8e969c */
[--C-:B------:R-:W-:Y:S01]  /*5140*/  FFMA.FTZ R97, R63, UR6, -R242.reuse ;  /* 0x000000063f617c23 */ /* 0x100fe200080108f2 */
[----:B------:R-:W-:Y:S01]  /*5150*/  LOP3.LUT R18, R14, 0xffff, RZ, 0xc0, !PT ;  /* 0x0000ffff0e127812 */ /* 0x000fe200078ec0ff */
[----:B------:R-:W-:Y:S01]  /*5160*/  FFMA.FTZ R90, R89, UR6, -R242 ;  /* 0x00000006595a7c23 */ /* 0x000fe200080108f2 */
[----:B------:R-:W-:Y:S01]  /*5170*/  PRMT R15, R147, 0x5410, R0 ;  /* 0x00005410930f7816 */ /* 0x000fe20000000000 */
[----:B------:R-:W-:Y:S01]  /*5180*/  FFMA.FTZ R238, R59, UR6, -R242 ;  /* 0x000000063bee7c23 */ /* 0x000fe200080108f2 */
[----:B------:R-:W-:Y:S01]  /*5190*/  SHF.R.U32.HI R93, RZ, 0x8, R130 ;  /* 0x00000008ff5d7819 */ /* 0x000fe20000011682 */
[----:B------:R-:W-:Y:S01]  /*51a0*/  MUFU.EX2 R97, R97 ;  /* 0x0000006100617308 */ /* 0x000fe20000000800 */
[----:B------:R-:W-:Y:S01]  /*51b0*/  PRMT R130, R66, 0x5410, R65 ;  /* 0x0000541042827816 */ /* 0x000fe20000000041 */
[--C-:B------:R-:W-:Y:S01]  /*51c0*/  FFMA.FTZ R170, R71, UR6, -R242.reuse ;  /* 0x0000000647aa7c23 */ /* 0x100fe200080108f2 */
[----:B------:R-:W-:Y:S01]  /*51d0*/  @!P2 PRMT R66, R13, 0x5410, RZ ;  /* 0x000054100d42a816 */ /* 0x000fe200000000ff */
[--C-:B------:R-:W-:Y:S01]  /*51e0*/  FFMA.FTZ R248, R61, UR6, -R242.reuse ;  /* 0x000000063df87c23 */ /* 0x100fe200080108f2 */
[----:B-1----:R-:W-:Y:S01]  /*51f0*/  FMNMX.FTZ R0, R103, R154, !PT ;  /* 0x0000009a67007209 */ /* 0x002fe20007810000 */
[----:B------:R-:W-:Y:S01]  /*5200*/  FFMA.FTZ R215, R67, UR6, -R242 ;  /* 0x0000000643d77c23 */ /* 0x000fe200080108f2 */
[----:B------:R-:W-:Y:S01]  /*5210*/  SHF.R.U32.HI R13, RZ, 0x8, R107 ;  /* 0x00000008ff0d7819 */ /* 0x000fe2000001166b */
[----:B------:R-:W1:Y:S01]  /*5220*/  MUFU.EX2 R90, R90 ;  /* 0x0000005a005a7308 */ /* 0x000e620000000800 */
[C---:B------:R-:W-:Y:S01]  /*5230*/  FSETP.NEU.FTZ.AND P0, PT, R0.reuse, -INF , PT ;  /* 0xff8000000000780b */ /* 0x040fe20003f1d000 */
[----:B------:R-:W-:Y:S01]  /*5240*/  FMUL.FTZ R243, R0, UR6 ;  /* 0x0000000600f37c20 */ /* 0x000fe20008410000 */
[----:B------:R-:W-:-:S02]  /*5250*/  LOP3.LUT R13, R13, 0xffff, RZ, 0xc0, !PT ;  /* 0x0000ffff0d0d7812 */ /* 0x000fc400078ec0ff */
[----:B------:R-:W-:Y:S02]  /*5260*/  PRMT R93, R126, 0x5410, R93 ;  /* 0x000054107e5d7816 */ /* 0x000fe4000000005d */
[----:B------:R-:W-:Y:S01]  /*5270*/  FSEL R243, R243, RZ, P0 ;  /* 0x000000fff3f37208 */ /* 0x000fe20000000000 */
[----:B------:R-:W-:Y:S01]  /*5280*/  MUFU.EX2 R238, R238 ;  /* 0x000000ee00ee7308 */ /* 0x000fe20000000800 */
[----:B------:R-:W-:Y:S02]  /*5290*/  ISETP.LE.U32.AND P0, PT, R13, UR19, PT ;  /* 0x000000130d007c0c */ /* 0x000fe4000bf03070 */
[C---:B------:R-:W-:Y:S01]  /*52a0*/  LOP3.LUT R126, R105.reuse, 0xffff, RZ, 0xc0, !PT ;  /* 0x0000ffff697e7812 */ /* 0x040fe200078ec0ff */
[--C-:B------:R-:W-:Y:S01]  /*52b0*/  FFMA.FTZ R89, R64, UR6, -R243.reuse ;  /* 0x0000000640597c23 */ /* 0x100fe200080108f3 */
[----:B------:R-:W-:Y:S01]  /*52c0*/  LOP3.LUT R147, R105, 0xff, RZ, 0xc0, !PT ;  /* 0x000000ff69937812 */ /* 0x000fe200078ec0ff */
[--C-:B------:R-:W-:Y:S01]  /*52d0*/  FFMA.FTZ R168, R104, UR6, -R243.reuse ;  /* 0x0000000668a87c23 */ /* 0x100fe200080108f3 */
[----:B------:R-:W-:Y:S01]  /*52e0*/  SHF.R.U32.HI R126, RZ, 0x8, R126 ;  /* 0x00000008ff7e7819 */ /* 0x000fe2000001167e */
[----:B------:R-:W-:Y:S01]  /*52f0*/  MUFU.EX2 R127, R127 ;  /* 0x0000007f007f7308 */ /* 0x000fe20000000800 */
[----:B------:R-:W-:Y:S01]  /*5300*/  LOP3.LUT R151, R148, 0xff, RZ, 0xc0, !PT ;  /* 0x000000ff94977812 */ /* 0x000fe200078ec0ff */
[--C-:B------:R-:W-:Y:S01]  /*5310*/  FFMA.FTZ R157, R92, UR6, -R243.reuse ;  /* 0x000000065c9d7c23 */ /* 0x100fe200080108f3 */
[----:B------:R-:W-:Y:S01]  /*5320*/  SHF.R.U32.HI R152, RZ, 0x8, R152 ;  /* 0x00000008ff987819 */ /* 0x000fe20000011698 */
[--C-:B------:R-:W-:Y:S01]  /*5330*/  FFMA.FTZ R246, R70, UR6, -R243.reuse ;  /* 0x0000000646f67c23 */ /* 0x100fe200080108f3 */
[----:B------:R-:W-:Y:S01]  /*5340*/  LOP3.LUT R103, R125, 0xff, RZ, 0xc0, !PT ;  /* 0x000000ff7d677812 */ /* 0x000fe200078ec0ff */
[----:B------:R-:W-:Y:S01]  /*5350*/  @!P0 HFMA2.BF16_V2 R12, -RZ.H0_H0, RZ.H0_H0, -R65.H0_H0 ;  /* 0x200000ffff0c8231 */ /* 0x000fe20000340941 */
[----:B------:R-:W-:Y:S01]  /*5360*/  LOP3.LUT R47, R14, 0xff, RZ, 0xc0, !PT ;  /* 0x000000ff0e2f7812 */ /* 0x000fe200078ec0ff */
[----:B------:R-:W-:Y:S01]  /*5370*/  FFMA.FTZ R125, R60, UR6, -R243 ;  /* 0x000000063c7d7c23 */ /* 0x000fe200080108f3 */
[----:B------:R-:W-:Y:S01]  /*5380*/  LOP3.LUT R153, R153, 0xff, RZ, 0xc0, !PT ;  /* 0x000000ff99997812 */ /* 0x000fe200078ec0ff */
[----:B------:R-:W-:Y:S01]  /*5390*/  MUFU.EX2 R89, R89 ;  /* 0x0000005900597308 */ /* 0x000fe20000000800 */
[----:B------:R-:W-:-:S02]  /*53a0*/  SHF.R.U32.HI R18, RZ, 0x8, R18 ;  /* 0x00000008ff127819 */ /* 0x000fc40000011612 */
[----:B------:R-:W-:Y:S02]  /*53b0*/  PRMT R147, R147, 0x5410, R126 ;  /* 0x0000541093937816 */ /* 0x000fe4000000007e */
[----:B------:R-:W-:Y:S02]  /*53c0*/  PRMT R17, R151, 0x5410, R152 ;  /* 0x0000541097117816 */ /* 0x000fe40000000098 */
[----:B------:R-:W-:Y:S01]  /*53d0*/  PRMT R103, R103, 0x5410, R106 ;  /* 0x0000541067677816 */ /* 0x000fe2000000006a */
[----:B------:R-:W-:Y:S01]  /*53e0*/  MUFU.EX2 R125, R125 ;  /* 0x0000007d007d7308 */ /* 0x000fe20000000800 */
[----:B------:R-:W-:Y:S02]  /*53f0*/  LOP3.LUT R126, R101, 0xffff, RZ, 0xc0, !PT ;  /* 0x0000ffff657e7812 */ /* 0x000fe400078ec0ff */
[----:B------:R-:W-:Y:S02]  /*5400*/  ISETP.LE.U32.AND P3, PT, R153, UR19, PT ;  /* 0x0000001399007c0c */ /* 0x000fe4000bf63070 */
[----:B------:R-:W-:-:S02]  /*5410*/  LOP3.LUT R151, R101, 0xff, RZ, 0xc0, !PT ;  /* 0x000000ff65977812 */ /* 0x000fc400078ec0ff */
[--C-:B------:R-:W-:Y:S01]  /*5420*/  SHF.R.U32.HI R106, RZ, 0x10, R101.reuse ;  /* 0x00000010ff6a7819 */ /* 0x100fe20000011665 */
[----:B------:R-:W-:Y:S01]  /*5430*/  MUFU.EX2 R170, R170 ;  /* 0x000000aa00aa7308 */ /* 0x000fe20000000800 */
[----:B------:R-:W-:Y:S02]  /*5440*/  SHF.R.U32.HI R203, RZ, 0x18, R101 ;  /* 0x00000018ffcb7819 */ /* 0x000fe40000011665 */
[----:B------:R-:W-:Y:S02]  /*5450*/  PRMT R47, R47, 0x5410, R18 ;  /* 0x000054102f2f7816 */ /* 0x000fe40000000012 */
[C---:B------:R-:W-:Y:S02]  /*5460*/  LOP3.LUT R18, R98.reuse, 0xffff, RZ, 0xc0, !PT ;  /* 0x0000ffff62127812 */ /* 0x040fe400078ec0ff */
[----:B------:R-:W-:Y:S01]  /*5470*/  LOP3.LUT R153, R98, 0xff, RZ, 0xc0, !PT ;  /* 0x000000ff62997812 */ /* 0x000fe200078ec0ff */
[----:B------:R-:W-:Y:S01]  /*5480*/  MUFU.EX2 R168, R168 ;  /* 0x000000a800a87308 */ /* 0x000fe20000000800 */
[----:B------:R-:W-:-:S02]  /*5490*/  SHF.R.U32.HI R13, RZ, 0x10, R98 ;  /* 0x00000010ff0d7819 */ /* 0x000fc40000011662 */
[----:B------:R-:W-:Y:S01]  /*54a0*/  SHF.R.U32.HI R101, RZ, 0x18, R98 ;  /* 0x00000018ff657819 */ /* 0x000fe20000011662 */
[----:B------:R-:W-:Y:S01]  /*54b0*/  FFMA.FTZ R98, R62, UR6, -R243 ;  /* 0x000000063e627c23 */ /* 0x000fe200080108f3 */
[----:B------:R-:W-:Y:S02]  /*54c0*/  SHF.R.U32.HI R16, RZ, 0x10, R14 ;  /* 0x00000010ff107819 */ /* 0x000fe4000001160e */
[----:B------:R-:W-:Y:S01]  /*54d0*/  SHF.R.U32.HI R126, RZ, 0x8, R126 ;  /* 0x00000008ff7e7819 */ /* 0x000fe2000001167e */
[----:B------:R-:W-:Y:S01]  /*54e0*/  MUFU.EX2 R157, R157 ;  /* 0x0000009d009d7308 */ /* 0x000fe20000000800 */
[----:B------:R-:W-:Y:S02]  /*54f0*/  @!P0 PRMT R65, R12, 0x5410, RZ ;  /* 0x000054100c418816 */ /* 0x000fe400000000ff */
[----:B------:R-:W-:Y:S02]  /*5500*/  LOP3.LUT R138, R138, 0xff, RZ, 0xc0, !PT ;  /* 0x000000ff8a8a7812 */ /* 0x000fe400078ec0ff */
[----:B------:R-:W-:-:S02]  /*5510*/  LOP3.LUT R106, R106, 0xff, RZ, 0xc0, !PT ;  /* 0x000000ff6a6a7812 */ /* 0x000fc400078ec0ff */
[----:B------:R-:W-:Y:S01]  /*5520*/  LOP3.LUT R12, R156, 0xffff, RZ, 0xc0, !PT ;  /* 0x0000ffff9c0c7812 */ /* 0x000fe200078ec0ff */
[----:B------:R-:W2:Y:S01]  /*5530*/  MUFU.EX2 R98, R98 ;  /* 0x0000006200627308 */ /* 0x000ea20000000800 */
[----:B------:R-:W-:Y:S02]  /*5540*/  LEA R196, R6, UR4, 0x1 ;  /* 0x0000000406c47c11 */ /* 0x000fe4000f8e08ff */
[----:B------:R-:W-:Y:S02]  /*5550*/  LOP3.LUT R210, R159, UR17, R210, 0x96, !PT ;  /* 0x000000119fd27c12 */ /* 0x000fe4000f8e96d2 */
[----:B------:R-:W-:Y:S01]  /*5560*/  LOP3.LUT R205, R158, 0xffff, RZ, 0xc0, !PT ;  /* 0x0000ffff9ecd7812 */ /* 0x000fe200078ec0ff */
[----:B------:R-:W-:Y:S01]  /*5570*/  FFMA.FTZ R159, R95, UR6, -R242 ;  /* 0x000000065f9f7c23 */ /* 0x000fe200080108f2 */
[----:B------:R-:W-:Y:S01]  /*5580*/  SHF.R.U32.HI R14, RZ, 0x18, R14 ;  /* 0x00000018ff0e7819 */ /* 0x000fe2000001160e */
[----:B------:R-:W-:Y:S01]  /*5590*/  MUFU.EX2 R248, R248 ;  /* 0x000000f800f87308 */ /* 0x000fe20000000800 */
[----:B------:R-:W-:Y:S01]  /*55a0*/  PRMT R151, R151, 0x5410, R126 ;  /* 0x0000541097977816 */ /* 0x000fe2000000007e */
[----:B------:R-:W-:Y:S01]  /*55b0*/  FFMA.FTZ R126, R94, UR6, -R243 ;  /* 0x000000065e7e7c23 */ /* 0x000fe200080108f3 */
[----:B------:R-:W-:-:S02]  /*55c0*/  LOP3.LUT R59, R16, 0xff, RZ, 0xc0, !PT ;  /* 0x000000ff103b7812 */ /* 0x000fc400078ec0ff */
[----:B------:R-:W-:Y:S02]  /*55d0*/  PRMT R131, R138, 0x5410, R131 ;  /* 0x000054108a837816 */ /* 0x000fe40000000083 */
[----:B------:R-:W-:Y:S01]  /*55e0*/  LOP3.LUT R95, R156, 0xff, RZ, 0xc0, !PT ;  /* 0x000000ff9c5f7812 */ /* 0x000fe200078ec0ff */
[----:B------:R-:W3:Y:S01]  /*55f0*/  MUFU.EX2 R126, R126 ;  /* 0x0000007e007e7308 */ /* 0x000ee20000000800 */
[----:B------:R-:W-:Y:S02]  /*5600*/  SHF.R.U32.HI R12, RZ, 0x8, R12 ;  /* 0x00000008ff0c7819 */ /* 0x000fe4000001160c */
[--C-:B------:R-:W-:Y:S02]  /*5610*/  SHF.R.U32.HI R138, RZ, 0x10, R105.reuse ;  /* 0x00000010ff8a7819 */ /* 0x100fe40000011669 */
[----:B------:R-:W-:Y:S02]  /*5620*/  SHF.R.U32.HI R213, RZ, 0x18, R105 ;  /* 0x00000018ffd57819 */ /* 0x000fe40000011669 */
[----:B------:R-:W-:Y:S01]  /*5630*/  PRMT R203, R106, 0x5410, R203 ;  /* 0x000054106acb7816 */ /* 0x000fe200000000cb */
[----:B------:R-:W4:Y:S01]  /*5640*/  MUFU.EX2 R159, R159 ;  /* 0x0000009f009f7308 */ /* 0x000f220000000800 */
[----:B------:R-:W-:Y:S01]  /*5650*/  SHF.R.U32.HI R16, RZ, 0x8, R18 ;  /* 0x00000008ff107819 */ /* 0x000fe20000011612 */
[----:B------:R-:W4:Y:S01]  /*5660*/  LDSM.16.MT88.4 R104, [R196+0x6000] ;  /* 0x00600000c468783b */ /* 0x000f220000004200 */
[----:B------:R-:W-:-:S02]  /*5670*/  LOP3.LUT R18, R13, 0xff, RZ, 0xc0, !PT ;  /* 0x000000ff0d127812 */ /* 0x000fc400078ec0ff */
[----:B------:R-:W-:Y:S02]  /*5680*/  PRMT R13, R59, 0x5410, R14 ;  /* 0x000054103b0d7816 */ /* 0x000fe4000000000e */
[----:B------:R-:W-:Y:S01]  /*5690*/  SHF.R.U32.HI R150, RZ, 0x10, R148 ;  /* 0x00000010ff967819 */ /* 0x000fe20000011694 */
[----:B------:R-:W4:Y:S01]  /*56a0*/  MUFU.EX2 R215, R215 ;  /* 0x000000d700d77308 */ /* 0x000f220000000800 */
[----:B------:R-:W-:Y:S02]  /*56b0*/  LOP3.LUT R14, R212, 0xffff, RZ, 0xc0, !PT ;  /* 0x0000ffffd40e7812 */ /* 0x000fe400078ec0ff */
[----:B------:R-:W-:Y:S01]  /*56c0*/  PRMT R95, R95, 0x5410, R12 ;  /* 0x000054105f5f7816 */ /* 0x000fe2000000000c */
[----:B------:R-:W-:Y:S01]  /*56d0*/  IMAD.U32 R12, RZ, RZ, UR19 ;  /* 0x00000013ff0c7e24 */ /* 0x000fe2000f8e00ff */
[----:B------:R-:W-:Y:S02]  /*56e0*/  SHF.R.U32.HI R148, RZ, 0x18, R148 ;  /* 0x00000018ff947819 */ /* 0x000fe40000011694 */
[----:B------:R-:W-:Y:S01]  /*56f0*/  LOP3.LUT R45, R150, 0xff, RZ, 0xc0, !PT ;  /* 0x000000ff962d7812 */ /* 0x000fe200078ec0ff */
[----:B------:R-:W-:Y:S01]  /*5700*/  MUFU.EX2 R246, R246 ;  /* 0x000000f600f67308 */ /* 0x000fe20000000800 */
[----:B------:R-:W-:-:S02]  /*5710*/  LOP3.LUT R138, R138, 0xff, RZ, 0xc0, !PT ;  /* 0x000000ff8a8a7812 */ /* 0x000fc400078ec0ff */
[----:B------:R-:W-:Y:S02]  /*5720*/  SHF.R.U32.HI R14, RZ, 0x8, R14 ;  /* 0x00000008ff0e7819 */ /* 0x000fe4000001160e */
[----:B------:R-:W-:Y:S02]  /*5730*/  LEA R6, R12, UR19, 0x10 ;  /* 0x000000130c067c11 */ /* 0x000fe4000f8e80ff */
[----:B------:R-:W-:Y:S02]  /*5740*/  PRMT R45, R45, 0x5410, R148 ;  /* 0x000054102d2d7816 */ /* 0x000fe40000000094 */
[----:B------:R-:W-:Y:S02]  /*5750*/  PRMT R213, R138, 0x5410, R213 ;  /* 0x000054108ad57816 */ /* 0x000fe400000000d5 */
[----:B------:R-:W-:Y:S02]  /*5760*/  LOP3.LUT R14, R14, 0xffff, RZ, 0xc0, !PT ;  /* 0x0000ffff0e0e7812 */ /* 0x000fe400078ec0ff */
[----:B------:R-:W-:-:S02]  /*5770*/  PRMT R153, R153, 0x5410, R16 ;  /* 0x0000541099997816 */ /* 0x000fc40000000010 */
[--C-:B------:R-:W-:Y:S02]  /*5780*/  HSET2.LE.AND R16, R147, R6.reuse, PT ;  /* 0x0000000693107233 */ /* 0x100fe40003803000 */
[----:B------:R-:W-:Y:S02]  /*5790*/  ISETP.LE.U32.AND P1, PT, R14, UR19, PT ;  /* 0x000000130e007c0c */ /* 0x000fe4000bf23070 */
[----:B-1----:R-:W-:Y:S02]  /*57a0*/  F2FP.BF16.F32.PACK_AB R60, R90, R97 ;  /* 0x000000615a3c723e */ /* 0x002fe400000010ff */
[----:B------:R-:W-:Y:S02]  /*57b0*/  SHF.R.U32.HI R71, RZ, 0x10, R156 ;  /* 0x00000010ff477819 */ /* 0x000fe4000001169c */
[----:B--2---:R-:W-:Y:S02]  /*57c0*/  F2FP.BF16.F32.PACK_AB R62, R89, R98 ;  /* 0x00000062593e723e */ /* 0x004fe400000010ff */
[----:B------:R-:W-:-:S02]  /*57d0*/  HSET2.LE.AND R213, R213, R6, PT ;  /* 0x00000006d5d57233 */ /* 0x000fc40003803000 */
[--C-:B------:R-:W-:Y:S02]  /*57e0*/  HSET2.LE.AND R14, R45, R6.reuse, PT ;  /* 0x000000062d0e7233 */ /* 0x100fe40003803000 */
[----:B------:R-:W-:Y:S02]  /*57f0*/  HSET2.LE.AND R15, R15, R6, PT ;  /* 0x000000060f0f7233 */ /* 0x000fe40003803000 */
[----:B------:R-:W-:Y:S02]  /*5800*/  PRMT R59, R60, 0x7632, R59 ;  /* 0x000076323c3b7816 */ /* 0x000fe4000000003b */
[----:B------:R-:W-:Y:S02]  /*5810*/  LOP3.LUT R16, R16, R69, RZ, 0xc0, !PT ;  /* 0x0000004510107212 */ /* 0x000fe400078ec0ff */
[----:B------:R-:W-:Y:S02]  /*5820*/  ISETP.LE.U32.AND P5, PT, R115, UR19, PT ;  /* 0x0000001373007c0c */ /* 0x000fe4000bfa3070 */
[----:B------:R-:W-:-:S02]  /*5830*/  SHF.R.U32.HI R156, RZ, 0x18, R156 ;  /* 0x00000018ff9c7819 */ /* 0x000fc4000001169c */
[----:B------:R-:W-:Y:S02]  /*5840*/  LOP3.LUT R71, R71, 0xff, RZ, 0xc0, !PT ;  /* 0x000000ff47477812 */ /* 0x000fe400078ec0ff */
[----:B------:R-:W-:Y:S02]  /*5850*/  PRMT R61, R62, 0x7632, R61 ;  /* 0x000076323e3d7816 */ /* 0x000fe4000000003d */
[----:B------:R-:W-:Y:S02]  /*5860*/  HSET2.LE.AND R69, R17, R6, PT ;  /* 0x0000000611457233 */ /* 0x000fe40003803000 */
[----:B------:R-:W-:Y:S02]  /*5870*/  LOP3.LUT R237, R158, 0xff, RZ, 0xc0, !PT ;  /* 0x000000ff9eed7812 */ /* 0x000fe400078ec0ff */
[--C-:B------:R-:W-:Y:S02]  /*5880*/  SHF.R.U32.HI R113, RZ, 0x10, R158.reuse ;  /* 0x00000010ff717819 */ /* 0x100fe4000001169e */
[----:B------:R-:W-:-:S02]  /*5890*/  SHF.R.U32.HI R115, RZ, 0x18, R158 ;  /* 0x00000018ff737819 */ /* 0x000fc4000001169e */
[----:B------:R-:W-:Y:S01]  /*58a0*/  LOP3.LUT R17, R213, R46, RZ, 0xc0, !PT ;  /* 0x0000002ed5117212 */ /* 0x000fe200078ec0ff */
[----:B------:R-:W-:Y:S01]  /*58b0*/  FFMA.FTZ R213, R68, UR6, -R243 ;  /* 0x0000000644d57c23 */ /* 0x000fe200080108f3 */
[----:B------:R-:W-:Y:S02]  /*58c0*/  LOP3.LUT R19, R14, R19, RZ, 0xc0, !PT ;  /* 0x000000130e137212 */ /* 0x000fe400078ec0ff */
[----:B------:R-:W-:Y:S02]  /*58d0*/  F2FP.BF16.F32.PACK_AB R158, R127, R238 ;  /* 0x000000ee7f9e723e */ /* 0x000fe400000010ff */
[----:B---3--:R-:W-:Y:S01]  /*58e0*/  F2FP.BF16.F32.PACK_AB R64, R125, R126 ;  /* 0x0000007e7d40723e */ /* 0x008fe200000010ff */
[----:B------:R-:W1:Y:S01]  /*58f0*/  MUFU.EX2 R213, R213 ;  /* 0x000000d500d57308 */ /* 0x000e620000000800 */
[----:B------:R-:W-:Y:S02]  /*5900*/  LOP3.LUT R130, R15, R130, RZ, 0xc0, !PT ;  /* 0x000000820f827212 */ /* 0x000fe400078ec0ff */
[----:B------:R-:W-:-:S02]  /*5910*/  HSET2.LE.AND R14, R47, R6, PT ;  /* 0x000000062f0e7233 */ /* 0x000fc40003803000 */
[--C-:B------:R-:W-:Y:S01]  /*5920*/  HSET2.LE.AND R12, R203, R6.reuse, PT ;  /* 0x00000006cb0c7233 */ /* 0x100fe20003803000 */
[----:B------:R-:W-:Y:S01]  /*5930*/  FFMA.FTZ R203, R179, UR6, -R176 ;  /* 0x00000006b3cb7c23 */ /* 0x000fe200080108b0 */
[----:B------:R-:W-:Y:S02]  /*5940*/  HSET2.LE.AND R13, R13, R6, PT ;  /* 0x000000060d0d7233 */ /* 0x000fe40003803000 */
[----:B------:R-:W-:Y:S02]  /*5950*/  PRMT R15, R60, 0x5410, R59 ;  /* 0x000054103c0f7816 */ /* 0x000fe4000000003b */
[----:B------:R-:W-:Y:S01]  /*5960*/  PRMT R71, R71, 0x5410, R156 ;  /* 0x0000541047477816 */ /* 0x000fe2000000009c */
[----:B------:R-:W-:Y:S01]  /*5970*/  FFMA.FTZ R156, R100, UR6, -R183 ;  /* 0x00000006649c7c23 */ /* 0x000fe200080108b7 */
[----:B------:R-:W-:Y:S01]  /*5980*/  PRMT R68, R62, 0x5410, R61 ;  /* 0x000054103e447816 */ /* 0x000fe2000000003d */
[----:B------:R-:W-:Y:S01]  /*5990*/  MUFU.EX2 R203, R203 ;  /* 0x000000cb00cb7308 */ /* 0x000fe20000000800 */
[----:B------:R-:W-:-:S02]  /*59a0*/  PRMT R101, R18, 0x5410, R101 ;  /* 0x0000541012657816 */ /* 0x000fc40000000065 */
[----:B------:R-:W-:Y:S02]  /*59b0*/  PRMT R155, R158, 0x7632, R155 ;  /* 0x000076329e9b7816 */ /* 0x000fe4000000009b */
[----:B------:R-:W-:Y:S02]  /*59c0*/  PRMT R63, R64, 0x7632, R63 ;  /* 0x00007632403f7816 */ /* 0x000fe4000000003f */
[----:B------:R-:W-:Y:S01]  /*59d0*/  LOP3.LUT R18, R69, R44, RZ, 0xc0, !PT ;  /* 0x0000002c45127212 */ /* 0x000fe200078ec0ff */
[----:B------:R-:W-:Y:S01]  /*59e0*/  MUFU.EX2 R156, R156 ;  /* 0x0000009c009c7308 */ /* 0x000fe20000000800 */
[----:B------:R-:W2:Y:S01]  /*59f0*/  LDSM.16.MT88.4 R44, [R196+0x6800] ;  /* 0x00680000c42c783b */ /* 0x000ea20000004200 */
[----:B------:R-:W-:Y:S02]  /*5a00*/  LOP3.LUT R14, R14, R15, RZ, 0xc0, !PT ;  /* 0x0000000f0e0e7212 */ /* 0x000fe400078ec0ff */
[----:B------:R-:W-:Y:S02]  /*5a10*/  F2FP.BF16.F32.PACK_AB R138, R163, R172 ;  /* 0x000000aca38a723e */ /* 0x000fe400000010ff */
[----:B----4-:R-:W-:-:S02]  /*5a20*/  F2FP.BF16.F32.PACK_AB R148, R159, R170 ;  /* 0x000000aa9f94723e */ /* 0x010fc400000010ff */
[----:B------:R-:W-:Y:S01]  /*5a30*/  LOP3.LUT R129, R12, R129, RZ, 0xc0, !PT ;  /* 0x000000810c817212 */ /* 0x000fe200078ec0ff */
[----:B------:R-:W-:Y:S01]  /*5a40*/  @!P3 HFMA2.BF16_V2 R85, -RZ.H0_H0, RZ.H0_H0, -R138.H0_H0 ;  /* 0x200000ffff55b231 */ /* 0x000fe2000034098a */
[----:B------:R-:W-:Y:S02]  /*5a50*/  LOP3.LUT R15, R13, R68, RZ, 0xc0, !PT ;  /* 0x000000440d0f7212 */ /* 0x000fe400078ec0ff */
[--C-:B------:R-:W-:Y:S02]  /*5a60*/  HSET2.LE.AND R12, R95, R6.reuse, PT ;  /* 0x000000065f0c7233 */ /* 0x100fe40003803000 */
[----:B------:R-:W-:Y:S02]  /*5a70*/  HSET2.LE.AND R13, R71, R6, PT ;  /* 0x00000006470d7233 */ /* 0x000fe40003803000 */
[----:B------:R-:W-:Y:S02]  /*5a80*/  PRMT R69, R158, 0x5410, R155 ;  /* 0x000054109e457816 */ /* 0x000fe4000000009b */
[----:B------:R-:W-:-:S02]  /*5a90*/  PRMT R68, R64, 0x5410, R63 ;  /* 0x0000541040447816 */ /* 0x000fc4000000003f */
[----:B------:R-:W-:Y:S02]  /*5aa0*/  PRMT R67, R138, 0x7632, R67 ;  /* 0x000076328a437816 */ /* 0x000fe40000000043 */
[----:B------:R-:W-:Y:S02]  /*5ab0*/  PRMT R145, R148, 0x7632, R145 ;  /* 0x0000763294917816 */ /* 0x000fe40000000091 */
[----:B------:R-:W-:Y:S01]  /*5ac0*/  HSET2.LE.AND R151, R151, R6, PT ;  /* 0x0000000697977233 */ /* 0x000fe20003803000 */
[----:B------:R-:W-:Y:S01]  /*5ad0*/  @!P4 HFMA2.BF16_V2 R88, -RZ.H0_H0, RZ.H0_H0, -R67.H0_H0 ;  /* 0x200000ffff58c231 */ /* 0x000fe20000340943 */
[----:B------:R-:W-:Y:S02]  /*5ae0*/  F2FP.BF16.F32.PACK_AB R150, R157, R168 ;  /* 0x000000a89d96723e */ /* 0x000fe400000010ff */
[----:B------:R-:W-:Y:S02]  /*5af0*/  LOP3.LUT R12, R12, R69, RZ, 0xc0, !PT ;  /* 0x000000450c0c7212 */ /* 0x000fe400078ec0ff */
[----:B------:R-:W-:-:S02]  /*5b00*/  LOP3.LUT R13, R13, R68, RZ, 0xc0, !PT ;  /* 0x000000440d0d7212 */ /* 0x000fc400078ec0ff */
[--C-:B------:R-:W-:Y:S02]  /*5b10*/  HSET2.LE.AND R131, R131, R6.reuse, PT ;  /* 0x0000000683837233 */ /* 0x100fe40003803000 */
[----:B------:R-:W-:Y:S02]  /*5b20*/  HSET2.LE.AND R68, R93, R6, PT ;  /* 0x000000065d447233 */ /* 0x000fe40003803000 */
[----:B------:R-:W-:Y:S01]  /*5b30*/  PRMT R70, R138, 0x5410, R67 ;  /* 0x000054108a467816 */ /* 0x000fe20000000043 */
[----:B------:R-:W-:Y:S01]  /*5b40*/  HMMA.16816.F32.BF16 R92, R16, R104, RZ ;  /* 0x00000068105c723c */ /* 0x000fe200000418ff */
[----:B------:R-:W-:Y:S02]  /*5b50*/  PRMT R69, R148, 0x5410, R145 ;  /* 0x0000541094457816 */ /* 0x000fe40000000091 */
[----:B------:R-:W-:Y:S02]  /*5b60*/  PRMT R147, R150, 0x7632, R147 ;  /* 0x0000763296937816 */ /* 0x000fe40000000093 */
[----:B------:R-:W-:Y:S01]  /*5b70*/  LOP3.LUT R128, R151, R128, RZ, 0xc0, !PT ;  /* 0x0000008097807212 */ /* 0x000fe200078ec0ff */
[----:B------:R-:W-:Y:S01]  /*5b80*/  FFMA.FTZ R151, R102, UR6, -R183 ;  /* 0x0000000666977c23 */ /* 0x000fe200080108b7 */
[----:B------:R-:W-:-:S02]  /*5b90*/  F2FP.BF16.F32.PACK_AB R152, R215, R248 ;  /* 0x000000f8d798723e */ /* 0x000fc400000010ff */
[----:B------:R-:W-:Y:S02]  /*5ba0*/  LOP3.LUT R131, R131, R70, RZ, 0xc0, !PT ;  /* 0x0000004683837212 */ /* 0x000fe400078ec0ff */
[----:B------:R-:W-:Y:S01]  /*5bb0*/  LOP3.LUT R102, R68, R69, RZ, 0xc0, !PT ;  /* 0x0000004544667212 */ /* 0x000fe200078ec0ff */
[----:B------:R-:W3:Y:S01]  /*5bc0*/  MUFU.EX2 R151, R151 ;  /* 0x0000009700977308 */ /* 0x000ee20000000800 */
[--C-:B------:R-:W-:Y:S01]  /*5bd0*/  HSET2.LE.AND R103, R103, R6.reuse, PT ;  /* 0x0000000667677233 */ /* 0x100fe20003803000 */
[----:B------:R-:W-:Y:S01]  /*5be0*/  HMMA.16816.F32.BF16 R68, R12, R104, RZ ;  /* 0x000000680c44723c */ /* 0x000fe200000418ff */
[----:B------:R-:W-:Y:S02]  /*5bf0*/  PRMT R149, R152, 0x7632, R149 ;  /* 0x0000763298957816 */ /* 0x000fe40000000095 */
[----:B-1----:R-:W-:Y:S02]  /*5c00*/  F2FP.BF16.F32.PACK_AB R154, R213, R246 ;  /* 0x000000f6d59a723e */ /* 0x002fe400000010ff */
[----:B------:R-:W-:-:S02]  /*5c10*/  HSET2.LE.AND R101, R101, R6, PT ;  /* 0x0000000665657233 */ /* 0x000fc40003803000 */
[----:B------:R-:W-:Y:S02]  /*5c20*/  PRMT R104, R150, 0x5410, R147 ;  /* 0x0000541096687816 */ /* 0x000fe40000000093 */
[----:B------:R-:W-:Y:S01]  /*5c30*/  PRMT R105, R152, 0x5410, R149 ;  /* 0x0000541098697816 */ /* 0x000fe20000000095 */
[----:B--2---:R-:W-:Y:S01]  /*5c40*/  HMMA.16816.F32.BF16 R92, R128, R44, R92 ;  /* 0x0000002c805c723c */ /* 0x004fe2000004185c */
[----:B------:R-:W-:Y:S02]  /*5c50*/  LOP3.LUT R103, R103, R104, RZ, 0xc0, !PT ;  /* 0x0000006867677212 */ /* 0x000fe400078ec0ff */
[----:B------:R-:W-:Y:S02]  /*5c60*/  HSET2.LE.AND R104, R153, R6, PT ;  /* 0x0000000699687233 */ /* 0x000fe40003803000 */
[----:B------:R-:W-:Y:S02]  /*5c70*/  PRMT R153, R154, 0x7632, R153 ;  /* 0x000076329a997816 */ /* 0x000fe40000000099 */
[----:B------:R-:W-:-:S02]  /*5c80*/  LOP3.LUT R204, R224, 0xff, RZ, 0xc0, !PT ;  /* 0x000000ffe0cc7812 */ /* 0x000fc400078ec0ff */
[----:B------:R-:W-:Y:S02]  /*5c90*/  LOP3.LUT R100, R104, R105, RZ, 0xc0, !PT ;  /* 0x0000006968647212 */ /* 0x000fe400078ec0ff */
[----:B------:R-:W-:Y:S02]  /*5ca0*/  PRMT R104, R154, 0x5410, R153 ;  /* 0x000054109a687816 */ /* 0x000fe40000000099 */
[----:B------:R-:W-:Y:S02]  /*5cb0*/  @!P4 PRMT R67, R88, 0x5410, RZ ;  /* 0x000054105843c816 */ /* 0x000fe400000000ff */
[----:B------:R-:W-:Y:S01]  /*5cc0*/  LOP3.LUT R101, R101, R104, RZ, 0xc0, !PT ;  /* 0x0000006865657212 */ /* 0x000fe200078ec0ff */
[----:B------:R-:W-:Y:S01]  /*5cd0*/  IMAD.WIDE.U32 R104, R160, -0x326172a9, RZ ;  /* 0xcd9e8d57a0687825 */ /* 0x000fe200078e00ff */
[----:B---3--:R-:W-:Y:S01]  /*5ce0*/  F2FP.BF16.F32.PACK_AB R186, R156, R151 ;  /* 0x000000979cba723e */ /* 0x008fe200000010ff */
[----:B------:R-:W1:Y:S01]  /*5cf0*/  MUFU.EX2 R160, R181 ;  /* 0x000000b500a07308 */ /* 0x000e620000000800 */
[----:B------:R-:W-:-:S02]  /*5d00*/  ISETP.LE.U32.AND P4, PT, R204, UR19, PT ;  /* 0x00000013cc007c0c */ /* 0x000fc4000bf83070 */
[----:B------:R-:W-:Y:S01]  /*5d10*/  PRMT R179, R186, 0x7632, R179 ;  /* 0x00007632bab37816 */ /* 0x000fe200000000b3 */
[----:B------:R-:W-:Y:S01]  /*5d20*/  HMMA.16816.F32.BF16 R68, R100, R44, R68 ;  /* 0x0000002c6444723c */ /* 0x000fe20000041844 */
[----:B------:R-:W-:Y:S02]  /*5d30*/  LOP3.LUT R88, R212, 0xff, RZ, 0xc0, !PT ;  /* 0x000000ffd4587812 */ /* 0x000fe400078ec0ff */
[----:B------:R-:W-:Y:S01]  /*5d40*/  LOP3.LUT R234, R105, UR18, R234, 0x96, !PT ;  /* 0x0000001269ea7c12 */ /* 0x000fe2000f8e96ea */
[----:B------:R-:W-:Y:S01]  /*5d50*/  @!P1 HFMA2.BF16_V2 R83, -RZ.H0_H0, RZ.H0_H0, -R179.H0_H0 ;  /* 0x200000ffff539231 */ /* 0x000fe200003409b3 */
[----:B------:R-:W-:Y:S02]  /*5d60*/  ISETP.LE.U32.AND P2, PT, R88, UR19, PT ;  /* 0x0000001358007c0c */ /* 0x000fe4000bf43070 */
[----:B------:R-:W-:Y:S02]  /*5d70*/  SHF.R.U32.HI R44, RZ, 0x18, R212 ;  /* 0x00000018ff2c7819 */ /* 0x000fe400000116d4 */
[----:B------:R-:W-:Y:S01]  /*5d80*/  PRMT R88, R186, 0x5410, R179 ;  /* 0x00005410ba587816 */ /* 0x000fe200000000b3 */
[----:B------:R-:W-:Y:S01]  /*5d90*/  @!P4 HFMA2.BF16_V2 R28, -RZ.H0_H0, RZ.H0_H0, -R148.H0_H0 ;  /* 0x200000ffff1cc231 */ /* 0x000fe20000340994 */
[----:B------:R-:W-:-:S02]  /*5da0*/  ISETP.LE.U32.AND P0, PT, R44, UR19, PT ;  /* 0x000000132c007c0c */ /* 0x000fc4000bf03070 */
[----:B-1----:R-:W-:Y:S02]  /*5db0*/  F2FP.BF16.F32.PACK_AB R204, R203, R160 ;  /* 0x000000a0cbcc723e */ /* 0x002fe400000010ff */
[----:B------:R-:W-:Y:S01]  /*5dc0*/  SHF.R.U32.HI R44, RZ, 0x10, R212 ;  /* 0x00000010ff2c7819 */ /* 0x000fe200000116d4 */
[----:B------:R-:W-:Y:S01]  /*5dd0*/  FFMA.FTZ R212, R184, UR6, -R183 ;  /* 0x00000006b8d47c23 */ /* 0x000fe200080108b7 */
[----:B------:R-:W-:Y:S01]  /*5de0*/  PRMT R181, R204, 0x7632, R181 ;  /* 0x00007632ccb57816 */ /* 0x000fe200000000b5 */
[----:B------:R-:W-:Y:S01]  /*5df0*/  @!P2 HFMA2.BF16_V2 R84, -RZ.H0_H0, RZ.H0_H0, -R186.H0_H0 ;  /* 0x200000ffff54a231 */ /* 0x000fe200003409ba */
[----:B------:R-:W-:Y:S02]  /*5e00*/  LOP3.LUT R44, R44, 0xff, RZ, 0xc0, !PT ;  /* 0x000000ff2c2c7812 */ /* 0x000fe400078ec0ff */
[----:B------:R-:W-:Y:S01]  /*5e10*/  @!P1 PRMT R179, R83, 0x5410, RZ ;  /* 0x0000541053b39816 */ /* 0x000fe200000000ff */
[----:B------:R-:W-:Y:S01]  /*5e20*/  MUFU.EX2 R212, R212 ;  /* 0x000000d400d47308 */ /* 0x000fe20000000800 */
[----:B------:R-:W-:Y:S01]  /*5e30*/  PRMT R83, R204, 0x5410, R181 ;  /* 0x00005410cc537816 */ /* 0x000fe200000000b5 */
[----:B------:R-:W-:Y:S01]  /*5e40*/  @!P0 HFMA2.BF16_V2 R82, -RZ.H0_H0, RZ.H0_H0, -R181.H0_H0 ;  /* 0x200000ffff528231 */ /* 0x000fe200003409b5 */
[----:B------:R-:W-:-:S02]  /*5e50*/  LOP3.LUT R249, R104, 0xff, RZ, 0xc0, !PT ;  /* 0x000000ff68f97812 */ /* 0x000fc400078ec0ff */
[----:B------:R-:W-:Y:S02]  /*5e60*/  LOP3.LUT R235, R104, 0xffff, RZ, 0xc0, !PT ;  /* 0x0000ffff68eb7812 */ /* 0x000fe400078ec0ff */
[----:B------:R-:W-:Y:S02]  /*5e70*/  @!P0 PRMT R181, R82, 0x5410, RZ ;  /* 0x0000541052b58816 */ /* 0x000fe400000000ff */
[----:B------:R-:W-:Y:S01]  /*5e80*/  ISETP.LE.U32.AND P0, PT, R44, UR19, PT ;  /* 0x000000132c007c0c */ /* 0x000fe2000bf03070 */
[----:B------:R-:W-:Y:S01]  /*5e90*/  IMAD.WIDE.U32 R44, R175, -0x2daee0ad, RZ ;  /* 0xd2511f53af2c7825 */ /* 0x000fe200078e00ff */
[--C-:B------:R-:W-:Y:S02]  /*5ea0*/  SHF.R.U32.HI R236, RZ, 0x10, R104.reuse ;  /* 0x00000010ffec7819 */ /* 0x100fe40000011668 */
[----:B------:R-:W-:Y:S01]  /*5eb0*/  SHF.R.U32.HI R245, RZ, 0x18, R104 ;  /* 0x00000018fff57819 */ /* 0x000fe20000011668 */
[----:B------:R-:W-:Y:S01]  /*5ec0*/  IMAD.WIDE.U32 R104, R209, -0x2daee0ad, RZ ;  /* 0xd2511f53d1687825 */ /* 0x000fe200078e00ff */
[----:B------:R-:W-:-:S02]  /*5ed0*/  LOP3.LUT R208, R45, UR13, R208, 0x96, !PT ;  /* 0x0000000d2dd07c12 */ /* 0x000fc4000f8e96d0 */
[----:B------:R-:W-:Y:S02]  /*5ee0*/  @!P3 PRMT R138, R85, 0x5410, RZ ;  /* 0x00005410558ab816 */ /* 0x000fe400000000ff */
[----:B------:R-:W-:Y:S01]  /*5ef0*/  LOP3.LUT R44, R105, UR11, R44, 0x96, !PT ;  /* 0x0000000b692c7c12 */ /* 0x000fe2000f8e962c */
[----:B------:R-:W-:Y:S01]  /*5f00*/  IMAD.WIDE.U32 R208, R208, -0x326172a9, RZ ;  /* 0xcd9e8d57d0d07825 */ /* 0x000fe200078e00ff */
[----:B------:R-:W-:-:S03]  /*5f10*/  @!P2 PRMT R186, R84, 0x5410, RZ ;  /* 0x0000541054baa816 */ /* 0x000fc600000000ff */
[----:B------:R-:W-:Y:S01]  /*5f20*/  @!P0 HFMA2.BF16_V2 R81, -RZ.H0_H0, RZ.H0_H0, -R204.H0_H0 ;  /* 0x200000ffff518231 */ /* 0x000fe200003409cc */
[----:B------:R-:W-:Y:S01]  /*5f30*/  LOP3.LUT R207, R207, 0xff, RZ, 0xc0, !PT ;  /* 0x000000ffcfcf7812 */ /* 0x000fe200078ec0ff */
[----:B------:R-:W-:Y:S01]  /*5f40*/  IMAD.WIDE.U32 R84, R44, -0x326172a9, RZ ;  /* 0xcd9e8d572c547825 */ /* 0x000fe200078e00ff */
[----:B------:R-:W-:-:S03]  /*5f50*/  LOP3.LUT R45, R209, UR12, R214, 0x96, !PT ;  /* 0x0000000cd12d7c12 */ /* 0x000fc6000f8e96d6 */
[--C-:B------:R-:W-:Y:S01]  /*5f60*/  FFMA.FTZ R214, R182, UR6, -R183.reuse ;  /* 0x00000006b6d67c23 */ /* 0x100fe200080108b7 */
[----:B------:R-:W-:Y:S01]  /*5f70*/  FFMA.FTZ R209, R206, UR6, -R183 ;  /* 0x00000006ced17c23 */ /* 0x000fe200080108b7 */
[----:B------:R-:W-:Y:S01]  /*5f80*/  @!P0 PRMT R204, R81, 0x5410, RZ ;  /* 0x0000541051cc8816 */ /* 0x000fe200000000ff */
[----:B------:R-:W-:Y:S01]  /*5f90*/  FFMA.FTZ R206, R173, UR6, -R176 ;  /* 0x00000006adce7c23 */ /* 0x000fe200080108b0 */
[----:B------:R-:W-:Y:S01]  /*5fa0*/  LOP3.LUT R44, R85, UR10, R208, 0x96, !PT ;  /* 0x0000000a552c7c12 */ /* 0x000fe2000f8e96d0 */
[----:B------:R-:W-:Y:S01]  /*5fb0*/  IMAD.WIDE.U32 R188, R45, -0x2daee0ad, RZ ;  /* 0xd2511f532dbc7825 */ /* 0x000fe200078e00ff */
[----:B------:R-:W-:Y:S01]  /*5fc0*/  MUFU.EX2 R214, R214 ;  /* 0x000000d600d67308 */ /* 0x000fe20000000800 */
[----:B------:R-:W-:Y:S02]  /*5fd0*/  SHF.R.U32.HI R45, RZ, 0x8, R187 ;  /* 0x00000008ff2d7819 */ /* 0x000fe400000116bb */
[----:B------:R-:W-:Y:S01]  /*5fe0*/  FFMA.FTZ R208, R185, UR6, -R176 ;  /* 0x00000006b9d07c23 */ /* 0x000fe200080108b0 */
[----:B------:R-:W-:Y:S01]  /*5ff0*/  IMAD.WIDE.U32 R134, R44, -0x2daee0ad, RZ ;  /* 0xd2511f532c867825 */ /* 0x000fe200078e00ff */
[----:B------:R-:W-:-:S03]  /*6000*/  LOP3.LUT R81, R189, UR9, R104, 0x96, !PT ;  /* 0x00000009bd517c12 */ /* 0x000fc6000f8e9668 */
[--C-:B------:R-:W-:Y:S01]  /*6010*/  FFMA.FTZ R187, R177, UR6, -R176.reuse ;  /* 0x00000006b1bb7c23 */ /* 0x100fe200080108b0 */
[----:B------:R-:W-:Y:S01]  /*6020*/  LOP3.LUT R45, R45, 0xffff, RZ, 0xc0, !PT ;  /* 0x0000ffff2d2d7812 */ /* 0x000fe200078ec0ff */
[----:B------:R-:W-:Y:S01]  /*6030*/  FFMA.FTZ R185, R171, UR6, -R176 ;  /* 0x00000006abb97c23 */ /* 0x000fe200080108b0 */
[----:B------:R-:W1:Y:S01]  /*6040*/  MUFU.EX2 R209, R209 ;  /* 0x000000d100d17308 */ /* 0x000e620000000800 */
[----:B------:R-:W-:Y:S01]  /*6050*/  LOP3.LUT R44, R135, UR5, R188, 0x96, !PT ;  /* 0x00000005872c7c12 */ /* 0x000fe2000f8e96bc */
[----:B------:R-:W-:Y:S01]  /*6060*/  IMAD.WIDE.U32 R104, R81, -0x326172a9, RZ ;  /* 0xcd9e8d5751687825 */ /* 0x000fe200078e00ff */
[----:B------:R-:W-:Y:S02]  /*6070*/  ISETP.LE.U32.AND P0, PT, R45, UR19, PT ;  /* 0x000000132d007c0c */ /* 0x000fe4000bf03070 */
[----:B------:R-:W-:Y:S01]  /*6080*/  ISETP.LE.U32.AND P1, PT, R207, UR19, PT ;  /* 0x00000013cf007c0c */ /* 0x000fe2000bf23070 */
[----:B------:R-:W-:Y:S01]  /*6090*/  FFMA.FTZ R207, R178, UR6, -R183 ;  /* 0x00000006b2cf7c23 */ /* 0x000fe200080108b7 */
[----:B------:R-:W-:Y:S01]  /*60a0*/  IMAD.WIDE.U32 R44, R44, -0x326172a9, RZ ;  /* 0xcd9e8d572c2c7825 */ /* 0x000fe200078e00ff */
[----:B------:R-:W-:Y:S01]  /*60b0*/  MUFU.EX2 R208, R208 ;  /* 0x000000d000d07308 */ /* 0x000fe20000000800 */
[----:B------:R-:W-:-:S02]  /*60c0*/  LOP3.LUT R244, R105, UR8, R84, 0x96, !PT ;  /* 0x0000000869f47c12 */ /* 0x000fc4000f8e9654 */
[----:B------:R-:W-:Y:S02]  /*60d0*/  ISETP.LE.U32.AND P3, PT, R237, UR19, PT ;  /* 0x00000013ed007c0c */ /* 0x000fe4000bf63070 */
[C---:B------:R-:W-:Y:S02]  /*60e0*/  LOP3.LUT R233, R44.reuse, 0xff, RZ, 0xc0, !PT ;  /* 0x000000ff2ce97812 */ /* 0x040fe400078ec0ff */
[----:B------:R-:W-:Y:S01]  /*60f0*/  LOP3.LUT R84, R44, 0xffff, RZ, 0xc0, !PT ;  /* 0x0000ffff2c547812 */ /* 0x000fe200078ec0ff */
[----:B------:R-:W2:Y:S01]  /*6100*/  MUFU.EX2 R187, R187 ;  /* 0x000000bb00bb7308 */ /* 0x000ea20000000800 */
[----:B-1----:R-:W-:Y:S02]  /*6110*/  F2FP.BF16.F32.PACK_AB R182, R209, R214 ;  /* 0x000000d6d1b6723e */ /* 0x002fe400000010ff */
[--C-:B------:R-:W-:Y:S02]  /*6120*/  SHF.R.U32.HI R85, RZ, 0x10, R44.reuse ;  /* 0x00000010ff557819 */ /* 0x100fe4000001162c */
[----:B------:R-:W-:Y:S01]  /*6130*/  SHF.R.U32.HI R105, RZ, 0x18, R44 ;  /* 0x00000018ff697819 */ /* 0x000fe2000001162c */
[----:B------:R-:W-:Y:S01]  /*6140*/  @!P6 HFMA2.BF16_V2 R80, -RZ.H0_H0, RZ.H0_H0, -R182.H0_H0 ;  /* 0x200000ffff50e231 */ /* 0x000fe200003409b6 */
[----:B------:R-:W-:Y:S01]  /*6150*/  PRMT R175, R182, 0x7632, R175 ;  /* 0x00007632b6af7816 */ /* 0x000fe200000000af */
[----:B------:R-:W1:Y:S01]  /*6160*/  MUFU.EX2 R207, R207 ;  /* 0x000000cf00cf7308 */ /* 0x000e620000000800 */
[----:B------:R-:W-:-:S02]  /*6170*/  LOP3.LUT R44, R210, 0xffff, RZ, 0xc0, !PT ;  /* 0x0000ffffd22c7812 */ /* 0x000fc400078ec0ff */
[----:B------:R-:W-:Y:S01]  /*6180*/  LOP3.LUT R104, R45, UR18, R104, 0x96, !PT ;  /* 0x000000122d687c12 */ /* 0x000fe2000f8e9668 */
[----:B------:R-:W-:Y:S01]  /*6190*/  @!P0 HFMA2.BF16_V2 R79, -RZ.H0_H0, RZ.H0_H0, -R175.H0_H0 ;  /* 0x200000ffff4f8231 */ /* 0x000fe200003409af */
[----:B------:R-:W-:Y:S02]  /*61a0*/  SHF.R.U32.HI R44, RZ, 0x8, R44 ;  /* 0x00000008ff2c7819 */ /* 0x000fe4000001162c */
[----:B------:R-:W-:Y:S01]  /*61b0*/  LOP3.LUT R45, R210, 0xff, RZ, 0xc0, !PT ;  /* 0x000000ffd22d7812 */ /* 0x000fe200078ec0ff */
[----:B------:R-:W-:Y:S01]  /*61c0*/  MUFU.EX2 R206, R206 ;  /* 0x000000ce00ce7308 */ /* 0x000fe20000000800 */
[----:B------:R-:W-:Y:S02]  /*61d0*/  LOP3.LUT R44, R44, 0xffff, RZ, 0xc0, !PT ;  /* 0x0000ffff2c2c7812 */ /* 0x000fe400078ec0ff */
[----:B------:R-:W-:Y:S02]  /*61e0*/  PRMT R81, R182, 0x5410, R175 ;  /* 0x00005410b6517816 */ /* 0x000fe400000000af */
[----:B------:R-:W-:-:S02]  /*61f0*/  @!P0 PRMT R175, R79, 0x5410, RZ ;  /* 0x000054104faf8816 */ /* 0x000fc400000000ff */
[----:B--2---:R-:W-:Y:S01]  /*6200*/  F2FP.BF16.F32.PACK_AB R184, R187, R208 ;  /* 0x000000d0bbb8723e */ /* 0x004fe200000010ff */
[----:B------:R-:W2:Y:S01]  /*6210*/  MUFU.EX2 R185, R185 ;  /* 0x000000b900b97308 */ /* 0x000ea20000000800 */
[----:B------:R-:W-:Y:S02]  /*6220*/  ISETP.LE.U32.AND P0, PT, R45, UR19, PT ;  /* 0x000000132d007c0c */ /* 0x000fe4000bf03070 */
[----:B------:R-:W-:Y:S01]  /*6230*/  ISETP.LE.U32.AND P2, PT, R44, UR19, PT ;  /* 0x000000132c007c0c */ /* 0x000fe2000bf43070 */
[----:B------:R-:W-:Y:S01]  /*6240*/  @!P1 HFMA2.BF16_V2 R78, -RZ.H0_H0, RZ.H0_H0, -R184.H0_H0 ;  /* 0x200000ffff4e9231 */ /* 0x000fe200003409b8 */
[----:B------:R-:W-:Y:S02]  /*6250*/  SHF.R.U32.HI R44, RZ, 0x10, R210 ;  /* 0x00000010ff2c7819 */ /* 0x000fe400000116d2 */
[----:B------:R-:W-:Y:S02]  /*6260*/  PRMT R177, R184, 0x7632, R177 ;  /* 0x00007632b8b17816 */ /* 0x000fe400000000b1 */
[----:B-1----:R-:W-:-:S02]  /*6270*/  F2FP.BF16.F32.PACK_AB R178, R207, R212 ;  /* 0x000000d4cfb2723e */ /* 0x002fc400000010ff */
[----:B------:R-:W-:Y:S01]  /*6280*/  LOP3.LUT R44, R44, 0xff, RZ, 0xc0, !PT ;  /* 0x000000ff2c2c7812 */ /* 0x000fe200078ec0ff */
[----:B------:R-:W-:Y:S01]  /*6290*/  @!P5 HFMA2.BF16_V2 R77, -RZ.H0_H0, RZ.H0_H0, -R177.H0_H0 ;  /* 0x200000ffff4dd231 */ /* 0x000fe200003409b1 */
[----:B------:R-:W-:Y:S01]  /*62a0*/  @!P6 PRMT R182, R80, 0x5410, RZ ;  /* 0x0000541050b6e816 */ /* 0x000fe200000000ff */
[----:B------:R-:W-:Y:S01]  /*62b0*/  @!P0 HFMA2.BF16_V2 R76, -RZ.H0_H0, RZ.H0_H0, -R178.H0_H0 ;  /* 0x200000ffff4c8231 */ /* 0x000fe200003409b2 */
[----:B------:R-:W-:Y:S02]  /*62c0*/  PRMT R80, R184, 0x5410, R177 ;  /* 0x00005410b8507816 */ /* 0x000fe400000000b1 */
[----:B------:R-:W-:Y:S02]  /*62d0*/  PRMT R171, R178, 0x7632, R171 ;  /* 0x00007632b2ab7816 */ /* 0x000fe400000000ab */
[----:B------:R-:W-:Y:S02]  /*62e0*/  @!P1 PRMT R184, R78, 0x5410, RZ ;  /* 0x000054104eb89816 */ /* 0x000fe400000000ff */
[----:B------:R-:W-:Y:S01]  /*62f0*/  ISETP.LE.U32.AND P1, PT, R44, UR19, PT ;  /* 0x000000132c007c0c */ /* 0x000fe2000bf23070 */
[----:B------:R-:W-:Y:S01]  /*6300*/  @!P2 HFMA2.BF16_V2 R75, -RZ.H0_H0, RZ.H0_H0, -R171.H0_H0 ;  /* 0x200000ffff4ba231 */ /* 0x000fe200003409ab */
[----:B------:R-:W-:-:S02]  /*6310*/  SHF.R.U32.HI R44, RZ, 0x8, R205 ;  /* 0x00000008ff2c7819 */ /* 0x000fc400000116cd */
[----:B------:R-:W-:Y:S01]  /*6320*/  SHF.R.U32.HI R210, RZ, 0x18, R210 ;  /* 0x00000018ffd27819 */ /* 0x000fe200000116d2 */
[----:B------:R-:W-:Y:S01]  /*6330*/  MUFU.EX2 R205, R194 ;  /* 0x000000c200cd7308 */ /* 0x000fe20000000800 */
[----:B------:R-:W-:Y:S02]  /*6340*/  LOP3.LUT R44, R44, 0xffff, RZ, 0xc0, !PT ;  /* 0x0000ffff2c2c7812 */ /* 0x000fe400078ec0ff */
[----:B------:R-:W-:Y:S02]  /*6350*/  PRMT R82, R178, 0x5410, R171 ;  /* 0x00005410b2527816 */ /* 0x000fe400000000ab */
[----:B------:R-:W-:Y:S02]  /*6360*/  @!P0 PRMT R178, R76, 0x5410, RZ ;  /* 0x000054104cb28816 */ /* 0x000fe400000000ff */
[----:B------:R-:W-:Y:S02]  /*6370*/  @!P2 PRMT R171, R75, 0x5410, RZ ;  /* 0x000054104baba816 */ /* 0x000fe400000000ff */
[----:B------:R-:W-:Y:S01]  /*6380*/  ISETP.LE.U32.AND P0, PT, R210, UR19, PT ;  /* 0x00000013d2007c0c */ /* 0x000fe2000bf03070 */
[----:B------:R-:W-:Y:S01]  /*6390*/  FFMA.FTZ R210, R180, UR6, -R183 ;  /* 0x00000006b4d27c23 */ /* 0x000fe200080108b7 */
[----:B------:R-:W-:Y:S01]  /*63a0*/  ISETP.LE.U32.AND P2, PT, R44, UR19, PT ;  /* 0x000000132c007c0c */ /* 0x000fe2000bf43070 */
[--C-:B------:R-:W-:Y:S01]  /*63b0*/  FFMA.FTZ R183, R169, UR6, -R176.reuse ;  /* 0x00000006a9b77c23 */ /* 0x100fe200080108b0 */
[----:B------:R-:W-:Y:S01]  /*63c0*/  FFMA.FTZ R44, R174, UR6, -R176 ;  /* 0x00000006ae2c7c23 */ /* 0x000fe200080108b0 */
[----:B--2---:R-:W-:-:S02]  /*63d0*/  F2FP.BF16.F32.PACK_AB R180, R185, R206 ;  /* 0x000000ceb9b4723e */ /* 0x004fc400000010ff */
[----:B------:R-:W1:Y:S01]  /*63e0*/  MUFU.EX2 R210, R210 ;  /* 0x000000d200d27308 */ /* 0x000e620000000800 */
[----:B------:R-:W-:Y:S02]  /*63f0*/  LOP3.LUT R113, R113, 0xff, RZ, 0xc0, !PT ;  /* 0x000000ff71717812 */ /* 0x000fe400078ec0ff */
[C---:B------:R-:W-:Y:S01]  /*6400*/  PRMT R173, R180.reuse, 0x7632, R173 ;  /* 0x00007632b4ad7816 */ /* 0x040fe200000000ad */
[----:B------:R-:W-:Y:S01]  /*6410*/  @!P1 HFMA2.BF16_V2 R74, -RZ.H0_H0, RZ.H0_H0, -R180.H0_H0 ;  /* 0x200000ffff4a9231 */ /* 0x000fe200003409b4 */
[----:B------:R-:W-:Y:S02]  /*6420*/  SHF.R.U32.HI R235, RZ, 0x8, R235 ;  /* 0x00000008ffeb7819 */ /* 0x000fe400000116eb */
[----:B------:R-:W-:Y:S01]  /*6430*/  PRMT R75, R180, 0x5410, R173 ;  /* 0x00005410b44b7816 */ /* 0x000fe200000000ad */
[----:B------:R-:W-:Y:S01]  /*6440*/  MUFU.EX2 R183, R183 ;  /* 0x000000b700b77308 */ /* 0x000fe20000000800 */
[----:B------:R-:W-:Y:S01]  /*6450*/  @!P0 HFMA2.BF16_V2 R73, -RZ.H0_H0, RZ.H0_H0, -R173.H0_H0 ;  /* 0x200000ffff498231 */ /* 0x000fe200003409ad */
[----:B------:R-:W-:-:S02]  /*6460*/  @!P1 PRMT R180, R74, 0x5410, RZ ;  /* 0x000054104ab49816 */ /* 0x000fc400000000ff */
[----:B------:R-:W-:Y:S02]  /*6470*/  ISETP.LE.U32.AND P1, PT, R113, UR19, PT ;  /* 0x0000001371007c0c */ /* 0x000fe4000bf23070 */
[----:B------:R-:W-:Y:S02]  /*6480*/  @!P0 PRMT R173, R73, 0x5410, RZ ;  /* 0x0000541049ad8816 */ /* 0x000fe400000000ff */
[----:B------:R-:W2:Y:S01]  /*6490*/  MUFU.EX2 R44, R44 ;  /* 0x0000002c002c7308 */ /* 0x000ea20000000800 */
[----:B------:R-:W-:Y:S02]  /*64a0*/  ISETP.LE.U32.AND P0, PT, R115, UR19, PT ;  /* 0x0000001373007c0c */ /* 0x000fe4000bf03070 */
[----:B-1----:R-:W-:Y:S02]  /*64b0*/  F2FP.BF16.F32.PACK_AB R174, R205, R210 ;  /* 0x000000d2cdae723e */ /* 0x002fe400000010ff */
[----:B------:R-:W-:Y:S02]  /*64c0*/  LOP3.LUT R235, R235, 0xffff, RZ, 0xc0, !PT ;  /* 0x0000ffffebeb7812 */ /* 0x000fe400078ec0ff */
[----:B------:R-:W-:Y:S01]  /*64d0*/  PRMT R45, R174, 0x7632, R45 ;  /* 0x00007632ae2d7816 */ /* 0x000fe2000000002d */
[----:B------:R-:W-:Y:S01]  /*64e0*/  @!P3 HFMA2.BF16_V2 R72, -RZ.H0_H0, RZ.H0_H0, -R174.H0_H0 ;  /* 0x200000ffff48b231 */ /* 0x000fe200003409ae */
[----:B------:R-:W-:Y:S01]  /*64f0*/  @!P5 PRMT R177, R77, 0x5410, RZ ;  /* 0x000054104db1d816 */ /* 0x000fe200000000ff */
[----:B------:R-:W-:Y:S01]  /*6500*/  IMAD.WIDE.U32 R76, R244, -0x2daee0ad, RZ ;  /* 0xd2511f53f44c7825 */ /* 0x000fe200078e00ff */
[----:B------:R-:W-:-:S03]  /*6510*/  PRMT R73, R174, 0x5410, R45 ;  /* 0x00005410ae497816 */ /* 0x000fc6000000002d */
[----:B------:R-:W-:Y:S01]  /*6520*/  @!P2 HFMA2.BF16_V2 R43, -RZ.H0_H0, RZ.H0_H0, -R45.H0_H0 ;  /* 0x200000ffff2ba231 */ /* 0x000fe2000034092d */
[----:B------:R-:W-:Y:S02]  /*6530*/  @!P3 PRMT R174, R72, 0x5410, RZ ;  /* 0x0000541048aeb816 */ /* 0x000fe400000000ff */
[----:B------:R-:W-:Y:S02]  /*6540*/  LOP3.LUT R74, R77, UR17, R134, 0x96, !PT ;  /* 0x000000114d4a7c12 */ /* 0x000fe4000f8e9686 */
[----:B--2---:R-:W-:Y:S02]  /*6550*/  F2FP.BF16.F32.PACK_AB R176, R44, R183 ;  /* 0x000000b72cb0723e */ /* 0x004fe400000010ff */
[----:B------:R-:W-:Y:S02]  /*6560*/  @!P2 PRMT R45, R43, 0x5410, RZ ;  /* 0x000054102b2da816 */ /* 0x000fe400000000ff */
[----:B------:R-:W-:Y:S01]  /*6570*/  PRMT R169, R176, 0x7632, R169 ;  /* 0x00007632b0a97816 */ /* 0x000fe200000000a9 */
[----:B------:R-:W-:Y:S01]  /*6580*/  @!P1 HFMA2.BF16_V2 R42, -RZ.H0_H0, RZ.H0_H0, -R176.H0_H0 ;  /* 0x200000ffff2a9231 */ /* 0x000fe200003409b0 */
[----:B------:R-:W-:-:S02]  /*6590*/  LOP3.LUT R43, R234, 0xff, RZ, 0xc0, !PT ;  /* 0x000000ffea2b7812 */ /* 0x000fc400078ec0ff */
[----:B------:R-:W-:Y:S01]  /*65a0*/  PRMT R72, R176, 0x5410, R169 ;  /* 0x00005410b0487816 */ /* 0x000fe200000000a9 */
[----:B------:R-:W-:Y:S01]  /*65b0*/  @!P0 HFMA2.BF16_V2 R41, -RZ.H0_H0, RZ.H0_H0, -R169.H0_H0 ;  /* 0x200000ffff298231 */ /* 0x000fe200003409a9 */
[----:B------:R-:W-:Y:S02]  /*65c0*/  @!P1 PRMT R176, R42, 0x5410, RZ ;  /* 0x000054102ab09816 */ /* 0x000fe400000000ff */
[----:B------:R-:W-:Y:S01]  /*65d0*/  ISETP.LE.U32.AND P3, PT, R43, UR19, PT ;  /* 0x000000132b007c0c */ /* 0x000fe2000bf63070 */
[----:B------:R-:W-:Y:S01]  /*65e0*/  IMAD.WIDE.U32 R42, R108, -0x2daee0ad, RZ ;  /* 0xd2511f536c2a7825 */ /* 0x000fe200078e00ff */
[----:B------:R-:W-:Y:S02]  /*65f0*/  @!P0 PRMT R169, R41, 0x5410, RZ ;  /* 0x0000541029a98816 */ /* 0x000fe400000000ff */
[----:B------:R-:W-:Y:S02]  /*6600*/  SHF.R.U32.HI R41, RZ, 0x18, R234 ;  /* 0x00000018ff297819 */ /* 0x000fe400000116ea */
[----:B------:R-:W-:-:S02]  /*6610*/  LOP3.LUT R110, R43, UR13, R110, 0x96, !PT ;  /* 0x0000000d2b6e7c12 */ /* 0x000fc4000f8e966e */
[----:B------:R-:W-:Y:S02]  /*6620*/  ISETP.LE.U32.AND P1, PT, R41, UR19, PT ;  /* 0x0000001329007c0c */ /* 0x000fe4000bf23070 */
[----:B------:R-:W-:Y:S02]  /*6630*/  SHF.R.U32.HI R41, RZ, 0x10, R234 ;  /* 0x00000010ff297819 */ /* 0x000fe400000116ea */
[----:B------:R-:W-:Y:S01]  /*6640*/  LOP3.LUT R234, R234, 0xffff, RZ, 0xc0, !PT ;  /* 0x0000ffffeaea7812 */ /* 0x000fe200078ec0ff */
[----:B------:R-:W-:Y:S01]  /*6650*/  @!P3 HFMA2.BF16_V2 R40, -RZ.H0_H0, RZ.H0_H0, -R158.H0_H0 ;  /* 0x200000ffff28b231 */ /* 0x000fe2000034099e */
[----:B------:R-:W-:Y:S02]  /*6660*/  LOP3.LUT R41, R41, 0xff, RZ, 0xc0, !PT ;  /* 0x000000ff29297812 */ /* 0x000fe400078ec0ff */
[----:B------:R-:W-:Y:S02]  /*6670*/  SHF.R.U32.HI R234, RZ, 0x8, R234 ;  /* 0x00000008ffea7819 */ /* 0x000fe400000116ea */
[----:B------:R-:W-:-:S02]  /*6680*/  @!P3 PRMT R158, R40, 0x5410, RZ ;  /* 0x00005410289eb816 */ /* 0x000fc400000000ff */
[----:B------:R-:W-:Y:S01]  /*6690*/  LOP3.LUT R234, R234, 0xffff, RZ, 0xc0, !PT ;  /* 0x0000ffffeaea7812 */ /* 0x000fe200078ec0ff */
[----:B------:R-:W-:Y:S01]  /*66a0*/  @!P1 HFMA2.BF16_V2 R36, -RZ.H0_H0, RZ.H0_H0, -R63.H0_H0 ;  /* 0x200000ffff249231 */ /* 0x000fe2000034093f */
[----:B------:R-:W-:Y:S02]  /*66b0*/  ISETP.LE.U32.AND P3, PT, R245, UR19, PT ;  /* 0x00000013f5007c0c */ /* 0x000fe4000bf63070 */
[----:B------:R-:W-:Y:S02]  /*66c0*/  ISETP.LE.U32.AND P0, PT, R234, UR19, PT ;  /* 0x00000013ea007c0c */ /* 0x000fe4000bf03070 */
[----:B------:R-:W-:Y:S01]  /*66d0*/  ISETP.LE.U32.AND P2, PT, R41, UR19, PT ;  /* 0x0000001329007c0c */ /* 0x000fe2000bf43070 */
[----:B------:R-:W-:Y:S01]  /*66e0*/  IMAD.WIDE.U32 R40, R109, -0x2daee0ad, RZ ;  /* 0xd2511f536d287825 */ /* 0x000fe200078e00ff */
[C---:B------:R-:W-:Y:S02]  /*66f0*/  LOP3.LUT R237, R76.reuse, 0xff, RZ, 0xc0, !PT ;  /* 0x000000ff4ced7812 */ /* 0x040fe400078ec0ff */
[----:B------:R-:W-:-:S02]  /*6700*/  LOP3.LUT R244, R76, 0xffff, RZ, 0xc0, !PT ;  /* 0x0000ffff4cf47812 */ /* 0x000fc400078ec0ff */
[--C-:B------:R-:W-:Y:S02]  /*6710*/  SHF.R.U32.HI R252, RZ, 0x10, R76.reuse ;  /* 0x00000010fffc7819 */ /* 0x100fe4000001164c */
[----:B------:R-:W-:Y:S01]  /*6720*/  SHF.R.U32.HI R55, RZ, 0x18, R76 ;  /* 0x00000018ff377819 */ /* 0x000fe2000001164c */
[----:B------:R-:W-:Y:S01]  /*6730*/  @!P3 HFMA2.BF16_V2 R33, -RZ.H0_H0, RZ.H0_H0, -R61.H0_H0 ;  /* 0x200000ffff21b231 */ /* 0x000fe2000034093d */
[----:B------:R-:W-:Y:S01]  /*6740*/  @!P1 PRMT R63, R36, 0x5410, RZ ;  /* 0x00005410243f9816 */ /* 0x000fe200000000ff */
[----:B------:R-:W-:Y:S02]  /*6750*/  @!P0 HFMA2.BF16_V2 R39, -RZ.H0_H0, RZ.H0_H0, -R155.H0_H0 ;  /* 0x200000ffff278231 */ /* 0x000fe4000034099b */
[----:B------:R-:W-:Y:S01]  /*6760*/  IMAD.WIDE.U32 R76, R110, -0x326172a9, RZ ;  /* 0xcd9e8d576e4c7825 */ /* 0x000fe200078e00ff */
[----:B------:R-:W-:-:S03]  /*6770*/  LOP3.LUT R36, R230, 0xffff, RZ, 0xc0, !PT ;  /* 0x0000ffffe6247812 */ /* 0x000fc600078ec0ff */
[----:B------:R-:W-:Y:S01]  /*6780*/  @!P2 HFMA2.BF16_V2 R37, -RZ.H0_H0, RZ.H0_H0, -R64.H0_H0 ;  /* 0x200000ffff25a231 */ /* 0x000fe20000340940 */
[----:B------:R-:W-:Y:S01]  /*6790*/  @!P3 PRMT R61, R33, 0x5410, RZ ;  /* 0x00005410213db816 */ /* 0x000fe200000000ff */
[----:B------:R-:W-:Y:S01]  /*67a0*/  IMAD.MOV.U32 R109, RZ, RZ, R55 ;  /* 0x000000ffff6d7224 */ /* 0x000fe200078e0037 */
[----:B------:R-:W-:Y:S02]  /*67b0*/  @!P0 PRMT R155, R39, 0x5410, RZ ;  /* 0x00005410279b8816 */ /* 0x000fe400000000ff */
[----:B------:R-:W-:Y:S02]  /*67c0*/  ISETP.LE.U32.AND P0, PT, R249, UR19, PT ;  /* 0x00000013f9007c0c */ /* 0x000fe4000bf03070 */
[----:B------:R-:W-:Y:S02]  /*67d0*/  SHF.R.U32.HI R33, RZ, 0x18, R230 ;  /* 0x00000018ff217819 */ /* 0x000fe400000116e6 */
[----:B------:R-:W-:Y:S02]  /*67e0*/  LOP3.LUT R42, R41, UR11, R42, 0x96, !PT ;  /* 0x0000000b292a7c12 */ /* 0x000fe4000f8e962a */
[----:B------:R-:W-:-:S02]  /*67f0*/  LOP3.LUT R112, R77, UR12, R112, 0x96, !PT ;  /* 0x0000000c4d707c12 */ /* 0x000fc4000f8e9670 */
[----:B------:R-:W-:Y:S01]  /*6800*/  LOP3.LUT R236, R236, 0xff, RZ, 0xc0, !PT ;  /* 0x000000ffecec7812 */ /* 0x000fe200078ec0ff */
[----:B------:R-:W-:Y:S01]  /*6810*/  IMAD.WIDE.U32 R42, R42, -0x326172a9, RZ ;  /* 0xcd9e8d572a2a7825 */ /* 0x000fe200078e00ff */
[----:B------:R-:W-:Y:S02]  /*6820*/  @!P2 PRMT R64, R37, 0x5410, RZ ;  /* 0x000054102540a816 */ /* 0x000fe400000000ff */
[----:B------:R-:W-:Y:S01]  /*6830*/  ISETP.LE.U32.AND P2, PT, R236, UR19, PT ;  /* 0x00000013ec007c0c */ /* 0x000fe2000bf43070 */
[----:B------:R-:W-:Y:S02]  /*6840*/  @!P0 HFMA2.BF16_V2 R38, -RZ.H0_H0, RZ.H0_H0, -R60.H0_H0 ;  /* 0x200000ffff268231 */ /* 0x000fe4000034093c */
[----:B------:R-:W-:Y:S01]  /*6850*/  IMAD.WIDE.U32 R112, R112, -0x2daee0ad, RZ ;  /* 0xd2511f5370707825 */ /* 0x000fe200078e00ff */
[----:B------:R-:W-:Y:S02]  /*6860*/  LOP3.LUT R41, R43, UR10, R76, 0x96, !PT ;  /* 0x0000000a2b297c12 */ /* 0x000fe4000f8e964c */
[----:B------:R-:W-:Y:S01]  /*6870*/  SHF.R.U32.HI R229, RZ, 0x10, R224 ;  /* 0x00000010ffe57819 */ /* 0x000fe200000116e0 */
[----:B------:R-:W-:Y:S01]  /*6880*/  IMAD.WIDE.U32 R76, R111, -0x2daee0ad, RZ ;  /* 0xd2511f536f4c7825 */ /* 0x000fe200078e00ff */
[----:B------:R-:W-:-:S02]  /*6890*/  @!P0 PRMT R60, R38, 0x5410, RZ ;  /* 0x00005410263c8816 */ /* 0x000fc400000000ff */
[----:B------:R-:W-:Y:S01]  /*68a0*/  ISETP.LE.U32.AND P0, PT, R235, UR19, PT ;  /* 0x00000013eb007c0c */ /* 0x000fe2000bf03070 */
[----:B------:R-:W-:Y:S01]  /*68b0*/  IMAD.WIDE.U32 R78, R41, -0x2daee0ad, RZ ;  /* 0xd2511f53294e7825 */ /* 0x000fe200078e00ff */
[----:B------:R-:W-:Y:S02]  /*68c0*/  LOP3.LUT R40, R113, UR9, R40, 0x96, !PT ;  /* 0x0000000971287c12 */ /* 0x000fe4000f8e9628 */
[----:B------:R-:W-:Y:S01]  /*68d0*/  LOP3.LUT R251, R77, UR17, R114, 0x96, !PT ;  /* 0x000000114dfb7c12 */ /* 0x000fe2000f8e9672 */
[----:B------:R-:W-:Y:S01]  /*68e0*/  @!P2 HFMA2.BF16_V2 R34, -RZ.H0_H0, RZ.H0_H0, -R62.H0_H0 ;  /* 0x200000ffff22a231 */ /* 0x000fe2000034093e */
[C---:B------:R-:W-:Y:S01]  /*68f0*/  LOP3.LUT R194, R76.reuse, 0xffff, RZ, 0xc0, !PT ;  /* 0x0000ffff4cc27812 */ /* 0x040fe200078ec0ff */
[----:B------:R-:W-:Y:S01]  /*6900*/  IMAD.MOV.U32 R236, RZ, RZ, R109 ;  /* 0x000000ffffec7224 */ /* 0x000fe200078e006d */
[----:B------:R-:W-:Y:S02]  /*6910*/  LOP3.LUT R189, R76, 0xff, RZ, 0xc0, !PT ;  /* 0x000000ff4cbd7812 */ /* 0x000fe400078ec0ff */
[----:B------:R-:W-:Y:S01]  /*6920*/  SHF.R.U32.HI R108, RZ, 0x10, R76 ;  /* 0x00000010ff6c7819 */ /* 0x000fe2000001164c */
[----:B------:R-:W-:Y:S01]  /*6930*/  IMAD.MOV.U32 R38, RZ, RZ, R236 ;  /* 0x000000ffff267224 */ /* 0x000fe200078e00ec */
[----:B------:R-:W-:Y:S01]  /*6940*/  SHF.R.U32.HI R188, RZ, 0x18, R76 ;  /* 0x00000018ffbc7819 */ /* 0x000fe2000001164c */
[----:B------:R-:W-:-:S02]  /*6950*/  @!P0 HFMA2.BF16_V2 R35, -RZ.H0_H0, RZ.H0_H0, -R59.H0_H0 ;  /* 0x200000ffff238231 */ /* 0x000fc4000034093b */
[----:B------:R-:W-:Y:S01]  /*6960*/  IMAD.WIDE.U32 R76, R40, -0x326172a9, RZ ;  /* 0xcd9e8d57284c7825 */ /* 0x000fe200078e00ff */
[----:B------:R-:W-:-:S03]  /*6970*/  LOP3.LUT R229, R229, 0xff, RZ, 0xc0, !PT ;  /* 0x000000ffe5e57812 */ /* 0x000fc600078ec0ff */
[----:B------:R-:W-:Y:S01]  /*6980*/  FFMA.FTZ R236, R221, UR6, -R242 ;  /* 0x00000006ddec7c23 */ /* 0x000fe200080108f2 */
[----:B------:R-:W-:Y:S01]  /*6990*/  SHF.R.U32.HI R36, RZ, 0x8, R36 ;  /* 0x00000008ff247819 */ /* 0x000fe20000011624 */
[----:B------:R-:W-:Y:S01]  /*69a0*/  IMAD.MOV.U32 R245, RZ, RZ, R194 ;  /* 0x000000fffff57224 */ /* 0x000fe200078e00c2 */
[----:B------:R-:W-:Y:S01]  /*69b0*/  @!P0 PRMT R59, R35, 0x5410, RZ ;  /* 0x00005410233b8816 */ /* 0x000fe200000000ff */
[----:B------:R-:W-:Y:S01]  /*69c0*/  IMAD R194, R4, 0x2, R196 ;  /* 0x0000000204c27824 */ /* 0x000fe200078e02c4 */
[----:B------:R-:W-:Y:S01]  /*69d0*/  LOP3.LUT R35, R230, 0xff, RZ, 0xc0, !PT ;  /* 0x000000ffe6237812 */ /* 0x000fe200078ec0ff */
[----:B------:R-:W-:Y:S01]  /*69e0*/  MUFU.EX2 R236, R236 ;  /* 0x000000ec00ec7308 */ /* 0x000fe20000000800 */
[----:B------:R-:W-:Y:S01]  /*69f0*/  SHF.R.U32.HI R230, RZ, 0x10, R230 ;  /* 0x00000010ffe67819 */ /* 0x000fe200000116e6 */
[----:B------:R-:W-:Y:S01]  /*6a00*/  IMAD.MOV.U32 R37, RZ, RZ, R108 ;  /* 0x000000ffff257224 */ /* 0x000fe200078e006c */
[----:B------:R-:W-:Y:S01]  /*6a10*/  ISETP.LE.U32.AND P0, PT, R35, UR19, PT ;  /* 0x0000001323007c0c */ /* 0x000fe2000bf03070 */
[----:B------:R-:W-:Y:S01]  /*6a20*/  IMAD.MOV.U32 R35, RZ, RZ, R79 ;  /* 0x000000ffff237224 */ /* 0x000fe200078e004f */
[----:B------:R-:W-:-:S02]  /*6a30*/  LOP3.LUT R230, R230, 0xff, RZ, 0xc0, !PT ;  /* 0x000000ffe6e67812 */ /* 0x000fc400078ec0ff */
[----:B------:R-:W-:Y:S02]  /*6a40*/  LOP3.LUT R234, R77, UR8, R42, 0x96, !PT ;  /* 0x000000084dea7c12 */ /* 0x000fe4000f8e962a */
[----:B------:R-:W-:Y:S02]  /*6a50*/  SHF.R.U32.HI R224, RZ, 0x18, R224 ;  /* 0x00000018ffe07819 */ /* 0x000fe400000116e0 */
[----:B------:R-:W-:Y:S01]  /*6a60*/  LOP3.LUT R36, R36, 0xffff, RZ, 0xc0, !PT ;  /* 0x0000ffff24247812 */ /* 0x000fe200078ec0ff */
[----:B------:R-:W-:Y:S01]  /*6a70*/  IMAD.WIDE.U32 R234, R234, -0x2daee0ad, RZ ;  /* 0xd2511f53eaea7825 */ /* 0x000fe200078e00ff */
[----:B------:R-:W-:Y:S02]  /*6a80*/  @!P2 PRMT R62, R34, 0x5410, RZ ;  /* 0x00005410223ea816 */ /* 0x000fe400000000ff */
[----:B------:R-:W-:Y:S01]  /*6a90*/  ISETP.LE.U32.AND P6, PT, R224, UR19, PT ;  /* 0x00000013e0007c0c */ /* 0x000fe2000bfc3070 */
[----:B------:R-:W-:Y:S02]  /*6aa0*/  @!P0 HFMA2.BF16_V2 R32, -RZ.H0_H0, RZ.H0_H0, -R152.H0_H0 ;  /* 0x200000ffff208231 */ /* 0x000fe40000340998 */
[----:B------:R-:W-:Y:S01]  /*6ab0*/  IMAD.MOV.U32 R34, RZ, RZ, R78 ;  /* 0x000000ffff227224 */ /* 0x000fe200078e004e */
[----:B------:R-:W-:-:S02]  /*6ac0*/  ISETP.LE.U32.AND P1, PT, R36, UR19, PT ;  /* 0x0000001324007c0c */ /* 0x000fc4000bf23070 */
[----:B------:R-:W-:Y:S02]  /*6ad0*/  LOP3.LUT R36, R234, 0xffff, RZ, 0xc0, !PT ;  /* 0x0000ffffea247812 */ /* 0x000fe400078ec0ff */
[----:B------:R-:W-:Y:S02]  /*6ae0*/  @!P0 PRMT R152, R32, 0x5410, RZ ;  /* 0x0000541020988816 */ /* 0x000fe400000000ff */
[----:B------:R-:W-:Y:S01]  /*6af0*/  ISETP.LE.U32.AND P0, PT, R230, UR19, PT ;  /* 0x00000013e6007c0c */ /* 0x000fe2000bf03070 */
[----:B------:R-:W-:Y:S01]  /*6b00*/  FFMA.FTZ R230, R222, UR6, -R243 ;  /* 0x00000006dee67c23 */ /* 0x000fe200080108f3 */
[----:B------:R-:W-:Y:S01]  /*6b10*/  LOP3.LUT R32, R235, UR17, R34, 0x96, !PT ;  /* 0x00000011eb207c12 */ /* 0x000fe2000f8e9622 */
[----:B------:R-:W-:Y:S01]  /*6b20*/  FFMA.FTZ R235, R223, UR6, -R242 ;  /* 0x00000006dfeb7c23 */ /* 0x000fe200080108f2 */
[----:B------:R-:W-:Y:S01]  /*6b30*/  ISETP.LE.U32.AND P2, PT, R33, UR19, PT ;  /* 0x0000001321007c0c */ /* 0x000fe2000bf43070 */
[----:B------:R-:W-:Y:S01]  /*6b40*/  @!P6 HFMA2.BF16_V2 R25, -RZ.H0_H0, RZ.H0_H0, -R147.H0_H0 ;  /* 0x200000ffff19e231 */ /* 0x000fe20000340993 */
[----:B------:R-:W-:Y:S01]  /*6b50*/  SHF.R.U32.HI R232, RZ, 0x8, R232 ;  /* 0x00000008ffe87819 */ /* 0x000fe200000116e8 */
[----:B------:R-:W-:Y:S01]  /*6b60*/  @!P1 HFMA2.BF16_V2 R31, -RZ.H0_H0, RZ.H0_H0, -R149.H0_H0 ;  /* 0x200000ffff1f9231 */ /* 0x000fe20000340995 */
[----:B------:R-:W-:Y:S01]  /*6b70*/  LOP3.LUT R41, R79, UR5, R112, 0x96, !PT ;  /* 0x000000054f297c12 */ /* 0x000fe2000f8e9670 */
[----:B------:R-:W1:Y:S01]  /*6b80*/  MUFU.EX2 R235, R235 ;  /* 0x000000eb00eb7308 */ /* 0x000e620000000800 */
[----:B------:R-:W-:Y:S01]  /*6b90*/  LOP3.LUT R232, R232, 0xffff, RZ, 0xc0, !PT ;  /* 0x0000ffffe8e87812 */ /* 0x000fe200078ec0ff */
[----:B------:R-:W2:Y:S01]  /*6ba0*/  LDSM.16.MT88.4 R112, [R194+0x6000] ;  /* 0x00600000c270783b */ /* 0x000ea20000004200 */
[----:B------:R-:W-:Y:S01]  /*6bb0*/  @!P6 PRMT R147, R25, 0x5410, RZ ;  /* 0x000054101993e816 */ /* 0x000fe200000000ff */
[----:B------:R-:W-:Y:S01]  /*6bc0*/  @!P0 HFMA2.BF16_V2 R30, -RZ.H0_H0, RZ.H0_H0, -R154.H0_H0 ;  /* 0x200000ffff1e8231 */ /* 0x000fe2000034099a */
[----:B------:R-:W-:Y:S01]  /*6bd0*/  LOP3.LUT R25, R104, 0xffff, RZ, 0xc0, !PT ;  /* 0x0000ffff68197812 */ /* 0x000fe200078ec0ff */
[----:B------:R-:W-:Y:S01]  /*6be0*/  IMAD.WIDE.U32 R40, R41, -0x326172a9, RZ ;  /* 0xcd9e8d5729287825 */ /* 0x000fe200078e00ff */
[----:B------:R-:W-:-:S03]  /*6bf0*/  @!P1 PRMT R149, R31, 0x5410, RZ ;  /* 0x000054101f959816 */ /* 0x000fc600000000ff */
[----:B------:R-:W-:Y:S01]  /*6c00*/  @!P2 HFMA2.BF16_V2 R29, -RZ.H0_H0, RZ.H0_H0, -R153.H0_H0 ;  /* 0x200000ffff1da231 */ /* 0x000fe20000340999 */
[----:B------:R-:W-:Y:S01]  /*6c10*/  @!P0 PRMT R154, R30, 0x5410, RZ ;  /* 0x000054101e9a8816 */ /* 0x000fe200000000ff */
[----:B------:R-:W-:Y:S01]  /*6c20*/  MUFU.EX2 R230, R230 ;  /* 0x000000e600e67308 */ /* 0x000fe20000000800 */
[----:B------:R-:W-:Y:S01]  /*6c30*/  ISETP.LE.U32.AND P0, PT, R229, UR19, PT ;  /* 0x00000013e5007c0c */ /* 0x000fe2000bf03070 */
[----:B------:R-:W-:Y:S01]  /*6c40*/  FFMA.FTZ R229, R220, UR6, -R243 ;  /* 0x00000006dce57c23 */ /* 0x000fe200080108f3 */
[----:B------:R-:W-:Y:S02]  /*6c50*/  ISETP.LE.U32.AND P1, PT, R232, UR19, PT ;  /* 0x00000013e8007c0c */ /* 0x000fe4000bf23070 */
[----:B------:R-:W-:Y:S02]  /*6c60*/  SHF.R.U32.HI R25, RZ, 0x8, R25 ;  /* 0x00000008ff197819 */ /* 0x000fe40000011619 */
[----:B-1----:R-:W-:Y:S01]  /*6c70*/  F2FP.BF16.F32.PACK_AB R224, R235, R236 ;  /* 0x000000ecebe0723e */ /* 0x002fe200000010ff */
[----:B------:R-:W1:Y:S01]  /*6c80*/  MUFU.EX2 R229, R229 ;  /* 0x000000e500e57308 */ /* 0x000e620000000800 */
[----:B------:R-:W-:-:S02]  /*6c90*/  LOP3.LUT R25, R25, 0xffff, RZ, 0xc0, !PT ;  /* 0x0000ffff19197812 */ /* 0x000fc400078ec0ff */
[----:B------:R-:W-:Y:S02]  /*6ca0*/  @!P2 PRMT R153, R29, 0x5410, RZ ;  /* 0x000054101d99a816 */ /* 0x000fe400000000ff */
[----:B------:R-:W-:Y:S01]  /*6cb0*/  ISETP.LE.U32.AND P2, PT, R25, UR19, PT ;  /* 0x0000001319007c0c */ /* 0x000fe2000bf43070 */
[----:B------:R-:W-:Y:S01]  /*6cc0*/  @!P0 HFMA2.BF16_V2 R26, -RZ.H0_H0, RZ.H0_H0, -R150.H0_H0 ;  /* 0x200000ffff1a8231 */ /* 0x000fe20000340996 */
[----:B------:R-:W-:Y:S01]  /*6cd0*/  SHF.R.U32.HI R25, RZ, 0x10, R104 ;  /* 0x00000010ff197819 */ /* 0x000fe20000011668 */
[----:B------:R-:W-:Y:S01]  /*6ce0*/  @!P1 HFMA2.BF16_V2 R27, -RZ.H0_H0, RZ.H0_H0, -R145.H0_H0 ;  /* 0x200000ffff1b9231 */ /* 0x000fe20000340991 */
[----:B------:R-:W-:Y:S02]  /*6cf0*/  PRMT R223, R224, 0x7632, R223 ;  /* 0x00007632e0df7816 */ /* 0x000fe400000000df */
[----:B------:R-:W-:Y:S02]  /*6d00*/  @!P0 PRMT R150, R26, 0x5410, RZ ;  /* 0x000054101a968816 */ /* 0x000fe400000000ff */
[----:B------:R-:W-:-:S02]  /*6d10*/  LOP3.LUT R26, R104, 0xff, RZ, 0xc0, !PT ;  /* 0x000000ff681a7812 */ /* 0x000fc400078ec0ff */
[----:B------:R-:W-:Y:S02]  /*6d20*/  SHF.R.U32.HI R104, RZ, 0x18, R104 ;  /* 0x00000018ff687819 */ /* 0x000fe40000011668 */
[----:B------:R-:W-:Y:S02]  /*6d30*/  ISETP.LE.U32.AND P0, PT, R26, UR19, PT ;  /* 0x000000131a007c0c */ /* 0x000fe4000bf03070 */
[----:B------:R-:W-:Y:S02]  /*6d40*/  @!P4 PRMT R148, R28, 0x5410, RZ ;  /* 0x000054101c94c816 */ /* 0x000fe400000000ff */
[----:B------:R-:W-:Y:S02]  /*6d50*/  SHF.R.U32.HI R226, RZ, 0x8, R226 ;  /* 0x00000008ffe27819 */ /* 0x000fe400000116e2 */
[----:B------:R-:W-:Y:S01]  /*6d60*/  LOP3.LUT R35, R234, 0xff, RZ, 0xc0, !PT ;  /* 0x000000ffea237812 */ /* 0x000fe200078ec0ff */
[----:B--2---:R-:W-:Y:S01]  /*6d70*/  HMMA.16816.F32.BF16 R108, R16, R112, RZ ;  /* 0x00000070106c723c */ /* 0x004fe200000418ff */
[----:B------:R-:W-:-:S02]  /*6d80*/  LOP3.LUT R25, R25, 0xff, RZ, 0xc0, !PT ;  /* 0x000000ff19197812 */ /* 0x000fc400078ec0ff */
[--C-:B------:R-:W-:Y:S02]  /*6d90*/  SHF.R.U32.HI R34, RZ, 0x10, R234.reuse ;  /* 0x00000010ff227819 */ /* 0x100fe400000116ea */
[----:B------:R-:W-:Y:S01]  /*6da0*/  SHF.R.U32.HI R33, RZ, 0x18, R234 ;  /* 0x00000018ff217819 */ /* 0x000fe200000116ea */
[----:B------:R-:W-:Y:S01]  /*6db0*/  @!P0 HFMA2.BF16_V2 R24, -RZ.H0_H0, RZ.H0_H0, -R224.H0_H0 ;  /* 0x200000ffff188231 */ /* 0x000fe200003409e0 */
[----:B------:R-:W-:Y:S01]  /*6dc0*/  PRMT R28, R224, 0x5410, R223 ;  /* 0x00005410e01c7816 */ /* 0x000fe200000000df */
[--C-:B------:R-:W-:Y:S01]  /*6dd0*/  FFMA.FTZ R234, R193, UR6, -R242.reuse ;  /* 0x00000006c1ea7c23 */ /* 0x100fe200080108f2 */
[----:B------:R-:W-:Y:S02]  /*6de0*/  @!P1 PRMT R145, R27, 0x5410, RZ ;  /* 0x000054101b919816 */ /* 0x000fe400000000ff */
[----:B------:R-:W-:Y:S01]  /*6df0*/  ISETP.LE.U32.AND P3, PT, R233, UR19, PT ;  /* 0x00000013e9007c0c */ /* 0x000fe2000bf63070 */
[----:B------:R-:W-:Y:S01]  /*6e00*/  FFMA.FTZ R233, R219, UR6, -R242 ;  /* 0x00000006dbe97c23 */ /* 0x000fe200080108f2 */
[----:B------:R-:W-:Y:S01]  /*6e10*/  @!P0 PRMT R224, R24, 0x5410, RZ ;  /* 0x0000541018e08816 */ /* 0x000fe200000000ff */
[----:B------:R-:W-:Y:S01]  /*6e20*/  MUFU.EX2 R234, R234 ;  /* 0x000000ea00ea7308 */ /* 0x000fe20000000800 */
[----:B------:R-:W-:-:S02]  /*6e30*/  ISETP.LE.U32.AND P0, PT, R104, UR19, PT ;  /* 0x0000001368007c0c */ /* 0x000fc4000bf03070 */
[----:B------:R-:W-:Y:S02]  /*6e40*/  LOP3.LUT R39, R41, UR18, R76, 0x96, !PT ;  /* 0x0000001229277c12 */ /* 0x000fe4000f8e964c */
[C---:B------:R-:W-:Y:S01]  /*6e50*/  LOP3.LUT R135, R40.reuse, 0xffff, RZ, 0xc0, !PT ;  /* 0x0000ffff28877812 */ /* 0x040fe200078ec0ff */
[----:B------:R-:W-:Y:S01]  /*6e60*/  HMMA.16816.F32.BF16 R76, R12, R112, RZ ;  /* 0x000000700c4c723c */ /* 0x000fe200000418ff */
[----:B------:R-:W-:Y:S01]  /*6e70*/  ISETP.LE.U32.AND P1, PT, R25, UR19, PT ;  /* 0x0000001319007c0c */ /* 0x000fe2000bf23070 */
[----:B------:R-:W2:Y:S01]  /*6e80*/  MUFU.EX2 R233, R233 ;  /* 0x000000e900e97308 */ /* 0x000ea20000000800 */
[----:B------:R-:W-:Y:S02]  /*6e90*/  PRMT R25, R231, 0x5410, R226 ;  /* 0x00005410e7197816 */ /* 0x000fe400000000e2 */
[----:B------:R-:W-:Y:S02]  /*6ea0*/  LOP3.LUT R55, R40, 0xff, RZ, 0xc0, !PT ;  /* 0x000000ff28377812 */ /* 0x000fe400078ec0ff */
[----:B------:R-:W-:-:S02]  /*6eb0*/  SHF.R.U32.HI R134, RZ, 0x10, R40 ;  /* 0x00000010ff867819 */ /* 0x000fc40000011628 */
[----:B------:R-:W-:Y:S02]  /*6ec0*/  SHF.R.U32.HI R249, RZ, 0x18, R40 ;  /* 0x00000018fff97819 */ /* 0x000fe40000011628 */
[----:B------:R-:W-:Y:S01]  /*6ed0*/  LOP3.LUT R31, R227, 0xff, RZ, 0xc0, !PT ;  /* 0x000000ffe31f7812 */ /* 0x000fe200078ec0ff */
[----:B------:R-:W3:Y:S01]  /*6ee0*/  LDSM.16.MT88.4 R40, [R194+0x6800] ;  /* 0x00680000c228783b */ /* 0x000ee20000004200 */
[----:B-1----:R-:W-:Y:S01]  /*6ef0*/  F2FP.BF16.F32.PACK_AB R226, R229, R230 ;  /* 0x000000e6e5e2723e */ /* 0x002fe200000010ff */
[----:B------:R-:W-:Y:S01]  /*6f00*/  FFMA.FTZ R232, R121, UR6, -R242 ;  /* 0x0000000679e87c23 */ /* 0x000fe200080108f2 */
[----:B------:R-:W-:Y:S01]  /*6f10*/  LOP3.LUT R27, R225, 0xff, RZ, 0xc0, !PT ;  /* 0x000000ffe11b7812 */ /* 0x000fe200078ec0ff */
[----:B------:R-:W-:Y:S01]  /*6f20*/  @!P2 HFMA2.BF16_V2 R23, -RZ.H0_H0, RZ.H0_H0, -R223.H0_H0 ;  /* 0x200000ffff17a231 */ /* 0x000fe200003409df */
[----:B------:R-:W-:Y:S01]  /*6f30*/  PRMT R225, R226, 0x7632, R225 ;  /* 0x00007632e2e17816 */ /* 0x000fe200000000e1 */
[----:B------:R-:W-:Y:S01]  /*6f40*/  @!P1 HFMA2.BF16_V2 R22, -RZ.H0_H0, RZ.H0_H0, -R226.H0_H0 ;  /* 0x200000ffff169231 */ /* 0x000fe200003409e2 */
[----:B------:R-:W-:-:S02]  /*6f50*/  PRMT R27, R27, 0x5410, R228 ;  /* 0x000054101b1b7816 */ /* 0x000fc400000000e4 */
[----:B------:R-:W-:Y:S01]  /*6f60*/  PRMT R29, R226, 0x5410, R225 ;  /* 0x00005410e21d7816 */ /* 0x000fe200000000e1 */
[----:B------:R-:W-:Y:S01]  /*6f70*/  @!P0 HFMA2.BF16_V2 R21, -RZ.H0_H0, RZ.H0_H0, -R225.H0_H0 ;  /* 0x200000ffff158231 */ /* 0x000fe200003409e1 */
[----:B------:R-:W-:Y:S02]  /*6f80*/  @!P1 PRMT R226, R22, 0x5410, RZ ;  /* 0x0000541016e29816 */ /* 0x000fe400000000ff */
[----:B------:R-:W-:Y:S02]  /*6f90*/  LOP3.LUT R22, R227, 0xffff, RZ, 0xc0, !PT ;  /* 0x0000ffffe3167812 */ /* 0x000fe400078ec0ff */
[----:B------:R-:W-:Y:S02]  /*6fa0*/  @!P0 PRMT R225, R21, 0x5410, RZ ;  /* 0x0000541015e18816 */ /* 0x000fe400000000ff */
[----:B------:R-:W-:Y:S02]  /*6fb0*/  SHF.R.U32.HI R21, RZ, 0x8, R84 ;  /* 0x00000008ff157819 */ /* 0x000fe40000011654 */
[----:B------:R-:W-:-:S02]  /*6fc0*/  SHF.R.U32.HI R22, RZ, 0x8, R22 ;  /* 0x00000008ff167819 */ /* 0x000fc40000011616 */
[----:B------:R-:W-:Y:S02]  /*6fd0*/  LOP3.LUT R21, R21, 0xffff, RZ, 0xc0, !PT ;  /* 0x0000ffff15157812 */ /* 0x000fe400078ec0ff */
[----:B------:R-:W-:Y:S02]  /*6fe0*/  PRMT R31, R31, 0x5410, R22 ;  /* 0x000054101f1f7816 */ /* 0x000fe40000000016 */
[----:B------:R-:W-:Y:S01]  /*6ff0*/  ISETP.LE.U32.AND P0, PT, R21, UR19, PT ;  /* 0x0000001315007c0c */ /* 0x000fe2000bf03070 */
[----:B------:R-:W-:Y:S01]  /*7000*/  FFMA.FTZ R228, R120, UR6, -R243 ;  /* 0x0000000678e47c23 */ /* 0x000fe200080108f3 */
[--C-:B------:R-:W-:Y:S02]  /*7010*/  SHF.R.U32.HI R113, RZ, 0x10, R227.reuse ;  /* 0x00000010ff717819 */ /* 0x100fe400000116e3 */
[----:B------:R-:W-:Y:S01]  /*7020*/  SHF.R.U32.HI R22, RZ, 0x18, R227 ;  /* 0x00000018ff167819 */ /* 0x000fe200000116e3 */
[----:B------:R-:W-:Y:S01]  /*7030*/  FFMA.FTZ R227, R122, UR6, -R243 ;  /* 0x000000067ae37c23 */ /* 0x000fe200080108f3 */
[----:B--2---:R-:W-:Y:S01]  /*7040*/  F2FP.BF16.F32.PACK_AB R220, R233, R234 ;  /* 0x000000eae9dc723e */ /* 0x004fe200000010ff */
[----:B------:R-:W-:Y:S01]  /*7050*/  MUFU.EX2 R228, R228 ;  /* 0x000000e400e47308 */ /* 0x000fe20000000800 */
[----:B------:R-:W-:Y:S01]  /*7060*/  FFMA.FTZ R231, R123, UR6, -R242 ;  /* 0x000000067be77c23 */ /* 0x000fe200080108f2 */
[----:B------:R-:W-:-:S02]  /*7070*/  LOP3.LUT R85, R85, 0xff, RZ, 0xc0, !PT ;  /* 0x000000ff55557812 */ /* 0x000fc400078ec0ff */
[C---:B------:R-:W-:Y:S02]  /*7080*/  PRMT R219, R220.reuse, 0x7632, R219 ;  /* 0x00007632dcdb7816 */ /* 0x040fe400000000db */
[----:B------:R-:W-:Y:S02]  /*7090*/  ISETP.LE.U32.AND P5, PT, R105, UR19, PT ;  /* 0x0000001369007c0c */ /* 0x000fe4000bfa3070 */
[----:B------:R-:W1:Y:S01]  /*70a0*/  MUFU.EX2 R227, R227 ;  /* 0x000000e300e37308 */ /* 0x000e620000000800 */
[----:B------:R-:W-:Y:S01]  /*70b0*/  @!P0 HFMA2.BF16_V2 R11, -RZ.H0_H0, RZ.H0_H0, -R219.H0_H0 ;  /* 0x200000ffff0b8231 */ /* 0x000fe200003409db */
[----:B------:R-:W-:Y:S01]  /*70c0*/  PRMT R30, R220, 0x5410, R219 ;  /* 0x00005410dc1e7816 */ /* 0x000fe200000000db */
[----:B------:R-:W-:Y:S01]  /*70d0*/  @!P3 HFMA2.BF16_V2 R20, -RZ.H0_H0, RZ.H0_H0, -R220.H0_H0 ;  /* 0x200000ffff14b231 */ /* 0x000fe200003409dc */
[----:B------:R-:W-:Y:S01]  /*70e0*/  ISETP.LE.U32.AND P1, PT, R85, UR19, PT ;  /* 0x0000001355007c0c */ /* 0x000fe2000bf23070 */
[----:B---3--:R-:W-:Y:S01]  /*70f0*/  HMMA.16816.F32.BF16 R108, R128, R40, R108 ;  /* 0x00000028806c723c */ /* 0x008fe2000004186c */
[----:B------:R-:W-:-:S02]  /*7100*/  @!P0 PRMT R219, R11, 0x5410, RZ ;  /* 0x000054100bdb8816 */ /* 0x000fc400000000ff */
[----:B------:R-:W-:Y:S01]  /*7110*/  MUFU.EX2 R232, R232 ;  /* 0x000000e800e87308 */ /* 0x000fe20000000800 */
[----:B------:R-:W-:Y:S02]  /*7120*/  LOP3.LUT R11, R74, 0xffff, RZ, 0xc0, !PT ;  /* 0x0000ffff4a0b7812 */ /* 0x000fe400078ec0ff */
[----:B------:R-:W-:Y:S01]  /*7130*/  @!P3 PRMT R220, R20, 0x5410, RZ ;  /* 0x0000541014dcb816 */ /* 0x000fe200000000ff */
[----:B------:R-:W-:Y:S01]  /*7140*/  HMMA.16816.F32.BF16 R76, R100, R40, R76 ;  /* 0x00000028644c723c */ /* 0x000fe2000004184c */
[----:B------:R-:W-:Y:S01]  /*7150*/  @!P2 PRMT R223, R23, 0x5410, RZ ;  /* 0x0000541017dfa816 */ /* 0x000fe200000000ff */
[----:B------:R-:W-:Y:S01]  /*7160*/  IMAD R193, R5, 0x2, R196 ;  /* 0x0000000205c17824 */ /* 0x000fe200078e02c4 */
[----:B------:R-:W-:Y:S01]  /*7170*/  LOP3.LUT R252, R252, 0xff, RZ, 0xc0, !PT ;  /* 0x000000fffcfc7812 */ /* 0x000fe200078ec0ff */
[----:B------:R-:W2:Y:S01]  /*7180*/  MUFU.EX2 R231, R231 ;  /* 0x000000e700e77308 */ /* 0x000ea20000000800 */
[----:B------:R-:W-:Y:S02]  /*7190*/  SHF.R.U32.HI R11, RZ, 0x8, R11 ;  /* 0x00000008ff0b7819 */ /* 0x000fe4000001160b */
[----:B------:R-:W-:Y:S01]  /*71a0*/  LOP3.LUT R20, R74, 0xff, RZ, 0xc0, !PT ;  /* 0x000000ff4a147812 */ /* 0x000fe200078ec0ff */
[----:B------:R-:W3:Y:S01]  /*71b0*/  LDSM.16.MT88.4 R120, [R193+0x6000] ;  /* 0x00600000c178783b */ /* 0x000ee20000004200 */
[----:B-1----:R-:W-:-:S02]  /*71c0*/  F2FP.BF16.F32.PACK_AB R222, R227, R228 ;  /* 0x000000e4e3de723e */ /* 0x002fc400000010ff */
[----:B------:R-:W-:Y:S02]  /*71d0*/  LOP3.LUT R11, R11, 0xffff, RZ, 0xc0, !PT ;  /* 0x0000ffff0b0b7812 */ /* 0x000fe400078ec0ff */
[----:B------:R-:W-:Y:S02]  /*71e0*/  ISETP.LE.U32.AND P0, PT, R20, UR19, PT ;  /* 0x0000001314007c0c */ /* 0x000fe4000bf03070 */
[----:B------:R-:W-:Y:S02]  /*71f0*/  PRMT R221, R222, 0x7632, R221 ;  /* 0x00007632dedd7816 */ /* 0x000fe400000000dd */
[----:B------:R-:W-:Y:S01]  /*7200*/  ISETP.LE.U32.AND P2, PT, R11, UR19, PT ;  /* 0x000000130b007c0c */ /* 0x000fe2000bf43070 */
[----:B------:R-:W-:Y:S01]  /*7210*/  @!P1 HFMA2.BF16_V2 R10, -RZ.H0_H0, RZ.H0_H0, -R222.H0_H0 ;  /* 0x200000ffff0a9231 */ /* 0x000fe200003409de */
[----:B------:R-:W-:Y:S01]  /*7220*/  LOP3.LUT R112, R134, 0xff, RZ, 0xc0, !PT ;  /* 0x000000ff86707812 */ /* 0x000fe200078ec0ff */
[----:B------:R-:W-:Y:S01]  /*7230*/  @!P5 HFMA2.BF16_V2 R9, -RZ.H0_H0, RZ.H0_H0, -R221.H0_H0 ;  /* 0x200000ffff09d231 */ /* 0x000fe200003409dd */
[----:B--2---:R-:W-:-:S02]  /*7240*/  F2FP.BF16.F32.PACK_AB R41, R231, R232 ;  /* 0x000000e8e729723e */ /* 0x004fc400000010ff */
[----:B------:R-:W-:Y:S02]  /*7250*/  PRMT R24, R222, 0x5410, R221 ;  /* 0x00005410de187816 */ /* 0x000fe400000000dd */
[----:B------:R-:W-:Y:S01]  /*7260*/  PRMT R40, R41, 0x7632, R40 ;  /* 0x0000763229287816 */ /* 0x000fe20000000028 */
[----:B------:R-:W-:Y:S01]  /*7270*/  @!P0 HFMA2.BF16_V2 R8, -RZ.H0_H0, RZ.H0_H0, -R41.H0_H0 ;  /* 0x200000ffff088231 */ /* 0x000fe20000340929 */
[----:B------:R-:W-:Y:S02]  /*7280*/  @!P5 PRMT R221, R9, 0x5410, RZ ;  /* 0x0000541009ddd816 */ /* 0x000fe400000000ff */
[--C-:B------:R-:W-:Y:S02]  /*7290*/  SHF.R.U32.HI R9, RZ, 0x10, R74.reuse ;  /* 0x00000010ff097819 */ /* 0x100fe4000001164a */
[----:B------:R-:W-:Y:S01]  /*72a0*/  @!P1 PRMT R222, R10, 0x5410, RZ ;  /* 0x000054100ade9816 */ /* 0x000fe200000000ff */
[----:B------:R-:W-:Y:S01]  /*72b0*/  @!P2 HFMA2.BF16_V2 R7, -RZ.H0_H0, RZ.H0_H0, -R40.H0_H0 ;  /* 0x200000ffff07a231 */ /* 0x000fe20000340928 */
[----:B------:R-:W-:-:S02]  /*72c0*/  SHF.R.U32.HI R10, RZ, 0x18, R74 ;  /* 0x00000018ff0a7819 */ /* 0x000fc4000001164a */
[----:B------:R-:W-:Y:S02]  /*72d0*/  LOP3.LUT R9, R9, 0xff, RZ, 0xc0, !PT ;  /* 0x000000ff09097812 */ /* 0x000fe400078ec0ff */
[----:B------:R-:W-:Y:S02]  /*72e0*/  PRMT R26, R41, 0x5410, R40 ;  /* 0x00005410291a7816 */ /* 0x000fe40000000028 */
[----:B------:R-:W-:Y:S02]  /*72f0*/  @!P0 PRMT R41, R8, 0x5410, RZ ;  /* 0x0000541008298816 */ /* 0x000fe400000000ff */
[----:B------:R-:W-:Y:S02]  /*7300*/  ISETP.LE.U32.AND P3, PT, R10, UR19, PT ;  /* 0x000000130a007c0c */ /* 0x000fe4000bf63070 */
[----:B------:R-:W-:Y:S02]  /*7310*/  SHF.R.U32.HI R8, RZ, 0x10, R251 ;  /* 0x00000010ff087819 */ /* 0x000fe400000116fb */
[----:B------:R-:W-:-:S02]  /*7320*/  SHF.R.U32.HI R10, RZ, 0x8, R244 ;  /* 0x00000008ff0a7819 */ /* 0x000fc400000116f4 */
[----:B------:R-:W-:Y:S02]  /*7330*/  ISETP.LE.U32.AND P1, PT, R9, UR19, PT ;  /* 0x0000001309007c0c */ /* 0x000fe4000bf23070 */
[----:B------:R-:W-:Y:S02]  /*7340*/  @!P2 PRMT R40, R7, 0x5410, RZ ;  /* 0x000054100728a816 */ /* 0x000fe400000000ff */
[C---:B------:R-:W-:Y:S02]  /*7350*/  LOP3.LUT R7, R251.reuse, 0xffff, RZ, 0xc0, !PT ;  /* 0x0000fffffb077812 */ /* 0x040fe400078ec0ff */
[----:B------:R-:W-:Y:S02]  /*7360*/  LOP3.LUT R9, R251, 0xff, RZ, 0xc0, !PT ;  /* 0x000000fffb097812 */ /* 0x000fe400078ec0ff */
[----:B------:R-:W-:Y:S02]  /*7370*/  SHF.R.U32.HI R251, RZ, 0x18, R251 ;  /* 0x00000018fffb7819 */ /* 0x000fe400000116fb */
[----:B------:R-:W-:-:S02]  /*7380*/  LOP3.LUT R8, R8, 0xff, RZ, 0xc0, !PT ;  /* 0x000000ff08087812 */ /* 0x000fc400078ec0ff */
[----:B------:R-:W-:Y:S02]  /*7390*/  LOP3.LUT R10, R10, 0xffff, RZ, 0xc0, !PT ;  /* 0x0000ffff0a0a7812 */ /* 0x000fe400078ec0ff */
[----:B------:R-:W-:Y:S02]  /*73a0*/  SHF.R.U32.HI R20, RZ, 0x8, R7 ;  /* 0x00000008ff147819 */ /* 0x000fe40000011607 */
[----:B------:R-:W-:Y:S02]  /*73b0*/  PRMT R7, R8, 0x5410, R251 ;  /* 0x0000541008077816 */ /* 0x000fe400000000fb */
[----:B------:R-:W-:Y:S02]  /*73c0*/  SHF.R.U32.HI R11, RZ, 0x10, R32 ;  /* 0x00000010ff0b7819 */ /* 0x000fe40000011620 */
[----:B------:R-:W-:Y:S02]  /*73d0*/  ISETP.LE.U32.AND P0, PT, R10, UR19, PT ;  /* 0x000000130a007c0c */ /* 0x000fe4000bf03070 */
[----:B------:R-:W-:-:S02]  /*73e0*/  LOP3.LUT R8, R39, 0xffff, RZ, 0xc0, !PT ;  /* 0x0000ffff27087812 */ /* 0x000fc400078ec0ff */
[C---:B------:R-:W-:Y:S02]  /*73f0*/  LOP3.LUT R10, R32.reuse, 0xffff, RZ, 0xc0, !PT ;  /* 0x0000ffff200a7812 */ /* 0x040fe400078ec0ff */
[----:B------:R-:W-:Y:S02]  /*7400*/  LOP3.LUT R251, R32, 0xff, RZ, 0xc0, !PT ;  /* 0x000000ff20fb7812 */ /* 0x000fe400078ec0ff */
[----:B------:R-:W-:Y:S02]  /*7410*/  LOP3.LUT R34, R34, 0xff, RZ, 0xc0, !PT ;  /* 0x000000ff22227812 */ /* 0x000fe400078ec0ff */
[----:B------:R-:W-:Y:S01]  /*7420*/  SHF.R.U32.HI R32, RZ, 0x18, R32 ;  /* 0x00000018ff207819 */ /* 0x000fe20000011620 */
[----:B------:R-:W-:Y:S01]  /*7430*/  FADD.FTZ R239, R239, R192 ;  /* 0x000000c0efef7221 */ /* 0x000fe20000010000 */
[----:B------:R-:W-:Y:S02]  /*7440*/  SHF.R.U32.HI R36, RZ, 0x8, R36 ;  /* 0x00000008ff247819 */ /* 0x000fe40000011624 */
[----:B------:R-:W-:Y:S01]  /*7450*/  LOP3.LUT R11, R11, 0xff, RZ, 0xc0, !PT ;  /* 0x000000ff0b0b7812 */ /* 0x000fe200078ec0ff */
[----:B------:R-:W-:Y:S01]  /*7460*/  IMAD R192, R4, 0x2, R193 ;  /* 0x0000000204c07824 */ /* 0x000fe200078e02c1 */
[----:B------:R-:W-:-:S02]  /*7470*/  SHF.R.U32.HI R8, RZ, 0x8, R8 ;  /* 0x00000008ff087819 */ /* 0x000fc40000011608 */
[----:B------:R-:W-:Y:S02]  /*7480*/  LOP3.LUT R5, R39, 0xff, RZ, 0xc0, !PT ;  /* 0x000000ff27057812 */ /* 0x000fe400078ec0ff */
[----:B------:R-:W-:Y:S02]  /*7490*/  ISETP.LE.U32.AND P4, PT, R252, UR19, PT ;  /* 0x00000013fc007c0c */ /* 0x000fe4000bf83070 */
[----:B------:R-:W-:Y:S02]  /*74a0*/  PRMT R112, R112, 0x5410, R249 ;  /* 0x0000541070707816 */ /* 0x000fe400000000f9 */
[----:B------:R-:W-:Y:S02]  /*74b0*/  PRMT R249, R35, 0x5410, R36 ;  /* 0x0000541023f97816 */ /* 0x000fe40000000024 */
[----:B------:R-:W-:Y:S02]  /*74c0*/  PRMT R252, R34, 0x5410, R33 ;  /* 0x0000541022fc7816 */ /* 0x000fe40000000021 */
[----:B------:R-:W-:-:S02]  /*74d0*/  PRMT R11, R11, 0x5410, R32 ;  /* 0x000054100b0b7816 */ /* 0x000fc40000000020 */
[----:B------:R-:W-:Y:S01]  /*74e0*/  SHF.R.U32.HI R105, RZ, 0x8, R245 ;  /* 0x00000008ff697819 */ /* 0x000fe200000116f5 */
[----:B------:R-:W1:Y:S01]  /*74f0*/  LDSM.16.MT88.4 R32, [R193+0x6800] ;  /* 0x00680000c120783b */ /* 0x000e620000004200 */
[----:B------:R-:W-:Y:S02]  /*7500*/  PRMT R5, R5, 0x5410, R8 ;  /* 0x0000541005057816 */ /* 0x000fe40000000008 */
[----:B------:R-:W-:Y:S02]  /*7510*/  ISETP.LE.U32.AND P6, PT, R38, UR19, PT ;  /* 0x0000001326007c0c */ /* 0x000fe4000bfc3070 */
[----:B------:R-:W-:Y:S02]  /*7520*/  LOP3.LUT R245, R37, 0xff, RZ, 0xc0, !PT ;  /* 0x000000ff25f57812 */ /* 0x000fe400078ec0ff */
[--C-:B------:R-:W-:Y:S02]  /*7530*/  SHF.R.U32.HI R21, RZ, 0x10, R39.reuse ;  /* 0x00000010ff157819 */ /* 0x100fe40000011627 */
[----:B------:R-:W-:-:S02]  /*7540*/  SHF.R.U32.HI R8, RZ, 0x18, R39 ;  /* 0x00000018ff087819 */ /* 0x000fc40000011627 */
[----:B------:R-:W2:Y:S01]  /*7550*/  LDSM.16.MT88.4 R36, [R192+0x6000] ;  /* 0x00600000c024783b */ /* 0x000ea20000004200 */
[----:B------:R-:W-:Y:S02]  /*7560*/  LOP3.LUT R113, R113, 0xff, RZ, 0xc0, !PT ;  /* 0x000000ff71717812 */ /* 0x000fe400078ec0ff */
[----:B------:R-:W-:Y:S01]  /*7570*/  SHF.R.U32.HI R10, RZ, 0x8, R10 ;  /* 0x00000008ff0a7819 */ /* 0x000fe2000001160a */
[----:B------:R-:W-:Y:S01]  /*7580*/  FFMA.FTZ R244, R119, UR6, -R242 ;  /* 0x0000000677f47c23 */ /* 0x000fe200080108f2 */
[----:B------:R-:W-:Y:S01]  /*7590*/  PRMT R113, R113, 0x5410, R22 ;  /* 0x0000541071717816 */ /* 0x000fe20000000016 */
[----:B------:R-:W-:Y:S01]  /*75a0*/  FFMA.FTZ R22, R117, UR6, -R242 ;  /* 0x0000000675167c23 */ /* 0x000fe200080108f2 */
[----:B------:R-:W-:Y:S01]  /*75b0*/  PRMT R251, R251, 0x5410, R10 ;  /* 0x00005410fbfb7816 */ /* 0x000fe2000000000a */
[--C-:B------:R-:W-:Y:S01]  /*75c0*/  FFMA.FTZ R242, R86, UR6, -R243.reuse ;  /* 0x0000000656f27c23 */ /* 0x100fe200080108f3 */
[--C-:B------:R-:W-:Y:S01]  /*75d0*/  FFMA.FTZ R10, R87, UR6, -R243.reuse ;  /* 0x00000006570a7c23 */ /* 0x100fe200080108f3 */
[--C-:B------:R-:W-:Y:S01]  /*75e0*/  FFMA.FTZ R74, R116, UR6, -R243.reuse ;  /* 0x00000006744a7c23 */ /* 0x100fe200080108f3 */
[----:B------:R-:W-:Y:S01]  /*75f0*/  FFMA.FTZ R243, R118, UR6, -R243 ;  /* 0x0000000676f37c23 */ /* 0x000fe200080108f3 */
[----:B---3--:R-:W-:Y:S01]  /*7600*/  HMMA.16816.F32.BF16 R84, R12, R120, RZ ;  /* 0x000000780c54723c */ /* 0x008fe200000418ff */
[----:B------:R-:W-:-:S02]  /*7610*/  LOP3.LUT R21, R21, 0xff, RZ, 0xc0, !PT ;  /* 0x000000ff15157812 */ /* 0x000fc400078ec0ff */
[----:B------:R-:W-:Y:S01]  /*7620*/  PRMT R9, R9, 0x5410, R20 ;  /* 0x0000541009097816 */ /* 0x000fe20000000014 */
[----:B------:R-:W-:Y:S01]  /*7630*/  FADD.FTZ R240, R241, R240 ;  /* 0x000000f0f1f07221 */ /* 0x000fe20000010000 */
[----:B------:R-:W-:Y:S01]  /*7640*/  FADD.FTZ R125, R126, R125 ;  /* 0x0000007d7e7d7221 */ /* 0x000fe20000010000 */
[----:B------:R-:W-:Y:S01]  /*7650*/  HMMA.16816.F32.BF16 R116, R16, R120, RZ ;  /* 0x000000781074723c */ /* 0x000fe200000418ff */
[----:B------:R-:W-:Y:S01]  /*7660*/  PRMT R8, R21, 0x5410, R8 ;  /* 0x0000541015087816 */ /* 0x000fe20000000008 */
[----:B------:R-:W-:Y:S01]  /*7670*/  FADD.FTZ R238, R238, R127 ;  /* 0x0000007feeee7221 */ /* 0x000fe20000010000 */
[----:B------:R-:W-:Y:S01]  /*7680*/  FADD.FTZ R124, R124, R239 ;  /* 0x000000ef7c7c7221 */ /* 0x000fe20000010000 */
[----:B------:R-:W-:Y:S01]  /*7690*/  SHF.R.U32.HI R104, RZ, 0x8, R135 ;  /* 0x00000008ff687819 */ /* 0x000fe20000011687 */
[----:B------:R-:W-:Y:S01]  /*76a0*/  ULDC.64 UR6, c[0x0][0x2a8] ;  /* 0x0000aa0000067ab9 */ /* 0x000fe20000000a00 */
[----:B------:R-:W-:Y:S01]  /*76b0*/  PRMT R105, R189, 0x5410, R105 ;  /* 0x00005410bd697816 */ /* 0x000fe20000000069 */
[----:B------:R-:W-:-:S02]  /*76c0*/  IMAD.MOV.U32 R121, RZ, RZ, R22 ;  /* 0x000000ffff797224 */ /* 0x000fc400078e0016 */
[----:B------:R-:W-:Y:S01]  /*76d0*/  FADD.FTZ R99, R99, R240 ;  /* 0x000000f063637221 */ /* 0x000fe20000010000 */
[----:B------:R-:W3:Y:S01]  /*76e0*/  LDSM.16.MT88.4 R20, [R192+0x6800] ;  /* 0x00680000c014783b */ /* 0x000ee20000004200 */
[----:B------:R-:W-:Y:S01]  /*76f0*/  FADD.FTZ R98, R98, R125 ;  /* 0x0000007d62627221 */ /* 0x000fe20000010000 */
[----:B------:R-:W-:Y:S01]  /*7700*/  FADD.FTZ R91, R91, R124 ;  /* 0x0000007c5b5b7221 */ /* 0x000fe20000010000 */
[----:B------:R-:W-:-:S05]  /*7710*/  FADD.FTZ R4, R96, R99 ;  /* 0x0000006360047221 */ /* 0x000fca0000010000 */
[----:B-1----:R-:W-:Y:S01]  /*7720*/  HMMA.16816.F32.BF16 R84, R100, R32, R84 ;  /* 0x000000206454723c */ /* 0x002fe20000041854 */
[----:B------:R-:W-:-:S05]  /*7730*/  FADD.FTZ R89, R89, R98 ;  /* 0x0000006259597221 */ /* 0x000fca0000010000 */
[----:B------:R-:W-:Y:S01]  /*7740*/  HMMA.16816.F32.BF16 R116, R128, R32, R116 ;  /* 0x000000208074723c */ /* 0x000fe20000041874 */
[----:B------:R-:W-:Y:S02]  /*7750*/  PRMT R245, R245, 0x5410, R188 ;  /* 0x00005410f5f57816 */ /* 0x000fe400000000bc */
[--C-:B------:R-:W-:Y:S02]  /*7760*/  HSET2.LE.AND R241, R31, R6.reuse, PT ;  /* 0x000000061ff17233 */ /* 0x100fe40003803000 */
[--C-:B------:R-:W-:Y:S01]  /*7770*/  HSET2.LE.AND R249, R249, R6.reuse, PT ;  /* 0x00000006f9f97233 */ /* 0x100fe20003803000 */
[-C--:B--2---:R-:W-:Y:S01]  /*7780*/  HMMA.16816.F32.BF16 R124, R16, R36.reuse, RZ ;  /* 0x00000024107c723c */ /* 0x084fe200000418ff */
[----:B------:R-:W-:Y:S01]  /*7790*/  FADD.FTZ R33, R97, R238 ;  /* 0x000000ee61217221 */ /* 0x000fe20000010000 */
[----:B------:R-:W-:Y:S02]  /*77a0*/  PRMT R104, R55, 0x5410, R104 ;  /* 0x0000541037687816 */ /* 0x000fe40000000068 */
[--C-:B------:R-:W-:Y:S01]  /*77b0*/  HSET2.LE.AND R251, R251, R6.reuse, PT ;  /* 0x00000006fbfb7233 */ /* 0x100fe20003803000 */
[----:B------:R-:W-:Y:S01]  /*77c0*/  MUFU.EX2 R239, R242 ;  /* 0x000000f200ef7308 */ /* 0x000fe20000000800 */
[----:B------:R-:W-:Y:S01]  /*77d0*/  HMMA.16816.F32.BF16 R96, R12, R36, RZ ;  /* 0x000000240c60723c */ /* 0x000fe200000418ff */
[----:B------:R-:W-:Y:S01]  /*77e0*/  FADD.FTZ R33, R90, R33 ;  /* 0x000000215a217221 */ /* 0x000fe20000010000 */
[----:B------:R-:W-:Y:S01]  /*77f0*/  FADD.FTZ R247, R247, R4 ;  /* 0x00000004f7f77221 */ /* 0x000fe20000010000 */
[--C-:B------:R-:W-:Y:S01]  /*7800*/  HSET2.LE.AND R4, R25, R6.reuse, PT ;  /* 0x0000000619047233 */ /* 0x100fe20003803000 */
[----:B------:R-:W-:Y:S01]  /*7810*/  FADD.FTZ R250, R250, R91 ;  /* 0x0000005bfafa7221 */ /* 0x000fe20000010000 */
[--C-:B------:R-:W-:Y:S01]  /*7820*/  HSET2.LE.AND R90, R113, R6.reuse, PT ;  /* 0x00000006715a7233 */ /* 0x100fe20003803000 */
[----:B------:R-:W-:Y:S01]  /*7830*/  FADD.FTZ R246, R246, R89 ;  /* 0x00000059f6f67221 */ /* 0x000fe20000010000 */
[----:B------:R1:W-:Y:S01]  /*7840*/  MUFU.EX2 R32, R121 ;  /* 0x0000007900207308 */ /* 0x0003e20000000800 */
[--C-:B------:R-:W-:Y:S01]  /*7850*/  HSET2.LE.AND R31, R112, R6.reuse, PT ;  /* 0x00000006701f7233 */ /* 0x100fe20003803000 */
[----:B------:R-:W2:Y:S01]  /*7860*/  LDC R55, c[0x0][0x2d8] ;  /* 0x0000b600ff377b82 */ /* 0x000ea20000000800 */
[--C-:B------:R-:W-:Y:S01]  /*7870*/  HSET2.LE.AND R245, R245, R6.reuse, PT ;  /* 0x00000006f5f57233 */ /* 0x100fe20003803000 */
[----:B------:R4:W5:Y:S01]  /*7880*/  LDL.LU R189, [R1+0xf4] ;  /* 0x0000f40001bd7983 */ /* 0x0009620000300800 */
[----:B------:R-:W-:-:S02]  /*7890*/  HSET2.LE.AND R113, R9, R6, PT ;  /* 0x0000000609717233 */ /* 0x000fc40003803000 */
[----:B------:R-:W-:-:S04]  /*78a0*/  HSET2.LE.AND R112, R7, R6, PT ;  /* 0x0000000607707233 */ /* 0x000fc80003803000 */
[-C--:B---3--:R-:W-:Y:S01]  /*78b0*/  HMMA.16816.F32.BF16 R124, R128, R20.reuse, R124 ;  /* 0x00000014807c723c */ /* 0x088fe2000004187c */
[----:B------:R3:W4:Y:S05]  /*78c0*/  MUFU.EX2 R238, R10 ;  /* 0x0000000a00ee7308 */ /* 0x00072a0000000800 */
[----:B------:R-:W-:Y:S01]  /*78d0*/  HMMA.16816.F32.BF16 R96, R100, R20, R96 ;  /* 0x000000146460723c */ /* 0x000fe20000041860 */
[--C-:B-1----:R-:W-:Y:S02]  /*78e0*/  HSET2.LE.AND R121, R27, R6.reuse, PT ;  /* 0x000000061b797233 */ /* 0x102fe40003803000 */
[----:B------:R-:W-:Y:S01]  /*78f0*/  HSET2.LE.AND R25, R11, R6, PT ;  /* 0x000000060b197233 */ /* 0x000fe20003803000 */
[----:B------:R1:W-:Y:S01]  /*7900*/  MUFU.EX2 R36, R74 ;  /* 0x0000004a00247308 */ /* 0x0003e20000000800 */
[----:B------:R-:W-:-:S07]  /*7910*/  FADD.FTZ R248, R248, R33 ;  /* 0x00000021f8f87221 */ /* 0x000fce0000010000 */
[----:B------:R-:W4:Y:S01]  /*7920*/  MUFU.EX2 R37, R244 ;  /* 0x000000f400257308 */ /* 0x000f220000000800 */
[--C-:B------:R-:W-:Y:S01]  /*7930*/  HSET2.LE.AND R20, R105, R6.reuse, PT ;  /* 0x0000000669147233 */ /* 0x100fe20003803000 */
[----:B------:R-:W-:Y:S01]  /*7940*/  FADD.FTZ R218, R218, R247 ;  /* 0x000000f7dada7221 */ /* 0x000fe20000010000 */
[--C-:B------:R-:W-:Y:S01]  /*7950*/  HSET2.LE.AND R21, R104, R6.reuse, PT ;  /* 0x0000000668157233 */ /* 0x100fe20003803000 */
[----:B------:R-:W-:Y:S01]  /*7960*/  FADD.FTZ R217, R217, R250 ;  /* 0x000000fad9d97221 */ /* 0x000fe20000010000 */
[--C-:B------:R-:W-:Y:S01]  /*7970*/  HSET2.LE.AND R27, R252, R6.reuse, PT ;  /* 0x00000006fc1b7233 */ /* 0x100fe20003803000 */
[----:B------:R-:W-:Y:S01]  /*7980*/  FADD.FTZ R213, R213, R246 ;  /* 0x000000f6d5d57221 */ /* 0x000fe20000010000 */
[--C-:B------:R-:W-:Y:S01]  /*7990*/  HSET2.LE.AND R105, R5, R6.reuse, PT ;  /* 0x0000000605697233 */ /* 0x100fe20003803000 */
[----:B------:R1:W5:Y:S01]  /*79a0*/  LDL.LU R188, [R1+0xf0] ;  /* 0x0000f00001bc7983 */ /* 0x0003620000300800 */
[----:B------:R-:W-:Y:S02]  /*79b0*/  HSET2.LE.AND R104, R8, R6, PT ;  /* 0x0000000608687233 */ /* 0x000fe40003803000 */
[----:B---3--:R-:W-:-:S02]  /*79c0*/  LOP3.LUT R10, R4, R81, RZ, 0xc0, !PT ;  /* 0x00000051040a7212 */ /* 0x008fc400078ec0ff */
[----:B------:R-:W-:Y:S02]  /*79d0*/  LOP3.LUT R9, R90, R83, RZ, 0xc0, !PT ;  /* 0x000000535a097212 */ /* 0x000fe400078ec0ff */
[----:B------:R-:W-:Y:S02]  /*79e0*/  LOP3.LUT R11, R121, R80, RZ, 0xc0, !PT ;  /* 0x00000050790b7212 */ /* 0x000fe400078ec0ff */
[----:B------:R-:W-:Y:S01]  /*79f0*/  LOP3.LUT R7, R245, R72, RZ, 0xc0, !PT ;  /* 0x00000048f5077212 */ /* 0x000fe200078ec0ff */
[----:B------:R-:W3:Y:S01]  /*7a00*/  MUFU.EX2 R33, R243 ;  /* 0x000000f300217308 */ /* 0x000ee20000000800 */
[----:B------:R-:W-:Y:S02]  /*7a10*/  LOP3.LUT R8, R241, R88, RZ, 0xc0, !PT ;  /* 0x00000058f1087212 */ /* 0x000fe400078ec0ff */
[----:B------:R-:W-:Y:S01]  /*7a20*/  LOP3.LUT R30, R21, R30, RZ, 0xc0, !PT ;  /* 0x0000001e151e7212 */ /* 0x000fe200078ec0ff */
[----:B------:R-:W-:Y:S01]  /*7a30*/  HMMA.16816.F32.BF16 R88, R12, R122, RZ ;  /* 0x0000007a0c58723c */ /* 0x000fe200000418ff */
[----:B------:R-:W-:-:S02]  /*7a40*/  LOP3.LUT R4, R113, R82, RZ, 0xc0, !PT ;  /* 0x0000005271047212 */ /* 0x000fc400078ec0ff */
[----:B------:R-:W-:Y:S01]  /*7a50*/  LOP3.LUT R31, R31, R24, RZ, 0xc0, !PT ;  /* 0x000000181f1f7212 */ /* 0x000fe200078ec0ff */
[----:B------:R-:W-:Y:S01]  /*7a60*/  FADD.FTZ R167, R167, R218 ;  /* 0x000000daa7a77221 */ /* 0x000fe20000010000 */
[----:B------:R-:W-:Y:S01]  /*7a70*/  LOP3.LUT R5, R112, R75, RZ, 0xc0, !PT ;  /* 0x0000004b70057212 */ /* 0x000fe200078ec0ff */
[C---:B------:R-:W-:Y:S01]  /*7a80*/  HMMA.16816.F32.BF16 R80, R12.reuse, R114, RZ ;  /* 0x000000720c50723c */ /* 0x040fe200000418ff */
[----:B------:R-:W-:Y:S01]  /*7a90*/  LOP3.LUT R6, R20, R73, RZ, 0xc0, !PT ;  /* 0x0000004914067212 */ /* 0x000fe200078ec0ff */
[----:B------:R-:W-:Y:S01]  /*7aa0*/  FADD.FTZ R215, R215, R248 ;  /* 0x000000f8d7d77221 */ /* 0x000fe20000010000 */
[----:B------:R-:W-:Y:S01]  /*7ab0*/  LOP3.LUT R28, R105, R28, RZ, 0xc0, !PT ;  /* 0x0000001c691c7212 */ /* 0x000fe200078ec0ff */
[----:B------:R-:W-:Y:S01]  /*7ac0*/  FADD.FTZ R172, R172, R217 ;  /* 0x000000d9acac7221 */ /* 0x000fe20000010000 */
[----:B------:R-:W-:Y:S01]  /*7ad0*/  FADD.FTZ R168, R168, R213 ;  /* 0x000000d5a8a87221 */ /* 0x000fe20000010000 */
[C---:B-1----:R-:W-:Y:S01]  /*7ae0*/  HMMA.16816.F32.BF16 R72, R12.reuse, R106, RZ ;  /* 0x0000006a0c48723c */ /* 0x042fe200000418ff */
[----:B------:R-:W-:Y:S01]  /*7af0*/  ISETP.LE.U32.AND P5, PT, R237, UR19, PT ;  /* 0x00000013ed007c0c */ /* 0x000fe2000bfa3070 */
[----:B------:R1:W5:Y:S04]  /*7b00*/  LDL.LU R135, [R1+0xec] ;  /* 0x0000ec0001877983 */ /* 0x0003680000300800 */
[----:B------:R-:W-:Y:S01]  /*7b10*/  HMMA.16816.F32.BF16 R12, R12, R38, RZ ;  /* 0x000000260c0c723c */ /* 0x000fe200000418ff */
[----:B------:R-:W-:-:S05]  /*7b20*/  LOP3.LUT R29, R104, R29, RZ, 0xc0, !PT ;  /* 0x0000001d681d7212 */ /* 0x000fca00078ec0ff */
[C---:B------:R-:W-:Y:S06]  /*7b30*/  HMMA.16816.F32.BF16 R88, R100.reuse, R34, R88 ;  /* 0x000000226458723c */ /* 0x040fec0000041858 */
[----:B------:R-:W-:Y:S06]  /*7b40*/  HMMA.16816.F32.BF16 R80, R100, R42, R80 ;  /* 0x0000002a6450723c */ /* 0x000fec0000041850 */
[C---:B------:R-:W-:Y:S06]  /*7b50*/  HMMA.16816.F32.BF16 R112, R16.reuse, R114, RZ ;  /* 0x000000721070723c */ /* 0x040fec00000418ff */
[----:B------:R-:W-:Y:S01]  /*7b60*/  HMMA.16816.F32.BF16 R120, R16, R122, RZ ;  /* 0x0000007a1078723c */ /* 0x000fe200000418ff */
[----:B----4-:R-:W-:-:S02]  /*7b70*/  F2FP.BF16.F32.PACK_AB R20, R238, R239 ;  /* 0x000000efee14723e */ /* 0x010fc400000010ff */
[----:B------:R-:W-:Y:S02]  /*7b80*/  F2FP.BF16.F32.PACK_AB R21, R37, R32 ;  /* 0x000000202515723e */ /* 0x000fe400000010ff */
[----:B------:R-:W-:Y:S01]  /*7b90*/  LOP3.LUT R24, R251, R26, RZ, 0xc0, !PT ;  /* 0x0000001afb187212 */ /* 0x000fe200078ec0ff */
[----:B------:R-:W-:Y:S01]  /*7ba0*/  HMMA.16816.F32.BF16 R104, R16, R106, RZ ;  /* 0x0000006a1068723c */ /* 0x000fe200000418ff */
[----:B------:R-:W-:Y:S01]  /*7bb0*/  FADD.FTZ R164, R164, R167 ;  /* 0x000000a7a4a47221 */ /* 0x000fe20000010000 */
[----:B------:R-:W-:Y:S01]  /*7bc0*/  FADD.FTZ R170, R170, R215 ;  /* 0x000000d7aaaa7221 */ /* 0x000fe20000010000 */
[----:B------:R-:W-:Y:S01]  /*7bd0*/  FADD.FTZ R163, R163, R172 ;  /* 0x000000aca3a37221 */ /* 0x000fe20000010000 */
[----:B------:R-:W-:Y:S01]  /*7be0*/  FADD.FTZ R157, R157, R168 ;  /* 0x000000a89d9d7221 */ /* 0x000fe20000010000 */
[----:B------:R1:W5:Y:S01]  /*7bf0*/  LDL.LU R134, [R1+0xe8] ;  /* 0x0000e80001867983 */ /* 0x0003620000300800 */
[C---:B------:R-:W-:Y:S01]  /*7c00*/  HMMA.16816.F32.BF16 R72, R100.reuse, R46, R72 ;  /* 0x0000002e6448723c */ /* 0x040fe20000041848 */
[C---:B------:R-:W-:Y:S01]  /*7c10*/  PRMT R240, R20.reuse, 0x7610, R240 ;  /* 0x0000761014f07816 */ /* 0x040fe200000000f0 */
[----:B------:R-:W-:Y:S01]  /*7c20*/  FADD.FTZ R151, R151, R164 ;  /* 0x000000a497977221 */ /* 0x000fe20000010000 */
[----:B------:R-:W-:Y:S01]  /*7c30*/  PRMT R241, R20, 0x7632, R241 ;  /* 0x0000763214f17816 */ /* 0x000fe200000000f1 */
[----:B------:R-:W-:Y:S01]  /*7c40*/  FADD.FTZ R159, R159, R170 ;  /* 0x000000aa9f9f7221 */ /* 0x000fe20000010000 */
[----:B---3--:R-:W-:Y:S01]  /*7c50*/  F2FP.BF16.F32.PACK_AB R20, R33, R36 ;  /* 0x000000242114723e */ /* 0x008fe200000010ff */
[----:B------:R-:W-:Y:S01]  /*7c60*/  HMMA.16816.F32.BF16 R100, R100, R22, R12 ;  /* 0x000000166464723c */ /* 0x000fe2000004180c */
[----:B------:R-:W3:Y:S01]  /*7c70*/  LDSM.16.MT88.4 R12, [R196+0x7000] ;  /* 0x00700000c40c783b */ /* 0x000ee20000004200 */
[C---:B------:R-:W-:Y:S01]  /*7c80*/  PRMT R242, R21.reuse, 0x7610, R242 ;  /* 0x0000761015f27816 */ /* 0x040fe200000000f2 */
[----:B------:R-:W-:Y:S01]  /*7c90*/  FADD.FTZ R151, R156, R151 ;  /* 0x000000979c977221 */ /* 0x000fe20000010000 */
[----:B------:R-:W-:Y:S01]  /*7ca0*/  PRMT R244, R20, 0x7610, R244 ;  /* 0x0000761014f47816 */ /* 0x000fe200000000f4 */
[----:B------:R-:W-:Y:S01]  /*7cb0*/  FADD.FTZ R160, R160, R163 ;  /* 0x000000a3a0a07221 */ /* 0x000fe20000010000 */
[----:B------:R-:W-:Y:S01]  /*7cc0*/  HMMA.16816.F32.BF16 R16, R16, R38, RZ ;  /* 0x000000261010723c */ /* 0x000fe200000418ff */
[----:B------:R-:W-:Y:S01]  /*7cd0*/  PRMT R245, R20, 0x7632, R245 ;  /* 0x0000763214f57816 */ /* 0x000fe200000000f5 */
[----:B------:R-:W-:Y:S01]  /*7ce0*/  FADD.FTZ R230, R230, R157 ;  /* 0x0000009de6e67221 */ /* 0x000fe20000010000 */
[----:B------:R-:W-:Y:S01]  /*7cf0*/  PRMT R20, R240, 0x5410, R241 ;  /* 0x00005410f0147816 */ /* 0x000fe200000000f1 */
[----:B------:R-:W-:Y:S01]  /*7d00*/  FADD.FTZ R236, R236, R159 ;  /* 0x0000009fecec7221 */ /* 0x000fe20000010000 */
[----:B------:R-:W-:Y:S01]  /*7d10*/  PRMT R243, R21, 0x7632, R243 ;  /* 0x0000763215f37816 */ /* 0x000fe200000000f3 */
[C---:B------:R-:W-:Y:S01]  /*7d20*/  HMMA.16816.F32.BF16 R104, R128.reuse, R46, R104 ;  /* 0x0000002e8068723c */ /* 0x040fe20000041868 */
[----:B------:R-:W-:Y:S01]  /*7d30*/  LOP3.LUT R25, R25, R20, RZ, 0xc0, !PT ;  /* 0x0000001419197212 */ /* 0x000fe200078ec0ff */
[----:B------:R-:W-:Y:S01]  /*7d40*/  FADD.FTZ R214, R214, R151 ;  /* 0x00000097d6d67221 */ /* 0x000fe20000010000 */
[----:B------:R-:W-:Y:S01]  /*7d50*/  PRMT R20, R244, 0x5410, R245 ;  /* 0x00005410f4147816 */ /* 0x000fe200000000f5 */
[----:B------:R-:W-:Y:S01]  /*7d60*/  @!P0 HFMA2.BF16_V2 R48, -RZ.H0_H0, RZ.H0_H0, -R243.H0_H0 ;  /* 0x200000ffff308231 */ /* 0x000fe200003409f3 */
[----:B------:R-:W-:Y:S01]  /*7d70*/  PRMT R26, R242, 0x5410, R243 ;  /* 0x00005410f21a7816 */ /* 0x000fe200000000f3 */
[C---:B------:R-:W-:Y:S01]  /*7d80*/  HMMA.16816.F32.BF16 R112, R128.reuse, R42, R112 ;  /* 0x0000002a8070723c */ /* 0x040fe20000041870 */
[----:B------:R-:W-:Y:S01]  /*7d90*/  LOP3.LUT R27, R27, R20, RZ, 0xc0, !PT ;  /* 0x000000141b1b7212 */ /* 0x000fe200078ec0ff */
[----:B------:R-:W-:Y:S01]  /*7da0*/  FADD.FTZ R203, R203, R160 ;  /* 0x000000a0cbcb7221 */ /* 0x000fe20000010000 */
[----:B------:R-:W-:Y:S01]  /*7db0*/  LOP3.LUT R26, R249, R26, RZ, 0xc0, !PT ;  /* 0x0000001af91a7212 */ /* 0x000fe200078ec0ff */
[----:B------:R-:W-:Y:S01]  /*7dc0*/  FADD.FTZ R229, R229, R230 ;  /* 0x000000e6e5e57221 */ /* 0x000fe20000010000 */
[----:B------:R-:W-:Y:S01]  /*7dd0*/  @!P0 PRMT R243, R48, 0x5410, RZ ;  /* 0x0000541030f38816 */ /* 0x000fe200000000ff */
[----:B------:R-:W-:Y:S01]  /*7de0*/  HMMA.16816.F32.BF16 R120, R128, R34, R120 ;  /* 0x000000228078723c */ /* 0x000fe20000041878 */
[----:B------:R-:W-:Y:S01]  /*7df0*/  FADD.FTZ R235, R235, R236 ;  /* 0x000000ecebeb7221 */ /* 0x000fe20000010000 */
[----:B------:R-:W-:Y:S01]  /*7e00*/  FADD.FTZ R209, R209, R214 ;  /* 0x000000d6d1d17221 */ /* 0x000fe20000010000 */
[----:B------:R-:W-:-:S02]  /*7e10*/  @!P1 HFMA2.BF16_V2 R51, -RZ.H0_H0, RZ.H0_H0, -R240.H0_H0 ;  /* 0x200000ffff339231 */ /* 0x000fc400003409f0 */
[----:B------:R-:W-:Y:S01]  /*7e20*/  FADD.FTZ R208, R208, R203 ;  /* 0x000000cbd0d07221 */ /* 0x000fe20000010000 */
[----:B------:R-:W-:Y:S01]  /*7e30*/  @!P3 HFMA2.BF16_V2 R50, -RZ.H0_H0, RZ.H0_H0, -R241.H0_H0 ;  /* 0x200000ffff32b231 */ /* 0x000fe200003409f1 */
[----:B------:R-:W-:Y:S01]  /*7e40*/  HMMA.16816.F32.BF16 R128, R128, R22, R16 ;  /* 0x000000168080723c */ /* 0x000fe20000041810 */
[----:B------:R-:W4:Y:S01]  /*7e50*/  LDSM.16.MT88.4 R16, [R193+0x7000] ;  /* 0x00700000c110783b */ /* 0x000f220000004200 */
[----:B------:R-:W-:Y:S01]  /*7e60*/  FADD.FTZ R228, R228, R229 ;  /* 0x000000e5e4e47221 */ /* 0x000fe20000010000 */
[----:B------:R-:W-:Y:S01]  /*7e70*/  FADD.FTZ R234, R234, R235 ;  /* 0x000000ebeaea7221 */ /* 0x000fe20000010000 */
[----:B------:R-:W-:Y:S01]  /*7e80*/  @!P5 HFMA2.BF16_V2 R49, -RZ.H0_H0, RZ.H0_H0, -R242.H0_H0 ;  /* 0x200000ffff31d231 */ /* 0x000fe200003409f2 */
[----:B------:R-:W2:Y:S01]  /*7e90*/  LDSM.16.MT88.4 R20, [R194+0x7000] ;  /* 0x00700000c214783b */ /* 0x000ea20000004200 */
[----:B------:R-:W-:Y:S01]  /*7ea0*/  FADD.FTZ R212, R212, R209 ;  /* 0x000000d1d4d47221 */ /* 0x000fe20000010000 */
[----:B------:R-:W-:Y:S02]  /*7eb0*/  @!P4 HFMA2.BF16_V2 R53, -RZ.H0_H0, RZ.H0_H0, -R244.H0_H0 ;  /* 0x200000ffff35c231 */ /* 0x000fe400003409f4 */
[----:B------:R-:W-:Y:S01]  /*7ec0*/  FADD.FTZ R187, R187, R208 ;  /* 0x000000d0bbbb7221 */ /* 0x000fe20000010000 */
[----:B------:R-:W-:Y:S01]  /*7ed0*/  @!P6 HFMA2.BF16_V2 R52, -RZ.H0_H0, RZ.H0_H0, -R245.H0_H0 ;  /* 0x200000ffff34e231 */ /* 0x000fe200003409f5 */
[----:B------:R-:W-:Y:S01]  /*7ee0*/  @!P1 PRMT R240, R51, 0x5410, RZ ;  /* 0x0000541033f09816 */ /* 0x000fe200000000ff */
[-C--:B---3--:R-:W-:Y:S01]  /*7ef0*/  HMMA.16816.F32.BF16 R92, R8, R12.reuse, R92 ;  /* 0x0000000c085c723c */ /* 0x088fe2000004185c */
[----:B------:R-:W-:Y:S01]  /*7f00*/  @!P3 PRMT R241, R50, 0x5410, RZ ;  /* 0x0000541032f1b816 */ /* 0x000fe200000000ff */
[----:B------:R-:W-:Y:S01]  /*7f10*/  FADD.FTZ R228, R227, R228 ;  /* 0x000000e4e3e47221 */ /* 0x000fe20000010000 */
[----:B------:R-:W-:Y:S01]  /*7f20*/  FADD.FTZ R233, R233, R234 ;  /* 0x000000eae9e97221 */ /* 0x000fe20000010000 */
[----:B------:R-:W-:Y:S01]  /*7f30*/  FADD.FTZ R207, R207, R212 ;  /* 0x000000d4cfcf7221 */ /* 0x000fe20000010000 */
[----:B------:R-:W-:Y:S01]  /*7f40*/  @!P5 PRMT R242, R49, 0x5410, RZ ;  /* 0x0000541031f2d816 */ /* 0x000fe200000000ff */
[C---:B------:R-:W-:Y:S01]  /*7f50*/  HMMA.16816.F32.BF16 R68, R28.reuse, R12, R68 ;  /* 0x0000000c1c44723c */ /* 0x040fe20000041844 */
[----:B------:R-:W-:Y:S01]  /*7f60*/  FADD.FTZ R206, R206, R187 ;  /* 0x000000bbcece7221 */ /* 0x000fe20000010000 */
[----:B------:R-:W-:Y:S01]  /*7f70*/  @!P4 PRMT R244, R53, 0x5410, RZ ;  /* 0x0000541035f4c816 */ /* 0x000fe200000000ff */
[----:B------:R-:W-:Y:S01]  /*7f80*/  FADD.FTZ R239, R239, R228 ;  /* 0x000000e4efef7221 */ /* 0x000fe20000010000 */
[----:B------:R-:W-:Y:S01]  /*7f90*/  @!P6 PRMT R245, R52, 0x5410, RZ ;  /* 0x0000541034f5e816 */ /* 0x000fe200000000ff */
[----:B------:R-:W-:Y:S01]  /*7fa0*/  FADD.FTZ R232, R232, R233 ;  /* 0x000000e9e8e87221 */ /* 0x000fe20000010000 */
[-C--:B------:R-:W-:Y:S01]  /*7fb0*/  HMMA.16816.F32.BF16 R72, R28, R14.reuse, R72 ;  /* 0x0000000e1c48723c */ /* 0x080fe20000041848 */
[----:B------:R-:W-:Y:S01]  /*7fc0*/  FADD.FTZ R210, R210, R207 ;  /* 0x000000cfd2d27221 */ /* 0x000fe20000010000 */
[----:B------:R-:W-:Y:S01]  /*7fd0*/  FADD.FTZ R206, R185, R206 ;  /* 0x000000ceb9ce7221 */ /* 0x000fe20000010000 */
[----:B------:R-:W-:Y:S01]  /*7fe0*/  FADD.FTZ R239, R238, R239 ;  /* 0x000000efeeef7221 */ /* 0x000fe20000010000 */
[----:B------:R-:W-:Y:S01]  /*7ff0*/  FADD.FTZ R231, R231, R232 ;  /* 0x000000e8e7e77221 */ /* 0x000fe20000010000 */
[----:B------:R-:W-:Y:S01]  /*8000*/  LOP3.LUT P5, RZ, R136, 0x10, RZ, 0xc0, !PT ;  /* 0x0000001088ff7812 */ /* 0x000fe200078ac0ff */
[----:B------:R-:W-:Y:S01]  /*8010*/  HMMA.16816.F32.BF16 R104, R8, R14, R104 ;  /* 0x0000000e0868723c */ /* 0x000fe20000041868 */
[----:B------:R-:W3:Y:S01]  /*8020*/  LDSM.16.MT88.4 R12, [R192+0x7000] ;  /* 0x00700000c00c783b */ /* 0x000ee20000004200 */
[----:B------:R-:W-:Y:S01]  /*8030*/  FADD.FTZ R183, R183, R206 ;  /* 0x000000ceb7b77221 */ /* 0x000fe20000010000 */
[----:B------:R-:W-:Y:S01]  /*8040*/  FADD.FTZ R36, R36, R239 ;  /* 0x000000ef24247221 */ /* 0x000fe20000010000 */
[----:B------:R-:W-:-:S02]  /*8050*/  FADD.FTZ R32, R32, R231 ;  /* 0x000000e720207221 */ /* 0x000fc40000010000 */
[C---:B----4-:R-:W-:Y:S06]  /*8060*/  HMMA.16816.F32.BF16 R84, R28.reuse, R16, R84 ;  /* 0x000000101c54723c */ /* 0x050fec0000041854 */
[----:B------:R-:W-:Y:S06]  /*8070*/  HMMA.16816.F32.BF16 R88, R28, R18, R88 ;  /* 0x000000121c58723c */ /* 0x000fec0000041858 */
[C---:B------:R-:W-:Y:S06]  /*8080*/  HMMA.16816.F32.BF16 R116, R8.reuse, R16, R116 ;  /* 0x000000100874723c */ /* 0x040fec0000041874 */
[----:B------:R-:W-:Y:S01]  /*8090*/  HMMA.16816.F32.BF16 R120, R8, R18, R120 ;  /* 0x000000120878723c */ /* 0x000fe20000041878 */
[----:B------:R-:W4:Y:S05]  /*80a0*/  LDSM.16.MT88.4 R16, [R194+0x7800] ;  /* 0x00780000c210783b */ /* 0x000f2a0000004200 */
[C---:B--2---:R-:W-:Y:S06]  /*80b0*/  HMMA.16816.F32.BF16 R76, R28.reuse, R20, R76 ;  /* 0x000000141c4c723c */ /* 0x044fec000004184c */
[C---:B---3--:R-:W-:Y:S06]  /*80c0*/  HMMA.16816.F32.BF16 R96, R28.reuse, R12, R96 ;  /* 0x0000000c1c60723c */ /* 0x048fec0000041860 */
[----:B------:R-:W-:Y:S06]  /*80d0*/  HMMA.16816.F32.BF16 R100, R28, R14, R100 ;  /* 0x0000000e1c64723c */ /* 0x000fec0000041864 */
[C---:B------:R-:W-:Y:S06]  /*80e0*/  HMMA.16816.F32.BF16 R124, R8.reuse, R12, R124 ;  /* 0x0000000c087c723c */ /* 0x040fec000004187c */
[----:B------:R-:W-:Y:S01]  /*80f0*/  HMMA.16816.F32.BF16 R128, R8, R14, R128 ;  /* 0x0000000e0880723c */ /* 0x000fe20000041880 */
[----:B------:R-:W2:Y:S05]  /*8100*/  LDSM.16.MT88.4 R12, [R193+0x7800] ;  /* 0x00780000c10c783b */ /* 0x000eaa0000004200 */
[----:B------:R-:W-:Y:S06]  /*8110*/  HMMA.16816.F32.BF16 R80, R28, R22, R80 ;  /* 0x000000161c50723c */ /* 0x000fec0000041850 */
[C---:B------:R-:W-:Y:S06]  /*8120*/  HMMA.16816.F32.BF16 R108, R8.reuse, R20, R108 ;  /* 0x00000014086c723c */ /* 0x040fec000004186c */
[----:B------:R-:W-:Y:S01]  /*8130*/  HMMA.16816.F32.BF16 R112, R8, R22, R112 ;  /* 0x000000160870723c */ /* 0x000fe20000041870 */
[----:B------:R-:W3:Y:S04]  /*8140*/  LDSM.16.MT88.4 R20, [R196+0x7800] ;  /* 0x00780000c414783b */ /* 0x000ee80000004200 */
[----:B------:R-:W1:Y:S01]  /*8150*/  LDSM.16.MT88.4 R8, [R192+0x7800] ;  /* 0x00780000c008783b */ /* 0x000e620000004200 */
[C---:B----4-:R-:W-:Y:S06]  /*8160*/  HMMA.16816.F32.BF16 R76, R24.reuse, R16, R76 ;  /* 0x00000010184c723c */ /* 0x050fec000004184c */
[----:B------:R-:W-:Y:S06]  /*8170*/  HMMA.16816.F32.BF16 R80, R24, R18, R80 ;  /* 0x000000121850723c */ /* 0x000fec0000041850 */
[C---:B------:R-:W-:Y:S06]  /*8180*/  HMMA.16816.F32.BF16 R108, R4.reuse, R16, R108 ;  /* 0x00000010046c723c */ /* 0x040fec000004186c */
[----:B------:R-:W-:Y:S01]  /*8190*/  HMMA.16816.F32.BF16 R112, R4, R18, R112 ;  /* 0x000000120470723c */ /* 0x000fe20000041870 */
[----:B------:R-:W-:-:S04]  /*81a0*/  LEA R16, P0, R166, UR6, 0x1 ;  /* 0x00000006a6107c11 */ /* 0x000fc8000f8008ff */
[----:B------:R-:W-:Y:S01]  /*81b0*/  LEA.HI.X R17, R166, UR7, R165, 0x1, P0 ;  /* 0x00000007a6117c11 */ /* 0x000fe200080f0ca5 */
[----:B--2---:R-:W-:Y:S01]  /*81c0*/  HMMA.16816.F32.BF16 R88, R24, R14, R88 ;  /* 0x0000000e1858723c */ /* 0x004fe20000041858 */
[----:B------:R-:W-:-:S03]  /*81d0*/  IMAD.SHL.U32 R19, R55, 0x8, RZ ;  /* 0x0000000837137824 */ /* 0x000fc600078e00ff */
[----:B------:R-:W-:Y:S02]  /*81e0*/  STG.E.U16 desc[UR20][R16.64], R216 ;  /* 0x000000d810007986 */ /* 0x000fe4000c101514 */
[----:B------:R-:W-:Y:S02]  /*81f0*/  HMMA.16816.F32.BF16 R120, R4, R14, R120 ;  /* 0x0000000e0478723c */ /* 0x000fe40000041878 */
[----:B------:R-:W-:Y:S04]  /*8200*/  STG.E.U16 desc[UR20][R16.64+0x2], R211 ;  /* 0x000002d310007986 */ /* 0x000fe8000c101514 */
[----:B------:R-:W-:Y:S01]  /*8210*/  HMMA.16816.F32.BF16 R84, R24, R12, R84 ;  /* 0x0000000c1854723c */ /* 0x000fe20000041854 */
[C---:B------:R-:W-:Y:S02]  /*8220*/  IMAD.SHL.U32 R15, R55.reuse, 0x40, RZ ;  /* 0x00000040370f7824 */ /* 0x040fe400078e00ff */
[----:B------:R-:W-:-:S02]  /*8230*/  IMAD R55, R55, 0x48, RZ ;  /* 0x0000004837377824 */ /* 0x000fc400078e02ff */
[--C-:B------:R-:W-:Y:S01]  /*8240*/  IMAD.WIDE R14, R15, 0x2, R16.reuse ;  /* 0x000000020f0e7825 */ /* 0x100fe200078e0210 */
[C---:B------:R-:W-:Y:S06]  /*8250*/  HMMA.16816.F32.BF16 R116, R4.reuse, R12, R116 ;  /* 0x0000000c0474723c */ /* 0x040fec0000041874 */
[----:B---3--:R-:W-:Y:S01]  /*8260*/  HMMA.16816.F32.BF16 R92, R4, R20, R92 ;  /* 0x00000014045c723c */ /* 0x008fe2000004185c */
[----:B------:R-:W-:-:S05]  /*8270*/  IMAD.WIDE R12, R19, 0x2, R16 ;  /* 0x00000002130c7825 */ /* 0x000fca00078e0210 */
[C---:B------:R-:W-:Y:S01]  /*8280*/  HMMA.16816.F32.BF16 R104, R4.reuse, R22, R104 ;  /* 0x000000160468723c */ /* 0x040fe20000041868 */
[----:B------:R-:W-:Y:S04]  /*8290*/  STG.E.U16 desc[UR20][R12.64], R162 ;  /* 0x000000a20c007986 */ /* 0x000fe8000c101514 */
[----:B------:R-:W-:Y:S01]  /*82a0*/  STG.E.U16 desc[UR20][R12.64+0x2], R161 ;  /* 0x000002a10c007986 */ /* 0x000fe2000c101514 */
[C---:B-1----:R-:W-:Y:S03]  /*82b0*/  HMMA.16816.F32.BF16 R124, R4.reuse, R8, R124 ;  /* 0x00000008047c723c */ /* 0x042fe6000004187c */
[----:B------:R-:W-:Y:S03]  /*82c0*/  STG.E.U16 desc[UR20][R14.64], R158 ;  /* 0x0000009e0e007986 */ /* 0x000fe6000c101514 */
[----:B------:R-:W-:Y:S01]  /*82d0*/  HMMA.16816.F32.BF16 R128, R4, R10, R128 ;  /* 0x0000000a0480723c */ /* 0x000fe20000041880 */
[----:B------:R-:W-:Y:S05]  /*82e0*/  STG.E.U16 desc[UR20][R14.64+0x2], R155 ;  /* 0x0000029b0e007986 */ /* 0x000fea000c101514 */
[----:B------:R-:W-:Y:S01]  /*82f0*/  HMMA.16816.F32.BF16 R68, R24, R20, R68 ;  /* 0x000000141844723c */ /* 0x000fe20000041844 */
[----:B------:R-:W-:-:S04]  /*8300*/  IMAD.WIDE R4, R55, 0x2, R16 ;  /* 0x0000000237047825 */ /* 0x000fc800078e0210 */
[----:B------:R-:W-:Y:S01]  /*8310*/  FADD.FTZ R6, R44, R183 ;  /* 0x000000b72c067221 */ /* 0x000fe20000010000 */
[----:B------:R-:W-:Y:S01]  /*8320*/  STG.E.U16 desc[UR20][R4.64], R64 ;  /* 0x0000004004007986 */ /* 0x000fe2000c101514 */
[C---:B------:R-:W-:Y:S03]  /*8330*/  HMMA.16816.F32.BF16 R72, R24.reuse, R22, R72 ;  /* 0x000000161848723c */ /* 0x040fe60000041848 */
[----:B------:R-:W-:Y:S03]  /*8340*/  STG.E.U16 desc[UR20][R4.64+0x2], R63 ;  /* 0x0000023f04007986 */ /* 0x000fe6000c101514 */
[C---:B------:R-:W-:Y:S01]  /*8350*/  HMMA.16816.F32.BF16 R96, R24.reuse, R8, R96 ;  /* 0x000000081860723c */ /* 0x040fe20000041860 */
[----:B------:R-:W-:Y:S04]  /*8360*/  STG.E.U16 desc[UR20][R16.64+0x10], R144 ;  /* 0x0000109010007986 */ /* 0x000fe8000c101514 */
[----:B------:R-:W-:Y:S01]  /*8370*/  STG.E.U16 desc[UR20][R16.64+0x12], R141 ;  /* 0x0000128d10007986 */ /* 0x000fe2000c101514 */
[----:B------:R-:W-:Y:S03]  /*8380*/  HMMA.16816.F32.BF16 R100, R24, R10, R100 ;  /* 0x0000000a1864723c */ /* 0x000fe60000041864 */
[----:B------:R-:W-:Y:S04]  /*8390*/  STG.E.U16 desc[UR20][R12.64+0x10], R146 ;  /* 0x000010920c007986 */ /* 0x000fe8000c101514 */
        /* <DEDUP_REMOVED lines=52> */
[----:B------:R1:W-:Y:S02]  /*86e0*/  STG.E.U16 desc[UR20][R4.64+0x72], R245 ;  /* 0x000072f504007986 */ /* 0x0003e4000c101514 */
[----:B-1----:R-:W-:Y:S01]  /*86f0*/  FADD.FTZ R4, R205, R210 ;  /* 0x000000d2cd047221 */ /* 0x002fe20000010000 */
[----:B------:R-:W-:-:S04]  /*8700*/  FADD.FTZ R5, R37, R32 ;  /* 0x0000002025057221 */ /* 0x000fc80000010000 */
[----:B------:R1:W-:Y:S04]  /*8710*/  STL [R1+0xe4], R4 ;  /* 0x0000e40401007387 */ /* 0x0003e80000100800 */
[----:B------:R2:W-:Y:S01]  /*8720*/  STL [R1+0xe0], R6 ;  /* 0x0000e00601007387 */ /* 0x0005e20000100800 */
[----:B-1----:R-:W-:-:S05]  /*8730*/  FADD.FTZ R4, R33, R36 ;  /* 0x0000002421047221 */ /* 0x002fca0000010000 */
[----:B------:R2:W-:Y:S04]  /*8740*/  STL [R1+0xd8], R4 ;  /* 0x0000d80401007387 */ /* 0x0005e80000100800 */
[----:B------:R2:W-:Y:S01]  /*8750*/  STL [R1+0xdc], R5 ;  /* 0x0000dc0501007387 */ /* 0x0005e20000100800 */
[----:B------:R-:W-:Y:S05]  /*8760*/  @!P5 BRA `(.L_x_1608) ;  /* 0x000000680074d947 */ /* 0x000fea0003800000 */
[----:B------:R-:W1:Y:S01]  /*8770*/  LDC.64 R212, c[0x0][0x250] ;  /* 0x00009400ffd47b82 */ /* 0x000e620000000a00 */
[----:B--2---:R-:W-:Y:S01]  /*8780*/  IADD3 R5, R133, -0x2, RZ ;  /* 0xfffffffe85057810 */ /* 0x004fe20007ffe0ff */
[----:B------:R-:W-:Y:S01]  /*8790*/  ULDC UR4, c[0x0][0x2d0] ;  /* 0x0000b40000047ab9 */ /* 0x000fe20000000800 */
[----:B------:R-:W-:Y:S01]  /*87a0*/  IADD3 R4, P0, R16, -0x80, RZ ;  /* 0xffffff8010047810 */ /* 0x000fe20007f1e0ff */
[----:B------:R-:W-:Y:S01]  /*87b0*/  IMAD.WIDE.U32 R6, R58, -0x326172a9, RZ ;  /* 0xcd9e8d573a067825 */ /* 0x000fe200078e00ff */
[----:B-----5:R-:W-:Y:S01]  /*87c0*/  ISETP.GE.AND P2, PT, R134, UR4, PT ;  /* 0x0000000486007c0c */ /* 0x020fe2000bf46270 */
[----:B------:R-:W-:Y:S01]  /*87d0*/  STL [R1+0xa0], R5 ;  /* 0x0000a00501007387 */ /* 0x000fe20000100800 */
[----:B------:R-:W-:Y:S01]  /*87e0*/  MOV R134, R3 ;  /* 0x0000000300867202 */ /* 0x000fe20000000f00 */
[----:B------:R-:W-:Y:S01]  /*87f0*/  IMAD.MOV.U32 R133, RZ, RZ, R2 ;  /* 0x000000ffff857224 */ /* 0x000fe200078e0002 */
[----:B------:R-:W-:Y:S01]  /*8800*/  MOV R135, R0 ;  /* 0x0000000000877202 */ /* 0x000fe20000000f00 */
[----:B------:R2:W-:Y:S01]  /*8810*/  STL [R1+0xd0], R4 ;  /* 0x0000d00401007387 */ /* 0x0005e20000100800 */
[----:B------:R-:W-:Y:S01]  /*8820*/  IMAD.WIDE.U32 R2, R54, -0x2daee0ad, RZ ;  /* 0xd2511f5336027825 */ /* 0x000fe200078e00ff */
[----:B------:R-:W-:Y:S01]  /*8830*/  LOP3.LUT R0, R7, R56, RZ, 0x3c, !PT ;  /* 0x0000003807007212 */ /* 0x000fe200078e3cff */
[----:B------:R-:W-:Y:S01]  /*8840*/  ULDC UR4, c[0x0][0x2ec] ;  /* 0x0000bb0000047ab9 */ /* 0x000fe20000000800 */
[----:B------:R-:W-:Y:S01]  /*8850*/  STL.64 [R1+0xc0], R6 ;  /* 0x0000c00601007387 */ /* 0x000fe20000100a00 */
[----:B------:R-:W-:-:S03]  /*8860*/  IMAD.MOV.U32 R137, RZ, RZ, R132 ;  /* 0x000000ffff897224 */ /* 0x000fc600078e0084 */
[----:B------:R-:W3:Y:S08]  /*8870*/  @!P2 LDC.64 R210, c[0x0][0x220] ;  /* 0x00008800ffd2ab82 */ /* 0x000ef00000000a00 */
[----:B------:R-:W4:Y:S08]  /*8880*/  @!P2 LDC.64 R208, c[0x0][0x220] ;  /* 0x00008800ffd0ab82 */ /* 0x000f300000000a00 */
[----:B------:R-:W3:Y:S01]  /*8890*/  @!P2 LDC.64 R206, c[0x0][0x220] ;  /* 0x00008800ffceab82 */ /* 0x000ee20000000a00 */
[----:B--2---:R-:W-:-:S05]  /*88a0*/  IMAD.WIDE.U32 R4, R57, -0x326172a9, RZ ;  /* 0xcd9e8d5739047825 */ /* 0x004fca00078e00ff */
[----:B------:R2:W-:Y:S01]  /*88b0*/  STL.64 [R1+0xb0], R4 ;  /* 0x0000b00401007387 */ /* 0x0005e20000100a00 */
[----:B------:R-:W-:Y:S01]  /*88c0*/  LOP3.LUT R56, R5, R56, RZ, 0x3c, !PT ;  /* 0x0000003805387212 */ /* 0x000fe200078e3cff */
[----:B------:R-:W3:Y:S02]  /*88d0*/  @!P2 LDC.64 R204, c[0x0][0x220] ;  /* 0x00008800ffccab82 */ /* 0x000ee40000000a00 */
[----:B------:R1:W-:Y:S01]  /*88e0*/  STL.64 [R1+0xc8], R2 ;  /* 0x0000c80201007387 */ /* 0x0003e20000100a00 */
[----:B--2---:R-:W-:Y:S01]  /*88f0*/  IMAD.WIDE.U32 R4, R0, -0x2daee0ad, RZ ;  /* 0xd2511f5300047825 */ /* 0x004fe200078e00ff */
[----:B-1----:R-:W-:-:S03]  /*8900*/  IADD3.X R2, R17, -0x1, RZ, P0, !PT ;  /* 0xffffffff11027810 */ /* 0x002fc600007fe4ff */
[----:B------:R-:W-:Y:S02]  /*8910*/  @!P2 IMAD R0, R213, 0x30, RZ ;  /* 0x00000030d500a824 */ /* 0x000fe400078e02ff */
[----:B------:R1:W-:Y:S04]  /*8920*/  STL [R1+0xd4], R2 ;  /* 0x0000d40201007387 */ /* 0x0003e80000100800 */
[----:B------:R2:W-:Y:S01]  /*8930*/  STL.64 [R1+0xb8], R4 ;  /* 0x0000b80401007387 */ /* 0x0005e20000100a00 */
[----:B-1----:R-:W-:-:S05]  /*8940*/  IMAD.WIDE.U32 R2, R56, -0x2daee0ad, RZ ;  /* 0xd2511f5338027825 */ /* 0x002fca00078e00ff */
[----:B------:R2:W-:Y:S04]  /*8950*/  STL.64 [R1+0xa8], R2 ;  /* 0x0000a80201007387 */ /* 0x0005e80000100a00 */
[----:B------:R2:W-:Y:S01]  /*8960*/  @!P2 STL [R1+0x9c], R0 ;  /* 0x00009c000100a387 */ /* 0x0005e20000100800 */
[----:B---34-:R-:W-:Y:S05]  /*8970*/  BRA `(.L_x_1609) ;  /* 0x0000000000dc7947 */ /* 0x018fea0003800000 */
.L_x_1611:
[----:B------:R-:W2:Y:S01]  /*8980*/  LDL.64 R178, [R1+0x88] ;  /* 0x0000880001b27983 */ /* 0x000ea20000100a00 */
[----:B------:R-:W1:Y:S01]  /*8990*/  LDC.64 R144, c[0x0][0x248] ;  /* 0x00009200ff907b82 */ /* 0x000e620000000a00 */
[----:B------:R-:W-:Y:S02]  /*89a0*/  VIADD R3, R169, 0xffffffff ;  /* 0xffffffffa9037836 */ /* 0x000fe40000000000 */
[----:B------:R-:W3:Y:S01]  /*89b0*/  LDL.64 R176, [R1+0x90] ;  /* 0x0000900001b07983 */ /* 0x000ee20000100a00 */
[----:B------:R-:W-:Y:S02]  /*89c0*/  IMAD.MOV.U32 R168, RZ, RZ, R138 ;  /* 0x000000ffffa87224 */ /* 0x000fe400078e008a */
[----:B------:R-:W-:Y:S01]  /*89d0*/  SHF.R.S32.HI R147, RZ, 0x1f, R3 ;  /* 0x0000001fff937819 */ /* 0x000fe20000011403 */
[----:B------:R-:W4:Y:S01]  /*89e0*/  LDL R170, [R1+0x6c] ;  /* 0x00006c0001aa7983 */ /* 0x000f220000100800 */
[----:B------:R-:W5:Y:S03]  /*89f0*/  @!P2 LDC.64 R142, c[0x0][0x218] ;  /* 0x00008600ff8eab82 */ /* 0x000f660000000a00 */
[----:B------:R-:W4:Y:S04]  /*8a00*/  LDL R171, [R1+0x68] ;  /* 0x0000680001ab7983 */ /* 0x000f280000100800 */
[----:B------:R1:W-:Y:S01]  /*8a10*/  @P2 STS.128 [R168+0x4000], RZ ;  /* 0x004000ffa8002388 */ /* 0x0003e20000000c00 */
[----:B------:R-:W4:Y:S08]  /*8a20*/  @!P2 LDC.64 R140, c[0x0][0x218] ;  /* 0x00008600ff8cab82 */ /* 0x000f300000000a00 */
[----:B------:R-:W4:Y:S01]  /*8a30*/  @!P2 LDC.64 R138, c[0x0][0x218] ;  /* 0x00008600ff8aab82 */ /* 0x000f220000000a00 */
[-C--:B-1----:R-:W-:Y:S02]  /*8a40*/  IMAD R146, R147, R144.reuse, RZ ;  /* 0x0000009093927224 */ /* 0x082fe400078e02ff */
[C---:B------:R-:W-:Y:S04]  /*8a50*/  IMAD.WIDE.U32 R148, R3.reuse, R144, RZ ;  /* 0x0000009003947225 */ /* 0x040fe800078e00ff */
[----:B------:R-:W-:Y:S02]  /*8a60*/  IMAD R146, R3, R145, R146 ;  /* 0x0000009103927224 */ /* 0x000fe400078e0292 */
[----:B------:R-:W1:Y:S02]  /*8a70*/  @!P2 LDC.64 R2, c[0x0][0x218] ;  /* 0x00008600ff02ab82 */ /* 0x000e640000000a00 */
[----:B------:R-:W-:Y:S01]  /*8a80*/  IMAD.IADD R146, R149, 0x1, R146 ;  /* 0x0000000195927824 */ /* 0x000fe200078e0292 */
[----:B--2---:R-:W-:Y:S04]  /*8a90*/  LEA R150, P0, R148, R178, 0x6 ;  /* 0x000000b294967211 */ /* 0x004fe800078030ff */
[----:B-----5:R-:W-:Y:S02]  /*8aa0*/  @!P2 LEA R142, P4, R150, R142, 0x1 ;  /* 0x0000008e968ea211 */ /* 0x020fe400078808ff */
[----:B---3--:R-:W-:Y:S01]  /*8ab0*/  LEA.HI.X R151, R148, R177, R146, 0x6, P0 ;  /* 0x000000b194977211 */ /* 0x008fe200000f3492 */
[----:B------:R-:W-:Y:S01]  /*8ac0*/  @!P2 IMAD R146, R145, 0x30, RZ ;  /* 0x000000309192a824 */ /* 0x000fe200078e02ff */
[----:B----4-:R-:W-:Y:S02]  /*8ad0*/  @!P2 IADD3 R147, P3, R170, R150, RZ ;  /* 0x00000096aa93a210 */ /* 0x010fe40007f7e0ff */
[--C-:B------:R-:W-:Y:S01]  /*8ae0*/  @!P2 LEA.HI.X R143, R150, R143, R151.reuse, 0x1, P4 ;  /* 0x0000008f968fa211 */ /* 0x100fe200020f0c97 */
[C---:B------:R-:W-:Y:S01]  /*8af0*/  @!P2 IMAD.WIDE.U32 R152, R144.reuse, 0x30, R150 ;  /* 0x000000309098a825 */ /* 0x040fe200078e0096 */
[----:B------:R-:W-:Y:S02]  /*8b00*/  @!P2 LEA R154, P1, R147, R140, 0x1 ;  /* 0x0000008c939aa211 */ /* 0x000fe400078208ff */
[C---:B------:R-:W-:Y:S01]  /*8b10*/  @!P2 LEA R148, P0, R144.reuse, R150, 0x5 ;  /* 0x000000969094a211 */ /* 0x040fe200078028ff */
[----:B------:R-:W-:Y:S01]  /*8b20*/  @!PT LDS RZ, [RZ] ;  /* 0x00000000fffff984 */ /* 0x000fe20000000800 */
[----:B------:R-:W-:Y:S01]  /*8b30*/  @!PT LDS RZ, [RZ] ;  /* 0x00000000fffff984 */ /* 0x000fe20000000800 */
[----:B------:R-:W-:Y:S01]  /*8b40*/  @!PT LDS RZ, [RZ] ;  /* 0x00000000fffff984 */ /* 0x000fe20000000800 */
[----:B------:R2:W-:Y:S01]  /*8b50*/  @!P2 LDGSTS.E.BYPASS.LTC128B.128 [R168+0x4000], desc[UR20][R142.64] ;  /* 0x040000008ea8afae */ /* 0x0005e2000b901d54 */
[----:B------:R-:W-:Y:S02]  /*8b60*/  @!P2 IMAD.X R140, R171, 0x1, R151, P3 ;  /* 0x00000001ab8ca824 */ /* 0x000fe400018e0697 */
[----:B------:R-:W-:Y:S01]  /*8b70*/  @!P2 LEA.HI.X R145, R144, R151, R145, 0x5, P0 ;  /* 0x000000979091a211 */ /* 0x000fe200000f2c91 */
[----:B------:R2:W-:Y:S01]  /*8b80*/  @P2 STS.128 [R168+0x4800], RZ ;  /* 0x004800ffa8002388 */ /* 0x0005e20000000c00 */
[----:B------:R-:W-:Y:S01]  /*8b90*/  @!P2 LEA R138, P0, R148, R138, 0x1 ;  /* 0x0000008a948aa211 */ /* 0x000fe200078008ff */
[----:B------:R-:W-:Y:S01]  /*8ba0*/  @!P2 IMAD.IADD R146, R146, 0x1, R153 ;  /* 0x000000019292a824 */ /* 0x000fe200078e0299 */
[----:B------:R-:W-:Y:S02]  /*8bb0*/  @!P2 LEA.HI.X R155, R147, R141, R140, 0x1, P1 ;  /* 0x0000008d939ba211 */ /* 0x000fe400008f0c8c */
        /* <DEDUP_REMOVED lines=17> */
[----:B------:R-:W0:Y:S01]  /*8cd0*/  LDGDEPBAR ;  /* 0x00000000000079af */ /* 0x000e220000000000 */
[----:B------:R-:W-:Y:S05]  /*8ce0*/  BRA `(.L_x_1610) ;  /* 0x0000000c00247947 */ /* 0x000fea0003800000 */
.L_x_1609:
[----:B------:R-:W3:Y:S01]  /*8cf0*/  LDL R132, [R1+0xa0] ;  /* 0x0000a00001847983 */ /* 0x000ee20000100800 */
[----:B------:R-:W-:Y:S05]  /*8d00*/  DEPBAR.LE SB0, 0x0 ;  /* 0x000080000000791a */ /* 0x000fea0000000000 */
[----:B----4-:R-:W4:Y:S06]  /*8d10*/  LDL.64 R10, [R1+0x80] ;  /* 0x00008000010a7983 */ /* 0x010f2c0000100a00 */
[----:B-----5:R-:W5:Y:S06]  /*8d20*/  LDL R8, [R1+0x60] ;  /* 0x0000600001087983 */ /* 0x020f6c0000100800 */
[----:B--2---:R-:W2:Y:S06]  /*8d30*/  LDL R4, [R1+0x74] ;  /* 0x0000740001047983 */ /* 0x004eac0000100800 */
[----:B------:R-:W5:Y:S01]  /*8d40*/  LDL R5, [R1+0x9c] ;  /* 0x00009c0001057983 */ /* 0x000f620000100800 */
[----:B------:R-:W-:Y:S01]  /*8d50*/  BAR.SYNC.DEFER_BLOCKING 0x0 ;  /* 0x0000000000007b1d */ /* 0x000fe20000010000 */
[----:B---3--:R-:W-:Y:S05]  /*8d60*/  SHF.R.S32.HI R3, RZ, 0x1f, R132 ;  /* 0x0000001fff037819 */ /* 0x008fea0000011484 */
[-C--:B------:R-:W-:Y:S02]  /*8d70*/  IMAD R0, R3, R212.reuse, RZ ;  /* 0x000000d403007224 */ /* 0x080fe400078e02ff */
[C---:B------:R-:W-:Y:S04]  /*8d80*/  IMAD.WIDE.U32 R2, R132.reuse, R212, RZ ;  /* 0x000000d484027225 */ /* 0x040fe800078e00ff */
[----:B------:R-:W-:Y:S01]  /*8d90*/  IMAD R0, R132, R213, R0 ;  /* 0x000000d584007224 */ /* 0x000fe200078e0200 */
[----:B----4-:R-:W-:Y:S01]  /*8da0*/  LEA R6, P0, R2, R10, 0x6 ;  /* 0x0000000a02067211 */ /* 0x010fe200078030ff */
[----:B--2---:R-:W-:Y:S02]  /*8db0*/  @P2 STS.128 [R4+0x6000], RZ ;  /* 0x006000ff04002388 */ /* 0x004fe40000000c00 */
[----:B------:R-:W-:Y:S01]  /*8dc0*/  IMAD.IADD R0, R3, 0x1, R0 ;  /* 0x0000000103007824 */ /* 0x000fe200078e0200 */
[----:B------:R-:W-:Y:S02]  /*8dd0*/  @!P2 LEA R14, P5, R6, R210, 0x1 ;  /* 0x000000d2060ea211 */ /* 0x000fe400078a08ff */
[----:B------:R-:W-:Y:S02]  /*8de0*/  @!P2 LEA R3, P4, R212, R6, 0x4 ;  /* 0x00000006d403a211 */ /* 0x000fe400078820ff */
[----:B-----5:R-:W-:Y:S02]  /*8df0*/  LEA.HI.X R7, R2, R8, R0, 0x6, P0 ;  /* 0x0000000802077211 */ /* 0x020fe400000f3400 */
[C---:B------:R-:W-:Y:S02]  /*8e00*/  @!P2 LEA R10, P3, R3.reuse, R208, 0x1 ;  /* 0x000000d0030aa211 */ /* 0x040fe400078608ff */
[----:B------:R-:W-:Y:S02]  /*8e10*/  @!P2 LEA.HI.X R15, R6, R211, R7, 0x1, P5 ;  /* 0x000000d3060fa211 */ /* 0x000fe400028f0c07 */
[C-C-:B------:R-:W-:Y:S02]  /*8e20*/  @!P2 LEA.HI.X R0, R212.reuse, R7, R213.reuse, 0x4, P4 ;  /* 0x00000007d400a211 */ /* 0x140fe400020f24d5 */
[C---:B------:R-:W-:Y:S01]  /*8e30*/  @!P2 LEA R139, P1, R212.reuse, R6, 0x5 ;  /* 0x00000006d48ba211 */ /* 0x040fe200078228ff */
[----:B------:R-:W-:Y:S01]  /*8e40*/  @!PT LDS RZ, [RZ] ;  /* 0x00000000fffff984 */ /* 0x000fe20000000800 */
[----:B------:R-:W-:Y:S01]  /*8e50*/  @!PT LDS RZ, [RZ] ;  /* 0x00000000fffff984 */ /* 0x000fe20000000800 */
[----:B------:R-:W-:Y:S01]  /*8e60*/  @!PT LDS RZ, [RZ] ;  /* 0x00000000fffff984 */ /* 0x000fe20000000800 */
[----:B------:R-:W-:Y:S01]  /*8e70*/  @!P2 LDGSTS.E.BYPASS.LTC128B.128 [R4+0x6000], desc[UR20][R14.64] ;  /* 0x060000000e04afae */ /* 0x000fe2000b901d54 */
[----:B------:R-:W-:Y:S02]  /*8e80*/  @!P2 LEA.HI.X R11, R3, R209, R0, 0x1, P3 ;  /* 0x000000d1030ba211 */ /* 0x000fe400018f0c00 */
[C---:B------:R-:W-:Y:S03]  /*8e90*/  @!P2 LEA R138, P0, R139.reuse, R206, 0x1 ;  /* 0x000000ce8b8aa211 */ /* 0x040fe600078008ff */
[----:B------:R-:W-:Y:S01]  /*8ea0*/  @P2 STS.128 [R4+0x6800], RZ ;  /* 0x006800ff04002388 */ /* 0x000fe20000000c00 */
[C---:B------:R-:W-:Y:S01]  /*8eb0*/  @!P2 LEA.HI.X R2, R212.reuse, R7, R213, 0x5, P1 ;  /* 0x00000007d402a211 */ /* 0x040fe200008f2cd5 */
[----:B------:R-:W-:Y:S04]  /*8ec0*/  @!P2 IMAD.WIDE.U32 R6, R212, 0x30, R6 ;  /* 0x00000030d406a825 */ /* 0x000fe800078e0006 */
[----:B------:R-:W-:Y:S01]  /*8ed0*/  @!PT LDS RZ, [RZ] ;  /* 0x00000000fffff984 */ /* 0x000fe20000000800 */
[----:B------:R-:W-:Y:S01]  /*8ee0*/  @!PT LDS RZ, [RZ] ;  /* 0x00000000fffff984 */ /* 0x000fe20000000800 */
[----:B------:R-:W-:Y:S01]  /*8ef0*/  @!PT LDS RZ, [RZ] ;  /* 0x00000000fffff984 */ /* 0x000fe20000000800 */
[----:B------:R-:W-:Y:S01]  /*8f00*/  @!P2 LDGSTS.E.BYPASS.LTC128B.128 [R4+0x6800], desc[UR20][R10.64] ;  /* 0x068000000a04afae */ /* 0x000fe2000b901d54 */
[----:B------:R-:W-:Y:S01]  /*8f10*/  @!P2 LEA.HI.X R139, R139, R207, R2, 0x1, P0 ;  /* 0x000000cf8b8ba211 */ /* 0x000fe200000f0c02 */
[----:B------:R-:W-:Y:S01]  /*8f20*/  @!P2 IMAD.IADD R0, R5, 0x1, R7 ;  /* 0x000000010500a824 */ /* 0x000fe200078e0207 */
[C---:B------:R-:W-:Y:S03]  /*8f30*/  @!P2 LEA R2, P0, R6.reuse, R204, 0x1 ;  /* 0x000000cc0602a211 */ /* 0x040fe600078008ff */
[----:B------:R-:W-:Y:S01]  /*8f40*/  @P2 STS.128 [R4+0x7000], RZ ;  /* 0x007000ff04002388 */ /* 0x000fe20000000c00 */
[----:B------:R-:W-:Y:S05]  /*8f50*/  @!P2 LEA.HI.X R3, R6, R205, R0, 0x1, P0 ;  /* 0x000000cd0603a211 */ /* 0x000fea00000f0c00 */
[----:B------:R-:W-:Y:S01]  /*8f60*/  @!PT LDS RZ, [RZ] ;  /* 0x00000000fffff984 */ /* 0x000fe20000000800 */
[----:B------:R-:W-:Y:S01]  /*8f70*/  @!PT LDS RZ, [RZ] ;  /* 0x00000000fffff984 */ /* 0x000fe20000000800 */
[----:B------:R-:W-:Y:S01]  /*8f80*/  @!PT LDS RZ, [RZ] ;  /* 0x00000000fffff984 */ /* 0x000fe20000000800 */
[----:B------:R1:W-:Y:S02]  /*8f90*/  @!P2 LDGSTS.E.BYPASS.LTC128B.128 [R4+0x7000], desc[UR20][R138.64] ;  /* 0x070000008a04afae */ /* 0x0003e4000b901d54 */
[----:B-1----:R-:W-:Y:S05]  /*8fa0*/  IMAD.MOV.U32 R138, RZ, RZ, R4 ;  /* 0x000000ffff8a7224 */ /* 0x002fea00078e0004 */
[----:B------:R-:W-:Y:S06]  /*8fb0*/  @P2 STS.128 [R138+0x7800], RZ ;  /* 0x007800ff8a002388 */ /* 0x000fec0000000c00 */
[----:B------:R-:W-:Y:S01]  /*8fc0*/  @!PT LDS RZ, [RZ] ;  /* 0x00000000fffff984 */ /* 0x000fe20000000800 */
[----:B------:R-:W-:Y:S01]  /*8fd0*/  @!PT LDS RZ, [RZ] ;  /* 0x00000000fffff984 */ /* 0x000fe20000000800 */
[----:B------:R-:W-:Y:S01]  /*8fe0*/  @!PT LDS RZ, [RZ] ;  /* 0x00000000fffff984 */ /* 0x000fe20000000800 */
[----:B------:R1:W-:Y:S06]  /*8ff0*/  @!P2 LDGSTS.E.BYPASS.LTC128B.128 [R138+0x7800], desc[UR20][R2.64] ;  /* 0x07800000028aafae */ /* 0x0003ec000b901d54 */
[----:B------:R-:W-:Y:S06]  /*9000*/  LDSM.16.M88.4 R140, [R202] ;  /* 0x00000000ca8c783b */ /* 0x000fec0000000200 */
[----:B------:R-:W2:Y:S06]  /*9010*/  LDSM.16.M88.4 R144, [R201+0x4000] ;  /* 0x00400000c990783b */ /* 0x000eac0000000200 */
[----:B------:R-:W3:Y:S06]  /*9020*/  LDSM.16.M88.4 R148, [R202+0x2000] ;  /* 0x00200000ca94783b */ /* 0x000eec0000000200 */
[----:B------:R-:W4:Y:S06]  /*9030*/  LDSM.16.M88.4 R152, [R201+0x4800] ;  /* 0x00480000c998783b */ /* 0x000f2c0000000200 */
[----:B------:R-:W0:Y:S06]  /*9040*/  LDGDEPBAR ;  /* 0x00000000000079af */ /* 0x000e2c0000000000 */
[----:B------:R-:W5:Y:S06]  /*9050*/  LDSM.16.M88.4 R156, [R201+0x5000] ;  /* 0x00500000c99c783b */ /* 0x000f6c0000000200 */
[----:B------:R-:W1:Y:S06]  /*9060*/  LDSM.16.M88.4 R160, [R201+0x5800] ;  /* 0x00580000c9a0783b */ /* 0x000e6c0000000200 */
[----:B------:R-:W-:Y:S01]  /*9070*/  LDSM.16.M88.4 R164, [R200] ;  /* 0x00000000c8a4783b */ /* 0x000fe20000000200 */
[-C--:B--2---:R-:W-:Y:S05]  /*9080*/  HMMA.16816.F32.BF16 R4, R140, R144.reuse, RZ ;  /* 0x000000908c04723c */ /* 0x084fea00000418ff */
[----:B------:R-:W2:Y:S01]  /*9090*/  LDSM.16.M88.4 R168, [R195+0x4000] ;  /* 0x00400000c3a8783b */ /* 0x000ea20000000200 */
[C---:B---3--:R-:W-:Y:S05]  /*90a0*/  HMMA.16816.F32.BF16 R8, R148.reuse, R144, RZ ;  /* 0x000000909408723c */ /* 0x048fea00000418ff */
[----:B------:R-:W3:Y:S01]  /*90b0*/  LDSM.16.M88.4 R172, [R200+0x2000] ;  /* 0x00200000c8ac783b */ /* 0x000ee20000000200 */
[-C--:B------:R-:W-:Y:S05]  /*90c0*/  HMMA.16816.F32.BF16 R12, R148, R146.reuse, RZ ;  /* 0x00000092940c723c */ /* 0x080fea00000418ff */
[----:B------:R-:W3:Y:S01]  /*90d0*/  LDSM.16.M88.4 R176, [R195+0x4800] ;  /* 0x00480000c3b0783b */ /* 0x000ee20000000200 */
[C---:B------:R-:W-:Y:S05]  /*90e0*/  HMMA.16816.F32.BF16 R16, R140.reuse, R146, RZ ;  /* 0x000000928c10723c */ /* 0x040fea00000418ff */
[----:B------:R-:W3:Y:S01]  /*90f0*/  LDSM.16.M88.4 R180, [R195+0x5000] ;  /* 0x00500000c3b4783b */ /* 0x000ee20000000200 */
[-C--:B----4-:R-:W-:Y:S05]  /*9100*/  HMMA.16816.F32.BF16 R20, R140, R152.reuse, RZ ;  /* 0x000000988c14723c */ /* 0x090fea00000418ff */
[----:B------:R-:W4:Y:S01]  /*9110*/  LDSM.16.M88.4 R184, [R195+0x5800] ;  /* 0x00580000c3b8783b */ /* 0x000f220000000200 */
[C---:B------:R-:W-:Y:S05]  /*9120*/  HMMA.16816.F32.BF16 R24, R148.reuse, R152, RZ ;  /* 0x000000989418723c */ /* 0x040fea00000418ff */
[----:B------:R-:W-:Y:S01]  /*9130*/  LDSM.16.M88.4 R144, [R198] ;  /* 0x00000000c690783b */ /* 0x000fe20000000200 */
[-C--:B------:R-:W-:Y:S06]  /*9140*/  HMMA.16816.F32.BF16 R28, R148, R154.reuse, RZ ;  /* 0x0000009a941c723c */ /* 0x080fec00000418ff */
[C---:B------:R-:W-:Y:S01]  /*9150*/  HMMA.16816.F32.BF16 R32, R140.reuse, R154, RZ ;  /* 0x0000009a8c20723c */ /* 0x040fe200000418ff */
[----:B------:R-:W-:Y:S05]  /*9160*/  LDSM.16.M88.4 R152, [R191] ;  /* 0x00000000bf98783b */ /* 0x000fea0000000200 */
[-C--:B-----5:R-:W-:Y:S06]  /*9170*/  HMMA.16816.F32.BF16 R36, R140, R156.reuse, RZ ;  /* 0x0000009c8c24723c */ /* 0x0a0fec00000418ff */
[C---:B------:R-:W-:Y:S06]  /*9180*/  HMMA.16816.F32.BF16 R40, R148.reuse, R156, RZ ;  /* 0x0000009c9428723c */ /* 0x040fec00000418ff */
[-C--:B------:R-:W-:Y:S06]  /*9190*/  HMMA.16816.F32.BF16 R44, R148, R158.reuse, RZ ;  /* 0x0000009e942c723c */ /* 0x080fec00000418ff */
[C---:B------:R-:W-:Y:S01]  /*91a0*/  HMMA.16816.F32.BF16 R48, R140.reuse, R158, RZ ;  /* 0x0000009e8c30723c */ /* 0x040fe200000418ff */
[----:B------:R-:W-:Y:S05]  /*91b0*/  LDSM.16.M88.4 R156, [R190] ;  /* 0x00000000be9c783b */ /* 0x000fea0000000200 */
[-C--:B-1----:R-:W-:Y:S06]  /*91c0*/  HMMA.16816.F32.BF16 R52, R140, R160.reuse, RZ ;  /* 0x000000a08c34723c */ /* 0x082fec00000418ff */
[C---:B------:R-:W-:Y:S06]  /*91d0*/  HMMA.16816.F32.BF16 R56, R148.reuse, R160, RZ ;  /* 0x000000a09438723c */ /* 0x040fec00000418ff */
[-C--:B------:R-:W-:Y:S01]  /*91e0*/  HMMA.16816.F32.BF16 R60, R148, R162.reuse, RZ ;  /* 0x000000a2943c723c */ /* 0x080fe200000418ff */
[----:B------:R-:W-:Y:S05]  /*91f0*/  LDSM.16.M88.4 R148, [R199+0x2000] ;  /* 0x00200000c794783b */ /* 0x000fea0000000200 */
[----:B------:R-:W-:Y:S01]  /*9200*/  HMMA.16816.F32.BF16 R64, R140, R162, RZ ;  /* 0x000000a28c40723c */ /* 0x000fe200000418ff */
[----:B------:R-:W1:Y:S05]  /*9210*/  LDSM.16.M88.4 R140, [R199] ;  /* 0x00000000c78c783b */ /* 0x000e6a0000000200 */
[-C--:B--2---:R-:W-:Y:S01]  /*9220*/  HMMA.16816.F32.BF16 R4, R164, R168.reuse, R4 ;  /* 0x000000a8a404723c */ /* 0x084fe20000041804 */
[----:B------:R-:W2:Y:S05]  /*9230*/  LDSM.16.M88.4 R160, [R189] ;  /* 0x00000000bda0783b */ /* 0x000eaa0000000200 */
[C---:B---3--:R-:W-:Y:S06]  /*9240*/  HMMA.16816.F32.BF16 R8, R172.reuse, R168, R8 ;  /* 0x000000a8ac08723c */ /* 0x048fec0000041808 */
[-C--:B------:R-:W-:Y:S05]  /*9250*/  HMMA.16816.F32.BF16 R12, R172, R170.reuse, R12 ;  /* 0x000000aaac0c723c */ /* 0x080fea000004180c */
[----:B------:R-:W-:Y:S01]  /*9260*/  IMAD.MOV.U32 R169, RZ, RZ, R132 ;  /* 0x000000ffffa97224 */ /* 0x000fe200078e0084 */
[C---:B------:R-:W-:Y:S04]  /*9270*/  HMMA.16816.F32.BF16 R16, R164.reuse, R170, R16 ;  /* 0x000000aaa410723c */ /* 0x040fe80000041810 */
[----:B------:R-:W-:Y:S02]  /*9280*/  ISETP.GE.AND P0, PT, R169, 0x1, PT ;  /* 0x00000001a900780c */ /* 0x000fe40003f06270 */
        /* <DEDUP_REMOVED lines=8> */
[-C--:B----4-:R-:W-:Y:S06]  /*9310*/  HMMA.16816.F32.BF16 R52, R164, R184.reuse, R52 ;  /* 0x000000b8a434723c */ /* 0x090fec0000041834 */
[C---:B------:R-:W-:Y:S06]  /*9320*/  HMMA.16816.F32.BF16 R56, R172.reuse, R184, R56 ;  /* 0x000000b8ac38723c */ /* 0x040fec0000041838 */
[-C--:B------:R-:W-:Y:S06]  /*9330*/  HMMA.16816.F32.BF16 R60, R172, R186.reuse, R60 ;  /* 0x000000baac3c723c */ /* 0x080fec000004183c */
[----:B------:R-:W-:Y:S01]  /*9340*/  HMMA.16816.F32.BF16 R64, R164, R186, R64 ;  /* 0x000000baa440723c */ /* 0x000fe20000041840 */
[----:B------:R-:W-:Y:S05]  /*9350*/  LDSM.16.M88.4 R164, [R188+0x800] ;  /* 0x00080000bca4783b */ /* 0x000fea0000000200 */
[-C--:B-1----:R-:W-:Y:S06]  /*9360*/  HMMA.16816.F32.BF16 R4, R140, R144.reuse, R4 ;  /* 0x000000908c04723c */ /* 0x082fec0000041804 */
[C---:B------:R-:W-:Y:S06]  /*9370*/  HMMA.16816.F32.BF16 R8, R148.reuse, R144, R8 ;  /* 0x000000909408723c */ /* 0x040fec0000041808 */
[-C--:B------:R-:W-:Y:S06]  /*9380*/  HMMA.16816.F32.BF16 R12, R148, R146.reuse, R12 ;  /* 0x00000092940c723c */ /* 0x080fec000004180c */
[C---:B------:R-:W-:Y:S01]  /*9390*/  HMMA.16816.F32.BF16 R16, R140.reuse, R146, R16 ;  /* 0x000000928c10723c */ /* 0x040fe20000041810 */
[----:B------:R-:W-:Y:S05]  /*93a0*/  LDSM.16.M88.4 R144, [R197] ;  /* 0x00000000c590783b */ /* 0x000fea0000000200 */
[-C--:B------:R-:W-:Y:S06]  /*93b0*/  HMMA.16816.F32.BF16 R20, R140, R152.reuse, R20 ;  /* 0x000000988c14723c */ /* 0x080fec0000041814 */
        /* <DEDUP_REMOVED lines=8> */
[----:B------:R-:W3:Y:S05]  /*9440*/  LDSM.16.M88.4 R156, [R197+0x2000] ;  /* 0x00200000c59c783b */ /* 0x000eea0000000200 */
[-C--:B--2---:R-:W-:Y:S06]  /*9450*/  HMMA.16816.F32.BF16 R52, R140, R160.reuse, R52 ;  /* 0x000000a08c34723c */ /* 0x084fec0000041834 */
[C---:B------:R-:W-:Y:S06]  /*9460*/  HMMA.16816.F32.BF16 R56, R148.reuse, R160, R56 ;  /* 0x000000a09438723c */ /* 0x040fec0000041838 */
[-C--:B------:R-:W-:Y:S01]  /*9470*/  HMMA.16816.F32.BF16 R60, R148, R162.reuse, R60 ;  /* 0x000000a2943c723c */ /* 0x080fe2000004183c */
[----:B------:R-:W2:Y:S05]  /*9480*/  LDSM.16.M88.4 R148, [R188+0x1000] ;  /* 0x00100000bc94783b */ /* 0x000eaa0000000200 */
[----:B------:R-:W-:Y:S01]  /*9490*/  HMMA.16816.F32.BF16 R64, R140, R162, R64 ;  /* 0x000000a28c40723c */ /* 0x000fe20000041840 */
[----:B------:R-:W4:Y:S01]  /*94a0*/  LDSM.16.M88.4 R140, [R188+0x1800] ;  /* 0x00180000bc8c783b */ /* 0x000f220000000200 */
[----:B------:R-:W-:Y:S04]  /*94b0*/  DEPBAR.LE SB0, 0x0 ;  /* 0x000080000000791a */ /* 0x000fe80000000000 */
[-C--:B-1----:R-:W-:Y:S01]  /*94c0*/  HMMA.16816.F32.BF16 R4, R144, R152.reuse, R4 ;  /* 0x000000989004723c */ /* 0x082fe20000041804 */
[----:B------:R-:W-:Y:S05]  /*94d0*/  BAR.SYNC.DEFER_BLOCKING 0x0 ;  /* 0x0000000000007b1d */ /* 0x000fea0000010000 */
[C---:B---3--:R-:W-:Y:S06]  /*94e0*/  HMMA.16816.F32.BF16 R8, R156.reuse, R152, R8 ;  /* 0x000000989c08723c */ /* 0x048fec0000041808 */
[-C--:B------:R-:W-:Y:S06]  /*94f0*/  HMMA.16816.F32.BF16 R12, R156, R154.reuse, R12 ;  /* 0x0000009a9c0c723c */ /* 0x080fec000004180c */
[C---:B------:R-:W-:Y:S06]  /*9500*/  HMMA.16816.F32.BF16 R16, R144.reuse, R154, R16 ;  /* 0x0000009a9010723c */ /* 0x040fec0000041810 */
[----:B------:R-:W-:Y:S01]  /*9510*/  FMNMX.FTZ R0, R4, R137, !PT ;  /* 0x0000008904007209 */ /* 0x000fe20007810000 */
[-C--:B------:R-:W-:Y:S04]  /*9520*/  HMMA.16816.F32.BF16 R20, R144, R164.reuse, R20 ;  /* 0x000000a49014723c */ /* 0x080fe80000041814 */
[----:B------:R-:W-:Y:S02]  /*9530*/  FMNMX.FTZ R132, R6, R134, !PT ;  /* 0x0000008606847209 */ /* 0x000fe40007810000 */
        /* <DEDUP_REMOVED lines=68> */
.L_x_1610:
[----:B------:R-:W-:Y:S01]  /*9980*/  FMNMX.FTZ R132, R58, R132, !PT ;  /* 0x000000843a847209 */ /* 0x000fe20007810000 */
[----:B------:R-:W3:Y:S01]  /*9990*/  LDL.64 R172, [R1+0xc8] ;  /* 0x0000c80001ac7983 */ /* 0x000ee20000100a00 */
[----:B--2---:R-:W-:Y:S01]  /*99a0*/  FMNMX.FTZ R3, R67, R162, !PT ;  /* 0x000000a243037209 */ /* 0x004fe20007810000 */
[----:B------:R-:W-:Y:S01]  /*99b0*/  IMAD.MOV.U32 R153, RZ, RZ, R169 ;  /* 0x000000ffff997224 */ /* 0x000fe200078e00a9 */
[----:B------:R-:W-:Y:S02]  /*99c0*/  FMNMX.FTZ R139, R59, R132, !PT ;  /* 0x000000843b8b7209 */ /* 0x000fe40007810000 */
[----:B------:R-:W-:Y:S01]  /*99d0*/  FMNMX.FTZ R2, R61, R136, !PT ;  /* 0x000000883d027209 */ /* 0x000fe20007810000 */
[----:B------:R-:W2:Y:S01]  /*99e0*/  LDL.64 R160, [R1+0xc0] ;  /* 0x0000c00001a07983 */ /* 0x000ea20000100a00 */
[----:B------:R-:W-:Y:S01]  /*99f0*/  FMNMX.FTZ R138, R62, R139, !PT ;  /* 0x0000008b3e8a7209 */ /* 0x000fe20007810000 */
[----:B------:R-:W-:Y:S03]  /*9a00*/  IMAD.SHL.U32 R151, R153, 0x2, RZ ;  /* 0x0000000299977824 */ /* 0x000fe600078e00ff */
[----:B------:R-:W-:Y:S01]  /*9a10*/  FMNMX.FTZ R139, R63, R138, !PT ;  /* 0x0000008a3f8b7209 */ /* 0x000fe20007810000 */
        /* <DEDUP_REMOVED lines=10> */
[----:B------:R1:W-:Y:S06]  /*9ac0*/  STL.64 [R1+0xf8], R198 ;  /* 0x0000f8c601007387 */ /* 0x0003ec0000100a00 */
[----:B------:R-:W4:Y:S08]  /*9ad0*/  SHFL.BFLY PT, R145, R0, 0x2, 0x1f ;  /* 0x0c401f0000917f89 */ /* 0x000f3000000e0000 */
[----:B------:R-:W4:Y:S08]  /*9ae0*/  SHFL.BFLY PT, R136, R3, 0x2, 0x1f ;  /* 0x0c401f0003887f89 */ /* 0x000f3000000e0000 */
[----:B------:R-:W4:Y:S08]  /*9af0*/  SHFL.BFLY PT, R141, R2, 0x2, 0x1f ;  /* 0x0c401f00028d7f89 */ /* 0x000f3000000e0000 */
[----:B------:R-:W4:Y:S08]  /*9b00*/  SHFL.BFLY PT, R140, R139, 0x2, 0x1f ;  /* 0x0c401f008b8c7f89 */ /* 0x000f3000000e0000 */
[----:B-1----:R-:W2:Y:S01]  /*9b10*/  LDL.64 R198, [R1+0xa8] ;  /* 0x0000a80001c67983 */ /* 0x002ea20000100a00 */
[----:B----4-:R-:W-:Y:S05]  /*9b20*/  FMNMX.FTZ R145, R0, R145, !PT ;  /* 0x0000009100917209 */ /* 0x010fea0007810000 */
[----:B------:R1:W-:Y:S01]  /*9b30*/  STL.64 [R1+0xf0], R190 ;  /* 0x0000f0be01007387 */ /* 0x0003e20000100a00 */
[----:B------:R-:W-:Y:S02]  /*9b40*/  FMNMX.FTZ R136, R3, R136, !PT ;  /* 0x0000008803887209 */ /* 0x000fe40007810000 */
[----:B------:R-:W-:Y:S03]  /*9b50*/  FMNMX.FTZ R141, R2, R141, !PT ;  /* 0x0000008d028d7209 */ /* 0x000fe60007810000 */
[----:B------:R-:W4:Y:S01]  /*9b60*/  SHFL.BFLY PT, R3, R136, 0x1, 0x1f ;  /* 0x0c201f0088037f89 */ /* 0x000f2200000e0000 */
[----:B------:R-:W-:Y:S07]  /*9b70*/  FMNMX.FTZ R140, R139, R140, !PT ;  /* 0x0000008c8b8c7209 */ /* 0x000fee0007810000 */
[----:B------:R-:W-:Y:S08]  /*9b80*/  SHFL.BFLY PT, R139, R140, 0x1, 0x1f ;  /* 0x0c201f008c8b7f89 */ /* 0x000ff000000e0000 */
[----:B-1----:R-:W2:Y:S01]  /*9b90*/  LDL.64 R190, [R1+0xb0] ;  /* 0x0000b00001be7983 */ /* 0x002ea20000100a00 */
[----:B----4-:R-:W-:Y:S05]  /*9ba0*/  FMNMX.FTZ R3, R136, R3, !PT ;  /* 0x0000000388037209 */ /* 0x010fea0007810000 */
[----:B------:R1:W-:Y:S01]  /*9bb0*/  STL.64 [R1+0xe8], R188 ;  /* 0x0000e8bc01007387 */ /* 0x0003e20000100a00 */
[----:B------:R-:W-:Y:S05]  /*9bc0*/  FMUL.FTZ R158, R3, UR4 ;  /* 0x00000004039e7c20 */ /* 0x000fea0008410000 */
[----:B-1----:R-:W4:Y:S01]  /*9bd0*/  LDL.64 R188, [R1+0xb8] ;  /* 0x0000b80001bc7983 */ /* 0x002f220000100a00 */
[----:B---3--:R-:W-:Y:S01]  /*9be0*/  LOP3.LUT R182, R173, UR23, R151, 0x96, !PT ;  /* 0x00000017adb67c12 */ /* 0x008fe2000f8e9697 */
[----:B------:R-:W-:Y:S04]  /*9bf0*/  VIADD R151, R151, 0x1 ;  /* 0x0000000197977836 */ /* 0x000fe80000000000 */
[----:B------:R-:W-:Y:S05]  /*9c00*/  IMAD.WIDE.U32 R182, R182, -0x326172a9, RZ ;  /* 0xcd9e8d57b6b67825 */ /* 0x000fea00078e00ff */
[----:B--2---:R-:W-:Y:S05]  /*9c10*/  LOP3.LUT R132, R183, UR16, R160, 0x96, !PT ;  /* 0x00000010b7847c12 */ /* 0x004fea000f8e96a0 */
[----:B------:R-:W-:Y:S02]  /*9c20*/  IMAD.WIDE.U32 R156, R132, -0x2daee0ad, RZ ;  /* 0xd2511f53849c7825 */ /* 0x000fe400078e00ff */
[----:B------:R-:W1:Y:S02]  /*9c30*/  SHFL.BFLY PT, R132, R145, 0x1, 0x1f ;  /* 0x0c201f0091847f89 */ /* 0x000e6400000e0000 */
[----:B-1----:R-:W-:Y:S04]  /*9c40*/  FMNMX.FTZ R132, R145, R132, !PT ;  /* 0x0000008491847209 */ /* 0x002fe80007810000 */
[C---:B------:R-:W-:Y:S01]  /*9c50*/  FSETP.NEU.FTZ.AND P0, PT, R132.reuse, -INF , PT ;  /* 0xff8000008400780b */ /* 0x040fe20003f1d000 */
[----:B------:R-:W-:Y:S05]  /*9c60*/  FMUL.FTZ R150, R132, UR4 ;  /* 0x0000000484967c20 */ /* 0x000fea0008410000 */
[----:B------:R-:W-:Y:S02]  /*9c70*/  FSEL R150, R150, RZ, P0 ;  /* 0x000000ff96967208 */ /* 0x000fe40000000000 */
[----:B------:R-:W-:Y:S03]  /*9c80*/  FSETP.NEU.FTZ.AND P0, PT, R3, -INF , PT ;  /* 0xff8000000300780b */ /* 0x000fe60003f1d000 */
[--C-:B------:R-:W-:Y:S01]  /*9c90*/  FFMA.FTZ R208, R32, UR4, -R150.reuse ;  /* 0x0000000420d07c23 */ /* 0x100fe20008010896 */
[----:B------:R-:W-:Y:S01]  /*9ca0*/  FSEL R158, R158, RZ, P0 ;  /* 0x000000ff9e9e7208 */ /* 0x000fe20000000000 */
[--C-:B------:R-:W-:Y:S01]  /*9cb0*/  FFMA.FTZ R17, R17, UR4, -R150.reuse ;  /* 0x0000000411117c23 */ /* 0x100fe20008010896 */
[--C-:B------:R-:W-:Y:S01]  /*9cc0*/  FFMA.FTZ R16, R16, UR4, -R150.reuse ;  /* 0x0000000410107c23 */ /* 0x100fe20008010896 */
[--C-:B------:R-:W-:Y:S01]  /*9cd0*/  FFMA.FTZ R164, R20, UR4, -R150.reuse ;  /* 0x0000000414a47c23 */ /* 0x100fe20008010896 */
[----:B------:R-:W-:Y:S01]  /*9ce0*/  FFMA.FTZ R168, R21, UR4, -R150 ;  /* 0x0000000415a87c23 */ /* 0x000fe20008010896 */
        /* <DEDUP_REMOVED lines=9> */
[--C-:B------:R-:W-:Y:S01]  /*9d80*/  FFMA.FTZ R5, R5, UR4, -R150.reuse ;  /* 0x0000000405057c23 */ /* 0x100fe20008010896 */
[----:B------:R-:W-:Y:S01]  /*9d90*/  FFMA.FTZ R166, R4, UR4, -R150 ;  /* 0x0000000404a67c23 */ /* 0x000fe20008010896 */
[----:B------:R-:W-:Y:S02]  /*9da0*/  IMAD.MOV.U32 R20, RZ, RZ, R172 ;  /* 0x000000ffff147224 */ /* 0x000fe400078e00ac */
[--C-:B------:R-:W-:Y:S01]  /*9db0*/  FFMA.FTZ R33, R33, UR4, -R150.reuse ;  /* 0x0000000421217c23 */ /* 0x100fe20008010896 */
[----:B------:R-:W-:Y:S02]  /*9dc0*/  IMAD.MOV.U32 R21, RZ, RZ, R173 ;  /* 0x000000ffff157224 */ /* 0x000fe400078e00ad */
[----:B------:R-:W-:Y:S01]  /*9dd0*/  FFMA.FTZ R148, R48, UR4, -R150 ;  /* 0x0000000430947c23 */ /* 0x000fe20008010896 */
[----:B------:R-:W-:Y:S01]  /*9de0*/  FFMA.FTZ R187, R38, UR4, -R158 ;  /* 0x0000000426bb7c23 */ /* 0x000fe2000801089e */
[----:B------:R-:W-:Y:S01]  /*9df0*/  MUFU.EX2 R205, R16 ;  /* 0x0000001000cd7308 */ /* 0x000fe20000000800 */
[----:B------:R-:W-:Y:S01]  /*9e00*/  LOP3.LUT R154, R199, UR15, R172, 0x96, !PT ;  /* 0x0000000fc79a7c12 */ /* 0x000fe2000f8e96ac */
[--C-:B------:R-:W-:Y:S01]  /*9e10*/  FFMA.FTZ R186, R39, UR4, -R158.reuse ;  /* 0x0000000427ba7c23 */ /* 0x100fe2000801089e */
[--C-:B------:R-:W-:Y:S01]  /*9e20*/  FFMA.FTZ R152, R50, UR4, -R158.reuse ;  /* 0x0000000432987c23 */ /* 0x100fe2000801089e */
[----:B------:R-:W-:Y:S02]  /*9e30*/  FFMA.FTZ R149, R51, UR4, -R158 ;  /* 0x0000000433957c23 */ /* 0x000fe4000801089e */
[----:B------:R-:W-:Y:S04]  /*9e40*/  IMAD.WIDE.U32 R154, R154, -0x326172a9, RZ ;  /* 0xcd9e8d579a9a7825 */ /* 0x000fe800078e00ff */
[----:B------:R-:W-:Y:S10]  /*9e50*/  MUFU.EX2 R204, R18 ;  /* 0x0000001200cc7308 */ /* 0x000ff40000000800 */
[----:B------:R-:W-:Y:S10]  /*9e60*/  MUFU.EX2 R197, R19 ;  /* 0x0000001300c57308 */ /* 0x000ff40000000800 */
[----:B------:R-:W-:Y:S10]  /*9e70*/  MUFU.EX2 R166, R166 ;  /* 0x000000a600a67308 */ /* 0x000ff40000000800 */
[----:B------:R-:W-:Y:S01]  /*9e80*/  MUFU.EX2 R165, R165 ;  /* 0x000000a500a57308 */ /* 0x000fe20000000800 */
[----:B------:R-:W-:Y:S05]  /*9e90*/  LOP3.LUT R142, R183, UR16, R190, 0x96, !PT ;  /* 0x00000010b78e7c12 */ /* 0x000fea000f8e96be */
[----:B------:R-:W-:Y:S04]  /*9ea0*/  IMAD.WIDE.U32 R142, R142, -0x2daee0ad, RZ ;  /* 0xd2511f538e8e7825 */ /* 0x000fe800078e00ff */
[----:B------:R-:W-:Y:S01]  /*9eb0*/  MUFU.EX2 R146, R5 ;  /* 0x0000000500927308 */ /* 0x000fe20000000800 */
[----:B------:R-:W-:Y:S09]  /*9ec0*/  LOP3.LUT R2, R143, UR13, R198, 0x96, !PT ;  /* 0x0000000d8f027c12 */ /* 0x000ff2000f8e96c6 */
[----:B------:R-:W-:Y:S01]  /*9ed0*/  MUFU.EX2 R152, R152 ;  /* 0x0000009800987308 */ /* 0x000fe20000000800 */
[----:B------:R-:W-:Y:S02]  /*9ee0*/  IMAD.WIDE.U32 R174, R2, -0x326172a9, RZ ;  /* 0xcd9e8d5702ae7825 */ /* 0x000fe400078e00ff */
[----:B------:R-:W1:Y:S03]  /*9ef0*/  SHFL.BFLY PT, R2, R141, 0x1, 0x1f ;  /* 0x0c201f008d027f89 */ /* 0x000e6600000e0000 */
[----:B------:R-:W-:Y:S05]  /*9f00*/  LOP3.LUT R184, R175, UR12, R154, 0x96, !PT ;  /* 0x0000000cafb87c12 */ /* 0x000fea000f8e969a */
[----:B------:R-:W-:Y:S01]  /*9f10*/  IMAD.WIDE.U32 R184, R184, -0x2daee0ad, RZ ;  /* 0xd2511f53b8b87825 */ /* 0x000fe200078e00ff */
[----:B----4-:R-:W-:Y:S02]  /*9f20*/  LOP3.LUT R162, R189, UR15, R172, 0x96, !PT ;  /* 0x0000000fbda27c12 */ /* 0x010fe4000f8e96ac */
[----:B------:R-:W-:Y:S03]  /*9f30*/  LOP3.LUT R0, R157, UR13, R188, 0x96, !PT ;  /* 0x0000000d9d007c12 */ /* 0x000fe6000f8e96bc */
[----:B------:R-:W-:Y:S01]  /*9f40*/  IMAD.WIDE.U32 R162, R162, -0x326172a9, RZ ;  /* 0xcd9e8d57a2a27825 */ /* 0x000fe200078e00ff */
[----:B-1----:R-:W-:Y:S03]  /*9f50*/  FMNMX.FTZ R2, R141, R2, !PT ;  /* 0x000000028d027209 */ /* 0x002fe60007810000 */
[----:B------:R-:W-:Y:S01]  /*9f60*/  IMAD.WIDE.U32 R180, R0, -0x326172a9, RZ ;  /* 0xcd9e8d5700b47825 */ /* 0x000fe200078e00ff */
[----:B------:R-:W-:Y:S02]  /*9f70*/  LOP3.LUT R178, R163, UR14, R182, 0x96, !PT ;  /* 0x0000000ea3b27c12 */ /* 0x000fe4000f8e96b6 */
[C---:B------:R-:W-:Y:S01]  /*9f80*/  FSETP.NEU.FTZ.AND P1, PT, R2.reuse, -INF , PT ;  /* 0xff8000000200780b */ /* 0x040fe20003f3d000 */
[----:B------:R-:W-:Y:S01]  /*9f90*/  FMUL.FTZ R159, R2, UR4 ;  /* 0x00000004029f7c20 */ /* 0x000fe20008410000 */
[----:B------:R-:W-:Y:S01]  /*9fa0*/  LOP3.LUT R0, R181, UR12, R162, 0x96, !PT ;  /* 0x0000000cb5007c12 */ /* 0x000fe2000f8e96a2 */
[----:B------:R-:W-:Y:S01]  /*9fb0*/  IMAD.WIDE.U32 R178, R178, -0x2daee0ad, RZ ;  /* 0xd2511f53b2b27825 */ /* 0x000fe200078e00ff */
[----:B------:R-:W-:Y:S02]  /*9fc0*/  LOP3.LUT R182, R155, UR14, R182, 0x96, !PT ;  /* 0x0000000e9bb67c12 */ /* 0x000fe4000f8e96b6 */
[----:B------:R-:W-:Y:S01]  /*9fd0*/  FSEL R159, R159, RZ, P1 ;  /* 0x000000ff9f9f7208 */ /* 0x000fe20000800000 */
[----:B------:R-:W-:Y:S01]  /*9fe0*/  IMAD.WIDE.U32 R176, R0, -0x2daee0ad, RZ ;  /* 0xd2511f5300b07825 */ /* 0x000fe200078e00ff */
[----:B------:R-:W-:Y:S03]  /*9ff0*/  LOP3.LUT R156, R179, UR11, R156, 0x96, !PT ;  /* 0x0000000bb39c7c12 */ /* 0x000fe6000f8e969c */
[----:B------:R-:W-:Y:S01]  /*a000*/  FADD.FTZ R0, -R132, R137 ;  /* 0x0000008984007221 */ /* 0x000fe20000010100 */
[--C-:B------:R-:W-:Y:S01]  /*a010*/  FFMA.FTZ R200, R29, UR4, -R159.reuse ;  /* 0x000000041dc87c23 */ /* 0x100fe2000801089f */
[----:B------:R-:W-:Y:S01]  /*a020*/  LOP3.LUT R178, R177, UR9, R178, 0x96, !PT ;  /* 0x00000009b1b27c12 */ /* 0x000fe2000f8e96b2 */
[----:B------:R-:W-:Y:S04]  /*a030*/  IMAD.WIDE.U32 R156, R156, -0x326172a9, RZ ;  /* 0xcd9e8d579c9c7825 */ /* 0x000fe800078e00ff */
[--C-:B------:R-:W-:Y:S01]  /*a040*/  FFMA.FTZ R6, R40, UR4, -R159.reuse ;  /* 0x0000000428067c23 */ /* 0x100fe2000801089f */
[--C-:B------:R-:W-:Y:S01]  /*a050*/  FFMA.FTZ R9, R9, UR4, -R159.reuse ;  /* 0x0000000409097c23 */ /* 0x100fe2000801089f */
[----:B------:R-:W-:Y:S01]  /*a060*/  IMAD.MOV.U32 R40, RZ, RZ, R34 ;  /* 0x000000ffff287224 */ /* 0x000fe200078e0022 */
[----:B------:R-:W-:Y:S01]  /*a070*/  LOP3.LUT R180, R157, UR10, R180, 0x96, !PT ;  /* 0x0000000a9db47c12 */ /* 0x000fe2000f8e96b4 */
[----:B------:R-:W-:Y:S04]  /*a080*/  IMAD.WIDE.U32 R178, R178, -0x326172a9, RZ ;  /* 0xcd9e8d57b2b27825 */ /* 0x000fe800078e00ff */
[----:B------:R-:W-:Y:S01]  /*a090*/  FMUL.FTZ R137, R0, UR4 ;  /* 0x0000000400897c20 */ /* 0x000fe20008410000 */
[----:B------:R-:W-:Y:S01]  /*a0a0*/  MUFU.EX2 R206, R9 ;  /* 0x0000000900ce7308 */ /* 0x000fe20000000800 */
[----:B------:R-:W-:Y:S01]  /*a0b0*/  FADD.FTZ R0, -R3, R134 ;  /* 0x0000008603007221 */ /* 0x000fe20000010100 */
[----:B------:R-:W-:Y:S01]  /*a0c0*/  IMAD.WIDE.U32 R180, R180, -0x2daee0ad, RZ ;  /* 0xd2511f53b4b47825 */ /* 0x000fe200078e00ff */
[----:B------:R-:W-:Y:S03]  /*a0d0*/  LOP3.LUT R156, R179, UR8, R156, 0x96, !PT ;  /* 0x00000008b39c7c12 */ /* 0x000fe6000f8e969c */
[--C-:B------:R-:W-:Y:S01]  /*a0e0*/  FFMA.FTZ R12, R12, UR4, -R159.reuse ;  /* 0x000000040c0c7c23 */ /* 0x100fe2000801089f */
[----:B------:R-:W-:Y:S01]  /*a0f0*/  FFMA.FTZ R157, R64, UR4, -R150 ;  /* 0x00000004409d7c23 */ /* 0x000fe20008010896 */
[----:B------:R-:W-:Y:S01]  /*a100*/  LOP3.LUT R176, R181, UR5, R176, 0x96, !PT ;  /* 0x00000005b5b07c12 */ /* 0x000fe2000f8e96b0 */
[----:B------:R-:W-:Y:S01]  /*a110*/  FMUL.FTZ R136, R0, UR4 ;  /* 0x0000000400887c20 */ /* 0x000fe20008410000 */
[----:B------:R-:W-:Y:S01]  /*a120*/  FMNMX.FTZ R0, R140, R139, !PT ;  /* 0x0000008b8c007209 */ /* 0x000fe20007810000 */
[----:B------:R-:W-:Y:S01]  /*a130*/  FFMA.FTZ R140, R52, UR4, -R150 ;  /* 0x00000004348c7c23 */ /* 0x000fe20008010896 */
[--C-:B------:R-:W-:Y:S01]  /*a140*/  FFMA.FTZ R22, R41, UR4, -R159.reuse ;  /* 0x0000000429167c23 */ /* 0x100fe2000801089f */
[----:B------:R-:W-:Y:S01]  /*a150*/  IMAD.WIDE.U32 R176, R176, -0x326172a9, RZ ;  /* 0xcd9e8d57b0b07825 */ /* 0x000fe200078e00ff */
[----:B------:R-:W-:Y:S01]  /*a160*/  FSETP.NEU.FTZ.AND P0, PT, R0, -INF , PT ;  /* 0xff8000000000780b */ /* 0x000fe20003f1d000 */
[----:B------:R-:W1:Y:S02]  /*a170*/  MUFU.EX2 R136, R136 ;  /* 0x0000008800887308 */ /* 0x000e640000000800 */
[--C-:B------:R-:W-:Y:S01]  /*a180*/  FFMA.FTZ R167, R8, UR4, -R159.reuse ;  /* 0x0000000408a77c23 */ /* 0x100fe2000801089f */
[----:B------:R-:W-:Y:S01]  /*a190*/  IMAD.MOV.U32 R41, RZ, RZ, R6 ;  /* 0x000000ffff297224 */ /* 0x000fe200078e0006 */
[C-C-:B------:R-:W-:Y:S01]  /*a1a0*/  LOP3.LUT R138, R177.reuse, UR18, R178.reuse, 0x96, !PT ;  /* 0x00000012b18a7c12 */ /* 0x140fe2000f8e96b2 */
[----:B------:R-:W-:Y:S01]  /*a1b0*/  FFMA.FTZ R23, R24, UR4, -R159 ;  /* 0x0000000418177c23 */ /* 0x000fe2000801089f */
[----:B------:R-:W-:Y:S01]  /*a1c0*/  LOP3.LUT R178, R177, UR18, R178, 0x96, !PT ;  /* 0x00000012b1b27c12 */ /* 0x000fe2000f8e96b2 */
[----:B------:R-:W-:Y:S01]  /*a1d0*/  FFMA.FTZ R179, R37, UR4, -R150 ;  /* 0x0000000425b37c23 */ /* 0x000fe20008010896 */
[C---:B------:R-:W-:Y:S02]  /*a1e0*/  LOP3.LUT R134, R138.reuse, 0xff, RZ, 0xc0, !PT ;  /* 0x000000ff8a867812 */ /* 0x040fe400078ec0ff */
[----:B------:R-:W-:Y:S01]  /*a1f0*/  MUFU.EX2 R167, R167 ;  /* 0x000000a700a77308 */ /* 0x000fe20000000800 */
[--C-:B------:R-:W-:Y:S01]  /*a200*/  SHF.R.U32.HI R141, RZ, 0x18, R138.reuse ;  /* 0x00000018ff8d7819 */ /* 0x100fe2000001168a */
[----:B------:R-:W-:Y:S01]  /*a210*/  IMAD.MOV.U32 R37, RZ, RZ, R161 ;  /* 0x000000ffff257224 */ /* 0x000fe200078e00a1 */
[----:B------:R-:W-:Y:S01]  /*a220*/  LOP3.LUT R139, R138, 0xffff, RZ, 0xc0, !PT ;  /* 0x0000ffff8a8b7812 */ /* 0x000fe200078ec0ff */
[----:B------:R-:W-:Y:S01]  /*a230*/  FFMA.FTZ R161, R60, UR4, -R159 ;  /* 0x000000043ca17c23 */ /* 0x000fe2000801089f */
[----:B------:R-:W-:Y:S01]  /*a240*/  SHF.R.U32.HI R138, RZ, 0x10, R138 ;  /* 0x00000010ff8a7819 */ /* 0x000fe2000001168a */
[----:B------:R-:W-:Y:S01]  /*a250*/  FFMA.FTZ R8, R35, UR4, -R158 ;  /* 0x0000000423087c23 */ /* 0x000fe2000801089e */
[----:B------:R-:W-:Y:S03]  /*a260*/  ISETP.LE.U32.AND P6, PT, R134, UR19, PT ;  /* 0x0000001386007c0c */ /* 0x000fe6000bfc3070 */
[----:B------:R-:W-:Y:S01]  /*a270*/  MUFU.EX2 R179, R179 ;  /* 0x000000b300b37308 */ /* 0x000fe20000000800 */
[----:B------:R-:W-:Y:S01]  /*a280*/  LOP3.LUT R138, R138, 0xff, RZ, 0xc0, !PT ;  /* 0x000000ff8a8a7812 */ /* 0x000fe200078ec0ff */
[C---:B-1----:R-:W-:Y:S01]  /*a290*/  FMUL.FTZ R6, R136.reuse, R94 ;  /* 0x0000005e88067220 */ /* 0x042fe20000410000 */
[----:B------:R-:W-:Y:S01]  /*a2a0*/  SHF.R.U32.HI R139, RZ, 0x8, R139 ;  /* 0x00000008ff8b7819 */ /* 0x000fe2000001168b */
[----:B------:R-:W-:Y:S01]  /*a2b0*/  FMUL.FTZ R18, R136, R106 ;  /* 0x0000006a88127220 */ /* 0x000fe20000410000 */
[----:B------:R-:W-:Y:S01]  /*a2c0*/  ISETP.LE.U32.AND P5, PT, R138, UR19, PT ;  /* 0x000000138a007c0c */ /* 0x000fe2000bfa3070 */
[----:B------:R-:W-:Y:S01]  /*a2d0*/  FMUL.FTZ R138, R0, UR4 ;  /* 0x00000004008a7c20 */ /* 0x000fe20008410000 */
[----:B------:R-:W-:Y:S01]  /*a2e0*/  LOP3.LUT R139, R139, 0xffff, RZ, 0xc0, !PT ;  /* 0x0000ffff8b8b7812 */ /* 0x000fe200078ec0ff */
[C---:B------:R-:W-:Y:S01]  /*a2f0*/  FMUL.FTZ R19, R136.reuse, R107 ;  /* 0x0000006b88137220 */ /* 0x040fe20000410000 */
[----:B------:R-:W-:Y:S01]  /*a300*/  ISETP.LE.U32.AND P4, PT, R141, UR19, PT ;  /* 0x000000138d007c0c */ /* 0x000fe2000bf83070 */
[----:B------:R-:W-:Y:S01]  /*a310*/  FMUL.FTZ R34, R136, R114 ;  /* 0x0000007288227220 */ /* 0x000fe20000410000 */
[----:B------:R-:W-:Y:S01]  /*a320*/  FSEL R138, R138, RZ, P0 ;  /* 0x000000ff8a8a7208 */ /* 0x000fe20000000000 */
[----:B------:R-:W-:Y:S01]  /*a330*/  FADD.FTZ R133, -R2, R133 ;  /* 0x0000008502857221 */ /* 0x000fe20000010100 */
[----:B------:R-:W-:Y:S01]  /*a340*/  ISETP.LE.U32.AND P3, PT, R139, UR19, PT ;  /* 0x000000138b007c0c */ /* 0x000fe2000bf63070 */
[----:B------:R-:W1:Y:S01]  /*a350*/  MUFU.EX2 R137, R137 ;  /* 0x0000008900897308 */ /* 0x000e620000000800 */
[----:B------:R-:W-:Y:S04]  /*a360*/  IMAD.WIDE.U32 R182, R182, -0x2daee0ad, RZ ;  /* 0xd2511f53b6b67825 */ /* 0x000fe800078e00ff */
[--C-:B------:R-:W-:Y:S01]  /*a370*/  FFMA.FTZ R11, R11, UR4, -R138.reuse ;  /* 0x000000040b0b7c23 */ /* 0x100fe2000801088a */
[--C-:B------:R-:W-:Y:S01]  /*a380*/  FFMA.FTZ R201, R30, UR4, -R138.reuse ;  /* 0x000000041ec97c23 */ /* 0x100fe2000801088a */
[----:B------:R-:W-:Y:S01]  /*a390*/  FFMA.FTZ R195, R31, UR4, -R138 ;  /* 0x000000041fc37c23 */ /* 0x000fe2000801088a */
[----:B------:R-:W-:Y:S01]  /*a3a0*/  LOP3.LUT R142, R183, UR11, R142, 0x96, !PT ;  /* 0x0000000bb78e7c12 */ /* 0x000fe2000f8e968e */
[----:B------:R-:W-:Y:S01]  /*a3b0*/  FMUL.FTZ R134, R133, UR4 ;  /* 0x0000000485867c20 */ /* 0x000fe20008410000 */
[----:B------:R-:W-:Y:S01]  /*a3c0*/  LOP3.LUT R182, R185, UR9, R182, 0x96, !PT ;  /* 0x00000009b9b67c12 */ /* 0x000fe2000f8e96b6 */
[----:B------:R-:W2:Y:S01]  /*a3d0*/  MUFU.EX2 R7, R11 ;  /* 0x0000000b00077308 */ /* 0x000ea20000000800 */
[----:B------:R-:W-:Y:S01]  /*a3e0*/  FADD.FTZ R133, -R0, R135 ;  /* 0x0000008700857221 */ /* 0x000fe20000010100 */
[----:B------:R-:W-:Y:S04]  /*a3f0*/  IMAD.WIDE.U32 R142, R142, -0x326172a9, RZ ;  /* 0xcd9e8d578e8e7825 */ /* 0x000fe800078e00ff */
[--C-:B------:R-:W-:Y:S01]  /*a400*/  FFMA.FTZ R139, R62, UR4, -R138.reuse ;  /* 0x000000043e8b7c23 */ /* 0x100fe2000801088a */
[----:B------:R-:W-:Y:S01]  /*a410*/  FFMA.FTZ R170, R10, UR4, -R138 ;  /* 0x000000040aaa7c23 */ /* 0x000fe2000801088a */
[----:B------:R-:W-:Y:S01]  /*a420*/  FFMA.FTZ R10, R13, UR4, -R159 ;  /* 0x000000040d0a7c23 */ /* 0x000fe2000801089f */
[----:B------:R-:W-:Y:S01]  /*a430*/  LOP3.LUT R174, R143, UR10, R174, 0x96, !PT ;  /* 0x0000000a8fae7c12 */ /* 0x000fe2000f8e96ae */
[----:B------:R-:W3:Y:S01]  /*a440*/  MUFU.EX2 R134, R134 ;  /* 0x0000008600867308 */ /* 0x000ee20000000800 */
[----:B-1----:R-:W-:Y:S01]  /*a450*/  FMUL.FTZ R17, R137, R105 ;  /* 0x0000006989117220 */ /* 0x002fe20000410000 */
[----:B------:R-:W-:Y:S02]  /*a460*/  IMAD.MOV.U32 R105, RZ, RZ, R40 ;  /* 0x000000ffff697224 */ /* 0x000fe400078e0028 */
[----:B------:R-:W-:Y:S01]  /*a470*/  FMUL.FTZ R135, R133, UR4 ;  /* 0x0000000485877c20 */ /* 0x000fe20008410000 */
[----:B------:R-:W-:Y:S04]  /*a480*/  IMAD.WIDE.U32 R174, R174, -0x2daee0ad, RZ ;  /* 0xd2511f53aeae7825 */ /* 0x000fe800078e00ff */
[--C-:B------:R-:W-:Y:S01]  /*a490*/  FFMA.FTZ R13, R15, UR4, -R138.reuse ;  /* 0x000000040f0d7c23 */ /* 0x100fe2000801088a */
[----:B------:R-:W-:Y:S01]  /*a4a0*/  FFMA.FTZ R24, R26, UR4, -R138 ;  /* 0x000000041a187c23 */ /* 0x000fe2000801088a */
[----:B------:R1:W4:Y:S01]  /*a4b0*/  MUFU.EX2 R133, R135 ;  /* 0x0000008700857308 */ /* 0x0003220000000800 */
[----:B------:R-:W-:Y:S01]  /*a4c0*/  LOP3.LUT R184, R175, UR5, R184, 0x96, !PT ;  /* 0x00000005afb87c12 */ /* 0x000fe2000f8e96b8 */
[----:B--2---:R-:W-:Y:S02]  /*a4d0*/  IMAD.MOV.U32 R30, RZ, RZ, R7 ;  /* 0x000000ffff1e7224 */ /* 0x004fe400078e0007 */
[----:B------:R-:W-:Y:S01]  /*a4e0*/  FFMA.FTZ R5, R28, UR4, -R159 ;  /* 0x000000041c057c23 */ /* 0x000fe2000801089f */
[----:B------:R-:W2:Y:S01]  /*a4f0*/  LDL.LU R7, [R1+0xe4] ;  /* 0x0000e40001077983 */ /* 0x000ea20000300800 */
[----:B------:R-:W-:Y:S04]  /*a500*/  IMAD.WIDE.U32 R182, R182, -0x326172a9, RZ ;  /* 0xcd9e8d57b6b67825 */ /* 0x000fe800078e00ff */
[----:B------:R-:W-:Y:S01]  /*a510*/  FFMA.FTZ R43, R43, UR4, -R138 ;  /* 0x000000042b2b7c23 */ /* 0x000fe2000801088a */
[----:B------:R-:W2:Y:S01]  /*a520*/  LDL.LU R31, [R1+0xe0] ;  /* 0x0000e000011f7983 */ /* 0x000ea20000300800 */
[----:B---3--:R-:W-:Y:S01]  /*a530*/  FMUL.FTZ R40, R134, R84 ;  /* 0x0000005486287220 */ /* 0x008fe20000410000 */
[----:B------:R-:W-:Y:S01]  /*a540*/  LOP3.LUT R147, R183, UR8, R142, 0x96, !PT ;  /* 0x00000008b7937c12 */ /* 0x000fe2000f8e968e */
[----:B------:R-:W-:Y:S01]  /*a550*/  IMAD.WIDE.U32 R184, R184, -0x326172a9, RZ ;  /* 0xcd9e8d57b8b87825 */ /* 0x000fe200078e00ff */
[----:B------:R-:W3:Y:S01]  /*a560*/  LDL.LU R94, [R1+0xdc] ;  /* 0x0000dc00015e7983 */ /* 0x000ee20000300800 */
[----:B------:R-:W4:Y:S02]  /*a570*/  MUFU.EX2 R170, R170 ;  /* 0x000000aa00aa7308 */ /* 0x000f240000000800 */
[----:B------:R-:W-:Y:S01]  /*a580*/  FFMA.FTZ R29, R42, UR4, -R138 ;  /* 0x000000042a1d7c23 */ /* 0x000fe2000801088a */
[----:B------:R-:W-:Y:S01]  /*a590*/  IMAD.MOV.U32 R15, RZ, RZ, R5 ;  /* 0x000000ffff0f7224 */ /* 0x000fe200078e0005 */
[C-C-:B------:R-:W-:Y:S01]  /*a5a0*/  LOP3.LUT R144, R185.reuse, UR18, R182.reuse, 0x96, !PT ;  /* 0x00000012b9907c12 */ /* 0x140fe2000f8e96b6 */
[----:B------:R-:W3:Y:S01]  /*a5b0*/  LDL.LU R84, [R1+0xd8] ;  /* 0x0000d80001547983 */ /* 0x000ee20000300800 */
[----:B------:R-:W-:Y:S01]  /*a5c0*/  LOP3.LUT R182, R185, UR18, R182, 0x96, !PT ;  /* 0x00000012b9b67c12 */ /* 0x000fe2000f8e96b6 */
[----:B------:R-:W-:Y:S01]  /*a5d0*/  FFMA.FTZ R183, R36, UR4, -R150 ;  /* 0x0000000424b77c23 */ /* 0x000fe20008010896 */
[----:B------:R-:W-:Y:S02]  /*a5e0*/  IMAD.MOV.U32 R36, RZ, RZ, R160 ;  /* 0x000000ffff247224 */ /* 0x000fe400078e00a0 */
[--C-:B------:R-:W-:Y:S01]  /*a5f0*/  FFMA.FTZ R145, R56, UR4, -R159.reuse ;  /* 0x0000000438917c23 */ /* 0x100fe2000801089f */
[----:B------:R-:W-:Y:S02]  /*a600*/  IMAD.MOV.U32 R9, RZ, RZ, R144 ;  /* 0x000000ffff097224 */ /* 0x000fe400078e0090 */
[----:B------:R-:W-:Y:S01]  /*a610*/  FFMA.FTZ R56, R27, UR4, -R138 ;  /* 0x000000041b387c23 */ /* 0x000fe2000801088a */
[C---:B------:R-:W-:Y:S01]  /*a620*/  FMUL.FTZ R5, R137.reuse, R93 ;  /* 0x0000005d89057220 */ /* 0x040fe20000410000 */
[C---:B------:R-:W-:Y:S01]  /*a630*/  FMUL.FTZ R16, R137.reuse, R104 ;  /* 0x0000006889107220 */ /* 0x040fe20000410000 */
[----:B------:R-:W-:Y:S01]  /*a640*/  FMUL.FTZ R32, R137, R112 ;  /* 0x0000007089207220 */ /* 0x000fe20000410000 */
[----:B------:R-:W-:Y:S01]  /*a650*/  LOP3.LUT R4, R9, 0xff, RZ, 0xc0, !PT ;  /* 0x000000ff09047812 */ /* 0x000fe200078ec0ff */
[C---:B------:R-:W-:Y:S01]  /*a660*/  FMUL.FTZ R48, R137.reuse, R120 ;  /* 0x0000007889307220 */ /* 0x040fe20000410000 */
[C---:B------:R-:W-:Y:S01]  /*a670*/  FMUL.FTZ R52, R137.reuse, R124 ;  /* 0x0000007c89347220 */ /* 0x040fe20000410000 */
[C---:B------:R-:W-:Y:S01]  /*a680*/  FMUL.FTZ R64, R137.reuse, R128 ;  /* 0x0000008089407220 */ /* 0x040fe20000410000 */
[----:B------:R-:W-:Y:S01]  /*a690*/  ISETP.LE.U32.AND P0, PT, R4, UR19, PT ;  /* 0x0000001304007c0c */ /* 0x000fe2000bf03070 */
[----:B------:R-:W-:Y:S01]  /*a6a0*/  FMUL.FTZ R4, R137, R92 ;  /* 0x0000005c89047220 */ /* 0x000fe20000410000 */
[----:B------:R-:W-:Y:S01]  /*a6b0*/  FFMA.FTZ R144, R57, UR4, -R159 ;  /* 0x0000000439907c23 */ /* 0x000fe2000801089f */
[----:B------:R4:W-:Y:S01]  /*a6c0*/  MUFU.EX2 R92, R12 ;  /* 0x0000000c005c7308 */ /* 0x0009e20000000800 */
[----:B------:R-:W-:Y:S02]  /*a6d0*/  IMAD.MOV.U32 R57, RZ, RZ, R23 ;  /* 0x000000ffff397224 */ /* 0x000fe400078e0017 */
[----:B------:R-:W-:Y:S01]  /*a6e0*/  FFMA.FTZ R143, R49, UR4, -R150 ;  /* 0x00000004318f7c23 */ /* 0x000fe20008010896 */
[----:B------:R-:W-:Y:S02]  /*a6f0*/  IMAD.MOV.U32 R60, RZ, RZ, R22 ;  /* 0x000000ffff3c7224 */ /* 0x000fe400078e0016 */
[----:B-1----:R-:W-:Y:S01]  /*a700*/  FFMA.FTZ R135, R53, UR4, -R150 ;  /* 0x0000000435877c23 */ /* 0x002fe20008010896 */
[----:B------:R-:W-:Y:S02]  /*a710*/  IMAD.MOV.U32 R35, RZ, RZ, R146 ;  /* 0x000000ffff237224 */ /* 0x000fe400078e0092 */
[--C-:B------:R-:W-:Y:S01]  /*a720*/  FFMA.FTZ R25, R25, UR4, -R159.reuse ;  /* 0x0000000419197c23 */ /* 0x100fe2000801089f */
[----:B------:R-:W-:Y:S02]  /*a730*/  IMAD.MOV.U32 R22, RZ, RZ, R20 ;  /* 0x000000ffff167224 */ /* 0x000fe400078e0014 */
[----:B------:R-:W-:Y:S01]  /*a740*/  FFMA.FTZ R173, R44, UR4, -R159 ;  /* 0x000000042cad7c23 */ /* 0x000fe2000801089f */
[----:B------:R-:W-:Y:S02]  /*a750*/  IMAD.MOV.U32 R23, RZ, RZ, R21 ;  /* 0x000000ffff177224 */ /* 0x000fe400078e0015 */
[--C-:B------:R-:W-:Y:S01]  /*a760*/  FFMA.FTZ R172, R45, UR4, -R159.reuse ;  /* 0x000000042dac7c23 */ /* 0x100fe2000801089f */
[----:B------:R-:W-:Y:S01]  /*a770*/  FFMA.FTZ R150, R65, UR4, -R150 ;  /* 0x0000000441967c23 */ /* 0x000fe20008010896 */
[----:B------:R-:W-:Y:S01]  /*a780*/  FFMA.FTZ R159, R61, UR4, -R159 ;  /* 0x000000043d9f7c23 */ /* 0x000fe2000801089f */
[----:B------:R-:W-:Y:S02]  /*a790*/  IMAD.MOV.U32 R26, RZ, RZ, R36 ;  /* 0x000000ffff1a7224 */ /* 0x000fe400078e0024 */
[C---:B------:R-:W-:Y:S01]  /*a7a0*/  FMUL.FTZ R20, R137.reuse, R108 ;  /* 0x0000006c89147220 */ /* 0x040fe20000410000 */
[----:B------:R-:W-:Y:S02]  /*a7b0*/  IMAD.MOV.U32 R27, RZ, RZ, R37 ;  /* 0x000000ffff1b7224 */ /* 0x000fe400078e0025 */
[C---:B------:R-:W-:Y:S01]  /*a7c0*/  FMUL.FTZ R21, R137.reuse, R109 ;  /* 0x0000006d89157220 */ /* 0x040fe20000410000 */
[----:B------:R-:W-:Y:S02]  /*a7d0*/  IMAD.MOV.U32 R11, RZ, RZ, R33 ;  /* 0x000000ffff0b7224 */ /* 0x000fe400078e0021 */
[C---:B------:R-:W-:Y:S01]  /*a7e0*/  FMUL.FTZ R33, R137.reuse, R113 ;  /* 0x0000007189217220 */ /* 0x040fe20000410000 */
[C---:B------:R-:W-:Y:S01]  /*a7f0*/  FMUL.FTZ R36, R137.reuse, R116 ;  /* 0x0000007489247220 */ /* 0x040fe20000410000 */
[C---:B------:R-:W-:Y:S01]  /*a800*/  FMUL.FTZ R37, R137.reuse, R117 ;  /* 0x0000007589257220 */ /* 0x040fe20000410000 */
[C---:B------:R-:W-:Y:S01]  /*a810*/  FMUL.FTZ R49, R137.reuse, R121 ;  /* 0x0000007989317220 */ /* 0x040fe20000410000 */
[C---:B------:R-:W-:Y:S01]  /*a820*/  FMUL.FTZ R53, R137.reuse, R125 ;  /* 0x0000007d89357220 */ /* 0x040fe20000410000 */
[----:B------:R-:W-:Y:S01]  /*a830*/  FMUL.FTZ R65, R137, R129 ;  /* 0x0000008189417220 */ /* 0x000fe20000410000 */
[----:B------:R-:W-:Y:S02]  /*a840*/  IMAD.MOV.U32 R44, RZ, RZ, R22 ;  /* 0x000000ffff2c7224 */ /* 0x000fe400078e0016 */
[--C-:B------:R-:W-:Y:S01]  /*a850*/  FFMA.FTZ R142, R54, UR4, -R158.reuse ;  /* 0x00000004368e7c23 */ /* 0x100fe2000801089e */
[--C-:B------:R-:W-:Y:S01]  /*a860*/  FFMA.FTZ R141, R55, UR4, -R158.reuse ;  /* 0x00000004378d7c23 */ /* 0x100fe2000801089e */
[--C-:B------:R-:W-:Y:S01]  /*a870*/  FFMA.FTZ R160, R66, UR4, -R158.reuse ;  /* 0x0000000442a07c23 */ /* 0x100fe2000801089e */
[----:B------:R-:W-:Y:S02]  /*a880*/  IMAD.MOV.U32 R61, RZ, RZ, R153 ;  /* 0x000000ffff3d7224 */ /* 0x000fe400078e0099 */
[----:B------:R-:W-:Y:S01]  /*a890*/  FFMA.FTZ R158, R67, UR4, -R158 ;  /* 0x00000004439e7c23 */ /* 0x000fe2000801089e */
[----:B------:R-:W-:Y:S02]  /*a8a0*/  IMAD.MOV.U32 R28, RZ, RZ, R35 ;  /* 0x000000ffff1c7224 */ /* 0x000fe400078e0023 */
[--C-:B------:R-:W-:Y:S01]  /*a8b0*/  FFMA.FTZ R14, R14, UR4, -R138.reuse ;  /* 0x000000040e0e7c23 */ /* 0x100fe2000801088a */
[----:B------:R-:W-:Y:S02]  /*a8c0*/  IMAD.MOV.U32 R45, RZ, RZ, R23 ;  /* 0x000000ffff2d7224 */ /* 0x000fe400078e0017 */
[--C-:B------:R-:W-:Y:S01]  /*a8d0*/  FFMA.FTZ R181, R46, UR4, -R138.reuse ;  /* 0x000000042eb57c23 */ /* 0x100fe2000801088a */
[--C-:B------:R-:W-:Y:S01]  /*a8e0*/  FFMA.FTZ R175, R47, UR4, -R138.reuse ;  /* 0x000000042faf7c23 */ /* 0x100fe2000801088a */
[--C-:B------:R-:W-:Y:S01]  /*a8f0*/  FFMA.FTZ R153, R58, UR4, -R138.reuse ;  /* 0x000000043a997c23 */ /* 0x100fe2000801088a */
[--C-:B------:R-:W-:Y:S01]  /*a900*/  FFMA.FTZ R146, R59, UR4, -R138.reuse ;  /* 0x000000043b927c23 */ /* 0x100fe2000801088a */
        /* <DEDUP_REMOVED lines=12> */
[----:B------:R-:W-:Y:S01]  /*a9d0*/  FFMA.FTZ R138, R63, UR4, -R138 ;  /* 0x000000043f8a7c23 */ /* 0x000fe2000801088a */
[----:B------:R-:W-:Y:S02]  /*a9e0*/  IMAD.MOV.U32 R104, RZ, RZ, R43 ;  /* 0x000000ffff687224 */ /* 0x000fe400078e002b */
[C---:B----4-:R-:W-:Y:S01]  /*a9f0*/  FMUL.FTZ R12, R134.reuse, R72 ;  /* 0x00000048860c7220 */ /* 0x050fe20000410000 */
[----:B------:R-:W-:Y:S01]  /*aa00*/  F2FP.BF16.F32.PACK_AB R72, R207, R165 ;  /* 0x000000a5cf48723e */ /* 0x000fe200000010ff */
[----:B------:R-:W-:Y:S02]  /*aa10*/  IMAD.MOV.U32 R116, RZ, RZ, R57 ;  /* 0x000000ffff747224 */ /* 0x000fe400078e0039 */
[----:B------:R-:W-:Y:S01]  /*aa20*/  FMUL.FTZ R57, R134, R97 ;  /* 0x0000006186397220 */ /* 0x000fe20000410000 */
[----:B------:R-:W-:Y:S01]  /*aa30*/  PRMT R97, R110, 0x7632, R97 ;  /* 0x000076326e617816 */ /* 0x000fe20000000061 */
        /* <DEDUP_REMOVED lines=23> */
[----:B------:R-:W-:Y:S01]  /*abb0*/  FMUL.FTZ R9, R134, R69 ;  /* 0x0000004586097220 */ /* 0x000fe20000410000 */
[----:B------:R-:W-:Y:S02]  /*abc0*/  IMAD.MOV.U32 R68, RZ, RZ, R46 ;  /* 0x000000ffff447224 */ /* 0x000fe400078e002e */
[C---:B------:R-:W-:Y:S01]  /*abd0*/  FMUL.FTZ R46, R133.reuse, R90 ;  /* 0x0000005a852e7220 */ /* 0x040fe20000410000 */
[----:B------:R-:W-:Y:S01]  /*abe0*/  IMAD.MOV.U32 R126, RZ, RZ, R117 ;  /* 0x000000ffff7e7224 */ /* 0x000fe200078e0075 */
[----:B------:R-:W1:Y:S01]  /*abf0*/  LDC R73, c[0x0][0x2d8] ;  /* 0x0000b600ff497b82 */ /* 0x000e620000000800 */
[----:B------:R-:W-:Y:S01]  /*ac00*/  IMAD.MOV.U32 R124, RZ, RZ, R108 ;  /* 0x000000ffff7c7224 */ /* 0x000fe200078e006c */
[----:B------:R-:W-:Y:S01]  /*ac10*/  MUFU.EX2 R181, R181 ;  /* 0x000000b500b57308 */ /* 0x000fe20000000800 */
[----:B------:R-:W-:Y:S02]  /*ac20*/  IMAD.MOV.U32 R128, RZ, RZ, R113 ;  /* 0x000000ffff807224 */ /* 0x000fe400078e0071 */
[----:B------:R-:W-:Y:S02]  /*ac30*/  IMAD.MOV.U32 R125, RZ, RZ, R109 ;  /* 0x000000ffff7d7224 */ /* 0x000fe400078e006d */
        /* <DEDUP_REMOVED lines=14> */
[----:B------:R-:W-:Y:S01]  /*ad20*/  F2FP.BF16.F32.PACK_AB R91, R202, R205 ;  /* 0x000000cdca5b723e */ /* 0x000fe200000010ff */
[----:B------:R-:W-:Y:S02]  /*ad30*/  IMAD.MOV.U32 R109, RZ, RZ, R42 ;  /* 0x000000ffff6d7224 */ /* 0x000fe400078e002a */
[----:B------:R-:W-:Y:S01]  /*ad40*/  FMUL.FTZ R42, R133, R86 ;  /* 0x00000056852a7220 */ /* 0x000fe20000410000 */
[----:B------:R-:W-:Y:S01]  /*ad50*/  IMAD.MOV.U32 R122, RZ, RZ, R30 ;  /* 0x000000ffff7a7224 */ /* 0x000fe200078e001e */
[----:B------:R-:W-:Y:S01]  /*ad60*/  PRMT R90, R91, 0x7632, R90 ;  /* 0x000076325b5a7816 */ /* 0x000fe2000000005a */
[----:B------:R-:W-:Y:S02]  /*ad70*/  IMAD.MOV.U32 R120, RZ, RZ, R26 ;  /* 0x000000ffff787224 */ /* 0x000fe400078e001a */
[C---:B------:R-:W-:Y:S01]  /*ad80*/  FMUL.FTZ R26, R133.reuse, R78 ;  /* 0x0000004e851a7220 */ /* 0x040fe20000410000 */
[----:B------:R-:W-:Y:S01]  /*ad90*/  IMAD.MOV.U32 R121, RZ, RZ, R27 ;  /* 0x000000ffff797224 */ /* 0x000fe200078e001b */
[----:B------:R-:W-:Y:S01]  /*ada0*/  F2FP.BF16.F32.PACK_AB R112, R122, R170 ;  /* 0x000000aa7a70723e */ /* 0x000fe200000010ff */
[----:B------:R-:W-:Y:S02]  /*adb0*/  IMAD.MOV.U32 R123, RZ, RZ, R11 ;  /* 0x000000ffff7b7224 */ /* 0x000fe400078e000b */
[C---:B------:R-:W-:Y:S01]  /*adc0*/  FMUL.FTZ R11, R133.reuse, R71 ;  /* 0x00000047850b7220 */ /* 0x040fe20000410000 */
[----:B------:R-:W-:Y:S01]  /*add0*/  PRMT R71, R72, 0x7632, R71 ;  /* 0x0000763248477816 */ /* 0x000fe20000000047 */
[C---:B------:R-:W-:Y:S01]  /*ade0*/  FMUL.FTZ R27, R133.reuse, R79 ;  /* 0x0000004f851b7220 */ /* 0x040fe20000410000 */
[----:B------:R-:W-:Y:S01]  /*adf0*/  PRMT R93, R112, 0x7632, R93 ;  /* 0x00007632705d7816 */ /* 0x000fe2000000005d */
[----:B------:R-:W-:Y:S01]  /*ae00*/  FMUL.FTZ R30, R133, R82 ;  /* 0x00000052851e7220 */ /* 0x000fe20000410000 */
[----:B------:R1:W-:Y:S10]  /*ae10*/  MUFU.EX2 R78, R77 ;  /* 0x0000004d004e7308 */ /* 0x0003f40000000800 */
[----:B------:R-:W-:Y:S10]  /*ae20*/  MUFU.EX2 R108, R108 ;  /* 0x0000006c006c7308 */ /* 0x000ff40000000800 */
[----:B------:R-:W-:Y:S01]  /*ae30*/  MUFU.EX2 R141, R141 ;  /* 0x0000008d008d7308 */ /* 0x000fe20000000800 */
[----:B-1----:R-:W-:Y:S09]  /*ae40*/  IMAD.SHL.U32 R77, R73, 0x8, RZ ;  /* 0x00000008494d7824 */ /* 0x002ff200078e00ff */
[----:B------:R-:W-:Y:S10]  /*ae50*/  MUFU.EX2 R160, R160 ;  /* 0x000000a000a07308 */ /* 0x000ff40000000800 */
[----:B------:R-:W-:Y:S10]  /*ae60*/  MUFU.EX2 R109, R109 ;  /* 0x0000006d006d7308 */ /* 0x000ff40000000800 */
[----:B------:R-:W-:Y:S10]  /*ae70*/  MUFU.EX2 R142, R142 ;  /* 0x0000008e008e7308 */ /* 0x000ff40000000800 */
[----:B------:R-:W-:Y:S01]  /*ae80*/  MUFU.EX2 R144, R144 ;  /* 0x0000009000907308 */ /* 0x000fe20000000800 */
[----:B--2---:R-:W-:Y:S01]  /*ae90*/  FFMA.FTZ R137, R137, R7, R166 ;  /* 0x0000000789897223 */ /* 0x004fe200000100a6 */
[C---:B------:R-:W-:Y:S08]  /*aea0*/  FMUL.FTZ R7, R136.reuse, R95 ;  /* 0x0000005f88077220 */ /* 0x040ff00000410000 */
[----:B------:R-:W1:Y:S01]  /*aeb0*/  MUFU.EX2 R95, R10 ;  /* 0x0000000a005f7308 */ /* 0x000e620000000800 */
[----:B------:R-:W-:Y:S01]  /*aec0*/  FFMA.FTZ R136, R136, R31, R165 ;  /* 0x0000001f88887223 */ /* 0x000fe200000100a5 */
[----:B------:R-:W-:Y:S02]  /*aed0*/  IMAD.MOV.U32 R31, RZ, RZ, R61 ;  /* 0x000000ffff1f7224 */ /* 0x000fe400078e003d */
[C---:B------:R-:W-:Y:S01]  /*aee0*/  FMUL.FTZ R61, R134.reuse, R101 ;  /* 0x00000065863d7220 */ /* 0x040fe20000410000 */
[----:B------:R-:W-:Y:S01]  /*aef0*/  FADD.FTZ R137, R81, R137 ;  /* 0x0000008951897221 */ /* 0x000fe20000010000 */
[----:B---3--:R-:W-:Y:S01]  /*af00*/  FFMA.FTZ R134, R134, R94, R167 ;  /* 0x0000005e86867223 */ /* 0x008fe200000100a7 */
[----:B------:R-:W-:Y:S02]  /*af10*/  IMAD.MOV.U32 R94, RZ, RZ, R105 ;  /* 0x000000ffff5e7224 */ /* 0x000fe400078e0069 */
[----:B------:R-:W-:Y:S01]  /*af20*/  FADD.FTZ R136, R207, R136 ;  /* 0x00000088cf887221 */ /* 0x000fe20000010000 */
[----:B------:R2:W3:Y:S01]  /*af30*/  MUFU.EX2 R105, R14 ;  /* 0x0000000e00697308 */ /* 0x0004e20000000800 */
[----:B------:R-:W-:Y:S02]  /*af40*/  IMAD.MOV.U32 R113, RZ, RZ, R31 ;  /* 0x000000ffff717224 */ /* 0x000fe400078e001f */
[----:B------:R-:W-:Y:S01]  /*af50*/  FMUL.FTZ R31, R133, R83 ;  /* 0x00000053851f7220 */ /* 0x000fe20000410000 */
[----:B------:R-:W-:Y:S01]  /*af60*/  FADD.FTZ R101, R205, R137 ;  /* 0x00000089cd657221 */ /* 0x000fe20000010000 */
[----:B------:R-:W-:Y:S01]  /*af70*/  FADD.FTZ R100, R204, R136 ;  /* 0x00000088cc647221 */ /* 0x000fe20000010000 */
[----:B------:R-:W-:Y:S02]  /*af80*/  IMAD.MOV.U32 R137, RZ, RZ, R125 ;  /* 0x000000ffff897224 */ /* 0x000fe400078e007d */
[----:B------:R-:W-:Y:S01]  /*af90*/  FADD.FTZ R101, R202, R101 ;  /* 0x00000065ca657221 */ /* 0x000fe20000010000 */
[----:B------:R-:W-:Y:S01]  /*afa0*/  FADD.FTZ R100, R197, R100 ;  /* 0x00000064c5647221 */ /* 0x000fe20000010000 */
[----:B-1----:R-:W-:Y:S01]  /*afb0*/  F2FP.BF16.F32.PACK_AB R103, R95, R92 ;  /* 0x0000005c5f67723e */ /* 0x002fe200000010ff */
[----:B------:R-:W-:Y:S01]  /*afc0*/  FMUL.FTZ R10, R133, R70 ;  /* 0x00000046850a7220 */ /* 0x000fe20000410000 */
[----:B------:R-:W-:Y:S01]  /*afd0*/  F2FP.BF16.F32.PACK_AB R70, R206, R167 ;  /* 0x000000a7ce46723e */ /* 0x000fe200000010ff */
[----:B------:R-:W-:Y:S01]  /*afe0*/  IMAD.MOV.U32 R136, RZ, RZ, R124 ;  /* 0x000000ffff887224 */ /* 0x000fe200078e007c */
[----:B------:R-:W-:Y:S02]  /*aff0*/  PRMT R102, R103, 0x7632, R102 ;  /* 0x0000763267667816 */ /* 0x000fe40000000066 */
[----:B------:R-:W-:Y:S02]  /*b000*/  PRMT R83, R70, 0x7632, R83 ;  /* 0x0000763246537816 */ /* 0x000fe40000000053 */
[----:B------:R-:W-:Y:S01]  /*b010*/  LOP3.LUT R136, R137, UR23, R151, 0x96, !PT ;  /* 0x0000001789887c12 */ /* 0x000fe2000f8e9697 */
[----:B--2---:R-:W-:Y:S01]  /*b020*/  FMUL.FTZ R14, R133, R74 ;  /* 0x0000004a850e7220 */ /* 0x004fe20000410000 */
[----:B------:R-:W-:Y:S01]  /*b030*/  F2FP.BF16.F32.PACK_AB R74, R81, R166 ;  /* 0x000000a6514a723e */ /* 0x000fe200000010ff */
[----:B------:R-:W-:Y:S01]  /*b040*/  FFMA.FTZ R133, R133, R84, R170 ;  /* 0x0000005485857223 */ /* 0x000fe200000100aa */
[----:B------:R-:W-:Y:S02]  /*b050*/  IMAD.MOV.U32 R84, RZ, RZ, R68 ;  /* 0x000000ffff547224 */ /* 0x000fe400078e0044 */
[----:B------:R-:W-:Y:S01]  /*b060*/  PRMT R69, R74, 0x7632, R69 ;  /* 0x000076324a457816 */ /* 0x000fe20000000045 */
[----:B------:R1:W2:Y:S01]  /*b070*/  LDL.S16 R68, [R1+0x54] ;  /* 0x0000540001447983 */ /* 0x0002a20000100600 */
[----:B------:R-:W-:Y:S02]  /*b080*/  IMAD.MOV.U32 R81, RZ, RZ, R116 ;  /* 0x000000ffff517224 */ /* 0x000fe400078e0074 */
[----:B------:R-:W-:Y:S01]  /*b090*/  IMAD.MOV.U32 R116, RZ, RZ, R104 ;  /* 0x000000ffff747224 */ /* 0x000fe200078e0068 */
[----:B------:R-:W4:Y:S01]  /*b0a0*/  LDL.LU R87, [R1+0xd0] ;  /* 0x0000d00001577983 */ /* 0x000f220000300800 */
[----:B------:R4:W1:Y:S03]  /*b0b0*/  MUFU.EX2 R104, R164 ;  /* 0x000000a400687308 */ /* 0x0008660000000800 */
[----:B------:R1:W3:Y:S04]  /*b0c0*/  LDL.S16 R99, [R1+0x50] ;  /* 0x0000500001637983 */ /* 0x0002e80000100600 */
[----:B------:R1:W3:Y:S04]  /*b0d0*/  LDL.S16 R96, [R1+0x4c] ;  /* 0x00004c0001607983 */ /* 0x0002e80000100600 */
[----:B------:R-:W3:Y:S04]  /*b0e0*/  LDL.LU R88, [R1+0xd4] ;  /* 0x0000d40001587983 */ /* 0x000ee80000300800 */
[----:B------:R1:W3:Y:S01]  /*b0f0*/  LDL.S16 R75, [R1+0x48] ;  /* 0x00004800014b7983 */ /* 0x0002e20000100600 */
[----:B--2---:R-:W-:Y:S02]  /*b100*/  @!P6 HFMA2.BF16_V2 R68, -RZ.H0_H0, RZ.H0_H0, -R74.H0_H0 ;  /* 0x200000ffff44e231 */ /* 0x004fe4000034094a */
[----:B----4-:R-:W-:Y:S03]  /*b110*/  IMAD.MOV.U32 R164, RZ, RZ, R87 ;  /* 0x000000ffffa47224 */ /* 0x010fe600078e0057 */
[----:B------:R-:W-:Y:S01]  /*b120*/  PRMT R86, R68, 0x7610, R86 ;  /* 0x0000761044567816 */ /* 0x000fe20000000056 */
[----:B------:R2:W-:Y:S01]  /*b130*/  @!P6 STL.S16 [R1+0x54], R68 ;  /* 0x000054440100e387 */ /* 0x0005e20000100600 */
[----:B------:R-:W-:Y:S01]  /*b140*/  MUFU.EX2 R87, R127 ;  /* 0x0000007f00577308 */ /* 0x000fe20000000800 */
[----:B---3--:R-:W-:Y:S01]  /*b150*/  @!P3 HFMA2.BF16_V2 R99, -RZ.H0_H0, RZ.H0_H0, -R69.H0_H0 ;  /* 0x200000ffff63b231 */ /* 0x008fe20000340945 */
[-C--:B------:R-:W-:Y:S01]  /*b160*/  LEA R166, P1, R77, R164.reuse, 0x1 ;  /* 0x000000a44da67211 */ /* 0x080fe200078208ff */
[----:B------:R-:W-:Y:S03]  /*b170*/  @!P5 HFMA2.BF16_V2 R96, -RZ.H0_H0, RZ.H0_H0, -R72.H0_H0 ;  /* 0x200000ffff60d231 */ /* 0x000fe60000340948 */
[----:B------:R-:W-:Y:S01]  /*b180*/  PRMT R85, R99, 0x7610, R85 ;  /* 0x0000761063557816 */ /* 0x000fe20000000055 */
[----:B------:R-:W-:Y:S01]  /*b190*/  IMAD.MOV.U32 R165, RZ, RZ, R88 ;  /* 0x000000ffffa57224 */ /* 0x000fe200078e0058 */
[----:B------:R-:W-:Y:S01]  /*b1a0*/  PRMT R80, R96, 0x7610, R80 ;  /* 0x0000761060507816 */ /* 0x000fe20000000050 */
[----:B------:R-:W-:Y:S02]  /*b1b0*/  IMAD.MOV.U32 R88, RZ, RZ, R84 ;  /* 0x000000ffff587224 */ /* 0x000fe400078e0054 */
[----:B------:R-:W-:Y:S01]  /*b1c0*/  @!P4 HFMA2.BF16_V2 R75, -RZ.H0_H0, RZ.H0_H0, -R71.H0_H0 ;  /* 0x200000ffff4bc231 */ /* 0x000fe20000340947 */
[-C--:B------:R-:W-:Y:S01]  /*b1d0*/  LEA.HI.X.SX32 R167, R77, R165.reuse, 0x1, P1 ;  /* 0x000000a54da77211 */ /* 0x080fe200008f0eff */
[----:B------:R-:W-:Y:S03]  /*b1e0*/  IMAD R77, R73, 0x38, R77 ;  /* 0x00000038494d7824 */ /* 0x000fe600078e024d */
[----:B------:R-:W-:Y:S01]  /*b1f0*/  PRMT R76, R75, 0x7610, R76 ;  /* 0x000076104b4c7816 */ /* 0x000fe2000000004c */
[----:B------:R-:W-:Y:S01]  /*b200*/  VIADD R77, R77, 0x1 ;  /* 0x000000014d4d7836 */ /* 0x000fe20000000000 */
[----:B--2---:R3:W2:Y:S04]  /*b210*/  LDL.S16 R68, [R1+0x44] ;  /* 0x0000440001447983 */ /* 0x0046a80000100600 */
[----:B------:R4:W-:Y:S04]  /*b220*/  @!P3 STL.S16 [R1+0x50], R99 ;  /* 0x000050630100b387 */ /* 0x0009e80000100600 */
[----:B------:R-:W-:Y:S04]  /*b230*/  @!P5 STL.S16 [R1+0x4c], R96 ;  /* 0x00004c600100d387 */ /* 0x000fe80000100600 */
[----:B------:R1:W-:Y:S01]  /*b240*/  @!P4 STL.S16 [R1+0x48], R75 ;  /* 0x0000484b0100c387 */ /* 0x0003e20000100600 */
[----:B----4-:R-:W-:Y:S10]  /*b250*/  MUFU.EX2 R99, R171 ;  /* 0x000000ab00637308 */ /* 0x010ff40000000800 */
[----:B-1----:R1:W4:Y:S01]  /*b260*/  MUFU.EX2 R75, R168 ;  /* 0x000000a8004b7308 */ /* 0x0023220000000800 */
[----:B--2---:R-:W-:Y:S05]  /*b270*/  @!P0 HFMA2.BF16_V2 R68, -RZ.H0_H0, RZ.H0_H0, -R70.H0_H0 ;  /* 0x200000ffff448231 */ /* 0x004fea0000340946 */
[----:B------:R-:W-:Y:S01]  /*b280*/  PRMT R79, R68, 0x7610, R79 ;  /* 0x00007610444f7816 */ /* 0x000fe2000000004f */
[----:B------:R2:W-:Y:S02]  /*b290*/  @!P0 STL.S16 [R1+0x44], R68 ;  /* 0x0000444401008387 */ /* 0x0005e40000100600 */
[----:B--2---:R-:W-:Y:S02]  /*b2a0*/  PRMT R68, R74, 0x5410, R69 ;  /* 0x000054104a447816 */ /* 0x004fe40000000045 */
[----:B------:R-:W-:Y:S01]  /*b2b0*/  @!P3 PRMT R69, R85, 0x5410, RZ ;  /* 0x000054105545b816 */ /* 0x000fe200000000ff */
[C---:B------:R-:W-:Y:S01]  /*b2c0*/  IMAD.WIDE R84, R73.reuse, 0x70, R166 ;  /* 0x0000007049547825 */ /* 0x040fe200078e02a6 */
[----:B------:R-:W-:Y:S02]  /*b2d0*/  @!P6 PRMT R74, R86, 0x5410, RZ ;  /* 0x00005410564ae816 */ /* 0x000fe400000000ff */
[----:B------:R3:W2:Y:S01]  /*b2e0*/  LDL.S16 R86, [R1+0x58] ;  /* 0x0000580001567983 */ /* 0x0006a20000100600 */
[----:B------:R-:W-:Y:S03]  /*b2f0*/  IMAD R73, R73, 0x48, RZ ;  /* 0x0000004849497824 */ /* 0x000fe600078e02ff */
[----:B------:R4:W-:Y:S02]  /*b300*/  STG.E.U16 desc[UR20][R164.64+0x2], R69 ;  /* 0x00000245a4007986 */ /* 0x0009e4000c101514 */
[-C--:B-1----:R-:W-:Y:S02]  /*b310*/  LEA R168, P3, R73, R164.reuse, 0x1 ;  /* 0x000000a449a87211 */ /* 0x082fe400078608ff */
[----:B------:R1:W-:Y:S01]  /*b320*/  STG.E.U16 desc[UR20][R164.64], R74 ;  /* 0x0000004aa4007986 */ /* 0x0003e2000c101514 */
[----:B----4-:R-:W-:Y:S02]  /*b330*/  PRMT R69, R72, 0x5410, R71 ;  /* 0x0000541048457816 */ /* 0x010fe40000000047 */
[----:B------:R-:W-:Y:S02]  /*b340*/  @!P5 PRMT R72, R80, 0x5410, RZ ;  /* 0x000054105048d816 */ /* 0x000fe400000000ff */
[----:B------:R-:W-:Y:S01]  /*b350*/  @!P4 PRMT R71, R76, 0x5410, RZ ;  /* 0x000054104c47c816 */ /* 0x000fe200000000ff */
[----:B------:R4:W3:Y:S01]  /*b360*/  MUFU.EX2 R80, R169 ;  /* 0x000000a900507308 */ /* 0x0008e20000000800 */
[----:B------:R-:W-:Y:S01]  /*b370*/  PRMT R76, R70, 0x5410, R83 ;  /* 0x00005410464c7816 */ /* 0x000fe20000000053 */
[----:B------:R3:W-:Y:S01]  /*b380*/  STG.E.U16 desc[UR20][R166.64], R72 ;  /* 0x00000048a6007986 */ /* 0x0007e2000c101514 */
[----:B------:R-:W-:Y:S02]  /*b390*/  @!P0 PRMT R70, R79, 0x5410, RZ ;  /* 0x000054104f468816 */ /* 0x000fe400000000ff */
[----:B-1----:R-:W-:Y:S01]  /*b3a0*/  LOP3.LUT R74, R131, 0xffff, RZ, 0xc0, !PT ;  /* 0x0000ffff834a7812 */ /* 0x002fe200078ec0ff */
[----:B------:R1:W-:Y:S04]  /*b3b0*/  STG.E.U16 desc[UR20][R166.64+0x2], R71 ;  /* 0x00000247a6007986 */ /* 0x0003e8000c101514 */
[----:B------:R3:W2:Y:S01]  /*b3c0*/  MUFU.EX2 R79, R81 ;  /* 0x00000051004f7308 */ /* 0x0006a20000000800 */
[----:B------:R-:W-:Y:S01]  /*b3d0*/  SHF.R.U32.HI R74, RZ, 0x8, R74 ;  /* 0x00000008ff4a7819 */ /* 0x000fe2000001164a */
[----:B------:R1:W-:Y:S03]  /*b3e0*/  STG.E.U16 desc[UR20][R84.64], R70 ;  /* 0x0000004654007986 */ /* 0x0003e6000c101514 */
[----:B------:R-:W-:Y:S04]  /*b3f0*/  LOP3.LUT R74, R74, 0xffff, RZ, 0xc0, !PT ;  /* 0x0000ffff4a4a7812 */ /* 0x000fe800078ec0ff */
[----:B------:R-:W-:Y:S02]  /*b400*/  ISETP.LE.U32.AND P1, PT, R74, UR19, PT ;  /* 0x000000134a007c0c */ /* 0x000fe4000bf23070 */
[-C--:B----4-:R-:W-:Y:S01]  /*b410*/  LEA.HI.X.SX32 R169, R73, R165.reuse, 0x1, P3 ;  /* 0x000000a549a97211 */ /* 0x090fe200018f0eff */
[----:B------:R4:W2:Y:S01]  /*b420*/  MUFU.EX2 R74, R88 ;  /* 0x00000058004a7308 */ /* 0x0008a20000000800 */
[C---:B------:R-:W-:Y:S04]  /*b430*/  LEA R170, P3, R77.reuse, R164, 0x1 ;  /* 0x000000a44daa7211 */ /* 0x040fe800078608ff */
[----:B------:R-:W-:Y:S02]  /*b440*/  LEA.HI.X.SX32 R171, R77, R165, 0x1, P3 ;  /* 0x000000a54dab7211 */ /* 0x000fe400018f0eff */
[C---:B---3--:R-:W-:Y:S03]  /*b450*/  LOP3.LUT R81, R176.reuse, 0xff, RZ, 0xc0, !PT ;  /* 0x000000ffb0517812 */ /* 0x048fe600078ec0ff */
[----:B------:R-:W-:Y:S01]  /*b460*/  MUFU.EX2 R73, R208 ;  /* 0x000000d000497308 */ /* 0x000fe20000000800 */
[----:B------:R-:W-:Y:S02]  /*b470*/  LOP3.LUT R72, R176, 0xffff, RZ, 0xc0, !PT ;  /* 0x0000ffffb0487812 */ /* 0x000fe400078ec0ff */
[----:B------:R-:W-:Y:S02]  /*b480*/  PRMT R77, R112, 0x5410, R93 ;  /* 0x00005410704d7816 */ /* 0x000fe4000000005d */
[----:B-1----:R-:W-:Y:S04]  /*b490*/  SHF.R.U32.HI R71, RZ, 0x10, R131 ;  /* 0x00000010ff477819 */ /* 0x002fe80000011683 */
[----:B------:R-:W-:Y:S01]  /*b4a0*/  LOP3.LUT R71, R71, 0xff, RZ, 0xc0, !PT ;  /* 0x000000ff47477812 */ /* 0x000fe200078ec0ff */
[----:B------:R1:W3:Y:S01]  /*b4b0*/  LDL.S16 R85, [R1+0x5c] ;  /* 0x00005c0001557983 */ /* 0x0002e20000100600 */
[----:B------:R-:W-:Y:S01]  /*b4c0*/  SHF.R.U32.HI R70, RZ, 0x8, R72 ;  /* 0x00000008ff467819 */ /* 0x000fe20000011648 */
[----:B----4-:R-:W-:Y:S01]  /*b4d0*/  FADD.FTZ R88, R122, R133 ;  /* 0x000000857a587221 */ /* 0x010fe20000010000 */
[----:B------:R-:W-:Y:S02]  /*b4e0*/  ISETP.LE.U32.AND P0, PT, R71, UR19, PT ;  /* 0x0000001347007c0c */ /* 0x000fe4000bf03070 */
[--C-:B------:R-:W-:Y:S02]  /*b4f0*/  SHF.R.U32.HI R71, RZ, 0x10, R176.reuse ;  /* 0x00000010ff477819 */ /* 0x100fe400000116b0 */
[----:B------:R-:W-:Y:S02]  /*b500*/  SHF.R.U32.HI R72, RZ, 0x18, R131 ;  /* 0x00000018ff487819 */ /* 0x000fe40000011683 */
[----:B------:R-:W-:Y:S02]  /*b510*/  LOP3.LUT R71, R71, 0xff, RZ, 0xc0, !PT ;  /* 0x000000ff47477812 */ /* 0x000fe400078ec0ff */
[----:B------:R-:W-:Y:S02]  /*b520*/  ISETP.LE.U32.AND P4, PT, R72, UR19, PT ;  /* 0x0000001348007c0c */ /* 0x000fe4000bf83070 */
[----:B------:R-:W-:Y:S01]  /*b530*/  ISETP.LE.U32.AND P6, PT, R71, UR19, PT ;  /* 0x0000001347007c0c */ /* 0x000fe2000bfc3070 */
[----:B------:R4:W1:Y:S01]  /*b540*/  MUFU.EX2 R72, R126 ;  /* 0x0000007e00487308 */ /* 0x0008620000000800 */
[----:B------:R-:W-:Y:S02]  /*b550*/  SHF.R.U32.HI R71, RZ, 0x18, R176 ;  /* 0x00000018ff477819 */ /* 0x000fe400000116b0 */
[----:B------:R-:W-:Y:S02]  /*b560*/  LOP3.LUT R70, R70, 0xffff, RZ, 0xc0, !PT ;  /* 0x0000ffff46467812 */ /* 0x000fe400078ec0ff */
[----:B------:R-:W-:Y:S02]  /*b570*/  ISETP.LE.U32.AND P5, PT, R71, UR19, PT ;  /* 0x0000001347007c0c */ /* 0x000fe4000bfa3070 */
[----:B------:R-:W-:Y:S04]  /*b580*/  LOP3.LUT R71, R184, 0xff, RZ, 0xc0, !PT ;  /* 0x000000ffb8477812 */ /* 0x000fe800078ec0ff */
[----:B------:R-:W-:Y:S01]  /*b590*/  ISETP.LE.U32.AND P3, PT, R71, UR19, PT ;  /* 0x0000001347007c0c */ /* 0x000fe2000bf63070 */
[----:B------:R-:W-:Y:S02]  /*b5a0*/  FADD.FTZ R71, R206, R134 ;  /* 0x00000086ce477221 */ /* 0x000fe40000010000 */
[----:B------:R1:W-:Y:S01]  /*b5b0*/  MUFU.EX2 R134, R173 ;  /* 0x000000ad00867308 */ /* 0x0003e20000000800 */
[----:B----4-:R-:W-:Y:S09]  /*b5c0*/  IMAD.WIDE.U32 R126, R147, -0x2daee0ad, RZ ;  /* 0xd2511f53937e7825 */ /* 0x010ff200078e00ff */
[----:B------:R-:W-:Y:S01]  /*b5d0*/  MUFU.EX2 R147, R148 ;  /* 0x0000009400937308 */ /* 0x000fe20000000800 */
[----:B-1----:R-:W-:Y:S02]  /*b5e0*/  IMAD.MOV.U32 R173, RZ, RZ, R121 ;  /* 0x000000ffffad7224 */ /* 0x002fe400078e0079 */
[----:B--2---:R-:W-:Y:S05]  /*b5f0*/  @!P0 HFMA2.BF16_V2 R86, -RZ.H0_H0, RZ.H0_H0, -R112.H0_H0 ;  /* 0x200000ffff568231 */ /* 0x004fea0000340970 */
[----:B------:R-:W-:Y:S04]  /*b600*/  PRMT R84, R86, 0x7610, R84 ;  /* 0x0000761056547816 */ /* 0x000fe80000000054 */
[----:B------:R-:W-:Y:S02]  /*b610*/  @!P0 PRMT R112, R84, 0x5410, RZ ;  /* 0x0000541054708816 */ /* 0x000fe400000000ff */
[----:B------:R-:W-:Y:S04]  /*b620*/  LOP3.LUT R84, R184, 0xffff, RZ, 0xc0, !PT ;  /* 0x0000ffffb8547812 */ /* 0x000fe800078ec0ff */
[----:B------:R-:W-:Y:S01]  /*b630*/  SHF.R.U32.HI R84, RZ, 0x8, R84 ;  /* 0x00000008ff547819 */ /* 0x000fe20000011654 */
[----:B---3--:R-:W-:Y:S05]  /*b640*/  @!P1 HFMA2.BF16_V2 R85, -RZ.H0_H0, RZ.H0_H0, -R83.H0_H0 ;  /* 0x200000ffff559231 */ /* 0x008fea0000340953 */
[----:B------:R-:W-:Y:S01]  /*b650*/  PRMT R82, R85, 0x7610, R82 ;  /* 0x0000761055527816 */ /* 0x000fe20000000052 */
[----:B------:R1:W-:Y:S03]  /*b660*/  @!P1 STL.S16 [R1+0x5c], R85 ;  /* 0x00005c5501009387 */ /* 0x0003e60000100600 */
[----:B------:R-:W-:Y:S01]  /*b670*/  @!P1 PRMT R83, R82, 0x5410, RZ ;  /* 0x0000541052539816 */ /* 0x000fe200000000ff */
[----:B------:R3:W5:Y:S01]  /*b680*/  LDL.LU R208, [R1+0x124] ;  /* 0x0001240001d07983 */ /* 0x0007620000300800 */
[----:B------:R2:W4:Y:S03]  /*b690*/  MUFU.EX2 R82, R123 ;  /* 0x0000007b00527308 */ /* 0x0005260000000800 */
[----:B------:R-:W-:Y:S04]  /*b6a0*/  STG.E.U16 desc[UR20][R170.64], R83 ;  /* 0x00000053aa007986 */ /* 0x000fe8000c101514 */
[----:B------:R-:W-:Y:S01]  /*b6b0*/  STG.E.U16 desc[UR20][R168.64], R112 ;  /* 0x00000070a8007986 */ /* 0x000fe2000c101514 */
[----:B--2---:R-:W-:Y:S02]  /*b6c0*/  IMAD.WIDE.U32 R122, R156, -0x2daee0ad, RZ ;  /* 0xd2511f539c7a7825 */ /* 0x004fe400078e00ff */
[----:B------:R-:W-:Y:S01]  /*b6d0*/  MUFU.EX2 R156, R153 ;  /* 0x00000099009c7308 */ /* 0x000fe20000000800 */
[----:B-1----:R3:W2:Y:S04]  /*b6e0*/  LDL.S16 R85, [R1+0x40] ;  /* 0x0000400001557983 */ /* 0x0026a80000100600 */
[----:B------:R1:W-:Y:S01]  /*b6f0*/  @!P0 STL.S16 [R1+0x58], R86 ;  /* 0x0000585601008387 */ /* 0x0003e20000100600 */
[----:B------:R-:W-:Y:S02]  /*b700*/  ISETP.LE.U32.AND P0, PT, R81, UR19, PT ;  /* 0x0000001351007c0c */ /* 0x000fe4000bf03070 */
[----:B------:R-:W-:Y:S01]  /*b710*/  SHF.R.U32.HI R81, RZ, 0x10, R184 ;  /* 0x00000010ff517819 */ /* 0x000fe200000116b8 */
[----:B------:R3:W5:Y:S03]  /*b720*/  LDL.LU R207, [R1+0x120] ;  /* 0x0001200001cf7983 */ /* 0x0007660000300800 */
[----:B------:R-:W-:Y:S01]  /*b730*/  LOP3.LUT R81, R81, 0xff, RZ, 0xc0, !PT ;  /* 0x000000ff51517812 */ /* 0x000fe200078ec0ff */
[----:B------:R3:W5:Y:S04]  /*b740*/  LDL.LU R206, [R1+0x11c] ;  /* 0x00011c0001ce7983 */ /* 0x0007680000300800 */
[----:B------:R3:W4:Y:S01]  /*b750*/  LDL.S16 R96, [R1+0x3c] ;  /* 0x00003c0001607983 */ /* 0x0007220000100600 */
[----:B-1----:R-:W-:Y:S02]  /*b760*/  LOP3.LUT R86, R84, 0xffff, RZ, 0xc0, !PT ;  /* 0x0000ffff54567812 */ /* 0x002fe400078ec0ff */
[----:B------:R-:W-:Y:S02]  /*b770*/  MUFU.EX2 R84, R106 ;  /* 0x0000006a00547308 */ /* 0x000fe40000000800 */
[----:B------:R-:W-:Y:S08]  /*b780*/  ISETP.LE.U32.AND P1, PT, R86, UR19, PT ;  /* 0x0000001356007c0c */ /* 0x000ff0000bf23070 */
[----:B------:R-:W-:Y:S01]  /*b790*/  MUFU.EX2 R106, R201 ;  /* 0x000000c9006a7308 */ /* 0x000fe20000000800 */
[----:B--2---:R-:W-:Y:S05]  /*b7a0*/  @!P4 HFMA2.BF16_V2 R85, -RZ.H0_H0, RZ.H0_H0, -R93.H0_H0 ;  /* 0x200000ffff55c231 */ /* 0x004fea000034095d */
[----:B------:R-:W-:Y:S01]  /*b7b0*/  PRMT R98, R85, 0x7610, R98 ;  /* 0x0000761055627816 */ /* 0x000fe20000000062 */
[----:B------:R1:W-:Y:S03]  /*b7c0*/  @!P4 STL.S16 [R1+0x40], R85 ;  /* 0x000040550100c387 */ /* 0x0003e60000100600 */
[----:B------:R-:W-:Y:S02]  /*b7d0*/  @!P4 PRMT R93, R98, 0x5410, RZ ;  /* 0x00005410625dc816 */ /* 0x000fe400000000ff */
[----:B------:R-:W-:Y:S02]  /*b7e0*/  ISETP.LE.U32.AND P4, PT, R70, UR19, PT ;  /* 0x0000001346007c0c */ /* 0x000fe4000bf83070 */
[----:B------:R-:W-:Y:S01]  /*b7f0*/  PRMT R70, R91, 0x5410, R90 ;  /* 0x000054105b467816 */ /* 0x000fe2000000005a */
[----:B------:R-:W-:Y:S01]  /*b800*/  STG.E.U16 desc[UR20][R168.64+0x2], R93 ;  /* 0x0000025da8007986 */ /* 0x000fe2000c101514 */
[----:B----4-:R-:W-:Y:S05]  /*b810*/  @!P0 HFMA2.BF16_V2 R96, -RZ.H0_H0, RZ.H0_H0, -R91.H0_H0 ;  /* 0x200000ffff608231 */ /* 0x010fea000034095b */
[----:B------:R-:W-:Y:S04]  /*b820*/  PRMT R86, R96, 0x7610, R86 ;  /* 0x0000761060567816 */ /* 0x000fe80000000056 */
[----:B------:R-:W-:Y:S05]  /*b830*/  @!P0 PRMT R91, R86, 0x5410, RZ ;  /* 0x00005410565b8816 */ /* 0x000fea00000000ff */
[----:B------:R-:W-:Y:S01]  /*b840*/  STG.E.U16 desc[UR20][R164.64+0x10], R91 ;  /* 0x0000105ba4007986 */ /* 0x000fe2000c101514 */
[----:B-1----:R1:W2:Y:S03]  /*b850*/  MUFU.EX2 R85, R94 ;  /* 0x0000005e00557308 */ /* 0x0022a60000000800 */
[----:B-1----:R3:W4:Y:S04]  /*b860*/  LDL.S16 R94, [R1+0x38] ;  /* 0x00003800015e7983 */ /* 0x0027280000100600 */
[----:B------:R1:W-:Y:S01]  /*b870*/  @!P0 STL.S16 [R1+0x3c], R96 ;  /* 0x00003c6001008387 */ /* 0x0003e20000100600 */
[----:B------:R-:W-:Y:S02]  /*b880*/  ISETP.LE.U32.AND P0, PT, R81, UR19, PT ;  /* 0x0000001351007c0c */ /* 0x000fe4000bf03070 */
[----:B------:R-:W-:Y:S01]  /*b890*/  SHF.R.U32.HI R81, RZ, 0x18, R184 ;  /* 0x00000018ff517819 */ /* 0x000fe200000116b8 */
[----:B------:R3:W5:Y:S04]  /*b8a0*/  LDL.LU R205, [R1+0x118] ;  /* 0x0001180001cd7983 */ /* 0x0007680000300800 */
[----:B------:R3:W2:Y:S01]  /*b8b0*/  LDL.S16 R86, [R1+0x34] ;  /* 0x0000340001567983 */ /* 0x0006a20000100600 */
[----:B-1----:R-:W-:Y:S01]  /*b8c0*/  FADD.FTZ R96, R92, R71 ;  /* 0x000000475c607221 */ /* 0x002fe20000010000 */
[----:B------:R-:W-:Y:S01]  /*b8d0*/  FADD.FTZ R71, R105, R88 ;  /* 0x0000005869477221 */ /* 0x000fe20000010000 */
[C---:B------:R-:W-:Y:S02]  /*b8e0*/  F2FP.BF16.F32.PACK_AB R105, R78.reuse, R105 ;  /* 0x000000694e69723e */ /* 0x040fe400000010ff */
[----:B------:R-:W-:Y:S01]  /*b8f0*/  FADD.FTZ R96, R95, R96 ;  /* 0x000000605f607221 */ /* 0x000fe20000010000 */
[----:B------:R-:W-:Y:S01]  /*b900*/  FADD.FTZ R98, R78, R71 ;  /* 0x000000474e627221 */ /* 0x000fe20000010000 */
[----:B------:R-:W-:Y:S01]  /*b910*/  PRMT R71, R110, 0x5410, R97 ;  /* 0x000054106e477816 */ /* 0x000fe20000000061 */
[----:B----4-:R-:W-:Y:S05]  /*b920*/  @!P4 HFMA2.BF16_V2 R94, -RZ.H0_H0, RZ.H0_H0, -R90.H0_H0 ;  /* 0x200000ffff5ec231 */ /* 0x010fea000034095a */
[----:B------:R-:W-:Y:S01]  /*b930*/  PRMT R89, R94, 0x7610, R89 ;  /* 0x000076105e597816 */ /* 0x000fe20000000059 */
[----:B------:R1:W-:Y:S03]  /*b940*/  @!P4 STL.S16 [R1+0x38], R94 ;  /* 0x0000385e0100c387 */ /* 0x0003e60000100600 */
[----:B------:R-:W-:Y:S01]  /*b950*/  @!P4 PRMT R90, R89, 0x5410, RZ ;  /* 0x00005410595ac816 */ /* 0x000fe200000000ff */
[----:B------:R3:W5:Y:S01]  /*b960*/  LDL.LU R204, [R1+0x114] ;  /* 0x0001140001cc7983 */ /* 0x0007620000300800 */
[----:B------:R-:W-:Y:S01]  /*b970*/  ISETP.LE.U32.AND P4, PT, R81, UR19, PT ;  /* 0x0000001351007c0c */ /* 0x000fe2000bf83070 */
[----:B--2---:R-:W-:Y:S01]  /*b980*/  @!P6 HFMA2.BF16_V2 R86, -RZ.H0_H0, RZ.H0_H0, -R110.H0_H0 ;  /* 0x200000ffff56e231 */ /* 0x004fe2000034096e */
[----:B------:R2:W4:Y:S01]  /*b990*/  MUFU.EX2 R81, R200 ;  /* 0x000000c800517308 */ /* 0x0005220000000800 */
[----:B------:R3:W5:Y:S03]  /*b9a0*/  LDL.LU R202, [R1+0x110] ;  /* 0x0001100001ca7983 */ /* 0x0007660000300800 */
[----:B------:R-:W-:Y:S01]  /*b9b0*/  PRMT R114, R86, 0x7610, R114 ;  /* 0x0000761056727816 */ /* 0x000fe20000000072 */
[----:B------:R3:W5:Y:S03]  /*b9c0*/  LDL.LU R201, [R1+0x10c] ;  /* 0x00010c0001c97983 */ /* 0x0007660000300800 */
[----:B------:R-:W-:Y:S02]  /*b9d0*/  @!P6 PRMT R110, R114, 0x5410, RZ ;  /* 0x00005410726ee816 */ /* 0x000fe400000000ff */
[----:B------:R4:W-:Y:S01]  /*b9e0*/  MUFU.EX2 R89, R195 ;  /* 0x000000c300597308 */ /* 0x0009e20000000800 */
[----:B------:R3:W-:Y:S01]  /*b9f0*/  @!P6 STL.S16 [R1+0x34], R86 ;  /* 0x000034560100e387 */ /* 0x0007e20000100600 */
[--C-:B------:R-:W-:Y:S01]  /*ba00*/  FADD.FTZ R114, R104, R101.reuse ;  /* 0x0000006568727221 */ /* 0x100fe20000010000 */
[C---:B------:R-:W-:Y:S02]  /*ba10*/  F2FP.BF16.F32.PACK_AB R104, R75.reuse, R104 ;  /* 0x000000684b68723e */ /* 0x040fe400000010ff */
[----:B------:R-:W-:Y:S01]  /*ba20*/  STG.E.U16 desc[UR20][R164.64+0x12], R90 ;  /* 0x0000125aa4007986 */ /* 0x000fe2000c101514 */
[----:B------:R-:W-:Y:S01]  /*ba30*/  FADD.FTZ R114, R75, R114 ;  /* 0x000000724b727221 */ /* 0x000fe20000010000 */
[----:B------:R-:W-:Y:S02]  /*ba40*/  PRMT R101, R104, 0x7632, R101 ;  /* 0x0000763268657816 */ /* 0x000fe40000000065 */
[----:B--2---:R2:W5:Y:S04]  /*ba50*/  LDL.LU R200, [R1+0x108] ;  /* 0x0001080001c87983 */ /* 0x0045680000300800 */
[----:B------:R2:W5:Y:S04]  /*ba60*/  LDL.LU R197, [R1+0x104] ;  /* 0x0001040001c57983 */ /* 0x0005680000300800 */
[----:B-1----:R2:W2:Y:S04]  /*ba70*/  LDL.S16 R94, [R1+0x30] ;  /* 0x00003000015e7983 */ /* 0x0024a80000100600 */
[----:B----4-:R1:W5:Y:S04]  /*ba80*/  LDL.LU R195, [R1+0x100] ;  /* 0x0001000001c37983 */ /* 0x0103680000300800 */
[----:B------:R1:W4:Y:S01]  /*ba90*/  LDL.S16 R95, [R1+0x2c] ;  /* 0x00002c00015f7983 */ /* 0x0003220000100600 */
[C-C-:B---3--:R-:W-:Y:S02]  /*baa0*/  LOP3.LUT R86, R123.reuse, UR17, R180.reuse, 0x96, !PT ;  /* 0x000000117b567c12 */ /* 0x148fe4000f8e96b4 */
[----:B------:R-:W-:Y:S01]  /*bab0*/  LOP3.LUT R180, R123, UR17, R180, 0x96, !PT ;  /* 0x000000117bb47c12 */ /* 0x000fe2000f8e96b4 */
[----:B------:R1:W3:Y:S01]  /*bac0*/  LDL.S16 R92, [R1+0x28] ;  /* 0x00002800015c7983 */ /* 0x0002e20000100600 */
[C---:B------:R-:W-:Y:S02]  /*bad0*/  LOP3.LUT R78, R86.reuse, 0xffff, RZ, 0xc0, !PT ;  /* 0x0000ffff564e7812 */ /* 0x040fe400078ec0ff */
[----:B------:R-:W-:Y:S01]  /*bae0*/  LOP3.LUT R88, R86, 0xff, RZ, 0xc0, !PT ;  /* 0x000000ff56587812 */ /* 0x000fe200078ec0ff */
[----:B------:R-:W-:Y:S01]  /*baf0*/  STG.E.U16 desc[UR20][R166.64+0x10], R110 ;  /* 0x0000106ea6007986 */ /* 0x000fe2000c101514 */
[----:B------:R-:W-:Y:S04]  /*bb00*/  SHF.R.U32.HI R78, RZ, 0x8, R78 ;  /* 0x00000008ff4e7819 */ /* 0x000fe8000001164e */
[----:B------:R-:W-:Y:S02]  /*bb10*/  LOP3.LUT R75, R78, 0xffff, RZ, 0xc0, !PT ;  /* 0x0000ffff4e4b7812 */ /* 0x000fe400078ec0ff */
[----:B------:R-:W-:Y:S02]  /*bb20*/  PRMT R78, R103, 0x5410, R102 ;  /* 0x00005410674e7816 */ /* 0x000fe40000000066 */
[----:B------:R-:W-:Y:S01]  /*bb30*/  ISETP.LE.U32.AND P6, PT, R75, UR19, PT ;  /* 0x000000134b007c0c */ /* 0x000fe2000bfc3070 */
[--C-:B------:R-:W-:Y:S01]  /*bb40*/  FADD.FTZ R75, R99, R100.reuse ;  /* 0x00000064634b7221 */ /* 0x100fe20000010000 */
[----:B------:R-:W-:Y:S02]  /*bb50*/  PRMT R100, R105, 0x7632, R100 ;  /* 0x0000763269647816 */ /* 0x000fe40000000064 */
[C---:B------:R-:W-:Y:S01]  /*bb60*/  F2FP.BF16.F32.PACK_AB R99, R80.reuse, R99 ;  /* 0x000000635063723e */ /* 0x040fe200000010ff */
[----:B------:R-:W-:Y:S02]  /*bb70*/  FADD.FTZ R80, R80, R75 ;  /* 0x0000004b50507221 */ /* 0x000fe40000010000 */
[----:B------:R-:W-:Y:S01]  /*bb80*/  MUFU.EX2 R75, R186 ;  /* 0x000000ba004b7308 */ /* 0x000fe20000000800 */
[----:B--2---:R-:W-:Y:S05]  /*bb90*/  @!P5 HFMA2.BF16_V2 R94, -RZ.H0_H0, RZ.H0_H0, -R97.H0_H0 ;  /* 0x200000ffff5ed231 */ /* 0x004fea0000340961 */
[----:B------:R-:W-:Y:S01]  /*bba0*/  PRMT R111, R94, 0x7610, R111 ;  /* 0x000076105e6f7816 */ /* 0x000fe2000000006f */
[----:B------:R2:W-:Y:S01]  /*bbb0*/  @!P5 STL.S16 [R1+0x30], R94 ;  /* 0x0000305e0100d387 */ /* 0x0005e20000100600 */
[----:B----4-:R-:W-:Y:S02]  /*bbc0*/  @!P3 HFMA2.BF16_V2 R95, -RZ.H0_H0, RZ.H0_H0, -R103.H0_H0 ;  /* 0x200000ffff5fb231 */ /* 0x010fe40000340967 */
[----:B------:R-:W-:Y:S01]  /*bbd0*/  @!P5 PRMT R97, R111, 0x5410, RZ ;  /* 0x000054106f61d816 */ /* 0x000fe200000000ff */
[----:B------:R-:W-:Y:S01]  /*bbe0*/  FADD.FTZ R111, R79, R96 ;  /* 0x000000604f6f7221 */ /* 0x000fe20000010000 */
[----:B---3--:R-:W-:Y:S01]  /*bbf0*/  @!P1 HFMA2.BF16_V2 R92, -RZ.H0_H0, RZ.H0_H0, -R102.H0_H0 ;  /* 0x200000ffff5c9231 */ /* 0x008fe20000340966 */
[----:B------:R-:W-:Y:S01]  /*bc00*/  PRMT R107, R95, 0x7610, R107 ;  /* 0x000076105f6b7816 */ /* 0x000fe2000000006b */
[----:B------:R3:W-:Y:S01]  /*bc10*/  @!P3 STL.S16 [R1+0x2c], R95 ;  /* 0x00002c5f0100b387 */ /* 0x0007e20000100600 */
[----:B------:R4:W-:Y:S01]  /*bc20*/  MUFU.EX2 R96, R128 ;  /* 0x0000008000607308 */ /* 0x0009e20000000800 */
[----:B------:R-:W-:Y:S01]  /*bc30*/  FADD.FTZ R111, R74, R111 ;  /* 0x0000006f4a6f7221 */ /* 0x000fe20000010000 */
[----:B------:R-:W-:Y:S01]  /*bc40*/  @!P3 PRMT R103, R107, 0x5410, RZ ;  /* 0x000054106b67b816 */ /* 0x000fe200000000ff */
[----:B------:R1:W-:Y:S01]  /*bc50*/  @!P1 STL.S16 [R1+0x28], R92 ;  /* 0x0000285c01009387 */ /* 0x0003e20000100600 */
[----:B------:R-:W-:Y:S01]  /*bc60*/  PRMT R115, R92, 0x7610, R115 ;  /* 0x000076105c737816 */ /* 0x000fe20000000073 */
[----:B------:R-:W-:Y:S02]  /*bc70*/  IMAD.MOV.U32 R107, RZ, RZ, R117 ;  /* 0x000000ffff6b7224 */ /* 0x000fe400078e0075 */
[----:B------:R1:W3:Y:S01]  /*bc80*/  LDL.S16 R117, [R1+0x24] ;  /* 0x0000240001757983 */ /* 0x0002e20000100600 */
[----:B------:R-:W-:Y:S03]  /*bc90*/  @!P1 PRMT R102, R115, 0x5410, RZ ;  /* 0x0000541073669816 */ /* 0x000fe600000000ff */
[----:B------:R1:W3:Y:S01]  /*bca0*/  LDL.S16 R115, [R1+0x20] ;  /* 0x0000200001737983 */ /* 0x0002e20000100600 */
[----:B------:R-:W-:Y:S03]  /*bcb0*/  MUFU.EX2 R107, R107 ;  /* 0x0000006b006b7308 */ /* 0x000fe60000000800 */
[----:B------:R-:W-:Y:S01]  /*bcc0*/  STG.E.U16 desc[UR20][R166.64+0x12], R97 ;  /* 0x00001261a6007986 */ /* 0x000fe2000c101514 */
[----:B----4-:R-:W-:Y:S02]  /*bcd0*/  IMAD.MOV.U32 R128, RZ, RZ, R113 ;  /* 0x000000ffff807224 */ /* 0x010fe400078e0071 */
[--C-:B------:R-:W-:Y:S01]  /*bce0*/  FADD.FTZ R113, R87, R98.reuse ;  /* 0x0000006257717221 */ /* 0x100fe20000010000 */
[C---:B------:R-:W-:Y:S01]  /*bcf0*/  F2FP.BF16.F32.PACK_AB R87, R72.reuse, R87 ;  /* 0x000000574857723e */ /* 0x040fe200000010ff */
[----:B------:R-:W-:Y:S01]  /*bd00*/  STG.E.U16 desc[UR20][R170.64+0xe], R103 ;  /* 0x00000e67aa007986 */ /* 0x000fe2000c101514 */
[----:B------:R-:W-:Y:S01]  /*bd10*/  PRMT R98, R99, 0x7632, R98 ;  /* 0x0000763263627816 */ /* 0x000fe20000000062 */
[----:B------:R-:W-:Y:S01]  /*bd20*/  FADD.FTZ R113, R72, R113 ;  /* 0x0000007148717221 */ /* 0x000fe20000010000 */
[----:B--2---:R-:W-:Y:S01]  /*bd30*/  MUFU.EX2 R94, R183 ;  /* 0x000000b7005e7308 */ /* 0x004fe20000000800 */
[--C-:B---3--:R-:W-:Y:S01]  /*bd40*/  SHF.R.U32.HI R95, RZ, 0x18, R86.reuse ;  /* 0x00000018ff5f7819 */ /* 0x108fe20000011656 */
[----:B------:R-:W-:Y:S01]  /*bd50*/  STG.E.U16 desc[UR20][R170.64+0x10], R102 ;  /* 0x00001066aa007986 */ /* 0x000fe2000c101514 */
[----:B------:R-:W-:Y:S04]  /*bd60*/  SHF.R.U32.HI R86, RZ, 0x10, R86 ;  /* 0x00000010ff567819 */ /* 0x000fe80000011656 */
[----:B------:R-:W-:Y:S03]  /*bd70*/  LOP3.LUT R86, R86, 0xff, RZ, 0xc0, !PT ;  /* 0x000000ff56567812 */ /* 0x000fe600078ec0ff */
[----:B-1----:R1:W-:Y:S01]  /*bd80*/  MUFU.EX2 R92, R187 ;  /* 0x000000bb005c7308 */ /* 0x0023e20000000800 */
[----:B------:R-:W-:Y:S02]  /*bd90*/  ISETP.LE.U32.AND P5, PT, R86, UR19, PT ;  /* 0x0000001356007c0c */ /* 0x000fe4000bfa3070 */
[----:B------:R-:W-:Y:S02]  /*bda0*/  F2FP.BF16.F32.PACK_AB R86, R74, R79 ;  /* 0x0000004f4a56723e */ /* 0x000fe400000010ff */
[----:B------:R-:W-:Y:S02]  /*bdb0*/  LOP3.LUT R74, R127, UR17, R174, 0x96, !PT ;  /* 0x000000117f4a7c12 */ /* 0x000fe4000f8e96ae */
[----:B------:R-:W-:Y:S02]  /*bdc0*/  PRMT R79, R105, 0x5410, R100 ;  /* 0x00005410694f7816 */ /* 0x000fe40000000064 */
[----:B------:R-:W-:Y:S02]  /*bdd0*/  LOP3.LUT R72, R74, 0xff, RZ, 0xc0, !PT ;  /* 0x000000ff4a487812 */ /* 0x000fe400078ec0ff */
[----:B------:R-:W-:Y:S02]  /*bde0*/  LOP3.LUT R174, R127, UR17, R174, 0x96, !PT ;  /* 0x000000117fae7c12 */ /* 0x000fe4000f8e96ae */
[----:B------:R-:W-:Y:S02]  /*bdf0*/  ISETP.LE.U32.AND P3, PT, R72, UR19, PT ;  /* 0x0000001348007c0c */ /* 0x000fe4000bf63070 */
[----:B------:R2:W3:Y:S01]  /*be00*/  MUFU.EX2 R72, R116 ;  /* 0x0000007400487308 */ /* 0x0004e20000000800 */
[----:B-1----:R-:W-:Y:S02]  /*be10*/  IMAD.MOV.U32 R187, RZ, RZ, R128 ;  /* 0x000000ffffbb7224 */ /* 0x002fe400078e0080 */
[----:B------:R-:W-:Y:S02]  /*be20*/  @!P0 HFMA2.BF16_V2 R117, -RZ.H0_H0, RZ.H0_H0, -R105.H0_H0 ;  /* 0x200000ffff758231 */ /* 0x000fe40000340969 */
[----:B------:R-:W-:Y:S03]  /*be30*/  @!P4 HFMA2.BF16_V2 R115, -RZ.H0_H0, RZ.H0_H0, -R100.H0_H0 ;  /* 0x200000ffff73c231 */ /* 0x000fe60000340964 */
[----:B------:R-:W-:Y:S01]  /*be40*/  PRMT R130, R117, 0x7610, R130 ;  /* 0x0000761075827816 */ /* 0x000fe20000000082 */
[----:B------:R1:W-:Y:S03]  /*be50*/  @!P0 STL.S16 [R1+0x24], R117 ;  /* 0x0000247501008387 */ /* 0x0003e60000100600 */
[----:B------:R-:W-:Y:S02]  /*be60*/  @!P0 PRMT R105, R130, 0x5410, RZ ;  /* 0x0000541082698816 */ /* 0x000fe400000000ff */
[----:B------:R-:W-:Y:S02]  /*be70*/  ISETP.LE.U32.AND P0, PT, R88, UR19, PT ;  /* 0x0000001358007c0c */ /* 0x000fe4000bf03070 */
[----:B------:R-:W-:Y:S01]  /*be80*/  PRMT R118, R115, 0x7610, R118 ;  /* 0x0000761073767816 */ /* 0x000fe20000000076 */
[----:B------:R4:W-:Y:S03]  /*be90*/  STG.E.U16 desc[UR20][R168.64+0x10], R105 ;  /* 0x00001069a8007986 */ /* 0x0009e6000c101514 */
[----:B------:R-:W-:Y:S05]  /*bea0*/  @!P4 PRMT R100, R118, 0x5410, RZ ;  /* 0x000054107664c816 */ /* 0x000fea00000000ff */
[----:B------:R-:W-:Y:S01]  /*beb0*/  STG.E.U16 desc[UR20][R168.64+0x12], R100 ;  /* 0x00001264a8007986 */ /* 0x000fe2000c101514 */
[----:B-1----:R-:W-:Y:S01]  /*bec0*/  FADD.FTZ R117, R73, R114 ;  /* 0x0000007249757221 */ /* 0x002fe20000010000 */
[C---:B------:R-:W-:Y:S02]  /*bed0*/  F2FP.BF16.F32.PACK_AB R73, R82.reuse, R73 ;  /* 0x000000495249723e */ /* 0x040fe400000010ff */
[----:B------:R1:W3:Y:S01]  /*bee0*/  LDL.S16 R114, [R1+0x1c] ;  /* 0x00001c0001727983 */ /* 0x0002e20000100600 */
[----:B------:R-:W-:Y:S01]  /*bef0*/  FADD.FTZ R117, R82, R117 ;  /* 0x0000007552757221 */ /* 0x000fe20000010000 */
[----:B------:R-:W-:Y:S02]  /*bf00*/  LOP3.LUT R82, R74, 0xffff, RZ, 0xc0, !PT ;  /* 0x0000ffff4a527812 */ /* 0x000fe400078ec0ff */
[----:B------:R1:W-:Y:S02]  /*bf10*/  @!P4 STL.S16 [R1+0x20], R115 ;  /* 0x000020730100c387 */ /* 0x0003e40000100600 */
[----:B------:R-:W-:Y:S02]  /*bf20*/  SHF.R.U32.HI R82, RZ, 0x8, R82 ;  /* 0x00000008ff527819 */ /* 0x000fe40000011652 */
[----:B------:R3:W3:Y:S01]  /*bf30*/  LDL.S16 R130, [R1+0x18] ;  /* 0x0000180001827983 */ /* 0x0006e20000100600 */
[----:B----4-:R-:W-:Y:S03]  /*bf40*/  LEA R105, R187, 0x1, 0x1 ;  /* 0x00000001bb697811 */ /* 0x010fe600078e08ff */
[----:B--2---:R4:W2:Y:S01]  /*bf50*/  LDL.S16 R116, [R1+0x14] ;  /* 0x0000140001747983 */ /* 0x0048a20000100600 */
[----:B------:R-:W-:Y:S01]  /*bf60*/  LOP3.LUT R105, R137, UR23, R105, 0x96, !PT ;  /* 0x0000001789697c12 */ /* 0x000fe2000f8e9669 */
[----:B-1----:R-:W-:Y:S01]  /*bf70*/  FADD.FTZ R115, R85, R80 ;  /* 0x0000005055737221 */ /* 0x002fe20000010000 */
[----:B------:R-:W-:Y:S02]  /*bf80*/  F2FP.BF16.F32.PACK_AB R85, R84, R85 ;  /* 0x000000555455723e */ /* 0x000fe400000010ff */
[----:B------:R-:W-:Y:S01]  /*bf90*/  LOP3.LUT R80, R82, 0xffff, RZ, 0xc0, !PT ;  /* 0x0000ffff52507812 */ /* 0x000fe200078ec0ff */
[----:B------:R-:W-:Y:S01]  /*bfa0*/  FADD.FTZ R115, R84, R115 ;  /* 0x0000007354737221 */ /* 0x000fe20000010000 */
[----:B------:R3:W-:Y:S01]  /*bfb0*/  MUFU.EX2 R82, R143 ;  /* 0x0000008f00527308 */ /* 0x0007e20000000800 */
[----:B------:R4:W4:Y:S01]  /*bfc0*/  LDL.S16 R84, [R1+0x10] ;  /* 0x0000100001547983 */ /* 0x0009220000100600 */
[----:B------:R-:W-:Y:S01]  /*bfd0*/  ISETP.LE.U32.AND P1, PT, R80, UR19, PT ;  /* 0x0000001350007c0c */ /* 0x000fe2000bf23070 */
[----:B------:R-:W-:Y:S01]  /*bfe0*/  FADD.FTZ R80, R108, R111 ;  /* 0x0000006f6c507221 */ /* 0x000fe20000010000 */
[----:B------:R-:W-:Y:S02]  /*bff0*/  F2FP.BF16.F32.PACK_AB R108, R81, R108 ;  /* 0x0000006c516c723e */ /* 0x000fe400000010ff */
[----:B------:R-:W-:Y:S02]  /*c000*/  LOP3.LUT R111, R122, 0xff, RZ, 0xc0, !PT ;  /* 0x000000ff7a6f7812 */ /* 0x000fe400078ec0ff */
[----:B---3--:R-:W-:Y:S01]  /*c010*/  F2FP.BF16.F32.PACK_AB R143, R72, R107 ;  /* 0x0000006b488f723e */ /* 0x008fe200000010ff */
[----:B------:R-:W-:Y:S05]  /*c020*/  @!P0 HFMA2.BF16_V2 R114, -RZ.H0_H0, RZ.H0_H0, -R104.H0_H0 ;  /* 0x200000ffff728231 */ /* 0x000fea0000340968 */
[----:B------:R-:W-:Y:S01]  /*c030*/  PRMT R88, R114, 0x7610, R88 ;  /* 0x0000761072587816 */ /* 0x000fe20000000058 */
[----:B------:R1:W-:Y:S01]  /*c040*/  @!P0 STL.S16 [R1+0x1c], R114 ;  /* 0x00001c7201008387 */ /* 0x0003e20000100600 */
[----:B------:R-:W-:Y:S03]  /*c050*/  @!P6 HFMA2.BF16_V2 R130, -RZ.H0_H0, RZ.H0_H0, -R101.H0_H0 ;  /* 0x200000ffff82e231 */ /* 0x000fe60000340965 */
[----:B------:R3:W3:Y:S01]  /*c060*/  LDL.S16 R118, [R1+0xc] ;  /* 0x00000c0001767983 */ /* 0x0006e20000100600 */
[----:B--2---:R-:W-:Y:S05]  /*c070*/  @!P5 HFMA2.BF16_V2 R116, -RZ.H0_H0, RZ.H0_H0, -R99.H0_H0 ;  /* 0x200000ffff74d231 */ /* 0x004fea0000340963 */
[----:B------:R-:W-:Y:S01]  /*c080*/  PRMT R129, R116, 0x7610, R129 ;  /* 0x0000761074817816 */ /* 0x000fe20000000081 */
[----:B-1----:R-:W-:Y:S01]  /*c090*/  FADD.FTZ R114, R106, R113 ;  /* 0x000000716a727221 */ /* 0x002fe20000010000 */
[----:B------:R-:W-:Y:S01]  /*c0a0*/  F2FP.BF16.F32.PACK_AB R106, R89, R106 ;  /* 0x0000006a596a723e */ /* 0x000fe200000010ff */
[----:B------:R-:W-:Y:S01]  /*c0b0*/  FADD.FTZ R113, R81, R80 ;  /* 0x0000005051717221 */ /* 0x000fe20000010000 */
[----:B------:R-:W-:Y:S01]  /*c0c0*/  PRMT R80, R104, 0x5410, R101 ;  /* 0x0000541068507816 */ /* 0x000fe20000000065 */
[----:B------:R-:W-:Y:S01]  /*c0d0*/  FADD.FTZ R114, R89, R114 ;  /* 0x0000007259727221 */ /* 0x000fe20000010000 */
[----:B------:R-:W-:Y:S02]  /*c0e0*/  @!P0 PRMT R104, R88, 0x5410, RZ ;  /* 0x0000541058688816 */ /* 0x000fe400000000ff */
[--C-:B------:R-:W-:Y:S01]  /*c0f0*/  SHF.R.U32.HI R81, RZ, 0x18, R74.reuse ;  /* 0x00000018ff517819 */ /* 0x100fe2000001164a */
[----:B------:R1:W2:Y:S01]  /*c100*/  LDL.S16 R88, [R1+0x8] ;  /* 0x0000080001587983 */ /* 0x0002a20000100600 */
[----:B------:R-:W-:Y:S02]  /*c110*/  SHF.R.U32.HI R74, RZ, 0x10, R74 ;  /* 0x00000010ff4a7819 */ /* 0x000fe4000001164a */
[----:B------:R-:W-:Y:S01]  /*c120*/  ISETP.LE.U32.AND P4, PT, R81, UR19, PT ;  /* 0x0000001351007c0c */ /* 0x000fe2000bf83070 */
[----:B------:R-:W-:Y:S01]  /*c130*/  @!P6 STL.S16 [R1+0x18], R130 ;  /* 0x000018820100e387 */ /* 0x000fe20000100600 */
[----:B------:R-:W-:Y:S02]  /*c140*/  PRMT R81, R130, 0x7610, R81 ;  /* 0x0000761082517816 */ /* 0x000fe40000000051 */
[----:B------:R-:W-:Y:S01]  /*c150*/  LOP3.LUT R74, R74, 0xff, RZ, 0xc0, !PT ;  /* 0x000000ff4a4a7812 */ /* 0x000fe200078ec0ff */
[----:B------:R1:W-:Y:S01]  /*c160*/  @!P5 STL.S16 [R1+0x14], R116 ;  /* 0x000014740100d387 */ /* 0x0003e20000100600 */
[----:B------:R-:W-:Y:S02]  /*c170*/  @!P6 PRMT R101, R81, 0x5410, RZ ;  /* 0x000054105165e816 */ /* 0x000fe400000000ff */
[----:B------:R-:W-:Y:S01]  /*c180*/  ISETP.LE.U32.AND P6, PT, R95, UR19, PT ;  /* 0x000000135f007c0c */ /* 0x000fe2000bfc3070 */
[----:B------:R-:W-:Y:S01]  /*c190*/  STG.E.U16 desc[UR20][R164.64+0x20], R104 ;  /* 0x00002068a4007986 */ /* 0x000fe2000c101514 */
[----:B------:R-:W-:Y:S01]  /*c1a0*/  ISETP.LE.U32.AND P0, PT, R74, UR19, PT ;  /* 0x000000134a007c0c */ /* 0x000fe2000bf03070 */
[----:B------:R-:W-:Y:S01]  /*c1b0*/  FADD.FTZ R74, R92, R115 ;  /* 0x000000735c4a7221 */ /* 0x000fe20000010000 */
[----:B------:R-:W-:Y:S01]  /*c1c0*/  F2FP.BF16.F32.PACK_AB R92, R75, R92 ;  /* 0x0000005c4b5c723e */ /* 0x000fe200000010ff */
[----:B------:R-:W-:Y:S01]  /*c1d0*/  STG.E.U16 desc[UR20][R164.64+0x22], R101 ;  /* 0x00002265a4007986 */ /* 0x000fe2000c101514 */
[----:B------:R-:W-:Y:S01]  /*c1e0*/  PRMT R81, R99, 0x5410, R98 ;  /* 0x0000541063517816 */ /* 0x000fe20000000062 */
[----:B------:R-:W-:Y:S01]  /*c1f0*/  FADD.FTZ R115, R75, R74 ;  /* 0x0000004a4b737221 */ /* 0x000fe20000010000 */
[----:B------:R-:W-:Y:S01]  /*c200*/  PRMT R75, R86, 0x7632, R75 ;  /* 0x00007632564b7816 */ /* 0x000fe2000000004b */
[----:B------:R-:W1:Y:S01]  /*c210*/  MUFU.EX2 R95, R149 ;  /* 0x00000095005f7308 */ /* 0x000e620000000800 */
[----:B------:R-:W-:Y:S02]  /*c220*/  LOP3.LUT R74, R122, 0xffff, RZ, 0xc0, !PT ;  /* 0x0000ffff7a4a7812 */ /* 0x000fe400078ec0ff */
[----:B------:R-:W-:Y:S01]  /*c230*/  @!P5 PRMT R99, R129, 0x5410, RZ ;  /* 0x000054108163d816 */ /* 0x000fe200000000ff */
[----:B----4-:R-:W-:Y:S01]  /*c240*/  @!P6 HFMA2.BF16_V2 R84, -RZ.H0_H0, RZ.H0_H0, -R98.H0_H0 ;  /* 0x200000ffff54e231 */ /* 0x010fe20000340962 */
[----:B------:R-:W-:Y:S01]  /*c250*/  SHF.R.U32.HI R74, RZ, 0x8, R74 ;  /* 0x00000008ff4a7819 */ /* 0x000fe2000001164a */
[----:B------:R-:W-:Y:S01]  /*c260*/  @!P0 HFMA2.BF16_V2 R252, -RZ.H0_H0, RZ.H0_H0, -R87.H0_H0 ;  /* 0x200000fffffc8231 */ /* 0x000fe20000340957 */
[----:B------:R-:W-:Y:S01]  /*c270*/  PRMT R97, R92, 0x7632, R97 ;  /* 0x000076325c617816 */ /* 0x000fe20000000061 */
[----:B------:R-:W-:Y:S01]  /*c280*/  STG.E.U16 desc[UR20][R166.64+0x20], R99 ;  /* 0x00002063a6007986 */ /* 0x000fe2000c101514 */
[----:B------:R-:W-:Y:S02]  /*c290*/  LOP3.LUT R74, R74, 0xffff, RZ, 0xc0, !PT ;  /* 0x0000ffff4a4a7812 */ /* 0x000fe400078ec0ff */
[----:B------:R-:W-:Y:S01]  /*c2a0*/  PRMT R119, R84, 0x7610, R119 ;  /* 0x0000761054777816 */ /* 0x000fe20000000077 */
[----:B------:R4:W-:Y:S01]  /*c2b0*/  @!P6 STL.S16 [R1+0x10], R84 ;  /* 0x000010540100e387 */ /* 0x0009e20000100600 */
[----:B------:R-:W-:Y:S01]  /*c2c0*/  ISETP.LE.U32.AND P5, PT, R74, UR19, PT ;  /* 0x000000134a007c0c */ /* 0x000fe2000bfa3070 */
[----:B-1----:R-:W-:Y:S01]  /*c2d0*/  FADD.FTZ R116, R94, R117 ;  /* 0x000000755e747221 */ /* 0x002fe20000010000 */
[----:B------:R-:W-:Y:S02]  /*c2e0*/  SHF.R.U32.HI R74, RZ, 0x18, R122 ;  /* 0x00000018ff4a7819 */ /* 0x000fe4000001167a */
[----:B------:R-:W-:Y:S01]  /*c2f0*/  @!P6 PRMT R98, R119, 0x5410, RZ ;  /* 0x000054107762e816 */ /* 0x000fe200000000ff */
[----:B------:R-:W-:Y:S01]  /*c300*/  FADD.FTZ R116, R179, R116 ;  /* 0x00000074b3747221 */ /* 0x000fe20000010000 */
[----:B------:R-:W-:Y:S02]  /*c310*/  ISETP.LE.U32.AND P6, PT, R74, UR19, PT ;  /* 0x000000134a007c0c */ /* 0x000fe4000bfc3070 */
[----:B------:R-:W-:Y:S01]  /*c320*/  PRMT R74, R87, 0x7632, R74 ;  /* 0x00007632574a7816 */ /* 0x000fe2000000004a */
[----:B------:R-:W-:Y:S01]  /*c330*/  STG.E.U16 desc[UR20][R166.64+0x22], R98 ;  /* 0x00002262a6007986 */ /* 0x000fe2000c101514 */
[----:B------:R-:W-:Y:S02]  /*c340*/  F2FP.BF16.F32.PACK_AB R149, R95, R152 ;  /* 0x000000985f95723e */ /* 0x000fe400000010ff */
[----:B------:R-:W-:Y:S01]  /*c350*/  F2FP.BF16.F32.PACK_AB R94, R179, R94 ;  /* 0x0000005eb35e723e */ /* 0x000fe200000010ff */
[----:B------:R-:W-:Y:S01]  /*c360*/  @!P4 HFMA2.BF16_V2 R249, -RZ.H0_H0, RZ.H0_H0, -R74.H0_H0 ;  /* 0x200000fffff9c231 */ /* 0x000fe2000034094a */
[----:B------:R-:W-:Y:S02]  /*c370*/  PRMT R102, R92, 0x5410, R97 ;  /* 0x000054105c667816 */ /* 0x000fe40000000061 */
[----:B------:R-:W-:Y:S02]  /*c380*/  PRMT R148, R149, 0x7632, R148 ;  /* 0x0000763295947816 */ /* 0x000fe40000000094 */
[----:B----4-:R-:W-:Y:S04]  /*c390*/  SHF.R.U32.HI R84, RZ, 0x10, R122 ;  /* 0x00000010ff547819 */ /* 0x010fe8000001167a */
[----:B------:R-:W-:Y:S01]  /*c3a0*/  LOP3.LUT R84, R84, 0xff, RZ, 0xc0, !PT ;  /* 0x000000ff54547812 */ /* 0x000fe200078ec0ff */
[----:B---3--:R-:W-:Y:S05]  /*c3b0*/  @!P3 HFMA2.BF16_V2 R118, -RZ.H0_H0, RZ.H0_H0, -R86.H0_H0 ;  /* 0x200000ffff76b231 */ /* 0x008fea0000340956 */
[----:B------:R-:W-:Y:S01]  /*c3c0*/  PRMT R117, R118, 0x7610, R117 ;  /* 0x0000761076757816 */ /* 0x000fe20000000075 */
[----:B------:R-:W-:Y:S01]  /*c3d0*/  @!P3 STL.S16 [R1+0xc], R118 ;  /* 0x00000c760100b387 */ /* 0x000fe20000100600 */
[----:B--2---:R-:W-:Y:S05]  /*c3e0*/  @!P1 HFMA2.BF16_V2 R88, -RZ.H0_H0, RZ.H0_H0, -R75.H0_H0 ;  /* 0x200000ffff589231 */ /* 0x004fea000034094b */
[----:B------:R-:W-:Y:S01]  /*c3f0*/  PRMT R89, R88, 0x7610, R89 ;  /* 0x0000761058597816 */ /* 0x000fe20000000059 */
[----:B------:R1:W-:Y:S02]  /*c400*/  @!P1 STL.S16 [R1+0x8], R88 ;  /* 0x0000085801009387 */ /* 0x0003e40000100600 */
[----:B-1----:R-:W-:Y:S01]  /*c410*/  FADD.FTZ R88, R96, R113 ;  /* 0x0000007160587221 */ /* 0x002fe20000010000 */
[C---:B------:R-:W-:Y:S01]  /*c420*/  F2FP.BF16.F32.PACK_AB R96, R109.reuse, R96 ;  /* 0x000000606d60723e */ /* 0x040fe200000010ff */
[----:B------:R1:W-:Y:S02]  /*c430*/  MUFU.EX2 R113, R172 ;  /* 0x000000ac00717308 */ /* 0x0003e40000000800 */
[----:B------:R-:W-:Y:S01]  /*c440*/  FADD.FTZ R109, R109, R88 ;  /* 0x000000586d6d7221 */ /* 0x000fe20000010000 */
[----:B------:R-:W-:Y:S02]  /*c450*/  PRMT R88, R86, 0x5410, R75 ;  /* 0x0000541056587816 */ /* 0x000fe4000000004b */
[----:B------:R-:W-:Y:S01]  /*c460*/  @!P1 PRMT R75, R89, 0x5410, RZ ;  /* 0x00005410594b9816 */ /* 0x000fe200000000ff */
[----:B------:R-:W-:Y:S01]  /*c470*/  FADD.FTZ R89, R107, R114 ;  /* 0x000000726b597221 */ /* 0x000fe20000010000 */
[----:B------:R-:W-:Y:S03]  /*c480*/  @!P3 PRMT R86, R117, 0x5410, RZ ;  /* 0x000054107556b816 */ /* 0x000fe600000000ff */
[----:B------:R-:W2:Y:S01]  /*c490*/  MUFU.EX2 R107, R140 ;  /* 0x0000008c006b7308 */ /* 0x000ea20000000800 */
[----:B------:R-:W-:Y:S01]  /*c4a0*/  LOP3.LUT R117, R126, 0xff, RZ, 0xc0, !PT ;  /* 0x000000ff7e757812 */ /* 0x000fe200078ec0ff */
[----:B------:R-:W-:Y:S01]  /*c4b0*/  FADD.FTZ R118, R72, R89 ;  /* 0x0000005948767221 */ /* 0x000fe20000010000 */
[----:B------:R-:W-:Y:S01]  /*c4c0*/  PRMT R89, R87, 0x5410, R74 ;  /* 0x0000541057597816 */ /* 0x000fe2000000004a */
[----:B------:R-:W-:Y:S01]  /*c4d0*/  STG.E.U16 desc[UR20][R170.64+0x20], R75 ;  /* 0x0000204baa007986 */ /* 0x000fe2000c101514 */
[----:B------:R-:W-:Y:S01]  /*c4e0*/  @!P0 PRMT R87, R252, 0x5410, RZ ;  /* 0x00005410fc578816 */ /* 0x000fe200000000ff */
[----:B------:R-:W-:Y:S01]  /*c4f0*/  FADD.FTZ R124, R134, R109 ;  /* 0x0000006d867c7221 */ /* 0x000fe20000010000 */
[----:B------:R-:W-:Y:S01]  /*c500*/  LOP3.LUT R72, R126, 0xffff, RZ, 0xc0, !PT ;  /* 0x0000ffff7e487812 */ /* 0x000fe200078ec0ff */
[----:B------:R-:W-:Y:S01]  /*c510*/  STG.E.U16 desc[UR20][R170.64+0x1e], R86 ;  /* 0x00001e56aa007986 */ /* 0x000fe2000c101514 */
[----:B------:R-:W-:Y:S01]  /*c520*/  ISETP.LE.U32.AND P0, PT, R111, UR19, PT ;  /* 0x000000136f007c0c */ /* 0x000fe2000bf03070 */
[----:B------:R-:W3:Y:S01]  /*c530*/  MUFU.EX2 R114, R175 ;  /* 0x000000af00727308 */ /* 0x000ee20000000800 */
[----:B------:R-:W-:Y:S01]  /*c540*/  ISETP.LE.U32.AND P3, PT, R117, UR19, PT ;  /* 0x0000001375007c0c */ /* 0x000fe2000bf63070 */
[----:B------:R-:W-:Y:S01]  /*c550*/  FADD.FTZ R117, R147, R116 ;  /* 0x0000007493757221 */ /* 0x000fe20000010000 */
[----:B------:R-:W-:Y:S01]  /*c560*/  SHF.R.U32.HI R72, RZ, 0x8, R72 ;  /* 0x00000008ff487819 */ /* 0x000fe20000011648 */
[----:B-1----:R-:W-:Y:S01]  /*c570*/  IMAD.MOV.U32 R172, RZ, RZ, R120 ;  /* 0x000000ffffac7224 */ /* 0x002fe200078e0078 */
[C---:B------:R-:W-:Y:S01]  /*c580*/  F2FP.BF16.F32.PACK_AB R147, R82.reuse, R147 ;  /* 0x000000935293723e */ /* 0x040fe200000010ff */
[----:B------:R-:W-:Y:S01]  /*c590*/  FADD.FTZ R120, R82, R117 ;  /* 0x0000007552787221 */ /* 0x000fe20000010000 */
[----:B------:R-:W-:Y:S01]  /*c5a0*/  LOP3.LUT R82, R72, 0xffff, RZ, 0xc0, !PT ;  /* 0x0000ffff48527812 */ /* 0x000fe200078ec0ff */
[----:B------:R-:W-:Y:S01]  /*c5b0*/  STG.E.U16 desc[UR20][R168.64+0x20], R87 ;  /* 0x00002057a8007986 */ /* 0x000fe2000c101514 */
[----:B------:R-:W-:Y:S01]  /*c5c0*/  SHF.R.U32.HI R111, RZ, 0x10, R126 ;  /* 0x00000010ff6f7819 */ /* 0x000fe2000001167e */
[----:B------:R-:W1:Y:S01]  /*c5d0*/  MUFU.EX2 R116, R135 ;  /* 0x0000008700747308 */ /* 0x000e620000000800 */
[----:B------:R-:W-:Y:S01]  /*c5e0*/  ISETP.LE.U32.AND P1, PT, R82, UR19, PT ;  /* 0x0000001352007c0c */ /* 0x000fe2000bf23070 */
[----:B------:R-:W-:Y:S01]  /*c5f0*/  FADD.FTZ R82, R152, R115 ;  /* 0x0000007398527221 */ /* 0x000fe20000010000 */
[----:B------:R-:W-:Y:S01]  /*c600*/  PRMT R72, R73, 0x7632, R72 ;  /* 0x0000763249487816 */ /* 0x000fe20000000048 */
[----:B------:R-:W-:Y:S01]  /*c610*/  @!P0 HFMA2.BF16_V2 R248, -RZ.H0_H0, RZ.H0_H0, -R73.H0_H0 ;  /* 0x200000fffff88231 */ /* 0x000fe20000340949 */
[----:B------:R-:W-:Y:S01]  /*c620*/  LOP3.LUT R115, R111, 0xff, RZ, 0xc0, !PT ;  /* 0x000000ff6f737812 */ /* 0x000fe200078ec0ff */
[----:B------:R-:W-:Y:S01]  /*c630*/  FADD.FTZ R111, R95, R82 ;  /* 0x000000525f6f7221 */ /* 0x000fe20000010000 */
[----:B------:R-:W-:Y:S01]  /*c640*/  PRMT R82, R73, 0x5410, R72 ;  /* 0x0000541049527816 */ /* 0x000fe20000000048 */
[----:B--2---:R-:W-:Y:S01]  /*c650*/  FADD.FTZ R117, R107, R120 ;  /* 0x000000786b757221 */ /* 0x004fe20000010000 */
[----:B------:R-:W-:Y:S01]  /*c660*/  @!P0 PRMT R73, R248, 0x5410, RZ ;  /* 0x00005410f8498816 */ /* 0x000fe200000000ff */
[----:B------:R-:W-:Y:S01]  /*c670*/  @!P5 HFMA2.BF16_V2 R247, -RZ.H0_H0, RZ.H0_H0, -R72.H0_H0 ;  /* 0x200000fffff7d231 */ /* 0x000fe20000340948 */
[----:B------:R-:W-:Y:S01]  /*c680*/  ISETP.LE.U32.AND P0, PT, R115, UR19, PT ;  /* 0x0000001373007c0c */ /* 0x000fe2000bf03070 */
[----:B------:R-:W-:Y:S01]  /*c690*/  @!P3 HFMA2.BF16_V2 R244, -RZ.H0_H0, RZ.H0_H0, -R108.H0_H0 ;  /* 0x200000fffff4b231 */ /* 0x000fe2000034096c */
[----:B------:R-:W-:Y:S01]  /*c6a0*/  LEA R115, R187, 0x1, 0x1 ;  /* 0x00000001bb737811 */ /* 0x000fe200078e08ff */
[----:B------:R-:W-:Y:S01]  /*c6b0*/  FADD.FTZ R124, R113, R124 ;  /* 0x0000007c717c7221 */ /* 0x000fe20000010000 */
[----:B------:R-:W-:Y:S02]  /*c6c0*/  SHF.R.U32.HI R95, RZ, 0x18, R126 ;  /* 0x00000018ff5f7819 */ /* 0x000fe4000001167e */
[----:B------:R-:W-:Y:S01]  /*c6d0*/  LOP3.LUT R109, R137, UR23, R115, 0x96, !PT ;  /* 0x00000017896d7c12 */ /* 0x000fe2000f8e9673 */
[----:B------:R-:W-:Y:S01]  /*c6e0*/  IMAD.WIDE.U32 R136, R136, -0x326172a9, RZ ;  /* 0xcd9e8d5788887825 */ /* 0x000fe200078e00ff */
[----:B------:R-:W-:Y:S02]  /*c6f0*/  @!P4 PRMT R74, R249, 0x5410, RZ ;  /* 0x00005410f94ac816 */ /* 0x000fe400000000ff */
[----:B------:R-:W-:Y:S01]  /*c700*/  ISETP.LE.U32.AND P4, PT, R95, UR19, PT ;  /* 0x000000135f007c0c */ /* 0x000fe2000bf83070 */
[----:B------:R-:W-:Y:S01]  /*c710*/  IMAD.WIDE.U32 R128, R109, -0x326172a9, RZ ;  /* 0xcd9e8d576d807825 */ /* 0x000fe200078e00ff */
[----:B------:R-:W-:Y:S01]  /*c720*/  F2FP.BF16.F32.PACK_AB R134, R113, R134 ;  /* 0x000000867186723e */ /* 0x000fe200000010ff */
[----:B------:R1:W2:Y:S01]  /*c730*/  MUFU.EX2 R95, R145 ;  /* 0x00000091005f7308 */ /* 0x0002a20000000800 */
[----:B------:R-:W-:Y:S01]  /*c740*/  @!P5 PRMT R72, R247, 0x5410, RZ ;  /* 0x00005410f748d816 */ /* 0x000fe200000000ff */
[----:B------:R-:W-:Y:S01]  /*c750*/  STG.E.U16 desc[UR20][R168.64+0x22], R74 ;  /* 0x0000224aa8007986 */ /* 0x000fe2000c101514 */
[----:B------:R-:W-:Y:S01]  /*c760*/  LOP3.LUT R113, R129, UR16, R172, 0x96, !PT ;  /* 0x0000001081717c12 */ /* 0x000fe2000f8e96ac */
[----:B------:R-:W-:Y:S01]  /*c770*/  FADD.FTZ R109, R181, R118 ;  /* 0x00000076b56d7221 */ /* 0x000fe20000010000 */
[----:B------:R-:W-:Y:S01]  /*c780*/  LOP3.LUT R115, R163, UR14, R128, 0x96, !PT ;  /* 0x0000000ea3737c12 */ /* 0x000fe2000f8e9680 */
[----:B------:R-:W-:Y:S01]  /*c790*/  FADD.FTZ R118, R142, R111 ;  /* 0x0000006f8e767221 */ /* 0x000fe20000010000 */
[----:B------:R-:W-:Y:S01]  /*c7a0*/  ISETP.LE.U32.AND P5, PT, R84, UR19, PT ;  /* 0x0000001354007c0c */ /* 0x000fe2000bfa3070 */
[----:B------:R-:W-:Y:S01]  /*c7b0*/  IMAD.WIDE.U32 R120, R113, -0x2daee0ad, RZ ;  /* 0xd2511f5371787825 */ /* 0x000fe200078e00ff */
[----:B------:R-:W-:Y:S01]  /*c7c0*/  PRMT R84, R85, 0x7632, R84 ;  /* 0x0000763255547816 */ /* 0x000fe20000000054 */
[----:B------:R4:W-:Y:S01]  /*c7d0*/  STG.E.U16 desc[UR20][R164.64+0x32], R72 ;  /* 0x00003248a4007986 */ /* 0x0009e2000c101514 */
[----:B---3--:R-:W-:Y:S01]  /*c7e0*/  F2FP.BF16.F32.PACK_AB R140, R114, R181 ;  /* 0x000000b5728c723e */ /* 0x008fe200000010ff */
[----:B------:R-:W-:Y:S01]  /*c7f0*/  IMAD.WIDE.U32 R128, R115, -0x2daee0ad, RZ ;  /* 0xd2511f5373807825 */ /* 0x000fe200078e00ff */
[----:B------:R-:W-:Y:S01]  /*c800*/  LOP3.LUT R111, R121, UR13, R188, 0x96, !PT ;  /* 0x0000000d796f7c12 */ /* 0x000fe2000f8e96bc */
[----:B------:R3:W-:Y:S01]  /*c810*/  STG.E.U16 desc[UR20][R164.64+0x30], R73 ;  /* 0x00003049a4007986 */ /* 0x0007e2000c101514 */
[----:B------:R-:W-:Y:S01]  /*c820*/  PRMT R83, R85, 0x5410, R84 ;  /* 0x0000541055537816 */ /* 0x000fe20000000054 */
[----:B------:R-:W-:Y:S01]  /*c830*/  FADD.FTZ R113, R141, R118 ;  /* 0x000000768d717221 */ /* 0x000fe20000010000 */
[----:B-1----:R-:W-:Y:S01]  /*c840*/  F2FP.BF16.F32.PACK_AB R145, R116, R107 ;  /* 0x0000006b7491723e */ /* 0x002fe200000010ff */
[----:B------:R-:W-:Y:S01]  /*c850*/  FADD.FTZ R109, R114, R109 ;  /* 0x0000006d726d7221 */ /* 0x000fe20000010000 */
[----:B------:R-:W-:Y:S01]  /*c860*/  LOP3.LUT R107, R129, UR11, R120, 0x96, !PT ;  /* 0x0000000b816b7c12 */ /* 0x000fe2000f8e9678 */
[----:B------:R-:W-:Y:S01]  /*c870*/  IMAD.WIDE.U32 R120, R111, -0x326172a9, RZ ;  /* 0xcd9e8d576f787825 */ /* 0x000fe200078e00ff */
[----:B--2---:R-:W-:Y:S02]  /*c880*/  F2FP.BF16.F32.PACK_AB R153, R144, R95 ;  /* 0x0000005f9099723e */ /* 0x004fe400000010ff */
[----:B------:R-:W-:Y:S01]  /*c890*/  F2FP.BF16.F32.PACK_AB R152, R141, R142 ;  /* 0x0000008e8d98723e */ /* 0x000fe200000010ff */
[----:B------:R-:W-:Y:S01]  /*c8a0*/  FADD.FTZ R111, R95, R124 ;  /* 0x0000007c5f6f7221 */ /* 0x000fe20000010000 */
[----:B------:R-:W-:Y:S01]  /*c8b0*/  LOP3.LUT R95, R121, UR12, R162, 0x96, !PT ;  /* 0x0000000c795f7c12 */ /* 0x000fe2000f8e96a2 */
[----:B------:R-:W-:Y:S01]  /*c8c0*/  @!P5 HFMA2.BF16_V2 R246, -RZ.H0_H0, RZ.H0_H0, -R85.H0_H0 ;  /* 0x200000fffff6d231 */ /* 0x000fe20000340955 */
[----:B------:R-:W-:Y:S01]  /*c8d0*/  PRMT R141, R96, 0x7632, R141 ;  /* 0x00007632608d7816 */ /* 0x000fe2000000008d */
[----:B------:R-:W-:Y:S01]  /*c8e0*/  FADD.FTZ R114, R116, R117 ;  /* 0x0000007574727221 */ /* 0x000fe20000010000 */
[----:B------:R-:W-:Y:S01]  /*c8f0*/  PRMT R142, R143, 0x7632, R142 ;  /* 0x000076328f8e7816 */ /* 0x000fe2000000008e */
[----:B------:R-:W-:Y:S01]  /*c900*/  IMAD.WIDE.U32 R124, R95, -0x2daee0ad, RZ ;  /* 0xd2511f535f7c7825 */ /* 0x000fe200078e00ff */
[----:B------:R-:W-:Y:S01]  /*c910*/  @!P5 PRMT R85, R246, 0x5410, RZ ;  /* 0x00005410f655d816 */ /* 0x000fe200000000ff */
[----:B------:R1:W2:Y:S01]  /*c920*/  MUFU.EX2 R117, R146 ;  /* 0x0000009200757308 */ /* 0x0002a20000000800 */
[----:B------:R-:W-:Y:S01]  /*c930*/  PRMT R133, R134, 0x7632, R133 ;  /* 0x0000763286857816 */ /* 0x000fe20000000085 */
[----:B------:R-:W-:Y:S01]  /*c940*/  @!P0 HFMA2.BF16_V2 R242, -RZ.H0_H0, RZ.H0_H0, -R106.H0_H0 ;  /* 0x200000fffff28231 */ /* 0x000fe2000034096a */
[----:B------:R-:W-:Y:S01]  /*c950*/  LOP3.LUT R95, R125, UR9, R128, 0x96, !PT ;  /* 0x000000097d5f7c12 */ /* 0x000fe2000f8e9680 */
[----:B------:R-:W-:Y:S01]  /*c960*/  IMAD.WIDE.U32 R128, R107, -0x326172a9, RZ ;  /* 0xcd9e8d576b807825 */ /* 0x000fe200078e00ff */
[----:B----4-:R-:W-:Y:S01]  /*c970*/  LOP3.LUT R72, R176, 0xffff, RZ, 0xc0, !PT ;  /* 0x0000ffffb0487812 */ /* 0x010fe200078ec0ff */
[----:B------:R-:W-:Y:S01]  /*c980*/  STG.E.U16 desc[UR20][R166.64+0x30], R85 ;  /* 0x00003055a6007986 */ /* 0x000fe2000c101514 */
[----:B------:R-:W-:Y:S01]  /*c990*/  PRMT R135, R140, 0x7632, R135 ;  /* 0x000076328c877816 */ /* 0x000fe20000000087 */
[----:B------:R-:W-:Y:S01]  /*c9a0*/  IMAD.MOV.U32 R177, RZ, RZ, R191 ;  /* 0x000000ffffb17224 */ /* 0x000fe200078e00bf */
[----:B------:R-:W-:Y:S01]  /*c9b0*/  LOP3.LUT R120, R129, UR10, R120, 0x96, !PT ;  /* 0x0000000a81787c12 */ /* 0x000fe2000f8e9678 */
[----:B------:R-:W-:Y:S01]  /*c9c0*/  IMAD.WIDE.U32 R130, R95, -0x326172a9, RZ ;  /* 0xcd9e8d575f827825 */ /* 0x000fe200078e00ff */
[----:B------:R-:W-:Y:S02]  /*c9d0*/  SHF.R.U32.HI R72, RZ, 0x8, R72 ;  /* 0x00000008ff487819 */ /* 0x000fe40000011648 */
[----:B---3--:R-:W-:Y:S01]  /*c9e0*/  SHF.R.U32.HI R73, RZ, 0x10, R178 ;  /* 0x00000010ff497819 */ /* 0x008fe200000116b2 */
[----:B------:R-:W-:Y:S01]  /*c9f0*/  IMAD.WIDE.U32 R120, R120, -0x2daee0ad, RZ ;  /* 0xd2511f5378787825 */ /* 0x000fe200078e00ff */
[----:B------:R-:W-:Y:S02]  /*ca00*/  PRMT R151, R152, 0x7632, R151 ;  /* 0x0000763298977816 */ /* 0x000fe40000000097 */
[----:B-1----:R-:W-:Y:S01]  /*ca10*/  PRMT R146, R147, 0x7632, R146 ;  /* 0x0000763293927816 */ /* 0x002fe20000000092 */
[----:B------:R-:W-:Y:S01]  /*ca20*/  @!P6 HFMA2.BF16_V2 R245, -RZ.H0_H0, RZ.H0_H0, -R84.H0_H0 ;  /* 0x200000fffff5e231 */ /* 0x000fe20000340954 */
[----:B------:R-:W-:Y:S01]  /*ca30*/  LOP3.LUT R124, R121, UR5, R124, 0x96, !PT ;  /* 0x00000005797c7c12 */ /* 0x000fe2000f8e967c */
[----:B------:R-:W-:Y:S01]  /*ca40*/  FADD.FTZ R116, R156, R109 ;  /* 0x0000006d9c747221 */ /* 0x000fe20000010000 */
[----:B--2---:R-:W-:Y:S01]  /*ca50*/  F2FP.BF16.F32.PACK_AB R156, R117, R156 ;  /* 0x0000009c759c723e */ /* 0x004fe200000010ff */
[----:B------:R-:W-:Y:S01]  /*ca60*/  FADD.FTZ R118, R144, R111 ;  /* 0x0000006f90767221 */ /* 0x000fe20000010000 */
[----:B------:R-:W-:Y:S01]  /*ca70*/  LOP3.LUT R111, R131, UR8, R128, 0x96, !PT ;  /* 0x00000008836f7c12 */ /* 0x000fe2000f8e9680 */
[----:B------:R-:W-:Y:S01]  /*ca80*/  IMAD.WIDE.U32 R124, R124, -0x326172a9, RZ ;  /* 0xcd9e8d577c7c7825 */ /* 0x000fe200078e00ff */
[----:B------:R-:W-:Y:S02]  /*ca90*/  @!P6 PRMT R84, R245, 0x5410, RZ ;  /* 0x00005410f554e816 */ /* 0x000fe400000000ff */
[----:B------:R-:W-:Y:S01]  /*caa0*/  PRMT R144, R145, 0x7632, R144 ;  /* 0x0000763291907816 */ /* 0x000fe20000000090 */
[----:B------:R-:W-:Y:S01]  /*cab0*/  FADD.FTZ R117, R117, R116 ;  /* 0x0000007475757221 */ /* 0x000fe20000010000 */
[----:B------:R-:W-:Y:S01]  /*cac0*/  LOP3.LUT R95, R125, UR18, R130, 0x96, !PT ;  /* 0x000000127d5f7c12 */ /* 0x000fe2000f8e9682 */
[----:B------:R1:W-:Y:S01]  /*cad0*/  STG.E.U16 desc[UR20][R166.64+0x32], R84 ;  /* 0x00003254a6007986 */ /* 0x0003e2000c101514 */
[----:B------:R-:W-:Y:S01]  /*cae0*/  SHF.R.U32.HI R112, RZ, 0x10, R124 ;  /* 0x00000010ff707819 */ /* 0x000fe2000001167c */
[----:B------:R-:W-:Y:S01]  /*caf0*/  IMAD.MOV.U32 R131, RZ, RZ, R173 ;  /* 0x000000ffff837224 */ /* 0x000fe200078e00ad */
[----:B------:R-:W-:Y:S01]  /*cb00*/  LOP3.LUT R107, R95, 0xff, RZ, 0xc0, !PT ;  /* 0x000000ff5f6b7812 */ /* 0x000fe200078ec0ff */
[----:B------:R-:W-:Y:S01]  /*cb10*/  IMAD.MOV.U32 R173, RZ, RZ, 0x7054 ;  /* 0x00007054ffad7424 */ /* 0x000fe200078e00ff */
[--C-:B------:R-:W-:Y:S01]  /*cb20*/  SHF.R.U32.HI R93, RZ, 0x10, R95.reuse ;  /* 0x00000010ff5d7819 */ /* 0x100fe2000001165f */
[----:B------:R-:W-:Y:S01]  /*cb30*/  IMAD.MOV.U32 R130, RZ, RZ, R172 ;  /* 0x000000ffff827224 */ /* 0x000fe200078e00ac */
[----:B------:R-:W-:Y:S02]  /*cb40*/  ISETP.LE.U32.AND P5, PT, R107, UR19, PT ;  /* 0x000000136b007c0c */ /* 0x000fe4000bfa3070 */
[----:B------:R-:W-:Y:S02]  /*cb50*/  LOP3.LUT R107, R95, 0xffff, RZ, 0xc0, !PT ;  /* 0x0000ffff5f6b7812 */ /* 0x000fe400078ec0ff */
[----:B------:R-:W-:Y:S02]  /*cb60*/  SHF.R.U32.HI R109, RZ, 0x18, R95 ;  /* 0x00000018ff6d7819 */ /* 0x000fe4000001165f */
[----:B------:R-:W-:Y:S02]  /*cb70*/  SHF.R.U32.HI R107, RZ, 0x8, R107 ;  /* 0x00000008ff6b7819 */ /* 0x000fe4000001166b */
[----:B------:R-:W-:Y:S02]  /*cb80*/  PRMT R95, R106, 0x7632, R95 ;  /* 0x000076326a5f7816 */ /* 0x000fe4000000005f */
[----:B------:R-:W-:Y:S02]  /*cb90*/  LOP3.LUT R115, R107, 0xffff, RZ, 0xc0, !PT ;  /* 0x0000ffff6b737812 */ /* 0x000fe400078ec0ff */
[C---:B------:R-:W-:Y:S01]  /*cba0*/  PRMT R107, R108.reuse, 0x7632, R107 ;  /* 0x000076326c6b7816 */ /* 0x040fe2000000006b */
[----:B------:R-:W-:Y:S01]  /*cbb0*/  @!P5 HFMA2.BF16_V2 R238, -RZ.H0_H0, RZ.H0_H0, -R94.H0_H0 ;  /* 0x200000ffffeed231 */ /* 0x000fe2000034095e */
[----:B------:R-:W-:Y:S01]  /*cbc0*/  LOP3.LUT R93, R93, 0xff, RZ, 0xc0, !PT ;  /* 0x000000ff5d5d7812 */ /* 0x000fe200078ec0ff */
[----:B------:R-:W-:Y:S01]  /*cbd0*/  @!P4 HFMA2.BF16_V2 R239, -RZ.H0_H0, RZ.H0_H0, -R95.H0_H0 ;  /* 0x200000ffffefc231 */ /* 0x000fe2000034095f */
[----:B------:R-:W-:Y:S01]  /*cbe0*/  PRMT R90, R108, 0x5410, R107 ;  /* 0x000054106c5a7816 */ /* 0x000fe2000000006b */
[----:B------:R-:W-:Y:S01]  /*cbf0*/  @!P1 HFMA2.BF16_V2 R243, -RZ.H0_H0, RZ.H0_H0, -R107.H0_H0 ;  /* 0x200000fffff39231 */ /* 0x000fe2000034096b */
[----:B------:R-:W-:Y:S02]  /*cc00*/  @!P3 PRMT R108, R244, 0x5410, RZ ;  /* 0x00005410f46cb816 */ /* 0x000fe400000000ff */
[----:B------:R-:W-:Y:S02]  /*cc10*/  ISETP.LE.U32.AND P3, PT, R115, UR19, PT ;  /* 0x0000001373007c0c */ /* 0x000fe4000bf63070 */
[----:B------:R-:W-:Y:S01]  /*cc20*/  PRMT R91, R106, 0x5410, R95 ;  /* 0x000054106a5b7816 */ /* 0x000fe2000000005f */
[----:B------:R-:W-:Y:S01]  /*cc30*/  STG.E.U16 desc[UR20][R170.64+0x2e], R108 ;  /* 0x00002e6caa007986 */ /* 0x000fe2000c101514 */
[----:B------:R-:W-:Y:S02]  /*cc40*/  @!P0 PRMT R106, R242, 0x5410, RZ ;  /* 0x00005410f26a8816 */ /* 0x000fe400000000ff */
[----:B------:R-:W-:Y:S02]  /*cc50*/  ISETP.LE.U32.AND P0, PT, R93, UR19, PT ;  /* 0x000000135d007c0c */ /* 0x000fe4000bf03070 */
[----:B------:R-:W-:Y:S02]  /*cc60*/  PRMT R93, R94, 0x7632, R93 ;  /* 0x000076325e5d7816 */ /* 0x000fe4000000005d */
[----:B------:R-:W-:Y:S02]  /*cc70*/  ISETP.LE.U32.AND P6, PT, R109, UR19, PT ;  /* 0x000000136d007c0c */ /* 0x000fe4000bfc3070 */
[C---:B------:R-:W-:Y:S01]  /*cc80*/  LOP3.LUT R109, R124.reuse, 0xff, RZ, 0xc0, !PT ;  /* 0x000000ff7c6d7812 */ /* 0x040fe200078ec0ff */
[----:B------:R-:W-:Y:S01]  /*cc90*/  @!P3 HFMA2.BF16_V2 R237, -RZ.H0_H0, RZ.H0_H0, -R93.H0_H0 ;  /* 0x200000ffffedb231 */ /* 0x000fe2000034095d */
[----:B------:R-:W-:Y:S02]  /*cca0*/  SHF.R.U32.HI R116, RZ, 0x18, R124 ;  /* 0x00000018ff747819 */ /* 0x000fe4000001167c */
[----:B------:R-:W-:Y:S01]  /*ccb0*/  LOP3.LUT R119, R124, 0xffff, RZ, 0xc0, !PT ;  /* 0x0000ffff7c777812 */ /* 0x000fe200078ec0ff */
[----:B------:R-:W-:Y:S01]  /*ccc0*/  IMAD.WIDE.U32 R124, R111, -0x2daee0ad, RZ ;  /* 0xd2511f536f7c7825 */ /* 0x000fe200078e00ff */
[----:B------:R-:W-:Y:S02]  /*ccd0*/  LOP3.LUT R110, R112, 0xff, RZ, 0xc0, !PT ;  /* 0x000000ff706e7812 */ /* 0x000fe400078ec0ff */
[----:B------:R-:W-:Y:S01]  /*cce0*/  PRMT R103, R94, 0x5410, R93 ;  /* 0x000054105e677816 */ /* 0x000fe2000000005d */
[----:B------:R-:W-:Y:S01]  /*ccf0*/  @!P0 HFMA2.BF16_V2 R236, -RZ.H0_H0, RZ.H0_H0, -R92.H0_H0 ;  /* 0x200000ffffec8231 */ /* 0x000fe2000034095c */
[----:B------:R-:W-:Y:S01]  /*cd00*/  @!P3 PRMT R93, R237, 0x5410, RZ ;  /* 0x00005410ed5db816 */ /* 0x000fe200000000ff */
[----:B------:R-:W-:Y:S01]  /*cd10*/  @!P6 HFMA2.BF16_V2 R235, -RZ.H0_H0, RZ.H0_H0, -R97.H0_H0 ;  /* 0x200000ffffebe231 */ /* 0x000fe20000340961 */
[----:B------:R-:W-:Y:S02]  /*cd20*/  LOP3.LUT R112, R125, UR17, R120, 0x96, !PT ;  /* 0x000000117d707c12 */ /* 0x000fe4000f8e9678 */
[----:B------:R-:W-:Y:S02]  /*cd30*/  ISETP.LE.U32.AND P3, PT, R110, UR19, PT ;  /* 0x000000136e007c0c */ /* 0x000fe4000bf63070 */
[C---:B------:R-:W-:Y:S02]  /*cd40*/  LOP3.LUT R111, R124.reuse, 0xff, RZ, 0xc0, !PT ;  /* 0x000000ff7c6f7812 */ /* 0x040fe400078ec0ff */
[----:B------:R-:W-:Y:S02]  /*cd50*/  LOP3.LUT R120, R124, 0xffff, RZ, 0xc0, !PT ;  /* 0x0000ffff7c787812 */ /* 0x000fe400078ec0ff */
[--C-:B------:R-:W-:Y:S02]  /*cd60*/  SHF.R.U32.HI R172, RZ, 0x10, R124.reuse ;  /* 0x00000010ffac7819 */ /* 0x100fe4000001167c */
[----:B------:R-:W-:Y:S01]  /*cd70*/  SHF.R.U32.HI R110, RZ, 0x18, R124 ;  /* 0x00000018ff6e7819 */ /* 0x000fe2000001167c */
[----:B------:R-:W-:Y:S01]  /*cd80*/  IMAD.WIDE.U32 R124, R105, -0x326172a9, RZ ;  /* 0xcd9e8d57697c7825 */ /* 0x000fe200078e00ff */
[----:B------:R-:W-:Y:S02]  /*cd90*/  @!P5 PRMT R94, R238, 0x5410, RZ ;  /* 0x00005410ee5ed816 */ /* 0x000fe400000000ff */
[----:B------:R-:W-:Y:S01]  /*cda0*/  ISETP.LE.U32.AND P5, PT, R116, UR19, PT ;  /* 0x0000001374007c0c */ /* 0x000fe2000bfa3070 */
[----:B------:R-:W-:Y:S01]  /*cdb0*/  @!P3 HFMA2.BF16_V2 R231, -RZ.H0_H0, RZ.H0_H0, -R149.H0_H0 ;  /* 0x200000ffffe7b231 */ /* 0x000fe20000340995 */
[----:B------:R-:W-:Y:S02]  /*cdc0*/  LOP3.LUT R105, R125, UR16, R190, 0x96, !PT ;  /* 0x000000107d697c12 */ /* 0x000fe4000f8e96be */
[----:B------:R-:W-:Y:S02]  /*cdd0*/  LOP3.LUT R100, R155, UR14, R124, 0x96, !PT ;  /* 0x0000000e9b647c12 */ /* 0x000fe4000f8e967c */
[----:B------:R-:W-:Y:S01]  /*cde0*/  SHF.R.U32.HI R116, RZ, 0x10, R112 ;  /* 0x00000010ff747819 */ /* 0x000fe20000011670 */
[----:B------:R-:W-:Y:S01]  /*cdf0*/  IMAD.WIDE.U32 R124, R105, -0x2daee0ad, RZ ;  /* 0xd2511f53697c7825 */ /* 0x000fe200078e00ff */
[----:B------:R-:W-:Y:S02]  /*ce00*/  SHF.R.U32.HI R120, RZ, 0x8, R120 ;  /* 0x00000008ff787819 */ /* 0x000fe40000011678 */
[----:B------:R-:W-:Y:S01]  /*ce10*/  LOP3.LUT R116, R116, 0xff, RZ, 0xc0, !PT ;  /* 0x000000ff74747812 */ /* 0x000fe200078ec0ff */
[----:B------:R-:W-:Y:S01]  /*ce20*/  IMAD.WIDE.U32 R104, R100, -0x2daee0ad, RZ ;  /* 0xd2511f5364687825 */ /* 0x000fe200078e00ff */
[----:B------:R-:W-:Y:S02]  /*ce30*/  LOP3.LUT R100, R125, UR13, R198, 0x96, !PT ;  /* 0x0000000d7d647c12 */ /* 0x000fe4000f8e96c6 */
[----:B------:R-:W-:Y:S01]  /*ce40*/  @!P6 PRMT R97, R235, 0x5410, RZ ;  /* 0x00005410eb61e816 */ /* 0x000fe200000000ff */
[----:B------:R-:W-:Y:S01]  /*ce50*/  @!P5 HFMA2.BF16_V2 R230, -RZ.H0_H0, RZ.H0_H0, -R148.H0_H0 ;  /* 0x200000ffffe6d231 */ /* 0x000fe20000340994 */
[----:B------:R-:W-:Y:S01]  /*ce60*/  LOP3.LUT R101, R105, UR11, R124, 0x96, !PT ;  /* 0x0000000b69657c12 */ /* 0x000fe2000f8e967c */
[----:B------:R-:W-:Y:S01]  /*ce70*/  IMAD.MOV.U32 R105, RZ, RZ, R199 ;  /* 0x000000ffff697224 */ /* 0x000fe200078e00c7 */
[----:B------:R-:W-:Y:S01]  /*ce80*/  ISETP.LE.U32.AND P6, PT, R116, UR19, PT ;  /* 0x0000001374007c0c */ /* 0x000fe2000bfc3070 */
[----:B------:R-:W-:Y:S01]  /*ce90*/  IMAD.WIDE.U32 R124, R100, -0x326172a9, RZ ;  /* 0xcd9e8d57647c7825 */ /* 0x000fe200078e00ff */
[----:B------:R-:W-:Y:S02]  /*cea0*/  LOP3.LUT R116, R120, 0xffff, RZ, 0xc0, !PT ;  /* 0x0000ffff78747812 */ /* 0x000fe400078ec0ff */
[----:B------:R-:W-:Y:S01]  /*ceb0*/  @!P0 PRMT R92, R236, 0x5410, RZ ;  /* 0x00005410ec5c8816 */ /* 0x000fe200000000ff */
[----:B------:R-:W-:Y:S01]  /*cec0*/  IMAD.WIDE.U32 R120, R101, -0x326172a9, RZ ;  /* 0xcd9e8d5765787825 */ /* 0x000fe200078e00ff */
[----:B------:R-:W-:Y:S02]  /*ced0*/  LOP3.LUT R100, R125, UR12, R154, 0x96, !PT ;  /* 0x0000000c7d647c12 */ /* 0x000fe4000f8e969a */
[----:B------:R-:W-:Y:S01]  /*cee0*/  @!P1 PRMT R107, R243, 0x5410, RZ ;  /* 0x00005410f36b9816 */ /* 0x000fe200000000ff */
[----:B------:R-:W-:Y:S01]  /*cef0*/  IMAD.MOV.U32 R99, RZ, RZ, R105 ;  /* 0x000000ffff637224 */ /* 0x000fe200078e0069 */
[----:B------:R-:W-:Y:S01]  /*cf00*/  LOP3.LUT R124, R121, UR10, R124, 0x96, !PT ;  /* 0x0000000a797c7c12 */ /* 0x000fe2000f8e967c */
[----:B------:R-:W-:Y:S01]  /*cf10*/  IMAD.WIDE.U32 R128, R100, -0x2daee0ad, RZ ;  /* 0xd2511f5364807825 */ /* 0x000fe200078e00ff */
[----:B------:R-:W-:Y:S01]  /*cf20*/  ISETP.LE.U32.AND P1, PT, R109, UR19, PT ;  /* 0x000000136d007c0c */ /* 0x000fe2000bf23070 */
[----:B------:R-:W-:Y:S01]  /*cf30*/  STG.E.U16 desc[UR20][R170.64+0x30], R107 ;  /* 0x0000306baa007986 */ /* 0x000fe2000c101514 */
[----:B------:R-:W-:Y:S01]  /*cf40*/  SHF.R.U32.HI R119, RZ, 0x8, R119 ;  /* 0x00000008ff777819 */ /* 0x000fe20000011677 */
[----:B------:R-:W-:Y:S01]  /*cf50*/  IMAD.WIDE.U32 R124, R124, -0x2daee0ad, RZ ;  /* 0xd2511f537c7c7825 */ /* 0x000fe200078e00ff */
[----:B------:R-:W-:Y:S01]  /*cf60*/  LOP3.LUT R100, R129, UR9, R104, 0x96, !PT ;  /* 0x0000000981647c12 */ /* 0x000fe2000f8e9668 */
[----:B------:R-:W-:Y:S01]  /*cf70*/  STG.E.U16 desc[UR20][R168.64+0x30], R106 ;  /* 0x0000306aa8007986 */ /* 0x000fe2000c101514 */
[----:B------:R-:W-:Y:S01]  /*cf80*/  LOP3.LUT R119, R119, 0xffff, RZ, 0xc0, !PT ;  /* 0x0000ffff77777812 */ /* 0x000fe200078ec0ff */
[----:B------:R-:W-:Y:S01]  /*cf90*/  @!P6 HFMA2.BF16_V2 R215, -RZ.H0_H0, RZ.H0_H0, -R152.H0_H0 ;  /* 0x200000ffffd7e231 */ /* 0x000fe20000340998 */
[----:B------:R-:W-:Y:S01]  /*cfa0*/  LOP3.LUT R128, R125, UR5, R128, 0x96, !PT ;  /* 0x000000057d807c12 */ /* 0x000fe2000f8e9680 */
[----:B------:R-:W-:Y:S01]  /*cfb0*/  IMAD.WIDE.U32 R100, R100, -0x326172a9, RZ ;  /* 0xcd9e8d5764647825 */ /* 0x000fe200078e00ff */
[----:B------:R-:W-:Y:S02]  /*cfc0*/  @!P4 PRMT R95, R239, 0x5410, RZ ;  /* 0x00005410ef5fc816 */ /* 0x000fe400000000ff */
[----:B------:R-:W-:Y:S01]  /*cfd0*/  ISETP.LE.U32.AND P4, PT, R119, UR19, PT ;  /* 0x0000001377007c0c */ /* 0x000fe2000bf83070 */
[----:B------:R-:W-:Y:S01]  /*cfe0*/  IMAD.WIDE.U32 R128, R128, -0x326172a9, RZ ;  /* 0xcd9e8d5780807825 */ /* 0x000fe200078e00ff */
[----:B------:R-:W-:Y:S01]  /*cff0*/  LOP3.LUT R120, R101, UR8, R120, 0x96, !PT ;  /* 0x0000000865787c12 */ /* 0x000fe2000f8e9678 */
[----:B------:R-:W-:Y:S01]  /*d000*/  STG.E.U16 desc[UR20][R168.64+0x32], R95 ;  /* 0x0000325fa8007986 */ /* 0x000fe2000c101514 */
[----:B------:R-:W-:Y:S01]  /*d010*/  LOP3.LUT R119, R112, 0xff, RZ, 0xc0, !PT ;  /* 0x000000ff70777812 */ /* 0x000fe200078ec0ff */
[----:B------:R-:W-:Y:S01]  /*d020*/  @!P1 HFMA2.BF16_V2 R233, -RZ.H0_H0, RZ.H0_H0, -R147.H0_H0 ;  /* 0x200000ffffe99231 */ /* 0x000fe20000340993 */
[----:B------:R-:W-:Y:S01]  /*d030*/  LOP3.LUT R100, R129, UR18, R100, 0x96, !PT ;  /* 0x0000001281647c12 */ /* 0x000fe2000f8e9664 */
[----:B------:R-:W-:Y:S01]  /*d040*/  STG.E.U16 desc[UR20][R164.64+0x40], R94 ;  /* 0x0000405ea4007986 */ /* 0x000fe2000c101514 */
[----:B------:R-:W-:Y:S01]  /*d050*/  LOP3.LUT R75, R128, 0xff, RZ, 0xc0, !PT ;  /* 0x000000ff804b7812 */ /* 0x000fe200078ec0ff */
[----:B------:R-:W-:Y:S01]  /*d060*/  IMAD.WIDE.U32 R120, R120, -0x2daee0ad, RZ ;  /* 0xd2511f5378787825 */ /* 0x000fe200078e00ff */
[C---:B------:R-:W-:Y:S01]  /*d070*/  LOP3.LUT R101, R100.reuse, 0xff, RZ, 0xc0, !PT ;  /* 0x000000ff64657812 */ /* 0x040fe200078ec0ff */
[----:B------:R-:W-:Y:S01]  /*d080*/  STG.E.U16 desc[UR20][R164.64+0x42], R93 ;  /* 0x0000425da4007986 */ /* 0x000fe2000c101514 */
[----:B------:R-:W-:Y:S01]  /*d090*/  LOP3.LUT R104, R100, 0xffff, RZ, 0xc0, !PT ;  /* 0x0000ffff64687812 */ /* 0x000fe200078ec0ff */
[----:B------:R-:W-:Y:S01]  /*d0a0*/  @!P4 HFMA2.BF16_V2 R232, -RZ.H0_H0, RZ.H0_H0, -R146.H0_H0 ;  /* 0x200000ffffe8c231 */ /* 0x000fe20000340992 */
[----:B------:R-:W-:Y:S01]  /*d0b0*/  ISETP.LE.U32.AND P0, PT, R101, UR19, PT ;  /* 0x0000001365007c0c */ /* 0x000fe2000bf03070 */
[----:B------:R-:W-:Y:S01]  /*d0c0*/  STG.E.U16 desc[UR20][R166.64+0x40], R92 ;  /* 0x0000405ca6007986 */ /* 0x000fe2000c101514 */
[----:B------:R-:W-:Y:S01]  /*d0d0*/  SHF.R.U32.HI R104, RZ, 0x8, R104 ;  /* 0x00000008ff687819 */ /* 0x000fe20000011668 */
[----:B------:R-:W-:Y:S01]  /*d0e0*/  IMAD.MOV.U32 R87, RZ, RZ, R99 ;  /* 0x000000ffff577224 */ /* 0x000fe200078e0063 */
[----:B------:R-:W-:Y:S01]  /*d0f0*/  PRMT R101, R96, 0x5410, R141 ;  /* 0x0000541060657816 */ /* 0x000fe2000000008d */
[----:B------:R-:W-:Y:S01]  /*d100*/  STG.E.U16 desc[UR20][R166.64+0x42], R97 ;  /* 0x00004261a6007986 */ /* 0x000fe2000c101514 */
[----:B------:R-:W-:Y:S01]  /*d110*/  LOP3.LUT R104, R104, 0xffff, RZ, 0xc0, !PT ;  /* 0x0000ffff68687812 */ /* 0x000fe200078ec0ff */
[----:B------:R-:W-:Y:S01]  /*d120*/  IMAD.MOV.U32 R125, RZ, RZ, R87 ;  /* 0x000000ffff7d7224 */ /* 0x000fe200078e0057 */
[----:B------:R-:W-:Y:S02]  /*d130*/  LOP3.LUT R74, R128, 0xffff, RZ, 0xc0, !PT ;  /* 0x0000ffff804a7812 */ /* 0x000fe400078ec0ff */
[----:B------:R-:W-:Y:S01]  /*d140*/  SHF.R.U32.HI R115, RZ, 0x18, R112 ;  /* 0x00000018ff737819 */ /* 0x000fe20000011670 */
[----:B------:R-:W-:Y:S01]  /*d150*/  IMAD.MOV.U32 R179, RZ, RZ, R125 ;  /* 0x000000ffffb37224 */ /* 0x000fe200078e007d */
[----:B------:R-:W-:Y:S01]  /*d160*/  SHF.R.U32.HI R74, RZ, 0x8, R74 ;  /* 0x00000008ff4a7819 */ /* 0x000fe2000001164a */
[----:B------:R-:W-:Y:S01]  /*d170*/  @!P0 HFMA2.BF16_V2 R234, -RZ.H0_H0, RZ.H0_H0, -R96.H0_H0 ;  /* 0x200000ffffea8231 */ /* 0x000fe20000340960 */
[----:B------:R-:W-:Y:S02]  /*d180*/  PRMT R99, R134, 0x5410, R133 ;  /* 0x0000541086637816 */ /* 0x000fe40000000085 */
[----:B------:R-:W-:Y:S02]  /*d190*/  LOP3.LUT R74, R74, 0xffff, RZ, 0xc0, !PT ;  /* 0x0000ffff4a4a7812 */ /* 0x000fe400078ec0ff */
[----:B------:R-:W-:Y:S02]  /*d1a0*/  @!P0 PRMT R96, R234, 0x5410, RZ ;  /* 0x00005410ea608816 */ /* 0x000fe400000000ff */
[----:B------:R-:W-:Y:S02]  /*d1b0*/  ISETP.LE.U32.AND P0, PT, R104, UR19, PT ;  /* 0x0000001368007c0c */ /* 0x000fe4000bf03070 */
[--C-:B------:R-:W-:Y:S01]  /*d1c0*/  SHF.R.U32.HI R104, RZ, 0x10, R100.reuse ;  /* 0x00000010ff687819 */ /* 0x100fe20000011664 */
[----:B------:R-:W-:Y:S01]  /*d1d0*/  STG.E.U16 desc[UR20][R170.64+0x3e], R96 ;  /* 0x00003e60aa007986 */ /* 0x000fe2000c101514 */
[----:B------:R-:W-:Y:S02]  /*d1e0*/  SHF.R.U32.HI R100, RZ, 0x18, R100 ;  /* 0x00000018ff647819 */ /* 0x000fe40000011664 */
[----:B------:R-:W-:Y:S02]  /*d1f0*/  LOP3.LUT R104, R104, 0xff, RZ, 0xc0, !PT ;  /* 0x000000ff68687812 */ /* 0x000fe400078ec0ff */
[----:B------:R-:W-:Y:S02]  /*d200*/  LOP3.LUT R112, R112, 0xffff, RZ, 0xc0, !PT ;  /* 0x0000ffff70707812 */ /* 0x000fe400078ec0ff */
[----:B------:R-:W-:Y:S01]  /*d210*/  ISETP.LE.U32.AND P1, PT, R104, UR19, PT ;  /* 0x0000001368007c0c */ /* 0x000fe2000bf23070 */
[----:B------:R-:W-:Y:S01]  /*d220*/  IMAD.MOV.U32 R104, RZ, RZ, R198 ;  /* 0x000000ffff687224 */ /* 0x000fe200078e00c6 */
[----:B------:R-:W-:Y:S01]  /*d230*/  SHF.R.U32.HI R86, RZ, 0x8, R112 ;  /* 0x00000008ff567819 */ /* 0x000fe20000011670 */
[----:B------:R-:W-:Y:S01]  /*d240*/  @!P0 HFMA2.BF16_V2 R229, -RZ.H0_H0, RZ.H0_H0, -R141.H0_H0 ;  /* 0x200000ffffe58231 */ /* 0x000fe2000034098d */
[----:B------:R-:W-:Y:S01]  /*d250*/  PRMT R105, R147, 0x5410, R146 ;  /* 0x0000541093697816 */ /* 0x000fe20000000092 */
[----:B------:R3:W5:Y:S01]  /*d260*/  LDL.LU.64 R198, [R1+0xf8] ;  /* 0x0000f80001c67983 */ /* 0x0007620000300a00 */
[----:B------:R-:W-:Y:S01]  /*d270*/  LOP3.LUT R86, R86, 0xffff, RZ, 0xc0, !PT ;  /* 0x0000ffff56567812 */ /* 0x000fe200078ec0ff */
[----:B------:R-:W-:Y:S01]  /*d280*/  IMAD.MOV.U32 R98, RZ, RZ, R104 ;  /* 0x000000ffff627224 */ /* 0x000fe200078e0068 */
[----:B------:R-:W-:Y:S01]  /*d290*/  @!P0 PRMT R141, R229, 0x5410, RZ ;  /* 0x00005410e58d8816 */ /* 0x000fe200000000ff */
[----:B------:R-:W-:Y:S01]  /*d2a0*/  IMAD.U32 R112, RZ, RZ, UR19 ;  /* 0x00000013ff707e24 */ /* 0x000fe2000f8e00ff */
[----:B------:R-:W-:Y:S02]  /*d2b0*/  ISETP.LE.U32.AND P0, PT, R100, UR19, PT ;  /* 0x0000001364007c0c */ /* 0x000fe4000bf03070 */
[----:B------:R-:W-:Y:S01]  /*d2c0*/  PRMT R100, R143, 0x5410, R142 ;  /* 0x000054108f647816 */ /* 0x000fe2000000008e */
[----:B------:R-:W-:Y:S01]  /*d2d0*/  @!P1 HFMA2.BF16_V2 R228, -RZ.H0_H0, RZ.H0_H0, -R143.H0_H0 ;  /* 0x200000ffffe49231 */ /* 0x000fe2000034098f */
[----:B------:R-:W-:Y:S01]  /*d2e0*/  PRMT R104, R149, 0x5410, R148 ;  /* 0x0000541095687816 */ /* 0x000fe20000000094 */
[----:B------:R-:W-:Y:S01]  /*d2f0*/  STG.E.U16 desc[UR20][R170.64+0x40], R141 ;  /* 0x0000408daa007986 */ /* 0x000fe2000c101514 */
[----:B------:R-:W-:Y:S02]  /*d300*/  @!P3 PRMT R149, R231, 0x5410, RZ ;  /* 0x00005410e795b816 */ /* 0x000fe400000000ff */
[----:B------:R-:W-:Y:S02]  /*d310*/  @!P1 PRMT R143, R228, 0x5410, RZ ;  /* 0x00005410e48f9816 */ /* 0x000fe400000000ff */
[----:B------:R-:W-:Y:S02]  /*d320*/  ISETP.LE.U32.AND P1, PT, R109, UR19, PT ;  /* 0x000000136d007c0c */ /* 0x000fe4000bf23070 */
[----:B------:R-:W-:Y:S01]  /*d330*/  LOP3.LUT R125, R176, 0xff, RZ, 0xc0, !PT ;  /* 0x000000ffb07d7812 */ /* 0x000fe200078ec0ff */
[----:B------:R-:W-:Y:S01]  /*d340*/  @!P0 HFMA2.BF16_V2 R225, -RZ.H0_H0, RZ.H0_H0, -R142.H0_H0 ;  /* 0x200000ffffe18231 */ /* 0x000fe2000034098e */
[----:B------:R-:W-:Y:S01]  /*d350*/  ISETP.LE.U32.AND P3, PT, R86, UR19, PT ;  /* 0x0000001356007c0c */ /* 0x000fe2000bf63070 */
[----:B------:R-:W-:Y:S01]  /*d360*/  STG.E.U16 desc[UR20][R168.64+0x40], R143 ;  /* 0x0000408fa8007986 */ /* 0x000fe2000c101514 */
[----:B------:R-:W-:Y:S01]  /*d370*/  @!P4 PRMT R146, R232, 0x5410, RZ ;  /* 0x00005410e892c816 */ /* 0x000fe200000000ff */
[----:B------:R-:W-:Y:S01]  /*d380*/  IMAD.MOV.U32 R86, RZ, RZ, R98 ;  /* 0x000000ffff567224 */ /* 0x000fe200078e0062 */
[----:B------:R-:W-:Y:S02]  /*d390*/  @!P0 PRMT R142, R225, 0x5410, RZ ;  /* 0x00005410e18e8816 */ /* 0x000fe400000000ff */
[----:B------:R-:W-:Y:S02]  /*d3a0*/  ISETP.LE.U32.AND P0, PT, R75, UR19, PT ;  /* 0x000000134b007c0c */ /* 0x000fe4000bf03070 */
[----:B------:R-:W-:Y:S01]  /*d3b0*/  ISETP.LE.U32.AND P4, PT, R119, UR19, PT ;  /* 0x0000001377007c0c */ /* 0x000fe2000bf83070 */
[----:B------:R-:W-:Y:S01]  /*d3c0*/  STG.E.U16 desc[UR20][R168.64+0x42], R142 ;  /* 0x0000428ea8007986 */ /* 0x000fe2000c101514 */
[----:B------:R-:W-:Y:S02]  /*d3d0*/  @!P1 PRMT R147, R233, 0x5410, RZ ;  /* 0x00005410e9939816 */ /* 0x000fe400000000ff */
[----:B------:R-:W-:Y:S01]  /*d3e0*/  LOP3.LUT R75, R178, 0xff, RZ, 0xc0, !PT ;  /* 0x000000ffb24b7812 */ /* 0x000fe200078ec0ff */
[----:B------:R-:W-:Y:S01]  /*d3f0*/  STG.E.U16 desc[UR20][R164.64+0x52], R146 ;  /* 0x00005292a4007986 */ /* 0x000fe2000c101514 */
[----:B------:R-:W-:Y:S01]  /*d400*/  PRMT R125, R125, 0x5410, R72 ;  /* 0x000054107d7d7816 */ /* 0x000fe20000000048 */
[----:B------:R-:W-:Y:S01]  /*d410*/  @!P3 HFMA2.BF16_V2 R226, -RZ.H0_H0, RZ.H0_H0, -R144.H0_H0 ;  /* 0x200000ffffe2b231 */ /* 0x000fe20000340990 */
[----:B------:R-:W-:Y:S01]  /*d420*/  LOP3.LUT R119, R121, UR17, R124, 0x96, !PT ;  /* 0x0000001179777c12 */ /* 0x000fe2000f8e967c */
[----:B------:R-:W-:Y:S01]  /*d430*/  STG.E.U16 desc[UR20][R164.64+0x50], R147 ;  /* 0x00005093a4007986 */ /* 0x000fe2000c101514 */
[----:B------:R-:W-:Y:S01]  /*d440*/  SHF.R.U32.HI R72, RZ, 0x10, R176 ;  /* 0x00000010ff487819 */ /* 0x000fe200000116b0 */
[----:B------:R-:W-:Y:S01]  /*d450*/  @!P0 HFMA2.BF16_V2 R224, -RZ.H0_H0, RZ.H0_H0, -R134.H0_H0 ;  /* 0x200000ffffe08231 */ /* 0x000fe20000340986 */
[----:B------:R-:W-:Y:S01]  /*d460*/  SHF.R.U32.HI R87, RZ, 0x18, R178 ;  /* 0x00000018ff577819 */ /* 0x000fe200000116b2 */
[----:B------:R-:W-:Y:S01]  /*d470*/  STG.E.U16 desc[UR20][R166.64+0x50], R149 ;  /* 0x00005095a6007986 */ /* 0x000fe2000c101514 */
[----:B------:R-:W-:Y:S01]  /*d480*/  LOP3.LUT R72, R72, 0xff, RZ, 0xc0, !PT ;  /* 0x000000ff48487812 */ /* 0x000fe200078ec0ff */
[----:B------:R-:W-:Y:S01]  /*d490*/  @!P4 HFMA2.BF16_V2 R227, -RZ.H0_H0, RZ.H0_H0, -R145.H0_H0 ;  /* 0x200000ffffe3c231 */ /* 0x000fe20000340991 */
[----:B------:R-:W-:Y:S01]  /*d4a0*/  @!P0 PRMT R134, R224, 0x5410, RZ ;  /* 0x00005410e0868816 */ /* 0x000fe200000000ff */
[----:B------:R-:W-:Y:S01]  /*d4b0*/  IMAD.MOV.U32 R124, RZ, RZ, R86 ;  /* 0x000000ffff7c7224 */ /* 0x000fe200078e0056 */
[----:B------:R-:W-:Y:S02]  /*d4c0*/  ISETP.LE.U32.AND P0, PT, R74, UR19, PT ;  /* 0x000000134a007c0c */ /* 0x000fe4000bf03070 */
[----:B------:R-:W-:Y:S02]  /*d4d0*/  SHF.R.U32.HI R74, RZ, 0x10, R128 ;  /* 0x00000010ff4a7819 */ /* 0x000fe40000011680 */
[----:B------:R-:W-:Y:S02]  /*d4e0*/  LOP3.LUT R86, R73, 0xff, RZ, 0xc0, !PT ;  /* 0x000000ff49567812 */ /* 0x000fe400078ec0ff */
[----:B------:R-:W-:Y:S02]  /*d4f0*/  LOP3.LUT R74, R74, 0xff, RZ, 0xc0, !PT ;  /* 0x000000ff4a4a7812 */ /* 0x000fe400078ec0ff */
[----:B------:R-:W-:Y:S02]  /*d500*/  PRMT R87, R86, 0x5410, R87 ;  /* 0x0000541056577816 */ /* 0x000fe40000000057 */
[----:B------:R-:W-:Y:S02]  /*d510*/  ISETP.LE.U32.AND P1, PT, R74, UR19, PT ;  /* 0x000000134a007c0c */ /* 0x000fe4000bf23070 */
[----:B------:R-:W-:Y:S01]  /*d520*/  LOP3.LUT R74, R178, 0xffff, RZ, 0xc0, !PT ;  /* 0x0000ffffb24a7812 */ /* 0x000fe200078ec0ff */
[----:B------:R-:W-:Y:S01]  /*d530*/  @!P0 HFMA2.BF16_V2 R221, -RZ.H0_H0, RZ.H0_H0, -R133.H0_H0 ;  /* 0x200000ffffdd8231 */ /* 0x000fe20000340985 */
[----:B------:R-:W-:Y:S01]  /*d540*/  PRMT R112, R112, R173, UR19 ;  /* 0x0000001370707e16 */ /* 0x000fe200080000ad */
[----:B------:R-:W-:Y:S01]  /*d550*/  IMAD.MOV.U32 R178, RZ, RZ, R124 ;  /* 0x000000ffffb27224 */ /* 0x000fe200078e007c */
[----:B------:R-:W-:Y:S01]  /*d560*/  SHF.R.U32.HI R74, RZ, 0x8, R74 ;  /* 0x00000008ff4a7819 */ /* 0x000fe2000001164a */
[----:B------:R-:W-:Y:S01]  /*d570*/  MUFU.EX2 R173, R150 ;  /* 0x0000009600ad7308 */ /* 0x000fe20000000800 */
[----:B------:R-:W-:Y:S02]  /*d580*/  SHF.R.U32.HI R86, RZ, 0x10, R122 ;  /* 0x00000010ff567819 */ /* 0x000fe4000001167a */
[----:B------:R-:W-:Y:S02]  /*d590*/  PRMT R73, R75, 0x5410, R74 ;  /* 0x000054104b497816 */ /* 0x000fe4000000004a */
[----:B------:R-:W-:Y:S01]  /*d5a0*/  SHF.R.U32.HI R75, RZ, 0x18, R176 ;  /* 0x00000018ff4b7819 */ /* 0x000fe200000116b0 */
[----:B------:R-:W-:Y:S01]  /*d5b0*/  IMAD.MOV.U32 R176, RZ, RZ, R190 ;  /* 0x000000ffffb07224 */ /* 0x000fe200078e00be */
[----:B------:R-:W-:Y:S01]  /*d5c0*/  SHF.R.U32.HI R109, RZ, 0x18, R122 ;  /* 0x00000018ff6d7819 */ /* 0x000fe2000001167a */
[----:B------:R3:W5:Y:S01]  /*d5d0*/  LDL.LU.64 R190, [R1+0xf0] ;  /* 0x0000f00001be7983 */ /* 0x0007620000300a00 */
[----:B------:R-:W-:Y:S01]  /*d5e0*/  PRMT R75, R72, 0x5410, R75 ;  /* 0x00005410484b7816 */ /* 0x000fe2000000004b */
[----:B------:R-:W2:Y:S01]  /*d5f0*/  MUFU.EX2 R150, R139 ;  /* 0x0000008b00967308 */ /* 0x000ea20000000800 */
[C---:B------:R-:W-:Y:S01]  /*d600*/  LOP3.LUT R72, R122.reuse, 0xffff, RZ, 0xc0, !PT ;  /* 0x0000ffff7a487812 */ /* 0x040fe200078ec0ff */
[----:B------:R-:W-:Y:S01]  /*d610*/  IMAD.MOV.U32 R123, RZ, RZ, R189 ;  /* 0x000000ffff7b7224 */ /* 0x000fe200078e00bd */
[----:B------:R-:W-:Y:S01]  /*d620*/  HSET2.LE.AND R73, R73, R112, PT ;  /* 0x0000007049497233 */ /* 0x000fe20003803000 */
[----:B------:R-:W-:Y:S01]  /*d630*/  @!P1 HFMA2.BF16_V2 R220, -RZ.H0_H0, RZ.H0_H0, -R140.H0_H0 ;  /* 0x200000ffffdc9231 */ /* 0x000fe2000034098c */
[----:B------:R-:W-:Y:S02]  /*d640*/  SHF.R.U32.HI R74, RZ, 0x8, R72 ;  /* 0x00000008ff4a7819 */ /* 0x000fe40000011648 */
[--C-:B------:R-:W-:Y:S02]  /*d650*/  HSET2.LE.AND R72, R87, R112.reuse, PT ;  /* 0x0000007057487233 */ /* 0x100fe40003803000 */
[----:B------:R-:W-:Y:S02]  /*d660*/  LOP3.LUT R68, R73, R68, RZ, 0xc0, !PT ;  /* 0x0000004449447212 */ /* 0x000fe400078ec0ff */
[----:B------:R-:W-:Y:S01]  /*d670*/  LOP3.LUT R73, R122, 0xff, RZ, 0xc0, !PT ;  /* 0x000000ff7a497812 */ /* 0x000fe200078ec0ff */
[----:B------:R-:W-:Y:S01]  /*d680*/  IMAD.MOV.U32 R122, RZ, RZ, R188 ;  /* 0x000000ffff7a7224 */ /* 0x000fe200078e00bc */
[----:B------:R-:W-:Y:S01]  /*d690*/  LOP3.LUT R69, R72, R69, RZ, 0xc0, !PT ;  /* 0x0000004548457212 */ /* 0x000fe200078ec0ff */
[----:B------:R3:W5:Y:S01]  /*d6a0*/  LDL.LU.64 R188, [R1+0xe8] ;  /* 0x0000e80001bc7983 */ /* 0x0007620000300a00 */
[----:B------:R-:W-:Y:S02]  /*d6b0*/  LOP3.LUT R72, R137, UR16, R130, 0x96, !PT ;  /* 0x0000001089487c12 */ /* 0x000fe4000f8e9682 */
[----:B------:R-:W-:Y:S02]  /*d6c0*/  PRMT R87, R73, 0x5410, R74 ;  /* 0x0000541049577816 */ /* 0x000fe4000000004a */
[--C-:B------:R-:W-:Y:S01]  /*d6d0*/  HSET2.LE.AND R73, R125, R112.reuse, PT ;  /* 0x000000707d497233 */ /* 0x100fe20003803000 */
[----:B------:R-:W-:Y:S01]  /*d6e0*/  IMAD.WIDE.U32 R130, R72, -0x2daee0ad, RZ ;  /* 0xd2511f5348827825 */ /* 0x000fe200078e00ff */
[----:B------:R-:W-:Y:S01]  /*d6f0*/  SHF.R.U32.HI R125, RZ, 0x18, R182 ;  /* 0x00000018ff7d7819 */ /* 0x000fe200000116b6 */
[----:B------:R3:W4:Y:S01]  /*d700*/  LDL.S16 R181, [R1+0x4] ;  /* 0x0000040001b57983 */ /* 0x0007220000100600 */
[----:B------:R-:W-:Y:S02]  /*d710*/  SHF.R.U32.HI R74, RZ, 0x10, R184 ;  /* 0x00000010ff4a7819 */ /* 0x000fe400000116b8 */
[----:B------:R-:W-:Y:S01]  /*d720*/  LOP3.LUT R72, R131, UR13, R122, 0x96, !PT ;  /* 0x0000000d83487c12 */ /* 0x000fe2000f8e967a */
[----:B------:R3:W3:Y:S01]  /*d730*/  LDL.S16 R179, [R1] ;  /* 0x0000000001b37983 */ /* 0x0006e20000100600 */
[----:B------:R-:W-:Y:S02]  /*d740*/  LOP3.LUT R70, R73, R70, RZ, 0xc0, !PT ;  /* 0x0000004649467212 */ /* 0x000fe400078ec0ff */
[----:B------:R-:W-:Y:S01]  /*d750*/  LOP3.LUT R74, R74, 0xff, RZ, 0xc0, !PT ;  /* 0x000000ff4a4a7812 */ /* 0x000fe200078ec0ff */
[----:B------:R-:W-:Y:S01]  /*d760*/  IMAD.WIDE.U32 R122, R72, -0x326172a9, RZ ;  /* 0xcd9e8d57487a7825 */ /* 0x000fe200078e00ff */
[----:B------:R-:W-:Y:S02]  /*d770*/  LOP3.LUT R72, R163, UR14, R136, 0x96, !PT ;  /* 0x0000000ea3487c12 */ /* 0x000fe4000f8e9688 */
[----:B------:R-:W-:Y:S02]  /*d780*/  LOP3.LUT R129, R126, 0xffff, RZ, 0xc0, !PT ;  /* 0x0000ffff7e817812 */ /* 0x000fe400078ec0ff */
[----:B------:R-:W-:Y:S01]  /*d790*/  LOP3.LUT R162, R123, UR12, R162, 0x96, !PT ;  /* 0x0000000c7ba27c12 */ /* 0x000fe2000f8e96a2 */
[----:B------:R-:W-:Y:S01]  /*d7a0*/  IMAD.WIDE.U32 R72, R72, -0x2daee0ad, RZ ;  /* 0xd2511f5348487825 */ /* 0x000fe200078e00ff */
[----:B-1----:R-:W-:Y:S02]  /*d7b0*/  LOP3.LUT R84, R174, 0xffff, RZ, 0xc0, !PT ;  /* 0x0000ffffae547812 */ /* 0x002fe400078ec0ff */
[----:B------:R-:W-:Y:S01]  /*d7c0*/  SHF.R.U32.HI R128, RZ, 0x18, R128 ;  /* 0x00000018ff807819 */ /* 0x000fe20000011680 */
[----:B------:R-:W-:Y:S01]  /*d7d0*/  IMAD.WIDE.U32 R162, R162, -0x2daee0ad, RZ ;  /* 0xd2511f53a2a27825 */ /* 0x000fe200078e00ff */
[----:B------:R-:W-:Y:S02]  /*d7e0*/  LOP3.LUT R130, R73, UR11, R130, 0x96, !PT ;  /* 0x0000000b49827c12 */ /* 0x000fe4000f8e9682 */
[----:B------:R-:W-:Y:S02]  /*d7f0*/  LOP3.LUT R73, R182, 0xff, RZ, 0xc0, !PT ;  /* 0x000000ffb6497812 */ /* 0x000fe400078ec0ff */
[----:B------:R-:W-:Y:S01]  /*d800*/  LOP3.LUT R124, R163, UR9, R72, 0x96, !PT ;  /* 0x00000009a37c7c12 */ /* 0x000fe2000f8e9648 */
[----:B------:R-:W-:Y:S01]  /*d810*/  IMAD.WIDE.U32 R130, R130, -0x326172a9, RZ ;  /* 0xcd9e8d5782827825 */ /* 0x000fe200078e00ff */
[--C-:B------:R-:W-:Y:S02]  /*d820*/  HSET2.LE.AND R72, R75, R112.reuse, PT ;  /* 0x000000704b487233 */ /* 0x100fe40003803000 */
[----:B------:R-:W-:Y:S02]  /*d830*/  LOP3.LUT R75, R184, 0xff, RZ, 0xc0, !PT ;  /* 0x000000ffb84b7812 */ /* 0x000fe400078ec0ff */
[----:B------:R-:W-:Y:S02]  /*d840*/  LOP3.LUT R122, R131, UR10, R122, 0x96, !PT ;  /* 0x0000000a837a7c12 */ /* 0x000fe4000f8e967a */
[----:B------:R-:W-:Y:S02]  /*d850*/  LOP3.LUT R71, R72, R71, RZ, 0xc0, !PT ;  /* 0x0000004748477212 */ /* 0x000fe400078ec0ff */
[----:B------:R-:W-:Y:S01]  /*d860*/  LOP3.LUT R72, R182, 0xffff, RZ, 0xc0, !PT ;  /* 0x0000ffffb6487812 */ /* 0x000fe200078ec0ff */
[----:B------:R-:W-:Y:S01]  /*d870*/  IMAD.WIDE.U32 R122, R122, -0x2daee0ad, RZ ;  /* 0xd2511f537a7a7825 */ /* 0x000fe200078e00ff */
[----:B------:R-:W-:Y:S02]  /*d880*/  LOP3.LUT R131, R180, 0xff, RZ, 0xc0, !PT ;  /* 0x000000ffb4837812 */ /* 0x000fe400078ec0ff */
[----:B------:R-:W-:Y:S02]  /*d890*/  SHF.R.U32.HI R72, RZ, 0x8, R72 ;  /* 0x00000008ff487819 */ /* 0x000fe40000011648 */
[----:B------:R-:W-:Y:S02]  /*d8a0*/  SHF.R.U32.HI R163, RZ, 0x8, R84 ;  /* 0x00000008ffa37819 */ /* 0x000fe40000011654 */
[----:B------:R-:W-:Y:S02]  /*d8b0*/  PRMT R73, R73, 0x5410, R72 ;  /* 0x0000541049497816 */ /* 0x000fe40000000048 */
[----:B------:R-:W-:Y:S02]  /*d8c0*/  SHF.R.U32.HI R72, RZ, 0x10, R182 ;  /* 0x00000010ff487819 */ /* 0x000fe400000116b6 */
[----:B------:R-:W-:Y:S02]  /*d8d0*/  @!P0 PRMT R133, R221, 0x5410, RZ ;  /* 0x00005410dd858816 */ /* 0x000fe400000000ff */
[----:B------:R-:W-:Y:S02]  /*d8e0*/  LOP3.LUT R72, R72, 0xff, RZ, 0xc0, !PT ;  /* 0x000000ff48487812 */ /* 0x000fe400078ec0ff */
[--C-:B------:R-:W-:Y:S02]  /*d8f0*/  HSET2.LE.AND R73, R73, R112.reuse, PT ;  /* 0x0000007049497233 */ /* 0x100fe40003803000 */
[----:B------:R-:W-:Y:S02]  /*d900*/  PRMT R125, R72, 0x5410, R125 ;  /* 0x00005410487d7816 */ /* 0x000fe4000000007d */
[----:B------:R-:W-:Y:S02]  /*d910*/  LOP3.LUT R72, R184, 0xffff, RZ, 0xc0, !PT ;  /* 0x0000ffffb8487812 */ /* 0x000fe400078ec0ff */
[----:B------:R-:W-:Y:S02]  /*d920*/  SHF.R.U32.HI R185, RZ, 0x18, R184 ;  /* 0x00000018ffb97819 */ /* 0x000fe400000116b8 */
[----:B------:R-:W-:Y:S02]  /*d930*/  SHF.R.U32.HI R72, RZ, 0x8, R72 ;  /* 0x00000008ff487819 */ /* 0x000fe40000011648 */
[----:B------:R-:W-:Y:S02]  /*d940*/  LOP3.LUT R76, R73, R76, RZ, 0xc0, !PT ;  /* 0x0000004c494c7212 */ /* 0x000fe400078ec0ff */
[----:B------:R-:W-:Y:S02]  /*d950*/  PRMT R75, R75, 0x5410, R72 ;  /* 0x000054104b4b7816 */ /* 0x000fe40000000048 */
[--C-:B------:R-:W-:Y:S02]  /*d960*/  HSET2.LE.AND R72, R125, R112.reuse, PT ;  /* 0x000000707d487233 */ /* 0x100fe40003803000 */
[----:B------:R-:W-:Y:S02]  /*d970*/  PRMT R125, R74, 0x5410, R185 ;  /* 0x000054104a7d7816 */ /* 0x000fe400000000b9 */
[--C-:B------:R-:W-:Y:S02]  /*d980*/  HSET2.LE.AND R73, R75, R112.reuse, PT ;  /* 0x000000704b497233 */ /* 0x100fe40003803000 */
[----:B------:R-:W-:Y:S02]  /*d990*/  LOP3.LUT R77, R72, R77, RZ, 0xc0, !PT ;  /* 0x0000004d484d7212 */ /* 0x000fe400078ec0ff */
[--C-:B------:R-:W-:Y:S02]  /*d9a0*/  HSET2.LE.AND R72, R125, R112.reuse, PT ;  /* 0x000000707d487233 */ /* 0x100fe40003803000 */
[----:B------:R-:W-:Y:S02]  /*d9b0*/  LOP3.LUT R78, R73, R78, RZ, 0xc0, !PT ;  /* 0x0000004e494e7212 */ /* 0x000fe400078ec0ff */
[----:B------:R-:W-:Y:S02]  /*d9c0*/  LOP3.LUT R125, R126, 0xff, RZ, 0xc0, !PT ;  /* 0x000000ff7e7d7812 */ /* 0x000fe400078ec0ff */
[----:B------:R-:W-:Y:S02]  /*d9d0*/  LOP3.LUT R79, R72, R79, RZ, 0xc0, !PT ;  /* 0x0000004f484f7212 */ /* 0x000fe400078ec0ff */
[----:B------:R-:W-:Y:S01]  /*d9e0*/  ISETP.LE.U32.AND P0, PT, R128, UR19, PT ;  /* 0x0000001380007c0c */ /* 0x000fe2000bf03070 */
[----:B------:R-:W1:Y:S01]  /*d9f0*/  LDSM.16.MT88.4 R72, [R196+0x6000] ;  /* 0x00600000c448783b */ /* 0x000e620000004200 */
[----:B------:R-:W-:Y:S02]  /*da00*/  SHF.R.U32.HI R85, RZ, 0x10, R180 ;  /* 0x00000010ff557819 */ /* 0x000fe400000116b4 */
[----:B------:R-:W-:Y:S02]  /*da10*/  LOP3.LUT R86, R86, 0xff, RZ, 0xc0, !PT ;  /* 0x000000ff56567812 */ /* 0x000fe400078ec0ff */
[----:B------:R-:W-:Y:S02]  /*da20*/  LOP3.LUT R85, R85, 0xff, RZ, 0xc0, !PT ;  /* 0x000000ff55557812 */ /* 0x000fe400078ec0ff */
[----:B------:R-:W-:Y:S02]  /*da30*/  PRMT R109, R86, 0x5410, R109 ;  /* 0x00005410566d7816 */ /* 0x000fe4000000006d */
[----:B------:R-:W-:Y:S02]  /*da40*/  LOP3.LUT R86, R119, 0xff, RZ, 0xc0, !PT ;  /* 0x000000ff77567812 */ /* 0x000fe400078ec0ff */
[----:B------:R-:W-:Y:S01]  /*da50*/  PRMT R98, R140, 0x5410, R135 ;  /* 0x000054108c627816 */ /* 0x000fe20000000087 */
[----:B------:R-:W-:Y:S01]  /*da60*/  @!P0 HFMA2.BF16_V2 R218, -RZ.H0_H0, RZ.H0_H0, -R135.H0_H0 ;  /* 0x200000ffffda8231 */ /* 0x000fe20000340987 */
[----:B------:R-:W-:Y:S02]  /*da70*/  @!P5 PRMT R148, R230, 0x5410, RZ ;  /* 0x00005410e694d816 */ /* 0x000fe400000000ff */
[----:B------:R-:W-:Y:S02]  /*da80*/  ISETP.LE.U32.AND P5, PT, R110, UR19, PT ;  /* 0x000000136e007c0c */ /* 0x000fe4000bfa3070 */
[----:B------:R-:W-:Y:S01]  /*da90*/  @!P0 PRMT R135, R218, 0x5410, RZ ;  /* 0x00005410da878816 */ /* 0x000fe200000000ff */
[----:B------:R-:W-:Y:S01]  /*daa0*/  STG.E.U16 desc[UR20][R166.64+0x52], R148 ;  /* 0x00005294a6007986 */ /* 0x000fe2000c101514 */
[----:B------:R-:W-:Y:S02]  /*dab0*/  ISETP.LE.U32.AND P0, PT, R86, UR19, PT ;  /* 0x0000001356007c0c */ /* 0x000fe4000bf03070 */
[----:B------:R-:W-:Y:S01]  /*dac0*/  LOP3.LUT R86, R137, UR16, R176, 0x96, !PT ;  /* 0x0000001089567c12 */ /* 0x000fe2000f8e96b0 */
[----:B------:R2:W-:Y:S01]  /*dad0*/  STG.E.U16 desc[UR20][R170.64+0x4e], R134 ;  /* 0x00004e86aa007986 */ /* 0x0005e2000c101514 */
[--C-:B------:R-:W-:Y:S02]  /*dae0*/  SHF.R.U32.HI R110, RZ, 0x10, R126.reuse ;  /* 0x00000010ff6e7819 */ /* 0x100fe4000001167e */
[----:B------:R-:W-:Y:S01]  /*daf0*/  SHF.R.U32.HI R127, RZ, 0x18, R126 ;  /* 0x00000018ff7f7819 */ /* 0x000fe2000001167e */
[----:B------:R-:W-:Y:S01]  /*db00*/  STG.E.U16 desc[UR20][R170.64+0x50], R133 ;  /* 0x00005085aa007986 */ /* 0x000fe2000c101514 */
[----:B------:R-:W-:Y:S01]  /*db10*/  LOP3.LUT R110, R110, 0xff, RZ, 0xc0, !PT ;  /* 0x000000ff6e6e7812 */ /* 0x000fe200078ec0ff */
[----:B------:R-:W-:Y:S01]  /*db20*/  IMAD.WIDE.U32 R176, R86, -0x2daee0ad, RZ ;  /* 0xd2511f5356b07825 */ /* 0x000fe200078e00ff */
[--C-:B------:R-:W-:Y:S01]  /*db30*/  SHF.R.U32.HI R137, RZ, 0x18, R174.reuse ;  /* 0x00000018ff897819 */ /* 0x100fe200000116ae */
[----:B------:R2:W-:Y:S01]  /*db40*/  STG.E.U16 desc[UR20][R168.64+0x52], R135 ;  /* 0x00005287a8007986 */ /* 0x0005e2000c101514 */
[----:B------:R-:W-:Y:S01]  /*db50*/  PRMT R127, R110, 0x5410, R127 ;  /* 0x000054106e7f7816 */ /* 0x000fe2000000007f */
[----:B------:R-:W-:Y:S01]  /*db60*/  @!P0 HFMA2.BF16_V2 R214, -RZ.H0_H0, RZ.H0_H0, -R153.H0_H0 ;  /* 0x200000ffffd68231 */ /* 0x000fe20000340999 */
[----:B------:R-:W-:Y:S02]  /*db70*/  SHF.R.U32.HI R110, RZ, 0x10, R174 ;  /* 0x00000010ff6e7819 */ /* 0x000fe400000116ae */
[----:B------:R-:W-:Y:S02]  /*db80*/  LOP3.LUT R136, R155, UR14, R136, 0x96, !PT ;  /* 0x0000000e9b887c12 */ /* 0x000fe4000f8e9688 */
[----:B------:R-:W-:Y:S02]  /*db90*/  LOP3.LUT R110, R110, 0xff, RZ, 0xc0, !PT ;  /* 0x000000ff6e6e7812 */ /* 0x000fe400078ec0ff */
[----:B------:R-:W-:Y:S01]  /*dba0*/  LOP3.LUT R123, R123, UR5, R162, 0x96, !PT ;  /* 0x000000057b7b7c12 */ /* 0x000fe2000f8e96a2 */
[-C--:B-1----:R-:W-:Y:S05]  /*dbb0*/  HMMA.16816.F32.BF16 R4, R68, R72.reuse, R4 ;  /* 0x000000484404723c */ /* 0x082fea0000041804 */
[----:B------:R-:W-:Y:S01]  /*dbc0*/  PRMT R155, R110, 0x5410, R137 ;  /* 0x000054106e9b7816 */ /* 0x000fe20000000089 */
[C---:B------:R-:W-:Y:S05]  /*dbd0*/  HMMA.16816.F32.BF16 R8, R76.reuse, R72, R8 ;  /* 0x000000484c08723c */ /* 0x040fea0000041808 */
[--C-:B------:R-:W-:Y:S01]  /*dbe0*/  HSET2.LE.AND R110, R155, R112.reuse, PT ;  /* 0x000000709b6e7233 */ /* 0x100fe20003803000 */
[-C--:B------:R-:W-:Y:S05]  /*dbf0*/  HMMA.16816.F32.BF16 R12, R76, R74.reuse, R12 ;  /* 0x0000004a4c0c723c */ /* 0x080fea000004180c */
[----:B------:R-:W-:Y:S01]  /*dc00*/  SHF.R.U32.HI R72, RZ, 0x8, R129 ;  /* 0x00000008ff487819 */ /* 0x000fe20000011681 */
[C---:B------:R-:W-:Y:S05]  /*dc10*/  HMMA.16816.F32.BF16 R16, R68.reuse, R74, R16 ;  /* 0x0000004a4410723c */ /* 0x040fea0000041810 */
[----:B------:R-:W-:Y:S01]  /*dc20*/  PRMT R125, R125, 0x5410, R72 ;  /* 0x000054107d7d7816 */ /* 0x000fe20000000048 */
[----:B--2---:R-:W-:Y:S01]  /*dc30*/  IMAD.MOV.U32 R134, RZ, RZ, R3 ;  /* 0x000000ffff867224 */ /* 0x004fe200078e0003 */
[----:B------:R-:W-:Y:S01]  /*dc40*/  LOP3.LUT R89, R110, R89, RZ, 0xc0, !PT ;  /* 0x000000596e597212 */ /* 0x000fe200078ec0ff */
[----:B------:R-:W1:Y:S03]  /*dc50*/  LDSM.16.MT88.4 R72, [R194+0x6000] ;  /* 0x00600000c248783b */ /* 0x000e660000004200 */
[----:B------:R-:W-:Y:S01]  /*dc60*/  PRMT R128, R145, 0x5410, R144 ;  /* 0x0000541091807816 */ /* 0x000fe20000000090 */
[----:B------:R-:W-:Y:S01]  /*dc70*/  IMAD.MOV.U32 R135, RZ, RZ, R0 ;  /* 0x000000ffff877224 */ /* 0x000fe200078e0000 */
[----:B------:R-:W-:Y:S01]  /*dc80*/  @!P3 PRMT R144, R226, 0x5410, RZ ;  /* 0x00005410e290b816 */ /* 0x000fe200000000ff */
[----:B------:R-:W-:Y:S01]  /*dc90*/  IMAD.MOV.U32 R133, RZ, RZ, R2 ;  /* 0x000000ffff857224 */ /* 0x000fe200078e0002 */
[----:B------:R-:W-:Y:S02]  /*dca0*/  @!P4 PRMT R145, R227, 0x5410, RZ ;  /* 0x00005410e391c816 */ /* 0x000fe400000000ff */
[----:B------:R-:W-:Y:S02]  /*dcb0*/  ISETP.LE.U32.AND P4, PT, R115, UR19, PT ;  /* 0x0000001373007c0c */ /* 0x000fe4000bf83070 */
[----:B------:R-:W-:Y:S02]  /*dcc0*/  @!P1 PRMT R140, R220, 0x5410, RZ ;  /* 0x00005410dc8c9816 */ /* 0x000fe400000000ff */
[----:B------:R-:W-:Y:S02]  /*dcd0*/  PRMT R129, R152, 0x5410, R151 ;  /* 0x0000541098817816 */ /* 0x000fe40000000097 */
[----:B------:R-:W-:Y:S01]  /*dce0*/  @!P6 PRMT R152, R215, 0x5410, RZ ;  /* 0x00005410d798e816 */ /* 0x000fe200000000ff */
[----:B------:R-:W-:Y:S01]  /*dcf0*/  STG.E.U16 desc[UR20][R168.64+0x50], R140 ;  /* 0x0000508ca8007986 */ /* 0x000fe2000c101514 */
[----:B------:R-:W-:Y:S02]  /*dd00*/  ISETP.LE.U32.AND P6, PT, R116, UR19, PT ;  /* 0x0000001374007c0c */ /* 0x000fe4000bfc3070 */
[----:B------:R-:W-:Y:S01]  /*dd10*/  LOP3.LUT R172, R172, 0xff, RZ, 0xc0, !PT ;  /* 0x000000ffacac7812 */ /* 0x000fe200078ec0ff */
[----:B------:R-:W-:Y:S02]  /*dd20*/  STG.E.U16 desc[UR20][R164.64+0x60], R145 ;  /* 0x00006091a4007986 */ /* 0x000fe4000c101514 */
[----:B------:R-:W-:Y:S02]  /*dd30*/  @!P4 HFMA2.BF16_V2 R219, -RZ.H0_H0, RZ.H0_H0, -R151.H0_H0 ;  /* 0x200000ffffdbc231 */ /* 0x000fe40000340997 */
[----:B------:R-:W-:Y:S03]  /*dd40*/  STG.E.U16 desc[UR20][R164.64+0x62], R144 ;  /* 0x00006290a4007986 */ /* 0x000fe6000c101514 */
[----:B------:R-:W-:Y:S01]  /*dd50*/  @!P4 PRMT R151, R219, 0x5410, RZ ;  /* 0x00005410db97c816 */ /* 0x000fe200000000ff */
[----:B------:R-:W-:Y:S04]  /*dd60*/  STG.E.U16 desc[UR20][R166.64+0x60], R152 ;  /* 0x00006098a6007986 */ /* 0x000fe8000c101514 */
[----:B------:R-:W-:Y:S01]  /*dd70*/  STG.E.U16 desc[UR20][R166.64+0x62], R151 ;  /* 0x00006297a6007986 */ /* 0x000fe2000c101514 */
[-C--:B-1----:R-:W-:Y:S06]  /*dd80*/  HMMA.16816.F32.BF16 R20, R68, R72.reuse, R20 ;  /* 0x000000484414723c */ /* 0x082fec0000041814 */
[C---:B------:R-:W-:Y:S06]  /*dd90*/  HMMA.16816.F32.BF16 R24, R76.reuse, R72, R24 ;  /* 0x000000484c18723c */ /* 0x040fec0000041818 */
[-C--:B------:R-:W-:Y:S05]  /*dda0*/  HMMA.16816.F32.BF16 R28, R76, R74.reuse, R28 ;  /* 0x0000004a4c1c723c */ /* 0x080fea000004181c */
[----:B------:R-:W-:Y:S01]  /*ddb0*/  LOP3.LUT R72, R180, 0xffff, RZ, 0xc0, !PT ;  /* 0x0000ffffb4487812 */ /* 0x000fe200078ec0ff */
[C---:B------:R-:W-:Y:S05]  /*ddc0*/  HMMA.16816.F32.BF16 R32, R68.reuse, R74, R32 ;  /* 0x0000004a4420723c */ /* 0x040fea0000041820 */
[----:B------:R-:W-:Y:S02]  /*ddd0*/  SHF.R.U32.HI R72, RZ, 0x8, R72 ;  /* 0x00000008ff487819 */ /* 0x000fe40000011648 */
[----:B------:R-:W-:Y:S04]  /*dde0*/  SHF.R.U32.HI R180, RZ, 0x18, R180 ;  /* 0x00000018ffb47819 */ /* 0x000fe800000116b4 */
[----:B------:R-:W-:Y:S02]  /*ddf0*/  PRMT R131, R131, 0x5410, R72 ;  /* 0x0000541083837816 */ /* 0x000fe40000000048 */
[----:B------:R-:W-:Y:S01]  /*de00*/  PRMT R85, R85, 0x5410, R180 ;  /* 0x0000541055557816 */ /* 0x000fe200000000b4 */
[----:B------:R-:W1:Y:S04]  /*de10*/  LDSM.16.MT88.4 R72, [R193+0x6000] ;  /* 0x00600000c148783b */ /* 0x000e680000004200 */
[--C-:B------:R-:W-:Y:S02]  /*de20*/  HSET2.LE.AND R84, R85, R112.reuse, PT ;  /* 0x0000007055547233 */ /* 0x100fe40003803000 */
[--C-:B------:R-:W-:Y:S03]  /*de30*/  HSET2.LE.AND R85, R87, R112.reuse, PT ;  /* 0x0000007057557233 */ /* 0x100fe60003803000 */
[----:B------:R-:W-:Y:S02]  /*de40*/  LOP3.LUT R81, R84, R81, RZ, 0xc0, !PT ;  /* 0x0000005154517212 */ /* 0x000fe400078ec0ff */
[--C-:B------:R-:W-:Y:S02]  /*de50*/  HSET2.LE.AND R84, R109, R112.reuse, PT ;  /* 0x000000706d547233 */ /* 0x100fe40003803000 */
[----:B------:R-:W-:Y:S03]  /*de60*/  LOP3.LUT R82, R85, R82, RZ, 0xc0, !PT ;  /* 0x0000005255527212 */ /* 0x000fe600078ec0ff */
[----:B------:R-:W-:Y:S02]  /*de70*/  LOP3.LUT R83, R84, R83, RZ, 0xc0, !PT ;  /* 0x0000005354537212 */ /* 0x000fe400078ec0ff */
[----:B------:R-:W-:Y:S01]  /*de80*/  LDSM.16.MT88.4 R84, [R196+0x6800] ;  /* 0x00680000c454783b */ /* 0x000fe20000004200 */
[-C--:B-1----:R-:W-:Y:S06]  /*de90*/  HMMA.16816.F32.BF16 R36, R68, R72.reuse, R36 ;  /* 0x000000484424723c */ /* 0x082fec0000041824 */
[C---:B------:R-:W-:Y:S06]  /*dea0*/  HMMA.16816.F32.BF16 R40, R76.reuse, R72, R40 ;  /* 0x000000484c28723c */ /* 0x040fec0000041828 */
[-C--:B------:R-:W-:Y:S05]  /*deb0*/  HMMA.16816.F32.BF16 R44, R76, R74.reuse, R44 ;  /* 0x0000004a4c2c723c */ /* 0x080fea000004182c */
[--C-:B------:R-:W-:Y:S01]  /*dec0*/  HSET2.LE.AND R73, R131, R112.reuse, PT ;  /* 0x0000007083497233 */ /* 0x100fe20003803000 */
[C---:B------:R-:W-:Y:S05]  /*ded0*/  HMMA.16816.F32.BF16 R48, R68.reuse, R74, R48 ;  /* 0x0000004a4430723c */ /* 0x040fea0000041830 */
[----:B------:R-:W-:Y:S02]  /*dee0*/  LOP3.LUT R72, R174, 0xff, RZ, 0xc0, !PT ;  /* 0x000000ffae487812 */ /* 0x000fe400078ec0ff */
[----:B------:R-:W-:Y:S04]  /*def0*/  LOP3.LUT R80, R73, R80, RZ, 0xc0, !PT ;  /* 0x0000005049507212 */ /* 0x000fe800078ec0ff */
[----:B------:R-:W-:Y:S01]  /*df00*/  PRMT R131, R72, 0x5410, R163 ;  /* 0x0000541048837816 */ /* 0x000fe200000000a3 */
[----:B------:R-:W-:Y:S01]  /*df10*/  IMAD.WIDE.U32 R162, R136, -0x2daee0ad, RZ ;  /* 0xd2511f5388a27825 */ /* 0x000fe200078e00ff */
[----:B------:R-:W1:Y:S03]  /*df20*/  LDSM.16.MT88.4 R72, [R192+0x6000] ;  /* 0x00600000c048783b */ /* 0x000e660000004200 */
[--C-:B------:R-:W-:Y:S02]  /*df30*/  HSET2.LE.AND R109, R131, R112.reuse, PT ;  /* 0x00000070836d7233 */ /* 0x100fe40003803000 */
[----:B------:R-:W-:Y:S03]  /*df40*/  LOP3.LUT R136, R163, UR11, R176, 0x96, !PT ;  /* 0x0000000ba3887c12 */ /* 0x000fe6000f8e96b0 */
[----:B------:R-:W-:Y:S02]  /*df50*/  LOP3.LUT R88, R109, R88, RZ, 0xc0, !PT ;  /* 0x000000586d587212 */ /* 0x000fe400078ec0ff */
[----:B------:R-:W-:Y:S01]  /*df60*/  IMAD.WIDE.U32 R136, R136, -0x326172a9, RZ ;  /* 0xcd9e8d5788887825 */ /* 0x000fe200078e00ff */
[-C--:B-1----:R-:W-:Y:S06]  /*df70*/  HMMA.16816.F32.BF16 R52, R68, R72.reuse, R52 ;  /* 0x000000484434723c */ /* 0x082fec0000041834 */
[C---:B------:R-:W-:Y:S06]  /*df80*/  HMMA.16816.F32.BF16 R56, R76.reuse, R72, R56 ;  /* 0x000000484c38723c */ /* 0x040fec0000041838 */
[-C--:B------:R-:W-:Y:S01]  /*df90*/  HMMA.16816.F32.BF16 R60, R76, R74.reuse, R60 ;  /* 0x0000004a4c3c723c */ /* 0x080fe2000004183c */
[----:B------:R-:W1:Y:S04]  /*dfa0*/  LDSM.16.MT88.4 R76, [R194+0x6800] ;  /* 0x00680000c24c783b */ /* 0x000e680000004200 */
[----:B------:R-:W-:Y:S01]  /*dfb0*/  LOP3.LUT R72, R177, UR13, R178, 0x96, !PT ;  /* 0x0000000db1487c12 */ /* 0x000fe2000f8e96b2 */
[----:B------:R-:W-:Y:S05]  /*dfc0*/  HMMA.16816.F32.BF16 R64, R68, R74, R64 ;  /* 0x0000004a4440723c */ /* 0x000fea0000041840 */
[--C-:B------:R-:W-:Y:S01]  /*dfd0*/  HSET2.LE.AND R73, R125, R112.reuse, PT ;  /* 0x000000707d497233 */ /* 0x100fe20003803000 */
[----:B------:R-:W-:Y:S01]  /*dfe0*/  IMAD.WIDE.U32 R174, R72, -0x326172a9, RZ ;  /* 0xcd9e8d5748ae7825 */ /* 0x000fe200078e00ff */
[----:B------:R-:W-:Y:S01]  /*dff0*/  HSET2.LE.AND R72, R127, R112, PT ;  /* 0x000000707f487233 */ /* 0x000fe20003803000 */
[-C--:B------:R-:W-:Y:S05]  /*e000*/  HMMA.16816.F32.BF16 R4, R80, R84.reuse, R4 ;  /* 0x000000545004723c */ /* 0x080fea0000041804 */
[----:B------:R-:W-:Y:S01]  /*e010*/  LOP3.LUT R68, R119, 0xffff, RZ, 0xc0, !PT ;  /* 0x0000ffff77447812 */ /* 0x000fe200078ec0ff */
[----:B------:R-:W-:Y:S01]  /*e020*/  FADD.FTZ R177, R160, R113 ;  /* 0x00000071a0b17221 */ /* 0x000fe20000010000 */
[----:B------:R-:W-:Y:S01]  /*e030*/  LOP3.LUT R90, R73, R90, RZ, 0xc0, !PT ;  /* 0x0000005a495a7212 */ /* 0x000fe200078ec0ff */
[----:B------:R-:W-:Y:S03]  /*e040*/  FADD.FTZ R178, R150, R117 ;  /* 0x0000007596b27221 */ /* 0x000fe60000010000 */
[----:B------:R-:W-:Y:S01]  /*e050*/  SHF.R.U32.HI R68, RZ, 0x8, R68 ;  /* 0x00000008ff447819 */ /* 0x000fe20000011644 */
[----:B------:R-:W-:Y:S01]  /*e060*/  IMAD.WIDE.U32 R124, R124, -0x326172a9, RZ ;  /* 0xcd9e8d577c7c7825 */ /* 0x000fe200078e00ff */
[----:B------:R-:W-:Y:S02]  /*e070*/  LOP3.LUT R91, R72, R91, RZ, 0xc0, !PT ;  /* 0x0000005b485b7212 */ /* 0x000fe400078ec0ff */
[----:B------:R-:W-:Y:S02]  /*e080*/  LOP3.LUT R68, R68, 0xffff, RZ, 0xc0, !PT ;  /* 0x0000ffff44447812 */ /* 0x000fe400078ec0ff */
[----:B------:R-:W-:Y:S02]  /*e090*/  LOP3.LUT R154, R175, UR12, R154, 0x96, !PT ;  /* 0x0000000caf9a7c12 */ /* 0x000fe4000f8e969a */
[----:B------:R-:W-:Y:S01]  /*e0a0*/  ISETP.LE.U32.AND P3, PT, R68, UR19, PT ;  /* 0x0000001344007c0c */ /* 0x000fe2000bf63070 */
[C---:B------:R-:W-:Y:S01]  /*e0b0*/  HMMA.16816.F32.BF16 R8, R88.reuse, R84, R8 ;  /* 0x000000545808723c */ /* 0x040fe20000041808 */
[----:B------:R-:W2:Y:S01]  /*e0c0*/  LDSM.16.MT88.4 R68, [R193+0x6800] ;  /* 0x00680000c144783b */ /* 0x000ea20000004200 */
[----:B------:R-:W-:Y:S02]  /*e0d0*/  MUFU.EX2 R175, R159 ;  /* 0x0000009f00af7308 */ /* 0x000fe40000000800 */
[----:B------:R-:W-:Y:S01]  /*e0e0*/  LOP3.LUT R126, R137, UR10, R174, 0x96, !PT ;  /* 0x0000000a897e7c12 */ /* 0x000fe2000f8e96ae */
[----:B------:R-:W-:Y:S01]  /*e0f0*/  IMAD.WIDE.U32 R154, R154, -0x2daee0ad, RZ ;  /* 0xd2511f539a9a7825 */ /* 0x000fe200078e00ff */
[----:B------:R-:W-:Y:S01]  /*e100*/  SHF.R.U32.HI R74, RZ, 0x10, R119 ;  /* 0x00000010ff4a7819 */ /* 0x000fe20000011677 */
[-C--:B------:R-:W-:Y:S05]  /*e110*/  HMMA.16816.F32.BF16 R12, R88, R86.reuse, R12 ;  /* 0x00000056580c723c */ /* 0x080fea000004180c */
[----:B------:R-:W-:Y:S01]  /*e120*/  MUFU.EX2 R174, R158 ;  /* 0x0000009e00ae7308 */ /* 0x000fe20000000800 */
[----:B------:R-:W-:Y:S05]  /*e130*/  LOP3.LUT R73, R155, UR9, R162, 0x96, !PT ;  /* 0x000000099b497c12 */ /* 0x000fea000f8e96a2 */
[----:B------:R-:W-:Y:S01]  /*e140*/  IMAD.WIDE.U32 R162, R123, -0x326172a9, RZ ;  /* 0xcd9e8d577ba27825 */ /* 0x000fe200078e00ff */
[----:B------:R-:W-:Y:S01]  /*e150*/  LOP3.LUT R74, R74, 0xff, RZ, 0xc0, !PT ;  /* 0x000000ff4a4a7812 */ /* 0x000fe200078ec0ff */
[C---:B------:R-:W-:Y:S04]  /*e160*/  HMMA.16816.F32.BF16 R16, R80.reuse, R86, R16 ;  /* 0x000000565010723c */ /* 0x040fe80000041810 */
[----:B------:R-:W-:Y:S01]  /*e170*/  LOP3.LUT R130, R125, UR8, R130, 0x96, !PT ;  /* 0x000000087d827c12 */ /* 0x000fe2000f8e9682 */
[----:B------:R-:W-:Y:S01]  /*e180*/  IMAD.WIDE.U32 R126, R126, -0x2daee0ad, RZ ;  /* 0xd2511f537e7e7825 */ /* 0x000fe200078e00ff */
[----:B------:R-:W-:Y:S01]  /*e190*/  LOP3.LUT R84, R163, UR18, R124, 0x96, !PT ;  /* 0x00000012a3547c12 */ /* 0x000fe2000f8e967c */
[-C--:B-1----:R-:W-:Y:S03]  /*e1a0*/  HMMA.16816.F32.BF16 R20, R80, R76.reuse, R20 ;  /* 0x0000004c5014723c */ /* 0x082fe60000041814 */
[----:B------:R-:W-:Y:S01]  /*e1b0*/  ISETP.LE.U32.AND P1, PT, R74, UR19, PT ;  /* 0x000000134a007c0c */ /* 0x000fe2000bf23070 */
[----:B------:R-:W-:Y:S01]  /*e1c0*/  IMAD.WIDE.U32 R74, R73, -0x326172a9, RZ ;  /* 0xcd9e8d57494a7825 */ /* 0x000fe200078e00ff */
[----:B------:R-:W-:Y:S01]  /*e1d0*/  LOP3.LUT R72, R127, UR5, R154, 0x96, !PT ;  /* 0x000000057f487c12 */ /* 0x000fe2000f8e969a */
[C---:B------:R-:W-:Y:S05]  /*e1e0*/  HMMA.16816.F32.BF16 R24, R88.reuse, R76, R24 ;  /* 0x0000004c5818723c */ /* 0x040fea0000041818 */
[----:B------:R-:W-:Y:S01]  /*e1f0*/  LOP3.LUT R107, R75, UR8, R136, 0x96, !PT ;  /* 0x000000084b6b7c12 */ /* 0x000fe2000f8e9688 */
[----:B------:R-:W-:Y:S01]  /*e200*/  IMAD.WIDE.U32 R124, R72, -0x326172a9, RZ ;  /* 0xcd9e8d57487c7825 */ /* 0x000fe200078e00ff */
[----:B------:R-:W-:Y:S01]  /*e210*/  LOP3.LUT R72, R120, 0xff, RZ, 0xc0, !PT ;  /* 0x000000ff78487812 */ /* 0x000fe200078ec0ff */
[-C--:B------:R-:W-:Y:S03]  /*e220*/  HMMA.16816.F32.BF16 R28, R88, R78.reuse, R28 ;  /* 0x0000004e581c723c */ /* 0x080fe6000004181c */
[----:B------:R-:W-:Y:S01]  /*e230*/  LOP3.LUT R85, R125, UR18, R74, 0x96, !PT ;  /* 0x000000127d557c12 */ /* 0x000fe2000f8e964a */
[----:B------:R-:W-:Y:S01]  /*e240*/  IMAD.WIDE.U32 R130, R130, -0x2daee0ad, RZ ;  /* 0xd2511f5382827825 */ /* 0x000fe200078e00ff */
[----:B------:R-:W-:Y:S01]  /*e250*/  ISETP.LE.U32.AND P4, PT, R72, UR19, PT ;  /* 0x0000001348007c0c */ /* 0x000fe2000bf83070 */
[C---:B------:R-:W-:Y:S01]  /*e260*/  HMMA.16816.F32.BF16 R32, R80.reuse, R78, R32 ;  /* 0x0000004e5020723c */ /* 0x040fe20000041820 */
[----:B------:R-:W1:Y:S04]  /*e270*/  LDSM.16.MT88.4 R72, [R192+0x6800] ;  /* 0x00680000c048783b */ /* 0x000e680000004200 */
[----:B------:R-:W-:Y:S01]  /*e280*/  LOP3.LUT R76, R120, 0xffff, RZ, 0xc0, !PT ;  /* 0x0000ffff784c7812 */ /* 0x000fe200078ec0ff */
[-C--:B--2---:R-:W-:Y:S05]  /*e290*/  HMMA.16816.F32.BF16 R36, R80, R68.reuse, R36 ;  /* 0x000000445024723c */ /* 0x084fea0000041824 */
[----:B------:R-:W-:Y:S01]  /*e2a0*/  PRMT R154, R153, 0x7632, R154 ;  /* 0x00007632999a7816 */ /* 0x000fe2000000009a */
[C---:B------:R-:W-:Y:S05]  /*e2b0*/  HMMA.16816.F32.BF16 R40, R88.reuse, R68, R40 ;  /* 0x000000445828723c */ /* 0x040fea0000041828 */
[----:B------:R-:W-:Y:S01]  /*e2c0*/  SHF.R.U32.HI R115, RZ, 0x10, R162 ;  /* 0x00000010ff737819 */ /* 0x000fe200000116a2 */
[----:B------:R-:W-:Y:S01]  /*e2d0*/  @!P3 HFMA2.BF16_V2 R217, -RZ.H0_H0, RZ.H0_H0, -R154.H0_H0 ;  /* 0x200000ffffd9b231 */ /* 0x000fe2000034099a */
[----:B------:R-:W-:Y:S01]  /*e2e0*/  SHF.R.U32.HI R76, RZ, 0x8, R76 ;  /* 0x00000008ff4c7819 */ /* 0x000fe2000001164c */
[-C--:B------:R-:W-:Y:S03]  /*e2f0*/  HMMA.16816.F32.BF16 R44, R88, R70.reuse, R44 ;  /* 0x00000046582c723c */ /* 0x080fe6000004182c */
[--C-:B------:R-:W-:Y:S01]  /*e300*/  SHF.R.U32.HI R78, RZ, 0x10, R124.reuse ;  /* 0x00000010ff4e7819 */ /* 0x100fe2000001167c */
[----:B------:R-:W-:Y:S01]  /*e310*/  @!P1 HFMA2.BF16_V2 R216, -RZ.H0_H0, RZ.H0_H0, -R156.H0_H0 ;  /* 0x200000ffffd89231 */ /* 0x000fe2000034099c */
[----:B------:R-:W-:Y:S01]  /*e320*/  LOP3.LUT R79, R76, 0xffff, RZ, 0xc0, !PT ;  /* 0x0000ffff4c4f7812 */ /* 0x000fe200078ec0ff */
[C---:B------:R-:W-:Y:S05]  /*e330*/  HMMA.16816.F32.BF16 R48, R80.reuse, R70, R48 ;  /* 0x000000465030723c */ /* 0x040fea0000041830 */
[----:B------:R-:W-:Y:S02]  /*e340*/  LOP3.LUT R69, R115, 0xff, RZ, 0xc0, !PT ;  /* 0x000000ff73457812 */ /* 0x000fe400078ec0ff */
[----:B------:R-:W-:Y:S04]  /*e350*/  LOP3.LUT R77, R124, 0xffff, RZ, 0xc0, !PT ;  /* 0x0000ffff7c4d7812 */ /* 0x000fe800078ec0ff */
[----:B------:R-:W-:Y:S02]  /*e360*/  SHF.R.U32.HI R76, RZ, 0x18, R124 ;  /* 0x00000018ff4c7819 */ /* 0x000fe4000001167c */
[----:B------:R-:W-:Y:S02]  /*e370*/  LOP3.LUT R115, R78, 0xff, RZ, 0xc0, !PT ;  /* 0x000000ff4e737812 */ /* 0x000fe400078ec0ff */
[----:B------:R-:W-:Y:S01]  /*e380*/  PRMT R108, R153, 0x5410, R154 ;  /* 0x00005410996c7816 */ /* 0x000fe2000000009a */
[-C--:B-1----:R-:W-:Y:S03]  /*e390*/  HMMA.16816.F32.BF16 R52, R80, R72.reuse, R52 ;  /* 0x000000485034723c */ /* 0x082fe60000041834 */
[----:B------:R-:W-:Y:S02]  /*e3a0*/  @!P3 PRMT R154, R217, 0x5410, RZ ;  /* 0x00005410d99ab816 */ /* 0x000fe400000000ff */
[----:B------:R-:W-:Y:S01]  /*e3b0*/  ISETP.LE.U32.AND P3, PT, R79, UR19, PT ;  /* 0x000000134f007c0c */ /* 0x000fe2000bf63070 */
[C---:B------:R-:W-:Y:S02]  /*e3c0*/  HMMA.16816.F32.BF16 R56, R88.reuse, R72, R56 ;  /* 0x000000485838723c */ /* 0x040fe40000041838 */
[----:B------:R-:W-:Y:S03]  /*e3d0*/  STG.E.U16 desc[UR20][R170.64+0x60], R154 ;  /* 0x0000609aaa007986 */ /* 0x000fe6000c101514 */
[----:B------:R-:W-:Y:S01]  /*e3e0*/  SHF.R.U32.HI R68, RZ, 0x8, R77 ;  /* 0x00000008ff447819 */ /* 0x000fe2000001164d */
[-C--:B------:R-:W-:Y:S05]  /*e3f0*/  HMMA.16816.F32.BF16 R60, R88, R74.reuse, R60 ;  /* 0x0000004a583c723c */ /* 0x080fea000004183c */
[----:B------:R-:W-:Y:S01]  /*e400*/  PRMT R115, R115, 0x5410, R76 ;  /* 0x0000541073737816 */ /* 0x000fe2000000004c */
[----:B------:R-:W-:Y:S01]  /*e410*/  HMMA.16816.F32.BF16 R64, R80, R74, R64 ;  /* 0x0000004a5040723c */ /* 0x000fe20000041840 */
[----:B------:R-:W1:Y:S04]  /*e420*/  LDSM.16.MT88.4 R76, [R196+0x7000] ;  /* 0x00700000c44c783b */ /* 0x000e680000004200 */
[C---:B------:R-:W-:Y:S02]  /*e430*/  LOP3.LUT R71, R84.reuse, 0xffff, RZ, 0xc0, !PT ;  /* 0x0000ffff54477812 */ /* 0x040fe400078ec0ff */
[--C-:B------:R-:W-:Y:S04]  /*e440*/  SHF.R.U32.HI R70, RZ, 0x10, R84.reuse ;  /* 0x00000010ff467819 */ /* 0x100fe80000011654 */
[----:B------:R-:W-:Y:S02]  /*e450*/  LOP3.LUT R127, R84, 0xff, RZ, 0xc0, !PT ;  /* 0x000000ff547f7812 */ /* 0x000fe400078ec0ff */
[----:B------:R-:W-:Y:S02]  /*e460*/  SHF.R.U32.HI R125, RZ, 0x18, R84 ;  /* 0x00000018ff7d7819 */ /* 0x000fe40000011654 */
[----:B------:R-:W-:Y:S02]  /*e470*/  LOP3.LUT R110, R162, 0xffff, RZ, 0xc0, !PT ;  /* 0x0000ffffa26e7812 */ /* 0x000fe400078ec0ff */
[----:B------:R-:W-:Y:S01]  /*e480*/  SHF.R.U32.HI R84, RZ, 0x8, R71 ;  /* 0x00000008ff547819 */ /* 0x000fe20000011647 */
[----:B------:R-:W2:Y:S01]  /*e490*/  MUFU.EX2 R163, R161 ;  /* 0x000000a100a37308 */ /* 0x000ea20000000800 */
[----:B------:R-:W-:Y:S02]  /*e4a0*/  LOP3.LUT R121, R124, 0xff, RZ, 0xc0, !PT ;  /* 0x000000ff7c797812 */ /* 0x000fe400078ec0ff */
[----:B------:R-:W-:Y:S02]  /*e4b0*/  LOP3.LUT R87, R162, 0xff, RZ, 0xc0, !PT ;  /* 0x000000ffa2577812 */ /* 0x000fe400078ec0ff */
[----:B------:R-:W-:Y:S02]  /*e4c0*/  SHF.R.U32.HI R110, RZ, 0x8, R110 ;  /* 0x00000008ff6e7819 */ /* 0x000fe4000001166e */
[----:B------:R-:W-:Y:S02]  /*e4d0*/  PRMT R127, R127, 0x5410, R84 ;  /* 0x000054107f7f7816 */ /* 0x000fe40000000054 */
[--C-:B------:R-:W-:Y:S02]  /*e4e0*/  SHF.R.U32.HI R84, RZ, 0x10, R85.reuse ;  /* 0x00000010ff547819 */ /* 0x100fe40000011655 */
[----:B------:R-:W-:Y:S02]  /*e4f0*/  PRMT R121, R121, 0x5410, R68 ;  /* 0x0000541079797816 */ /* 0x000fe40000000044 */
[----:B------:R-:W-:Y:S02]  /*e500*/  PRMT R87, R87, 0x5410, R110 ;  /* 0x0000541057577816 */ /* 0x000fe4000000006e */
[----:B------:R-:W-:Y:S02]  /*e510*/  LOP3.LUT R68, R85, 0xffff, RZ, 0xc0, !PT ;  /* 0x0000ffff55447812 */ /* 0x000fe400078ec0ff */
[----:B------:R-:W-:Y:S01]  /*e520*/  LOP3.LUT R70, R70, 0xff, RZ, 0xc0, !PT ;  /* 0x000000ff46467812 */ /* 0x000fe200078ec0ff */
[----:B--2---:R-:W-:Y:S01]  /*e530*/  FADD.FTZ R180, R163, R118 ;  /* 0x00000076a3b47221 */ /* 0x004fe20000010000 */
[----:B------:R-:W-:Y:S02]  /*e540*/  LOP3.LUT R123, R85, 0xff, RZ, 0xc0, !PT ;  /* 0x000000ff557b7812 */ /* 0x000fe400078ec0ff */
[----:B------:R-:W-:Y:S02]  /*e550*/  SHF.R.U32.HI R86, RZ, 0x18, R162 ;  /* 0x00000018ff567819 */ /* 0x000fe400000116a2 */
[----:B------:R-:W-:Y:S02]  /*e560*/  SHF.R.U32.HI R85, RZ, 0x18, R85 ;  /* 0x00000018ff557819 */ /* 0x000fe40000011655 */
[----:B------:R-:W-:Y:S02]  /*e570*/  LOP3.LUT R84, R84, 0xff, RZ, 0xc0, !PT ;  /* 0x000000ff54547812 */ /* 0x000fe400078ec0ff */
[----:B------:R-:W-:Y:S02]  /*e580*/  PRMT R125, R70, 0x5410, R125 ;  /* 0x00005410467d7816 */ /* 0x000fe4000000007d */
[----:B------:R-:W-:Y:S02]  /*e590*/  PRMT R69, R69, 0x5410, R86 ;  /* 0x0000541045457816 */ /* 0x000fe40000000056 */
[--C-:B------:R-:W-:Y:S02]  /*e5a0*/  HSET2.LE.AND R70, R87, R112.reuse, PT ;  /* 0x0000007057467233 */ /* 0x100fe40003803000 */
[----:B------:R-:W-:Y:S02]  /*e5b0*/  PRMT R73, R84, 0x5410, R85 ;  /* 0x0000541054497816 */ /* 0x000fe40000000055 */
[----:B------:R-:W-:Y:S01]  /*e5c0*/  SHF.R.U32.HI R68, RZ, 0x8, R68 ;  /* 0x00000008ff447819 */ /* 0x000fe20000011644 */
[----:B------:R-:W2:Y:S01]  /*e5d0*/  LDSM.16.MT88.4 R84, [R194+0x7000] ;  /* 0x00700000c254783b */ /* 0x000ea20000004200 */
[--C-:B------:R-:W-:Y:S02]  /*e5e0*/  HSET2.LE.AND R71, R69, R112.reuse, PT ;  /* 0x0000007045477233 */ /* 0x100fe40003803000 */
[----:B------:R-:W-:Y:S02]  /*e5f0*/  PRMT R123, R123, 0x5410, R68 ;  /* 0x000054107b7b7816 */ /* 0x000fe40000000044 */
[--C-:B------:R-:W-:Y:S02]  /*e600*/  HSET2.LE.AND R68, R127, R112.reuse, PT ;  /* 0x000000707f447233 */ /* 0x100fe40003803000 */
[--C-:B------:R-:W-:Y:S02]  /*e610*/  HSET2.LE.AND R69, R125, R112.reuse, PT ;  /* 0x000000707d457233 */ /* 0x100fe40003803000 */
[----:B------:R-:W-:Y:S02]  /*e620*/  LOP3.LUT R70, R70, R105, RZ, 0xc0, !PT ;  /* 0x0000006946467212 */ /* 0x000fe400078ec0ff */
[----:B------:R-:W-:Y:S02]  /*e630*/  LOP3.LUT R71, R71, R104, RZ, 0xc0, !PT ;  /* 0x0000006847477212 */ /* 0x000fe400078ec0ff */
[----:B------:R-:W-:Y:S02]  /*e640*/  LOP3.LUT R68, R68, R103, RZ, 0xc0, !PT ;  /* 0x0000006744447212 */ /* 0x000fe400078ec0ff */
[----:B------:R-:W-:Y:S02]  /*e650*/  LOP3.LUT R69, R69, R102, RZ, 0xc0, !PT ;  /* 0x0000006645457212 */ /* 0x000fe400078ec0ff */
[--C-:B------:R-:W-:Y:S02]  /*e660*/  HSET2.LE.AND R72, R123, R112.reuse, PT ;  /* 0x000000707b487233 */ /* 0x100fe40003803000 */
[--C-:B------:R-:W-:Y:S02]  /*e670*/  HSET2.LE.AND R73, R73, R112.reuse, PT ;  /* 0x0000007049497233 */ /* 0x100fe40003803000 */
[--C-:B------:R-:W-:Y:S01]  /*e680*/  HSET2.LE.AND R88, R121, R112.reuse, PT ;  /* 0x0000007079587233 */ /* 0x100fe20003803000 */
[-C--:B-1----:R-:W-:Y:S05]  /*e690*/  HMMA.16816.F32.BF16 R4, R68, R76.reuse, R4 ;  /* 0x0000004c4404723c */ /* 0x082fea0000041804 */
[--C-:B------:R-:W-:Y:S02]  /*e6a0*/  HSET2.LE.AND R89, R115, R112.reuse, PT ;  /* 0x0000007073597233 */ /* 0x100fe40003803000 */
[----:B------:R-:W-:Y:S04]  /*e6b0*/  LOP3.LUT R72, R72, R101, RZ, 0xc0, !PT ;  /* 0x0000006548487212 */ /* 0x000fe800078ec0ff */
[----:B------:R-:W-:Y:S01]  /*e6c0*/  LOP3.LUT R73, R73, R100, RZ, 0xc0, !PT ;  /* 0x0000006449497212 */ /* 0x000fe200078ec0ff */
[----:B------:R-:W-:Y:S01]  /*e6d0*/  IMAD.WIDE.U32 R100, R107, -0x2daee0ad, RZ ;  /* 0xd2511f536b647825 */ /* 0x000fe200078e00ff */
[----:B------:R-:W-:Y:S02]  /*e6e0*/  LOP3.LUT R74, R88, R99, RZ, 0xc0, !PT ;  /* 0x00000063584a7212 */ /* 0x000fe400078ec0ff */
[----:B------:R-:W-:Y:S01]  /*e6f0*/  LOP3.LUT R75, R89, R98, RZ, 0xc0, !PT ;  /* 0x00000062594b7212 */ /* 0x000fe200078ec0ff */
[----:B------:R-:W1:Y:S01]  /*e700*/  MUFU.EX2 R88, R157 ;  /* 0x0000009d00587308 */ /* 0x000e620000000800 */
[----:B------:R-:W-:Y:S02]  /*e710*/  LOP3.LUT R80, R130, 0xffff, RZ, 0xc0, !PT ;  /* 0x0000ffff82507812 */ /* 0x000fe400078ec0ff */
[----:B------:R-:W-:Y:S02]  /*e720*/  @!P0 PRMT R153, R214, 0x5410, RZ ;  /* 0x00005410d6998816 */ /* 0x000fe400000000ff */
[----:B------:R-:W-:Y:S01]  /*e730*/  SHF.R.U32.HI R102, RZ, 0x8, R80 ;  /* 0x00000008ff667819 */ /* 0x000fe20000011650 */
[C---:B------:R-:W-:Y:S01]  /*e740*/  HMMA.16816.F32.BF16 R8, R72.reuse, R76, R8 ;  /* 0x0000004c4808723c */ /* 0x040fe20000041808 */
[----:B------:R-:W4:Y:S03]  /*e750*/  LDSM.16.MT88.4 R80, [R193+0x7000] ;  /* 0x00700000c150783b */ /* 0x000f260000004200 */
[----:B------:R3:W4:Y:S01]  /*e760*/  MUFU.EX2 R157, R138 ;  /* 0x0000008a009d7308 */ /* 0x0007220000000800 */
[----:B------:R-:W-:Y:S01]  /*e770*/  SHF.R.U32.HI R124, RZ, 0x10, R120 ;  /* 0x00000010ff7c7819 */ /* 0x000fe20000011678 */
[-C--:B------:R-:W-:Y:S03]  /*e780*/  HMMA.16816.F32.BF16 R12, R72, R78.reuse, R12 ;  /* 0x0000004e480c723c */ /* 0x080fe6000004180c */
[----:B------:R-:W-:Y:S02]  /*e790*/  STG.E.U16 desc[UR20][R170.64+0x5e], R153 ;  /* 0x00005e99aa007986 */ /* 0x000fe4000c101514 */
[----:B-1----:R-:W-:Y:S01]  /*e7a0*/  FADD.FTZ R176, R88, R114 ;  /* 0x0000007258b07221 */ /* 0x002fe20000010000 */
[C---:B------:R-:W-:Y:S05]  /*e7b0*/  HMMA.16816.F32.BF16 R16, R68.reuse, R78, R16 ;  /* 0x0000004e4410723c */ /* 0x040fea0000041810 */
[----:B------:R-:W-:Y:S01]  /*e7c0*/  SHF.R.U32.HI R90, RZ, 0x10, R130 ;  /* 0x00000010ff5a7819 */ /* 0x000fe20000011682 */
[-C--:B--2---:R-:W-:Y:S01]  /*e7d0*/  HMMA.16816.F32.BF16 R20, R68, R84.reuse, R20 ;  /* 0x000000544414723c */ /* 0x084fe20000041814 */
[----:B---3--:R-:W-:Y:S04]  /*e7e0*/  LDSM.16.MT88.4 R136, [R192+0x7800] ;  /* 0x00780000c088783b */ /* 0x008fe80000004200 */
[----:B------:R-:W-:Y:S01]  /*e7f0*/  LOP3.LUT R76, R100, 0xffff, RZ, 0xc0, !PT ;  /* 0x0000ffff644c7812 */ /* 0x000fe200078ec0ff */
[C---:B------:R-:W-:Y:S05]  /*e800*/  HMMA.16816.F32.BF16 R24, R72.reuse, R84, R24 ;  /* 0x000000544818723c */ /* 0x040fea0000041818 */
[----:B------:R-:W-:Y:S01]  /*e810*/  LOP3.LUT R122, R131, UR17, R122, 0x96, !PT ;  /* 0x00000011837a7c12 */ /* 0x000fe2000f8e967a */
[-C--:B------:R-:W-:Y:S05]  /*e820*/  HMMA.16816.F32.BF16 R28, R72, R86.reuse, R28 ;  /* 0x00000056481c723c */ /* 0x080fea000004181c */
[----:B------:R-:W-:Y:S01]  /*e830*/  LOP3.LUT R131, R90, 0xff, RZ, 0xc0, !PT ;  /* 0x000000ff5a837812 */ /* 0x000fe200078ec0ff */
[C---:B------:R-:W-:Y:S05]  /*e840*/  HMMA.16816.F32.BF16 R32, R68.reuse, R86, R32 ;  /* 0x000000564420723c */ /* 0x040fea0000041820 */
[----:B------:R-:W-:Y:S01]  /*e850*/  SHF.R.U32.HI R90, RZ, 0x8, R76 ;  /* 0x00000008ff5a7819 */ /* 0x000fe2000001164c */
[-C--:B----4-:R-:W-:Y:S05]  /*e860*/  HMMA.16816.F32.BF16 R36, R68, R80.reuse, R36 ;  /* 0x000000504424723c */ /* 0x090fea0000041824 */
[C---:B------:R-:W-:Y:S01]  /*e870*/  LOP3.LUT R78, R122.reuse, 0xffff, RZ, 0xc0, !PT ;  /* 0x0000ffff7a4e7812 */ /* 0x040fe200078ec0ff */
[C---:B------:R-:W-:Y:S05]  /*e880*/  HMMA.16816.F32.BF16 R40, R72.reuse, R80, R40 ;  /* 0x000000504828723c */ /* 0x040fea0000041828 */
[----:B------:R-:W-:Y:S01]  /*e890*/  SHF.R.U32.HI R76, RZ, 0x10, R122 ;  /* 0x00000010ff4c7819 */ /* 0x000fe2000001167a */
[-C--:B------:R-:W-:Y:S05]  /*e8a0*/  HMMA.16816.F32.BF16 R44, R72, R82.reuse, R44 ;  /* 0x00000052482c723c */ /* 0x080fea000004182c */
[----:B------:R-:W-:Y:S01]  /*e8b0*/  LOP3.LUT R99, R122, 0xff, RZ, 0xc0, !PT ;  /* 0x000000ff7a637812 */ /* 0x000fe200078ec0ff */
[C---:B------:R-:W-:Y:S05]  /*e8c0*/  HMMA.16816.F32.BF16 R48, R68.reuse, R82, R48 ;  /* 0x000000524430723c */ /* 0x040fea0000041830 */
[----:B------:R-:W-:Y:S02]  /*e8d0*/  SHF.R.U32.HI R78, RZ, 0x8, R78 ;  /* 0x00000008ff4e7819 */ /* 0x000fe4000001164e */
[----:B------:R-:W-:Y:S04]  /*e8e0*/  SHF.R.U32.HI R122, RZ, 0x18, R122 ;  /* 0x00000018ff7a7819 */ /* 0x000fe8000001167a */
[----:B------:R-:W-:Y:S02]  /*e8f0*/  LOP3.LUT R77, R76, 0xff, RZ, 0xc0, !PT ;  /* 0x000000ff4c4d7812 */ /* 0x000fe400078ec0ff */
[----:B------:R-:W-:Y:S02]  /*e900*/  PRMT R99, R99, 0x5410, R78 ;  /* 0x0000541063637816 */ /* 0x000fe4000000004e */
[----:B------:R-:W-:Y:S02]  /*e910*/  PRMT R85, R77, 0x5410, R122 ;  /* 0x000054104d557816 */ /* 0x000fe4000000007a */
[----:B------:R-:W-:Y:S01]  /*e920*/  LOP3.LUT R126, R101, UR17, R126, 0x96, !PT ;  /* 0x00000011657e7c12 */ /* 0x000fe2000f8e967e */
[----:B------:R-:W1:Y:S01]  /*e930*/  LDSM.16.MT88.4 R76, [R192+0x7000] ;  /* 0x00700000c04c783b */ /* 0x000e620000004200 */
[----:B------:R-:W-:Y:S02]  /*e940*/  SHF.R.U32.HI R103, RZ, 0x10, R100 ;  /* 0x00000010ff677819 */ /* 0x000fe40000011664 */
[--C-:B------:R-:W-:Y:S02]  /*e950*/  SHF.R.U32.HI R105, RZ, 0x10, R126.reuse ;  /* 0x00000010ff697819 */ /* 0x100fe4000001167e */
[C---:B------:R-:W-:Y:S02]  /*e960*/  LOP3.LUT R84, R126.reuse, 0xffff, RZ, 0xc0, !PT ;  /* 0x0000ffff7e547812 */ /* 0x040fe400078ec0ff */
[----:B------:R-:W-:Y:S02]  /*e970*/  LOP3.LUT R101, R126, 0xff, RZ, 0xc0, !PT ;  /* 0x000000ff7e657812 */ /* 0x000fe400078ec0ff */
[----:B------:R-:W-:Y:S02]  /*e980*/  SHF.R.U32.HI R126, RZ, 0x18, R126 ;  /* 0x00000018ff7e7819 */ /* 0x000fe4000001167e */
[----:B------:R-:W-:Y:S02]  /*e990*/  LOP3.LUT R105, R105, 0xff, RZ, 0xc0, !PT ;  /* 0x000000ff69697812 */ /* 0x000fe400078ec0ff */
[----:B------:R-:W-:Y:S02]  /*e9a0*/  SHF.R.U32.HI R84, RZ, 0x8, R84 ;  /* 0x00000008ff547819 */ /* 0x000fe40000011654 */
[----:B------:R-:W-:Y:S02]  /*e9b0*/  PRMT R105, R105, 0x5410, R126 ;  /* 0x0000541069697816 */ /* 0x000fe4000000007e */
[----:B------:R-:W-:Y:S02]  /*e9c0*/  PRMT R101, R101, 0x5410, R84 ;  /* 0x0000541065657816 */ /* 0x000fe40000000054 */
[----:B------:R-:W-:Y:S02]  /*e9d0*/  LOP3.LUT R89, R130, 0xff, RZ, 0xc0, !PT ;  /* 0x000000ff82597812 */ /* 0x000fe400078ec0ff */
[--C-:B------:R-:W-:Y:S02]  /*e9e0*/  HSET2.LE.AND R84, R105, R112.reuse, PT ;  /* 0x0000007069547233 */ /* 0x100fe40003803000 */
[----:B------:R-:W2:Y:S01]  /*e9f0*/  LDSM.16.MT88.4 R104, [R196+0x7800] ;  /* 0x00780000c468783b */ /* 0x000ea20000004200 */
[----:B------:R-:W-:Y:S02]  /*ea00*/  SHF.R.U32.HI R130, RZ, 0x18, R130 ;  /* 0x00000018ff827819 */ /* 0x000fe40000011682 */
[----:B------:R-:W-:Y:S02]  /*ea10*/  SHF.R.U32.HI R98, RZ, 0x18, R100 ;  /* 0x00000018ff627819 */ /* 0x000fe40000011664 */
[----:B------:R-:W-:Y:S02]  /*ea20*/  LOP3.LUT R103, R103, 0xff, RZ, 0xc0, !PT ;  /* 0x000000ff67677812 */ /* 0x000fe400078ec0ff */
[----:B------:R-:W-:Y:S02]  /*ea30*/  LOP3.LUT R91, R100, 0xff, RZ, 0xc0, !PT ;  /* 0x000000ff645b7812 */ /* 0x000fe400078ec0ff */
[--C-:B------:R-:W-:Y:S02]  /*ea40*/  HSET2.LE.AND R86, R85, R112.reuse, PT ;  /* 0x0000007055567233 */ /* 0x100fe40003803000 */
[--C-:B------:R-:W-:Y:S02]  /*ea50*/  HSET2.LE.AND R87, R99, R112.reuse, PT ;  /* 0x0000007063577233 */ /* 0x100fe40003803000 */
[----:B------:R-:W-:Y:S02]  /*ea60*/  HSET2.LE.AND R85, R101, R112, PT ;  /* 0x0000007065557233 */ /* 0x000fe40003803000 */
[----:B------:R-:W-:Y:S01]  /*ea70*/  PRMT R103, R103, 0x5410, R98 ;  /* 0x0000541067677816 */ /* 0x000fe20000000062 */
[-C--:B-1----:R-:W-:Y:S03]  /*ea80*/  HMMA.16816.F32.BF16 R52, R68, R76.reuse, R52 ;  /* 0x0000004c4434723c */ /* 0x082fe60000041834 */
[----:B------:R-:W-:Y:S02]  /*ea90*/  F2FP.BF16.F32.PACK_AB R159, R173, R88 ;  /* 0x00000058ad9f723e */ /* 0x000fe400000010ff */
[----:B------:R-:W-:Y:S01]  /*eaa0*/  PRMT R89, R89, 0x5410, R102 ;  /* 0x0000541059597816 */ /* 0x000fe20000000066 */
[C---:B------:R-:W-:Y:S05]  /*eab0*/  HMMA.16816.F32.BF16 R56, R72.reuse, R76, R56 ;  /* 0x0000004c4838723c */ /* 0x040fea0000041838 */
[----:B------:R-:W-:Y:S01]  /*eac0*/  PRMT R131, R131, 0x5410, R130 ;  /* 0x0000541083837816 */ /* 0x000fe20000000082 */
[-C--:B------:R-:W-:Y:S05]  /*ead0*/  HMMA.16816.F32.BF16 R60, R72, R78.reuse, R60 ;  /* 0x0000004e483c723c */ /* 0x080fea000004183c */
[----:B------:R-:W-:Y:S01]  /*eae0*/  PRMT R91, R91, 0x5410, R90 ;  /* 0x000054105b5b7816 */ /* 0x000fe2000000005a */
[----:B------:R-:W-:Y:S05]  /*eaf0*/  HMMA.16816.F32.BF16 R64, R68, R78, R64 ;  /* 0x0000004e4440723c */ /* 0x000fea0000041840 */
[----:B------:R-:W-:Y:S02]  /*eb00*/  SHF.R.U32.HI R119, RZ, 0x18, R119 ;  /* 0x00000018ff777819 */ /* 0x000fe40000011677 */
[----:B------:R-:W-:Y:S02]  /*eb10*/  PRMT R158, R159, 0x7632, R158 ;  /* 0x000076329f9e7816 */ /* 0x000fe4000000009e */
[----:B------:R-:W-:Y:S02]  /*eb20*/  ISETP.LE.U32.AND P0, PT, R119, UR19, PT ;  /* 0x0000001377007c0c */ /* 0x000fe4000bf03070 */
[----:B------:R-:W-:Y:S01]  /*eb30*/  F2FP.BF16.F32.PACK_AB R160, R174, R160 ;  /* 0x000000a0aea0723e */ /* 0x000fe200000010ff */
[----:B------:R-:W-:Y:S01]  /*eb40*/  @!P6 HFMA2.BF16_V2 R222, -RZ.H0_H0, RZ.H0_H0, -R158.H0_H0 ;  /* 0x200000ffffdee231 */ /* 0x000fe2000034099e */
[--C-:B------:R-:W-:Y:S02]  /*eb50*/  HSET2.LE.AND R103, R103, R112.reuse, PT ;  /* 0x0000007067677233 */ /* 0x100fe40003803000 */
[--C-:B------:R-:W-:Y:S02]  /*eb60*/  HSET2.LE.AND R130, R89, R112.reuse, PT ;  /* 0x0000007059827233 */ /* 0x100fe40003803000 */
[--C-:B------:R-:W-:Y:S02]  /*eb70*/  HSET2.LE.AND R131, R131, R112.reuse, PT ;  /* 0x0000007083837233 */ /* 0x100fe40003803000 */
[----:B------:R-:W-:Y:S02]  /*eb80*/  HSET2.LE.AND R102, R91, R112, PT ;  /* 0x000000705b667233 */ /* 0x000fe40003803000 */
[----:B------:R-:W1:Y:S01]  /*eb90*/  LDSM.16.MT88.4 R112, [R194+0x7800] ;  /* 0x00780000c270783b */ /* 0x000e620000004200 */
[----:B------:R-:W-:Y:S02]  /*eba0*/  PRMT R155, R156, 0x7632, R155 ;  /* 0x000076329c9b7816 */ /* 0x000fe4000000009b */
[----:B------:R-:W-:Y:S02]  /*ebb0*/  PRMT R161, R160, 0x7632, R161 ;  /* 0x00007632a0a17816 */ /* 0x000fe400000000a1 */
[----:B------:R-:W-:Y:S01]  /*ebc0*/  F2FP.BF16.F32.PACK_AB R163, R175, R163 ;  /* 0x000000a3afa3723e */ /* 0x000fe200000010ff */
[----:B------:R-:W-:Y:S01]  /*ebd0*/  @!P0 HFMA2.BF16_V2 R203, -RZ.H0_H0, RZ.H0_H0, -R155.H0_H0 ;  /* 0x200000ffffcb8231 */ /* 0x000fe2000034099b */
[----:B------:R-:W-:Y:S01]  /*ebe0*/  PRMT R109, R156, 0x5410, R155 ;  /* 0x000054109c6d7816 */ /* 0x000fe2000000009b */
[----:B------:R-:W-:Y:S01]  /*ebf0*/  @!P5 HFMA2.BF16_V2 R179, -RZ.H0_H0, RZ.H0_H0, -R161.H0_H0 ;  /* 0x200000ffffb3d231 */ /* 0x000fe200003409a1 */
[----:B------:R-:W-:Y:S01]  /*ec00*/  PRMT R81, R159, 0x5410, R158 ;  /* 0x000054109f517816 */ /* 0x000fe2000000009e */
[----:B------:R-:W-:Y:S01]  /*ec10*/  @!P4 HFMA2.BF16_V2 R251, -RZ.H0_H0, RZ.H0_H0, -R163.H0_H0 ;  /* 0x200000fffffbc231 */ /* 0x000fe200003409a3 */
[----:B------:R-:W-:Y:S02]  /*ec20*/  PRMT R76, R160, 0x5410, R161 ;  /* 0x00005410a04c7816 */ /* 0x000fe400000000a1 */
[----:B------:R-:W-:Y:S02]  /*ec30*/  @!P1 PRMT R156, R216, 0x5410, RZ ;  /* 0x00005410d89c9816 */ /* 0x000fe400000000ff */
[----:B------:R-:W-:Y:S02]  /*ec40*/  @!P6 PRMT R158, R222, 0x5410, RZ ;  /* 0x00005410de9ee816 */ /* 0x000fe400000000ff */
[----:B------:R-:W-:Y:S01]  /*ec50*/  ISETP.LE.U32.AND P6, PT, R172, UR19, PT ;  /* 0x00000013ac007c0c */ /* 0x000fe2000bfc3070 */
[----:B------:R-:W-:Y:S01]  /*ec60*/  STG.E.U16 desc[UR20][R168.64+0x60], R156 ;  /* 0x0000609ca8007986 */ /* 0x000fe2000c101514 */
[----:B------:R-:W-:Y:S02]  /*ec70*/  PRMT R162, R163, 0x7632, R162 ;  /* 0x00007632a3a27816 */ /* 0x000fe400000000a2 */
[----:B------:R-:W-:Y:S02]  /*ec80*/  ISETP.LE.U32.AND P1, PT, R111, UR19, PT ;  /* 0x000000136f007c0c */ /* 0x000fe4000bf23070 */
[----:B------:R-:W-:Y:S01]  /*ec90*/  LOP3.LUT R128, R87, R128, RZ, 0xc0, !PT ;  /* 0x0000008057807212 */ /* 0x000fe200078ec0ff */
[----:B------:R-:W-:Y:S01]  /*eca0*/  @!P3 HFMA2.BF16_V2 R250, -RZ.H0_H0, RZ.H0_H0, -R162.H0_H0 ;  /* 0x200000fffffab231 */ /* 0x000fe200003409a2 */
[----:B------:R-:W-:Y:S02]  /*ecb0*/  LOP3.LUT R129, R86, R129, RZ, 0xc0, !PT ;  /* 0x0000008156817212 */ /* 0x000fe400078ec0ff */
[----:B------:R-:W-:Y:S02]  /*ecc0*/  LOP3.LUT R130, R130, R81, RZ, 0xc0, !PT ;  /* 0x0000005182827212 */ /* 0x000fe400078ec0ff */
[----:B------:R-:W-:Y:S01]  /*ecd0*/  LOP3.LUT R131, R131, R76, RZ, 0xc0, !PT ;  /* 0x0000004c83837212 */ /* 0x000fe200078ec0ff */
[----:B------:R-:W-:Y:S01]  /*ece0*/  @!P6 HFMA2.BF16_V2 R181, -RZ.H0_H0, RZ.H0_H0, -R160.H0_H0 ;  /* 0x200000ffffb5e231 */ /* 0x000fe200003409a0 */
[----:B------:R-:W-:Y:S02]  /*ecf0*/  F2FP.BF16.F32.PACK_AB R150, R157, R150 ;  /* 0x000000969d96723e */ /* 0x000fe400000010ff */
[----:B------:R-:W-:Y:S01]  /*ed00*/  PRMT R73, R163, 0x5410, R162 ;  /* 0x00005410a3497816 */ /* 0x000fe200000000a2 */
[----:B------:R-:W-:Y:S01]  /*ed10*/  @!P1 HFMA2.BF16_V2 R223, -RZ.H0_H0, RZ.H0_H0, -R159.H0_H0 ;  /* 0x200000ffffdf9231 */ /* 0x000fe2000034099f */
[----:B------:R-:W-:Y:S01]  /*ed20*/  SHF.R.U32.HI R119, RZ, 0x18, R120 ;  /* 0x00000018ff777819 */ /* 0x000fe20000011678 */
[-C--:B--2---:R-:W-:Y:S01]  /*ed30*/  HMMA.16816.F32.BF16 R92, R128, R104.reuse, R4 ;  /* 0x00000068805c723c */ /* 0x084fe20000041804 */
[----:B------:R-:W2:Y:S04]  /*ed40*/  LDSM.16.MT88.4 R120, [R193+0x7800] ;  /* 0x00780000c178783b */ /* 0x000ea80000004200 */
[----:B------:R-:W-:Y:S02]  /*ed50*/  LOP3.LUT R103, R103, R150, RZ, 0xc0, !PT ;  /* 0x0000009667677212 */ /* 0x000fe400078ec0ff */
[----:B------:R-:W-:Y:S01]  /*ed60*/  LOP3.LUT R100, R85, R108, RZ, 0xc0, !PT ;  /* 0x0000006c55647212 */ /* 0x000fe200078ec0ff */
[----:B------:R-:W-:Y:S01]  /*ed70*/  FADD.FTZ R7, R175, R180 ;  /* 0x000000b4af077221 */ /* 0x000fe20000010000 */
[----:B------:R-:W-:Y:S02]  /*ed80*/  @!P6 STL.S16 [R1+0x4], R181 ;  /* 0x000004b50100e387 */ /* 0x000fe40000100600 */
[----:B------:R-:W-:Y:S02]  /*ed90*/  LOP3.LUT R101, R84, R109, RZ, 0xc0, !PT ;  /* 0x0000006d54657212 */ /* 0x000fe400078ec0ff */
[----:B------:R-:W-:Y:S01]  /*eda0*/  LOP3.LUT R102, R102, R73, RZ, 0xc0, !PT ;  /* 0x0000004966667212 */ /* 0x000fe200078ec0ff */
[----:B------:R-:W-:Y:S01]  /*edb0*/  @!P5 STL.S16 [R1], R179 ;  /* 0x000000b30100d387 */ /* 0x000fe20000100600 */
[----:B------:R-:W-:Y:S02]  /*edc0*/  @!P0 PRMT R155, R203, 0x5410, RZ ;  /* 0x00005410cb9b8816 */ /* 0x000fe400000000ff */
[----:B------:R-:W-:Y:S02]  /*edd0*/  ISETP.LE.U32.AND P0, PT, R119, UR19, PT ;  /* 0x0000001377007c0c */ /* 0x000fe4000bf03070 */
[----:B------:R-:W-:Y:S01]  /*ede0*/  @!P1 PRMT R159, R223, 0x5410, RZ ;  /* 0x00005410df9f9816 */ /* 0x000fe200000000ff */
[C---:B------:R-:W-:Y:S01]  /*edf0*/  HMMA.16816.F32.BF16 R68, R100.reuse, R104, R8 ;  /* 0x000000686444723c */ /* 0x040fe20000041808 */
[----:B------:R-:W-:Y:S03]  /*ee00*/  STG.E.U16 desc[UR20][R168.64+0x62], R155 ;  /* 0x0000629ba8007986 */ /* 0x000fe6000c101514 */
[----:B------:R-:W-:Y:S01]  /*ee10*/  PRMT R6, R181, 0x7610, R6 ;  /* 0x00007610b5067816 */ /* 0x000fe20000000006 */
[----:B------:R-:W-:Y:S01]  /*ee20*/  STG.E.U16 desc[UR20][R164.64+0x70], R159 ;  /* 0x0000709fa4007986 */ /* 0x000fe2000c101514 */
[-C--:B------:R-:W-:Y:S03]  /*ee30*/  HMMA.16816.F32.BF16 R72, R100, R106.reuse, R12 ;  /* 0x0000006a6448723c */ /* 0x080fe6000004180c */
[----:B------:R-:W-:Y:S02]  /*ee40*/  STG.E.U16 desc[UR20][R164.64+0x72], R158 ;  /* 0x0000729ea4007986 */ /* 0x000fe4000c101514 */
[----:B------:R-:W-:Y:S01]  /*ee50*/  PRMT R4, R179, 0x7610, R4 ;  /* 0x00007610b3047816 */ /* 0x000fe20000000004 */
[C---:B------:R-:W-:Y:S05]  /*ee60*/  HMMA.16816.F32.BF16 R104, R128.reuse, R106, R16 ;  /* 0x0000006a8068723c */ /* 0x040fea0000041810 */
[----:B------:R-:W-:Y:S01]  /*ee70*/  @!P6 PRMT R160, R6, 0x5410, RZ ;  /* 0x0000541006a0e816 */ /* 0x000fe200000000ff */
[-C--:B-1----:R-:W-:Y:S04]  /*ee80*/  HMMA.16816.F32.BF16 R108, R128, R112.reuse, R20 ;  /* 0x00000070806c723c */ /* 0x082fe80000041814 */
[----:B------:R-:W-:Y:S01]  /*ee90*/  STG.E.U16 desc[UR20][R166.64+0x70], R160 ;  /* 0x000070a0a6007986 */ /* 0x000fe2000c101514 */
[----:B------:R-:W-:Y:S01]  /*eea0*/  @!P5 PRMT R161, R4, 0x5410, RZ ;  /* 0x0000541004a1d816 */ /* 0x000fe200000000ff */
[C---:B------:R-:W-:Y:S04]  /*eeb0*/  HMMA.16816.F32.BF16 R76, R100.reuse, R112, R24 ;  /* 0x00000070644c723c */ /* 0x040fe80000041818 */
[----:B------:R-:W-:Y:S01]  /*eec0*/  STG.E.U16 desc[UR20][R166.64+0x72], R161 ;  /* 0x000072a1a6007986 */ /* 0x000fe2000c101514 */
[--C-:B------:R-:W-:Y:S01]  /*eed0*/  @!P0 HFMA2.BF16_V2 R240, -RZ.H0_H0, RZ.H0_H0, -R150.reuse.H1_H1 ;  /* 0x200000fffff08231 */ /* 0x100fe20000360996 */
[-C--:B------:R-:W-:Y:S05]  /*eee0*/  HMMA.16816.F32.BF16 R80, R100, R114.reuse, R28 ;  /* 0x000000726450723c */ /* 0x080fea000004181c */
[----:B------:R-:W-:Y:S01]  /*eef0*/  @!P4 PRMT R163, R251, 0x5410, RZ ;  /* 0x00005410fba3c816 */ /* 0x000fe200000000ff */
[C---:B------:R-:W-:Y:S04]  /*ef00*/  HMMA.16816.F32.BF16 R112, R128.reuse, R114, R32 ;  /* 0x000000728070723c */ /* 0x040fe80000041820 */
[----:B------:R-:W-:Y:S01]  /*ef10*/  STG.E.U16 desc[UR20][R170.64+0x6e], R163 ;  /* 0x00006ea3aa007986 */ /* 0x000fe2000c101514 */
[----:B------:R-:W-:Y:S01]  /*ef20*/  @!P3 PRMT R162, R250, 0x5410, RZ ;  /* 0x00005410faa2b816 */ /* 0x000fe200000000ff */
[-C--:B--2---:R-:W-:Y:S04]  /*ef30*/  HMMA.16816.F32.BF16 R116, R128, R120.reuse, R36 ;  /* 0x000000788074723c */ /* 0x084fe80000041824 */
[----:B------:R-:W-:Y:S01]  /*ef40*/  STG.E.U16 desc[UR20][R170.64+0x70], R162 ;  /* 0x000070a2aa007986 */ /* 0x000fe2000c101514 */
[----:B------:R-:W-:Y:S01]  /*ef50*/  @P0 PRMT R5, R150, 0x7632, R5 ;  /* 0x0000763296050816 */ /* 0x000fe20000000005 */
[C---:B------:R-:W-:Y:S05]  /*ef60*/  HMMA.16816.F32.BF16 R84, R100.reuse, R120, R40 ;  /* 0x000000786454723c */ /* 0x040fea0000041828 */
[----:B------:R-:W-:Y:S01]  /*ef70*/  @!P0 PRMT R5, R240, 0x5410, RZ ;  /* 0x00005410f0058816 */ /* 0x000fe200000000ff */
[-C--:B------:R-:W-:Y:S04]  /*ef80*/  HMMA.16816.F32.BF16 R88, R100, R122.reuse, R44 ;  /* 0x0000007a6458723c */ /* 0x080fe8000004182c */
[----:B------:R1:W-:Y:S01]  /*ef90*/  STG.E.U16 desc[UR20][R168.64+0x72], R5 ;  /* 0x00007205a8007986 */ /* 0x0003e2000c101514 */
[----:B------:R-:W-:Y:S01]  /*efa0*/  IADD3 R6, P0, R164, -0x80, RZ ;  /* 0xffffff80a4067810 */ /* 0x000fe20007f1e0ff */
[C---:B------:R-:W-:Y:S04]  /*efb0*/  HMMA.16816.F32.BF16 R120, R128.reuse, R122, R48 ;  /* 0x0000007a8078723c */ /* 0x040fe80000041830 */
[----:B------:R2:W-:Y:S01]  /*efc0*/  STL [R1+0xd0], R6 ;  /* 0x0000d00601007387 */ /* 0x0005e20000100800 */
[----:B------:R-:W-:Y:S02]  /*efd0*/  IADD3.X R4, R165, -0x1, RZ, P0, !PT ;  /* 0xffffffffa5047810 */ /* 0x000fe400007fe4ff */
[----:B------:R-:W-:Y:S02]  /*efe0*/  LOP3.LUT R124, R124, 0xff, RZ, 0xc0, !PT ;  /* 0x000000ff7c7c7812 */ /* 0x000fe400078ec0ff */
[----:B------:R-:W-:Y:S01]  /*eff0*/  ISETP.GT.AND P0, PT, R187, RZ, PT ;  /* 0x000000ffbb00720c */ /* 0x000fe20003f04270 */
[----:B------:R3:W-:Y:S01]  /*f000*/  STL [R1+0xd4], R4 ;  /* 0x0000d40401007387 */ /* 0x0007e20000100800 */
[----:B------:R-:W-:Y:S02]  /*f010*/  ISETP.LE.U32.AND P1, PT, R124, UR19, PT ;  /* 0x000000137c007c0c */ /* 0x000fe4000bf23070 */
[-C--:B------:R-:W-:Y:S06]  /*f020*/  HMMA.16816.F32.BF16 R124, R128, R136.reuse, R52 ;  /* 0x00000088807c723c */ /* 0x080fec0000041834 */
[C---:B------:R-:W-:Y:S05]  /*f030*/  HMMA.16816.F32.BF16 R96, R100.reuse, R136, R56 ;  /* 0x000000886460723c */ /* 0x040fea0000041838 */
[----:B------:R-:W-:Y:S02]  /*f040*/  @!P1 HFMA2.BF16_V2 R241, -RZ.H0_H0, RZ.H0_H0, -R150.H0_H0 ;  /* 0x200000fffff19231 */ /* 0x000fe40000340996 */
[----:B-1----:R-:W-:Y:S01]  /*f050*/  FADD.FTZ R5, R174, R177 ;  /* 0x000000b1ae057221 */ /* 0x002fe20000010000 */
[----:B------:R-:W-:Y:S01]  /*f060*/  IMAD.MOV.U32 R137, RZ, RZ, R132 ;  /* 0x000000ffff897224 */ /* 0x000fe200078e0084 */
[-C--:B------:R-:W-:Y:S03]  /*f070*/  HMMA.16816.F32.BF16 R100, R100, R138.reuse, R60 ;  /* 0x0000008a6464723c */ /* 0x080fe6000004183c */
[----:B------:R1:W-:Y:S01]  /*f080*/  STL [R1+0xe0], R5 ;  /* 0x0000e00501007387 */ /* 0x0003e20000100800 */
[----:B--2---:R-:W-:Y:S01]  /*f090*/  FADD.FTZ R6, R157, R178 ;  /* 0x000000b29d067221 */ /* 0x004fe20000010000 */
[----:B------:R-:W-:Y:S01]  /*f0a0*/  @!P1 PRMT R150, R241, 0x5410, RZ ;  /* 0x00005410f1969816 */ /* 0x000fe200000000ff */
[----:B------:R-:W-:Y:S01]  /*f0b0*/  HMMA.16816.F32.BF16 R128, R128, R138, R64 ;  /* 0x0000008a8080723c */ /* 0x000fe20000041840 */
[----:B------:R4:W-:Y:S04]  /*f0c0*/  STL [R1+0xdc], R7 ;  /* 0x0000dc0701007387 */ /* 0x0009e80000100800 */
[----:B------:R4:W-:Y:S01]  /*f0d0*/  STL [R1+0xd8], R6 ;  /* 0x0000d80601007387 */ /* 0x0009e20000100800 */
[----:B---3--:R-:W-:Y:S03]  /*f0e0*/  VIADD R4, R187, 0xffffffff ;  /* 0xffffffffbb047836 */ /* 0x008fe60000000000 */
[----:B------:R4:W-:Y:S04]  /*f0f0*/  STG.E.U16 desc[UR20][R168.64+0x70], R150 ;  /* 0x00007096a8007986 */ /* 0x0009e8000c101514 */
[----:B------:R4:W-:Y:S01]  /*f100*/  STL [R1+0xa0], R4 ;  /* 0x0000a00401007387 */ /* 0x0009e20000100800 */
[----:B-1----:R-:W-:Y:S05]  /*f110*/  FADD.FTZ R5, R173, R176 ;  /* 0x000000b0ad057221 */ /* 0x002fea0000010000 */
[----:B------:R4:W-:Y:S01]  /*f120*/  STL [R1+0xe4], R5 ;  /* 0x0000e40501007387 */ /* 0x0009e20000100800 */
[----:B------:R-:W-:Y:S05]  /*f130*/  @P0 BRA `(.L_x_1609) ;  /* 0xffffff9800ec0947 */ /* 0x000fea000383ffff */
.L_x_1608:
[----:B--2-4-:R-:W2:Y:S04]  /*f140*/  LDL.LU R6, [R1+0xe4] ;  /* 0x0000e40001067983 */ /* 0x014ea80000300800 */
[----:B------:R-:W3:Y:S04]  /*f150*/  LDL.LU R9, [R1+0xe0] ;  /* 0x0000e00001097983 */ /* 0x000ee80000300800 */
[----:B------:R-:W4:Y:S04]  /*f160*/  LDL.LU R8, [R1+0xdc] ;  /* 0x0000dc0001087983 */ /* 0x000f280000300800 */
[----:B------:R-:W4:Y:S04]  /*f170*/  LDL.LU R7, [R1+0xd8] ;  /* 0x0000d80001077983 */ /* 0x000f280000300800 */
[----:B------:R-:W4:Y:S01]  /*f180*/  LDL R25, [R1+0x70] ;  /* 0x0000700001197983 */ /* 0x000f220000100800 */
[----:B------:R-:W1:Y:S01]  /*f190*/  S2UR UR4, SR_CgaCtaId ;  /* 0x00000000000479c3 */ /* 0x000e620000008800 */
[----:B------:R-:W-:Y:S01]  /*f1a0*/  IMAD.MOV.U32 R24, RZ, RZ, 0x3f800000 ;  /* 0x3f800000ff187424 */ /* 0x000fe200078e00ff */
[----:B------:R-:W-:Y:S01]  /*f1b0*/  MOV R22, 0x3f800000 ;  /* 0x3f80000000167802 */ /* 0x000fe20000000f00 */
[----:B------:R-:W-:Y:S01]  /*f1c0*/  IMAD.MOV.U32 R23, RZ, RZ, 0x3f800000 ;  /* 0x3f800000ff177424 */ /* 0x000fe200078e00ff */
[----:B------:R-:W-:Y:S01]  /*f1d0*/  MOV R21, 0x3f800000 ;  /* 0x3f80000000157802 */ /* 0x000fe20000000f00 */
[----:B------:R-:W-:Y:S01]  /*f1e0*/  UMOV UR5, 0x400 ;  /* 0x0000040000057882 */ /* 0x000fe20000000000 */
[----:B------:R-:W-:Y:S01]  /*f1f0*/  IMAD.MOV.U32 R18, RZ, RZ, 0x20 ;  /* 0x00000020ff127424 */ /* 0x000fe200078e00ff */
[----:B-1----:R-:W-:-:S03]  /*f200*/  ULEA UR4, UR4, UR5, 0x18 ;  /* 0x0000000504047291 */ /* 0x002fc6000f8ec03f */
[----:B------:R-:W-:Y:S01]  /*f210*/  ULDC UR5, c[0x0][0x38c] ;  /* 0x0000e30000057ab9 */ /* 0x000fe20000000800 */
[----:B--2---:R-:W1:Y:S04]  /*f220*/  SHFL.BFLY PT, R11, R6, 0x2, 0x1f ;  /* 0x0c401f00060b7f89 */ /* 0x004e6800000e0000 */
[----:B---3--:R-:W2:Y:S04]  /*f230*/  SHFL.BFLY PT, R13, R9, 0x2, 0x1f ;  /* 0x0c401f00090d7f89 */ /* 0x008ea800000e0000 */
[----:B----4-:R-:W3:Y:S04]  /*f240*/  SHFL.BFLY PT, R4, R8, 0x2, 0x1f ;  /* 0x0c401f0008047f89 */ /* 0x010ee800000e0000 */
[----:B------:R-:W4:Y:S01]  /*f250*/  SHFL.BFLY PT, R5, R7, 0x2, 0x1f ;  /* 0x0c401f0007057f89 */ /* 0x000f2200000e0000 */
[----:B------:R-:W-:Y:S01]  /*f260*/  ISETP.NE.AND P3, PT, R25, -0x1, PT ;  /* 0xffffffff1900780c */ /* 0x000fe20003f65270 */
        /* <DEDUP_REMOVED lines=8> */
[----:B------:R-:W4:Y:S01]  /*f2f0*/  SHFL.BFLY PT, R8, R5, 0x1, 0x1f ;  /* 0x0c201f0005087f89 */ /* 0x000f2200000e0000 */
[----:B--2---:R-:W-:Y:S01]  /*f300*/  FADD.FTZ R12, R11, R12 ;  /* 0x0000000c0b0c7221 */ /* 0x004fe20000010000 */
[----:B-1----:R-:W-:Y:S01]  /*f310*/  SHF.R.S32.HI R9, RZ, 0x1f, R6 ;  /* 0x0000001fff097819 */ /* 0x002fe20000011406 */
[----:B---3--:R-:W-:-:S03]  /*f320*/  FADD.FTZ R11, R13, R10 ;  /* 0x0000000a0d0b7221 */ /* 0x008fc60000010000 */
[----:B------:R-:W-:Y:S02]  /*f330*/  FSETP.NE.FTZ.AND P5, PT, R12, RZ, PT ;  /* 0x000000ff0c00720b */ /* 0x000fe40003fb5000 */
[----:B------:R-:W-:Y:S01]  /*f340*/  LEA.HI R15, R9, R6, RZ, 0x2 ;  /* 0x00000006090f7211 */ /* 0x000fe200078f10ff */
[----:B----4-:R-:W-:Y:S01]  /*f350*/  FADD.FTZ R10, R4, R7 ;  /* 0x00000007040a7221 */ /* 0x010fe20000010000 */
[----:B------:R-:W-:Y:S02]  /*f360*/  FSETP.NE.FTZ.AND P4, PT, R11, RZ, PT ;  /* 0x000000ff0b00720b */ /* 0x000fe40003f95000 */
[--C-:B------:R-:W-:Y:S01]  /*f370*/  SHF.R.S32.HI R7, RZ, 0x2, R15.reuse ;  /* 0x00000002ff077819 */ /* 0x100fe2000001140f */
[----:B------:R-:W-:Y:S01]  /*f380*/  FADD.FTZ R8, R5, R8 ;  /* 0x0000000805087221 */ /* 0x000fe20000010000 */
[----:B------:R-:W-:Y:S01]  /*f390*/  SHF.R.S32.HI R20, RZ, 0x1f, R15 ;  /* 0x0000001fff147819 */ /* 0x000fe2000001140f */
[----:B------:R-:W1:Y:S01]  /*f3a0*/  @P3 LDC.64 R4, c[0x0][0x298] ;  /* 0x0000a600ff043b82 */ /* 0x000e620000000a00 */
[----:B------:R-:W-:-:S02]  /*f3b0*/  FSETP.NE.FTZ.AND P0, PT, R10, RZ, PT ;  /* 0x000000ff0a00720b */ /* 0x000fc40003f15000 */
[----:B------:R-:W-:Y:S01]  /*f3c0*/  LEA.HI R20, R20, R7, RZ, 0x3 ;  /* 0x0000000714147211 */ /* 0x000fe200078f18ff */
[----:B------:R-:W2:Y:S01]  /*f3d0*/  @P5 MUFU.RCP R24, R12 ;  /* 0x0000000c00185308 */ /* 0x000ea20000001000 */
[----:B------:R-:W-:Y:S02]  /*f3e0*/  FSETP.NE.FTZ.AND P6, PT, R8, RZ, PT ;  /* 0x000000ff0800720b */ /* 0x000fe40003fd5000 */
[----:B------:R-:W-:Y:S02]  /*f3f0*/  LOP3.LUT R20, R20, 0xfffffff8, RZ, 0xc0, !PT ;  /* 0xfffffff814147812 */ /* 0x000fe400078ec0ff */
[----:B------:R-:W-:Y:S02]  /*f400*/  LOP3.LUT R15, R15, 0x3ffffffc, RZ, 0xc0, !PT ;  /* 0x3ffffffc0f0f7812 */ /* 0x000fe400078ec0ff */
[----:B------:R-:W-:Y:S01]  /*f410*/  P2R R13, PR, RZ, 0x1 ;  /* 0x00000001ff0d7803 */ /* 0x000fe20000000000 */
[----:B------:R-:W-:Y:S01]  /*f420*/  IMAD.IADD R20, R7, 0x1, -R20 ;  /* 0x0000000107147824 */ /* 0x000fe200078e0a14 */
[----:B------:R-:W-:Y:S01]  /*f430*/  LEA.HI R7, R9, R6, RZ, 0x5 ;  /* 0x0000000609077211 */ /* 0x000fe200078f28ff */
[----:B------:R-:W3:Y:S01]  /*f440*/  @P4 MUFU.RCP R23, R11 ;  /* 0x0000000b00174308 */ /* 0x000ee20000001000 */
[----:B------:R-:W-:-:S02]  /*f450*/  IMAD.IADD R16, R6, 0x1, -R15 ;  /* 0x0000000106107824 */ /* 0x000fc400078e0a0f */
[C---:B------:R-:W-:Y:S01]  /*f460*/  IMAD.SHL.U32 R14, R20.reuse, 0x40, RZ ;  /* 0x00000040140e7824 */ /* 0x040fe200078e00ff */
[----:B------:R-:W-:Y:S02]  /*f470*/  SHF.R.S32.HI R19, RZ, 0x5, R7 ;  /* 0x00000005ff137819 */ /* 0x000fe40000011407 */
[----:B------:R-:W-:Y:S01]  /*f480*/  R2P PR, R20, 0x6 ;  /* 0x0000000614007804 */ /* 0x000fe20000000000 */
[----:B--2---:R-:W-:Y:S01]  /*f490*/  FMUL.FTZ R24, R24, UR5 ;  /* 0x0000000518187c20 */ /* 0x004fe20008410000 */
[----:B------:R-:W2:Y:S01]  /*f4a0*/  @P0 MUFU.RCP R22, R10 ;  /* 0x0000000a00160308 */ /* 0x000ea20000001000 */
[----:B------:R-:W-:Y:S01]  /*f4b0*/  LOP3.LUT R14, R14, 0x1c0, RZ, 0xc0, !PT ;  /* 0x000001c00e0e7812 */ /* 0x000fe200078ec0ff */
[----:B------:R-:W-:Y:S01]  /*f4c0*/  IMAD R19, R19, 0x200, R16 ;  /* 0x0000020013137824 */ /* 0x000fe200078e0210 */
[----:B------:R-:W-:Y:S01]  /*f4d0*/  MOV R16, 0x10 ;  /* 0x0000001000107802 */ /* 0x000fe20000000f00 */
[----:B-1----:R-:W-:Y:S01]  /*f4e0*/  @P3 IMAD.WIDE.U32 R26, R25, R4, RZ ;  /* 0x00000004191a3225 */ /* 0x002fe200078e00ff */
[----:B------:R-:W-:-:S02]  /*f4f0*/  LEA.HI R14, R14, R14, RZ, 0x1d ;  /* 0x0000000e0e0e7211 */ /* 0x000fc400078fe8ff */
[----:B------:R-:W-:Y:S01]  /*f500*/  LOP3.LUT R20, R20, 0x1, RZ, 0xc0, !PT ;  /* 0x0000000114147812 */ /* 0x000fe200078ec0ff */
[----:B------:R-:W1:Y:S01]  /*f510*/  @P6 MUFU.RCP R21, R8 ;  /* 0x0000000800156308 */ /* 0x000e620000001000 */
[----:B---3--:R-:W-:Y:S01]  /*f520*/  FMUL.FTZ R23, R23, UR5 ;  /* 0x0000000517177c20 */ /* 0x008fe20008410000 */
[----:B------:R-:W-:Y:S01]  /*f530*/  IMAD.U32 R19, R19, 0x2, R14 ;  /* 0x0000000213137824 */ /* 0x000fe200078e000e */
[----:B------:R-:W-:Y:S01]  /*f540*/  SEL R18, R18, 0xffffffe0, !P1 ;  /* 0xffffffe012127807 */ /* 0x000fe20004800000 */
[----:B------:R-:W-:-:S03]  /*f550*/  @P3 IMAD R5, R25, R5, R27 ;  /* 0x0000000519053224 */ /* 0x000fc600078e021b */
[----:B------:R-:W-:Y:S01]  /*f560*/  LEA R19, R19, UR4, 0x1 ;  /* 0x0000000413137c11 */ /* 0x000fe2000f8e08ff */
[----:B--2---:R-:W-:-:S04]  /*f570*/  FMUL.FTZ R22, R22, UR5 ;  /* 0x0000000516167c20 */ /* 0x004fc80008410000 */
[C---:B------:R-:W-:Y:S01]  /*f580*/  VIADD R17, R19.reuse, 0x40 ;  /* 0x0000004013117836 */ /* 0x040fe20000000000 */
[----:B------:R-:W-:Y:S01]  /*f590*/  @P2 IADD3 R17, R19, -0x40, RZ ;  /* 0xffffffc013112810 */ /* 0x000fe20007ffe0ff */
[----:B-1----:R-:W-:Y:S01]  /*f5a0*/  FMUL.FTZ R21, R21, UR5 ;  /* 0x0000000515157c20 */ /* 0x002fe20008410000 */
[----:B------:R-:W-:Y:S06]  /*f5b0*/  @P3 BRA `(.L_x_1612) ;  /* 0x00000000001c3947 */ /* 0x000fec0003800000 */
[----:B------:R-:W1:Y:S01]  /*f5c0*/  S2R R14, SR_CTAID.Y ;  /* 0x00000000000e7919 */ /* 0x000e620000002600 */
[----:B------:R-:W2:Y:S01]  /*f5d0*/  LDC.64 R4, c[0x0][0x290] ;  /* 0x0000a400ff047b82 */ /* 0x000ea20000000a00 */
[----:B-1----:R-:W-:Y:S01]  /*f5e0*/  SHF.R.S32.HI R15, RZ, 0x1f, R14 ;  /* 0x0000001fff0f7819 */ /* 0x002fe2000001140e */
[----:B--2---:R-:W-:-:S04]  /*f5f0*/  IMAD.WIDE.U32 R26, R14, R4, RZ ;  /* 0x000000040e1a7225 */ /* 0x004fc800078e00ff */
[----:B------:R-:W-:-:S04]  /*f600*/  IMAD R15, R15, R4, RZ ;  /* 0x000000040f0f7224 */ /* 0x000fc800078e02ff */
[----:B------:R-:W-:-:S05]  /*f610*/  IMAD R5, R14, R5, R15 ;  /* 0x000000050e057224 */ /* 0x000fca00078e020f */
[----:B------:R-:W-:-:S07]  /*f620*/  IADD3 R5, R27, R5, RZ ;  /* 0x000000051b057210 */ /* 0x000fce0007ffe0ff */
.L_x_1612:
[----:B------:R-:W-:Y:S01]  /*f630*/  ULDC.U8 UR4, c[0x0][0x3d8] ;  /* 0x0000f60000047ab9 */ /* 0x000fe20000000000 */
[----:B------:R-:W-:Y:S02]  /*f640*/  ISETP.NE.U32.AND P0, PT, R20, 0x1, PT ;  /* 0x000000011400780c */ /* 0x000fe40003f05070 */
[----:B------:R-:W-:Y:S02]  /*f650*/  CS2R R28, SRZ ;  /* 0x00000000001c7805 */ /* 0x000fe4000001ff00 */
[----:B------:R-:W-:Y:S01]  /*f660*/  ISETP.NE.AND P1, PT, RZ, UR4, PT ;  /* 0x00000004ff007c0c */ /* 0x000fe2000bf25270 */
[----:B------:R-:W-:Y:S01]  /*f670*/  ULDC.U8 UR4, c[0x0][0x3d9] ;  /* 0x0000f64000047ab9 */ /* 0x000fe20000000000 */
[----:B------:R-:W-:Y:S02]  /*f680*/  SEL R16, R16, 0xfffffff0, P0 ;  /* 0xfffffff010107807 */ /* 0x000fe40000000000 */
[----:B------:R-:W-:Y:S02]  /*f690*/  ISETP.NE.OR P0, PT, RZ, UR4, !P1 ;  /* 0x00000004ff007c0c */ /* 0x000fe4000cf05670 */
[----:B------:R-:W-:-:S02]  /*f6a0*/  P2R R14, PR, RZ, 0x2 ;  /* 0x00000002ff0e7803 */ /* 0x000fc40000000000 */
[----:B------:R-:W-:-:S09]  /*f6b0*/  PLOP3.LUT P2, PT, PT, PT, PT, 0x8, 0x0 ;  /* 0x000000000000781c */ /* 0x000fd20003f4e170 */
[----:B------:R-:W-:Y:S05]  /*f6c0*/  @P0 BRA `(.L_x_1613) ;  /* 0x00000000001c0947 */ /* 0x000fea0003800000 */
[----:B------:R-:W1:Y:S01]  /*f6d0*/  S2R R4, SR_CTAID.Y ;  /* 0x0000000000047919 */ /* 0x000e620000002600 */
[----:B------:R-:W1:Y:S01]  /*f6e0*/  LDC R15, c[0x0][0x2c4] ;  /* 0x0000b100ff0f7b82 */ /* 0x000e620000000800 */
[----:B------:R-:W-:Y:S01]  /*f6f0*/  PLOP3.LUT P2, PT, PT, PT, PT, 0x80, 0x0 ;  /* 0x000000000000781c */ /* 0x000fe20003f4f070 */
[----:B-1----:R-:W-:-:S05]  /*f700*/  IMAD R4, R4, R15, RZ ;  /* 0x0000000f04047224 */ /* 0x002fca00078e02ff */
[----:B------:R-:W-:-:S04]  /*f710*/  SEL R4, R4, R25, !P3 ;  /* 0x0000001904047207 */ /* 0x000fc80005800000 */
[--C-:B------:R-:W-:Y:S01]  /*f720*/  SHF.R.S32.HI R29, RZ, 0x1f, R4.reuse ;  /* 0x0000001fff1d7819 */ /* 0x100fe20000011404 */
[----:B------:R-:W-:-:S07]  /*f730*/  IMAD.MOV.U32 R28, RZ, RZ, R4 ;  /* 0x000000ffff1c7224 */ /* 0x000fce00078e0004 */
.L_x_1613:
[----:B------:R-:W2:Y:S01]  /*f740*/  LDL R37, [R1+0x74] ;  /* 0x0000740001257983 */ /* 0x000ea20000100800 */
[----:B------:R-:W-:Y:S01]  /*f750*/  ISETP.NE.AND P1, PT, RZ, UR4, PT ;  /* 0x00000004ff007c0c */ /* 0x000fe2000bf25270 */
[----:B------:R-:W-:Y:S01]  /*f760*/  FMUL.FTZ R92, R24, R92 ;  /* 0x0000005c185c7220 */ /* 0x000fe20000410000 */
[----:B------:R-:W-:Y:S01]  /*f770*/  ISETP.NE.AND P3, PT, R14, RZ, PT ;  /* 0x000000ff0e00720c */ /* 0x000fe20003f65270 */
[C---:B------:R-:W-:Y:S01]  /*f780*/  FMUL.FTZ R93, R24.reuse, R93 ;  /* 0x0000005d185d7220 */ /* 0x040fe20000410000 */
[C---:B------:R-:W-:Y:S01]  /*f790*/  FMUL.FTZ R94, R23.reuse, R94 ;  /* 0x0000005e175e7220 */ /* 0x040fe20000410000 */
[C---:B------:R-:W-:Y:S01]  /*f7a0*/  FMUL.FTZ R95, R23.reuse, R95 ;  /* 0x0000005f175f7220 */ /* 0x040fe20000410000 */
[C---:B------:R-:W-:Y:S01]  /*f7b0*/  FMUL.FTZ R104, R24.reuse, R104 ;  /* 0x0000006818687220 */ /* 0x040fe20000410000 */
[----:B------:R-:W-:Y:S01]  /*f7c0*/  FMUL.FTZ R105, R24, R105 ;  /* 0x0000006918697220 */ /* 0x000fe20000410000 */
[C---:B------:R-:W-:Y:S01]  /*f7d0*/  FMUL.FTZ R106, R23.reuse, R106 ;  /* 0x0000006a176a7220 */ /* 0x040fe20000410000 */
[----:B------:R-:W-:Y:S01]  /*f7e0*/  FMUL.FTZ R107, R23, R107 ;  /* 0x0000006b176b7220 */ /* 0x000fe20000410000 */
[C---:B------:R-:W-:Y:S01]  /*f7f0*/  FMUL.FTZ R68, R22.reuse, R68 ;  /* 0x0000004416447220 */ /* 0x040fe20000410000 */
[C---:B------:R-:W-:Y:S01]  /*f800*/  FMUL.FTZ R69, R22.reuse, R69 ;  /* 0x0000004516457220 */ /* 0x040fe20000410000 */
[C---:B------:R-:W-:Y:S01]  /*f810*/  FMUL.FTZ R70, R21.reuse, R70 ;  /* 0x0000004615467220 */ /* 0x040fe20000410000 */
[C---:B------:R-:W-:Y:S01]  /*f820*/  FMUL.FTZ R71, R21.reuse, R71 ;  /* 0x0000004715477220 */ /* 0x040fe20000410000 */
[----:B------:R-:W-:Y:S01]  /*f830*/  PLOP3.LUT P0, PT, PT, PT, PT, 0x8, 0x0 ;  /* 0x000000000000781c */ /* 0x000fe20003f0e170 */
[C---:B------:R-:W-:Y:S01]  /*f840*/  FMUL.FTZ R72, R22.reuse, R72 ;  /* 0x0000004816487220 */ /* 0x040fe20000410000 */
[----:B------:R-:W-:Y:S01]  /*f850*/  FMUL.FTZ R73, R22, R73 ;  /* 0x0000004916497220 */ /* 0x000fe20000410000 */
[C---:B------:R-:W-:Y:S01]  /*f860*/  FMUL.FTZ R74, R21.reuse, R74 ;  /* 0x0000004a154a7220 */ /* 0x040fe20000410000 */
[----:B------:R-:W-:Y:S01]  /*f870*/  FMUL.FTZ R75, R21, R75 ;  /* 0x0000004b154b7220 */ /* 0x000fe20000410000 */
[----:B------:R-:W-:Y:S01]  /*f880*/  @!P1 PLOP3.LUT P0, PT, P3, PT, PT, 0x80, 0x0 ;  /* 0x000000000000981c */ /* 0x000fe20001f0f070 */
[C---:B------:R-:W-:Y:S01]  /*f890*/  FMUL.FTZ R108, R24.reuse, R108 ;  /* 0x0000006c186c7220 */ /* 0x040fe20000410000 */
[C---:B------:R-:W-:Y:S01]  /*f8a0*/  FMUL.FTZ R109, R24.reuse, R109 ;  /* 0x0000006d186d7220 */ /* 0x040fe20000410000 */
[C---:B------:R-:W-:Y:S01]  /*f8b0*/  FMUL.FTZ R110, R23.reuse, R110 ;  /* 0x0000006e176e7220 */ /* 0x040fe20000410000 */
[----:B------:R-:W-:Y:S01]  /*f8c0*/  FMUL.FTZ R111, R23, R111 ;  /* 0x0000006f176f7220 */ /* 0x000fe20000410000 */
[----:B------:R-:W-:Y:S01]  /*f8d0*/  ISETP.NE.AND P3, PT, R13, RZ, PT ;  /* 0x000000ff0d00720c */ /* 0x000fe20003f65270 */
[C---:B------:R-:W-:Y:S01]  /*f8e0*/  FMUL.FTZ R112, R24.reuse, R112 ;  /* 0x0000007018707220 */ /* 0x040fe20000410000 */
        /* <DEDUP_REMOVED lines=8> */
[----:B------:R-:W-:Y:S01]  /*f970*/  FMUL.FTZ R79, R21, R79 ;  /* 0x0000004f154f7220 */ /* 0x000fe20000410000 */
[----:B------:R-:W-:Y:S01]  /*f980*/  F2FP.BF16.F32.PACK_AB R104, R105, R104 ;  /* 0x000000686968723e */ /* 0x000fe200000010ff */
[C---:B------:R-:W-:Y:S01]  /*f990*/  FMUL.FTZ R80, R22.reuse, R80 ;  /* 0x0000005016507220 */ /* 0x040fe20000410000 */
[----:B------:R-:W-:Y:S01]  /*f9a0*/  F2FP.BF16.F32.PACK_AB R106, R107, R106 ;  /* 0x0000006a6b6a723e */ /* 0x000fe200000010ff */
[----:B------:R-:W-:Y:S01]  /*f9b0*/  FMUL.FTZ R81, R22, R81 ;  /* 0x0000005116517220 */ /* 0x000fe20000410000 */
[----:B------:R-:W-:Y:S01]  /*f9c0*/  IADD3 R13, R19, R16, RZ ;  /* 0x00000010130d7210 */ /* 0x000fe20007ffe0ff */
        /* <DEDUP_REMOVED lines=15> */
[C---:B------:R-:W-:Y:S01]  /*fac0*/  FMUL.FTZ R84, R22.reuse, R84 ;  /* 0x0000005416547220 */ /* 0x040fe20000410000 */
[----:B------:R-:W-:Y:S01]  /*fad0*/  F2FP.BF16.F32.PACK_AB R110, R111, R110 ;  /* 0x0000006e6f6e723e */ /* 0x000fe200000010ff */
[C---:B------:R-:W-:Y:S01]  /*fae0*/  FMUL.FTZ R85, R22.reuse, R85 ;  /* 0x0000005516557220 */ /* 0x040fe20000410000 */
[----:B------:R-:W-:Y:S01]  /*faf0*/  IADD3 R15, R19, R18, RZ ;  /* 0x00000012130f7210 */ /* 0x000fe20007ffe0ff */
[C---:B------:R-:W-:Y:S01]  /*fb00*/  FMUL.FTZ R86, R21.reuse, R86 ;  /* 0x0000005615567220 */ /* 0x040fe20000410000 */
[----:B------:R-:W-:Y:S01]  /*fb10*/  FMUL.FTZ R87, R21, R87 ;  /* 0x0000005715577220 */ /* 0x000fe20000410000 */
[----:B------:R-:W-:Y:S01]  /*fb20*/  F2FP.BF16.F32.PACK_AB R112, R113, R112 ;  /* 0x000000707170723e */ /* 0x000fe200000010ff */
[----:B------:R-:W-:Y:S01]  /*fb30*/  STS [R19], R92 ;  /* 0x0000005c13007388 */ /* 0x000fe20000000800 */
[----:B------:R-:W-:Y:S01]  /*fb40*/  F2FP.BF16.F32.PACK_AB R114, R115, R114 ;  /* 0x000000727372723e */ /* 0x000fe200000010ff */
[C---:B------:R-:W-:Y:S01]  /*fb50*/  FMUL.FTZ R88, R22.reuse, R88 ;  /* 0x0000005816587220 */ /* 0x040fe20000410000 */
[----:B------:R-:W-:Y:S01]  /*fb60*/  IADD3 R25, R13, R18, RZ ;  /* 0x000000120d197210 */ /* 0x000fe20007ffe0ff */
[----:B------:R-:W-:Y:S01]  /*fb70*/  STS [R19+0x400], R94 ;  /* 0x0004005e13007388 */ /* 0x000fe20000000800 */
[----:B------:R-:W-:Y:S01]  /*fb80*/  FMUL.FTZ R89, R22, R89 ;  /* 0x0000005916597220 */ /* 0x000fe20000410000 */
[C---:B------:R-:W-:Y:S01]  /*fb90*/  FMUL.FTZ R90, R21.reuse, R90 ;  /* 0x0000005a155a7220 */ /* 0x040fe20000410000 */
[----:B------:R-:W-:Y:S01]  /*fba0*/  FMUL.FTZ R91, R21, R91 ;  /* 0x0000005b155b7220 */ /* 0x000fe20000410000 */
[----:B------:R-:W-:Y:S01]  /*fbb0*/  F2FP.BF16.F32.PACK_AB R76, R77, R76 ;  /* 0x0000004c4d4c723e */ /* 0x000fe200000010ff */
[----:B------:R-:W-:Y:S01]  /*fbc0*/  STS [R13], R104 ;  /* 0x000000680d007388 */ /* 0x000fe20000000800 */
[----:B------:R-:W-:Y:S01]  /*fbd0*/  F2FP.BF16.F32.PACK_AB R78, R79, R78 ;  /* 0x0000004e4f4e723e */ /* 0x000fe200000010ff */
[C---:B------:R-:W-:Y:S01]  /*fbe0*/  FMUL.FTZ R124, R24.reuse, R124 ;  /* 0x0000007c187c7220 */ /* 0x040fe20000410000 */
[C---:B------:R-:W-:Y:S01]  /*fbf0*/  FMUL.FTZ R125, R24.reuse, R125 ;  /* 0x0000007d187d7220 */ /* 0x040fe20000410000 */
[----:B------:R-:W-:Y:S01]  /*fc00*/  STS [R13+0x400], R106 ;  /* 0x0004006a0d007388 */ /* 0x000fe20000000800 */
[C---:B------:R-:W-:Y:S01]  /*fc10*/  FMUL.FTZ R126, R23.reuse, R126 ;  /* 0x0000007e177e7220 */ /* 0x040fe20000410000 */
[----:B------:R-:W-:Y:S01]  /*fc20*/  FMUL.FTZ R127, R23, R127 ;  /* 0x0000007f177f7220 */ /* 0x000fe20000410000 */
[----:B------:R-:W-:Y:S01]  /*fc30*/  F2FP.BF16.F32.PACK_AB R80, R81, R80 ;  /* 0x000000505150723e */ /* 0x000fe200000010ff */
[----:B------:R-:W-:Y:S01]  /*fc40*/  STS [R19+0x2000], R68 ;  /* 0x0020004413007388 */ /* 0x000fe20000000800 */
[----:B------:R-:W-:Y:S01]  /*fc50*/  F2FP.BF16.F32.PACK_AB R82, R83, R82 ;  /* 0x000000525352723e */ /* 0x000fe200000010ff */
[C---:B------:R-:W-:Y:S01]  /*fc60*/  FMUL.FTZ R128, R24.reuse, R128 ;  /* 0x0000008018807220 */ /* 0x040fe20000410000 */
[----:B------:R-:W-:Y:S01]  /*fc70*/  FMUL.FTZ R129, R24, R129 ;  /* 0x0000008118817220 */ /* 0x000fe20000410000 */
[----:B------:R1:W-:Y:S01]  /*fc80*/  STS [R19+0x2400], R70 ;  /* 0x0024004613007388 */ /* 0x0003e20000000800 */
[----:B------:R-:W-:Y:S01]  /*fc90*/  FMUL.FTZ R130, R23, R130 ;  /* 0x0000008217827220 */ /* 0x000fe20000410000 */
[----:B------:R-:W-:Y:S01]  /*fca0*/  F2FP.BF16.F32.PACK_AB R116, R117, R116 ;  /* 0x000000747574723e */ /* 0x000fe200000010ff */
[----:B------:R-:W-:Y:S01]  /*fcb0*/  FMUL.FTZ R23, R23, R131 ;  /* 0x0000008317177220 */ /* 0x000fe20000410000 */
[----:B------:R-:W-:Y:S01]  /*fcc0*/  F2FP.BF16.F32.PACK_AB R118, R119, R118 ;  /* 0x000000767776723e */ /* 0x000fe200000010ff */
[----:B------:R-:W-:Y:S01]  /*fcd0*/  STS [R13+0x2000], R72 ;  /* 0x002000480d007388 */ /* 0x000fe20000000800 */
[----:B------:R-:W-:Y:S01]  /*fce0*/  F2FP.BF16.F32.PACK_AB R120, R121, R120 ;  /* 0x000000787978723e */ /* 0x000fe200000010ff */
[C---:B------:R-:W-:Y:S01]  /*fcf0*/  FMUL.FTZ R96, R22.reuse, R96 ;  /* 0x0000006016607220 */ /* 0x040fe20000410000 */
[----:B------:R-:W-:Y:S01]  /*fd00*/  F2FP.BF16.F32.PACK_AB R122, R123, R122 ;  /* 0x0000007a7b7a723e */ /* 0x000fe200000010ff */
[----:B------:R3:W-:Y:S01]  /*fd10*/  STS [R13+0x2400], R74 ;  /* 0x0024004a0d007388 */ /* 0x0007e20000000800 */
[----:B------:R-:W-:Y:S01]  /*fd20*/  FMUL.FTZ R97, R22, R97 ;  /* 0x0000006116617220 */ /* 0x000fe20000410000 */
[C---:B------:R-:W-:Y:S01]  /*fd30*/  FMUL.FTZ R98, R21.reuse, R98 ;  /* 0x0000006215627220 */ /* 0x040fe20000410000 */
[----:B------:R-:W-:Y:S01]  /*fd40*/  FMUL.FTZ R99, R21, R99 ;  /* 0x0000006315637220 */ /* 0x000fe20000410000 */
[----:B------:R-:W-:Y:S01]  /*fd50*/  STS [R15], R108 ;  /* 0x0000006c0f007388 */ /* 0x000fe20000000800 */
[----:B------:R-:W-:Y:S01]  /*fd60*/  F2FP.BF16.F32.PACK_AB R84, R85, R84 ;  /* 0x000000545554723e */ /* 0x000fe200000010ff */
[----:B------:R-:W4:Y:S01]  /*fd70*/  @!P1 LDC R20, c[0x0][0x2c4] ;  /* 0x0000b100ff149b82 */ /* 0x000f220000000800 */
[----:B------:R-:W-:Y:S01]  /*fd80*/  F2FP.BF16.F32.PACK_AB R86, R87, R86 ;  /* 0x000000565756723e */ /* 0x000fe200000010ff */
[----:B------:R-:W-:Y:S01]  /*fd90*/  STS [R15+0x400], R110 ;  /* 0x0004006e0f007388 */ /* 0x000fe20000000800 */
[----:B------:R-:W-:Y:S01]  /*fda0*/  IADD3 R27, R18, 0x400, R17 ;  /* 0x00000400121b7810 */ /* 0x000fe20007ffe011 */
[C---:B------:R-:W-:Y:S01]  /*fdb0*/  FMUL.FTZ R100, R22.reuse, R100 ;  /* 0x0000006416647220 */ /* 0x040fe20000410000 */
[----:B------:R-:W-:Y:S01]  /*fdc0*/  FMUL.FTZ R101, R22, R101 ;  /* 0x0000006516657220 */ /* 0x000fe20000410000 */
[----:B------:R-:W4:Y:S01]  /*fdd0*/  S2R R4, SR_TID.X ;  /* 0x0000000000047919 */ /* 0x000f220000002100 */
[----:B------:R-:W-:Y:S01]  /*fde0*/  FMUL.FTZ R102, R21, R102 ;  /* 0x0000006615667220 */ /* 0x000fe20000410000 */
[----:B------:R-:W-:Y:S01]  /*fdf0*/  F2FP.BF16.F32.PACK_AB R88, R89, R88 ;  /* 0x000000585958723e */ /* 0x000fe200000010ff */
[----:B------:R-:W-:Y:S01]  /*fe00*/  FMUL.FTZ R21, R21, R103 ;  /* 0x0000006715157220 */ /* 0x000fe20000410000 */
[----:B------:R-:W-:Y:S01]  /*fe10*/  STS [R25], R112 ;  /* 0x0000007019007388 */ /* 0x000fe20000000800 */
[----:B------:R-:W-:Y:S01]  /*fe20*/  F2FP.BF16.F32.PACK_AB R90, R91, R90 ;  /* 0x0000005a5b5a723e */ /* 0x000fe200000010ff */
[----:B------:R-:W4:Y:S01]  /*fe30*/  @P1 LDC R30, c[0x0][0x2c0] ;  /* 0x0000b000ff1e1b82 */ /* 0x000f220000000800 */
[----:B------:R-:W-:Y:S01]  /*fe40*/  F2FP.BF16.F32.PACK_AB R124, R125, R124 ;  /* 0x0000007c7d7c723e */ /* 0x000fe200000010ff */
[----:B------:R-:W-:Y:S01]  /*fe50*/  STS [R25+0x400], R114 ;  /* 0x0004007219007388 */ /* 0x000fe20000000800 */
[----:B------:R-:W-:Y:S01]  /*fe60*/  F2FP.BF16.F32.PACK_AB R126, R127, R126 ;  /* 0x0000007e7f7e723e */ /* 0x000fe200000010ff */
[----:B------:R4:W-:Y:S01]  /*fe70*/  @P5 MUFU.LG2 R32, R12 ;  /* 0x0000000c00205308 */ /* 0x0009e20000000c00 */
[-C--:B-1----:R-:W-:Y:S01]  /*fe80*/  IADD3 R19, R18, R17.reuse, RZ ;  /* 0x0000001112137210 */ /* 0x082fe20007ffe0ff */
[----:B------:R-:W-:Y:S01]  /*fe90*/  STS [R15+0x2000], R76 ;  /* 0x0020004c0f007388 */ /* 0x000fe20000000800 */
[----:B---3--:R-:W-:Y:S01]  /*fea0*/  IADD3 R13, R16, R17, RZ ;  /* 0x00000011100d7210 */ /* 0x008fe20007ffe0ff */
[----:B------:R-:W1:Y:S01]  /*feb0*/  @P5 LDC R35, c[0x0][0x2e8] ;  /* 0x0000ba00ff235b82 */ /* 0x000e620000000800 */
[----:B------:R-:W-:Y:S01]  /*fec0*/  F2FP.BF16.F32.PACK_AB R128, R129, R128 ;  /* 0x000000808180723e */ /* 0x000fe200000010ff */
[----:B------:R3:W-:Y:S01]  /*fed0*/  STS [R15+0x2400], R78 ;  /* 0x0024004e0f007388 */ /* 0x0007e20000000800 */
[----:B------:R-:W-:Y:S01]  /*fee0*/  IADD3 R31, R18, R13, RZ ;  /* 0x0000000d121f7210 */ /* 0x000fe20007ffe0ff */
[----:B------:R-:W3:Y:S01]  /*fef0*/  @P4 MUFU.LG2 R11, R11 ;  /* 0x0000000b000b4308 */ /* 0x000ee20000000c00 */
[----:B------:R-:W-:Y:S01]  /*ff00*/  F2FP.BF16.F32.PACK_AB R23, R23, R130 ;  /* 0x000000821717723e */ /* 0x000fe200000010ff */
[----:B------:R-:W-:Y:S01]  /*ff10*/  STS [R25+0x2000], R80 ;  /* 0x0020005019007388 */ /* 0x000fe20000000800 */
[----:B------:R-:W-:Y:S01]  /*ff20*/  IADD3 R22, R16, R27, RZ ;  /* 0x0000001b10167210 */ /* 0x000fe20007ffe0ff */
[----:B----4-:R-:W4:Y:S01]  /*ff30*/  @P0 LDC R20, c[0x0][0x2e4] ;  /* 0x0000b900ff140b82 */ /* 0x010f220000000800 */
[----:B------:R-:W-:Y:S01]  /*ff40*/  F2FP.BF16.F32.PACK_AB R96, R97, R96 ;  /* 0x000000606160723e */ /* 0x000fe200000010ff */
[----:B------:R-:W-:Y:S01]  /*ff50*/  STS [R25+0x2400], R82 ;  /* 0x0024005219007388 */ /* 0x000fe20000000800 */
[----:B------:R-:W-:Y:S01]  /*ff60*/  F2FP.BF16.F32.PACK_AB R98, R99, R98 ;  /* 0x000000626362723e */ /* 0x000fe200000010ff */
[----:B------:R-:W1:Y:S01]  /*ff70*/  @P3 MUFU.LG2 R10, R10 ;  /* 0x0000000a000a3308 */ /* 0x000e620000000c00 */
[----:B------:R-:W-:Y:S01]  /*ff80*/  F2FP.BF16.F32.PACK_AB R100, R101, R100 ;  /* 0x000000646564723e */ /* 0x000fe200000010ff */
[----:B------:R-:W-:Y:S01]  /*ff90*/  STS [R17], R116 ;  /* 0x0000007411007388 */ /* 0x000fe20000000800 */
[----:B------:R-:W-:Y:S01]  /*ffa0*/  F2FP.BF16.F32.PACK_AB R21, R21, R102 ;  /* 0x000000661515723e */ /* 0x000fe200000010ff */
[----:B------:R-:W4:Y:S01]  /*ffb0*/  @!P1 LDC R27, c[0x0][0x270] ;  /* 0x00009c00ff1b9b82 */ /* 0x000f220000000800 */
[----:B------:R-:W-:Y:S01]  /*ffc0*/  @P1 MOV R36, 0x1 ;  /* 0x0000000100241802 */ /* 0x000fe20000000f00 */
[----:B------:R-:W-:Y:S01]  /*ffd0*/  STS [R17+0x400], R118 ;  /* 0x0004007611007388 */ /* 0x000fe20000000800 */
[-C--:B------:R-:W-:Y:S01]  /*ffe0*/  LEA.HI R12, R9, R6.reuse, RZ, 0x3 ;  /* 0x00000006090c7211 */ /* 0x080fe200078f18ff */
[----:B------:R-:W4:Y:S01]  /*fff0*/  @P6 MUFU.LG2 R8, R8 ;  /* 0x0000000800086308 */ /* 0x000f220000000c00 */
[----:B------:R-:W-:Y:S01]  /*10000*/  LOP3.LUT R7, R7, 0xffffffe0, RZ, 0xc0, !PT ;  /* 0xffffffe007077812 */ /* 0x000fe200078ec0ff */
[----:B------:R-:W-:Y:S01]  /*10010*/  STS [R13], R120 ;  /* 0x000000780d007388 */ /* 0x000fe20000000800 */
[----:B------:R-:W-:Y:S01]  /*10020*/  @!P1 MOV R30, 0x1 ;  /* 0x00000001001e9802 */ /* 0x000fe20000000f00 */
[----:B------:R-:W4:Y:S01]  /*10030*/  @P4 LDC R34, c[0x0][0x2e8] ;  /* 0x0000ba00ff224b82 */ /* 0x000f220000000800 */
[----:B------:R-:W-:Y:S01]  /*10040*/  IADD3 R7, -R7, R6, RZ ;  /* 0x0000000607077210 */ /* 0x000fe20007ffe1ff */
[----:B------:R-:W-:Y:S01]  /*10050*/  STS [R13+0x400], R122 ;  /* 0x0004007a0d007388 */ /* 0x000fe20000000800 */
[----:B---3--:R-:W-:Y:S01]  /*10060*/  @P4 FMUL.FTZ R6, R11, 0.69314718246459960938 ;  /* 0x3f3172180b064820 */ /* 0x008fe20000410000 */
[----:B------:R-:W-:Y:S01]  /*10070*/  BSSY B0, `(.L_x_1614) ;  /* 0x0000058000007945 */ /* 0x000fe20003800000 */
[----:B-1----:R-:W-:Y:S01]  /*10080*/  @P3 FMUL.FTZ R11, R10, 0.69314718246459960938 ;  /* 0x3f3172180a0b3820 */ /* 0x002fe20000410000 */
[----:B------:R-:W-:Y:S02]  /*10090*/  STS [R17+0x2000], R84 ;  /* 0x0020005411007388 */ /* 0x000fe40000000800 */
[----:B------:R-:W1:Y:S02]  /*100a0*/  @P1 LDC.64 R14, c[0x0][0x2c0] ;  /* 0x0000b000ff0e1b82 */ /* 0x000e640000000a00 */
[----:B------:R3:W-:Y:S04]  /*100b0*/  STS [R17+0x2400], R86 ;  /* 0x0024005611007388 */ /* 0x0007e80000000800 */
[----:B------:R-:W-:Y:S01]  /*100c0*/  STS [R13+0x2000], R88 ;  /* 0x002000580d007388 */ /* 0x000fe20000000800 */
[----:B----4-:R-:W-:Y:S01]  /*100d0*/  @!P1 IMAD R36, R20, R27, RZ ;  /* 0x0000001b14249224 */ /* 0x010fe200078e02ff */
[----:B------:R-:W4:Y:S02]  /*100e0*/  @P6 LDC R9, c[0x0][0x2e8] ;  /* 0x0000ba00ff096b82 */ /* 0x000f240000000800 */
[----:B------:R1:W-:Y:S01]  /*100f0*/  STS [R13+0x2400], R90 ;  /* 0x0024005a0d007388 */ /* 0x0003e20000000800 */
[----:B------:R-:W-:-:S03]  /*10100*/  @P5 FMUL.FTZ R27, R32, 0.69314718246459960938 ;  /* 0x3f317218201b5820 */ /* 0x000fc60000410000 */
[----:B------:R-:W-:Y:S04]  /*10110*/  STS [R19], R124 ;  /* 0x0000007c13007388 */ /* 0x000fe80000000800 */
[----:B------:R-:W-:Y:S04]  /*10120*/  STS [R19+0x400], R126 ;  /* 0x0004007e13007388 */ /* 0x000fe80000000800 */
[----:B------:R-:W-:Y:S04]  /*10130*/  STS [R31], R128 ;  /* 0x000000801f007388 */ /* 0x000fe80000000800 */
[----:B------:R4:W-:Y:S01]  /*10140*/  STS [R22], R23 ;  /* 0x0000001716007388 */ /* 0x0009e20000000800 */
[----:B---3--:R-:W-:-:S03]  /*10150*/  SHF.R.S32.HI R17, RZ, 0x1f, R4 ;  /* 0x0000001fff117819 */ /* 0x008fc60000011404 */
[----:B------:R-:W-:Y:S04]  /*10160*/  STS [R19+0x2000], R96 ;  /* 0x0020006013007388 */ /* 0x000fe80000000800 */
[----:B------:R-:W-:Y:S04]  /*10170*/  STS [R19+0x2400], R98 ;  /* 0x0024006213007388 */ /* 0x000fe80000000800 */
[----:B------:R-:W-:Y:S04]  /*10180*/  STS [R31+0x2000], R100 ;  /* 0x002000641f007388 */ /* 0x000fe80000000800 */
[----:B------:R3:W-:Y:S01]  /*10190*/  STS [R22+0x2000], R21 ;  /* 0x0020001516007388 */ /* 0x0007e20000000800 */
[----:B------:R-:W3:Y:S01]  /*101a0*/  S2R R25, SR_CTAID.Y ;  /* 0x0000000000197919 */ /* 0x000ee20000002600 */
[----:B-1----:R-:W1:Y:S01]  /*101b0*/  S2R R13, SR_CTAID.X ;  /* 0x00000000000d7919 */ /* 0x002e620000002500 */
[----:B----4-:R-:W-:Y:S01]  /*101c0*/  LEA.HI R23, R17, R4, RZ, 0x3 ;  /* 0x0000000411177211 */ /* 0x010fe200078f18ff */
[----:B------:R-:W-:Y:S03]  /*101d0*/  BAR.SYNC.DEFER_BLOCKING 0x0 ;  /* 0x0000000000007b1d */ /* 0x000fe60000010000 */
[----:B------:R-:W-:-:S04]  /*101e0*/  LOP3.LUT R33, R23, 0xfffffff8, RZ, 0xc0, !PT ;  /* 0xfffffff817217812 */ /* 0x000fc800078ec0ff */
[----:B------:R-:W-:Y:S02]  /*101f0*/  IADD3 R33, -R33, R4, RZ ;  /* 0x0000000421217210 */ /* 0x000fe40007ffe1ff */
[----:B------:R-:W-:Y:S01]  /*10200*/  MOV R4, 0x7f800000 ;  /* 0x7f80000000047802 */ /* 0x000fe20000000f00 */
[----:B------:R-:W4:Y:S01]  /*10210*/  S2R R24, SR_CTAID.Z ;  /* 0x0000000000187919 */ /* 0x000f220000002700 */
[----:B------:R-:W-:Y:S01]  /*10220*/  @P5 FFMA.FTZ R4, R132, R35, R27 ;  /* 0x0000002384045223 */ /* 0x000fe2000001001b */
[----:B------:R-:W-:Y:S01]  /*10230*/  @P6 FMUL.FTZ R27, R8, 0.69314718246459960938 ;  /* 0x3f317218081b6820 */ /* 0x000fe20000410000 */
[----:B------:R-:W-:Y:S01]  /*10240*/  SHF.L.U32 R33, R33, 0x3, RZ ;  /* 0x0000000321217819 */ /* 0x000fe200000006ff */
[----:B---3--:R-:W-:Y:S01]  /*10250*/  @P1 IMAD R21, R15, R14, RZ ;  /* 0x0000000e0f151224 */ /* 0x008fe200078e02ff */
[----:B------:R-:W-:Y:S01]  /*10260*/  @!P1 MOV R21, R20 ;  /* 0x0000001400159202 */ /* 0x000fe20000000f00 */
[----:B------:R-:W3:Y:S01]  /*10270*/  @P3 LDC R15, c[0x0][0x2e8] ;  /* 0x0000ba00ff0f3b82 */ /* 0x000ee20000000800 */
[----:B------:R-:W-:Y:S01]  /*10280*/  MOV R14, 0x7f800000 ;  /* 0x7f800000000e7802 */ /* 0x000fe20000000f00 */
[----:B------:R-:W-:Y:S01]  /*10290*/  @P4 FFMA.FTZ R14, R3, R34, R6 ;  /* 0x00000022030e4223 */ /* 0x000fe20000010006 */
[----:B------:R-:W-:Y:S01]  /*102a0*/  MOV R20, 0x7f800000 ;  /* 0x7f80000000147802 */ /* 0x000fe20000000f00 */
[----:B------:R-:W-:-:S05]  /*102b0*/  IMAD R25, R25, R36, RZ ;  /* 0x0000002419197224 */ /* 0x000fca00078e02ff */
[----:B------:R-:W-:Y:S02]  /*102c0*/  SEL R25, R25, RZ, !P2 ;  /* 0x000000ff19197207 */ /* 0x000fe40005000000 */
[----:B------:R-:W-:Y:S01]  /*102d0*/  LOP3.LUT P2, RZ, R7, 0x3, RZ, 0xc0, !PT ;  /* 0x0000000307ff7812 */ /* 0x000fe2000784c0ff */
[----:B-1----:R-:W-:-:S05]  /*102e0*/  IMAD R7, R13, R30, RZ ;  /* 0x0000001e0d077224 */ /* 0x002fca00078e02ff */
[----:B------:R-:W-:Y:S01]  /*102f0*/  SHF.L.U32 R7, R7, 0x7, RZ ;  /* 0x0000000707077819 */ /* 0x000fe200000006ff */
[----:B---3--:R-:W-:Y:S01]  /*10300*/  @P3 FFMA.FTZ R20, R2, R15, R11 ;  /* 0x0000000f02143223 */ /* 0x008fe2000001000b */
[----:B----4-:R-:W-:Y:S02]  /*10310*/  IMAD R25, R24, R21, R25 ;  /* 0x0000001518197224 */ /* 0x010fe400078e0219 */
[----:B------:R-:W-:Y:S02]  /*10320*/  SHF.R.S32.HI R3, RZ, 0x1f, R7 ;  /* 0x0000001fff037819 */ /* 0x000fe40000011407 */
[----:B------:R-:W-:Y:S01]  /*10330*/  MOV R21, 0x7f800000 ;  /* 0x7f80000000157802 */ /* 0x000fe20000000f00 */
[----:B------:R-:W-:Y:S01]  /*10340*/  @P6 FFMA.FTZ R21, R0, R9, R27 ;  /* 0x0000000900156223 */ /* 0x000fe2000001001b */
[--C-:B------:R-:W-:Y:S02]  /*10350*/  IADD3 R22, P1, P0, R7, R28, R25.reuse ;  /* 0x0000001c07167210 */ /* 0x100fe4000783e019 */
[----:B------:R-:W-:-:S04]  /*10360*/  SHF.R.S32.HI R28, RZ, 0x1f, R25 ;  /* 0x0000001fff1c7819 */ /* 0x000fc80000011419 */
[----:B------:R-:W-:Y:S01]  /*10370*/  IADD3.X R28, R3, R29, R28, P1, P0 ;  /* 0x0000001d031c7210 */ /* 0x000fe20000fe041c */
[----:B--2---:R1:W2:Y:S01]  /*10380*/  LDS.128 R16, [R37+0x3800] ;  /* 0x0038000025107984 */ /* 0x0042a20000000c00 */
[----:B------:R-:W-:Y:S05]  /*10390*/  @P2 BRA `(.L_x_1615) ;  /* 0x0000000000942947 */ /* 0x000fea0003800000 */
[----:B------:R-:W3:Y:S04]  /*103a0*/  LDL.LU R39, [R1+0x64] ;  /* 0x0000640001277983 */ /* 0x000ee80000300800 */
[----:B------:R-:W4:Y:S02]  /*103b0*/  LDL.LU R38, [R1+0x98] ;  /* 0x0000980001267983 */ /* 0x000f240000300800 */
[C---:B----4-:R-:W-:Y:S01]  /*103c0*/  VIADD R27, R38.reuse, 0x8 ;  /* 0x00000008261b7836 */ /* 0x050fe20000000000 */
[CC--:B---3--:R-:W-:Y:S01]  /*103d0*/  ISETP.GE.AND P3, PT, R38.reuse, R39.reuse, PT ;  /* 0x000000272600720c */ /* 0x0c8fe20003f66270 */
[C---:B------:R-:W-:Y:S02]  /*103e0*/  VIADD R25, R38.reuse, 0x40 ;  /* 0x0000004026197836 */ /* 0x040fe40000000000 */
[----:B------:R-:W-:Y:S01]  /*103f0*/  VIADD R15, R38, 0x48 ;  /* 0x00000048260f7836 */ /* 0x000fe20000000000 */
[----:B------:R-:W-:-:S02]  /*10400*/  ISETP.GE.AND P2, PT, R27, R39, PT ;  /* 0x000000271b00720c */ /* 0x000fc40003f46270 */
[-C--:B------:R-:W-:Y:S02]  /*10410*/  ISETP.GE.AND P1, PT, R25, R39.reuse, PT ;  /* 0x000000271900720c */ /* 0x080fe40003f26270 */
[----:B------:R-:W-:-:S05]  /*10420*/  ISETP.GE.AND P0, PT, R15, R39, PT ;  /* 0x000000270f00720c */ /* 0x000fca0003f06270 */
[----:B------:R-:W3:Y:S01]  /*10430*/  @!P3 LDC.64 R10, c[0x0][0x2b0] ;  /* 0x0000ac00ff0abb82 */ /* 0x000ee20000000a00 */
[----:B------:R-:W-:-:S03]  /*10440*/  @!P3 IMAD R29, R38, R30, RZ ;  /* 0x0000001e261db224 */ /* 0x000fc600078e02ff */
[-C--:B------:R-:W-:Y:S02]  /*10450*/  @!P2 IMAD R27, R27, R30.reuse, RZ ;  /* 0x0000001e1b1ba224 */ /* 0x080fe400078e02ff */
[----:B------:R-:W-:Y:S01]  /*10460*/  @!P1 IMAD R25, R25, R30, RZ ;  /* 0x0000001e19199224 */ /* 0x000fe200078e02ff */
[----:B------:R-:W-:Y:S01]  /*10470*/  @!P3 IADD3 R0, P4, R29, R22, RZ ;  /* 0x000000161d00b210 */ /* 0x000fe20007f9e0ff */
[----:B------:R-:W4:Y:S01]  /*10480*/  @!P2 LDC.64 R8, c[0x0][0x2b0] ;  /* 0x0000ac00ff08ab82 */ /* 0x000f220000000a00 */
[----:B------:R-:W-:Y:S01]  /*10490*/  @!P0 IMAD R31, R15, R30, RZ ;  /* 0x0000001e0f1f8224 */ /* 0x000fe200078e02ff */
[----:B------:R-:W-:Y:S02]  /*104a0*/  @!P2 IADD3 R15, P5, R27, R22, RZ ;  /* 0x000000161b0fa210 */ /* 0x000fe40007fbe0ff */
[----:B------:R-:W-:Y:S02]  /*104b0*/  @!P3 LEA.HI.X.SX32 R29, R29, R28, 0x1, P4 ;  /* 0x0000001c1d1db211 */ /* 0x000fe400020f0eff */
[----:B------:R-:W-:-:S02]  /*104c0*/  @!P1 IADD3 R30, P4, R25, R22, RZ ;  /* 0x00000016191e9210 */ /* 0x000fc40007f9e0ff */
[----:B------:R-:W1:Y:S01]  /*104d0*/  @!P1 LDC.64 R6, c[0x0][0x2b0] ;  /* 0x0000ac00ff069b82 */ /* 0x000e620000000a00 */
[-C--:B------:R-:W-:Y:S02]  /*104e0*/  @!P2 LEA.HI.X.SX32 R32, R27, R28.reuse, 0x1, P5 ;  /* 0x0000001c1b20a211 */ /* 0x080fe400028f0eff */
[----:B------:R-:W-:Y:S02]  /*104f0*/  @!P1 LEA.HI.X.SX32 R25, R25, R28, 0x1, P4 ;  /* 0x0000001c19199211 */ /* 0x000fe400020f0eff */
[----:B------:R-:W-:-:S03]  /*10500*/  @!P0 IADD3 R22, P6, R31, R22, RZ ;  /* 0x000000161f168210 */ /* 0x000fc60007fde0ff */
[----:B------:R-:W2:Y:S01]  /*10510*/  @!P0 LDC.64 R2, c[0x0][0x2b0] ;  /* 0x0000ac00ff028b82 */ /* 0x000ea20000000a00 */
[C---:B---3--:R-:W-:Y:S02]  /*10520*/  @!P3 LEA R10, P5, R0.reuse, R10, 0x2 ;  /* 0x0000000a000ab211 */ /* 0x048fe400078a10ff */
[----:B------:R-:W-:Y:S02]  /*10530*/  @!P0 LEA.HI.X.SX32 R28, R31, R28, 0x1, P6 ;  /* 0x0000001c1f1c8211 */ /* 0x000fe400030f0eff */
[----:B------:R-:W-:Y:S02]  /*10540*/  @!P3 LEA.HI.X R11, R0, R11, R29, 0x2, P5 ;  /* 0x0000000b000bb211 */ /* 0x000fe400028f141d */
[----:B----4-:R-:W-:-:S03]  /*10550*/  @!P2 LEA R8, P4, R15, R8, 0x2 ;  /* 0x000000080f08a211 */ /* 0x010fc600078810ff */
[----:B------:R3:W-:Y:S01]  /*10560*/  @!P3 STG.E desc[UR20][R10.64], R4 ;  /* 0x000000040a00b986 */ /* 0x0007e2000c101914 */
[----:B------:R-:W-:Y:S02]  /*10570*/  @!P2 LEA.HI.X R9, R15, R9, R32, 0x2, P4 ;  /* 0x000000090f09a211 */ /* 0x000fe400020f1420 */
[----:B-1----:R-:W-:-:S03]  /*10580*/  @!P1 LEA R6, P5, R30, R6, 0x2 ;  /* 0x000000061e069211 */ /* 0x002fc600078a10ff */
[----:B------:R3:W-:Y:S01]  /*10590*/  @!P2 STG.E desc[UR20][R8.64], R14 ;  /* 0x0000000e0800a986 */ /* 0x0007e2000c101914 */
[----:B------:R-:W-:Y:S02]  /*105a0*/  @!P1 LEA.HI.X R7, R30, R7, R25, 0x2, P5 ;  /* 0x000000071e079211 */ /* 0x000fe400028f1419 */
[----:B--2---:R-:W-:-:S03]  /*105b0*/  @!P0 LEA R2, P4, R22, R2, 0x2 ;  /* 0x0000000216028211 */ /* 0x004fc600078810ff */
[----:B------:R3:W-:Y:S01]  /*105c0*/  @!P1 STG.E desc[UR20][R6.64], R20 ;  /* 0x0000001406009986 */ /* 0x0007e2000c101914 */
[----:B------:R-:W-:-:S05]  /*105d0*/  @!P0 LEA.HI.X R3, R22, R3, R28, 0x2, P4 ;  /* 0x0000000316038211 */ /* 0x000fca00020f141c */
[----:B------:R3:W-:Y:S04]  /*105e0*/  @!P0 STG.E desc[UR20][R2.64], R21 ;  /* 0x0000001502008986 */ /* 0x0007e8000c101914 */
.L_x_1615:
[----:B------:R-:W-:Y:S05]  /*105f0*/  BSYNC B0 ;  /* 0x0000000000007941 */ /* 0x000fea0003800000 */
.L_x_1614:
[----:B------:R-:W4:Y:S01]  /*10600*/  LDL.LU R0, [R1+0x78] ;  /* 0x0000780001007983 */ /* 0x000f220000300800 */
[----:B---3--:R-:W-:Y:S01]  /*10610*/  SHF.R.S32.HI R2, RZ, 0x1f, R33 ;  /* 0x0000001fff027819 */ /* 0x008fe20000011421 */
[----:B------:R-:W-:Y:S01]  /*10620*/  ULDC UR4, c[0x0][0x2d0] ;  /* 0x0000b40000047ab9 */ /* 0x000fe20000000800 */
[C---:B------:R-:W-:Y:S01]  /*10630*/  IADD3 R10, P1, R33.reuse, R26, RZ ;  /* 0x0000001a210a7210 */ /* 0x040fe20007f3e0ff */
[----:B------:R-:W3:Y:S01]  /*10640*/  S2R R4, SR_CTAID.X ;  /* 0x0000000000047919 */ /* 0x000ee20000002500 */
[----:B------:R-:W-:Y:S01]  /*10650*/  ISETP.GE.AND P0, PT, R33, UR4, PT ;  /* 0x0000000421007c0c */ /* 0x000fe2000bf06270 */
[----:B------:R-:W-:Y:S01]  /*10660*/  ULDC.64 UR4, c[0x0][0x2a0] ;  /* 0x0000a80000047ab9 */ /* 0x000fe20000000a00 */
[----:B------:R-:W-:Y:S01]  /*10670*/  SHF.R.S32.HI R14, RZ, 0x3, R23 ;  /* 0x00000003ff0e7819 */ /* 0x000fe20000011417 */
[----:B------:R-:W-:Y:S01]  /*10680*/  IMAD.X R11, R2, 0x1, R5, P1 ;  /* 0x00000001020b7824 */ /* 0x000fe200008e0605 */
[C---:B------:R-:W-:Y:S01]  /*10690*/  LEA.HI.SX32 R5, R12.reuse, 0x30, 0x1d ;  /* 0x000000300c057811 */ /* 0x040fe200078feaff */
[----:B------:R-:W-:Y:S01]  /*106a0*/  BSSY B0, `(.L_x_1616) ;  /* 0x0000022000007945 */ /* 0x000fe20003800000 */
[----:B------:R-:W-:Y:S01]  /*106b0*/  LEA.HI.SX32 R7, R12, 0x20, 0x1d ;  /* 0x000000200c077811 */ /* 0x000fe200078feaff */
[----:B------:R-:W-:Y:S01]  /*106c0*/  IMAD.WIDE.U32 R10, R24, UR4, R10 ;  /* 0x00000004180a7c25 */ /* 0x000fe2000f8e000a */
[----:B------:R-:W-:-:S02]  /*106d0*/  SHF.R.S32.HI R15, RZ, 0x1f, R14 ;  /* 0x0000001fff0f7819 */ /* 0x000fc4000001140e */
[----:B------:R-:W-:Y:S02]  /*106e0*/  SHF.R.S32.HI R3, RZ, 0x3, R12 ;  /* 0x00000003ff037819 */ /* 0x000fe4000001140c */
[----:B------:R-:W-:Y:S02]  /*106f0*/  SHF.R.S32.HI R2, RZ, 0x1f, R24 ;  /* 0x0000001fff027819 */ /* 0x000fe40000011418 */
[----:B------:R-:W-:Y:S01]  /*10700*/  LEA.HI.SX32 R9, R12, 0x10, 0x1d ;  /* 0x000000100c097811 */ /* 0x000fe200078feaff */
[----:B---3--:R-:W-:-:S04]  /*10710*/  IMAD.WIDE R14, R4, 0x80, R14 ;  /* 0x00000080040e7825 */ /* 0x008fc800078e020e */
[----:B----4-:R-:W-:-:S05]  /*10720*/  IMAD R0, R13, -0x80, R0 ;  /* 0xffffff800d007824 */ /* 0x010fca00078e0200 */
[-C--:B------:R-:W-:Y:S02]  /*10730*/  ISETP.GE.OR P4, PT, R5, R0.reuse, P0 ;  /* 0x000000000500720c */ /* 0x080fe40000786670 */
[C---:B------:R-:W-:Y:S02]  /*10740*/  LEA.HI.SX32 R5, R12.reuse, 0x50, 0x1d ;  /* 0x000000500c057811 */ /* 0x040fe400078feaff */
[-C--:B------:R-:W-:Y:S02]  /*10750*/  ISETP.GE.OR P3, PT, R7, R0.reuse, P0 ;  /* 0x000000000700720c */ /* 0x080fe40000766670 */
[-C--:B------:R-:W-:Y:S02]  /*10760*/  ISETP.GE.OR P6, PT, R5, R0.reuse, P0 ;  /* 0x000000000500720c */ /* 0x080fe400007c6670 */
[----:B------:R3:W4:Y:S01]  /*10770*/  LDS.128 R4, [R37] ;  /* 0x0000000025047984 */ /* 0x0007220000000c00 */
[----:B------:R-:W-:Y:S02]  /*10780*/  ISETP.GE.OR P1, PT, R3, R0, P0 ;  /* 0x000000000300720c */ /* 0x000fe40000726670 */
[----:B------:R-:W-:-:S02]  /*10790*/  LEA.HI.SX32 R3, R12, 0x40, 0x1d ;  /* 0x000000400c037811 */ /* 0x000fc400078feaff */
[-C--:B------:R-:W-:Y:S02]  /*107a0*/  ISETP.GE.OR P2, PT, R9, R0.reuse, P0 ;  /* 0x000000000900720c */ /* 0x080fe40000746670 */
[----:B------:R-:W-:Y:S01]  /*107b0*/  ISETP.GE.OR P5, PT, R3, R0, P0 ;  /* 0x000000000300720c */ /* 0x000fe200007a6670 */
[----:B------:R-:W-:Y:S01]  /*107c0*/  IMAD R3, R2, UR4, RZ ;  /* 0x0000000402037c24 */ /* 0x000fe2000f8e02ff */
[----:B------:R-:W-:-:S03]  /*107d0*/  LEA.HI.SX32 R9, R12, 0x70, 0x1d ;  /* 0x000000700c097811 */ /* 0x000fc600078feaff */
[----:B------:R-:W-:Y:S01]  /*107e0*/  IMAD R2, R24, UR5, R3 ;  /* 0x0000000518027c24 */ /* 0x000fe2000f8e0203 */
[----:B------:R-:W-:-:S03]  /*107f0*/  LEA.HI.SX32 R3, R12, 0x60, 0x1d ;  /* 0x000000600c037811 */ /* 0x000fc600078feaff */
        /* <DEDUP_REMOVED lines=11> */
[----:B----4-:R4:W-:Y:S02]  /*108b0*/  STG.E.128 desc[UR20][R22.64], R4 ;  /* 0x0000000416007986 */ /* 0x0109e4000c101d14 */
.L_x_1617:
[----:B------:R-:W-:Y:S05]  /*108c0*/  BSYNC B0 ;  /* 0x0000000000007941 */ /* 0x000fea0003800000 */
.L_x_1616:
[----:B----4-:R4:W1:Y:S01]  /*108d0*/  LDS.128 R4, [R37+0x800] ;  /* 0x0008000025047984 */ /* 0x0108620000000c00 */
[-C--:B------:R-:W-:Y:S01]  /*108e0*/  ISETP.GE.OR P1, PT, R3, R0.reuse, P0 ;  /* 0x000000000300720c */ /* 0x080fe20000726670 */
[----:B------:R-:W-:Y:S01]  /*108f0*/  BSSY B0, `(.L_x_1618) ;  /* 0x0000011000007945 */ /* 0x000fe20003800000 */
[----:B------:R-:W-:-:S04]  /*10900*/  ISETP.GE.OR P0, PT, R9, R0, P0 ;  /* 0x000000000900720c */ /* 0x000fc80000706670 */
[----:B------:R-:W-:Y:S01]  /*10910*/  P2R R3, PR, RZ, 0x1 ;  /* 0x00000001ff037803 */ /* 0x000fe20000000000 */
[----:B------:R-:W-:Y:S08]  /*10920*/  @P2 BRA `(.L_x_1619) ;  /* 0x0000000000342947 */ /* 0x000ff00003800000 */
        /* <DEDUP_REMOVED lines=13> */
.L_x_1619:
[----:B------:R-:W-:Y:S05]  /*10a00*/  BSYNC B0 ;  /* 0x0000000000007941 */ /* 0x000fea0003800000 */
.L_x_1618:
        /* <DEDUP_REMOVED lines=16> */
.L_x_1621:
[----:B------:R-:W-:Y:S05]  /*10b10*/  BSYNC B0 ;  /* 0x0000000000007941 */ /* 0x000fea0003800000 */
.L_x_1620:
        /* <DEDUP_REMOVED lines=16> */
.L_x_1623:
[----:B------:R-:W-:Y:S05]  /*10c20*/  BSYNC B0 ;  /* 0x0000000000007941 */ /* 0x000fea0003800000 */
.L_x_1622:
        /* <DEDUP_REMOVED lines=16> */
.L_x_1625:
[----:B------:R-:W-:Y:S05]  /*10d30*/  BSYNC B0 ;  /* 0x0000000000007941 */ /* 0x000fea0003800000 */
.L_x_1624:
        /* <DEDUP_REMOVED lines=16> */
.L_x_1627:
[----:B------:R-:W-:Y:S05]  /*10e40*/  BSYNC B0 ;  /* 0x0000000000007941 */ /* 0x000fea0003800000 */
.L_x_1626:
        /* <DEDUP_REMOVED lines=16> */
.L_x_1629:
[----:B------:R-:W-:Y:S05]  /*10f50*/  BSYNC B0 ;  /* 0x0000000000007941 */ /* 0x000fea0003800000 */
.L_x_1628:
[----:B------:R-:W-:-:S13]  /*10f60*/  ISETP.NE.AND P0, PT, R3, RZ, PT ;  /* 0x000000ff0300720c */ /* 0x000fda0003f05270 */
        /* <DEDUP_REMOVED lines=15> */
.L_x_1570:
[----:B------:R-:W2:Y:S01]  /*11060*/  LDL R16, [R1+0x70] ;  /* 0x0000700001107983 */ /* 0x000ea20000100800 */
[----:B------:R-:W1:Y:S01]  /*11070*/  LDC.U8 R2, c[0x0][0x3d9] ;  /* 0x0000f640ff027b82 */ /* 0x000e620000000000 */
[----:B------:R-:W-:-:S04]  /*11080*/  LEA.HI R10, R14, R123, RZ, 0x3 ;  /* 0x0000007b0e0a7211 */ /* 0x000fc800078f18ff */
[----:B------:R-:W-:-:S03]  /*11090*/  LOP3.LUT R12, R10, 0xfffffff8, RZ, 0xc0, !PT ;  /* 0xfffffff80a0c7812 */ /* 0x000fc600078ec0ff */
[----:B------:R-:W3:Y:S02]  /*110a0*/  LDC.U8 R0, c[0x0][0x3d8] ;  /* 0x0000f600ff007b82 */ /* 0x000ee40000000000 */
[----:B------:R-:W-:Y:S01]  /*110b0*/  IMAD.IADD R123, R123, 0x1, -R12 ;  /* 0x000000017b7b7824 */ /* 0x000fe200078e0a0c */
[----:B-1----:R-:W-:Y:S02]  /*110c0*/  ISETP.NE.AND P2, PT, R2, RZ, PT ;  /* 0x000000ff0200720c */ /* 0x002fe40003f45270 */
[----:B---3--:R-:W-:-:S04]  /*110d0*/  ISETP.NE.AND P1, PT, R0, RZ, PT ;  /* 0x000000ff0000720c */ /* 0x008fc80003f25270 */
[----:B------:R-:W-:-:S07]  /*110e0*/  ISETP.EQ.AND P1, PT, R2, RZ, P1 ;  /* 0x000000ff0200720c */ /* 0x000fce0000f22270 */
[----:B------:R-:W1:Y:S08]  /*110f0*/  @P2 LDC.64 R2, c[0x0][0x2c0] ;  /* 0x0000b000ff022b82 */ /* 0x000e700000000a00 */
[----:B------:R-:W3:Y:S01]  /*11100*/  @P1 LDC R9, c[0x0][0x2c4] ;  /* 0x0000b100ff091b82 */ /* 0x000ee20000000800 */
[----:B-1----:R-:W-:-:S07]  /*11110*/  @P2 IMAD R2, R3, R2, RZ ;  /* 0x0000000203022224 */ /* 0x002fce00078e02ff */
[----:B------:R-:W1:Y:S01]  /*11120*/  @P2 LDC R3, c[0x0][0x2c0] ;  /* 0x0000b000ff032b82 */ /* 0x000e620000000800 */
[C---:B--2---:R-:W-:Y:S02]  /*11130*/  ISETP.NE.AND P0, PT, R16.reuse, -0x1, PT ;  /* 0xffffffff1000780c */ /* 0x044fe40003f05270 */
[----:B------:R-:W-:-:S11]  /*11140*/  ISETP.NE.OR P3, PT, R16, -0x1, !P1 ;  /* 0xffffffff1000780c */ /* 0x000fd60004f65670 */
[----:B------:R-:W2:Y:S01]  /*11150*/  @!P0 LDC.64 R4, c[0x0][0x290] ;  /* 0x0000a400ff048b82 */ /* 0x000ea20000000a00 */
[----:B------:R-:W-:-:S07]  /*11160*/  @!P0 SHF.R.S32.HI R11, RZ, 0x1f, R132 ;  /* 0x0000001fff0b8819 */ /* 0x000fce0000011484 */
[----:B------:R-:W4:Y:S01]  /*11170*/  @P0 LDC.64 R6, c[0x0][0x298] ;  /* 0x0000a600ff060b82 */ /* 0x000f220000000a00 */
[-C--:B--2---:R-:W-:Y:S02]  /*11180*/  @!P0 IMAD R8, R11, R4.reuse, RZ ;  /* 0x000000040b088224 */ /* 0x084fe400078e02ff */
[----:B------:R-:W-:-:S04]  /*11190*/  @!P0 IMAD.WIDE.U32 R12, R132, R4, RZ ;  /* 0x00000004840c8225 */ /* 0x000fc800078e00ff */
[----:B------:R-:W-:Y:S02]  /*111a0*/  @!P0 IMAD R5, R132, R5, R8 ;  /* 0x0000000584058224 */ /* 0x000fe400078e0208 */
[----:B----4-:R-:W-:-:S04]  /*111b0*/  @P0 IMAD.WIDE.U32 R14, R16, R6, RZ ;  /* 0x00000006100e0225 */ /* 0x010fc800078e00ff */
[----:B------:R-:W-:Y:S02]  /*111c0*/  @P0 IMAD R7, R16, R7, R15 ;  /* 0x0000000710070224 */ /* 0x000fe400078e020f */
[----:B------:R-:W-:Y:S01]  /*111d0*/  @P2 IMAD.MOV.U32 R11, RZ, RZ, 0x1 ;  /* 0x00000001ff0b2424 */ /* 0x000fe200078e00ff */
[----:B-1-3--:R-:W-:Y:S06]  /*111e0*/  @P2 BRA `(.L_x_1630) ;  /* 0x0000000000182947 */ /* 0x00afec0003800000 */
[----:B------:R-:W1:Y:S01]  /*111f0*/  LDC R2, c[0x0][0x2c4] ;  /* 0x0000b100ff027b82 */ /* 0x000e620000000800 */
[----:B------:R-:W-:Y:S02]  /*11200*/  ISETP.NE.AND P2, PT, R0, RZ, PT ;  /* 0x000000ff0000720c */ /* 0x000fe40003f45270 */
[----:B------:R-:W-:-:S05]  /*11210*/  MOV R3, 0x1 ;  /* 0x0000000100037802 */ /* 0x000fca0000000f00 */
[----:B------:R-:W2:Y:S08]  /*11220*/  LDC R11, c[0x0][0x270] ;  /* 0x00009c00ff0b7b82 */ /* 0x000eb00000000800 */
[----:B-1----:R-:W2:Y:S02]  /*11230*/  @P2 LDC R2, c[0x0][0x2e4] ;  /* 0x0000b900ff022b82 */ /* 0x002ea40000000800 */
[----:B--2---:R-:W-:-:S07]  /*11240*/  IMAD R11, R2, R11, RZ ;  /* 0x0000000b020b7224 */ /* 0x004fce00078e02ff */
.L_x_1630:
[----:B------:R-:W2:Y:S01]  /*11250*/  LDL.LU R6, [R1+0x78] ;  /* 0x0000780001067983 */ /* 0x000ea20000300800 */
[----:B------:R-:W-:Y:S01]  /*11260*/  IMAD R0, R132, R11, RZ ;  /* 0x0000000b84007224 */ /* 0x000fe200078e02ff */
[----:B------:R-:W-:Y:S01]  /*11270*/  SHF.R.S32.HI R10, RZ, 0x3, R10 ;  /* 0x00000003ff0a7819 */ /* 0x000fe2000001140a */
[----:B------:R-:W-:Y:S01]  /*11280*/  @!P0 IMAD.IADD R7, R13, 0x1, R5 ;  /* 0x000000010d078824 */ /* 0x000fe200078e0205 */
[----:B------:R-:W1:Y:S01]  /*11290*/  S2R R15, SR_CTAID.X ;  /* 0x00000000000f7919 */ /* 0x000e620000002500 */
[----:B------:R-:W-:Y:S01]  /*112a0*/  @!P0 IMAD.MOV.U32 R14, RZ, RZ, R12 ;  /* 0x000000ffff0e8224 */ /* 0x000fe200078e000c */
[----:B------:R-:W-:Y:S01]  /*112b0*/  SEL R4, R0, RZ, !P1 ;  /* 0x000000ff00047207 */ /* 0x000fe20004800000 */
[----:B------:R-:W-:Y:S01]  /*112c0*/  IMAD.SHL.U32 R5, R123, 0x8, RZ ;  /* 0x000000087b057824 */ /* 0x000fe200078e00ff */
[----:B------:R-:W-:Y:S01]  /*112d0*/  ULDC UR4, c[0x0][0x2d0] ;  /* 0x0000b40000047ab9 */ /* 0x000fe20000000800 */
[----:B------:R-:W-:Y:S01]  /*112e0*/  @!P3 IMAD R16, R132, R9, RZ ;  /* 0x000000098410b224 */ /* 0x000fe200078e02ff */
[----:B------:R-:W-:Y:S01]  /*112f0*/  @!P1 CS2R R8, SRZ ;  /* 0x0000000000089805 */ /* 0x000fe2000001ff00 */
[----:B------:R-:W-:Y:S01]  /*11300*/  IMAD R11, R128, R3, RZ ;  /* 0x00000003800b7224 */ /* 0x000fe200078e02ff */
[----:B------:R-:W-:Y:S01]  /*11310*/  IADD3 R22, P0, R5, R14, RZ ;  /* 0x0000000e05167210 */ /* 0x000fe20007f1e0ff */
[----:B------:R-:W-:Y:S01]  /*11320*/  IMAD R2, R129, R2, R4 ;  /* 0x0000000281027224 */ /* 0x000fe200078e0204 */
[----:B------:R3:W-:Y:S01]  /*11330*/  @!P3 STL [R1+0x70], R16 ;  /* 0x000070100100b387 */ /* 0x0007e20000100800 */
[--C-:B------:R-:W-:Y:S01]  /*11340*/  @P1 IMAD.MOV.U32 R8, RZ, RZ, R16.reuse ;  /* 0x000000ffff081224 */ /* 0x100fe200078e0010 */
[----:B------:R-:W-:Y:S01]  /*11350*/  LEA.HI.X.SX32 R23, R5, R7, 0x1, P0 ;  /* 0x0000000705177211 */ /* 0x000fe200000f0eff */
[----:B------:R-:W-:Y:S01]  /*11360*/  VIADD R7, R10, 0x20 ;  /* 0x000000200a077836 */ /* 0x000fe20000000000 */
[----:B------:R-:W-:Y:S01]  /*11370*/  @P1 SHF.R.S32.HI R9, RZ, 0x1f, R16 ;  /* 0x0000001fff091819 */ /* 0x000fe20000011410 */
[----:B------:R-:W-:Y:S01]  /*11380*/  BSSY B0, `(.L_x_1631) ;  /* 0x0000023000007945 */ /* 0x000fe20003800000 */
[----:B------:R-:W-:-:S02]  /*11390*/  IADD3 R4, P2, P1, R11, R8, R2 ;  /* 0x000000080b047210 */ /* 0x000fc4000795e002 */
[----:B------:R-:W-:Y:S01]  /*113a0*/  ISETP.GE.AND P3, PT, R5, UR4, PT ;  /* 0x0000000405007c0c */ /* 0x000fe2000bf66270 */
[----:B------:R-:W-:Y:S01]  /*113b0*/  ULDC.64 UR4, c[0x0][0x2a0] ;  /* 0x0000a80000047ab9 */ /* 0x000fe20000000a00 */
[----:B------:R-:W-:Y:S01]  /*113c0*/  SHF.R.S32.HI R13, RZ, 0x1f, R11 ;  /* 0x0000001fff0d7819 */ /* 0x000fe2000001140b */
[C---:B------:R-:W-:Y:S01]  /*113d0*/  VIADD R5, R10.reuse, 0x30 ;  /* 0x000000300a057836 */ /* 0x040fe20000000000 */
[----:B------:R-:W-:Y:S01]  /*113e0*/  SHF.R.S32.HI R8, RZ, 0x1f, R2 ;  /* 0x0000001fff087819 */ /* 0x000fe20000011402 */
[----:B------:R-:W-:Y:S01]  /*113f0*/  IMAD.WIDE.U32 R22, R129, UR4, R22 ;  /* 0x0000000481167c25 */ /* 0x000fe2000f8e0016 */
[----:B------:R-:W-:Y:S02]  /*11400*/  SHF.R.S32.HI R11, RZ, 0x1f, R10 ;  /* 0x0000001fff0b7819 */ /* 0x000fe4000001140a */
[----:B------:R-:W-:Y:S01]  /*11410*/  IADD3.X R2, R13, R9, R8, P2, P1 ;  /* 0x000000090d027210 */ /* 0x000fe200017e2408 */
[----:B------:R-:W-:Y:S01]  /*11420*/  VIADD R9, R10, 0x10 ;  /* 0x000000100a097836 */ /* 0x000fe20000000000 */
[----:B------:R-:W-:Y:S01]  /*11430*/  SHF.R.S32.HI R8, RZ, 0x1f, R129 ;  /* 0x0000001fff087819 */ /* 0x000fe20000011481 */
[----:B-1----:R-:W-:-:S04]  /*11440*/  IMAD.WIDE R24, R15, 0x80, R10 ;  /* 0x000000800f187825 */ /* 0x002fc800078e020a */
[----:B------:R-:W-:-:S04]  /*11450*/  IMAD R8, R8, UR4, RZ ;  /* 0x0000000408087c24 */ /* 0x000fc8000f8e02ff */
[----:B------:R-:W-:-:S04]  /*11460*/  IMAD R27, R129, UR5, R8 ;  /* 0x00000005811b7c24 */ /* 0x000fc8000f8e0208 */
[----:B------:R-:W-:Y:S02]  /*11470*/  IMAD.IADD R27, R27, 0x1, R23 ;  /* 0x000000011b1b7824 */ /* 0x000fe400078e0217 */
[----:B--2---:R-:W-:-:S05]  /*11480*/  IMAD.IADD R0, R6, 0x1, -R128 ;  /* 0x0000000106007824 */ /* 0x004fca00078e0a80 */
[CC--:B------:R-:W-:Y:S02]  /*11490*/  ISETP.GE.AND P0, PT, R10.reuse, R0.reuse, PT ;  /* 0x000000000a00720c */ /* 0x0c0fe40003f06270 */
[-C--:B------:R-:W-:Y:S02]  /*114a0*/  ISETP.GE.AND P6, PT, R9, R0.reuse, PT ;  /* 0x000000000900720c */ /* 0x080fe40003fc6270 */
[----:B------:R-:W-:Y:S02]  /*114b0*/  P2R R6, PR, RZ, 0x1 ;  /* 0x00000001ff067803 */ /* 0x000fe40000000000 */
[-C--:B------:R-:W-:Y:S02]  /*114c0*/  ISETP.GE.OR P0, PT, R10, R0.reuse, P3 ;  /* 0x000000000a00720c */ /* 0x080fe40001f06670 */
[-C--:B------:R-:W-:Y:S02]  /*114d0*/  ISETP.GE.AND P5, PT, R7, R0.reuse, PT ;  /* 0x000000000700720c */ /* 0x080fe40003fa6270 */
[----:B------:R-:W-:-:S02]  /*114e0*/  ISETP.GE.AND P4, PT, R5, R0, PT ;  /* 0x000000000500720c */ /* 0x000fc40003f86270 */
[----:B------:R-:W-:-:S07]  /*114f0*/  ISETP.GE.OR P1, PT, R9, R0, P3 ;  /* 0x000000000900720c */ /* 0x000fce0001f26670 */
[----:B---3--:R-:W-:Y:S06]  /*11500*/  @P0 BRA `(.L_x_1632) ;  /* 0x0000000000280947 */ /* 0x008fec0003800000 */
        /* <DEDUP_REMOVED lines=10> */
.L_x_1632:
[----:B------:R-:W-:Y:S05]  /*115b0*/  BSYNC B0 ;  /* 0x0000000000007941 */ /* 0x000fea0003800000 */
.L_x_1631:
[----:B------:R-:W-:Y:S01]  /*115c0*/  BSSY B0, `(.L_x_1633) ;  /* 0x0000010000007945 */ /* 0x000fe20003800000 */
[----:B------:R-:W-:-:S03]  /*115d0*/  ISETP.GE.OR P2, PT, R7, R0, P3 ;  /* 0x000000000700720c */ /* 0x000fc60001f46670 */
        /* <DEDUP_REMOVED lines=14> */
.L_x_1634:
[----:B------:R-:W-:Y:S05]  /*116c0*/  BSYNC B0 ;  /* 0x0000000000007941 */ /* 0x000fea0003800000 */
.L_x_1633:
[----:B------:R-:W-:Y:S01]  /*116d0*/  BSSY B0, `(.L_x_1635) ;  /* 0x0000011000007945 */ /* 0x000fe20003800000 */
[----:B------:R-:W-:Y:S02]  /*116e0*/  ISETP.GE.OR P1, PT, R5, R0, P3 ;  /* 0x000000000500720c */ /* 0x000fe40001f26670 */
[----:B------:R-:W-:Y:S01]  /*116f0*/  IADD3 R21, R10, 0x40, RZ ;  /* 0x000000400a157810 */ /* 0x000fe20007ffe0ff */
[----:B------:R-:W-:Y:S05]  /*11700*/  @P2 BRA `(.L_x_1636) ;  /* 0x0000000000342947 */ /* 0x000fea0003800000 */
        /* <DEDUP_REMOVED lines=13> */
.L_x_1636:
[----:B------:R-:W-:Y:S05]  /*117e0*/  BSYNC B0 ;  /* 0x0000000000007941 */ /* 0x000fea0003800000 */
.L_x_1635:
[----:B------:R-:W-:Y:S01]  /*117f0*/  BSSY B0, `(.L_x_1637) ;  /* 0x0000010000007945 */ /* 0x000fe20003800000 */
[----:B------:R-:W-:-:S03]  /*11800*/  ISETP.GE.OR P2, PT, R21, R0, P3 ;  /* 0x000000001500720c */ /* 0x000fc60001f46670 */
[----:B------:R-:W-:Y:S10]  /*11810*/  @P1 BRA `(.L_x_1638) ;  /* 0x0000000000341947 */ /* 0x000ff40003800000 */
[----:B-123--:R-:W-:Y:S01]  /*11820*/  IADD3 R13, P0, R24, 0x30, RZ ;  /* 0x00000030180d7810 */ /* 0x00efe20007f1e0ff */
        /* <DEDUP_REMOVED lines=12> */
.L_x_1638:
[----:B------:R-:W-:Y:S05]  /*118f0*/  BSYNC B0 ;  /* 0x0000000000007941 */ /* 0x000fea0003800000 */
.L_x_1637:
[----:B------:R-:W-:Y:S01]  /*11900*/  BSSY B0, `(.L_x_1639) ;  /* 0x0000013000007945 */ /* 0x000fe20003800000 */
[----:B------:R-:W-:Y:S01]  /*11910*/  ISETP.GE.AND P1, PT, R21, R0, PT ;  /* 0x000000001500720c */ /* 0x000fe20003f26270 */
[C---:B------:R-:W-:Y:S01]  /*11920*/  VIADD R19, R10.reuse, 0x50 ;  /* 0x000000500a137836 */ /* 0x040fe20000000000 */
[C---:B------:R-:W-:Y:S01]  /*11930*/  IADD3 R17, R10.reuse, 0x60, RZ ;  /* 0x000000600a117810 */ /* 0x040fe20007ffe0ff */
[----:B-1234-:R-:W-:Y:S01]  /*11940*/  VIADD R13, R10, 0x70 ;  /* 0x000000700a0d7836 */ /* 0x01efe20000000000 */
        /* <DEDUP_REMOVED lines=14> */
.L_x_1640:
[----:B------:R-:W-:Y:S05]  /*11a30*/  BSYNC B0 ;  /* 0x0000000000007941 */ /* 0x000fea0003800000 */
.L_x_1639:
        /* <DEDUP_REMOVED lines=11> */
[----:B-1----:R-:W-:Y:S02]  /*11af0*/  P2R R14, PR, RZ, 0x10 ;  /* 0x00000010ff0e7803 */ /* 0x002fe40000000000 */
[----:B------:R-:W-:-:S02]  /*11b00*/  P2R R12, PR, RZ, 0x4 ;  /* 0x00000004ff0c7803 */ /* 0x000fc40000000000 */
[----:B------:R-:W-:-:S03]  /*11b10*/  P2R R8, PR, RZ, 0x2 ;  /* 0x00000002ff087803 */ /* 0x000fc60000000000 */
        /* <DEDUP_REMOVED lines=14> */
.L_x_1642:
[----:B------:R-:W-:Y:S05]  /*11c00*/  BSYNC B0 ;  /* 0x0000000000007941 */ /* 0x000fea0003800000 */
.L_x_1641:
[-C--:B------:R-:W-:Y:S01]  /*11c10*/  ISETP.GE.AND P0, PT, R17, R0.reuse, PT ;  /* 0x000000001100720c */ /* 0x080fe20003f06270 */
[----:B------:R-:W-:Y:S01]  /*11c20*/  BSSY B0, `(.L_x_1643) ;  /* 0x0000012000007945 */ /* 0x000fe20003800000 */
[-C--:B------:R-:W-:Y:S02]  /*11c30*/  ISETP.GE.OR P1, PT, R13, R0.reuse, P3 ;  /* 0x000000000d00720c */ /* 0x080fe40001f26670 */
[----:B------:R-:W-:Y:S02]  /*11c40*/  ISETP.NE.OR P4, PT, R123, RZ, P0 ;  /* 0x000000ff7b00720c */ /* 0x000fe40000785670 */
[----:B------:R-:W-:-:S13]  /*11c50*/  ISETP.GE.OR P0, PT, R17, R0, P3 ;  /* 0x000000001100720c */ /* 0x000fda0001f06670 */
        /* <DEDUP_REMOVED lines=14> */
.L_x_1644:
[----:B------:R-:W-:Y:S05]  /*11d40*/  BSYNC B0 ;  /* 0x0000000000007941 */ /* 0x000fea0003800000 */
.L_x_1643:
[----:B------:R-:W-:Y:S01]  /*11d50*/  ISETP.GE.AND P0, PT, R13, R0, PT ;  /* 0x000000000d00720c */ /* 0x000fe20003f06270 */
[----:B------:R-:W-:Y:S03]  /*11d60*/  BSSY B0, `(.L_x_1645) ;  /* 0x000000f000007945 */ /* 0x000fe60003800000 */
[----:B------:R-:W-:Y:S01]  /*11d70*/  ISETP.NE.OR P2, PT, R123, RZ, P0 ;  /* 0x000000ff7b00720c */ /* 0x000fe20000745670 */
[----:B------:R-:W-:-:S12]  /*11d80*/  @P1 BRA `(.L_x_1646) ;  /* 0x0000000000301947 */ /* 0x000fd80003800000 */
        /* <DEDUP_REMOVED lines=12> */
.L_x_1646:
[----:B------:R-:W-:Y:S05]  /*11e50*/  BSYNC B0 ;  /* 0x0000000000007941 */ /* 0x000fea0003800000 */
.L_x_1645:
[----:B------:R-:W-:Y:S01]  /*11e60*/  ISETP.NE.AND P0, PT, R16, RZ, PT ;  /* 0x000000ff1000720c */ /* 0x000fe20003f05270 */
[----:B------:R-:W-:-:S12]  /*11e70*/  BSSY B0, `(.L_x_1647) ;  /* 0x000000a000007945 */ /* 0x000fd80003800000 */
[----:B------:R-:W-:Y:S05]  /*11e80*/  @P0 BRA `(.L_x_1648) ;  /* 0x0000000000200947 */ /* 0x000fea0003800000 */
[----:B------:R-:W-:Y:S01]  /*11e90*/  IMAD R15, R10, R3, RZ ;  /* 0x000000030a0f7224 */ /* 0x000fe200078e02ff */
[----:B------:R-:W-:-:S04]  /*11ea0*/  ULDC.64 UR4, c[0x0][0x2b0] ;  /* 0x0000ac0000047ab9 */ /* 0x000fc80000000a00 */
[----:B------:R-:W-:-:S04]  /*11eb0*/  IADD3 R11, P0, R15, R4, RZ ;  /* 0x000000040f0b7210 */ /* 0x000fc80007f1e0ff */
[----:B------:R-:W-:Y:S01]  /*11ec0*/  LEA.HI.X.SX32 R0, R15, R2, 0x1, P0 ;  /* 0x000000020f007211 */ /* 0x000fe200000f0eff */
[----:B------:R-:W-:Y:S01]  /*11ed0*/  IMAD.MOV.U32 R15, RZ, RZ, 0x7f800000 ;  /* 0x7f800000ff0f7424 */ /* 0x000fe200078e00ff */
[----:B------:R-:W-:-:S04]  /*11ee0*/  LEA R10, P0, R11, UR4, 0x2 ;  /* 0x000000040b0a7c11 */ /* 0x000fc8000f8010ff */
[----:B------:R-:W-:-:S05]  /*11ef0*/  LEA.HI.X R11, R11, UR5, R0, 0x2, P0 ;  /* 0x000000050b0b7c11 */ /* 0x000fca00080f1400 */
[----:B------:R4:W-:Y:S04]  /*11f00*/  STG.E desc[UR20][R10.64], R15 ;  /* 0x0000000f0a007986 */ /* 0x0009e8000c101914 */
.L_x_1648:
[----:B------:R-:W-:Y:S05]  /*11f10*/  BSYNC B0 ;  /* 0x0000000000007941 */ /* 0x000fea0003800000 */
.L_x_1647:
[----:B------:R-:W-:Y:S04]  /*11f20*/  BSSY B0, `(.L_x_1649) ;  /* 0x000000a000007945 */ /* 0x000fe80003800000 */
[----:B------:R-:W-:Y:S05]  /*11f30*/  @P6 BRA `(.L_x_1650) ;  /* 0x0000000000206947 */ /* 0x000fea0003800000 */
[----:B----4-:R-:W-:Y:S01]  /*11f40*/  IMAD R11, R9, R3, RZ ;  /* 0x00000003090b7224 */ /* 0x010fe200078e02ff */
[----:B------:R-:W-:-:S04]  /*11f50*/  ULDC.64 UR4, c[0x0][0x2b0] ;  /* 0x0000ac0000047ab9 */ /* 0x000fc80000000a00 */
[----:B------:R-:W-:-:S04]  /*11f60*/  IADD3 R9, P0, R11, R4, RZ ;  /* 0x000000040b097210 */ /* 0x000fc80007f1e0ff */
[----:B------:R-:W-:Y:S02]  /*11f70*/  LEA.HI.X.SX32 R0, R11, R2, 0x1, P0 ;  /* 0x000000020b007211 */ /* 0x000fe400000f0eff */
[----:B------:R-:W-:-:S04]  /*11f80*/  LEA R10, P0, R9, UR4, 0x2 ;  /* 0x00000004090a7c11 */ /* 0x000fc8000f8010ff */
[----:B------:R-:W-:Y:S01]  /*11f90*/  LEA.HI.X R11, R9, UR5, R0, 0x2, P0 ;  /* 0x00000005090b7c11 */ /* 0x000fe200080f1400 */
[----:B------:R-:W-:-:S05]  /*11fa0*/  IMAD.MOV.U32 R9, RZ, RZ, 0x7f800000 ;  /* 0x7f800000ff097424 */ /* 0x000fca00078e00ff */
[----:B------:R4:W-:Y:S03]  /*11fb0*/  STG.E desc[UR20][R10.64], R9 ;  /* 0x000000090a007986 */ /* 0x0009e6000c101914 */
.L_x_1650:
[----:B------:R-:W-:Y:S05]  /*11fc0*/  BSYNC B0 ;  /* 0x0000000000007941 */ /* 0x000fea0003800000 */
.L_x_1649:
[----:B------:R-:W-:Y:S04]  /*11fd0*/  BSSY B0, `(.L_x_1651) ;  /* 0x000000a000007945 */ /* 0x000fe80003800000 */
[----:B------:R-:W-:Y:S05]  /*11fe0*/  @P5 BRA `(.L_x_1652) ;  /* 0x0000000000205947 */ /* 0x000fea0003800000 */
[----:B----4-:R-:W-:Y:S01]  /*11ff0*/  IMAD R9, R7, R3, RZ ;  /* 0x0000000307097224 */ /* 0x010fe200078e02ff */
[----:B------:R-:W-:-:S04]  /*12000*/  ULDC.64 UR4, c[0x0][0x2b0] ;  /* 0x0000ac0000047ab9 */ /* 0x000fc80000000a00 */
[----:B------:R-:W-:-:S04]  /*12010*/  IADD3 R7, P0, R9, R4, RZ ;  /* 0x0000000409077210 */ /* 0x000fc80007f1e0ff */
[----:B------:R-:W-:Y:S01]  /*12020*/  LEA.HI.X.SX32 R0, R9, R2, 0x1, P0 ;  /* 0x0000000209007211 */ /* 0x000fe200000f0eff */
[----:B------:R-:W-:Y:S01]  /*12030*/  IMAD.MOV.U32 R9, RZ, RZ, 0x7f800000 ;  /* 0x7f800000ff097424 */ /* 0x000fe200078e00ff */
[----:B------:R-:W-:-:S04]  /*12040*/  LEA R6, P0, R7, UR4, 0x2 ;  /* 0x0000000407067c11 */ /* 0x000fc8000f8010ff */
[----:B------:R-:W-:-:S05]  /*12050*/  LEA.HI.X R7, R7, UR5, R0, 0x2, P0 ;  /* 0x0000000507077c11 */ /* 0x000fca00080f1400 */
[----:B------:R4:W-:Y:S04]  /*12060*/  STG.E desc[UR20][R6.64], R9 ;  /* 0x0000000906007986 */ /* 0x0009e8000c101914 */
.L_x_1652:
[----:B------:R-:W-:Y:S05]  /*12070*/  BSYNC B0 ;  /* 0x0000000000007941 */ /* 0x000fea0003800000 */
.L_x_1651:
[----:B------:R-:W-:Y:S01]  /*12080*/  ISETP.NE.AND P0, PT, R14, RZ, PT ;  /* 0x000000ff0e00720c */ /* 0x000fe20003f05270 */
[----:B------:R-:W-:-:S12]  /*12090*/  BSSY B0, `(.L_x_1653) ;  /* 0x000000a000007945 */ /* 0x000fd80003800000 */
        /* <DEDUP_REMOVED lines=9> */
.L_x_1654:
[----:B------:R-:W-:Y:S05]  /*12130*/  BSYNC B0 ;  /* 0x0000000000007941 */ /* 0x000fea0003800000 */
.L_x_1653:
[----:B------:R-:W-:Y:S01]  /*12140*/  ISETP.NE.AND P0, PT, R12, RZ, PT ;  /* 0x000000ff0c00720c */ /* 0x000fe20003f05270 */
[----:B------:R-:W-:-:S12]  /*12150*/  BSSY B0, `(.L_x_1655) ;  /* 0x000000a000007945 */ /* 0x000fd80003800000 */
[----:B------:R-:W-:Y:S05]  /*12160*/  @P0 BRA `(.L_x_1656) ;  /* 0x0000000000200947 */ /* 0x000fea0003800000 */
[----:B------:R-:W-:Y:S01]  /*12170*/  IMAD R21, R21, R3, RZ ;  /* 0x0000000315157224 */ /* 0x000fe200078e02ff */
[----:B------:R-:W-:-:S04]  /*12180*/  ULDC.64 UR4, c[0x0][0x2b0] ;  /* 0x0000ac0000047ab9 */ /* 0x000fc80000000a00 */
[----:B----4-:R-:W-:-:S04]  /*12190*/  IADD3 R5, P0, R21, R4, RZ ;  /* 0x0000000415057210 */ /* 0x010fc80007f1e0ff */
[----:B------:R-:W-:Y:S02]  /*121a0*/  LEA.HI.X.SX32 R0, R21, R2, 0x1, P0 ;  /* 0x0000000215007211 */ /* 0x000fe400000f0eff */
[----:B------:R-:W-:-:S04]  /*121b0*/  LEA R6, P0, R5, UR4, 0x2 ;  /* 0x0000000405067c11 */ /* 0x000fc8000f8010ff */
[----:B------:R-:W-:Y:S01]  /*121c0*/  LEA.HI.X R7, R5, UR5, R0, 0x2, P0 ;  /* 0x0000000505077c11 */ /* 0x000fe200080f1400 */
[----:B------:R-:W-:-:S05]  /*121d0*/  IMAD.MOV.U32 R5, RZ, RZ, 0x7f800000 ;  /* 0x7f800000ff057424 */ /* 0x000fca00078e00ff */
[----:B------:R4:W-:Y:S03]  /*121e0*/  STG.E desc[UR20][R6.64], R5 ;  /* 0x0000000506007986 */ /* 0x0009e6000c101914 */
.L_x_1656:
[----:B------:R-:W-:Y:S05]  /*121f0*/  BSYNC B0 ;  /* 0x0000000000007941 */ /* 0x000fea0003800000 */
.L_x_1655:
        /* <DEDUP_REMOVED lines=11> */
.L_x_1658:
[----:B------:R-:W-:Y:S05]  /*122b0*/  BSYNC B0 ;  /* 0x0000000000007941 */ /* 0x000fea0003800000 */
.L_x_1657:
[----:B------:R-:W-:Y:S04]  /*122c0*/  BSSY B0, `(.L_x_1659) ;  /* 0x000000a000007945 */ /* 0x000fe80003800000 */
        /* <DEDUP_REMOVED lines=9> */
.L_x_1660:
[----:B------:R-:W-:Y:S05]  /*12360*/  BSYNC B0 ;  /* 0x0000000000007941 */ /* 0x000fea0003800000 */
.L_x_1659:
[----:B------:R-:W-:Y:S05]  /*12370*/  @P2 EXIT ;  /* 0x000000000000294d */ /* 0x000fea0003800000 */
[----:B------:R-:W-:Y:S01]  /*12380*/  IMAD R3, R13, R3, RZ ;  /* 0x000000030d037224 */ /* 0x000fe200078e02ff */
[----:B------:R-:W-:Y:S01]  /*12390*/  ULDC.64 UR4, c[0x0][0x2b0] ;  /* 0x0000ac0000047ab9 */ /* 0x000fe20000000a00 */
[----:B----4-:R-:W-:-:S03]  /*123a0*/  IMAD.MOV.U32 R5, RZ, RZ, 0x7f800000 ;  /* 0x7f800000ff057424 */ /* 0x010fc600078e00ff */
[----:B------:R-:W-:-:S04]  /*123b0*/  IADD3 R4, P0, R3, R4, RZ ;  /* 0x0000000403047210 */ /* 0x000fc80007f1e0ff */
[----:B------:R-:W-:Y:S02]  /*123c0*/  LEA.HI.X.SX32 R3, R3, R2, 0x1, P0 ;  /* 0x0000000203037211 */ /* 0x000fe400000f0eff */
[----:B------:R-:W-:-:S04]  /*123d0*/  LEA R2, P0, R4, UR4, 0x2 ;  /* 0x0000000404027c11 */ /* 0x000fc8000f8010ff */
[----:B------:R-:W-:-:S05]  /*123e0*/  LEA.HI.X R3, R4, UR5, R3, 0x2, P0 ;  /* 0x0000000504037c11 */ /* 0x000fca00080f1403 */
[----:B------:R-:W-:Y:S01]  /*123f0*/  STG.E desc[UR20][R2.64], R5 ;  /* 0x0000000502007986 */ /* 0x000fe2000c101914 */
[----:B------:R-:W-:Y:S05]  /*12400*/  EXIT ;  /* 0x000000000000794d */ /* 0x000fea0003800000 */
.L_x_1661:
        /* <DEDUP_REMOVED lines=15> */
.L_x_2591:


//--------------------- .text._ZN5flash16flash_fwd_kernelI23Flash_fwd_kernel_traitsILi64ELi128ELi64ELi4ELb0ELb0EN7cutlass10bfloat16_tE19Flash_kernel_traitsILi64ELi128ELi64ELi4ES3_EELb0ELb0ELb0ELb0ELb0ELb0ELb1ELb0EEEvNS_16Flash_fwd_paramsE --------------------------
	.section	.text._ZN5flash16flash_fwd_kernelI23Flash_fwd_kernel_traitsILi64ELi128ELi64ELi4ELb0ELb0EN7cutlass10bfloat16_tE19Flash_kernel_traitsILi64ELi128ELi64ELi4ES3_EELb0ELb0ELb0ELb0ELb0ELb0ELb1ELb0EEEvNS_16Flash_fwd_paramsE,"ax",@progbits
	.align	128
        .global         _ZN5flash16flash_fwd_kernelI23Flash_fwd_kernel_traitsILi64ELi128ELi64ELi4ELb0ELb0EN7cutlass10bfloat16_tE19Flash_kernel_traitsILi64ELi128ELi64ELi4ES3_EELb0ELb0ELb0ELb0ELb0ELb0ELb1ELb0EEEvNS_16Flash_fwd_paramsE
        .type           _ZN5flash16flash_fwd_kernelI23Flash_fwd_kernel_traitsILi64ELi128ELi64ELi4ELb0ELb0EN7cutlass10bfloat16_tE19Flash_kernel_traitsILi64ELi128ELi64ELi4ES3_EELb0ELb0ELb0ELb0ELb0ELb0ELb1ELb0EEEvNS_16Flash_fwd_paramsE,@function
        .size           _ZN5flash16flash_fwd_kernelI23Flash_fwd_kernel_traitsILi64ELi128ELi64ELi4ELb0ELb0EN7cutlass10bfloat16_tE19Flash_kernel_traitsILi64ELi128ELi64ELi4ES3_EELb0ELb0ELb0ELb0ELb0ELb0ELb1ELb0EEEvNS_16Flash_fwd_paramsE,(.L_x_2592 - _ZN5flash16flash_fwd_kernelI23Flash_fwd_kernel_traitsILi64ELi128ELi64ELi4ELb0ELb0EN7cutlass10bfloat16_tE19Flash_kernel_traitsILi64ELi128ELi64ELi4ES3_EELb0ELb0ELb0ELb0ELb0ELb0ELb1ELb0EEEvNS_16Flash_fwd_paramsE)
        .other          _ZN5flash16flash_fwd_kernelI23Flash_fwd_kernel_traitsILi64ELi128ELi64ELi4ELb0ELb0EN7cutlass10bfloat16_tE19Flash_kernel_traitsILi64ELi128ELi64ELi4ES3_EELb0ELb0ELb0ELb0ELb0ELb0ELb1ELb0EEEvNS_16Flash_fwd_paramsE,@"STO_CUDA_ENTRY STV_DEFAULT"
_ZN5flash16flash_fwd_kernelI23Flash_fwd_kernel_traitsILi64ELi128ELi64ELi4ELb0ELb0EN7cutlass10bfloat16_tE19Flash_kernel_traitsILi64ELi128ELi64ELi4ES3_EELb0ELb0ELb0ELb0ELb0ELb0ELb1ELb0EEEvNS_16Flash_fwd_paramsE:
.text._ZN5flash16flash_fwd_kernelI23Flash_fwd_kernel_traitsILi64ELi128ELi64ELi4ELb0ELb0EN7cutlass10bfloat16_tE19Flash_kernel_traitsILi64ELi128ELi64ELi4ES3_EELb0ELb0ELb0ELb0ELb0ELb0ELb1ELb0EEEvNS_16Flash_fwd_paramsE:
        /* <DEDUP_REMOVED lines=41> */
.L_x_1662:
[----:B-1----:R-:W1:Y:S02]  /*0290*/  LDC R4, c[0x0][0x2c8] ;  /* 0x0000b200ff047b82 */ /* 0x002e640000000800 */
.L_x_1663:
        /* <DEDUP_REMOVED lines=22> */
[----:B------:R-:W-:Y:S02]  /*0400*/  ISETP.NE.AND P4, PT, R31, -0x1, PT ;  /* 0xffffffff1f00780c */ /* 0x000fe40003f85270 */
[----:B------:R-:W-:Y:S02]  /*0410*/  ISETP.NE.AND P3, PT, R6, -0x1, PT ;  /* 0xffffffff0600780c */ /* 0x000fe40003f65270 */
[----:B------:R-:W-:Y:S02]  /*0420*/  SHF.R.S32.HI R27, RZ, 0x1f, R129 ;  /* 0x0000001fff1b7819 */ /* 0x000fe40000011481 */
[----:B------:R-:W-:Y:S02]  /*0430*/  IADD3 R15, -R18, R14, RZ ;  /* 0x0000000e120f7210 */ /* 0x000fe40007ffe1ff */
[----:B------:R-:W-:-:S03]  /*0440*/  LEA.HI R11, R27, R129, RZ, 0x3 ;  /* 0x000000811b0b7211 */ /* 0x000fc600078f18ff */
[----:B------:R2:W-:Y:S01]  /*0450*/  STL [R1+0x4c], R15 ;  /* 0x00004c0f01007387 */ /* 0x0005e20000100800 */
[----:B------:R-:W-:Y:S01]  /*0460*/  SHF.R.S32.HI R10, RZ, 0x3, R11 ;  /* 0x00000003ff0a7819 */ /* 0x000fe2000001140b */
[----:B------:R-:W3:Y:S03]  /*0470*/  @!P4 LDC.64 R16, c[0x0][0x228] ;  /* 0x00008a00ff10cb82 */ /* 0x000ee60000000a00 */
[C---:B------:R-:W-:Y:S01]  /*0480*/  IADD3 R5, R10.reuse, 0x70, RZ ;  /* 0x000000700a057810 */ /* 0x040fe20007ffe0ff */
[----:B------:R-:W-:-:S03]  /*0490*/  VIADD R4, R10, 0x40 ;  /* 0x000000400a047836 */ /* 0x000fc60000000000 */
[-C--:B------:R-:W-:Y:S01]  /*04a0*/  ISETP.GE.AND P1, PT, R5, R15.reuse, PT ;  /* 0x0000000f0500720c */ /* 0x080fe20003f26270 */
[----:B------:R-:W4:Y:S01]  /*04b0*/  @P3 LDC.64 R144, c[0x0][0x250] ;  /* 0x00009400ff903b82 */ /* 0x000f220000000a00 */
[----:B------:R-:W-:Y:S02]  /*04c0*/  ISETP.GE.AND P0, PT, R4, R15, PT ;  /* 0x0000000f0400720c */ /* 0x000fe40003f06270 */
[----:B-1----:R-:W-:Y:S02]  /*04d0*/  IABS R0, R29 ;  /* 0x0000001d00007213 */ /* 0x002fe40000000000 */
[C---:B------:R-:W-:Y:S01]  /*04e0*/  @P3 IADD3 R4, R8.reuse, R6, RZ ;  /* 0x0000000608043210 */ /* 0x040fe20007ffe0ff */
[----:B------:R-:W-:Y:S02]  /*04f0*/  @P3 IMAD.IADD R6, R8, 0x1, R6 ;  /* 0x0000000108063824 */ /* 0x000fe400078e0206 */
[----:B------:R-:W-:Y:S01]  /*0500*/  IMAD.MOV.U32 R26, RZ, RZ, R0 ;  /* 0x000000ffff1a7224 */ /* 0x000fe200078e0000 */
[----:B------:R-:W1:Y:S01]  /*0510*/  @P3 LDC.64 R46, c[0x0][0x248] ;  /* 0x00009200ff2e3b82 */ /* 0x000e620000000a00 */
[----:B------:R-:W-:-:S02]  /*0520*/  VIADD R0, R10, 0x60 ;  /* 0x000000600a007836 */ /* 0x000fc40000000000 */
[----:B------:R-:W5:Y:S03]  /*0530*/  I2F.RP R2, R26 ;  /* 0x0000001a00027306 */ /* 0x000f660000209400 */
[----:B------:R-:W-:Y:S02]  /*0540*/  ISETP.GE.AND P6, PT, R0, R15, PT ;  /* 0x0000000f0000720c */ /* 0x000fe40003fc6270 */
[----:B------:R-:W2:Y:S01]  /*0550*/  @P4 LDC.64 R18, c[0x0][0x240] ;  /* 0x00009000ff124b82 */ /* 0x000ea20000000a00 */
[C---:B----4-:R-:W-:Y:S02]  /*0560*/  @P3 IMAD R12, R4.reuse, R145, RZ ;  /* 0x00000091040c3224 */ /* 0x050fe400078e02ff */
[----:B------:R-:W-:Y:S01]  /*0570*/  @P3 IMAD.WIDE.U32 R4, R4, R144, RZ ;  /* 0x0000009004043225 */ /* 0x000fe200078e00ff */
[----:B-----5:R-:W4:Y:S03]  /*0580*/  MUFU.RCP R2, R2 ;  /* 0x0000000200027308 */ /* 0x020f260000001000 */
[----:B------:R-:W-:Y:S01]  /*0590*/  @P3 IMAD.IADD R23, R5, 0x1, R12 ;  /* 0x0000000105173824 */ /* 0x000fe200078e020c */
[----:B------:R-:W-:Y:S01]  /*05a0*/  @P3 MOV R22, R4 ;  /* 0x0000000400163202 */ /* 0x000fe20000000f00 */
[C---:B-1----:R-:W-:Y:S01]  /*05b0*/  @P3 IMAD R9, R6.reuse, R47, RZ ;  /* 0x0000002f06093224 */ /* 0x042fe200078e02ff */
[----:B------:R-:W-:Y:S01]  /*05c0*/  LOP3.LUT R12, R11, 0xfffffff8, RZ, 0xc0, !PT ;  /* 0xfffffff80b0c7812 */ /* 0x000fe200078ec0ff */
[----:B------:R-:W-:-:S04]  /*05d0*/  @P3 IMAD.WIDE.U32 R6, R6, R46, RZ ;  /* 0x0000002e06063225 */ /* 0x000fc800078e00ff */
[----:B------:R-:W-:Y:S01]  /*05e0*/  @P3 IMAD.IADD R21, R7, 0x1, R9 ;  /* 0x0000000107153824 */ /* 0x000fe200078e0209 */
[----:B------:R-:W-:Y:S01]  /*05f0*/  @P3 MOV R20, R6 ;  /* 0x0000000600143202 */ /* 0x000fe20000000f00 */
[----:B----4-:R-:W-:-:S04]  /*0600*/  VIADD R2, R2, 0xffffffe ;  /* 0x0ffffffe02027836 */ /* 0x010fc80000000000 */
[----:B------:R1:W4:Y:S02]  /*0610*/  F2I.FTZ.U32.TRUNC.NTZ R3, R2 ;  /* 0x0000000200037305 */ /* 0x000324000021f000 */
[----:B-1----:R-:W-:Y:S01]  /*0620*/  IADD3 R2, R10, 0x50, RZ ;  /* 0x000000500a027810 */ /* 0x002fe20007ffe0ff */
[----:B----4-:R-:W-:-:S03]  /*0630*/  IMAD.MOV R0, RZ, RZ, -R3 ;  /* 0x000000ffff007224 */ /* 0x010fc600078e0a03 */
[----:B------:R-:W-:Y:S01]  /*0640*/  ISETP.GE.AND P2, PT, R2, R15, PT ;  /* 0x0000000f0200720c */ /* 0x000fe20003f46270 */
[----:B------:R-:W-:Y:S01]  /*0650*/  IMAD R0, R0, R26, RZ ;  /* 0x0000001a00007224 */ /* 0x000fe200078e02ff */
[----:B------:R-:W-:-:S05]  /*0660*/  @!P4 SHF.R.S32.HI R2, RZ, 0x1f, R25 ;  /* 0x0000001fff02c819 */ /* 0x000fca0000011419 */
[----:B---3--:R-:W-:-:S04]  /*0670*/  @!P4 IMAD R2, R2, R16, RZ ;  /* 0x000000100202c224 */ /* 0x008fc800078e02ff */
[----:B------:R-:W-:Y:S01]  /*0680*/  @!P4 IMAD R17, R25, R17, R2 ;  /* 0x000000111911c224 */ /* 0x000fe200078e0202 */
[----:B------:R-:W-:-:S05]  /*0690*/  MOV R2, RZ ;  /* 0x000000ff00027202 */ /* 0x000fca0000000f00 */
[----:B------:R-:W-:Y:S01]  /*06a0*/  IMAD.HI.U32 R14, R3, R0, R2 ;  /* 0x00000000030e7227 */ /* 0x000fe200078e0002 */
        /* <DEDUP_REMOVED lines=14> */
.L_x_1665:
        /* <DEDUP_REMOVED lines=14> */
.L_x_1666:
[----:B------:R-:W-:Y:S01]  /*0870*/  IMAD.SHL.U32 R0, R10, 0x40, RZ ;  /* 0x000000400a007824 */ /* 0x000fe200078e00ff */
[----:B------:R-:W-:Y:S01]  /*0880*/  IABS R4, R28 ;  /* 0x0000001c00047213 */ /* 0x000fe20000000000 */
[----:B------:R-:W-:Y:S01]  /*0890*/  IMAD.IADD R24, R129, 0x1, -R12 ;  /* 0x0000000181187824 */ /* 0x000fe200078e0a0c */
[----:B------:R-:W1:Y:S01]  /*08a0*/  S2UR UR4, SR_CgaCtaId ;  /* 0x00000000000479c3 */ /* 0x000e620000008800 */
[----:B------:R-:W-:Y:S01]  /*08b0*/  @!P4 IMAD.WIDE.U32 R2, R25, R16, RZ ;  /* 0x000000101902c225 */ /* 0x000fe200078e00ff */
[----:B------:R-:W-:Y:S01]  /*08c0*/  LOP3.LUT R0, R0, 0x1c0, RZ, 0xc0, !PT ;  /* 0x000001c000007812 */ /* 0x000fe200078ec0ff */
[----:B------:R-:W-:Y:S01]  /*08d0*/  ULDC.64 UR6, c[0x0][0x258] ;  /* 0x0000960000067ab9 */ /* 0x000fe20000000a00 */
[----:B------:R-:W-:Y:S01]  /*08e0*/  SHF.L.U32 R228, R24, 0x3, RZ ;  /* 0x0000000318e47819 */ /* 0x000fe200000006ff */
[----:B------:R-:W-:Y:S01]  /*08f0*/  IMAD.MOV.U32 R16, RZ, RZ, R4 ;  /* 0x000000ffff107224 */ /* 0x000fe200078e0004 */
[----:B------:R-:W-:Y:S01]  /*0900*/  SHF.R.S32.HI R11, RZ, 0x1f, R10 ;  /* 0x0000001fff0b7819 */ /* 0x000fe2000001140a */
[C---:B------:R-:W-:Y:S01]  /*0910*/  @P4 IMAD.WIDE.U32 R4, R31.reuse, R18, RZ ;  /* 0x000000121f044225 */ /* 0x040fe200078e00ff */
[----:B------:R-:W-:Y:S01]  /*0920*/  LOP3.LUT R6, R0, 0x38, R228, 0xf8, !PT ;  /* 0x0000003800067812 */ /* 0x000fe200078ef8e4 */
[----:B------:R-:W-:Y:S01]  /*0930*/  UMOV UR5, 0x400 ;  /* 0x0000040000057882 */ /* 0x000fe20000000000 */
[----:B------:R-:W-:Y:S01]  /*0940*/  SHF.R.U32.HI R7, RZ, 0x3, R0 ;  /* 0x00000003ff077819 */ /* 0x000fe20000011600 */
[----:B------:R-:W-:Y:S01]  /*0950*/  @P4 IMAD R0, R31, R19, R5 ;  /* 0x000000131f004224 */ /* 0x000fe200078e0205 */
[----:B------:R-:W-:Y:S01]  /*0960*/  SHF.R.S32.HI R229, RZ, 0x1f, R228 ;  /* 0x0000001fffe57819 */ /* 0x000fe200000114e4 */
[----:B------:R-:W-:Y:S01]  /*0970*/  IMAD.WIDE R30, R30, 0x80, R10 ;  /* 0x000000801e1e7825 */ /* 0x000fe200078e020a */
[----:B------:R-:W-:Y:S01]  /*0980*/  @!P4 MOV R4, R2 ;  /* 0x000000020004c202 */ /* 0x000fe20000000f00 */
[----:B------:R-:W-:Y:S01]  /*0990*/  BSSY B0, `(.L_x_1667) ;  /* 0x000002c000007945 */ /* 0x000fe20003800000 */
[----:B------:R-:W-:Y:S01]  /*09a0*/  LEA.HI R8, R27, R129, RZ, 0x6 ;  /* 0x000000811b087211 */ /* 0x000fe200078f30ff */
[----:B------:R2:W-:Y:S01]  /*09b0*/  STL.64 [R1+0x30], R228 ;  /* 0x000030e401007387 */ /* 0x0005e20000100a00 */
[----:B------:R-:W-:Y:S01]  /*09c0*/  IADD3 R2, P3, R228, R4, RZ ;  /* 0x00000004e4027210 */ /* 0x000fe20007f7e0ff */
[----:B------:R-:W-:Y:S01]  /*09d0*/  @!P4 IMAD.IADD R0, R3, 0x1, R17 ;  /* 0x000000010300c824 */ /* 0x000fe200078e0211 */
[----:B------:R-:W-:Y:S01]  /*09e0*/  LOP3.LUT R5, R6, R7, RZ, 0x3c, !PT ;  /* 0x0000000706057212 */ /* 0x000fe200078e3cff */
[----:B------:R2:W-:Y:S01]  /*09f0*/  STL.64 [R1], R30 ;  /* 0x0000001e01007387 */ /* 0x0005e20000100a00 */
[----:B------:R-:W-:Y:S01]  /*0a00*/  IMAD.HI.U32 R14, R14, R16, RZ ;  /* 0x000000100e0e7227 */ /* 0x000fe200078e00ff */
[C---:B------:R-:W-:Y:S01]  /*0a10*/  IADD3 R12, R10.reuse, 0x10, RZ ;  /* 0x000000100a0c7810 */ /* 0x040fe20007ffe0ff */
[----:B-1----:R-:W-:Y:S01]  /*0a20*/  ULEA UR4, UR4, UR5, 0x18 ;  /* 0x0000000504047291 */ /* 0x002fe2000f8ec03f */
[C---:B------:R-:W-:Y:S01]  /*0a30*/  IADD3 R13, R10.reuse, 0x20, RZ ;  /* 0x000000200a0d7810 */ /* 0x040fe20007ffe0ff */
[----:B------:R-:W-:Y:S01]  /*0a40*/  IMAD.X R3, R229, 0x1, R0, P3 ;  /* 0x00000001e5037824 */ /* 0x000fe200018e0600 */
[-C--:B------:R-:W-:Y:S01]  /*0a50*/  ISETP.GE.AND P3, PT, R10, R15.reuse, PT ;  /* 0x0000000f0a00720c */ /* 0x080fe20003f66270 */
[----:B------:R-:W-:Y:S01]  /*0a60*/  IMAD.SHL.U32 R6, R8, 0x8, RZ ;  /* 0x0000000808067824 */ /* 0x000fe200078e00ff */
[----:B------:R-:W-:Y:S01]  /*0a70*/  SHF.R.S32.HI R0, RZ, 0x1f, R28 ;  /* 0x0000001fff007819 */ /* 0x000fe2000001141c */
[----:B------:R-:W-:Y:S01]  /*0a80*/  IMAD.MOV R7, RZ, RZ, -R14 ;  /* 0x000000ffff077224 */ /* 0x000fe200078e0a0e */
[----:B------:R-:W-:Y:S01]  /*0a90*/  ISETP.GE.AND P5, PT, R12, R15, PT ;  /* 0x0000000f0c00720c */ /* 0x000fe20003fa6270 */
[----:B------:R-:W-:Y:S01]  /*0aa0*/  IMAD.WIDE.U32 R8, R28, UR6, R2 ;  /* 0x000000061c087c25 */ /* 0x000fe2000f8e0002 */
[----:B------:R-:W-:-:S03]  /*0ab0*/  LOP3.LUT R5, R5, 0xfffffe00, R6, 0xf8, !PT ;  /* 0xfffffe0005057812 */ /* 0x000fc600078ef806 */
[----:B------:R-:W-:Y:S01]  /*0ac0*/  IMAD R0, R0, UR6, RZ ;  /* 0x0000000600007c24 */ /* 0x000fe2000f8e02ff */
[----:B------:R-:W-:Y:S01]  /*0ad0*/  LEA R207, R5, UR4, 0x1 ;  /* 0x0000000405cf7c11 */ /* 0x000fe2000f8e08ff */
[----:B------:R-:W-:Y:S02]  /*0ae0*/  IMAD R16, R26, R7, R16 ;  /* 0x000000071a107224 */ /* 0x000fe400078e0210 */
[----:B------:R-:W-:Y:S02]  /*0af0*/  IMAD R0, R28, UR7, R0 ;  /* 0x000000071c007c24 */ /* 0x000fe4000f8e0200 */
[----:B------:R-:W-:Y:S01]  /*0b00*/  VIADD R19, R10, 0x30 ;  /* 0x000000300a137836 */ /* 0x000fe20000000000 */
[----:B------:R-:W-:Y:S02]  /*0b10*/  ISETP.GT.U32.AND P4, PT, R26, R16, PT ;  /* 0x000000101a00720c */ /* 0x000fe40003f84070 */
[----:B------:R-:W-:Y:S01]  /*0b20*/  IADD3 R7, R9, R0, RZ ;  /* 0x0000000009077210 */ /* 0x000fe20007ffe0ff */
        /* <DEDUP_REMOVED lines=18> */
.L_x_1668:
[----:B------:R-:W-:Y:S05]  /*0c50*/  BSYNC B0 ;  /* 0x0000000000007941 */ /* 0x000fea0003800000 */
.L_x_1667:
[----:B------:R-:W-:Y:S01]  /*0c60*/  LEA.HI.SX32 R45, R208, 0xffffffff, 0x1a ;  /* 0xffffffffd02d7811 */ /* 0x000fe200078fd2ff */
[----:B------:R-:W-:Y:S01]  /*0c70*/  BSSY B0, `(.L_x_1669) ;  /* 0x000001b000007945 */ /* 0x000fe20003800000 */
[----:B------:R-:W-:Y:S01]  /*0c80*/  @!P4 IMAD.IADD R16, R16, 0x1, -R26 ;  /* 0x000000011010c824 */ /* 0x000fe200078e0a1a */
[-C--:B------:R-:W-:Y:S01]  /*0c90*/  ISETP.GE.AND P3, PT, R13, R15.reuse, PT ;  /* 0x0000000f0d00720c */ /* 0x080fe20003f66270 */
[----:B------:R-:W-:Y:S01]  /*0ca0*/  @!P4 VIADD R14, R14, 0x1 ;  /* 0x000000010e0ec836 */ /* 0x000fe20000000000 */
[----:B------:R-:W-:Y:S01]  /*0cb0*/  ISETP.GE.AND P4, PT, R19, R15, PT ;  /* 0x0000000f1300720c */ /* 0x000fe20003f86270 */
[----:B------:R-:W-:Y:S01]  /*0cc0*/  IMAD R15, R45, -0x40, R44 ;  /* 0xffffffc02d0f7824 */ /* 0x000fe200078e022c */
[----:B------:R-:W-:Y:S11]  /*0cd0*/  @P5 BRA `(.L_x_1670) ;  /* 0x0000000000505947 */ /* 0x000ff60003800000 */
        /* <DEDUP_REMOVED lines=20> */
.L_x_1670:
[----:B------:R-:W-:Y:S05]  /*0e20*/  BSYNC B0 ;  /* 0x0000000000007941 */ /* 0x000fea0003800000 */
.L_x_1669:
        /* <DEDUP_REMOVED lines=23> */
.L_x_1672:
[----:B------:R-:W-:Y:S05]  /*0fa0*/  BSYNC B0 ;  /* 0x0000000000007941 */ /* 0x000fea0003800000 */
.L_x_1671:
        /* <DEDUP_REMOVED lines=23> */
.L_x_1674:
[----:B------:R-:W-:Y:S05]  /*1120*/  BSYNC B0 ;  /* 0x0000000000007941 */ /* 0x000fea0003800000 */
.L_x_1673:
        /* <DEDUP_REMOVED lines=23> */
.L_x_1676:
[----:B------:R-:W-:Y:S05]  /*12a0*/  BSYNC B0 ;  /* 0x0000000000007941 */ /* 0x000fea0003800000 */
.L_x_1675:
        /* <DEDUP_REMOVED lines=24> */
.L_x_1678:
[----:B------:R-:W-:Y:S05]  /*1430*/  BSYNC B0 ;  /* 0x0000000000007941 */ /* 0x000fea0003800000 */
.L_x_1677:
[----:B------:R-:W-:Y:S01]  /*1440*/  BSSY B0, `(.L_x_1679) ;  /* 0x0000017000007945 */ /* 0x000fe20003800000 */
[----:B------:R-:W-:-:S03]  /*1450*/  ISETP.GE.AND P2, PT, R12, RZ, PT ;  /* 0x000000ff0c00720c */ /* 0x000fc60003f46270 */
        /* <DEDUP_REMOVED lines=21> */
.L_x_1680:
[----:B------:R-:W-:Y:S05]  /*15b0*/  BSYNC B0 ;  /* 0x0000000000007941 */ /* 0x000fea0003800000 */
.L_x_1679:
[----:B------:R-:W-:Y:S01]  /*15c0*/  BSSY B0, `(.L_x_1681) ;  /* 0x0000018000007945 */ /* 0x000fe20003800000 */
[----:B------:R-:W-:Y:S02]  /*15d0*/  ISETP.GE.U32.AND P6, PT, R16, R26, PT ;  /* 0x0000001a1000720c */ /* 0x000fe40003fc6070 */
        /* <DEDUP_REMOVED lines=22> */
.L_x_1682:
[----:B------:R-:W-:Y:S05]  /*1740*/  BSYNC B0 ;  /* 0x0000000000007941 */ /* 0x000fea0003800000 */
.L_x_1681:
[----:B------:R-:W-:Y:S01]  /*1750*/  @P6 VIADD R14, R14, 0x1 ;  /* 0x000000010e0e6836 */ /* 0x000fe20000000000 */
[----:B------:R-:W-:Y:S01]  /*1760*/  ISETP.NE.AND P1, PT, R29, RZ, PT ;  /* 0x000000ff1d00720c */ /* 0x000fe20003f25270 */
[-C--:B---3--:R-:W-:Y:S01]  /*1770*/  IMAD R4, R11, R46.reuse, RZ ;  /* 0x0000002e0b047224 */ /* 0x088fe200078e02ff */
[----:B------:R-:W-:Y:S01]  /*1780*/  LOP3.LUT R6, R12, 0xfffffff0, RZ, 0xc0, !PT ;  /* 0xfffffff00c067812 */ /* 0x000fe200078ec0ff */
[----:B------:R-:W-:Y:S01]  /*1790*/  IMAD.MOV.U32 R0, RZ, RZ, R14 ;  /* 0x000000ffff007224 */ /* 0x000fe200078e000e */
[----:B------:R-:W-:Y:S01]  /*17a0*/  SHF.R.S32.HI R13, RZ, 0x4, R12 ;  /* 0x00000004ff0d7819 */ /* 0x000fe2000001140c */
[----:B------:R-:W-:Y:S01]  /*17b0*/  IMAD.WIDE.U32 R2, R10, R46, R228 ;  /* 0x0000002e0a027225 */ /* 0x000fe200078e00e4 */
[----:B------:R-:W-:Y:S01]  /*17c0*/  ULDC.64 UR6, c[0x0][0x260] ;  /* 0x0000980000067ab9 */ /* 0x000fe20000000a00 */
[----:B------:R-:W-:Y:S01]  /*17d0*/  SHF.L.U64.HI R103, R46, 0x6, R47 ;  /* 0x000000062e677819 */ /* 0x000fe2000001022f */
[----:B------:R-:W-:Y:S01]  /*17e0*/  BSSY B0, `(.L_x_1683) ;  /* 0x000003b000007945 */ /* 0x000fe20003800000 */
[----:B------:R-:W-:Y:S01]  /*17f0*/  IMAD.IADD R6, R129, 0x1, -R6 ;  /* 0x0000000181067824 */ /* 0x000fe200078e0a06 */
[----:B------:R-:W-:Y:S01]  /*1800*/  @!P2 IADD3 R0, -R0, RZ, RZ ;  /* 0x000000ff0000a210 */ /* 0x000fe20007ffe1ff */
[----:B------:R-:W-:Y:S01]  /*1810*/  IMAD R5, R10, R47, R4 ;  /* 0x0000002f0a057224 */ /* 0x000fe200078e0204 */
[----:B------:R-:W-:Y:S01]  /*1820*/  IADD3 R4, P2, R20, R2, RZ ;  /* 0x0000000214047210 */ /* 0x000fe20007f5e0ff */
[----:B------:R-:W-:Y:S01]  /*1830*/  IMAD R8, R11, R144, RZ ;  /* 0x000000900b087224 */ /* 0x000fe200078e02ff */
[----:B------:R-:W-:Y:S01]  /*1840*/  SHF.R.S32.HI R2, RZ, 0x1f, R6 ;  /* 0x0000001fff027819 */ /* 0x000fe20000011406 */
[----:B------:R-:W-:Y:S01]  /*1850*/  IMAD.SHL.U32 R98, R46, 0x40, RZ ;  /* 0x000000402e627824 */ /* 0x000fe200078e00ff */
[----:B------:R-:W-:Y:S01]  /*1860*/  @!P1 LOP3.LUT R0, RZ, R29, RZ, 0x33, !PT ;  /* 0x0000001dff009212 */ /* 0x000fe200078e33ff */
[----:B------:R-:W-:Y:S01]  /*1870*/  IMAD R9, R10, R145, R8 ;  /* 0x000000910a097224 */ /* 0x000fe200078e0208 */
[----:B------:R-:W-:Y:S01]  /*1880*/  IADD3.X R5, R21, R3, R5, P2, !PT ;  /* 0x0000000315057210 */ /* 0x000fe200017fe405 */
[----:B------:R-:W-:Y:S01]  /*1890*/  IMAD.MOV.U32 R20, RZ, RZ, 0x20 ;  /* 0x00000020ff147424 */ /* 0x000fe200078e00ff */
[----:B------:R-:W-:Y:S01]  /*18a0*/  LEA.HI R16, R2, R6, RZ, 0x3 ;  /* 0x0000000602107211 */ /* 0x000fe200078f18ff */
[----:B------:R-:W-:Y:S01]  /*18b0*/  IMAD.WIDE.U32 R2, R10, R144, R228 ;  /* 0x000000900a027225 */ /* 0x000fe200078e00e4 */
[----:B------:R-:W-:-:S02]  /*18c0*/  LEA.HI R12, R12, R13, RZ, 0x1 ;  /* 0x0000000d0c0c7211 */ /* 0x000fc400078f08ff */
[----:B------:R-:W-:Y:S01]  /*18d0*/  SHF.R.S32.HI R7, RZ, 0x1f, R0 ;  /* 0x0000001fff077819 */ /* 0x000fe20000011400 */
[----:B------:R-:W-:Y:S01]  /*18e0*/  IMAD.WIDE.U32 R220, R0, UR6, R4 ;  /* 0x0000000600dc7c25 */ /* 0x000fe2000f8e0004 */
[----:B------:R-:W-:Y:S02]  /*18f0*/  LOP3.LUT R12, R12, 0xfffffffe, RZ, 0xc0, !PT ;  /* 0xfffffffe0c0c7812 */ /* 0x000fe400078ec0ff */
[----:B------:R-:W-:Y:S01]  /*1900*/  LOP3.LUT R11, R16, 0xfffffff8, RZ, 0xc0, !PT ;  /* 0xfffffff8100b7812 */ /* 0x000fe200078ec0ff */
[----:B------:R-:W-:Y:S01]  /*1910*/  IMAD.MOV.U32 R218, RZ, RZ, R220 ;  /* 0x000000ffffda7224 */ /* 0x000fe200078e00dc */
[----:B------:R-:W-:Y:S01]  /*1920*/  IADD3 R8, P1, R22, R2, RZ ;  /* 0x0000000216087210 */ /* 0x000fe20007f3e0ff */
[----:B------:R-:W-:Y:S01]  /*1930*/  IMAD R2, R7, UR6, RZ ;  /* 0x0000000607027c24 */ /* 0x000fe2000f8e02ff */
[----:B------:R-:W-:Y:S01]  /*1940*/  SHF.R.S32.HI R14, RZ, 0x1f, R45 ;  /* 0x0000001fff0e7819 */ /* 0x000fe2000001142d */
[----:B------:R-:W-:Y:S01]  /*1950*/  IMAD.IADD R17, R13, 0x1, -R12 ;  /* 0x000000010d117824 */ /* 0x000fe200078e0a0c */
[----:B------:R-:W-:Y:S01]  /*1960*/  IADD3.X R9, R23, R3, R9, P1, !PT ;  /* 0x0000000317097210 */ /* 0x000fe20000ffe409 */
[----:B------:R-:W-:Y:S01]  /*1970*/  IMAD.IADD R12, R6, 0x1, -R11 ;  /* 0x00000001060c7824 */ /* 0x000fe200078e0a0b */
[----:B------:R-:W-:Y:S01]  /*1980*/  SHF.L.U32 R13, R10, 0x3, RZ ;  /* 0x000000030a0d7819 */ /* 0x000fe200000006ff */
[----:B------:R-:W-:Y:S01]  /*1990*/  IMAD R6, R0, UR7, R2 ;  /* 0x0000000700067c24 */ /* 0x000fe2000f8e0202 */
[----:B------:R-:W-:Y:S01]  /*19a0*/  ULDC.64 UR6, c[0x0][0x268] ;  /* 0x00009a0000067ab9 */ /* 0x000fe20000000a00 */
[----:B------:R-:W-:Y:S01]  /*19b0*/  IMAD R3, R103, R45, RZ ;  /* 0x0000002d67037224 */ /* 0x000fe200078e02ff */
[----:B------:R-:W-:Y:S01]  /*19c0*/  R2P PR, R12, 0x6 ;  /* 0x000000060c007804 */ /* 0x000fe20000000000 */
[----:B--2---:R-:W-:Y:S01]  /*19d0*/  IMAD.WIDE.U32 R30, R0, UR6, R8 ;  /* 0x00000006001e7c25 */ /* 0x004fe2000f8e0008 */
[----:B------:R-:W-:-:S02]  /*19e0*/  ISETP.GE.AND P6, PT, R10, R15, PT ;  /* 0x0000000f0a00720c */ /* 0x000fc40003fc6270 */
[----:B------:R-:W-:Y:S01]  /*19f0*/  IADD3 R219, R221, R6, RZ ;  /* 0x00000006dddb7210 */ /* 0x000fe20007ffe0ff */
[----:B------:R-:W-:Y:S01]  /*1a00*/  IMAD R7, R7, UR6, RZ ;  /* 0x0000000607077c24 */ /* 0x000fe2000f8e02ff */
[----:B------:R2:W-:Y:S01]  /*1a10*/  STL.64 [R1+0x38], R30 ;  /* 0x0000381e01007387 */ /* 0x0005e20000100a00 */
[----:B------:R-:W-:Y:S01]  /*1a20*/  MOV R2, 0x10 ;  /* 0x0000001000027802 */ /* 0x000fe20000000f00 */
[----:B------:R-:W-:Y:S01]  /*1a30*/  IMAD.SHL.U32 R5, R24, 0x40, RZ ;  /* 0x0000004018057824 */ /* 0x000fe200078e00ff */
[----:B------:R-:W-:Y:S01]  /*1a40*/  SEL R4, R20, 0xffffffe0, !P2 ;  /* 0xffffffe014047807 */ /* 0x000fe20005000000 */
[----:B------:R-:W-:Y:S01]  /*1a50*/  IMAD R18, R0, UR7, R7 ;  /* 0x0000000700127c24 */ /* 0x000fe2000f8e0207 */
[----:B------:R-:W-:Y:S01]  /*1a60*/  SEL R2, R2, 0xfffffff0, !P1 ;  /* 0xfffffff002027807 */ /* 0x000fe20004800000 */
[-C--:B------:R-:W-:Y:S01]  /*1a70*/  IMAD R3, R14, R98.reuse, R3 ;  /* 0x000000620e037224 */ /* 0x080fe200078e0203 */
[-C--:B------:R-:W-:Y:S01]  /*1a80*/  ISETP.GE.AND P1, PT, R10, R15.reuse, PT ;  /* 0x0000000f0a00720c */ /* 0x080fe20003f26270 */
[----:B------:R-:W-:Y:S01]  /*1a90*/  IMAD.WIDE.U32 R6, R45, R98, R218 ;  /* 0x000000622d067225 */ /* 0x000fe200078e00da */
[----:B------:R-:W-:-:S02]  /*1aa0*/  ISETP.GE.AND P2, PT, R19, R15, PT ;  /* 0x0000000f1300720c */ /* 0x000fc40003f46270 */
[----:B------:R-:W-:Y:S01]  /*1ab0*/  LOP3.LUT R5, R5, 0x1c0, RZ, 0xc0, !PT ;  /* 0x000001c005057812 */ /* 0x000fe200078ec0ff */
[----:B------:R-:W-:Y:S01]  /*1ac0*/  IMAD.IADD R9, R7, 0x1, R3 ;  /* 0x0000000107097824 */ /* 0x000fe200078e0203 */
        /* <DEDUP_REMOVED lines=12> */
.L_x_1684:
[----:B------:R-:W-:Y:S05]  /*1b90*/  BSYNC B0 ;  /* 0x0000000000007941 */ /* 0x000fea0003800000 */
.L_x_1683:
[C---:B------:R-:W-:Y:S01]  /*1ba0*/  SHF.L.U64.HI R155, R46.reuse, 0x4, R47 ;  /* 0x000000042e9b7819 */ /* 0x040fe2000001022f */
[----:B------:R-:W-:Y:S01]  /*1bb0*/  BSSY B0, `(.L_x_1685) ;  /* 0x0000012000007945 */ /* 0x000fe20003800000 */
[----:B------:R-:W-:-:S03]  /*1bc0*/  SHF.L.U32 R156, R46, 0x4, RZ ;  /* 0x000000042e9c7819 */ /* 0x000fc600000006ff */
[----:B------:R1:W-:Y:S04]  /*1bd0*/  STL [R1+0x40], R155 ;  /* 0x0000409b01007387 */ /* 0x0003e80000100800 */
        /* <DEDUP_REMOVED lines=15> */
.L_x_1686:
[----:B------:R-:W-:Y:S05]  /*1cd0*/  BSYNC B0 ;  /* 0x0000000000007941 */ /* 0x000fea0003800000 */
.L_x_1685:
        /* <DEDUP_REMOVED lines=15> */
.L_x_1688:
[----:B------:R-:W-:Y:S05]  /*1dd0*/  BSYNC B0 ;  /* 0x0000000000007941 */ /* 0x000fea0003800000 */
.L_x_1687:
        /* <DEDUP_REMOVED lines=17> */
.L_x_1690:
[----:B------:R-:W-:Y:S05]  /*1ef0*/  BSYNC B0 ;  /* 0x0000000000007941 */ /* 0x000fea0003800000 */
.L_x_1689:
[----:B------:R-:W0:Y:S01]  /*1f00*/  LDGDEPBAR ;  /* 0x00000000000079af */ /* 0x000e220000000000 */
[----:B------:R-:W-:Y:S01]  /*1f10*/  IMAD.IADD R18, R31, 0x1, R18 ;  /* 0x000000011f127824 */ /* 0x000fe200078e0212 */
[----:B------:R-:W-:Y:S01]  /*1f20*/  LOP3.LUT R3, R5, 0x8, R13, 0xf8, !PT ;  /* 0x0000000805037812 */ /* 0x000fe200078ef80d */
[----:B------:R-:W-:Y:S01]  /*1f30*/  IMAD.SHL.U32 R0, R12, 0x40, RZ ;  /* 0x000000400c007824 */ /* 0x000fe200078e00ff */
[----:B-1----:R-:W-:Y:S01]  /*1f40*/  SHF.R.U32.HI R6, RZ, 0x3, R5 ;  /* 0x00000003ff067819 */ /* 0x002fe20000011605 */
[----:B------:R-:W-:Y:S01]  /*1f50*/  IMAD.SHL.U32 R5, R17, 0x8, RZ ;  /* 0x0000000811057824 */ /* 0x000fe200078e00ff */
[----:B------:R1:W-:Y:S01]  /*1f60*/  STL [R1+0x48], R18 ;  /* 0x0000481201007387 */ /* 0x0003e20000100800 */
[----:B------:R-:W-:Y:S01]  /*1f70*/  LEA.HI R10, R27, R129, RZ, 0x5 ;  /* 0x000000811b0a7211 */ /* 0x000fe200078f28ff */
[----:B------:R-:W-:Y:S01]  /*1f80*/  IMAD.WIDE.U32 R8, R45, R144, RZ ;  /* 0x000000902d087225 */ /* 0x000fe200078e00ff */
[----:B------:R-:W-:Y:S01]  /*1f90*/  LOP3.LUT R11, R3, R6, RZ, 0x3c, !PT ;  /* 0x00000006030b7212 */ /* 0x000fe200078e3cff */
[----:B------:R-:W-:Y:S01]  /*1fa0*/  BSSY B0, `(.L_x_1691) ;  /* 0x0000022000007945 */ /* 0x000fe20003800000 */
[----:B------:R-:W-:Y:S01]  /*1fb0*/  LOP3.LUT R0, R0, 0x1c0, RZ, 0xc0, !PT ;  /* 0x000001c000007812 */ /* 0x000fe200078ec0ff */
[----:B------:R-:W-:Y:S01]  /*1fc0*/  IMAD.SHL.U32 R3, R16, 0x40, RZ ;  /* 0x0000004010037824 */ /* 0x000fe200078e00ff */
[----:B------:R-:W-:-:S02]  /*1fd0*/  SHF.R.S32.HI R10, RZ, 0x5, R10 ;  /* 0x00000005ff0a7819 */ /* 0x000fc4000001140a */
[----:B------:R-:W-:Y:S01]  /*1fe0*/  LOP3.LUT R7, R0, 0x8, R5, 0xf8, !PT ;  /* 0x0000000800077812 */ /* 0x000fe200078ef805 */
[----:B------:R-:W-:Y:S01]  /*1ff0*/  IMAD R5, R14, R144, RZ ;  /* 0x000000900e057224 */ /* 0x000fe200078e02ff */
[----:B------:R-:W-:Y:S02]  /*2000*/  SHF.R.U32.HI R6, RZ, 0x3, R0 ;  /* 0x00000003ff067819 */ /* 0x000fe40000011600 */
[----:B------:R-:W-:Y:S01]  /*2010*/  LOP3.LUT R102, R3, 0xfffffe00, RZ, 0xc0, !PT ;  /* 0xfffffe0003667812 */ /* 0x000fe200078ec0ff */
[----:B------:R-:W-:Y:S01]  /*2020*/  IMAD R0, R45, R145, R5 ;  /* 0x000000912d007224 */ /* 0x000fe200078e0205 */
[----:B------:R-:W-:Y:S02]  /*2030*/  LOP3.LUT R101, R7, R6, RZ, 0x3c, !PT ;  /* 0x0000000607657212 */ /* 0x000fe400078e3cff */
[----:B------:R-:W-:Y:S01]  /*2040*/  LEA R6, P2, R8, R30, 0x6 ;  /* 0x0000001e08067211 */ /* 0x000fe200078430ff */
[----:B------:R-:W-:-:S04]  /*2050*/  DEPBAR.LE SB0, 0x0 ;  /* 0x000080000000791a */ /* 0x000fc80000000000 */
[----:B------:R-:W-:Y:S01]  /*2060*/  BAR.SYNC.DEFER_BLOCKING 0x0 ;  /* 0x0000000000007b1d */ /* 0x000fe20000010000 */
[----:B------:R-:W-:Y:S01]  /*2070*/  IMAD R3, R10, 0x400, R102 ;  /* 0x000004000a037824 */ /* 0x000fe200078e0266 */
[----:B------:R-:W-:Y:S01]  /*2080*/  ISETP.GE.AND P4, PT, R19, R15, PT ;  /* 0x0000000f1300720c */ /* 0x000fe20003f86270 */
[----:B------:R-:W-:Y:S02]  /*2090*/  IMAD.IADD R5, R9, 0x1, R0 ;  /* 0x0000000109057824 */ /* 0x000fe400078e0200 */
[----:B------:R-:W-:Y:S02]  /*20a0*/  IMAD R0, R17, 0x200, R11 ;  /* 0x0000020011007824 */ /* 0x000fe400078e020b */
[----:B------:R-:W-:Y:S01]  /*20b0*/  IMAD.IADD R3, R101, 0x1, R3 ;  /* 0x0000000165037824 */ /* 0x000fe200078e0203 */
[----:B------:R-:W-:Y:S02]  /*20c0*/  LEA.HI.X R7, R8, R18, R5, 0x6, P2 ;  /* 0x0000001208077211 */ /* 0x000fe400010f3405 */
[----:B------:R-:W-:-:S02]  /*20d0*/  LEA R192, R0, UR4, 0x1 ;  /* 0x0000000400c07c11 */ /* 0x000fc4000f8e08ff */
        /* <DEDUP_REMOVED lines=14> */
.L_x_1692:
[----:B------:R-:W-:Y:S05]  /*21c0*/  BSYNC B0 ;  /* 0x0000000000007941 */ /* 0x000fea0003800000 */
.L_x_1691:
        /* <DEDUP_REMOVED lines=16> */
.L_x_1694:
[----:B------:R-:W-:Y:S05]  /*22d0*/  BSYNC B0 ;  /* 0x0000000000007941 */ /* 0x000fea0003800000 */
.L_x_1693:
        /* <DEDUP_REMOVED lines=16> */
.L_x_1696:
[----:B------:R-:W-:Y:S05]  /*23e0*/  BSYNC B0 ;  /* 0x0000000000007941 */ /* 0x000fea0003800000 */
.L_x_1695:
        /* <DEDUP_REMOVED lines=17> */
.L_x_1698:
[----:B------:R-:W-:Y:S05]  /*2500*/  BSYNC B0 ;  /* 0x0000000000007941 */ /* 0x000fea0003800000 */
.L_x_1697:
[----:B------:R-:W-:Y:S01]  /*2510*/  LDSM.16.M88.4 R32, [R199] ;  /* 0x00000000c720783b */ /* 0x000fe20000000200 */
[----:B------:R-:W-:Y:S01]  /*2520*/  R2P PR, R24, 0x6 ;  /* 0x0000000618007804 */ /* 0x000fe20000000000 */
[----:B------:R-:W-:Y:S01]  /*2530*/  IMAD R202, R2, 0x2, R199 ;  /* 0x0000000202ca7824 */ /* 0x000fe200078e02c7 */
[----:B------:R-:W-:Y:S01]  /*2540*/  LEA R200, R4, R199, 0x1 ;  /* 0x000000c704c87211 */ /* 0x000fe200078e08ff */
[----:B------:R-:W5:Y:S01]  /*2550*/  LDSM.16.M88.4 R40, [R192+0x4000] ;  /* 0x00400000c028783b */ /* 0x000f620000000200 */
[----:B------:R-:W-:Y:S01]  /*2560*/  VIADD R3, R192, 0x4000 ;  /* 0x00004000c0037836 */ /* 0x000fe20000000000 */
[----:B------:R-:W-:Y:S01]  /*2570*/  SEL R0, R20, 0xffffffe0, !P1 ;  /* 0xffffffe014007807 */ /* 0x000fe20004800000 */
[----:B------:R-:W-:Y:S01]  /*2580*/  VIADD R203, R192, 0x4040 ;  /* 0x00004040c0cb7836 */ /* 0x000fe20000000000 */
[----:B--2---:R-:W2:Y:S01]  /*2590*/  LDSM.16.M88.4 R28, [R199+0x2000] ;  /* 0x00200000c71c783b */ /* 0x004ea20000000200 */
[----:B------:R-:W-:Y:S01]  /*25a0*/  IMAD R201, R2, 0x2, R200 ;  /* 0x0000000202c97824 */ /* 0x000fe200078e02c8 */
[----:B------:R-:W-:Y:S01]  /*25b0*/  ULDC UR5, c[0x0][0x39c] ;  /* 0x0000e70000057ab9 */ /* 0x000fe20000000800 */
[----:B------:R-:W-:Y:S01]  /*25c0*/  IMAD.IADD R198, R192, 0x1, R0 ;  /* 0x00000001c0c67824 */ /* 0x000fe200078e0200 */
[----:B------:R-:W-:Y:S01]  /*25d0*/  LDSM.16.M88.4 R24, [R202] ;  /* 0x00000000ca18783b */ /* 0x000fe20000000200 */
[----:B------:R-:W-:-:S02]  /*25e0*/  IMAD.SHL.U32 R129, R129, 0x2, RZ ;  /* 0x0000000281817824 */ /* 0x000fc400078e00ff */
[----:B------:R-:W-:Y:S01]  /*25f0*/  @P2 VIADD R203, R3, 0xffffffc0 ;  /* 0xffffffc003cb2836 */ /* 0x000fe20000000000 */
[----:B------:R-:W3:Y:S03]  /*2600*/  LDSM.16.M88.4 R52, [R198+0x4000] ;  /* 0x00400000c634783b */ /* 0x000ee60000000200 */
[----:B------:R-:W-:Y:S01]  /*2610*/  IMAD.IADD R197, R0, 0x1, R203 ;  /* 0x0000000100c57824 */ /* 0x000fe200078e02cb */
[----:B------:R-:W4:Y:S01]  /*2620*/  LDSM.16.M88.4 R20, [R202+0x2000] ;  /* 0x00200000ca14783b */ /* 0x000f220000000200 */
[C---:B------:R-:W-:Y:S01]  /*2630*/  IADD3 R206, R203.reuse, 0x800, RZ ;  /* 0x00000800cbce7810 */ /* 0x040fe20007ffe0ff */
[C---:B------:R-:W-:Y:S02]  /*2640*/  VIADD R205, R203.reuse, 0x1000 ;  /* 0x00001000cbcd7836 */ /* 0x040fe40000000000 */
[----:B-1----:R-:W-:Y:S01]  /*2650*/  LDSM.16.M88.4 R16, [R200] ;  /* 0x00000000c810783b */ /* 0x002fe20000000200 */
[----:B------:R-:W-:-:S03]  /*2660*/  VIADD R204, R203, 0x1800 ;  /* 0x00001800cbcc7836 */ /* 0x000fc60000000000 */
[----:B------:R-:W1:Y:S04]  /*2670*/  LDSM.16.M88.4 R56, [R203] ;  /* 0x00000000cb38783b */ /* 0x000e680000000200 */
[----:B------:R-:W1:Y:S04]  /*2680*/  LDSM.16.M88.4 R36, [R200+0x2000] ;  /* 0x00200000c824783b */ /* 0x000e680000000200 */
[----:B------:R-:W-:Y:S04]  /*2690*/  LDSM.16.M88.4 R12, [R201] ;  /* 0x00000000c90c783b */ /* 0x000fe80000000200 */
[----:B------:R-:W1:Y:S01]  /*26a0*/  LDSM.16.M88.4 R60, [R197] ;  /* 0x00000000c53c783b */ /* 0x000e620000000200 */
[-C--:B-----5:R-:W-:Y:S03]  /*26b0*/  HMMA.16816.F32.BF16 R8, R32, R40.reuse, RZ ;  /* 0x000000282008723c */ /* 0x0a0fe600000418ff */
[----:B------:R-:W0:Y:S03]  /*26c0*/  LDGDEPBAR ;  /* 0x00000000000079af */ /* 0x000e260000000000 */
[----:B--2---:R-:W-:Y:S06]  /*26d0*/  HMMA.16816.F32.BF16 R48, R28, R40, RZ ;  /* 0x000000281c30723c */ /* 0x004fec00000418ff */
[-C--:B------:R-:W-:Y:S06]  /*26e0*/  HMMA.16816.F32.BF16 R68, R32, R42.reuse, RZ ;  /* 0x0000002a2044723c */ /* 0x080fec00000418ff */
[----:B------:R-:W-:Y:S06]  /*26f0*/  HMMA.16816.F32.BF16 R76, R28, R42, RZ ;  /* 0x0000002a1c4c723c */ /* 0x000fec00000418ff */
[-C--:B---3--:R-:W-:Y:S01]  /*2700*/  HMMA.16816.F32.BF16 R64, R24, R52.reuse, R8 ;  /* 0x000000341840723c */ /* 0x088fe20000041808 */
[----:B------:R-:W2:Y:S05]  /*2710*/  LDSM.16.M88.4 R8, [R201+0x2000] ;  /* 0x00200000c908783b */ /* 0x000eaa0000000200 */
[----:B----4-:R-:W-:Y:S06]  /*2720*/  HMMA.16816.F32.BF16 R48, R20, R52, R48 ;  /* 0x000000341430723c */ /* 0x010fec0000041830 */
[-C--:B------:R-:W-:Y:S06]  /*2730*/  HMMA.16816.F32.BF16 R68, R24, R54.reuse, R68 ;  /* 0x000000361844723c */ /* 0x080fec0000041844 */
[----:B------:R-:W-:Y:S01]  /*2740*/  HMMA.16816.F32.BF16 R76, R20, R54, R76 ;  /* 0x00000036144c723c */ /* 0x000fe2000004184c */
[----:B------:R-:W-:Y:S05]  /*2750*/  LDSM.16.M88.4 R52, [R203+0x800] ;  /* 0x00080000cb34783b */ /* 0x000fea0000000200 */
[-C--:B-1----:R-:W-:Y:S01]  /*2760*/  HMMA.16816.F32.BF16 R72, R16, R56.reuse, R64 ;  /* 0x000000381048723c */ /* 0x082fe20000041840 */
[----:B------:R-:W1:Y:S05]  /*2770*/  LDSM.16.M88.4 R64, [R192+0x4800] ;  /* 0x00480000c040783b */ /* 0x000e6a0000000200 */
[----:B------:R-:W-:Y:S01]  /*2780*/  HMMA.16816.F32.BF16 R40, R36, R56, R48 ;  /* 0x000000382428723c */ /* 0x000fe20000041830 */
[----:B------:R-:W3:Y:S05]  /*2790*/  LDSM.16.M88.4 R48, [R198+0x4800] ;  /* 0x00480000c630783b */ /* 0x000eea0000000200 */
[-C--:B------:R-:W-:Y:S06]  /*27a0*/  HMMA.16816.F32.BF16 R68, R16, R58.reuse, R68 ;  /* 0x0000003a1044723c */ /* 0x080fec0000041844 */
[----:B------:R-:W-:Y:S06]  /*27b0*/  HMMA.16816.F32.BF16 R56, R36, R58, R76 ;  /* 0x0000003a2438723c */ /* 0x000fec000004184c */
[-C--:B------:R-:W-:Y:S06]  /*27c0*/  HMMA.16816.F32.BF16 R80, R12, R60.reuse, R72 ;  /* 0x0000003c0c50723c */ /* 0x080fec0000041848 */
[----:B--2---:R-:W-:Y:S06]  /*27d0*/  HMMA.16816.F32.BF16 R88, R8, R60, R40 ;  /* 0x0000003c0858723c */ /* 0x004fec0000041828 */
[----:B------:R-:W-:Y:S06]  /*27e0*/  HMMA.16816.F32.BF16 R84, R12, R62, R68 ;  /* 0x0000003e0c54723c */ /* 0x000fec0000041844 */
[-C--:B-1----:R-:W-:Y:S06]  /*27f0*/  HMMA.16816.F32.BF16 R72, R32, R64.reuse, RZ ;  /* 0x000000402048723c */ /* 0x082fec00000418ff */
[----:B------:R-:W-:Y:S01]  /*2800*/  HMMA.16816.F32.BF16 R40, R28, R64, RZ ;  /* 0x000000401c28723c */ /* 0x000fe200000418ff */
[----:B------:R-:W-:Y:S01]  /*2810*/  FMUL.FTZ R80, R80, UR5 ;  /* 0x0000000550507c20 */ /* 0x000fe20008410000 */
[----:B------:R-:W-:Y:S01]  /*2820*/  FMUL.FTZ R81, R81, UR5 ;  /* 0x0000000551517c20 */ /* 0x000fe20008410000 */
[----:B------:R-:W-:Y:S01]  /*2830*/  FMUL.FTZ R82, R82, UR5 ;  /* 0x0000000552527c20 */ /* 0x000fe20008410000 */
[----:B------:R-:W-:Y:S01]  /*2840*/  FMUL.FTZ R83, R83, UR5 ;  /* 0x0000000553537c20 */ /* 0x000fe20008410000 */
[----:B------:R-:W-:Y:S01]  /*2850*/  MUFU.TANH R126, R80 ;  /* 0x00000050007e7308 */ /* 0x000fe20000002400 */
[----:B------:R-:W-:Y:S01]  /*2860*/  HMMA.16816.F32.BF16 R92, R8, R62, R56 ;  /* 0x0000003e085c723c */ /* 0x000fe20000041838 */
[----:B------:R-:W1:Y:S01]  /*2870*/  LDSM.16.M88.4 R56, [R192+0x5000] ;  /* 0x00500000c038783b */ /* 0x000e620000000200 */
[----:B------:R-:W-:Y:S01]  /*2880*/  FMUL.FTZ R88, R88, UR5 ;  /* 0x0000000558587c20 */ /* 0x000fe20008410000 */
[----:B------:R-:W-:Y:S01]  /*2890*/  FMUL.FTZ R89, R89, UR5 ;  /* 0x0000000559597c20 */ /* 0x000fe20008410000 */
[----:B------:R-:W-:Y:S01]  /*28a0*/  FMUL.FTZ R90, R90, UR5 ;  /* 0x000000055a5a7c20 */ /* 0x000fe20008410000 */
[----:B------:R-:W-:Y:S01]  /*28b0*/  FMUL.FTZ R91, R91, UR5 ;  /* 0x000000055b5b7c20 */ /* 0x000fe20008410000 */
[----:B------:R-:W-:Y:S01]  /*28c0*/  FMUL.FTZ R84, R84, UR5 ;  /* 0x0000000554547c20 */ /* 0x000fe20008410000 */
[----:B------:R-:W-:Y:S01]  /*28d0*/  MUFU.TANH R127, R81 ;  /* 0x00000051007f7308 */ /* 0x000fe20000002400 */
[----:B------:R-:W-:Y:S01]  /*28e0*/  FMUL.FTZ R85, R85, UR5 ;  /* 0x0000000555557c20 */ /* 0x000fe20008410000 */
[----:B------:R-:W-:Y:S01]  /*28f0*/  FMUL.FTZ R86, R86, UR5 ;  /* 0x0000000556567c20 */ /* 0x000fe20008410000 */
[----:B------:R-:W-:-:S02]  /*2900*/  FMUL.FTZ R87, R87, UR5 ;  /* 0x0000000557577c20 */ /* 0x000fc40008410000 */
[-C--:B---3--:R-:W-:Y:S03]  /*2910*/  HMMA.16816.F32.BF16 R76, R24, R48.reuse, R72 ;  /* 0x00000030184c723c */ /* 0x088fe60000041848 */
[----:B------:R-:W-:Y:S03]  /*2920*/  MUFU.TANH R124, R82 ;  /* 0x00000052007c7308 */ /* 0x000fe60000002400 */
[----:B------:R-:W-:Y:S01]  /*2930*/  HMMA.16816.F32.BF16 R68, R20, R48, R40 ;  /* 0x000000301444723c */ /* 0x000fe20000041828 */
[----:B------:R-:W2:Y:S04]  /*2940*/  LDSM.16.M88.4 R40, [R197+0x800] ;  /* 0x00080000c528783b */ /* 0x000ea80000000200 */
[----:B------:R3:W-:Y:S01]  /*2950*/  MUFU.TANH R125, R83 ;  /* 0x00000053007d7308 */ /* 0x0007e20000002400 */
[----:B------:R-:W-:Y:S01]  /*2960*/  HMMA.16816.F32.BF16 R72, R32, R66, RZ ;  /* 0x000000422048723c */ /* 0x000fe200000418ff */
[----:B------:R-:W-:Y:S01]  /*2970*/  FMUL.FTZ R92, R92, UR5 ;  /* 0x000000055c5c7c20 */ /* 0x000fe20008410000 */
[----:B------:R-:W-:Y:S01]  /*2980*/  FMUL.FTZ R93, R93, UR5 ;  /* 0x000000055d5d7c20 */ /* 0x000fe20008410000 */
[----:B------:R-:W-:Y:S01]  /*2990*/  FMUL.FTZ R94, R94, UR5 ;  /* 0x000000055e5e7c20 */ /* 0x000fe20008410000 */
[----:B------:R-:W-:-:S03]  /*29a0*/  FMUL.FTZ R95, R95, UR5 ;  /* 0x000000055f5f7c20 */ /* 0x000fc60008410000 */
[----:B------:R-:W-:Y:S05]  /*29b0*/  MUFU.TANH R120, R84 ;  /* 0x0000005400787308 */ /* 0x000fea0000002400 */
[----:B------:R-:W-:Y:S03]  /*29c0*/  HMMA.16816.F32.BF16 R76, R16, R52, R76 ;  /* 0x00000034104c723c */ /* 0x000fe6000004184c */
[----:B------:R-:W-:Y:S03]  /*29d0*/  MUFU.TANH R121, R85 ;  /* 0x0000005500797308 */ /* 0x000fe60000002400 */
[----:B---3--:R-:W-:Y:S01]  /*29e0*/  HMMA.16816.F32.BF16 R80, R28, R66, RZ ;  /* 0x000000421c50723c */ /* 0x008fe200000418ff */
[----:B------:R-:W3:Y:S04]  /*29f0*/  LDSM.16.M88.4 R64, [R198+0x5000] ;  /* 0x00500000c640783b */ /* 0x000ee80000000200 */
[----:B------:R-:W-:Y:S01]  /*2a00*/  MUFU.TANH R116, R86 ;  /* 0x0000005600747308 */ /* 0x000fe20000002400 */
[----:B------:R-:W-:Y:S06]  /*2a10*/  HMMA.16816.F32.BF16 R60, R36, R52, R68 ;  /* 0x00000034243c723c */ /* 0x000fec0000041844 */
[----:B------:R-:W-:Y:S01]  /*2a20*/  HMMA.16816.F32.BF16 R68, R24, R50, R72 ;  /* 0x000000321844723c */ /* 0x000fe20000041848 */
[----:B------:R2:W-:Y:S05]  /*2a30*/  MUFU.TANH R118, R87 ;  /* 0x0000005700767308 */ /* 0x0005ea0000002400 */
[----:B-1----:R-:W-:Y:S03]  /*2a40*/  HMMA.16816.F32.BF16 R72, R32, R56, RZ ;  /* 0x000000382048723c */ /* 0x002fe600000418ff */
[----:B------:R-:W-:Y:S08]  /*2a50*/  MUFU.TANH R123, R88 ;  /* 0x00000058007b7308 */ /* 0x000ff00000002400 */
[----:B------:R-:W-:Y:S01]  /*2a60*/  MUFU.TANH R122, R89 ;  /* 0x00000059007a7308 */ /* 0x000fe20000002400 */
[----:B--2---:R-:W-:Y:S06]  /*2a70*/  HMMA.16816.F32.BF16 R84, R12, R40, R76 ;  /* 0x000000280c54723c */ /* 0x004fec000004184c */
[----:B------:R-:W-:Y:S01]  /*2a80*/  HMMA.16816.F32.BF16 R76, R20, R50, R80 ;  /* 0x00000032144c723c */ /* 0x000fe20000041850 */
[----:B------:R-:W1:Y:S01]  /*2a90*/  MUFU.TANH R117, R90 ;  /* 0x0000005a00757308 */ /* 0x000e620000002400 */
[----:B------:R-:W2:Y:S04]  /*2aa0*/  LDSM.16.M88.4 R48, [R203+0x1000] ;  /* 0x00100000cb30783b */ /* 0x000ea80000000200 */
[----:B------:R-:W-:Y:S03]  /*2ab0*/  HMMA.16816.F32.BF16 R68, R16, R54, R68 ;  /* 0x000000361044723c */ /* 0x000fe60000041844 */
[----:B------:R4:W5:Y:S03]  /*2ac0*/  MUFU.TANH R119, R91 ;  /* 0x0000005b00777308 */ /* 0x0009660000002400 */
[----:B---3--:R-:W-:Y:S05]  /*2ad0*/  HMMA.16816.F32.BF16 R72, R24, R64, R72 ;  /* 0x000000401848723c */ /* 0x008fea0000041848 */
[----:B------:R-:W3:Y:S01]  /*2ae0*/  MUFU.TANH R115, R92 ;  /* 0x0000005c00737308 */ /* 0x000ee20000002400 */
[----:B------:R-:W-:Y:S01]  /*2af0*/  FMUL.FTZ R84, R84, UR5 ;  /* 0x0000000554547c20 */ /* 0x000fe20008410000 */
[----:B------:R-:W-:Y:S01]  /*2b00*/  FMUL.FTZ R85, R85, UR5 ;  /* 0x0000000555557c20 */ /* 0x000fe20008410000 */
[----:B------:R-:W-:Y:S01]  /*2b10*/  FMUL.FTZ R86, R86, UR5 ;  /* 0x0000000556567c20 */ /* 0x000fe20008410000 */
[----:B------:R-:W-:-:S03]  /*2b20*/  FMUL.FTZ R87, R87, UR5 ;  /* 0x0000000557577c20 */ /* 0x000fc60008410000 */
[----:B------:R-:W-:Y:S01]  /*2b30*/  HMMA.16816.F32.BF16 R52, R36, R54, R76 ;  /* 0x000000362434723c */ /* 0x000fe2000004184c */
[----:B------:R-:W-:Y:S05]  /*2b40*/  MUFU.TANH R114, R93 ;  /* 0x0000005d00727308 */ /* 0x000fea0000002400 */
[----:B----4-:R-:W-:Y:S03]  /*2b50*/  HMMA.16816.F32.BF16 R88, R8, R40, R60 ;  /* 0x000000280858723c */ /* 0x010fe6000004183c */
[----:B------:R-:W-:Y:S03]  /*2b60*/  MUFU.TANH R110, R94 ;  /* 0x0000005e006e7308 */ /* 0x000fe60000002400 */
[----:B------:R-:W-:Y:S05]  /*2b70*/  HMMA.16816.F32.BF16 R60, R28, R56, RZ ;  /* 0x000000381c3c723c */ /* 0x000fea00000418ff */
[----:B------:R4:W3:Y:S01]  /*2b80*/  MUFU.TANH R111, R95 ;  /* 0x0000005f006f7308 */ /* 0x0008e20000002400 */
[----:B------:R-:W-:Y:S06]  /*2b90*/  HMMA.16816.F32.BF16 R80, R12, R42, R68 ;  /* 0x0000002a0c50723c */ /* 0x000fec0000041844 */
[----:B--2---:R-:W-:Y:S01]  /*2ba0*/  HMMA.16816.F32.BF16 R72, R16, R48, R72 ;  /* 0x000000301048723c */ /* 0x004fe20000041848 */
[----:B------:R-:W-:Y:S05]  /*2bb0*/  MUFU.TANH R112, R84 ;  /* 0x0000005400707308 */ /* 0x000fea0000002400 */
[----:B------:R-:W-:Y:S01]  /*2bc0*/  HMMA.16816.F32.BF16 R76, R28, R58, RZ ;  /* 0x0000003a1c4c723c */ /* 0x000fe200000418ff */
[----:B------:R-:W-:Y:S01]  /*2bd0*/  FMUL.FTZ R88, R88, UR5 ;  /* 0x0000000558587c20 */ /* 0x000fe20008410000 */
[----:B------:R-:W-:Y:S01]  /*2be0*/  FMUL.FTZ R89, R89, UR5 ;  /* 0x0000000559597c20 */ /* 0x000fe20008410000 */
[----:B------:R-:W-:Y:S01]  /*2bf0*/  MUFU.TANH R113, R85 ;  /* 0x0000005500717308 */ /* 0x000fe20000002400 */
[----:B------:R-:W-:Y:S01]  /*2c00*/  FMUL.FTZ R90, R90, UR5 ;  /* 0x000000055a5a7c20 */ /* 0x000fe20008410000 */
[----:B------:R-:W-:Y:S01]  /*2c10*/  FMUL.FTZ R91, R91, UR5 ;  /* 0x000000055b5b7c20 */ /* 0x000fe20008410000 */
[----:B------:R-:W-:Y:S01]  /*2c20*/  HMMA.16816.F32.BF16 R68, R20, R64, R60 ;  /* 0x000000401444723c */ /* 0x000fe2000004183c */
[----:B------:R-:W2:Y:S04]  /*2c30*/  LDSM.16.M88.4 R60, [R197+0x1000] ;  /* 0x00100000c53c783b */ /* 0x000ea80000000200 */
[----:B------:R-:W-:Y:S01]  /*2c40*/  MUFU.TANH R108, R86 ;  /* 0x00000056006c7308 */ /* 0x000fe20000002400 */
[----:B----4-:R-:W-:Y:S01]  /*2c50*/  HMMA.16816.F32.BF16 R92, R8, R42, R52 ;  /* 0x0000002a085c723c */ /* 0x010fe20000041834 */
[----:B------:R-:W4:Y:S01]  /*2c60*/  LDSM.16.M88.4 R52, [R192+0x5800] ;  /* 0x00580000c034783b */ /* 0x000f220000000200 */
[----:B------:R-:W-:Y:S01]  /*2c70*/  FMUL.FTZ R80, R80, UR5 ;  /* 0x0000000550507c20 */ /* 0x000fe20008410000 */
[----:B------:R-:W-:Y:S01]  /*2c80*/  FMUL.FTZ R81, R81, UR5 ;  /* 0x0000000551517c20 */ /* 0x000fe20008410000 */
[----:B------:R-:W-:Y:S01]  /*2c90*/  FMUL.FTZ R82, R82, UR5 ;  /* 0x0000000552527c20 */ /* 0x000fe20008410000 */
[----:B------:R-:W-:Y:S01]  /*2ca0*/  FMUL.FTZ R83, R83, UR5 ;  /* 0x0000000553537c20 */ /* 0x000fe20008410000 */
[----:B------:R-:W-:Y:S01]  /*2cb0*/  HMMA.16816.F32.BF16 R40, R32, R58, RZ ;  /* 0x0000003a2028723c */ /* 0x000fe200000418ff */
[----:B------:R2:W-:Y:S05]  /*2cc0*/  MUFU.TANH R109, R87 ;  /* 0x00000057006d7308 */ /* 0x0005ea0000002400 */
[----:B------:R-:W-:Y:S03]  /*2cd0*/  HMMA.16816.F32.BF16 R76, R20, R66, R76 ;  /* 0x00000042144c723c */ /* 0x000fe6000004184c */
[----:B------:R-:W-:Y:S03]  /*2ce0*/  MUFU.TANH R107, R88 ;  /* 0x00000058006b7308 */ /* 0x000fe60000002400 */
[----:B------:R-:W-:Y:S05]  /*2cf0*/  HMMA.16816.F32.BF16 R56, R36, R48, R68 ;  /* 0x000000302438723c */ /* 0x000fea0000041844 */
[----:B------:R-:W-:Y:S01]  /*2d00*/  MUFU.TANH R106, R89 ;  /* 0x00000059006a7308 */ /* 0x000fe20000002400 */
[----:B------:R-:W-:Y:S01]  /*2d10*/  FMUL.FTZ R94, R94, UR5 ;  /* 0x000000055e5e7c20 */ /* 0x000fe20008410000 */
[----:B------:R-:W-:Y:S01]  /*2d20*/  FMUL.FTZ R92, R92, UR5 ;  /* 0x000000055c5c7c20 */ /* 0x000fe20008410000 */
[----:B------:R-:W-:Y:S01]  /*2d30*/  FMUL.FTZ R93, R93, UR5 ;  /* 0x000000055d5d7c20 */ /* 0x000fe20008410000 */
[----:B------:R-:W-:-:S03]  /*2d40*/  FMUL.FTZ R95, R95, UR5 ;  /* 0x000000055f5f7c20 */ /* 0x000fc60008410000 */
[----:B------:R-:W-:Y:S01]  /*2d50*/  HMMA.16816.F32.BF16 R68, R24, R66, R40 ;  /* 0x000000421844723c */ /* 0x000fe20000041828 */
[----:B------:R-:W1:Y:S01]  /*2d60*/  LDSM.16.M88.4 R40, [R198+0x5800] ;  /* 0x00580000c628783b */ /* 0x000e620000000200 */
[----:B------:R-:W-:Y:S04]  /*2d70*/  MUFU.TANH R97, R90 ;  /* 0x0000005a00617308 */ /* 0x000fe80000002400 */
[----:B--2---:R-:W-:Y:S04]  /*2d80*/  HMMA.16816.F32.BF16 R84, R12, R60, R72 ;  /* 0x0000003c0c54723c */ /* 0x004fe80000041848 */
[----:B------:R2:W3:Y:S02]  /*2d90*/  MUFU.TANH R99, R91 ;  /* 0x0000005b00637308 */ /* 0x0004e40000002400 */
[----:B----4-:R-:W-:Y:S06]  /*2da0*/  HMMA.16816.F32.BF16 R72, R32, R52, RZ ;  /* 0x000000342048723c */ /* 0x010fec00000418ff */
[-C--:B------:R-:W-:Y:S01]  /*2db0*/  HMMA.16816.F32.BF16 R76, R36, R50.reuse, R76 ;  /* 0x00000032244c723c */ /* 0x080fe2000004184c */
[----:B------:R-:W-:Y:S05]  /*2dc0*/  MUFU.TANH R104, R80 ;  /* 0x0000005000687308 */ /* 0x000fea0000002400 */
[----:B------:R-:W-:Y:S01]  /*2dd0*/  HMMA.16816.F32.BF16 R64, R16, R50, R68 ;  /* 0x000000321040723c */ /* 0x000fe20000041844 */
[----:B------:R-:W-:Y:S02]  /*2de0*/  LDSM.16.M88.4 R48, [R197+0x1800] ;  /* 0x00180000c530783b */ /* 0x000fe40000000200 */
[----:B------:R-:W-:Y:S03]  /*2df0*/  MUFU.TANH R105, R81 ;  /* 0x0000005100697308 */ /* 0x000fe60000002400 */
[----:B--2---:R-:W-:Y:S01]  /*2e00*/  HMMA.16816.F32.BF16 R88, R8, R60, R56 ;  /* 0x0000003c0858723c */ /* 0x004fe20000041838 */
[----:B------:R-:W2:Y:S01]  /*2e10*/  LDSM.16.M88.4 R56, [R203+0x1800] ;  /* 0x00180000cb38783b */ /* 0x000ea20000000200 */
[----:B------:R-:W-:Y:S01]  /*2e20*/  FMUL.FTZ R84, R84, UR5 ;  /* 0x0000000554547c20 */ /* 0x000fe20008410000 */
[----:B------:R-:W-:Y:S01]  /*2e30*/  FMUL.FTZ R86, R86, UR5 ;  /* 0x0000000556567c20 */ /* 0x000fe20008410000 */
[----:B------:R-:W-:Y:S01]  /*2e40*/  FMUL.FTZ R85, R85, UR5 ;  /* 0x0000000555557c20 */ /* 0x000fe20008410000 */
[----:B------:R-:W-:Y:S01]  /*2e50*/  MUFU.TANH R100, R82 ;  /* 0x0000005200647308 */ /* 0x000fe20000002400 */
[----:B------:R-:W-:Y:S01]  /*2e60*/  FMUL.FTZ R87, R87, UR5 ;  /* 0x0000000557577c20 */ /* 0x000fe20008410000 */
[----:B------:R-:W-:-:S04]  /*2e70*/  DEPBAR.LE SB0, 0x0 ;  /* 0x000080000000791a */ /* 0x000fc80000000000 */
[----:B-1----:R-:W-:Y:S02]  /*2e80*/  HMMA.16816.F32.BF16 R68, R24, R40, R72 ;  /* 0x000000281844723c */ /* 0x002fe40000041848 */
[----:B------:R1:W-:Y:S04]  /*2e90*/  MUFU.TANH R128, R83 ;  /* 0x0000005300807308 */ /* 0x0003e80000002400 */
[-C--:B------:R-:W-:Y:S04]  /*2ea0*/  HMMA.16816.F32.BF16 R76, R8, R62.reuse, R76 ;  /* 0x0000003e084c723c */ /* 0x080fe8000004184c */
[----:B------:R-:W-:Y:S02]  /*2eb0*/  MUFU.TANH R96, R92 ;  /* 0x0000005c00607308 */ /* 0x000fe40000002400 */
[----:B------:R-:W-:Y:S01]  /*2ec0*/  HMMA.16816.F32.BF16 R72, R12, R62, R64 ;  /* 0x0000003e0c48723c */ /* 0x000fe20000041840 */
[----:B------:R-:W-:Y:S01]  /*2ed0*/  FMUL.FTZ R88, R88, UR5 ;  /* 0x0000000558587c20 */ /* 0x000fe20008410000 */
[----:B------:R-:W-:Y:S01]  /*2ee0*/  FMUL.FTZ R90, R90, UR5 ;  /* 0x000000055a5a7c20 */ /* 0x000fe20008410000 */
[----:B------:R-:W-:Y:S01]  /*2ef0*/  FMUL.FTZ R89, R89, UR5 ;  /* 0x0000000559597c20 */ /* 0x000fe20008410000 */
[----:B------:R-:W-:-:S02]  /*2f00*/  FMUL.FTZ R91, R91, UR5 ;  /* 0x000000055b5b7c20 */ /* 0x000fc40008410000 */
[----:B------:R-:W-:Y:S01]  /*2f10*/  HMMA.16816.F32.BF16 R60, R32, R54, RZ ;  /* 0x00000036203c723c */ /* 0x000fe200000418ff */
[----:B------:R-:W4:Y:S05]  /*2f20*/  MUFU.TANH R94, R94 ;  /* 0x0000005e005e7308 */ /* 0x000f2a0000002400 */
[----:B-1----:R-:W-:Y:S03]  /*2f30*/  HMMA.16816.F32.BF16 R80, R28, R52, RZ ;  /* 0x000000341c50723c */ /* 0x002fe600000418ff */
[----:B------:R-:W-:Y:S03]  /*2f40*/  MUFU.TANH R93, R93 ;  /* 0x0000005d005d7308 */ /* 0x000fe60000002400 */
[----:B--2---:R-:W-:Y:S01]  /*2f50*/  HMMA.16816.F32.BF16 R68, R16, R56, R68 ;  /* 0x000000381044723c */ /* 0x004fe20000041844 */
[----:B------:R-:W-:Y:S01]  /*2f60*/  FMUL.FTZ R76, R76, UR5 ;  /* 0x000000054c4c7c20 */ /* 0x000fe20008410000 */
[----:B------:R-:W-:Y:S01]  /*2f70*/  FMUL.FTZ R77, R77, UR5 ;  /* 0x000000054d4d7c20 */ /* 0x000fe20008410000 */
[----:B------:R-:W-:Y:S01]  /*2f80*/  FMUL.FTZ R78, R78, UR5 ;  /* 0x000000054e4e7c20 */ /* 0x000fe20008410000 */
[----:B------:R-:W-:Y:S01]  /*2f90*/  FMUL.FTZ R79, R79, UR5 ;  /* 0x000000054f4f7c20 */ /* 0x000fe20008410000 */
[----:B------:R-:W1:Y:S01]  /*2fa0*/  MUFU.TANH R95, R95 ;  /* 0x0000005f005f7308 */ /* 0x000e620000002400 */
[----:B------:R-:W-:Y:S01]  /*2fb0*/  HMMA.16816.F32.BF16 R28, R28, R54, RZ ;  /* 0x000000361c1c723c */ /* 0x000fe200000418ff */
[----:B------:R-:W-:Y:S01]  /*2fc0*/  FMUL.FTZ R72, R72, UR5 ;  /* 0x0000000548487c20 */ /* 0x000fe20008410000 */
[----:B------:R-:W-:Y:S01]  /*2fd0*/  FMUL.FTZ R73, R73, UR5 ;  /* 0x0000000549497c20 */ /* 0x000fe20008410000 */
[----:B------:R-:W-:Y:S01]  /*2fe0*/  FMUL.FTZ R74, R74, UR5 ;  /* 0x000000054a4a7c20 */ /* 0x000fe20008410000 */
[----:B------:R-:W-:-:S02]  /*2ff0*/  FMUL.FTZ R75, R75, UR5 ;  /* 0x000000054b4b7c20 */ /* 0x000fc40008410000 */
[----:B------:R-:W-:Y:S01]  /*3000*/  HMMA.16816.F32.BF16 R24, R24, R42, R60 ;  /* 0x0000002a1818723c */ /* 0x000fe2000004183c */
[----:B------:R-:W-:Y:S05]  /*3010*/  MUFU.TANH R92, R84 ;  /* 0x00000054005c7308 */ /* 0x000fea0000002400 */
[----:B------:R-:W-:Y:S03]  /*3020*/  HMMA.16816.F32.BF16 R64, R20, R40, R80 ;  /* 0x000000281440723c */ /* 0x000fe60000041850 */
[----:B------:R-:W-:Y:S03]  /*3030*/  MUFU.TANH R80, R72 ;  /* 0x0000004800507308 */ /* 0x000fe60000002400 */
[----:B------:R-:W-:Y:S05]  /*3040*/  HMMA.16816.F32.BF16 R68, R12, R48, R68 ;  /* 0x000000300c44723c */ /* 0x000fea0000041844 */
[----:B------:R-:W-:Y:S01]  /*3050*/  MUFU.TANH R72, R73 ;  /* 0x0000004900487308 */ /* 0x000fe20000002400 */
[----:B------:R-:W-:Y:S06]  /*3060*/  HMMA.16816.F32.BF16 R20, R20, R42, R28 ;  /* 0x0000002a1414723c */ /* 0x000fec000004181c */
[----:B------:R-:W-:Y:S01]  /*3070*/  HMMA.16816.F32.BF16 R16, R16, R58, R24 ;  /* 0x0000003a1010723c */ /* 0x000fe20000041818 */
[----:B------:R-:W-:Y:S05]  /*3080*/  MUFU.TANH R86, R86 ;  /* 0x0000005600567308 */ /* 0x000fea0000002400 */
[----:B------:R-:W-:Y:S03]  /*3090*/  HMMA.16816.F32.BF16 R32, R36, R56, R64 ;  /* 0x000000382420723c */ /* 0x000fe60000041840 */
[----:B------:R-:W-:Y:S03]  /*30a0*/  MUFU.TANH R88, R88 ;  /* 0x0000005800587308 */ /* 0x000fe60000002400 */
[----:B------:R-:W-:Y:S01]  /*30b0*/  FMUL.FTZ R0, R68, UR5 ;  /* 0x0000000544007c20 */ /* 0x000fe20008410000 */
[----:B------:R-:W-:-:S04]  /*30c0*/  FMUL.FTZ R3, R70, UR5 ;  /* 0x0000000546037c20 */ /* 0x000fc80008410000 */
[----:B------:R2:W-:Y:S01]  /*30d0*/  MUFU.TANH R53, R0 ;  /* 0x0000000000357308 */ /* 0x0005e20000002400 */
[----:B------:R-:W-:Y:S06]  /*30e0*/  HMMA.16816.F32.BF16 R36, R36, R58, R20 ;  /* 0x0000003a2424723c */ /* 0x000fec0000041814 */
[----:B------:R-:W-:Y:S01]  /*30f0*/  HMMA.16816.F32.BF16 R16, R12, R50, R16 ;  /* 0x000000320c10723c */ /* 0x000fe20000041810 */
[----:B------:R5:W-:Y:S05]  /*3100*/  MUFU.TANH R52, R3 ;  /* 0x0000000300347308 */ /* 0x000bea0000002400 */
[----:B------:R-:W-:Y:S03]  /*3110*/  HMMA.16816.F32.BF16 R32, R8, R48, R32 ;  /* 0x000000300820723c */ /* 0x000fe60000041820 */
[----:B------:R-:W1:Y:S01]  /*3120*/  MUFU.TANH R90, R90 ;  /* 0x0000005a005a7308 */ /* 0x000e620000002400 */
[----:B--2---:R-:W-:-:S04]  /*3130*/  LOP3.LUT R0, R129, 0x6, RZ, 0xc0, !PT ;  /* 0x0000000681007812 */ /* 0x004fc800078ec0ff */
[----:B------:R-:W-:-:S03]  /*3140*/  LEA R0, R45, R0, 0x6 ;  /* 0x000000002d007211 */ /* 0x000fc600078e30ff */
[----:B------:R-:W-:Y:S01]  /*3150*/  MUFU.TANH R85, R85 ;  /* 0x0000005500557308 */ /* 0x000fe20000002400 */
[CC--:B------:R-:W-:Y:S01]  /*3160*/  ISETP.GE.AND P2, PT, R0.reuse, R44.reuse, PT ;  /* 0x0000002c0000720c */ /* 0x0c0fe20003f46270 */
[C---:B-----5:R-:W-:Y:S01]  /*3170*/  VIADD R3, R0.reuse, 0x9 ;  /* 0x0000000900037836 */ /* 0x060fe20000000000 */
[----:B------:R-:W-:Y:S01]  /*3180*/  HMMA.16816.F32.BF16 R8, R8, R50, R36 ;  /* 0x000000320808723c */ /* 0x000fe20000041824 */
[C---:B------:R-:W-:Y:S01]  /*3190*/  VIADD R5, R0.reuse, 0x8 ;  /* 0x0000000800057836 */ /* 0x040fe20000000000 */
[----:B------:R-:W-:Y:S01]  /*31a0*/  FSEL R43, R117, -INF , !P2 ;  /* 0xff800000752b7808 */ /* 0x000fe20005000000 */
[C---:B------:R-:W-:Y:S01]  /*31b0*/  VIADD R6, R0.reuse, 0x1 ;  /* 0x0000000100067836 */ /* 0x040fe20000000000 */
[-C--:B------:R-:W-:Y:S01]  /*31c0*/  ISETP.GE.AND P6, PT, R3, R44.reuse, PT ;  /* 0x0000002c0300720c */ /* 0x080fe20003fc6270 */
[----:B------:R-:W-:Y:S01]  /*31d0*/  VIADD R3, R0, 0x18 ;  /* 0x0000001800037836 */ /* 0x000fe20000000000 */
[-C--:B------:R-:W-:Y:S01]  /*31e0*/  ISETP.GE.AND P0, PT, R5, R44.reuse, PT ;  /* 0x0000002c0500720c */ /* 0x080fe20003f06270 */
[----:B------:R-:W-:Y:S01]  /*31f0*/  FMUL.FTZ R16, R16, UR5 ;  /* 0x0000000510107c20 */ /* 0x000fe20008410000 */
[----:B------:R-:W-:Y:S01]  /*3200*/  IADD3 R5, R0, 0x11, RZ ;  /* 0x0000001100057810 */ /* 0x000fe20007ffe0ff */
[----:B------:R-:W-:Y:S01]  /*3210*/  FMUL.FTZ R18, R18, UR5 ;  /* 0x0000000512127c20 */ /* 0x000fe20008410000 */
[-C--:B------:R-:W-:Y:S01]  /*3220*/  ISETP.GE.AND P3, PT, R3, R44.reuse, PT ;  /* 0x0000002c0300720c */ /* 0x080fe20003f66270 */
[----:B------:R-:W-:Y:S01]  /*3230*/  VIADD R3, R0, 0x19 ;  /* 0x0000001900037836 */ /* 0x000fe20000000000 */
[----:B------:R-:W-:Y:S01]  /*3240*/  FSEL R41, R123, -INF , !P2 ;  /* 0xff8000007b297808 */ /* 0x000fe20005000000 */
[----:B------:R-:W-:Y:S01]  /*3250*/  FMUL.FTZ R7, R34, UR5 ;  /* 0x0000000522077c20 */ /* 0x000fe20008410000 */
[----:B------:R-:W-:Y:S01]  /*3260*/  FSEL R45, R124, -INF , !P2 ;  /* 0xff8000007c2d7808 */ /* 0x000fe20005000000 */
[----:B------:R-:W-:Y:S01]  /*3270*/  FMUL.FTZ R32, R32, UR5 ;  /* 0x0000000520207c20 */ /* 0x000fe20008410000 */
[----:B------:R-:W-:Y:S01]  /*3280*/  FSEL R22, R126, -INF , !P2 ;  /* 0xff8000007e167808 */ /* 0x000fe20005000000 */
[----:B------:R2:W-:Y:S01]  /*3290*/  MUFU.TANH R31, R7 ;  /* 0x00000007001f7308 */ /* 0x0005e20000002400 */
[-C--:B------:R-:W-:Y:S01]  /*32a0*/  ISETP.GE.AND P2, PT, R3, R44.reuse, PT ;  /* 0x0000002c0300720c */ /* 0x080fe20003f46270 */
[----:B------:R-:W-:Y:S01]  /*32b0*/  VIADD R3, R0, 0x20 ;  /* 0x0000002000037836 */ /* 0x000fe20000000000 */
[-C--:B------:R-:W-:Y:S01]  /*32c0*/  ISETP.GE.AND P1, PT, R6, R44.reuse, PT ;  /* 0x0000002c0600720c */ /* 0x080fe20003f26270 */
[----:B------:R-:W-:Y:S01]  /*32d0*/  VIADD R6, R0, 0x10 ;  /* 0x0000001000067836 */ /* 0x000fe20000000000 */
[-C--:B------:R-:W-:Y:S01]  /*32e0*/  ISETP.GE.AND P4, PT, R5, R44.reuse, PT ;  /* 0x0000002c0500720c */ /* 0x080fe20003f86270 */
[----:B------:R-:W-:Y:S01]  /*32f0*/  FMUL.FTZ R5, R69, UR5 ;  /* 0x0000000545057c20 */ /* 0x000fe20008410000 */
[----:B------:R-:W-:Y:S01]  /*3300*/  FSEL R42, R119, -INF , !P1 ;  /* 0xff800000772a7808 */ /* 0x000fe20004800000 */
[----:B------:R5:W-:Y:S01]  /*3310*/  MUFU.TANH R49, R32 ;  /* 0x0000002000317308 */ /* 0x000be20000002400 */
[----:B------:R-:W-:Y:S01]  /*3320*/  FSEL R40, R122, -INF , !P1 ;  /* 0xff8000007a287808 */ /* 0x000fe20004800000 */
[----:B------:R-:W-:Y:S01]  /*3330*/  FMUL.FTZ R8, R8, UR5 ;  /* 0x0000000508087c20 */ /* 0x000fe20008410000 */
[----:B------:R-:W-:Y:S01]  /*3340*/  FSEL R48, R125, -INF , !P1 ;  /* 0xff8000007d307808 */ /* 0x000fe20004800000 */
[----:B------:R-:W-:Y:S01]  /*3350*/  FMUL.FTZ R10, R10, UR5 ;  /* 0x000000050a0a7c20 */ /* 0x000fe20008410000 */
[----:B------:R-:W-:Y:S01]  /*3360*/  FSEL R23, R127, -INF , !P1 ;  /* 0xff8000007f177808 */ /* 0x000fe20004800000 */
[----:B------:R-:W-:Y:S01]  /*3370*/  FMUL.FTZ R9, R9, UR5 ;  /* 0x0000000509097c20 */ /* 0x000fe20008410000 */
[----:B------:R-:W-:Y:S01]  /*3380*/  ISETP.GE.AND P1, PT, R3, R44, PT ;  /* 0x0000002c0300720c */ /* 0x000fe20003f26270 */
[----:B------:R4:W-:Y:S01]  /*3390*/  MUFU.TANH R34, R5 ;  /* 0x0000000500227308 */ /* 0x0009e20000002400 */
[----:B------:R-:W-:Y:S01]  /*33a0*/  IADD3 R3, R0, 0x21, RZ ;  /* 0x0000002100037810 */ /* 0x000fe20007ffe0ff */
[----:B--2---:R-:W-:Y:S01]  /*33b0*/  FMUL.FTZ R7, R33, UR5 ;  /* 0x0000000521077c20 */ /* 0x004fe20008410000 */
[----:B---3--:R-:W-:-:S02]  /*33c0*/  FSEL R33, R115, -INF , !P0 ;  /* 0xff80000073217808 */ /* 0x008fc40004000000 */
[----:B------:R-:W-:Y:S02]  /*33d0*/  FSEL R37, R116, -INF , !P0 ;  /* 0xff80000074257808 */ /* 0x000fe40004000000 */
[----:B------:R-:W-:Y:S01]  /*33e0*/  FSEL R20, R120, -INF , !P0 ;  /* 0xff80000078147808 */ /* 0x000fe20004000000 */
[----:B------:R-:W-:Y:S01]  /*33f0*/  MUFU.TANH R12, R7 ;  /* 0x00000007000c7308 */ /* 0x000fe20000002400 */
[----:B------:R-:W-:Y:S02]  /*3400*/  FSEL R36, R111, -INF , !P6 ;  /* 0xff8000006f247808 */ /* 0x000fe40007000000 */
[----:B-----5:R-:W-:Y:S02]  /*3410*/  FSEL R32, R114, -INF , !P6 ;  /* 0xff80000072207808 */ /* 0x020fe40007000000 */
[----:B------:R-:W-:Y:S02]  /*3420*/  FSEL R38, R118, -INF , !P6 ;  /* 0xff80000076267808 */ /* 0x000fe40007000000 */
[----:B------:R-:W-:Y:S01]  /*3430*/  FSEL R21, R121, -INF , !P6 ;  /* 0xff80000079157808 */ /* 0x000fe20007000000 */
[----:B------:R-:W-:Y:S01]  /*3440*/  MUFU.TANH R87, R87 ;  /* 0x0000005700577308 */ /* 0x000fe20000002400 */
[----:B----4-:R-:W-:Y:S01]  /*3450*/  FMUL.FTZ R5, R35, UR5 ;  /* 0x0000000523057c20 */ /* 0x010fe20008410000 */
[----:B------:R-:W-:-:S02]  /*3460*/  FSEL R35, R110, -INF , !P0 ;  /* 0xff8000006e237808 */ /* 0x000fc40004000000 */
[-C--:B------:R-:W-:Y:S01]  /*3470*/  ISETP.GE.AND P0, PT, R3, R44.reuse, PT ;  /* 0x0000002c0300720c */ /* 0x080fe20003f06270 */
[----:B------:R-:W-:Y:S01]  /*3480*/  VIADD R3, R0, 0x28 ;  /* 0x0000002800037836 */ /* 0x000fe20000000000 */
[-C--:B------:R-:W-:Y:S01]  /*3490*/  ISETP.GE.AND P5, PT, R6, R44.reuse, PT ;  /* 0x0000002c0600720c */ /* 0x080fe20003fa6270 */
[----:B------:R-:W-:Y:S01]  /*34a0*/  FMUL.FTZ R6, R71, UR5 ;  /* 0x0000000547067c20 */ /* 0x000fe20008410000 */
[----:B------:R-:W-:Y:S01]  /*34b0*/  FSEL R73, R99, -INF , !P4 ;  /* 0xff80000063497808 */ /* 0x000fe20006000000 */
[----:B------:R2:W-:Y:S01]  /*34c0*/  MUFU.TANH R7, R5 ;  /* 0x0000000500077308 */ /* 0x0005e20000002400 */
[----:B------:R-:W-:Y:S01]  /*34d0*/  ISETP.GE.AND P6, PT, R3, R44, PT ;  /* 0x0000002c0300720c */ /* 0x000fe20003fc6270 */
[----:B------:R-:W-:Y:S01]  /*34e0*/  VIADD R3, R0, 0x29 ;  /* 0x0000002900037836 */ /* 0x000fe20000000000 */
[----:B------:R-:W-:Y:S02]  /*34f0*/  FSEL R69, R97, -INF , !P5 ;  /* 0xff80000061457808 */ /* 0x000fe40006800000 */
[----:B------:R-:W-:-:S02]  /*3500*/  FSEL R39, R107, -INF , !P5 ;  /* 0xff8000006b277808 */ /* 0x000fc40006800000 */
[----:B------:R-:W-:Y:S01]  /*3510*/  FSEL R97, R108, -INF , !P5 ;  /* 0xff8000006c617808 */ /* 0x000fe20006800000 */
[----:B------:R-:W-:Y:S01]  /*3520*/  MUFU.TANH R13, R6 ;  /* 0x00000006000d7308 */ /* 0x000fe20000002400 */
[----:B------:R-:W-:Y:S02]  /*3530*/  FSEL R24, R112, -INF , !P5 ;  /* 0xff80000070187808 */ /* 0x000fe40006800000 */
[-C--:B------:R-:W-:Y:S01]  /*3540*/  ISETP.GE.AND P5, PT, R3, R44.reuse, PT ;  /* 0x0000002c0300720c */ /* 0x080fe20003fa6270 */
[----:B------:R-:W-:Y:S01]  /*3550*/  VIADD R3, R0, 0x30 ;  /* 0x0000003000037836 */ /* 0x000fe20000000000 */
[----:B------:R-:W-:Y:S02]  /*3560*/  FSEL R64, R106, -INF , !P4 ;  /* 0xff8000006a407808 */ /* 0x000fe40006000000 */
[----:B------:R-:W-:Y:S01]  /*3570*/  FSEL R99, R109, -INF , !P4 ;  /* 0xff8000006d637808 */ /* 0x000fe20006000000 */
[----:B------:R-:W-:Y:S01]  /*3580*/  MUFU.TANH R89, R89 ;  /* 0x0000005900597308 */ /* 0x000fe20000002400 */
[----:B------:R-:W-:Y:S01]  /*3590*/  FSEL R25, R113, -INF , !P4 ;  /* 0xff80000071197808 */ /* 0x000fe20006000000 */
[----:B--2---:R-:W-:Y:S01]  /*35a0*/  FMUL.FTZ R5, R17, UR5 ;  /* 0x0000000511057c20 */ /* 0x004fe20008410000 */
[----:B------:R-:W-:-:S02]  /*35b0*/  ISETP.GE.AND P4, PT, R3, R44, PT ;  /* 0x0000002c0300720c */ /* 0x000fc40003f86270 */
[----:B------:R-:W-:Y:S02]  /*35c0*/  IADD3 R3, R0, 0x31, RZ ;  /* 0x0000003100037810 */ /* 0x000fe40007ffe0ff */
[----:B------:R-:W-:Y:S01]  /*35d0*/  FSEL R84, R94, -INF , !P3 ;  /* 0xff8000005e547808 */ /* 0x000fe20005800000 */
[----:B------:R-:W-:Y:S01]  /*35e0*/  MUFU.TANH R6, R5 ;  /* 0x0000000500067308 */ /* 0x000fe20000002400 */
[----:B------:R-:W-:Y:S02]  /*35f0*/  FSEL R65, R96, -INF , !P3 ;  /* 0xff80000060417808 */ /* 0x000fe40005800000 */
[----:B------:R-:W-:Y:S02]  /*3600*/  FSEL R100, R100, -INF , !P3 ;  /* 0xff80000064647808 */ /* 0x000fe40005800000 */
[----:B------:R-:W-:Y:S02]  /*3610*/  FSEL R26, R104, -INF , !P3 ;  /* 0xff800000681a7808 */ /* 0x000fe40005800000 */
[----:B------:R-:W-:Y:S01]  /*3620*/  ISETP.GE.AND P3, PT, R3, R44, PT ;  /* 0x0000002c0300720c */ /* 0x000fe20003f66270 */
[C---:B------:R-:W-:Y:S01]  /*3630*/  VIADD R3, R0.reuse, 0x38 ;  /* 0x0000003800037836 */ /* 0x040fe20000000000 */
[----:B-1----:R-:W-:Y:S01]  /*3640*/  FSEL R96, R95, -INF , !P2 ;  /* 0xff8000005f607808 */ /* 0x002fe20005000000 */
[----:B------:R-:W1:Y:S01]  /*3650*/  MUFU.TANH R91, R91 ;  /* 0x0000005b005b7308 */ /* 0x000e620000002400 */
[----:B------:R-:W-:Y:S01]  /*3660*/  FSEL R68, R93, -INF , !P2 ;  /* 0xff8000005d447808 */ /* 0x000fe20005000000 */
[----:B------:R-:W-:Y:S01]  /*3670*/  VIADD R0, R0, 0x39 ;  /* 0x0000003900007836 */ /* 0x000fe20000000000 */
[----:B------:R-:W-:-:S02]  /*3680*/  FSEL R128, R128, -INF , !P2 ;  /* 0xff80000080807808 */ /* 0x000fc40005000000 */
[----:B------:R-:W-:Y:S02]  /*3690*/  FSEL R28, R105, -INF , !P2 ;  /* 0xff800000691c7808 */ /* 0x000fe40005000000 */
[----:B------:R-:W-:Y:S01]  /*36a0*/  ISETP.GE.AND P2, PT, R3, R44, PT ;  /* 0x0000002c0300720c */ /* 0x000fe20003f46270 */
[----:B------:R-:W-:Y:S01]  /*36b0*/  FMUL.FTZ R3, R19, UR5 ;  /* 0x0000000513037c20 */ /* 0x000fe20008410000 */
[----:B------:R-:W2:Y:S01]  /*36c0*/  MUFU.TANH R74, R74 ;  /* 0x0000004a004a7308 */ /* 0x000ea20000002400 */
[----:B------:R-:W-:Y:S02]  /*36d0*/  FSEL R133, R90, -INF , !P1 ;  /* 0xff8000005a857808 */ /* 0x000fe40004800000 */
[----:B------:R-:W-:Y:S02]  /*36e0*/  FSEL R129, R88, -INF , !P1 ;  /* 0xff80000058817808 */ /* 0x000fe40004800000 */
[----:B------:R-:W-:Y:S02]  /*36f0*/  FSEL R137, R86, -INF , !P1 ;  /* 0xff80000056897808 */ /* 0x000fe40004800000 */
[----:B------:R-:W-:Y:S01]  /*3700*/  FSEL R27, R92, -INF , !P1 ;  /* 0xff8000005c1b7808 */ /* 0x000fe20004800000 */
[----:B------:R3:W-:Y:S01]  /*3710*/  MUFU.TANH R5, R3 ;  /* 0x0000000300057308 */ /* 0x0007e20000002400 */
[----:B------:R-:W-:-:S02]  /*3720*/  ISETP.GE.AND P1, PT, R44, 0x41, PT ;  /* 0x000000412c00780c */ /* 0x000fc40003f26270 */
[----:B-1----:R-:W-:Y:S02]  /*3730*/  FSEL R134, R91, -INF , !P0 ;  /* 0xff8000005b867808 */ /* 0x002fe40004000000 */
[----:B------:R-:W-:Y:S02]  /*3740*/  FSEL R131, R89, -INF , !P0 ;  /* 0xff80000059837808 */ /* 0x000fe40004000000 */
[----:B------:R-:W-:Y:S01]  /*3750*/  FSEL R138, R87, -INF , !P0 ;  /* 0xff800000578a7808 */ /* 0x000fe20004000000 */
[----:B------:R-:W1:Y:S01]  /*3760*/  MUFU.TANH R75, R75 ;  /* 0x0000004b004b7308 */ /* 0x000e620000002400 */
[----:B------:R-:W-:Y:S02]  /*3770*/  FSEL R29, R85, -INF , !P0 ;  /* 0xff800000551d7808 */ /* 0x000fe40004000000 */
[----:B------:R-:W-:Y:S01]  /*3780*/  ISETP.GE.AND P0, PT, R0, R44, PT ;  /* 0x0000002c0000720c */ /* 0x000fe20003f06270 */
[----:B------:R-:W-:Y:S01]  /*3790*/  IMAD.IADD R0, R102, 0x1, R101 ;  /* 0x0000000166007824 */ /* 0x000fe200078e0265 */
[----:B--2---:R-:W-:-:S02]  /*37a0*/  FSEL R139, R74, -INF , !P6 ;  /* 0xff8000004a8b7808 */ /* 0x004fc40007000000 */
[----:B------:R-:W-:Y:S01]  /*37b0*/  FSEL R149, R31, -INF , !P4 ;  /* 0xff8000001f957808 */ /* 0x000fe20006000000 */
[----:B------:R-:W2:Y:S01]  /*37c0*/  MUFU.TANH R76, R76 ;  /* 0x0000004c004c7308 */ /* 0x000ea20000002400 */
[----:B---3--:R-:W-:Y:S01]  /*37d0*/  FMUL.FTZ R3, R11, UR5 ;  /* 0x000000050b037c20 */ /* 0x008fe20008410000 */
[----:B------:R-:W-:Y:S02]  /*37e0*/  FSEL R19, R80, -INF , !P6 ;  /* 0xff80000050137808 */ /* 0x000fe40007000000 */
[----:B------:R-:W-:Y:S02]  /*37f0*/  FSEL R30, R72, -INF , !P5 ;  /* 0xff800000481e7808 */ /* 0x000fe40006800000 */
[----:B------:R-:W-:Y:S02]  /*3800*/  FSEL R143, R49, -INF , !P4 ;  /* 0xff800000318f7808 */ /* 0x000fe40006000000 */
[----:B------:R-:W3:Y:S01]  /*3810*/  MUFU.TANH R77, R77 ;  /* 0x0000004d004d7308 */ /* 0x000ee20000002400 */
[----:B-1----:R-:W-:-:S02]  /*3820*/  FSEL R140, R75, -INF , !P5 ;  /* 0xff8000004b8c7808 */ /* 0x002fc40006800000 */
[----:B------:R-:W-:Y:S02]  /*3830*/  FSEL R141, R52, -INF , !P4 ;  /* 0xff800000348d7808 */ /* 0x000fe40006000000 */
[----:B------:R-:W-:Y:S02]  /*3840*/  FSEL R31, R53, -INF , !P4 ;  /* 0xff800000351f7808 */ /* 0x000fe40006000000 */
[----:B------:R-:W-:Y:S01]  /*3850*/  FSEL R150, R7, -INF , !P3 ;  /* 0xff80000007967808 */ /* 0x000fe20005800000 */
[----:B------:R-:W1:Y:S01]  /*3860*/  MUFU.TANH R78, R78 ;  /* 0x0000004e004e7308 */ /* 0x000e620000002400 */
[----:B--2---:R-:W-:Y:S02]  /*3870*/  FSEL R130, R76, -INF , !P6 ;  /* 0xff8000004c827808 */ /* 0x004fe40007000000 */
[----:B------:R-:W-:Y:S02]  /*3880*/  FSEL R146, R12, -INF , !P3 ;  /* 0xff8000000c927808 */ /* 0x000fe40005800000 */
[----:B------:R-:W-:-:S02]  /*3890*/  FSEL R142, R13, -INF , !P3 ;  /* 0xff8000000d8e7808 */ /* 0x000fc40005800000 */
[----:B------:R-:W-:Y:S01]  /*38a0*/  FSEL R34, R34, -INF , !P3 ;  /* 0xff80000022227808 */ /* 0x000fe20005800000 */
[----:B------:R-:W2:Y:S01]  /*38b0*/  MUFU.TANH R79, R79 ;  /* 0x0000004f004f7308 */ /* 0x000ea20000002400 */
[----:B---3--:R-:W-:Y:S02]  /*38c0*/  FSEL R132, R77, -INF , !P5 ;  /* 0xff8000004d847808 */ /* 0x008fe40006800000 */
[----:B------:R-:W-:Y:S02]  /*38d0*/  FSEL R154, R5, -INF , !P0 ;  /* 0xff800000059a7808 */ /* 0x000fe40004000000 */
[----:B------:R-:W-:-:S03]  /*38e0*/  FSEL R75, R6, -INF , !P0 ;  /* 0xff800000064b7808 */ /* 0x000fc60004000000 */
        /* <DEDUP_REMOVED lines=11> */
[----:B---3--:R-:W-:Y:S02]  /*39a0*/  FSEL R152, R10, -INF , !P2 ;  /* 0xff8000000a987808 */ /* 0x008fe40005000000 */
[----:B-1----:R-:W-:Y:S02]  /*39b0*/  FSEL R148, R9, -INF , !P0 ;  /* 0xff80000009947808 */ /* 0x002fe40004000000 */
[----:B--2---:R-:W-:Y:S01]  /*39c0*/  FSEL R151, R3, -INF , !P0 ;  /* 0xff80000003977808 */ /* 0x004fe20004000000 */
[----:B------:R-:W-:Y:S06]  /*39d0*/  BAR.SYNC.DEFER_BLOCKING 0x0 ;  /* 0x0000000000007b1d */ /* 0x000fec0000010000 */
[----:B------:R-:W-:Y:S05]  /*39e0*/  @!P1 BRA `(.L_x_1699) ;  /* 0x0000000000d09947 */ /* 0x000fea0003800000 */
        /* <DEDUP_REMOVED lines=50> */
.L_x_1701:
[----:B------:R-:W-:Y:S05]  /*3d10*/  BSYNC B0 ;  /* 0x0000000000007941 */ /* 0x000fea0003800000 */
.L_x_1700:
[----:B------:R-:W0:Y:S02]  /*3d20*/  LDGDEPBAR ;  /* 0x00000000000079af */ /* 0x000e240000000000 */
.L_x_1699:
[----:B------:R-:W-:Y:S01]  /*3d30*/  FMNMX.FTZ R72, R22, R23, !PT ;  /* 0x0000001716487209 */ /* 0x000fe20007810000 */
[----:B------:R-:W-:Y:S01]  /*3d40*/  ULDC UR5, c[0x0][0x2ec] ;  /* 0x0000bb0000057ab9 */ /* 0x000fe20000000800 */
[----:B------:R-:W-:Y:S02]  /*3d50*/  LEA R193, R0, UR4, 0x1 ;  /* 0x0000000400c17c11 */ /* 0x000fe4000f8e08ff */
[----:B------:R-:W-:Y:S02]  /*3d60*/  FMNMX.FTZ R72, R20, R72, !PT ;  /* 0x0000004814487209 */ /* 0x000fe40007810000 */
[-C--:B------:R-:W-:Y:S02]  /*3d70*/  LEA R194, R4, R193.reuse, 0x1 ;  /* 0x000000c104c27211 */ /* 0x080fe400078e08ff */
[----:B------:R-:W-:Y:S02]  /*3d80*/  FMNMX.FTZ R72, R21, R72, !PT ;  /* 0x0000004815487209 */ /* 0x000fe40007810000 */
[----:B------:R-:W-:-:S02]  /*3d90*/  LEA R196, R2, R193, 0x1 ;  /* 0x000000c102c47211 */ /* 0x000fc400078e08ff */
[----:B------:R-:W-:Y:S02]  /*3da0*/  FMNMX.FTZ R72, R24, R72, !PT ;  /* 0x0000004818487209 */ /* 0x000fe40007810000 */
[----:B------:R-:W-:Y:S02]  /*3db0*/  LEA R195, R2, R194, 0x1 ;  /* 0x000000c202c37211 */ /* 0x000fe400078e08ff */
        /* <DEDUP_REMOVED lines=11> */
[----:B------:R-:W3:Y:S02]  /*3e70*/  SHFL.BFLY PT, R3, R72, 0x2, 0x1f ;  /* 0x0c401f0048037f89 */ /* 0x000ee400000e0000 */
[----:B---3--:R-:W-:Y:S02]  /*3e80*/  FMNMX.FTZ R72, R72, R3, !PT ;  /* 0x0000000348487209 */ /* 0x008fe40007810000 */
[----:B------:R-:W-:-:S03]  /*3e90*/  FMNMX.FTZ R3, R41, R40, !PT ;  /* 0x0000002829037209 */ /* 0x000fc60007810000 */
[----:B-1----:R-:W1:Y:S01]  /*3ea0*/  SHFL.BFLY PT, R6, R72, 0x1, 0x1f ;  /* 0x0c201f0048067f89 */ /* 0x002e6200000e0000 */
        /* <DEDUP_REMOVED lines=19> */
[----:B------:R-:W-:Y:S02]  /*3fe0*/  FMNMX.FTZ R5, R143, R5, !PT ;  /* 0x000000058f057209 */ /* 0x000fe40007810000 */
[----:B------:R-:W-:-:S02]  /*3ff0*/  FMNMX.FTZ R3, R133, R3, !PT ;  /* 0x0000000385037209 */ /* 0x000fc40007810000 */
[----:B------:R-:W-:Y:S02]  /*4000*/  FSETP.NEU.FTZ.AND P0, PT, R72, -INF , PT ;  /* 0xff8000004800780b */ /* 0x000fe40003f1d000 */
[----:B------:R-:W-:Y:S02]  /*4010*/  FMNMX.FTZ R5, R146, R5, !PT ;  /* 0x0000000592057209 */ /* 0x000fe40007810000 */
[----:B------:R-:W-:Y:S02]  /*4020*/  FMNMX.FTZ R8, R134, R3, !PT ;  /* 0x0000000386087209 */ /* 0x000fe40007810000 */
[----:B------:R-:W-:Y:S02]  /*4030*/  FSEL R7, R7, RZ, P0 ;  /* 0x000000ff07077208 */ /* 0x000fe40000000000 */
[----:B------:R-:W-:Y:S02]  /*4040*/  FMNMX.FTZ R3, R147, R5, !PT ;  /* 0x0000000593037209 */ /* 0x000fe40007810000 */
[----:B------:R-:W-:Y:S01]  /*4050*/  FMNMX.FTZ R5, R45, R48, !PT ;  /* 0x000000302d057209 */ /* 0x000fe20007810000 */
[--C-:B------:R-:W-:Y:S01]  /*4060*/  FFMA.FTZ R6, R22, UR5, -R7.reuse ;  /* 0x0000000516067c23 */ /* 0x100fe20008010807 */
[----:B------:R-:W-:Y:S01]  /*4070*/  FMNMX.FTZ R70, R148, R3, !PT ;  /* 0x0000000394467209 */ /* 0x000fe20007810000 */
[----:B------:R-:W-:Y:S01]  /*4080*/  FFMA.FTZ R3, R21, UR5, -R7 ;  /* 0x0000000515037c23 */ /* 0x000fe20008010807 */
[----:B------:R-:W-:Y:S01]  /*4090*/  FMNMX.FTZ R5, R37, R5, !PT ;  /* 0x0000000525057209 */ /* 0x000fe20007810000 */
[----:B------:R1:W-:Y:S01]  /*40a0*/  MUFU.EX2 R217, R6 ;  /* 0x0000000600d97308 */ /* 0x0003e20000000800 */
[----:B------:R-:W-:Y:S01]  /*40b0*/  FMNMX.FTZ R8, R135, R8, !PT ;  /* 0x0000000887087209 */ /* 0x000fe20007810000 */
[----:B------:R-:W3:Y:S01]  /*40c0*/  SHFL.BFLY PT, R9, R70, 0x2, 0x1f ;  /* 0x0c401f0046097f89 */ /* 0x000ee200000e0000 */
[----:B------:R-:W-:-:S04]  /*40d0*/  FMNMX.FTZ R5, R38, R5, !PT ;  /* 0x0000000526057209 */ /* 0x000fc80007810000 */
[----:B------:R-:W-:Y:S01]  /*40e0*/  FMNMX.FTZ R5, R97, R5, !PT ;  /* 0x0000000561057209 */ /* 0x000fe20007810000 */
[----:B------:R-:W-:Y:S03]  /*40f0*/  MUFU.EX2 R215, R3 ;  /* 0x0000000300d77308 */ /* 0x000fe60000000800 */
[----:B------:R-:W-:-:S04]  /*4100*/  FMNMX.FTZ R5, R99, R5, !PT ;  /* 0x0000000563057209 */ /* 0x000fc80007810000 */
[----:B------:R-:W-:Y:S01]  /*4110*/  FMNMX.FTZ R5, R100, R5, !PT ;  /* 0x0000000564057209 */ /* 0x000fe20007810000 */
[----:B-1----:R-:W-:-:S03]  /*4120*/  FFMA.FTZ R6, R23, UR5, -R7 ;  /* 0x0000000517067c23 */ /* 0x002fc60008010807 */
[----:B------:R-:W-:Y:S01]  /*4130*/  FMNMX.FTZ R5, R128, R5, !PT ;  /* 0x0000000580057209 */ /* 0x000fe20007810000 */
[----:B------:R1:W4:Y:S03]  /*4140*/  MUFU.EX2 R211, R6 ;  /* 0x0000000600d37308 */ /* 0x0003260000000800 */
[----:B------:R-:W-:Y:S02]  /*4150*/  FMNMX.FTZ R5, R137, R5, !PT ;  /* 0x0000000589057209 */ /* 0x000fe40007810000 */
[----:B---3--:R-:W-:Y:S02]  /*4160*/  FMNMX.FTZ R70, R70, R9, !PT ;  /* 0x0000000946467209 */ /* 0x008fe40007810000 */
[----:B------:R-:W-:-:S03]  /*4170*/  FMNMX.FTZ R5, R138, R5, !PT ;  /* 0x000000058a057209 */ /* 0x000fc60007810000 */
[----:B--2---:R-:W2:Y:S01]  /*4180*/  SHFL.BFLY PT, R10, R70, 0x1, 0x1f ;  /* 0x0c201f00460a7f89 */ /* 0x004ea200000e0000 */
[----:B------:R-:W-:-:S04]  /*4190*/  FMNMX.FTZ R5, R139, R5, !PT ;  /* 0x000000058b057209 */ /* 0x000fc80007810000 */
[----:B------:R-:W-:Y:S01]  /*41a0*/  FMNMX.FTZ R5, R140, R5, !PT ;  /* 0x000000058c057209 */ /* 0x000fe20007810000 */
[----:B-1----:R-:W-:Y:S01]  /*41b0*/  FFMA.FTZ R6, R20, UR5, -R7 ;  /* 0x0000000514067c23 */ /* 0x002fe20008010807 */
[----:B----4-:R-:W-:Y:S01]  /*41c0*/  F2FP.BF16.F32.PACK_AB R12, R211, R217 ;  /* 0x000000d9d30c723e */ /* 0x010fe200000010ff */
[----:B------:R-:W-:Y:S01]  /*41d0*/  LDSM.16.MT88.4 R20, [R195+0x6000] ;  /* 0x00600000c314783b */ /* 0x000fe20000004200 */
[----:B------:R-:W-:Y:S01]  /*41e0*/  FMNMX.FTZ R5, R141, R5, !PT ;  /* 0x000000058d057209 */ /* 0x000fe20007810000 */
[----:B------:R1:W3:Y:S01]  /*41f0*/  MUFU.EX2 R212, R6 ;  /* 0x0000000600d47308 */ /* 0x0002e20000000800 */
[----:B--2---:R-:W-:Y:S02]  /*4200*/  FMNMX.FTZ R70, R70, R10, !PT ;  /* 0x0000000a46467209 */ /* 0x004fe40007810000 */
[----:B-1----:R-:W-:Y:S02]  /*4210*/  FMNMX.FTZ R6, R136, R8, !PT ;  /* 0x0000000888067209 */ /* 0x002fe40007810000 */
[----:B------:R-:W-:-:S02]  /*4220*/  FSETP.NEU.FTZ.AND P0, PT, R70, -INF , PT ;  /* 0xff8000004600780b */ /* 0x000fc40003f1d000 */
[----:B------:R-:W-:Y:S01]  /*4230*/  FMNMX.FTZ R3, R149, R6, !PT ;  /* 0x0000000695037209 */ /* 0x000fe20007810000 */
[----:B------:R-:W-:Y:S01]  /*4240*/  FFMA.FTZ R6, R24, UR5, -R7 ;  /* 0x0000000518067c23 */ /* 0x000fe20008010807 */
[----:B---3--:R-:W-:Y:S02]  /*4250*/  F2FP.BF16.F32.PACK_AB R14, R215, R212 ;  /* 0x000000d4d70e723e */ /* 0x008fe400000010ff */
[----:B------:R-:W-:Y:S01]  /*4260*/  FMNMX.FTZ R3, R150, R3, !PT ;  /* 0x0000000396037209 */ /* 0x000fe20007810000 */
[----:B------:R1:W-:Y:S03]  /*4270*/  MUFU.EX2 R225, R6 ;  /* 0x0000000600e17308 */ /* 0x0003e60000000800 */
[----:B------:R-:W-:-:S04]  /*4280*/  FMNMX.FTZ R3, R152, R3, !PT ;  /* 0x0000000398037209 */ /* 0x000fc80007810000 */
[----:B------:R-:W-:-:S05]  /*4290*/  FMNMX.FTZ R3, R151, R3, !PT ;  /* 0x0000000397037209 */ /* 0x000fca0007810000 */
[----:B------:R-:W2:Y:S01]  /*42a0*/  SHFL.BFLY PT, R8, R3, 0x2, 0x1f ;  /* 0x0c401f0003087f89 */ /* 0x000ea200000e0000 */
[----:B-1----:R-:W-:-:S04]  /*42b0*/  FFMA.FTZ R6, R25, UR5, -R7 ;  /* 0x0000000519067c23 */ /* 0x002fc80008010807 */
[----:B------:R1:W-:Y:S01]  /*42c0*/  MUFU.EX2 R226, R6 ;  /* 0x0000000600e27308 */ /* 0x0003e20000000800 */
[----:B--2---:R-:W-:Y:S01]  /*42d0*/  FMNMX.FTZ R3, R3, R8, !PT ;  /* 0x0000000803037209 */ /* 0x004fe20007810000 */
[--C-:B------:R-:W-:Y:S01]  /*42e0*/  FFMA.FTZ R8, R30, UR5, -R7.reuse ;  /* 0x000000051e087c23 */ /* 0x100fe20008010807 */
[----:B-1----:R-:W-:-:S05]  /*42f0*/  FFMA.FTZ R6, R26, UR5, -R7 ;  /* 0x000000051a067c23 */ /* 0x002fca0008010807 */
[----:B------:R1:W-:Y:S01]  /*4300*/  MUFU.EX2 R216, R8 ;  /* 0x0000000800d87308 */ /* 0x0003e20000000800 */
[----:B------:R-:W2:Y:S07]  /*4310*/  SHFL.BFLY PT, R9, R3, 0x1, 0x1f ;  /* 0x0c201f0003097f89 */ /* 0x000eae00000e0000 */
[----:B------:R3:W-:Y:S01]  /*4320*/  MUFU.EX2 R248, R6 ;  /* 0x0000000600f87308 */ /* 0x0007e20000000800 */
[----:B-1----:R-:W-:-:S07]  /*4330*/  FFMA.FTZ R8, R31, UR5, -R7 ;  /* 0x000000051f087c23 */ /* 0x002fce0008010807 */
[----:B------:R-:W-:Y:S01]  /*4340*/  MUFU.EX2 R222, R8 ;  /* 0x0000000800de7308 */ /* 0x000fe20000000800 */
[----:B---3--:R-:W-:Y:S01]  /*4350*/  FFMA.FTZ R6, R28, UR5, -R7 ;  /* 0x000000051c067c23 */ /* 0x008fe20008010807 */
[----:B--2---:R-:W-:-:S06]  /*4360*/  FMNMX.FTZ R3, R3, R9, !PT ;  /* 0x0000000903037209 */ /* 0x004fcc0007810000 */
[----:B------:R1:W-:Y:S01]  /*4370*/  MUFU.EX2 R224, R6 ;  /* 0x0000000600e07308 */ /* 0x0003e20000000800 */
[----:B------:R-:W-:Y:S01]  /*4380*/  FMUL.FTZ R9, R3, UR5 ;  /* 0x0000000503097c20 */ /* 0x000fe20008410000 */
[--C-:B-1----:R-:W-:Y:S02]  /*4390*/  FFMA.FTZ R6, R27, UR5, -R7.reuse ;  /* 0x000000051b067c23 */ /* 0x102fe40008010807 */
[----:B------:R-:W-:Y:S04]  /*43a0*/  LDSM.16.MT88.4 R24, [R196+0x6000] ;  /* 0x00600000c418783b */ /* 0x000fe80000004200 */
[----:B------:R1:W-:Y:S02]  /*43b0*/  MUFU.EX2 R223, R6 ;  /* 0x0000000600df7308 */ /* 0x0003e40000000800 */
[----:B-1----:R-:W-:Y:S01]  /*43c0*/  FMNMX.FTZ R6, R142, R5, !PT ;  /* 0x000000058e067209 */ /* 0x002fe20007810000 */
[----:B------:R-:W-:-:S02]  /*43d0*/  FFMA.FTZ R5, R29, UR5, -R7 ;  /* 0x000000051d057c23 */ /* 0x000fc40008010807 */
[----:B------:R-:W-:Y:S01]  /*43e0*/  LDSM.16.MT88.4 R28, [R193+0x6000] ;  /* 0x00600000c11c783b */ /* 0x000fe20000004200 */
[----:B------:R-:W-:Y:S02]  /*43f0*/  FMNMX.FTZ R6, R153, R6, !PT ;  /* 0x0000000699067209 */ /* 0x000fe40007810000 */
[----:B------:R1:W-:Y:S02]  /*4400*/  MUFU.EX2 R214, R5 ;  /* 0x0000000500d67308 */ /* 0x0003e40000000800 */
[----:B-1----:R-:W-:Y:S01]  /*4410*/  FMNMX.FTZ R5, R154, R6, !PT ;  /* 0x000000069a057209 */ /* 0x002fe20007810000 */
[----:B------:R-:W-:Y:S02]  /*4420*/  FFMA.FTZ R6, R19, UR5, -R7 ;  /* 0x0000000513067c23 */ /* 0x000fe40008010807 */
[----:B------:R-:W-:Y:S03]  /*4430*/  LDSM.16.MT88.4 R16, [R194+0x6000] ;  /* 0x00600000c210783b */ /* 0x000fe60000004200 */
[----:B------:R1:W-:Y:S01]  /*4440*/  MUFU.EX2 R213, R6 ;  /* 0x0000000600d57308 */ /* 0x0003e20000000800 */
[----:B------:R-:W2:Y:S01]  /*4450*/  SHFL.BFLY PT, R11, R5, 0x2, 0x1f ;  /* 0x0c401f00050b7f89 */ /* 0x000ea200000e0000 */
[----:B-1----:R-:W-:-:S05]  /*4460*/  FMUL.FTZ R6, R70, UR5 ;  /* 0x0000000546067c20 */ /* 0x002fca0008410000 */
[----:B------:R-:W-:Y:S02]  /*4470*/  FSEL R6, R6, RZ, P0 ;  /* 0x000000ff06067208 */ /* 0x000fe40000000000 */
[----:B------:R-:W-:-:S03]  /*4480*/  FSETP.NEU.FTZ.AND P0, PT, R3, -INF , PT ;  /* 0xff8000000300780b */ /* 0x000fc60003f1d000 */
[--C-:B------:R-:W-:Y:S01]  /*4490*/  FFMA.FTZ R8, R41, UR5, -R6.reuse ;  /* 0x0000000529087c23 */ /* 0x100fe20008010806 */
[----:B------:R-:W-:-:S03]  /*44a0*/  FFMA.FTZ R10, R33, UR5, -R6 ;  /* 0x00000005210a7c23 */ /* 0x000fc60008010806 */
[----:B------:R1:W-:Y:S08]  /*44b0*/  MUFU.EX2 R191, R8 ;  /* 0x0000000800bf7308 */ /* 0x0003f00000000800 */
[----:B------:R-:W-:Y:S01]  /*44c0*/  MUFU.EX2 R190, R10 ;  /* 0x0000000a00be7308 */ /* 0x000fe20000000800 */
[----:B-1----:R-:W-:-:S07]  /*44d0*/  FFMA.FTZ R8, R40, UR5, -R6 ;  /* 0x0000000528087c23 */ /* 0x002fce0008010806 */
[----:B------:R2:W-:Y:S02]  /*44e0*/  MUFU.EX2 R189, R8 ;  /* 0x0000000800bd7308 */ /* 0x0005e40000000800 */
[----:B--2---:R-:W-:Y:S02]  /*44f0*/  FMNMX.FTZ R8, R5, R11, !PT ;  /* 0x0000000b05087209 */ /* 0x004fe40007810000 */
[----:B------:R-:W-:Y:S01]  /*4500*/  FSEL R5, R9, RZ, P0 ;  /* 0x000000ff09057208 */ /* 0x000fe20000000000 */
[----:B------:R-:W-:Y:S02]  /*4510*/  FFMA.FTZ R9, R32, UR5, -R6 ;  /* 0x0000000520097c23 */ /* 0x000fe40008010806 */
[----:B------:R-:W1:Y:S02]  /*4520*/  SHFL.BFLY PT, R71, R8, 0x1, 0x1f ;  /* 0x0c201f0008477f89 */ /* 0x000e6400000e0000 */
[--C-:B------:R-:W-:Y:S01]  /*4530*/  FFMA.FTZ R0, R42, UR5, -R5.reuse ;  /* 0x000000052a007c23 */ /* 0x100fe20008010805 */
[----:B------:R2:W3:Y:S08]  /*4540*/  MUFU.EX2 R209, R9 ;  /* 0x0000000900d17308 */ /* 0x0004f00000000800 */
[----:B------:R4:W-:Y:S01]  /*4550*/  MUFU.EX2 R180, R0 ;  /* 0x0000000000b47308 */ /* 0x0009e20000000800 */
[----:B--2---:R-:W-:Y:S01]  /*4560*/  FFMA.FTZ R9, R43, UR5, -R5 ;  /* 0x000000052b097c23 */ /* 0x004fe20008010805 */
[----:B---3--:R-:W-:Y:S01]  /*4570*/  F2FP.BF16.F32.PACK_AB R10, R209, R190 ;  /* 0x000000bed10a723e */ /* 0x008fe200000010ff */
[----:B------:R-:W2:Y:S01]  /*4580*/  LDSM.16.MT88.4 R40, [R193+0x6800] ;  /* 0x00680000c128783b */ /* 0x000ea20000004200 */
[----:B-1----:R-:W-:-:S04]  /*4590*/  FMNMX.FTZ R71, R8, R71, !PT ;  /* 0x0000004708477209 */ /* 0x002fc80007810000 */
[----:B------:R-:W1:Y:S01]  /*45a0*/  MUFU.EX2 R181, R9 ;  /* 0x0000000900b57308 */ /* 0x000e620000000800 */
[----:B------:R-:W-:Y:S01]  /*45b0*/  F2FP.BF16.F32.PACK_AB R8, R189, R191 ;  /* 0x000000bfbd08723e */ /* 0x000fe200000010ff */
[----:B----4-:R-:W-:Y:S01]  /*45c0*/  FFMA.FTZ R0, R35, UR5, -R5 ;  /* 0x0000000523007c23 */ /* 0x010fe20008010805 */
[C---:B------:R-:W-:Y:S01]  /*45d0*/  FMUL.FTZ R2, R71.reuse, UR5 ;  /* 0x0000000547027c20 */ /* 0x040fe20008410000 */
[----:B------:R-:W-:-:S04]  /*45e0*/  FSETP.NEU.FTZ.AND P0, PT, R71, -INF , PT ;  /* 0xff8000004700780b */ /* 0x000fc80003f1d000 */
[----:B------:R3:W-:Y:S01]  /*45f0*/  MUFU.EX2 R183, R0 ;  /* 0x0000000000b77308 */ /* 0x0007e20000000800 */
[----:B-1----:R-:W-:Y:S01]  /*4600*/  F2FP.BF16.F32.PACK_AB R9, R180, R181 ;  /* 0x000000b5b409723e */ /* 0x002fe200000010ff */
[----:B---3--:R-:W-:-:S06]  /*4610*/  FFMA.FTZ R0, R36, UR5, -R5 ;  /* 0x0000000524007c23 */ /* 0x008fcc0008010805 */
[----:B------:R1:W3:Y:S02]  /*4620*/  MUFU.EX2 R186, R0 ;  /* 0x0000000000ba7308 */ /* 0x0002e40000000800 */
[----:B-1----:R-:W-:Y:S01]  /*4630*/  FSEL R0, R2, RZ, P0 ;  /* 0x000000ff02007208 */ /* 0x002fe20000000000 */
[----:B------:R-:W-:Y:S01]  /*4640*/  FFMA.FTZ R2, R34, UR5, -R7 ;  /* 0x0000000522027c23 */ /* 0x000fe20008010807 */
[----:B---3--:R-:W-:Y:S01]  /*4650*/  F2FP.BF16.F32.PACK_AB R11, R186, R183 ;  /* 0x000000b7ba0b723e */ /* 0x008fe200000010ff */
[----:B------:R-:W1:Y:S03]  /*4660*/  LDSM.16.MT88.4 R32, [R194+0x6800] ;  /* 0x00680000c220783b */ /* 0x000e660000004200 */
[----:B------:R3:W-:Y:S03]  /*4670*/  MUFU.EX2 R210, R2 ;  /* 0x0000000200d27308 */ /* 0x0007e60000000800 */
[C---:B------:R-:W-:Y:S06]  /*4680*/  HMMA.16816.F32.BF16 R60, R8.reuse, R28, RZ ;  /* 0x0000001c083c723c */ /* 0x040fec00000418ff */
[C---:B------:R-:W-:Y:S06]  /*4690*/  HMMA.16816.F32.BF16 R56, R8.reuse, R24, RZ ;  /* 0x000000180838723c */ /* 0x040fec00000418ff */
[----:B------:R-:W-:Y:S01]  /*46a0*/  HMMA.16816.F32.BF16 R92, R8, R30, RZ ;  /* 0x0000001e085c723c */ /* 0x000fe200000418ff */
[----:B---3--:R-:W-:-:S02]  /*46b0*/  FFMA.FTZ R2, R45, UR5, -R0 ;  /* 0x000000052d027c23 */ /* 0x008fc40008010800 */
[----:B------:R-:W-:Y:S02]  /*46c0*/  LDSM.16.MT88.4 R44, [R195+0x6800] ;  /* 0x00680000c32c783b */ /* 0x000fe40000004200 */
[----:B------:R3:W-:Y:S01]  /*46d0*/  MUFU.EX2 R173, R2 ;  /* 0x0000000200ad7308 */ /* 0x0007e20000000800 */
[C---:B------:R-:W-:Y:S06]  /*46e0*/  HMMA.16816.F32.BF16 R76, R8.reuse, R18, RZ ;  /* 0x00000012084c723c */ /* 0x040fec00000418ff */
[C---:B------:R-:W-:Y:S06]  /*46f0*/  HMMA.16816.F32.BF16 R52, R8.reuse, R16, RZ ;  /* 0x000000100834723c */ /* 0x040fec00000418ff */
[----:B------:R-:W-:Y:S01]  /*4700*/  HMMA.16816.F32.BF16 R80, R8, R22, RZ ;  /* 0x000000160850723c */ /* 0x000fe200000418ff */
[----:B---3--:R-:W-:-:S05]  /*4710*/  FFMA.FTZ R2, R48, UR5, -R0 ;  /* 0x0000000530027c23 */ /* 0x008fca0008010800 */
[----:B------:R-:W-:Y:S01]  /*4720*/  HMMA.16816.F32.BF16 R48, R8, R20, RZ ;  /* 0x000000140830723c */ /* 0x000fe200000418ff */
[----:B------:R3:W4:Y:S02]  /*4730*/  MUFU.EX2 R171, R2 ;  /* 0x0000000200ab7308 */ /* 0x0007240000000800 */
[----:B---3--:R-:W-:Y:S01]  /*4740*/  FFMA.FTZ R2, R37, UR5, -R0 ;  /* 0x0000000525027c23 */ /* 0x008fe20008010800 */
[----:B----4-:R-:W-:-:S05]  /*4750*/  F2FP.BF16.F32.PACK_AB R13, R171, R173 ;  /* 0x000000adab0d723e */ /* 0x010fca00000010ff */
[----:B------:R3:W-:Y:S02]  /*4760*/  MUFU.EX2 R172, R2 ;  /* 0x0000000200ac7308 */ /* 0x0007e40000000800 */
[----:B---3--:R-:W-:-:S06]  /*4770*/  FFMA.FTZ R2, R38, UR5, -R0 ;  /* 0x0000000526027c23 */ /* 0x008fcc0008010800 */
[----:B------:R3:W4:Y:S02]  /*4780*/  MUFU.EX2 R178, R2 ;  /* 0x0000000200b27308 */ /* 0x0007240000000800 */
[--C-:B---3--:R-:W-:Y:S01]  /*4790*/  FFMA.FTZ R2, R39, UR5, -R6.reuse ;  /* 0x0000000527027c23 */ /* 0x108fe20008010806 */
[----:B----4-:R-:W-:Y:S01]  /*47a0*/  F2FP.BF16.F32.PACK_AB R15, R178, R172 ;  /* 0x000000acb20f723e */ /* 0x010fe200000010ff */
[----:B------:R-:W3:Y:S04]  /*47b0*/  LDSM.16.MT88.4 R36, [R196+0x6800] ;  /* 0x00680000c424783b */ /* 0x000ee80000004200 */
[----:B------:R4:W-:Y:S02]  /*47c0*/  MUFU.EX2 R179, R2 ;  /* 0x0000000200b37308 */ /* 0x0009e40000000800 */
[C---:B------:R-:W-:Y:S06]  /*47d0*/  HMMA.16816.F32.BF16 R88, R12.reuse, R28, RZ ;  /* 0x0000001c0c58723c */ /* 0x040fec00000418ff */
[C---:B------:R-:W-:Y:S06]  /*47e0*/  HMMA.16816.F32.BF16 R108, R12.reuse, R30, RZ ;  /* 0x0000001e0c6c723c */ /* 0x040fec00000418ff */
[----:B------:R-:W-:Y:S01]  /*47f0*/  HMMA.16816.F32.BF16 R124, R12, R26, RZ ;  /* 0x0000001a0c7c723c */ /* 0x000fe200000418ff */
[----:B----4-:R-:W-:-:S04]  /*4800*/  FFMA.FTZ R2, R64, UR5, -R6 ;  /* 0x0000000540027c23 */ /* 0x010fc80008010806 */
[----:B------:R4:W5:Y:S01]  /*4810*/  MUFU.EX2 R182, R2 ;  /* 0x0000000200b67308 */ /* 0x0009620000000800 */
[C---:B------:R-:W-:Y:S06]  /*4820*/  HMMA.16816.F32.BF16 R28, R12.reuse, R16, RZ ;  /* 0x000000100c1c723c */ /* 0x040fec00000418ff */
[C---:B------:R-:W-:Y:S01]  /*4830*/  HMMA.16816.F32.BF16 R120, R12.reuse, R18, RZ ;  /* 0x000000120c78723c */ /* 0x040fe200000418ff */
[----:B------:R-:W3:Y:S05]  /*4840*/  LDSM.16.MT88.4 R16, [R193+0x7000] ;  /* 0x00700000c110783b */ /* 0x000eea0000004200 */
[----:B------:R-:W-:Y:S01]  /*4850*/  HMMA.16816.F32.BF16 R116, R12, R22, RZ ;  /* 0x000000160c74723c */ /* 0x000fe200000418ff */
[----:B----4-:R-:W-:-:S05]  /*4860*/  FFMA.FTZ R2, R65, UR5, -R6 ;  /* 0x0000000541027c23 */ /* 0x010fca0008010806 */
[----:B------:R-:W-:Y:S01]  /*4870*/  HMMA.16816.F32.BF16 R64, R8, R26, RZ ;  /* 0x0000001a0840723c */ /* 0x000fe200000418ff */
[----:B------:R4:W-:Y:S06]  /*4880*/  MUFU.EX2 R184, R2 ;  /* 0x0000000200b87308 */ /* 0x0009ec0000000800 */
[----:B-----5:R-:W-:Y:S01]  /*4890*/  F2FP.BF16.F32.PACK_AB R8, R182, R179 ;  /* 0x000000b3b608723e */ /* 0x020fe200000010ff */
[----:B----4-:R-:W-:-:S04]  /*48a0*/  FFMA.FTZ R2, R68, UR5, -R6 ;  /* 0x0000000544027c23 */ /* 0x010fc80008010806 */
[----:B------:R4:W5:Y:S02]  /*48b0*/  MUFU.EX2 R187, R2 ;  /* 0x0000000200bb7308 */ /* 0x0009640000000800 */
[----:B----4-:R-:W-:Y:S01]  /*48c0*/  FFMA.FTZ R2, R69, UR5, -R5 ;  /* 0x0000000545027c23 */ /* 0x010fe20008010805 */
[----:B-----5:R-:W-:-:S05]  /*48d0*/  F2FP.BF16.F32.PACK_AB R10, R187, R184 ;  /* 0x000000b8bb0a723e */ /* 0x020fca00000010ff */
[----:B------:R4:W-:Y:S02]  /*48e0*/  MUFU.EX2 R174, R2 ;  /* 0x0000000200ae7308 */ /* 0x0009e40000000800 */
[----:B----4-:R-:W-:-:S06]  /*48f0*/  FFMA.FTZ R2, R73, UR5, -R5 ;  /* 0x0000000549027c23 */ /* 0x010fcc0008010805 */
[----:B------:R4:W5:Y:S02]  /*4900*/  MUFU.EX2 R177, R2 ;  /* 0x0000000200b17308 */ /* 0x0009640000000800 */
[----:B----4-:R-:W-:Y:S01]  /*4910*/  FFMA.FTZ R2, R84, UR5, -R5 ;  /* 0x0000000554027c23 */ /* 0x010fe20008010805 */
[----:B-----5:R-:W-:Y:S01]  /*4920*/  F2FP.BF16.F32.PACK_AB R9, R177, R174 ;  /* 0x000000aeb109723e */ /* 0x020fe200000010ff */
[C---:B------:R-:W-:Y:S04]  /*4930*/  HMMA.16816.F32.BF16 R84, R12.reuse, R24, RZ ;  /* 0x000000180c54723c */ /* 0x040fe800000418ff */
[----:B------:R4:W-:Y:S02]  /*4940*/  MUFU.EX2 R176, R2 ;  /* 0x0000000200b07308 */ /* 0x0009e40000000800 */
[----:B------:R-:W-:Y:S01]  /*4950*/  HMMA.16816.F32.BF16 R24, R12, R20, RZ ;  /* 0x000000140c18723c */ /* 0x000fe200000418ff */
[----:B------:R-:W5:Y:S06]  /*4960*/  LDSM.16.MT88.4 R20, [R196+0x7000] ;  /* 0x00700000c414783b */ /* 0x000f6c0000004200 */
[----:B------:R-:W-:-:S02]  /*4970*/  F2FP.BF16.F32.PACK_AB R12, R226, R225 ;  /* 0x000000e1e20c723e */ /* 0x000fc400000010ff */
[----:B------:R-:W-:Y:S01]  /*4980*/  F2FP.BF16.F32.PACK_AB R14, R224, R248 ;  /* 0x000000f8e00e723e */ /* 0x000fe200000010ff */
[----:B----4-:R-:W-:-:S04]  /*4990*/  FFMA.FTZ R2, R96, UR5, -R5 ;  /* 0x0000000560027c23 */ /* 0x010fc80008010805 */
[----:B------:R4:W2:Y:S02]  /*49a0*/  MUFU.EX2 R175, R2 ;  /* 0x0000000200af7308 */ /* 0x0008a40000000800 */
[----:B----4-:R-:W-:Y:S01]  /*49b0*/  FFMA.FTZ R2, R74, UR5, -R7 ;  /* 0x000000054a027c23 */ /* 0x010fe20008010807 */
[----:B--2---:R-:W-:-:S05]  /*49c0*/  F2FP.BF16.F32.PACK_AB R11, R175, R176 ;  /* 0x000000b0af0b723e */ /* 0x004fca00000010ff */
[----:B------:R2:W-:Y:S02]  /*49d0*/  MUFU.EX2 R188, R2 ;  /* 0x0000000200bc7308 */ /* 0x0005e40000000800 */
[C---:B------:R-:W-:Y:S06]  /*49e0*/  HMMA.16816.F32.BF16 R112, R8.reuse, R40, R60 ;  /* 0x000000280870723c */ /* 0x040fec000004183c */
[C---:B-1----:R-:W-:Y:S06]  /*49f0*/  HMMA.16816.F32.BF16 R60, R8.reuse, R34, R76 ;  /* 0x00000022083c723c */ /* 0x042fec000004184c */
[----:B---3--:R-:W-:Y:S01]  /*4a00*/  HMMA.16816.F32.BF16 R104, R8, R36, R56 ;  /* 0x000000240868723c */ /* 0x008fe20000041838 */
[----:B--2---:R-:W-:-:S04]  /*4a10*/  FFMA.FTZ R2, R75, UR5, -R7 ;  /* 0x000000054b027c23 */ /* 0x004fc80008010807 */
[----:B------:R1:W-:Y:S01]  /*4a20*/  MUFU.EX2 R185, R2 ;  /* 0x0000000200b97308 */ /* 0x0003e20000000800 */
[C---:B------:R-:W-:Y:S06]  /*4a30*/  HMMA.16816.F32.BF16 R92, R8.reuse, R42, R92 ;  /* 0x0000002a085c723c */ /* 0x040fec000004185c */
[----:B------:R-:W-:Y:S01]  /*4a40*/  HMMA.16816.F32.BF16 R56, R8, R38, R64 ;  /* 0x000000260838723c */ /* 0x000fe20000041840 */
[----:B-1----:R-:W-:-:S04]  /*4a50*/  FFMA.FTZ R2, R97, UR5, -R0 ;  /* 0x0000000561027c23 */ /* 0x002fc80008010800 */
[----:B------:R1:W-:Y:S02]  /*4a60*/  MUFU.EX2 R169, R2 ;  /* 0x0000000200a97308 */ /* 0x0003e40000000800 */
[--C-:B-1----:R-:W-:Y:S02]  /*4a70*/  FFMA.FTZ R2, R99, UR5, -R0.reuse ;  /* 0x0000000563027c23 */ /* 0x102fe40008010800 */
[C---:B------:R-:W-:Y:S04]  /*4a80*/  HMMA.16816.F32.BF16 R96, R8.reuse, R44, R48 ;  /* 0x0000002c0860723c */ /* 0x040fe80000041830 */
[----:B------:R1:W2:Y:S02]  /*4a90*/  MUFU.EX2 R170, R2 ;  /* 0x0000000200aa7308 */ /* 0x0002a40000000800 */
[--C-:B-1----:R-:W-:Y:S01]  /*4aa0*/  FFMA.FTZ R2, R100, UR5, -R0.reuse ;  /* 0x0000000564027c23 */ /* 0x102fe20008010800 */
[----:B--2---:R-:W-:Y:S01]  /*4ab0*/  F2FP.BF16.F32.PACK_AB R13, R170, R169 ;  /* 0x000000a9aa0d723e */ /* 0x004fe200000010ff */
[C---:B------:R-:W-:Y:S04]  /*4ac0*/  HMMA.16816.F32.BF16 R100, R8.reuse, R32, R52 ;  /* 0x000000200864723c */ /* 0x040fe80000041834 */
[----:B------:R1:W-:Y:S02]  /*4ad0*/  MUFU.EX2 R168, R2 ;  /* 0x0000000200a87308 */ /* 0x0003e40000000800 */
[----:B------:R-:W-:Y:S01]  /*4ae0*/  HMMA.16816.F32.BF16 R52, R8, R46, R80 ;  /* 0x0000002e0834723c */ /* 0x000fe20000041850 */
[----:B-1----:R-:W-:-:S05]  /*4af0*/  FFMA.FTZ R2, R128, UR5, -R0 ;  /* 0x0000000580027c23 */ /* 0x002fca0008010800 */
[----:B------:R1:W2:Y:S02]  /*4b00*/  MUFU.EX2 R167, R2 ;  /* 0x0000000200a77308 */ /* 0x0002a40000000800 */
[----:B-1----:R-:W-:Y:S01]  /*4b10*/  FFMA.FTZ R2, R129, UR5, -R6 ;  /* 0x0000000581027c23 */ /* 0x002fe20008010806 */
[----:B--2---:R-:W-:-:S05]  /*4b20*/  F2FP.BF16.F32.PACK_AB R15, R167, R168 ;  /* 0x000000a8a70f723e */ /* 0x004fca00000010ff */
[----:B------:R1:W-:Y:S02]  /*4b30*/  MUFU.EX2 R166, R2 ;  /* 0x0000000200a67308 */ /* 0x0003e40000000800 */
[C---:B------:R-:W-:Y:S01]  /*4b40*/  HMMA.16816.F32.BF16 R76, R12.reuse, R32, R28 ;  /* 0x000000200c4c723c */ /* 0x040fe2000004181c */
[----:B------:R-:W-:Y:S05]  /*4b50*/  LDSM.16.MT88.4 R28, [R195+0x7000] ;  /* 0x00700000c31c783b */ /* 0x000fea0000004200 */
[C---:B------:R-:W-:Y:S01]  /*4b60*/  HMMA.16816.F32.BF16 R48, R12.reuse, R40, R88 ;  /* 0x000000280c30723c */ /* 0x040fe20000041858 */
[----:B------:R-:W-:Y:S05]  /*4b70*/  LDSM.16.MT88.4 R88, [R193+0x7800] ;  /* 0x00780000c158783b */ /* 0x000fea0000004200 */
[----:B------:R-:W-:Y:S01]  /*4b80*/  HMMA.16816.F32.BF16 R84, R12, R36, R84 ;  /* 0x000000240c54723c */ /* 0x000fe20000041854 */
[----:B-1----:R-:W-:-:S04]  /*4b90*/  FFMA.FTZ R2, R131, UR5, -R6 ;  /* 0x0000000583027c23 */ /* 0x002fc80008010806 */
[----:B------:R1:W2:Y:S01]  /*4ba0*/  MUFU.EX2 R165, R2 ;  /* 0x0000000200a57308 */ /* 0x0002a20000000800 */
[C---:B------:R-:W-:Y:S06]  /*4bb0*/  HMMA.16816.F32.BF16 R40, R12.reuse, R42, R108 ;  /* 0x0000002a0c28723c */ /* 0x040fec000004186c */
[C---:B------:R-:W-:Y:S06]  /*4bc0*/  HMMA.16816.F32.BF16 R36, R12.reuse, R38, R124 ;  /* 0x000000260c24723c */ /* 0x040fec000004187c */
[----:B------:R-:W-:Y:S01]  /*4bd0*/  HMMA.16816.F32.BF16 R32, R12, R34, R120 ;  /* 0x000000220c20723c */ /* 0x000fe20000041878 */
[----:B------:R-:W-:Y:S01]  /*4be0*/  LDSM.16.MT88.4 R120, [R194+0x7800] ;  /* 0x00780000c278783b */ /* 0x000fe20000004200 */
[----:B-1----:R-:W-:Y:S01]  /*4bf0*/  FFMA.FTZ R2, R130, UR5, -R6 ;  /* 0x0000000582027c23 */ /* 0x002fe20008010806 */
[----:B--2---:R-:W-:-:S03]  /*4c00*/  F2FP.BF16.F32.PACK_AB R8, R165, R166 ;  /* 0x000000a6a508723e */ /* 0x004fc600000010ff */
[C---:B------:R-:W-:Y:S01]  /*4c10*/  HMMA.16816.F32.BF16 R128, R12.reuse, R44, R24 ;  /* 0x0000002c0c80723c */ /* 0x040fe20000041818 */
[----:B------:R-:W1:Y:S01]  /*4c20*/  LDSM.16.MT88.4 R24, [R194+0x7000] ;  /* 0x00700000c218783b */ /* 0x000e620000004200 */
[----:B------:R2:W-:Y:S04]  /*4c30*/  MUFU.EX2 R164, R2 ;  /* 0x0000000200a47308 */ /* 0x0005e80000000800 */
[----:B------:R-:W-:Y:S07]  /*4c40*/  HMMA.16816.F32.BF16 R44, R12, R46, R116 ;  /* 0x0000002e0c2c723c */ /* 0x000fee0000041874 */
[----:B------:R-:W-:-:S02]  /*4c50*/  F2FP.BF16.F32.PACK_AB R12, R214, R223 ;  /* 0x000000dfd60c723e */ /* 0x000fc400000010ff */
[----:B------:R-:W-:Y:S01]  /*4c60*/  F2FP.BF16.F32.PACK_AB R14, R216, R213 ;  /* 0x000000d5d80e723e */ /* 0x000fe200000010ff */
[----:B--2---:R-:W-:-:S04]  /*4c70*/  FFMA.FTZ R2, R132, UR5, -R6 ;  /* 0x0000000584027c23 */ /* 0x004fc80008010806 */
[----:B------:R2:W3:Y:S02]  /*4c80*/  MUFU.EX2 R163, R2 ;  /* 0x0000000200a37308 */ /* 0x0004e40000000800 */
[----:B--2---:R-:W-:Y:S01]  /*4c90*/  FFMA.FTZ R2, R133, UR5, -R5 ;  /* 0x0000000585027c23 */ /* 0x004fe20008010805 */
[----:B---3--:R-:W-:-:S05]  /*4ca0*/  F2FP.BF16.F32.PACK_AB R10, R163, R164 ;  /* 0x000000a4a30a723e */ /* 0x008fca00000010ff */
[----:B------:R2:W-:Y:S02]  /*4cb0*/  MUFU.EX2 R162, R2 ;  /* 0x0000000200a27308 */ /* 0x0005e40000000800 */
[----:B--2---:R-:W-:-:S06]  /*4cc0*/  FFMA.FTZ R2, R134, UR5, -R5 ;  /* 0x0000000586027c23 */ /* 0x004fcc0008010805 */
[----:B------:R2:W3:Y:S02]  /*4cd0*/  MUFU.EX2 R161, R2 ;  /* 0x0000000200a17308 */ /* 0x0004e40000000800 */
[----:B--2---:R-:W-:Y:S01]  /*4ce0*/  FFMA.FTZ R2, R135, UR5, -R5 ;  /* 0x0000000587027c23 */ /* 0x004fe20008010805 */
[----:B---3--:R-:W-:-:S05]  /*4cf0*/  F2FP.BF16.F32.PACK_AB R9, R161, R162 ;  /* 0x000000a2a109723e */ /* 0x008fca00000010ff */
[----:B------:R2:W-:Y:S02]  /*4d00*/  MUFU.EX2 R160, R2 ;  /* 0x0000000200a07308 */ /* 0x0005e40000000800 */
[----:B--2---:R-:W-:Y:S01]  /*4d10*/  FFMA.FTZ R2, R136, UR5, -R5 ;  /* 0x0000000588027c23 */ /* 0x004fe20008010805 */
[----:B------:R-:W-:-:S05]  /*4d20*/  F2FP.BF16.F32.PACK_AB R136, R210, R222 ;  /* 0x000000ded288723e */ /* 0x000fca00000010ff */
[----:B------:R2:W3:Y:S02]  /*4d30*/  MUFU.EX2 R159, R2 ;  /* 0x00000002009f7308 */ /* 0x0004e40000000800 */
[----:B--2---:R-:W-:Y:S01]  /*4d40*/  FFMA.FTZ R2, R137, UR5, -R0 ;  /* 0x0000000589027c23 */ /* 0x004fe20008010800 */
[----:B---3--:R-:W-:-:S05]  /*4d50*/  F2FP.BF16.F32.PACK_AB R11, R159, R160 ;  /* 0x000000a09f0b723e */ /* 0x008fca00000010ff */
[----:B------:R2:W-:Y:S02]  /*4d60*/  MUFU.EX2 R158, R2 ;  /* 0x00000002009e7308 */ /* 0x0005e40000000800 */
[C---:B------:R-:W-:Y:S06]  /*4d70*/  HMMA.16816.F32.BF16 R80, R8.reuse, R16, R112 ;  /* 0x000000100850723c */ /* 0x040fec0000041870 */
[C---:B-----5:R-:W-:Y:S01]  /*4d80*/  HMMA.16816.F32.BF16 R64, R8.reuse, R20, R104 ;  /* 0x000000140840723c */ /* 0x060fe20000041868 */
[----:B------:R-:W-:Y:S05]  /*4d90*/  LDSM.16.MT88.4 R104, [R196+0x7800] ;  /* 0x00780000c468783b */ /* 0x000fea0000004200 */
[----:B-1----:R-:W-:Y:S01]  /*4da0*/  HMMA.16816.F32.BF16 R116, R8, R24, R100 ;  /* 0x000000180874723c */ /* 0x002fe20000041864 */
[----:B--2---:R-:W-:Y:S01]  /*4db0*/  FFMA.FTZ R2, R138, UR5, -R0 ;  /* 0x000000058a027c23 */ /* 0x004fe20008010800 */
[----:B------:R-:W-:-:S03]  /*4dc0*/  F2FP.BF16.F32.PACK_AB R138, R185, R188 ;  /* 0x000000bcb98a723e */ /* 0x000fc600000010ff */
[----:B------:R1:W2:Y:S01]  /*4dd0*/  MUFU.EX2 R157, R2 ;  /* 0x00000002009d7308 */ /* 0x0002a20000000800 */
[C---:B------:R-:W-:Y:S06]  /*4de0*/  HMMA.16816.F32.BF16 R132, R8.reuse, R28, R96 ;  /* 0x0000001c0884723c */ /* 0x040fec0000041860 */
[C---:B------:R-:W-:Y:S06]  /*4df0*/  HMMA.16816.F32.BF16 R92, R8.reuse, R18, R92 ;  /* 0x00000012085c723c */ /* 0x040fec000004185c */
[----:B------:R-:W-:Y:S01]  /*4e00*/  HMMA.16816.F32.BF16 R56, R8, R22, R56 ;  /* 0x000000160838723c */ /* 0x000fe20000041838 */
[----:B-1----:R-:W-:Y:S01]  /*4e10*/  FFMA.FTZ R2, R139, UR5, -R0 ;  /* 0x000000058b027c23 */ /* 0x002fe20008010800 */
[----:B--2---:R-:W-:-:S04]  /*4e20*/  F2FP.BF16.F32.PACK_AB R13, R157, R158 ;  /* 0x0000009e9d0d723e */ /* 0x004fc800000010ff */
[C---:B------:R-:W-:Y:S01]  /*4e30*/  HMMA.16816.F32.BF16 R60, R8.reuse, R26, R60 ;  /* 0x0000001a083c723c */ /* 0x040fe2000004183c */
[----:B------:R1:W-:Y:S05]  /*4e40*/  MUFU.EX2 R156, R2 ;  /* 0x00000002009c7308 */ /* 0x0003ea0000000800 */
[----:B------:R-:W-:Y:S07]  /*4e50*/  HMMA.16816.F32.BF16 R52, R8, R30, R52 ;  /* 0x0000001e0834723c */ /* 0x000fee0000041834 */
[----:B------:R-:W-:Y:S01]  /*4e60*/  FADD.FTZ R8, R191, R189 ;  /* 0x000000bdbf087221 */ /* 0x000fe20000010000 */
[----:B------:R-:W-:-:S03]  /*4e70*/  FADD.FTZ R9, R181, R180 ;  /* 0x000000b4b5097221 */ /* 0x000fc60000010000 */
[----:B------:R-:W-:Y:S01]  /*4e80*/  FADD.FTZ R8, R190, R8 ;  /* 0x00000008be087221 */ /* 0x000fe20000010000 */
[----:B------:R-:W-:Y:S01]  /*4e90*/  FADD.FTZ R9, R183, R9 ;  /* 0x00000009b7097221 */ /* 0x000fe20000010000 */
[----:B-1----:R-:W-:Y:S02]  /*4ea0*/  FFMA.FTZ R2, R140, UR5, -R0 ;  /* 0x000000058c027c23 */ /* 0x002fe40008010800 */
[----:B------:R-:W-:Y:S02]  /*4eb0*/  FADD.FTZ R8, R209, R8 ;  /* 0x00000008d1087221 */ /* 0x000fe40000010000 */
        /* <DEDUP_REMOVED lines=32> */
[----:B-1----:R-:W-:Y:S02]  /*50c0*/  FFMA.FTZ R2, R151, UR5, -R5 ;  /* 0x0000000597027c23 */ /* 0x002fe40008010805 */
[----:B------:R-:W1:Y:S04]  /*50d0*/  LDSM.16.MT88.4 R4, [R195+0x7800] ;  /* 0x00780000c304783b */ /* 0x000e680000004200 */
[----:B------:R2:W3:Y:S02]  /*50e0*/  MUFU.EX2 R251, R2 ;  /* 0x0000000200fb7308 */ /* 0x0004e40000000800 */
[--C-:B--2---:R-:W-:Y:S01]  /*50f0*/  FFMA.FTZ R2, R153, UR5, -R0.reuse ;  /* 0x0000000599027c23 */ /* 0x104fe20008010800 */
[----:B------:R-:W-:Y:S01]  /*5100*/  FFMA.FTZ R0, R154, UR5, -R0 ;  /* 0x000000059a007c23 */ /* 0x000fe20008010800 */
[----:B---3--:R-:W-:-:S04]  /*5110*/  F2FP.BF16.F32.PACK_AB R143, R251, R11 ;  /* 0x0000000bfb8f723e */ /* 0x008fc800000010ff */
[----:B------:R2:W-:Y:S03]  /*5120*/  MUFU.EX2 R10, R2 ;  /* 0x00000002000a7308 */ /* 0x0005e60000000800 */
[C---:B------:R-:W-:Y:S05]  /*5130*/  HMMA.16816.F32.BF16 R80, R140.reuse, R88, R80 ;  /* 0x000000588c50723c */ /* 0x040fea0000041850 */
[----:B------:R3:W4:Y:S01]  /*5140*/  MUFU.EX2 R249, R0 ;  /* 0x0000000000f97308 */ /* 0x0007220000000800 */
[----:B------:R-:W-:Y:S01]  /*5150*/  HMMA.16816.F32.BF16 R92, R140, R90, R92 ;  /* 0x0000005a8c5c723c */ /* 0x000fe2000004185c */
[----:B--2---:R-:W-:-:S05]  /*5160*/  FADD.FTZ R2, R173, R171 ;  /* 0x000000abad027221 */ /* 0x004fca0000010000 */
[----:B-1----:R-:W-:Y:S01]  /*5170*/  HMMA.16816.F32.BF16 R132, R140, R4, R132 ;  /* 0x000000048c84723c */ /* 0x002fe20000041884 */
[----:B------:R-:W-:-:S05]  /*5180*/  FADD.FTZ R2, R172, R2 ;  /* 0x00000002ac027221 */ /* 0x000fca0000010000 */
[C---:B------:R-:W-:Y:S01]  /*5190*/  HMMA.16816.F32.BF16 R100, R140.reuse, R104, R64 ;  /* 0x000000688c64723c */ /* 0x040fe20000041840 */
[----:B---3--:R-:W-:Y:S01]  /*51a0*/  FADD.FTZ R0, R217, R211 ;  /* 0x000000d3d9007221 */ /* 0x008fe20000010000 */
[----:B----4-:R-:W-:Y:S01]  /*51b0*/  F2FP.BF16.F32.PACK_AB R139, R249, R10 ;  /* 0x0000000af98b723e */ /* 0x010fe200000010ff */
[----:B------:R-:W-:Y:S02]  /*51c0*/  FADD.FTZ R2, R178, R2 ;  /* 0x00000002b2027221 */ /* 0x000fe40000010000 */
[----:B------:R-:W-:Y:S01]  /*51d0*/  FADD.FTZ R0, R212, R0 ;  /* 0x00000000d4007221 */ /* 0x000fe20000010000 */
[----:B------:R-:W-:Y:S01]  /*51e0*/  HMMA.16816.F32.BF16 R108, R140, R106, R56 ;  /* 0x0000006a8c6c723c */ /* 0x000fe20000041838 */
[----:B------:R-:W-:Y:S02]  /*51f0*/  FADD.FTZ R2, R169, R2 ;  /* 0x00000002a9027221 */ /* 0x000fe40000010000 */
[----:B------:R-:W-:Y:S02]  /*5200*/  FADD.FTZ R0, R215, R0 ;  /* 0x00000000d7007221 */ /* 0x000fe40000010000 */
[----:B------:R-:W-:Y:S01]  /*5210*/  FADD.FTZ R2, R170, R2 ;  /* 0x00000002aa027221 */ /* 0x000fe20000010000 */
[----:B------:R-:W-:Y:S01]  /*5220*/  HMMA.16816.F32.BF16 R128, R136, R4, R128 ;  /* 0x000000048880723c */ /* 0x000fe20000041880 */
[----:B------:R-:W-:-:S05]  /*5230*/  FADD.FTZ R0, R225, R0 ;  /* 0x00000000e1007221 */ /* 0x000fca0000010000 */
[----:B------:R-:W-:Y:S01]  /*5240*/  HMMA.16816.F32.BF16 R116, R140, R120, R116 ;  /* 0x000000788c74723c */ /* 0x000fe20000041874 */
[----:B------:R-:W-:Y:S01]  /*5250*/  FADD.FTZ R4, R186, R9 ;  /* 0x00000009ba047221 */ /* 0x000fe20000010000 */
[----:B------:R-:W-:-:S03]  /*5260*/  FADD.FTZ R5, R179, R8 ;  /* 0x00000008b3057221 */ /* 0x000fc60000010000 */
        /* <DEDUP_REMOVED lines=50> */
[----:B------:R-:W-:Y:S06]  /*5590*/  HMMA.16816.F32.BF16 R120, R136, R122, R24 ;  /* 0x0000007a8878723c */ /* 0x000fec0000041818 */
[-C--:B------:R-:W-:Y:S06]  /*55a0*/  HMMA.16816.F32.BF16 R140, R140, R6.reuse, R52 ;  /* 0x000000068c8c723c */ /* 0x080fec0000041834 */
[----:B------:R-:W-:Y:S01]  /*55b0*/  HMMA.16816.F32.BF16 R136, R136, R6, R12 ;  /* 0x000000068888723c */ /* 0x000fe2000004180c */
[----:B------:R-:W-:-:S08]  /*55c0*/  NOP ;  /* 0x0000000000007918 */ /* 0x000fd00000000000 */
[----:B------:R-:W-:-:S15]  /*55d0*/  @!P1 BRA `(.L_x_1702) ;  /* 0x0000003400609947 */ /* 0x000fde0003800000 */
[----:B------:R-:W-:Y:S01]  /*55e0*/  ULDC UR4, c[0x0][0x2d0] ;  /* 0x0000b40000047ab9 */ /* 0x000fe20000000800 */
[C---:B------:R-:W-:Y:S01]  /*55f0*/  SHF.L.U64.HI R2, R144.reuse, 0x4, R145 ;  /* 0x0000000490027819 */ /* 0x040fe20000010291 */
[----:B------:R-:W-:Y:S01]  /*5600*/  IMAD.SHL.U32 R0, R144, 0x10, RZ ;  /* 0x0000001090007824 */ /* 0x000fe200078e00ff */
[----:B------:R-:W-:Y:S01]  /*5610*/  ISETP.GE.AND P0, PT, R228, UR4, PT ;  /* 0x00000004e4007c0c */ /* 0x000fe2000bf06270 */
[----:B------:R-:W1:Y:S01]  /*5620*/  LDC.64 R216, c[0x0][0x250] ;  /* 0x00009400ffd87b82 */ /* 0x000e620000000a00 */
[----:B------:R-:W-:Y:S01]  /*5630*/  LEA.HI.SX32 R208, R208, 0xfffffffe, 0x1a ;  /* 0xfffffffed0d07811 */ /* 0x000fe200078fd2ff */
[----:B------:R-:W-:Y:S01]  /*5640*/  IMAD.MOV.U32 R68, RZ, RZ, R72 ;  /* 0x000000ffff447224 */ /* 0x000fe200078e0048 */
[----:B------:R-:W-:Y:S01]  /*5650*/  MOV R69, R71 ;  /* 0x0000004700457202 */ /* 0x000fe20000000f00 */
[----:B------:R-:W-:Y:S01]  /*5660*/  IMAD.MOV.U32 R73, RZ, RZ, R70 ;  /* 0x000000ffff497224 */ /* 0x000fe200078e0046 */
[----:B------:R-:W-:Y:S01]  /*5670*/  MOV R74, R3 ;  /* 0x00000003004a7202 */ /* 0x000fe20000000f00 */
[----:B------:R-:W-:Y:S01]  /*5680*/  ULDC UR5, c[0x0][0x39c] ;  /* 0x0000e70000057ab9 */ /* 0x000fe20000000800 */
[----:B------:R-:W-:-:S05]  /*5690*/  ULDC UR4, c[0x0][0x2ec] ;  /* 0x0000bb0000047ab9 */ /* 0x000fca0000000800 */
[----:B------:R-:W2:Y:S08]  /*56a0*/  @!P0 LDC.64 R4, c[0x0][0x220] ;  /* 0x00008800ff048b82 */ /* 0x000eb00000000a00 */
[----:B------:R-:W3:Y:S01]  /*56b0*/  @!P0 LDC.64 R8, c[0x0][0x220] ;  /* 0x00008800ff088b82 */ /* 0x000ee20000000a00 */
[----:B-1----:R-:W-:-:S07]  /*56c0*/  @!P0 IMAD R252, R217, 0x30, RZ ;  /* 0x00000030d9fc8824 */ /* 0x002fce00078e02ff */
[----:B------:R-:W1:Y:S01]  /*56d0*/  @!P0 LDC.64 R6, c[0x0][0x220] ;  /* 0x00008800ff068b82 */ /* 0x000e620000000a00 */
[----:B--2---:R2:W-:Y:S04]  /*56e0*/  @!P0 STL.64 [R1+0x20], R4 ;  /* 0x0000200401008387 */ /* 0x0045e80000100a00 */
[----:B---3--:R3:W-:Y:S04]  /*56f0*/  @!P0 STL.64 [R1+0x18], R8 ;  /* 0x0000180801008387 */ /* 0x0087e80000100a00 */
[----:B-1----:R3:W-:Y:S01]  /*5700*/  @!P0 STL.64 [R1+0x10], R6 ;  /* 0x0000100601008387 */ /* 0x0027e20000100a00 */
[----:B--2---:R-:W1:Y:S03]  /*5710*/  @!P0 LDC.64 R4, c[0x0][0x220] ;  /* 0x00008800ff048b82 */ /* 0x004e660000000a00 */
[----:B-1----:R3:W-:Y:S04]  /*5720*/  @!P0 STL.64 [R1+0x8], R4 ;  /* 0x0000080401008387 */ /* 0x0027e80000100a00 */
[----:B------:R3:W-:Y:S04]  /*5730*/  STL [R1+0x28], R2 ;  /* 0x0000280201007387 */ /* 0x0007e80000100800 */
[----:B------:R3:W-:Y:S01]  /*5740*/  STL [R1+0x2c], R0 ;  /* 0x00002c0001007387 */ /* 0x0007e20000100800 */
[----:B------:R-:W-:Y:S05]  /*5750*/  BRA `(.L_x_1703) ;  /* 0x0000000400387947 */ /* 0x000fea0003800000 */
.L_x_1705:
[----:B------:R-:W1:Y:S01]  /*5760*/  @!P0 LDC.64 R4, c[0x0][0x248] ;  /* 0x00009200ff048b82 */ /* 0x000e620000000a00 */
[----:B------:R-:W2:Y:S01]  /*5770*/  LDL R71, [R1+0x44] ;  /* 0x0000440001477983 */ /* 0x000ea20000100800 */
[C---:B------:R-:W-:Y:S02]  /*5780*/  @!P0 VIADD R0, R208.reuse, 0xffffffff ;  /* 0xffffffffd0008836 */ /* 0x040fe40000000000 */
[----:B------:R-:W-:Y:S02]  /*5790*/  @!P0 VIADD R10, R208, 0xffffffff ;  /* 0xffffffffd00a8836 */ /* 0x000fe40000000000 */
[----:B------:R-:W5:Y:S01]  /*57a0*/  LDL R70, [R1+0x40] ;  /* 0x0000400001467983 */ /* 0x000f620000100800 */
[----:B------:R-:W-:Y:S01]  /*57b0*/  @!P0 SHF.R.S32.HI R2, RZ, 0x1f, R0 ;  /* 0x0000001fff028819 */ /* 0x000fe20000011400 */
[----:B------:R-:W3:Y:S03]  /*57c0*/  @!P0 LDC.64 R12, c[0x0][0x248] ;  /* 0x00009200ff0c8b82 */ /* 0x000ee60000000a00 */
[----:B------:R1:W-:Y:S01]  /*57d0*/  @P0 STS.128 [R207+0x4000], RZ ;  /* 0x004000ffcf000388 */ /* 0x0003e20000000c00 */
[----:B------:R-:W-:Y:S04]  /*57e0*/  @!P0 SHF.R.S32.HI R11, RZ, 0x1f, R10 ;  /* 0x0000001fff0b8819 */ /* 0x000fe8000001140a */
[----:B------:R-:W4:Y:S01]  /*57f0*/  @!P0 LDC.64 R14, c[0x0][0x248] ;  /* 0x00009200ff0e8b82 */ /* 0x000f220000000a00 */
[-C--:B-1----:R-:W-:Y:S07]  /*5800*/  @!P0 IMAD R6, R2, R4.reuse, RZ ;  /* 0x0000000402068224 */ /* 0x082fee00078e02ff */
[----:B------:R-:W1:Y:S01]  /*5810*/  @!P0 LDC.64 R16, c[0x0][0x248] ;  /* 0x00009200ff108b82 */ /* 0x000e620000000a00 */
[C---:B------:R-:W-:Y:S04]  /*5820*/  @!P0 IMAD.WIDE.U32 R2, R0.reuse, R4, RZ ;  /* 0x0000000400028225 */ /* 0x040fe800078e00ff */
[----:B------:R-:W-:Y:S01]  /*5830*/  @!P0 IMAD R6, R0, R5, R6 ;  /* 0x0000000500068224 */ /* 0x000fe200078e0206 */
[C---:B------:R-:W-:Y:S01]  /*5840*/  @!P0 LEA R8, P2, R2.reuse, R220, 0x6 ;  /* 0x000000dc02088211 */ /* 0x040fe200078430ff */
[----:B------:R-:W-:Y:S01]  /*5850*/  @!P0 IMAD R26, R5, 0x30, RZ ;  /* 0x00000030051a8824 */ /* 0x000fe200078e02ff */
[----:B------:R-:W1:Y:S01]  /*5860*/  @!P0 LDC.64 R18, c[0x0][0x218] ;  /* 0x00008600ff128b82 */ /* 0x000e620000000a00 */
[----:B------:R-:W-:Y:S05]  /*5870*/  @!P0 IMAD.IADD R6, R3, 0x1, R6 ;  /* 0x0000000103068824 */ /* 0x000fea00078e0206 */
[----:B------:R-:W-:Y:S01]  /*5880*/  @!P0 LEA.HI.X R9, R2, R219, R6, 0x6, P2 ;  /* 0x000000db02098211 */ /* 0x000fe200010f3406 */
[----:B------:R-:W-:Y:S01]  /*5890*/  @!P0 VIADD R2, R208, 0xffffffff ;  /* 0xffffffffd0028836 */ /* 0x000fe20000000000 */
[----:B------:R-:W2:Y:S01]  /*58a0*/  @!P0 LDC.64 R22, c[0x0][0x218] ;  /* 0x00008600ff168b82 */ /* 0x000ea20000000a00 */
[----:B----4-:R-:W-:Y:S03]  /*58b0*/  @!P0 IMAD.WIDE.U32 R6, R0, R14, RZ ;  /* 0x0000000e00068225 */ /* 0x010fe600078e00ff */
[----:B------:R-:W-:Y:S01]  /*58c0*/  @!P0 SHF.R.S32.HI R3, RZ, 0x1f, R2 ;  /* 0x0000001fff038819 */ /* 0x000fe20000011402 */
[----:B------:R-:W-:Y:S01]  /*58d0*/  @!P0 IMAD.WIDE.U32 R8, R4, 0x30, R8 ;  /* 0x0000003004088825 */ /* 0x000fe200078e0008 */
[----:B------:R-:W-:Y:S02]  /*58e0*/  @!P0 SHF.R.S32.HI R4, RZ, 0x1f, R0 ;  /* 0x0000001fff048819 */ /* 0x000fe40000011400 */
[----:B------:R-:W4:Y:S01]  /*58f0*/  @!P0 LDC.64 R20, c[0x0][0x218] ;  /* 0x00008600ff148b82 */ /* 0x000f220000000a00 */
[----:B---3--:R-:W-:Y:S02]  /*5900*/  @!P0 IMAD R3, R3, R12, RZ ;  /* 0x0000000c03038224 */ /* 0x008fe400078e02ff */
[----:B------:R-:W-:Y:S02]  /*5910*/  @!P0 IMAD R4, R4, R14, RZ ;  /* 0x0000000e04048224 */ /* 0x000fe400078e02ff */
[C---:B------:R-:W-:Y:S02]  /*5920*/  @!P0 IMAD R5, R2.reuse, R13, R3 ;  /* 0x0000000d02058224 */ /* 0x040fe400078e0203 */
[----:B------:R-:W-:Y:S01]  /*5930*/  @!P0 IMAD.WIDE.U32 R2, R2, R12, RZ ;  /* 0x0000000c02028225 */ /* 0x000fe200078e00ff */
[----:B------:R-:W3:Y:S03]  /*5940*/  @!P0 LDC.64 R24, c[0x0][0x218] ;  /* 0x00008600ff188b82 */ /* 0x000ee60000000a00 */
[----:B-1----:R-:W-:Y:S01]  /*5950*/  @!P0 IMAD R11, R11, R16, RZ ;  /* 0x000000100b0b8224 */ /* 0x002fe200078e02ff */
[----:B------:R-:W-:Y:S01]  /*5960*/  @!P0 LEA R14, P2, R2, R220, 0x6 ;  /* 0x000000dc020e8211 */ /* 0x000fe200078430ff */
[----:B------:R-:W-:Y:S02]  /*5970*/  @!P0 IMAD.IADD R3, R3, 0x1, R5 ;  /* 0x0000000103038824 */ /* 0x000fe400078e0205 */
[----:B------:R-:W-:Y:S02]  /*5980*/  @!P0 IMAD R15, R0, R15, R4 ;  /* 0x0000000f000f8224 */ /* 0x000fe400078e0204 */
[C---:B------:R-:W-:Y:S04]  /*5990*/  @!P0 IMAD.WIDE.U32 R4, R10.reuse, R16, RZ ;  /* 0x000000100a048225 */ /* 0x040fe800078e00ff */
[----:B------:R-:W-:Y:S01]  /*59a0*/  @!P0 IMAD R17, R10, R17, R11 ;  /* 0x000000110a118224 */ /* 0x000fe200078e020b */
[-C--:B------:R-:W-:Y:S01]  /*59b0*/  @!P0 LEA.HI.X R10, R2, R219.reuse, R3, 0x6, P2 ;  /* 0x000000db020a8211 */ /* 0x080fe200010f3403 */
[----:B------:R-:W-:Y:S01]  /*59c0*/  @!P0 IMAD.IADD R7, R7, 0x1, R15 ;  /* 0x0000000107078824 */ /* 0x000fe200078e020f */
[----:B------:R-:W-:Y:S01]  /*59d0*/  @!P0 LEA R3, P3, R6, R220, 0x6 ;  /* 0x000000dc06038211 */ /* 0x000fe200078630ff */
[----:B------:R-:W-:Y:S01]  /*59e0*/  @!P0 IMAD.IADD R2, R5, 0x1, R17 ;  /* 0x0000000105028824 */ /* 0x000fe200078e0211 */
[----:B------:R-:W-:Y:S01]  /*59f0*/  @!P0 LEA R5, P4, R12, R14, 0x5 ;  /* 0x0000000e0c058211 */ /* 0x000fe200078828ff */
[----:B------:R-:W-:Y:S01]  /*5a00*/  @!P0 IMAD.IADD R9, R26, 0x1, R9 ;  /* 0x000000011a098824 */ /* 0x000fe200078e0209 */
[----:B------:R-:W-:Y:S02]  /*5a10*/  @!P0 LEA R0, P2, R4, R220, 0x6 ;  /* 0x000000dc04008211 */ /* 0x000fe400078430ff */
[----:B------:R-:W-:Y:S02]  /*5a20*/  @!P0 LEA.HI.X R12, R12, R10, R13, 0x5, P4 ;  /* 0x0000000a0c0c8211 */ /* 0x000fe400020f2c0d */
[C---:B------:R-:W-:Y:S02]  /*5a30*/  @!P0 LEA R10, P5, R3.reuse, R18, 0x1 ;  /* 0x00000012030a8211 */ /* 0x040fe400078a08ff */
[-C--:B------:R-:W-:Y:S02]  /*5a40*/  @!P0 LEA.HI.X R11, R6, R219.reuse, R7, 0x6, P3 ;  /* 0x000000db060b8211 */ /* 0x080fe400018f3407 */
[----:B------:R-:W-:Y:S02]  /*5a50*/  @!P0 LEA.HI.X R4, R4, R219, R2, 0x6, P2 ;  /* 0x000000db04048211 */ /* 0x000fe400010f3402 */
[----:B------:R-:W-:Y:S02]  /*5a60*/  @!P0 LEA.HI.X R11, R3, R19, R11, 0x1, P5 ;  /* 0x00000013030b8211 */ /* 0x000fe400028f0c0b */
[C---:B---3--:R-:W-:Y:S03]  /*5a70*/  @!P0 LEA R2, P2, R8.reuse, R24, 0x1 ;  /* 0x0000001808028211 */ /* 0x048fe600078408ff */
[----:B------:R-:W-:Y:S01]  /*5a80*/  @!PT LDS RZ, [RZ] ;  /* 0x00000000fffff984 */ /* 0x000fe20000000800 */
[----:B------:R-:W-:Y:S01]  /*5a90*/  @!PT LDS RZ, [RZ] ;  /* 0x00000000fffff984 */ /* 0x000fe20000000800 */
[----:B------:R-:W-:Y:S01]  /*5aa0*/  @!PT LDS RZ, [RZ] ;  /* 0x00000000fffff984 */ /* 0x000fe20000000800 */
[----:B------:R1:W-:Y:S01]  /*5ab0*/  @!P0 LDGSTS.E.BYPASS.LTC128B.128 [R207+0x4000], desc[UR8][R10.64] ;  /* 0x040000000acf8fae */ /* 0x0003e2000b901d48 */
[----:B------:R-:W-:Y:S04]  /*5ac0*/  @!P0 LEA.HI.X R3, R8, R25, R9, 0x1, P2 ;  /* 0x0000001908038211 */ /* 0x000fe800010f0c09 */
[----:B------:R1:W-:Y:S01]  /*5ad0*/  @P0 STS.128 [R207+0x4800], RZ ;  /* 0x004800ffcf000388 */ /* 0x0003e20000000c00 */
[----:B--2---:R-:W-:Y:S04]  /*5ae0*/  @!P0 IADD3 R0, P3, R71, R0, RZ ;  /* 0x0000000047008210 */ /* 0x004fe80007f7e0ff */
[----:B------:R-:W-:Y:S01]  /*5af0*/  @!P0 LEA R6, P4, R0, R22, 0x1 ;  /* 0x0000001600068211 */ /* 0x000fe200078808ff */
[----:B-----5:R-:W-:Y:S01]  /*5b00*/  @!P0 IMAD.X R7, R70, 0x1, R4, P3 ;  /* 0x0000000146078824 */ /* 0x020fe200018e0604 */
[C---:B----4-:R-:W-:Y:S04]  /*5b10*/  @!P0 LEA R4, P3, R5.reuse, R20, 0x1 ;  /* 0x0000001405048211 */ /* 0x050fe800078608ff */
[----:B------:R-:W-:Y:S02]  /*5b20*/  @!P0 LEA.HI.X R7, R0, R23, R7, 0x1, P4 ;  /* 0x0000001700078211 */ /* 0x000fe400020f0c07 */
[----:B------:R-:W-:Y:S03]  /*5b30*/  @!P0 LEA.HI.X R5, R5, R21, R12, 0x1, P3 ;  /* 0x0000001505058211 */ /* 0x000fe600018f0c0c */
[----:B------:R-:W-:Y:S01]  /*5b40*/  @!PT LDS RZ, [RZ] ;  /* 0x00000000fffff984 */ /* 0x000fe20000000800 */
[----:B------:R-:W-:Y:S01]  /*5b50*/  @!PT LDS RZ, [RZ] ;  /* 0x00000000fffff984 */ /* 0x000fe20000000800 */
[----:B------:R-:W-:Y:S01]  /*5b60*/  @!PT LDS RZ, [RZ] ;  /* 0x00000000fffff984 */ /* 0x000fe20000000800 */
[----:B------:R1:W-:Y:S05]  /*5b70*/  @!P0 LDGSTS.E.BYPASS.LTC128B.128 [R207+0x4800], desc[UR8][R6.64] ;  /* 0x0480000006cf8fae */ /* 0x0003ea000b901d48 */
[----:B------:R1:W-:Y:S05]  /*5b80*/  @P0 STS.128 [R207+0x5000], RZ ;  /* 0x005000ffcf000388 */ /* 0x0003ea0000000c00 */
        /* <DEDUP_REMOVED lines=9> */
[----:B------:R-:W0:Y:S01]  /*5c20*/  LDGDEPBAR ;  /* 0x00000000000079af */ /* 0x000e220000000000 */
[----:B------:R-:W-:Y:S05]  /*5c30*/  BRA `(.L_x_1704) ;  /* 0x0000001400307947 */ /* 0x000fea0003800000 */
.L_x_1703:
[----:B------:R-:W2:Y:S01]  /*5c40*/  LDL.64 R18, [R1+0x38] ;  /* 0x0000380001127983 */ /* 0x000ea20000100a00 */
[----:B------:R-:W-:Y:S04]  /*5c50*/  DEPBAR.LE SB0, 0x0 ;  /* 0x000080000000791a */ /* 0x000fe80000000000 */
[----:B---3--:R-:W-:Y:S01]  /*5c60*/  SHF.R.S32.HI R0, RZ, 0x1f, R208 ;  /* 0x0000001fff007819 */ /* 0x008fe200000114d0 */
[----:B------:R-:W3:Y:S01]  /*5c70*/  LDL R10, [R1+0x48] ;  /* 0x00004800010a7983 */ /* 0x000ee20000100800 */
[-C--:B------:R-:W-:Y:S03]  /*5c80*/  IMAD.WIDE.U32 R4, R208, R216.reuse, RZ ;  /* 0x000000d8d0047225 */ /* 0x080fe600078e00ff */
[----:B------:R-:W4:Y:S01]  /*5c90*/  LDL R9, [R1+0x20] ;  /* 0x0000200001097983 */ /* 0x000f220000100800 */
[----:B------:R-:W-:Y:S03]  /*5ca0*/  IMAD R0, R0, R216, RZ ;  /* 0x000000d800007224 */ /* 0x000fe600078e02ff */
[----:B------:R-:W5:Y:S01]  /*5cb0*/  LDL R11, [R1+0x2c] ;  /* 0x00002c00010b7983 */ /* 0x000f620000100800 */
[----:B------:R-:W-:Y:S03]  /*5cc0*/  IMAD R0, R208, R217, R0 ;  /* 0x000000d9d0007224 */ /* 0x000fe600078e0200 */
[----:B------:R-:W5:Y:S01]  /*5cd0*/  LDL R15, [R1+0x24] ;  /* 0x00002400010f7983 */ /* 0x000f620000100800 */
[----:B------:R-:W-:Y:S03]  /*5ce0*/  IMAD.IADD R0, R5, 0x1, R0 ;  /* 0x0000000105007824 */ /* 0x000fe600078e0200 */
        /* <DEDUP_REMOVED lines=9> */
[C---:B--2---:R-:W-:Y:S04]  /*5d80*/  LEA R2, P2, R4.reuse, R18, 0x6 ;  /* 0x0000001204027211 */ /* 0x044fe800078430ff */
[----:B---3--:R-:W-:Y:S02]  /*5d90*/  LEA.HI.X R3, R4, R10, R0, 0x6, P2 ;  /* 0x0000000a04037211 */ /* 0x008fe400010f3400 */
[----:B------:R-:W-:Y:S02]  /*5da0*/  @!P0 LEA R0, P2, R216, R2, 0x5 ;  /* 0x00000002d8008211 */ /* 0x000fe400078428ff */
[C---:B----4-:R-:W-:Y:S02]  /*5db0*/  @!P0 LEA R10, P4, R2.reuse, R9, 0x1 ;  /* 0x00000009020a8211 */ /* 0x050fe400078808ff */
[C---:B-----5:R-:W-:Y:S02]  /*5dc0*/  @!P0 IADD3 R5, P1, R2.reuse, R11, RZ ;  /* 0x0000000b02058210 */ /* 0x060fe40007f3e0ff */
[----:B------:R-:W-:Y:S03]  /*5dd0*/  @!P0 LEA.HI.X R11, R2, R15, R3, 0x1, P4 ;  /* 0x0000000f020b8211 */ /* 0x000fe600020f0c03 */
[----:B------:R-:W-:Y:S02]  /*5de0*/  @!P0 IMAD.X R4, R3, 0x1, R7, P1 ;  /* 0x0000000103048824 */ /* 0x000fe400008e0607 */
[----:B------:R-:W-:Y:S01]  /*5df0*/  @!PT LDS RZ, [RZ] ;  /* 0x00000000fffff984 */ /* 0x000fe20000000800 */
[----:B------:R-:W-:Y:S01]  /*5e00*/  @!PT LDS RZ, [RZ] ;  /* 0x00000000fffff984 */ /* 0x000fe20000000800 */
[----:B------:R-:W-:Y:S01]  /*5e10*/  @!PT LDS RZ, [RZ] ;  /* 0x00000000fffff984 */ /* 0x000fe20000000800 */
[----:B------:R-:W-:Y:S01]  /*5e20*/  @!P0 LDGSTS.E.BYPASS.LTC128B.128 [R207+0x6000], desc[UR8][R10.64] ;  /* 0x060000000acf8fae */ /* 0x000fe2000b901d48 */
[C---:B------:R-:W-:Y:S01]  /*5e30*/  @!P0 LEA.HI.X R7, R216.reuse, R3, R217, 0x5, P2 ;  /* 0x00000003d8078211 */ /* 0x040fe200010f2cd9 */
[----:B------:R-:W-:Y:S01]  /*5e40*/  @!P0 IMAD.WIDE.U32 R2, R216, 0x30, R2 ;  /* 0x00000030d8028825 */ /* 0x000fe200078e0002 */
[C---:B------:R-:W-:Y:S04]  /*5e50*/  @!P0 LEA R8, P3, R5.reuse, R8, 0x1 ;  /* 0x0000000805088211 */ /* 0x040fe800078608ff */
[----:B------:R-:W-:Y:S01]  /*5e60*/  @!P0 LEA.HI.X R9, R5, R16, R4, 0x1, P3 ;  /* 0x0000001005098211 */ /* 0x000fe200018f0c04 */
[----:B------:R-:W-:Y:S01]  /*5e70*/  @P0 STS.128 [R207+0x6800], RZ ;  /* 0x006800ffcf000388 */ /* 0x000fe20000000c00 */
[C---:B------:R-:W-:Y:S04]  /*5e80*/  @!P0 LEA R6, P1, R0.reuse, R6, 0x1 ;  /* 0x0000000600068211 */ /* 0x040fe800078208ff */
[----:B------:R-:W-:Y:S03]  /*5e90*/  @!P0 LEA.HI.X R7, R0, R14, R7, 0x1, P1 ;  /* 0x0000000e00078211 */ /* 0x000fe600008f0c07 */
[----:B------:R-:W-:Y:S01]  /*5ea0*/  @!PT LDS RZ, [RZ] ;  /* 0x00000000fffff984 */ /* 0x000fe20000000800 */
[----:B------:R-:W-:Y:S01]  /*5eb0*/  @!PT LDS RZ, [RZ] ;  /* 0x00000000fffff984 */ /* 0x000fe20000000800 */
[----:B------:R-:W-:Y:S01]  /*5ec0*/  @!PT LDS RZ, [RZ] ;  /* 0x00000000fffff984 */ /* 0x000fe20000000800 */
[----:B------:R-:W-:Y:S01]  /*5ed0*/  @!P0 LDGSTS.E.BYPASS.LTC128B.128 [R207+0x6800], desc[UR8][R8.64] ;  /* 0x0680000008cf8fae */ /* 0x000fe2000b901d48 */
[----:B------:R-:W-:Y:S01]  /*5ee0*/  @!P0 IMAD.IADD R0, R252, 0x1, R3 ;  /* 0x00000001fc008824 */ /* 0x000fe200078e0203 */
[C---:B------:R-:W-:Y:S04]  /*5ef0*/  @!P0 LEA R4, P1, R2.reuse, R13, 0x1 ;  /* 0x0000000d02048211 */ /* 0x040fe800078208ff */
[----:B------:R-:W-:Y:S02]  /*5f00*/  @!P0 LEA.HI.X R5, R2, R12, R0, 0x1, P1 ;  /* 0x0000000c02058211 */ /* 0x000fe400008f0c00 */
[----:B------:R-:W-:Y:S01]  /*5f10*/  @P0 STS.128 [R207+0x7000], RZ ;  /* 0x007000ffcf000388 */ /* 0x000fe20000000c00 */
[----:B------:R-:W-:Y:S07]  /*5f20*/  ISETP.GT.AND P1, PT, R208, RZ, PT ;  /* 0x000000ffd000720c */ /* 0x000fee0003f24270 */
        /* <DEDUP_REMOVED lines=14> */
[----:B------:R-:W0:Y:S08]  /*6010*/  LDGDEPBAR ;  /* 0x00000000000079af */ /* 0x000e300000000000 */
[----:B------:R-:W5:Y:S01]  /*6020*/  LDSM.16.M88.4 R76, [R192+0x5800] ;  /* 0x00580000c04c783b */ /* 0x000f620000000200 */
[-C--:B-1----:R-:W-:Y:S07]  /*6030*/  HMMA.16816.F32.BF16 R4, R64, R16.reuse, RZ ;  /* 0x000000104004723c */ /* 0x082fee00000418ff */
[----:B------:R-:W-:Y:S01]  /*6040*/  LDSM.16.M88.4 R144, [R202] ;  /* 0x00000000ca90783b */ /* 0x000fe20000000200 */
[C---:B--2---:R-:W-:Y:S07]  /*6050*/  HMMA.16816.F32.BF16 R8, R60.reuse, R16, RZ ;  /* 0x000000103c08723c */ /* 0x044fee00000418ff */
[----:B------:R-:W1:Y:S01]  /*6060*/  LDSM.16.M88.4 R148, [R198+0x4000] ;  /* 0x00400000c694783b */ /* 0x000e620000000200 */
[-C--:B------:R-:W-:Y:S07]  /*6070*/  HMMA.16816.F32.BF16 R12, R60, R18.reuse, RZ ;  /* 0x000000123c0c723c */ /* 0x080fee00000418ff */
[----:B------:R-:W2:Y:S01]  /*6080*/  LDSM.16.M88.4 R152, [R202+0x2000] ;  /* 0x00200000ca98783b */ /* 0x000ea20000000200 */
[C---:B------:R-:W-:Y:S06]  /*6090*/  HMMA.16816.F32.BF16 R16, R64.reuse, R18, RZ ;  /* 0x000000124010723c */ /* 0x040fec00000418ff */
[-C--:B---3--:R-:W-:Y:S01]  /*60a0*/  HMMA.16816.F32.BF16 R20, R64, R32.reuse, RZ ;  /* 0x000000204014723c */ /* 0x088fe200000418ff */
[----:B------:R-:W3:Y:S05]  /*60b0*/  LDSM.16.M88.4 R156, [R198+0x4800] ;  /* 0x00480000c69c783b */ /* 0x000eea0000000200 */
[C---:B------:R-:W-:Y:S03]  /*60c0*/  HMMA.16816.F32.BF16 R24, R60.reuse, R32, RZ ;  /* 0x000000203c18723c */ /* 0x040fe600000418ff */
[----:B------:R-:W3:Y:S03]  /*60d0*/  LDSM.16.M88.4 R160, [R198+0x5000] ;  /* 0x00500000c6a0783b */ /* 0x000ee60000000200 */
[-C--:B------:R-:W-:Y:S05]  /*60e0*/  HMMA.16816.F32.BF16 R28, R60, R34.reuse, RZ ;  /* 0x000000223c1c723c */ /* 0x080fea00000418ff */
[----:B------:R-:W3:Y:S01]  /*60f0*/  LDSM.16.M88.4 R164, [R198+0x5800] ;  /* 0x00580000c6a4783b */ /* 0x000ee20000000200 */
[C---:B------:R-:W-:Y:S06]  /*6100*/  HMMA.16816.F32.BF16 R32, R64.reuse, R34, RZ ;  /* 0x000000224020723c */ /* 0x040fec00000418ff */
[-C--:B----4-:R-:W-:Y:S01]  /*6110*/  HMMA.16816.F32.BF16 R36, R64, R48.reuse, RZ ;  /* 0x000000304024723c */ /* 0x090fe200000418ff */
[----:B------:R-:W-:Y:S05]  /*6120*/  LDSM.16.M88.4 R168, [R200] ;  /* 0x00000000c8a8783b */ /* 0x000fea0000000200 */
[C---:B------:R-:W-:Y:S03]  /*6130*/  HMMA.16816.F32.BF16 R40, R60.reuse, R48, RZ ;  /* 0x000000303c28723c */ /* 0x040fe600000418ff */
[----:B------:R-:W4:Y:S03]  /*6140*/  LDSM.16.M88.4 R172, [R203] ;  /* 0x00000000cbac783b */ /* 0x000f260000000200 */
[-C--:B------:R-:W-:Y:S05]  /*6150*/  HMMA.16816.F32.BF16 R44, R60, R50.reuse, RZ ;  /* 0x000000323c2c723c */ /* 0x080fea00000418ff */
[----:B------:R-:W-:Y:S01]  /*6160*/  LDSM.16.M88.4 R176, [R206] ;  /* 0x00000000ceb0783b */ /* 0x000fe20000000200 */
[C---:B------:R-:W-:Y:S06]  /*6170*/  HMMA.16816.F32.BF16 R48, R64.reuse, R50, RZ ;  /* 0x000000324030723c */ /* 0x040fec00000418ff */
[-C--:B-----5:R-:W-:Y:S01]  /*6180*/  HMMA.16816.F32.BF16 R52, R64, R76.reuse, RZ ;  /* 0x0000004c4034723c */ /* 0x0a0fe200000418ff */
[----:B------:R-:W-:Y:S05]  /*6190*/  LDSM.16.M88.4 R180, [R204] ;  /* 0x00000000ccb4783b */ /* 0x000fea0000000200 */
[C---:B------:R-:W-:Y:S03]  /*61a0*/  HMMA.16816.F32.BF16 R56, R60.reuse, R76, RZ ;  /* 0x0000004c3c38723c */ /* 0x040fe600000418ff */
[----:B------:R-:W-:Y:S03]  /*61b0*/  LDSM.16.M88.4 R184, [R201] ;  /* 0x00000000c9b8783b */ /* 0x000fe60000000200 */
[-C--:B------:R-:W-:Y:S05]  /*61c0*/  HMMA.16816.F32.BF16 R60, R60, R78.reuse, RZ ;  /* 0x0000004e3c3c723c */ /* 0x080fea00000418ff */
[----:B------:R-:W-:Y:S01]  /*61d0*/  LDSM.16.M88.4 R188, [R197] ;  /* 0x00000000c5bc783b */ /* 0x000fe20000000200 */
[----:B------:R-:W-:Y:S06]  /*61e0*/  HMMA.16816.F32.BF16 R64, R64, R78, RZ ;  /* 0x0000004e4040723c */ /* 0x000fec00000418ff */
[-C--:B-1----:R-:W-:Y:S01]  /*61f0*/  HMMA.16816.F32.BF16 R4, R144, R148.reuse, R4 ;  /* 0x000000949004723c */ /* 0x082fe20000041804 */
[----:B------:R-:W1:Y:S05]  /*6200*/  LDSM.16.M88.4 R76, [R200+0x2000] ;  /* 0x00200000c84c783b */ /* 0x000e6a0000000200 */
[C---:B--2---:R-:W-:Y:S06]  /*6210*/  HMMA.16816.F32.BF16 R8, R152.reuse, R148, R8 ;  /* 0x000000949808723c */ /* 0x044fec0000041808 */
[-C--:B------:R-:W-:Y:S06]  /*6220*/  HMMA.16816.F32.BF16 R12, R152, R150.reuse, R12 ;  /* 0x00000096980c723c */ /* 0x080fec000004180c */
[C---:B------:R-:W-:Y:S01]  /*6230*/  HMMA.16816.F32.BF16 R16, R144.reuse, R150, R16 ;  /* 0x000000969010723c */ /* 0x040fe20000041810 */
[----:B------:R-:W2:Y:S05]  /*6240*/  LDSM.16.M88.4 R148, [R205] ;  /* 0x00000000cd94783b */ /* 0x000eaa0000000200 */
[-C--:B---3--:R-:W-:Y:S06]  /*6250*/  HMMA.16816.F32.BF16 R20, R144, R156.reuse, R20 ;  /* 0x0000009c9014723c */ /* 0x088fec0000041814 */
        /* <DEDUP_REMOVED lines=10> */
[----:B------:R-:W-:Y:S01]  /*6300*/  HMMA.16816.F32.BF16 R64, R144, R166, R64 ;  /* 0x000000a69040723c */ /* 0x000fe20000041840 */
[----:B------:R-:W3:Y:S05]  /*6310*/  LDSM.16.M88.4 R144, [R201+0x2000] ;  /* 0x00200000c990783b */ /* 0x000eea0000000200 */
[-C--:B----4-:R-:W-:Y:S06]  /*6320*/  HMMA.16816.F32.BF16 R4, R168, R172.reuse, R4 ;  /* 0x000000aca804723c */ /* 0x090fec0000041804 */
[C---:B-1----:R-:W-:Y:S06]  /*6330*/  HMMA.16816.F32.BF16 R8, R76.reuse, R172, R8 ;  /* 0x000000ac4c08723c */ /* 0x042fec0000041808 */
        /* <DEDUP_REMOVED lines=13> */
[----:B------:R-:W-:Y:S06]  /*6410*/  HMMA.16816.F32.BF16 R64, R168, R182, R64 ;  /* 0x000000b6a840723c */ /* 0x000fec0000041840 */
[-C--:B------:R-:W-:Y:S06]  /*6420*/  HMMA.16816.F32.BF16 R4, R184, R188.reuse, R4 ;  /* 0x000000bcb804723c */ /* 0x080fec0000041804 */
[C---:B---3--:R-:W-:Y:S06]  /*6430*/  HMMA.16816.F32.BF16 R8, R144.reuse, R188, R8 ;  /* 0x000000bc9008723c */ /* 0x048fec0000041808 */
[-C--:B------:R-:W-:Y:S06]  /*6440*/  HMMA.16816.F32.BF16 R12, R144, R190.reuse, R12 ;  /* 0x000000be900c723c */ /* 0x080fec000004180c */
[C---:B------:R-:W-:Y:S06]  /*6450*/  HMMA.16816.F32.BF16 R16, R184.reuse, R190, R16 ;  /* 0x000000beb810723c */ /* 0x040fec0000041810 */
[----:B------:R-:W-:Y:S01]  /*6460*/  FMUL.FTZ R4, R4, UR5 ;  /* 0x0000000504047c20 */ /* 0x000fe20008410000 */
[----:B------:R-:W-:Y:S01]  /*6470*/  FMUL.FTZ R6, R6, UR5 ;  /* 0x0000000506067c20 */ /* 0x000fe20008410000 */
[----:B------:R-:W-:Y:S02]  /*6480*/  FMUL.FTZ R5, R5, UR5 ;  /* 0x0000000505057c20 */ /* 0x000fe40008410000 */
[----:B------:R-:W1:Y:S01]  /*6490*/  MUFU.TANH R156, R4 ;  /* 0x00000004009c7308 */ /* 0x000e620000002400 */
[----:B------:R-:W-:Y:S01]  /*64a0*/  FMUL.FTZ R0, R7, UR5 ;  /* 0x0000000507007c20 */ /* 0x000fe20008410000 */
[----:B------:R-:W-:Y:S01]  /*64b0*/  FMUL.FTZ R8, R8, UR5 ;  /* 0x0000000508087c20 */ /* 0x000fe20008410000 */
[----:B------:R-:W-:Y:S01]  /*64c0*/  FMUL.FTZ R10, R10, UR5 ;  /* 0x000000050a0a7c20 */ /* 0x000fe20008410000 */
[----:B------:R-:W-:Y:S01]  /*64d0*/  FMUL.FTZ R9, R9, UR5 ;  /* 0x0000000509097c20 */ /* 0x000fe20008410000 */
[----:B------:R-:W-:Y:S05]  /*64e0*/  FMUL.FTZ R11, R11, UR5 ;  /* 0x000000050b0b7c20 */ /* 0x000fea0008410000 */
[----:B------:R-:W2:Y:S01]  /*64f0*/  MUFU.TANH R158, R6 ;  /* 0x00000006009e7308 */ /* 0x000ea20000002400 */
[----:B------:R-:W-:Y:S01]  /*6500*/  FMUL.FTZ R12, R12, UR5 ;  /* 0x000000050c0c7c20 */ /* 0x000fe20008410000 */
[----:B------:R-:W-:Y:S01]  /*6510*/  FMUL.FTZ R14, R14, UR5 ;  /* 0x000000050e0e7c20 */ /* 0x000fe20008410000 */
[----:B------:R-:W-:Y:S01]  /*6520*/  FMUL.FTZ R13, R13, UR5 ;  /* 0x000000050d0d7c20 */ /* 0x000fe20008410000 */
[----:B------:R-:W-:Y:S01]  /*6530*/  FMUL.FTZ R15, R15, UR5 ;  /* 0x000000050f0f7c20 */ /* 0x000fe20008410000 */
[----:B------:R-:W-:Y:S01]  /*6540*/  FMUL.FTZ R16, R16, UR5 ;  /* 0x0000000510107c20 */ /* 0x000fe20008410000 */
[----:B------:R-:W-:Y:S04]  /*6550*/  FMUL.FTZ R18, R18, UR5 ;  /* 0x0000000512127c20 */ /* 0x000fe80008410000 */
[----:B------:R3:W-:Y:S01]  /*6560*/  MUFU.TANH R164, R5 ;  /* 0x0000000500a47308 */ /* 0x0007e20000002400 */
[----:B------:R-:W-:Y:S01]  /*6570*/  FMUL.FTZ R17, R17, UR5 ;  /* 0x0000000511117c20 */ /* 0x000fe20008410000 */
[----:B------:R-:W-:Y:S01]  /*6580*/  FMUL.FTZ R19, R19, UR5 ;  /* 0x0000000513137c20 */ /* 0x000fe20008410000 */
[----:B-1----:R-:W-:Y:S07]  /*6590*/  FMNMX.FTZ R3, R156, R68, !PT ;  /* 0x000000449c037209 */ /* 0x002fee0007810000 */
[----:B------:R-:W1:Y:S01]  /*65a0*/  MUFU.TANH R155, R8 ;  /* 0x00000008009b7308 */ /* 0x000e620000002400 */
[----:B--2---:R-:W-:Y:S09]  /*65b0*/  FMNMX.FTZ R2, R158, R69, !PT ;  /* 0x000000459e027209 */ /* 0x004ff20007810000 */
[----:B------:R-:W2:Y:S01]  /*65c0*/  MUFU.TANH R157, R10 ;  /* 0x0000000a009d7308 */ /* 0x000ea20000002400 */
[----:B---3--:R-:W3:Y:S09]  /*65d0*/  LDSM.16.M88.4 R4, [R197+0x800] ;  /* 0x00080000c504783b */ /* 0x008ef20000000200 */
[----:B------:R-:W-:Y:S10]  /*65e0*/  MUFU.TANH R163, R9 ;  /* 0x0000000900a37308 */ /* 0x000ff40000002400 */
[----:B------:R4:W-:Y:S10]  /*65f0*/  MUFU.TANH R161, R11 ;  /* 0x0000000b00a17308 */ /* 0x0009f40000002400 */
[----:B------:R-:W5:Y:S10]  /*6600*/  MUFU.TANH R162, R0 ;  /* 0x0000000000a27308 */ /* 0x000f740000002400 */
[----:B------:R-:W5:Y:S01]  /*6610*/  MUFU.TANH R148, R16 ;  /* 0x0000001000947308 */ /* 0x000f620000002400 */
[----:B----4-:R-:W4:Y:S09]  /*6620*/  LDSM.16.M88.4 R8, [R197+0x1000] ;  /* 0x00100000c508783b */ /* 0x010f320000000200 */
[----:B------:R-:W5:Y:S01]  /*6630*/  MUFU.TANH R79, R18 ;  /* 0x00000012004f7308 */ /* 0x000f620000002400 */
[-C--:B---3--:R-:W-:Y:S06]  /*6640*/  HMMA.16816.F32.BF16 R20, R184, R4.reuse, R20 ;  /* 0x00000004b814723c */ /* 0x088fec0000041814 */
[C---:B------:R-:W-:Y:S03]  /*6650*/  HMMA.16816.F32.BF16 R24, R144.reuse, R4, R24 ;  /* 0x000000049018723c */ /* 0x040fe60000041818 */
[----:B------:R-:W3:Y:S03]  /*6660*/  MUFU.TANH R160, R12 ;  /* 0x0000000c00a07308 */ /* 0x000ee60000002400 */
[-C--:B------:R-:W-:Y:S07]  /*6670*/  HMMA.16816.F32.BF16 R28, R144, R6.reuse, R28 ;  /* 0x00000006901c723c */ /* 0x080fee000004181c */
[----:B------:R-:W3:Y:S01]  /*6680*/  MUFU.TANH R77, R17 ;  /* 0x00000011004d7308 */ /* 0x000ee20000002400 */
[C---:B------:R-:W-:Y:S01]  /*6690*/  HMMA.16816.F32.BF16 R32, R184.reuse, R6, R32 ;  /* 0x00000006b820723c */ /* 0x040fe20000041820 */
[----:B------:R-:W1:Y:S01]  /*66a0*/  LDSM.16.M88.4 R4, [R197+0x1800] ;  /* 0x00180000c504783b */ /* 0x000e620000000200 */
[----:B------:R-:W-:Y:S07]  /*66b0*/  DEPBAR.LE SB0, 0x0 ;  /* 0x000080000000791a */ /* 0x000fee0000000000 */
[----:B------:R-:W3:Y:S02]  /*66c0*/  MUFU.TANH R159, R14 ;  /* 0x0000000e009f7308 */ /* 0x000ee40000002400 */
[----:B------:R-:W-:Y:S01]  /*66d0*/  FMUL.FTZ R20, R20, UR5 ;  /* 0x0000000514147c20 */ /* 0x000fe20008410000 */
[----:B------:R-:W-:Y:S01]  /*66e0*/  FMUL.FTZ R22, R22, UR5 ;  /* 0x0000000516167c20 */ /* 0x000fe20008410000 */
[----:B------:R-:W-:Y:S01]  /*66f0*/  FMUL.FTZ R21, R21, UR5 ;  /* 0x0000000515157c20 */ /* 0x000fe20008410000 */
[----:B------:R-:W-:Y:S01]  /*6700*/  FMUL.FTZ R24, R24, UR5 ;  /* 0x0000000518187c20 */ /* 0x000fe20008410000 */
[----:B------:R-:W-:Y:S04]  /*6710*/  FMUL.FTZ R26, R26, UR5 ;  /* 0x000000051a1a7c20 */ /* 0x000fe80008410000 */
[----:B------:R-:W-:Y:S01]  /*6720*/  MUFU.TANH R154, R13 ;  /* 0x0000000d009a7308 */ /* 0x000fe20000002400 */
[----:B------:R-:W-:Y:S01]  /*6730*/  BAR.SYNC.DEFER_BLOCKING 0x0 ;  /* 0x0000000000007b1d */ /* 0x000fe20000010000 */
[-C--:B----4-:R-:W-:Y:S05]  /*6740*/  HMMA.16816.F32.BF16 R36, R184, R8.reuse, R36 ;  /* 0x00000008b824723c */ /* 0x090fea0000041824 */
[----:B------:R-:W-:Y:S03]  /*6750*/  FMUL.FTZ R23, R23, UR5 ;  /* 0x0000000517177c20 */ /* 0x000fe60008410000 */
[----:B------:R-:W4:Y:S01]  /*6760*/  MUFU.TANH R78, R19 ;  /* 0x00000013004e7308 */ /* 0x000f220000002400 */
[C---:B------:R-:W-:Y:S04]  /*6770*/  HMMA.16816.F32.BF16 R40, R144.reuse, R8, R40 ;  /* 0x000000089028723c */ /* 0x040fe80000041828 */
[----:B------:R-:W-:Y:S01]  /*6780*/  FMUL.FTZ R32, R32, UR5 ;  /* 0x0000000520207c20 */ /* 0x000fe20008410000 */
[----:B------:R-:W-:Y:S01]  /*6790*/  FMUL.FTZ R25, R25, UR5 ;  /* 0x0000000519197c20 */ /* 0x000fe20008410000 */
[-C--:B------:R-:W-:Y:S03]  /*67a0*/  HMMA.16816.F32.BF16 R44, R144, R10.reuse, R44 ;  /* 0x0000000a902c723c */ /* 0x080fe6000004182c */
[----:B------:R-:W4:Y:S02]  /*67b0*/  MUFU.TANH R149, R20 ;  /* 0x0000001400957308 */ /* 0x000f240000002400 */
[----:B------:R-:W-:Y:S01]  /*67c0*/  FMUL.FTZ R34, R34, UR5 ;  /* 0x0000000522227c20 */ /* 0x000fe20008410000 */
[C---:B------:R-:W-:Y:S07]  /*67d0*/  HMMA.16816.F32.BF16 R48, R184.reuse, R10, R48 ;  /* 0x0000000ab830723c */ /* 0x040fee0000041830 */
[----:B------:R-:W4:Y:S01]  /*67e0*/  MUFU.TANH R153, R15 ;  /* 0x0000000f00997308 */ /* 0x000f220000002400 */
[----:B------:R-:W-:Y:S01]  /*67f0*/  FMUL.FTZ R33, R33, UR5 ;  /* 0x0000000521217c20 */ /* 0x000fe20008410000 */
[-C--:B-1----:R-:W-:Y:S08]  /*6800*/  HMMA.16816.F32.BF16 R52, R184, R4.reuse, R52 ;  /* 0x00000004b834723c */ /* 0x082ff00000041834 */
[----:B------:R-:W1:Y:S01]  /*6810*/  MUFU.TANH R165, R24 ;  /* 0x0000001800a57308 */ /* 0x000e620000002400 */
[C---:B------:R-:W-:Y:S04]  /*6820*/  HMMA.16816.F32.BF16 R56, R144.reuse, R4, R56 ;  /* 0x000000049038723c */ /* 0x040fe80000041838 */
[----:B------:R-:W-:Y:S02]  /*6830*/  FMUL.FTZ R27, R27, UR5 ;  /* 0x000000051b1b7c20 */ /* 0x000fe40008410000 */
[-C--:B------:R-:W-:Y:S03]  /*6840*/  HMMA.16816.F32.BF16 R60, R144, R6.reuse, R60 ;  /* 0x00000006903c723c */ /* 0x080fe6000004183c */
[----:B------:R-:W1:Y:S02]  /*6850*/  MUFU.TANH R152, R22 ;  /* 0x0000001600987308 */ /* 0x000e640000002400 */
[----:B------:R-:W-:Y:S01]  /*6860*/  FMNMX.FTZ R4, R155, R73, !PT ;  /* 0x000000499b047209 */ /* 0x000fe20007810000 */
[----:B------:R-:W-:Y:S07]  /*6870*/  HMMA.16816.F32.BF16 R64, R184, R6, R64 ;  /* 0x00000006b840723c */ /* 0x000fee0000041840 */
[----:B------:R-:W1:Y:S01]  /*6880*/  MUFU.TANH R151, R21 ;  /* 0x0000001500977308 */ /* 0x000e620000002400 */
[----:B--2---:R-:W-:Y:S03]  /*6890*/  FMNMX.FTZ R5, R157, R74, !PT ;  /* 0x0000004a9d057209 */ /* 0x004fe60007810000 */
[----:B------:R-:W-:Y:S01]  /*68a0*/  FMUL.FTZ R28, R28, UR5 ;  /* 0x000000051c1c7c20 */ /* 0x000fe20008410000 */
[----:B------:R-:W-:Y:S01]  /*68b0*/  FMNMX.FTZ R6, R164, R3, !PT ;  /* 0x00000003a4067209 */ /* 0x000fe20007810000 */
[----:B------:R-:W-:Y:S04]  /*68c0*/  FMUL.FTZ R35, R35, UR5 ;  /* 0x0000000523237c20 */ /* 0x000fe80008410000 */
[----:B------:R-:W2:Y:S01]  /*68d0*/  MUFU.TANH R167, R26 ;  /* 0x0000001a00a77308 */ /* 0x000ea20000002400 */
[----:B-----5:R-:W-:Y:S01]  /*68e0*/  FMNMX.FTZ R3, R162, R2, !PT ;  /* 0x00000002a2037209 */ /* 0x020fe20007810000 */
[----:B------:R-:W-:Y:S01]  /*68f0*/  FMUL.FTZ R30, R30, UR5 ;  /* 0x000000051e1e7c20 */ /* 0x000fe20008410000 */
[----:B------:R-:W-:Y:S01]  /*6900*/  FMNMX.FTZ R2, R163, R4, !PT ;  /* 0x00000004a3027209 */ /* 0x000fe20007810000 */
[----:B------:R-:W-:Y:S01]  /*6910*/  FMUL.FTZ R36, R36, UR5 ;  /* 0x0000000524247c20 */ /* 0x000fe20008410000 */
[----:B------:R-:W-:Y:S01]  /*6920*/  FMNMX.FTZ R6, R148, R6, !PT ;  /* 0x0000000694067209 */ /* 0x000fe20007810000 */
[----:B------:R-:W-:Y:S01]  /*6930*/  FMUL.FTZ R38, R38, UR5 ;  /* 0x0000000526267c20 */ /* 0x000fe20008410000 */
[----:B------:R-:W-:Y:S03]  /*6940*/  FMUL.FTZ R0, R63, UR5 ;  /* 0x000000053f007c20 */ /* 0x000fe60008410000 */
[----:B------:R-:W5:Y:S01]  /*6950*/  MUFU.TANH R150, R23 ;  /* 0x0000001700967308 */ /* 0x000f620000002400 */
[----:B------:R-:W-:Y:S01]  /*6960*/  FMNMX.FTZ R4, R161, R5, !PT ;  /* 0x00000005a1047209 */ /* 0x000fe20007810000 */
[----:B------:R-:W-:Y:S01]  /*6970*/  FMUL.FTZ R37, R37, UR5 ;  /* 0x0000000525257c20 */ /* 0x000fe20008410000 */
[----:B------:R-:W-:Y:S01]  /*6980*/  FMNMX.FTZ R5, R79, R3, !PT ;  /* 0x000000034f057209 */ /* 0x000fe20007810000 */
[----:B------:R-:W-:Y:S01]  /*6990*/  FMUL.FTZ R31, R31, UR5 ;  /* 0x000000051f1f7c20 */ /* 0x000fe20008410000 */
[----:B---3--:R-:W-:Y:S01]  /*69a0*/  FMNMX.FTZ R3, R160, R2, !PT ;  /* 0x00000002a0037209 */ /* 0x008fe20007810000 */
[----:B------:R-:W-:Y:S01]  /*69b0*/  FMUL.FTZ R29, R29, UR5 ;  /* 0x000000051d1d7c20 */ /* 0x000fe20008410000 */
[----:B------:R-:W-:Y:S03]  /*69c0*/  FMNMX.FTZ R6, R77, R6, !PT ;  /* 0x000000064d067209 */ /* 0x000fe60007810000 */
[----:B------:R2:W-:Y:S01]  /*69d0*/  MUFU.TANH R76, R0 ;  /* 0x00000000004c7308 */ /* 0x0005e20000002400 */
[----:B------:R-:W-:Y:S01]  /*69e0*/  FMNMX.FTZ R2, R159, R4, !PT ;  /* 0x000000049f027209 */ /* 0x000fe20007810000 */
[----:B------:R-:W-:Y:S01]  /*69f0*/  FMUL.FTZ R39, R39, UR5 ;  /* 0x0000000527277c20 */ /* 0x000fe20008410000 */
[----:B----4-:R-:W-:Y:S01]  /*6a00*/  FMNMX.FTZ R4, R78, R5, !PT ;  /* 0x000000054e047209 */ /* 0x010fe20007810000 */
[----:B------:R-:W-:Y:S01]  /*6a10*/  FMUL.FTZ R48, R48, UR5 ;  /* 0x0000000530307c20 */ /* 0x000fe20008410000 */
[----:B------:R-:W-:Y:S01]  /*6a20*/  FMNMX.FTZ R3, R154, R3, !PT ;  /* 0x000000039a037209 */ /* 0x000fe20007810000 */
[----:B------:R-:W-:Y:S01]  /*6a30*/  FMUL.FTZ R42, R42, UR5 ;  /* 0x000000052a2a7c20 */ /* 0x000fe20008410000 */
[----:B------:R-:W-:Y:S03]  /*6a40*/  FMNMX.FTZ R5, R149, R6, !PT ;  /* 0x0000000695057209 */ /* 0x000fe60007810000 */
[----:B------:R-:W3:Y:S01]  /*6a50*/  MUFU.TANH R32, R32 ;  /* 0x0000002000207308 */ /* 0x000ee20000002400 */
[----:B------:R-:W-:Y:S01]  /*6a60*/  FMNMX.FTZ R7, R153, R2, !PT ;  /* 0x0000000299077209 */ /* 0x000fe20007810000 */
[----:B------:R-:W-:Y:S01]  /*6a70*/  FMUL.FTZ R40, R40, UR5 ;  /* 0x0000000528287c20 */ /* 0x000fe20008410000 */
[----:B-1----:R-:W-:Y:S01]  /*6a80*/  FMNMX.FTZ R2, R165, R3, !PT ;  /* 0x00000003a5027209 */ /* 0x002fe20007810000 */
[----:B------:R-:W-:Y:S01]  /*6a90*/  FMUL.FTZ R50, R50, UR5 ;  /* 0x0000000532327c20 */ /* 0x000fe20008410000 */
[----:B------:R-:W-:Y:S01]  /*6aa0*/  FMNMX.FTZ R4, R152, R4, !PT ;  /* 0x0000000498047209 */ /* 0x000fe20007810000 */
[----:B------:R-:W-:Y:S01]  /*6ab0*/  FMUL.FTZ R49, R49, UR5 ;  /* 0x0000000531317c20 */ /* 0x000fe20008410000 */
[----:B------:R-:W-:Y:S03]  /*6ac0*/  FMNMX.FTZ R3, R151, R5, !PT ;  /* 0x0000000597037209 */ /* 0x000fe60007810000 */
[----:B------:R-:W1:Y:S01]  /*6ad0*/  MUFU.TANH R166, R25 ;  /* 0x0000001900a67308 */ /* 0x000e620000002400 */
[----:B--2---:R-:W-:Y:S01]  /*6ae0*/  FMNMX.FTZ R0, R167, R7, !PT ;  /* 0x00000007a7007209 */ /* 0x004fe20007810000 */
[----:B------:R-:W-:Y:S01]  /*6af0*/  FMUL.FTZ R43, R43, UR5 ;  /* 0x000000052b2b7c20 */ /* 0x000fe20008410000 */
[----:B-----5:R-:W-:Y:S01]  /*6b00*/  FMNMX.FTZ R4, R150, R4, !PT ;  /* 0x0000000496047209 */ /* 0x020fe20007810000 */
[----:B------:R-:W-:Y:S01]  /*6b10*/  FMUL.FTZ R41, R41, UR5 ;  /* 0x0000000529297c20 */ /* 0x000fe20008410000 */
[----:B------:R-:W-:Y:S01]  /*6b20*/  FMUL.FTZ R51, R51, UR5 ;  /* 0x0000000533337c20 */ /* 0x000fe20008410000 */
[----:B------:R-:W-:Y:S01]  /*6b30*/  FMUL.FTZ R52, R52, UR5 ;  /* 0x0000000534347c20 */ /* 0x000fe20008410000 */
[----:B------:R-:W-:Y:S03]  /*6b40*/  FMUL.FTZ R44, R44, UR5 ;  /* 0x000000052c2c7c20 */ /* 0x000fe60008410000 */
[----:B------:R-:W2:Y:S01]  /*6b50*/  MUFU.TANH R168, R27 ;  /* 0x0000001b00a87308 */ /* 0x000ea20000002400 */
        /* <DEDUP_REMOVED lines=15> */
[----:B------:R-:W1:Y:S01]  /*6c50*/  MUFU.TANH R33, R33 ;  /* 0x0000002100217308 */ /* 0x000e620000002400 */
[----:B--2---:R-:W-:Y:S01]  /*6c60*/  FMNMX.FTZ R0, R168, R0, !PT ;  /* 0x00000000a8007209 */ /* 0x004fe20007810000 */
[----:B------:R-:W-:Y:S01]  /*6c70*/  FMUL.FTZ R61, R61, UR5 ;  /* 0x000000053d3d7c20 */ /* 0x000fe20008410000 */
[----:B------:R-:W-:Y:S01]  /*6c80*/  FMUL.FTZ R62, R62, UR5 ;  /* 0x000000053e3e7c20 */ /* 0x000fe20008410000 */
[----:B------:R-:W-:Y:S01]  /*6c90*/  FMUL.FTZ R66, R66, UR5 ;  /* 0x0000000542427c20 */ /* 0x000fe20008410000 */
[----:B------:R-:W-:Y:S01]  /*6ca0*/  FMUL.FTZ R65, R65, UR5 ;  /* 0x0000000541417c20 */ /* 0x000fe20008410000 */
[----:B------:R-:W-:Y:S04]  /*6cb0*/  FMUL.FTZ R67, R67, UR5 ;  /* 0x0000000543437c20 */ /* 0x000fe80008410000 */
        /* <DEDUP_REMOVED lines=62> */
[----:B------:R-:W1:Y:S10]  /*70a0*/  MUFU.TANH R147, R66 ;  /* 0x0000004200937308 */ /* 0x000e740000002400 */
[----:B------:R-:W2:Y:S10]  /*70b0*/  MUFU.TANH R144, R65 ;  /* 0x0000004100907308 */ /* 0x000eb40000002400 */
[----:B------:R3:W4:Y:S01]  /*70c0*/  MUFU.TANH R146, R67 ;  /* 0x0000004300927308 */ /* 0x0007220000002400 */
[----:B-1----:R-:W-:Y:S02]  /*70d0*/  FMNMX.FTZ R28, R147, R0, !PT ;  /* 0x00000000931c7209 */ /* 0x002fe40007810000 */
[----:B--2---:R-:W-:Y:S01]  /*70e0*/  FMNMX.FTZ R72, R144, R72, !PT ;  /* 0x0000004890487209 */ /* 0x004fe20007810000 */
[----:B------:R-:W-:Y:S06]  /*70f0*/  @P1 BRA `(.L_x_1705) ;  /* 0xffffffe400981947 */ /* 0x000fec000383ffff */
.L_x_1704:
[----:B-1----:R-:W1:Y:S01]  /*7100*/  SHFL.BFLY PT, R5, R72, 0x2, 0x1f ;  /* 0x0c401f0048057f89 */ /* 0x002e6200000e0000 */
[----:B----4-:R-:W-:Y:S02]  /*7110*/  FMNMX.FTZ R4, R146, R28, !PT ;  /* 0x0000001c92047209 */ /* 0x010fe40007810000 */
[----:B------:R-:W-:Y:S05]  /*7120*/  FMNMX.FTZ R0, R186, R29, !PT ;  /* 0x0000001dba007209 */ /* 0x000fea0007810000 */
[----:B------:R-:W-:Y:S01]  /*7130*/  LDSM.16.MT88.4 R40, [R196+0x6000] ;  /* 0x00600000c428783b */ /* 0x000fe20000004200 */
[----:B------:R-:W-:Y:S02]  /*7140*/  FMNMX.FTZ R2, R185, R27, !PT ;  /* 0x0000001bb9027209 */ /* 0x000fe40007810000 */
[----:B------:R-:W-:Y:S02]  /*7150*/  FMNMX.FTZ R0, R214, R0, !PT ;  /* 0x00000000d6007209 */ /* 0x000fe40007810000 */
[----:B------:R-:W-:Y:S02]  /*7160*/  FMNMX.FTZ R2, R187, R2, !PT ;  /* 0x00000002bb027209 */ /* 0x000fe40007810000 */
[----:B------:R-:W-:Y:S01]  /*7170*/  FMNMX.FTZ R0, R75, R0, !PT ;  /* 0x000000004b007209 */ /* 0x000fe20007810000 */
[----:B------:R-:W2:Y:S01]  /*7180*/  SHFL.BFLY PT, R71, R4, 0x2, 0x1f ;  /* 0x0c401f0004477f89 */ /* 0x000ea200000e0000 */
[----:B------:R-:W-:Y:S02]  /*7190*/  FMNMX.FTZ R3, R215, R2, !PT ;  /* 0x00000002d7037209 */ /* 0x000fe40007810000 */
[----:B------:R-:W-:Y:S05]  /*71a0*/  FMNMX.FTZ R0, R76, R0, !PT ;  /* 0x000000004c007209 */ /* 0x000fea0007810000 */
[----:B------:R-:W-:Y:S01]  /*71b0*/  LDSM.16.MT88.4 R24, [R193+0x6000] ;  /* 0x00600000c118783b */ /* 0x000fe20000004200 */
[----:B------:R-:W-:Y:S07]  /*71c0*/  IADD3 R208, R208, -0x1, RZ ;  /* 0xffffffffd0d07810 */ /* 0x000fee0007ffe0ff */
[----:B------:R-:W4:Y:S08]  /*71d0*/  SHFL.BFLY PT, R2, R0, 0x2, 0x1f ;  /* 0x0c401f0000027f89 */ /* 0x000f3000000e0000 */
[----:B------:R-:W5:Y:S08]  /*71e0*/  SHFL.BFLY PT, R70, R3, 0x2, 0x1f ;  /* 0x0c401f0003467f89 */ /* 0x000f7000000e0000 */
[----:B------:R-:W-:Y:S01]  /*71f0*/  LDSM.16.MT88.4 R56, [R194+0x6000] ;  /* 0x00600000c238783b */ /* 0x000fe20000004200 */
[----:B-1----:R-:W-:Y:S02]  /*7200*/  FMNMX.FTZ R72, R72, R5, !PT ;  /* 0x0000000548487209 */ /* 0x002fe40007810000 */
[----:B--2---:R-:W-:Y:S05]  /*7210*/  FMNMX.FTZ R71, R4, R71, !PT ;  /* 0x0000004704477209 */ /* 0x004fea0007810000 */
[----:B------:R-:W1:Y:S08]  /*7220*/  SHFL.BFLY PT, R5, R72, 0x1, 0x1f ;  /* 0x0c201f0048057f89 */ /* 0x000e7000000e0000 */
[----:B------:R-:W2:Y:S01]  /*7230*/  SHFL.BFLY PT, R6, R71, 0x1, 0x1f ;  /* 0x0c201f0047067f89 */ /* 0x000ea200000e0000 */
[----:B----4-:R-:W-:Y:S02]  /*7240*/  FMNMX.FTZ R2, R0, R2, !PT ;  /* 0x0000000200027209 */ /* 0x010fe40007810000 */
[----:B-----5:R-:W-:Y:S05]  /*7250*/  FMNMX.FTZ R70, R3, R70, !PT ;  /* 0x0000004603467209 */ /* 0x020fea0007810000 */
[----:B------:R-:W-:Y:S08]  /*7260*/  SHFL.BFLY PT, R4, R2, 0x1, 0x1f ;  /* 0x0c201f0002047f89 */ /* 0x000ff000000e0000 */
[----:B------:R-:W4:Y:S01]  /*7270*/  SHFL.BFLY PT, R7, R70, 0x1, 0x1f ;  /* 0x0c201f0046077f89 */ /* 0x000f2200000e0000 */
[----:B-1----:R-:W-:Y:S02]  /*7280*/  FMNMX.FTZ R72, R72, R5, !PT ;  /* 0x0000000548487209 */ /* 0x002fe40007810000 */
[----:B--2---:R-:W-:Y:S03]  /*7290*/  FMNMX.FTZ R71, R71, R6, !PT ;  /* 0x0000000647477209 */ /* 0x004fe60007810000 */
[C---:B------:R-:W-:Y:S01]  /*72a0*/  FADD.FTZ R0, -R72.reuse, R68 ;  /* 0x0000004448007221 */ /* 0x040fe20000010100 */
[----:B------:R-:W-:Y:S03]  /*72b0*/  FSETP.NEU.FTZ.AND P2, PT, R72, -INF , PT ;  /* 0xff8000004800780b */ /* 0x000fe60003f5d000 */
[----:B------:R-:W-:Y:S01]  /*72c0*/  FMUL.FTZ R3, R0, UR4 ;  /* 0x0000000400037c20 */ /* 0x000fe20008410000 */
[----:B------:R-:W-:Y:S03]  /*72d0*/  FADD.FTZ R0, -R71, R69 ;  /* 0x0000004547007221 */ /* 0x000fe60000010100 */
[----:B------:R1:W2:Y:S01]  /*72e0*/  MUFU.EX2 R69, R3 ;  /* 0x0000000300457308 */ /* 0x0002a20000000800 */
[----:B----4-:R-:W-:Y:S01]  /*72f0*/  FMNMX.FTZ R70, R70, R7, !PT ;  /* 0x0000000746467209 */ /* 0x010fe20007810000 */
[----:B-1----:R-:W-:Y:S01]  /*7300*/  FMUL.FTZ R3, R0, UR4 ;  /* 0x0000000400037c20 */ /* 0x002fe20008410000 */
[C---:B--2---:R-:W-:Y:S01]  /*7310*/  FMUL.FTZ R17, R69.reuse, R89 ;  /* 0x0000005945117220 */ /* 0x044fe20000410000 */
[C---:B------:R-:W-:Y:S01]  /*7320*/  FMUL.FTZ R21, R69.reuse, R97 ;  /* 0x0000006145157220 */ /* 0x040fe20000410000 */
[C---:B------:R-:W-:Y:S05]  /*7330*/  FMUL.FTZ R49, R69.reuse, R121 ;  /* 0x0000007945317220 */ /* 0x040fea0000410000 */
[----:B------:R1:W2:Y:S01]  /*7340*/  MUFU.EX2 R68, R3 ;  /* 0x0000000300447308 */ /* 0x0002a20000000800 */
[----:B------:R-:W-:Y:S01]  /*7350*/  FADD.FTZ R0, -R70, R73 ;  /* 0x0000004946007221 */ /* 0x000fe20000010100 */
[----:B------:R-:W-:Y:S01]  /*7360*/  FMUL.FTZ R73, R72, UR4 ;  /* 0x0000000448497c20 */ /* 0x000fe20008410000 */
[C---:B------:R-:W-:Y:S01]  /*7370*/  FMUL.FTZ R37, R69.reuse, R113 ;  /* 0x0000007145257220 */ /* 0x040fe20000410000 */
[C---:B------:R-:W-:Y:S01]  /*7380*/  FMUL.FTZ R53, R69.reuse, R129 ;  /* 0x0000008145357220 */ /* 0x040fe20000410000 */
[C---:B------:R-:W-:Y:S01]  /*7390*/  FMUL.FTZ R64, R69.reuse, R136 ;  /* 0x0000008845407220 */ /* 0x040fe20000410000 */
[----:B------:R-:W-:Y:S01]  /*73a0*/  FMUL.FTZ R65, R69, R137 ;  /* 0x0000008945417220 */ /* 0x000fe20000410000 */
[----:B------:R-:W-:Y:S02]  /*73b0*/  FSEL R73, R73, RZ, P2 ;  /* 0x000000ff49497208 */ /* 0x000fe40001000000 */
[----:B------:R-:W-:Y:S03]  /*73c0*/  FSETP.NEU.FTZ.AND P2, PT, R71, -INF , PT ;  /* 0xff8000004700780b */ /* 0x000fe60003f5d000 */
[--C-:B------:R-:W-:Y:S01]  /*73d0*/  FFMA.FTZ R9, R33, UR4, -R73.reuse ;  /* 0x0000000421097c23 */ /* 0x100fe20008010849 */
[----:B------:R-:W-:Y:S01]  /*73e0*/  FMUL.FTZ R33, R69, R105 ;  /* 0x0000006945217220 */ /* 0x000fe20000410000 */
[--C-:B------:R-:W-:Y:S01]  /*73f0*/  FFMA.FTZ R48, R173, UR4, -R73.reuse ;  /* 0x00000004ad307c23 */ /* 0x100fe20008010849 */
[--C-:B------:R-:W-:Y:S01]  /*7400*/  FFMA.FTZ R52, R174, UR4, -R73.reuse ;  /* 0x00000004ae347c23 */ /* 0x100fe20008010849 */
[----:B------:R-:W-:Y:S01]  /*7410*/  MUFU.EX2 R235, R9 ;  /* 0x0000000900eb7308 */ /* 0x000fe20000000800 */
[----:B-1----:R-:W-:Y:S01]  /*7420*/  FMNMX.FTZ R3, R2, R4, !PT ;  /* 0x0000000402037209 */ /* 0x002fe20007810000 */
[--C-:B------:R-:W-:Y:S01]  /*7430*/  FFMA.FTZ R4, R156, UR4, -R73.reuse ;  /* 0x000000049c047c23 */ /* 0x100fe20008010849 */
[C---:B--2---:R-:W-:Y:S01]  /*7440*/  FMUL.FTZ R18, R68.reuse, R90 ;  /* 0x0000005a44127220 */ /* 0x044fe20000410000 */
[C---:B------:R-:W-:Y:S01]  /*7450*/  FMUL.FTZ R19, R68.reuse, R91 ;  /* 0x0000005b44137220 */ /* 0x040fe20000410000 */
[C---:B------:R-:W-:Y:S01]  /*7460*/  FMUL.FTZ R22, R68.reuse, R98 ;  /* 0x0000006244167220 */ /* 0x040fe20000410000 */
[C---:B------:R-:W-:Y:S01]  /*7470*/  FMUL.FTZ R23, R68.reuse, R99 ;  /* 0x0000006344177220 */ /* 0x040fe20000410000 */
[----:B------:R-:W-:Y:S03]  /*7480*/  FMUL.FTZ R50, R68, R122 ;  /* 0x0000007a44327220 */ /* 0x000fe60000410000 */
[----:B------:R1:W-:Y:S01]  /*7490*/  MUFU.EX2 R242, R4 ;  /* 0x0000000400f27308 */ /* 0x0003e20000000800 */
[----:B------:R-:W-:Y:S01]  /*74a0*/  FMUL.FTZ R2, R0, UR4 ;  /* 0x0000000400027c20 */ /* 0x000fe20008410000 */
[----:B------:R-:W-:Y:S01]  /*74b0*/  FADD.FTZ R0, -R3, R74 ;  /* 0x0000004a03007221 */ /* 0x000fe20000010100 */
[----:B------:R-:W-:Y:S01]  /*74c0*/  FMUL.FTZ R74, R71, UR4 ;  /* 0x00000004474a7c20 */ /* 0x000fe20008410000 */
[C---:B------:R-:W-:Y:S01]  /*74d0*/  FMUL.FTZ R51, R68.reuse, R123 ;  /* 0x0000007b44337220 */ /* 0x040fe20000410000 */
[----:B------:R-:W-:Y:S01]  /*74e0*/  FMUL.FTZ R55, R68, R131 ;  /* 0x0000008344377220 */ /* 0x000fe20000410000 */
[----:B------:R-:W-:Y:S01]  /*74f0*/  FMUL.FTZ R0, R0, UR4 ;  /* 0x0000000400007c20 */ /* 0x000fe20008410000 */
[----:B------:R-:W-:Y:S03]  /*7500*/  FMUL.FTZ R54, R68, R130 ;  /* 0x0000008244367220 */ /* 0x000fe60000410000 */
[----:B------:R-:W2:Y:S01]  /*7510*/  MUFU.EX2 R2, R2 ;  /* 0x0000000200027308 */ /* 0x000ea20000000800 */
[----:B------:R-:W-:Y:S01]  /*7520*/  FSEL R74, R74, RZ, P2 ;  /* 0x000000ff4a4a7208 */ /* 0x000fe20001000000 */
[----:B------:R-:W-:Y:S01]  /*7530*/  FMUL.FTZ R66, R68, R138 ;  /* 0x0000008a44427220 */ /* 0x000fe20000410000 */
[----:B------:R-:W-:Y:S01]  /*7540*/  FSETP.NEU.FTZ.AND P2, PT, R70, -INF , PT ;  /* 0xff8000004600780b */ /* 0x000fe20003f5d000 */
[C---:B---3--:R-:W-:Y:S01]  /*7550*/  FMUL.FTZ R67, R68.reuse, R139 ;  /* 0x0000008b44437220 */ /* 0x048fe20000410000 */
[----:B------:R-:W-:Y:S01]  /*7560*/  FMUL.FTZ R38, R68, R114 ;  /* 0x0000007244267220 */ /* 0x000fe20000410000 */
[--C-:B------:R-:W-:Y:S01]  /*7570*/  FFMA.FTZ R5, R78, UR4, -R74.reuse ;  /* 0x000000044e057c23 */ /* 0x100fe2000801084a */
[----:B------:R-:W-:Y:S03]  /*7580*/  FMUL.FTZ R78, R3, UR4 ;  /* 0x00000004034e7c20 */ /* 0x000fe60008410000 */
[----:B------:R-:W3:Y:S01]  /*7590*/  MUFU.EX2 R0, R0 ;  /* 0x0000000000007308 */ /* 0x000ee20000000800 */
[--C-:B-1----:R-:W-:Y:S01]  /*75a0*/  FFMA.FTZ R4, R164, UR4, -R73.reuse ;  /* 0x00000004a4047c23 */ /* 0x102fe20008010849 */
[--C-:B------:R-:W-:Y:S01]  /*75b0*/  FFMA.FTZ R12, R34, UR4, -R74.reuse ;  /* 0x00000004220c7c23 */ /* 0x100fe2000801084a */
[C---:B------:R-:W-:Y:S01]  /*75c0*/  FMUL.FTZ R34, R68.reuse, R106 ;  /* 0x0000006a44227220 */ /* 0x040fe20000410000 */
[----:B------:R-:W-:Y:S01]  /*75d0*/  FMUL.FTZ R39, R68, R115 ;  /* 0x0000007344277220 */ /* 0x000fe20000410000 */
[--C-:B------:R-:W-:Y:S01]  /*75e0*/  FFMA.FTZ R62, R172, UR4, -R73.reuse ;  /* 0x00000004ac3e7c23 */ /* 0x100fe20008010849 */
[--C-:B------:R-:W-:Y:S01]  /*75f0*/  FFMA.FTZ R7, R152, UR4, -R74.reuse ;  /* 0x0000000498077c23 */ /* 0x100fe2000801084a */
[--C-:B------:R-:W-:Y:S03]  /*7600*/  FFMA.FTZ R60, R176, UR4, -R74.reuse ;  /* 0x00000004b03c7c23 */ /* 0x100fe6000801084a */
[----:B------:R1:W-:Y:S01]  /*7610*/  MUFU.EX2 R244, R4 ;  /* 0x0000000400f47308 */ /* 0x0003e20000000800 */
[C---:B--2---:R-:W-:Y:S01]  /*7620*/  FMUL.FTZ R13, R2.reuse, R93 ;  /* 0x0000005d020d7220 */ /* 0x044fe20000410000 */
[C---:B------:R-:W-:Y:S01]  /*7630*/  FMUL.FTZ R61, R2.reuse, R141 ;  /* 0x0000008d023d7220 */ /* 0x040fe20000410000 */
[C---:B------:R-:W-:Y:S01]  /*7640*/  FMUL.FTZ R8, R2.reuse, R80 ;  /* 0x0000005002087220 */ /* 0x040fe20000410000 */
[C---:B------:R-:W-:Y:S01]  /*7650*/  FMUL.FTZ R9, R2.reuse, R81 ;  /* 0x0000005102097220 */ /* 0x040fe20000410000 */
[C---:B------:R-:W-:Y:S01]  /*7660*/  FMUL.FTZ R29, R2.reuse, R109 ;  /* 0x0000006d021d7220 */ /* 0x040fe20000410000 */
[----:B------:R-:W-:Y:S04]  /*7670*/  FMUL.FTZ R45, R2, R125 ;  /* 0x0000007d022d7220 */ /* 0x000fe80000410000 */
[----:B------:R-:W-:Y:S01]  /*7680*/  MUFU.EX2 R243, R5 ;  /* 0x0000000500f37308 */ /* 0x000fe20000000800 */
[C---:B---3--:R-:W-:Y:S01]  /*7690*/  FMUL.FTZ R14, R0.reuse, R94 ;  /* 0x0000005e000e7220 */ /* 0x048fe20000410000 */
[C---:B------:R-:W-:Y:S01]  /*76a0*/  FMUL.FTZ R15, R0.reuse, R95 ;  /* 0x0000005f000f7220 */ /* 0x040fe20000410000 */
[C---:B------:R-:W-:Y:S01]  /*76b0*/  FMUL.FTZ R63, R0.reuse, R143 ;  /* 0x0000008f003f7220 */ /* 0x040fe20000410000 */
[C---:B------:R-:W-:Y:S01]  /*76c0*/  FMUL.FTZ R10, R0.reuse, R82 ;  /* 0x00000052000a7220 */ /* 0x040fe20000410000 */
[C---:B------:R-:W-:Y:S01]  /*76d0*/  FMUL.FTZ R11, R0.reuse, R83 ;  /* 0x00000053000b7220 */ /* 0x040fe20000410000 */
[C---:B------:R-:W-:Y:S01]  /*76e0*/  FMUL.FTZ R30, R0.reuse, R110 ;  /* 0x0000006e001e7220 */ /* 0x040fe20000410000 */
[----:B------:R-:W-:Y:S03]  /*76f0*/  FMUL.FTZ R31, R0, R111 ;  /* 0x0000006f001f7220 */ /* 0x000fe60000410000 */
[----:B------:R2:W-:Y:S01]  /*7700*/  MUFU.EX2 R226, R12 ;  /* 0x0000000c00e27308 */ /* 0x0005e20000000800 */
[--C-:B-1----:R-:W-:Y:S01]  /*7710*/  FFMA.FTZ R4, R158, UR4, -R74.reuse ;  /* 0x000000049e047c23 */ /* 0x102fe2000801084a */
[C---:B------:R-:W-:Y:S01]  /*7720*/  FMUL.FTZ R46, R0.reuse, R126 ;  /* 0x0000007e002e7220 */ /* 0x040fe20000410000 */
[----:B------:R-:W-:Y:S07]  /*7730*/  FMUL.FTZ R47, R0, R127 ;  /* 0x0000007f002f7220 */ /* 0x000fee0000410000 */
[----:B------:R1:W-:Y:S10]  /*7740*/  MUFU.EX2 R240, R4 ;  /* 0x0000000400f07308 */ /* 0x0003f40000000800 */
[----:B------:R3:W-:Y:S01]  /*7750*/  MUFU.EX2 R227, R7 ;  /* 0x0000000700e37308 */ /* 0x0007e20000000800 */
[--C-:B--2---:R-:W-:Y:S01]  /*7760*/  FFMA.FTZ R12, R35, UR4, -R74.reuse ;  /* 0x00000004230c7c23 */ /* 0x104fe2000801084a */
[----:B------:R-:W-:Y:S08]  /*7770*/  FMUL.FTZ R35, R68, R107 ;  /* 0x0000006b44237220 */ /* 0x000ff00000410000 */
[----:B------:R2:W-:Y:S01]  /*7780*/  MUFU.EX2 R225, R12 ;  /* 0x0000000c00e17308 */ /* 0x0005e20000000800 */
[--C-:B-1----:R-:W-:Y:S09]  /*7790*/  FFMA.FTZ R4, R162, UR4, -R74.reuse ;  /* 0x00000004a2047c23 */ /* 0x102ff2000801084a */
[----:B------:R1:W4:Y:S01]  /*77a0*/  MUFU.EX2 R245, R4 ;  /* 0x0000000400f57308 */ /* 0x0003220000000800 */
[----:B---3--:R-:W-:Y:S09]  /*77b0*/  FMUL.FTZ R7, R68, R87 ;  /* 0x0000005744077220 */ /* 0x008ff20000410000 */
[----:B------:R3:W-:Y:S01]  /*77c0*/  MUFU.EX2 R131, R60 ;  /* 0x0000003c00837308 */ /* 0x0007e20000000800 */
[----:B--2---:R-:W-:Y:S02]  /*77d0*/  FMUL.FTZ R12, R2, R92 ;  /* 0x0000005c020c7220 */ /* 0x004fe40000410000 */
[----:B------:R-:W-:Y:S01]  /*77e0*/  LDSM.16.MT88.4 R92, [R193+0x6800] ;  /* 0x00680000c15c783b */ /* 0x000fe20000004200 */
[--C-:B-1----:R-:W-:Y:S06]  /*77f0*/  FFMA.FTZ R4, R148, UR4, -R73.reuse ;  /* 0x0000000494047c23 */ /* 0x102fec0008010849 */
[----:B------:R1:W-:Y:S01]  /*7800*/  MUFU.EX2 R246, R4 ;  /* 0x0000000400f67308 */ /* 0x0003e20000000800 */
[----:B---3--:R-:W-:Y:S09]  /*7810*/  FFMA.FTZ R60, R180, UR4, -R74 ;  /* 0x00000004b43c7c23 */ /* 0x008ff2000801084a */
[----:B------:R2:W-:Y:S01]  /*7820*/  MUFU.EX2 R130, R60 ;  /* 0x0000003c00827308 */ /* 0x0005e20000000800 */
[----:B-1----:R-:W-:Y:S01]  /*7830*/  FFMA.FTZ R4, R77, UR4, -R73 ;  /* 0x000000044d047c23 */ /* 0x002fe20008010849 */
[----:B------:R-:W-:Y:S08]  /*7840*/  FMUL.FTZ R77, R70, UR4 ;  /* 0x00000004464d7c20 */ /* 0x000ff00008410000 */
[----:B------:R1:W-:Y:S01]  /*7850*/  MUFU.EX2 R247, R4 ;  /* 0x0000000400f77308 */ /* 0x0003e20000000800 */
[----:B------:R-:W-:Y:S02]  /*7860*/  FSEL R77, R77, RZ, P2 ;  /* 0x000000ff4d4d7208 */ /* 0x000fe40001000000 */
[----:B------:R-:W-:Y:S01]  /*7870*/  FSETP.NEU.FTZ.AND P2, PT, R3, -INF , PT ;  /* 0xff8000000300780b */ /* 0x000fe20003f5d000 */
[----:B--2---:R-:W-:Y:S02]  /*7880*/  FMUL.FTZ R60, R2, R140 ;  /* 0x0000008c023c7220 */ /* 0x004fe40000410000 */
[--C-:B------:R-:W-:Y:S01]  /*7890*/  FFMA.FTZ R6, R155, UR4, -R77.reuse ;  /* 0x000000049b067c23 */ /* 0x100fe2000801084d */
[----:B------:R-:W-:Y:S01]  /*78a0*/  FSEL R78, R78, RZ, P2 ;  /* 0x000000ff4e4e7208 */ /* 0x000fe20001000000 */
[--C-:B------:R-:W-:Y:S01]  /*78b0*/  FFMA.FTZ R16, R165, UR4, -R77.reuse ;  /* 0x00000004a5107c23 */ /* 0x100fe2000801084d */
[--C-:B------:R-:W-:Y:S01]  /*78c0*/  FFMA.FTZ R20, R166, UR4, -R77.reuse ;  /* 0x00000004a6147c23 */ /* 0x100fe2000801084d */
[----:B------:R2:W-:Y:S01]  /*78d0*/  MUFU.EX2 R229, R6 ;  /* 0x0000000600e57308 */ /* 0x0005e20000000800 */
[--C-:B------:R-:W-:Y:S01]  /*78e0*/  FFMA.FTZ R5, R160, UR4, -R77.reuse ;  /* 0x00000004a0057c23 */ /* 0x100fe2000801084d */
[--C-:B------:R-:W-:Y:S01]  /*78f0*/  FFMA.FTZ R28, R167, UR4, -R78.reuse ;  /* 0x00000004a71c7c23 */ /* 0x100fe2000801084e */
[--C-:B------:R-:W-:Y:S01]  /*7900*/  FFMA.FTZ R44, R171, UR4, -R78.reuse ;  /* 0x00000004ab2c7c23 */ /* 0x100fe2000801084e */
[----:B------:R-:W-:Y:S01]  /*7910*/  FFMA.FTZ R36, R170, UR4, -R77 ;  /* 0x00000004aa247c23 */ /* 0x000fe2000801084d */
[----:B------:R-:W-:Y:S01]  /*7920*/  FFMA.FTZ R75, R75, UR4, -R78 ;  /* 0x000000044b4b7c23 */ /* 0x000fe2000801084e */
[----:B-1----:R-:W-:Y:S01]  /*7930*/  FFMA.FTZ R4, R79, UR4, -R74 ;  /* 0x000000044f047c23 */ /* 0x002fe2000801084a */
[--C-:B------:R-:W-:Y:S03]  /*7940*/  FFMA.FTZ R79, R175, UR4, -R73.reuse ;  /* 0x00000004af4f7c23 */ /* 0x100fe60008010849 */
[----:B------:R1:W-:Y:S10]  /*7950*/  MUFU.EX2 R236, R5 ;  /* 0x0000000500ec7308 */ /* 0x0003f40000000800 */
[----:B------:R3:W5:Y:S01]  /*7960*/  MUFU.EX2 R241, R4 ;  /* 0x0000000400f17308 */ /* 0x0007620000000800 */
[----:B--2---:R-:W-:Y:S09]  /*7970*/  FFMA.FTZ R6, R151, UR4, -R73 ;  /* 0x0000000497067c23 */ /* 0x004ff20008010849 */
[----:B------:R2:W-:Y:S01]  /*7980*/  MUFU.EX2 R237, R6 ;  /* 0x0000000600ed7308 */ /* 0x0005e20000000800 */
[----:B-1----:R-:W-:Y:S01]  /*7990*/  FMUL.FTZ R5, R69, R85 ;  /* 0x0000005545057220 */ /* 0x002fe20000410000 */
[----:B----4-:R-:W-:Y:S08]  /*79a0*/  F2FP.BF16.F32.PACK_AB R85, R245, R240 ;  /* 0x000000f0f555723e */ /* 0x010ff000000010ff */
[----:B------:R1:W-:Y:S01]  /*79b0*/  MUFU.EX2 R167, R28 ;  /* 0x0000001c00a77308 */ /* 0x0003e20000000800 */
[--C-:B---3--:R-:W-:Y:S01]  /*79c0*/  FFMA.FTZ R4, R163, UR4, -R77.reuse ;  /* 0x00000004a3047c23 */ /* 0x108fe2000801084d */
[----:B-----5:R-:W-:Y:S08]  /*79d0*/  F2FP.BF16.F32.PACK_AB R87, R243, R241 ;  /* 0x000000f1f357723e */ /* 0x020ff000000010ff */
[----:B------:R3:W4:Y:S01]  /*79e0*/  MUFU.EX2 R239, R4 ;  /* 0x0000000400ef7308 */ /* 0x0007220000000800 */
[C---:B--2---:R-:W-:Y:S01]  /*79f0*/  FMUL.FTZ R6, R68.reuse, R86 ;  /* 0x0000005644067220 */ /* 0x044fe20000410000 */
[----:B------:R-:W-:Y:S01]  /*7a00*/  F2FP.BF16.F32.PACK_AB R86, R247, R246 ;  /* 0x000000f6f756723e */ /* 0x000fe200000010ff */
[----:B------:R-:W-:Y:S07]  /*7a10*/  FFMA.FTZ R68, R68, R249, R240 ;  /* 0x000000f944447223 */ /* 0x000fee00000100f0 */
[----:B------:R2:W-:Y:S01]  /*7a20*/  MUFU.EX2 R223, R16 ;  /* 0x0000001000df7308 */ /* 0x0005e20000000800 */
[--C-:B-1----:R-:W-:Y:S09]  /*7a30*/  FFMA.FTZ R28, R168, UR4, -R78.reuse ;  /* 0x00000004a81c7c23 */ /* 0x102ff2000801084e */
[----:B------:R1:W-:Y:S01]  /*7a40*/  MUFU.EX2 R222, R20 ;  /* 0x0000001400de7308 */ /* 0x0003e20000000800 */
[--C-:B---3--:R-:W-:Y:S01]  /*7a50*/  FFMA.FTZ R4, R157, UR4, -R78.reuse ;  /* 0x000000049d047c23 */ /* 0x108fe2000801084e */
[----:B----4-:R-:W-:Y:S08]  /*7a60*/  F2FP.BF16.F32.PACK_AB R80, R239, R229 ;  /* 0x000000e5ef50723e */ /* 0x010ff000000010ff */
[----:B------:R3:W-:Y:S01]  /*7a70*/  MUFU.EX2 R224, R4 ;  /* 0x0000000400e07308 */ /* 0x0007e20000000800 */
[C---:B--2---:R-:W-:Y:S02]  /*7a80*/  FMUL.FTZ R16, R69.reuse, R88 ;  /* 0x0000005845107220 */ /* 0x044fe40000410000 */
[----:B------:R-:W2:Y:S07]  /*7a90*/  LDSM.16.MT88.4 R88, [R195+0x6000] ;  /* 0x00600000c358783b */ /* 0x000eae0000004200 */
[----:B------:R4:W-:Y:S01]  /*7aa0*/  MUFU.EX2 R166, R28 ;  /* 0x0000001c00a67308 */ /* 0x0009e20000000800 */
[----:B-1----:R-:W-:Y:S02]  /*7ab0*/  FMUL.FTZ R20, R69, R96 ;  /* 0x0000006045147220 */ /* 0x002fe40000410000 */
[----:B------:R-:W1:Y:S07]  /*7ac0*/  LDSM.16.MT88.4 R96, [R196+0x6800] ;  /* 0x00680000c460783b */ /* 0x000e6e0000004200 */
[----:B------:R5:W-:Y:S01]  /*7ad0*/  MUFU.EX2 R163, R44 ;  /* 0x0000002c00a37308 */ /* 0x000be20000000800 */
[--C-:B---3--:R-:W-:Y:S09]  /*7ae0*/  FFMA.FTZ R4, R161, UR4, -R78.reuse ;  /* 0x00000004a1047c23 */ /* 0x108ff2000801084e */
[----:B------:R3:W2:Y:S01]  /*7af0*/  MUFU.EX2 R234, R4 ;  /* 0x0000000400ea7308 */ /* 0x0006a20000000800 */
[----:B----4-:R-:W-:Y:S09]  /*7b00*/  FMUL.FTZ R28, R2, R108 ;  /* 0x0000006c021c7220 */ /* 0x010ff20000410000 */
[----:B------:R4:W-:Y:S01]  /*7b10*/  MUFU.EX2 R164, R36 ;  /* 0x0000002400a47308 */ /* 0x0009e20000000800 */
[--C-:B-----5:R-:W-:Y:S09]  /*7b20*/  FFMA.FTZ R44, R177, UR4, -R78.reuse ;  /* 0x00000004b12c7c23 */ /* 0x120ff2000801084e */
[----:B------:R5:W-:Y:S01]  /*7b30*/  MUFU.EX2 R162, R44 ;  /* 0x0000002c00a27308 */ /* 0x000be20000000800 */
[----:B---3--:R-:W-:Y:S01]  /*7b40*/  FFMA.FTZ R4, R154, UR4, -R77 ;  /* 0x000000049a047c23 */ /* 0x008fe2000801084d */
[----:B--2---:R-:W-:Y:S08]  /*7b50*/  F2FP.BF16.F32.PACK_AB R81, R234, R224 ;  /* 0x000000e0ea51723e */ /* 0x004ff000000010ff */
[----:B------:R2:W3:Y:S01]  /*7b60*/  MUFU.EX2 R238, R4 ;  /* 0x0000000400ee7308 */ /* 0x0004e20000000800 */
[----:B----4-:R-:W-:Y:S09]  /*7b70*/  FMUL.FTZ R36, R69, R112 ;  /* 0x0000007045247220 */ /* 0x010ff20000410000 */
[----:B------:R4:W-:Y:S01]  /*7b80*/  MUFU.EX2 R161, R48 ;  /* 0x0000003000a17308 */ /* 0x0009e20000000800 */
[----:B-----5:R-:W-:Y:S09]  /*7b90*/  FMUL.FTZ R44, R2, R124 ;  /* 0x0000007c022c7220 */ /* 0x020ff20000410000 */
[----:B------:R5:W-:Y:S01]  /*7ba0*/  MUFU.EX2 R158, R79 ;  /* 0x0000004f009e7308 */ /* 0x000be20000000800 */
[----:B--2---:R-:W-:Y:S01]  /*7bb0*/  FFMA.FTZ R4, R159, UR4, -R78 ;  /* 0x000000049f047c23 */ /* 0x004fe2000801084e */
[----:B---3--:R-:W-:Y:S08]  /*7bc0*/  F2FP.BF16.F32.PACK_AB R82, R238, R236 ;  /* 0x000000ecee52723e */ /* 0x008ff000000010ff */
[----:B------:R2:W-:Y:S01]  /*7bd0*/  MUFU.EX2 R228, R4 ;  /* 0x0000000400e47308 */ /* 0x0005e20000000800 */
[----:B----4-:R-:W-:Y:S02]  /*7be0*/  FMUL.FTZ R48, R69, R120 ;  /* 0x0000007845307220 */ /* 0x010fe40000410000 */
[----:B------:R-:W-:Y:S07]  /*7bf0*/  LDSM.16.MT88.4 R120, [R194+0x7800] ;  /* 0x00780000c278783b */ /* 0x000fee0000004200 */
[----:B------:R3:W-:Y:S01]  /*7c00*/  MUFU.EX2 R160, R52 ;  /* 0x0000003400a07308 */ /* 0x0007e20000000800 */
[----:B-----5:R-:W-:Y:S09]  /*7c10*/  FFMA.FTZ R79, R178, UR4, -R74 ;  /* 0x00000004b24f7c23 */ /* 0x020ff2000801084a */
[----:B------:R4:W-:Y:S01]  /*7c20*/  MUFU.EX2 R159, R62 ;  /* 0x0000003e009f7308 */ /* 0x0009e20000000800 */
[----:B--2---:R-:W-:Y:S09]  /*7c30*/  FFMA.FTZ R4, R153, UR4, -R78 ;  /* 0x0000000499047c23 */ /* 0x004ff2000801084e */
[----:B------:R2:W5:Y:S01]  /*7c40*/  MUFU.EX2 R233, R4 ;  /* 0x0000000400e97308 */ /* 0x0005620000000800 */
[----:B---3--:R-:W-:Y:S09]  /*7c50*/  FMUL.FTZ R52, R69, R128 ;  /* 0x0000008045347220 */ /* 0x008ff20000410000 */
[----:B------:R-:W-:Y:S01]  /*7c60*/  MUFU.EX2 R75, R75 ;  /* 0x0000004b004b7308 */ /* 0x000fe20000000800 */
[----:B----4-:R-:W-:Y:S01]  /*7c70*/  FMUL.FTZ R62, R0, R142 ;  /* 0x0000008e003e7220 */ /* 0x010fe20000410000 */
[--C-:B--2---:R-:W-:Y:S01]  /*7c80*/  FFMA.FTZ R4, R149, UR4, -R73.reuse ;  /* 0x0000000495047c23 */ /* 0x104fe20008010849 */
[----:B-----5:R-:W-:Y:S07]  /*7c90*/  F2FP.BF16.F32.PACK_AB R83, R233, R228 ;  /* 0x000000e4e953723e */ /* 0x020fee00000010ff */
[----:B------:R2:W3:Y:S02]  /*7ca0*/  MUFU.EX2 R232, R4 ;  /* 0x0000000400e87308 */ /* 0x0004e40000000800 */
[----:B--2---:R-:W-:Y:S08]  /*7cb0*/  FFMA.FTZ R4, R150, UR4, -R74 ;  /* 0x0000000496047c23 */ /* 0x004ff0000801084a */
[----:B------:R2:W4:Y:S02]  /*7cc0*/  MUFU.EX2 R230, R4 ;  /* 0x0000000400e67308 */ /* 0x0005240000000800 */
[----:B--2---:R-:W-:Y:S01]  /*7cd0*/  FFMA.FTZ R4, R32, UR4, -R73 ;  /* 0x0000000420047c23 */ /* 0x004fe20008010849 */
[----:B------:R-:W-:Y:S07]  /*7ce0*/  FFMA.FTZ R32, R169, UR4, -R77 ;  /* 0x00000004a9207c23 */ /* 0x000fee000801084d */
[----:B------:R2:W5:Y:S10]  /*7cf0*/  MUFU.EX2 R231, R4 ;  /* 0x0000000400e77308 */ /* 0x0005740000000800 */
[----:B------:R1:W5:Y:S01]  /*7d00*/  MUFU.EX2 R165, R32 ;  /* 0x0000002000a57308 */ /* 0x0003620000000800 */
[C---:B--2---:R-:W-:Y:S01]  /*7d10*/  FMUL.FTZ R4, R69.reuse, R84 ;  /* 0x0000005445047220 */ /* 0x044fe20000410000 */
[----:B------:R-:W-:Y:S07]  /*7d20*/  F2FP.BF16.F32.PACK_AB R84, R244, R242 ;  /* 0x000000f2f454723e */ /* 0x000fee00000010ff */
[-C--:B------:R-:W-:Y:S05]  /*7d30*/  HMMA.16816.F32.BF16 R4, R84, R24.reuse, R4 ;  /* 0x000000185404723c */ /* 0x080fea0000041804 */
[C---:B-1----:R-:W-:Y:S01]  /*7d40*/  FMUL.FTZ R32, R69.reuse, R104 ;  /* 0x0000006845207220 */ /* 0x042fe20000410000 */
[C---:B------:R-:W-:Y:S01]  /*7d50*/  HMMA.16816.F32.BF16 R8, R80.reuse, R24, R8 ;  /* 0x000000185008723c */ /* 0x040fe20000041808 */
[----:B------:R-:W-:Y:S04]  /*7d60*/  LDSM.16.MT88.4 R104, [R196+0x7800] ;  /* 0x00780000c468783b */ /* 0x000fe80000004200 */
[----:B------:R-:W-:Y:S01]  /*7d70*/  FFMA.FTZ R69, R69, R248, R242 ;  /* 0x000000f845457223 */ /* 0x000fe200000100f2 */
[-C--:B------:R-:W-:Y:S05]  /*7d80*/  HMMA.16816.F32.BF16 R12, R80, R26.reuse, R12 ;  /* 0x0000001a500c723c */ /* 0x080fea000004180c */
[C---:B------:R-:W-:Y:S01]  /*7d90*/  FMUL.FTZ R24, R2.reuse, R100 ;  /* 0x0000006402187220 */ /* 0x040fe20000410000 */
[C---:B------:R-:W-:Y:S05]  /*7da0*/  HMMA.16816.F32.BF16 R16, R84.reuse, R26, R16 ;  /* 0x0000001a5410723c */ /* 0x040fea0000041810 */
[----:B------:R-:W-:Y:S01]  /*7db0*/  FMUL.FTZ R25, R2, R101 ;  /* 0x0000006502197220 */ /* 0x000fe20000410000 */
[-C--:B------:R-:W-:Y:S05]  /*7dc0*/  HMMA.16816.F32.BF16 R20, R84, R40.reuse, R20 ;  /* 0x000000285414723c */ /* 0x080fea0000041814 */
[C---:B------:R-:W-:Y:S01]  /*7dd0*/  FMUL.FTZ R26, R0.reuse, R102 ;  /* 0x00000066001a7220 */ /* 0x040fe20000410000 */
[----:B------:R-:W-:Y:S07]  /*7de0*/  FMUL.FTZ R27, R0, R103 ;  /* 0x00000067001b7220 */ /* 0x000fee0000410000 */
[C---:B------:R-:W-:Y:S06]  /*7df0*/  HMMA.16816.F32.BF16 R24, R80.reuse, R40, R24 ;  /* 0x000000285018723c */ /* 0x040fec0000041818 */
        /* <DEDUP_REMOVED lines=14> */
[----:B------:R-:W-:Y:S01]  /*7ee0*/  FMUL.FTZ R58, R0, R134 ;  /* 0x00000086003a7220 */ /* 0x000fe20000410000 */
[----:B------:R1:W-:Y:S01]  /*7ef0*/  MUFU.EX2 R135, R79 ;  /* 0x0000004f00877308 */ /* 0x0003e20000000800 */
[----:B------:R-:W-:Y:S03]  /*7f00*/  FFMA.FTZ R2, R2, R250, R229 ;  /* 0x000000fa02027223 */ /* 0x000fe600000100e5 */
[----:B------:R-:W-:Y:S01]  /*7f10*/  FFMA.FTZ R0, R0, R251, R224 ;  /* 0x000000fb00007223 */ /* 0x000fe200000100e0 */
[----:B------:R-:W-:Y:S01]  /*7f20*/  FADD.FTZ R2, R239, R2 ;  /* 0x00000002ef027221 */ /* 0x000fe20000010000 */
[C---:B------:R-:W-:Y:S04]  /*7f30*/  HMMA.16816.F32.BF16 R56, R80.reuse, R88, R56 ;  /* 0x000000585038723c */ /* 0x040fe80000041838 */
[----:B------:R-:W-:Y:S02]  /*7f40*/  FADD.FTZ R0, R234, R0 ;  /* 0x00000000ea007221 */ /* 0x000fe40000010000 */
[-C--:B------:R-:W-:Y:S05]  /*7f50*/  HMMA.16816.F32.BF16 R60, R80, R90.reuse, R60 ;  /* 0x0000005a503c723c */ /* 0x080fea000004183c */
[----:B-1----:R-:W-:Y:S01]  /*7f60*/  FFMA.FTZ R79, R179, UR4, -R74 ;  /* 0x00000004b34f7c23 */ /* 0x002fe2000801084a */
[----:B------:R-:W-:Y:S01]  /*7f70*/  HMMA.16816.F32.BF16 R64, R84, R90, R64 ;  /* 0x0000005a5440723c */ /* 0x000fe20000041840 */
[----:B------:R-:W1:Y:S02]  /*7f80*/  LDSM.16.MT88.4 R88, [R194+0x6800] ;  /* 0x00680000c258783b */ /* 0x000e640000004200 */
[----:B------:R2:W1:Y:S02]  /*7f90*/  MUFU.EX2 R157, R79 ;  /* 0x0000004f009d7308 */ /* 0x0004640000000800 */
[----:B---3--:R-:W-:Y:S02]  /*7fa0*/  F2FP.BF16.F32.PACK_AB R80, R237, R232 ;  /* 0x000000e8ed50723e */ /* 0x008fe400000010ff */
[----:B----4-:R-:W-:Y:S04]  /*7fb0*/  F2FP.BF16.F32.PACK_AB R81, R230, R227 ;  /* 0x000000e3e651723e */ /* 0x010fe800000010ff */
[----:B-----5:R-:W-:Y:S02]  /*7fc0*/  F2FP.BF16.F32.PACK_AB R82, R235, R231 ;  /* 0x000000e7eb52723e */ /* 0x020fe400000010ff */
[----:B------:R-:W-:Y:S02]  /*7fd0*/  F2FP.BF16.F32.PACK_AB R83, R225, R226 ;  /* 0x000000e2e153723e */ /* 0x000fe400000010ff */
[----:B------:R-:W-:Y:S02]  /*7fe0*/  F2FP.BF16.F32.PACK_AB R84, R222, R223 ;  /* 0x000000dfde54723e */ /* 0x000fe400000010ff */
[----:B------:R-:W-:Y:S02]  /*7ff0*/  F2FP.BF16.F32.PACK_AB R85, R166, R167 ;  /* 0x000000a7a655723e */ /* 0x000fe400000010ff */
[----:B------:R-:W-:Y:S01]  /*8000*/  F2FP.BF16.F32.PACK_AB R86, R164, R165 ;  /* 0x000000a5a456723e */ /* 0x000fe200000010ff */
[-C--:B------:R-:W-:Y:S05]  /*8010*/  HMMA.16816.F32.BF16 R4, R80, R92.reuse, R4 ;  /* 0x0000005c5004723c */ /* 0x080fea0000041804 */
[--C-:B--2---:R-:W-:Y:S01]  /*8020*/  FFMA.FTZ R79, R181, UR4, -R77.reuse ;  /* 0x00000004b54f7c23 */ /* 0x104fe2000801084d */
[----:B------:R-:W-:Y:S03]  /*8030*/  F2FP.BF16.F32.PACK_AB R87, R162, R163 ;  /* 0x000000a3a257723e */ /* 0x000fe600000010ff */
[----:B------:R2:W-:Y:S04]  /*8040*/  MUFU.EX2 R129, R79 ;  /* 0x0000004f00817308 */ /* 0x0005e80000000800 */
[C---:B------:R-:W-:Y:S06]  /*8050*/  HMMA.16816.F32.BF16 R8, R84.reuse, R92, R8 ;  /* 0x0000005c5408723c */ /* 0x040fec0000041808 */
[-C--:B------:R-:W-:Y:S06]  /*8060*/  HMMA.16816.F32.BF16 R12, R84, R94.reuse, R12 ;  /* 0x0000005e540c723c */ /* 0x080fec000004180c */
[C---:B------:R-:W-:Y:S01]  /*8070*/  HMMA.16816.F32.BF16 R16, R80.reuse, R94, R16 ;  /* 0x0000005e5010723c */ /* 0x040fe20000041810 */
[----:B------:R-:W3:Y:S04]  /*8080*/  LDSM.16.MT88.4 R92, [R195+0x6800] ;  /* 0x00680000c35c783b */ /* 0x000ee80000004200 */
[----:B--2---:R-:W-:Y:S01]  /*8090*/  FFMA.FTZ R79, R182, UR4, -R77 ;  /* 0x00000004b64f7c23 */ /* 0x004fe2000801084d */
[-C--:B------:R-:W-:Y:S03]  /*80a0*/  HMMA.16816.F32.BF16 R20, R80, R96.reuse, R20 ;  /* 0x000000605014723c */ /* 0x080fe60000041814 */
[----:B------:R2:W4:Y:S03]  /*80b0*/  MUFU.EX2 R134, R79 ;  /* 0x0000004f00867308 */ /* 0x0005260000000800 */
[C---:B------:R-:W-:Y:S06]  /*80c0*/  HMMA.16816.F32.BF16 R24, R84.reuse, R96, R24 ;  /* 0x000000605418723c */ /* 0x040fec0000041818 */
[-C--:B------:R-:W-:Y:S06]  /*80d0*/  HMMA.16816.F32.BF16 R28, R84, R98.reuse, R28 ;  /* 0x00000062541c723c */ /* 0x080fec000004181c */
[C---:B------:R-:W-:Y:S01]  /*80e0*/  HMMA.16816.F32.BF16 R32, R80.reuse, R98, R32 ;  /* 0x000000625020723c */ /* 0x040fe20000041820 */
[----:B------:R-:W5:Y:S04]  /*80f0*/  LDSM.16.MT88.4 R96, [R193+0x7000] ;  /* 0x00700000c160783b */ /* 0x000f680000004200 */
[--C-:B--2---:R-:W-:Y:S01]  /*8100*/  FFMA.FTZ R79, R190, UR4, -R78.reuse ;  /* 0x00000004be4f7c23 */ /* 0x104fe2000801084e */
[-C--:B-1----:R-:W-:Y:S03]  /*8110*/  HMMA.16816.F32.BF16 R36, R80, R88.reuse, R36 ;  /* 0x000000585024723c */ /* 0x082fe60000041824 */
[----:B------:R1:W-:Y:S03]  /*8120*/  MUFU.EX2 R128, R79 ;  /* 0x0000004f00807308 */ /* 0x0003e60000000800 */
[C---:B------:R-:W-:Y:S06]  /*8130*/  HMMA.16816.F32.BF16 R40, R84.reuse, R88, R40 ;  /* 0x000000585428723c */ /* 0x040fec0000041828 */
[-C--:B------:R-:W-:Y:S05]  /*8140*/  HMMA.16816.F32.BF16 R44, R84, R90.reuse, R44 ;  /* 0x0000005a542c723c */ /* 0x080fea000004182c */
[----:B------:R-:W-:Y:S01]  /*8150*/  FFMA.FTZ R88, R188, UR4, -R73 ;  /* 0x00000004bc587c23 */ /* 0x000fe20008010849 */
[C---:B------:R-:W-:Y:S03]  /*8160*/  HMMA.16816.F32.BF16 R48, R80.reuse, R90, R48 ;  /* 0x0000005a5030723c */ /* 0x040fe60000041830 */
[----:B------:R2:W-:Y:S02]  /*8170*/  MUFU.EX2 R153, R88 ;  /* 0x0000005800997308 */ /* 0x0005e40000000800 */
[--C-:B-1----:R-:W-:Y:S01]  /*8180*/  FFMA.FTZ R79, R183, UR4, -R78.reuse ;  /* 0x00000004b74f7c23 */ /* 0x102fe2000801084e */
[-C--:B---3--:R-:W-:Y:S07]  /*8190*/  HMMA.16816.F32.BF16 R52, R80, R92.reuse, R52 ;  /* 0x0000005c5034723c */ /* 0x088fee0000041834 */
[----:B------:R1:W3:Y:S01]  /*81a0*/  MUFU.EX2 R133, R79 ;  /* 0x0000004f00857308 */ /* 0x0002e20000000800 */
[C---:B------:R-:W-:Y:S06]  /*81b0*/  HMMA.16816.F32.BF16 R56, R84.reuse, R92, R56 ;  /* 0x0000005c5438723c */ /* 0x040fec0000041838 */
[-C--:B------:R-:W-:Y:S01]  /*81c0*/  HMMA.16816.F32.BF16 R60, R84, R94.reuse, R60 ;  /* 0x0000005e543c723c */ /* 0x080fe2000004183c */
[----:B--2---:R-:W2:Y:S05]  /*81d0*/  LDSM.16.MT88.4 R88, [R196+0x7000] ;  /* 0x00700000c458783b */ /* 0x004eaa0000004200 */
[----:B------:R-:W-:Y:S03]  /*81e0*/  HMMA.16816.F32.BF16 R64, R80, R94, R64 ;  /* 0x0000005e5040723c */ /* 0x000fe60000041840 */
[----:B------:R-:W2:Y:S02]  /*81f0*/  LDSM.16.MT88.4 R92, [R194+0x7000] ;  /* 0x00700000c25c783b */ /* 0x000ea40000004200 */
[--C-:B-1----:R-:W-:Y:S01]  /*8200*/  FFMA.FTZ R79, R189, UR4, -R77.reuse ;  /* 0x00000004bd4f7c23 */ /* 0x102fe2000801084d */
[----:B------:R-:W-:Y:S02]  /*8210*/  F2FP.BF16.F32.PACK_AB R84, R160, R161 ;  /* 0x000000a1a054723e */ /* 0x000fe400000010ff */
[----:B------:R-:W-:Y:S01]  /*8220*/  F2FP.BF16.F32.PACK_AB R85, R130, R131 ;  /* 0x000000838255723e */ /* 0x000fe200000010ff */
[----:B------:R1:W-:Y:S02]  /*8230*/  MUFU.EX2 R132, R79 ;  /* 0x0000004f00847308 */ /* 0x0003e40000000800 */
[----:B------:R-:W-:Y:S02]  /*8240*/  F2FP.BF16.F32.PACK_AB R86, R158, R159 ;  /* 0x0000009f9e56723e */ /* 0x000fe400000010ff */
[----:B------:R-:W-:Y:S02]  /*8250*/  F2FP.BF16.F32.PACK_AB R87, R157, R135 ;  /* 0x000000879d57723e */ /* 0x000fe400000010ff */
[----:B----4-:R-:W-:Y:S02]  /*8260*/  F2FP.BF16.F32.PACK_AB R80, R134, R129 ;  /* 0x000000818650723e */ /* 0x010fe400000010ff */
[----:B---3--:R-:W-:Y:S03]  /*8270*/  F2FP.BF16.F32.PACK_AB R81, R133, R128 ;  /* 0x000000808551723e */ /* 0x008fe600000010ff */
[-C--:B-----5:R-:W-:Y:S05]  /*8280*/  HMMA.16816.F32.BF16 R4, R84, R96.reuse, R4 ;  /* 0x000000605404723c */ /* 0x0a0fea0000041804 */
[----:B-1----:R-:W-:Y:S04]  /*8290*/  FFMA.FTZ R79, R210, UR4, -R77 ;  /* 0x00000004d24f7c23 */ /* 0x002fe8000801084d */
[----:B------:R1:W3:Y:S02]  /*82a0*/  MUFU.EX2 R156, R79 ;  /* 0x0000004f009c7308 */ /* 0x0002e40000000800 */
[--C-:B-1----:R-:W-:Y:S01]  /*82b0*/  FFMA.FTZ R79, R213, UR4, -R78.reuse ;  /* 0x00000004d54f7c23 */ /* 0x102fe2000801084e */
[----:B---3--:R-:W-:Y:S07]  /*82c0*/  F2FP.BF16.F32.PACK_AB R82, R156, R132 ;  /* 0x000000849c52723e */ /* 0x008fee00000010ff */
[----:B------:R1:W-:Y:S02]  /*82d0*/  MUFU.EX2 R155, R79 ;  /* 0x0000004f009b7308 */ /* 0x0003e40000000800 */
[----:B-1----:R-:W-:Y:S08]  /*82e0*/  FFMA.FTZ R79, R211, UR4, -R78 ;  /* 0x00000004d34f7c23 */ /* 0x002ff0000801084e */
[----:B------:R1:W3:Y:S02]  /*82f0*/  MUFU.EX2 R154, R79 ;  /* 0x0000004f009a7308 */ /* 0x0002e40000000800 */
[--C-:B-1----:R-:W-:Y:S01]  /*8300*/  FFMA.FTZ R79, R209, UR4, -R73.reuse ;  /* 0x00000004d14f7c23 */ /* 0x102fe20008010849 */
[----:B---3--:R-:W-:Y:S07]  /*8310*/  F2FP.BF16.F32.PACK_AB R83, R154, R155 ;  /* 0x0000009b9a53723e */ /* 0x008fee00000010ff */
[----:B------:R1:W3:Y:S01]  /*8320*/  MUFU.EX2 R152, R79 ;  /* 0x0000004f00987308 */ /* 0x0002e20000000800 */
[C---:B------:R-:W-:Y:S06]  /*8330*/  HMMA.16816.F32.BF16 R8, R80.reuse, R96, R8 ;  /* 0x000000605008723c */ /* 0x040fec0000041808 */
[-C--:B------:R-:W-:Y:S06]  /*8340*/  HMMA.16816.F32.BF16 R12, R80, R98.reuse, R12 ;  /* 0x00000062500c723c */ /* 0x080fec000004180c */
[C---:B------:R-:W-:Y:S01]  /*8350*/  HMMA.16816.F32.BF16 R16, R84.reuse, R98, R16 ;  /* 0x000000625410723c */ /* 0x040fe20000041810 */
[----:B------:R-:W4:Y:S04]  /*8360*/  LDSM.16.MT88.4 R96, [R195+0x7000] ;  /* 0x00700000c360783b */ /* 0x000f280000004200 */
[--C-:B-1----:R-:W-:Y:S01]  /*8370*/  FFMA.FTZ R79, R212, UR4, -R74.reuse ;  /* 0x00000004d44f7c23 */ /* 0x102fe2000801084a */
[-C--:B--2---:R-:W-:Y:S03]  /*8380*/  HMMA.16816.F32.BF16 R20, R84, R88.reuse, R20 ;  /* 0x000000585414723c */ /* 0x084fe60000041814 */
[----:B------:R1:W-:Y:S02]  /*8390*/  MUFU.EX2 R150, R79 ;  /* 0x0000004f00967308 */ /* 0x0003e40000000800 */
[----:B---3--:R-:W-:Y:S01]  /*83a0*/  F2FP.BF16.F32.PACK_AB R136, R152, R153 ;  /* 0x000000999888723e */ /* 0x008fe200000010ff */
[C---:B------:R-:W-:Y:S06]  /*83b0*/  HMMA.16816.F32.BF16 R24, R80.reuse, R88, R24 ;  /* 0x000000585018723c */ /* 0x040fec0000041818 */
[-C--:B------:R-:W-:Y:S06]  /*83c0*/  HMMA.16816.F32.BF16 R28, R80, R90.reuse, R28 ;  /* 0x0000005a501c723c */ /* 0x080fec000004181c */
[C---:B------:R-:W-:Y:S01]  /*83d0*/  HMMA.16816.F32.BF16 R32, R84.reuse, R90, R32 ;  /* 0x0000005a5420723c */ /* 0x040fe20000041820 */
[----:B------:R-:W2:Y:S04]  /*83e0*/  LDSM.16.MT88.4 R88, [R193+0x7800] ;  /* 0x00780000c158783b */ /* 0x000ea80000004200 */
[--C-:B-1----:R-:W-:Y:S01]  /*83f0*/  FFMA.FTZ R79, R191, UR4, -R74.reuse ;  /* 0x00000004bf4f7c23 */ /* 0x102fe2000801084a */
[-C--:B------:R-:W-:Y:S03]  /*8400*/  HMMA.16816.F32.BF16 R36, R84, R92.reuse, R36 ;  /* 0x0000005c5424723c */ /* 0x080fe60000041824 */
[----:B------:R1:W3:Y:S03]  /*8410*/  MUFU.EX2 R151, R79 ;  /* 0x0000004f00977308 */ /* 0x0002e60000000800 */
[C---:B------:R-:W-:Y:S06]  /*8420*/  HMMA.16816.F32.BF16 R40, R80.reuse, R92, R40 ;  /* 0x0000005c5028723c */ /* 0x040fec0000041828 */
[-C--:B------:R-:W-:Y:S06]  /*8430*/  HMMA.16816.F32.BF16 R44, R80, R94.reuse, R44 ;  /* 0x0000005e502c723c */ /* 0x080fec000004182c */
[C---:B------:R-:W-:Y:S05]  /*8440*/  HMMA.16816.F32.BF16 R48, R84.reuse, R94, R48 ;  /* 0x0000005e5430723c */ /* 0x040fea0000041830 */
[--C-:B-1----:R-:W-:Y:S01]  /*8450*/  FFMA.FTZ R79, R145, UR4, -R73.reuse ;  /* 0x00000004914f7c23 */ /* 0x102fe20008010849 */
[-C--:B----4-:R-:W-:Y:S03]  /*8460*/  HMMA.16816.F32.BF16 R52, R84, R96.reuse, R52 ;  /* 0x000000605434723c */ /* 0x090fe60000041834 */
[----:B------:R-:W-:Y:S02]  /*8470*/  MUFU.EX2 R149, R79 ;  /* 0x0000004f00957308 */ /* 0x000fe40000000800 */
[----:B------:R-:W-:Y:S01]  /*8480*/  FFMA.FTZ R73, R144, UR4, -R73 ;  /* 0x0000000490497c23 */ /* 0x000fe20008010849 */
[C---:B------:R-:W-:Y:S07]  /*8490*/  HMMA.16816.F32.BF16 R56, R80.reuse, R96, R56 ;  /* 0x000000605038723c */ /* 0x040fee0000041838 */
[----:B------:R1:W4:Y:S01]  /*84a0*/  MUFU.EX2 R148, R73 ;  /* 0x0000004900947308 */ /* 0x0003220000000800 */
[-C--:B------:R-:W-:Y:S03]  /*84b0*/  HMMA.16816.F32.BF16 R60, R80, R98.reuse, R60 ;  /* 0x00000062503c723c */ /* 0x080fe6000004183c */
[----:B---3--:R-:W-:Y:S03]  /*84c0*/  F2FP.BF16.F32.PACK_AB R137, R151, R150 ;  /* 0x000000969789723e */ /* 0x008fe600000010ff */
[----:B------:R-:W-:Y:S05]  /*84d0*/  HMMA.16816.F32.BF16 R64, R84, R98, R64 ;  /* 0x000000625440723c */ /* 0x000fea0000041840 */
[--C-:B-1----:R-:W-:Y:S01]  /*84e0*/  FFMA.FTZ R73, R147, UR4, -R74.reuse ;  /* 0x0000000493497c23 */ /* 0x102fe2000801084a */
[----:B------:R-:W-:Y:S01]  /*84f0*/  FFMA.FTZ R74, R146, UR4, -R74 ;  /* 0x00000004924a7c23 */ /* 0x000fe2000801084a */
[----:B----4-:R-:W-:Y:S02]  /*8500*/  F2FP.BF16.F32.PACK_AB R138, R148, R149 ;  /* 0x00000095948a723e */ /* 0x010fe400000010ff */
[----:B------:R1:W-:Y:S10]  /*8510*/  MUFU.EX2 R147, R73 ;  /* 0x0000004900937308 */ /* 0x0003f40000000800 */
[----:B------:R-:W3:Y:S01]  /*8520*/  MUFU.EX2 R146, R74 ;  /* 0x0000004a00927308 */ /* 0x000ee20000000800 */
[--C-:B-1----:R-:W-:Y:S09]  /*8530*/  FFMA.FTZ R73, R184, UR4, -R77.reuse ;  /* 0x00000004b8497c23 */ /* 0x102ff2000801084d */
[----:B------:R1:W-:Y:S01]  /*8540*/  MUFU.EX2 R145, R73 ;  /* 0x0000004900917308 */ /* 0x0003e20000000800 */
[----:B---3--:R-:W-:Y:S07]  /*8550*/  F2FP.BF16.F32.PACK_AB R139, R146, R147 ;  /* 0x00000093928b723e */ /* 0x008fee00000010ff */
[-C--:B--2---:R-:W-:Y:S01]  /*8560*/  HMMA.16816.F32.BF16 R84, R136, R88.reuse, R4 ;  /* 0x000000588854723c */ /* 0x084fe20000041804 */
[----:B------:R-:W2:Y:S04]  /*8570*/  LDSM.16.MT88.4 R4, [R195+0x7800] ;  /* 0x00780000c304783b */ /* 0x000ea80000004200 */
[--C-:B-1----:R-:W-:Y:S04]  /*8580*/  FFMA.FTZ R73, R185, UR4, -R77.reuse ;  /* 0x00000004b9497c23 */ /* 0x102fe8000801084d */
[----:B------:R1:W3:Y:S02]  /*8590*/  MUFU.EX2 R144, R73 ;  /* 0x0000004900907308 */ /* 0x0002e40000000800 */
[--C-:B-1----:R-:W-:Y:S01]  /*85a0*/  FFMA.FTZ R73, R186, UR4, -R78.reuse ;  /* 0x00000004ba497c23 */ /* 0x102fe2000801084e */
[----:B---3--:R-:W-:Y:S07]  /*85b0*/  F2FP.BF16.F32.PACK_AB R140, R144, R145 ;  /* 0x00000091908c723e */ /* 0x008fee00000010ff */
[----:B------:R1:W-:Y:S02]  /*85c0*/  MUFU.EX2 R79, R73 ;  /* 0x00000049004f7308 */ /* 0x0003e40000000800 */
[--C-:B-1----:R-:W-:Y:S01]  /*85d0*/  FFMA.FTZ R73, R214, UR4, -R78.reuse ;  /* 0x00000004d6497c23 */ /* 0x102fe2000801084e */
[----:B------:R-:W-:Y:S07]  /*85e0*/  FFMA.FTZ R78, R76, UR4, -R78 ;  /* 0x000000044c4e7c23 */ /* 0x000fee000801084e */
[----:B------:R1:W3:Y:S10]  /*85f0*/  MUFU.EX2 R74, R73 ;  /* 0x00000049004a7308 */ /* 0x0002f40000000800 */
[----:B------:R-:W4:Y:S01]  /*8600*/  MUFU.EX2 R78, R78 ;  /* 0x0000004e004e7308 */ /* 0x000f220000000800 */
[--C-:B-1----:R-:W-:Y:S01]  /*8610*/  FFMA.FTZ R73, R187, UR4, -R77.reuse ;  /* 0x00000004bb497c23 */ /* 0x102fe2000801084d */
[----:B------:R-:W-:Y:S01]  /*8620*/  FFMA.FTZ R77, R215, UR4, -R77 ;  /* 0x00000004d74d7c23 */ /* 0x000fe2000801084d */
[----:B---3--:R-:W-:Y:S07]  /*8630*/  F2FP.BF16.F32.PACK_AB R141, R74, R79 ;  /* 0x0000004f4a8d723e */ /* 0x008fee00000010ff */
[----:B------:R-:W-:Y:S01]  /*8640*/  MUFU.EX2 R73, R73 ;  /* 0x0000004900497308 */ /* 0x000fe20000000800 */
[----:B----4-:R-:W-:Y:S09]  /*8650*/  F2FP.BF16.F32.PACK_AB R143, R78, R75 ;  /* 0x0000004b4e8f723e */ /* 0x010ff200000010ff */
[----:B------:R-:W1:Y:S02]  /*8660*/  MUFU.EX2 R77, R77 ;  /* 0x0000004d004d7308 */ /* 0x000e640000000800 */
[----:B-1----:R-:W-:Y:S07]  /*8670*/  F2FP.BF16.F32.PACK_AB R142, R77, R73 ;  /* 0x000000494d8e723e */ /* 0x002fee00000010ff */
[C---:B------:R-:W-:Y:S06]  /*8680*/  HMMA.16816.F32.BF16 R80, R140.reuse, R88, R8 ;  /* 0x000000588c50723c */ /* 0x040fec0000041808 */
        /* <DEDUP_REMOVED lines=76> */
[----:B------:R-:W-:Y:S06]  /*8b50*/  @P1 BRA `(.L_x_1703) ;  /* 0xffffffd000381947 */ /* 0x000fec000383ffff */
.L_x_1702:
[----:B------:R-:W2:Y:S01]  /*8b60*/  LDL R14, [R1+0x50] ;  /* 0x00005000010e7983 */ /* 0x000ea20000100800 */
[----:B------:R-:W1:Y:S01]  /*8b70*/  S2UR UR4, SR_CgaCtaId ;  /* 0x00000000000479c3 */ /* 0x000e620000008800 */
[----:B------:R-:W-:Y:S01]  /*8b80*/  UMOV UR5, 0x400 ;  /* 0x0000040000057882 */ /* 0x000fe20000000000 */
[----:B------:R-:W-:Y:S01]  /*8b90*/  MOV R37, 0x20 ;  /* 0x0000002000257802 */ /* 0x000fe20000000f00 */
[----:B------:R-:W3:Y:S01]  /*8ba0*/  S2R R13, SR_TID.X ;  /* 0x00000000000d7919 */ /* 0x000ee20000002100 */
[----:B------:R-:W4:Y:S04]  /*8bb0*/  SHFL.BFLY PT, R0, R248, 0x2, 0x1f ;  /* 0x0c401f00f8007f89 */ /* 0x000f2800000e0000 */
[----:B------:R-:W5:Y:S04]  /*8bc0*/  SHFL.BFLY PT, R8, R249, 0x2, 0x1f ;  /* 0x0c401f00f9087f89 */ /* 0x000f6800000e0000 */
[----:B------:R-:W5:Y:S04]  /*8bd0*/  SHFL.BFLY PT, R7, R250, 0x2, 0x1f ;  /* 0x0c401f00fa077f89 */ /* 0x000f6800000e0000 */
[----:B------:R-:W-:Y:S01]  /*8be0*/  SHFL.BFLY PT, R12, R251, 0x2, 0x1f ;  /* 0x0c401f00fb0c7f89 */ /* 0x000fe200000e0000 */
[----:B-1----:R-:W-:Y:S01]  /*8bf0*/  ULEA UR4, UR4, UR5, 0x18 ;  /* 0x0000000504047291 */ /* 0x002fe2000f8ec03f */
[----:B----4-:R-:W-:Y:S01]  /*8c00*/  FADD.FTZ R0, R0, R248 ;  /* 0x000000f800007221 */ /* 0x010fe20000010000 */
[----:B---3--:R-:W-:-:S04]  /*8c10*/  SHF.R.S32.HI R6, RZ, 0x1f, R13 ;  /* 0x0000001fff067819 */ /* 0x008fc8000001140d */
[----:B------:R-:W1:Y:S01]  /*8c20*/  SHFL.BFLY PT, R9, R0, 0x1, 0x1f ;  /* 0x0c201f0000097f89 */ /* 0x000e6200000e0000 */
[----:B-----5:R-:W-:Y:S01]  /*8c30*/  FADD.FTZ R8, R8, R249 ;  /* 0x000000f908087221 */ /* 0x020fe20000010000 */
[----:B------:R-:W-:Y:S01]  /*8c40*/  LEA.HI R4, R6, R13, RZ, 0x2 ;  /* 0x0000000d06047211 */ /* 0x000fe200078f10ff */
[----:B------:R-:W-:-:S03]  /*8c50*/  FADD.FTZ R7, R7, R250 ;  /* 0x000000fa07077221 */ /* 0x000fc60000010000 */
[----:B------:R3:W4:Y:S01]  /*8c60*/  SHFL.BFLY PT, R39, R8, 0x1, 0x1f ;  /* 0x0c201f0008277f89 */ /* 0x00072200000e0000 */
[--C-:B------:R-:W-:Y:S02]  /*8c70*/  SHF.R.S32.HI R5, RZ, 0x2, R4.reuse ;  /* 0x00000002ff057819 */ /* 0x100fe40000011404 */
[----:B------:R-:W-:Y:S01]  /*8c80*/  SHF.R.S32.HI R2, RZ, 0x1f, R4 ;  /* 0x0000001fff027819 */ /* 0x000fe20000011404 */
[----:B------:R3:W2:Y:S01]  /*8c90*/  SHFL.BFLY PT, R43, R7, 0x1, 0x1f ;  /* 0x0c201f00072b7f89 */ /* 0x0006a200000e0000 */
[----:B------:R-:W-:Y:S02]  /*8ca0*/  LOP3.LUT R4, R4, 0x3ffffffc, RZ, 0xc0, !PT ;  /* 0x3ffffffc04047812 */ /* 0x000fe400078ec0ff */
[----:B------:R-:W-:-:S04]  /*8cb0*/  LEA.HI R2, R2, R5, RZ, 0x3 ;  /* 0x0000000502027211 */ /* 0x000fc800078f18ff */
[----:B------:R-:W-:-:S05]  /*8cc0*/  LOP3.LUT R2, R2, 0xfffffff8, RZ, 0xc0, !PT ;  /* 0xfffffff802027812 */ /* 0x000fca00078ec0ff */
[----:B------:R-:W-:Y:S01]  /*8cd0*/  IMAD.IADD R2, R5, 0x1, -R2 ;  /* 0x0000000105027824 */ /* 0x000fe200078e0a02 */
[----:B------:R-:W-:Y:S01]  /*8ce0*/  LEA.HI R5, R6, R13, RZ, 0x5 ;  /* 0x0000000d06057211 */ /* 0x000fe200078f28ff */
[----:B-1----:R-:W-:Y:S01]  /*8cf0*/  FADD.FTZ R45, R0, R9 ;  /* 0x00000009002d7221 */ /* 0x002fe20000010000 */
[----:B------:R-:W-:Y:S02]  /*8d00*/  IMAD.IADD R0, R13, 0x1, -R4 ;  /* 0x000000010d007824 */ /* 0x000fe400078e0a04 */
[----:B------:R-:W-:Y:S01]  /*8d10*/  IMAD.SHL.U32 R6, R2, 0x40, RZ ;  /* 0x0000004002067824 */ /* 0x000fe200078e00ff */
[----:B------:R-:W-:-:S04]  /*8d20*/  SHF.R.S32.HI R42, RZ, 0x5, R5 ;  /* 0x00000005ff2a7819 */ /* 0x000fc80000011405 */
[----:B------:R-:W-:Y:S01]  /*8d30*/  LOP3.LUT R4, R6, 0x1c0, RZ, 0xc0, !PT ;  /* 0x000001c006047812 */ /* 0x000fe200078ec0ff */
[----:B------:R-:W-:-:S03]  /*8d40*/  IMAD R6, R42, 0x200, R0 ;  /* 0x000002002a067824 */ /* 0x000fc600078e0200 */
[----:B------:R-:W-:-:S05]  /*8d50*/  LEA.HI R0, R4, R4, RZ, 0x1d ;  /* 0x0000000404007211 */ /* 0x000fca00078fe8ff */
[----:B------:R-:W-:Y:S02]  /*8d60*/  IMAD.U32 R0, R6, 0x2, R0 ;  /* 0x0000000206007824 */ /* 0x000fe400078e0000 */
[----:B------:R-:W-:-:S03]  /*8d70*/  FADD.FTZ R6, R12, R251 ;  /* 0x000000fb0c067221 */ /* 0x000fc60000010000 */
[----:B------:R-:W-:Y:S02]  /*8d80*/  LEA R21, R0, UR4, 0x1 ;  /* 0x0000000400157c11 */ /* 0x000fe4000f8e08ff */
[----:B------:R3:W1:Y:S01]  /*8d90*/  SHFL.BFLY PT, R44, R6, 0x1, 0x1f ;  /* 0x0c201f00062c7f89 */ /* 0x00066200000e0000 */
[----:B------:R-:W-:Y:S02]  /*8da0*/  MOV R0, 0x3f800000 ;  /* 0x3f80000000007802 */ /* 0x000fe40000000f00 */
[----:B------:R-:W-:Y:S01]  /*8db0*/  VIADD R24, R21, 0x40 ;  /* 0x0000004015187836 */ /* 0x000fe20000000000 */
[----:B--2---:R-:W-:-:S04]  /*8dc0*/  ISETP.NE.AND P0, PT, R14, -0x1, PT ;  /* 0xffffffff0e00780c */ /* 0x004fc80003f05270 */
[----:B------:R-:W-:Y:S02]  /*8dd0*/  R2P PR, R2, 0x6 ;  /* 0x0000000602007804 */ /* 0x000fe40000000000 */
[----:B------:R-:W-:-:S03]  /*8de0*/  FSETP.NE.FTZ.AND P3, PT, R45, RZ, PT ;  /* 0x000000ff2d00720b */ /* 0x000fc60003f75000 */
[----:B------:R-:W-:-:S04]  /*8df0*/  SEL R37, R37, 0xffffffe0, !P1 ;  /* 0xffffffe025257807 */ /* 0x000fc80004800000 */
[----:B------:R-:W2:Y:S04]  /*8e00*/  @P0 LDC.64 R10, c[0x0][0x298] ;  /* 0x0000a600ff0a0b82 */ /* 0x000ea80000000a00 */
[----:B------:R-:W-:Y:S02]  /*8e10*/  @P2 VIADD R24, R21, 0xffffffc0 ;  /* 0xffffffc015182836 */ /* 0x000fe40000000000 */
[----:B--2---:R-:W-:-:S04]  /*8e20*/  @P0 IMAD.WIDE.U32 R4, R14, R10, RZ ;  /* 0x0000000a0e040225 */ /* 0x004fc800078e00ff */
[----:B------:R-:W-:Y:S02]  /*8e30*/  @P0 IMAD R47, R14, R11, R5 ;  /* 0x0000000b0e2f0224 */ /* 0x000fe400078e0205 */
[----:B------:R-:W-:Y:S01]  /*8e40*/  @P0 IMAD.MOV.U32 R46, RZ, RZ, R4 ;  /* 0x000000ffff2e0224 */ /* 0x000fe200078e0004 */
[----:B-1-34-:R-:W-:Y:S06]  /*8e50*/  @P0 BRA `(.L_x_1706) ;  /* 0x0000000000200947 */ /* 0x01afec0003800000 */
        /* <DEDUP_REMOVED lines=8> */
.L_x_1706:
        /* <DEDUP_REMOVED lines=18> */
[--C-:B------:R-:W-:Y:S01]  /*9000*/  SHF.R.S32.HI R41, RZ, 0x1f, R5.reuse ;  /* 0x0000001fff297819 */ /* 0x100fe20000011405 */
[----:B------:R-:W-:-:S07]  /*9010*/  IMAD.MOV.U32 R40, RZ, RZ, R5 ;  /* 0x000000ffff287224 */ /* 0x000fce00078e0005 */
.L_x_1707:
[----:B------:R1:W5:Y:S01]  /*9020*/  LDL R48, [R1+0x4c] ;  /* 0x00004c0001307983 */ /* 0x0003620000100800 */
[----:B------:R-:W-:Y:S01]  /*9030*/  ISETP.NE.AND P5, PT, RZ, UR4, PT ;  /* 0x00000004ff007c0c */ /* 0x000fe2000bfa5270 */
[----:B------:R-:W-:Y:S01]  /*9040*/  FMUL.FTZ R84, R0, R84 ;  /* 0x0000005400547220 */ /* 0x000fe20000410000 */
[----:B------:R-:W-:Y:S01]  /*9050*/  LOP3.LUT R2, R2, 0x1, RZ, 0xc0, !PT ;  /* 0x0000000102027812 */ /* 0x000fe200078ec0ff */
[C---:B------:R-:W-:Y:S01]  /*9060*/  FMUL.FTZ R7, R0.reuse, R85 ;  /* 0x0000005500077220 */ /* 0x040fe20000410000 */
        /* <DEDUP_REMOVED lines=22> */
[----:B------:R-:W2:Y:S01]  /*91d0*/  @P2 MUFU.RCP R4, R39 ;  /* 0x0000002700042308 */ /* 0x000ea20000001000 */
[----:B------:R-:W-:Y:S01]  /*91e0*/  MOV R0, 0x3f800000 ;  /* 0x3f80000000007802 */ /* 0x000fe20000000f00 */
[----:B------:R-:W3:Y:S01]  /*91f0*/  S2UR UR4, SR_CTAID.X ;  /* 0x00000000000479c3 */ /* 0x000ee20000002500 */
[----:B------:R-:W-:Y:S01]  /*9200*/  F2FP.BF16.F32.PACK_AB R7, R7, R84 ;  /* 0x000000540707723e */ /* 0x000fe200000010ff */
[----:B------:R-:W-:Y:S01]  /*9210*/  BSSY B0, `(.L_x_1708) ;  /* 0x00000d9000007945 */ /* 0x000fe20003800000 */
[----:B------:R-:W-:-:S02]  /*9220*/  F2FP.BF16.F32.PACK_AB R11, R11, R96 ;  /* 0x000000600b0b723e */ /* 0x000fc400000010ff */
[----:B------:R-:W-:Y:S01]  /*9230*/  F2FP.BF16.F32.PACK_AB R9, R9, R104 ;  /* 0x000000680909723e */ /* 0x000fe200000010ff */
[----:B------:R-:W4:Y:S01]  /*9240*/  @P6 MUFU.RCP R2, R43 ;  /* 0x0000002b00026308 */ /* 0x000f220000001000 */
[----:B------:R1:W-:Y:S01]  /*9250*/  STS [R21], R7 ;  /* 0x0000000715007388 */ /* 0x0003e20000000800 */
[----:B------:R-:W-:Y:S02]  /*9260*/  F2FP.BF16.F32.PACK_AB R20, R20, R112 ;  /* 0x000000701414723e */ /* 0x000fe400000010ff */
[----:B------:R-:W-:Y:S02]  /*9270*/  F2FP.BF16.F32.PACK_AB R18, R18, R120 ;  /* 0x000000781212723e */ /* 0x000fe400000010ff */
[----:B------:R-:W-:Y:S02]  /*9280*/  F2FP.BF16.F32.PACK_AB R30, R30, R128 ;  /* 0x000000801e1e723e */ /* 0x000fe400000010ff */
[----:B------:R-:W3:Y:S01]  /*9290*/  @P1 MUFU.RCP R0, R44 ;  /* 0x0000002c00001308 */ /* 0x000ee20000001000 */
[C---:B--2---:R-:W-:Y:S01]  /*92a0*/  FMUL.FTZ R86, R4.reuse, R86 ;  /* 0x0000005604567220 */ /* 0x044fe20000410000 */
[C---:B------:R-:W-:Y:S01]  /*92b0*/  FMUL.FTZ R6, R4.reuse, R87 ;  /* 0x0000005704067220 */ /* 0x040fe20000410000 */
[C---:B------:R-:W-:Y:S01]  /*92c0*/  FMUL.FTZ R90, R4.reuse, R90 ;  /* 0x0000005a045a7220 */ /* 0x040fe20000410000 */
[C---:B------:R-:W-:Y:S01]  /*92d0*/  FMUL.FTZ R91, R4.reuse, R91 ;  /* 0x0000005b045b7220 */ /* 0x040fe20000410000 */
[C---:B------:R-:W-:Y:S01]  /*92e0*/  FMUL.FTZ R98, R4.reuse, R98 ;  /* 0x0000006204627220 */ /* 0x040fe20000410000 */
[----:B------:R-:W-:Y:S01]  /*92f0*/  FMUL.FTZ R10, R4, R99 ;  /* 0x00000063040a7220 */ /* 0x000fe20000410000 */
[----:B------:R-:W-:Y:S01]  /*9300*/  F2FP.BF16.F32.PACK_AB R6, R6, R86 ;  /* 0x000000560606723e */ /* 0x000fe200000010ff */
[----:B------:R-:W-:Y:S01]  /*9310*/  FMUL.FTZ R106, R4, R106 ;  /* 0x0000006a046a7220 */ /* 0x000fe20000410000 */
        /* <DEDUP_REMOVED lines=42> */
[----:B------:R-:W-:Y:S01]  /*95c0*/  STS [R21+0x400], R6 ;  /* 0x0004000615007388 */ /* 0x000fe20000000800 */
[----:B------:R-:W-:Y:S01]  /*95d0*/  IADD3 R0, R21, R38, RZ ;  /* 0x0000002615007210 */ /* 0x000fe20007ffe0ff */
[----:B-1----:R-:W1:Y:S01]  /*95e0*/  @!P5 LDC R7, c[0x0][0x2c4] ;  /* 0x0000b100ff07db82 */ /* 0x002e620000000800 */
        /* <DEDUP_REMOVED lines=19> */
[----:B-1----:R-:W1:Y:S01]  /*9720*/  @P0 LDC R7, c[0x0][0x2e4] ;  /* 0x0000b900ff070b82 */ /* 0x002e620000000800 */
[----:B------:R-:W-:-:S02]  /*9730*/  F2FP.BF16.F32.PACK_AB R25, R25, R116 ;  /* 0x000000741919723e */ /* 0x000fc400000010ff */
[-C--:B--2---:R-:W-:Y:S02]  /*9740*/  IADD3 R2, R21, R37.reuse, RZ ;  /* 0x0000002515027210 */ /* 0x084fe40007ffe0ff */
[----:B------:R-:W-:Y:S02]  /*9750*/  F2FP.BF16.F32.PACK_AB R26, R119, R26 ;  /* 0x0000001a771a723e */ /* 0x000fe400000010ff */
[----:B---3--:R-:W-:Y:S01]  /*9760*/  IADD3 R4, R0, R37, RZ ;  /* 0x0000002500047210 */ /* 0x008fe20007ffe0ff */
[----:B------:R2:W-:Y:S01]  /*9770*/  STS [R2], R11 ;  /* 0x0000000b02007388 */ /* 0x0005e20000000800 */
[----:B------:R-:W-:Y:S01]  /*9780*/  F2FP.BF16.F32.PACK_AB R32, R32, R124 ;  /* 0x0000007c2020723e */ /* 0x000fe200000010ff */
[----:B------:R-:W3:Y:S01]  /*9790*/  @P5 LDC R6, c[0x0][0x2c0] ;  /* 0x0000b000ff065b82 */ /* 0x000ee20000000800 */
[----:B----4-:R-:W-:Y:S01]  /*97a0*/  IADD3 R5, R37, 0x400, R24 ;  /* 0x0000040025057810 */ /* 0x010fe20007ffe018 */
[----:B------:R-:W-:Y:S01]  /*97b0*/  STS [R2+0x400], R10 ;  /* 0x0004000a02007388 */ /* 0x000fe20000000800 */
[----:B------:R-:W-:-:S02]  /*97c0*/  F2FP.BF16.F32.PACK_AB R31, R127, R31 ;  /* 0x0000001f7f1f723e */ /* 0x000fc400000010ff */
[----:B------:R-:W-:Y:S01]  /*97d0*/  F2FP.BF16.F32.PACK_AB R29, R29, R130 ;  /* 0x000000821d1d723e */ /* 0x000fe200000010ff */
[----:B------:R4:W-:Y:S01]  /*97e0*/  STS [R4], R9 ;  /* 0x0000000904007388 */ /* 0x0009e20000000800 */
[----:B------:R-:W-:Y:S02]  /*97f0*/  F2FP.BF16.F32.PACK_AB R28, R28, R136 ;  /* 0x000000881c1c723e */ /* 0x000fe400000010ff */
[----:B------:R-:W-:Y:S01]  /*9800*/  F2FP.BF16.F32.PACK_AB R27, R27, R138 ;  /* 0x0000008a1b1b723e */ /* 0x000fe200000010ff */
[----:B------:R1:W-:Y:S01]  /*9810*/  STS [R4+0x400], R14 ;  /* 0x0004000e04007388 */ /* 0x0003e20000000800 */
[C---:B------:R-:W-:Y:S01]  /*9820*/  IADD3 R5, R38.reuse, R5, RZ ;  /* 0x0000000526057210 */ /* 0x040fe20007ffe0ff */
[----:B------:R-:W3:Y:S01]  /*9830*/  @P2 LDC R13, c[0x0][0x2e8] ;  /* 0x0000ba00ff0d2b82 */ /* 0x000ee20000000800 */
[----:B------:R-:W-:Y:S01]  /*9840*/  IADD3 R0, R38, R24, RZ ;  /* 0x0000001826007210 */ /* 0x000fe20007ffe0ff */
[----:B------:R-:W-:Y:S01]  /*9850*/  STS [R2+0x2000], R16 ;  /* 0x0020001002007388 */ /* 0x000fe20000000800 */
[----:B------:R-:W-:-:S02]  /*9860*/  F2FP.BF16.F32.PACK_AB R35, R35, R132 ;  /* 0x000000842323723e */ /* 0x000fc400000010ff */
[----:B------:R-:W-:Y:S01]  /*9870*/  F2FP.BF16.F32.PACK_AB R34, R135, R34 ;  /* 0x000000228722723e */ /* 0x000fe200000010ff */
[----:B------:R1:W-:Y:S01]  /*9880*/  STS [R2+0x2400], R15 ;  /* 0x0024000f02007388 */ /* 0x0003e20000000800 */
[----:B------:R-:W-:Y:S01]  /*9890*/  F2FP.BF16.F32.PACK_AB R33, R33, R140 ;  /* 0x0000008c2121723e */ /* 0x000fe200000010ff */
[----:B------:R-:W3:Y:S01]  /*98a0*/  @P3 LDC R12, c[0x0][0x2e8] ;  /* 0x0000ba00ff0c3b82 */ /* 0x000ee20000000800 */
[----:B------:R-:W-:Y:S01]  /*98b0*/  F2FP.BF16.F32.PACK_AB R36, R143, R36 ;  /* 0x000000248f24723e */ /* 0x000fe200000010ff */
[----:B------:R1:W-:Y:S01]  /*98c0*/  STS [R4+0x2000], R23 ;  /* 0x0020001704007388 */ /* 0x0003e20000000800 */
[----:B--2---:R-:W2:Y:S01]  /*98d0*/  @P3 MUFU.LG2 R11, R45 ;  /* 0x0000002d000b3308 */ /* 0x004ea20000000c00 */
[----:B------:R-:W-:Y:S02]  /*98e0*/  @!P5 MOV R6, 0x1 ;  /* 0x000000010006d802 */ /* 0x000fe40000000f00 */
[----:B------:R2:W-:Y:S04]  /*98f0*/  STS [R4+0x2400], R22 ;  /* 0x0024001604007388 */ /* 0x0005e80000000800 */
[----:B------:R-:W-:Y:S01]  /*9900*/  STS [R24], R20 ;  /* 0x0000001418007388 */ /* 0x000fe20000000800 */
[----:B----4-:R-:W4:Y:S01]  /*9910*/  @P5 LDC.64 R8, c[0x0][0x2c0] ;  /* 0x0000b000ff085b82 */ /* 0x010f220000000a00 */
[----:B------:R-:W3:Y:S02]  /*9920*/  @P2 MUFU.LG2 R10, R39 ;  /* 0x00000027000a2308 */ /* 0x000ee40000000c00 */
[----:B------:R-:W-:Y:S04]  /*9930*/  STS [R24+0x400], R19 ;  /* 0x0004001318007388 */ /* 0x000fe80000000800 */
[----:B------:R-:W-:Y:S01]  /*9940*/  STS [R0], R18 ;  /* 0x0000001200007388 */ /* 0x000fe20000000800 */
[----:B-1----:R-:W1:Y:S03]  /*9950*/  @!P5 LDC R14, c[0x0][0x270] ;  /* 0x00009c00ff0edb82 */ /* 0x002e660000000800 */
[----:B------:R-:W-:Y:S01]  /*9960*/  STS [R0+0x400], R17 ;  /* 0x0004001100007388 */ /* 0x000fe20000000800 */
[----:B------:R-:W-:-:S03]  /*9970*/  IADD3 R2, R37, R24, RZ ;  /* 0x0000001825027210 */ /* 0x000fc60007ffe0ff */
[----:B------:R3:W-:Y:S01]  /*9980*/  STS [R24+0x2000], R25 ;  /* 0x0020001918007388 */ /* 0x0007e20000000800 */
[----:B------:R-:W4:Y:S01]  /*9990*/  @P6 LDC R16, c[0x0][0x2e8] ;  /* 0x0000ba00ff106b82 */ /* 0x000f220000000800 */
[----:B------:R-:W-:Y:S02]  /*99a0*/  MOV R23, 0x7f800000 ;  /* 0x7f80000000177802 */ /* 0x000fe40000000f00 */
[----:B------:R3:W-:Y:S01]  /*99b0*/  STS [R24+0x2400], R26 ;  /* 0x0024001a18007388 */ /* 0x0007e20000000800 */
[----:B--2---:R-:W-:Y:S02]  /*99c0*/  IADD3 R4, R37, R0, RZ ;  /* 0x0000000025047210 */ /* 0x004fe40007ffe0ff */
[----:B------:R-:W-:Y:S01]  /*99d0*/  MOV R22, 0x7f800000 ;  /* 0x7f80000000167802 */ /* 0x000fe20000000f00 */
[----:B------:R-:W-:Y:S04]  /*99e0*/  STS [R0+0x2000], R32 ;  /* 0x0020002000007388 */ /* 0x000fe80000000800 */
[----:B------:R2:W-:Y:S04]  /*99f0*/  STS [R0+0x2400], R31 ;  /* 0x0024001f00007388 */ /* 0x0005e80000000800 */
[----:B------:R-:W-:Y:S04]  /*9a00*/  STS [R2], R30 ;  /* 0x0000001e02007388 */ /* 0x000fe80000000800 */
[----:B------:R-:W-:Y:S04]  /*9a10*/  STS [R2+0x400], R29 ;  /* 0x0004001d02007388 */ /* 0x000fe80000000800 */
[----:B------:R-:W-:Y:S01]  /*9a20*/  STS [R4], R28 ;  /* 0x0000001c04007388 */ /* 0x000fe20000000800 */
[----:B---3--:R-:W-:-:S03]  /*9a30*/  MOV R25, 0x7f800000 ;  /* 0x7f80000000197802 */ /* 0x008fc60000000f00 */
[----:B------:R-:W-:Y:S01]  /*9a40*/  STS [R5], R27 ;  /* 0x0000001b05007388 */ /* 0x000fe20000000800 */
[----:B------:R-:W-:Y:S01]  /*9a50*/  MOV R24, 0x7f800000 ;  /* 0x7f80000000187802 */ /* 0x000fe20000000f00 */
[----:B------:R-:W3:Y:S02]  /*9a60*/  S2R R18, SR_TID.X ;  /* 0x0000000000127919 */ /* 0x000ee40000002100 */
[----:B------:R-:W-:Y:S01]  /*9a70*/  STS [R2+0x2000], R35 ;  /* 0x0020002302007388 */ /* 0x000fe20000000800 */
[----:B--2---:R-:W-:Y:S01]  /*9a80*/  @P5 MOV R0, 0x1 ;  /* 0x0000000100005802 */ /* 0x004fe20000000f00 */
[----:B-1----:R-:W-:Y:S02]  /*9a90*/  @!P5 IMAD R0, R7, R14, RZ ;  /* 0x0000000e0700d224 */ /* 0x002fe400078e02ff */
[----:B------:R1:W-:Y:S04]  /*9aa0*/  STS [R2+0x2400], R34 ;  /* 0x0024002202007388 */ /* 0x0003e80000000800 */
[----:B------:R2:W-:Y:S04]  /*9ab0*/  STS [R4+0x2000], R33 ;  /* 0x0020002104007388 */ /* 0x0005e80000000800 */
[----:B------:R4:W-:Y:S01]  /*9ac0*/  STS [R5+0x2000], R36 ;  /* 0x0020002405007388 */ /* 0x0009e20000000800 */
[----:B------:R-:W-:Y:S06]  /*9ad0*/  BAR.SYNC.DEFER_BLOCKING 0x0 ;  /* 0x0000000000007b1d */ /* 0x000fec0000010000 */
[----:B------:R-:W4:Y:S01]  /*9ae0*/  S2R R15, SR_CTAID.Y ;  /* 0x00000000000f7919 */ /* 0x000f220000002600 */
[----:B------:R-:W4:Y:S01]  /*9af0*/  S2R R26, SR_CTAID.Z ;  /* 0x00000000001a7919 */ /* 0x000f220000002700 */
[----:B---3--:R-:W-:-:S04]  /*9b00*/  SHF.R.S32.HI R14, RZ, 0x1f, R18 ;  /* 0x0000001fff0e7819 */ /* 0x008fc80000011412 */
[CC--:B-1----:R-:W-:Y:S01]  /*9b10*/  LEA.HI R2, R14.reuse, R18.reuse, RZ, 0x5 ;  /* 0x000000120e027211 */ /* 0x0c2fe200078f28ff */
[----:B--2---:R-:W-:Y:S01]  /*9b20*/  @P3 FMUL.FTZ R4, R11, 0.69314718246459960938 ;  /* 0x3f3172180b043820 */ /* 0x004fe20000410000 */
[----:B------:R-:W-:Y:S01]  /*9b30*/  LEA.HI R14, R14, R18, RZ, 0x3 ;  /* 0x000000120e0e7211 */ /* 0x000fe200078f18ff */
[----:B----4-:R-:W-:Y:S01]  /*9b40*/  @P5 IMAD R5, R9, R8, RZ ;  /* 0x0000000809055224 */ /* 0x010fe200078e02ff */
[----:B------:R-:W-:Y:S01]  /*9b50*/  LOP3.LUT R2, R2, 0xffffffe0, RZ, 0xc0, !PT ;  /* 0xffffffe002027812 */ /* 0x000fe200078ec0ff */
[----:B------:R-:W-:Y:S01]  /*9b60*/  @P1 MUFU.LG2 R9, R44 ;  /* 0x0000002c00091308 */ /* 0x000fe20000000c00 */
[----:B------:R1:W2:Y:S01]  /*9b70*/  LDS.128 R28, [R207+0x3800] ;  /* 0x00380000cf1c7984 */ /* 0x0002a20000000c00 */
[----:B------:R-:W-:Y:S01]  /*9b80*/  @P3 FFMA.FTZ R24, R72, R12, R4 ;  /* 0x0000000c48183223 */ /* 0x000fe20000010004 */
[----:B------:R-:W-:Y:S01]  /*9b90*/  IADD3 R2, -R2, R18, RZ ;  /* 0x0000001202027210 */ /* 0x000fe20007ffe1ff */
[----:B------:R-:W-:Y:S01]  /*9ba0*/  IMAD R4, R6, UR4, RZ ;  /* 0x0000000406047c24 */ /* 0x000fe2000f8e02ff */
[----:B------:R-:W-:Y:S01]  /*9bb0*/  @!P5 MOV R5, R7 ;  /* 0x000000070005d202 */ /* 0x000fe20000000f00 */
[----:B------:R-:W-:Y:S01]  /*9bc0*/  @P2 FMUL.FTZ R7, R10, 0.69314718246459960938 ;  /* 0x3f3172180a072820 */ /* 0x000fe20000410000 */
[----:B------:R-:W-:Y:S01]  /*9bd0*/  LOP3.LUT P3, RZ, R2, 0x3, RZ, 0xc0, !PT ;  /* 0x0000000302ff7812 */ /* 0x000fe2000786c0ff */
[----:B------:R-:W3:Y:S01]  /*9be0*/  @P6 MUFU.LG2 R8, R43 ;  /* 0x0000002b00086308 */ /* 0x000ee20000000c00 */
[----:B------:R-:W-:Y:S01]  /*9bf0*/  SHF.L.U32 R4, R4, 0x7, RZ ;  /* 0x0000000704047819 */ /* 0x000fe200000006ff */
[----:B------:R-:W-:Y:S01]  /*9c00*/  @P2 FFMA.FTZ R25, R71, R13, R7 ;  /* 0x0000000d47192223 */ /* 0x000fe20000010007 */
[----:B------:R-:W-:Y:S01]  /*9c10*/  SHF.R.S32.HI R10, RZ, 0x3, R14 ;  /* 0x00000003ff0a7819 */ /* 0x000fe2000001140e */
[----:B------:R-:W-:-:S02]  /*9c20*/  IMAD R0, R15, R0, RZ ;  /* 0x000000000f007224 */ /* 0x000fc400078e02ff */
[----:B------:R-:W4:Y:S03]  /*9c30*/  @P1 LDC R15, c[0x0][0x2e8] ;  /* 0x0000ba00ff0f1b82 */ /* 0x000f260000000800 */
[----:B------:R-:W-:Y:S01]  /*9c40*/  SEL R0, R0, RZ, !P4 ;  /* 0x000000ff00007207 */ /* 0x000fe20006000000 */
[----:B---3--:R-:W-:-:S04]  /*9c50*/  @P6 FMUL.FTZ R8, R8, 0.69314718246459960938 ;  /* 0x3f31721808086820 */ /* 0x008fc80000410000 */
[----:B------:R-:W-:Y:S02]  /*9c60*/  IMAD R0, R26, R5, R0 ;  /* 0x000000051a007224 */ /* 0x000fe400078e0200 */
[----:B------:R-:W-:Y:S01]  /*9c70*/  @P1 FMUL.FTZ R5, R9, 0.69314718246459960938 ;  /* 0x3f31721809051820 */ /* 0x000fe20000410000 */
[----:B------:R-:W-:Y:S01]  /*9c80*/  SHF.R.S32.HI R9, RZ, 0x1f, R4 ;  /* 0x0000001fff097819 */ /* 0x000fe20000011404 */
[----:B------:R-:W-:Y:S01]  /*9c90*/  @P6 FFMA.FTZ R22, R70, R16, R8 ;  /* 0x0000001046166223 */ /* 0x000fe20000010008 */
[--C-:B------:R-:W-:Y:S02]  /*9ca0*/  IADD3 R7, P2, P0, R4, R40, R0.reuse ;  /* 0x0000002804077210 */ /* 0x100fe4000785e000 */
[----:B------:R-:W-:-:S04]  /*9cb0*/  SHF.R.S32.HI R0, RZ, 0x1f, R0 ;  /* 0x0000001fff007819 */ /* 0x000fc80000011400 */
[----:B------:R-:W-:Y:S01]  /*9cc0*/  IADD3.X R9, R9, R41, R0, P2, P0 ;  /* 0x0000002909097210 */ /* 0x000fe200017e0400 */
[----:B----4-:R-:W-:Y:S01]  /*9cd0*/  @P1 FFMA.FTZ R23, R3, R15, R5 ;  /* 0x0000000f03171223 */ /* 0x010fe20000010005 */
[----:B-12---:R-:W-:Y:S06]  /*9ce0*/  @P3 BRA `(.L_x_1709) ;  /* 0x0000000000ac3947 */ /* 0x006fec0003800000 */
        /* <DEDUP_REMOVED lines=43> */
.L_x_1709:
[----:B------:R-:W-:Y:S05]  /*9fa0*/  BSYNC B0 ;  /* 0x0000000000007941 */ /* 0x000fea0003800000 */
.L_x_1708:
[----:B-1----:R-:W2:Y:S01]  /*9fb0*/  LDL.LU.64 R6, [R1+0x30] ;  /* 0x0000300001067983 */ /* 0x002ea20000300a00 */
[----:B------:R-:W-:-:S03]  /*9fc0*/  ULDC UR4, c[0x0][0x2d0] ;  /* 0x0000b40000047ab9 */ /* 0x000fc60000000800 */
[----:B------:R1:W5:Y:S01]  /*9fd0*/  LDL.64 R16, [R1] ;  /* 0x0000000001107983 */ /* 0x0003620000100a00 */
[C---:B------:R-:W-:Y:S01]  /*9fe0*/  VIADD R0, R10.reuse, 0x10 ;  /* 0x000000100a007836 */ /* 0x040fe20000000000 */
[C---:B------:R-:W-:Y:S01]  /*9ff0*/  IADD3 R15, R10.reuse, 0x60, RZ ;  /* 0x000000600a0f7810 */ /* 0x040fe20007ffe0ff */
[C---:B------:R-:W-:Y:S01]  /*a000*/  VIADD R4, R10.reuse, 0x20 ;  /* 0x000000200a047836 */ /* 0x040fe20000000000 */
[----:B------:R-:W-:Y:S01]  /*a010*/  BSSY B0, `(.L_x_1710) ;  /* 0x0000020000007945 */ /* 0x000fe20003800000 */
[C---:B------:R-:W-:Y:S02]  /*a020*/  VIADD R5, R10.reuse, 0x40 ;  /* 0x000000400a057836 */ /* 0x040fe40000000000 */
[----:B------:R-:W-:Y:S01]  /*a030*/  VIADD R14, R10, 0x70 ;  /* 0x000000700a0e7836 */ /* 0x000fe20000000000 */
[C---:B--2---:R-:W-:Y:S02]  /*a040*/  IADD3 R2, P0, R6.reuse, R46, RZ ;  /* 0x0000002e06027210 */ /* 0x044fe40007f1e0ff */
[----:B------:R-:W-:Y:S01]  /*a050*/  ISETP.GE.AND P1, PT, R6, UR4, PT ;  /* 0x0000000406007c0c */ /* 0x000fe2000bf26270 */
[----:B------:R-:W-:Y:S01]  /*a060*/  ULDC.64 UR4, c[0x0][0x2a0] ;  /* 0x0000a80000047ab9 */ /* 0x000fe20000000a00 */
[----:B------:R-:W-:Y:S01]  /*a070*/  SHF.R.S32.HI R6, RZ, 0x1f, R26 ;  /* 0x0000001fff067819 */ /* 0x000fe2000001141a */
[----:B------:R-:W-:Y:S01]  /*a080*/  IMAD.X R3, R7, 0x1, R47, P0 ;  /* 0x0000000107037824 */ /* 0x000fe200000e062f */
[----:B-----5:R-:W-:-:S02]  /*a090*/  ISETP.GE.OR P0, PT, R0, R48, P1 ;  /* 0x000000300000720c */ /* 0x020fc40000f06670 */
[-C--:B------:R-:W-:Y:S01]  /*a0a0*/  ISETP.GE.OR P6, PT, R4, R48.reuse, P1 ;  /* 0x000000300400720c */ /* 0x080fe20000fc6670 */
[C---:B------:R-:W-:Y:S01]  /*a0b0*/  VIADD R4, R10.reuse, 0x50 ;  /* 0x000000500a047836 */ /* 0x040fe20000000000 */
[----:B------:R-:W-:Y:S01]  /*a0c0*/  IADD3 R0, R10, 0x30, RZ ;  /* 0x000000300a007810 */ /* 0x000fe20007ffe0ff */
[----:B------:R-:W-:Y:S01]  /*a0d0*/  IMAD.WIDE.U32 R12, R26, UR4, R2 ;  /* 0x000000041a0c7c25 */ /* 0x000fe2000f8e0002 */
[-C--:B------:R-:W-:Y:S02]  /*a0e0*/  ISETP.GE.OR P2, PT, R10, R48.reuse, P1 ;  /* 0x000000300a00720c */ /* 0x080fe40000f46670 */
[----:B------:R1:W2:Y:S01]  /*a0f0*/  LDS.128 R8, [R207] ;  /* 0x00000000cf087984 */ /* 0x0002a20000000c00 */
[-C--:B------:R-:W-:Y:S01]  /*a100*/  ISETP.GE.OR P5, PT, R0, R48.reuse, P1 ;  /* 0x000000300000720c */ /* 0x080fe20000fa6670 */
[----:B------:R-:W-:Y:S01]  /*a110*/  IMAD R0, R6, UR4, RZ ;  /* 0x0000000406007c24 */ /* 0x000fe2000f8e02ff */
[-C--:B------:R-:W-:Y:S02]  /*a120*/  ISETP.GE.OR P4, PT, R5, R48.reuse, P1 ;  /* 0x000000300500720c */ /* 0x080fe40000f86670 */
[----:B------:R-:W-:Y:S01]  /*a130*/  ISETP.GE.OR P3, PT, R4, R48, P1 ;  /* 0x000000300400720c */ /* 0x000fe20000f66670 */
[----:B------:R-:W-:-:S05]  /*a140*/  IMAD R0, R26, UR5, R0 ;  /* 0x000000051a007c24 */ /* 0x000fca000f8e0200 */
[----:B------:R-:W-:Y:S01]  /*a150*/  IADD3 R7, R13, R0, RZ ;  /* 0x000000000d077210 */ /* 0x000fe20007ffe0ff */
        /* <DEDUP_REMOVED lines=11> */
.L_x_1711:
[----:B------:R-:W-:Y:S05]  /*a210*/  BSYNC B0 ;  /* 0x0000000000007941 */ /* 0x000fea0003800000 */
.L_x_1710:
[----:B--23--:R2:W3:Y:S01]  /*a220*/  LDS.128 R8, [R207+0x800] ;  /* 0x00080000cf087984 */ /* 0x00c4e20000000c00 */
[----:B------:R-:W-:Y:S01]  /*a230*/  BSSY B0, `(.L_x_1712) ;  /* 0x0000011000007945 */ /* 0x000fe20003800000 */
[-C--:B------:R-:W-:Y:S02]  /*a240*/  ISETP.GE.OR P2, PT, R15, R48.reuse, P1 ;  /* 0x000000300f00720c */ /* 0x080fe40000f46670 */
[----:B------:R-:W-:Y:S01]  /*a250*/  ISETP.GE.OR P1, PT, R14, R48, P1 ;  /* 0x000000300e00720c */ /* 0x000fe20000f26670 */
        /* <DEDUP_REMOVED lines=14> */
.L_x_1713:
[----:B------:R-:W-:Y:S05]  /*a340*/  BSYNC B0 ;  /* 0x0000000000007941 */ /* 0x000fea0003800000 */
.L_x_1712:
        /* <DEDUP_REMOVED lines=16> */
.L_x_1715:
[----:B------:R-:W-:Y:S05]  /*a450*/  BSYNC B0 ;  /* 0x0000000000007941 */ /* 0x000fea0003800000 */
.L_x_1714:
        /* <DEDUP_REMOVED lines=16> */
.L_x_1717:
[----:B------:R-:W-:Y:S05]  /*a560*/  BSYNC B0 ;  /* 0x0000000000007941 */ /* 0x000fea0003800000 */
.L_x_1716:
        /* <DEDUP_REMOVED lines=16> */
.L_x_1719:
[----:B------:R-:W-:Y:S05]  /*a670*/  BSYNC B0 ;  /* 0x0000000000007941 */ /* 0x000fea0003800000 */
.L_x_1718:
        /* <DEDUP_REMOVED lines=16> */
.L_x_1721:
[----:B------:R-:W-:Y:S05]  /*a780*/  BSYNC B0 ;  /* 0x0000000000007941 */ /* 0x000fea0003800000 */
.L_x_1720:
        /* <DEDUP_REMOVED lines=16> */
.L_x_1723:
[----:B------:R-:W-:Y:S05]  /*a890*/  BSYNC B0 ;  /* 0x0000000000007941 */ /* 0x000fea0003800000 */
.L_x_1722:
        /* <DEDUP_REMOVED lines=15> */
.L_x_1664:
[----:B------:R-:W2:Y:S01]  /*a990*/  LDL.LU R20, [R1+0x50] ;  /* 0x0000500001147983 */ /* 0x000ea20000300800 */
[----:B------:R-:W1:Y:S01]  /*a9a0*/  LDC.U8 R0, c[0x0][0x3d9] ;  /* 0x0000f640ff007b82 */ /* 0x000e620000000000 */
[----:B------:R-:W-:Y:S01]  /*a9b0*/  SHF.R.S32.HI R19, RZ, 0x1f, R129 ;  /* 0x0000001fff137819 */ /* 0x000fe20000011481 */
[----:B------:R-:W-:Y:S01]  /*a9c0*/  IMAD.IADD R14, R14, 0x1, -R18 ;  /* 0x000000010e0e7824 */ /* 0x000fe200078e0a12 */
[----:B------:R-:W-:Y:S01]  /*a9d0*/  ULDC UR6, c[0x0][0x2d0] ;  /* 0x0000b40000067ab9 */ /* 0x000fe20000000800 */
[----:B------:R-:W-:Y:S01]  /*a9e0*/  ULDC.64 UR4, c[0x0][0x2a0] ;  /* 0x0000a80000047ab9 */ /* 0x000fe20000000a00 */
[----:B------:R-:W-:Y:S01]  /*a9f0*/  LEA.HI R19, R19, R129, RZ, 0x3 ;  /* 0x0000008113137211 */ /* 0x000fe200078f18ff */
[----:B------:R-:W-:Y:S02]  /*aa00*/  BSSY B0, `(.L_x_1724) ;  /* 0x000004d000007945 */ /* 0x000fe40003800000 */
[----:B------:R-:W3:Y:S01]  /*aa10*/  LDC.U8 R2, c[0x0][0x3d8] ;  /* 0x0000f600ff027b82 */ /* 0x000ee20000000000 */
[----:B------:R-:W-:-:S05]  /*aa20*/  LOP3.LUT R15, R19, 0xfffffff8, RZ, 0xc0, !PT ;  /* 0xfffffff8130f7812 */ /* 0x000fca00078ec0ff */
[----:B------:R-:W-:Y:S01]  /*aa30*/  IMAD.IADD R15, R129, 0x1, -R15 ;  /* 0x00000001810f7824 */ /* 0x000fe200078e0a0f */
[----:B-1----:R-:W-:-:S04]  /*aa40*/  ISETP.NE.AND P1, PT, R0, RZ, PT ;  /* 0x000000ff0000720c */ /* 0x002fc80003f25270 */
[C---:B---3--:R-:W-:Y:S02]  /*aa50*/  ISETP.NE.AND P0, PT, R2.reuse, RZ, !P1 ;  /* 0x000000ff0200720c */ /* 0x048fe40004f05270 */
[----:B------:R-:W-:-:S07]  /*aa60*/  ISETP.NE.AND P2, PT, R2, RZ, PT ;  /* 0x000000ff0200720c */ /* 0x000fce0003f45270 */
[----:B------:R-:W1:Y:S01]  /*aa70*/  @!P1 LDC R7, c[0x0][0x2c4] ;  /* 0x0000b100ff079b82 */ /* 0x000e620000000800 */
[----:B------:R-:W-:-:S07]  /*aa80*/  ISETP.NE.OR P2, PT, R0, RZ, !P2 ;  /* 0x000000ff0000720c */ /* 0x000fce0005745670 */
[----:B------:R-:W3:Y:S08]  /*aa90*/  @!P1 LDC R13, c[0x0][0x270] ;  /* 0x00009c00ff0d9b82 */ /* 0x000ef00000000800 */
[----:B------:R-:W4:Y:S08]  /*aaa0*/  @P1 LDC.64 R10, c[0x0][0x2c0] ;  /* 0x0000b000ff0a1b82 */ /* 0x000f300000000a00 */
[----:B-1----:R-:W3:Y:S08]  /*aab0*/  @P0 LDC R7, c[0x0][0x2e4] ;  /* 0x0000b900ff070b82 */ /* 0x002ef00000000800 */
[----:B------:R-:W1:Y:S08]  /*aac0*/  @!P2 LDC R17, c[0x0][0x2c4] ;  /* 0x0000b100ff11ab82 */ /* 0x000e700000000800 */
[----:B------:R-:W5:Y:S01]  /*aad0*/  @P1 LDC R16, c[0x0][0x2c0] ;  /* 0x0000b000ff101b82 */ /* 0x000f620000000800 */
[----:B------:R-:W-:Y:S01]  /*aae0*/  @!P1 IMAD.MOV.U32 R16, RZ, RZ, 0x1 ;  /* 0x00000001ff109424 */ /* 0x000fe200078e00ff */
[----:B--2---:R-:W-:-:S02]  /*aaf0*/  ISETP.NE.AND P3, PT, R20, -0x1, PT ;  /* 0xffffffff1400780c */ /* 0x004fc40003f65270 */
[----:B------:R-:W-:-:S11]  /*ab00*/  ISETP.NE.OR P0, PT, R20, -0x1, P2 ;  /* 0xffffffff1400780c */ /* 0x000fd60001705670 */
[----:B------:R-:W2:Y:S01]  /*ab10*/  @!P3 LDC.64 R4, c[0x0][0x290] ;  /* 0x0000a400ff04bb82 */ /* 0x000ea20000000a00 */
[----:B------:R-:W-:-:S07]  /*ab20*/  @!P3 SHF.R.S32.HI R0, RZ, 0x1f, R25 ;  /* 0x0000001fff00b819 */ /* 0x000fce0000011419 */
[----:B------:R-:W4:Y:S01]  /*ab30*/  @P3 LDC.64 R8, c[0x0][0x298] ;  /* 0x0000a600ff083b82 */ /* 0x000f220000000a00 */
[----:B--2---:R-:W-:Y:S02]  /*ab40*/  @!P3 IMAD R6, R0, R4, RZ ;  /* 0x000000040006b224 */ /* 0x004fe400078e02ff */
[----:B------:R-:W-:Y:S02]  /*ab50*/  @P1 IMAD.MOV.U32 R0, RZ, RZ, 0x1 ;  /* 0x00000001ff001424 */ /* 0x000fe400078e00ff */
[----:B---3--:R-:W-:Y:S02]  /*ab60*/  @!P1 IMAD R0, R7, R13, RZ ;  /* 0x0000000d07009224 */ /* 0x008fe400078e02ff */
[C---:B------:R-:W-:Y:S02]  /*ab70*/  @!P3 IMAD R12, R25.reuse, R5, R6 ;  /* 0x00000005190cb224 */ /* 0x040fe400078e0206 */
[----:B------:R-:W-:Y:S02]  /*ab80*/  IMAD R0, R25, R0, RZ ;  /* 0x0000000019007224 */ /* 0x000fe400078e02ff */
[----:B----4-:R-:W-:-:S03]  /*ab90*/  @P3 IMAD.WIDE.U32 R2, R20, R8, RZ ;  /* 0x0000000814023225 */ /* 0x010fc600078e00ff */
[----:B------:R-:W-:Y:S01]  /*aba0*/  SEL R0, R0, RZ, P2 ;  /* 0x000000ff00007207 */ /* 0x000fe20001000000 */
[----:B------:R-:W-:Y:S02]  /*abb0*/  @P3 IMAD R9, R20, R9, R3 ;  /* 0x0000000914093224 */ /* 0x000fe400078e0203 */
[----:B------:R-:W-:Y:S02]  /*abc0*/  @P1 IMAD R6, R11, R10, RZ ;  /* 0x0000000a0b061224 */ /* 0x000fe400078e02ff */
[----:B------:R-:W-:-:S04]  /*abd0*/  @!P3 IMAD.WIDE.U32 R4, R25, R4, RZ ;  /* 0x000000041904b225 */ /* 0x000fc800078e00ff */
[----:B-1----:R-:W-:Y:S02]  /*abe0*/  @!P0 IMAD R20, R25, R17, RZ ;  /* 0x0000001119148224 */ /* 0x002fe400078e02ff */
[----:B------:R-:W-:Y:S01]  /*abf0*/  @!P1 IMAD.MOV.U32 R6, RZ, RZ, R7 ;  /* 0x000000ffff069224 */ /* 0x000fe200078e0007 */
[----:B------:R-:W-:Y:S01]  /*ac00*/  SHF.R.S32.HI R7, RZ, 0x1f, R28 ;  /* 0x0000001fff077819 */ /* 0x000fe2000001141c */
[----:B------:R-:W-:Y:S01]  /*ac10*/  @P3 IMAD.MOV.U32 R8, RZ, RZ, R2 ;  /* 0x000000ffff083224 */ /* 0x000fe200078e0002 */
[----:B------:R-:W-:Y:S01]  /*ac20*/  CS2R R2, SRZ ;  /* 0x0000000000027805 */ /* 0x000fe2000001ff00 */
[----:B------:R-:W-:Y:S01]  /*ac30*/  @!P3 IMAD.MOV.U32 R8, RZ, RZ, R4 ;  /* 0x000000ffff08b224 */ /* 0x000fe200078e0004 */
[--C-:B------:R-:W-:Y:S01]  /*ac40*/  @!P2 SHF.R.S32.HI R3, RZ, 0x1f, R20.reuse ;  /* 0x0000001fff03a819 */ /* 0x100fe20000011414 */
[----:B------:R-:W-:Y:S01]  /*ac50*/  @!P2 IMAD.MOV.U32 R2, RZ, RZ, R20 ;  /* 0x000000ffff02a224 */ /* 0x000fe200078e0014 */
[----:B------:R1:W-:Y:S01]  /*ac60*/  @!P0 STL [R1+0x50], R20 ;  /* 0x0000501401008387 */ /* 0x0003e20000100800 */
[----:B------:R-:W-:-:S02]  /*ac70*/  IMAD R6, R28, R6, R0 ;  /* 0x000000061c067224 */ /* 0x000fc400078e0200 */
[----:B-----5:R-:W-:Y:S02]  /*ac80*/  IMAD R4, R18, R16, RZ ;  /* 0x0000001012047224 */ /* 0x020fe400078e02ff */
[----:B------:R-:W-:Y:S02]  /*ac90*/  IMAD.SHL.U32 R0, R15, 0x8, RZ ;  /* 0x000000080f007824 */ /* 0x000fe400078e00ff */
[----:B------:R-:W-:Y:S01]  /*aca0*/  @!P3 IMAD.IADD R9, R5, 0x1, R12 ;  /* 0x000000010509b824 */ /* 0x000fe200078e020c */
[----:B------:R-:W-:Y:S01]  /*acb0*/  IADD3 R18, P3, P2, R4, R2, R6 ;  /* 0x0000000204127210 */ /* 0x000fe20007a7e006 */
[----:B------:R-:W-:Y:S01]  /*acc0*/  IMAD R7, R7, UR4, RZ ;  /* 0x0000000407077c24 */ /* 0x000fe2000f8e02ff */
[----:B------:R-:W-:Y:S02]  /*acd0*/  SHF.R.S32.HI R5, RZ, 0x1f, R4 ;  /* 0x0000001fff057819 */ /* 0x000fe40000011404 */
[----:B------:R-:W-:Y:S02]  /*ace0*/  SHF.R.S32.HI R6, RZ, 0x1f, R6 ;  /* 0x0000001fff067819 */ /* 0x000fe40000011406 */
[----:B------:R-:W-:-:S02]  /*acf0*/  SHF.R.S32.HI R4, RZ, 0x3, R19 ;  /* 0x00000003ff047819 */ /* 0x000fc40000011413 */
[----:B------:R-:W-:Y:S02]  /*ad00*/  ISETP.GE.AND P0, PT, R0, UR6, PT ;  /* 0x0000000600007c0c */ /* 0x000fe4000bf06270 */
[----:B------:R-:W-:Y:S01]  /*ad10*/  IADD3.X R17, R5, R3, R6, P3, P2 ;  /* 0x0000000305117210 */ /* 0x000fe20001fe4406 */
[C---:B------:R-:W-:Y:S01]  /*ad20*/  VIADD R24, R4.reuse, 0x10 ;  /* 0x0000001004187836 */ /* 0x040fe20000000000 */
[C---:B------:R-:W-:Y:S01]  /*ad30*/  ISETP.GE.OR P3, PT, R4.reuse, R14, P0 ;  /* 0x0000000e0400720c */ /* 0x040fe20000766670 */
[----:B------:R-:W-:Y:S01]  /*ad40*/  VIADD R25, R4, 0x20 ;  /* 0x0000002004197836 */ /* 0x000fe20000000000 */
[----:B------:R-:W-:Y:S01]  /*ad50*/  IADD3 R8, P1, R0, R8, RZ ;  /* 0x0000000800087210 */ /* 0x000fe20007f3e0ff */
[----:B------:R-:W-:Y:S01]  /*ad60*/  VIADD R27, R4, 0x30 ;  /* 0x00000030041b7836 */ /* 0x000fe20000000000 */
[----:B------:R-:W-:Y:S01]  /*ad70*/  SHF.R.S32.HI R5, RZ, 0x1f, R4 ;  /* 0x0000001fff057819 */ /* 0x000fe20000011404 */
[----:B------:R-:W-:Y:S01]  /*ad80*/  IMAD R6, R28, UR5, R7 ;  /* 0x000000051c067c24 */ /* 0x000fe2000f8e0207 */
[----:B------:R-:W-:-:S02]  /*ad90*/  LEA.HI.X.SX32 R9, R0, R9, 0x1, P1 ;  /* 0x0000000900097211 */ /* 0x000fc400008f0eff */
[-C--:B------:R-:W-:Y:S01]  /*ada0*/  ISETP.GE.AND P2, PT, R4, R14.reuse, PT ;  /* 0x0000000e0400720c */ /* 0x080fe20003f46270 */
[----:B------:R-:W-:Y:S01]  /*adb0*/  IMAD.WIDE R2, R30, 0x80, R4 ;  /* 0x000000801e027825 */ /* 0x000fe200078e0204 */
[-C--:B------:R-:W-:Y:S02]  /*adc0*/  ISETP.GE.AND P1, PT, R24, R14.reuse, PT ;  /* 0x0000000e1800720c */ /* 0x080fe40003f26270 */
[-C--:B------:R-:W-:Y:S01]  /*add0*/  ISETP.GE.AND P6, PT, R25, R14.reuse, PT ;  /* 0x0000000e1900720c */ /* 0x080fe20003fc6270 */
[----:B------:R-:W-:Y:S01]  /*ade0*/  IMAD.WIDE.U32 R8, R28, UR4, R8 ;  /* 0x000000041c087c25 */ /* 0x000fe2000f8e0008 */
[-C--:B------:R-:W-:Y:S02]  /*adf0*/  ISETP.GE.AND P5, PT, R27, R14.reuse, PT ;  /* 0x0000000e1b00720c */ /* 0x080fe40003fa6270 */
[----:B------:R-:W-:Y:S01]  /*ae00*/  ISETP.GE.OR P4, PT, R24, R14, P0 ;  /* 0x0000000e1800720c */ /* 0x000fe20000786670 */
[----:B------:R-:W-:Y:S01]  /*ae10*/  IMAD.IADD R7, R6, 0x1, R9 ;  /* 0x0000000106077824 */ /* 0x000fe200078e0209 */
[----:B-1----:R-:W-:Y:S11]  /*ae20*/  @P3 BRA `(.L_x_1725) ;  /* 0x0000000000283947 */ /* 0x002ff60003800000 */
        /* <DEDUP_REMOVED lines=10> */
.L_x_1725:
[----:B------:R-:W-:Y:S05]  /*aed0*/  BSYNC B0 ;  /* 0x0000000000007941 */ /* 0x000fea0003800000 */
.L_x_1724:
        /* <DEDUP_REMOVED lines=16> */
.L_x_1727:
[----:B------:R-:W-:Y:S05]  /*afe0*/  BSYNC B0 ;  /* 0x0000000000007941 */ /* 0x000fea0003800000 */
.L_x_1726:
        /* <DEDUP_REMOVED lines=17> */
.L_x_1729:
[----:B------:R-:W-:Y:S05]  /*b100*/  BSYNC B0 ;  /* 0x0000000000007941 */ /* 0x000fea0003800000 */
.L_x_1728:
        /* <DEDUP_REMOVED lines=16> */
.L_x_1731:
[----:B------:R-:W-:Y:S05]  /*b210*/  BSYNC B0 ;  /* 0x0000000000007941 */ /* 0x000fea0003800000 */
.L_x_1730:
        /* <DEDUP_REMOVED lines=19> */
.L_x_1733:
[----:B------:R-:W-:Y:S05]  /*b350*/  BSYNC B0 ;  /* 0x0000000000007941 */ /* 0x000fea0003800000 */
.L_x_1732:
[----:B------:R-:W-:Y:S01]  /*b360*/  ISETP.NE.OR P1, PT, R15, RZ, P1 ;  /* 0x000000ff0f00720c */ /* 0x000fe20000f25670 */
[----:B------:R-:W-:Y:S01]  /*b370*/  BSSY B0, `(.L_x_1734) ;  /* 0x0000018000007945 */ /* 0x000fe20003800000 */
[CC--:B------:R-:W-:Y:S02]  /*b380*/  ISETP.GE.AND P3, PT, R19.reuse, R14.reuse, PT ;  /* 0x0000000e1300720c */ /* 0x0c0fe40003f66270 */
[----:B------:R-:W-:Y:S02]  /*b390*/  P2R R26, PR, RZ, 0x2 ;  /* 0x00000002ff1a7803 */ /* 0x000fe40000000000 */
[----:B------:R-:W-:Y:S02]  /*b3a0*/  ISETP.GE.OR P1, PT, R19, R14, P0 ;  /* 0x0000000e1300720c */ /* 0x000fe40000726670 */
        /* <DEDUP_REMOVED lines=20> */
.L_x_1735:
[----:B------:R-:W-:Y:S05]  /*b4f0*/  BSYNC B0 ;  /* 0x0000000000007941 */ /* 0x000fea0003800000 */
.L_x_1734:
[CC--:B------:R-:W-:Y:S01]  /*b500*/  ISETP.GE.OR P1, PT, R20.reuse, R14.reuse, P0 ;  /* 0x0000000e1400720c */ /* 0x0c0fe20000726670 */
[----:B------:R-:W-:Y:S01]  /*b510*/  BSSY B0, `(.L_x_1736) ;  /* 0x0000012000007945 */ /* 0x000fe20003800000 */
[-C--:B------:R-:W-:Y:S02]  /*b520*/  ISETP.GE.AND P2, PT, R20, R14.reuse, PT ;  /* 0x0000000e1400720c */ /* 0x080fe40003f46270 */
[----:B------:R-:W-:Y:S02]  /*b530*/  ISETP.GE.OR P0, PT, R21, R14, P0 ;  /* 0x0000000e1500720c */ /* 0x000fe40000706670 */
        /* <DEDUP_REMOVED lines=15> */
.L_x_1737:
[----:B------:R-:W-:Y:S05]  /*b630*/  BSYNC B0 ;  /* 0x0000000000007941 */ /* 0x000fea0003800000 */
.L_x_1736:
        /* <DEDUP_REMOVED lines=16> */
.L_x_1739:
[----:B------:R-:W-:Y:S05]  /*b740*/  BSYNC B0 ;  /* 0x0000000000007941 */ /* 0x000fea0003800000 */
.L_x_1738:
        /* <DEDUP_REMOVED lines=11> */
.L_x_1741:
[----:B------:R-:W-:Y:S05]  /*b800*/  BSYNC B0 ;  /* 0x0000000000007941 */ /* 0x000fea0003800000 */
.L_x_1740:
        /* <DEDUP_REMOVED lines=11> */
.L_x_1743:
[----:B------:R-:W-:Y:S05]  /*b8c0*/  BSYNC B0 ;  /* 0x0000000000007941 */ /* 0x000fea0003800000 */
.L_x_1742:
        /* <DEDUP_REMOVED lines=10> */
.L_x_1745:
[----:B------:R-:W-:Y:S05]  /*b970*/  BSYNC B0 ;  /* 0x0000000000007941 */ /* 0x000fea0003800000 */
.L_x_1744:
        /* <DEDUP_REMOVED lines=10> */
.L_x_1747:
[----:B------:R-:W-:Y:S05]  /*ba20*/  BSYNC B0 ;  /* 0x0000000000007941 */ /* 0x000fea0003800000 */
.L_x_1746:
        /* <DEDUP_REMOVED lines=10> */
.L_x_1749:
[----:B------:R-:W-:Y:S05]  /*bad0*/  BSYNC B0 ;  /* 0x0000000000007941 */ /* 0x000fea0003800000 */
.L_x_1748:
        /* <DEDUP_REMOVED lines=10> */
.L_x_1751:
[----:B------:R-:W-:Y:S05]  /*bb80*/  BSYNC B0 ;  /* 0x0000000000007941 */ /* 0x000fea0003800000 */
.L_x_1750:
        /* <DEDUP_REMOVED lines=10> */
.L_x_1753:
[----:B------:R-:W-:Y:S05]  /*bc30*/  BSYNC B0 ;  /* 0x0000000000007941 */ /* 0x000fea0003800000 */
.L_x_1752:
        /* <DEDUP_REMOVED lines=10> */
.L_x_1754:
        /* <DEDUP_REMOVED lines=10> */
.L_x_2592:


//--------------------- .text._ZN5flash16flash_fwd_kernelI23Flash_fwd_kernel_traitsILi64ELi128ELi64ELi4ELb0ELb0EN7cutlass10bfloat16_tE19Flash_kernel_traitsILi64ELi128ELi64ELi4ES3_EELb1ELb0ELb0ELb1ELb0ELb0ELb0ELb1EEEvNS_16Flash_fwd_paramsE --------------------------
	.section	.text._ZN5flash16flash_fwd_kernelI23Flash_fwd_kernel_traitsILi64ELi128ELi64ELi4ELb0ELb0EN7cutlass10bfloat16_tE19Flash_kernel_traitsILi64ELi128ELi64ELi4ES3_EELb1ELb0ELb0ELb1ELb0ELb0ELb0ELb1EEEvNS_16Flash_fwd_paramsE,"ax",@progbits
	.align	128
        .global         _ZN5flash16flash_fwd_kernelI23Flash_fwd_kernel_traitsILi64ELi128ELi64ELi4ELb0ELb0EN7cutlass10bfloat16_tE19Flash_kernel_traitsILi64ELi128ELi64ELi4ES3_EELb1ELb0ELb0ELb1ELb0ELb0ELb0ELb1EEEvNS_16Flash_fwd_paramsE
        .type           _ZN5flash16flash_fwd_kernelI23Flash_fwd_kernel_traitsILi64ELi128ELi64ELi4ELb0ELb0EN7cutlass10bfloat16_tE19Flash_kernel_traitsILi64ELi128ELi64ELi4ES3_EELb1ELb0ELb0ELb1ELb0ELb0ELb0ELb1EEEvNS_16Flash_fwd_paramsE,@function
        .size           _ZN5flash16flash_fwd_kernelI23Flash_fwd_kernel_traitsILi64ELi128ELi64ELi4ELb0ELb0EN7cutlass10bfloat16_tE19Flash_kernel_traitsILi64ELi128ELi64ELi4ES3_EELb1ELb0ELb0ELb1ELb0ELb0ELb0ELb1EEEvNS_16Flash_fwd_paramsE,(.L_x_2593 - _ZN5flash16flash_fwd_kernelI23Flash_fwd_kernel_traitsILi64ELi128ELi64ELi4ELb0ELb0EN7cutlass10bfloat16_tE19Flash_kernel_traitsILi64ELi128ELi64ELi4ES3_EELb1ELb0ELb0ELb1ELb0ELb0ELb0ELb1EEEvNS_16Flash_fwd_paramsE)
        .other          _ZN5flash16flash_fwd_kernelI23Flash_fwd_kernel_traitsILi64ELi128ELi64ELi4ELb0ELb0EN7cutlass10bfloat16_tE19Flash_kernel_traitsILi64ELi128ELi64ELi4ES3_EELb1ELb0ELb0ELb1ELb0ELb0ELb0ELb1EEEvNS_16Flash_fwd_paramsE,@"STO_CUDA_ENTRY STV_DEFAULT"
_ZN5flash16flash_fwd_kernelI23Flash_fwd_kernel_traitsILi64ELi128ELi64ELi4ELb0ELb0EN7cutlass10bfloat16_tE19Flash_kernel_traitsILi64ELi128ELi64ELi4ES3_EELb1ELb0ELb0ELb1ELb0ELb0ELb0ELb1EEEvNS_16Flash_fwd_paramsE:
.text._ZN5flash16flash_fwd_kernelI23Flash_fwd_kernel_traitsILi64ELi128ELi64ELi4ELb0ELb0EN7cutlass10bfloat16_tE19Flash_kernel_traitsILi64ELi128ELi64ELi4ES3_EELb1ELb0ELb0ELb1ELb0ELb0ELb0ELb1EEEvNS_16Flash_fwd_paramsE:
        /* <DEDUP_REMOVED lines=8> */
[----:B------:R-:W2:Y:S01]  /*0080*/  LDC R9, c[0x0][0x3ac] ;  /* 0x0000eb00ff097b82 */ /* 0x000ea20000000800 */
[----:B------:R-:W3:Y:S01]  /*0090*/  S2R R122, SR_TID.X ;  /* 0x00000000007a7919 */ /* 0x000ee20000002100 */
[----:B------:R-:W-:Y:S01]  /*00a0*/  ULDC.64 UR6, c[0x0][0x2f0] ;  /* 0x0000bc0000067ab9 */ /* 0x000fe20000000a00 */
[----:B------:R-:W-:Y:S01]  /*00b0*/  ULDC.64 UR8, c[0x0][0x2f0] ;  /* 0x0000bc0000087ab9 */ /* 0x000fe20000000a00 */
[----:B-1----:R-:W-:-:S04]  /*00c0*/  VIADD R1, R1, 0xffffff00 ;  /* 0xffffff0001017836 */ /* 0x002fc80000000000 */
[----:B------:R-:W-:Y:S01]  /*00d0*/  S2UR UR15, SR_CTAID.X ;  /* 0x00000000000f79c3 */ /* 0x000fe20000002500 */
[----:B------:R-:W4:Y:S07]  /*00e0*/  @P2 LDG.E.64 R4, desc[UR18][R4.64] ;  /* 0x0000001204042981 */ /* 0x000f2e000c1e1b00 */
[----:B------:R-:W1:Y:S08]  /*00f0*/  S2UR UR27, SR_CTAID.Y ;  /* 0x00000000001b79c3 */ /* 0x000e700000002600 */
[----:B------:R-:W5:Y:S01]  /*0100*/  S2UR UR28, SR_CTAID.Z ;  /* 0x00000000001c79c3 */ /* 0x000f620000002700 */
[----:B--2---:R-:W2:Y:S01]  /*0110*/  @P2 LDG.E.64 R2, desc[UR18][R8.64] ;  /* 0x0000001208022981 */ /* 0x004ea2000c1e1b00 */
[----:B------:R-:W-:Y:S01]  /*0120*/  UISETP.NE.U32.AND UP2, UPT, UR6, URZ, UPT ;  /* 0x0000003f0600728c */ /* 0x000fe2000bf45070 */
[----:B------:R-:W-:-:S02]  /*0130*/  UMOV UR14, 0xffffffff ;  /* 0xffffffff000e7882 */ /* 0x000fc40000000000 */
[----:B------:R-:W-:Y:S01]  /*0140*/  ULDC.U8 UR6, c[0x0][0x3c2] ;  /* 0x0000f08000067ab9 */ /* 0x000fe20000000000 */
[----:B------:R-:W-:Y:S02]  /*0150*/  UISETP.NE.AND.EX UP2, UPT, UR7, URZ, UPT, UP2 ;  /* 0x0000003f0700728c */ /* 0x000fe4000bf45320 */
[----:B------:R-:W2:Y:S01]  /*0160*/  @P2 LDC R0, c[0x0][0x3b0] ;  /* 0x0000ec00ff002b82 */ /* 0x000ea20000000800 */
[----:B------:R-:W-:Y:S01]  /*0170*/  UISETP.NE.AND UP3, UPT, UR6, URZ, UPT ;  /* 0x0000003f0600728c */ /* 0x000fe2000bf65270 */
[----:B------:R-:W-:Y:S02]  /*0180*/  UMOV UR10, URZ ;  /* 0x0000003f000a7c82 */ /* 0x000fe40008000000 */
[----:B------:R-:W-:Y:S01]  /*0190*/  PLOP3.LUT P0, PT, PT, PT, UP2, 0x80, 0x0 ;  /* 0x000000000000781c */ /* 0x000fe20003f0f028 */
[----:B------:R-:W-:Y:S01]  /*01a0*/  ULDC.64 UR6, c[0x0][0x2f8] ;  /* 0x0000be0000067ab9 */ /* 0x000fe20000000a00 */
[----:B------:R-:W-:Y:S01]  /*01b0*/  UMOV UR11, 0xffffffff ;  /* 0xffffffff000b7882 */ /* 0x000fe20000000000 */
[----:B------:R-:W-:Y:S01]  /*01c0*/  ULDC.U8 UR13, c[0x0][0x388] ;  /* 0x0000e200000d7ab9 */ /* 0x000fe20000000000 */
[----:B-1----:R-:W-:-:S06]  /*01d0*/  UIMAD.WIDE UR8, UR27, 0x4, UR8 ;  /* 0x000000041b0878a5 */ /* 0x002fcc000f8e0208 */
[----:B------:R-:W-:Y:S01]  /*01e0*/  IMAD.U32 R14, RZ, RZ, UR8 ;  /* 0x00000008ff0e7e24 */ /* 0x000fe2000f8e00ff */
[----:B-----5:R-:W-:Y:S01]  /*01f0*/  ULOP3.LUT UR4, UR28, UR15, UR27, 0xfe, !UPT ;  /* 0x0000000f1c047292 */ /* 0x020fe2000f8efe1b */
[----:B------:R-:W-:-:S05]  /*0200*/  IMAD.U32 R15, RZ, RZ, UR9 ;  /* 0x00000009ff0f7e24 */ /* 0x000fca000f8e00ff */
[----:B---3--:R-:W-:Y:S01]  /*0210*/  LOP3.LUT P3, RZ, R122, UR4, RZ, 0xfc, !PT ;  /* 0x000000047aff7c12 */ /* 0x008fe2000f86fcff */
[----:B------:R-:W-:Y:S02]  /*0220*/  ULDC.64 UR4, c[0x0][0x300] ;  /* 0x0000c00000047ab9 */ /* 0x000fe40000000a00 */
[----:B------:R-:W-:-:S04]  /*0230*/  UISETP.NE.U32.AND UP1, UPT, UR4, URZ, UPT ;  /* 0x0000003f0400728c */ /* 0x000fc8000bf25070 */
[----:B------:R-:W-:-:S03]  /*0240*/  UISETP.NE.AND.EX UP1, UPT, UR5, URZ, UPT, UP1 ;  /* 0x0000003f0500728c */ /* 0x000fc6000bf25310 */
[----:B------:R-:W-:Y:S02]  /*0250*/  ULDC.64 UR4, c[0x0][0x2f8] ;  /* 0x0000be0000047ab9 */ /* 0x000fe40000000a00 */
[----:B------:R-:W-:Y:S01]  /*0260*/  UISETP.EQ.U32.AND UP0, UPT, UR4, URZ, UPT ;  /* 0x0000003f0400728c */ /* 0x000fe2000bf02070 */
[----:B------:R-:W1:Y:S03]  /*0270*/  @!P3 LDC.64 R10, c[0x0][0x3b8] ;  /* 0x0000ee00ff0abb82 */ /* 0x000e660000000a00 */
[----:B------:R-:W-:Y:S02]  /*0280*/  UISETP.EQ.OR.EX UP0, UPT, UR5, URZ, !UP3, UP0 ;  /* 0x0000003f0500728c */ /* 0x000fe4000df02700 */
[----:B------:R-:W-:Y:S02]  /*0290*/  @UP1 ULDC.64 UR8, c[0x0][0x300] ;  /* 0x0000c00000081ab9 */ /* 0x000fe40000000a00 */
[----:B------:R-:W-:-:S02]  /*02a0*/  @UP1 UIMAD.WIDE UR8, UR27, 0x4, UR8 ;  /* 0x000000041b0818a5 */ /* 0x000fc4000f8e0208 */
[----:B------:R-:W-:-:S04]  /*02b0*/  UIMAD.WIDE UR6, UR27, 0x4, UR6 ;  /* 0x000000041b0678a5 */ /* 0x000fc8000f8e0206 */
[----:B------:R-:W-:Y:S02]  /*02c0*/  IMAD.U32 R12, RZ, RZ, UR8 ;  /* 0x00000008ff0c7e24 */ /* 0x000fe4000f8e00ff */
[----:B------:R-:W-:Y:S01]  /*02d0*/  IMAD.U32 R13, RZ, RZ, UR9 ;  /* 0x00000009ff0d7e24 */ /* 0x000fe2000f8e00ff */
[----:B----4-:R-:W-:Y:S02]  /*02e0*/  @P2 R2UR UR30, R4 ;  /* 0x00000000041e22ca */ /* 0x010fe400000e0000 */
[----:B------:R-:W-:-:S11]  /*02f0*/  @P2 R2UR UR31, R5 ;  /* 0x00000000051f22ca */ /* 0x000fd600000e0000 */
[----:B------:R-:W-:Y:S02]  /*0300*/  IMAD.U32 R4, RZ, RZ, UR30 ;  /* 0x0000001eff047e24 */ /* 0x000fe4000f8e00ff */
[----:B------:R-:W-:Y:S01]  /*0310*/  IMAD.U32 R5, RZ, RZ, UR31 ;  /* 0x0000001fff057e24 */ /* 0x000fe2000f8e00ff */
[----:B--2---:R-:W-:-:S04]  /*0320*/  @P2 IADD3 R8, P1, R2, R0, RZ ;  /* 0x0000000002082210 */ /* 0x004fc80007f3e0ff */
[----:B-1----:R1:W-:Y:S01]  /*0330*/  @!P3 STG.E.64 desc[UR18][R10.64], R4 ;  /* 0x000000040a00b986 */ /* 0x0023e2000c101b12 */
[----:B------:R-:W-:Y:S01]  /*0340*/  @P2 IMAD.X R9, RZ, RZ, R3, P1 ;  /* 0x000000ffff092224 */ /* 0x000fe200008e0603 */
[----:B------:R-:W-:-:S04]  /*0350*/  PLOP3.LUT P1, PT, PT, PT, UP1, 0x80, 0x0 ;  /* 0x000000000000781c */ /* 0x000fc80003f2f018 */
[----:B------:R2:W-:Y:S04]  /*0360*/  @!P3 STG.E.64 desc[UR18][R10.64+0x8], R8 ;  /* 0x000008080a00b986 */ /* 0x0005e8000c101b12 */
[----:B------:R-:W3:Y:S04]  /*0370*/  @P0 LDG.E R6, desc[UR18][R14.64] ;  /* 0x000000120e060981 */ /* 0x000ee8000c1e1900 */
[----:B------:R4:W5:Y:S01]  /*0380*/  @P0 LDG.E R2, desc[UR18][R14.64+0x4] ;  /* 0x000004120e020981 */ /* 0x000962000c1e1900 */
[----:B------:R-:W-:-:S03]  /*0390*/  PLOP3.LUT P2, PT, PT, PT, UP0, 0x80, 0x0 ;  /* 0x000000000000781c */ /* 0x000fc60003f4f008 */
[----:B------:R-:W2:Y:S01]  /*03a0*/  @P1 LDG.E R3, desc[UR18][R12.64] ;  /* 0x000000120c031981 */ /* 0x000ea2000c1e1900 */
[----:B-1----:R-:W-:Y:S02]  /*03b0*/  IMAD.U32 R4, RZ, RZ, UR6 ;  /* 0x00000006ff047e24 */ /* 0x002fe4000f8e00ff */
[----:B------:R-:W-:-:S07]  /*03c0*/  IMAD.U32 R5, RZ, RZ, UR7 ;  /* 0x00000007ff057e24 */ /* 0x000fce000f8e00ff */
[----:B------:R-:W2:Y:S01]  /*03d0*/  @!P2 LDG.E R0, desc[UR18][R4.64] ;  /* 0x000000120400a981 */ /* 0x000ea2000c1e1900 */
[----:B----4-:R-:W-:-:S04]  /*03e0*/  SHF.R.S32.HI R15, RZ, 0x1f, R122 ;  /* 0x0000001fff0f7819 */ /* 0x010fc8000001147a */
[----:B------:R-:W-:Y:S02]  /*03f0*/  LEA.HI R123, R15, R122, RZ, 0x5 ;  /* 0x0000007a0f7b7211 */ /* 0x000fe400078f28ff */
[----:B---3--:R-:W-:Y:S02]  /*0400*/  @P0 R2UR UR14, R6 ;  /* 0x00000000060e02ca */ /* 0x008fe400000e0000 */
[----:B-----5:R-:W-:Y:S02]  /*0410*/  @P0 R2UR UR16, R2 ;  /* 0x00000000021002ca */ /* 0x020fe400000e0000 */
[----:B------:R-:W-:Y:S02]  /*0420*/  ISETP.NE.U32.AND P0, PT, RZ, UR4, PT ;  /* 0x00000004ff007c0c */ /* 0x000fe4000bf05070 */
[----:B--2---:R-:W-:Y:S02]  /*0430*/  @P1 R2UR UR10, R3 ;  /* 0x00000000030a12ca */ /* 0x004fe400000e0000 */
[----:B------:R-:W-:-:S02]  /*0440*/  ISETP.NE.AND.EX P0, PT, RZ, UR5, PT, P0 ;  /* 0x00000005ff007c0c */ /* 0x000fc4000bf05300 */
[----:B------:R-:W-:-:S05]  /*0450*/  LOP3.LUT R3, R123, 0xffffffe0, RZ, 0xc0, !PT ;  /* 0xffffffe07b037812 */ /* 0x000fca00078ec0ff */
[----:B------:R-:W-:Y:S01]  /*0460*/  @UP2 UIADD3 UR16, UR16, -UR14, URZ ;  /* 0x8000000e10102290 */ /* 0x000fe2000fffe03f */
[----:B------:R-:W-:-:S06]  /*0470*/  IMAD.IADD R3, R122, 0x1, -R3 ;  /* 0x000000017a037824 */ /* 0x000fcc00078e0a03 */
[----:B------:R-:W-:Y:S01]  /*0480*/  @!UP2 ULDC UR16, c[0x0][0x2c4] ;  /* 0x0000b1000010aab9 */ /* 0x000fe20000000800 */
[----:B------:R-:W-:Y:S01]  /*0490*/  @!P2 R2UR UR11, R0 ;  /* 0x00000000000ba2ca */ /* 0x000fe200000e0000 */
[----:B------:R-:W-:-:S14]  /*04a0*/  @!P0 BRA `(.L_x_1755) ;  /* 0x00000000001c8947 */ /* 0x000fdc0003800000 */
[----:B------:R-:W-:-:S13]  /*04b0*/  PLOP3.LUT P0, PT, PT, PT, UP3, 0x80, 0x0 ;  /* 0x000000000000781c */ /* 0x000fda0003f0f038 */
[----:B------:R-:W2:Y:S04]  /*04c0*/  @P0 LDG.E R0, desc[UR18][R4.64+0x4] ;  /* 0x0000041204000981 */ /* 0x000ea8000c1e1900 */
[----:B------:R-:W3:Y:S01]  /*04d0*/  @!P0 LDG.E R2, desc[UR18][R4.64] ;  /* 0x0000001204028981 */ /* 0x000ee2000c1e1900 */
[----:B--2---:R-:W-:-:S13]  /*04e0*/  @P0 R2UR UR6, R0 ;  /* 0x00000000000602ca */ /* 0x004fda00000e0000 */
[----:B------:R-:W-:-:S07]  /*04f0*/  @UP3 UIADD3 UR6, UR6, -UR11, URZ ;  /* 0x8000000b06063290 */ /* 0x000fce000fffe03f */
[----:B---3--:R-:W-:Y:S01]  /*0500*/  @!P0 R2UR UR6, R2 ;  /* 0x00000000020682ca */ /* 0x008fe200000e0000 */
[----:B------:R-:W-:-:S14]  /*0510*/  BRA `(.L_x_1756) ;  /* 0x0000000000047947 */ /* 0x000fdc0003800000 */
.L_x_1755:
[----:B------:R-:W-:-:S05]  /*0520*/  ULDC UR6, c[0x0][0x2c8] ;  /* 0x0000b20000067ab9 */ /* 0x000fca0000000800 */
.L_x_1756:
        /* <DEDUP_REMOVED lines=27> */
[----:B------:R-:W-:Y:S01]  /*06e0*/  LEA.HI R18, R15, R122, RZ, 0x3 ;  /* 0x0000007a0f127211 */ /* 0x000fe200078f18ff */
[----:B------:R-:W-:Y:S01]  /*06f0*/  ULDC UR23, c[0x0][0x270] ;  /* 0x00009c0000177ab9 */ /* 0x000fe20000000800 */
[----:B------:R-:W-:Y:S02]  /*0700*/  UISETP.NE.AND UP0, UPT, UR11, -0x1, UPT ;  /* 0xffffffff0b00788c */ /* 0x000fe4000bf05270 */
[----:B------:R-:W-:Y:S01]  /*0710*/  UIMAD UR23, UR27, UR23, UR28 ;  /* 0x000000171b1772a4 */ /* 0x000fe2000f8e021c */
[----:B------:R-:W-:Y:S01]  /*0720*/  ULDC UR20, c[0x0][0x2d4] ;  /* 0x0000b50000147ab9 */ /* 0x000fe20000000800 */
[----:B------:R-:W-:Y:S02]  /*0730*/  ULDC UR17, c[0x0][0x2d8] ;  /* 0x0000b60000117ab9 */ /* 0x000fe40000000800 */
[----:B------:R-:W-:-:S02]  /*0740*/  UIMAD UR20, UR23, UR20, UR21 ;  /* 0x00000014171472a4 */ /* 0x000fc4000f8e0215 */
[----:B------:R-:W-:Y:S01]  /*0750*/  @!UP1 USHF.R.S32.HI UR8, URZ, 0x1f, UR27 ;  /* 0x0000001f3f089899 */ /* 0x000fe2000801141b */
[----:B------:R-:W-:Y:S01]  /*0760*/  @UP1 ULDC.64 UR6, c[0x0][0x240] ;  /* 0x0000900000061ab9 */ /* 0x000fe20000000a00 */
[----:B------:R-:W-:Y:S01]  /*0770*/  @!UP1 ULDC.64 UR4, c[0x0][0x228] ;  /* 0x00008a0000049ab9 */ /* 0x000fe20000000a00 */
[----:B------:R-:W-:Y:S02]  /*0780*/  @UP1 UIMAD.WIDE.U32 UR32, UR14, UR6, URZ ;  /* 0x000000060e2012a5 */ /* 0x000fe4000f8e003f */
[----:B------:R-:W-:Y:S02]  /*0790*/  @!UP1 UIMAD UR8, UR8, UR4, URZ ;  /* 0x00000004080892a4 */ /* 0x000fe4000f8e023f */
[----:B------:R-:W-:Y:S02]  /*07a0*/  @UP1 UIMAD UR29, UR14, UR7, UR33 ;  /* 0x000000070e1d12a4 */ /* 0x000fe4000f8e0221 */
[----:B------:R-:W-:Y:S01]  /*07b0*/  @!UP1 UIMAD.WIDE.U32 UR6, UR27, UR4, URZ ;  /* 0x000000041b0692a5 */ /* 0x000fe2000f8e003f */
[----:B-1----:R-:W-:Y:S01]  /*07c0*/  IABS R6, R0 ;  /* 0x0000000000067213 */ /* 0x002fe20000000000 */
[----:B------:R-:W-:-:S02]  /*07d0*/  @!UP1 UIMAD UR4, UR27, UR5, UR8 ;  /* 0x000000051b0492a4 */ /* 0x000fc4000f8e0208 */
[----:B------:R-:W-:Y:S01]  /*07e0*/  USHF.L.U32 UR8, UR23, 0x5, URZ ;  /* 0x0000000517087899 */ /* 0x000fe2000800063f */
[----:B------:R-:W1:Y:S01]  /*07f0*/  I2F.RP R5, R6 ;  /* 0x0000000600057306 */ /* 0x000e620000209400 */
[----:B------:R-:W-:Y:S02]  /*0800*/  USHF.R.S32.HI UR25, URZ, 0x1f, UR28 ;  /* 0x0000001f3f197899 */ /* 0x000fe4000801141c */
[----:B------:R-:W-:Y:S02]  /*0810*/  USHF.R.S32.HI UR5, URZ, 0x1f, UR8 ;  /* 0x0000001f3f057899 */ /* 0x000fe40008011408 */
[----:B------:R-:W-:Y:S01]  /*0820*/  IADD3 R136, P1, P0, R8, UR8, R3 ;  /* 0x0000000808887c10 */ /* 0x000fe2000f83e003 */
[----:B------:R-:W-:Y:S01]  /*0830*/  @UP0 ULDC.64 UR8, c[0x0][0x248] ;  /* 0x0000920000080ab9 */ /* 0x000fe20000000a00 */
[----:B--2---:R-:W-:Y:S01]  /*0840*/  IABS R4, R4 ;  /* 0x0000000400047213 */ /* 0x004fe20000000000 */
[----:B------:R-:W-:Y:S02]  /*0850*/  UIADD3 UR12, -UR21, UR16, URZ ;  /* 0x00000010150c7290 */ /* 0x000fe4000fffe13f */
[----:B------:R-:W-:-:S02]  /*0860*/  UIMAD UR20, UR20, UR17, URZ ;  /* 0x00000011141472a4 */ /* 0x000fc4000f8e023f */
        /* <DEDUP_REMOVED lines=9> */
[----:B------:R-:W-:-:S04]  /*0900*/  SHF.R.S32.HI R2, RZ, 0x1f, R3 ;  /* 0x0000001fff027819 */ /* 0x000fc80000011403 */
[----:B------:R-:W-:Y:S01]  /*0910*/  IADD3.X R2, R9, UR5, R2, P1, P0 ;  /* 0x0000000509027c10 */ /* 0x000fe20008fe0402 */
[----:B------:R-:W-:Y:S01]  /*0920*/  @UP0 UIADD3 UR5, UR10, UR11, URZ ;  /* 0x0000000b0a050290 */ /* 0x000fe2000fffe03f */
[----:B------:R-:W-:Y:S01]  /*0930*/  PLOP3.LUT P0, PT, PT, PT, UP0, 0x80, 0x0 ;  /* 0x000000000000781c */ /* 0x000fe20003f0f008 */
[----:B------:R-:W-:Y:S01]  /*0940*/  IMAD.HI.U32 R5, R5, R4, RZ ;  /* 0x0000000405057227 */ /* 0x000fe200078e00ff */
[----:B------:R-:W-:Y:S01]  /*0950*/  LOP3.LUT R9, R18, 0xfffffff8, RZ, 0xc0, !PT ;  /* 0xfffffff812097812 */ /* 0x000fe200078ec0ff */
[----:B------:R-:W-:Y:S01]  /*0960*/  @UP0 UIMAD.WIDE.U32 UR34, UR5, UR8, URZ ;  /* 0x00000008052202a5 */ /* 0x000fe2000f8e003f */
[----:B------:R-:W-:Y:S01]  /*0970*/  SHF.R.S32.HI R18, RZ, 0x3, R18 ;  /* 0x00000003ff127819 */ /* 0x000fe20000011412 */
[----:B------:R-:W-:Y:S01]  /*0980*/  @UP0 UIMAD UR5, UR5, UR9, URZ ;  /* 0x00000009050502a4 */ /* 0x000fe2000f8e023f */
[----:B------:R-:W-:Y:S01]  /*0990*/  IADD3 R7, -R5, RZ, RZ ;  /* 0x000000ff05077210 */ /* 0x000fe20007ffe1ff */
[----:B------:R-:W-:Y:S01]  /*09a0*/  IMAD.IADD R12, R122, 0x1, -R9 ;  /* 0x000000017a0c7824 */ /* 0x000fe200078e0a09 */
[----:B------:R-:W-:Y:S01]  /*09b0*/  SHF.L.U32 R11, R18, 0x6, RZ ;  /* 0x00000006120b7819 */ /* 0x000fe200000006ff */
[----:B------:R-:W-:Y:S01]  /*09c0*/  @UP0 UIADD3 UR5, UR35, UR5, URZ ;  /* 0x0000000523050290 */ /* 0x000fe2000fffe03f */
[----:B------:R-:W-:Y:S01]  /*09d0*/  @UP0 UMOV UR24, UR34 ;  /* 0x0000002200180c82 */ /* 0x000fe20008000000 */
[----:B------:R-:W-:-:S02]  /*09e0*/  IMAD R7, R6, R7, R4 ;  /* 0x0000000706077224 */ /* 0x000fc400078e0204 */
[----:B------:R-:W-:Y:S08]  /*09f0*/  @P0 BRA `(.L_x_1758) ;  /* 0x0000000000340947 */ /* 0x000ff00003800000 */
        /* <DEDUP_REMOVED lines=13> */
.L_x_1758:
[----:B------:R-:W-:Y:S01]  /*0ad0*/  @UP0 UIADD3 UR11, UR10, UR11, URZ ;  /* 0x0000000b0a0b0290 */ /* 0x000fe2000fffe03f */
[----:B------:R-:W-:Y:S01]  /*0ae0*/  LOP3.LUT R11, R11, 0x1c0, RZ, 0xc0, !PT ;  /* 0x000001c00b0b7812 */ /* 0x000fe200078ec0ff */
[----:B------:R-:W-:Y:S01]  /*0af0*/  @UP0 ULDC.64 UR6, c[0x0][0x250] ;  /* 0x0000940000060ab9 */ /* 0x000fe20000000a00 */
[----:B------:R-:W-:Y:S01]  /*0b00*/  IMAD.SHL.U32 R134, R12, 0x8, RZ ;  /* 0x000000080c867824 */ /* 0x000fe200078e00ff */
[----:B------:R-:W-:Y:S01]  /*0b10*/  @UP0 UIMAD.WIDE.U32 UR34, UR11, UR6, URZ ;  /* 0x000000060b2202a5 */ /* 0x000fe2000f8e003f */
[----:B------:R-:W-:Y:S01]  /*0b20*/  SHF.R.U32.HI R8, RZ, 0x3, R11 ;  /* 0x00000003ff087819 */ /* 0x000fe2000001160b */
[----:B------:R-:W-:Y:S01]  /*0b30*/  @UP0 UIMAD UR11, UR11, UR7, URZ ;  /* 0x000000070b0b02a4 */ /* 0x000fe2000f8e023f */
[C---:B------:R-:W-:Y:S01]  /*0b40*/  VIADD R9, R18.reuse, 0x40 ;  /* 0x0000004012097836 */ /* 0x040fe20000000000 */
[----:B------:R-:W-:Y:S01]  /*0b50*/  LOP3.LUT R11, R11, 0x38, R134, 0xf8, !PT ;  /* 0x000000380b0b7812 */ /* 0x000fe200078ef886 */
[----:B------:R-:W-:Y:S01]  /*0b60*/  VIADD R4, R18, 0x50 ;  /* 0x0000005012047836 */ /* 0x000fe20000000000 */
        /* <DEDUP_REMOVED lines=16> */
.L_x_1759:
[----:B------:R-:W1:Y:S01]  /*0c70*/  S2UR UR4, SR_CgaCtaId ;  /* 0x00000000000479c3 */ /* 0x000e620000008800 */
[----:B------:R-:W-:Y:S01]  /*0c80*/  ISETP.GE.AND P3, PT, R9, UR12, PT ;  /* 0x0000000c09007c0c */ /* 0x000fe2000bf66270 */
[----:B------:R-:W-:Y:S01]  /*0c90*/  ULDC.64 UR10, c[0x0][0x258] ;  /* 0x00009600000a7ab9 */ /* 0x000fe20000000a00 */
[----:B------:R-:W-:Y:S01]  /*0ca0*/  LEA.HI R9, R15, R122, RZ, 0x6 ;  /* 0x0000007a0f097211 */ /* 0x000fe200078f30ff */
[----:B------:R-:W-:Y:S01]  /*0cb0*/  IMAD.U32 R16, RZ, RZ, UR10 ;  /* 0x0000000aff107e24 */ /* 0x000fe2000f8e00ff */
[----:B------:R-:W-:Y:S01]  /*0cc0*/  SHF.R.S32.HI R135, RZ, 0x1f, R134 ;  /* 0x0000001fff877819 */ /* 0x000fe20000011486 */
[----:B------:R-:W-:Y:S01]  /*0cd0*/  UIMAD UR10, UR25, UR10, URZ ;  /* 0x0000000a190a72a4 */ /* 0x000fe2000f8e023f */
[----:B------:R-:W-:Y:S01]  /*0ce0*/  IADD3 R10, P0, R134, UR32, RZ ;  /* 0x00000020860a7c10 */ /* 0x000fe2000ff1e0ff */
[----:B------:R-:W-:Y:S01]  /*0cf0*/  IMAD.SHL.U32 R9, R9, 0x8, RZ ;  /* 0x0000000809097824 */ /* 0x000fe200078e00ff */
[----:B------:R-:W-:Y:S01]  /*0d00*/  ISETP.GE.AND P2, PT, R4, UR12, PT ;  /* 0x0000000c04007c0c */ /* 0x000fe2000bf46270 */
[----:B------:R-:W-:Y:S01]  /*0d10*/  VIADD R4, R18, 0x60 ;  /* 0x0000006012047836 */ /* 0x000fe20000000000 */
[----:B------:R-:W-:Y:S01]  /*0d20*/  LOP3.LUT R8, R11, R8, RZ, 0x3c, !PT ;  /* 0x000000080b087212 */ /* 0x000fe200078e3cff */
[----:B------:R-:W-:Y:S01]  /*0d30*/  UIMAD UR10, UR28, UR11, UR10 ;  /* 0x0000000b1c0a72a4 */ /* 0x000fe2000f8e020a */
[----:B------:R-:W-:Y:S01]  /*0d40*/  IADD3.X R11, R135, UR29, RZ, P0, !PT ;  /* 0x0000001d870b7c10 */ /* 0x000fe200087fe4ff */
[----:B------:R-:W-:Y:S01]  /*0d50*/  UMOV UR29, 0x400 ;  /* 0x00000400001d7882 */ /* 0x000fe20000000000 */
[----:B------:R-:W-:Y:S01]  /*0d60*/  ISETP.GE.AND P1, PT, R4, UR12, PT ;  /* 0x0000000c04007c0c */ /* 0x000fe2000bf26270 */
[----:B------:R-:W-:Y:S01]  /*0d70*/  IMAD.U32 R23, RZ, RZ, UR15 ;  /* 0x0000000fff177e24 */ /* 0x000fe2000f8e00ff */
[----:B------:R-:W-:Y:S01]  /*0d80*/  LOP3.LUT R4, R8, 0xfffffe00, R9, 0xf8, !PT ;  /* 0xfffffe0008047812 */ /* 0x000fe200078ef809 */
[----:B------:R-:W-:Y:S01]  /*0d90*/  IMAD.WIDE.U32 R16, R16, UR28, R10 ;  /* 0x0000001c10107c25 */ /* 0x000fe2000f8e000a */
[----:B------:R-:W-:Y:S01]  /*0da0*/  ISETP.GT.U32.AND P5, PT, R6, R7, PT ;  /* 0x000000070600720c */ /* 0x000fe20003fa4070 */
[----:B------:R-:W-:Y:S01]  /*0db0*/  BSSY B0, `(.L_x_1760) ;  /* 0x0000020000007945 */ /* 0x000fe20003800000 */
[C---:B------:R-:W-:Y:S01]  /*0dc0*/  ISETP.GE.AND P0, PT, R18.reuse, UR12, PT ;  /* 0x0000000c12007c0c */ /* 0x040fe2000bf06270 */
[----:B------:R-:W-:Y:S01]  /*0dd0*/  VIADD R11, R18, 0x10 ;  /* 0x00000010120b7836 */ /* 0x000fe20000000000 */
[----:B------:R-:W-:Y:S01]  /*0de0*/  SHF.R.S32.HI R19, RZ, 0x1f, R18 ;  /* 0x0000001fff137819 */ /* 0x000fe20000011412 */
[----:B-1----:R-:W-:Y:S01]  /*0df0*/  ULEA UR4, UR4, UR29, 0x18 ;  /* 0x0000001d04047291 */ /* 0x002fe2000f8ec03f */
[----:B------:R-:W-:Y:S01]  /*0e00*/  VIADD R21, R17, UR10 ;  /* 0x0000000a11157c36 */ /* 0x000fe20008000000 */
[----:B------:R-:W-:-:S02]  /*0e10*/  LOP3.LUT R10, R0, UR28, RZ, 0x3c, !PT ;  /* 0x0000001c000a7c12 */ /* 0x000fc4000f8e3cff */
[----:B------:R-:W-:Y:S01]  /*0e20*/  ISETP.GE.AND P4, PT, R11, UR12, PT ;  /* 0x0000000c0b007c0c */ /* 0x000fe2000bf86270 */
[----:B------:R-:W-:Y:S01]  /*0e30*/  IMAD.WIDE R22, R23, 0x80, R18 ;  /* 0x0000008017167825 */ /* 0x000fe200078e0212 */
[----:B------:R-:W-:-:S03]  /*0e40*/  LEA R124, R4, UR4, 0x1 ;  /* 0x00000004047c7c11 */ /* 0x000fc6000f8e08ff */
[----:B------:R-:W-:Y:S02]  /*0e50*/  @!P5 IMAD.IADD R7, R7, 0x1, -R6 ;  /* 0x000000010707d824 */ /* 0x000fe400078e0a06 */
[----:B------:R1:W-:Y:S03]  /*0e60*/  STL [R1+0x54], R124 ;  /* 0x0000547c01007387 */ /* 0x0003e60000100800 */
[----:B------:R-:W-:Y:S01]  /*0e70*/  ISETP.GE.U32.AND P6, PT, R7, R6, PT ;  /* 0x000000060700720c */ /* 0x000fe20003fc6070 */
[----:B------:R-:W-:Y:S01]  /*0e80*/  VIADD R7, R18, 0x20 ;  /* 0x0000002012077836 */ /* 0x000fe20000000000 */
[----:B------:R-:W-:Y:S11]  /*0e90*/  @P0 BRA `(.L_x_1761) ;  /* 0x0000000000440947 */ /* 0x000ff60003800000 */
        /* <DEDUP_REMOVED lines=17> */
.L_x_1761:
[----:B------:R-:W-:Y:S05]  /*0fb0*/  BSYNC B0 ;  /* 0x0000000000007941 */ /* 0x000fea0003800000 */
.L_x_1760:
[----:B------:R-:W-:Y:S01]  /*0fc0*/  BSSY B0, `(.L_x_1762) ;  /* 0x0000018000007945 */ /* 0x000fe20003800000 */
[----:B------:R-:W-:Y:S02]  /*0fd0*/  ISETP.GE.AND P0, PT, R7, UR12, PT ;  /* 0x0000000c07007c0c */ /* 0x000fe4000bf06270 */
[----:B---3--:R-:W-:Y:S01]  /*0fe0*/  IADD3 R8, R18, 0x30, RZ ;  /* 0x0000003012087810 */ /* 0x008fe20007ffe0ff */
        /* <DEDUP_REMOVED lines=21> */
.L_x_1763:
[----:B------:R-:W-:Y:S05]  /*1140*/  BSYNC B0 ;  /* 0x0000000000007941 */ /* 0x000fea0003800000 */
.L_x_1762:
[----:B------:R-:W-:Y:S01]  /*1150*/  LEA.HI R15, R15, R122, RZ, 0x4 ;  /* 0x0000007a0f0f7211 */ /* 0x000fe200078f20ff */
[----:B------:R-:W-:Y:S01]  /*1160*/  BSSY B0, `(.L_x_1764) ;  /* 0x0000019000007945 */ /* 0x000fe20003800000 */
[----:B------:R-:W-:Y:S01]  /*1170*/  ISETP.GE.AND P4, PT, R8, UR12, PT ;  /* 0x0000000c08007c0c */ /* 0x000fe2000bf86270 */
[----:B------:R-:W-:Y:S01]  /*1180*/  VIADD R6, R18, 0x70 ;  /* 0x0000007012067836 */ /* 0x000fe20000000000 */
        /* <DEDUP_REMOVED lines=18> */
[----:B------:R-:W-:Y:S01]  /*12b0*/  @!PT LDS RZ, [RZ] ;  /* 0x00000000fffff984 */ /* 0x000fe20000000800 */
[----:B------:R-:W-:Y:S01]  /*12c0*/  @!PT LDS RZ, [RZ] ;  /* 0x00000000fffff984 */ /* 0x000fe20000000800 */
[----:B------:R-:W-:Y:S01]  /*12d0*/  @!PT LDS RZ, [RZ] ;  /* 0x00000000fffff984 */ /* 0x000fe20000000800 */
[----:B------:R4:W-:Y:S02]  /*12e0*/  LDGSTS.E.BYPASS.LTC128B.128 [R124+0x1000], desc[UR18][R26.64] ;  /* 0x010000001a7c7fae */ /* 0x0009e4000b901d52 */
.L_x_1765:
[----:B------:R-:W-:Y:S05]  /*12f0*/  BSYNC B0 ;  /* 0x0000000000007941 */ /* 0x000fea0003800000 */
.L_x_1764:
        /* <DEDUP_REMOVED lines=22> */
.L_x_1767:
[----:B------:R-:W-:Y:S05]  /*1460*/  BSYNC B0 ;  /* 0x0000000000007941 */ /* 0x000fea0003800000 */
.L_x_1766:
        /* <DEDUP_REMOVED lines=22> */
.L_x_1769:
[----:B------:R-:W-:Y:S05]  /*15d0*/  BSYNC B0 ;  /* 0x0000000000007941 */ /* 0x000fea0003800000 */
.L_x_1768:
        /* <DEDUP_REMOVED lines=22> */
.L_x_1771:
[----:B------:R-:W-:Y:S05]  /*1740*/  BSYNC B0 ;  /* 0x0000000000007941 */ /* 0x000fea0003800000 */
.L_x_1770:
        /* <DEDUP_REMOVED lines=22> */
.L_x_1773:
[----:B------:R-:W-:Y:S05]  /*18b0*/  BSYNC B0 ;  /* 0x0000000000007941 */ /* 0x000fea0003800000 */
.L_x_1772:
[----:B------:R-:W-:Y:S01]  /*18c0*/  UIADD3 UR11, UR22, 0x3f, URZ ;  /* 0x0000003f160b7890 */ /* 0x000fe2000fffe03f */
[----:B------:R-:W-:Y:S01]  /*18d0*/  ISETP.GE.AND P0, PT, R6, UR12, PT ;  /* 0x0000000c06007c0c */ /* 0x000fe2000bf06270 */
[----:B------:R-:W-:Y:S01]  /*18e0*/  IMAD.IADD R14, R122, 0x1, -R13 ;  /* 0x000000017a0e7824 */ /* 0x000fe200078e0a0d */
[----:B------:R-:W-:Y:S01]  /*18f0*/  BSSY B0, `(.L_x_1774) ;  /* 0x000001e000007945 */ /* 0x000fe20003800000 */
[----:B------:R-:W-:Y:S01]  /*1900*/  USHF.R.S32.HI UR10, URZ, 0x1f, UR11 ;  /* 0x0000001f3f0a7899 */ /* 0x000fe2000801140b */
[----:B------:R-:W-:Y:S01]  /*1910*/  @!P5 VIADD R5, R5, 0x1 ;  /* 0x000000010505d836 */ /* 0x000fe20000000000 */
[----:B------:R-:W-:Y:S02]  /*1920*/  ISETP.GE.AND P1, PT, R10, RZ, PT ;  /* 0x000000ff0a00720c */ /* 0x000fe40003f26270 */
[----:B------:R-:W-:Y:S01]  /*1930*/  ULEA.HI UR10, UR10, UR11, URZ, 0x6 ;  /* 0x0000000b0a0a7291 */ /* 0x000fe2000f8f303f */
[----:B------:R-:W-:Y:S01]  /*1940*/  SHF.R.S32.HI R13, RZ, 0x1f, R14 ;  /* 0x0000001fff0d7819 */ /* 0x000fe2000001140e */
[----:B------:R-:W-:Y:S01]  /*1950*/  @P6 VIADD R5, R5, 0x1 ;  /* 0x0000000105056836 */ /* 0x000fe20000000000 */
[----:B------:R-:W-:Y:S01]  /*1960*/  ISETP.NE.AND P2, PT, R0, RZ, PT ;  /* 0x000000ff0000720c */ /* 0x000fe20003f45270 */
[----:B------:R-:W-:Y:S01]  /*1970*/  USHF.R.S32.HI UR29, URZ, 0x6, UR10 ;  /* 0x000000063f1d7899 */ /* 0x000fe2000801140a */
[----:B------:R-:W-:Y:S01]  /*1980*/  LEA.HI R13, R13, R14, RZ, 0x3 ;  /* 0x0000000e0d0d7211 */ /* 0x000fe200078f18ff */
[----:B------:R-:W-:Y:S10]  /*1990*/  @P0 BRA `(.L_x_1775) ;  /* 0x00000000004c0947 */ /* 0x000ff40003800000 */
        /* <DEDUP_REMOVED lines=19> */
.L_x_1775:
[----:B------:R-:W-:Y:S05]  /*1ad0*/  BSYNC B0 ;  /* 0x0000000000007941 */ /* 0x000fea0003800000 */
.L_x_1774:
[----:B------:R-:W-:Y:S01]  /*1ae0*/  LOP3.LUT R17, R13, 0xfffffff8, RZ, 0xc0, !PT ;  /* 0xfffffff80d117812 */ /* 0x000fe200078ec0ff */
[----:B------:R-:W-:Y:S01]  /*1af0*/  IMAD R9, R19, UR8, RZ ;  /* 0x0000000813097c24 */ /* 0x000fe2000f8e02ff */
[----:B------:R-:W-:Y:S01]  /*1b00*/  ULDC.64 UR10, c[0x0][0x260] ;  /* 0x00009800000a7ab9 */ /* 0x000fe20000000a00 */
[C---:B-1----:R-:W-:Y:S01]  /*1b10*/  IMAD.WIDE.U32 R20, R18.reuse, UR8, R134 ;  /* 0x0000000812147c25 */ /* 0x042fe2000f8e0086 */
[----:B------:R-:W-:Y:S01]  /*1b20*/  USHF.L.U64.HI UR34, UR8, 0x6, UR9 ;  /* 0x0000000608227899 */ /* 0x000fe20008010209 */
[----:B------:R-:W-:Y:S02]  /*1b30*/  BSSY B0, `(.L_x_1776) ;  /* 0x0000038000007945 */ /* 0x000fe40003800000 */
[----:B------:R-:W-:Y:S01]  /*1b40*/  @!P1 IMAD.MOV R5, RZ, RZ, -R5 ;  /* 0x000000ffff059224 */ /* 0x000fe200078e0a05 */
[----:B------:R-:W-:Y:S01]  /*1b50*/  @!P2 LOP3.LUT R5, RZ, R0, RZ, 0x33, !PT ;  /* 0x00000000ff05a212 */ /* 0x000fe200078e33ff */
[----:B------:R-:W-:Y:S01]  /*1b60*/  IMAD R4, R18, UR9, R9 ;  /* 0x0000000912047c24 */ /* 0x000fe2000f8e0209 */
[----:B------:R-:W-:Y:S01]  /*1b70*/  IADD3 R20, P0, R20, UR24, RZ ;  /* 0x0000001814147c10 */ /* 0x000fe2000ff1e0ff */
[----:B------:R-:W-:Y:S01]  /*1b80*/  IMAD.IADD R14, R14, 0x1, -R17 ;  /* 0x000000010e0e7824 */ /* 0x000fe200078e0a11 */
[----:B------:R-:W-:Y:S01]  /*1b90*/  SHF.R.S32.HI R10, RZ, 0x1f, R5 ;  /* 0x0000001fff0a7819 */ /* 0x000fe20000011405 */
[----:B------:R-:W-:Y:S01]  /*1ba0*/  IMAD.WIDE.U32 R16, R18, UR6, R134 ;  /* 0x0000000612107c25 */ /* 0x000fe2000f8e0086 */
[----:B------:R-:W-:Y:S01]  /*1bb0*/  IADD3.X R21, R21, UR5, R4, P0, !PT ;  /* 0x0000000515157c10 */ /* 0x000fe200087fe404 */
[----:B------:R-:W-:-:S02]  /*1bc0*/  UIADD3 UR24, UR29, -0x1, URZ ;  /* 0xffffffff1d187890 */ /* 0x000fc4000fffe03f */
[----:B------:R-:W-:Y:S01]  /*1bd0*/  IMAD R9, R19, UR6, RZ ;  /* 0x0000000613097c24 */ /* 0x000fe2000f8e02ff */
[----:B------:R-:W-:Y:S01]  /*1be0*/  IADD3 R16, P0, R16, UR26, RZ ;  /* 0x0000001a10107c10 */ /* 0x000fe2000ff1e0ff */
[----:B------:R-:W-:Y:S01]  /*1bf0*/  IMAD R4, R10, UR10, RZ ;  /* 0x0000000a0a047c24 */ /* 0x000fe2000f8e02ff */
[----:B------:R-:W-:Y:S01]  /*1c00*/  USHF.L.U32 UR26, UR8, 0x6, URZ ;  /* 0x00000006081a7899 */ /* 0x000fe2000800063f */
[----:B------:R-:W-:Y:S01]  /*1c10*/  IMAD R0, R18, UR7, R9 ;  /* 0x0000000712007c24 */ /* 0x000fe2000f8e0209 */
[----:B------:R-:W-:Y:S01]  /*1c20*/  R2P PR, R14, 0x6 ;  /* 0x000000060e007804 */ /* 0x000fe20000000000 */
[----:B------:R-:W-:Y:S01]  /*1c30*/  IMAD.WIDE.U32 R24, R5, UR10, R20 ;  /* 0x0000000a05187c25 */ /* 0x000fe2000f8e0014 */
[----:B------:R-:W-:Y:S02]  /*1c40*/  USHF.R.S32.HI UR5, URZ, 0x1f, UR24 ;  /* 0x0000001f3f057899 */ /* 0x000fe40008011418 */
[----:B------:R-:W-:Y:S01]  /*1c50*/  IADD3.X R17, R17, UR23, R0, P0, !PT ;  /* 0x0000001711117c10 */ /* 0x000fe200087fe400 */
[----:B------:R-:W-:Y:S01]  /*1c60*/  IMAD R9, R5, UR11, R4 ;  /* 0x0000000b05097c24 */ /* 0x000fe2000f8e0204 */
[----:B------:R-:W-:Y:S01]  /*1c70*/  ULDC.64 UR10, c[0x0][0x268] ;  /* 0x00009a00000a7ab9 */ /* 0x000fe20000000a00 */
[----:B------:R-:W-:Y:S01]  /*1c80*/  MOV R126, R24 ;  /* 0x00000018007e7202 */ /* 0x000fe20000000f00 */
[----:B------:R-:W-:Y:S01]  /*1c90*/  USHF.L.U32 UR23, UR24, 0x6, URZ ;  /* 0x0000000618177899 */ /* 0x000fe2000800063f */
[----:B------:R-:W-:Y:S01]  /*1ca0*/  IMAD.IADD R127, R25, 0x1, R9 ;  /* 0x00000001197f7824 */ /* 0x000fe200078e0209 */
[----:B------:R1:W-:Y:S01]  /*1cb0*/  STL.64 [R1+0x60], R24 ;  /* 0x0000601801007387 */ /* 0x0003e20000100a00 */
[----:B----4-:R-:W-:Y:S01]  /*1cc0*/  IMAD.WIDE.U32 R26, R5, UR10, R16 ;  /* 0x0000000a051a7c25 */ /* 0x010fe2000f8e0010 */
[----:B------:R-:W-:Y:S01]  /*1cd0*/  UIADD3 UR35, -UR23, UR22, URZ ;  /* 0x0000001617237290 */ /* 0x000fe2000fffe13f */
[----:B------:R-:W-:Y:S01]  /*1ce0*/  MOV R6, UR26 ;  /* 0x0000001a00067c02 */ /* 0x000fe20008000f00 */
[----:B------:R1:W-:Y:S01]  /*1cf0*/  STL.64 [R1+0x68], R126 ;  /* 0x0000687e01007387 */ /* 0x0003e20000100a00 */
[----:B------:R-:W-:Y:S01]  /*1d00*/  UIMAD UR32, UR34, UR24, URZ ;  /* 0x00000018222072a4 */ /* 0x000fe2000f8e023f */
[----:B------:R-:W-:Y:S01]  /*1d10*/  IMAD R10, R10, UR10, RZ ;  /* 0x0000000a0a0a7c24 */ /* 0x000fe2000f8e02ff */
[----:B------:R-:W-:Y:S01]  /*1d20*/  MOV R4, 0x10 ;  /* 0x0000001000047802 */ /* 0x000fe20000000f00 */
[----:B------:R1:W-:Y:S01]  /*1d30*/  STL.64 [R1+0x58], R26 ;  /* 0x0000581a01007387 */ /* 0x0003e20000100a00 */
[----:B------:R-:W-:Y:S01]  /*1d40*/  ISETP.GE.AND P5, PT, R18, UR35, PT ;  /* 0x0000002312007c0c */ /* 0x000fe2000bfa6270 */
[----:B------:R-:W-:Y:S01]  /*1d50*/  UIMAD UR32, UR5, UR26, UR32 ;  /* 0x0000001a052072a4 */ /* 0x000fe2000f8e0220 */
[----:B------:R-:W-:Y:S01]  /*1d60*/  IMAD.WIDE.U32 R20, R6, UR24, R126 ;  /* 0x0000001806147c25 */ /* 0x000fe2000f8e007e */
[----:B------:R-:W-:-:S02]  /*1d70*/  ISETP.GE.AND P4, PT, R11, UR35, PT ;  /* 0x000000230b007c0c */ /* 0x000fc4000bf86270 */
[----:B------:R-:W-:Y:S01]  /*1d80*/  ISETP.GE.AND P3, PT, R7, UR35, PT ;  /* 0x0000002307007c0c */ /* 0x000fe2000bf66270 */
[----:B------:R-:W-:Y:S01]  /*1d90*/  IMAD.MOV.U32 R0, RZ, RZ, 0x20 ;  /* 0x00000020ff007424 */ /* 0x000fe200078e00ff */
[----:B------:R-:W-:Y:S01]  /*1da0*/  IADD3 R23, R21, UR32, RZ ;  /* 0x0000002015177c10 */ /* 0x000fe2000fffe0ff */
[----:B------:R-:W-:Y:S01]  /*1db0*/  IMAD R9, R5, UR11, R10 ;  /* 0x0000000b05097c24 */ /* 0x000fe2000f8e020a */
[----:B------:R-:W-:Y:S02]  /*1dc0*/  ISETP.GE.AND P0, PT, R8, UR35, PT ;  /* 0x0000002308007c0c */ /* 0x000fe4000bf06270 */
[----:B------:R-:W-:Y:S02]  /*1dd0*/  SEL R4, R4, 0xfffffff0, !P1 ;  /* 0xfffffff004047807 */ /* 0x000fe40004800000 */
[----:B------:R-:W-:Y:S01]  /*1de0*/  SEL R5, R0, 0xffffffe0, !P2 ;  /* 0xffffffe000057807 */ /* 0x000fe20005000000 */
        /* <DEDUP_REMOVED lines=12> */
.L_x_1777:
[----:B------:R-:W-:Y:S05]  /*1eb0*/  BSYNC B0 ;  /* 0x0000000000007941 */ /* 0x000fea0003800000 */
.L_x_1776:
[----:B------:R-:W-:Y:S01]  /*1ec0*/  USHF.L.U64.HI UR36, UR8, 0x4, UR9 ;  /* 0x0000000408247899 */ /* 0x000fe20008010209 */
[----:B------:R-:W-:Y:S01]  /*1ed0*/  BSSY B0, `(.L_x_1778) ;  /* 0x0000010000007945 */ /* 0x000fe20003800000 */
[----:B------:R-:W-:-:S03]  /*1ee0*/  USHF.L.U32 UR37, UR8, 0x4, URZ ;  /* 0x0000000408257899 */ /* 0x000fc6000800063f */
[----:B------:R-:W-:Y:S09]  /*1ef0*/  @P4 BRA `(.L_x_1779) ;  /* 0x0000000000344947 */ /* 0x000ff20003800000 */
        /* <DEDUP_REMOVED lines=13> */
.L_x_1779:
[----:B------:R-:W-:Y:S05]  /*1fd0*/  BSYNC B0 ;  /* 0x0000000000007941 */ /* 0x000fea0003800000 */
.L_x_1778:
        /* <DEDUP_REMOVED lines=8> */
[----:B------:R-:W-:-:S03]  /*2060*/  IMAD.U32 R10, RZ, RZ, UR9 ;  /* 0x00000009ff0a7e24 */ /* 0x000fc6000f8e00ff */
        /* <DEDUP_REMOVED lines=8> */
.L_x_1781:
[----:B------:R-:W-:Y:S05]  /*20f0*/  BSYNC B0 ;  /* 0x0000000000007941 */ /* 0x000fea0003800000 */
.L_x_1780:
        /* <DEDUP_REMOVED lines=18> */
.L_x_1783:
[----:B------:R-:W-:Y:S05]  /*2220*/  BSYNC B0 ;  /* 0x0000000000007941 */ /* 0x000fea0003800000 */
.L_x_1782:
        /* <DEDUP_REMOVED lines=13> */
[----:B-1----:R-:W-:Y:S01]  /*2300*/  IMAD.SHL.U32 R16, R18, 0x8, RZ ;  /* 0x0000000812107824 */ /* 0x002fe200078e00ff */
[----:B------:R-:W-:Y:S01]  /*2310*/  @UP1 ULEA UR32, UP0, UR40, UR32, 0x2 ;  /* 0x0000002028201291 */ /* 0x000fe2000f80103f */
[----:B------:R-:W-:Y:S01]  /*2320*/  IMAD.SHL.U32 R17, R14, 0x40, RZ ;  /* 0x000000400e117824 */ /* 0x000fe200078e00ff */
[----:B------:R-:W-:Y:S01]  /*2330*/  @UP1 UIADD3 UR11, UR41, UR11, URZ ;  /* 0x0000000b290b1290 */ /* 0x000fe2000fffe03f */
[----:B------:R-:W-:-:S04]  /*2340*/  DEPBAR.LE SB0, 0x0 ;  /* 0x000080000000791a */ /* 0x000fc80000000000 */
[----:B------:R-:W-:Y:S01]  /*2350*/  @UP1 ULEA.HI.X UR33, UR40, UR33, UR11, 0x2, UP0 ;  /* 0x0000002128211291 */ /* 0x000fe200080f140b */
[----:B------:R-:W-:Y:S01]  /*2360*/  IMAD.U32 R22, RZ, RZ, UR32 ;  /* 0x00000020ff167e24 */ /* 0x000fe2000f8e00ff */
[----:B------:R-:W-:-:S04]  /*2370*/  @UP1 ULDC UR10, c[0x0][0x2e8] ;  /* 0x0000ba00000a1ab9 */ /* 0x000fc80000000800 */
[----:B------:R-:W-:-:S05]  /*2380*/  IMAD.U32 R23, RZ, RZ, UR33 ;  /* 0x00000021ff177e24 */ /* 0x000fca000f8e00ff */
[----:B------:R-:W5:Y:S01]  /*2390*/  @P0 LDG.E R10, desc[UR18][R22.64] ;  /* 0x00000012160a0981 */ /* 0x000f62000c1e1900 */
[----:B------:R-:W-:Y:S01]  /*23a0*/  LEA.HI R197, R15, R20, RZ, 0x1 ;  /* 0x000000140fc57211 */ /* 0x000fe200078f08ff */
[----:B------:R-:W-:Y:S01]  /*23b0*/  IMAD.SHL.U32 R15, R12, 0x40, RZ ;  /* 0x000000400c0f7824 */ /* 0x000fe200078e00ff */
[----:B------:R-:W-:Y:S01]  /*23c0*/  ISETP.GE.AND P4, PT, R18, UR35, PT ;  /* 0x0000002312007c0c */ /* 0x000fe2000bf86270 */
[----:B------:R-:W-:Y:S01]  /*23d0*/  BAR.SYNC.DEFER_BLOCKING 0x0 ;  /* 0x0000000000007b1d */ /* 0x000fe20000010000 */
[----:B------:R-:W-:Y:S01]  /*23e0*/  LOP3.LUT R197, R197, 0xfffffffe, RZ, 0xc0, !PT ;  /* 0xfffffffec5c57812 */ /* 0x000fe200078ec0ff */
[----:B------:R-:W-:Y:S01]  /*23f0*/  IMAD.IADD R21, R27, 0x1, R9 ;  /* 0x000000011b157824 */ /* 0x000fe200078e0209 */
[----:B------:R-:W-:Y:S01]  /*2400*/  LOP3.LUT R15, R15, 0x1c0, RZ, 0xc0, !PT ;  /* 0x000001c00f0f7812 */ /* 0x000fe200078ec0ff */
[----:B------:R-:W-:Y:S01]  /*2410*/  UIMAD UR5, UR5, UR6, URZ ;  /* 0x00000006050572a4 */ /* 0x000fe2000f8e023f */
[----:B------:R-:W-:Y:S01]  /*2420*/  LOP3.LUT R17, R17, 0x1c0, RZ, 0xc0, !PT ;  /* 0x000001c011117812 */ /* 0x000fe200078ec0ff */
[----:B------:R-:W-:Y:S01]  /*2430*/  IMAD.IADD R197, R20, 0x1, -R197 ;  /* 0x0000000114c57824 */ /* 0x000fe200078e0ac5 */
[----:B------:R-:W-:Y:S01]  /*2440*/  LOP3.LUT R14, R15, 0x8, R16, 0xf8, !PT ;  /* 0x000000080f0e7812 */ /* 0x000fe200078ef810 */
[----:B------:R1:W-:Y:S01]  /*2450*/  STL [R1+0x50], R21 ;  /* 0x0000501501007387 */ /* 0x0003e20000100800 */
[----:B------:R-:W-:Y:S01]  /*2460*/  SHF.R.U32.HI R15, RZ, 0x3, R15 ;  /* 0x00000003ff0f7819 */ /* 0x000fe2000001160f */
[----:B------:R-:W-:Y:S01]  /*2470*/  IMAD.SHL.U32 R120, R197, 0x8, RZ ;  /* 0x00000008c5787824 */ /* 0x000fe200078e00ff */
[----:B------:R-:W-:Y:S01]  /*2480*/  UIMAD UR5, UR24, UR7, UR5 ;  /* 0x00000007180572a4 */ /* 0x000fe2000f8e0205 */
[----:B------:R-:W-:Y:S01]  /*2490*/  IMAD.SHL.U32 R121, R13, 0x40, RZ ;  /* 0x000000400d797824 */ /* 0x000fe200078e00ff */
[----:B------:R-:W-:Y:S01]  /*24a0*/  LOP3.LUT R14, R14, R15, RZ, 0x3c, !PT ;  /* 0x0000000f0e0e7212 */ /* 0x000fe200078e3cff */
[----:B------:R-:W-:Y:S01]  /*24b0*/  BSSY B0, `(.L_x_1784) ;  /* 0x0000027000007945 */ /* 0x000fe20003800000 */
[----:B------:R-:W5:Y:S01]  /*24c0*/  @P0 MUFU.RCP R15, UR10 ;  /* 0x0000000a000f0d08 */ /* 0x000f620008001000 */
[----:B------:R-:W-:Y:S01]  /*24d0*/  UIMAD.WIDE.U32 UR10, UR24, UR6, URZ ;  /* 0x00000006180a72a5 */ /* 0x000fe2000f8e003f */
[----:B------:R-:W-:Y:S01]  /*24e0*/  LOP3.LUT R120, R17, 0x8, R120, 0xf8, !PT ;  /* 0x0000000811787812 */ /* 0x000fe200078ef878 */
[----:B------:R-:W-:Y:S01]  /*24f0*/  IMAD R197, R197, 0x200, R14 ;  /* 0x00000200c5c57824 */ /* 0x000fe200078e020e */
[----:B------:R-:W-:Y:S01]  /*2500*/  ISETP.GE.AND P2, PT, R7, UR35, PT ;  /* 0x0000002307007c0c */ /* 0x000fe2000bf46270 */
[----:B------:R-:W-:Y:S01]  /*2510*/  UIADD3 UR5, UR11, UR5, URZ ;  /* 0x000000050b057290 */ /* 0x000fe2000fffe03f */
[----:B------:R-:W-:Y:S01]  /*2520*/  SHF.R.U32.HI R17, RZ, 0x3, R17 ;  /* 0x00000003ff117819 */ /* 0x000fe20000011611 */
[----:B------:R-:W-:Y:S01]  /*2530*/  IMAD.U32 R16, RZ, RZ, UR10 ;  /* 0x0000000aff107e24 */ /* 0x000fe2000f8e00ff */
[----:B------:R-:W-:Y:S01]  /*2540*/  SHF.R.S32.HI R7, RZ, 0x5, R123 ;  /* 0x00000005ff077819 */ /* 0x000fe2000001147b */
[----:B------:R1:W-:Y:S01]  /*2550*/  @P4 STS.128 [R124+0x6000], RZ ;  /* 0x006000ff7c004388 */ /* 0x0003e20000000c00 */
[----:B------:R-:W-:Y:S01]  /*2560*/  LOP3.LUT R121, R121, 0xfffffe00, RZ, 0xc0, !PT ;  /* 0xfffffe0079797812 */ /* 0x000fe200078ec0ff */
[----:B------:R-:W-:Y:S01]  /*2570*/  IMAD.U32 R9, RZ, RZ, UR5 ;  /* 0x00000005ff097e24 */ /* 0x000fe2000f8e00ff */
[----:B------:R-:W-:Y:S01]  /*2580*/  LOP3.LUT R120, R120, R17, RZ, 0x3c, !PT ;  /* 0x0000001178787212 */ /* 0x000fe200078e3cff */
[----:B------:R-:W-:Y:S01]  /*2590*/  UMOV UR5, URZ ;  /* 0x0000003f00057c82 */ /* 0x000fe20008000000 */
[----:B------:R-:W-:Y:S01]  /*25a0*/  ISETP.GE.AND P3, PT, R11, UR35, PT ;  /* 0x000000230b007c0c */ /* 0x000fe2000bf66270 */
[----:B------:R-:W-:Y:S01]  /*25b0*/  IMAD R11, R7, 0x400, R121 ;  /* 0x00000400070b7824 */ /* 0x000fe200078e0279 */
[----:B------:R-:W-:Y:S01]  /*25c0*/  LEA R14, P1, R16, R26, 0x6 ;  /* 0x0000001a100e7211 */ /* 0x000fe200078230ff */
[----:B------:R-:W-:Y:S01]  /*25d0*/  IMAD.U32 R17, RZ, RZ, UR11 ;  /* 0x0000000bff117e24 */ /* 0x000fe2000f8e00ff */
[----:B------:R-:W-:Y:S01]  /*25e0*/  LEA R197, R197, UR4, 0x1 ;  /* 0x00000004c5c57c11 */ /* 0x000fe2000f8e08ff */
[----:B------:R-:W-:-:S05]  /*25f0*/  IMAD.IADD R198, R120, 0x1, R11 ;  /* 0x0000000178c67824 */ /* 0x000fca00078e020b */
[----:B------:R-:W-:Y:S01]  /*2600*/  LEA R198, R198, UR4, 0x1 ;  /* 0x00000004c6c67c11 */ /* 0x000fe2000f8e08ff */
[----:B-----5:R-:W-:Y:S01]  /*2610*/  @P0 FMUL.FTZ R10, R10, R15 ;  /* 0x0000000f0a0a0220 */ /* 0x020fe20000410000 */
[----:B------:R-:W-:-:S04]  /*2620*/  LEA.HI.X R15, R16, R21, R9, 0x6, P1 ;  /* 0x00000015100f7211 */ /* 0x000fc800008f3409 */
[----:B------:R-:W-:Y:S02]  /*2630*/  @P0 R2UR UR10, R10 ;  /* 0x000000000a0a02ca */ /* 0x000fe400000e0000 */
[----:B------:R-:W-:-:S11]  /*2640*/  ISETP.GE.AND P0, PT, R8, UR35, PT ;  /* 0x0000002308007c0c */ /* 0x000fd6000bf06270 */
[----:B------:R-:W-:Y:S01]  /*2650*/  @UP1 UMOV UR5, UR10 ;  /* 0x0000000a00051c82 */ /* 0x000fe20008000000 */
[----:B-1----:R-:W-:Y:S05]  /*2660*/  @P4 BRA `(.L_x_1785) ;  /* 0x00000000002c4947 */ /* 0x002fea0003800000 */
        /* <DEDUP_REMOVED lines=11> */
.L_x_1785:
[----:B------:R-:W-:Y:S05]  /*2720*/  BSYNC B0 ;  /* 0x0000000000007941 */ /* 0x000fea0003800000 */
.L_x_1784:
        /* <DEDUP_REMOVED lines=9> */
[----:B-1----:R-:W-:-:S03]  /*27c0*/  IMAD.U32 R9, RZ, RZ, UR7 ;  /* 0x00000007ff097e24 */ /* 0x002fc6000f8e00ff */
        /* <DEDUP_REMOVED lines=8> */
.L_x_1787:
[----:B------:R-:W-:Y:S05]  /*2850*/  BSYNC B0 ;  /* 0x0000000000007941 */ /* 0x000fea0003800000 */
.L_x_1786:
        /* <DEDUP_REMOVED lines=18> */
.L_x_1789:
[----:B------:R-:W-:Y:S05]  /*2980*/  BSYNC B0 ;  /* 0x0000000000007941 */ /* 0x000fea0003800000 */
.L_x_1788:
        /* <DEDUP_REMOVED lines=18> */
.L_x_1791:
[----:B------:R-:W-:Y:S05]  /*2ab0*/  BSYNC B0 ;  /* 0x0000000000007941 */ /* 0x000fea0003800000 */
.L_x_1790:
[----:B------:R-:W-:Y:S01]  /*2ac0*/  LDSM.16.M88.4 R116, [R198] ;  /* 0x00000000c674783b */ /* 0x000fe20000000200 */
[----:B------:R-:W-:Y:S01]  /*2ad0*/  R2P PR, R12, 0x6 ;  /* 0x000000060c007804 */ /* 0x000fe20000000000 */
[--C-:B------:R-:W-:Y:S01]  /*2ae0*/  IMAD R196, R4, 0x2, R198.reuse ;  /* 0x0000000204c47824 */ /* 0x100fe200078e02c6 */
[----:B------:R-:W-:Y:S01]  /*2af0*/  IADD3 R194, R197, 0x4040, RZ ;  /* 0x00004040c5c27810 */ /* 0x000fe20007ffe0ff */
[----:B------:R-:W5:Y:S01]  /*2b00*/  LDSM.16.M88.4 R44, [R197+0x4000] ;  /* 0x00400000c52c783b */ /* 0x000f620000000200 */
[----:B------:R-:W-:Y:S01]  /*2b10*/  IMAD R195, R5, 0x2, R198 ;  /* 0x0000000205c37824 */ /* 0x000fe200078e02c6 */
[----:B------:R-:W-:Y:S01]  /*2b20*/  SEL R0, R0, 0xffffffe0, !P1 ;  /* 0xffffffe000007807 */ /* 0x000fe20004800000 */
[----:B------:R-:W-:Y:S01]  /*2b30*/  UISETP.GE.AND UP0, UPT, UR22, 0x41, UPT ;  /* 0x000000411600788c */ /* 0x000fe2000bf06270 */
[----:B-1----:R-:W1:Y:S01]  /*2b40*/  LDSM.16.M88.4 R8, [R198+0x2000] ;  /* 0x00200000c608783b */ /* 0x002e620000000200 */
[----:B------:R-:W-:Y:S02]  /*2b50*/  IMAD R193, R4, 0x2, R195 ;  /* 0x0000000204c17824 */ /* 0x000fe400078e02c3 */
[----:B------:R-:W-:Y:S01]  /*2b60*/  IMAD.IADD R191, R197, 0x1, R0 ;  /* 0x00000001c5bf7824 */ /* 0x000fe200078e0200 */
[----:B------:R-:W2:Y:S01]  /*2b70*/  LDSM.16.M88.4 R32, [R197+0x4800] ;  /* 0x00480000c520783b */ /* 0x000ea20000000200 */
[----:B------:R-:W-:-:S03]  /*2b80*/  PLOP3.LUT P0, PT, PT, PT, UP0, 0x40, 0x0 ;  /* 0x000000000000781c */ /* 0x000fc60003f0e808 */
[----:B------:R-:W3:Y:S04]  /*2b90*/  LDSM.16.M88.4 R60, [R197+0x5800] ;  /* 0x00580000c53c783b */ /* 0x000ee80000000200 */
[----:B------:R-:W4:Y:S04]  /*2ba0*/  LDSM.16.M88.4 R20, [R197+0x5000] ;  /* 0x00500000c514783b */ /* 0x000f280000000200 */
[----:B------:R-:W-:Y:S04]  /*2bb0*/  LDSM.16.M88.4 R104, [R196+0x2000] ;  /* 0x00200000c468783b */ /* 0x000fe80000000200 */
[----:B------:R-:W4:Y:S04]  /*2bc0*/  LDSM.16.M88.4 R56, [R191+0x4000] ;  /* 0x00400000bf38783b */ /* 0x000f280000000200 */
[----:B------:R-:W4:Y:S04]  /*2bd0*/  LDSM.16.M88.4 R76, [R191+0x4800] ;  /* 0x00480000bf4c783b */ /* 0x000f280000000200 */
[----:B------:R-:W4:Y:S04]  /*2be0*/  LDSM.16.M88.4 R92, [R196] ;  /* 0x00000000c45c783b */ /* 0x000f280000000200 */
[----:B------:R-:W4:Y:S01]  /*2bf0*/  LDSM.16.M88.4 R96, [R191+0x5800] ;  /* 0x00580000bf60783b */ /* 0x000f220000000200 */
[-C--:B-----5:R-:W-:Y:S03]  /*2c00*/  HMMA.16816.F32.BF16 R52, R116, R44.reuse, RZ ;  /* 0x0000002c7434723c */ /* 0x0a0fe600000418ff */
[----:B------:R-:W5:Y:S04]  /*2c10*/  LDSM.16.M88.4 R100, [R191+0x5000] ;  /* 0x00500000bf64783b */ /* 0x000f680000000200 */
[----:B------:R-:W-:Y:S01]  /*2c20*/  LDSM.16.M88.4 R72, [R195+0x2000] ;  /* 0x00200000c348783b */ /* 0x000fe20000000200 */
[C---:B-1----:R-:W-:Y:S03]  /*2c30*/  HMMA.16816.F32.BF16 R88, R8.reuse, R44, RZ ;  /* 0x0000002c0858723c */ /* 0x042fe600000418ff */
[----:B------:R-:W-:Y:S03]  /*2c40*/  LDSM.16.M88.4 R108, [R193+0x2000] ;  /* 0x00200000c16c783b */ /* 0x000fe60000000200 */
[C---:B------:R-:W-:Y:S01]  /*2c50*/  HMMA.16816.F32.BF16 R48, R8.reuse, R46, RZ ;  /* 0x0000002e0830723c */ /* 0x040fe200000418ff */
[----:B------:R-:W-:Y:S04]  /*2c60*/  LDSM.16.M88.4 R112, [R193] ;  /* 0x00000000c170783b */ /* 0x000fe80000000200 */
[----:B------:R-:W0:Y:S01]  /*2c70*/  LDGDEPBAR ;  /* 0x00000000000079af */ /* 0x000e220000000000 */
[C---:B--2---:R-:W-:Y:S06]  /*2c80*/  HMMA.16816.F32.BF16 R84, R8.reuse, R32, RZ ;  /* 0x000000200854723c */ /* 0x044fec00000418ff */
[----:B------:R-:W-:Y:S06]  /*2c90*/  HMMA.16816.F32.BF16 R36, R8, R34, RZ ;  /* 0x000000220824723c */ /* 0x000fec00000418ff */
[C---:B------:R-:W-:Y:S06]  /*2ca0*/  HMMA.16816.F32.BF16 R40, R116.reuse, R32, RZ ;  /* 0x000000207428723c */ /* 0x040fec00000418ff */
[C---:B------:R-:W-:Y:S06]  /*2cb0*/  HMMA.16816.F32.BF16 R44, R116.reuse, R46, RZ ;  /* 0x0000002e742c723c */ /* 0x040fec00000418ff */
[----:B------:R-:W-:Y:S06]  /*2cc0*/  HMMA.16816.F32.BF16 R32, R116, R34, RZ ;  /* 0x000000227420723c */ /* 0x000fec00000418ff */
[-C--:B---3--:R-:W-:Y:S06]  /*2cd0*/  HMMA.16816.F32.BF16 R12, R8, R60.reuse, RZ ;  /* 0x0000003c080c723c */ /* 0x088fec00000418ff */
[----:B------:R-:W-:Y:S06]  /*2ce0*/  HMMA.16816.F32.BF16 R16, R116, R60, RZ ;  /* 0x0000003c7410723c */ /* 0x000fec00000418ff */
[----:B----4-:R-:W-:Y:S01]  /*2cf0*/  HMMA.16816.F32.BF16 R80, R8, R20, RZ ;  /* 0x000000140850723c */ /* 0x010fe200000418ff */
[----:B------:R-:W-:-:S04]  /*2d00*/  VIADD R60, R197, 0x4000 ;  /* 0x00004000c53c7836 */ /* 0x000fc80000000000 */
[----:B------:R-:W-:Y:S01]  /*2d10*/  @P2 VIADD R194, R60, 0xffffffc0 ;  /* 0xffffffc03cc22836 */ /* 0x000fe20000000000 */
[----:B------:R-:W-:Y:S03]  /*2d20*/  HMMA.16816.F32.BF16 R24, R8, R22, RZ ;  /* 0x000000160818723c */ /* 0x000fe600000418ff */
[----:B------:R-:W-:Y:S01]  /*2d30*/  VIADD R187, R194, 0x800 ;  /* 0x00000800c2bb7836 */ /* 0x000fe20000000000 */
[----:B------:R-:W-:Y:S01]  /*2d40*/  LDSM.16.M88.4 R68, [R194] ;  /* 0x00000000c244783b */ /* 0x000fe20000000200 */
[----:B------:R-:W-:Y:S01]  /*2d50*/  IADD3 R184, R0, R194, RZ ;  /* 0x000000c200b87210 */ /* 0x000fe20007ffe0ff */
[C---:B------:R-:W-:Y:S01]  /*2d60*/  HMMA.16816.F32.BF16 R28, R116.reuse, R20, RZ ;  /* 0x00000014741c723c */ /* 0x040fe200000418ff */
[----:B------:R-:W-:Y:S01]  /*2d70*/  SHF.R.S32.HI R0, RZ, 0x1f, R123 ;  /* 0x0000001fff007819 */ /* 0x000fe2000001147b */
[----:B------:R-:W-:Y:S01]  /*2d80*/  LDSM.16.M88.4 R64, [R194+0x800] ;  /* 0x00080000c240783b */ /* 0x000fe20000000200 */
[C---:B------:R-:W-:Y:S01]  /*2d90*/  IADD3 R186, R194.reuse, 0x1000, RZ ;  /* 0x00001000c2ba7810 */ /* 0x040fe20007ffe0ff */
[----:B------:R-:W-:Y:S01]  /*2da0*/  VIADD R185, R194, 0x1800 ;  /* 0x00001800c2b97836 */ /* 0x000fe20000000000 */
[----:B------:R-:W-:Y:S01]  /*2db0*/  LEA.HI R0, R0, R7, RZ, 0x2 ;  /* 0x0000000700007211 */ /* 0x000fe200078f10ff */
[C---:B------:R-:W-:Y:S06]  /*2dc0*/  HMMA.16816.F32.BF16 R20, R116.reuse, R22, RZ ;  /* 0x000000167414723c */ /* 0x040fec00000418ff */
[----:B------:R-:W-:Y:S06]  /*2dd0*/  HMMA.16816.F32.BF16 R116, R116, R62, RZ ;  /* 0x0000003e7474723c */ /* 0x000fec00000418ff */
[C---:B------:R-:W-:Y:S06]  /*2de0*/  HMMA.16816.F32.BF16 R88, R104.reuse, R56, R88 ;  /* 0x000000386858723c */ /* 0x040fec0000041858 */
[C---:B------:R-:W-:Y:S06]  /*2df0*/  HMMA.16816.F32.BF16 R84, R104.reuse, R76, R84 ;  /* 0x0000004c6854723c */ /* 0x040fec0000041854 */
[C---:B------:R-:W-:Y:S06]  /*2e00*/  HMMA.16816.F32.BF16 R48, R104.reuse, R58, R48 ;  /* 0x0000003a6830723c */ /* 0x040fec0000041830 */
[----:B------:R-:W-:Y:S06]  /*2e10*/  HMMA.16816.F32.BF16 R36, R104, R78, R36 ;  /* 0x0000004e6824723c */ /* 0x000fec0000041824 */
[C---:B------:R-:W-:Y:S06]  /*2e20*/  HMMA.16816.F32.BF16 R52, R92.reuse, R56, R52 ;  /* 0x000000385c34723c */ /* 0x040fec0000041834 */
[C---:B------:R-:W-:Y:S06]  /*2e30*/  HMMA.16816.F32.BF16 R40, R92.reuse, R76, R40 ;  /* 0x0000004c5c28723c */ /* 0x040fec0000041828 */
[C---:B------:R-:W-:Y:S01]  /*2e40*/  HMMA.16816.F32.BF16 R44, R92.reuse, R58, R44 ;  /* 0x0000003a5c2c723c */ /* 0x040fe2000004182c */
[----:B------:R-:W1:Y:S05]  /*2e50*/  LDSM.16.M88.4 R56, [R194+0x1800] ;  /* 0x00180000c238783b */ /* 0x000e6a0000000200 */
[----:B------:R-:W-:Y:S01]  /*2e60*/  HMMA.16816.F32.BF16 R32, R92, R78, R32 ;  /* 0x0000004e5c20723c */ /* 0x000fe20000041820 */
[----:B------:R-:W2:Y:S05]  /*2e70*/  LDSM.16.M88.4 R76, [R195] ;  /* 0x00000000c34c783b */ /* 0x000eaa0000000200 */
[----:B------:R-:W-:Y:S01]  /*2e80*/  HMMA.16816.F32.BF16 R8, R8, R62, RZ ;  /* 0x0000003e0808723c */ /* 0x000fe200000418ff */
[----:B------:R-:W3:Y:S05]  /*2e90*/  LDSM.16.M88.4 R60, [R194+0x1000] ;  /* 0x00100000c23c783b */ /* 0x000eea0000000200 */
[-C--:B------:R-:W-:Y:S06]  /*2ea0*/  HMMA.16816.F32.BF16 R12, R104, R96.reuse, R12 ;  /* 0x00000060680c723c */ /* 0x080fec000004180c */
[C---:B------:R-:W-:Y:S06]  /*2eb0*/  HMMA.16816.F32.BF16 R16, R92.reuse, R96, R16 ;  /* 0x000000605c10723c */ /* 0x040fec0000041810 */
[C---:B-----5:R-:W-:Y:S06]  /*2ec0*/  HMMA.16816.F32.BF16 R28, R92.reuse, R100, R28 ;  /* 0x000000645c1c723c */ /* 0x060fec000004181c */
[C---:B------:R-:W-:Y:S06]  /*2ed0*/  HMMA.16816.F32.BF16 R20, R92.reuse, R102, R20 ;  /* 0x000000665c14723c */ /* 0x040fec0000041814 */
[----:B------:R-:W-:Y:S01]  /*2ee0*/  HMMA.16816.F32.BF16 R116, R92, R98, R116 ;  /* 0x000000625c74723c */ /* 0x000fe20000041874 */
[----:B------:R-:W4:Y:S05]  /*2ef0*/  LDSM.16.M88.4 R92, [R184+0x1800] ;  /* 0x00180000b85c783b */ /* 0x000f2a0000000200 */
[C---:B------:R-:W-:Y:S06]  /*2f00*/  HMMA.16816.F32.BF16 R80, R104.reuse, R100, R80 ;  /* 0x000000646850723c */ /* 0x040fec0000041850 */
[C---:B------:R-:W-:Y:S01]  /*2f10*/  HMMA.16816.F32.BF16 R24, R104.reuse, R102, R24 ;  /* 0x000000666818723c */ /* 0x040fe20000041818 */
[----:B------:R-:W-:Y:S05]  /*2f20*/  LDSM.16.M88.4 R100, [R184+0x800] ;  /* 0x00080000b864783b */ /* 0x000fea0000000200 */
[----:B------:R-:W-:Y:S01]  /*2f30*/  HMMA.16816.F32.BF16 R8, R104, R98, R8 ;  /* 0x000000626808723c */ /* 0x000fe20000041808 */
[----:B------:R-:W5:Y:S04]  /*2f40*/  LDSM.16.M88.4 R104, [R184] ;  /* 0x00000000b868783b */ /* 0x000f680000000200 */
[----:B------:R-:W5:Y:S01]  /*2f50*/  LDSM.16.M88.4 R96, [R184+0x1000] ;  /* 0x00100000b860783b */ /* 0x000f620000000200 */
[----:B-1----:R-:W-:Y:S01]  /*2f60*/  HMMA.16816.F32.BF16 R12, R72, R56, R12 ;  /* 0x00000038480c723c */ /* 0x002fe2000004180c */
[----:B------:R-:W-:-:S05]  /*2f70*/  DEPBAR.LE SB0, 0x0 ;  /* 0x000080000000791a */ /* 0x000fca0000000000 */
[C---:B--2---:R-:W-:Y:S06]  /*2f80*/  HMMA.16816.F32.BF16 R16, R76.reuse, R56, R16 ;  /* 0x000000384c10723c */ /* 0x044fec0000041810 */
[----:B------:R-:W-:Y:S06]  /*2f90*/  HMMA.16816.F32.BF16 R52, R76, R68, R52 ;  /* 0x000000444c34723c */ /* 0x000fec0000041834 */
[----:B---3--:R-:W-:Y:S06]  /*2fa0*/  HMMA.16816.F32.BF16 R80, R72, R60, R80 ;  /* 0x0000003c4850723c */ /* 0x008fec0000041850 */
[-C--:B----4-:R-:W-:Y:S06]  /*2fb0*/  HMMA.16816.F32.BF16 R12, R108, R92.reuse, R12 ;  /* 0x0000005c6c0c723c */ /* 0x090fec000004180c */
[----:B------:R-:W-:Y:S06]  /*2fc0*/  HMMA.16816.F32.BF16 R16, R112, R92, R16 ;  /* 0x0000005c7010723c */ /* 0x000fec0000041810 */
[----:B------:R-:W-:Y:S01]  /*2fd0*/  HMMA.16816.F32.BF16 R24, R72, R62, R24 ;  /* 0x0000003e4818723c */ /* 0x000fe20000041818 */
[----:B------:R-:W-:-:S04]  /*2fe0*/  SHF.R.S32.HI R92, RZ, 0x1f, R3 ;  /* 0x0000001fff5c7819 */ /* 0x000fc80000011403 */
[----:B------:R-:W-:Y:S01]  /*2ff0*/  LEA.HI R92, R92, R3, RZ, 0x2 ;  /* 0x000000035c5c7211 */ /* 0x000fe200078f10ff */
[C---:B------:R-:W-:Y:S06]  /*3000*/  HMMA.16816.F32.BF16 R28, R76.reuse, R60, R28 ;  /* 0x0000003c4c1c723c */ /* 0x040fec000004181c */
[----:B------:R-:W-:Y:S06]  /*3010*/  HMMA.16816.F32.BF16 R20, R76, R62, R20 ;  /* 0x0000003e4c14723c */ /* 0x000fec0000041814 */
[----:B-----5:R-:W-:Y:S06]  /*3020*/  HMMA.16816.F32.BF16 R60, R112, R104, R52 ;  /* 0x00000068703c723c */ /* 0x020fec0000041834 */
[----:B------:R-:W-:Y:S01]  /*3030*/  HMMA.16816.F32.BF16 R88, R72, R68, R88 ;  /* 0x000000444858723c */ /* 0x000fe20000041858 */
[----:B------:R-:W-:-:S02]  /*3040*/  LOP3.LUT R52, R0, 0xffffffc, RZ, 0xc0, !PT ;  /* 0x0ffffffc00347812 */ /* 0x000fc400078ec0ff */
[----:B------:R-:W-:-:S03]  /*3050*/  SHF.R.S32.HI R0, RZ, 0x2, R92 ;  /* 0x00000002ff007819 */ /* 0x000fc6000001145c */
[C---:B------:R-:W-:Y:S01]  /*3060*/  IMAD.IADD R53, R7.reuse, 0x1, -R52 ;  /* 0x0000000107357824 */ /* 0x040fe200078e0a34 */
[----:B------:R-:W-:Y:S01]  /*3070*/  HMMA.16816.F32.BF16 R84, R72, R64, R84 ;  /* 0x000000404854723c */ /* 0x000fe20000041854 */
[----:B------:R-:W-:-:S03]  /*3080*/  IMAD R57, R7, 0x10, R0 ;  /* 0x0000001007397824 */ /* 0x000fc600078e0200 */
[----:B------:R-:W-:Y:S01]  /*3090*/  LEA R0, R53, R0, 0x4 ;  /* 0x0000000035007211 */ /* 0x000fe200078e20ff */
[----:B------:R-:W-:Y:S01]  /*30a0*/  VIADD R57, R57, UR21 ;  /* 0x0000001539397c36 */ /* 0x000fe20008000000 */
[C---:B------:R-:W-:Y:S03]  /*30b0*/  HMMA.16816.F32.BF16 R48, R72.reuse, R70, R48 ;  /* 0x000000464830723c */ /* 0x040fe60000041830 */
[----:B------:R1:W-:Y:S03]  /*30c0*/  STL [R1+0x70], R0 ;  /* 0x0000700001007387 */ /* 0x0003e60000100800 */
[C---:B------:R-:W-:Y:S06]  /*30d0*/  HMMA.16816.F32.BF16 R36, R72.reuse, R66, R36 ;  /* 0x000000424824723c */ /* 0x040fec0000041824 */
[----:B------:R-:W-:Y:S06]  /*30e0*/  HMMA.16816.F32.BF16 R8, R72, R58, R8 ;  /* 0x0000003a4808723c */ /* 0x000fec0000041808 */
[C---:B------:R-:W-:Y:S06]  /*30f0*/  HMMA.16816.F32.BF16 R44, R76.reuse, R70, R44 ;  /* 0x000000464c2c723c */ /* 0x040fec000004182c */
[C---:B------:R-:W-:Y:S06]  /*3100*/  HMMA.16816.F32.BF16 R40, R76.reuse, R64, R40 ;  /* 0x000000404c28723c */ /* 0x040fec0000041828 */
[C---:B------:R-:W-:Y:S06]  /*3110*/  HMMA.16816.F32.BF16 R32, R76.reuse, R66, R32 ;  /* 0x000000424c20723c */ /* 0x040fec0000041820 */
[----:B------:R-:W-:Y:S06]  /*3120*/  HMMA.16816.F32.BF16 R116, R76, R58, R116 ;  /* 0x0000003a4c74723c */ /* 0x000fec0000041874 */
[----:B------:R-:W-:Y:S01]  /*3130*/  HMMA.16816.F32.BF16 R88, R108, R104, R88 ;  /* 0x000000686c58723c */ /* 0x000fe20000041858 */
[----:B------:R-:W-:-:S05]  /*3140*/  LOP3.LUT R58, R122, 0x3, RZ, 0xc0, !PT ;  /* 0x000000037a3a7812 */ /* 0x000fca00078ec0ff */
        /* <DEDUP_REMOVED lines=14> */
[----:B-1----:R-:W-:-:S15]  /*3230*/  @P0 BRA `(.L_x_1792) ;  /* 0x0000000000dc0947 */ /* 0x002fde0003800000 */
        /* <DEDUP_REMOVED lines=9> */
[----:B------:R-:W-:-:S04]  /*32d0*/  UIMAD UR6, UR6, UR26, UR34 ;  /* 0x0000001a060672a4 */ /* 0x000fc8000f8e0222 */
[----:B------:R-:W1:Y:S01]  /*32e0*/  @!P0 LDC.64 R64, c[0x0][0x218] ;  /* 0x00008600ff408b82 */ /* 0x000e620000000a00 */
[----:B------:R-:W-:Y:S01]  /*32f0*/  @!P0 LEA R56, P2, R59, R66, 0x5 ;  /* 0x000000423b388211 */ /* 0x000fe200078428ff */
[----:B------:R-:W-:Y:S01]  /*3300*/  VIADD R69, R67, UR6 ;  /* 0x0000000643457c36 */ /* 0x000fe20008000000 */
[C---:B------:R-:W-:Y:S01]  /*3310*/  @!P0 IADD3 R6, P1, R66.reuse, UR37, RZ ;  /* 0x0000002542068c10 */ /* 0x040fe2000ff3e0ff */
[----:B------:R2:W-:Y:S03]  /*3320*/  @P0 STS.128 [R124+0x4000], RZ ;  /* 0x004000ff7c000388 */ /* 0x0005e60000000c00 */
[----:B------:R-:W-:Y:S01]  /*3330*/  @!P0 LEA.HI.X R0, R59, R69, R0, 0x5, P2 ;  /* 0x000000453b008211 */ /* 0x000fe200010f2c00 */
        /* <DEDUP_REMOVED lines=9> */
[----:B------:R-:W-:-:S03]  /*33d0*/  @!P0 IADD3.X R54, R69, UR36, RZ, P1, !PT ;  /* 0x0000002445368c10 */ /* 0x000fc60008ffe4ff */
[----:B------:R2:W-:Y:S01]  /*33e0*/  @P0 STS.128 [R124+0x4800], RZ ;  /* 0x004800ff7c000388 */ /* 0x0005e20000000c00 */
[----:B------:R-:W-:Y:S02]  /*33f0*/  @!P0 LEA.HI.X R71, R6, R55, R54, 0x1, P2 ;  /* 0x0000003706478211 */ /* 0x000fe400010f0c36 */
        /* <DEDUP_REMOVED lines=25> */
.L_x_1794:
[----:B------:R-:W-:Y:S05]  /*3590*/  BSYNC B0 ;  /* 0x0000000000007941 */ /* 0x000fea0003800000 */
.L_x_1793:
[----:B------:R-:W0:Y:S02]  /*35a0*/  LDGDEPBAR ;  /* 0x00000000000079af */ /* 0x000e240000000000 */
.L_x_1792:
[----:B------:R-:W-:Y:S01]  /*35b0*/  IMAD.U32 R0, RZ, RZ, UR22 ;  /* 0x00000016ff007e24 */ /* 0x000fe2000f8e00ff */
[----:B------:R-:W-:Y:S01]  /*35c0*/  LEA R94, R58, UR23, 0x1 ;  /* 0x000000173a5e7c11 */ /* 0x000fe2000f8e08ff */
[----:B------:R-:W-:Y:S01]  /*35d0*/  IMAD.IADD R6, R121, 0x1, R120 ;  /* 0x0000000179067824 */ /* 0x000fe200078e0278 */
[----:B------:R-:W-:Y:S01]  /*35e0*/  LOP3.LUT R92, R92, 0x7ffffffc, RZ, 0xc0, !PT ;  /* 0x7ffffffc5c5c7812 */ /* 0x000fe200078ec0ff */
[----:B------:R-:W-:Y:S01]  /*35f0*/  USHF.L.U32 UR24, UR24, 0x1, URZ ;  /* 0x0000000118187899 */ /* 0x000fe2000800063f */
[----:B------:R-:W-:Y:S01]  /*3600*/  IADD3 R147, R0, -UR16, R57 ;  /* 0x8000001000937c10 */ /* 0x000fe2000fffe039 */
[C---:B------:R-:W-:Y:S01]  /*3610*/  VIADD R110, R94.reuse, 0x10 ;  /* 0x000000105e6e7836 */ /* 0x040fe20000000000 */
[----:B------:R-:W-:Y:S01]  /*3620*/  ISETP.GE.AND P1, PT, R94, UR22, PT ;  /* 0x000000165e007c0c */ /* 0x000fe2000bf26270 */
[----:B------:R-:W-:Y:S01]  /*3630*/  IMAD.IADD R92, R3, 0x1, -R92 ;  /* 0x00000001035c7824 */ /* 0x000fe200078e0a5c */
[----:B------:R-:W-:Y:S01]  /*3640*/  UIADD3 UR6, UR24, 0x1, URZ ;  /* 0x0000000118067890 */ /* 0x000fe2000fffe03f */
[C---:B------:R-:W-:Y:S01]  /*3650*/  IMAD.IADD R3, R147.reuse, 0x1, -R110 ;  /* 0x0000000193037824 */ /* 0x040fe200078e0a6e */
[----:B------:R-:W-:Y:S01]  /*3660*/  ISETP.GE.AND P4, PT, R110, UR22, PT ;  /* 0x000000166e007c0c */ /* 0x000fe2000bf86270 */
[C---:B------:R-:W-:Y:S01]  /*3670*/  IMAD.IADD R59, R147.reuse, 0x1, -R94 ;  /* 0x00000001933b7824 */ /* 0x040fe200078e0a5e */
[----:B------:R-:W-:Y:S01]  /*3680*/  ULOP3.LUT UR6, UR6, UR31, URZ, 0x3c, !UPT ;  /* 0x0000001f06067292 */ /* 0x000fe2000f8e3c3f */
[C---:B------:R-:W-:Y:S01]  /*3690*/  VIADD R56, R94.reuse, 0x20 ;  /* 0x000000205e387836 */ /* 0x040fe20000000000 */
[----:B------:R-:W-:Y:S01]  /*36a0*/  IABS R3, R3 ;  /* 0x0000000300037213 */ /* 0x000fe20000000000 */
[C---:B------:R-:W-:Y:S01]  /*36b0*/  VIADD R122, R94.reuse, 0x8 ;  /* 0x000000085e7a7836 */ /* 0x040fe20000000000 */
[----:B------:R-:W-:Y:S01]  /*36c0*/  IABS R59, R59 ;  /* 0x0000003b003b7213 */ /* 0x000fe20000000000 */
[----:B------:R-:W-:Y:S01]  /*36d0*/  IMAD.U32 R0, RZ, RZ, UR15 ;  /* 0x0000000fff007e24 */ /* 0x000fe2000f8e00ff */
[----:B------:R-:W-:Y:S01]  /*36e0*/  I2FP.F32.S32 R3, R3 ;  /* 0x0000000300037245 */ /* 0x000fe20000201400 */
[----:B-12---:R-:W-:Y:S01]  /*36f0*/  VIADD R124, R94, 0x1 ;  /* 0x000000015e7c7836 */ /* 0x006fe20000000000 */
[----:B------:R-:W-:Y:S01]  /*3700*/  I2FP.F32.S32 R59, R59 ;  /* 0x0000003b003b7245 */ /* 0x000fe20000201400 */
[----:B------:R-:W-:Y:S01]  /*3710*/  VIADD R125, R147, 0x8 ;  /* 0x00000008937d7836 */ /* 0x000fe20000000000 */
[----:B------:R-:W-:Y:S01]  /*3720*/  ISETP.GE.AND P6, PT, R122, UR22, PT ;  /* 0x000000167a007c0c */ /* 0x000fe2000bfc6270 */
[----:B------:R-:W-:Y:S01]  /*3730*/  FFMA.FTZ R96, R3, -UR5, R40 ;  /* 0x8000000503607c23 */ /* 0x000fe20008010028 */
[----:B------:R-:W-:-:S02]  /*3740*/  IMAD.IADD R3, R147, 0x1, -R56 ;  /* 0x0000000193037824 */ /* 0x000fc400078e0a38 */
[----:B------:R-:W-:Y:S01]  /*3750*/  FFMA.FTZ R120, R59, -UR5, R60 ;  /* 0x800000053b787c23 */ /* 0x000fe2000801003c */
[C---:B------:R-:W-:Y:S01]  /*3760*/  IMAD.IADD R59, R147.reuse, 0x1, -R122 ;  /* 0x00000001933b7824 */ /* 0x040fe200078e0a7a */
[----:B------:R-:W-:Y:S01]  /*3770*/  ISETP.GE.AND P0, PT, R124, UR22, PT ;  /* 0x000000167c007c0c */ /* 0x000fe2000bf06270 */
[C---:B------:R-:W-:Y:S01]  /*3780*/  VIADD R72, R147.reuse, 0x40 ;  /* 0x0000004093487836 */ /* 0x040fe20000000000 */
[----:B------:R-:W-:Y:S01]  /*3790*/  IABS R3, R3 ;  /* 0x0000000300037213 */ /* 0x000fe20000000000 */
[----:B------:R-:W-:Y:S01]  /*37a0*/  IMAD R55, R0, 0x8, R7 ;  /* 0x0000000800377824 */ /* 0x000fe200078e0207 */
[----:B------:R-:W-:Y:S01]  /*37b0*/  IABS R59, R59 ;  /* 0x0000003b003b7213 */ /* 0x000fe20000000000 */
[--C-:B------:R-:W-:Y:S01]  /*37c0*/  IMAD.IADD R0, R147, 0x1, -R124.reuse ;  /* 0x0000000193007824 */ /* 0x100fe200078e0a7c */
[----:B------:R-:W-:Y:S01]  /*37d0*/  I2FP.F32.S32 R3, R3 ;  /* 0x0000000300037245 */ /* 0x000fe20000201400 */
[--C-:B------:R-:W-:Y:S01]  /*37e0*/  IMAD.IADD R128, R125, 0x1, -R124.reuse ;  /* 0x000000017d807824 */ /* 0x100fe200078e0a7c */
[----:B------:R-:W-:Y:S01]  /*37f0*/  I2FP.F32.S32 R59, R59 ;  /* 0x0000003b003b7245 */ /* 0x000fe20000201400 */
[----:B------:R-:W-:Y:S01]  /*3800*/  IMAD.IADD R126, R72, 0x1, -R124 ;  /* 0x00000001487e7824 */ /* 0x000fe200078e0a7c */
[----:B------:R-:W-:Y:S01]  /*3810*/  IABS R0, R0 ;  /* 0x0000000000007213 */ /* 0x000fe20000000000 */
[----:B------:R-:W-:Y:S01]  /*3820*/  FFMA.FTZ R102, R3, -UR5, R28 ;  /* 0x8000000503667c23 */ /* 0x000fe2000801001c */
[----:B------:R-:W-:-:S02]  /*3830*/  VIADD R3, R147, 0x48 ;  /* 0x0000004893037836 */ /* 0x000fc40000000000 */
[----:B------:R-:W-:Y:S01]  /*3840*/  FFMA.FTZ R114, R59, -UR5, R44 ;  /* 0x800000053b727c23 */ /* 0x000fe2000801002c */
[----:B------:R-:W-:Y:S01]  /*3850*/  IMAD.IADD R59, R72, 0x1, -R94 ;  /* 0x00000001483b7824 */ /* 0x000fe200078e0a5e */
[----:B------:R-:W-:Y:S01]  /*3860*/  IABS R128, R128 ;  /* 0x0000008000807213 */ /* 0x000fe20000000000 */
[----:B------:R-:W-:Y:S01]  /*3870*/  IMAD.IADD R124, R3, 0x1, -R124 ;  /* 0x00000001037c7824 */ /* 0x000fe200078e0a7c */
[----:B------:R-:W-:Y:S01]  /*3880*/  IABS R126, R126 ;  /* 0x0000007e007e7213 */ /* 0x000fe20000000000 */
[----:B------:R-:W-:Y:S01]  /*3890*/  VIADD R112, R94, 0x9 ;  /* 0x000000095e707836 */ /* 0x000fe20000000000 */
[----:B------:R-:W-:Y:S01]  /*38a0*/  IABS R59, R59 ;  /* 0x0000003b003b7213 */ /* 0x000fe20000000000 */
[--C-:B------:R-:W-:Y:S01]  /*38b0*/  IMAD.IADD R143, R125, 0x1, -R122.reuse ;  /* 0x000000017d8f7824 */ /* 0x100fe200078e0a7a */
[----:B------:R-:W-:Y:S01]  /*38c0*/  IABS R124, R124 ;  /* 0x0000007c007c7213 */ /* 0x000fe20000000000 */
[--C-:B------:R-:W-:Y:S01]  /*38d0*/  IMAD.IADD R159, R72, 0x1, -R122.reuse ;  /* 0x00000001489f7824 */ /* 0x100fe200078e0a7a */
[----:B------:R-:W-:Y:S01]  /*38e0*/  I2FP.F32.S32 R59, R59 ;  /* 0x0000003b003b7245 */ /* 0x000fe20000201400 */
[----:B------:R-:W-:Y:S01]  /*38f0*/  IMAD.IADD R107, R3, 0x1, -R122 ;  /* 0x00000001036b7824 */ /* 0x000fe200078e0a7a */
[----:B------:R-:W-:Y:S01]  /*3900*/  I2FP.F32.S32 R124, R124 ;  /* 0x0000007c007c7245 */ /* 0x000fe20000201400 */
[----:B------:R-:W-:Y:S01]  /*3910*/  IMAD.IADD R70, R147, 0x1, -R112 ;  /* 0x0000000193467824 */ /* 0x000fe200078e0a70 */
[----:B------:R-:W-:Y:S01]  /*3920*/  ISETP.GE.AND P5, PT, R112, UR22, PT ;  /* 0x0000001670007c0c */ /* 0x000fe2000bfa6270 */
[----:B------:R-:W-:Y:S01]  /*3930*/  FFMA.FTZ R88, R59, -UR5, R88 ;  /* 0x800000053b587c23 */ /* 0x000fe20008010058 */
[----:B------:R-:W-:-:S02]  /*3940*/  IMAD.IADD R121, R125, 0x1, -R94 ;  /* 0x000000017d797824 */ /* 0x000fc400078e0a5e */
[----:B------:R-:W-:Y:S01]  /*3950*/  FFMA.FTZ R75, R124, -UR5, R91 ;  /* 0x800000057c4b7c23 */ /* 0x000fe2000801005b */
[----:B------:R-:W-:Y:S01]  /*3960*/  IMAD.IADD R59, R3, 0x1, -R94 ;  /* 0x00000001033b7824 */ /* 0x000fe200078e0a5e */
[----:B------:R-:W-:Y:S01]  /*3970*/  I2FP.F32.S32 R0, R0 ;  /* 0x0000000000007245 */ /* 0x000fe20000201400 */
[--C-:B------:R-:W-:Y:S01]  /*3980*/  IMAD.IADD R124, R125, 0x1, -R112.reuse ;  /* 0x000000017d7c7824 */ /* 0x100fe200078e0a70 */
[----:B------:R-:W-:Y:S01]  /*3990*/  IABS R121, R121 ;  /* 0x0000007900797213 */ /* 0x000fe20000000000 */
[C-C-:B------:R-:W-:Y:S01]  /*39a0*/  IMAD.IADD R122, R72.reuse, 0x1, -R112.reuse ;  /* 0x00000001487a7824 */ /* 0x140fe200078e0a70 */
[----:B------:R-:W-:Y:S01]  /*39b0*/  IABS R59, R59 ;  /* 0x0000003b003b7213 */ /* 0x000fe20000000000 */
[C---:B------:R-:W-:Y:S01]  /*39c0*/  IMAD.IADD R112, R3.reuse, 0x1, -R112 ;  /* 0x0000000103707824 */ /* 0x040fe200078e0a70 */
[----:B------:R-:W-:Y:S01]  /*39d0*/  I2FP.F32.S32 R121, R121 ;  /* 0x0000007900797245 */ /* 0x000fe20000201400 */
[--C-:B------:R-:W-:Y:S01]  /*39e0*/  IMAD.IADD R155, R72, 0x1, -R110.reuse ;  /* 0x00000001489b7824 */ /* 0x100fe200078e0a6e */
[----:B------:R-:W-:Y:S01]  /*39f0*/  I2FP.F32.S32 R59, R59 ;  /* 0x0000003b003b7245 */ /* 0x000fe20000201400 */
[----:B------:R-:W-:Y:S01]  /*3a00*/  IMAD.IADD R71, R3, 0x1, -R110 ;  /* 0x0000000103477824 */ /* 0x000fe200078e0a6e */
[----:B------:R-:W-:Y:S01]  /*3a10*/  IABS R112, R112 ;  /* 0x0000007000707213 */ /* 0x000fe20000000000 */
[C---:B------:R-:W-:Y:S01]  /*3a20*/  VIADD R108, R94.reuse, 0x18 ;  /* 0x000000185e6c7836 */ /* 0x040fe20000000000 */
[----:B------:R-:W-:Y:S01]  /*3a30*/  IABS R155, R155 ;  /* 0x0000009b009b7213 */ /* 0x000fe20000000000 */
[C---:B------:R-:W-:Y:S01]  /*3a40*/  VIADD R100, R94.reuse, 0x11 ;  /* 0x000000115e647836 */ /* 0x040fe20000000000 */
[----:B------:R-:W-:Y:S01]  /*3a50*/  IABS R71, R71 ;  /* 0x0000004700477213 */ /* 0x000fe20000000000 */
[----:B------:R-:W-:Y:S01]  /*3a60*/  VIADD R74, R94, 0x19 ;  /* 0x000000195e4a7836 */ /* 0x000fe20000000000 */
[----:B------:R-:W-:Y:S01]  /*3a70*/  I2FP.F32.S32 R112, R112 ;  /* 0x0000007000707245 */ /* 0x000fe20000201400 */
[----:B------:R-:W-:Y:S01]  /*3a80*/  FFMA.FTZ R121, R121, -UR5, R62 ;  /* 0x8000000579797c23 */ /* 0x000fe2000801003e */
[----:B------:R-:W-:Y:S01]  /*3a90*/  I2FP.F32.S32 R155, R155 ;  /* 0x0000009b009b7245 */ /* 0x000fe20000201400 */
[----:B------:R-:W-:Y:S01]  /*3aa0*/  FFMA.FTZ R90, R59, -UR5, R90 ;  /* 0x800000053b5a7c23 */ /* 0x000fe2000801005a */
[----:B------:R-:W-:Y:S01]  /*3ab0*/  I2FP.F32.S32 R71, R71 ;  /* 0x0000004700477245 */ /* 0x000fe20000201400 */
[----:B------:R-:W-:Y:S01]  /*3ac0*/  IMAD.IADD R69, R147, 0x1, -R108 ;  /* 0x0000000193457824 */ /* 0x000fe200078e0a6c */
[----:B------:R-:W-:Y:S01]  /*3ad0*/  I2FP.F32.S32 R128, R128 ;  /* 0x0000008000807245 */ /* 0x000fe20000201400 */
[----:B------:R-:W-:Y:S01]  /*3ae0*/  FFMA.FTZ R105, R112, -UR5, R51 ;  /* 0x8000000570697c23 */ /* 0x000fe20008010033 */
[----:B------:R-:W-:Y:S01]  /*3af0*/  I2FP.F32.S32 R126, R126 ;  /* 0x0000007e007e7245 */ /* 0x000fe20000201400 */
[----:B------:R-:W-:-:S02]  /*3b00*/  IMAD.IADD R141, R125, 0x1, -R110 ;  /* 0x000000017d8d7824 */ /* 0x000fc400078e0a6e */
[----:B------:R-:W-:Y:S01]  /*3b10*/  FFMA.FTZ R155, R155, -UR5, R84 ;  /* 0x800000059b9b7c23 */ /* 0x000fe20008010054 */
[----:B------:R-:W-:Y:S01]  /*3b20*/  FFMA.FTZ R71, R71, -UR5, R86 ;  /* 0x8000000547477c23 */ /* 0x000fe20008010056 */
[--C-:B------:R-:W-:Y:S02]  /*3b30*/  IMAD.IADD R98, R147, 0x1, -R100.reuse ;  /* 0x0000000193627824 */ /* 0x100fe400078e0a64 */
[----:B------:R-:W-:Y:S01]  /*3b40*/  FFMA.FTZ R0, R0, -UR5, R61 ;  /* 0x8000000500007c23 */ /* 0x000fe2000801003d */
[--C-:B------:R-:W-:Y:S02]  /*3b50*/  IMAD.IADD R112, R125, 0x1, -R100.reuse ;  /* 0x000000017d707824 */ /* 0x100fe400078e0a64 */
[----:B------:R-:W-:Y:S01]  /*3b60*/  FFMA.FTZ R113, R128, -UR5, R63 ;  /* 0x8000000580717c23 */ /* 0x000fe2000801003f */
[--C-:B------:R-:W-:Y:S02]  /*3b70*/  IMAD.IADD R110, R72, 0x1, -R100.reuse ;  /* 0x00000001486e7824 */ /* 0x100fe400078e0a64 */
[----:B------:R-:W-:Y:S01]  /*3b80*/  FFMA.FTZ R89, R126, -UR5, R89 ;  /* 0x800000057e597c23 */ /* 0x000fe20008010059 */
[----:B------:R-:W-:Y:S01]  /*3b90*/  IMAD.IADD R86, R3, 0x1, -R100 ;  /* 0x0000000103567824 */ /* 0x000fe200078e0a64 */
[----:B------:R-:W-:Y:S01]  /*3ba0*/  FSEL R120, R120, -INF , !P1 ;  /* 0xff80000078787808 */ /* 0x000fe20004800000 */
[--C-:B------:R-:W-:Y:S01]  /*3bb0*/  IMAD.IADD R84, R125, 0x1, -R74.reuse ;  /* 0x000000017d547824 */ /* 0x100fe200078e0a4a */
[----:B------:R-:W-:Y:S01]  /*3bc0*/  FSEL R121, R121, -INF , !P1 ;  /* 0xff80000079797808 */ /* 0x000fe20004800000 */
[--C-:B------:R-:W-:Y:S01]  /*3bd0*/  IMAD.IADD R73, R72, 0x1, -R74.reuse ;  /* 0x0000000148497824 */ /* 0x100fe200078e0a4a */
[----:B------:R-:W-:Y:S01]  /*3be0*/  FSEL R91, R88, -INF , !P1 ;  /* 0xff800000585b7808 */ /* 0x000fe20004800000 */
[C---:B------:R-:W-:Y:S01]  /*3bf0*/  IMAD.IADD R59, R3.reuse, 0x1, -R74 ;  /* 0x00000001033b7824 */ /* 0x040fe200078e0a4a */
[----:B------:R-:W-:Y:S01]  /*3c00*/  FSEL R93, R90, -INF , !P1 ;  /* 0xff8000005a5d7808 */ /* 0x000fe20004800000 */
[----:B------:R-:W-:Y:S01]  /*3c10*/  IMAD.IADD R221, R3, 0x1, -R56 ;  /* 0x0000000103dd7824 */ /* 0x000fe200078e0a38 */
[----:B------:R-:W-:Y:S01]  /*3c20*/  IABS R69, R69 ;  /* 0x0000004500457213 */ /* 0x000fe20000000000 */
[----:B------:R-:W-:Y:S01]  /*3c30*/  IMAD.IADD R104, R147, 0x1, -R74 ;  /* 0x0000000193687824 */ /* 0x000fe200078e0a4a */
[----:B------:R-:W-:Y:S01]  /*3c40*/  ISETP.GE.AND P1, PT, R74, UR22, PT ;  /* 0x000000164a007c0c */ /* 0x000fe2000bf26270 */
[C-C-:B------:R-:W-:Y:S01]  /*3c50*/  IMAD.IADD R95, R125.reuse, 0x1, -R56.reuse ;  /* 0x000000017d5f7824 */ /* 0x140fe200078e0a38 */
[----:B------:R-:W-:Y:S01]  /*3c60*/  IABS R98, R98 ;  /* 0x0000006200627213 */ /* 0x000fe20000000000 */
[----:B------:R-:W-:Y:S01]  /*3c70*/  IMAD.IADD R223, R72, 0x1, -R56 ;  /* 0x0000000148df7824 */ /* 0x000fe200078e0a38 */
[----:B------:R-:W-:Y:S01]  /*3c80*/  IABS R112, R112 ;  /* 0x0000007000707213 */ /* 0x000fe20000000000 */
[----:B------:R-:W-:Y:S01]  /*3c90*/  IMAD.WIDE.U32 R160, R136, -0x2daee0ad, RZ ;  /* 0xd2511f5388a07825 */ /* 0x000fe200078e00ff */
[----:B------:R-:W-:Y:S01]  /*3ca0*/  IABS R110, R110 ;  /* 0x0000006e006e7213 */ /* 0x000fe20000000000 */
[----:B------:R-:W-:Y:S01]  /*3cb0*/  ULOP3.LUT UR7, UR24, UR31, URZ, 0x3c, !UPT ;  /* 0x0000001f18077292 */ /* 0x000fe2000f8e3c3f */
[----:B------:R-:W-:Y:S01]  /*3cc0*/  IABS R86, R86 ;  /* 0x0000005600567213 */ /* 0x000fe20000000000 */
[--C-:B------:R-:W-:Y:S01]  /*3cd0*/  IMAD.IADD R137, R125, 0x1, -R108.reuse ;  /* 0x000000017d897824 */ /* 0x100fe200078e0a6c */
[----:B------:R-:W-:Y:S01]  /*3ce0*/  IABS R84, R84 ;  /* 0x0000005400547213 */ /* 0x000fe20000000000 */
[--C-:B------:R-:W-:Y:S01]  /*3cf0*/  IMAD.IADD R131, R72, 0x1, -R108.reuse ;  /* 0x0000000148837824 */ /* 0x100fe200078e0a6c */
[----:B------:R-:W-:Y:S01]  /*3d00*/  IABS R74, R73 ;  /* 0x00000049004a7213 */ /* 0x000fe20000000000 */
[----:B------:R-:W-:Y:S01]  /*3d10*/  IMAD.IADD R99, R3, 0x1, -R108 ;  /* 0x0000000103637824 */ /* 0x000fe200078e0a6c */
[----:B------:R-:W-:Y:S01]  /*3d20*/  FSEL R0, R0, -INF , !P0 ;  /* 0xff80000000007808 */ /* 0x000fe20004000000 */
[C---:B------:R-:W-:Y:S01]  /*3d30*/  VIADD R128, R94.reuse, 0x29 ;  /* 0x000000295e807836 */ /* 0x040fe20000000000 */
[----:B------:R-:W-:Y:S01]  /*3d40*/  FSEL R113, R113, -INF , !P0 ;  /* 0xff80000071717808 */ /* 0x000fe20004000000 */
[----:B------:R-:W-:Y:S01]  /*3d50*/  VIADD R88, R94, 0x38 ;  /* 0x000000385e587836 */ /* 0x000fe20000000000 */
[----:B------:R-:W-:Y:S01]  /*3d60*/  FSEL R89, R89, -INF , !P0 ;  /* 0xff80000059597808 */ /* 0x000fe20004000000 */
[----:B------:R-:W-:Y:S01]  /*3d70*/  UIADD3 UR26, UR30, -0x61c88647, URZ ;  /* 0x9e3779b91e1a7890 */ /* 0x000fe2000fffe03f */
[----:B------:R-:W-:Y:S01]  /*3d80*/  FSEL R75, R75, -INF , !P0 ;  /* 0xff8000004b4b7808 */ /* 0x000fe20004000000 */
[C---:B------:R-:W-:Y:S01]  /*3d90*/  IMAD.IADD R156, R147.reuse, 0x1, -R128 ;  /* 0x00000001939c7824 */ /* 0x040fe200078e0a80 */
[----:B------:R-:W-:Y:S01]  /*3da0*/  ISETP.GE.AND P0, PT, R56, UR22, PT ;  /* 0x0000001638007c0c */ /* 0x000fe2000bf06270 */
[----:B------:R-:W-:Y:S01]  /*3db0*/  IMAD.IADD R149, R147, 0x1, -R88 ;  /* 0x0000000193957824 */ /* 0x000fe200078e0a58 */
[----:B------:R-:W-:Y:S01]  /*3dc0*/  I2FP.F32.S32 R69, R69 ;  /* 0x0000004500457245 */ /* 0x000fe20000201400 */
[----:B------:R-:W-:Y:S01]  /*3dd0*/  IMAD.WIDE.U32 R164, R55, -0x326172a9, RZ ;  /* 0xcd9e8d5737a47825 */ /* 0x000fe200078e00ff */
[----:B------:R-:W-:Y:S01]  /*3de0*/  IABS R56, R59 ;  /* 0x0000003b00387213 */ /* 0x000fe20000000000 */
[----:B------:R-:W-:Y:S01]  /*3df0*/  UIADD3 UR24, UR31, 0x76cf5d0a, URZ ;  /* 0x76cf5d0a1f187890 */ /* 0x000fe2000fffe03f */
[----:B------:R-:W-:Y:S01]  /*3e00*/  IABS R221, R221 ;  /* 0x000000dd00dd7213 */ /* 0x000fe20000000000 */
[----:B------:R-:W-:Y:S01]  /*3e10*/  FFMA.FTZ R106, R69, -UR5, R32 ;  /* 0x80000005456a7c23 */ /* 0x000fe20008010020 */
[----:B------:R-:W-:Y:S01]  /*3e20*/  I2FP.F32.S32 R98, R98 ;  /* 0x0000006200627245 */ /* 0x000fe20000201400 */
[----:B------:R-:W-:Y:S01]  /*3e30*/  VIADD R59, R55, 0x4 ;  /* 0x00000004373b7836 */ /* 0x000fe20000000000 */
[----:B------:R-:W-:Y:S01]  /*3e40*/  I2FP.F32.S32 R112, R112 ;  /* 0x0000007000707245 */ /* 0x000fe20000201400 */
[----:B------:R-:W-:Y:S01]  /*3e50*/  IMAD.IADD R140, R125, 0x1, -R128 ;  /* 0x000000017d8c7824 */ /* 0x000fe200078e0a80 */
        /* <DEDUP_REMOVED lines=8> */
[----:B------:R-:W-:Y:S01]  /*3ee0*/  IABS R95, R95 ;  /* 0x0000005f005f7213 */ /* 0x000fe20000000000 */
[----:B------:R-:W-:Y:S01]  /*3ef0*/  FFMA.FTZ R133, R84, -UR5, R35 ;  /* 0x8000000554857c23 */ /* 0x000fe20008010023 */
[----:B------:R-:W-:Y:S01]  /*3f00*/  IABS R223, R223 ;  /* 0x000000df00df7213 */ /* 0x000fe20000000000 */
[----:B------:R-:W-:Y:S01]  /*3f10*/  FFMA.FTZ R101, R74, -UR5, R37 ;  /* 0x800000054a657c23 */ /* 0x000fe20008010025 */
[----:B------:R-:W-:Y:S01]  /*3f20*/  I2FP.F32.S32 R56, R56 ;  /* 0x0000003800387245 */ /* 0x000fe20000201400 */
[C---:B------:R-:W-:Y:S01]  /*3f30*/  VIADD R74, R94.reuse, 0x28 ;  /* 0x000000285e4a7836 */ /* 0x040fe20000000000 */
[----:B------:R-:W-:Y:S01]  /*3f40*/  I2FP.F32.S32 R221, R221 ;  /* 0x000000dd00dd7245 */ /* 0x000fe20000201400 */
[----:B------:R-:W-:Y:S01]  /*3f50*/  VIADD R84, R94, 0x30 ;  /* 0x000000305e547836 */ /* 0x000fe20000000000 */
[----:B------:R-:W-:Y:S01]  /*3f60*/  IABS R122, R122 ;  /* 0x0000007a007a7213 */ /* 0x000fe20000000000 */
[----:B------:R-:W-:Y:S01]  /*3f70*/  FFMA.FTZ R73, R56, -UR5, R39 ;  /* 0x8000000538497c23 */ /* 0x000fe20008010027 */
[----:B------:R-:W-:Y:S01]  /*3f80*/  IABS R70, R70 ;  /* 0x0000004600467213 */ /* 0x000fe20000000000 */
[----:B------:R-:W-:Y:S01]  /*3f90*/  FFMA.FTZ R221, R221, -UR5, R82 ;  /* 0x80000005dddd7c23 */ /* 0x000fe20008010052 */
[----:B------:R-:W-:Y:S01]  /*3fa0*/  IABS R124, R124 ;  /* 0x0000007c007c7213 */ /* 0x000fe20000000000 */
[----:B------:R-:W-:Y:S01]  /*3fb0*/  VIADD R86, R94, 0x21 ;  /* 0x000000215e567836 */ /* 0x000fe20000000000 */
[----:B------:R-:W-:Y:S01]  /*3fc0*/  ISETP.GE.AND P3, PT, R100, UR22, PT ;  /* 0x0000001664007c0c */ /* 0x000fe2000bf66270 */
[C---:B------:R-:W-:Y:S01]  /*3fd0*/  VIADD R112, R94.reuse, 0x31 ;  /* 0x000000315e707836 */ /* 0x040fe20000000000 */
[----:B------:R-:W-:Y:S01]  /*3fe0*/  I2FP.F32.S32 R95, R95 ;  /* 0x0000005f005f7245 */ /* 0x000fe20000201400 */
[----:B------:R-:W-:Y:S01]  /*3ff0*/  VIADD R82, R94, 0x39 ;  /* 0x000000395e527836 */ /* 0x000fe20000000000 */
[----:B------:R-:W-:Y:S01]  /*4000*/  I2FP.F32.S32 R223, R223 ;  /* 0x000000df00df7245 */ /* 0x000fe20000201400 */
[----:B------:R-:W-:Y:S01]  /*4010*/  IMAD.IADD R154, R147, 0x1, -R84 ;  /* 0x00000001939a7824 */ /* 0x000fe200078e0a54 */
[----:B------:R-:W-:Y:S01]  /*4020*/  LOP3.LUT R110, R161, UR6, RZ, 0x3c, !PT ;  /* 0x00000006a16e7c12 */ /* 0x000fe2000f8e3cff */
[----:B------:R-:W-:Y:S01]  /*4030*/  FFMA.FTZ R95, R95, -UR5, R30 ;  /* 0x800000055f5f7c23 */ /* 0x000fe2000801001e */
[----:B------:R-:W-:Y:S01]  /*4040*/  IABS R104, R104 ;  /* 0x0000006800687213 */ /* 0x000fe20000000000 */
[----:B------:R-:W-:Y:S01]  /*4050*/  FFMA.FTZ R223, R223, -UR5, R80 ;  /* 0x80000005dfdf7c23 */ /* 0x000fe20008010050 */
[----:B------:R-:W-:Y:S01]  /*4060*/  IABS R143, R143 ;  /* 0x0000008f008f7213 */ /* 0x000fe20000000000 */
[--C-:B------:R-:W-:Y:S01]  /*4070*/  IMAD.IADD R138, R125, 0x1, -R84.reuse ;  /* 0x000000017d8a7824 */ /* 0x100fe200078e0a54 */
[----:B------:R-:W-:Y:S01]  /*4080*/  IABS R159, R159 ;  /* 0x0000009f009f7213 */ /* 0x000fe20000000000 */
[--C-:B------:R-:W-:Y:S01]  /*4090*/  IMAD.IADD R130, R72, 0x1, -R84.reuse ;  /* 0x0000000148827824 */ /* 0x100fe200078e0a54 */
[----:B------:R-:W-:Y:S01]  /*40a0*/  IABS R107, R107 ;  /* 0x0000006b006b7213 */ /* 0x000fe20000000000 */
[----:B------:R-:W-:Y:S01]  /*40b0*/  IMAD.IADD R127, R3, 0x1, -R84 ;  /* 0x00000001037f7824 */ /* 0x000fe200078e0a54 */
[----:B------:R-:W-:Y:S01]  /*40c0*/  I2FP.F32.S32 R122, R122 ;  /* 0x0000007a007a7245 */ /* 0x000fe20000201400 */
[C---:B------:R-:W-:Y:S01]  /*40d0*/  IMAD.IADD R150, R147.reuse, 0x1, -R86 ;  /* 0x0000000193967824 */ /* 0x040fe200078e0a56 */
[----:B------:R-:W-:Y:S01]  /*40e0*/  LOP3.LUT R56, R2, UR30, RZ, 0x3c, !PT ;  /* 0x0000001e02387c12 */ /* 0x000fe2000f8e3cff */
[C---:B------:R-:W-:Y:S01]  /*40f0*/  IMAD.IADD R2, R147.reuse, 0x1, -R74 ;  /* 0x0000000193027824 */ /* 0x040fe200078e0a4a */
[----:B------:R-:W-:Y:S01]  /*4100*/  I2FP.F32.S32 R70, R70 ;  /* 0x0000004600467245 */ /* 0x000fe20000201400 */
[C---:B------:R-:W-:Y:S01]  /*4110*/  IMAD.IADD R151, R147.reuse, 0x1, -R112 ;  /* 0x0000000193977824 */ /* 0x040fe200078e0a70 */
[----:B------:R-:W-:Y:S01]  /*4120*/  I2FP.F32.S32 R124, R124 ;  /* 0x0000007c007c7245 */ /* 0x000fe20000201400 */
[----:B------:R-:W-:Y:S01]  /*4130*/  IMAD.IADD R147, R147, 0x1, -R82 ;  /* 0x0000000193937824 */ /* 0x000fe200078e0a52 */
[----:B------:R-:W-:Y:S01]  /*4140*/  FSEL R98, R98, -INF , !P3 ;  /* 0xff80000062627808 */ /* 0x000fe20005800000 */
[----:B------:R-:W-:Y:S01]  /*4150*/  IMAD.WIDE.U32 R110, R110, -0x326172a9, RZ ;  /* 0xcd9e8d576e6e7825 */ /* 0x000fe200078e00ff */
[----:B------:R-:W-:-:S03]  /*4160*/  FSEL R139, R139, -INF , !P3 ;  /* 0xff8000008b8b7808 */ /* 0x000fc60005800000 */
[----:B------:R-:W-:Y:S01]  /*4170*/  FFMA.FTZ R157, R122, -UR5, R49 ;  /* 0x800000057a9d7c23 */ /* 0x000fe20008010031 */
[----:B------:R-:W-:Y:S01]  /*4180*/  FSEL R153, R85, -INF , !P3 ;  /* 0xff80000055997808 */ /* 0x000fe20005800000 */
[----:B------:R-:W-:Y:S01]  /*4190*/  FFMA.FTZ R70, R70, -UR5, R45 ;  /* 0x8000000546467c23 */ /* 0x000fe2000801002d */
[----:B------:R-:W-:Y:S01]  /*41a0*/  FSEL R69, R69, -INF , !P3 ;  /* 0xff80000045457808 */ /* 0x000fe20005800000 */
[----:B------:R-:W-:Y:S01]  /*41b0*/  FFMA.FTZ R103, R124, -UR5, R47 ;  /* 0x800000057c677c23 */ /* 0x000fe2000801002f */
[----:B------:R-:W-:Y:S01]  /*41c0*/  ISETP.GE.AND P3, PT, R84, UR22, PT ;  /* 0x0000001654007c0c */ /* 0x000fe2000bf66270 */
[----:B------:R-:W-:Y:S01]  /*41d0*/  IMAD.WIDE.U32 R84, R59, -0x326172a9, RZ ;  /* 0xcd9e8d573b547825 */ /* 0x000fe200078e00ff */
[----:B------:R-:W-:Y:S01]  /*41e0*/  IABS R137, R137 ;  /* 0x0000008900897213 */ /* 0x000fe20000000000 */
[----:B------:R-:W-:Y:S01]  /*41f0*/  UIADD3 UR25, UR30, 0x3c6ef372, URZ ;  /* 0x3c6ef3721e197890 */ /* 0x000fe2000fffe03f */
[----:B------:R-:W-:Y:S01]  /*4200*/  IABS R131, R131 ;  /* 0x0000008300837213 */ /* 0x000fe20000000000 */
[C---:B------:R-:W-:Y:S01]  /*4210*/  IMAD.IADD R144, R125.reuse, 0x1, -R86 ;  /* 0x000000017d907824 */ /* 0x040fe200078e0a56 */
[----:B------:R-:W-:Y:S01]  /*4220*/  IABS R99, R99 ;  /* 0x0000006300637213 */ /* 0x000fe20000000000 */
[C---:B------:R-:W-:Y:S01]  /*4230*/  IMAD.IADD R142, R125.reuse, 0x1, -R74 ;  /* 0x000000017d8e7824 */ /* 0x040fe200078e0a4a */
[----:B------:R-:W-:Y:S01]  /*4240*/  I2FP.F32.S32 R104, R104 ;  /* 0x0000006800687245 */ /* 0x000fe20000201400 */
[C---:B------:R-:W-:Y:S01]  /*4250*/  IMAD.IADD R132, R125.reuse, 0x1, -R112 ;  /* 0x000000017d847824 */ /* 0x040fe200078e0a70 */
[----:B------:R-:W-:Y:S01]  /*4260*/  I2FP.F32.S32 R143, R143 ;  /* 0x0000008f008f7245 */ /* 0x000fe20000201400 */
[C---:B------:R-:W-:Y:S01]  /*4270*/  IMAD.IADD R126, R125.reuse, 0x1, -R88 ;  /* 0x000000017d7e7824 */ /* 0x040fe200078e0a58 */
[----:B------:R-:W-:Y:S01]  /*4280*/  I2FP.F32.S32 R159, R159 ;  /* 0x0000009f009f7245 */ /* 0x000fe20000201400 */
[--C-:B------:R-:W-:Y:S01]  /*4290*/  IMAD.IADD R125, R125, 0x1, -R82.reuse ;  /* 0x000000017d7d7824 */ /* 0x100fe200078e0a52 */
[----:B------:R-:W-:Y:S01]  /*42a0*/  I2FP.F32.S32 R107, R107 ;  /* 0x0000006b006b7245 */ /* 0x000fe20000201400 */
[--C-:B------:R-:W-:Y:S01]  /*42b0*/  IMAD.IADD R90, R72, 0x1, -R82.reuse ;  /* 0x00000001485a7824 */ /* 0x100fe200078e0a52 */
[----:B------:R-:W-:Y:S01]  /*42c0*/  IABS R141, R141 ;  /* 0x0000008d008d7213 */ /* 0x000fe20000000000 */
[----:B------:R-:W-:Y:S01]  /*42d0*/  IMAD.IADD R87, R3, 0x1, -R82 ;  /* 0x0000000103577824 */ /* 0x000fe200078e0a52 */
[----:B------:R-:W-:Y:S01]  /*42e0*/  LOP3.LUT R122, R161, UR7, RZ, 0x3c, !PT ;  /* 0x00000007a17a7c12 */ /* 0x000fe2000f8e3cff */
[----:B------:R-:W-:Y:S01]  /*42f0*/  FFMA.FTZ R104, R104, -UR5, R33 ;  /* 0x8000000568687c23 */ /* 0x000fe20008010021 */
[----:B------:R-:W-:Y:S01]  /*4300*/  IABS R2, R2 ;  /* 0x0000000200027213 */ /* 0x000fe20000000000 */
[----:B------:R-:W-:Y:S01]  /*4310*/  FFMA.FTZ R143, R143, -UR5, R46 ;  /* 0x800000058f8f7c23 */ /* 0x000fe2000801002e */
[----:B------:R-:W-:Y:S01]  /*4320*/  I2FP.F32.S32 R137, R137 ;  /* 0x0000008900897245 */ /* 0x000fe20000201400 */
[----:B------:R-:W-:Y:S01]  /*4330*/  FFMA.FTZ R159, R159, -UR5, R48 ;  /* 0x800000059f9f7c23 */ /* 0x000fe20008010030 */
[----:B------:R-:W-:Y:S01]  /*4340*/  I2FP.F32.S32 R131, R131 ;  /* 0x0000008300837245 */ /* 0x000fe20000201400 */
[----:B------:R-:W-:Y:S01]  /*4350*/  FFMA.FTZ R107, R107, -UR5, R50 ;  /* 0x800000056b6b7c23 */ /* 0x000fe20008010032 */
[----:B------:R-:W-:Y:S01]  /*4360*/  I2FP.F32.S32 R99, R99 ;  /* 0x0000006300637245 */ /* 0x000fe20000201400 */
[----:B------:R-:W-:Y:S01]  /*4370*/  IMAD.WIDE.U32 R122, R122, -0x326172a9, RZ ;  /* 0xcd9e8d577a7a7825 */ /* 0x000fe200078e00ff */
[----:B------:R-:W-:-:S03]  /*4380*/  FSEL R102, R102, -INF , !P0 ;  /* 0xff80000066667808 */ /* 0x000fc60004000000 */
[----:B------:R-:W-:Y:S01]  /*4390*/  FFMA.FTZ R137, R137, -UR5, R34 ;  /* 0x8000000589897c23 */ /* 0x000fe20008010022 */
[----:B------:R-:W-:Y:S01]  /*43a0*/  FSEL R95, R95, -INF , !P0 ;  /* 0xff8000005f5f7808 */ /* 0x000fe20004000000 */
[----:B------:R-:W-:Y:S01]  /*43b0*/  FFMA.FTZ R131, R131, -UR5, R36 ;  /* 0x8000000583837c23 */ /* 0x000fe20008010024 */
[----:B------:R-:W-:Y:S01]  /*43c0*/  FSEL R223, R223, -INF , !P0 ;  /* 0xff800000dfdf7808 */ /* 0x000fe20004000000 */
[----:B------:R-:W-:Y:S01]  /*43d0*/  FFMA.FTZ R99, R99, -UR5, R38 ;  /* 0x8000000563637c23 */ /* 0x000fe20008010026 */
[----:B------:R-:W-:Y:S01]  /*43e0*/  FSEL R221, R221, -INF , !P0 ;  /* 0xff800000dddd7808 */ /* 0x000fe20004000000 */
[----:B------:R-:W-:Y:S01]  /*43f0*/  IMAD.IADD R129, R72, 0x1, -R74 ;  /* 0x0000000148817824 */ /* 0x000fe200078e0a4a */
[----:B------:R-:W-:Y:S01]  /*4400*/  ISETP.GE.AND P0, PT, R82, UR22, PT ;  /* 0x0000001652007c0c */ /* 0x000fe2000bf06270 */
[----:B------:R-:W-:Y:S01]  /*4410*/  IMAD.WIDE.U32 R162, R59, -0x326172a9, RZ ;  /* 0xcd9e8d573ba27825 */ /* 0x000fe200078e00ff */
[----:B------:R-:W-:Y:S01]  /*4420*/  LOP3.LUT R148, R85, R56, RZ, 0x3c, !PT ;  /* 0x0000003855947212 */ /* 0x000fe200078e3cff */
[----:B------:R-:W-:Y:S01]  /*4430*/  UIADD3 UR23, UR30, -0x255992d5, URZ ;  /* 0xdaa66d2b1e177890 */ /* 0x000fe2000fffe03f */
[C---:B------:R-:W-:Y:S01]  /*4440*/  LOP3.LUT R85, R111.reuse, UR26, R84, 0x96, !PT ;  /* 0x0000001a6f557c12 */ /* 0x040fe2000f8e9654 */
[C---:B------:R-:W-:Y:S01]  /*4450*/  IMAD.IADD R97, R72.reuse, 0x1, -R128 ;  /* 0x0000000148617824 */ /* 0x040fe200078e0a80 */
[----:B------:R-:W-:Y:S01]  /*4460*/  LOP3.LUT R82, R111, UR26, R164, 0x96, !PT ;  /* 0x0000001a6f527c12 */ /* 0x000fe2000f8e96a4 */
[C-C-:B------:R-:W-:Y:S01]  /*4470*/  IMAD.IADD R100, R72.reuse, 0x1, -R86.reuse ;  /* 0x0000000148647824 */ /* 0x140fe200078e0a56 */
[----:B------:R-:W-:Y:S01]  /*4480*/  IABS R147, R147 ;  /* 0x0000009300937213 */ /* 0x000fe20000000000 */
[----:B------:R-:W-:Y:S01]  /*4490*/  IMAD.IADD R94, R3, 0x1, -R86 ;  /* 0x00000001035e7824 */ /* 0x000fe200078e0a56 */
[----:B------:R-:W-:Y:S01]  /*44a0*/  I2FP.F32.S32 R141, R141 ;  /* 0x0000008d008d7245 */ /* 0x000fe20000201400 */
[C---:B------:R-:W-:Y:S01]  /*44b0*/  IMAD.IADD R115, R72.reuse, 0x1, -R88 ;  /* 0x0000000148737824 */ /* 0x040fe200078e0a58 */
[----:B------:R-:W-:Y:S01]  /*44c0*/  I2FP.F32.S32 R111, R2 ;  /* 0x00000002006f7245 */ /* 0x000fe20000201400 */
[----:B------:R-:W-:Y:S01]  /*44d0*/  IMAD.IADD R124, R72, 0x1, -R112 ;  /* 0x00000001487c7824 */ /* 0x000fe200078e0a70 */
[----:B------:R-:W-:Y:S01]  /*44e0*/  ISETP.GE.AND P2, PT, R108, UR22, PT ;  /* 0x000000166c007c0c */ /* 0x000fe2000bf46270 */
[----:B------:R-:W-:Y:S01]  /*44f0*/  FFMA.FTZ R141, R141, -UR5, R42 ;  /* 0x800000058d8d7c23 */ /* 0x000fe2000801002a */
[----:B------:R-:W-:Y:S01]  /*4500*/  FSEL R70, R70, -INF , !P5 ;  /* 0xff80000046467808 */ /* 0x000fe20006800000 */
[----:B------:R-:W-:Y:S01]  /*4510*/  FFMA.FTZ R152, R111, -UR5, R20 ;  /* 0x800000056f987c23 */ /* 0x000fe20008010014 */
[----:B------:R-:W-:Y:S01]  /*4520*/  FSEL R103, R103, -INF , !P5 ;  /* 0xff80000067677808 */ /* 0x000fe20006800000 */
[----:B------:R-:W-:Y:S01]  /*4530*/  IMAD.WIDE.U32 R172, R85, -0x2daee0ad, RZ ;  /* 0xd2511f5355ac7825 */ /* 0x000fe200078e00ff */
[----:B------:R-:W-:Y:S01]  /*4540*/  FSEL R157, R157, -INF , !P5 ;  /* 0xff8000009d9d7808 */ /* 0x000fe20006800000 */
[----:B------:R-:W-:Y:S01]  /*4550*/  UIADD3 UR21, UR31, 0x32370b8f, URZ ;  /* 0x32370b8f1f157890 */ /* 0x000fe2000fffe03f */
[----:B------:R-:W-:Y:S01]  /*4560*/  FSEL R105, R105, -INF , !P5 ;  /* 0xff80000069697808 */ /* 0x000fe20006800000 */
[----:B------:R-:W-:Y:S01]  /*4570*/  UIADD3 UR10, UR31, -0x126145ec, URZ ;  /* 0xed9eba141f0a7890 */ /* 0x000fe2000fffe03f */
[----:B------:R-:W-:Y:S01]  /*4580*/  LOP3.LUT R145, R165, R56, RZ, 0x3c, !PT ;  /* 0x00000038a5917212 */ /* 0x000fe200078e3cff */
[----:B------:R-:W-:Y:S01]  /*4590*/  UIADD3 UR11, UR30, 0x78dde6e4, URZ ;  /* 0x78dde6e41e0b7890 */ /* 0x000fe2000fffe03f */
[----:B------:R-:W-:Y:S01]  /*45a0*/  IABS R149, R149 ;  /* 0x0000009500957213 */ /* 0x000fe20000000000 */
[----:B------:R-:W-:Y:S01]  /*45b0*/  UIADD3 UR9, UR30, 0x1715609d, URZ ;  /* 0x1715609d1e097890 */ /* 0x000fe2000fffe03f */
[----:B------:R-:W-:Y:S01]  /*45c0*/  ISETP.GE.AND P5, PT, R74, UR22, PT ;  /* 0x000000164a007c0c */ /* 0x000fe2000bfa6270 */
[----:B------:R-:W-:Y:S01]  /*45d0*/  IMAD.IADD R74, R3, 0x1, -R74 ;  /* 0x00000001034a7824 */ /* 0x000fe200078e0a4a */
[----:B------:R-:W-:Y:S01]  /*45e0*/  LOP3.LUT R108, R161, UR6, RZ, 0x3c, !PT ;  /* 0x00000006a16c7c12 */ /* 0x000fe2000f8e3cff */
[----:B------:R-:W-:Y:S01]  /*45f0*/  UIADD3 UR6, UR31, -0x4498517b, URZ ;  /* 0xbb67ae851f067890 */ /* 0x000fe2000fffe03f */
[----:B------:R-:W-:Y:S01]  /*4600*/  IABS R154, R154 ;  /* 0x0000009a009a7213 */ /* 0x000fe20000000000 */
[----:B------:R-:W-:Y:S01]  /*4610*/  UIADD3 UR8, UR31, -0x56f99767, URZ ;  /* 0xa90668991f087890 */ /* 0x000fe2000fffe03f */
[----:B------:R-:W-:Y:S01]  /*4620*/  I2FP.F32.S32 R178, R147 ;  /* 0x0000009300b27245 */ /* 0x000fe20000201400 */
[----:B------:R-:W-:Y:S01]  /*4630*/  IMAD.WIDE.U32 R108, R108, -0x326172a9, RZ ;  /* 0xcd9e8d576c6c7825 */ /* 0x000fe200078e00ff */
[----:B------:R-:W-:Y:S01]  /*4640*/  FSEL R114, R114, -INF , !P6 ;  /* 0xff80000072727808 */ /* 0x000fe20007000000 */
[----:B------:R-:W-:Y:S01]  /*4650*/  UIADD3 UR27, UR31, 0x646e171e, URZ ;  /* 0x646e171e1f1b7890 */ /* 0x000fe2000fffe03f */
[----:B------:R-:W-:Y:S01]  /*4660*/  FSEL R143, R143, -INF , !P6 ;  /* 0xff8000008f8f7808 */ /* 0x000fe20007000000 */
[----:B------:R-:W-:Y:S01]  /*4670*/  FFMA.FTZ R178, R178, -UR5, R117 ;  /* 0x80000005b2b27c23 */ /* 0x000fe20008010075 */
[----:B------:R-:W-:Y:S01]  /*4680*/  FSEL R159, R159, -INF , !P6 ;  /* 0xff8000009f9f7808 */ /* 0x000fe20007000000 */
[----:B------:R-:W-:Y:S01]  /*4690*/  UIADD3 UR28, UR30, -0x4ab325aa, URZ ;  /* 0xb54cda561e1c7890 */ /* 0x000fe2000fffe03f */
[----:B------:R-:W-:Y:S01]  /*46a0*/  FSEL R107, R107, -INF , !P6 ;  /* 0xff8000006b6b7808 */ /* 0x000fe20007000000 */
[----:B------:R-:W-:Y:S01]  /*46b0*/  STL [R1+0xe8], R193 ;  /* 0x0000e8c101007387 */ /* 0x000fe20000100800 */
[----:B------:R-:W-:Y:S01]  /*46c0*/  FSEL R104, R104, -INF , !P1 ;  /* 0xff80000068687808 */ /* 0x000fe20004800000 */
[----:B------:R-:W-:Y:S01]  /*46d0*/  ULDC UR32, c[0x0][0x2ec] ;  /* 0x0000bb0000207ab9 */ /* 0x000fe20000000800 */
[----:B------:R-:W-:Y:S01]  /*46e0*/  FSEL R133, R133, -INF , !P1 ;  /* 0xff80000085857808 */ /* 0x000fe20004800000 */
[----:B------:R-:W-:Y:S01]  /*46f0*/  STL [R1+0xe4], R191 ;  /* 0x0000e4bf01007387 */ /* 0x000fe20000100800 */
[----:B------:R-:W-:-:S02]  /*4700*/  FSEL R101, R101, -INF , !P1 ;  /* 0xff80000065657808 */ /* 0x000fc40004800000 */
[----:B------:R-:W-:Y:S01]  /*4710*/  FSEL R73, R73, -INF , !P1 ;  /* 0xff80000049497808 */ /* 0x000fe20004800000 */
[----:B------:R-:W-:Y:S01]  /*4720*/  STL [R1+0xe0], R187 ;  /* 0x0000e0bb01007387 */ /* 0x000fe20000100800 */
[----:B------:R-:W-:Y:S02]  /*4730*/  ISETP.GE.AND P6, PT, R86, UR22, PT ;  /* 0x0000001656007c0c */ /* 0x000fe4000bfc6270 */
[----:B------:R-:W-:Y:S01]  /*4740*/  ISETP.GE.AND P1, PT, R88, UR22, PT ;  /* 0x0000001658007c0c */ /* 0x000fe2000bf26270 */
[----:B------:R-:W-:Y:S01]  /*4750*/  IMAD.IADD R88, R3, 0x1, -R88 ;  /* 0x0000000103587824 */ /* 0x000fe200078e0a58 */
[----:B------:R-:W-:Y:S01]  /*4760*/  IABS R156, R156 ;  /* 0x0000009c009c7213 */ /* 0x000fe20000000000 */
[----:B------:R-:W-:Y:S01]  /*4770*/  STL [R1+0xdc], R186 ;  /* 0x0000dcba01007387 */ /* 0x000fe20000100800 */
[----:B------:R-:W-:Y:S02]  /*4780*/  I2FP.F32.S32 R149, R149 ;  /* 0x0000009500957245 */ /* 0x000fe40000201400 */
[----:B------:R-:W-:Y:S01]  /*4790*/  IABS R158, R144 ;  /* 0x00000090009e7213 */ /* 0x000fe20000000000 */
[----:B------:R-:W-:Y:S01]  /*47a0*/  IMAD.WIDE.U32 R144, R145, -0x2daee0ad, RZ ;  /* 0xd2511f5391907825 */ /* 0x000fe200078e00ff */
[----:B------:R-:W-:-:S03]  /*47b0*/  IABS R142, R142 ;  /* 0x0000008e008e7213 */ /* 0x000fc60000000000 */
[----:B------:R-:W-:Y:S01]  /*47c0*/  FFMA.FTZ R180, R149, -UR5, R116 ;  /* 0x8000000595b47c23 */ /* 0x000fe20008010074 */
[----:B------:R-:W-:Y:S01]  /*47d0*/  IABS R127, R127 ;  /* 0x0000007f007f7213 */ /* 0x000fe20000000000 */
[----:B------:R-:W-:Y:S01]  /*47e0*/  IMAD.WIDE.U32 R148, R148, -0x2daee0ad, RZ ;  /* 0xd2511f5394947825 */ /* 0x000fe200078e00ff */
[----:B------:R-:W-:Y:S01]  /*47f0*/  LOP3.LUT R86, R123, UR26, R84, 0x96, !PT ;  /* 0x0000001a7b567c12 */ /* 0x000fe2000f8e9654 */
[----:B------:R-:W-:Y:S01]  /*4800*/  STL [R1+0xd8], R185 ;  /* 0x0000d8b901007387 */ /* 0x000fe20000100800 */
[----:B------:R-:W-:Y:S02]  /*4810*/  I2FP.F32.S32 R111, R154 ;  /* 0x0000009a006f7245 */ /* 0x000fe40000201400 */
[----:B------:R-:W-:Y:S01]  /*4820*/  FSEL R106, R106, -INF , !P2 ;  /* 0xff8000006a6a7808 */ /* 0x000fe20005000000 */
[----:B------:R-:W-:Y:S01]  /*4830*/  IMAD.WIDE.U32 R200, R86, -0x2daee0ad, RZ ;  /* 0xd2511f5356c87825 */ /* 0x000fe200078e00ff */
[----:B------:R-:W-:-:S03]  /*4840*/  FSEL R137, R137, -INF , !P2 ;  /* 0xff80000089897808 */ /* 0x000fc60005000000 */
[----:B------:R-:W-:Y:S01]  /*4850*/  FFMA.FTZ R190, R111, -UR5, R16 ;  /* 0x800000056fbe7c23 */ /* 0x000fe20008010010 */
[----:B------:R-:W-:Y:S01]  /*4860*/  FSEL R131, R131, -INF , !P2 ;  /* 0xff80000083837808 */ /* 0x000fe20005000000 */
[----:B------:R-:W-:Y:S01]  /*4870*/  STL [R1+0xd4], R184 ;  /* 0x0000d4b801007387 */ /* 0x000fe20000100800 */
[----:B------:R-:W-:Y:S02]  /*4880*/  FSEL R99, R99, -INF , !P2 ;  /* 0xff80000063637808 */ /* 0x000fe40005000000 */
[----:B------:R-:W-:Y:S01]  /*4890*/  LOP3.LUT R84, R123, UR26, R164, 0x96, !PT ;  /* 0x0000001a7b547c12 */ /* 0x000fe2000f8e96a4 */
[----:B------:R-:W-:Y:S01]  /*48a0*/  STL [R1+0xd0], R135 ;  /* 0x0000d08701007387 */ /* 0x000fe20000100800 */
[----:B------:R-:W-:Y:S02]  /*48b0*/  LOP3.LUT R146, R163, R56, RZ, 0x3c, !PT ;  /* 0x00000038a3927212 */ /* 0x000fe400078e3cff */
[----:B------:R-:W-:Y:S01]  /*48c0*/  ISETP.GE.AND P2, PT, R112, UR22, PT ;  /* 0x0000001670007c0c */ /* 0x000fe2000bf46270 */
[----:B------:R-:W-:Y:S01]  /*48d0*/  IMAD.IADD R112, R3, 0x1, -R112 ;  /* 0x0000000103707824 */ /* 0x000fe200078e0a70 */
[----:B------:R-:W-:Y:S01]  /*48e0*/  IABS R74, R74 ;  /* 0x0000004a004a7213 */ /* 0x000fe20000000000 */
[----:B------:R-:W-:Y:S01]  /*48f0*/  IMAD.WIDE.U32 R146, R146, -0x2daee0ad, RZ ;  /* 0xd2511f5392927825 */ /* 0x000fe200078e00ff */
[----:B------:R-:W-:Y:S01]  /*4900*/  I2FP.F32.S32 R156, R156 ;  /* 0x0000009c009c7245 */ /* 0x000fe20000201400 */
[----:B------:R-:W-:Y:S01]  /*4910*/  STL [R1+0xc8], R134 ;  /* 0x0000c88601007387 */ /* 0x000fe20000100800 */
[----:B------:R-:W-:Y:S01]  /*4920*/  IABS R97, R97 ;  /* 0x0000006100617213 */ /* 0x000fe20000000000 */
[----:B------:R-:W-:Y:S01]  /*4930*/  IMAD.WIDE.U32 R84, R84, -0x2daee0ad, RZ ;  /* 0xd2511f5354547825 */ /* 0x000fe200078e00ff */
[----:B------:R-:W-:-:S02]  /*4940*/  I2FP.F32.S32 R117, R142 ;  /* 0x0000008e00757245 */ /* 0x000fc40000201400 */
[----:B------:R-:W-:Y:S02]  /*4950*/  I2FP.F32.S32 R127, R127 ;  /* 0x0000007f007f7245 */ /* 0x000fe40000201400 */
[----:B------:R-:W-:Y:S02]  /*4960*/  FSEL R96, R96, -INF , !P4 ;  /* 0xff80000060607808 */ /* 0x000fe40006000000 */
[----:B------:R-:W-:Y:S01]  /*4970*/  FSEL R141, R141, -INF , !P4 ;  /* 0xff8000008d8d7808 */ /* 0x000fe20006000000 */
[----:B------:R-:W-:Y:S01]  /*4980*/  FFMA.FTZ R241, R127, -UR5, R14 ;  /* 0x800000057ff17c23 */ /* 0x000fe2000801000e */
[----:B------:R-:W-:Y:S02]  /*4990*/  FSEL R155, R155, -INF , !P4 ;  /* 0xff8000009b9b7808 */ /* 0x000fe40006000000 */
[----:B------:R-:W-:Y:S02]  /*49a0*/  FSEL R71, R71, -INF , !P4 ;  /* 0xff80000047477808 */ /* 0x000fe40006000000 */
[----:B------:R-:W-:Y:S01]  /*49b0*/  ISETP.GE.AND P4, PT, R128, UR22, PT ;  /* 0x0000001680007c0c */ /* 0x000fe2000bf86270 */
[----:B------:R-:W-:Y:S01]  /*49c0*/  IMAD.IADD R128, R3, 0x1, -R128 ;  /* 0x0000000103807824 */ /* 0x000fe200078e0a80 */
[----:B------:R-:W-:-:S02]  /*49d0*/  LOP3.LUT R116, R145, UR6, R160, 0x96, !PT ;  /* 0x0000000691747c12 */ /* 0x000fc4000f8e96a0 */
[----:B------:R-:W-:Y:S02]  /*49e0*/  IABS R126, R126 ;  /* 0x0000007e007e7213 */ /* 0x000fe40000000000 */
[----:B------:R-:W-:Y:S02]  /*49f0*/  IABS R88, R88 ;  /* 0x0000005800587213 */ /* 0x000fe40000000000 */
[----:B------:R-:W-:Y:S02]  /*4a00*/  LOP3.LUT R72, R109, UR26, R164, 0x96, !PT ;  /* 0x0000001a6d487c12 */ /* 0x000fe4000f8e96a4 */
[----:B------:R-:W-:Y:S02]  /*4a10*/  I2FP.F32.S32 R111, R74 ;  /* 0x0000004a006f7245 */ /* 0x000fe40000201400 */
[----:B------:R-:W-:Y:S02]  /*4a20*/  IABS R87, R87 ;  /* 0x0000005700577213 */ /* 0x000fe40000000000 */
[----:B------:R-:W-:Y:S01]  /*4a30*/  LOP3.LUT R3, R123, UR26, R162, 0x96, !PT ;  /* 0x0000001a7b037c12 */ /* 0x000fe2000f8e96a2 */
[----:B------:R-:W-:Y:S01]  /*4a40*/  FFMA.FTZ R250, R111, -UR5, R26 ;  /* 0x800000056ffa7c23 */ /* 0x000fe2000801001a */
[----:B------:R-:W-:Y:S01]  /*4a50*/  LOP3.LUT R2, R109, UR26, R162, 0x96, !PT ;  /* 0x0000001a6d027c12 */ /* 0x000fe2000f8e96a2 */
[----:B------:R-:W-:Y:S01]  /*4a60*/  FFMA.FTZ R109, R156, -UR5, R21 ;  /* 0x800000059c6d7c23 */ /* 0x000fe20008010015 */
[----:B------:R-:W-:Y:S01]  /*4a70*/  I2FP.F32.S32 R74, R97 ;  /* 0x00000061004a7245 */ /* 0x000fe20000201400 */
[----:B------:R-:W-:Y:S01]  /*4a80*/  FFMA.FTZ R97, R117, -UR5, R22 ;  /* 0x8000000575617c23 */ /* 0x000fe20008010016 */
[----:B------:R-:W-:Y:S01]  /*4a90*/  IABS R124, R124 ;  /* 0x0000007c007c7213 */ /* 0x000fe20000000000 */
[----:B------:R-:W-:Y:S01]  /*4aa0*/  IMAD.WIDE.U32 R162, R116, -0x326172a9, RZ ;  /* 0xcd9e8d5774a27825 */ /* 0x000fe200078e00ff */
[----:B------:R-:W-:-:S03]  /*4ab0*/  IABS R112, R112 ;  /* 0x0000007000707213 */ /* 0x000fc60000000000 */
[----:B------:R-:W-:Y:S01]  /*4ac0*/  FFMA.FTZ R74, R74, -UR5, R25 ;  /* 0x800000054a4a7c23 */ /* 0x000fe20008010019 */
[----:B------:R-:W-:Y:S02]  /*4ad0*/  IABS R115, R115 ;  /* 0x0000007300737213 */ /* 0x000fe40000000000 */
[----:B------:R-:W-:Y:S02]  /*4ae0*/  IABS R156, R100 ;  /* 0x00000064009c7213 */ /* 0x000fe40000000000 */
[----:B------:R-:W-:Y:S02]  /*4af0*/  I2FP.F32.S32 R117, R126 ;  /* 0x0000007e00757245 */ /* 0x000fe40000201400 */
[----:B------:R-:W-:Y:S02]  /*4b00*/  I2FP.F32.S32 R127, R88 ;  /* 0x00000058007f7245 */ /* 0x000fe40000201400 */
[----:B------:R-:W-:Y:S02]  /*4b10*/  IABS R154, R94 ;  /* 0x0000005e009a7213 */ /* 0x000fe40000000000 */
[----:B------:R-:W-:Y:S01]  /*4b20*/  LOP3.LUT R100, R149, UR6, R160, 0x96, !PT ;  /* 0x0000000695647c12 */ /* 0x000fe2000f8e96a0 */
[----:B------:R-:W-:Y:S01]  /*4b30*/  FFMA.FTZ R127, R127, -UR5, R10 ;  /* 0x800000057f7f7c23 */ /* 0x000fe2000801000a */
[----:B------:R-:W-:Y:S01]  /*4b40*/  I2FP.F32.S32 R88, R87 ;  /* 0x0000005700587245 */ /* 0x000fe20000201400 */
[----:B------:R-:W-:Y:S01]  /*4b50*/  IMAD.WIDE.U32 R86, R82, -0x2daee0ad, RZ ;  /* 0xd2511f5352567825 */ /* 0x000fe200078e00ff */
[----:B------:R-:W-:-:S02]  /*4b60*/  LOP3.LUT R214, R201, UR24, R148, 0x96, !PT ;  /* 0x00000018c9d67c12 */ /* 0x000fc4000f8e9694 */
[----:B------:R-:W-:Y:S01]  /*4b70*/  LOP3.LUT R188, R173, UR24, R148, 0x96, !PT ;  /* 0x00000018adbc7c12 */ /* 0x000fe2000f8e9694 */
[----:B------:R-:W-:Y:S01]  /*4b80*/  IMAD.WIDE.U32 R148, R72, -0x2daee0ad, RZ ;  /* 0xd2511f5348947825 */ /* 0x000fe200078e00ff */
[----:B------:R-:W-:Y:S02]  /*4b90*/  LOP3.LUT R94, R147, UR6, R160, 0x96, !PT ;  /* 0x00000006935e7c12 */ /* 0x000fe4000f8e96a0 */
[----:B------:R-:W-:Y:S01]  /*4ba0*/  I2FP.F32.S32 R244, R124 ;  /* 0x0000007c00f47245 */ /* 0x000fe20000201400 */
[----:B------:R-:W-:Y:S01]  /*4bb0*/  IMAD.WIDE.U32 R160, R3, -0x2daee0ad, RZ ;  /* 0xd2511f5303a07825 */ /* 0x000fe200078e00ff */
[----:B------:R-:W-:Y:S02]  /*4bc0*/  LOP3.LUT R224, R85, UR24, R144, 0x96, !PT ;  /* 0x0000001855e07c12 */ /* 0x000fe4000f8e9690 */
[----:B------:R-:W-:Y:S01]  /*4bd0*/  IABS R125, R125 ;  /* 0x0000007d007d7213 */ /* 0x000fe20000000000 */
[----:B------:R-:W-:Y:S01]  /*4be0*/  IMAD.WIDE.U32 R166, R100, -0x326172a9, RZ ;  /* 0xcd9e8d5764a67825 */ /* 0x000fe200078e00ff */
[----:B------:R-:W-:-:S03]  /*4bf0*/  I2FP.F32.S32 R124, R112 ;  /* 0x00000070007c7245 */ /* 0x000fc60000201400 */
[----:B------:R-:W-:Y:S01]  /*4c00*/  FFMA.FTZ R244, R244, -UR5, R13 ;  /* 0x80000005f4f47c23 */ /* 0x000fe2000801000d */
[----:B------:R-:W-:Y:S01]  /*4c10*/  LOP3.LUT R164, R85, UR24, R144, 0x96, !PT ;  /* 0x0000001855a47c12 */ /* 0x000fe2000f8e9690 */
[----:B------:R-:W-:Y:S02]  /*4c20*/  IMAD.MOV.U32 R112, RZ, RZ, R115 ;  /* 0x000000ffff707224 */ /* 0x000fe400078e0073 */
[----:B------:R-:W-:Y:S01]  /*4c30*/  FFMA.FTZ R115, R117, -UR5, R118 ;  /* 0x8000000575737c23 */ /* 0x000fe20008010076 */
[----:B------:R-:W-:Y:S01]  /*4c40*/  IMAD.WIDE.U32 R116, R2, -0x2daee0ad, RZ ;  /* 0xd2511f5302747825 */ /* 0x000fe200078e00ff */
[----:B------:R-:W-:-:S03]  /*4c50*/  LOP3.LUT R204, R163, UR25, R110, 0x96, !PT ;  /* 0x00000019a3cc7c12 */ /* 0x000fc6000f8e966e */
[----:B------:R-:W-:Y:S01]  /*4c60*/  FFMA.FTZ R239, R124, -UR5, R15 ;  /* 0x800000057cef7c23 */ /* 0x000fe2000801000f */
[----:B------:R-:W-:Y:S01]  /*4c70*/  I2FP.F32.S32 R126, R125 ;  /* 0x0000007d007e7245 */ /* 0x000fe20000201400 */
[----:B------:R-:W-:Y:S01]  /*4c80*/  IMAD.WIDE.U32 R224, R224, -0x326172a9, RZ ;  /* 0xcd9e8d57e0e07825 */ /* 0x000fe200078e00ff */
[----:B------:R-:W-:-:S03]  /*4c90*/  LOP3.LUT R2, R87, UR24, R144, 0x96, !PT ;  /* 0x0000001857027c12 */ /* 0x000fc6000f8e9690 */
[----:B------:R-:W-:Y:S01]  /*4ca0*/  FFMA.FTZ R125, R88, -UR5, R11 ;  /* 0x80000005587d7c23 */ /* 0x000fe2000801000b */
[----:B------:R-:W-:Y:S01]  /*4cb0*/  LOP3.LUT R226, R149, UR24, R144, 0x96, !PT ;  /* 0x0000001895e27c12 */ /* 0x000fe2000f8e9690 */
[----:B------:R-:W-:Y:S01]  /*4cc0*/  IMAD.WIDE.U32 R164, R164, -0x326172a9, RZ ;  /* 0xcd9e8d57a4a47825 */ /* 0x000fe200078e00ff */
[----:B------:R-:W-:Y:S02]  /*4cd0*/  LOP3.LUT R118, R161, UR24, R146, 0x96, !PT ;  /* 0x00000018a1767c12 */ /* 0x000fe4000f8e9692 */
[----:B------:R-:W-:Y:S01]  /*4ce0*/  I2FP.F32.S32 R245, R112 ;  /* 0x0000007000f57245 */ /* 0x000fe20000201400 */
[----:B------:R-:W-:Y:S01]  /*4cf0*/  IMAD.WIDE.U32 R214, R214, -0x326172a9, RZ ;  /* 0xcd9e8d57d6d67825 */ /* 0x000fe200078e00ff */
[----:B------:R-:W-:-:S03]  /*4d00*/  LOP3.LUT R202, R163, UR25, R122, 0x96, !PT ;  /* 0x00000019a3ca7c12 */ /* 0x000fc6000f8e967a */
[----:B------:R-:W-:Y:S01]  /*4d10*/  FFMA.FTZ R112, R126, -UR5, R119 ;  /* 0x800000057e707c23 */ /* 0x000fe20008010077 */
[----:B------:R-:W-:Y:S01]  /*4d20*/  LOP3.LUT R246, R163, UR25, R108, 0x96, !PT ;  /* 0x00000019a3f67c12 */ /* 0x000fe2000f8e966c */
[----:B------:R-:W-:Y:S01]  /*4d30*/  IMAD.WIDE.U32 R204, R204, -0x2daee0ad, RZ ;  /* 0xd2511f53cccc7825 */ /* 0x000fe200078e00ff */
[----:B------:R-:W-:-:S03]  /*4d40*/  LOP3.LUT R122, R167, UR25, R122, 0x96, !PT ;  /* 0x00000019a77a7c12 */ /* 0x000fc6000f8e967a */
[----:B------:R-:W-:Y:S01]  /*4d50*/  FFMA.FTZ R245, R245, -UR5, R8 ;  /* 0x80000005f5f57c23 */ /* 0x000fe20008010008 */
[--C-:B------:R-:W-:Y:S01]  /*4d60*/  LOP3.LUT R212, R225, UR23, R162.reuse, 0x96, !PT ;  /* 0x00000017e1d47c12 */ /* 0x100fe2000f8e96a2 */
[----:B------:R-:W-:Y:S01]  /*4d70*/  IMAD.WIDE.U32 R216, R2, -0x326172a9, RZ ;  /* 0xcd9e8d5702d87825 */ /* 0x000fe200078e00ff */
[----:B------:R-:W-:Y:S02]  /*4d80*/  LOP3.LUT R170, R165, UR23, R162, 0x96, !PT ;  /* 0x00000017a5aa7c12 */ /* 0x000fe4000f8e96a2 */
[----:B------:R-:W-:Y:S01]  /*4d90*/  LOP3.LUT R86, R205, UR21, R86, 0x96, !PT ;  /* 0x00000015cd567c12 */ /* 0x000fe2000f8e9656 */
[----:B------:R-:W-:Y:S01]  /*4da0*/  IMAD.WIDE.U32 R226, R226, -0x326172a9, RZ ;  /* 0xcd9e8d57e2e27825 */ /* 0x000fe200078e00ff */
[----:B------:R-:W-:Y:S02]  /*4db0*/  LOP3.LUT R168, R215, UR23, R166, 0x96, !PT ;  /* 0x00000017d7a87c12 */ /* 0x000fe4000f8e96a6 */
[----:B------:R-:W-:Y:S01]  /*4dc0*/  LOP3.LUT R110, R167, UR25, R110, 0x96, !PT ;  /* 0x00000019a76e7c12 */ /* 0x000fe2000f8e966e */
[----:B------:R-:W-:Y:S01]  /*4dd0*/  IMAD.WIDE.U32 R208, R94, -0x326172a9, RZ ;  /* 0xcd9e8d575ed07825 */ /* 0x000fe200078e00ff */
[----:B------:R-:W-:-:S02]  /*4de0*/  LOP3.LUT R210, R217, UR23, R162, 0x96, !PT ;  /* 0x00000017d9d27c12 */ /* 0x000fc4000f8e96a2 */
[----:B------:R-:W-:Y:S01]  /*4df0*/  LOP3.LUT R144, R227, UR23, R162, 0x96, !PT ;  /* 0x00000017e3907c12 */ /* 0x000fe2000f8e96a2 */
[----:B------:R-:W-:Y:S01]  /*4e00*/  IMAD.WIDE.U32 R118, R118, -0x326172a9, RZ ;  /* 0xcd9e8d5776767825 */ /* 0x000fe200078e00ff */
[----:B------:R-:W-:Y:S02]  /*4e10*/  LOP3.LUT R174, R117, UR24, R146, 0x96, !PT ;  /* 0x0000001875ae7c12 */ /* 0x000fe4000f8e9692 */
[----:B------:R-:W-:Y:S01]  /*4e20*/  LOP3.LUT R108, R209, UR25, R108, 0x96, !PT ;  /* 0x00000019d16c7c12 */ /* 0x000fe2000f8e966c */
[----:B------:R-:W-:Y:S01]  /*4e30*/  IMAD.WIDE.U32 R246, R246, -0x2daee0ad, RZ ;  /* 0xd2511f53f6f67825 */ /* 0x000fe200078e00ff */
[----:B------:R-:W-:Y:S02]  /*4e40*/  LOP3.LUT R162, R119, UR23, R208, 0x96, !PT ;  /* 0x0000001777a27c12 */ /* 0x000fe4000f8e96d0 */
[----:B------:R-:W-:Y:S01]  /*4e50*/  IABS R90, R90 ;  /* 0x0000005a005a7213 */ /* 0x000fe20000000000 */
[----:B------:R-:W-:Y:S01]  /*4e60*/  IMAD.WIDE.U32 R202, R202, -0x2daee0ad, RZ ;  /* 0xd2511f53caca7825 */ /* 0x000fe200078e00ff */
[----:B------:R-:W-:-:S02]  /*4e70*/  LOP3.LUT R148, R247, UR21, R148, 0x96, !PT ;  /* 0x00000015f7947c12 */ /* 0x000fc4000f8e9694 */
[----:B------:R-:W-:Y:S01]  /*4e80*/  I2FP.F32.S32 R90, R90 ;  /* 0x0000005a005a7245 */ /* 0x000fe20000201400 */
[----:B------:R-:W-:Y:S01]  /*4e90*/  IMAD.WIDE.U32 R218, R122, -0x2daee0ad, RZ ;  /* 0xd2511f537ada7825 */ /* 0x000fe200078e00ff */
[C-C-:B------:R-:W-:Y:S02]  /*4ea0*/  LOP3.LUT R85, R203.reuse, UR21, R84.reuse, 0x96, !PT ;  /* 0x00000015cb557c12 */ /* 0x140fe4000f8e9654 */
[----:B------:R-:W-:Y:S01]  /*4eb0*/  LOP3.LUT R84, R203, UR21, R84, 0x96, !PT ;  /* 0x00000015cb547c12 */ /* 0x000fe2000f8e9654 */
[----:B------:R-:W-:Y:S01]  /*4ec0*/  IMAD.WIDE.U32 R212, R212, -0x2daee0ad, RZ ;  /* 0xd2511f53d4d47825 */ /* 0x000fe200078e00ff */
[----:B------:R-:W-:-:S03]  /*4ed0*/  LOP3.LUT R2, R219, UR21, R200, 0x96, !PT ;  /* 0x00000015db027c12 */ /* 0x000fc6000f8e96c8 */
[----:B------:R-:W-:Y:S01]  /*4ee0*/  FFMA.FTZ R243, R90, -UR5, R9 ;  /* 0x800000055af37c23 */ /* 0x000fe20008010009 */
[----:B------:R-:W-:Y:S01]  /*4ef0*/  LOP3.LUT R3, R219, UR21, R160, 0x96, !PT ;  /* 0x00000015db037c12 */ /* 0x000fe2000f8e96a0 */
[----:B------:R-:W-:Y:S01]  /*4f00*/  IMAD.WIDE.U32 R170, R170, -0x2daee0ad, RZ ;  /* 0xd2511f53aaaa7825 */ /* 0x000fe200078e00ff */
[--C-:B------:R-:W-:Y:S02]  /*4f10*/  LOP3.LUT R206, R213, UR10, R202.reuse, 0x96, !PT ;  /* 0x0000000ad5ce7c12 */ /* 0x100fe4000f8e96ca */
[----:B------:R-:W-:Y:S01]  /*4f20*/  IABS R138, R138 ;  /* 0x0000008a008a7213 */ /* 0x000fe20000000000 */
[----:B------:R-:W-:Y:S01]  /*4f30*/  IMAD.WIDE.U32 R168, R168, -0x2daee0ad, RZ ;  /* 0xd2511f53a8a87825 */ /* 0x000fe200078e00ff */
[----:B------:R-:W-:Y:S02]  /*4f40*/  LOP3.LUT R122, R171, UR10, R202, 0x96, !PT ;  /* 0x0000000aab7a7c12 */ /* 0x000fe4000f8e96ca */
[----:B------:R-:W-:Y:S01]  /*4f50*/  I2FP.F32.S32 R177, R138 ;  /* 0x0000008a00b17245 */ /* 0x000fe20000201400 */
[----:B------:R-:W-:Y:S01]  /*4f60*/  IMAD.WIDE.U32 R86, R86, -0x326172a9, RZ ;  /* 0xcd9e8d5756567825 */ /* 0x000fe200078e00ff */
[----:B------:R-:W-:-:S02]  /*4f70*/  LOP3.LUT R202, R169, UR10, R218, 0x96, !PT ;  /* 0x0000000aa9ca7c12 */ /* 0x000fc4000f8e96da */
[----:B------:R-:W-:Y:S01]  /*4f80*/  IABS R151, R151 ;  /* 0x0000009700977213 */ /* 0x000fe20000000000 */
[----:B------:R-:W-:Y:S01]  /*4f90*/  IMAD.WIDE.U32 R232, R110, -0x2daee0ad, RZ ;  /* 0xd2511f536ee87825 */ /* 0x000fe200078e00ff */
[----:B------:R-:W-:-:S03]  /*4fa0*/  LOP3.LUT R160, R87, UR11, R216, 0x96, !PT ;  /* 0x0000000b57a07c12 */ /* 0x000fc6000f8e96d8 */
[----:B------:R-:W-:Y:S01]  /*4fb0*/  FFMA.FTZ R177, R177, -UR5, R18 ;  /* 0x80000005b1b17c23 */ /* 0x000fe20008010012 */
[----:B------:R-:W-:Y:S01]  /*4fc0*/  I2FP.F32.S32 R182, R151 ;  /* 0x0000009700b67245 */ /* 0x000fe20000201400 */
[----:B------:R-:W-:Y:S01]  /*4fd0*/  IMAD.WIDE.U32 R162, R162, -0x2daee0ad, RZ ;  /* 0xd2511f53a2a27825 */ /* 0x000fe200078e00ff */
[----:B------:R-:W-:Y:S02]  /*4fe0*/  LOP3.LUT R72, R233, UR21, R172, 0x96, !PT ;  /* 0x00000015e9487c12 */ /* 0x000fe4000f8e96ac */
[----:B------:R-:W-:Y:S01]  /*4ff0*/  I2FP.F32.S32 R154, R154 ;  /* 0x0000009a009a7245 */ /* 0x000fe20000201400 */
[----:B------:R-:W-:Y:S01]  /*5000*/  IMAD.WIDE.U32 R174, R174, -0x326172a9, RZ ;  /* 0xcd9e8d57aeae7825 */ /* 0x000fe200078e00ff */
[----:B------:R-:W-:-:S03]  /*5010*/  LOP3.LUT R172, R163, UR10, R218, 0x96, !PT ;  /* 0x0000000aa3ac7c12 */ /* 0x000fc6000f8e96da */
[----:B------:R-:W-:Y:S01]  /*5020*/  FFMA.FTZ R182, R182, -UR5, R17 ;  /* 0x80000005b6b67c23 */ /* 0x000fe20008010011 */
[----:B------:R-:W-:Y:S01]  /*5030*/  FMNMX.FTZ R124, R121, R113, !PT ;  /* 0x00000071797c7209 */ /* 0x000fe20007810000 */
[----:B------:R-:W-:Y:S01]  /*5040*/  IMAD.WIDE.U32 R148, R148, -0x326172a9, RZ ;  /* 0xcd9e8d5794947825 */ /* 0x000fe200078e00ff */
[----:B------:R-:W-:-:S03]  /*5050*/  LOP3.LUT R208, R175, UR23, R208, 0x96, !PT ;  /* 0x00000017afd07c12 */ /* 0x000fc6000f8e96d0 */
[----:B------:R-:W-:Y:S01]  /*5060*/  FFMA.FTZ R83, R154, -UR5, R83 ;  /* 0x800000059a537c23 */ /* 0x000fe20008010053 */
[----:B------:R-:W-:Y:S01]  /*5070*/  IABS R150, R150 ;  /* 0x0000009600967213 */ /* 0x000fe20000000000 */
[----:B------:R-:W-:Y:S01]  /*5080*/  IMAD.WIDE.U32 R248, R85, -0x326172a9, RZ ;  /* 0xcd9e8d5755f87825 */ /* 0x000fe200078e00ff */
[----:B------:R-:W-:Y:S02]  /*5090*/  LOP3.LUT R226, R149, UR11, R226, 0x96, !PT ;  /* 0x0000000b95e27c12 */ /* 0x000fe4000f8e96e2 */
[----:B------:R-:W-:Y:S01]  /*50a0*/  FMNMX.FTZ R124, R143, R124, !PT ;  /* 0x0000007c8f7c7209 */ /* 0x000fe20007810000 */
[----:B------:R-:W-:Y:S01]  /*50b0*/  IMAD.WIDE.U32 R206, R206, -0x326172a9, RZ ;  /* 0xcd9e8d57cece7825 */ /* 0x000fe200078e00ff */
[----:B------:R-:W-:Y:S02]  /*50c0*/  LOP3.LUT R85, R249, UR11, R224, 0x96, !PT ;  /* 0x0000000bf9557c12 */ /* 0x000fe4000f8e96e0 */
[----:B------:R-:W-:Y:S01]  /*50d0*/  IABS R128, R128 ;  /* 0x0000008000807213 */ /* 0x000fe20000000000 */
[----:B------:R-:W-:Y:S01]  /*50e0*/  IMAD.WIDE.U32 R216, R2, -0x326172a9, RZ ;  /* 0xcd9e8d5702d87825 */ /* 0x000fe200078e00ff */
[----:B------:R-:W-:-:S02]  /*50f0*/  LOP3.LUT R2, R207, UR9, R248, 0x96, !PT ;  /* 0x00000009cf027c12 */ /* 0x000fc4000f8e96f8 */
[----:B------:R-:W-:Y:S01]  /*5100*/  I2FP.F32.S32 R150, R150 ;  /* 0x0000009600967245 */ /* 0x000fe20000201400 */
[----:B------:R-:W-:Y:S01]  /*5110*/  IMAD.WIDE.U32 R230, R108, -0x2daee0ad, RZ ;  /* 0xd2511f536ce67825 */ /* 0x000fe200078e00ff */
[----:B------:R-:W-:Y:S02]  /*5120*/  FMNMX.FTZ R124, R103, R124, !PT ;  /* 0x0000007c677c7209 */ /* 0x000fe40007810000 */
[----:B------:R-:W-:Y:S01]  /*5130*/  I2FP.F32.S32 R128, R128 ;  /* 0x0000008000807245 */ /* 0x000fe20000201400 */
[----:B------:R-:W-:Y:S01]  /*5140*/  IMAD.WIDE.U32 R210, R210, -0x2daee0ad, RZ ;  /* 0xd2511f53d2d27825 */ /* 0x000fe200078e00ff */
[----:B------:R-:W-:-:S03]  /*5150*/  LOP3.LUT R82, R231, UR21, R116, 0x96, !PT ;  /* 0x00000015e7527c12 */ /* 0x000fc6000f8e9674 */
[----:B------:R-:W-:Y:S01]  /*5160*/  FFMA.FTZ R150, R150, -UR5, R29 ;  /* 0x8000000596967c23 */ /* 0x000fe2000801001d */
[----:B------:R-:W-:Y:S01]  /*5170*/  FSEL R231, R83, -INF , !P6 ;  /* 0xff80000053e77808 */ /* 0x000fe20007000000 */
[----:B------:R-:W-:Y:S01]  /*5180*/  IMAD.WIDE.U32 R218, R84, -0x326172a9, RZ ;  /* 0xcd9e8d5754da7825 */ /* 0x000fe200078e00ff */
[----:B------:R-:W-:-:S03]  /*5190*/  LOP3.LUT R84, R217, UR11, R214, 0x96, !PT ;  /* 0x0000000bd9547c12 */ /* 0x000fc6000f8e96d6 */
[----:B------:R-:W-:Y:S01]  /*51a0*/  FFMA.FTZ R229, R128, -UR5, R27 ;  /* 0x8000000580e57c23 */ /* 0x000fe2000801001b */
[----:B------:R-:W-:Y:S01]  /*51b0*/  LOP3.LUT R204, R211, UR10, R204, 0x96, !PT ;  /* 0x0000000ad3cc7c12 */ /* 0x000fe2000f8e96cc */
[----:B------:R-:W-:Y:S01]  /*51c0*/  IMAD.WIDE.U32 R202, R202, -0x326172a9, RZ ;  /* 0xcd9e8d57caca7825 */ /* 0x000fe200078e00ff */
[----:B------:R-:W-:Y:S02]  /*51d0*/  LOP3.LUT R164, R219, UR11, R164, 0x96, !PT ;  /* 0x0000000bdba47c12 */ /* 0x000fe4000f8e96a4 */
[----:B------:R-:W-:Y:S01]  /*51e0*/  FMNMX.FTZ R124, R141, R124, !PT ;  /* 0x0000007c8d7c7209 */ /* 0x000fe20007810000 */
[----:B------:R-:W-:Y:S01]  /*51f0*/  IMAD.WIDE.U32 R160, R160, -0x2daee0ad, RZ ;  /* 0xd2511f53a0a07825 */ /* 0x000fe200078e00ff */
[----:B------:R-:W-:Y:S02]  /*5200*/  FMNMX.FTZ R128, R91, R89, !PT ;  /* 0x000000595b807209 */ /* 0x000fe40007810000 */
[----:B------:R-:W-:Y:S01]  /*5210*/  FMNMX.FTZ R124, R139, R124, !PT ;  /* 0x0000007c8b7c7209 */ /* 0x000fe20007810000 */
[----:B------:R-:W-:Y:S01]  /*5220*/  IMAD.WIDE.U32 R214, R3, -0x326172a9, RZ ;  /* 0xcd9e8d5703d67825 */ /* 0x000fe200078e00ff */
[----:B------:R-:W-:-:S02]  /*5230*/  LOP3.LUT R108, R161, UR8, R210, 0x96, !PT ;  /* 0x00000008a16c7c12 */ /* 0x000fc4000f8e96d2 */
[----:B------:R-:W-:Y:S01]  /*5240*/  I2FP.F32.S32 R158, R158 ;  /* 0x0000009e009e7245 */ /* 0x000fe20000201400 */
[----:B------:R-:W-:Y:S01]  /*5250*/  IMAD.WIDE.U32 R172, R172, -0x326172a9, RZ ;  /* 0xcd9e8d57acac7825 */ /* 0x000fe200078e00ff */
[----:B------:R-:W-:Y:S02]  /*5260*/  LOP3.LUT R118, R215, UR11, R118, 0x96, !PT ;  /* 0x0000000bd7767c12 */ /* 0x000fe4000f8e9676 */
[----:B------:R-:W-:Y:S01]  /*5270*/  FSEL R150, R150, -INF , !P6 ;  /* 0xff80000096967808 */ /* 0x000fe20007000000 */
[----:B------:R-:W-:Y:S01]  /*5280*/  IMAD.WIDE.U32 R224, R72, -0x326172a9, RZ ;  /* 0xcd9e8d5748e07825 */ /* 0x000fe200078e00ff */
[----:B------:R-:W-:-:S03]  /*5290*/  LOP3.LUT R72, R203, UR9, R216, 0x96, !PT ;  /* 0x00000009cb487c12 */ /* 0x000fc6000f8e96d8 */
[----:B------:R-:W-:Y:S01]  /*52a0*/  FFMA.FTZ R147, R158, -UR5, R31 ;  /* 0x800000059e937c23 */ /* 0x000fe2000801001f */
[----:B------:R-:W-:Y:S01]  /*52b0*/  LOP3.LUT R94, R173, UR9, R214, 0x96, !PT ;  /* 0x00000009ad5e7c12 */ /* 0x000fe2000f8e96d6 */
[----:B------:R-:W-:Y:S01]  /*52c0*/  IMAD.WIDE.U32 R144, R144, -0x2daee0ad, RZ ;  /* 0xd2511f5390907825 */ /* 0x000fe200078e00ff */
[----:B------:R-:W-:Y:S02]  /*52d0*/  FMNMX.FTZ R124, R137, R124, !PT ;  /* 0x0000007c897c7209 */ /* 0x000fe40007810000 */
[----:B------:R-:W-:Y:S01]  /*52e0*/  FMNMX.FTZ R128, R159, R128, !PT ;  /* 0x000000809f807209 */ /* 0x000fe20007810000 */
[----:B------:R-:W-:Y:S01]  /*52f0*/  IMAD.WIDE.U32 R208, R208, -0x2daee0ad, RZ ;  /* 0xd2511f53d0d07825 */ /* 0x000fe200078e00ff */
[----:B------:R-:W-:Y:S02]  /*5300*/  LOP3.LUT R246, R145, UR10, R246, 0x96, !PT ;  /* 0x0000000a91f67c12 */ /* 0x000fe4000f8e96f6 */
[----:B------:R-:W-:Y:S01]  /*5310*/  IABS R129, R129 ;  /* 0x0000008100817213 */ /* 0x000fe20000000000 */
[----:B------:R-:W-:Y:S01]  /*5320*/  IMAD.WIDE.U32 R226, R226, -0x2daee0ad, RZ ;  /* 0xd2511f53e2e27825 */ /* 0x000fe200078e00ff */
[----:B------:R-:W-:-:S02]  /*5330*/  LOP3.LUT R116, R209, UR10, R230, 0x96, !PT ;  /* 0x0000000ad1747c12 */ /* 0x000fc4000f8e96e6 */
[----:B------:R-:W-:Y:S01]  /*5340*/  FMNMX.FTZ R126, R93, R75, !PT ;  /* 0x0000004b5d7e7209 */ /* 0x000fe20007810000 */
[----:B------:R-:W-:Y:S01]  /*5350*/  IMAD.WIDE.U32 R216, R85, -0x2daee0ad, RZ ;  /* 0xd2511f5355d87825 */ /* 0x000fe200078e00ff */
[----:B------:R-:W-:Y:S02]  /*5360*/  IABS R140, R140 ;  /* 0x0000008c008c7213 */ /* 0x000fe40000000000 */
[----:B------:R-:W-:Y:S01]  /*5370*/  FSEL R152, R152, -INF , !P5 ;  /* 0xff80000098987808 */ /* 0x000fe20006800000 */
[----:B------:R-:W-:Y:S01]  /*5380*/  IMAD.WIDE.U32 R210, R2, -0x2daee0ad, RZ ;  /* 0xd2511f5302d27825 */ /* 0x000fe200078e00ff */
[----:B------:R-:W-:Y:S02]  /*5390*/  LOP3.LUT R85, R217, UR8, R212, 0x96, !PT ;  /* 0x00000008d9557c12 */ /* 0x000fe4000f8e96d4 */
[----:B------:R-:W-:Y:S01]  /*53a0*/  FMNMX.FTZ R124, R133, R124, !PT ;  /* 0x0000007c857c7209 */ /* 0x000fe20007810000 */
[----:B------:R-:W-:Y:S01]  /*53b0*/  IMAD.WIDE.U32 R214, R82, -0x326172a9, RZ ;  /* 0xcd9e8d5752d67825 */ /* 0x000fe200078e00ff */
[----:B------:R-:W-:-:S02]  /*53c0*/  LOP3.LUT R82, R227, UR8, R144, 0x96, !PT ;  /* 0x00000008e3527c12 */ /* 0x000fc4000f8e9690 */
[----:B------:R-:W-:Y:S01]  /*53d0*/  LOP3.LUT R144, R211, UR27, R216, 0x96, !PT ;  /* 0x0000001bd3907c12 */ /* 0x000fe2000f8e96d8 */
[----:B------:R-:W-:Y:S01]  /*53e0*/  IMAD.WIDE.U32 R164, R164, -0x2daee0ad, RZ ;  /* 0xd2511f53a4a47825 */ /* 0x000fe200078e00ff */
[C---:B------:R-:W-:Y:S02]  /*53f0*/  LOP3.LUT R110, R210.reuse, 0xff, RZ, 0xc0, !PT ;  /* 0x000000ffd26e7812 */ /* 0x040fe400078ec0ff */
[----:B------:R-:W-:Y:S01]  /*5400*/  LOP3.LUT R149, R210, 0xffff, RZ, 0xc0, !PT ;  /* 0x0000ffffd2957812 */ /* 0x000fe200078ec0ff */
[----:B------:R-:W-:Y:S01]  /*5410*/  IMAD.WIDE.U32 R118, R118, -0x2daee0ad, RZ ;  /* 0xd2511f5376767825 */ /* 0x000fe200078e00ff */
[--C-:B------:R-:W-:Y:S02]  /*5420*/  SHF.R.U32.HI R138, RZ, 0x10, R210.reuse ;  /* 0x00000010ff8a7819 */ /* 0x100fe400000116d2 */
[----:B------:R-:W-:Y:S01]  /*5430*/  SHF.R.U32.HI R90, RZ, 0x18, R210 ;  /* 0x00000018ff5a7819 */ /* 0x000fe200000116d2 */
[----:B------:R-:W-:Y:S01]  /*5440*/  IMAD.WIDE.U32 R210, R94, -0x2daee0ad, RZ ;  /* 0xd2511f535ed27825 */ /* 0x000fe200078e00ff */
[----:B------:R-:W-:-:S02]  /*5450*/  LOP3.LUT R2, R165, UR8, R170, 0x96, !PT ;  /* 0x00000008a5027c12 */ /* 0x000fc4000f8e96aa */
[----:B------:R-:W-:Y:S01]  /*5460*/  LOP3.LUT R165, R119, UR8, R162, 0x96, !PT ;  /* 0x0000000877a57c12 */ /* 0x000fe2000f8e96a2 */
[----:B------:R-:W-:Y:S01]  /*5470*/  IMAD.WIDE.U32 R116, R116, -0x326172a9, RZ ;  /* 0xcd9e8d5774747825 */ /* 0x000fe200078e00ff */
[----:B------:R-:W-:Y:S02]  /*5480*/  LOP3.LUT R94, R211, UR27, R118, 0x96, !PT ;  /* 0x0000001bd35e7c12 */ /* 0x000fe4000f8e9676 */
[----:B------:R-:W-:Y:S01]  /*5490*/  FMNMX.FTZ R128, R157, R128, !PT ;  /* 0x000000809d807209 */ /* 0x000fe20007810000 */
[----:B------:R-:W-:Y:S01]  /*54a0*/  IMAD.WIDE.U32 R118, R85, -0x326172a9, RZ ;  /* 0xcd9e8d5755767825 */ /* 0x000fe200078e00ff */
[----:B------:R-:W-:Y:S02]  /*54b0*/  LOP3.LUT R151, R117, UR9, R214, 0x96, !PT ;  /* 0x0000000975977c12 */ /* 0x000fe4000f8e96d6 */
[----:B------:R-:W-:Y:S01]  /*54c0*/  FMNMX.FTZ R117, R120, R0, !PT ;  /* 0x0000000078757209 */ /* 0x000fe20007810000 */
[----:B------:R-:W-:Y:S01]  /*54d0*/  IMAD.WIDE.U32 R122, R122, -0x326172a9, RZ ;  /* 0xcd9e8d577a7a7825 */ /* 0x000fe200078e00ff */
[----:B------:R-:W-:-:S02]  /*54e0*/  LOP3.LUT R169, R118, 0xff, RZ, 0xc0, !PT ;  /* 0x000000ff76a97812 */ /* 0x000fc400078ec0ff */
[----:B------:R-:W-:Y:S01]  /*54f0*/  LOP3.LUT R146, R118, 0xffff, RZ, 0xc0, !PT ;  /* 0x0000ffff76927812 */ /* 0x000fe200078ec0ff */
[----:B------:R-:W-:Y:S01]  /*5500*/  IMAD.WIDE.U32 R188, R188, -0x326172a9, RZ ;  /* 0xcd9e8d57bcbc7825 */ /* 0x000fe200078e00ff */
[--C-:B------:R-:W-:Y:S02]  /*5510*/  SHF.R.U32.HI R145, RZ, 0x10, R118.reuse ;  /* 0x00000010ff917819 */ /* 0x100fe40000011676 */
[----:B------:R-:W-:Y:S01]  /*5520*/  SHF.R.U32.HI R142, RZ, 0x18, R118 ;  /* 0x00000018ff8e7819 */ /* 0x000fe20000011676 */
[----:B------:R-:W-:Y:S01]  /*5530*/  IMAD.WIDE.U32 R204, R204, -0x326172a9, RZ ;  /* 0xcd9e8d57cccc7825 */ /* 0x000fe200078e00ff */
[----:B------:R-:W-:Y:S02]  /*5540*/  FSEL R118, R109, -INF , !P4 ;  /* 0xff8000006d767808 */ /* 0x000fe40006000000 */
[----:B------:R-:W-:Y:S01]  /*5550*/  FMNMX.FTZ R109, R114, R117, !PT ;  /* 0x00000075726d7209 */ /* 0x000fe20007810000 */
[----:B------:R-:W-:Y:S01]  /*5560*/  IMAD.WIDE.U32 R212, R84, -0x2daee0ad, RZ ;  /* 0xd2511f5354d47825 */ /* 0x000fe200078e00ff */
[----:B------:R-:W-:-:S02]  /*5570*/  I2FP.F32.S32 R129, R129 ;  /* 0x0000008100817245 */ /* 0x000fc40000201400 */
[----:B------:R-:W-:Y:S01]  /*5580*/  FMNMX.FTZ R109, R70, R109, !PT ;  /* 0x0000006d466d7209 */ /* 0x000fe20007810000 */
[----:B------:R-:W-:Y:S01]  /*5590*/  IMAD.WIDE.U32 R170, R72, -0x2daee0ad, RZ ;  /* 0xd2511f5348aa7825 */ /* 0x000fe200078e00ff */
[----:B------:R-:W-:-:S03]  /*55a0*/  FMNMX.FTZ R126, R107, R126, !PT ;  /* 0x0000007e6b7e7209 */ /* 0x000fc60007810000 */
[----:B------:R-:W-:Y:S01]  /*55b0*/  FFMA.FTZ R235, R129, -UR5, R24 ;  /* 0x8000000581eb7c23 */ /* 0x000fe20008010018 */
[----:B------:R-:W-:Y:S01]  /*55c0*/  FMNMX.FTZ R109, R96, R109, !PT ;  /* 0x0000006d606d7209 */ /* 0x000fe20007810000 */
[----:B------:R-:W-:Y:S01]  /*55d0*/  IMAD.WIDE.U32 R246, R246, -0x326172a9, RZ ;  /* 0xcd9e8d57f6f67825 */ /* 0x000fe200078e00ff */
[----:B------:R-:W-:Y:S02]  /*55e0*/  I2FP.F32.S32 R140, R140 ;  /* 0x0000008c008c7245 */ /* 0x000fe40000201400 */
[----:B------:R-:W-:Y:S02]  /*55f0*/  FMNMX.FTZ R83, R98, R109, !PT ;  /* 0x0000006d62537209 */ /* 0x000fe40007810000 */
[----:B------:R-:W-:Y:S01]  /*5600*/  FSEL R147, R147, -INF , !P6 ;  /* 0xff80000093937808 */ /* 0x000fe20007000000 */
[----:B------:R-:W-:Y:S01]  /*5610*/  FFMA.FTZ R129, R140, -UR5, R23 ;  /* 0x800000058c817c23 */ /* 0x000fe20008010017 */
[----:B------:R-:W-:Y:S02]  /*5620*/  FMNMX.FTZ R83, R106, R83, !PT ;  /* 0x000000536a537209 */ /* 0x000fe40007810000 */
[----:B------:R-:W-:-:S02]  /*5630*/  FMNMX.FTZ R124, R95, R124, !PT ;  /* 0x0000007c5f7c7209 */ /* 0x000fc40007810000 */
[----:B------:R-:W-:Y:S02]  /*5640*/  FMNMX.FTZ R83, R104, R83, !PT ;  /* 0x0000005368537209 */ /* 0x000fe40007810000 */
[----:B------:R-:W-:Y:S02]  /*5650*/  FMNMX.FTZ R128, R155, R128, !PT ;  /* 0x000000809b807209 */ /* 0x000fe40007810000 */
[----:B------:R-:W-:Y:S02]  /*5660*/  FMNMX.FTZ R83, R102, R83, !PT ;  /* 0x0000005366537209 */ /* 0x000fe40007810000 */
[----:B------:R-:W-:Y:S02]  /*5670*/  IABS R130, R130 ;  /* 0x0000008200827213 */ /* 0x000fe40000000000 */
[----:B------:R-:W-:Y:S02]  /*5680*/  FMNMX.FTZ R83, R150, R83, !PT ;  /* 0x0000005396537209 */ /* 0x000fe40007810000 */
[----:B------:R-:W-:-:S02]  /*5690*/  FMNMX.FTZ R126, R105, R126, !PT ;  /* 0x0000007e697e7209 */ /* 0x000fc40007810000 */
[----:B------:R-:W-:Y:S02]  /*56a0*/  FMNMX.FTZ R83, R152, R83, !PT ;  /* 0x0000005398537209 */ /* 0x000fe40007810000 */
[----:B------:R-:W-:Y:S02]  /*56b0*/  IABS R132, R132 ;  /* 0x0000008400847213 */ /* 0x000fe40000000000 */
[----:B------:R-:W-:Y:S02]  /*56c0*/  FSEL R190, R190, -INF , !P3 ;  /* 0xff800000bebe7808 */ /* 0x000fe40005800000 */
[----:B------:R-:W-:Y:S02]  /*56d0*/  FMNMX.FTZ R83, R118, R83, !PT ;  /* 0x0000005376537209 */ /* 0x000fe40007810000 */
[----:B------:R-:W-:Y:S02]  /*56e0*/  FSEL R97, R97, -INF , !P5 ;  /* 0xff80000061617808 */ /* 0x000fe40006800000 */
[----:B------:R-:W-:-:S02]  /*56f0*/  FMNMX.FTZ R124, R147, R124, !PT ;  /* 0x0000007c937c7209 */ /* 0x000fc40007810000 */
[----:B------:R-:W-:Y:S02]  /*5700*/  FMNMX.FTZ R128, R153, R128, !PT ;  /* 0x0000008099807209 */ /* 0x000fe40007810000 */
[----:B------:R-:W-:Y:S02]  /*5710*/  I2FP.F32.S32 R111, R130 ;  /* 0x00000082006f7245 */ /* 0x000fe40000201400 */
[----:B------:R-:W-:Y:S02]  /*5720*/  FMNMX.FTZ R126, R71, R126, !PT ;  /* 0x0000007e477e7209 */ /* 0x000fe40007810000 */
[----:B------:R-:W-:Y:S01]  /*5730*/  I2FP.F32.S32 R156, R156 ;  /* 0x0000009c009c7245 */ /* 0x000fe20000201400 */
[----:B------:R-:W-:Y:S01]  /*5740*/  FFMA.FTZ R236, R111, -UR5, R12 ;  /* 0x800000056fec7c23 */ /* 0x000fe2000801000c */
[----:B------:R-:W-:Y:S02]  /*5750*/  I2FP.F32.S32 R132, R132 ;  /* 0x0000008400847245 */ /* 0x000fe40000201400 */
[----:B------:R-:W-:Y:S01]  /*5760*/  FSEL R182, R182, -INF , !P2 ;  /* 0xff800000b6b67808 */ /* 0x000fe20005000000 */
[----:B------:R-:W-:Y:S01]  /*5770*/  FFMA.FTZ R237, R156, -UR5, R81 ;  /* 0x800000059ced7c23 */ /* 0x000fe20008010051 */
[----:B------:R-:W-:Y:S01]  /*5780*/  FMNMX.FTZ R83, R190, R83, !PT ;  /* 0x00000053be537209 */ /* 0x000fe20007810000 */
[----:B------:R-:W-:Y:S01]  /*5790*/  FFMA.FTZ R111, R132, -UR5, R19 ;  /* 0x80000005846f7c23 */ /* 0x000fe20008010013 */
[----:B------:R-:W-:-:S02]  /*57a0*/  FSEL R129, R129, -INF , !P4 ;  /* 0xff80000081817808 */ /* 0x000fc40006000000 */
[----:B------:R-:W-:Y:S02]  /*57b0*/  FMNMX.FTZ R124, R97, R124, !PT ;  /* 0x0000007c617c7209 */ /* 0x000fe40007810000 */
[----:B------:R-:W-:Y:S02]  /*57c0*/  FMNMX.FTZ R128, R131, R128, !PT ;  /* 0x0000008083807209 */ /* 0x000fe40007810000 */
[----:B------:R-:W-:Y:S02]  /*57d0*/  FMNMX.FTZ R126, R69, R126, !PT ;  /* 0x0000007e457e7209 */ /* 0x000fe40007810000 */
[----:B------:R-:W-:Y:S02]  /*57e0*/  FSEL R180, R180, -INF , !P1 ;  /* 0xff800000b4b47808 */ /* 0x000fe40004800000 */
[----:B------:R-:W-:Y:S02]  /*57f0*/  FMNMX.FTZ R83, R182, R83, !PT ;  /* 0x00000053b6537209 */ /* 0x000fe40007810000 */
[----:B------:R-:W-:-:S02]  /*5800*/  FSEL R177, R177, -INF , !P3 ;  /* 0xff800000b1b17808 */ /* 0x000fc40005800000 */
[----:B------:R-:W-:Y:S02]  /*5810*/  FMNMX.FTZ R124, R129, R124, !PT ;  /* 0x0000007c817c7209 */ /* 0x000fe40007810000 */
[----:B------:R-:W-:Y:S02]  /*5820*/  FMNMX.FTZ R128, R101, R128, !PT ;  /* 0x0000008065807209 */ /* 0x000fe40007810000 */
[----:B------:R-:W-:Y:S02]  /*5830*/  FMNMX.FTZ R126, R99, R126, !PT ;  /* 0x0000007e637e7209 */ /* 0x000fe40007810000 */
[----:B------:R-:W-:Y:S02]  /*5840*/  FSEL R178, R178, -INF , !P0 ;  /* 0xff800000b2b27808 */ /* 0x000fe40004000000 */
[----:B------:R-:W-:Y:S02]  /*5850*/  FMNMX.FTZ R83, R180, R83, !PT ;  /* 0x00000053b4537209 */ /* 0x000fe40007810000 */
[----:B------:R-:W-:Y:S01]  /*5860*/  LOP3.LUT R173, R119, UR28, R206, 0x96, !PT ;  /* 0x0000001c77ad7c12 */ /* 0x000fe2000f8e96ce */
[----:B------:R-:W-:Y:S01]  /*5870*/  IMAD.WIDE.U32 R206, R108, -0x326172a9, RZ ;  /* 0xcd9e8d576cce7825 */ /* 0x000fe200078e00ff */
[----:B------:R-:W-:-:S02]  /*5880*/  FSEL R237, R237, -INF , !P6 ;  /* 0xff800000eded7808 */ /* 0x000fc40007000000 */
[----:B------:R-:W-:Y:S02]  /*5890*/  FSEL R119, R111, -INF , !P2 ;  /* 0xff8000006f777808 */ /* 0x000fe40005000000 */
[----:B------:R-:W-:Y:S02]  /*58a0*/  FMNMX.FTZ R124, R177, R124, !PT ;  /* 0x0000007cb17c7209 */ /* 0x000fe40007810000 */
[----:B------:R-:W-:Y:S02]  /*58b0*/  FMNMX.FTZ R128, R223, R128, !PT ;  /* 0x00000080df807209 */ /* 0x000fe40007810000 */
[----:B------:R-:W-:Y:S02]  /*58c0*/  FMNMX.FTZ R126, R73, R126, !PT ;  /* 0x0000007e497e7209 */ /* 0x000fe40007810000 */
[----:B------:R-:W-:Y:S02]  /*58d0*/  FMNMX.FTZ R132, R178, R83, !PT ;  /* 0x00000053b2847209 */ /* 0x000fe40007810000 */
[----:B------:R-:W-:-:S02]  /*58e0*/  FSEL R83, R112, -INF , !P0 ;  /* 0xff80000070537808 */ /* 0x000fc40004000000 */
[----:B------:R-:W-:Y:S01]  /*58f0*/  FSEL R235, R235, -INF , !P5 ;  /* 0xff800000ebeb7808 */ /* 0x000fe20006800000 */
[----:B------:R-:W1:Y:S01]  /*5900*/  SHFL.BFLY PT, R111, R132, 0x2, 0x1f ;  /* 0x0c401f00846f7f89 */ /* 0x000e6200000e0000 */
[----:B------:R-:W-:Y:S02]  /*5910*/  FSEL R109, R115, -INF , !P1 ;  /* 0xff800000736d7808 */ /* 0x000fe40004800000 */
[----:B------:R-:W-:Y:S02]  /*5920*/  FMNMX.FTZ R124, R119, R124, !PT ;  /* 0x0000007c777c7209 */ /* 0x000fe40007810000 */
[----:B------:R-:W-:Y:S02]  /*5930*/  FMNMX.FTZ R112, R237, R128, !PT ;  /* 0x00000080ed707209 */ /* 0x000fe40007810000 */
[----:B------:R-:W-:Y:S02]  /*5940*/  FSEL R227, R74, -INF , !P4 ;  /* 0xff8000004ae37808 */ /* 0x000fe40006000000 */
[----:B------:R-:W-:-:S02]  /*5950*/  FMNMX.FTZ R74, R221, R126, !PT ;  /* 0x0000007edd4a7209 */ /* 0x000fc40007810000 */
[----:B------:R-:W-:Y:S02]  /*5960*/  FMNMX.FTZ R124, R109, R124, !PT ;  /* 0x0000007c6d7c7209 */ /* 0x000fe40007810000 */
[----:B------:R-:W-:Y:S02]  /*5970*/  FMNMX.FTZ R112, R235, R112, !PT ;  /* 0x00000070eb707209 */ /* 0x000fe40007810000 */
[----:B------:R-:W-:Y:S02]  /*5980*/  FSEL R250, R250, -INF , !P5 ;  /* 0xff800000fafa7808 */ /* 0x000fe40006800000 */
[----:B------:R-:W-:Y:S02]  /*5990*/  FMNMX.FTZ R117, R231, R74, !PT ;  /* 0x0000004ae7757209 */ /* 0x000fe40007810000 */
[----:B------:R-:W-:Y:S02]  /*59a0*/  LOP3.LUT R3, R123, UR9, R218, 0x96, !PT ;  /* 0x000000097b037c12 */ /* 0x000fe4000f8e96da */
[----:B------:R-:W-:-:S02]  /*59b0*/  FMNMX.FTZ R123, R83, R124, !PT ;  /* 0x0000007c537b7209 */ /* 0x000fc40007810000 */
[----:B------:R-:W-:Y:S02]  /*59c0*/  FSEL R236, R236, -INF , !P3 ;  /* 0xff800000ecec7808 */ /* 0x000fe40005800000 */
[----:B------:R-:W-:Y:S01]  /*59d0*/  FMNMX.FTZ R115, R227, R112, !PT ;  /* 0x00000070e3737209 */ /* 0x000fe20007810000 */
[----:B------:R-:W2:Y:S01]  /*59e0*/  SHFL.BFLY PT, R74, R123, 0x2, 0x1f ;  /* 0x0c401f007b4a7f89 */ /* 0x000ea200000e0000 */
        /* <DEDUP_REMOVED lines=8> */
[----:B------:R-:W-:Y:S02]  /*5a70*/  ISETP.LE.U32.AND P5, PT, R110, UR13, PT ;  /* 0x0000000d6e007c0c */ /* 0x000fe4000bfa3070 */
[----:B------:R-:W-:-:S02]  /*5a80*/  FSEL R239, R239, -INF , !P2 ;  /* 0xff800000efef7808 */ /* 0x000fc40005000000 */
[----:B------:R-:W-:Y:S02]  /*5a90*/  FMNMX.FTZ R110, R241, R112, !PT ;  /* 0x00000070f16e7209 */ /* 0x000fe40007810000 */
[----:B------:R-:W-:Y:S02]  /*5aa0*/  FSEL R243, R243, -INF , !P0 ;  /* 0xff800000f3f37808 */ /* 0x000fe40004000000 */
[----:B------:R-:W-:Y:S02]  /*5ab0*/  FMNMX.FTZ R124, R245, R124, !PT ;  /* 0x0000007cf57c7209 */ /* 0x000fe40007810000 */
[----:B------:R-:W-:Y:S02]  /*5ac0*/  FSEL R127, R127, -INF , !P1 ;  /* 0xff8000007f7f7808 */ /* 0x000fe40004800000 */
[----:B------:R-:W-:Y:S02]  /*5ad0*/  FMNMX.FTZ R110, R239, R110, !PT ;  /* 0x0000006eef6e7209 */ /* 0x000fe40007810000 */
[----:B------:R-:W-:-:S02]  /*5ae0*/  LOP3.LUT R166, R189, UR23, R166, 0x96, !PT ;  /* 0x00000017bda67c12 */ /* 0x000fc4000f8e96a6 */
[----:B------:R-:W-:Y:S02]  /*5af0*/  LOP3.LUT R174, R215, UR11, R174, 0x96, !PT ;  /* 0x0000000bd7ae7c12 */ /* 0x000fe4000f8e96ae */
[----:B------:R-:W-:Y:S01]  /*5b00*/  FMNMX.FTZ R183, R243, R124, !PT ;  /* 0x0000007cf3b77209 */ /* 0x000fe20007810000 */
[----:B------:R-:W-:Y:S01]  /*5b10*/  IMAD.WIDE.U32 R166, R166, -0x2daee0ad, RZ ;  /* 0xd2511f53a6a67825 */ /* 0x000fe200078e00ff */
[----:B------:R-:W-:Y:S02]  /*5b20*/  FSEL R125, R125, -INF , !P0 ;  /* 0xff8000007d7d7808 */ /* 0x000fe40004000000 */
[----:B------:R-:W-:Y:S01]  /*5b30*/  FMNMX.FTZ R124, R127, R110, !PT ;  /* 0x0000006e7f7c7209 */ /* 0x000fe20007810000 */
[----:B------:R-:W-:Y:S01]  /*5b40*/  IMAD.WIDE.U32 R174, R174, -0x2daee0ad, RZ ;  /* 0xd2511f53aeae7825 */ /* 0x000fe200078e00ff */
[----:B------:R-:W3:Y:S01]  /*5b50*/  SHFL.BFLY PT, R154, R183, 0x2, 0x1f ;  /* 0x0c401f00b79a7f89 */ /* 0x000ee200000e0000 */
[----:B-1----:R-:W-:Y:S02]  /*5b60*/  FMNMX.FTZ R132, R132, R111, !PT ;  /* 0x0000006f84847209 */ /* 0x002fe40007810000 */
[----:B------:R-:W-:-:S02]  /*5b70*/  FMNMX.FTZ R124, R125, R124, !PT ;  /* 0x0000007c7d7c7209 */ /* 0x000fc40007810000 */
[----:B------:R-:W-:Y:S01]  /*5b80*/  LOP3.LUT R200, R167, UR10, R232, 0x96, !PT ;  /* 0x0000000aa7c87c12 */ /* 0x000fe2000f8e96e8 */
[----:B------:R-:W-:Y:S01]  /*5b90*/  SHFL.BFLY PT, R111, R132, 0x1, 0x1f ;  /* 0x0c201f00846f7f89 */ /* 0x000fe200000e0000 */
[----:B------:R-:W-:Y:S02]  /*5ba0*/  LOP3.LUT R85, R175, UR8, R208, 0x96, !PT ;  /* 0x00000008af557c12 */ /* 0x000fe4000f8e96d0 */
[----:B--2---:R-:W-:Y:S01]  /*5bb0*/  FMNMX.FTZ R123, R123, R74, !PT ;  /* 0x0000004a7b7b7209 */ /* 0x004fe20007810000 */
[----:B------:R-:W1:Y:S01]  /*5bc0*/  SHFL.BFLY PT, R175, R124, 0x2, 0x1f ;  /* 0x0c401f007caf7f89 */ /* 0x000e6200000e0000 */
[----:B------:R-:W-:Y:S01]  /*5bd0*/  IMAD.WIDE.U32 R200, R200, -0x326172a9, RZ ;  /* 0xcd9e8d57c8c87825 */ /* 0x000fe200078e00ff */
[----:B------:R-:W-:Y:S02]  /*5be0*/  LOP3.LUT R88, R205, UR9, R86, 0x96, !PT ;  /* 0x00000009cd587c12 */ /* 0x000fe4000f8e9656 */
[----:B------:R-:W2:Y:S01]  /*5bf0*/  SHFL.BFLY PT, R126, R123, 0x1, 0x1f ;  /* 0x0c201f007b7e7f89 */ /* 0x000ea200000e0000 */
        /* <DEDUP_REMOVED lines=9> */
[----:B------:R-:W-:-:S02]  /*5c90*/  SHF.R.U32.HI R2, RZ, 0x10, R204 ;  /* 0x00000010ff027819 */ /* 0x000fc400000116cc */
[----:B---3--:R-:W-:Y:S02]  /*5ca0*/  FMNMX.FTZ R183, R183, R154, !PT ;  /* 0x0000009ab7b77209 */ /* 0x008fe40007810000 */
[----:B------:R-:W-:Y:S01]  /*5cb0*/  LOP3.LUT R188, R225, UR11, R188, 0x96, !PT ;  /* 0x0000000be1bc7c12 */ /* 0x000fe2000f8e96bc */
[----:B------:R-:W-:Y:S01]  /*5cc0*/  STL [R1+0x14], R2 ;  /* 0x0000140201007387 */ /* 0x000fe20000100800 */
[----:B------:R-:W-:Y:S01]  /*5cd0*/  LOP3.LUT R100, R213, UR8, R168, 0x96, !PT ;  /* 0x00000008d5647c12 */ /* 0x000fe2000f8e96a8 */
[----:B------:R-:W-:Y:S01]  /*5ce0*/  IMAD.WIDE.U32 R224, R151, -0x2daee0ad, RZ ;  /* 0xd2511f5397e07825 */ /* 0x000fe200078e00ff */
[----:B-1----:R-:W-:Y:S01]  /*5cf0*/  FMNMX.FTZ R124, R124, R175, !PT ;  /* 0x000000af7c7c7209 */ /* 0x002fe20007810000 */
[----:B------:R-:W1:Y:S01]  /*5d00*/  SHFL.BFLY PT, R2, R183, 0x1, 0x1f ;  /* 0x0c201f00b7027f89 */ /* 0x000e6200000e0000 */
[----:B------:R-:W-:Y:S01]  /*5d10*/  LOP3.LUT R87, R171, UR27, R212, 0x96, !PT ;  /* 0x0000001bab577c12 */ /* 0x000fe2000f8e96d4 */
[----:B------:R-:W-:Y:S01]  /*5d20*/  IMAD.WIDE.U32 R212, R3, -0x2daee0ad, RZ ;  /* 0xd2511f5303d47825 */ /* 0x000fe200078e00ff */
[----:B------:R-:W-:Y:S01]  /*5d30*/  FMNMX.FTZ R132, R132, R111, !PT ;  /* 0x0000006f84847209 */ /* 0x000fe20007810000 */
[----:B------:R-:W3:Y:S01]  /*5d40*/  SHFL.BFLY PT, R175, R124, 0x1, 0x1f ;  /* 0x0c201f007caf7f89 */ /* 0x000ee200000e0000 */
[----:B------:R-:W-:Y:S01]  /*5d50*/  SHF.R.U32.HI R3, RZ, 0x18, R170 ;  /* 0x00000018ff037819 */ /* 0x000fe200000116aa */
[----:B------:R-:W-:Y:S01]  /*5d60*/  IMAD.WIDE.U32 R188, R188, -0x2daee0ad, RZ ;  /* 0xd2511f53bcbc7825 */ /* 0x000fe200078e00ff */
[----:B------:R-:W-:-:S03]  /*5d70*/  FSETP.NEU.FTZ.AND P1, PT, R132, -INF , PT ;  /* 0xff8000008400780b */ /* 0x000fc60003f3d000 */
[----:B------:R-:W-:Y:S01]  /*5d80*/  FMUL.FTZ R111, R132, UR32 ;  /* 0x00000020846f7c20 */ /* 0x000fe20008410000 */
[----:B------:R-:W-:Y:S02]  /*5d90*/  ISETP.LE.U32.AND P3, PT, R3, UR13, PT ;  /* 0x0000000d03007c0c */ /* 0x000fe4000bf63070 */
[----:B--2---:R-:W-:Y:S02]  /*5da0*/  FMNMX.FTZ R3, R123, R126, !PT ;  /* 0x0000007e7b037209 */ /* 0x004fe40007810000 */
[----:B------:R-:W-:Y:S02]  /*5db0*/  LOP3.LUT R188, R205, UR27, R188, 0x96, !PT ;  /* 0x0000001bcdbc7c12 */ /* 0x000fe4000f8e96bc */
[C---:B------:R-:W-:Y:S02]  /*5dc0*/  LOP3.LUT R88, R204.reuse, 0xff, RZ, 0xc0, !PT ;  /* 0x000000ffcc587812 */ /* 0x040fe400078ec0ff */
[----:B------:R-:W-:Y:S02]  /*5dd0*/  LOP3.LUT R232, R204, 0xffff, RZ, 0xc0, !PT ;  /* 0x0000ffffcce87812 */ /* 0x000fe400078ec0ff */
[----:B------:R-:W-:Y:S01]  /*5de0*/  SHF.R.U32.HI R86, RZ, 0x18, R204 ;  /* 0x00000018ff567819 */ /* 0x000fe200000116cc */
[----:B------:R-:W-:Y:S01]  /*5df0*/  IMAD.WIDE.U32 R204, R82, -0x326172a9, RZ ;  /* 0xcd9e8d5752cc7825 */ /* 0x000fe200078e00ff */
[----:B------:R-:W-:-:S03]  /*5e00*/  FSEL R111, R111, RZ, P1 ;  /* 0x000000ff6f6f7208 */ /* 0x000fc60000800000 */
[C---:B------:R-:W-:Y:S01]  /*5e10*/  FMUL.FTZ R82, R3.reuse, UR32 ;  /* 0x0000002003527c20 */ /* 0x040fe20008410000 */
[----:B------:R-:W-:Y:S02]  /*5e20*/  FSETP.NEU.FTZ.AND P1, PT, R3, -INF , PT ;  /* 0xff8000000300780b */ /* 0x000fe40003f3d000 */
[----:B------:R-:W-:Y:S01]  /*5e30*/  LOP3.LUT R72, R170, 0xff, RZ, 0xc0, !PT ;  /* 0x000000ffaa487812 */ /* 0x000fe200078ec0ff */
[--C-:B------:R-:W-:Y:S01]  /*5e40*/  FFMA.FTZ R126, R120, UR32, -R111.reuse ;  /* 0x00000020787e7c23 */ /* 0x100fe2000801086f */
[--C-:B------:R-:W-:Y:S01]  /*5e50*/  FFMA.FTZ R123, R0, UR32, -R111.reuse ;  /* 0x00000020007b7c23 */ /* 0x100fe2000801086f */
[----:B------:R-:W-:Y:S01]  /*5e60*/  FSEL R82, R82, RZ, P1 ;  /* 0x000000ff52527208 */ /* 0x000fe20000800000 */
[--C-:B------:R-:W-:Y:S01]  /*5e70*/  FFMA.FTZ R220, R98, UR32, -R111.reuse ;  /* 0x0000002062dc7c23 */ /* 0x100fe2000801086f */
[----:B------:R-:W-:Y:S01]  /*5e80*/  LOP3.LUT R0, R173, 0xffff, RZ, 0xc0, !PT ;  /* 0x0000ffffad007812 */ /* 0x000fe200078ec0ff */
[--C-:B------:R-:W-:Y:S01]  /*5e90*/  FFMA.FTZ R214, R106, UR32, -R111.reuse ;  /* 0x000000206ad67c23 */ /* 0x100fe2000801086f */
[----:B------:R-:W-:Y:S01]  /*5ea0*/  ISETP.LE.U32.AND P0, PT, R72, UR13, PT ;  /* 0x0000000d48007c0c */ /* 0x000fe2000bf03070 */
[----:B------:R-:W-:Y:S01]  /*5eb0*/  MUFU.EX2 R126, R126 ;  /* 0x0000007e007e7308 */ /* 0x000fe20000000800 */
[----:B------:R-:W-:Y:S01]  /*5ec0*/  LOP3.LUT R72, R207, UR28, R122, 0x96, !PT ;  /* 0x0000001ccf487c12 */ /* 0x000fe2000f8e967a */
[--C-:B------:R-:W-:Y:S01]  /*5ed0*/  FFMA.FTZ R122, R121, UR32, -R82.reuse ;  /* 0x00000020797a7c23 */ /* 0x100fe20008010852 */
[----:B-1----:R-:W-:Y:S01]  /*5ee0*/  FMNMX.FTZ R2, R183, R2, !PT ;  /* 0x00000002b7027209 */ /* 0x002fe20007810000 */
[----:B------:R-:W-:Y:S01]  /*5ef0*/  FFMA.FTZ R176, R113, UR32, -R82 ;  /* 0x0000002071b07c23 */ /* 0x000fe20008010852 */
[----:B------:R-:W-:Y:S01]  /*5f00*/  SHF.R.U32.HI R121, RZ, 0x8, R0 ;  /* 0x00000008ff797819 */ /* 0x000fe20000011600 */
[--C-:B------:R-:W-:Y:S01]  /*5f10*/  FFMA.FTZ R251, R103, UR32, -R82.reuse ;  /* 0x0000002067fb7c23 */ /* 0x100fe20008010852 */
[----:B------:R-:W-:Y:S01]  /*5f20*/  LOP3.LUT R120, R173, 0xff, RZ, 0xc0, !PT ;  /* 0x000000ffad787812 */ /* 0x000fe200078ec0ff */
[----:B------:R-:W1:Y:S01]  /*5f30*/  MUFU.EX2 R123, R123 ;  /* 0x0000007b007b7308 */ /* 0x000e620000000800 */
[----:B---3--:R-:W-:Y:S01]  /*5f40*/  FMNMX.FTZ R0, R124, R175, !PT ;  /* 0x000000af7c007209 */ /* 0x008fe20007810000 */
[----:B------:R-:W-:Y:S01]  /*5f50*/  FMUL.FTZ R242, R2, UR32 ;  /* 0x0000002002f27c20 */ /* 0x000fe20008410000 */
[----:B------:R-:W-:Y:S01]  /*5f60*/  LOP3.LUT R113, R121, 0xffff, RZ, 0xc0, !PT ;  /* 0x0000ffff79717812 */ /* 0x000fe200078ec0ff */
[--C-:B------:R-:W-:Y:S01]  /*5f70*/  FFMA.FTZ R124, R114, UR32, -R111.reuse ;  /* 0x00000020727c7c23 */ /* 0x100fe2000801086f */
[----:B------:R-:W-:Y:S01]  /*5f80*/  FSETP.NEU.FTZ.AND P2, PT, R2, -INF , PT ;  /* 0xff8000000200780b */ /* 0x000fe20003f5d000 */
[--C-:B------:R-:W-:Y:S01]  /*5f90*/  FFMA.FTZ R103, R96, UR32, -R111.reuse ;  /* 0x0000002060677c23 */ /* 0x100fe2000801086f */
[----:B------:R-:W-:Y:S01]  /*5fa0*/  ISETP.LE.U32.AND P4, PT, R120, UR13, PT ;  /* 0x0000000d78007c0c */ /* 0x000fe2000bf83070 */
[----:B------:R-:W-:Y:S01]  /*5fb0*/  MUFU.EX2 R122, R122 ;  /* 0x0000007a007a7308 */ /* 0x000fe20000000800 */
[----:B------:R-:W-:Y:S01]  /*5fc0*/  FMUL.FTZ R120, R0, UR32 ;  /* 0x0000002000787c20 */ /* 0x000fe20008410000 */
[----:B------:R-:W-:Y:S01]  /*5fd0*/  FSEL R242, R242, RZ, P2 ;  /* 0x000000fff2f27208 */ /* 0x000fe20001000000 */
[--C-:B------:R-:W-:Y:S01]  /*5fe0*/  FFMA.FTZ R219, R141, UR32, -R82.reuse ;  /* 0x000000208ddb7c23 */ /* 0x100fe20008010852 */
[----:B------:R-:W-:Y:S01]  /*5ff0*/  ISETP.LE.U32.AND P1, PT, R113, UR13, PT ;  /* 0x0000000d71007c0c */ /* 0x000fe2000bf23070 */
[--C-:B------:R-:W-:Y:S01]  /*6000*/  FFMA.FTZ R175, R104, UR32, -R111.reuse ;  /* 0x0000002068af7c23 */ /* 0x100fe2000801086f */
[----:B------:R-:W-:Y:S01]  /*6010*/  FSETP.NEU.FTZ.AND P2, PT, R0, -INF , PT ;  /* 0xff8000000000780b */ /* 0x000fe20003f5d000 */
[----:B------:R-:W-:Y:S01]  /*6020*/  FFMA.FTZ R151, R150, UR32, -R111 ;  /* 0x0000002096977c23 */ /* 0x000fe2000801086f */
[----:B------:R2:W3:Y:S01]  /*6030*/  MUFU.EX2 R121, R176 ;  /* 0x000000b000797308 */ /* 0x0004e20000000800 */
[----:B------:R-:W-:Y:S01]  /*6040*/  SHF.R.U32.HI R113, RZ, 0x18, R173 ;  /* 0x00000018ff717819 */ /* 0x000fe200000116ad */
[--C-:B------:R-:W-:Y:S01]  /*6050*/  FFMA.FTZ R150, R95, UR32, -R82.reuse ;  /* 0x000000205f967c23 */ /* 0x100fe20008010852 */
[----:B------:R-:W-:Y:S01]  /*6060*/  FSEL R120, R120, RZ, P2 ;  /* 0x000000ff78787208 */ /* 0x000fe20001000000 */
[----:B------:R-:W-:Y:S01]  /*6070*/  FFMA.FTZ R147, R147, UR32, -R82 ;  /* 0x0000002093937c23 */ /* 0x000fe20008010852 */
[----:B-1----:R-:W-:Y:S01]  /*6080*/  F2FP.BF16.F32.PACK_AB R215, R123, R126 ;  /* 0x0000007e7bd7723e */ /* 0x002fe200000010ff */
[--C-:B------:R-:W-:Y:S01]  /*6090*/  FFMA.FTZ R152, R152, UR32, -R111.reuse ;  /* 0x0000002098987c23 */ /* 0x100fe2000801086f */
[----:B------:R-:W-:Y:S01]  /*60a0*/  ISETP.LE.U32.AND P2, PT, R113, UR13, PT ;  /* 0x0000000d71007c0c */ /* 0x000fe2000bf43070 */
[----:B------:R-:W-:Y:S01]  /*60b0*/  FFMA.FTZ R113, R70, UR32, -R111 ;  /* 0x0000002046717c23 */ /* 0x000fe2000801086f */
[----:B------:R-:W-:Y:S01]  /*60c0*/  SHF.R.U32.HI R114, RZ, 0x10, R173 ;  /* 0x00000010ff727819 */ /* 0x000fe200000116ad */
[----:B------:R-:W-:Y:S01]  /*60d0*/  @!P4 HFMA2.BF16_V2 R68, -RZ.H0_H0, RZ.H0_H0, -R215.H0_H0 ;  /* 0x200000ffff44c231 */ /* 0x000fe200003409d7 */
[----:B------:R-:W-:Y:S01]  /*60e0*/  LOP3.LUT R130, R213, UR27, R164, 0x96, !PT ;  /* 0x0000001bd5827c12 */ /* 0x000fe2000f8e96a4 */
[----:B------:R-:W-:Y:S01]  /*60f0*/  MUFU.EX2 R124, R124 ;  /* 0x0000007c007c7308 */ /* 0x000fe20000000800 */
[----:B------:R-:W-:Y:S01]  /*6100*/  LOP3.LUT R168, R212, 0xffff, RZ, 0xc0, !PT ;  /* 0x0000ffffd4a87812 */ /* 0x000fe200078ec0ff */
[--C-:B------:R-:W-:Y:S01]  /*6110*/  FFMA.FTZ R95, R89, UR32, -R242.reuse ;  /* 0x00000020595f7c23 */ /* 0x100fe200080108f2 */
[----:B------:R-:W-:Y:S01]  /*6120*/  PRMT R213, R215, 0x7632, R213 ;  /* 0x00007632d7d57816 */ /* 0x000fe200000000d5 */
[----:B------:R-:W-:Y:S01]  /*6130*/  FFMA.FTZ R252, R159, UR32, -R242 ;  /* 0x000000209ffc7c23 */ /* 0x000fe200080108f2 */
[C---:B------:R-:W-:Y:S01]  /*6140*/  LOP3.LUT R164, R210.reuse, 0xffff, RZ, 0xc0, !PT ;  /* 0x0000ffffd2a47812 */ /* 0x040fe200078ec0ff */
[----:B--2---:R-:W-:Y:S01]  /*6150*/  FFMA.FTZ R176, R137, UR32, -R82 ;  /* 0x0000002089b07c23 */ /* 0x004fe20008010852 */
[----:B------:R-:W-:Y:S01]  /*6160*/  LOP3.LUT R163, R210, 0xff, RZ, 0xc0, !PT ;  /* 0x000000ffd2a37812 */ /* 0x000fe200078ec0ff */
[----:B------:R-:W1:Y:S01]  /*6170*/  MUFU.EX2 R113, R113 ;  /* 0x0000007100717308 */ /* 0x000e620000000800 */
[--C-:B------:R-:W-:Y:S01]  /*6180*/  SHF.R.U32.HI R162, RZ, 0x10, R210.reuse ;  /* 0x00000010ffa27819 */ /* 0x100fe200000116d2 */
[----:B------:R-:W-:Y:S01]  /*6190*/  @!P1 HFMA2.BF16_V2 R67, -RZ.H0_H0, RZ.H0_H0, -R213.H0_H0 ;  /* 0x200000ffff439231 */ /* 0x000fe200003409d5 */
[----:B------:R-:W-:Y:S01]  /*61a0*/  SHF.R.U32.HI R161, RZ, 0x18, R210 ;  /* 0x00000018ffa17819 */ /* 0x000fe200000116d2 */
[----:B------:R-:W-:Y:S01]  /*61b0*/  FFMA.FTZ R217, R157, UR32, -R242 ;  /* 0x000000209dd97c23 */ /* 0x000fe200080108f2 */
[----:B---3--:R-:W-:Y:S01]  /*61c0*/  F2FP.BF16.F32.PACK_AB R210, R121, R122 ;  /* 0x0000007a79d2723e */ /* 0x008fe200000010ff */
[--C-:B------:R-:W-:Y:S01]  /*61d0*/  FFMA.FTZ R249, R107, UR32, -R120.reuse ;  /* 0x000000206bf97c23 */ /* 0x100fe20008010878 */
[----:B------:R-:W-:Y:S01]  /*61e0*/  LOP3.LUT R114, R114, 0xff, RZ, 0xc0, !PT ;  /* 0x000000ff72727812 */ /* 0x000fe200078ec0ff */
[----:B------:R-:W-:Y:S01]  /*61f0*/  MUFU.EX2 R251, R251 ;  /* 0x000000fb00fb7308 */ /* 0x000fe20000000800 */
[----:B------:R-:W-:Y:S01]  /*6200*/  PRMT R70, R215, 0x5410, R213 ;  /* 0x00005410d7467816 */ /* 0x000fe200000000d5 */
[----:B------:R-:W-:Y:S01]  /*6210*/  FFMA.FTZ R216, R105, UR32, -R120 ;  /* 0x0000002069d87c23 */ /* 0x000fe20008010878 */
[----:B------:R-:W-:Y:S01]  /*6220*/  LOP3.LUT R158, R206, 0xffff, RZ, 0xc0, !PT ;  /* 0x0000ffffce9e7812 */ /* 0x000fe200078ec0ff */
[--C-:B------:R-:W-:Y:S01]  /*6230*/  FFMA.FTZ R218, R155, UR32, -R242.reuse ;  /* 0x000000209bda7c23 */ /* 0x100fe200080108f2 */
[----:B------:R-:W-:Y:S01]  /*6240*/  @!P4 PRMT R215, R68, 0x5410, RZ ;  /* 0x0000541044d7c816 */ /* 0x000fe200000000ff */
[----:B------:R-:W-:Y:S01]  /*6250*/  FFMA.FTZ R173, R131, UR32, -R242 ;  /* 0x0000002083ad7c23 */ /* 0x000fe200080108f2 */
[----:B------:R-:W-:Y:S01]  /*6260*/  PRMT R207, R210, 0x7632, R207 ;  /* 0x00007632d2cf7816 */ /* 0x000fe200000000cf */
[----:B------:R-:W-:Y:S01]  /*6270*/  MUFU.EX2 R103, R103 ;  /* 0x0000006700677308 */ /* 0x000fe20000000800 */
[----:B------:R-:W-:Y:S01]  /*6280*/  ISETP.LE.U32.AND P4, PT, R114, UR13, PT ;  /* 0x0000000d72007c0c */ /* 0x000fe2000bf83070 */
[----:B------:R-:W-:Y:S01]  /*6290*/  FFMA.FTZ R114, R143, UR32, -R82 ;  /* 0x000000208f727c23 */ /* 0x000fe20008010852 */
[----:B------:R-:W-:Y:S01]  /*62a0*/  SHF.R.U32.HI R143, RZ, 0x8, R146 ;  /* 0x00000008ff8f7819 */ /* 0x000fe20000011692 */
[----:B------:R-:W-:Y:S01]  /*62b0*/  @!P2 HFMA2.BF16_V2 R66, -RZ.H0_H0, RZ.H0_H0, -R207.H0_H0 ;  /* 0x200000ffff42a231 */ /* 0x000fe200003409cf */
[----:B------:R-:W-:Y:S01]  /*62c0*/  @!P1 PRMT R213, R67, 0x5410, RZ ;  /* 0x0000541043d59816 */ /* 0x000fe200000000ff */
[----:B------:R-:W-:Y:S01]  /*62d0*/  FFMA.FTZ R222, R71, UR32, -R120 ;  /* 0x0000002047de7c23 */ /* 0x000fe20008010878 */
[----:B------:R-:W-:Y:S01]  /*62e0*/  ISETP.LE.U32.AND P1, PT, R169, UR13, PT ;  /* 0x0000000da9007c0c */ /* 0x000fe2000bf23070 */
[----:B------:R-:W2:Y:S01]  /*62f0*/  MUFU.EX2 R114, R114 ;  /* 0x0000007200727308 */ /* 0x000ea20000000800 */
[----:B------:R-:W-:Y:S01]  /*6300*/  LOP3.LUT R143, R143, 0xffff, RZ, 0xc0, !PT ;  /* 0x0000ffff8f8f7812 */ /* 0x000fe200078ec0ff */
[----:B------:R-:W-:Y:S01]  /*6310*/  FFMA.FTZ R169, R133, UR32, -R82 ;  /* 0x0000002085a97c23 */ /* 0x000fe20008010852 */
[----:B------:R-:W-:Y:S01]  /*6320*/  PRMT R68, R210, 0x5410, R207 ;  /* 0x00005410d2447816 */ /* 0x000fe200000000cf */
[----:B------:R-:W-:Y:S01]  /*6330*/  FFMA.FTZ R211, R69, UR32, -R120 ;  /* 0x0000002045d37c23 */ /* 0x000fe20008010878 */
[----:B------:R-:W-:Y:S01]  /*6340*/  @!P2 PRMT R207, R66, 0x5410, RZ ;  /* 0x0000541042cfa816 */ /* 0x000fe200000000ff */
[----:B------:R-:W-:Y:S01]  /*6350*/  @!P4 HFMA2.BF16_V2 R65, -RZ.H0_H0, RZ.H0_H0, -R210.H0_H0 ;  /* 0x200000ffff41c231 */ /* 0x000fe200003409d2 */
[----:B------:R-:W-:Y:S01]  /*6360*/  ISETP.LE.U32.AND P2, PT, R143, UR13, PT ;  /* 0x0000000d8f007c0c */ /* 0x000fe2000bf43070 */
[----:B------:R-:W3:Y:S01]  /*6370*/  MUFU.EX2 R220, R220 ;  /* 0x000000dc00dc7308 */ /* 0x000ee20000000800 */
[----:B-1----:R-:W-:-:S02]  /*6380*/  F2FP.BF16.F32.PACK_AB R146, R113, R124 ;  /* 0x0000007c7192723e */ /* 0x002fc400000010ff */
[----:B------:R-:W-:Y:S02]  /*6390*/  LOP3.LUT R148, R247, UR9, R148, 0x96, !PT ;  /* 0x00000009f7947c12 */ /* 0x000fe4000f8e9694 */
[----:B------:R-:W-:Y:S01]  /*63a0*/  PRMT R143, R146, 0x7632, R143 ;  /* 0x00007632928f7816 */ /* 0x000fe2000000008f */
[----:B------:R-:W-:Y:S01]  /*63b0*/  @!P1 HFMA2.BF16_V2 R64, -RZ.H0_H0, RZ.H0_H0, -R146.H0_H0 ;  /* 0x200000ffff409231 */ /* 0x000fe20000340992 */
[----:B------:R-:W-:Y:S01]  /*63c0*/  @!P4 PRMT R210, R65, 0x5410, RZ ;  /* 0x0000541041d2c816 */ /* 0x000fe200000000ff */
[----:B------:R-:W-:Y:S01]  /*63d0*/  IMAD.WIDE.U32 R66, R148, -0x2daee0ad, RZ ;  /* 0xd2511f5394427825 */ /* 0x000fe200078e00ff */
[----:B------:R-:W-:Y:S01]  /*63e0*/  ISETP.LE.U32.AND P4, PT, R142, UR13, PT ;  /* 0x0000000d8e007c0c */ /* 0x000fe2000bf83070 */
[----:B------:R-:W-:Y:S01]  /*63f0*/  MUFU.EX2 R219, R219 ;  /* 0x000000db00db7308 */ /* 0x000fe20000000800 */
[----:B------:R-:W-:Y:S01]  /*6400*/  LOP3.LUT R145, R145, 0xff, RZ, 0xc0, !PT ;  /* 0x000000ff91917812 */ /* 0x000fe200078ec0ff */
[----:B------:R-:W-:Y:S01]  /*6410*/  @!P2 HFMA2.BF16_V2 R63, -RZ.H0_H0, RZ.H0_H0, -R143.H0_H0 ;  /* 0x200000ffff3fa231 */ /* 0x000fe2000034098f */
[----:B------:R-:W-:-:S02]  /*6420*/  PRMT R96, R146, 0x5410, R143 ;  /* 0x0000541092607816 */ /* 0x000fc4000000008f */
[----:B------:R-:W-:Y:S02]  /*6430*/  @!P1 PRMT R146, R64, 0x5410, RZ ;  /* 0x0000541040929816 */ /* 0x000fe400000000ff */
[----:B------:R-:W-:Y:S01]  /*6440*/  LOP3.LUT R84, R170, 0xffff, RZ, 0xc0, !PT ;  /* 0x0000ffffaa547812 */ /* 0x000fe200078ec0ff */
[----:B------:R-:W-:Y:S01]  /*6450*/  MUFU.EX2 R214, R214 ;  /* 0x000000d600d67308 */ /* 0x000fe20000000800 */
[----:B------:R-:W-:Y:S02]  /*6460*/  ISETP.LE.U32.AND P1, PT, R145, UR13, PT ;  /* 0x0000000d91007c0c */ /* 0x000fe4000bf23070 */
[----:B--2---:R-:W-:Y:S02]  /*6470*/  F2FP.BF16.F32.PACK_AB R148, R251, R114 ;  /* 0x00000072fb94723e */ /* 0x004fe400000010ff */
[----:B------:R-:W-:Y:S02]  /*6480*/  SHF.R.U32.HI R171, RZ, 0x10, R170 ;  /* 0x00000010ffab7819 */ /* 0x000fe400000116aa */
[----:B------:R-:W-:Y:S01]  /*6490*/  LOP3.LUT R181, R189, UR8, R166, 0x96, !PT ;  /* 0x00000008bdb57c12 */ /* 0x000fe2000f8e96a6 */
[----:B------:R-:W-:Y:S01]  /*64a0*/  MUFU.EX2 R175, R175 ;  /* 0x000000af00af7308 */ /* 0x000fe20000000800 */
[----:B------:R-:W-:-:S02]  /*64b0*/  LOP3.LUT R167, R212, 0xff, RZ, 0xc0, !PT ;  /* 0x000000ffd4a77812 */ /* 0x000fc400078ec0ff */
[--C-:B------:R-:W-:Y:S02]  /*64c0*/  SHF.R.U32.HI R170, RZ, 0x10, R212.reuse ;  /* 0x00000010ffaa7819 */ /* 0x100fe400000116d4 */
[----:B------:R-:W-:Y:S01]  /*64d0*/  SHF.R.U32.HI R166, RZ, 0x18, R212 ;  /* 0x00000018ffa67819 */ /* 0x000fe200000116d4 */
[----:B------:R-:W-:Y:S01]  /*64e0*/  FFMA.FTZ R212, R139, UR32, -R82 ;  /* 0x000000208bd47c23 */ /* 0x000fe20008010852 */
[----:B------:R-:W-:Y:S01]  /*64f0*/  LOP3.LUT R64, R144, 0xff, RZ, 0xc0, !PT ;  /* 0x000000ff90407812 */ /* 0x000fe200078ec0ff */
[----:B------:R-:W-:Y:S01]  /*6500*/  @!P1 HFMA2.BF16_V2 R62, -RZ.H0_H0, RZ.H0_H0, -R148.H0_H0 ;  /* 0x200000ffff3e9231 */ /* 0x000fe20000340994 */
[----:B------:R-:W-:Y:S01]  /*6510*/  PRMT R145, R148, 0x7632, R145 ;  /* 0x0000763294917816 */ /* 0x000fe20000000091 */
[----:B------:R-:W-:Y:S01]  /*6520*/  MUFU.EX2 R176, R176 ;  /* 0x000000b000b07308 */ /* 0x000fe20000000800 */
[----:B------:R-:W-:Y:S02]  /*6530*/  @!P2 PRMT R143, R63, 0x5410, RZ ;  /* 0x000054103f8fa816 */ /* 0x000fe400000000ff */
[----:B------:R-:W-:Y:S01]  /*6540*/  ISETP.LE.U32.AND P2, PT, R64, UR13, PT ;  /* 0x0000000d40007c0c */ /* 0x000fe2000bf43070 */
[----:B------:R-:W-:Y:S01]  /*6550*/  @!P4 HFMA2.BF16_V2 R61, -RZ.H0_H0, RZ.H0_H0, -R145.H0_H0 ;  /* 0x200000ffff3dc231 */ /* 0x000fe20000340991 */
[----:B------:R-:W-:-:S02]  /*6560*/  LOP3.LUT R64, R144, 0xffff, RZ, 0xc0, !PT ;  /* 0x0000ffff90407812 */ /* 0x000fc400078ec0ff */
[----:B------:R-:W-:Y:S01]  /*6570*/  PRMT R98, R148, 0x5410, R145 ;  /* 0x0000541094627816 */ /* 0x000fe20000000091 */
[----:B------:R-:W1:Y:S01]  /*6580*/  MUFU.EX2 R212, R212 ;  /* 0x000000d400d47308 */ /* 0x000e620000000800 */
[----:B------:R-:W-:Y:S02]  /*6590*/  SHF.R.U32.HI R64, RZ, 0x8, R64 ;  /* 0x00000008ff407819 */ /* 0x000fe40000011640 */
[----:B------:R-:W-:Y:S02]  /*65a0*/  @!P4 PRMT R145, R61, 0x5410, RZ ;  /* 0x000054103d91c816 */ /* 0x000fe400000000ff */
[----:B------:R-:W-:Y:S02]  /*65b0*/  LOP3.LUT R61, R64, 0xffff, RZ, 0xc0, !PT ;  /* 0x0000ffff403d7812 */ /* 0x000fe400078ec0ff */
[----:B------:R-:W-:Y:S01]  /*65c0*/  SHF.R.U32.HI R63, RZ, 0x18, R144 ;  /* 0x00000018ff3f7819 */ /* 0x000fe20000011690 */
[----:B------:R-:W2:Y:S01]  /*65d0*/  MUFU.EX2 R169, R169 ;  /* 0x000000a900a97308 */ /* 0x000ea20000000800 */
[----:B------:R-:W-:-:S02]  /*65e0*/  @!P1 PRMT R148, R62, 0x5410, RZ ;  /* 0x000054103e949816 */ /* 0x000fc400000000ff */
[----:B---3--:R-:W-:Y:S02]  /*65f0*/  F2FP.BF16.F32.PACK_AB R142, R220, R103 ;  /* 0x00000067dc8e723e */ /* 0x008fe400000010ff */
[----:B------:R-:W-:Y:S02]  /*6600*/  ISETP.LE.U32.AND P1, PT, R61, UR13, PT ;  /* 0x0000000d3d007c0c */ /* 0x000fe4000bf23070 */
[----:B------:R-:W-:Y:S01]  /*6610*/  ISETP.LE.U32.AND P4, PT, R63, UR13, PT ;  /* 0x0000000d3f007c0c */ /* 0x000fe2000bf83070 */
[----:B------:R-:W-:Y:S01]  /*6620*/  @!P2 HFMA2.BF16_V2 R60, -RZ.H0_H0, RZ.H0_H0, -R142.H0_H0 ;  /* 0x200000ffff3ca231 */ /* 0x000fe2000034098e */
[----:B------:R-:W-:Y:S01]  /*6630*/  PRMT R139, R142, 0x7632, R139 ;  /* 0x000076328e8b7816 */ /* 0x000fe2000000008b */
[----:B------:R-:W-:Y:S01]  /*6640*/  MUFU.EX2 R151, R151 ;  /* 0x0000009700977308 */ /* 0x000fe20000000800 */
[----:B------:R-:W-:Y:S02]  /*6650*/  SHF.R.U32.HI R61, RZ, 0x10, R144 ;  /* 0x00000010ff3d7819 */ /* 0x000fe40000011690 */
[----:B-1----:R-:W-:-:S02]  /*6660*/  F2FP.BF16.F32.PACK_AB R144, R212, R219 ;  /* 0x000000dbd490723e */ /* 0x002fc400000010ff */
[----:B------:R-:W-:Y:S02]  /*6670*/  PRMT R104, R142, 0x5410, R139 ;  /* 0x000054108e687816 */ /* 0x000fe4000000008b */
[----:B------:R-:W-:Y:S01]  /*6680*/  @!P2 PRMT R142, R60, 0x5410, RZ ;  /* 0x000054103c8ea816 */ /* 0x000fe200000000ff */
[----:B------:R-:W-:Y:S01]  /*6690*/  @!P1 HFMA2.BF16_V2 R51, -RZ.H0_H0, RZ.H0_H0, -R139.H0_H0 ;  /* 0x200000ffff339231 */ /* 0x000fe2000034098b */
[----:B------:R-:W-:Y:S01]  /*66a0*/  LOP3.LUT R61, R61, 0xff, RZ, 0xc0, !PT ;  /* 0x000000ff3d3d7812 */ /* 0x000fe200078ec0ff */
[----:B------:R-:W-:Y:S01]  /*66b0*/  MUFU.EX2 R150, R150 ;  /* 0x0000009600967308 */ /* 0x000fe20000000800 */
[----:B------:R-:W-:Y:S02]  /*66c0*/  PRMT R141, R144, 0x7632, R141 ;  /* 0x00007632908d7816 */ /* 0x000fe4000000008d */
[----:B------:R-:W-:Y:S01]  /*66d0*/  SHF.R.U32.HI R60, RZ, 0x8, R149 ;  /* 0x00000008ff3c7819 */ /* 0x000fe20000011695 */
[----:B------:R-:W-:Y:S01]  /*66e0*/  FFMA.FTZ R149, R118, UR32, -R111 ;  /* 0x0000002076957c23 */ /* 0x000fe2000801086f */
[----:B------:R-:W-:Y:S01]  /*66f0*/  ISETP.LE.U32.AND P2, PT, R61, UR13, PT ;  /* 0x0000000d3d007c0c */ /* 0x000fe2000bf43070 */
[----:B------:R-:W-:Y:S01]  /*6700*/  @!P4 HFMA2.BF16_V2 R50, -RZ.H0_H0, RZ.H0_H0, -R141.H0_H0 ;  /* 0x200000ffff32c231 */ /* 0x000fe2000034098d */
[----:B------:R-:W-:Y:S01]  /*6710*/  LOP3.LUT R60, R60, 0xffff, RZ, 0xc0, !PT ;  /* 0x0000ffff3c3c7812 */ /* 0x000fe200078ec0ff */
[----:B------:R-:W-:Y:S01]  /*6720*/  MUFU.EX2 R147, R147 ;  /* 0x0000009300937308 */ /* 0x000fe20000000800 */
[----:B------:R-:W-:-:S02]  /*6730*/  @!P1 PRMT R139, R51, 0x5410, RZ ;  /* 0x00005410338b9816 */ /* 0x000fc400000000ff */
[----:B------:R-:W-:Y:S02]  /*6740*/  ISETP.LE.U32.AND P1, PT, R60, UR13, PT ;  /* 0x0000000d3c007c0c */ /* 0x000fe4000bf23070 */
[----:B------:R-:W-:Y:S02]  /*6750*/  PRMT R51, R144, 0x5410, R141 ;  /* 0x0000541090337816 */ /* 0x000fe4000000008d */
[----:B------:R-:W-:Y:S01]  /*6760*/  @!P4 PRMT R141, R50, 0x5410, RZ ;  /* 0x00005410328dc816 */ /* 0x000fe200000000ff */
[----:B------:R-:W-:Y:S01]  /*6770*/  MUFU.EX2 R152, R152 ;  /* 0x0000009800987308 */ /* 0x000fe20000000800 */
[----:B------:R-:W-:Y:S01]  /*6780*/  LOP3.LUT R50, R138, 0xff, RZ, 0xc0, !PT ;  /* 0x000000ff8a327812 */ /* 0x000fe200078ec0ff */
[----:B------:R-:W-:Y:S01]  /*6790*/  @!P2 HFMA2.BF16_V2 R49, -RZ.H0_H0, RZ.H0_H0, -R144.H0_H0 ;  /* 0x200000ffff31a231 */ /* 0x000fe20000340990 */
[----:B------:R-:W-:Y:S02]  /*67a0*/  F2FP.BF16.F32.PACK_AB R138, R175, R214 ;  /* 0x000000d6af8a723e */ /* 0x000fe400000010ff */
[----:B------:R-:W-:Y:S01]  /*67b0*/  LOP3.LUT R233, R225, UR27, R174, 0x96, !PT ;  /* 0x0000001be1e97c12 */ /* 0x000fe2000f8e96ae */
[----:B------:R-:W-:Y:S01]  /*67c0*/  FFMA.FTZ R174, R102, UR32, -R111 ;  /* 0x0000002066ae7c23 */ /* 0x000fe2000801086f */
[----:B------:R-:W-:Y:S01]  /*67d0*/  PRMT R133, R138, 0x7632, R133 ;  /* 0x000076328a857816 */ /* 0x000fe20000000085 */
[----:B------:R-:W-:Y:S01]  /*67e0*/  @!P5 HFMA2.BF16_V2 R48, -RZ.H0_H0, RZ.H0_H0, -R138.H0_H0 ;  /* 0x200000ffff30d231 */ /* 0x000fe2000034098a */
[----:B------:R-:W-:Y:S01]  /*67f0*/  ISETP.LE.U32.AND P4, PT, R50, UR13, PT ;  /* 0x0000000d32007c0c */ /* 0x000fe2000bf83070 */
[----:B------:R-:W-:Y:S01]  /*6800*/  MUFU.EX2 R149, R149 ;  /* 0x0000009500957308 */ /* 0x000fe20000000800 */
[----:B------:R-:W-:Y:S01]  /*6810*/  ISETP.LE.U32.AND P6, PT, R90, UR13, PT ;  /* 0x0000000d5a007c0c */ /* 0x000fe2000bfc3070 */
[----:B------:R-:W-:Y:S01]  /*6820*/  @!P1 HFMA2.BF16_V2 R19, -RZ.H0_H0, RZ.H0_H0, -R133.H0_H0 ;  /* 0x200000ffff139231 */ /* 0x000fe20000340985 */
[----:B------:R-:W-:-:S02]  /*6830*/  @!P2 PRMT R144, R49, 0x5410, RZ ;  /* 0x000054103190a816 */ /* 0x000fc400000000ff */
[----:B------:R-:W-:Y:S02]  /*6840*/  ISETP.LE.U32.AND P2, PT, R140, UR13, PT ;  /* 0x0000000d8c007c0c */ /* 0x000fe4000bf43070 */
[----:B--2---:R-:W-:Y:S01]  /*6850*/  F2FP.BF16.F32.PACK_AB R140, R169, R176 ;  /* 0x000000b0a98c723e */ /* 0x004fe200000010ff */
[----:B------:R-:W1:Y:S01]  /*6860*/  MUFU.EX2 R174, R174 ;  /* 0x000000ae00ae7308 */ /* 0x000e620000000800 */
[----:B------:R-:W-:Y:S02]  /*6870*/  PRMT R106, R138, 0x5410, R133 ;  /* 0x000054108a6a7816 */ /* 0x000fe40000000085 */
[----:B------:R-:W-:Y:S01]  /*6880*/  @!P1 PRMT R133, R19, 0x5410, RZ ;  /* 0x0000541013859816 */ /* 0x000fe200000000ff */
[----:B------:R-:W-:Y:S01]  /*6890*/  @!P4 HFMA2.BF16_V2 R17, -RZ.H0_H0, RZ.H0_H0, -R140.H0_H0 ;  /* 0x200000ffff11c231 */ /* 0x000fe2000034098c */
[C---:B------:R-:W-:Y:S02]  /*68a0*/  LOP3.LUT R49, R117.reuse, 0xff, RZ, 0xc0, !PT ;  /* 0x000000ff75317812 */ /* 0x040fe400078ec0ff */
[----:B------:R-:W-:Y:S01]  /*68b0*/  LOP3.LUT R19, R117, 0xffff, RZ, 0xc0, !PT ;  /* 0x0000ffff75137812 */ /* 0x000fe200078ec0ff */
[----:B------:R-:W-:Y:S01]  /*68c0*/  MUFU.EX2 R252, R252 ;  /* 0x000000fc00fc7308 */ /* 0x000fe20000000800 */
[----:B------:R-:W-:-:S02]  /*68d0*/  PRMT R137, R140, 0x7632, R137 ;  /* 0x000076328c897816 */ /* 0x000fc40000000089 */
[----:B------:R-:W-:Y:S02]  /*68e0*/  @!P5 PRMT R138, R48, 0x5410, RZ ;  /* 0x00005410308ad816 */ /* 0x000fe400000000ff */
[----:B------:R-:W-:Y:S01]  /*68f0*/  ISETP.LE.U32.AND P5, PT, R49, UR13, PT ;  /* 0x0000000d31007c0c */ /* 0x000fe2000bfa3070 */
[----:B------:R-:W-:Y:S01]  /*6900*/  @!P6 HFMA2.BF16_V2 R18, -RZ.H0_H0, RZ.H0_H0, -R137.H0_H0 ;  /* 0x200000ffff12e231 */ /* 0x000fe20000340989 */
[----:B------:R-:W-:Y:S01]  /*6910*/  SHF.R.U32.HI R19, RZ, 0x8, R19 ;  /* 0x00000008ff137819 */ /* 0x000fe20000011613 */
[----:B------:R-:W-:Y:S01]  /*6920*/  IMAD.WIDE.U32 R48, R165, -0x326172a9, RZ ;  /* 0xcd9e8d57a5307825 */ /* 0x000fe200078e00ff */
[----:B------:R-:W-:Y:S01]  /*6930*/  ISETP.LE.U32.AND P1, PT, R128, UR13, PT ;  /* 0x0000000d80007c0c */ /* 0x000fe2000bf23070 */
[----:B------:R-:W2:Y:S01]  /*6940*/  MUFU.EX2 R217, R217 ;  /* 0x000000d900d97308 */ /* 0x000ea20000000800 */
[----:B------:R-:W-:Y:S02]  /*6950*/  LOP3.LUT R19, R19, 0xffff, RZ, 0xc0, !PT ;  /* 0x0000ffff13137812 */ /* 0x000fe400078ec0ff */
[----:B------:R-:W-:-:S02]  /*6960*/  PRMT R128, R140, 0x5410, R137 ;  /* 0x000054108c807816 */ /* 0x000fc40000000089 */
[----:B------:R-:W-:Y:S02]  /*6970*/  @!P4 PRMT R140, R17, 0x5410, RZ ;  /* 0x00005410118cc816 */ /* 0x000fe400000000ff */
[----:B------:R-:W-:Y:S01]  /*6980*/  SHF.R.U32.HI R17, RZ, 0x18, R117 ;  /* 0x00000018ff117819 */ /* 0x000fe20000011675 */
[----:B------:R-:W-:Y:S01]  /*6990*/  MUFU.EX2 R249, R249 ;  /* 0x000000f900f97308 */ /* 0x000fe20000000800 */
[----:B------:R-:W-:Y:S02]  /*69a0*/  @!P6 PRMT R137, R18, 0x5410, RZ ;  /* 0x000054101289e816 */ /* 0x000fe400000000ff */
[----:B-1----:R-:W-:Y:S02]  /*69b0*/  F2FP.BF16.F32.PACK_AB R65, R151, R174 ;  /* 0x000000ae9741723e */ /* 0x002fe400000010ff */
[----:B------:R-:W-:Y:S01]  /*69c0*/  ISETP.LE.U32.AND P6, PT, R19, UR13, PT ;  /* 0x0000000d13007c0c */ /* 0x000fe2000bfc3070 */
[----:B------:R-:W-:Y:S01]  /*69d0*/  IMAD.WIDE.U32 R18, R100, -0x326172a9, RZ ;  /* 0xcd9e8d5764127825 */ /* 0x000fe200078e00ff */
[----:B------:R-:W-:-:S03]  /*69e0*/  ISETP.LE.U32.AND P4, PT, R17, UR13, PT ;  /* 0x0000000d11007c0c */ /* 0x000fc6000bf83070 */
[----:B------:R-:W-:Y:S01]  /*69f0*/  @!P5 HFMA2.BF16_V2 R16, -RZ.H0_H0, RZ.H0_H0, -R65.H0_H0 ;  /* 0x200000ffff10d231 */ /* 0x000fe20000340941 */
[----:B------:R-:W-:Y:S01]  /*6a00*/  LOP3.LUT R226, R67, UR27, R226, 0x96, !PT ;  /* 0x0000001b43e27c12 */ /* 0x000fe2000f8e96e2 */
[----:B------:R-:W1:Y:S01]  /*6a10*/  MUFU.EX2 R216, R216 ;  /* 0x000000d800d87308 */ /* 0x000e620000000800 */
[C---:B------:R-:W-:Y:S02]  /*6a20*/  LOP3.LUT R234, R66.reuse, 0xffff, RZ, 0xc0, !PT ;  /* 0x0000ffff42ea7812 */ /* 0x040fe400078ec0ff */
[----:B------:R-:W-:Y:S02]  /*6a30*/  PRMT R64, R65, 0x7632, R64 ;  /* 0x0000763241407816 */ /* 0x000fe40000000040 */
[----:B------:R-:W-:Y:S02]  /*6a40*/  F2FP.BF16.F32.PACK_AB R67, R147, R150 ;  /* 0x000000969343723e */ /* 0x000fe400000010ff */
[----:B------:R-:W-:Y:S01]  /*6a50*/  SHF.R.U32.HI R117, RZ, 0x10, R117 ;  /* 0x00000010ff757819 */ /* 0x000fe20000011675 */
[----:B------:R-:W-:Y:S01]  /*6a60*/  @!P6 HFMA2.BF16_V2 R15, -RZ.H0_H0, RZ.H0_H0, -R64.H0_H0 ;  /* 0x200000ffff0fe231 */ /* 0x000fe20000340940 */
[----:B------:R-:W-:Y:S01]  /*6a70*/  LOP3.LUT R185, R66, 0xff, RZ, 0xc0, !PT ;  /* 0x000000ff42b97812 */ /* 0x000fe200078ec0ff */
[----:B------:R-:W-:Y:S01]  /*6a80*/  MUFU.EX2 R95, R95 ;  /* 0x0000005f005f7308 */ /* 0x000fe20000000800 */
[----:B------:R-:W-:-:S02]  /*6a90*/  SHF.R.U32.HI R240, RZ, 0x10, R66 ;  /* 0x00000010fff07819 */ /* 0x000fc40000011642 */
[----:B------:R-:W-:Y:S02]  /*6aa0*/  SHF.R.U32.HI R230, RZ, 0x18, R66 ;  /* 0x00000018ffe67819 */ /* 0x000fe40000011642 */
[----:B------:R-:W-:Y:S02]  /*6ab0*/  PRMT R102, R65, 0x5410, R64 ;  /* 0x0000541041667816 */ /* 0x000fe40000000040 */
[----:B------:R-:W-:Y:S01]  /*6ac0*/  @!P5 PRMT R65, R16, 0x5410, RZ ;  /* 0x000054101041d816 */ /* 0x000fe200000000ff */
[----:B------:R-:W-:Y:S01]  /*6ad0*/  MUFU.EX2 R173, R173 ;  /* 0x000000ad00ad7308 */ /* 0x000fe20000000800 */
[----:B------:R-:W-:Y:S02]  /*6ae0*/  PRMT R66, R67, 0x7632, R66 ;  /* 0x0000763243427816 */ /* 0x000fe40000000042 */
[----:B------:R-:W-:Y:S02]  /*6af0*/  LOP3.LUT R16, R117, 0xff, RZ, 0xc0, !PT ;  /* 0x000000ff75107812 */ /* 0x000fe400078ec0ff */
[----:B------:R-:W-:Y:S01]  /*6b00*/  LOP3.LUT R112, R208, 0xff, RZ, 0xc0, !PT ;  /* 0x000000ffd0707812 */ /* 0x000fe200078ec0ff */
[----:B------:R-:W-:Y:S01]  /*6b10*/  @!P4 HFMA2.BF16_V2 R14, -RZ.H0_H0, RZ.H0_H0, -R66.H0_H0 ;  /* 0x200000ffff0ec231 */ /* 0x000fe20000340942 */
[----:B------:R-:W-:Y:S01]  /*6b20*/  ISETP.LE.U32.AND P5, PT, R16, UR13, PT ;  /* 0x0000000d10007c0c */ /* 0x000fe2000bfa3070 */
[----:B------:R-:W-:Y:S01]  /*6b30*/  FFMA.FTZ R16, R91, UR32, -R242 ;  /* 0x000000205b107c23 */ /* 0x000fe200080108f2 */
[----:B------:R-:W-:Y:S01]  /*6b40*/  @!P6 PRMT R64, R15, 0x5410, RZ ;  /* 0x000054100f40e816 */ /* 0x000fe200000000ff */
[----:B------:R-:W-:Y:S01]  /*6b50*/  MUFU.EX2 R218, R218 ;  /* 0x000000da00da7308 */ /* 0x000fe20000000800 */
[----:B------:R-:W-:-:S02]  /*6b60*/  ISETP.LE.U32.AND P6, PT, R112, UR13, PT ;  /* 0x0000000d70007c0c */ /* 0x000fc4000bfc3070 */
[----:B------:R-:W-:Y:S02]  /*6b70*/  PRMT R100, R67, 0x5410, R66 ;  /* 0x0000541043647816 */ /* 0x000fe40000000042 */
[----:B------:R-:W-:Y:S02]  /*6b80*/  @!P4 PRMT R66, R14, 0x5410, RZ ;  /* 0x000054100e42c816 */ /* 0x000fe400000000ff */
[C---:B------:R-:W-:Y:S01]  /*6b90*/  LOP3.LUT R118, R18.reuse, 0xff, RZ, 0xc0, !PT ;  /* 0x000000ff12767812 */ /* 0x040fe200078ec0ff */
[----:B------:R3:W4:Y:S01]  /*6ba0*/  MUFU.EX2 R112, R16 ;  /* 0x0000001000707308 */ /* 0x0007220000000800 */
[----:B------:R-:W-:Y:S01]  /*6bb0*/  LOP3.LUT R91, R18, 0xffff, RZ, 0xc0, !PT ;  /* 0x0000ffff125b7812 */ /* 0x000fe200078ec0ff */
[----:B------:R-:W-:Y:S01]  /*6bc0*/  @!P5 HFMA2.BF16_V2 R13, -RZ.H0_H0, RZ.H0_H0, -R67.H0_H0 ;  /* 0x200000ffff0dd231 */ /* 0x000fe20000340943 */
[--C-:B------:R-:W-:Y:S02]  /*6bd0*/  SHF.R.U32.HI R89, RZ, 0x10, R18.reuse ;  /* 0x00000010ff597819 */ /* 0x100fe40000011612 */
[----:B------:R-:W-:-:S02]  /*6be0*/  SHF.R.U32.HI R117, RZ, 0x18, R18 ;  /* 0x00000018ff757819 */ /* 0x000fc40000011612 */
[C---:B------:R-:W-:Y:S01]  /*6bf0*/  LOP3.LUT R18, R48.reuse, 0xffff, RZ, 0xc0, !PT ;  /* 0x0000ffff30127812 */ /* 0x040fe200078ec0ff */
[----:B------:R-:W-:Y:S01]  /*6c00*/  MUFU.EX2 R222, R222 ;  /* 0x000000de00de7308 */ /* 0x000fe20000000800 */
[----:B------:R-:W-:Y:S02]  /*6c10*/  LOP3.LUT R201, R48, 0xff, RZ, 0xc0, !PT ;  /* 0x000000ff30c97812 */ /* 0x000fe400078ec0ff */
[----:B------:R-:W-:Y:S02]  /*6c20*/  SHF.R.U32.HI R14, RZ, 0x18, R48 ;  /* 0x00000018ff0e7819 */ /* 0x000fe40000011630 */
[----:B------:R-:W-:Y:S02]  /*6c30*/  SHF.R.U32.HI R164, RZ, 0x8, R164 ;  /* 0x00000008ffa47819 */ /* 0x000fe400000116a4 */
[----:B------:R-:W-:Y:S01]  /*6c40*/  LOP3.LUT R172, R49, UR28, R172, 0x96, !PT ;  /* 0x0000001c31ac7c12 */ /* 0x000fe2000f8e96ac */
[----:B------:R-:W-:Y:S01]  /*6c50*/  MUFU.EX2 R211, R211 ;  /* 0x000000d300d37308 */ /* 0x000fe20000000800 */
[----:B---3--:R-:W-:-:S02]  /*6c60*/  SHF.R.U32.HI R16, RZ, 0x10, R48 ;  /* 0x00000010ff107819 */ /* 0x008fc40000011630 */
[C---:B------:R-:W-:Y:S02]  /*6c70*/  LOP3.LUT R48, R130.reuse, 0xffff, RZ, 0xc0, !PT ;  /* 0x0000ffff82307812 */ /* 0x040fe400078ec0ff */
[----:B------:R-:W-:Y:S01]  /*6c80*/  PRMT R189, R163, 0x5410, R164 ;  /* 0x00005410a3bd7816 */ /* 0x000fe200000000a4 */
[----:B------:R-:W-:Y:S01]  /*6c90*/  FFMA.FTZ R164, R97, UR32, -R82 ;  /* 0x0000002061a47c23 */ /* 0x000fe20008010852 */
[----:B------:R-:W-:Y:S02]  /*6ca0*/  LOP3.LUT R49, R130, 0xff, RZ, 0xc0, !PT ;  /* 0x000000ff82317812 */ /* 0x000fe400078ec0ff */
[----:B------:R-:W-:Y:S02]  /*6cb0*/  SHF.R.U32.HI R48, RZ, 0x8, R48 ;  /* 0x00000008ff307819 */ /* 0x000fe40000011630 */
[----:B------:R-:W-:Y:S01]  /*6cc0*/  SHF.R.U32.HI R163, RZ, 0x10, R94 ;  /* 0x00000010ffa37819 */ /* 0x000fe2000001165e */
[----:B------:R-:W-:Y:S01]  /*6cd0*/  MUFU.EX2 R164, R164 ;  /* 0x000000a400a47308 */ /* 0x000fe20000000800 */
[----:B------:R-:W-:-:S02]  /*6ce0*/  F2FP.BF16.F32.PACK_AB R63, R149, R152 ;  /* 0x00000098953f723e */ /* 0x000fc400000010ff */
[----:B------:R-:W-:Y:S02]  /*6cf0*/  PRMT R49, R49, 0x5410, R48 ;  /* 0x0000541031317816 */ /* 0x000fe40000000030 */
[----:B------:R-:W-:Y:S01]  /*6d00*/  SHF.R.U32.HI R48, RZ, 0x18, R94 ;  /* 0x00000018ff307819 */ /* 0x000fe2000001165e */
[----:B------:R-:W-:Y:S01]  /*6d10*/  @!P2 HFMA2.BF16_V2 R12, -RZ.H0_H0, RZ.H0_H0, -R63.H0_H0 ;  /* 0x200000ffff0ca231 */ /* 0x000fe2000034093f */
[----:B------:R-:W-:Y:S02]  /*6d20*/  LOP3.LUT R163, R163, 0xff, RZ, 0xc0, !PT ;  /* 0x000000ffa3a37812 */ /* 0x000fe400078ec0ff */
[----:B------:R-:W-:Y:S02]  /*6d30*/  SHF.R.U32.HI R168, RZ, 0x8, R168 ;  /* 0x00000008ffa87819 */ /* 0x000fe400000116a8 */
[----:B------:R-:W-:Y:S02]  /*6d40*/  PRMT R62, R63, 0x7632, R62 ;  /* 0x000076323f3e7816 */ /* 0x000fe4000000003e */
[----:B------:R-:W-:-:S02]  /*6d50*/  PRMT R163, R163, 0x5410, R48 ;  /* 0x00005410a3a37816 */ /* 0x000fc40000000030 */
[----:B------:R-:W-:Y:S01]  /*6d60*/  PRMT R15, R167, 0x5410, R168 ;  /* 0x00005410a70f7816 */ /* 0x000fe200000000a8 */
[----:B------:R-:W-:Y:S01]  /*6d70*/  FFMA.FTZ R168, R101, UR32, -R242 ;  /* 0x0000002065a87c23 */ /* 0x000fe200080108f2 */
[----:B------:R-:W-:Y:S01]  /*6d80*/  SHF.R.U32.HI R48, RZ, 0x10, R72 ;  /* 0x00000010ff307819 */ /* 0x000fe20000011648 */
[----:B------:R-:W-:Y:S01]  /*6d90*/  FFMA.FTZ R167, R73, UR32, -R120 ;  /* 0x0000002049a77c23 */ /* 0x000fe20008010878 */
[----:B------:R-:W-:Y:S02]  /*6da0*/  LOP3.LUT R50, R94, 0xffff, RZ, 0xc0, !PT ;  /* 0x0000ffff5e327812 */ /* 0x000fe400078ec0ff */
[----:B------:R-:W-:Y:S01]  /*6db0*/  PRMT R101, R63, 0x5410, R62 ;  /* 0x000054103f657816 */ /* 0x000fe2000000003e */
[----:B------:R-:W-:Y:S01]  /*6dc0*/  MUFU.EX2 R168, R168 ;  /* 0x000000a800a87308 */ /* 0x000fe20000000800 */
[----:B------:R-:W-:Y:S02]  /*6dd0*/  @!P2 PRMT R63, R12, 0x5410, RZ ;  /* 0x000054100c3fa816 */ /* 0x000fe400000000ff */
[----:B------:R-:W-:-:S02]  /*6de0*/  SHF.R.U32.HI R12, RZ, 0x8, R74 ;  /* 0x00000008ff0c7819 */ /* 0x000fc4000001164a */
[----:B------:R-:W-:Y:S02]  /*6df0*/  SHF.R.U32.HI R203, RZ, 0x18, R72 ;  /* 0x00000018ffcb7819 */ /* 0x000fe40000011648 */
[----:B------:R-:W-:Y:S01]  /*6e00*/  LOP3.LUT R48, R48, 0xff, RZ, 0xc0, !PT ;  /* 0x000000ff30307812 */ /* 0x000fe200078ec0ff */
[----:B------:R-:W-:Y:S01]  /*6e10*/  MUFU.EX2 R167, R167 ;  /* 0x000000a700a77308 */ /* 0x000fe20000000800 */
[----:B------:R-:W-:Y:S01]  /*6e20*/  LOP3.LUT R183, R94, 0xff, RZ, 0xc0, !PT ;  /* 0x000000ff5eb77812 */ /* 0x000fe200078ec0ff */
[----:B------:R-:W-:Y:S01]  /*6e30*/  FFMA.FTZ R94, R93, UR32, -R120 ;  /* 0x000000205d5e7c23 */ /* 0x000fe20008010878 */
[----:B------:R-:W-:Y:S01]  /*6e40*/  SHF.R.U32.HI R50, RZ, 0x8, R50 ;  /* 0x00000008ff327819 */ /* 0x000fe20000011632 */
[----:B------:R-:W-:Y:S01]  /*6e50*/  FFMA.FTZ R93, R75, UR32, -R120 ;  /* 0x000000204b5d7c23 */ /* 0x000fe20008010878 */
[----:B------:R-:W-:Y:S02]  /*6e60*/  SHF.R.U32.HI R18, RZ, 0x8, R18 ;  /* 0x00000008ff127819 */ /* 0x000fe40000011612 */
[----:B------:R-:W-:Y:S01]  /*6e70*/  LEA R192, R6, UR4, 0x1 ;  /* 0x0000000406c07c11 */ /* 0x000fe2000f8e08ff */
[----:B------:R-:W-:Y:S01]  /*6e80*/  MUFU.EX2 R94, R94 ;  /* 0x0000005e005e7308 */ /* 0x000fe20000000800 */
[----:B------:R-:W-:-:S02]  /*6e90*/  LOP3.LUT R12, R12, 0xffff, RZ, 0xc0, !PT ;  /* 0x0000ffff0c0c7812 */ /* 0x000fc400078ec0ff */
[----:B------:R-:W-:Y:S02]  /*6ea0*/  PRMT R203, R48, 0x5410, R203 ;  /* 0x0000541030cb7816 */ /* 0x000fe400000000cb */
[----:B------:R-:W-:Y:S02]  /*6eb0*/  SHF.R.U32.HI R48, RZ, 0x10, R172 ;  /* 0x00000010ff307819 */ /* 0x000fe400000116ac */
[----:B------:R-:W-:Y:S01]  /*6ec0*/  PRMT R183, R183, 0x5410, R50 ;  /* 0x00005410b7b77816 */ /* 0x000fe20000000032 */
[----:B------:R-:W3:Y:S01]  /*6ed0*/  MUFU.EX2 R93, R93 ;  /* 0x0000005d005d7308 */ /* 0x000ee20000000800 */
[C---:B------:R-:W-:Y:S02]  /*6ee0*/  LOP3.LUT R50, R72.reuse, 0xffff, RZ, 0xc0, !PT ;  /* 0x0000ffff48327812 */ /* 0x040fe400078ec0ff */
[----:B------:R-:W-:Y:S02]  /*6ef0*/  LOP3.LUT R155, R72, 0xff, RZ, 0xc0, !PT ;  /* 0x000000ff489b7812 */ /* 0x000fe400078ec0ff */
[----:B------:R-:W-:Y:S01]  /*6f00*/  PRMT R201, R201, 0x5410, R18 ;  /* 0x00005410c9c97816 */ /* 0x000fe20000000012 */
[----:B------:R-:W-:Y:S01]  /*6f10*/  FFMA.FTZ R18, R99, UR32, -R120 ;  /* 0x0000002063127c23 */ /* 0x000fe20008010878 */
[----:B------:R-:W-:Y:S01]  /*6f20*/  ISETP.LE.U32.AND P2, PT, R12, UR13, PT ;  /* 0x0000000d0c007c0c */ /* 0x000fe2000bf43070 */
[----:B------:R-:W3:Y:S01]  /*6f30*/  LDSM.16.MT88.4 R72, [R192+0x6000] ;  /* 0x00600000c048783b */ /* 0x000ee20000004200 */
[----:B------:R-:W-:-:S02]  /*6f40*/  SHF.R.U32.HI R90, RZ, 0x18, R208 ;  /* 0x00000018ff5a7819 */ /* 0x000fc400000116d0 */
[----:B------:R-:W-:Y:S02]  /*6f50*/  SHF.R.U32.HI R12, RZ, 0x18, R172 ;  /* 0x00000018ff0c7819 */ /* 0x000fe400000116ac */
[----:B------:R-:W-:Y:S02]  /*6f60*/  LOP3.LUT R99, R48, 0xff, RZ, 0xc0, !PT ;  /* 0x000000ff30637812 */ /* 0x000fe400078ec0ff */
[----:B------:R-:W-:Y:S02]  /*6f70*/  ISETP.LE.U32.AND P4, PT, R90, UR13, PT ;  /* 0x0000000d5a007c0c */ /* 0x000fe4000bf83070 */
[----:B------:R-:W-:Y:S02]  /*6f80*/  SHF.R.U32.HI R60, RZ, 0x10, R130 ;  /* 0x00000010ff3c7819 */ /* 0x000fe40000011682 */
[----:B------:R-:W-:Y:S01]  /*6f90*/  PRMT R99, R99, 0x5410, R12 ;  /* 0x0000541063637816 */ /* 0x000fe2000000000c */
[----:B------:R-:W-:Y:S01]  /*6fa0*/  IMAD.U32 R12, RZ, RZ, UR13 ;  /* 0x0000000dff0c7e24 */ /* 0x000fe2000f8e00ff */
[----:B------:R-:W-:Y:S01]  /*6fb0*/  LOP3.LUT R90, R19, UR28, R202, 0x96, !PT ;  /* 0x0000001c135a7c12 */ /* 0x000fe2000f8e96ca */
[----:B------:R-:W-:Y:S01]  /*6fc0*/  @!P2 HFMA2.BF16_V2 R81, -RZ.H0_H0, RZ.H0_H0, -R62.H0_H0 ;  /* 0x200000ffff51a231 */ /* 0x000fe2000034093e */
[----:B------:R-:W-:-:S02]  /*6fd0*/  LOP3.LUT R156, R206, 0xff, RZ, 0xc0, !PT ;  /* 0x000000ffce9c7812 */ /* 0x000fc400078ec0ff */
[----:B------:R-:W-:Y:S02]  /*6fe0*/  SHF.R.U32.HI R19, RZ, 0x8, R158 ;  /* 0x00000008ff137819 */ /* 0x000fe4000001169e */
[----:B------:R-:W-:Y:S02]  /*6ff0*/  LOP3.LUT R115, R209, UR27, R160, 0x96, !PT ;  /* 0x0000001bd1737c12 */ /* 0x000fe4000f8e96a0 */
[----:B------:R-:W-:Y:S02]  /*7000*/  SHF.R.U32.HI R50, RZ, 0x8, R50 ;  /* 0x00000008ff327819 */ /* 0x000fe40000011632 */
[----:B------:R-:W-:Y:S02]  /*7010*/  SHF.R.U32.HI R160, RZ, 0x10, R206 ;  /* 0x00000010ffa07819 */ /* 0x000fe400000116ce */
[----:B------:R-:W-:Y:S02]  /*7020*/  SHF.R.U32.HI R199, RZ, 0x18, R130 ;  /* 0x00000018ffc77819 */ /* 0x000fe40000011682 */
[----:B------:R-:W-:-:S02]  /*7030*/  LOP3.LUT R60, R60, 0xff, RZ, 0xc0, !PT ;  /* 0x000000ff3c3c7812 */ /* 0x000fc400078ec0ff */
[----:B------:R-:W-:Y:S02]  /*7040*/  PRMT R19, R156, 0x5410, R19 ;  /* 0x000054109c137816 */ /* 0x000fe40000000013 */
[----:B------:R-:W-:Y:S02]  /*7050*/  LOP3.LUT R131, R16, 0xff, RZ, 0xc0, !PT ;  /* 0x000000ff10837812 */ /* 0x000fe400078ec0ff */
[----:B------:R-:W-:Y:S02]  /*7060*/  LEA R6, R12, UR13, 0x10 ;  /* 0x0000000d0c067c11 */ /* 0x000fe4000f8e80ff */
[----:B------:R-:W-:Y:S02]  /*7070*/  PRMT R155, R155, 0x5410, R50 ;  /* 0x000054109b9b7816 */ /* 0x000fe40000000032 */
[----:B------:R-:W-:Y:S02]  /*7080*/  LOP3.LUT R16, R172, 0xffff, RZ, 0xc0, !PT ;  /* 0x0000ffffac107812 */ /* 0x000fe400078ec0ff */
[----:B------:R-:W-:Y:S01]  /*7090*/  SHF.R.U32.HI R154, RZ, 0x18, R206 ;  /* 0x00000018ff9a7819 */ /* 0x000fe200000116ce */
[----:B------:R-:W-:Y:S01]  /*70a0*/  FFMA.FTZ R206, R180, UR32, -R111 ;  /* 0x00000020b4ce7c23 */ /* 0x000fe2000801086f */
[----:B------:R-:W-:-:S02]  /*70b0*/  LOP3.LUT R17, R160, 0xff, RZ, 0xc0, !PT ;  /* 0x000000ffa0117812 */ /* 0x000fc400078ec0ff */
[----:B------:R-:W-:Y:S02]  /*70c0*/  PRMT R199, R60, 0x5410, R199 ;  /* 0x000054103cc77816 */ /* 0x000fe400000000c7 */
[----:B------:R-:W-:Y:S01]  /*70d0*/  @!P5 PRMT R67, R13, 0x5410, RZ ;  /* 0x000054100d43d816 */ /* 0x000fe200000000ff */
[----:B------:R-:W-:Y:S01]  /*70e0*/  MUFU.EX2 R206, R206 ;  /* 0x000000ce00ce7308 */ /* 0x000fe20000000800 */
[----:B------:R-:W-:Y:S02]  /*70f0*/  LOP3.LUT R171, R171, 0xff, RZ, 0xc0, !PT ;  /* 0x000000ffabab7812 */ /* 0x000fe400078ec0ff */
[----:B------:R-:W-:Y:S02]  /*7100*/  LOP3.LUT R13, R170, 0xff, RZ, 0xc0, !PT ;  /* 0x000000ffaa0d7812 */ /* 0x000fe400078ec0ff */
[----:B------:R-:W-:Y:S02]  /*7110*/  LOP3.LUT R107, R172, 0xff, RZ, 0xc0, !PT ;  /* 0x000000ffac6b7812 */ /* 0x000fe400078ec0ff */
[----:B------:R-:W-:Y:S01]  /*7120*/  SHF.R.U32.HI R16, RZ, 0x8, R16 ;  /* 0x00000008ff107819 */ /* 0x000fe20000011610 */
[----:B------:R3:W3:Y:S01]  /*7130*/  MUFU.EX2 R172, R18 ;  /* 0x0000001200ac7308 */ /* 0x0006e20000000800 */
[----:B--2---:R-:W-:-:S02]  /*7140*/  F2FP.BF16.F32.PACK_AB R61, R217, R252 ;  /* 0x000000fcd93d723e */ /* 0x004fc400000010ff */
[----:B-1----:R-:W-:Y:S02]  /*7150*/  F2FP.BF16.F32.PACK_AB R160, R216, R249 ;  /* 0x000000f9d8a0723e */ /* 0x002fe400000010ff */
[--C-:B------:R-:W-:Y:S02]  /*7160*/  HSET2.LE.AND R19, R19, R6.reuse, PT ;  /* 0x0000000613137233 */ /* 0x100fe40003803000 */
[----:B------:R-:W-:Y:S02]  /*7170*/  PRMT R17, R17, 0x5410, R154 ;  /* 0x0000541011117816 */ /* 0x000fe4000000009a */
[--C-:B------:R-:W-:Y:S02]  /*7180*/  HSET2.LE.AND R105, R155, R6.reuse, PT ;  /* 0x000000069b697233 */ /* 0x100fe40003803000 */
[----:B------:R-:W-:Y:S02]  /*7190*/  HSET2.LE.AND R15, R15, R6, PT ;  /* 0x000000060f0f7233 */ /* 0x000fe40003803000 */
[----:B------:R-:W-:-:S02]  /*71a0*/  PRMT R131, R131, 0x5410, R14 ;  /* 0x0000541083837816 */ /* 0x000fc4000000000e */
[--C-:B------:R-:W-:Y:S02]  /*71b0*/  HSET2.LE.AND R49, R49, R6.reuse, PT ;  /* 0x0000000631317233 */ /* 0x100fe40003803000 */
[--C-:B------:R-:W-:Y:S02]  /*71c0*/  HSET2.LE.AND R203, R203, R6.reuse, PT ;  /* 0x00000006cbcb7233 */ /* 0x100fe40003803000 */
[----:B------:R-:W-:Y:S01]  /*71d0*/  HSET2.LE.AND R12, R199, R6, PT ;  /* 0x00000006c70c7233 */ /* 0x000fe20003803000 */
[----:B------:R-:W-:Y:S01]  /*71e0*/  FFMA.FTZ R199, R109, UR32, -R82 ;  /* 0x000000206dc77c23 */ /* 0x000fe20008010852 */
[----:B------:R-:W-:Y:S02]  /*71f0*/  ISETP.LE.U32.AND P5, PT, R171, UR13, PT ;  /* 0x0000000dab007c0c */ /* 0x000fe4000bfa3070 */
[----:B------:R-:W-:Y:S02]  /*7200*/  PRMT R13, R13, 0x5410, R166 ;  /* 0x000054100d0d7816 */ /* 0x000fe400000000a6 */
[----:B------:R-:W-:Y:S01]  /*7210*/  PRMT R107, R107, 0x5410, R16 ;  /* 0x000054106b6b7816 */ /* 0x000fe20000000010 */
[----:B------:R-:W-:Y:S01]  /*7220*/  MUFU.EX2 R199, R199 ;  /* 0x000000c700c77308 */ /* 0x000fe20000000800 */
[----:B------:R-:W-:-:S02]  /*7230*/  PRMT R60, R61, 0x7632, R60 ;  /* 0x000076323d3c7816 */ /* 0x000fc4000000003c */
[----:B------:R-:W-:Y:S02]  /*7240*/  PRMT R159, R160, 0x7632, R159 ;  /* 0x00007632a09f7816 */ /* 0x000fe4000000009f */
[----:B------:R-:W-:Y:S01]  /*7250*/  LOP3.LUT R108, R208, 0xffff, RZ, 0xc0, !PT ;  /* 0x0000ffffd06c7812 */ /* 0x000fe200078ec0ff */
[----:B------:R-:W-:Y:S01]  /*7260*/  FFMA.FTZ R209, R153, UR32, -R242 ;  /* 0x0000002099d17c23 */ /* 0x000fe200080108f2 */
[----:B----4-:R-:W-:Y:S02]  /*7270*/  F2FP.BF16.F32.PACK_AB R171, R95, R112 ;  /* 0x000000705fab723e */ /* 0x010fe400000010ff */
[----:B---3--:R-:W-:Y:S02]  /*7280*/  F2FP.BF16.F32.PACK_AB R166, R93, R94 ;  /* 0x0000005e5da6723e */ /* 0x008fe400000010ff */
[----:B------:R-:W-:Y:S01]  /*7290*/  LOP3.LUT R18, R19, R96, RZ, 0xc0, !PT ;  /* 0x0000006013127212 */ /* 0x000fe200078ec0ff */
[----:B------:R-:W1:Y:S01]  /*72a0*/  MUFU.EX2 R209, R209 ;  /* 0x000000d100d17308 */ /* 0x000e620000000800 */
[----:B------:R-:W-:-:S02]  /*72b0*/  LOP3.LUT R16, R105, R70, RZ, 0xc0, !PT ;  /* 0x0000004669107212 */ /* 0x000fc400078ec0ff */
[--C-:B------:R-:W-:Y:S02]  /*72c0*/  HSET2.LE.AND R19, R17, R6.reuse, PT ;  /* 0x0000000611137233 */ /* 0x100fe40003803000 */
[----:B------:R-:W-:Y:S02]  /*72d0*/  LOP3.LUT R106, R15, R106, RZ, 0xc0, !PT ;  /* 0x0000006a0f6a7212 */ /* 0x000fe400078ec0ff */
[----:B------:R-:W-:Y:S02]  /*72e0*/  LOP3.LUT R104, R49, R104, RZ, 0xc0, !PT ;  /* 0x0000006831687212 */ /* 0x000fe400078ec0ff */
[----:B------:R-:W-:Y:S01]  /*72f0*/  LOP3.LUT R17, R203, R68, RZ, 0xc0, !PT ;  /* 0x00000044cb117212 */ /* 0x000fe200078ec0ff */
[----:B------:R-:W-:Y:S01]  /*7300*/  FFMA.FTZ R203, R178, UR32, -R111 ;  /* 0x00000020b2cb7c23 */ /* 0x000fe2000801086f */
[----:B------:R-:W-:Y:S02]  /*7310*/  LOP3.LUT R105, R12, R51, RZ, 0xc0, !PT ;  /* 0x000000330c697212 */ /* 0x000fe400078ec0ff */
[--C-:B------:R-:W-:Y:S01]  /*7320*/  HSET2.LE.AND R14, R201, R6.reuse, PT ;  /* 0x00000006c90e7233 */ /* 0x100fe20003803000 */
[----:B------:R-:W2:Y:S01]  /*7330*/  LDSM.16.MT88.4 R48, [R192+0x6800] ;  /* 0x00680000c030783b */ /* 0x000ea20000004200 */
[----:B------:R-:W-:Y:S01]  /*7340*/  HSET2.LE.AND R15, R131, R6, PT ;  /* 0x00000006830f7233 */ /* 0x000fe20003803000 */
[----:B------:R-:W-:Y:S01]  /*7350*/  FFMA.FTZ R201, R119, UR32, -R82 ;  /* 0x0000002077c97c23 */ /* 0x000fe20008010852 */
[----:B------:R-:W-:Y:S01]  /*7360*/  PRMT R69, R61, 0x5410, R60 ;  /* 0x000054103d457816 */ /* 0x000fe2000000003c */
[----:B------:R-:W-:Y:S01]  /*7370*/  MUFU.EX2 R203, R203 ;  /* 0x000000cb00cb7308 */ /* 0x000fe20000000800 */
[----:B------:R-:W-:-:S02]  /*7380*/  PRMT R68, R160, 0x5410, R159 ;  /* 0x00005410a0447816 */ /* 0x000fc4000000009f */
[----:B------:R-:W-:Y:S02]  /*7390*/  PRMT R170, R171, 0x7632, R170 ;  /* 0x00007632abaa7816 */ /* 0x000fe400000000aa */
[----:B------:R-:W-:Y:S02]  /*73a0*/  PRMT R165, R166, 0x7632, R165 ;  /* 0x00007632a6a57816 */ /* 0x000fe400000000a5 */
[--C-:B------:R-:W-:Y:S01]  /*73b0*/  HSET2.LE.AND R12, R107, R6.reuse, PT ;  /* 0x000000066b0c7233 */ /* 0x100fe20003803000 */
[----:B------:R-:W-:Y:S01]  /*73c0*/  MUFU.EX2 R201, R201 ;  /* 0x000000c900c97308 */ /* 0x000fe20000000800 */
[----:B------:R-:W-:Y:S02]  /*73d0*/  HSET2.LE.AND R107, R13, R6, PT ;  /* 0x000000060d6b7233 */ /* 0x000fe40003803000 */
[----:B------:R-:W-:Y:S02]  /*73e0*/  F2FP.BF16.F32.PACK_AB R154, R168, R173 ;  /* 0x000000ada89a723e */ /* 0x000fe400000010ff */
[----:B------:R-:W-:-:S02]  /*73f0*/  LOP3.LUT R14, R14, R69, RZ, 0xc0, !PT ;  /* 0x000000450e0e7212 */ /* 0x000fc400078ec0ff */
[----:B------:R-:W-:Y:S02]  /*7400*/  LOP3.LUT R15, R15, R68, RZ, 0xc0, !PT ;  /* 0x000000440f0f7212 */ /* 0x000fe400078ec0ff */
[----:B------:R-:W-:Y:S02]  /*7410*/  HSET2.LE.AND R99, R99, R6, PT ;  /* 0x0000000663637233 */ /* 0x000fe40003803000 */
[----:B------:R-:W-:Y:S02]  /*7420*/  PRMT R69, R171, 0x5410, R170 ;  /* 0x00005410ab457816 */ /* 0x000fe400000000aa */
[----:B------:R-:W-:Y:S02]  /*7430*/  PRMT R68, R166, 0x5410, R165 ;  /* 0x00005410a6447816 */ /* 0x000fe400000000a5 */
[----:B------:R-:W-:Y:S02]  /*7440*/  PRMT R153, R154, 0x7632, R153 ;  /* 0x000076329a997816 */ /* 0x000fe40000000099 */
[----:B------:R-:W-:-:S02]  /*7450*/  LOP3.LUT R107, R107, R128, RZ, 0xc0, !PT ;  /* 0x000000806b6b7212 */ /* 0x000fc400078ec0ff */
[--C-:B------:R-:W-:Y:S01]  /*7460*/  HSET2.LE.AND R128, R183, R6.reuse, PT ;  /* 0x00000006b7807233 */ /* 0x100fe20003803000 */
[----:B------:R-:W-:Y:S01]  /*7470*/  FFMA.FTZ R183, R129, UR32, -R82 ;  /* 0x0000002081b77c23 */ /* 0x000fe20008010852 */
[----:B------:R-:W-:Y:S02]  /*7480*/  LOP3.LUT R19, R19, R98, RZ, 0xc0, !PT ;  /* 0x0000006213137212 */ /* 0x000fe400078ec0ff */
[----:B------:R-:W-:Y:S02]  /*7490*/  LOP3.LUT R12, R12, R69, RZ, 0xc0, !PT ;  /* 0x000000450c0c7212 */ /* 0x000fe400078ec0ff */
[----:B------:R-:W-:Y:S02]  /*74a0*/  LOP3.LUT R13, R99, R68, RZ, 0xc0, !PT ;  /* 0x00000044630d7212 */ /* 0x000fe400078ec0ff */
[----:B------:R-:W-:Y:S01]  /*74b0*/  HSET2.LE.AND R130, R189, R6, PT ;  /* 0x00000006bd827233 */ /* 0x000fe20003803000 */
[----:B------:R-:W-:Y:S01]  /*74c0*/  HMMA.16816.F32.BF16 R68, R16, R72, RZ ;  /* 0x000000481044723c */ /* 0x000fe200000418ff */
[----:B------:R-:W-:-:S02]  /*74d0*/  PRMT R99, R154, 0x5410, R153 ;  /* 0x000054109a637816 */ /* 0x000fc40000000099 */
[----:B------:R-:W-:Y:S02]  /*74e0*/  HSET2.LE.AND R129, R163, R6, PT ;  /* 0x00000006a3817233 */ /* 0x000fe40003803000 */
[----:B------:R-:W3:Y:S01]  /*74f0*/  MUFU.EX2 R163, R183 ;  /* 0x000000b700a37308 */ /* 0x000ee20000000800 */
[----:B------:R-:W-:Y:S02]  /*7500*/  LOP3.LUT R162, R162, 0xff, RZ, 0xc0, !PT ;  /* 0x000000ffa2a27812 */ /* 0x000fe400078ec0ff */
[----:B------:R-:W-:Y:S02]  /*7510*/  LOP3.LUT R130, R130, R99, RZ, 0xc0, !PT ;  /* 0x0000006382827212 */ /* 0x000fe400078ec0ff */
[----:B------:R-:W-:Y:S01]  /*7520*/  F2FP.BF16.F32.PACK_AB R156, R167, R172 ;  /* 0x000000aca79c723e */ /* 0x000fe200000010ff */
[----:B------:R-:W-:Y:S01]  /*7530*/  HMMA.16816.F32.BF16 R96, R12, R72, RZ ;  /* 0x000000480c60723c */ /* 0x000fe200000418ff */
[----:B------:R-:W-:Y:S02]  /*7540*/  PRMT R161, R162, 0x5410, R161 ;  /* 0x00005410a2a17816 */ /* 0x000fe400000000a1 */
[----:B------:R-:W-:-:S02]  /*7550*/  PRMT R155, R156, 0x7632, R155 ;  /* 0x000076329c9b7816 */ /* 0x000fc4000000009b */
[----:B-1----:R-:W-:Y:S02]  /*7560*/  F2FP.BF16.F32.PACK_AB R158, R209, R218 ;  /* 0x000000dad19e723e */ /* 0x002fe400000010ff */
[----:B------:R-:W-:Y:S02]  /*7570*/  F2FP.BF16.F32.PACK_AB R162, R211, R222 ;  /* 0x000000ded3a2723e */ /* 0x000fe400000010ff */
[----:B------:R-:W-:Y:S02]  /*7580*/  HSET2.LE.AND R131, R161, R6, PT ;  /* 0x00000006a1837233 */ /* 0x000fe40003803000 */
[----:B------:R-:W-:Y:S02]  /*7590*/  PRMT R72, R156, 0x5410, R155 ;  /* 0x000054109c487816 */ /* 0x000fe4000000009b */
[----:B------:R-:W-:Y:S01]  /*75a0*/  PRMT R157, R158, 0x7632, R157 ;  /* 0x000076329e9d7816 */ /* 0x000fe2000000009d */
[----:B--2---:R-:W-:Y:S01]  /*75b0*/  HMMA.16816.F32.BF16 R68, R104, R48, R68 ;  /* 0x000000306844723c */ /* 0x004fe20000041844 */
[----:B------:R-:W-:-:S02]  /*75c0*/  PRMT R161, R162, 0x7632, R161 ;  /* 0x00007632a2a17816 */ /* 0x000fc400000000a1 */
[----:B------:R-:W-:Y:S02]  /*75d0*/  LOP3.LUT R131, R131, R72, RZ, 0xc0, !PT ;  /* 0x0000004883837212 */ /* 0x000fe400078ec0ff */
[----:B------:R-:W-:Y:S01]  /*75e0*/  SHF.R.U32.HI R110, RZ, 0x10, R208 ;  /* 0x00000010ff6e7819 */ /* 0x000fe200000116d0 */
[--C-:B------:R-:W-:Y:S01]  /*75f0*/  FFMA.FTZ R208, R190, UR32, -R111.reuse ;  /* 0x00000020bed07c23 */ /* 0x100fe2000801086f */
[----:B------:R-:W-:Y:S01]  /*7600*/  LOP3.LUT R246, R205, UR28, R246, 0x96, !PT ;  /* 0x0000001ccdf67c12 */ /* 0x000fe2000f8e96f6 */
[----:B------:R-:W-:Y:S01]  /*7610*/  IMAD R190, R4, 0x2, R192 ;  /* 0x0000000204be7824 */ /* 0x000fe200078e02c0 */
[----:B------:R-:W-:Y:S01]  /*7620*/  LOP3.LUT R238, R204, 0xffff, RZ, 0xc0, !PT ;  /* 0x0000ffffccee7812 */ /* 0x000fe200078ec0ff */
[----:B------:R-:W-:Y:S01]  /*7630*/  FFMA.FTZ R205, R182, UR32, -R111 ;  /* 0x00000020b6cd7c23 */ /* 0x000fe2000801086f */
[----:B------:R-:W-:Y:S01]  /*7640*/  PRMT R73, R158, 0x5410, R157 ;  /* 0x000054109e497816 */ /* 0x000fe2000000009d */
[----:B------:R-:W-:Y:S01]  /*7650*/  MUFU.EX2 R208, R208 ;  /* 0x000000d000d07308 */ /* 0x000fe20000000800 */
[----:B------:R-:W-:-:S02]  /*7660*/  PRMT R72, R162, 0x5410, R161 ;  /* 0x00005410a2487816 */ /* 0x000fc400000000a1 */
[----:B---3--:R-:W-:Y:S02]  /*7670*/  F2FP.BF16.F32.PACK_AB R202, R163, R164 ;  /* 0x000000a4a3ca723e */ /* 0x008fe400000010ff */
[----:B------:R-:W-:Y:S02]  /*7680*/  LOP3.LUT R128, R128, R73, RZ, 0xc0, !PT ;  /* 0x0000004980807212 */ /* 0x000fe400078ec0ff */
[----:B------:R-:W-:Y:S01]  /*7690*/  LOP3.LUT R129, R129, R72, RZ, 0xc0, !PT ;  /* 0x0000004881817212 */ /* 0x000fe200078ec0ff */
[----:B------:R-:W1:Y:S01]  /*76a0*/  MUFU.EX2 R205, R205 ;  /* 0x000000cd00cd7308 */ /* 0x000e620000000800 */
[----:B------:R-:W-:Y:S01]  /*76b0*/  PRMT R183, R202, 0x7632, R183 ;  /* 0x00007632cab77816 */ /* 0x000fe200000000b7 */
[----:B------:R-:W-:Y:S01]  /*76c0*/  IMAD.WIDE.U32 R72, R181, -0x326172a9, RZ ;  /* 0xcd9e8d57b5487825 */ /* 0x000fe200078e00ff */
[----:B------:R-:W-:Y:S02]  /*76d0*/  LOP3.LUT R179, R179, 0xff, RZ, 0xc0, !PT ;  /* 0x000000ffb3b37812 */ /* 0x000fe400078ec0ff */
[----:B------:R-:W-:Y:S01]  /*76e0*/  @!P2 PRMT R62, R81, 0x5410, RZ ;  /* 0x00005410513ea816 */ /* 0x000fe200000000ff */
[----:B------:R-:W-:Y:S01]  /*76f0*/  @!P1 HFMA2.BF16_V2 R79, -RZ.H0_H0, RZ.H0_H0, -R183.H0_H0 ;  /* 0x200000ffff4f9231 */ /* 0x000fe200003409b7 */
[----:B------:R-:W-:Y:S01]  /*7700*/  ISETP.LE.U32.AND P2, PT, R179, UR13, PT ;  /* 0x0000000db3007c0c */ /* 0x000fe2000bf43070 */
[----:B------:R-:W-:Y:S01]  /*7710*/  HMMA.16816.F32.BF16 R96, R128, R48, R96 ;  /* 0x000000308060723c */ /* 0x000fe20000041860 */
[----:B------:R-:W-:-:S02]  /*7720*/  LOP3.LUT R189, R72, 0xff, RZ, 0xc0, !PT ;  /* 0x000000ff48bd7812 */ /* 0x000fc400078ec0ff */
[----:B------:R-:W-:Y:S02]  /*7730*/  LOP3.LUT R135, R72, 0xffff, RZ, 0xc0, !PT ;  /* 0x0000ffff48877812 */ /* 0x000fe400078ec0ff */
[--C-:B------:R-:W-:Y:S02]  /*7740*/  SHF.R.U32.HI R58, RZ, 0x10, R72.reuse ;  /* 0x00000010ff3a7819 */ /* 0x100fe40000011648 */
[----:B------:R-:W-:Y:S02]  /*7750*/  LOP3.LUT R49, R115, 0xff, RZ, 0xc0, !PT ;  /* 0x000000ff73317812 */ /* 0x000fe400078ec0ff */
[----:B------:R-:W-:Y:S02]  /*7760*/  SHF.R.U32.HI R193, RZ, 0x18, R72 ;  /* 0x00000018ffc17819 */ /* 0x000fe40000011648 */
[----:B------:R-:W-:Y:S01]  /*7770*/  PRMT R72, R202, 0x5410, R183 ;  /* 0x00005410ca487816 */ /* 0x000fe200000000b7 */
[----:B------:R-:W-:Y:S01]  /*7780*/  @!P2 HFMA2.BF16_V2 R80, -RZ.H0_H0, RZ.H0_H0, -R202.H0_H0 ;  /* 0x200000ffff50a231 */ /* 0x000fe200003409ca */
[----:B------:R-:W-:-:S02]  /*7790*/  @!P1 PRMT R183, R79, 0x5410, RZ ;  /* 0x000054104fb79816 */ /* 0x000fc400000000ff */
[----:B------:R-:W-:Y:S02]  /*77a0*/  ISETP.LE.U32.AND P1, PT, R49, UR13, PT ;  /* 0x0000000d31007c0c */ /* 0x000fe4000bf23070 */
[----:B------:R-:W-:Y:S02]  /*77b0*/  LOP3.LUT R48, R115, 0xffff, RZ, 0xc0, !PT ;  /* 0x0000ffff73307812 */ /* 0x000fe400078ec0ff */
[----:B-1----:R-:W-:Y:S02]  /*77c0*/  F2FP.BF16.F32.PACK_AB R182, R205, R208 ;  /* 0x000000d0cdb6723e */ /* 0x002fe400000010ff */
[----:B------:R-:W-:Y:S02]  /*77d0*/  SHF.R.U32.HI R48, RZ, 0x8, R48 ;  /* 0x00000008ff307819 */ /* 0x000fe40000011630 */
[----:B------:R-:W-:Y:S02]  /*77e0*/  @!P2 PRMT R202, R80, 0x5410, RZ ;  /* 0x0000541050caa816 */ /* 0x000fe400000000ff */
[----:B------:R-:W-:-:S02]  /*77f0*/  LOP3.LUT R48, R48, 0xffff, RZ, 0xc0, !PT ;  /* 0x0000ffff30307812 */ /* 0x000fc400078ec0ff */
[----:B------:R-:W-:Y:S01]  /*7800*/  PRMT R179, R182, 0x7632, R179 ;  /* 0x00007632b6b37816 */ /* 0x000fe200000000b3 */
[----:B------:R-:W-:Y:S01]  /*7810*/  @!P1 HFMA2.BF16_V2 R78, -RZ.H0_H0, RZ.H0_H0, -R182.H0_H0 ;  /* 0x200000ffff4e9231 */ /* 0x000fe200003409b6 */
[----:B------:R-:W-:Y:S02]  /*7820*/  ISETP.LE.U32.AND P2, PT, R48, UR13, PT ;  /* 0x0000000d30007c0c */ /* 0x000fe4000bf43070 */
[----:B------:R-:W-:Y:S02]  /*7830*/  SHF.R.U32.HI R48, RZ, 0x18, R115 ;  /* 0x00000018ff307819 */ /* 0x000fe40000011673 */
[----:B------:R-:W-:Y:S02]  /*7840*/  LOP3.LUT R184, R73, UR28, R200, 0x96, !PT ;  /* 0x0000001c49b87c12 */ /* 0x000fe4000f8e96c8 */
[----:B------:R-:W-:Y:S02]  /*7850*/  PRMT R73, R182, 0x5410, R179 ;  /* 0x00005410b6497816 */ /* 0x000fe400000000b3 */
[----:B------:R-:W-:-:S02]  /*7860*/  @!P1 PRMT R182, R78, 0x5410, RZ ;  /* 0x000054104eb69816 */ /* 0x000fc400000000ff */
[----:B------:R-:W-:Y:S01]  /*7870*/  ISETP.LE.U32.AND P1, PT, R48, UR13, PT ;  /* 0x0000000d30007c0c */ /* 0x000fe2000bf23070 */
[----:B------:R-:W-:Y:S01]  /*7880*/  FFMA.FTZ R48, R83, UR32, -R82 ;  /* 0x0000002053307c23 */ /* 0x000fe20008010852 */
[----:B------:R-:W-:Y:S01]  /*7890*/  LOP3.LUT R187, R204, 0xff, RZ, 0xc0, !PT ;  /* 0x000000ffccbb7812 */ /* 0x000fe200078ec0ff */
[----:B------:R-:W-:Y:S01]  /*78a0*/  @!P2 HFMA2.BF16_V2 R77, -RZ.H0_H0, RZ.H0_H0, -R179.H0_H0 ;  /* 0x200000ffff4da231 */ /* 0x000fe200003409b3 */
[--C-:B------:R-:W-:Y:S02]  /*78b0*/  SHF.R.U32.HI R191, RZ, 0x10, R204.reuse ;  /* 0x00000010ffbf7819 */ /* 0x100fe400000116cc */
[----:B------:R-:W-:Y:S01]  /*78c0*/  SHF.R.U32.HI R186, RZ, 0x18, R204 ;  /* 0x00000018ffba7819 */ /* 0x000fe200000116cc */
[----:B------:R-:W1:Y:S01]  /*78d0*/  MUFU.EX2 R48, R48 ;  /* 0x0000003000307308 */ /* 0x000e620000000800 */
[----:B------:R-:W-:Y:S01]  /*78e0*/  FFMA.FTZ R204, R177, UR32, -R82 ;  /* 0x00000020b1cc7c23 */ /* 0x000fe20008010852 */
[----:B------:R-:W-:Y:S01]  /*78f0*/  SHF.R.U32.HI R115, RZ, 0x10, R115 ;  /* 0x00000010ff737819 */ /* 0x000fe20000011673 */
[----:B------:R-:W2:Y:S01]  /*7900*/  LDSM.16.MT88.4 R80, [R190+0x6000] ;  /* 0x00600000be50783b */ /* 0x000ea20000004200 */
[----:B------:R-:W-:-:S02]  /*7910*/  @!P2 PRMT R179, R77, 0x5410, RZ ;  /* 0x000054104db3a816 */ /* 0x000fc400000000ff */
[----:B------:R-:W-:Y:S02]  /*7920*/  LOP3.LUT R115, R115, 0xff, RZ, 0xc0, !PT ;  /* 0x000000ff73737812 */ /* 0x000fe400078ec0ff */
[----:B------:R-:W3:Y:S01]  /*7930*/  MUFU.EX2 R204, R204 ;  /* 0x000000cc00cc7308 */ /* 0x000ee20000000800 */
[----:B------:R-:W-:Y:S02]  /*7940*/  SHF.R.U32.HI R108, RZ, 0x8, R108 ;  /* 0x00000008ff6c7819 */ /* 0x000fe4000001166c */
[----:B------:R-:W-:Y:S02]  /*7950*/  ISETP.LE.U32.AND P2, PT, R115, UR13, PT ;  /* 0x0000000d73007c0c */ /* 0x000fe4000bf43070 */
[----:B------:R-:W-:Y:S02]  /*7960*/  LOP3.LUT R108, R108, 0xffff, RZ, 0xc0, !PT ;  /* 0x0000ffff6c6c7812 */ /* 0x000fe400078ec0ff */
[----:B------:R-:W-:Y:S02]  /*7970*/  F2FP.BF16.F32.PACK_AB R178, R203, R206 ;  /* 0x000000cecbb2723e */ /* 0x000fe400000010ff */
[----:B-1----:R-:W-:-:S02]  /*7980*/  F2FP.BF16.F32.PACK_AB R180, R48, R199 ;  /* 0x000000c730b4723e */ /* 0x002fc400000010ff */
[----:B------:R-:W-:Y:S01]  /*7990*/  PRMT R49, R178, 0x7632, R49 ;  /* 0x00007632b2317816 */ /* 0x000fe20000000031 */
[----:B------:R-:W-:Y:S01]  /*79a0*/  @!P6 HFMA2.BF16_V2 R41, -RZ.H0_H0, RZ.H0_H0, -R178.H0_H0 ;  /* 0x200000ffff29e231 */ /* 0x000fe200003409b2 */
[----:B------:R-:W-:Y:S02]  /*79b0*/  PRMT R177, R180, 0x7632, R177 ;  /* 0x00007632b4b17816 */ /* 0x000fe400000000b1 */
[----:B------:R-:W-:Y:S02]  /*79c0*/  LOP3.LUT R110, R110, 0xff, RZ, 0xc0, !PT ;  /* 0x000000ff6e6e7812 */ /* 0x000fe400078ec0ff */
[----:B------:R-:W-:Y:S01]  /*79d0*/  PRMT R248, R180, 0x5410, R177 ;  /* 0x00005410b4f87816 */ /* 0x000fe200000000b1 */
[----:B------:R-:W-:Y:S01]  /*79e0*/  @!P4 HFMA2.BF16_V2 R39, -RZ.H0_H0, RZ.H0_H0, -R177.H0_H0 ;  /* 0x200000ffff27c231 */ /* 0x000fe200003409b1 */
[----:B---3--:R-:W-:Y:S02]  /*79f0*/  F2FP.BF16.F32.PACK_AB R200, R201, R204 ;  /* 0x000000ccc9c8723e */ /* 0x008fe400000010ff */
[----:B------:R-:W-:-:S02]  /*7a00*/  PRMT R247, R178, 0x5410, R49 ;  /* 0x00005410b2f77816 */ /* 0x000fc40000000031 */
[----:B------:R-:W-:Y:S01]  /*7a10*/  @!P4 PRMT R177, R39, 0x5410, RZ ;  /* 0x0000541027b1c816 */ /* 0x000fe200000000ff */
[----:B------:R-:W-:Y:S01]  /*7a20*/  @!P2 HFMA2.BF16_V2 R42, -RZ.H0_H0, RZ.H0_H0, -R200.H0_H0 ;  /* 0x200000ffff2aa231 */ /* 0x000fe200003409c8 */
[----:B------:R-:W3:Y:S01]  /*7a30*/  LDL.LU R39, [R1+0x14] ;  /* 0x0000140001277983 */ /* 0x000ee20000300800 */
[C---:B------:R-:W-:Y:S02]  /*7a40*/  PRMT R181, R200.reuse, 0x7632, R181 ;  /* 0x00007632c8b57816 */ /* 0x040fe400000000b5 */
[----:B------:R-:W-:Y:S02]  /*7a50*/  SHF.R.U32.HI R77, RZ, 0x10, R90 ;  /* 0x00000010ff4d7819 */ /* 0x000fe4000001165a */
[----:B------:R-:W-:Y:S01]  /*7a60*/  PRMT R115, R200, 0x5410, R181 ;  /* 0x00005410c8737816 */ /* 0x000fe200000000b5 */
[----:B------:R-:W-:Y:S01]  /*7a70*/  @!P1 HFMA2.BF16_V2 R43, -RZ.H0_H0, RZ.H0_H0, -R181.H0_H0 ;  /* 0x200000ffff2b9231 */ /* 0x000fe200003409b5 */
[----:B------:R-:W-:Y:S02]  /*7a80*/  @!P2 PRMT R200, R42, 0x5410, RZ ;  /* 0x000054102ac8a816 */ /* 0x000fe400000000ff */
[----:B------:R-:W-:-:S02]  /*7a90*/  ISETP.LE.U32.AND P2, PT, R108, UR13, PT ;  /* 0x0000000d6c007c0c */ /* 0x000fc4000bf43070 */
[----:B------:R-:W-:Y:S02]  /*7aa0*/  LOP3.LUT R42, R90, 0xffff, RZ, 0xc0, !PT ;  /* 0x0000ffff5a2a7812 */ /* 0x000fe400078ec0ff */
[----:B------:R-:W-:Y:S02]  /*7ab0*/  @!P1 PRMT R181, R43, 0x5410, RZ ;  /* 0x000054102bb59816 */ /* 0x000fe400000000ff */
[----:B------:R-:W-:Y:S02]  /*7ac0*/  SHF.R.U32.HI R42, RZ, 0x8, R42 ;  /* 0x00000008ff2a7819 */ /* 0x000fe4000001162a */
[----:B------:R-:W-:Y:S02]  /*7ad0*/  ISETP.LE.U32.AND P1, PT, R110, UR13, PT ;  /* 0x0000000d6e007c0c */ /* 0x000fe4000bf23070 */
[----:B------:R-:W-:Y:S02]  /*7ae0*/  LOP3.LUT R42, R42, 0xffff, RZ, 0xc0, !PT ;  /* 0x0000ffff2a2a7812 */ /* 0x000fe400078ec0ff */
[----:B------:R-:W-:Y:S01]  /*7af0*/  @!P6 PRMT R178, R41, 0x5410, RZ ;  /* 0x0000541029b2e816 */ /* 0x000fe200000000ff */
[----:B------:R-:W-:Y:S01]  /*7b00*/  @!P2 HFMA2.BF16_V2 R40, -RZ.H0_H0, RZ.H0_H0, -R49.H0_H0 ;  /* 0x200000ffff28a231 */ /* 0x000fe20000340931 */
[----:B------:R-:W-:-:S02]  /*7b10*/  ISETP.LE.U32.AND P6, PT, R42, UR13, PT ;  /* 0x0000000d2a007c0c */ /* 0x000fc4000bfc3070 */
[----:B------:R-:W-:Y:S02]  /*7b20*/  LOP3.LUT R77, R77, 0xff, RZ, 0xc0, !PT ;  /* 0x000000ff4d4d7812 */ /* 0x000fe400078ec0ff */
[----:B------:R-:W-:Y:S02]  /*7b30*/  @!P2 PRMT R49, R40, 0x5410, RZ ;  /* 0x000054102831a816 */ /* 0x000fe400000000ff */
[----:B------:R-:W-:Y:S01]  /*7b40*/  LOP3.LUT R40, R90, 0xff, RZ, 0xc0, !PT ;  /* 0x000000ff5a287812 */ /* 0x000fe200078ec0ff */
[----:B------:R-:W-:Y:S01]  /*7b50*/  @!P1 HFMA2.BF16_V2 R76, -RZ.H0_H0, RZ.H0_H0, -R180.H0_H0 ;  /* 0x200000ffff4c9231 */ /* 0x000fe200003409b4 */
[----:B------:R-:W-:Y:S02]  /*7b60*/  SHF.R.U32.HI R90, RZ, 0x18, R90 ;  /* 0x00000018ff5a7819 */ /* 0x000fe4000001165a */
[----:B------:R-:W-:Y:S02]  /*7b70*/  ISETP.LE.U32.AND P2, PT, R40, UR13, PT ;  /* 0x0000000d28007c0c */ /* 0x000fe4000bf43070 */
[----:B------:R-:W-:Y:S01]  /*7b80*/  ISETP.LE.U32.AND P4, PT, R90, UR13, PT ;  /* 0x0000000d5a007c0c */ /* 0x000fe2000bf83070 */
[----:B------:R-:W-:Y:S01]  /*7b90*/  @!P6 HFMA2.BF16_V2 R37, -RZ.H0_H0, RZ.H0_H0, -R170.H0_H0 ;  /* 0x200000ffff25e231 */ /* 0x000fe200003409aa */
[----:B------:R-:W-:-:S02]  /*7ba0*/  @!P1 PRMT R180, R76, 0x5410, RZ ;  /* 0x000054104cb49816 */ /* 0x000fc400000000ff */
[----:B------:R-:W-:Y:S02]  /*7bb0*/  LOP3.LUT R89, R89, 0xff, RZ, 0xc0, !PT ;  /* 0x000000ff59597812 */ /* 0x000fe400078ec0ff */
[----:B------:R-:W-:Y:S01]  /*7bc0*/  SHF.R.U32.HI R91, RZ, 0x8, R91 ;  /* 0x00000008ff5b7819 */ /* 0x000fe2000001165b */
[----:B--2---:R-:W-:Y:S01]  /*7bd0*/  HMMA.16816.F32.BF16 R108, R12, R80, RZ ;  /* 0x000000500c6c723c */ /* 0x004fe200000418ff */
[----:B------:R-:W-:Y:S01]  /*7be0*/  ISETP.LE.U32.AND P1, PT, R77, UR13, PT ;  /* 0x0000000d4d007c0c */ /* 0x000fe2000bf23070 */
[----:B------:R-:W-:Y:S01]  /*7bf0*/  FFMA.FTZ R237, R237, UR32, -R242 ;  /* 0x00000020eded7c23 */ /* 0x000fe200080108f2 */
[----:B------:R-:W-:Y:S01]  /*7c00*/  @!P3 HFMA2.BF16_V2 R23, -RZ.H0_H0, RZ.H0_H0, -R155.H0_H0 ;  /* 0x200000ffff17b231 */ /* 0x000fe2000034099b */
[C---:B------:R-:W-:Y:S01]  /*7c10*/  LOP3.LUT R225, R224.reuse, 0xffff, RZ, 0xc0, !PT ;  /* 0x0000ffffe0e17812 */ /* 0x040fe200078ec0ff */
[----:B------:R-:W-:Y:S01]  /*7c20*/  @!P2 HFMA2.BF16_V2 R38, -RZ.H0_H0, RZ.H0_H0, -R171.H0_H0 ;  /* 0x200000ffff26a231 */ /* 0x000fe200003409ab */
[----:B------:R-:W-:Y:S01]  /*7c30*/  LOP3.LUT R228, R224, 0xff, RZ, 0xc0, !PT ;  /* 0x000000ffe0e47812 */ /* 0x000fe200078ec0ff */
[----:B------:R-:W-:Y:S01]  /*7c40*/  @!P4 HFMA2.BF16_V2 R35, -RZ.H0_H0, RZ.H0_H0, -R165.H0_H0 ;  /* 0x200000ffff23c231 */ /* 0x000fe200003409a5 */
[----:B------:R-:W-:Y:S01]  /*7c50*/  @!P6 PRMT R170, R37, 0x5410, RZ ;  /* 0x0000541025aae816 */ /* 0x000fe200000000ff */
[----:B------:R-:W-:Y:S01]  /*7c60*/  @!P5 HFMA2.BF16_V2 R24, -RZ.H0_H0, RZ.H0_H0, -R156.H0_H0 ;  /* 0x200000ffff18d231 */ /* 0x000fe2000034099c */
[----:B------:R-:W-:Y:S01]  /*7c70*/  @!P2 PRMT R171, R38, 0x5410, RZ ;  /* 0x0000541026aba816 */ /* 0x000fe200000000ff */
[----:B------:R-:W-:Y:S01]  /*7c80*/  @!P0 HFMA2.BF16_V2 R25, -RZ.H0_H0, RZ.H0_H0, -R154.H0_H0 ;  /* 0x200000ffff198231 */ /* 0x000fe2000034099a */
[----:B------:R-:W-:-:S02]  /*7c90*/  ISETP.LE.U32.AND P2, PT, R118, UR13, PT ;  /* 0x0000000d76007c0c */ /* 0x000fc4000bf43070 */
[----:B------:R-:W-:Y:S01]  /*7ca0*/  SHF.R.U32.HI R134, RZ, 0x10, R224 ;  /* 0x00000010ff867819 */ /* 0x000fe200000116e0 */
[--C-:B------:R-:W-:Y:S01]  /*7cb0*/  FFMA.FTZ R231, R231, UR32, -R120.reuse ;  /* 0x00000020e7e77c23 */ /* 0x100fe20008010878 */
[----:B------:R-:W-:Y:S01]  /*7cc0*/  ISETP.LE.U32.AND P6, PT, R117, UR13, PT ;  /* 0x0000000d75007c0c */ /* 0x000fe2000bfc3070 */
[----:B------:R-:W-:Y:S01]  /*7cd0*/  FFMA.FTZ R229, R229, UR32, -R120 ;  /* 0x00000020e5e57c23 */ /* 0x000fe20008010878 */
[----:B------:R-:W-:Y:S01]  /*7ce0*/  @!P4 PRMT R165, R35, 0x5410, RZ ;  /* 0x0000541023a5c816 */ /* 0x000fe200000000ff */
[----:B------:R-:W-:Y:S01]  /*7cf0*/  LDSM.16.MT88.4 R40, [R190+0x6800] ;  /* 0x00680000be28783b */ /* 0x000fe20000004200 */
[----:B------:R-:W-:Y:S01]  /*7d00*/  ISETP.LE.U32.AND P4, PT, R89, UR13, PT ;  /* 0x0000000d59007c0c */ /* 0x000fe2000bf83070 */
[----:B------:R-:W-:Y:S01]  /*7d10*/  @!P1 HFMA2.BF16_V2 R36, -RZ.H0_H0, RZ.H0_H0, -R166.H0_H0 ;  /* 0x200000ffff249231 */ /* 0x000fe200003409a6 */
[----:B------:R-:W-:Y:S01]  /*7d20*/  LOP3.LUT R91, R91, 0xffff, RZ, 0xc0, !PT ;  /* 0x0000ffff5b5b7812 */ /* 0x000fe200078ec0ff */
[----:B------:R-:W-:Y:S01]  /*7d30*/  HMMA.16816.F32.BF16 R76, R16, R80, RZ ;  /* 0x00000050104c723c */ /* 0x000fe200000418ff */
[----:B------:R-:W-:-:S02]  /*7d40*/  @!P3 PRMT R155, R23, 0x5410, RZ ;  /* 0x00005410179bb816 */ /* 0x000fc400000000ff */
[----:B------:R-:W-:Y:S01]  /*7d50*/  @!P1 PRMT R166, R36, 0x5410, RZ ;  /* 0x0000541024a69816 */ /* 0x000fe200000000ff */
[----:B------:R-:W-:Y:S01]  /*7d60*/  @!P2 HFMA2.BF16_V2 R34, -RZ.H0_H0, RZ.H0_H0, -R61.H0_H0 ;  /* 0x200000ffff22a231 */ /* 0x000fe2000034093d */
[----:B------:R-:W-:Y:S01]  /*7d70*/  ISETP.LE.U32.AND P1, PT, R91, UR13, PT ;  /* 0x0000000d5b007c0c */ /* 0x000fe2000bf23070 */
[----:B------:R-:W-:Y:S02]  /*7d80*/  @!P6 HFMA2.BF16_V2 R31, -RZ.H0_H0, RZ.H0_H0, -R159.H0_H0 ;  /* 0x200000ffff1fe231 */ /* 0x000fe4000034099f */
[----:B------:R-:W-:Y:S01]  /*7d90*/  IMAD.MOV.U32 R81, RZ, RZ, R189 ;  /* 0x000000ffff517224 */ /* 0x000fe200078e00bd */
[----:B------:R-:W-:Y:S01]  /*7da0*/  MUFU.EX2 R237, R237 ;  /* 0x000000ed00ed7308 */ /* 0x000fe20000000800 */
[----:B------:R-:W-:Y:S01]  /*7db0*/  @!P5 PRMT R156, R24, 0x5410, RZ ;  /* 0x00005410189cd816 */ /* 0x000fe200000000ff */
[----:B------:R-:W-:Y:S02]  /*7dc0*/  @!P4 HFMA2.BF16_V2 R32, -RZ.H0_H0, RZ.H0_H0, -R160.H0_H0 ;  /* 0x200000ffff20c231 */ /* 0x000fe400003409a0 */
[----:B------:R-:W-:Y:S01]  /*7dd0*/  IMAD R189, R5, 0x2, R192 ;  /* 0x0000000205bd7824 */ /* 0x000fe200078e02c0 */
[----:B------:R-:W-:-:S02]  /*7de0*/  LOP3.LUT R35, R87, 0xff, RZ, 0xc0, !PT ;  /* 0x000000ff57237812 */ /* 0x000fc400078ec0ff */
[----:B------:R-:W-:Y:S02]  /*7df0*/  @!P2 PRMT R61, R34, 0x5410, RZ ;  /* 0x00005410223da816 */ /* 0x000fe400000000ff */
[----:B------:R-:W-:Y:S02]  /*7e00*/  @!P6 PRMT R159, R31, 0x5410, RZ ;  /* 0x000054101f9fe816 */ /* 0x000fe400000000ff */
[----:B------:R-:W-:Y:S02]  /*7e10*/  LOP3.LUT R34, R87, 0xffff, RZ, 0xc0, !PT ;  /* 0x0000ffff57227812 */ /* 0x000fe400078ec0ff */
[----:B------:R-:W-:Y:S02]  /*7e20*/  @!P4 PRMT R160, R32, 0x5410, RZ ;  /* 0x0000541020a0c816 */ /* 0x000fe400000000ff */
[----:B------:R-:W-:Y:S02]  /*7e30*/  SHF.R.U32.HI R31, RZ, 0x18, R87 ;  /* 0x00000018ff1f7819 */ /* 0x000fe40000011657 */
[----:B------:R-:W-:-:S02]  /*7e40*/  ISETP.LE.U32.AND P4, PT, R88, UR13, PT ;  /* 0x0000000d58007c0c */ /* 0x000fc4000bf83070 */
[----:B------:R-:W-:Y:S01]  /*7e50*/  ISETP.LE.U32.AND P2, PT, R35, UR13, PT ;  /* 0x0000000d23007c0c */ /* 0x000fe2000bf43070 */
[----:B------:R-:W1:Y:S01]  /*7e60*/  LDSM.16.MT88.4 R88, [R189+0x6000] ;  /* 0x00600000bd58783b */ /* 0x000e620000004200 */
[----:B------:R-:W-:Y:S02]  /*7e70*/  SHF.R.U32.HI R34, RZ, 0x8, R34 ;  /* 0x00000008ff227819 */ /* 0x000fe40000011622 */
[----:B------:R-:W-:Y:S01]  /*7e80*/  ISETP.LE.U32.AND P6, PT, R31, UR13, PT ;  /* 0x0000000d1f007c0c */ /* 0x000fe2000bfc3070 */
[----:B------:R-:W-:Y:S01]  /*7e90*/  @!P1 HFMA2.BF16_V2 R33, -RZ.H0_H0, RZ.H0_H0, -R60.H0_H0 ;  /* 0x200000ffff219231 */ /* 0x000fe2000034093c */
[----:B------:R-:W-:Y:S02]  /*7ea0*/  LOP3.LUT R34, R34, 0xffff, RZ, 0xc0, !PT ;  /* 0x0000ffff22227812 */ /* 0x000fe400078ec0ff */
[----:B------:R-:W-:Y:S02]  /*7eb0*/  SHF.R.U32.HI R31, RZ, 0x10, R87 ;  /* 0x00000010ff1f7819 */ /* 0x000fe40000011657 */
[----:B------:R-:W-:-:S02]  /*7ec0*/  @!P1 PRMT R60, R33, 0x5410, RZ ;  /* 0x00005410213c9816 */ /* 0x000fc400000000ff */
[----:B------:R-:W-:Y:S01]  /*7ed0*/  ISETP.LE.U32.AND P1, PT, R34, UR13, PT ;  /* 0x0000000d22007c0c */ /* 0x000fe2000bf23070 */
[----:B------:R-:W-:Y:S01]  /*7ee0*/  @!P2 HFMA2.BF16_V2 R30, -RZ.H0_H0, RZ.H0_H0, -R158.H0_H0 ;  /* 0x200000ffff1ea231 */ /* 0x000fe2000034099e */
[----:B------:R-:W-:Y:S02]  /*7ef0*/  LOP3.LUT R31, R31, 0xff, RZ, 0xc0, !PT ;  /* 0x000000ff1f1f7812 */ /* 0x000fe400078ec0ff */
[----:B------:R-:W-:Y:S01]  /*7f00*/  @!P0 PRMT R154, R25, 0x5410, RZ ;  /* 0x00005410199a8816 */ /* 0x000fe200000000ff */
[----:B------:R-:W-:Y:S01]  /*7f10*/  @!P6 HFMA2.BF16_V2 R26, -RZ.H0_H0, RZ.H0_H0, -R161.H0_H0 ;  /* 0x200000ffff1ae231 */ /* 0x000fe200003409a1 */
[----:B------:R-:W-:Y:S01]  /*7f20*/  @!P2 PRMT R158, R30, 0x5410, RZ ;  /* 0x000054101e9ea816 */ /* 0x000fe200000000ff */
[----:B------:R-:W-:Y:S01]  /*7f30*/  MUFU.EX2 R231, R231 ;  /* 0x000000e700e77308 */ /* 0x000fe20000000800 */
[----:B------:R-:W-:Y:S01]  /*7f40*/  ISETP.LE.U32.AND P2, PT, R31, UR13, PT ;  /* 0x0000000d1f007c0c */ /* 0x000fe2000bf43070 */
[----:B------:R-:W2:Y:S01]  /*7f50*/  LDSM.16.MT88.4 R32, [R189+0x6800] ;  /* 0x00680000bd20783b */ /* 0x000ea20000004200 */
[----:B------:R-:W-:-:S02]  /*7f60*/  @!P6 PRMT R161, R26, 0x5410, RZ ;  /* 0x000054101aa1e816 */ /* 0x000fc400000000ff */
[----:B------:R-:W-:Y:S01]  /*7f70*/  ISETP.LE.U32.AND P6, PT, R81, UR13, PT ;  /* 0x0000000d51007c0c */ /* 0x000fe2000bfc3070 */
[----:B------:R-:W-:Y:S01]  /*7f80*/  @!P1 HFMA2.BF16_V2 R29, -RZ.H0_H0, RZ.H0_H0, -R157.H0_H0 ;  /* 0x200000ffff1d9231 */ /* 0x000fe2000034099d */
[----:B------:R-:W-:Y:S01]  /*7f90*/  LOP3.LUT R81, R240, 0xff, RZ, 0xc0, !PT ;  /* 0x000000fff0517812 */ /* 0x000fe200078ec0ff */
[----:B------:R-:W-:Y:S01]  /*7fa0*/  FFMA.FTZ R240, R223, UR32, -R242 ;  /* 0x00000020dff07c23 */ /* 0x000fe200080108f2 */
[----:B------:R-:W-:Y:S01]  /*7fb0*/  IMAD.WIDE.U32 R30, R85, -0x326172a9, RZ ;  /* 0xcd9e8d57551e7825 */ /* 0x000fe200078e00ff */
[----:B------:R-:W-:Y:S02]  /*7fc0*/  SHF.R.U32.HI R224, RZ, 0x18, R224 ;  /* 0x00000018ffe07819 */ /* 0x000fe400000116e0 */
[----:B------:R-:W-:Y:S02]  /*7fd0*/  @!P1 PRMT R157, R29, 0x5410, RZ ;  /* 0x000054101d9d9816 */ /* 0x000fe400000000ff */
[----:B------:R-:W-:Y:S01]  /*7fe0*/  LOP3.LUT R29, R31, UR28, R116, 0x96, !PT ;  /* 0x0000001c1f1d7c12 */ /* 0x000fe2000f8e9674 */
[----:B------:R-:W4:Y:S01]  /*7ff0*/  MUFU.EX2 R240, R240 ;  /* 0x000000f000f07308 */ /* 0x000f220000000800 */
[----:B------:R-:W-:-:S02]  /*8000*/  LOP3.LUT R37, R30, 0xffff, RZ, 0xc0, !PT ;  /* 0x0000ffff1e257812 */ /* 0x000fc400078ec0ff */
[----:B------:R-:W-:Y:S02]  /*8010*/  SHF.R.U32.HI R31, RZ, 0x8, R84 ;  /* 0x00000008ff1f7819 */ /* 0x000fe40000011654 */
[----:B------:R-:W-:Y:S01]  /*8020*/  LOP3.LUT R23, R184, 0xffff, RZ, 0xc0, !PT ;  /* 0x0000ffffb8177812 */ /* 0x000fe200078ec0ff */
[----:B------:R-:W-:Y:S01]  /*8030*/  @!P2 HFMA2.BF16_V2 R28, -RZ.H0_H0, RZ.H0_H0, -R162.H0_H0 ;  /* 0x200000ffff1ca231 */ /* 0x000fe200003409a2 */
[----:B------:R-:W-:Y:S02]  /*8040*/  LOP3.LUT R31, R31, 0xffff, RZ, 0xc0, !PT ;  /* 0x0000ffff1f1f7812 */ /* 0x000fe400078ec0ff */
[----:B------:R-:W-:Y:S02]  /*8050*/  SHF.R.U32.HI R23, RZ, 0x8, R23 ;  /* 0x00000008ff177819 */ /* 0x000fe40000011617 */
[----:B------:R-:W-:Y:S02]  /*8060*/  @!P2 PRMT R162, R28, 0x5410, RZ ;  /* 0x000054101ca2a816 */ /* 0x000fe400000000ff */
[----:B------:R-:W-:-:S02]  /*8070*/  ISETP.LE.U32.AND P2, PT, R31, UR13, PT ;  /* 0x0000000d1f007c0c */ /* 0x000fc4000bf43070 */
[----:B------:R-:W-:Y:S01]  /*8080*/  LOP3.LUT R23, R23, 0xffff, RZ, 0xc0, !PT ;  /* 0x0000ffff17177812 */ /* 0x000fe200078ec0ff */
[----:B-1----:R-:W-:Y:S01]  /*8090*/  HMMA.16816.F32.BF16 R116, R12, R88, RZ ;  /* 0x000000580c74723c */ /* 0x002fe200000418ff */
[----:B------:R-:W-:Y:S02]  /*80a0*/  ISETP.LE.U32.AND P1, PT, R86, UR13, PT ;  /* 0x0000000d56007c0c */ /* 0x000fe4000bf23070 */
[----:B------:R-:W-:-:S03]  /*80b0*/  ISETP.LE.U32.AND P5, PT, R23, UR13, PT ;  /* 0x0000000d17007c0c */ /* 0x000fc6000bfa3070 */
[----:B------:R-:W-:Y:S01]  /*80c0*/  HMMA.16816.F32.BF16 R84, R16, R88, RZ ;  /* 0x000000581054723c */ /* 0x000fe200000418ff */
[----:B------:R-:W-:-:S06]  /*80d0*/  LOP3.LUT R24, R184, 0xff, RZ, 0xc0, !PT ;  /* 0x000000ffb8187812 */ /* 0x000fcc00078ec0ff */
[----:B------:R-:W-:Y:S02]  /*80e0*/  SHF.R.U32.HI R89, RZ, 0x8, R225 ;  /* 0x00000008ff597819 */ /* 0x000fe400000116e1 */
[----:B------:R-:W-:Y:S02]  /*80f0*/  ISETP.LE.U32.AND P3, PT, R24, UR13, PT ;  /* 0x0000000d18007c0c */ /* 0x000fe4000bf63070 */
[----:B------:R-:W-:Y:S02]  /*8100*/  PRMT R89, R228, 0x5410, R89 ;  /* 0x00005410e4597816 */ /* 0x000fe40000000059 */
[----:B----4-:R-:W-:Y:S01]  /*8110*/  F2FP.BF16.F32.PACK_AB R228, R237, R240 ;  /* 0x000000f0ede4723e */ /* 0x010fe200000010ff */
[----:B------:R-:W-:-:S03]  /*8120*/  @!P2 HFMA2.BF16_V2 R27, -RZ.H0_H0, RZ.H0_H0, -R153.H0_H0 ;  /* 0x200000ffff1ba231 */ /* 0x000fc60000340999 */
[----:B------:R-:W-:Y:S02]  /*8130*/  PRMT R225, R228, 0x7632, R225 ;  /* 0x00007632e4e17816 */ /* 0x000fe400000000e1 */
[----:B------:R-:W-:-:S03]  /*8140*/  @!P2 PRMT R153, R27, 0x5410, RZ ;  /* 0x000054101b99a816 */ /* 0x000fc600000000ff */
[----:B------:R-:W-:Y:S01]  /*8150*/  @!P5 HFMA2.BF16_V2 R21, -RZ.H0_H0, RZ.H0_H0, -R225.H0_H0 ;  /* 0x200000ffff15d231 */ /* 0x000fe200003409e1 */
[----:B------:R-:W-:Y:S01]  /*8160*/  SHF.R.U32.HI R23, RZ, 0x10, R184 ;  /* 0x00000010ff177819 */ /* 0x000fe200000116b8 */
[----:B------:R-:W-:Y:S01]  /*8170*/  @!P3 HFMA2.BF16_V2 R22, -RZ.H0_H0, RZ.H0_H0, -R228.H0_H0 ;  /* 0x200000ffff16b231 */ /* 0x000fe200003409e4 */
[----:B------:R-:W-:Y:S02]  /*8180*/  LOP3.LUT R27, R191, 0xff, RZ, 0xc0, !PT ;  /* 0x000000ffbf1b7812 */ /* 0x000fe400078ec0ff */
[----:B------:R-:W-:Y:S02]  /*8190*/  PRMT R28, R228, 0x5410, R225 ;  /* 0x00005410e41c7816 */ /* 0x000fe400000000e1 */
[----:B------:R-:W-:Y:S02]  /*81a0*/  ISETP.LE.U32.AND P0, PT, R193, UR13, PT ;  /* 0x0000000dc1007c0c */ /* 0x000fe4000bf03070 */
[----:B------:R-:W-:Y:S01]  /*81b0*/  SHF.R.U32.HI R31, RZ, 0x8, R234 ;  /* 0x00000008ff1f7819 */ /* 0x000fe200000116ea */
[----:B------:R1:W5:Y:S01]  /*81c0*/  LDL.LU R193, [R1+0xe8] ;  /* 0x0000e80001c17983 */ /* 0x0003620000300800 */
[----:B------:R-:W-:-:S02]  /*81d0*/  @!P5 PRMT R225, R21, 0x5410, RZ ;  /* 0x0000541015e1d816 */ /* 0x000fc400000000ff */
[----:B------:R-:W-:Y:S01]  /*81e0*/  SHF.R.U32.HI R21, RZ, 0x18, R184 ;  /* 0x00000018ff157819 */ /* 0x000fe200000116b8 */
[----:B------:R1:W5:Y:S01]  /*81f0*/  LDL.LU R191, [R1+0xe4] ;  /* 0x0000e40001bf7983 */ /* 0x0003620000300800 */
[----:B------:R-:W-:Y:S02]  /*8200*/  LOP3.LUT R23, R23, 0xff, RZ, 0xc0, !PT ;  /* 0x000000ff17177812 */ /* 0x000fe400078ec0ff */
[----:B------:R-:W-:Y:S02]  /*8210*/  PRMT R27, R27, 0x5410, R186 ;  /* 0x000054101b1b7816 */ /* 0x000fe400000000ba */
[----:B------:R-:W-:Y:S02]  /*8220*/  PRMT R31, R185, 0x5410, R31 ;  /* 0x00005410b91f7816 */ /* 0x000fe4000000001f */
[----:B------:R-:W-:Y:S02]  /*8230*/  @!P3 PRMT R228, R22, 0x5410, RZ ;  /* 0x0000541016e4b816 */ /* 0x000fe400000000ff */
[----:B------:R-:W-:-:S02]  /*8240*/  ISETP.LE.U32.AND P5, PT, R21, UR13, PT ;  /* 0x0000000d15007c0c */ /* 0x000fc4000bfa3070 */
[----:B------:R-:W-:Y:S02]  /*8250*/  ISETP.LE.U32.AND P3, PT, R23, UR13, PT ;  /* 0x0000000d17007c0c */ /* 0x000fe4000bf63070 */
[----:B------:R-:W-:Y:S02]  /*8260*/  SHF.R.U32.HI R21, RZ, 0x8, R135 ;  /* 0x00000008ff157819 */ /* 0x000fe40000011687 */
[----:B------:R-:W-:Y:S02]  /*8270*/  LOP3.LUT R23, R134, 0xff, RZ, 0xc0, !PT ;  /* 0x000000ff86177812 */ /* 0x000fe400078ec0ff */
[----:B---3--:R-:W-:-:S04]  /*8280*/  LOP3.LUT R25, R39, 0xff, RZ, 0xc0, !PT ;  /* 0x000000ff27197812 */ /* 0x008fc800078ec0ff */
[----:B------:R-:W-:Y:S02]  /*8290*/  ISETP.LE.U32.AND P2, PT, R25, UR13, PT ;  /* 0x0000000d19007c0c */ /* 0x000fe4000bf43070 */
[----:B------:R-:W-:-:S04]  /*82a0*/  SHF.R.U32.HI R25, RZ, 0x8, R238 ;  /* 0x00000008ff197819 */ /* 0x000fc800000116ee */
[----:B------:R-:W-:Y:S02]  /*82b0*/  PRMT R25, R187, 0x5410, R25 ;  /* 0x00005410bb197816 */ /* 0x000fe40000000019 */
[----:B------:R1:W5:Y:S04]  /*82c0*/  LDL.LU R187, [R1+0xe0] ;  /* 0x0000e00001bb7983 */ /* 0x0003680000300800 */
[----:B------:R1:W5:Y:S04]  /*82d0*/  LDL.LU R186, [R1+0xdc] ;  /* 0x0000dc0001ba7983 */ /* 0x0003680000300800 */
[----:B------:R1:W5:Y:S04]  /*82e0*/  LDL.LU R185, [R1+0xd8] ;  /* 0x0000d80001b97983 */ /* 0x0003680000300800 */
[----:B------:R1:W5:Y:S04]  /*82f0*/  LDL.LU R184, [R1+0xd4] ;  /* 0x0000d40001b87983 */ /* 0x0003680000300800 */
[----:B------:R1:W5:Y:S04]  /*8300*/  LDL.LU R135, [R1+0xd0] ;  /* 0x0000d00001877983 */ /* 0x0003680000300800 */
[----:B------:R1:W5:Y:S04]  /*8310*/  LDL.LU R134, [R1+0xc8] ;  /* 0x0000c80001867983 */ /* 0x0003680000300800 */
[----:B------:R-:W3:Y:S01]  /*8320*/  LDL R39, [R1+0x70] ;  /* 0x0000700001277983 */ /* 0x000ee20000100800 */
[----:B------:R-:W-:-:S06]  /*8330*/  FFMA.FTZ R234, R221, UR32, -R120 ;  /* 0x00000020ddea7c23 */ /* 0x000fcc0008010878 */
[----:B------:R-:W4:Y:S01]  /*8340*/  MUFU.EX2 R234, R234 ;  /* 0x000000ea00ea7308 */ /* 0x000f220000000800 */
[--C-:B------:R-:W-:Y:S01]  /*8350*/  FFMA.FTZ R238, R235, UR32, -R242.reuse ;  /* 0x00000020ebee7c23 */ /* 0x100fe200080108f2 */
[----:B------:R-:W-:Y:S01]  /*8360*/  FFMA.FTZ R235, R227, UR32, -R242 ;  /* 0x00000020e3eb7c23 */ /* 0x000fe200080108f2 */
[----:B------:R-:W-:-:S05]  /*8370*/  PRMT R81, R81, 0x5410, R230 ;  /* 0x0000541051517816 */ /* 0x000fca00000000e6 */
[----:B------:R-:W-:Y:S08]  /*8380*/  MUFU.EX2 R238, R238 ;  /* 0x000000ee00ee7308 */ /* 0x000ff00000000800 */
[----:B------:R-:W2:Y:S01]  /*8390*/  MUFU.EX2 R235, R235 ;  /* 0x000000eb00eb7308 */ /* 0x000ea20000000800 */
[----:B----4-:R-:W-:Y:S02]  /*83a0*/  F2FP.BF16.F32.PACK_AB R230, R231, R234 ;  /* 0x000000eae7e6723e */ /* 0x010fe400000010ff */
[----:B------:R-:W-:-:S02]  /*83b0*/  LOP3.LUT R21, R21, 0xffff, RZ, 0xc0, !PT ;  /* 0x0000ffff15157812 */ /* 0x000fc400078ec0ff */
[----:B------:R-:W-:Y:S01]  /*83c0*/  PRMT R227, R230, 0x7632, R227 ;  /* 0x00007632e6e37816 */ /* 0x000fe200000000e3 */
[----:B------:R-:W-:-:S03]  /*83d0*/  @!P3 HFMA2.BF16_V2 R20, -RZ.H0_H0, RZ.H0_H0, -R230.H0_H0 ;  /* 0x200000ffff14b231 */ /* 0x000fc600003409e6 */
[----:B------:R-:W-:Y:S02]  /*83e0*/  PRMT R24, R230, 0x5410, R227 ;  /* 0x00005410e6187816 */ /* 0x000fe400000000e3 */
[----:B------:R-:W-:Y:S02]  /*83f0*/  @!P3 PRMT R230, R20, 0x5410, RZ ;  /* 0x0000541014e6b816 */ /* 0x000fe400000000ff */
[----:B------:R-:W-:Y:S02]  /*8400*/  ISETP.LE.U32.AND P3, PT, R21, UR13, PT ;  /* 0x0000000d15007c0c */ /* 0x000fe4000bf63070 */
[----:B------:R-:W-:Y:S02]  /*8410*/  PRMT R80, R23, 0x5410, R224 ;  /* 0x0000541017507816 */ /* 0x000fe400000000e0 */
[----:B--2---:R-:W-:-:S04]  /*8420*/  F2FP.BF16.F32.PACK_AB R224, R235, R238 ;  /* 0x000000eeebe0723e */ /* 0x004fc800000010ff */
[----:B------:R-:W-:Y:S02]  /*8430*/  PRMT R221, R224, 0x7632, R221 ;  /* 0x00007632e0dd7816 */ /* 0x000fe400000000dd */
[----:B------:R-:W-:Y:S01]  /*8440*/  SHF.R.U32.HI R20, RZ, 0x8, R232 ;  /* 0x00000008ff147819 */ /* 0x000fe200000116e8 */
[----:B------:R-:W-:Y:S01]  /*8450*/  FFMA.FTZ R232, R250, UR32, -R120 ;  /* 0x00000020fae87c23 */ /* 0x000fe20008010878 */
[----:B------:R-:W-:Y:S02]  /*8460*/  @!P6 HFMA2.BF16_V2 R10, -RZ.H0_H0, RZ.H0_H0, -R224.H0_H0 ;  /* 0x200000ffff0ae231 */ /* 0x000fe400003409e0 */
[----:B------:R-:W-:Y:S01]  /*8470*/  @!P3 HFMA2.BF16_V2 R9, -RZ.H0_H0, RZ.H0_H0, -R221.H0_H0 ;  /* 0x200000ffff09b231 */ /* 0x000fe200003409dd */
[----:B------:R-:W-:Y:S01]  /*8480*/  PRMT R26, R224, 0x5410, R221 ;  /* 0x00005410e01a7816 */ /* 0x000fe200000000dd */
[----:B------:R-:W-:Y:S01]  /*8490*/  MUFU.EX2 R229, R229 ;  /* 0x000000e500e57308 */ /* 0x000fe20000000800 */
[----:B------:R-:W-:Y:S02]  /*84a0*/  @!P6 PRMT R224, R10, 0x5410, RZ ;  /* 0x000054100ae0e816 */ /* 0x000fe400000000ff */
[----:B------:R-:W-:-:S02]  /*84b0*/  @!P3 PRMT R221, R9, 0x5410, RZ ;  /* 0x0000541009ddb816 */ /* 0x000fc400000000ff */
[----:B------:R-:W-:-:S03]  /*84c0*/  LOP3.LUT R9, R246, 0xffff, RZ, 0xc0, !PT ;  /* 0x0000fffff6097812 */ /* 0x000fc600078ec0ff */
[----:B------:R-:W2:Y:S01]  /*84d0*/  MUFU.EX2 R232, R232 ;  /* 0x000000e800e87308 */ /* 0x000ea20000000800 */
[----:B------:R-:W-:Y:S02]  /*84e0*/  SHF.R.U32.HI R10, RZ, 0x10, R246 ;  /* 0x00000010ff0a7819 */ /* 0x000fe400000116f6 */
[----:B------:R-:W-:Y:S02]  /*84f0*/  LOP3.LUT R21, R226, 0xffff, RZ, 0xc0, !PT ;  /* 0x0000ffffe2157812 */ /* 0x000fe400078ec0ff */
[----:B------:R-:W-:Y:S02]  /*8500*/  SHF.R.U32.HI R22, RZ, 0x8, R9 ;  /* 0x00000008ff167819 */ /* 0x000fe40000011609 */
[----:B------:R-:W-:Y:S02]  /*8510*/  LOP3.LUT R9, R10, 0xff, RZ, 0xc0, !PT ;  /* 0x000000ff0a097812 */ /* 0x000fe400078ec0ff */
[----:B------:R-:W-:Y:S02]  /*8520*/  SHF.R.U32.HI R21, RZ, 0x8, R21 ;  /* 0x00000008ff157819 */ /* 0x000fe40000011615 */
[----:B------:R-:W-:-:S02]  /*8530*/  LOP3.LUT R10, R226, 0xff, RZ, 0xc0, !PT ;  /* 0x000000ffe20a7812 */ /* 0x000fc400078ec0ff */
[----:B------:R-:W-:Y:S02]  /*8540*/  SHF.R.U32.HI R23, RZ, 0x10, R226 ;  /* 0x00000010ff177819 */ /* 0x000fe400000116e2 */
[----:B------:R-:W-:Y:S02]  /*8550*/  SHF.R.U32.HI R38, RZ, 0x10, R30 ;  /* 0x00000010ff267819 */ /* 0x000fe4000001161e */
[----:B------:R-:W-:Y:S02]  /*8560*/  LOP3.LUT R36, R30, 0xff, RZ, 0xc0, !PT ;  /* 0x000000ff1e247812 */ /* 0x000fe400078ec0ff */
[----:B------:R-:W-:Y:S02]  /*8570*/  PRMT R10, R10, 0x5410, R21 ;  /* 0x000054100a0a7816 */ /* 0x000fe40000000015 */
[----:B------:R-:W-:Y:S02]  /*8580*/  SHF.R.U32.HI R226, RZ, 0x18, R226 ;  /* 0x00000018ffe27819 */ /* 0x000fe400000116e2 */
[----:B------:R-:W-:-:S02]  /*8590*/  LOP3.LUT R23, R23, 0xff, RZ, 0xc0, !PT ;  /* 0x000000ff17177812 */ /* 0x000fc400078ec0ff */
[----:B------:R-:W-:Y:S02]  /*85a0*/  SHF.R.U32.HI R30, RZ, 0x18, R30 ;  /* 0x00000018ff1e7819 */ /* 0x000fe4000001161e */
[----:B------:R-:W-:Y:S01]  /*85b0*/  LOP3.LUT R21, R38, 0xff, RZ, 0xc0, !PT ;  /* 0x000000ff26157812 */ /* 0x000fe200078ec0ff */
[----:B------:R-:W-:Y:S01]  /*85c0*/  HMMA.16816.F32.BF16 R84, R104, R32, R84 ;  /* 0x000000206854723c */ /* 0x000fe20000041854 */
[----:B------:R-:W-:-:S05]  /*85d0*/  @!P5 HFMA2.BF16_V2 R11, -RZ.H0_H0, RZ.H0_H0, -R227.H0_H0 ;  /* 0x200000ffff0bd231 */ /* 0x000fca00003409e3 */
[----:B------:R-:W-:Y:S01]  /*85e0*/  HMMA.16816.F32.BF16 R116, R128, R32, R116 ;  /* 0x000000208074723c */ /* 0x000fe20000041874 */
[----:B------:R-:W-:-:S06]  /*85f0*/  @!P5 PRMT R227, R11, 0x5410, RZ ;  /* 0x000054100be3d816 */ /* 0x000fcc00000000ff */
[----:B------:R-:W-:Y:S02]  /*8600*/  PRMT R32, R23, 0x5410, R226 ;  /* 0x0000541017207816 */ /* 0x000fe400000000e2 */
[----:B------:R-:W-:Y:S02]  /*8610*/  PRMT R23, R21, 0x5410, R30 ;  /* 0x0000541015177816 */ /* 0x000fe4000000001e */
[----:B------:R-:W-:Y:S02]  /*8620*/  LOP3.LUT R21, R233, 0xffff, RZ, 0xc0, !PT ;  /* 0x0000ffffe9157812 */ /* 0x000fe400078ec0ff */
[----:B--2---:R-:W-:Y:S01]  /*8630*/  F2FP.BF16.F32.PACK_AB R226, R229, R232 ;  /* 0x000000e8e5e2723e */ /* 0x004fe200000010ff */
[----:B------:R-:W-:Y:S01]  /*8640*/  FFMA.FTZ R236, R236, UR32, -R242 ;  /* 0x00000020ecec7c23 */ /* 0x000fe200080108f2 */
[----:B------:R-:W-:Y:S02]  /*8650*/  LOP3.LUT R20, R20, 0xffff, RZ, 0xc0, !PT ;  /* 0x0000ffff14147812 */ /* 0x000fe400078ec0ff */
[----:B------:R-:W-:-:S02]  /*8660*/  SHF.R.U32.HI R21, RZ, 0x8, R21 ;  /* 0x00000008ff157819 */ /* 0x000fc40000011615 */
[----:B------:R-:W-:Y:S02]  /*8670*/  LOP3.LUT R30, R233, 0xff, RZ, 0xc0, !PT ;  /* 0x000000ffe91e7812 */ /* 0x000fe400078ec0ff */
[----:B------:R-:W-:Y:S01]  /*8680*/  PRMT R223, R226, 0x7632, R223 ;  /* 0x00007632e2df7816 */ /* 0x000fe200000000df */
[----:B------:R-:W-:Y:S01]  /*8690*/  FFMA.FTZ R244, R244, UR32, -R242 ;  /* 0x00000020f4f47c23 */ /* 0x000fe200080108f2 */
[----:B------:R-:W-:Y:S02]  /*86a0*/  LOP3.LUT R11, R58, 0xff, RZ, 0xc0, !PT ;  /* 0x000000ff3a0b7812 */ /* 0x000fe400078ec0ff */
[----:B------:R-:W-:Y:S01]  /*86b0*/  ISETP.LE.U32.AND P3, PT, R20, UR13, PT ;  /* 0x0000000d14007c0c */ /* 0x000fe2000bf63070 */
[----:B------:R-:W-:Y:S01]  /*86c0*/  @!P0 HFMA2.BF16_V2 R7, -RZ.H0_H0, RZ.H0_H0, -R223.H0_H0 ;  /* 0x200000ffff078231 */ /* 0x000fe200003409df */
[----:B------:R-:W-:Y:S01]  /*86d0*/  PRMT R30, R30, 0x5410, R21 ;  /* 0x000054101e1e7816 */ /* 0x000fe20000000015 */
[----:B------:R-:W-:Y:S01]  /*86e0*/  MUFU.EX2 R236, R236 ;  /* 0x000000ec00ec7308 */ /* 0x000fe20000000800 */
[----:B------:R-:W-:-:S02]  /*86f0*/  ISETP.LE.U32.AND P5, PT, R11, UR13, PT ;  /* 0x0000000d0b007c0c */ /* 0x000fc4000bfa3070 */
[--C-:B------:R-:W-:Y:S02]  /*8700*/  SHF.R.U32.HI R20, RZ, 0x10, R233.reuse ;  /* 0x00000010ff147819 */ /* 0x100fe400000116e9 */
[----:B------:R-:W-:-:S03]  /*8710*/  SHF.R.U32.HI R21, RZ, 0x18, R233 ;  /* 0x00000018ff157819 */ /* 0x000fc600000116e9 */
[----:B------:R-:W2:Y:S01]  /*8720*/  MUFU.EX2 R233, R244 ;  /* 0x000000f400e97308 */ /* 0x000ea20000000800 */
[----:B------:R-:W-:Y:S02]  /*8730*/  PRMT R88, R226, 0x5410, R223 ;  /* 0x00005410e2587816 */ /* 0x000fe400000000df */
[----:B------:R-:W-:Y:S02]  /*8740*/  @!P0 PRMT R223, R7, 0x5410, RZ ;  /* 0x0000541007df8816 */ /* 0x000fe400000000ff */
[----:B------:R-:W-:Y:S01]  /*8750*/  LOP3.LUT R7, R188, 0xff, RZ, 0xc0, !PT ;  /* 0x000000ffbc077812 */ /* 0x000fe200078ec0ff */
[----:B------:R-:W-:-:S03]  /*8760*/  @!P5 HFMA2.BF16_V2 R8, -RZ.H0_H0, RZ.H0_H0, -R226.H0_H0 ;  /* 0x200000ffff08d231 */ /* 0x000fc600003409e2 */
[----:B------:R-:W-:Y:S02]  /*8770*/  ISETP.LE.U32.AND P0, PT, R7, UR13, PT ;  /* 0x0000000d07007c0c */ /* 0x000fe4000bf03070 */
[----:B------:R-:W-:Y:S02]  /*8780*/  LOP3.LUT R20, R20, 0xff, RZ, 0xc0, !PT ;  /* 0x000000ff14147812 */ /* 0x000fe400078ec0ff */
[----:B------:R-:W-:Y:S01]  /*8790*/  SHF.R.U32.HI R7, RZ, 0x18, R188 ;  /* 0x00000018ff077819 */ /* 0x000fe200000116bc */
[----:B------:R-:W-:Y:S01]  /*87a0*/  HMMA.16816.F32.BF16 R76, R104, R40, R76 ;  /* 0x00000028684c723c */ /* 0x000fe2000004184c */
[----:B------:R-:W-:Y:S01]  /*87b0*/  @!P5 PRMT R226, R8, 0x5410, RZ ;  /* 0x0000541008e2d816 */ /* 0x000fe200000000ff */
[----:B------:R-:W-:Y:S01]  /*87c0*/  ULEA UR6, UR29, UR20, 0x6 ;  /* 0x000000141d067291 */ /* 0x000fe2000f8e303f */
[----:B------:R-:W-:-:S03]  /*87d0*/  PRMT R21, R20, 0x5410, R21 ;  /* 0x0000541014157816 */ /* 0x000fc60000000015 */
[----:B------:R-:W-:Y:S01]  /*87e0*/  HMMA.16816.F32.BF16 R108, R128, R40, R108 ;  /* 0x00000028806c723c */ /* 0x000fe2000004186c */
[----:B------:R-:W-:Y:S01]  /*87f0*/  ISETP.LE.U32.AND P5, PT, R7, UR13, PT ;  /* 0x0000000d07007c0c */ /* 0x000fe2000bfa3070 */
[----:B------:R-:W-:Y:S01]  /*8800*/  IMAD.SHL.U32 R7, R92, 0x2, RZ ;  /* 0x000000025c077824 */ /* 0x000fe200078e00ff */
[----:B------:R-:W-:Y:S02]  /*8810*/  SHF.R.U32.HI R11, RZ, 0x10, R188 ;  /* 0x00000010ff0b7819 */ /* 0x000fe400000116bc */
[----:B------:R-:W-:Y:S02]  /*8820*/  SHF.R.U32.HI R37, RZ, 0x8, R37 ;  /* 0x00000008ff257819 */ /* 0x000fe40000011625 */
[----:B--2---:R-:W-:Y:S02]  /*8830*/  F2FP.BF16.F32.PACK_AB R41, R233, R236 ;  /* 0x000000ece929723e */ /* 0x004fe400000010ff */
[----:B------:R-:W-:Y:S01]  /*8840*/  LOP3.LUT R20, R188, 0xffff, RZ, 0xc0, !PT ;  /* 0x0000ffffbc147812 */ /* 0x000fe200078ec0ff */
[----:B------:R-:W-:Y:S01]  /*8850*/  IMAD R188, R4, 0x2, R189 ;  /* 0x0000000204bc7824 */ /* 0x000fe200078e02bd */
[----:B------:R-:W-:Y:S01]  /*8860*/  PRMT R40, R41, 0x7632, R40 ;  /* 0x0000763229287816 */ /* 0x000fe20000000028 */
[----:B------:R-:W-:Y:S01]  /*8870*/  @!P0 HFMA2.BF16_V2 R5, -RZ.H0_H0, RZ.H0_H0, -R41.H0_H0 ;  /* 0x200000ffff058231 */ /* 0x000fe20000340929 */
[----:B------:R-:W-:Y:S01]  /*8880*/  UIADD3 UR6, UR6, -0x40, URZ ;  /* 0xffffffc006067890 */ /* 0x000fe2000fffe03f */
[----:B------:R-:W-:-:S02]  /*8890*/  PRMT R33, R36, 0x5410, R37 ;  /* 0x0000541024217816 */ /* 0x000fc40000000025 */
[----:B------:R-:W-:Y:S01]  /*88a0*/  PRMT R250, R41, 0x5410, R40 ;  /* 0x0000541029fa7816 */ /* 0x000fe20000000028 */
[----:B------:R-:W-:Y:S01]  /*88b0*/  USHF.R.S32.HI UR4, URZ, 0x1f, UR6 ;  /* 0x0000001f3f047899 */ /* 0x000fe20008011406 */
[----:B------:R-:W-:Y:S01]  /*88c0*/  @!P0 PRMT R41, R5, 0x5410, RZ ;  /* 0x0000541005298816 */ /* 0x000fe200000000ff */
[----:B------:R-:W-:Y:S01]  /*88d0*/  IMAD.MOV.U32 R92, RZ, RZ, R32 ;  /* 0x000000ffff5c7224 */ /* 0x000fe200078e0020 */
[----:B------:R-:W-:Y:S01]  /*88e0*/  LOP3.LUT R11, R11, 0xff, RZ, 0xc0, !PT ;  /* 0x000000ff0b0b7812 */ /* 0x000fe200078ec0ff */
[----:B------:R-:W-:Y:S01]  /*88f0*/  IMAD.MOV.U32 R244, RZ, RZ, R33 ;  /* 0x000000fffff47224 */ /* 0x000fe200078e0021 */
[----:B------:R-:W-:Y:S02]  /*8900*/  SHF.R.U32.HI R20, RZ, 0x8, R20 ;  /* 0x00000008ff147819 */ /* 0x000fe40000011614 */
[----:B------:R-:W-:Y:S02]  /*8910*/  ISETP.LE.U32.AND P6, PT, R11, UR13, PT ;  /* 0x0000000d0b007c0c */ /* 0x000fe4000bfc3070 */
[----:B------:R-:W-:Y:S01]  /*8920*/  LOP3.LUT R11, R246, 0xff, RZ, 0xc0, !PT ;  /* 0x000000fff60b7812 */ /* 0x000fe200078ec0ff */
[----:B------:R-:W-:Y:S01]  /*8930*/  FADD.FTZ R123, R126, R123 ;  /* 0x0000007b7e7b7221 */ /* 0x000fe20000010000 */
[----:B------:R-:W-:-:S02]  /*8940*/  LOP3.LUT R20, R20, 0xffff, RZ, 0xc0, !PT ;  /* 0x0000ffff14147812 */ /* 0x000fc400078ec0ff */
[----:B------:R-:W-:Y:S01]  /*8950*/  PRMT R11, R11, 0x5410, R22 ;  /* 0x000054100b0b7816 */ /* 0x000fe20000000016 */
[----:B------:R-:W-:Y:S01]  /*8960*/  FADD.FTZ R121, R122, R121 ;  /* 0x000000797a797221 */ /* 0x000fe20000010000 */
[----:B------:R-:W-:Y:S01]  /*8970*/  IMAD.MOV.U32 R122, RZ, RZ, R23 ;  /* 0x000000ffff7a7224 */ /* 0x000fe200078e0017 */
[----:B------:R-:W-:Y:S01]  /*8980*/  SHF.R.U32.HI R246, RZ, 0x18, R246 ;  /* 0x00000018fff67819 */ /* 0x000fe200000116f6 */
[----:B------:R-:W-:Y:S02]  /*8990*/  IMAD.MOV.U32 R126, RZ, RZ, R244 ;  /* 0x000000ffff7e7224 */ /* 0x000fe400078e00f4 */
[----:B------:R-:W-:Y:S01]  /*89a0*/  FFMA.FTZ R244, R241, UR32, -R120 ;  /* 0x00000020f1f47c23 */ /* 0x000fe20008010878 */
[----:B------:R-:W-:Y:S01]  /*89b0*/  PRMT R9, R9, 0x5410, R246 ;  /* 0x0000541009097816 */ /* 0x000fe200000000f6 */
[--C-:B------:R-:W-:Y:S01]  /*89c0*/  FFMA.FTZ R246, R245, UR32, -R242.reuse ;  /* 0x00000020f5f67c23 */ /* 0x100fe200080108f2 */
[----:B------:R-:W-:Y:S01]  /*89d0*/  FFMA.FTZ R242, R243, UR32, -R242 ;  /* 0x00000020f3f27c23 */ /* 0x000fe200080108f2 */
[--C-:B------:R-:W-:Y:S01]  /*89e0*/  FFMA.FTZ R243, R239, UR32, -R120.reuse ;  /* 0x00000020eff37c23 */ /* 0x100fe20008010878 */
[--C-:B------:R-:W-:Y:S01]  /*89f0*/  FFMA.FTZ R241, R127, UR32, -R120.reuse ;  /* 0x000000207ff17c23 */ /* 0x100fe20008010878 */
[----:B------:R-:W-:Y:S01]  /*8a00*/  FADD.FTZ R114, R114, R121 ;  /* 0x0000007972727221 */ /* 0x000fe20000010000 */
[----:B------:R-:W-:Y:S01]  /*8a10*/  FFMA.FTZ R120, R125, UR32, -R120 ;  /* 0x000000207d787c23 */ /* 0x000fe20008010878 */
[----:B------:R-:W-:Y:S01]  /*8a20*/  FADD.FTZ R4, R94, R93 ;  /* 0x0000005d5e047221 */ /* 0x000fe20000010000 */
[----:B------:R-:W-:Y:S01]  /*8a30*/  IMAD.MOV.U32 R121, RZ, RZ, R92 ;  /* 0x000000ffff797224 */ /* 0x000fe200078e005c */
[----:B------:R-:W-:-:S02]  /*8a40*/  HSET2.LE.AND R11, R11, R6, PT ;  /* 0x000000060b0b7233 */ /* 0x000fc40003803000 */
[----:B------:R-:W-:Y:S01]  /*8a50*/  HSET2.LE.AND R9, R9, R6, PT ;  /* 0x0000000609097233 */ /* 0x000fe20003803000 */
[----:B------:R-:W-:Y:S01]  /*8a60*/  MUFU.EX2 R246, R246 ;  /* 0x000000f600f67308 */ /* 0x000fe20000000800 */
[----:B------:R-:W-:Y:S01]  /*8a70*/  FADD.FTZ R249, R249, R4 ;  /* 0x00000004f9f97221 */ /* 0x000fe20000010000 */
[----:B------:R-:W-:Y:S02]  /*8a80*/  FADD.FTZ R251, R251, R114 ;  /* 0x00000072fbfb7221 */ /* 0x000fe40000010000 */
[----:B------:R-:W-:-:S04]  /*8a90*/  LOP3.LUT R9, R9, R100, RZ, 0xc0, !PT ;  /* 0x0000006409097212 */ /* 0x000fc800078ec0ff */
[----:B------:R-:W-:Y:S01]  /*8aa0*/  MUFU.EX2 R244, R244 ;  /* 0x000000f400f47308 */ /* 0x000fe20000000800 */
[----:B------:R-:W-:-:S07]  /*8ab0*/  HSET2.LE.AND R81, R81, R6, PT ;  /* 0x0000000651517233 */ /* 0x000fce0003803000 */
[----:B------:R-:W-:Y:S01]  /*8ac0*/  MUFU.EX2 R243, R243 ;  /* 0x000000f300f37308 */ /* 0x000fe20000000800 */
[----:B---3--:R-:W-:Y:S02]  /*8ad0*/  IMAD R7, R39, UR17, R7 ;  /* 0x0000001127077c24 */ /* 0x008fe4000f8e0207 */
[----:B------:R-:W2:Y:S03]  /*8ae0*/  LDSM.16.MT88.4 R36, [R188+0x6000] ;  /* 0x00600000bc24783b */ /* 0x000ea60000004200 */
[----:B------:R-:W-:Y:S01]  /*8af0*/  IADD3 R8, P0, R7, UR6, RZ ;  /* 0x0000000607087c10 */ /* 0x000fe2000ff1e0ff */
[----:B------:R-:W-:-:S03]  /*8b00*/  ULDC.64 UR6, c[0x0][0x2a8] ;  /* 0x0000aa0000067ab9 */ /* 0x000fc60000000a00 */
[----:B------:R-:W-:Y:S02]  /*8b10*/  LEA.HI.X.SX32 R5, R7, UR4, 0x1, P0 ;  /* 0x0000000407057c11 */ /* 0x000fe400080f0eff */
[C---:B------:R-:W-:Y:S02]  /*8b20*/  LEA R32, P0, R8.reuse, UR6, 0x1 ;  /* 0x0000000608207c11 */ /* 0x040fe4000f8008ff */
[----:B------:R-:W-:Y:S02]  /*8b30*/  SHF.R.U32.HI R7, RZ, 0x10, R29 ;  /* 0x00000010ff077819 */ /* 0x000fe4000001161d */
[----:B------:R-:W-:Y:S02]  /*8b40*/  LEA.HI.X R33, R8, UR7, R5, 0x1, P0 ;  /* 0x0000000708217c11 */ /* 0x000fe400080f0c05 */
[C---:B------:R-:W-:Y:S02]  /*8b50*/  LOP3.LUT R5, R29.reuse, 0xffff, RZ, 0xc0, !PT ;  /* 0x0000ffff1d057812 */ /* 0x040fe400078ec0ff */
[----:B------:R-:W-:-:S02]  /*8b60*/  LOP3.LUT R8, R29, 0xff, RZ, 0xc0, !PT ;  /* 0x000000ff1d087812 */ /* 0x000fc400078ec0ff */
[----:B------:R-:W-:Y:S02]  /*8b70*/  SHF.R.U32.HI R5, RZ, 0x8, R5 ;  /* 0x00000008ff057819 */ /* 0x000fe40000011605 */
[----:B------:R-:W-:Y:S02]  /*8b80*/  LOP3.LUT R22, R7, 0xff, RZ, 0xc0, !PT ;  /* 0x000000ff07167812 */ /* 0x000fe400078ec0ff */
[----:B------:R-:W-:Y:S02]  /*8b90*/  SHF.R.U32.HI R29, RZ, 0x18, R29 ;  /* 0x00000018ff1d7819 */ /* 0x000fe4000001161d */
[----:B------:R-:W-:Y:S01]  /*8ba0*/  PRMT R7, R8, 0x5410, R5 ;  /* 0x0000541008077816 */ /* 0x000fe20000000005 */
[----:B------:R-:W-:Y:S01]  /*8bb0*/  FADD.FTZ R8, R124, R123 ;  /* 0x0000007b7c087221 */ /* 0x000fe20000010000 */
[----:B------:R-:W-:Y:S01]  /*8bc0*/  ISETP.LE.U32.AND P0, PT, R20, UR13, PT ;  /* 0x0000000d14007c0c */ /* 0x000fe2000bf03070 */
[----:B------:R-:W-:Y:S01]  /*8bd0*/  IMAD.MOV.U32 R123, RZ, RZ, R21 ;  /* 0x000000ffff7b7224 */ /* 0x000fe200078e0015 */
[----:B------:R-:W-:-:S02]  /*8be0*/  PRMT R5, R22, 0x5410, R29 ;  /* 0x0000541016057816 */ /* 0x000fc4000000001d */
[----:B------:R-:W3:Y:S01]  /*8bf0*/  LDSM.16.MT88.4 R20, [R188+0x6800] ;  /* 0x00680000bc14783b */ /* 0x000ee20000004200 */
[----:B------:R-:W-:Y:S01]  /*8c00*/  FADD.FTZ R8, R113, R8 ;  /* 0x0000000871087221 */ /* 0x000fe20000010000 */
[----:B------:R-:W-:Y:S01]  /*8c10*/  FADD.FTZ R29, R112, R95 ;  /* 0x0000005f701d7221 */ /* 0x000fe20000010000 */
[----:B------:R-:W-:Y:S01]  /*8c20*/  IMAD.MOV.U32 R113, RZ, RZ, R126 ;  /* 0x000000ffff717224 */ /* 0x000fe200078e007e */
[-C--:B--2---:R-:W-:Y:S06]  /*8c30*/  HMMA.16816.F32.BF16 R92, R16, R36.reuse, RZ ;  /* 0x00000024105c723c */ /* 0x084fec00000418ff */
[----:B------:R-:W-:Y:S01]  /*8c40*/  HMMA.16816.F32.BF16 R124, R12, R36, RZ ;  /* 0x000000240c7c723c */ /* 0x000fe200000418ff */
[----:B------:R-:W-:Y:S01]  /*8c50*/  FADD.FTZ R252, R252, R29 ;  /* 0x0000001dfcfc7221 */ /* 0x000fe20000010000 */
[--C-:B------:R-:W-:Y:S01]  /*8c60*/  HSET2.LE.AND R29, R7, R6.reuse, PT ;  /* 0x00000006071d7233 */ /* 0x100fe20003803000 */
[----:B------:R-:W-:Y:S01]  /*8c70*/  FADD.FTZ R103, R103, R8 ;  /* 0x0000000867677221 */ /* 0x000fe20000010000 */
[----:B------:R-:W-:-:S03]  /*8c80*/  HSET2.LE.AND R112, R10, R6, PT ;  /* 0x000000060a707233 */ /* 0x000fc60003803000 */
[--C-:B------:R-:W-:Y:S02]  /*8c90*/  HSET2.LE.AND R36, R25, R6.reuse, PT ;  /* 0x0000000619247233 */ /* 0x100fe40003803000 */
[--C-:B------:R-:W-:Y:S02]  /*8ca0*/  HSET2.LE.AND R25, R123, R6.reuse, PT ;  /* 0x000000067b197233 */ /* 0x100fe40003803000 */
[----:B------:R-:W-:Y:S01]  /*8cb0*/  HSET2.LE.AND R123, R5, R6, PT ;  /* 0x00000006057b7233 */ /* 0x000fe20003803000 */
[----:B------:R-:W2:Y:S01]  /*8cc0*/  MUFU.EX2 R37, R242 ;  /* 0x000000f200257308 */ /* 0x000ea20000000800 */
[----:B------:R-:W-:Y:S02]  /*8cd0*/  LOP3.LUT R28, R29, R28, RZ, 0xc0, !PT ;  /* 0x0000001c1d1c7212 */ /* 0x000fe400078ec0ff */
[----:B------:R-:W-:-:S03]  /*8ce0*/  LOP3.LUT R8, R11, R102, RZ, 0xc0, !PT ;  /* 0x000000660b087212 */ /* 0x000fc600078ec0ff */
[-C--:B---3--:R-:W-:Y:S06]  /*8cf0*/  HMMA.16816.F32.BF16 R92, R104, R20.reuse, R92 ;  /* 0x00000014685c723c */ /* 0x088fec000004185c */
[----:B------:R-:W-:Y:S07]  /*8d00*/  HMMA.16816.F32.BF16 R124, R128, R20, R124 ;  /* 0x00000014807c723c */ /* 0x000fee000004187c */
[----:B------:R-:W-:-:S02]  /*8d10*/  HSET2.LE.AND R21, R27, R6, PT ;  /* 0x000000061b157233 */ /* 0x000fc40003803000 */
[--C-:B------:R-:W-:Y:S02]  /*8d20*/  HSET2.LE.AND R20, R31, R6.reuse, PT ;  /* 0x000000061f147233 */ /* 0x100fe40003803000 */
[--C-:B------:R-:W-:Y:S02]  /*8d30*/  HSET2.LE.AND R27, R80, R6.reuse, PT ;  /* 0x00000006501b7233 */ /* 0x100fe40003803000 */
[--C-:B------:R-:W-:Y:S02]  /*8d40*/  HSET2.LE.AND R80, R121, R6.reuse, PT ;  /* 0x0000000679507233 */ /* 0x100fe40003803000 */
[--C-:B------:R-:W-:Y:S02]  /*8d50*/  HSET2.LE.AND R31, R122, R6.reuse, PT ;  /* 0x000000067a1f7233 */ /* 0x100fe40003803000 */
[--C-:B------:R-:W-:Y:S02]  /*8d60*/  HSET2.LE.AND R121, R113, R6.reuse, PT ;  /* 0x0000000671797233 */ /* 0x100fe40003803000 */
[----:B------:R-:W-:-:S02]  /*8d70*/  HSET2.LE.AND R113, R30, R6, PT ;  /* 0x000000061e717233 */ /* 0x000fc40003803000 */
[----:B------:R-:W-:Y:S01]  /*8d80*/  LOP3.LUT R31, R31, R88, RZ, 0xc0, !PT ;  /* 0x000000581f1f7212 */ /* 0x000fe200078ec0ff */
[----:B------:R-:W-:Y:S01]  /*8d90*/  IMAD.MOV.U32 R88, RZ, RZ, R103 ;  /* 0x000000ffff587224 */ /* 0x000fe200078e0067 */
[----:B------:R-:W-:Y:S02]  /*8da0*/  LOP3.LUT R10, R36, R101, RZ, 0xc0, !PT ;  /* 0x00000065240a7212 */ /* 0x000fe400078ec0ff */
[----:B------:R-:W-:Y:S01]  /*8db0*/  LOP3.LUT R29, R123, R24, RZ, 0xc0, !PT ;  /* 0x000000187b1d7212 */ /* 0x000fe200078ec0ff */
[----:B------:R3:W-:Y:S01]  /*8dc0*/  MUFU.EX2 R36, R120 ;  /* 0x0000007800247308 */ /* 0x0007e20000000800 */
[----:B------:R-:W-:Y:S01]  /*8dd0*/  LOP3.LUT R4, R112, R73, RZ, 0xc0, !PT ;  /* 0x0000004970047212 */ /* 0x000fe200078ec0ff */
[----:B------:R-:W-:Y:S01]  /*8de0*/  HMMA.16816.F32.BF16 R100, R12, R74, RZ ;  /* 0x0000004a0c64723c */ /* 0x000fe200000418ff */
[----:B------:R-:W-:Y:S02]  /*8df0*/  LOP3.LUT R11, R21, R72, RZ, 0xc0, !PT ;  /* 0x00000048150b7212 */ /* 0x000fe400078ec0ff */
[----:B------:R-:W-:-:S02]  /*8e00*/  LOP3.LUT R5, R80, R115, RZ, 0xc0, !PT ;  /* 0x0000007350057212 */ /* 0x000fc400078ec0ff */
[----:B------:R-:W-:Y:S01]  /*8e10*/  LOP3.LUT R30, R121, R26, RZ, 0xc0, !PT ;  /* 0x0000001a791e7212 */ /* 0x000fe200078ec0ff */
[----:B------:R-:W-:Y:S01]  /*8e20*/  HMMA.16816.F32.BF16 R72, R16, R74, RZ ;  /* 0x0000004a1048723c */ /* 0x000fe200000418ff */
[----:B------:R-:W-:-:S05]  /*8e30*/  LOP3.LUT R24, R113, R250, RZ, 0xc0, !PT ;  /* 0x000000fa71187212 */ /* 0x000fca00078ec0ff */
[C---:B------:R-:W-:Y:S06]  /*8e40*/  HMMA.16816.F32.BF16 R112, R12.reuse, R82, RZ ;  /* 0x000000520c70723c */ /* 0x040fec00000418ff */
[C---:B---3--:R-:W-:Y:S06]  /*8e50*/  HMMA.16816.F32.BF16 R120, R12.reuse, R90, RZ ;  /* 0x0000005a0c78723c */ /* 0x048fec00000418ff */
[----:B------:R-:W-:Y:S01]  /*8e60*/  HMMA.16816.F32.BF16 R12, R12, R38, RZ ;  /* 0x000000260c0c723c */ /* 0x000fe200000418ff */
[----:B--2---:R-:W-:-:S02]  /*8e70*/  F2FP.BF16.F32.PACK_AB R21, R37, R246 ;  /* 0x000000f62515723e */ /* 0x004fc400000010ff */
[----:B------:R-:W-:Y:S02]  /*8e80*/  LOP3.LUT R7, R81, R248, RZ, 0xc0, !PT ;  /* 0x000000f851077212 */ /* 0x000fe400078ec0ff */
[C---:B------:R-:W-:Y:S02]  /*8e90*/  PRMT R245, R21.reuse, 0x7610, R245 ;  /* 0x0000761015f57816 */ /* 0x040fe400000000f5 */
[----:B------:R-:W-:Y:S01]  /*8ea0*/  PRMT R248, R21, 0x7632, R248 ;  /* 0x0000763215f87816 */ /* 0x000fe200000000f8 */
[----:B------:R-:W2:Y:S01]  /*8eb0*/  MUFU.EX2 R241, R241 ;  /* 0x000000f100f17308 */ /* 0x000ea20000000800 */
[----:B------:R-:W-:Y:S02]  /*8ec0*/  HSET2.LE.AND R89, R89, R6, PT ;  /* 0x0000000659597233 */ /* 0x000fe40003803000 */
[----:B------:R-:W-:Y:S01]  /*8ed0*/  PRMT R26, R245, 0x5410, R248 ;  /* 0x00005410f51a7816 */ /* 0x000fe200000000f8 */
[----:B------:R-:W-:Y:S01]  /*8ee0*/  HMMA.16816.F32.BF16 R100, R128, R50, R100 ;  /* 0x000000328064723c */ /* 0x000fe20000041864 */
[----:B------:R-:W-:-:S02]  /*8ef0*/  F2FP.BF16.F32.PACK_AB R242, R243, R244 ;  /* 0x000000f4f3f2723e */ /* 0x000fc400000010ff */
[----:B------:R-:W-:-:S03]  /*8f00*/  LOP3.LUT R26, R89, R26, RZ, 0xc0, !PT ;  /* 0x0000001a591a7212 */ /* 0x000fc600078ec0ff */
[----:B------:R-:W-:Y:S01]  /*8f10*/  HMMA.16816.F32.BF16 R112, R128, R42, R112 ;  /* 0x0000002a8070723c */ /* 0x000fe20000041870 */
[----:B------:R-:W-:-:S05]  /*8f20*/  PRMT R239, R242, 0x7632, R239 ;  /* 0x00007632f2ef7816 */ /* 0x000fca00000000ef */
[----:B------:R-:W-:Y:S06]  /*8f30*/  HMMA.16816.F32.BF16 R120, R128, R34, R120 ;  /* 0x000000228078723c */ /* 0x000fec0000041878 */
[----:B------:R-:W-:Y:S06]  /*8f40*/  HMMA.16816.F32.BF16 R72, R104, R50, R72 ;  /* 0x000000326848723c */ /* 0x000fec0000041848 */
[----:B------:R-:W-:Y:S01]  /*8f50*/  HMMA.16816.F32.BF16 R128, R128, R22, R12 ;  /* 0x000000168080723c */ /* 0x000fe2000004180c */
[----:B------:R-:W-:Y:S01]  /*8f60*/  IMAD.MOV.U32 R51, RZ, RZ, R88 ;  /* 0x000000ffff337224 */ /* 0x000fe200078e0058 */
[----:B------:R-:W3:Y:S04]  /*8f70*/  LDSM.16.MT88.4 R12, [R192+0x7000] ;  /* 0x00700000c00c783b */ /* 0x000ee80000004200 */
[C---:B------:R-:W-:Y:S06]  /*8f80*/  HMMA.16816.F32.BF16 R80, R16.reuse, R82, RZ ;  /* 0x000000521050723c */ /* 0x040fec00000418ff */
[----:B------:R-:W-:Y:S01]  /*8f90*/  HMMA.16816.F32.BF16 R88, R16, R90, RZ ;  /* 0x0000005a1058723c */ /* 0x000fe200000418ff */
[----:B------:R-:W-:-:S05]  /*8fa0*/  LOP3.LUT R6, R20, R247, RZ, 0xc0, !PT ;  /* 0x000000f714067212 */ /* 0x000fca00078ec0ff */
[----:B------:R-:W-:Y:S01]  /*8fb0*/  HMMA.16816.F32.BF16 R16, R16, R38, RZ ;  /* 0x000000261010723c */ /* 0x000fe200000418ff */
[----:B------:R-:W-:-:S04]  /*8fc0*/  PRMT R20, R242, 0x5410, R239 ;  /* 0x00005410f2147816 */ /* 0x000fc800000000ef */
[----:B------:R-:W-:Y:S02]  /*8fd0*/  LOP3.LUT R25, R25, R20, RZ, 0xc0, !PT ;  /* 0x0000001419197212 */ /* 0x000fe400078ec0ff */
[----:B--2---:R-:W-:-:S04]  /*8fe0*/  F2FP.BF16.F32.PACK_AB R20, R36, R241 ;  /* 0x000000f12414723e */ /* 0x004fc800000010ff */
[C---:B------:R-:W-:Y:S02]  /*8ff0*/  PRMT R247, R20.reuse, 0x7610, R247 ;  /* 0x0000761014f77816 */ /* 0x040fe400000000f7 */
[----:B------:R-:W-:-:S04]  /*9000*/  PRMT R250, R20, 0x7632, R250 ;  /* 0x0000763214fa7816 */ /* 0x000fc800000000fa */
[----:B------:R-:W-:Y:S01]  /*9010*/  PRMT R20, R247, 0x5410, R250 ;  /* 0x00005410f7147816 */ /* 0x000fe200000000fa */
[----:B------:R-:W-:Y:S03]  /*9020*/  HMMA.16816.F32.BF16 R80, R104, R42, R80 ;  /* 0x0000002a6850723c */ /* 0x000fe60000041850 */
[----:B------:R-:W-:-:S03]  /*9030*/  LOP3.LUT R27, R27, R20, RZ, 0xc0, !PT ;  /* 0x000000141b1b7212 */ /* 0x000fc600078ec0ff */
[C---:B------:R-:W-:Y:S06]  /*9040*/  HMMA.16816.F32.BF16 R88, R104.reuse, R34, R88 ;  /* 0x000000226858723c */ /* 0x040fec0000041858 */
[----:B------:R-:W-:Y:S01]  /*9050*/  HMMA.16816.F32.BF16 R104, R104, R22, R16 ;  /* 0x000000166868723c */ /* 0x000fe20000041810 */
[----:B------:R-:W2:Y:S04]  /*9060*/  LDSM.16.MT88.4 R20, [R190+0x7000] ;  /* 0x00700000be14783b */ /* 0x000ea80000004200 */
[----:B------:R-:W4:Y:S01]  /*9070*/  LDSM.16.MT88.4 R16, [R189+0x7000] ;  /* 0x00700000bd10783b */ /* 0x000f220000004200 */
[-C--:B---3--:R-:W-:Y:S06]  /*9080*/  HMMA.16816.F32.BF16 R68, R8, R12.reuse, R68 ;  /* 0x0000000c0844723c */ /* 0x088fec0000041844 */
[C---:B------:R-:W-:Y:S06]  /*9090*/  HMMA.16816.F32.BF16 R96, R28.reuse, R12, R96 ;  /* 0x0000000c1c60723c */ /* 0x040fec0000041860 */
[-C--:B------:R-:W-:Y:S06]  /*90a0*/  HMMA.16816.F32.BF16 R100, R28, R14.reuse, R100 ;  /* 0x0000000e1c64723c */ /* 0x080fec0000041864 */
[----:B------:R-:W-:Y:S01]  /*90b0*/  HMMA.16816.F32.BF16 R72, R8, R14, R72 ;  /* 0x0000000e0848723c */ /* 0x000fe20000041848 */
[----:B------:R-:W3:Y:S05]  /*90c0*/  LDSM.16.MT88.4 R12, [R188+0x7000] ;  /* 0x00700000bc0c783b */ /* 0x000eea0000004200 */
[C---:B--2---:R-:W-:Y:S06]  /*90d0*/  HMMA.16816.F32.BF16 R108, R28.reuse, R20, R108 ;  /* 0x000000141c6c723c */ /* 0x044fec000004186c */
[----:B------:R-:W-:Y:S06]  /*90e0*/  HMMA.16816.F32.BF16 R112, R28, R22, R112 ;  /* 0x000000161c70723c */ /* 0x000fec0000041870 */
[C---:B------:R-:W-:Y:S06]  /*90f0*/  HMMA.16816.F32.BF16 R76, R8.reuse, R20, R76 ;  /* 0x00000014084c723c */ /* 0x040fec000004184c */
[----:B------:R-:W-:Y:S01]  /*9100*/  HMMA.16816.F32.BF16 R80, R8, R22, R80 ;  /* 0x000000160850723c */ /* 0x000fe20000041850 */
[----:B------:R-:W2:Y:S05]  /*9110*/  LDSM.16.MT88.4 R20, [R192+0x7800] ;  /* 0x00780000c014783b */ /* 0x000eaa0000004200 */
[C---:B----4-:R-:W-:Y:S06]  /*9120*/  HMMA.16816.F32.BF16 R116, R28.reuse, R16, R116 ;  /* 0x000000101c74723c */ /* 0x050fec0000041874 */
[----:B------:R-:W-:Y:S06]  /*9130*/  HMMA.16816.F32.BF16 R120, R28, R18, R120 ;  /* 0x000000121c78723c */ /* 0x000fec0000041878 */
[C---:B------:R-:W-:Y:S06]  /*9140*/  HMMA.16816.F32.BF16 R84, R8.reuse, R16, R84 ;  /* 0x000000100854723c */ /* 0x040fec0000041854 */
[----:B------:R-:W-:Y:S01]  /*9150*/  HMMA.16816.F32.BF16 R88, R8, R18, R88 ;  /* 0x000000120858723c */ /* 0x000fe20000041858 */
[----:B------:R-:W4:Y:S05]  /*9160*/  LDSM.16.MT88.4 R16, [R190+0x7800] ;  /* 0x00780000be10783b */ /* 0x000f2a0000004200 */
[C---:B---3--:R-:W-:Y:S06]  /*9170*/  HMMA.16816.F32.BF16 R124, R28.reuse, R12, R124 ;  /* 0x0000000c1c7c723c */ /* 0x048fec000004187c */
[----:B------:R-:W-:Y:S06]  /*9180*/  HMMA.16816.F32.BF16 R128, R28, R14, R128 ;  /* 0x0000000e1c80723c */ /* 0x000fec0000041880 */
[C---:B------:R-:W-:Y:S06]  /*9190*/  HMMA.16816.F32.BF16 R92, R8.reuse, R12, R92 ;  /* 0x0000000c085c723c */ /* 0x040fec000004185c */
[----:B------:R-:W-:Y:S01]  /*91a0*/  HMMA.16816.F32.BF16 R104, R8, R14, R104 ;  /* 0x0000000e0868723c */ /* 0x000fe20000041868 */
[----:B------:R-:W3:Y:S01]  /*91b0*/  LDSM.16.MT88.4 R12, [R189+0x7800] ;  /* 0x00780000bd0c783b */ /* 0x000ee20000004200 */
[----:B------:R-:W-:Y:S01]  /*91c0*/  FADD.FTZ R249, R216, R249 ;  /* 0x000000f9d8f97221 */ /* 0x000fe20000010000 */
[----:B------:R-:W-:-:S02]  /*91d0*/  FADD.FTZ R217, R217, R252 ;  /* 0x000000fcd9d97221 */ /* 0x000fc40000010000 */
[----:B------:R-:W1:Y:S01]  /*91e0*/  LDSM.16.MT88.4 R8, [R188+0x7800] ;  /* 0x00780000bc08783b */ /* 0x000e620000004200 */
[----:B--2---:R-:W-:Y:S01]  /*91f0*/  HMMA.16816.F32.BF16 R96, R24, R20, R96 ;  /* 0x000000141860723c */ /* 0x004fe20000041860 */
[----:B------:R-:W-:Y:S01]  /*9200*/  FADD.FTZ R251, R219, R251 ;  /* 0x000000fbdbfb7221 */ /* 0x000fe20000010000 */
[----:B------:R-:W-:Y:S01]  /*9210*/  USHF.L.U32 UR4, UR17, 0x3, URZ ;  /* 0x0000000311047899 */ /* 0x000fe2000800063f */
[----:B------:R-:W-:-:S03]  /*9220*/  FADD.FTZ R222, R222, R249 ;  /* 0x000000f9dede7221 */ /* 0x000fc60000010000 */
[----:B------:R-:W-:Y:S01]  /*9230*/  HMMA.16816.F32.BF16 R68, R4, R20, R68 ;  /* 0x000000140444723c */ /* 0x000fe20000041844 */
[----:B------:R-:W-:Y:S01]  /*9240*/  FADD.FTZ R218, R218, R217 ;  /* 0x000000d9dada7221 */ /* 0x000fe20000010000 */
[----:B------:R-:W-:-:S05]  /*9250*/  FADD.FTZ R251, R212, R251 ;  /* 0x000000fbd4fb7221 */ /* 0x000fca0000010000 */
[----:B------:R-:W-:Y:S01]  /*9260*/  FADD.FTZ R21, R220, R51 ;  /* 0x00000033dc157221 */ /* 0x000fe20000010000 */
[-C--:B------:R-:W-:Y:S01]  /*9270*/  HMMA.16816.F32.BF16 R100, R24, R22.reuse, R100 ;  /* 0x000000161864723c */ /* 0x080fe20000041864 */
[----:B------:R-:W-:Y:S02]  /*9280*/  FADD.FTZ R211, R211, R222 ;  /* 0x000000ded3d37221 */ /* 0x000fe40000010000 */
[----:B------:R-:W-:Y:S01]  /*9290*/  FADD.FTZ R214, R214, R21 ;  /* 0x00000015d6d67221 */ /* 0x000fe20000010000 */
[----:B------:R-:W-:Y:S02]  /*92a0*/  FADD.FTZ R218, R209, R218 ;  /* 0x000000dad1da7221 */ /* 0x000fe40000010000 */
[----:B------:R-:W-:Y:S01]  /*92b0*/  HMMA.16816.F32.BF16 R72, R4, R22, R72 ;  /* 0x000000160448723c */ /* 0x000fe20000041848 */
[----:B------:R-:W-:Y:S01]  /*92c0*/  FADD.FTZ R175, R175, R214 ;  /* 0x000000d6afaf7221 */ /* 0x000fe20000010000 */
[----:B------:R-:W-:Y:S01]  /*92d0*/  FADD.FTZ R176, R176, R251 ;  /* 0x000000fbb0b07221 */ /* 0x000fe20000010000 */
[----:B------:R-:W-:-:S04]  /*92e0*/  FADD.FTZ R172, R172, R211 ;  /* 0x000000d3acac7221 */ /* 0x000fc80000010000 */
[----:B------:R-:W-:Y:S01]  /*92f0*/  IMAD.U32 R23, RZ, RZ, UR4 ;  /* 0x00000004ff177e24 */ /* 0x000fe2000f8e00ff */
[----:B------:R-:W-:Y:S02]  /*9300*/  USHF.L.U32 UR4, UR17, 0x6, URZ ;  /* 0x0000000611047899 */ /* 0x000fe4000800063f */
[----:B------:R-:W-:Y:S01]  /*9310*/  UIMAD UR17, UR17, 0x48, URZ ;  /* 0x00000048111178a4 */ /* 0x000fe2000f8e023f */
[----:B------:R-:W-:Y:S01]  /*9320*/  FADD.FTZ R173, R173, R218 ;  /* 0x000000daadad7221 */ /* 0x000fe20000010000 */
[----:B------:R-:W-:Y:S01]  /*9330*/  FADD.FTZ R174, R174, R175 ;  /* 0x000000afaeae7221 */ /* 0x000fe20000010000 */
[----:B----4-:R-:W-:Y:S01]  /*9340*/  HMMA.16816.F32.BF16 R112, R24, R18, R112 ;  /* 0x000000121870723c */ /* 0x010fe20000041870 */
[----:B------:R-:W-:Y:S01]  /*9350*/  FADD.FTZ R169, R169, R176 ;  /* 0x000000b0a9a97221 */ /* 0x000fe20000010000 */
[----:B------:R-:W-:Y:S01]  /*9360*/  FADD.FTZ R167, R167, R172 ;  /* 0x000000aca7a77221 */ /* 0x000fe20000010000 */
[----:B------:R-:W-:-:S03]  /*9370*/  FADD.FTZ R173, R168, R173 ;  /* 0x000000ada8ad7221 */ /* 0x000fc60000010000 */
[----:B------:R-:W-:Y:S01]  /*9380*/  HMMA.16816.F32.BF16 R80, R4, R18, R80 ;  /* 0x000000120450723c */ /* 0x000fe20000041850 */
[----:B------:R-:W-:Y:S01]  /*9390*/  FADD.FTZ R151, R151, R174 ;  /* 0x000000ae97977221 */ /* 0x000fe20000010000 */
[----:B------:R-:W-:-:S04]  /*93a0*/  FADD.FTZ R150, R150, R169 ;  /* 0x000000a996967221 */ /* 0x000fc80000010000 */
[----:B---3--:R-:W-:Y:S01]  /*93b0*/  HMMA.16816.F32.BF16 R120, R24, R14, R120 ;  /* 0x0000000e1878723c */ /* 0x008fe20000041878 */
[----:B------:R-:W-:Y:S02]  /*93c0*/  IMAD.U32 R19, RZ, RZ, UR4 ;  /* 0x00000004ff137e24 */ /* 0x000fe4000f8e00ff */
[----:B------:R-:W-:-:S03]  /*93d0*/  FADD.FTZ R234, R234, R167 ;  /* 0x000000a7eaea7221 */ /* 0x000fc60000010000 */
[----:B------:R-:W-:Y:S01]  /*93e0*/  HMMA.16816.F32.BF16 R88, R4, R14, R88 ;  /* 0x0000000e0458723c */ /* 0x000fe20000041858 */
[----:B------:R-:W-:Y:S01]  /*93f0*/  FADD.FTZ R240, R240, R173 ;  /* 0x000000adf0f07221 */ /* 0x000fe20000010000 */
[----:B------:R-:W-:-:S04]  /*9400*/  FADD.FTZ R152, R152, R151 ;  /* 0x0000009798987221 */ /* 0x000fc80000010000 */
[----:B------:R-:W-:Y:S01]  /*9410*/  HMMA.16816.F32.BF16 R108, R24, R16, R108 ;  /* 0x00000010186c723c */ /* 0x000fe2000004186c */
[----:B------:R-:W-:-:S05]  /*9420*/  IMAD.U32 R15, RZ, RZ, UR17 ;  /* 0x00000011ff0f7e24 */ /* 0x000fca000f8e00ff */
[----:B------:R-:W-:Y:S01]  /*9430*/  HMMA.16816.F32.BF16 R76, R4, R16, R76 ;  /* 0x00000010044c723c */ /* 0x000fe2000004184c */
[--C-:B------:R-:W-:Y:S01]  /*9440*/  IMAD.WIDE R14, R15, 0x2, R32.reuse ;  /* 0x000000020f0e7825 */ /* 0x100fe200078e0220 */
[----:B------:R-:W-:Y:S04]  /*9450*/  STG.E.U16 desc[UR18][R32.64], R215 ;  /* 0x000000d720007986 */ /* 0x000fe8000c101512 */
[-C--:B------:R-:W-:Y:S01]  /*9460*/  HMMA.16816.F32.BF16 R116, R24, R12.reuse, R116 ;  /* 0x0000000c1874723c */ /* 0x080fe20000041874 */
[----:B------:R-:W-:Y:S01]  /*9470*/  IMAD.WIDE R16, R23, 0x2, R32 ;  /* 0x0000000217107825 */ /* 0x000fe200078e0220 */
[----:B------:R-:W-:Y:S04]  /*9480*/  STG.E.U16 desc[UR18][R32.64+0x2], R213 ;  /* 0x000002d520007986 */ /* 0x000fe8000c101512 */
[----:B------:R-:W-:Y:S01]  /*9490*/  HMMA.16816.F32.BF16 R84, R4, R12, R84 ;  /* 0x0000000c0454723c */ /* 0x000fe20000041854 */
[----:B------:R-:W-:Y:S01]  /*94a0*/  FADD.FTZ R147, R147, R150 ;  /* 0x0000009693937221 */ /* 0x000fe20000010000 */
[----:B------:R-:W-:Y:S01]  /*94b0*/  STG.E.U16 desc[UR18][R16.64], R210 ;  /* 0x000000d210007986 */ /* 0x000fe2000c101512 */
[----:B------:R-:W-:-:S04]  /*94c0*/  FADD.FTZ R231, R231, R234 ;  /* 0x000000eae7e77221 */ /* 0x000fc80000010000 */
[----:B------:R-:W-:Y:S01]  /*94d0*/  IMAD.WIDE R12, R19, 0x2, R32 ;  /* 0x00000002130c7825 */ /* 0x000fe200078e0220 */
[----:B------:R-:W-:Y:S03]  /*94e0*/  STG.E.U16 desc[UR18][R16.64+0x2], R207 ;  /* 0x000002cf10007986 */ /* 0x000fe6000c101512 */
[----:B------:R-:W-:Y:S01]  /*94f0*/  FADD.FTZ R237, R237, R240 ;  /* 0x000000f0eded7221 */ /* 0x000fe20000010000 */
[----:B------:R-:W-:Y:S01]  /*9500*/  FADD.FTZ R149, R149, R152 ;  /* 0x0000009895957221 */ /* 0x000fe20000010000 */
[----:B------:R-:W-:Y:S01]  /*9510*/  STG.E.U16 desc[UR18][R12.64], R171 ;  /* 0x000000ab0c007986 */ /* 0x000fe2000c101512 */
[----:B------:R-:W-:-:S03]  /*9520*/  FADD.FTZ R164, R164, R147 ;  /* 0x00000093a4a47221 */ /* 0x000fc60000010000 */
[----:B------:R-:W-:Y:S01]  /*9530*/  STG.E.U16 desc[UR18][R12.64+0x2], R170 ;  /* 0x000002aa0c007986 */ /* 0x000fe2000c101512 */
[----:B------:R-:W-:-:S03]  /*9540*/  FADD.FTZ R232, R232, R231 ;  /* 0x000000e7e8e87221 */ /* 0x000fc60000010000 */
[----:B------:R-:W-:Y:S01]  /*9550*/  STG.E.U16 desc[UR18][R14.64], R166 ;  /* 0x000000a60e007986 */ /* 0x000fe2000c101512 */
[----:B------:R-:W-:-:S03]  /*9560*/  FADD.FTZ R238, R238, R237 ;  /* 0x000000edeeee7221 */ /* 0x000fc60000010000 */
[----:B------:R-:W-:Y:S01]  /*9570*/  STG.E.U16 desc[UR18][R14.64+0x2], R165 ;  /* 0x000002a50e007986 */ /* 0x000fe2000c101512 */
[----:B------:R-:W-:-:S03]  /*9580*/  FADD.FTZ R208, R208, R149 ;  /* 0x00000095d0d07221 */ /* 0x000fc60000010000 */
[----:B------:R-:W-:Y:S04]  /*9590*/  STG.E.U16 desc[UR18][R32.64+0x10], R146 ;  /* 0x0000109220007986 */ /* 0x000fe8000c101512 */
        /* <DEDUP_REMOVED lines=25> */
[----:B------:R-:W-:-:S03]  /*9730*/  @!P0 HFMA2.BF16_V2 R54, -RZ.H0_H0, RZ.H0_H0, -R40.H0_H0 ;  /* 0x200000ffff368231 */ /* 0x000fc60000340928 */
[----:B------:R-:W-:Y:S01]  /*9740*/  STG.E.U16 desc[UR18][R16.64+0x30], R140 ;  /* 0x0000308c10007986 */ /* 0x000fe2000c101512 */
[----:B------:R-:W-:-:S03]  /*9750*/  FADD.FTZ R204, R201, R204 ;  /* 0x000000ccc9cc7221 */ /* 0x000fc60000010000 */
[----:B------:R-:W-:Y:S01]  /*9760*/  STG.E.U16 desc[UR18][R16.64+0x32], R137 ;  /* 0x0000328910007986 */ /* 0x000fe2000c101512 */
[----:B------:R-:W-:-:S03]  /*9770*/  @!P6 HFMA2.BF16_V2 R53, -RZ.H0_H0, RZ.H0_H0, -R242.H0_H0 ;  /* 0x200000ffff35e231 */ /* 0x000fc600003409f2 */
[----:B------:R-:W-:Y:S01]  /*9780*/  STG.E.U16 desc[UR18][R12.64+0x30], R154 ;  /* 0x0000309a0c007986 */ /* 0x000fe2000c101512 */
[----:B------:R-:W-:-:S03]  /*9790*/  @!P5 HFMA2.BF16_V2 R52, -RZ.H0_H0, RZ.H0_H0, -R239.H0_H0 ;  /* 0x200000ffff34d231 */ /* 0x000fc600003409ef */
[----:B------:R-:W-:Y:S01]  /*97a0*/  STG.E.U16 desc[UR18][R12.64+0x32], R153 ;  /* 0x000032990c007986 */ /* 0x000fe2000c101512 */
[----:B------:R-:W-:-:S03]  /*97b0*/  FADD.FTZ R244, R243, R244 ;  /* 0x000000f4f3f47221 */ /* 0x000fc60000010000 */
[----:B------:R-:W-:Y:S01]  /*97c0*/  STG.E.U16 desc[UR18][R14.64+0x30], R156 ;  /* 0x0000309c0e007986 */ /* 0x000fe2000c101512 */
[----:B-1----:R-:W-:Y:S03]  /*97d0*/  HMMA.16816.F32.BF16 R92, R4, R8, R92 ;  /* 0x00000008045c723c */ /* 0x002fe6000004185c */
[----:B------:R-:W-:Y:S01]  /*97e0*/  STG.E.U16 desc[UR18][R14.64+0x32], R155 ;  /* 0x0000329b0e007986 */ /* 0x000fe2000c101512 */
[----:B------:R-:W-:-:S03]  /*97f0*/  FADD.FTZ R233, R233, R236 ;  /* 0x000000ece9e97221 */ /* 0x000fc60000010000 */
[----:B------:R-:W-:Y:S01]  /*9800*/  STG.E.U16 desc[UR18][R32.64+0x40], R65 ;  /* 0x0000404120007986 */ /* 0x000fe2000c101512 */
[----:B------:R-:W-:Y:S03]  /*9810*/  HMMA.16816.F32.BF16 R104, R4, R10, R104 ;  /* 0x0000000a0468723c */ /* 0x000fe60000041868 */
[----:B------:R-:W-:Y:S01]  /*9820*/  STG.E.U16 desc[UR18][R32.64+0x42], R64 ;  /* 0x0000424020007986 */ /* 0x000fe2000c101512 */
[----:B------:R-:W-:-:S03]  /*9830*/  @!P4 HFMA2.BF16_V2 R47, -RZ.H0_H0, RZ.H0_H0, -R245.H0_H0 ;  /* 0x200000ffff2fc231 */ /* 0x000fc600003409f5 */
[----:B------:R-:W-:Y:S01]  /*9840*/  STG.E.U16 desc[UR18][R16.64+0x40], R67 ;  /* 0x0000404310007986 */ /* 0x000fe2000c101512 */
[----:B------:R-:W-:-:S03]  /*9850*/  FADD.FTZ R4, R203, R206 ;  /* 0x000000cecb047221 */ /* 0x000fc60000010000 */
[----:B------:R-:W-:Y:S01]  /*9860*/  STG.E.U16 desc[UR18][R16.64+0x42], R66 ;  /* 0x0000424210007986 */ /* 0x000fe2000c101512 */
[----:B------:R-:W-:Y:S02]  /*9870*/  @!P3 HFMA2.BF16_V2 R46, -RZ.H0_H0, RZ.H0_H0, -R248.H0_H0 ;  /* 0x200000ffff2eb231 */ /* 0x000fe400003409f8 */
[----:B------:R-:W-:Y:S01]  /*9880*/  FADD.FTZ R199, R199, R204 ;  /* 0x000000ccc7c77221 */ /* 0x000fe20000010000 */
[----:B------:R-:W-:Y:S01]  /*9890*/  STG.E.U16 desc[UR18][R12.64+0x40], R228 ;  /* 0x000040e40c007986 */ /* 0x000fe2000c101512 */
[----:B------:R-:W-:-:S03]  /*98a0*/  @!P0 PRMT R40, R54, 0x5410, RZ ;  /* 0x0000541036288816 */ /* 0x000fc600000000ff */
[----:B------:R-:W-:Y:S01]  /*98b0*/  STG.E.U16 desc[UR18][R12.64+0x42], R225 ;  /* 0x000042e10c007986 */ /* 0x000fe2000c101512 */
[----:B------:R-:W-:Y:S02]  /*98c0*/  @!P2 HFMA2.BF16_V2 R45, -RZ.H0_H0, RZ.H0_H0, -R247.H0_H0 ;  /* 0x200000ffff2da231 */ /* 0x000fe400003409f7 */
[----:B------:R-:W-:Y:S01]  /*98d0*/  FADD.FTZ R241, R241, R244 ;  /* 0x000000f4f1f17221 */ /* 0x000fe20000010000 */
[----:B------:R-:W1:Y:S01]  /*98e0*/  S2R R58, SR_TID.X ;  /* 0x00000000003a7919 */ /* 0x000e620000002100 */
[----:B------:R-:W-:Y:S01]  /*98f0*/  @!P1 HFMA2.BF16_V2 R44, -RZ.H0_H0, RZ.H0_H0, -R250.H0_H0 ;  /* 0x200000ffff2c9231 */ /* 0x000fe200003409fa */
[----:B------:R-:W-:Y:S01]  /*9900*/  STG.E.U16 desc[UR18][R14.64+0x40], R230 ;  /* 0x000040e60e007986 */ /* 0x000fe2000c101512 */
[----:B------:R-:W-:-:S03]  /*9910*/  @!P6 PRMT R242, R53, 0x5410, RZ ;  /* 0x0000541035f2e816 */ /* 0x000fc600000000ff */
[----:B------:R-:W-:Y:S01]  /*9920*/  STG.E.U16 desc[UR18][R14.64+0x42], R227 ;  /* 0x000042e30e007986 */ /* 0x000fe2000c101512 */
[----:B------:R-:W-:Y:S01]  /*9930*/  @!P5 PRMT R239, R52, 0x5410, RZ ;  /* 0x0000541034efd816 */ /* 0x000fe200000000ff */
[----:B------:R-:W-:Y:S02]  /*9940*/  FADD.FTZ R246, R246, R233 ;  /* 0x000000e9f6f67221 */ /* 0x000fe40000010000 */
[----:B------:R-:W-:Y:S04]  /*9950*/  STG.E.U16 desc[UR18][R32.64+0x50], R63 ;  /* 0x0000503f20007986 */ /* 0x000fe8000c101512 */
[----:B------:R-:W-:Y:S01]  /*9960*/  STG.E.U16 desc[UR18][R32.64+0x52], R62 ;  /* 0x0000523e20007986 */ /* 0x000fe2000c101512 */
[----:B------:R-:W-:-:S03]  /*9970*/  FADD.FTZ R6, R48, R199 ;  /* 0x000000c730067221 */ /* 0x000fc60000010000 */
[----:B------:R-:W-:Y:S04]  /*9980*/  STG.E.U16 desc[UR18][R16.64+0x50], R202 ;  /* 0x000050ca10007986 */ /* 0x000fe8000c101512 */
[----:B------:R-:W-:Y:S01]  /*9990*/  STG.E.U16 desc[UR18][R16.64+0x52], R183 ;  /* 0x000052b710007986 */ /* 0x000fe2000c101512 */
[----:B------:R-:W-:-:S03]  /*99a0*/  @!P4 PRMT R245, R47, 0x5410, RZ ;  /* 0x000054102ff5c816 */ /* 0x000fc600000000ff */
[----:B------:R-:W-:Y:S01]  /*99b0*/  STG.E.U16 desc[UR18][R12.64+0x50], R224 ;  /* 0x000050e00c007986 */ /* 0x000fe2000c101512 */
[----:B------:R-:W-:-:S03]  /*99c0*/  @!P3 PRMT R248, R46, 0x5410, RZ ;  /* 0x000054102ef8b816 */ /* 0x000fc600000000ff */
[----:B------:R-:W-:Y:S01]  /*99d0*/  STG.E.U16 desc[UR18][R12.64+0x52], R221 ;  /* 0x000052dd0c007986 */ /* 0x000fe2000c101512 */
[----:B------:R-:W-:-:S03]  /*99e0*/  @!P2 PRMT R247, R45, 0x5410, RZ ;  /* 0x000054102df7a816 */ /* 0x000fc600000000ff */
[----:B------:R-:W-:Y:S01]  /*99f0*/  STG.E.U16 desc[UR18][R14.64+0x50], R226 ;  /* 0x000050e20e007986 */ /* 0x000fe2000c101512 */
[----:B------:R-:W-:-:S03]  /*9a00*/  @!P1 PRMT R250, R44, 0x5410, RZ ;  /* 0x000054102cfa9816 */ /* 0x000fc600000000ff */
[----:B------:R-:W-:Y:S01]  /*9a10*/  STG.E.U16 desc[UR18][R14.64+0x52], R223 ;  /* 0x000052df0e007986 */ /* 0x000fe2000c101512 */
[----:B------:R-:W-:-:S03]  /*9a20*/  FADD.FTZ R5, R37, R246 ;  /* 0x000000f625057221 */ /* 0x000fc60000010000 */
[----:B------:R-:W-:Y:S04]  /*9a30*/  STG.E.U16 desc[UR18][R32.64+0x60], R182 ;  /* 0x000060b620007986 */ /* 0x000fe8000c101512 */
[----:B------:R-:W-:Y:S04]  /*9a40*/  STG.E.U16 desc[UR18][R32.64+0x62], R179 ;  /* 0x000062b320007986 */ /* 0x000fe8000c101512 */
[----:B------:R2:W-:Y:S04]  /*9a50*/  STL [R1+0xb4], R4 ;  /* 0x0000b40401007387 */ /* 0x0005e80000100800 */
[----:B------:R3:W-:Y:S04]  /*9a60*/  STG.E.U16 desc[UR18][R16.64+0x60], R200 ;  /* 0x000060c810007986 */ /* 0x0007e8000c101512 */
[----:B------:R3:W-:Y:S04]  /*9a70*/  STG.E.U16 desc[UR18][R16.64+0x62], R181 ;  /* 0x000062b510007986 */ /* 0x0007e8000c101512 */
[----:B------:R3:W-:Y:S04]  /*9a80*/  STG.E.U16 desc[UR18][R12.64+0x60], R41 ;  /* 0x000060290c007986 */ /* 0x0007e8000c101512 */
[----:B------:R3:W-:Y:S04]  /*9a90*/  STG.E.U16 desc[UR18][R12.64+0x62], R40 ;  /* 0x000062280c007986 */ /* 0x0007e8000c101512 */
[----:B------:R3:W-:Y:S01]  /*9aa0*/  STG.E.U16 desc[UR18][R14.64+0x60], R242 ;  /* 0x000060f20e007986 */ /* 0x0007e2000c101512 */
[----:B--2---:R-:W-:-:S03]  /*9ab0*/  FADD.FTZ R4, R36, R241 ;  /* 0x000000f124047221 */ /* 0x004fc60000010000 */
[----:B------:R3:W-:Y:S04]  /*9ac0*/  STG.E.U16 desc[UR18][R14.64+0x62], R239 ;  /* 0x000062ef0e007986 */ /* 0x0007e8000c101512 */
[----:B------:R3:W-:Y:S04]  /*9ad0*/  STG.E.U16 desc[UR18][R32.64+0x70], R178 ;  /* 0x000070b220007986 */ /* 0x0007e8000c101512 */
[----:B------:R3:W-:Y:S04]  /*9ae0*/  STG.E.U16 desc[UR18][R32.64+0x72], R49 ;  /* 0x0000723120007986 */ /* 0x0007e8000c101512 */
[----:B------:R3:W-:Y:S04]  /*9af0*/  STG.E.U16 desc[UR18][R16.64+0x70], R180 ;  /* 0x000070b410007986 */ /* 0x0007e8000c101512 */
[----:B------:R3:W-:Y:S04]  /*9b00*/  STG.E.U16 desc[UR18][R16.64+0x72], R177 ;  /* 0x000072b110007986 */ /* 0x0007e8000c101512 */
[----:B------:R3:W-:Y:S04]  /*9b10*/  STL [R1+0xb0], R6 ;  /* 0x0000b00601007387 */ /* 0x0007e80000100800 */
[----:B------:R3:W-:Y:S04]  /*9b20*/  STG.E.U16 desc[UR18][R12.64+0x70], R245 ;  /* 0x000070f50c007986 */ /* 0x0007e8000c101512 */
[----:B------:R3:W-:Y:S04]  /*9b30*/  STG.E.U16 desc[UR18][R12.64+0x72], R248 ;  /* 0x000072f80c007986 */ /* 0x0007e8000c101512 */
[----:B------:R3:W-:Y:S04]  /*9b40*/  STL [R1+0xb8], R4 ;  /* 0x0000b80401007387 */ /* 0x0007e80000100800 */
[----:B------:R3:W-:Y:S04]  /*9b50*/  STG.E.U16 desc[UR18][R14.64+0x70], R247 ;  /* 0x000070f70e007986 */ /* 0x0007e8000c101512 */
[----:B------:R3:W-:Y:S04]  /*9b60*/  STG.E.U16 desc[UR18][R14.64+0x72], R250 ;  /* 0x000072fa0e007986 */ /* 0x0007e8000c101512 */
[----:B------:R3:W-:Y:S01]  /*9b70*/  STL [R1+0xc4], R5 ;  /* 0x0000c40501007387 */ /* 0x0007e20000100800 */
[----:B------:R-:W-:Y:S01]  /*9b80*/  PLOP3.LUT P0, PT, PT, PT, UP0, 0x40, 0x0 ;  /* 0x000000000000781c */ /* 0x000fe20003f0e808 */
[----:B------:R-:W-:Y:S01]  /*9b90*/  HMMA.16816.F32.BF16 R124, R24, R8, R124 ;  /* 0x00000008187c723c */ /* 0x000fe2000004187c */
[----:B-1----:R-:W-:-:S05]  /*9ba0*/  LOP3.LUT R58, R58, 0x3, RZ, 0xc0, !PT ;  /* 0x000000033a3a7812 */ /* 0x002fca00078ec0ff */
[----:B------:R-:W-:Y:S06]  /*9bb0*/  HMMA.16816.F32.BF16 R128, R24, R10, R128 ;  /* 0x0000000a1880723c */ /* 0x000fec0000041880 */
[----:B------:R-:W-:-:S03]  /*9bc0*/  NOP ;  /* 0x0000000000007918 */ /* 0x000fc60000000000 */
[----:B------:R-:W-:-:S15]  /*9bd0*/  @P0 BRA `(.L_x_1795) ;  /* 0x0000007400000947 */ /* 0x000fde0003800000 */
[----:B------:R-:W-:Y:S01]  /*9be0*/  IMAD R57, R58, -0x2, R57 ;  /* 0xfffffffe3a397824 */ /* 0x000fe200078e0239 */
[----:B---3--:R-:W-:Y:S01]  /*9bf0*/  MOV R4, UR22 ;  /* 0x0000001600047c02 */ /* 0x008fe20008000f00 */
[----:B------:R-:W1:Y:S01]  /*9c00*/  LDC.64 R208, c[0x0][0x250] ;  /* 0x00009400ffd07b82 */ /* 0x000e620000000a00 */
[----:B------:R-:W-:Y:S01]  /*9c10*/  ULDC UR4, c[0x0][0x2d0] ;  /* 0x0000b40000047ab9 */ /* 0x000fe20000000800 */
[----:B------:R-:W-:Y:S01]  /*9c20*/  MOV R137, R0 ;  /* 0x0000000000897202 */ /* 0x000fe20000000f00 */
[C---:B------:R-:W-:Y:S01]  /*9c30*/  IMAD.WIDE.U32 R6, R55.reuse, -0x326172a9, RZ ;  /* 0xcd9e8d5737067825 */ /* 0x040fe200078e00ff */
[----:B------:R-:W-:Y:S01]  /*9c40*/  IADD3 R4, R4, -UR16, R57 ;  /* 0x8000001004047c10 */ /* 0x000fe2000fffe039 */
[----:B------:R-:W-:Y:S01]  /*9c50*/  UIADD3 UR29, UR29, -0x2, URZ ;  /* 0xfffffffe1d1d7890 */ /* 0x000fe2000fffe03f */
[----:B-----5:R-:W-:Y:S01]  /*9c60*/  ISETP.GE.AND P1, PT, R134, UR4, PT ;  /* 0x0000000486007c0c */ /* 0x020fe2000bf26270 */
[----:B------:R-:W-:Y:S01]  /*9c70*/  IMAD R0, R55, -0x326172a9, RZ ;  /* 0xcd9e8d5737007824 */ /* 0x000fe200078e02ff */
[----:B------:R-:W-:Y:S01]  /*9c80*/  MOV R134, R3 ;  /* 0x0000000300867202 */ /* 0x000fe20000000f00 */
[----:B------:R2:W-:Y:S01]  /*9c90*/  STL [R1+0x7c], R4 ;  /* 0x00007c0401007387 */ /* 0x0005e20000100800 */
[----:B------:R-:W-:Y:S01]  /*9ca0*/  MOV R135, R2 ;  /* 0x0000000200877202 */ /* 0x000fe20000000f00 */
[----:B------:R-:W-:Y:S01]  /*9cb0*/  IMAD.WIDE.U32 R2, R136, -0x2daee0ad, RZ ;  /* 0xd2511f5388027825 */ /* 0x000fe200078e00ff */
[----:B------:R-:W-:Y:S01]  /*9cc0*/  MOV R133, R132 ;  /* 0x0000008400857202 */ /* 0x000fe20000000f00 */
[----:B------:R-:W-:Y:S01]  /*9cd0*/  ULDC UR4, c[0x0][0x2ec] ;  /* 0x0000bb0000047ab9 */ /* 0x000fe20000000800 */
[----:B------:R-:W-:-:S05]  /*9ce0*/  UMOV UR6, 0xffffffc0 ;  /* 0xffffffc000067882 */ /* 0x000fca0000000000 */
[----:B------:R-:W3:Y:S08]  /*9cf0*/  @!P1 LDC.64 R206, c[0x0][0x220] ;  /* 0x00008800ffce9b82 */ /* 0x000ef00000000a00 */
[----:B------:R-:W4:Y:S01]  /*9d00*/  @!P1 LDC.64 R204, c[0x0][0x220] ;  /* 0x00008800ffcc9b82 */ /* 0x000f220000000a00 */
[----:B--2---:R-:W-:-:S07]  /*9d10*/  IADD3 R4, P0, R32, -0x80, RZ ;  /* 0xffffff8020047810 */ /* 0x004fce0007f1e0ff */
[----:B------:R-:W2:Y:S01]  /*9d20*/  @!P1 LDC.64 R202, c[0x0][0x220] ;  /* 0x00008800ffca9b82 */ /* 0x000ea20000000a00 */
[----:B------:R1:W-:Y:S04]  /*9d30*/  STL [R1+0xbc], R4 ;  /* 0x0000bc0401007387 */ /* 0x0003e80000100800 */
[----:B------:R-:W-:Y:S03]  /*9d40*/  STL.64 [R1+0xa0], R6 ;  /* 0x0000a00601007387 */ /* 0x000fe60000100a00 */
[----:B------:R-:W2:Y:S01]  /*9d50*/  @!P1 LDC.64 R200, c[0x0][0x220] ;  /* 0x00008800ffc89b82 */ /* 0x000ea20000000a00 */
[----:B------:R3:W-:Y:S01]  /*9d60*/  STL [R1+0x74], R0 ;  /* 0x0000740001007387 */ /* 0x0007e20000100800 */
[----:B-1----:R-:W-:-:S05]  /*9d70*/  IMAD.WIDE.U32 R4, R59, -0x326172a9, RZ ;  /* 0xcd9e8d573b047825 */ /* 0x002fca00078e00ff */
[----:B------:R1:W-:Y:S01]  /*9d80*/  STL.64 [R1+0x90], R4 ;  /* 0x0000900401007387 */ /* 0x0003e20000100a00 */
[----:B---3--:R-:W-:-:S03]  /*9d90*/  LOP3.LUT R0, R7, R56, RZ, 0x3c, !PT ;  /* 0x0000003807007212 */ /* 0x008fc600078e3cff */
[----:B------:R3:W-:Y:S01]  /*9da0*/  STL.64 [R1+0xa8], R2 ;  /* 0x0000a80201007387 */ /* 0x0007e20000100a00 */
[----:B------:R-:W-:Y:S01]  /*9db0*/  LOP3.LUT R56, R5, R56, RZ, 0x3c, !PT ;  /* 0x0000003805387212 */ /* 0x000fe200078e3cff */
[----:B-1----:R-:W-:Y:S01]  /*9dc0*/  IMAD.WIDE.U32 R4, R0, -0x2daee0ad, RZ ;  /* 0xd2511f5300047825 */ /* 0x002fe200078e00ff */
[----:B---3--:R-:W-:-:S03]  /*9dd0*/  IADD3.X R2, R33, -0x1, RZ, P0, !PT ;  /* 0xffffffff21027810 */ /* 0x008fc600007fe4ff */
[----:B------:R-:W-:Y:S02]  /*9de0*/  @!P1 IMAD R0, R209, 0x30, RZ ;  /* 0x00000030d1009824 */ /* 0x000fe400078e02ff */
[----:B------:R1:W-:Y:S04]  /*9df0*/  STL [R1+0xc0], R2 ;  /* 0x0000c00201007387 */ /* 0x0003e80000100800 */
[----:B------:R3:W-:Y:S01]  /*9e00*/  STL.64 [R1+0x98], R4 ;  /* 0x0000980401007387 */ /* 0x0007e20000100a00 */
[----:B-1----:R-:W-:-:S05]  /*9e10*/  IMAD.WIDE.U32 R2, R56, -0x2daee0ad, RZ ;  /* 0xd2511f5338027825 */ /* 0x002fca00078e00ff */
[----:B------:R3:W-:Y:S04]  /*9e20*/  STL.64 [R1+0x88], R2 ;  /* 0x0000880201007387 */ /* 0x0007e80000100a00 */
[----:B------:R3:W-:Y:S01]  /*9e30*/  @!P1 STL [R1+0x78], R0 ;  /* 0x0000780001009387 */ /* 0x0007e20000100800 */
[----:B--2-4-:R-:W-:Y:S05]  /*9e40*/  BRA `(.L_x_1796) ;  /* 0x0000000000d47947 */ /* 0x014fea0003800000 */
.L_x_1798:
[----:B------:R-:W2:Y:S01]  /*9e50*/  LDL.64 R150, [R1+0x60] ;  /* 0x0000600001967983 */ /* 0x000ea20000100a00 */
[----:B------:R-:W1:Y:S01]  /*9e60*/  LDC.64 R144, c[0x0][0x248] ;  /* 0x00009200ff907b82 */ /* 0x000e620000000a00 */
[----:B------:R-:W-:Y:S02]  /*9e70*/  UIADD3 UR20, UR29, -0x1, URZ ;  /* 0xffffffff1d147890 */ /* 0x000fe4000fffe03f */
[----:B------:R-:W3:Y:S02]  /*9e80*/  LDL.64 R160, [R1+0x68] ;  /* 0x0000680001a07983 */ /* 0x000ee40000100a00 */
[----:B------:R-:W-:Y:S02]  /*9e90*/  USHF.R.S32.HI UR7, URZ, 0x1f, UR20 ;  /* 0x0000001f3f077899 */ /* 0x000fe40008011414 */
[----:B------:R-:W4:Y:S01]  /*9ea0*/  LDL R176, [R1+0x54] ;  /* 0x0000540001b07983 */ /* 0x000f220000100800 */
[----:B------:R-:W5:Y:S08]  /*9eb0*/  @!P1 LDC.64 R142, c[0x0][0x218] ;  /* 0x00008600ff8e9b82 */ /* 0x000f700000000a00 */
[----:B------:R-:W3:Y:S08]  /*9ec0*/  @!P1 LDC.64 R140, c[0x0][0x218] ;  /* 0x00008600ff8c9b82 */ /* 0x000ef00000000a00 */
[----:B------:R-:W3:Y:S08]  /*9ed0*/  @!P1 LDC.64 R138, c[0x0][0x218] ;  /* 0x00008600ff8a9b82 */ /* 0x000ef00000000a00 */
[----:B------:R-:W3:Y:S01]  /*9ee0*/  @!P1 LDC.64 R2, c[0x0][0x218] ;  /* 0x00008600ff029b82 */ /* 0x000ee20000000a00 */
[----:B----4-:R4:W-:Y:S01]  /*9ef0*/  @P1 STS.128 [R176+0x4000], RZ ;  /* 0x004000ffb0001388 */ /* 0x0109e20000000c00 */
[C---:B-1----:R-:W-:Y:S02]  /*9f00*/  IMAD R146, R144.reuse, UR7, RZ ;  /* 0x0000000790927c24 */ /* 0x042fe4000f8e02ff */
[----:B------:R-:W-:Y:S04]  /*9f10*/  IMAD.WIDE.U32 R148, R144, UR20, RZ ;  /* 0x0000001490947c25 */ /* 0x000fe8000f8e00ff */
[----:B------:R-:W-:Y:S01]  /*9f20*/  IMAD R146, R145, UR20, R146 ;  /* 0x0000001491927c24 */ /* 0x000fe2000f8e0292 */
[----:B--2---:R-:W-:Y:S03]  /*9f30*/  LEA R150, P0, R148, R150, 0x6 ;  /* 0x0000009694967211 */ /* 0x004fe600078030ff */
[----:B------:R-:W-:Y:S01]  /*9f40*/  IMAD.IADD R146, R149, 0x1, R146 ;  /* 0x0000000195927824 */ /* 0x000fe200078e0292 */
[----:B-----5:R-:W-:Y:S04]  /*9f50*/  @!P1 LEA R142, P3, R150, R142, 0x1 ;  /* 0x0000008e968e9211 */ /* 0x020fe800078608ff */
[----:B---3--:R-:W-:Y:S01]  /*9f60*/  LEA.HI.X R151, R148, R161, R146, 0x6, P0 ;  /* 0x000000a194977211 */ /* 0x008fe200000f3492 */
[----:B------:R-:W-:Y:S01]  /*9f70*/  @!P1 IMAD R146, R145, 0x30, RZ ;  /* 0x0000003091929824 */ /* 0x000fe200078e02ff */
[----:B------:R-:W-:Y:S02]  /*9f80*/  @!P1 LEA R148, P2, R144, R150, 0x5 ;  /* 0x0000009690949211 */ /* 0x000fe400078428ff */
[----:B------:R-:W-:Y:S01]  /*9f90*/  @!P1 IADD3 R147, P0, R150, UR37, RZ ;  /* 0x0000002596939c10 */ /* 0x000fe2000ff1e0ff */
[----:B------:R-:W-:Y:S01]  /*9fa0*/  @!P1 IMAD.WIDE.U32 R154, R144, 0x30, R150 ;  /* 0x00000030909a9825 */ /* 0x000fe200078e0096 */
[----:B------:R-:W-:Y:S02]  /*9fb0*/  @!P1 LEA.HI.X R143, R150, R143, R151, 0x1, P3 ;  /* 0x0000008f968f9211 */ /* 0x000fe400018f0c97 */
[----:B------:R-:W-:Y:S01]  /*9fc0*/  @!P1 LEA.HI.X R145, R144, R151, R145, 0x5, P2 ;  /* 0x0000009790919211 */ /* 0x000fe200010f2c91 */
[----:B------:R-:W-:Y:S01]  /*9fd0*/  @!P1 IMAD.IADD R146, R146, 0x1, R155 ;  /* 0x0000000192929824 */ /* 0x000fe200078e029b */
[----:B------:R-:W-:Y:S01]  /*9fe0*/  @!P1 LEA R160, P2, R147, R140, 0x1 ;  /* 0x0000008c93a09211 */ /* 0x000fe200078408ff */
[----:B------:R-:W-:Y:S01]  /*9ff0*/  @!PT LDS RZ, [RZ] ;  /* 0x00000000fffff984 */ /* 0x000fe20000000800 */
[----:B------:R-:W-:Y:S01]  /*a000*/  @!PT LDS RZ, [RZ] ;  /* 0x00000000fffff984 */ /* 0x000fe20000000800 */
[----:B------:R-:W-:Y:S01]  /*a010*/  @!PT LDS RZ, [RZ] ;  /* 0x00000000fffff984 */ /* 0x000fe20000000800 */
[----:B------:R4:W-:Y:S01]  /*a020*/  @!P1 LDGSTS.E.BYPASS.LTC128B.128 [R176+0x4000], desc[UR18][R142.64] ;  /* 0x040000008eb09fae */ /* 0x0009e2000b901d52 */
[----:B------:R-:W-:Y:S02]  /*a030*/  @!P1 IADD3.X R140, R151, UR36, RZ, P0, !PT ;  /* 0x00000024978c9c10 */ /* 0x000fe400087fe4ff */
[C---:B------:R-:W-:Y:S01]  /*a040*/  @!P1 LEA R138, P0, R148.reuse, R138, 0x1 ;  /* 0x0000008a948a9211 */ /* 0x040fe200078008ff */
[----:B------:R4:W-:Y:S01]  /*a050*/  @P1 STS.128 [R176+0x4800], RZ ;  /* 0x004800ffb0001388 */ /* 0x0009e20000000c00 */
[----:B------:R-:W-:Y:S02]  /*a060*/  @!P1 LEA.HI.X R161, R147, R141, R140, 0x1, P2 ;  /* 0x0000008d93a19211 */ /* 0x000fe400010f0c8c */
[----:B------:R-:W-:Y:S02]  /*a070*/  @!P1 LEA.HI.X R139, R148, R139, R145, 0x1, P0 ;  /* 0x0000008b948b9211 */ /* 0x000fe400000f0c91 */
        /* <DEDUP_REMOVED lines=18> */
.L_x_1796:
[----:B--2---:R-:W2:Y:S01]  /*a1a0*/  LDL.64 R10, [R1+0x58] ;  /* 0x00005800010a7983 */ /* 0x004ea20000100a00 */
[----:B------:R-:W-:Y:S04]  /*a1b0*/  DEPBAR.LE SB0, 0x0 ;  /* 0x000080000000791a */ /* 0x000fe80000000000 */
[----:B------:R-:W-:Y:S01]  /*a1c0*/  USHF.R.S32.HI UR7, URZ, 0x1f, UR29 ;  /* 0x0000001f3f077899 */ /* 0x000fe2000801141d */
[----:B------:R-:W4:Y:S01]  /*a1d0*/  LDL R8, [R1+0x50] ;  /* 0x0000500001087983 */ /* 0x000f220000100800 */
[C---:B---3--:R-:W-:Y:S01]  /*a1e0*/  IMAD.WIDE.U32 R2, R208.reuse, UR29, RZ ;  /* 0x0000001dd0027c25 */ /* 0x048fe2000f8e00ff */
[----:B------:R-:W-:Y:S02]  /*a1f0*/  USHF.L.U32 UR17, UR29, 0x1, URZ ;  /* 0x000000011d117899 */ /* 0x000fe4000800063f */
[----:B------:R-:W3:Y:S01]  /*a200*/  LDL R4, [R1+0x54] ;  /* 0x0000540001047983 */ /* 0x000ee20000100800 */
[----:B------:R-:W-:Y:S01]  /*a210*/  IMAD R0, R208, UR7, RZ ;  /* 0x00000007d0007c24 */ /* 0x000fe2000f8e02ff */
[----:B------:R-:W-:Y:S02]  /*a220*/  UIMAD UR7, UR29, UR6, 0x40 ;  /* 0x000000401d0774a4 */ /* 0x000fe4000f8e0206 */
[----:B-----5:R-:W5:Y:S01]  /*a230*/  LDL R5, [R1+0x78] ;  /* 0x0000780001057983 */ /* 0x020f620000100800 */
[----:B------:R-:W-:Y:S01]  /*a240*/  IMAD R0, R209, UR29, R0 ;  /* 0x0000001dd1007c24 */ /* 0x000fe2000f8e0200 */
[----:B------:R-:W-:Y:S01]  /*a250*/  UISETP.GE.AND UP0, UPT, UR29, 0x1, UPT ;  /* 0x000000011d00788c */ /* 0x000fe2000bf06270 */
[----:B------:R-:W-:Y:S02]  /*a260*/  BAR.SYNC.DEFER_BLOCKING 0x0 ;  /* 0x0000000000007b1d */ /* 0x000fe40000010000 */
[----:B------:R-:W-:Y:S01]  /*a270*/  IMAD.IADD R0, R3, 0x1, R0 ;  /* 0x0000000103007824 */ /* 0x000fe200078e0200 */
[----:B--2---:R-:W-:Y:S04]  /*a280*/  LEA R6, P2, R2, R10, 0x6 ;  /* 0x0000000a02067211 */ /* 0x004fe800078430ff */
[----:B------:R-:W-:Y:S02]  /*a290*/  @!P1 LEA R14, P4, R6, R206, 0x1 ;  /* 0x000000ce060e9211 */ /* 0x000fe400078808ff */
[----:B----4-:R-:W-:Y:S02]  /*a2a0*/  LEA.HI.X R7, R2, R8, R0, 0x6, P2 ;  /* 0x0000000802077211 */ /* 0x010fe400010f3400 */
[----:B------:R-:W-:Y:S01]  /*a2b0*/  @!P1 LEA R3, P0, R208, R6, 0x4 ;  /* 0x00000006d0039211 */ /* 0x000fe200078020ff */
[----:B---3--:R-:W-:Y:S01]  /*a2c0*/  @P1 STS.128 [R4+0x6000], RZ ;  /* 0x006000ff04001388 */ /* 0x008fe20000000c00 */
[----:B------:R-:W-:Y:S02]  /*a2d0*/  @!P1 LEA.HI.X R15, R6, R207, R7, 0x1, P4 ;  /* 0x000000cf060f9211 */ /* 0x000fe400020f0c07 */
[C---:B------:R-:W-:Y:S02]  /*a2e0*/  @!P1 LEA R10, P3, R3.reuse, R204, 0x1 ;  /* 0x000000cc030a9211 */ /* 0x040fe400078608ff */
[C-C-:B------:R-:W-:Y:S02]  /*a2f0*/  @!P1 LEA.HI.X R0, R208.reuse, R7, R209.reuse, 0x4, P0 ;  /* 0x00000007d0009211 */ /* 0x140fe400000f24d1 */
[C---:B------:R-:W-:Y:S01]  /*a300*/  @!P1 LEA R139, P2, R208.reuse, R6, 0x5 ;  /* 0x00000006d08b9211 */ /* 0x040fe200078428ff */
[----:B------:R-:W-:Y:S01]  /*a310*/  @!PT LDS RZ, [RZ] ;  /* 0x00000000fffff984 */ /* 0x000fe20000000800 */
[----:B------:R-:W-:Y:S01]  /*a320*/  @!PT LDS RZ, [RZ] ;  /* 0x00000000fffff984 */ /* 0x000fe20000000800 */
[----:B------:R-:W-:Y:S01]  /*a330*/  @!PT LDS RZ, [RZ] ;  /* 0x00000000fffff984 */ /* 0x000fe20000000800 */
[----:B------:R-:W-:Y:S01]  /*a340*/  @!P1 LDGSTS.E.BYPASS.LTC128B.128 [R4+0x6000], desc[UR18][R14.64] ;  /* 0x060000000e049fae */ /* 0x000fe2000b901d52 */
[----:B------:R-:W-:Y:S02]  /*a350*/  @!P1 LEA.HI.X R11, R3, R205, R0, 0x1, P3 ;  /* 0x000000cd030b9211 */ /* 0x000fe400018f0c00 */
[C---:B------:R-:W-:Y:S02]  /*a360*/  @!P1 LEA R138, P0, R139.reuse, R202, 0x1 ;  /* 0x000000ca8b8a9211 */ /* 0x040fe400078008ff */
[C---:B------:R-:W-:Y:S01]  /*a370*/  @!P1 LEA.HI.X R2, R208.reuse, R7, R209, 0x5, P2 ;  /* 0x00000007d0029211 */ /* 0x040fe200010f2cd1 */
[----:B------:R-:W-:Y:S02]  /*a380*/  @!P1 IMAD.WIDE.U32 R6, R208, 0x30, R6 ;  /* 0x00000030d0069825 */ /* 0x000fe400078e0006 */
[----:B------:R-:W-:Y:S01]  /*a390*/  @P1 STS.128 [R4+0x6800], RZ ;  /* 0x006800ff04001388 */ /* 0x000fe20000000c00 */
[----:B------:R-:W-:Y:S01]  /*a3a0*/  @!P1 LEA.HI.X R139, R139, R203, R2, 0x1, P0 ;  /* 0x000000cb8b8b9211 */ /* 0x000fe200000f0c02 */
[----:B-----5:R-:W-:Y:S01]  /*a3b0*/  @!P1 IMAD.IADD R0, R5, 0x1, R7 ;  /* 0x0000000105009824 */ /* 0x020fe200078e0207 */
[C---:B------:R-:W-:Y:S04]  /*a3c0*/  @!P1 LEA R2, P0, R6.reuse, R200, 0x1 ;  /* 0x000000c806029211 */ /* 0x040fe800078008ff */
[----:B------:R-:W-:Y:S01]  /*a3d0*/  @!P1 LEA.HI.X R3, R6, R201, R0, 0x1, P0 ;  /* 0x000000c906039211 */ /* 0x000fe200000f0c00 */
[----:B------:R-:W-:Y:S01]  /*a3e0*/  @!PT LDS RZ, [RZ] ;  /* 0x00000000fffff984 */ /* 0x000fe20000000800 */
[----:B------:R-:W-:Y:S01]  /*a3f0*/  @!PT LDS RZ, [RZ] ;  /* 0x00000000fffff984 */ /* 0x000fe20000000800 */
[----:B------:R-:W-:Y:S01]  /*a400*/  @!PT LDS RZ, [RZ] ;  /* 0x00000000fffff984 */ /* 0x000fe20000000800 */
[----:B------:R-:W-:Y:S01]  /*a410*/  @!P1 LDGSTS.E.BYPASS.LTC128B.128 [R4+0x6800], desc[UR18][R10.64] ;  /* 0x068000000a049fae */ /* 0x000fe2000b901d52 */
[----:B------:R-:W-:Y:S07]  /*a420*/  IMAD.U32 R0, RZ, RZ, UR29 ;  /* 0x0000001dff007e24 */ /* 0x000fee000f8e00ff */
        /* <DEDUP_REMOVED lines=30> */
[----:B------:R-:W3:Y:S05]  /*a610*/  LDSM.16.M88.4 R180, [R191+0x5800] ;  /* 0x00580000bfb4783b */ /* 0x000eea0000000200 */
[-C--:B----4-:R-:W-:Y:S03]  /*a620*/  HMMA.16816.F32.BF16 R36, R140, R156.reuse, RZ ;  /* 0x0000009c8c24723c */ /* 0x090fe600000418ff */
[----:B------:R-:W-:Y:S03]  /*a630*/  LDSM.16.M88.4 R152, [R195+0x2000] ;  /* 0x00200000c398783b */ /* 0x000fe60000000200 */
[C---:B------:R-:W-:Y:S06]  /*a640*/  HMMA.16816.F32.BF16 R40, R148.reuse, R156, RZ ;  /* 0x0000009c9428723c */ /* 0x040fec00000418ff */
[-C--:B------:R-:W-:Y:S06]  /*a650*/  HMMA.16816.F32.BF16 R44, R148, R158.reuse, RZ ;  /* 0x0000009e942c723c */ /* 0x080fec00000418ff */
[C---:B------:R-:W-:Y:S01]  /*a660*/  HMMA.16816.F32.BF16 R48, R140.reuse, R158, RZ ;  /* 0x0000009e8c30723c */ /* 0x040fe200000418ff */
[----:B------:R-:W-:Y:S05]  /*a670*/  LDSM.16.M88.4 R156, [R186] ;  /* 0x00000000ba9c783b */ /* 0x000fea0000000200 */
[-C--:B-----5:R-:W-:Y:S06]  /*a680*/  HMMA.16816.F32.BF16 R52, R140, R160.reuse, RZ ;  /* 0x000000a08c34723c */ /* 0x0a0fec00000418ff */
[C---:B------:R-:W-:Y:S06]  /*a690*/  HMMA.16816.F32.BF16 R56, R148.reuse, R160, RZ ;  /* 0x000000a09438723c */ /* 0x040fec00000418ff */
[-C--:B------:R-:W-:Y:S01]  /*a6a0*/  HMMA.16816.F32.BF16 R60, R148, R162.reuse, RZ ;  /* 0x000000a2943c723c */ /* 0x080fe200000418ff */
[----:B------:R-:W-:Y:S05]  /*a6b0*/  LDSM.16.M88.4 R148, [R194] ;  /* 0x00000000c294783b */ /* 0x000fea0000000200 */
[----:B------:R-:W-:Y:S03]  /*a6c0*/  HMMA.16816.F32.BF16 R64, R140, R162, RZ ;  /* 0x000000a28c40723c */ /* 0x000fe600000418ff */
[----:B------:R-:W4:Y:S03]  /*a6d0*/  LDSM.16.M88.4 R140, [R195] ;  /* 0x00000000c38c783b */ /* 0x000f260000000200 */
[-C--:B-1----:R-:W-:Y:S05]  /*a6e0*/  HMMA.16816.F32.BF16 R4, R164, R168.reuse, R4 ;  /* 0x000000a8a404723c */ /* 0x082fea0000041804 */
[----:B------:R-:W-:Y:S01]  /*a6f0*/  LDSM.16.M88.4 R160, [R185] ;  /* 0x00000000b9a0783b */ /* 0x000fe20000000200 */
[C---:B--2---:R-:W-:Y:S06]  /*a700*/  HMMA.16816.F32.BF16 R8, R172.reuse, R168, R8 ;  /* 0x000000a8ac08723c */ /* 0x044fec0000041808 */
[-C--:B------:R-:W-:Y:S06]  /*a710*/  HMMA.16816.F32.BF16 R12, R172, R170.reuse, R12 ;  /* 0x000000aaac0c723c */ /* 0x080fec000004180c */
[C---:B------:R-:W-:Y:S01]  /*a720*/  HMMA.16816.F32.BF16 R16, R164.reuse, R170, R16 ;  /* 0x000000aaa410723c */ /* 0x040fe20000041810 */
[----:B------:R-:W-:Y:S05]  /*a730*/  LDSM.16.M88.4 R168, [R184] ;  /* 0x00000000b8a8783b */ /* 0x000fea0000000200 */
[-C--:B---3--:R-:W-:Y:S06]  /*a740*/  HMMA.16816.F32.BF16 R20, R164, R176.reuse, R20 ;  /* 0x000000b0a414723c */ /* 0x088fec0000041814 */
[C---:B------:R-:W-:Y:S01]  /*a750*/  HMMA.16816.F32.BF16 R24, R172.reuse, R176, R24 ;  /* 0x000000b0ac18723c */ /* 0x040fe20000041818 */
[----:B------:R-:W2:Y:S05]  /*a760*/  LDL R177, [R1+0x7c] ;  /* 0x00007c0001b17983 */ /* 0x000eaa0000100800 */
[-C--:B------:R-:W-:Y:S06]  /*a770*/  HMMA.16816.F32.BF16 R28, R172, R178.reuse, R28 ;  /* 0x000000b2ac1c723c */ /* 0x080fec000004181c */
[C---:B------:R-:W-:Y:S06]  /*a780*/  HMMA.16816.F32.BF16 R32, R164.reuse, R178, R32 ;  /* 0x000000b2a420723c */ /* 0x040fec0000041820 */
        /* <DEDUP_REMOVED lines=8> */
[----:B------:R-:W-:Y:S01]  /*a810*/  HMMA.16816.F32.BF16 R64, R164, R182, R64 ;  /* 0x000000b6a440723c */ /* 0x000fe20000041840 */
[----:B------:R-:W3:Y:S05]  /*a820*/  LDSM.16.M88.4 R164, [R193] ;  /* 0x00000000c1a4783b */ /* 0x000eea0000000200 */
[-C--:B----4-:R-:W-:Y:S06]  /*a830*/  HMMA.16816.F32.BF16 R4, R140, R148.reuse, R4 ;  /* 0x000000948c04723c */ /* 0x090fec0000041804 */
[C---:B------:R-:W-:Y:S06]  /*a840*/  HMMA.16816.F32.BF16 R8, R152.reuse, R148, R8 ;  /* 0x000000949808723c */ /* 0x040fec0000041808 */
[-C--:B------:R-:W-:Y:S06]  /*a850*/  HMMA.16816.F32.BF16 R12, R152, R150.reuse, R12 ;  /* 0x00000096980c723c */ /* 0x080fec000004180c */
[C---:B------:R-:W-:Y:S01]  /*a860*/  HMMA.16816.F32.BF16 R16, R140.reuse, R150, R16 ;  /* 0x000000968c10723c */ /* 0x040fe20000041810 */
[----:B------:R-:W4:Y:S05]  /*a870*/  LDSM.16.M88.4 R148, [R193+0x2000] ;  /* 0x00200000c194783b */ /* 0x000f2a0000000200 */
[-C--:B-1----:R-:W-:Y:S06]  /*a880*/  HMMA.16816.F32.BF16 R20, R140, R144.reuse, R20 ;  /* 0x000000908c14723c */ /* 0x082fec0000041814 */
[C---:B------:R-:W-:Y:S06]  /*a890*/  HMMA.16816.F32.BF16 R24, R152.reuse, R144, R24 ;  /* 0x000000909818723c */ /* 0x040fec0000041818 */
[-C--:B------:R-:W-:Y:S06]  /*a8a0*/  HMMA.16816.F32.BF16 R28, R152, R146.reuse, R28 ;  /* 0x00000092981c723c */ /* 0x080fec000004181c */
[C---:B------:R-:W-:Y:S01]  /*a8b0*/  HMMA.16816.F32.BF16 R32, R140.reuse, R146, R32 ;  /* 0x000000928c20723c */ /* 0x040fe20000041820 */
[----:B------:R-:W-:Y:S05]  /*a8c0*/  LDSM.16.M88.4 R144, [R184+0x1000] ;  /* 0x00100000b890783b */ /* 0x000fea0000000200 */
[-C--:B------:R-:W-:Y:S06]  /*a8d0*/  HMMA.16816.F32.BF16 R36, R140, R156.reuse, R36 ;  /* 0x0000009c8c24723c */ /* 0x080fec0000041824 */
[C---:B------:R-:W-:Y:S06]  /*a8e0*/  HMMA.16816.F32.BF16 R40, R152.reuse, R156, R40 ;  /* 0x0000009c9828723c */ /* 0x040fec0000041828 */
[-C--:B------:R-:W-:Y:S06]  /*a8f0*/  HMMA.16816.F32.BF16 R44, R152, R158.reuse, R44 ;  /* 0x0000009e982c723c */ /* 0x080fec000004182c */
[C---:B------:R-:W-:Y:S06]  /*a900*/  HMMA.16816.F32.BF16 R48, R140.reuse, R158, R48 ;  /* 0x0000009e8c30723c */ /* 0x040fec0000041830 */
[-C--:B------:R-:W-:Y:S06]  /*a910*/  HMMA.16816.F32.BF16 R52, R140, R160.reuse, R52 ;  /* 0x000000a08c34723c */ /* 0x080fec0000041834 */
[C---:B------:R-:W-:Y:S06]  /*a920*/  HMMA.16816.F32.BF16 R56, R152.reuse, R160, R56 ;  /* 0x000000a09838723c */ /* 0x040fec0000041838 */
[-C--:B------:R-:W-:Y:S01]  /*a930*/  HMMA.16816.F32.BF16 R60, R152, R162.reuse, R60 ;  /* 0x000000a2983c723c */ /* 0x080fe2000004183c */
[----:B------:R-:W-:Y:S05]  /*a940*/  LDSM.16.M88.4 R152, [R184+0x1800] ;  /* 0x00180000b898783b */ /* 0x000fea0000000200 */
[----:B------:R-:W-:Y:S03]  /*a950*/  HMMA.16816.F32.BF16 R64, R140, R162, R64 ;  /* 0x000000a28c40723c */ /* 0x000fe60000041840 */
[----:B------:R-:W1:Y:S03]  /*a960*/  LDSM.16.M88.4 R140, [R184+0x800] ;  /* 0x00080000b88c783b */ /* 0x000e660000000200 */
[-C--:B---3--:R-:W-:Y:S01]  /*a970*/  HMMA.16816.F32.BF16 R4, R164, R168.reuse, R4 ;  /* 0x000000a8a404723c */ /* 0x088fe20000041804 */
[----:B------:R-:W-:Y:S04]  /*a980*/  DEPBAR.LE SB0, 0x0 ;  /* 0x000080000000791a */ /* 0x000fe80000000000 */
[----:B------:R-:W-:Y:S01]  /*a990*/  BAR.SYNC.DEFER_BLOCKING 0x0 ;  /* 0x0000000000007b1d */ /* 0x000fe20000010000 */
[C---:B----4-:R-:W-:Y:S06]  /*a9a0*/  HMMA.16816.F32.BF16 R8, R148.reuse, R168, R8 ;  /* 0x000000a89408723c */ /* 0x050fec0000041808 */
[-C--:B------:R-:W-:Y:S06]  /*a9b0*/  HMMA.16816.F32.BF16 R12, R148, R170.reuse, R12 ;  /* 0x000000aa940c723c */ /* 0x080fec000004180c */
[C---:B------:R-:W-:Y:S06]  /*a9c0*/  HMMA.16816.F32.BF16 R16, R164.reuse, R170, R16 ;  /* 0x000000aaa410723c */ /* 0x040fec0000041810 */
[-C--:B-1----:R-:W-:Y:S06]  /*a9d0*/  HMMA.16816.F32.BF16 R20, R164, R140.reuse, R20 ;  /* 0x0000008ca414723c */ /* 0x082fec0000041814 */
[C---:B------:R-:W-:Y:S01]  /*a9e0*/  HMMA.16816.F32.BF16 R24, R148.reuse, R140, R24 ;  /* 0x0000008c9418723c */ /* 0x040fe20000041818 */
[----:B------:R-:W3:Y:S05]  /*a9f0*/  LDL.64 R140, [R1+0xa0] ;  /* 0x0000a000018c7983 */ /* 0x000eea0000100a00 */
[-C--:B------:R-:W-:Y:S06]  /*aa00*/  HMMA.16816.F32.BF16 R28, R148, R142.reuse, R28 ;  /* 0x0000008e941c723c */ /* 0x080fec000004181c */
[C---:B------:R-:W-:Y:S01]  /*aa10*/  HMMA.16816.F32.BF16 R32, R164.reuse, R142, R32 ;  /* 0x0000008ea420723c */ /* 0x040fe20000041820 */
[----:B------:R-:W4:Y:S05]  /*aa20*/  LDL.64 R142, [R1+0x88] ;  /* 0x00008800018e7983 */ /* 0x000f2a0000100a00 */
[-C--:B------:R-:W-:Y:S06]  /*aa30*/  HMMA.16816.F32.BF16 R36, R164, R144.reuse, R36 ;  /* 0x00000090a424723c */ /* 0x080fec0000041824 */
[C---:B------:R-:W-:Y:S06]  /*aa40*/  HMMA.16816.F32.BF16 R40, R148.reuse, R144, R40 ;  /* 0x000000909428723c */ /* 0x040fec0000041828 */
[-C--:B------:R-:W-:Y:S06]  /*aa50*/  HMMA.16816.F32.BF16 R44, R148, R146.reuse, R44 ;  /* 0x00000092942c723c */ /* 0x080fec000004182c */
[C---:B------:R-:W-:Y:S06]  /*aa60*/  HMMA.16816.F32.BF16 R48, R164.reuse, R146, R48 ;  /* 0x00000092a430723c */ /* 0x040fec0000041830 */
[-C--:B------:R-:W-:Y:S06]  /*aa70*/  HMMA.16816.F32.BF16 R52, R164, R152.reuse, R52 ;  /* 0x00000098a434723c */ /* 0x080fec0000041834 */
[C---:B------:R-:W-:Y:S06]  /*aa80*/  HMMA.16816.F32.BF16 R56, R148.reuse, R152, R56 ;  /* 0x000000989438723c */ /* 0x040fec0000041838 */
[-C--:B------:R-:W-:Y:S01]  /*aa90*/  HMMA.16816.F32.BF16 R60, R148, R154.reuse, R60 ;  /* 0x0000009a943c723c */ /* 0x080fe2000004183c */
[----:B------:R-:W5:Y:S05]  /*aaa0*/  LDL.64 R150, [R1+0xa8] ;  /* 0x0000a80001967983 */ /* 0x000f6a0000100a00 */
[----:B------:R-:W-:Y:S01]  /*aab0*/  HMMA.16816.F32.BF16 R64, R164, R154, R64 ;  /* 0x0000009aa440723c */ /* 0x000fe20000041840 */
[----:B------:R-:W3:Y:S04]  /*aac0*/  LDL.64 R148, [R1+0x98] ;  /* 0x0000980001947983 */ /* 0x000ee80000100a00 */
[----:B--2---:R-:W-:Y:S06]  /*aad0*/  IMAD R0, R0, -0x40, R177 ;  /* 0xffffffc000007824 */ /* 0x004fec00078e02b1 */
[C---:B------:R-:W-:Y:S01]  /*aae0*/  VIADD R136, R0.reuse, 0x8 ;  /* 0x0000000800887836 */ /* 0x040fe20000000000 */
[C---:B------:R-:W-:Y:S01]  /*aaf0*/  IADD3 R139, -R0.reuse, -0x8, RZ ;  /* 0xfffffff8008b7810 */ /* 0x040fe20007ffe1ff */
[C---:B------:R-:W-:Y:S01]  /*ab00*/  VIADD R132, R0.reuse, 0x7 ;  /* 0x0000000700847836 */ /* 0x040fe20000000000 */
[C---:B------:R-:W-:Y:S01]  /*ab10*/  IADD3 R3, -R0.reuse, -0x7, RZ ;  /* 0xfffffff900037810 */ /* 0x040fe20007ffe1ff */
[----:B------:R-:W-:Y:S01]  /*ab20*/  VIADD R157, R0, 0xffffffe7 ;  /* 0xffffffe7009d7836 */ /* 0x000fe20000000000 */
[----:B------:R-:W-:Y:S01]  /*ab30*/  ISETP.GE.AND P4, PT, R136, RZ, PT ;  /* 0x000000ff8800720c */ /* 0x000fe20003f86270 */
[----:B------:R-:W-:Y:S01]  /*ab40*/  VIADD R174, R0, 0x48 ;  /* 0x0000004800ae7836 */ /* 0x000fe20000000000 */
[----:B------:R-:W-:Y:S01]  /*ab50*/  ISETP.GE.AND P3, PT, R132, RZ, PT ;  /* 0x000000ff8400720c */ /* 0x000fe20003f66270 */
[C---:B------:R-:W-:Y:S01]  /*ab60*/  VIADD R173, R0.reuse, 0x3f ;  /* 0x0000003f00ad7836 */ /* 0x040fe20000000000 */
[----:B------:R-:W-:Y:S01]  /*ab70*/  SEL R2, R139, R136, !P4 ;  /* 0x000000888b027207 */ /* 0x000fe20006000000 */
[C---:B------:R-:W-:Y:S01]  /*ab80*/  VIADD R181, R0.reuse, 0x47 ;  /* 0x0000004700b57836 */ /* 0x040fe20000000000 */
[----:B------:R-:W-:Y:S01]  /*ab90*/  SEL R139, R3, R132, !P3 ;  /* 0x00000084038b7207 */ /* 0x000fe20005800000 */
[----:B------:R-:W-:Y:S01]  /*aba0*/  VIADD R179, R0, 0xfffffff0 ;  /* 0xfffffff000b37836 */ /* 0x000fe20000000000 */
[----:B------:R-:W-:Y:S01]  /*abb0*/  ISETP.GE.AND P0, PT, R174, RZ, PT ;  /* 0x000000ffae00720c */ /* 0x000fe20003f06270 */
[C---:B------:R-:W-:Y:S01]  /*abc0*/  VIADD R178, R0.reuse, 0xffffffef ;  /* 0xffffffef00b27836 */ /* 0x040fe20000000000 */
[----:B------:R-:W-:Y:S01]  /*abd0*/  I2FP.F32.S32 R3, R2 ;  /* 0x0000000200037245 */ /* 0x000fe20000201400 */
[C---:B------:R-:W-:Y:S01]  /*abe0*/  VIADD R183, R0.reuse, 0x30 ;  /* 0x0000003000b77836 */ /* 0x040fe20000000000 */
[----:B------:R-:W-:Y:S01]  /*abf0*/  I2FP.F32.S32 R2, R139 ;  /* 0x0000008b00027245 */ /* 0x000fe20000201400 */
[----:B------:R-:W-:Y:S01]  /*ac00*/  VIADD R139, R0, 0x38 ;  /* 0x00000038008b7836 */ /* 0x000fe20000000000 */
[----:B------:R-:W-:Y:S01]  /*ac10*/  ISETP.GE.AND P5, PT, R173, RZ, PT ;  /* 0x000000ffad00720c */ /* 0x000fe20003fa6270 */
[----:B------:R-:W-:Y:S01]  /*ac20*/  FFMA.FTZ R6, R3, -UR5, R6 ;  /* 0x8000000503067c23 */ /* 0x000fe20008010006 */
[----:B------:R-:W-:Y:S01]  /*ac30*/  IABS R169, R0 ;  /* 0x0000000000a97213 */ /* 0x000fe20000000000 */
[----:B------:R-:W-:Y:S01]  /*ac40*/  VIADD R3, R177, UR7 ;  /* 0x00000007b1037c36 */ /* 0x000fe20008000000 */
[----:B------:R-:W-:Y:S01]  /*ac50*/  ISETP.GE.AND P2, PT, R139, RZ, PT ;  /* 0x000000ff8b00720c */ /* 0x000fe20003f46270 */
[----:B------:R-:W-:Y:S01]  /*ac60*/  FFMA.FTZ R7, R2, -UR5, R7 ;  /* 0x8000000502077c23 */ /* 0x000fe20008010007 */
[----:B------:R-:W-:Y:S01]  /*ac70*/  I2FP.F32.S32 R169, R169 ;  /* 0x000000a900a97245 */ /* 0x000fe20000201400 */
[C---:B------:R-:W-:Y:S01]  /*ac80*/  VIADD R2, R0.reuse, 0x37 ;  /* 0x0000003700027836 */ /* 0x040fe20000000000 */
[C---:B------:R-:W-:Y:S01]  /*ac90*/  @!P0 IADD3 R174, -R3.reuse, -0x8, RZ ;  /* 0xfffffff803ae8810 */ /* 0x040fe20007ffe1ff */
[C---:B------:R-:W-:Y:S01]  /*aca0*/  VIADD R159, R0.reuse, 0x2f ;  /* 0x0000002f009f7836 */ /* 0x040fe20000000000 */
[----:B------:R-:W-:Y:S01]  /*acb0*/  IABS R171, R3 ;  /* 0x0000000300ab7213 */ /* 0x000fe20000000000 */
[----:B------:R-:W-:Y:S01]  /*acc0*/  VIADD R162, R0, 0x28 ;  /* 0x0000002800a27836 */ /* 0x000fe20000000000 */
[----:B------:R-:W-:Y:S01]  /*acd0*/  ISETP.GE.AND P0, PT, R2, RZ, PT ;  /* 0x000000ff0200720c */ /* 0x000fe20003f06270 */
[C---:B------:R-:W-:Y:S01]  /*ace0*/  VIADD R138, R0.reuse, 0xffffffff ;  /* 0xffffffff008a7836 */ /* 0x040fe20000000000 */
[----:B------:R-:W-:Y:S01]  /*acf0*/  I2FP.F32.S32 R171, R171 ;  /* 0x000000ab00ab7245 */ /* 0x000fe20000201400 */
[C---:B------:R-:W-:Y:S01]  /*ad00*/  VIADD R170, R0.reuse, 0xfffffff7 ;  /* 0xfffffff700aa7836 */ /* 0x040fe20000000000 */
[C---:B------:R-:W-:Y:S01]  /*ad10*/  @!P5 IADD3 R173, -R3.reuse, 0x1, RZ ;  /* 0x0000000103add810 */ /* 0x040fe20007ffe1ff */
[----:B------:R-:W-:Y:S01]  /*ad20*/  VIADD R153, R0, 0x27 ;  /* 0x0000002700997836 */ /* 0x000fe20000000000 */
[----:B------:R-:W-:Y:S01]  /*ad30*/  ISETP.GE.AND P6, PT, R138, RZ, PT ;  /* 0x000000ff8a00720c */ /* 0x000fe20003fc6270 */
[C---:B------:R-:W-:Y:S01]  /*ad40*/  VIADD R161, R0.reuse, 0x1f ;  /* 0x0000001f00a17836 */ /* 0x040fe20000000000 */
[C---:B------:R-:W-:Y:S01]  /*ad50*/  @!P2 IADD3 R139, -R3.reuse, 0x8, RZ ;  /* 0x00000008038ba810 */ /* 0x040fe20007ffe1ff */
[----:B------:R-:W-:Y:S01]  /*ad60*/  VIADD R145, R0, 0x18 ;  /* 0x0000001800917836 */ /* 0x000fe20000000000 */
[----:B------:R-:W-:Y:S01]  /*ad70*/  ISETP.GE.AND P5, PT, R178, RZ, PT ;  /* 0x000000ffb200720c */ /* 0x000fe20003fa6270 */
[C---:B------:R-:W-:Y:S01]  /*ad80*/  VIADD R182, R0.reuse, 0xffffffe8 ;  /* 0xffffffe800b67836 */ /* 0x040fe20000000000 */
[----:B------:R-:W-:Y:S01]  /*ad90*/  I2FP.F32.S32 R175, R174 ;  /* 0x000000ae00af7245 */ /* 0x000fe20000201400 */
[----:B------:R-:W-:Y:S01]  /*ada0*/  VIADD R177, R0, 0xffffffe0 ;  /* 0xffffffe000b17836 */ /* 0x000fe20000000000 */
[----:B------:R-:W-:Y:S01]  /*adb0*/  @!P0 IADD3 R2, -R3, 0x9, RZ ;  /* 0x0000000903028810 */ /* 0x000fe20007ffe1ff */
[C---:B------:R-:W-:Y:S01]  /*adc0*/  FFMA.FTZ R8, R171.reuse, -UR5, R8 ;  /* 0x80000005ab087c23 */ /* 0x040fe20008010008 */
[----:B------:R-:W-:Y:S01]  /*add0*/  ISETP.GE.AND P0, PT, R170, RZ, PT ;  /* 0x000000ffaa00720c */ /* 0x000fe20003f06270 */
[----:B------:R-:W-:Y:S01]  /*ade0*/  FFMA.FTZ R14, R171, -UR5, R14 ;  /* 0x80000005ab0e7c23 */ /* 0x000fe2000801000e */
[----:B------:R-:W-:Y:S01]  /*adf0*/  I2FP.F32.S32 R174, R173 ;  /* 0x000000ad00ae7245 */ /* 0x000fe20000201400 */
[C---:B------:R-:W-:Y:S01]  /*ae00*/  VIADD R171, R0.reuse, 0xfffffff8 ;  /* 0xfffffff800ab7836 */ /* 0x040fe20000000000 */
[C---:B------:R-:W-:Y:S01]  /*ae10*/  @!P6 IADD3 R138, -R0.reuse, 0x1, RZ ;  /* 0x00000001008ae810 */ /* 0x040fe20007ffe1ff */
[C---:B------:R-:W-:Y:S01]  /*ae20*/  VIADD R173, R0.reuse, 0xffffffcf ;  /* 0xffffffcf00ad7836 */ /* 0x040fe20000000000 */
[----:B------:R-:W-:Y:S01]  /*ae30*/  ISETP.GE.AND P6, PT, R179, RZ, PT ;  /* 0x000000ffb300720c */ /* 0x000fe20003fc6270 */
[----:B------:R-:W-:Y:S01]  /*ae40*/  FFMA.FTZ R10, R175, -UR5, R10 ;  /* 0x80000005af0a7c23 */ /* 0x000fe2000801000a */
[----:B------:R-:W-:Y:S01]  /*ae50*/  ISETP.GE.AND P2, PT, R171, RZ, PT ;  /* 0x000000ffab00720c */ /* 0x000fe20003f46270 */
[C---:B------:R-:W-:Y:S01]  /*ae60*/  VIADD R175, R0.reuse, 0xffffffdf ;  /* 0xffffffdf00af7836 */ /* 0x040fe20000000000 */
[----:B------:R-:W-:Y:S01]  /*ae70*/  @!P5 IADD3 R178, -R0, 0x11, RZ ;  /* 0x0000001100b2d810 */ /* 0x000fe20007ffe1ff */
[----:B------:R-:W-:Y:S01]  /*ae80*/  FFMA.FTZ R4, R169, -UR5, R4 ;  /* 0x80000005a9047c23 */ /* 0x000fe20008010004 */
[----:B------:R-:W-:Y:S01]  /*ae90*/  ISETP.GE.AND P5, PT, R157, RZ, PT ;  /* 0x000000ff9d00720c */ /* 0x000fe20003fa6270 */
[----:B------:R-:W-:Y:S01]  /*aea0*/  FFMA.FTZ R9, R174, -UR5, R9 ;  /* 0x80000005ae097c23 */ /* 0x000fe20008010009 */
[----:B------:R-:W-:Y:S01]  /*aeb0*/  @!P0 IADD3 R170, -R0, 0x9, RZ ;  /* 0x0000000900aa8810 */ /* 0x000fe20007ffe1ff */
[----:B------:R-:W-:Y:S01]  /*aec0*/  FFMA.FTZ R15, R174, -UR5, R15 ;  /* 0x80000005ae0f7c23 */ /* 0x000fe2000801000f */
[----:B------:R-:W-:Y:S01]  /*aed0*/  ISETP.GE.AND P0, PT, R181, RZ, PT ;  /* 0x000000ffb500720c */ /* 0x000fe20003f06270 */
[C---:B------:R-:W-:Y:S01]  /*aee0*/  VIADD R174, R0.reuse, 0xffffffd0 ;  /* 0xffffffd000ae7836 */ /* 0x040fe20000000000 */
[----:B------:R-:W-:Y:S01]  /*aef0*/  I2FP.F32.S32 R138, R138 ;  /* 0x0000008a008a7245 */ /* 0x000fe20000201400 */
[----:B------:R-:W-:Y:S01]  /*af00*/  FFMA.FTZ R18, R169, -UR5, R18 ;  /* 0x80000005a9127c23 */ /* 0x000fe20008010012 */
[C---:B------:R-:W-:Y:S01]  /*af10*/  @!P6 IADD3 R179, -R0.reuse, 0x10, RZ ;  /* 0x0000001000b3e810 */ /* 0x040fe20007ffe1ff */
[C---:B------:R-:W-:Y:S01]  /*af20*/  VIADD R169, R0.reuse, 0xffffffc8 ;  /* 0xffffffc800a97836 */ /* 0x040fe20000000000 */
[----:B------:R-:W-:Y:S01]  /*af30*/  @!P2 IADD3 R171, -R0, 0x8, RZ ;  /* 0x0000000800aba810 */ /* 0x000fe20007ffe1ff */
[C---:B------:R-:W-:Y:S01]  /*af40*/  FFMA.FTZ R5, R138.reuse, -UR5, R5 ;  /* 0x800000058a057c23 */ /* 0x040fe20008010005 */
[----:B------:R-:W-:Y:S01]  /*af50*/  ISETP.GE.AND P2, PT, R183, RZ, PT ;  /* 0x000000ffb700720c */ /* 0x000fe20003f46270 */
[----:B------:R-:W-:Y:S01]  /*af60*/  FFMA.FTZ R19, R138, -UR5, R19 ;  /* 0x800000058a137c23 */ /* 0x000fe20008010013 */
[----:B------:R-:W-:Y:S01]  /*af70*/  ISETP.GE.AND P6, PT, R182, RZ, PT ;  /* 0x000000ffb600720c */ /* 0x000fe20003fc6270 */
[----:B------:R-:W-:Y:S01]  /*af80*/  UIADD3 UR7, UR31, -0x4498517b, URZ ;  /* 0xbb67ae851f077890 */ /* 0x000fe2000fffe03f */
[----:B------:R-:W-:Y:S01]  /*af90*/  I2FP.F32.S32 R138, R171 ;  /* 0x000000ab008a7245 */ /* 0x000fe20000201400 */
[----:B------:R-:W-:Y:S01]  /*afa0*/  VIADD R171, R0, 0xffffffd8 ;  /* 0xffffffd800ab7836 */ /* 0x000fe20000000000 */
[----:B------:R-:W-:Y:S02]  /*afb0*/  @!P0 IADD3 R181, -R3, -0x7, RZ ;  /* 0xfffffff903b58810 */ /* 0x000fe40007ffe1ff */
[----:B------:R-:W-:Y:S01]  /*afc0*/  ISETP.GE.AND P0, PT, R159, RZ, PT ;  /* 0x000000ff9f00720c */ /* 0x000fe20003f06270 */
[----:B------:R-:W-:Y:S01]  /*afd0*/  FFMA.FTZ R16, R138, -UR5, R16 ;  /* 0x800000058a107c23 */ /* 0x000fe20008010010 */
[----:B------:R-:W-:Y:S01]  /*afe0*/  I2FP.F32.S32 R158, R170 ;  /* 0x000000aa009e7245 */ /* 0x000fe20000201400 */
[C---:B------:R-:W-:Y:S01]  /*aff0*/  VIADD R170, R0.reuse, 0xffffffd7 ;  /* 0xffffffd700aa7836 */ /* 0x040fe20000000000 */
[----:B------:R-:W-:Y:S01]  /*b000*/  @!P5 IADD3 R157, -R0, 0x19, RZ ;  /* 0x00000019009dd810 */ /* 0x000fe20007ffe1ff */
[----:B------:R-:W-:Y:S01]  /*b010*/  FFMA.FTZ R22, R138, -UR5, R22 ;  /* 0x800000058a167c23 */ /* 0x000fe20008010016 */
[----:B------:R-:W-:Y:S01]  /*b020*/  @!P2 IADD3 R183, -R3, 0x10, RZ ;  /* 0x0000001003b7a810 */ /* 0x000fe20007ffe1ff */
[C---:B------:R-:W-:Y:S01]  /*b030*/  VIADD R138, R0.reuse, 0xffffffc7 ;  /* 0xffffffc7008a7836 */ /* 0x040fe20000000000 */
[----:B------:R-:W-:Y:S01]  /*b040*/  @!P6 IADD3 R182, -R0, 0x18, RZ ;  /* 0x0000001800b6e810 */ /* 0x000fe20007ffe1ff */
[C---:B------:R-:W-:Y:S01]  /*b050*/  FFMA.FTZ R17, R158.reuse, -UR5, R17 ;  /* 0x800000059e117c23 */ /* 0x040fe20008010011 */
[----:B------:R-:W-:Y:S01]  /*b060*/  ISETP.GE.AND P2, PT, R177, RZ, PT ;  /* 0x000000ffb100720c */ /* 0x000fe20003f46270 */
[----:B------:R-:W-:Y:S01]  /*b070*/  FFMA.FTZ R23, R158, -UR5, R23 ;  /* 0x800000059e177c23 */ /* 0x000fe20008010017 */
[----:B------:R-:W-:Y:S01]  /*b080*/  ISETP.GE.AND P6, PT, R171, RZ, PT ;  /* 0x000000ffab00720c */ /* 0x000fe20003fc6270 */
[----:B------:R-:W-:Y:S01]  /*b090*/  VIADD R158, R0, 0x20 ;  /* 0x00000020009e7836 */ /* 0x000fe20000000000 */
[----:B------:R-:W-:Y:S02]  /*b0a0*/  @!P0 IADD3 R159, -R3, 0x11, RZ ;  /* 0x00000011039f8810 */ /* 0x000fe40007ffe1ff */
[----:B------:R-:W-:Y:S02]  /*b0b0*/  ISETP.GE.AND P0, PT, R175, RZ, PT ;  /* 0x000000ffaf00720c */ /* 0x000fe40003f06270 */
[----:B------:R-:W-:Y:S02]  /*b0c0*/  ISETP.GE.AND P5, PT, R170, RZ, PT ;  /* 0x000000ffaa00720c */ /* 0x000fe40003fa6270 */
[----:B------:R-:W-:Y:S02]  /*b0d0*/  I2FP.F32.S32 R139, R139 ;  /* 0x0000008b008b7245 */ /* 0x000fe40000201400 */
[----:B------:R-:W-:Y:S02]  /*b0e0*/  I2FP.F32.S32 R2, R2 ;  /* 0x0000000200027245 */ /* 0x000fe40000201400 */
[C---:B------:R-:W-:Y:S01]  /*b0f0*/  @!P2 IADD3 R177, -R0.reuse, 0x20, RZ ;  /* 0x0000002000b1a810 */ /* 0x040fe20007ffe1ff */
[C---:B------:R-:W-:Y:S01]  /*b100*/  FFMA.FTZ R12, R139.reuse, -UR5, R12 ;  /* 0x800000058b0c7c23 */ /* 0x040fe2000801000c */
[----:B------:R-:W-:Y:S01]  /*b110*/  @!P6 IADD3 R171, -R0, 0x28, RZ ;  /* 0x0000002800abe810 */ /* 0x000fe20007ffe1ff */
[----:B------:R-:W-:Y:S01]  /*b120*/  FFMA.FTZ R13, R2, -UR5, R13 ;  /* 0x80000005020d7c23 */ /* 0x000fe2000801000d */
[----:B------:R-:W-:Y:S01]  /*b130*/  ISETP.GE.AND P2, PT, R174, RZ, PT ;  /* 0x000000ffae00720c */ /* 0x000fe20003f46270 */
[----:B------:R-:W-:Y:S01]  /*b140*/  FFMA.FTZ R26, R139, -UR5, R26 ;  /* 0x800000058b1a7c23 */ /* 0x000fe2000801001a */
[C---:B------:R-:W-:Y:S01]  /*b150*/  @!P0 IADD3 R175, -R0.reuse, 0x21, RZ ;  /* 0x0000002100af8810 */ /* 0x040fe20007ffe1ff */
[C---:B------:R-:W-:Y:S01]  /*b160*/  VIADD R139, R0.reuse, 0x17 ;  /* 0x00000017008b7836 */ /* 0x040fe20000000000 */
[----:B------:R-:W-:Y:S01]  /*b170*/  @!P5 IADD3 R170, -R0, 0x29, RZ ;  /* 0x0000002900aad810 */ /* 0x000fe20007ffe1ff */
[----:B------:R-:W-:Y:S01]  /*b180*/  FFMA.FTZ R27, R2, -UR5, R27 ;  /* 0x80000005021b7c23 */ /* 0x000fe2000801001b */
[----:B------:R-:W-:Y:S01]  /*b190*/  ISETP.GE.AND P0, PT, R173, RZ, PT ;  /* 0x000000ffad00720c */ /* 0x000fe20003f06270 */
[----:B------:R-:W-:Y:S01]  /*b1a0*/  VIADD R2, R0, 0x10 ;  /* 0x0000001000027836 */ /* 0x000fe20000000000 */
[----:B------:R-:W-:Y:S02]  /*b1b0*/  ISETP.GE.AND P6, PT, R169, RZ, PT ;  /* 0x000000ffa900720c */ /* 0x000fe40003fc6270 */
[----:B------:R-:W-:Y:S02]  /*b1c0*/  ISETP.GE.AND P5, PT, R138, RZ, PT ;  /* 0x000000ff8a00720c */ /* 0x000fe40003fa6270 */
[----:B------:R-:W-:Y:S02]  /*b1d0*/  I2FP.F32.S32 R181, R181 ;  /* 0x000000b500b57245 */ /* 0x000fe40000201400 */
[----:B------:R-:W-:Y:S02]  /*b1e0*/  @!P2 IADD3 R174, -R0, 0x30, RZ ;  /* 0x0000003000aea810 */ /* 0x000fe40007ffe1ff */
[----:B------:R-:W-:Y:S01]  /*b1f0*/  ISETP.GE.AND P2, PT, R162, RZ, PT ;  /* 0x000000ffa200720c */ /* 0x000fe20003f46270 */
[----:B------:R-:W-:Y:S01]  /*b200*/  FFMA.FTZ R11, R181, -UR5, R11 ;  /* 0x80000005b50b7c23 */ /* 0x000fe2000801000b */
[----:B------:R-:W-:Y:S01]  /*b210*/  @!P4 IADD3 R136, -R3, 0x38, RZ ;  /* 0x000000380388c810 */ /* 0x000fe20007ffe1ff */
[----:B------:R-:W-:Y:S01]  /*b220*/  IMAD.U32 R181, RZ, RZ, UR31 ;  /* 0x0000001fffb57e24 */ /* 0x000fe2000f8e00ff */
[C---:B------:R-:W-:Y:S02]  /*b230*/  @!P0 IADD3 R173, -R0.reuse, 0x31, RZ ;  /* 0x0000003100ad8810 */ /* 0x040fe40007ffe1ff */
[C---:B------:R-:W-:Y:S02]  /*b240*/  @!P6 IADD3 R169, -R0.reuse, 0x38, RZ ;  /* 0x0000003800a9e810 */ /* 0x040fe40007ffe1ff */
[C---:B------:R-:W-:Y:S01]  /*b250*/  @!P5 IADD3 R138, -R0.reuse, 0x39, RZ ;  /* 0x00000039008ad810 */ /* 0x040fe20007ffe1ff */
[----:B------:R-:W-:Y:S01]  /*b260*/  VIADD R0, R0, 0xf ;  /* 0x0000000f00007836 */ /* 0x000fe20000000000 */
[----:B------:R-:W-:Y:S02]  /*b270*/  ISETP.GE.AND P0, PT, R153, RZ, PT ;  /* 0x000000ff9900720c */ /* 0x000fe40003f06270 */
[----:B------:R-:W-:Y:S02]  /*b280*/  ISETP.GE.AND P6, PT, R158, RZ, PT ;  /* 0x000000ff9e00720c */ /* 0x000fe40003fc6270 */
[----:B------:R-:W-:Y:S02]  /*b290*/  ISETP.GE.AND P5, PT, R161, RZ, PT ;  /* 0x000000ffa100720c */ /* 0x000fe40003fa6270 */
[----:B------:R-:W-:Y:S02]  /*b2a0*/  @!P2 IADD3 R162, -R3, 0x18, RZ ;  /* 0x0000001803a2a810 */ /* 0x000fe40007ffe1ff */
[----:B------:R-:W-:Y:S02]  /*b2b0*/  ISETP.GE.AND P2, PT, R145, RZ, PT ;  /* 0x000000ff9100720c */ /* 0x000fe40003f46270 */
[C---:B------:R-:W-:Y:S02]  /*b2c0*/  @!P3 IADD3 R132, -R3.reuse, 0x39, RZ ;  /* 0x000000390384b810 */ /* 0x040fe40007ffe1ff */
[----:B------:R-:W-:Y:S02]  /*b2d0*/  I2FP.F32.S32 R136, R136 ;  /* 0x0000008800887245 */ /* 0x000fe40000201400 */
[C---:B------:R-:W-:Y:S02]  /*b2e0*/  @!P0 IADD3 R153, -R3.reuse, 0x19, RZ ;  /* 0x0000001903998810 */ /* 0x040fe40007ffe1ff */
[C---:B------:R-:W-:Y:S01]  /*b2f0*/  @!P6 IADD3 R158, -R3.reuse, 0x20, RZ ;  /* 0x00000020039ee810 */ /* 0x040fe20007ffe1ff */
[----:B------:R-:W-:Y:S01]  /*b300*/  FFMA.FTZ R60, R136, -UR5, R60 ;  /* 0x80000005883c7c23 */ /* 0x000fe2000801003c */
[----:B------:R-:W-:Y:S02]  /*b310*/  @!P5 IADD3 R161, -R3, 0x21, RZ ;  /* 0x0000002103a1d810 */ /* 0x000fe40007ffe1ff */
[----:B------:R-:W-:Y:S02]  /*b320*/  ISETP.GE.AND P0, PT, R139, RZ, PT ;  /* 0x000000ff8b00720c */ /* 0x000fe40003f06270 */
[----:B------:R-:W-:Y:S02]  /*b330*/  ISETP.GE.AND P6, PT, R2, RZ, PT ;  /* 0x000000ff0200720c */ /* 0x000fe40003fc6270 */
[----:B------:R-:W-:Y:S02]  /*b340*/  ISETP.GE.AND P5, PT, R0, RZ, PT ;  /* 0x000000ff0000720c */ /* 0x000fe40003fa6270 */
[C---:B------:R-:W-:Y:S02]  /*b350*/  @!P2 IADD3 R145, -R3.reuse, 0x28, RZ ;  /* 0x000000280391a810 */ /* 0x040fe40007ffe1ff */
[----:B------:R-:W-:Y:S02]  /*b360*/  I2FP.F32.S32 R132, R132 ;  /* 0x0000008400847245 */ /* 0x000fe40000201400 */
[----:B------:R-:W-:Y:S02]  /*b370*/  I2FP.F32.S32 R183, R183 ;  /* 0x000000b700b77245 */ /* 0x000fe40000201400 */
[----:B------:R-:W-:Y:S01]  /*b380*/  I2FP.F32.S32 R178, R178 ;  /* 0x000000b200b27245 */ /* 0x000fe20000201400 */
[----:B------:R-:W-:Y:S01]  /*b390*/  FFMA.FTZ R61, R132, -UR5, R61 ;  /* 0x80000005843d7c23 */ /* 0x000fe2000801003d */
[----:B------:R-:W-:Y:S01]  /*b3a0*/  @!P0 IADD3 R139, -R3, 0x29, RZ ;  /* 0x00000029038b8810 */ /* 0x000fe20007ffe1ff */
[----:B------:R-:W-:Y:S01]  /*b3b0*/  FFMA.FTZ R24, R183, -UR5, R24 ;  /* 0x80000005b7187c23 */ /* 0x000fe20008010018 */
[C---:B------:R-:W-:Y:S01]  /*b3c0*/  @!P6 IADD3 R2, -R3.reuse, 0x30, RZ ;  /* 0x000000300302e810 */ /* 0x040fe20007ffe1ff */
[C---:B------:R-:W-:Y:S01]  /*b3d0*/  FFMA.FTZ R21, R178.reuse, -UR5, R21 ;  /* 0x80000005b2157c23 */ /* 0x040fe20008010015 */
[----:B------:R-:W-:Y:S01]  /*b3e0*/  @!P5 IADD3 R0, -R3, 0x31, RZ ;  /* 0x000000310300d810 */ /* 0x000fe20007ffe1ff */
[----:B------:R-:W-:Y:S01]  /*b3f0*/  FFMA.FTZ R35, R178, -UR5, R35 ;  /* 0x80000005b2237c23 */ /* 0x000fe20008010023 */
[----:B------:R-:W-:Y:S01]  /*b400*/  I2FP.F32.S32 R3, R179 ;  /* 0x000000b300037245 */ /* 0x000fe20000201400 */
[----:B------:R-:W-:Y:S01]  /*b410*/  FFMA.FTZ R30, R183, -UR5, R30 ;  /* 0x80000005b71e7c23 */ /* 0x000fe2000801001e */
[----:B------:R-:W-:Y:S02]  /*b420*/  I2FP.F32.S32 R139, R139 ;  /* 0x0000008b008b7245 */ /* 0x000fe40000201400 */
[----:B------:R-:W-:Y:S01]  /*b430*/  I2FP.F32.S32 R0, R0 ;  /* 0x0000000000007245 */ /* 0x000fe20000201400 */
[C---:B------:R-:W-:Y:S01]  /*b440*/  FFMA.FTZ R20, R3.reuse, -UR5, R20 ;  /* 0x8000000503147c23 */ /* 0x040fe20008010014 */
[----:B------:R-:W-:Y:S01]  /*b450*/  FMNMX.FTZ R132, R4, R133, !PT ;  /* 0x0000008504847209 */ /* 0x000fe20007810000 */
[----:B------:R-:W-:Y:S01]  /*b460*/  FFMA.FTZ R34, R3, -UR5, R34 ;  /* 0x8000000503227c23 */ /* 0x000fe20008010022 */
[----:B------:R-:W-:Y:S01]  /*b470*/  I2FP.F32.S32 R3, R157 ;  /* 0x0000009d00037245 */ /* 0x000fe20000201400 */
[----:B------:R-:W-:Y:S01]  /*b480*/  FFMA.FTZ R45, R139, -UR5, R45 ;  /* 0x800000058b2d7c23 */ /* 0x000fe2000801002d */
[----:B------:R-:W-:Y:S01]  /*b490*/  FMNMX.FTZ R132, R5, R132, !PT ;  /* 0x0000008405847209 */ /* 0x000fe20007810000 */
[----:B------:R-:W-:Y:S01]  /*b4a0*/  FFMA.FTZ R59, R139, -UR5, R59 ;  /* 0x800000058b3b7c23 */ /* 0x000fe2000801003b */
[----:B------:R-:W-:Y:S01]  /*b4b0*/  I2FP.F32.S32 R139, R169 ;  /* 0x000000a9008b7245 */ /* 0x000fe20000201400 */
[C---:B------:R-:W-:Y:S01]  /*b4c0*/  FFMA.FTZ R33, R3.reuse, -UR5, R33 ;  /* 0x8000000503217c23 */ /* 0x040fe20008010021 */
[----:B------:R-:W-:Y:S01]  /*b4d0*/  I2FP.F32.S32 R179, R159 ;  /* 0x0000009f00b37245 */ /* 0x000fe20000201400 */
[----:B------:R-:W-:Y:S01]  /*b4e0*/  FFMA.FTZ R39, R3, -UR5, R39 ;  /* 0x8000000503277c23 */ /* 0x000fe20008010027 */
[----:B------:R-:W-:Y:S01]  /*b4f0*/  I2FP.F32.S32 R3, R158 ;  /* 0x0000009e00037245 */ /* 0x000fe20000201400 */
[----:B------:R-:W-:Y:S01]  /*b500*/  FFMA.FTZ R57, R0, -UR5, R57 ;  /* 0x8000000500397c23 */ /* 0x000fe20008010039 */
[----:B------:R-:W-:Y:S01]  /*b510*/  FMNMX.FTZ R132, R16, R132, !PT ;  /* 0x0000008410847209 */ /* 0x000fe20007810000 */
[----:B------:R-:W-:Y:S01]  /*b520*/  FFMA.FTZ R63, R0, -UR5, R63 ;  /* 0x80000005003f7c23 */ /* 0x000fe2000801003f */
[----:B------:R-:W-:Y:S01]  /*b530*/  FMNMX.FTZ R0, R6, R134, !PT ;  /* 0x0000008606007209 */ /* 0x000fe20007810000 */
[----:B------:R-:W-:Y:S01]  /*b540*/  FFMA.FTZ R40, R3, -UR5, R40 ;  /* 0x8000000503287c23 */ /* 0x000fe20008010028 */
[----:B------:R-:W-:Y:S01]  /*b550*/  FMNMX.FTZ R132, R17, R132, !PT ;  /* 0x0000008411847209 */ /* 0x000fe20007810000 */
[----:B------:R-:W-:Y:S01]  /*b560*/  FFMA.FTZ R46, R3, -UR5, R46 ;  /* 0x80000005032e7c23 */ /* 0x000fe2000801002e */
[----:B------:R-:W-:Y:S01]  /*b570*/  I2FP.F32.S32 R3, R145 ;  /* 0x0000009100037245 */ /* 0x000fe20000201400 */
        /* <DEDUP_REMOVED lines=15> */
[----:B------:R-:W-:Y:S01]  /*b670*/  FMNMX.FTZ R3, R7, R0, !PT ;  /* 0x0000000007037209 */ /* 0x000fe20007810000 */
[C---:B------:R-:W-:Y:S01]  /*b680*/  FFMA.FTZ R32, R179.reuse, -UR5, R32 ;  /* 0x80000005b3207c23 */ /* 0x040fe20008010020 */
        /* <DEDUP_REMOVED lines=15> */
[----:B------:R-:W-:Y:S01]  /*b780*/  FMNMX.FTZ R3, R23, R0, !PT ;  /* 0x0000000017037209 */ /* 0x000fe20007810000 */
[----:B------:R-:W-:Y:S01]  /*b790*/  FFMA.FTZ R43, R179, -UR5, R43 ;  /* 0x80000005b32b7c23 */ /* 0x000fe2000801002b */
[----:B------:R-:W-:Y:S02]  /*b7a0*/  FMNMX.FTZ R2, R26, R2, !PT ;  /* 0x000000021a027209 */ /* 0x000fe40007810000 */
[----:B------:R-:W-:Y:S02]  /*b7b0*/  FMNMX.FTZ R132, R32, R132, !PT ;  /* 0x0000008420847209 */ /* 0x000fe40007810000 */
[----:B------:R-:W-:Y:S02]  /*b7c0*/  FMNMX.FTZ R0, R34, R3, !PT ;  /* 0x0000000322007209 */ /* 0x000fe40007810000 */
[----:B------:R-:W-:Y:S02]  /*b7d0*/  I2FP.F32.S32 R175, R175 ;  /* 0x000000af00af7245 */ /* 0x000fe40000201400 */
[----:B------:R-:W-:Y:S02]  /*b7e0*/  I2FP.F32.S32 R161, R161 ;  /* 0x000000a100a17245 */ /* 0x000fe40000201400 */
[----:B------:R-:W-:Y:S01]  /*b7f0*/  FMNMX.FTZ R2, R27, R2, !PT ;  /* 0x000000021b027209 */ /* 0x000fe20007810000 */
[----:B------:R-:W-:Y:S01]  /*b800*/  FFMA.FTZ R37, R175, -UR5, R37 ;  /* 0x80000005af257c23 */ /* 0x000fe20008010025 */
[----:B------:R-:W-:Y:S01]  /*b810*/  FMNMX.FTZ R132, R33, R132, !PT ;  /* 0x0000008421847209 */ /* 0x000fe20007810000 */
[----:B------:R-:W-:Y:S01]  /*b820*/  FFMA.FTZ R41, R161, -UR5, R41 ;  /* 0x80000005a1297c23 */ /* 0x000fe20008010029 */
[----:B-----5:R-:W-:Y:S01]  /*b830*/  LOP3.LUT R181, R151, UR17, R181, 0x96, !PT ;  /* 0x0000001197b57c12 */ /* 0x020fe2000f8e96b5 */
[----:B------:R-:W-:Y:S01]  /*b840*/  FFMA.FTZ R51, R175, -UR5, R51 ;  /* 0x80000005af337c23 */ /* 0x000fe20008010033 */
[----:B------:R-:W-:Y:S01]  /*b850*/  FMNMX.FTZ R3, R35, R0, !PT ;  /* 0x0000000023037209 */ /* 0x000fe20007810000 */
[----:B------:R-:W-:Y:S01]  /*b860*/  FFMA.FTZ R47, R161, -UR5, R47 ;  /* 0x80000005a12f7c23 */ /* 0x000fe2000801002f */
[----:B------:R-:W-:Y:S01]  /*b870*/  I2FP.F32.S32 R171, R171 ;  /* 0x000000ab00ab7245 */ /* 0x000fe20000201400 */
[----:B------:R-:W-:Y:S01]  /*b880*/  IMAD.WIDE.U32 R146, R181, -0x326172a9, RZ ;  /* 0xcd9e8d57b5927825 */ /* 0x000fe200078e00ff */
[----:B------:R-:W-:Y:S02]  /*b890*/  I2FP.F32.S32 R181, R162 ;  /* 0x000000a200b57245 */ /* 0x000fe40000201400 */
[----:B---3--:R-:W-:Y:S01]  /*b8a0*/  LOP3.LUT R183, R149, UR7, R150, 0x96, !PT ;  /* 0x0000000795b77c12 */ /* 0x008fe2000f8e9696 */
[----:B------:R-:W-:Y:S01]  /*b8b0*/  FFMA.FTZ R48, R171, -UR5, R48 ;  /* 0x80000005ab307c23 */ /* 0x000fe20008010030 */
[----:B------:R-:W-:Y:S01]  /*b8c0*/  LOP3.LUT R157, R147, UR26, R140, 0x96, !PT ;  /* 0x0000001a939d7c12 */ /* 0x000fe2000f8e968c */
[C---:B------:R-:W-:Y:S01]  /*b8d0*/  FFMA.FTZ R28, R181.reuse, -UR5, R28 ;  /* 0x80000005b51c7c23 */ /* 0x040fe2000801001c */
[----:B------:R-:W-:Y:S01]  /*b8e0*/  FMNMX.FTZ R2, R30, R2, !PT ;  /* 0x000000021e027209 */ /* 0x000fe20007810000 */
[----:B------:R-:W2:Y:S01]  /*b8f0*/  LDL.64 R140, [R1+0x90] ;  /* 0x00009000018c7983 */ /* 0x000ea20000100a00 */
[----:B------:R-:W-:Y:S01]  /*b900*/  FMNMX.FTZ R132, R36, R132, !PT ;  /* 0x0000008424847209 */ /* 0x000fe20007810000 */
[----:B------:R-:W-:Y:S01]  /*b910*/  FFMA.FTZ R42, R181, -UR5, R42 ;  /* 0x80000005b52a7c23 */ /* 0x000fe2000801002a */
[----:B------:R-:W-:Y:S01]  /*b920*/  FMNMX.FTZ R136, R28, R139, !PT ;  /* 0x0000008b1c887209 */ /* 0x000fe20007810000 */
[----:B------:R-:W-:Y:S01]  /*b930*/  IMAD.WIDE.U32 R182, R183, -0x326172a9, RZ ;  /* 0xcd9e8d57b7b67825 */ /* 0x000fe200078e00ff */
[----:B------:R-:W-:Y:S02]  /*b940*/  FMNMX.FTZ R0, R38, R3, !PT ;  /* 0x0000000326007209 */ /* 0x000fe40007810000 */
[----:B------:R-:W-:Y:S01]  /*b950*/  FMNMX.FTZ R139, R29, R136, !PT ;  /* 0x000000881d8b7209 */ /* 0x000fe20007810000 */
[----:B------:R-:W-:Y:S01]  /*b960*/  FFMA.FTZ R54, R171, -UR5, R54 ;  /* 0x80000005ab367c23 */ /* 0x000fe20008010036 */
[----:B------:R-:W-:Y:S01]  /*b970*/  I2FP.F32.S32 R170, R170 ;  /* 0x000000aa00aa7245 */ /* 0x000fe20000201400 */
[----:B------:R-:W-:Y:S01]  /*b980*/  IMAD.WIDE.U32 R156, R157, -0x2daee0ad, RZ ;  /* 0xd2511f539d9c7825 */ /* 0x000fe200078e00ff */
[----:B------:R-:W-:Y:S02]  /*b990*/  FMNMX.FTZ R136, R40, R139, !PT ;  /* 0x0000008b28887209 */ /* 0x000fe40007810000 */
[----:B------:R-:W-:Y:S01]  /*b9a0*/  FMNMX.FTZ R2, R31, R2, !PT ;  /* 0x000000021f027209 */ /* 0x000fe20007810000 */
[C---:B------:R-:W-:Y:S01]  /*b9b0*/  FFMA.FTZ R49, R170.reuse, -UR5, R49 ;  /* 0x80000005aa317c23 */ /* 0x040fe20008010031 */
[----:B------:R-:W-:Y:S01]  /*b9c0*/  FMNMX.FTZ R132, R37, R132, !PT ;  /* 0x0000008425847209 */ /* 0x000fe20007810000 */
[----:B------:R-:W-:Y:S01]  /*b9d0*/  FFMA.FTZ R55, R170, -UR5, R55 ;  /* 0x80000005aa377c23 */ /* 0x000fe20008010037 */
[----:B------:R-:W-:Y:S02]  /*b9e0*/  FMNMX.FTZ R139, R41, R136, !PT ;  /* 0x00000088298b7209 */ /* 0x000fe40007810000 */
[----:B------:R-:W-:Y:S02]  /*b9f0*/  FMNMX.FTZ R3, R39, R0, !PT ;  /* 0x0000000027037209 */ /* 0x000fe40007810000 */
[----:B------:R-:W-:Y:S02]  /*ba00*/  I2FP.F32.S32 R165, R174 ;  /* 0x000000ae00a57245 */ /* 0x000fe40000201400 */
[----:B------:R-:W-:Y:S02]  /*ba10*/  FMNMX.FTZ R2, R42, R2, !PT ;  /* 0x000000022a027209 */ /* 0x000fe40007810000 */
[----:B------:R-:W-:Y:S01]  /*ba20*/  FMNMX.FTZ R132, R48, R132, !PT ;  /* 0x0000008430847209 */ /* 0x000fe20007810000 */
[C---:B------:R-:W-:Y:S01]  /*ba30*/  FFMA.FTZ R52, R165.reuse, -UR5, R52 ;  /* 0x80000005a5347c23 */ /* 0x040fe20008010034 */
[----:B------:R-:W-:Y:S01]  /*ba40*/  FMNMX.FTZ R136, R44, R139, !PT ;  /* 0x0000008b2c887209 */ /* 0x000fe20007810000 */
[----:B------:R-:W-:Y:S01]  /*ba50*/  FFMA.FTZ R66, R165, -UR5, R66 ;  /* 0x80000005a5427c23 */ /* 0x000fe20008010042 */
[----:B------:R-:W-:Y:S02]  /*ba60*/  FMNMX.FTZ R0, R50, R3, !PT ;  /* 0x0000000332007209 */ /* 0x000fe40007810000 */
[----:B------:R-:W-:Y:S02]  /*ba70*/  LOP3.LUT R178, R183, UR25, R146, 0x96, !PT ;  /* 0x00000019b7b27c12 */ /* 0x000fe4000f8e9692 */
[----:B------:R-:W-:Y:S02]  /*ba80*/  I2FP.F32.S32 R166, R173 ;  /* 0x000000ad00a67245 */ /* 0x000fe40000201400 */
[----:B------:R-:W-:Y:S01]  /*ba90*/  FMNMX.FTZ R2, R43, R2, !PT ;  /* 0x000000022b027209 */ /* 0x000fe20007810000 */
[----:B------:R-:W-:Y:S01]  /*baa0*/  IMAD.WIDE.U32 R162, R178, -0x2daee0ad, RZ ;  /* 0xd2511f53b2a27825 */ /* 0x000fe200078e00ff */
[----:B------:R-:W-:Y:S02]  /*bab0*/  FMNMX.FTZ R132, R49, R132, !PT ;  /* 0x0000008431847209 */ /* 0x000fe40007810000 */
[----:B------:R-:W-:Y:S01]  /*bac0*/  FMNMX.FTZ R139, R45, R136, !PT ;  /* 0x000000882d8b7209 */ /* 0x000fe20007810000 */
[C---:B------:R-:W-:Y:S01]  /*bad0*/  FFMA.FTZ R53, R166.reuse, -UR5, R53 ;  /* 0x80000005a6357c23 */ /* 0x040fe20008010035 */
[----:B------:R-:W-:Y:S01]  /*bae0*/  FMNMX.FTZ R3, R51, R0, !PT ;  /* 0x0000000033037209 */ /* 0x000fe20007810000 */
[----:B------:R-:W-:Y:S01]  /*baf0*/  FFMA.FTZ R67, R166, -UR5, R67 ;  /* 0x80000005a6437c23 */ /* 0x000fe20008010043 */
[----:B------:R-:W-:Y:S02]  /*bb00*/  PLOP3.LUT P0, PT, PT, PT, UP0, 0x80, 0x0 ;  /* 0x000000000000781c */ /* 0x000fe40003f0f008 */
[----:B----4-:R-:W-:Y:S02]  /*bb10*/  LOP3.LUT R178, R143, UR7, R150, 0x96, !PT ;  /* 0x000000078fb27c12 */ /* 0x010fe4000f8e9696 */
[----:B------:R-:W-:Y:S02]  /*bb20*/  FMNMX.FTZ R2, R46, R2, !PT ;  /* 0x000000022e027209 */ /* 0x000fe40007810000 */
[----:B------:R-:W-:Y:S01]  /*bb30*/  FMNMX.FTZ R132, R52, R132, !PT ;  /* 0x0000008434847209 */ /* 0x000fe20007810000 */
[----:B------:R-:W-:Y:S01]  /*bb40*/  IMAD.WIDE.U32 R178, R178, -0x326172a9, RZ ;  /* 0xcd9e8d57b2b27825 */ /* 0x000fe200078e00ff */
[----:B------:R-:W-:Y:S02]  /*bb50*/  FMNMX.FTZ R136, R56, R139, !PT ;  /* 0x0000008b38887209 */ /* 0x000fe40007810000 */
[----:B------:R-:W-:Y:S02]  /*bb60*/  FMNMX.FTZ R0, R54, R3, !PT ;  /* 0x0000000336007209 */ /* 0x000fe40007810000 */
        /* <DEDUP_REMOVED lines=10> */
[----:B------:R-:W-:Y:S02]  /*bc10*/  LOP3.LUT R153, R157, UR24, R148, 0x96, !PT ;  /* 0x000000189d997c12 */ /* 0x000fe4000f8e9694 */
[----:B------:R-:W-:Y:S02]  /*bc20*/  LOP3.LUT R181, R163, UR21, R156, 0x96, !PT ;  /* 0x00000015a3b57c12 */ /* 0x000fe4000f8e969c */
[----:B------:R-:W-:Y:S02]  /*bc30*/  LOP3.LUT R157, R179, UR25, R146, 0x96, !PT ;  /* 0x00000019b39d7c12 */ /* 0x000fe4000f8e9692 */
[----:B------:R-:W-:Y:S02]  /*bc40*/  FMNMX.FTZ R165, R59, R2, !PT ;  /* 0x000000023ba57209 */ /* 0x000fe40007810000 */
[----:B------:R-:W-:Y:S02]  /*bc50*/  FMNMX.FTZ R132, R65, R132, !PT ;  /* 0x0000008441847209 */ /* 0x000fe40007810000 */
[----:B------:R-:W-:Y:S02]  /*bc60*/  FMNMX.FTZ R0, R61, R0, !PT ;  /* 0x000000003d007209 */ /* 0x000fe40007810000 */
[----:B------:R-:W-:Y:S02]  /*bc70*/  FMNMX.FTZ R136, R67, R136, !PT ;  /* 0x0000008843887209 */ /* 0x000fe40007810000 */
[----:B--2---:R-:W-:Y:S01]  /*bc80*/  LOP3.LUT R158, R147, UR26, R140, 0x96, !PT ;  /* 0x0000001a939e7c12 */ /* 0x004fe2000f8e968c */
[----:B------:R-:W-:Y:S06]  /*bc90*/  @P0 BRA `(.L_x_1798) ;  /* 0xffffffe0006c0947 */ /* 0x000fec000383ffff */
.L_x_1797:
[----:B----4-:R-:W-:Y:S01]  /*bca0*/  FMNMX.FTZ R2, R62, R165, !PT ;  /* 0x000000a53e027209 */ /* 0x010fe20007810000 */
[----:B------:R1:W2:Y:S01]  /*bcb0*/  LDL.S16 R166, [R1+0x48] ;  /* 0x0000480001a67983 */ /* 0x0002a20000100600 */
[----:B------:R-:W-:Y:S01]  /*bcc0*/  IMAD.WIDE.U32 R158, R158, -0x2daee0ad, RZ ;  /* 0xd2511f539e9e7825 */ /* 0x000fe200078e00ff */
[----:B------:R-:W-:Y:S02]  /*bcd0*/  ULEA UR7, UR29, 0x1, 0x1 ;  /* 0x000000011d077891 */ /* 0x000fe4000f8e083f */
[----:B------:R-:W-:Y:S01]  /*bce0*/  FMNMX.FTZ R139, R63, R2, !PT ;  /* 0x000000023f8b7209 */ /* 0x000fe20007810000 */
[----:B------:R3:W-:Y:S01]  /*bcf0*/  STL.64 [R1+0xf8], R202 ;  /* 0x0000f8ca01007387 */ /* 0x0007e20000100a00 */
[----:B------:R-:W-:Y:S01]  /*bd00*/  IMAD.WIDE.U32 R148, R157, -0x2daee0ad, RZ ;  /* 0xd2511f539d947825 */ /* 0x000fe200078e00ff */
[----:B------:R-:W-:Y:S03]  /*bd10*/  UIADD3 UR17, UR17, 0x1, URZ ;  /* 0x0000000111117890 */ /* 0x000fe6000fffe03f */
[----:B------:R-:W-:Y:S01]  /*bd20*/  IMAD.WIDE.U32 R150, R153, -0x326172a9, RZ ;  /* 0xcd9e8d5799967825 */ /* 0x000fe200078e00ff */
[----:B------:R-:W-:Y:S01]  /*bd30*/  LOP3.LUT R142, R149, UR21, R158, 0x96, !PT ;  /* 0x00000015958e7c12 */ /* 0x000fe2000f8e969e */
[----:B------:R-:W4:Y:S02]  /*bd40*/  SHFL.BFLY PT, R145, R132, 0x2, 0x1f ;  /* 0x0c401f0084917f89 */ /* 0x000f2400000e0000 */
[----:B------:R-:W-:Y:S01]  /*bd50*/  IMAD.WIDE.U32 R146, R181, -0x326172a9, RZ ;  /* 0xcd9e8d57b5927825 */ /* 0x000fe200078e00ff */
[----:B------:R-:W-:Y:S05]  /*bd60*/  LOP3.LUT R2, R151, UR23, R182, 0x96, !PT ;  /* 0x0000001797027c12 */ /* 0x000fea000f8e96b6 */
[----:B------:R-:W1:Y:S01]  /*bd70*/  SHFL.BFLY PT, R141, R0, 0x2, 0x1f ;  /* 0x0c401f00008d7f89 */ /* 0x000e6200000e0000 */
[----:B------:R-:W-:Y:S01]  /*bd80*/  IMAD.WIDE.U32 R142, R142, -0x326172a9, RZ ;  /* 0xcd9e8d578e8e7825 */ /* 0x000fe200078e00ff */
[----:B------:R-:W-:Y:S06]  /*bd90*/  LOP3.LUT R180, R147, UR11, R150, 0x96, !PT ;  /* 0x0000000b93b47c12 */ /* 0x000fec000f8e9696 */
[----:B------:R-:W1:Y:S01]  /*bda0*/  SHFL.BFLY PT, R3, R136, 0x2, 0x1f ;  /* 0x0c401f0088037f89 */ /* 0x000e6200000e0000 */
[----:B------:R-:W-:Y:S07]  /*bdb0*/  IMAD.WIDE.U32 R150, R2, -0x2daee0ad, RZ ;  /* 0xd2511f5302967825 */ /* 0x000fee00078e00ff */
[----:B------:R-:W1:Y:S01]  /*bdc0*/  SHFL.BFLY PT, R138, R139, 0x2, 0x1f ;  /* 0x0c401f008b8a7f89 */ /* 0x000e6200000e0000 */
[----:B------:R-:W-:Y:S01]  /*bdd0*/  IMAD.WIDE.U32 R180, R180, -0x2daee0ad, RZ ;  /* 0xd2511f53b4b47825 */ /* 0x000fe200078e00ff */
[----:B------:R-:W-:Y:S04]  /*bde0*/  LOP3.LUT R176, R151, UR10, R162, 0x96, !PT ;  /* 0x0000000a97b07c12 */ /* 0x000fe8000f8e96a2 */
[----:B------:R-:W-:Y:S02]  /*bdf0*/  LOP3.LUT R162, R181, UR8, R150, 0x96, !PT ;  /* 0x00000008b5a27c12 */ /* 0x000fe4000f8e9696 */
[----:B---3--:R-:W3:Y:S01]  /*be00*/  LDL.LU R203, [R1+0x80] ;  /* 0x0000800001cb7983 */ /* 0x008ee20000300800 */
[----:B------:R-:W-:Y:S01]  /*be10*/  IMAD.WIDE.U32 R176, R176, -0x326172a9, RZ ;  /* 0xcd9e8d57b0b07825 */ /* 0x000fe200078e00ff */
[----:B----4-:R-:W-:Y:S02]  /*be20*/  FMNMX.FTZ R145, R132, R145, !PT ;  /* 0x0000009184917209 */ /* 0x010fe40007810000 */
[----:B------:R-:W-:Y:S02]  /*be30*/  STL.64 [R1+0xf0], R200 ;  /* 0x0000f0c801007387 */ /* 0x000fe40000100a00 */
[----:B------:R-:W-:Y:S01]  /*be40*/  LOP3.LUT R169, R177, UR9, R146, 0x96, !PT ;  /* 0x00000009b1a97c12 */ /* 0x000fe2000f8e9692 */
[----:B------:R-:W-:Y:S01]  /*be50*/  IMAD.WIDE.U32 R162, R162, -0x326172a9, RZ ;  /* 0xcd9e8d57a2a27825 */ /* 0x000fe200078e00ff */
[----:B-1----:R-:W-:Y:S02]  /*be60*/  FMNMX.FTZ R141, R0, R141, !PT ;  /* 0x0000008d008d7209 */ /* 0x002fe40007810000 */
[----:B------:R-:W-:Y:S01]  /*be70*/  STL.64 [R1+0xe8], R196 ;  /* 0x0000e8c401007387 */ /* 0x000fe20000100a00 */
[----:B------:R-:W-:Y:S02]  /*be80*/  FMNMX.FTZ R136, R136, R3, !PT ;  /* 0x0000000388887209 */ /* 0x000fe40007810000 */
[--C-:B------:R-:W-:Y:S02]  /*be90*/  LOP3.LUT R132, R163, UR28, R176.reuse, 0x96, !PT ;  /* 0x0000001ca3847c12 */ /* 0x100fe4000f8e96b0 */
[----:B------:R-:W-:Y:S01]  /*bea0*/  FMNMX.FTZ R139, R139, R138, !PT ;  /* 0x0000008a8b8b7209 */ /* 0x000fe20007810000 */
[----:B------:R-:W-:Y:S01]  /*beb0*/  STL.64 [R1+0xe0], R194 ;  /* 0x0000e0c201007387 */ /* 0x000fe20000100a00 */
[----:B------:R-:W-:Y:S05]  /*bec0*/  LOP3.LUT R176, R163, UR28, R176, 0x96, !PT ;  /* 0x0000001ca3b07c12 */ /* 0x000fea000f8e96b0 */
[----:B------:R-:W-:Y:S06]  /*bed0*/  STL.64 [R1+0xd8], R186 ;  /* 0x0000d8ba01007387 */ /* 0x000fec0000100a00 */
[----:B------:R1:W-:Y:S06]  /*bee0*/  STL.64 [R1+0xd0], R184 ;  /* 0x0000d0b801007387 */ /* 0x0003ec0000100a00 */
[----:B------:R-:W-:Y:S08]  /*bef0*/  SHFL.BFLY PT, R144, R145, 0x1, 0x1f ;  /* 0x0c201f0091907f89 */ /* 0x000ff000000e0000 */
[----:B------:R-:W4:Y:S08]  /*bf00*/  SHFL.BFLY PT, R3, R136, 0x1, 0x1f ;  /* 0x0c201f0088037f89 */ /* 0x000f3000000e0000 */
[----:B------:R-:W4:Y:S08]  /*bf10*/  SHFL.BFLY PT, R0, R139, 0x1, 0x1f ;  /* 0x0c201f008b007f89 */ /* 0x000f3000000e0000 */
[----:B-1----:R-:W2:Y:S01]  /*bf20*/  LDL.64 R184, [R1+0x88] ;  /* 0x0000880001b87983 */ /* 0x002ea20000100a00 */
[----:B----4-:R-:W-:Y:S02]  /*bf30*/  FMNMX.FTZ R3, R136, R3, !PT ;  /* 0x0000000388037209 */ /* 0x010fe40007810000 */
[----:B------:R-:W-:Y:S03]  /*bf40*/  FMNMX.FTZ R0, R139, R0, !PT ;  /* 0x000000008b007209 */ /* 0x000fe60007810000 */
[----:B------:R-:W-:Y:S01]  /*bf50*/  FMUL.FTZ R139, R3, UR4 ;  /* 0x00000004038b7c20 */ /* 0x000fe20008410000 */
[----:B---3--:R-:W-:Y:S04]  /*bf60*/  LOP3.LUT R203, R203, 0xffffffdf, RZ, 0xc0, !PT ;  /* 0xffffffdfcbcb7812 */ /* 0x008fe800078ec0ff */
[----:B------:R-:W-:Y:S02]  /*bf70*/  @P1 LOP3.LUT R203, R203, 0x20, RZ, 0xfc, !PT ;  /* 0x00000020cbcb1812 */ /* 0x000fe400078efcff */
[----:B--2---:R-:W-:Y:S05]  /*bf80*/  LOP3.LUT R140, R159, UR24, R184, 0x96, !PT ;  /* 0x000000189f8c7c12 */ /* 0x004fea000f8e96b8 */
[----:B------:R-:W-:Y:S01]  /*bf90*/  IMAD.WIDE.U32 R164, R140, -0x326172a9, RZ ;  /* 0xcd9e8d578ca47825 */ /* 0x000fe200078e00ff */
[----:B------:R-:W-:Y:S04]  /*bfa0*/  SHF.R.U32.HI R140, RZ, 0x18, R132 ;  /* 0x00000018ff8c7819 */ /* 0x000fe80000011684 */
[----:B------:R-:W-:Y:S02]  /*bfb0*/  LOP3.LUT R2, R165, UR23, R178, 0x96, !PT ;  /* 0x00000017a5027c12 */ /* 0x000fe4000f8e96b2 */
[----:B------:R-:W-:Y:S02]  /*bfc0*/  LOP3.LUT R164, R143, UR11, R164, 0x96, !PT ;  /* 0x0000000b8fa47c12 */ /* 0x000fe4000f8e96a4 */
[----:B------:R-:W-:Y:S01]  /*bfd0*/  LOP3.LUT R143, R132, 0xff, RZ, 0xc0, !PT ;  /* 0x000000ff848f7812 */ /* 0x000fe200078ec0ff */
[----:B------:R-:W-:Y:S01]  /*bfe0*/  IMAD.WIDE.U32 R160, R2, -0x2daee0ad, RZ ;  /* 0xd2511f5302a07825 */ /* 0x000fe200078e00ff */
[----:B------:R-:W-:Y:S01]  /*bff0*/  ISETP.LE.U32.AND P3, PT, R140, UR13, PT ;  /* 0x0000000d8c007c0c */ /* 0x000fe2000bf63070 */
[----:B------:R-:W1:Y:S01]  /*c000*/  SHFL.BFLY PT, R2, R141, 0x1, 0x1f ;  /* 0x0c201f008d027f89 */ /* 0x000e6200000e0000 */
[----:B------:R-:W-:Y:S01]  /*c010*/  ISETP.LE.U32.AND P6, PT, R143, UR13, PT ;  /* 0x0000000d8f007c0c */ /* 0x000fe2000bfc3070 */
[----:B------:R-:W-:Y:S01]  /*c020*/  IMAD.WIDE.U32 R164, R164, -0x2daee0ad, RZ ;  /* 0xd2511f53a4a47825 */ /* 0x000fe200078e00ff */
[----:B------:R-:W-:Y:S04]  /*c030*/  LOP3.LUT R152, R161, UR10, R148, 0x96, !PT ;  /* 0x0000000aa1987c12 */ /* 0x000fe8000f8e9694 */
[----:B------:R-:W-:Y:S01]  /*c040*/  LOP3.LUT R160, R165, UR8, R160, 0x96, !PT ;  /* 0x00000008a5a07c12 */ /* 0x000fe2000f8e96a0 */
[----:B------:R-:W-:Y:S04]  /*c050*/  IMAD.WIDE.U32 R152, R152, -0x326172a9, RZ ;  /* 0xcd9e8d5798987825 */ /* 0x000fe800078e00ff */
[----:B------:R-:W-:Y:S01]  /*c060*/  IMAD.WIDE.U32 R160, R160, -0x326172a9, RZ ;  /* 0xcd9e8d57a0a07825 */ /* 0x000fe200078e00ff */
[----:B------:R-:W-:Y:S02]  /*c070*/  LOP3.LUT R154, R153, UR9, R142, 0x96, !PT ;  /* 0x00000009999a7c12 */ /* 0x000fe4000f8e968e */
[----:B------:R-:W-:Y:S02]  /*c080*/  SHF.R.U32.HI R142, RZ, 0x10, R132 ;  /* 0x00000010ff8e7819 */ /* 0x000fe40000011684 */
[----:B------:R-:W-:Y:S02]  /*c090*/  LOP3.LUT R170, R161, UR28, R152, 0x96, !PT ;  /* 0x0000001ca1aa7c12 */ /* 0x000fe4000f8e9698 */
[----:B------:R-:W-:Y:S02]  /*c0a0*/  LOP3.LUT R142, R142, 0xff, RZ, 0xc0, !PT ;  /* 0x000000ff8e8e7812 */ /* 0x000fe400078ec0ff */
[----:B------:R-:W-:Y:S02]  /*c0b0*/  LOP3.LUT R138, R170, 0xff, RZ, 0xc0, !PT ;  /* 0x000000ffaa8a7812 */ /* 0x000fe400078ec0ff */
[----:B------:R-:W-:Y:S02]  /*c0c0*/  ISETP.LE.U32.AND P4, PT, R142, UR13, PT ;  /* 0x0000000d8e007c0c */ /* 0x000fe4000bf83070 */
[----:B------:R-:W-:Y:S02]  /*c0d0*/  ISETP.LE.U32.AND P2, PT, R138, UR13, PT ;  /* 0x0000000d8a007c0c */ /* 0x000fe4000bf43070 */
[----:B------:R-:W-:Y:S02]  /*c0e0*/  LOP3.LUT R138, R132, 0xffff, RZ, 0xc0, !PT ;  /* 0x0000ffff848a7812 */ /* 0x000fe400078ec0ff */
[----:B------:R-:W-:Y:S02]  /*c0f0*/  FMNMX.FTZ R132, R145, R144, !PT ;  /* 0x0000009091847209 */ /* 0x000fe40007810000 */
[----:B-1----:R-:W-:Y:S02]  /*c100*/  FMNMX.FTZ R2, R141, R2, !PT ;  /* 0x000000028d027209 */ /* 0x002fe40007810000 */
[C---:B------:R-:W-:Y:S01]  /*c110*/  FSETP.NEU.FTZ.AND P5, PT, R132.reuse, -INF , PT ;  /* 0xff8000008400780b */ /* 0x040fe20003fbd000 */
[----:B------:R-:W-:Y:S01]  /*c120*/  FMUL.FTZ R158, R132, UR4 ;  /* 0x00000004849e7c20 */ /* 0x000fe20008410000 */
[----:B------:R-:W-:Y:S02]  /*c130*/  SHF.R.U32.HI R138, RZ, 0x8, R138 ;  /* 0x00000008ff8a7819 */ /* 0x000fe4000001168a */
[----:B------:R-:W-:Y:S02]  /*c140*/  FSETP.NEU.FTZ.AND P0, PT, R2, -INF , PT ;  /* 0xff8000000200780b */ /* 0x000fe40003f1d000 */
[----:B------:R-:W-:Y:S02]  /*c150*/  FSEL R158, R158, RZ, P5 ;  /* 0x000000ff9e9e7208 */ /* 0x000fe40002800000 */
[----:B------:R-:W-:Y:S01]  /*c160*/  LOP3.LUT R136, R138, 0xffff, RZ, 0xc0, !PT ;  /* 0x0000ffff8a887812 */ /* 0x000fe200078ec0ff */
[----:B------:R-:W-:Y:S01]  /*c170*/  FMUL.FTZ R138, R2, UR4 ;  /* 0x00000004028a7c20 */ /* 0x000fe20008410000 */
[----:B------:R-:W-:Y:S01]  /*c180*/  LOP3.LUT R152, R161, UR28, R152, 0x96, !PT ;  /* 0x0000001ca1987c12 */ /* 0x000fe2000f8e9698 */
[--C-:B------:R-:W-:Y:S01]  /*c190*/  FFMA.FTZ R146, R5, UR4, -R158.reuse ;  /* 0x0000000405927c23 */ /* 0x100fe2000801089e */
[----:B------:R-:W-:Y:S01]  /*c1a0*/  ISETP.LE.U32.AND P5, PT, R136, UR13, PT ;  /* 0x0000000d88007c0c */ /* 0x000fe2000bfa3070 */
[--C-:B------:R-:W-:Y:S01]  /*c1b0*/  FFMA.FTZ R142, R53, UR4, -R158.reuse ;  /* 0x00000004358e7c23 */ /* 0x100fe2000801089e */
[----:B------:R-:W-:Y:S01]  /*c1c0*/  FSEL R138, R138, RZ, P0 ;  /* 0x000000ff8a8a7208 */ /* 0x000fe20000000000 */
[--C-:B------:R-:W-:Y:S01]  /*c1d0*/  FFMA.FTZ R148, R4, UR4, -R158.reuse ;  /* 0x0000000404947c23 */ /* 0x100fe2000801089e */
[----:B------:R-:W-:Y:S01]  /*c1e0*/  FSETP.NEU.FTZ.AND P0, PT, R3, -INF , PT ;  /* 0xff8000000300780b */ /* 0x000fe20003f1d000 */
[----:B------:R1:W-:Y:S01]  /*c1f0*/  MUFU.EX2 R53, R146 ;  /* 0x0000009200357308 */ /* 0x0003e20000000800 */
[--C-:B------:R-:W-:Y:S01]  /*c200*/  FFMA.FTZ R171, R16, UR4, -R158.reuse ;  /* 0x0000000410ab7c23 */ /* 0x100fe2000801089e */
[--C-:B------:R-:W-:Y:S01]  /*c210*/  FFMA.FTZ R143, R49, UR4, -R158.reuse ;  /* 0x00000004318f7c23 */ /* 0x100fe2000801089e */
[----:B------:R-:W-:Y:S01]  /*c220*/  FSEL R139, R139, RZ, P0 ;  /* 0x000000ff8b8b7208 */ /* 0x000fe20000000000 */
[C---:B------:R-:W-:Y:S01]  /*c230*/  FMUL.FTZ R136, R0.reuse, UR4 ;  /* 0x0000000400887c20 */ /* 0x040fe20008410000 */
[----:B------:R-:W-:Y:S01]  /*c240*/  FSETP.NEU.FTZ.AND P0, PT, R0, -INF , PT ;  /* 0xff8000000000780b */ /* 0x000fe20003f1d000 */
[----:B------:R-:W2:Y:S01]  /*c250*/  LDL.LU R49, [R1+0xc4] ;  /* 0x0000c40001317983 */ /* 0x000ea20000300800 */
[----:B------:R-:W-:Y:S03]  /*c260*/  FFMA.FTZ R200, R36, UR4, -R158 ;  /* 0x0000000424c87c23 */ /* 0x000fe6000801089e */
[----:B------:R3:W-:Y:S01]  /*c270*/  MUFU.EX2 R16, R148 ;  /* 0x0000009400107308 */ /* 0x0007e20000000800 */
[----:B------:R-:W-:Y:S01]  /*c280*/  FSEL R136, R136, RZ, P0 ;  /* 0x000000ff88887208 */ /* 0x000fe20000000000 */
[----:B------:R-:W-:Y:S01]  /*c290*/  FADD.FTZ R5, -R2, R135 ;  /* 0x0000008702057221 */ /* 0x000fe20000010100 */
[--C-:B------:R-:W-:Y:S01]  /*c2a0*/  FFMA.FTZ R135, R55, UR4, -R139.reuse ;  /* 0x0000000437877c23 */ /* 0x100fe2000801088b */
[----:B------:R-:W-:Y:S01]  /*c2b0*/  FFMA.FTZ R36, R9, UR4, -R138 ;  /* 0x0000000409247c23 */ /* 0x000fe2000801088a */
[----:B------:R4:W4:Y:S01]  /*c2c0*/  LDL.S16 R55, [R1+0x44] ;  /* 0x0000440001377983 */ /* 0x0009220000100600 */
[--C-:B------:R-:W-:Y:S01]  /*c2d0*/  FFMA.FTZ R141, R54, UR4, -R139.reuse ;  /* 0x00000004368d7c23 */ /* 0x100fe2000801088b */
[--C-:B------:R-:W-:Y:S03]  /*c2e0*/  FFMA.FTZ R165, R43, UR4, -R136.reuse ;  /* 0x000000042ba57c23 */ /* 0x100fe60008010888 */
[----:B------:R3:W-:Y:S01]  /*c2f0*/  MUFU.EX2 R54, R36 ;  /* 0x0000002400367308 */ /* 0x0007e20000000800 */
[--C-:B-1----:R-:W-:Y:S01]  /*c300*/  FFMA.FTZ R146, R47, UR4, -R136.reuse ;  /* 0x000000042f927c23 */ /* 0x102fe20008010888 */
[----:B------:R-:W-:Y:S01]  /*c310*/  FFMA.FTZ R174, R42, UR4, -R136 ;  /* 0x000000042aae7c23 */ /* 0x000fe20008010888 */
[----:B------:R-:W4:Y:S01]  /*c320*/  LDL.LU R47, [R1+0xc0] ;  /* 0x0000c000012f7983 */ /* 0x000f220000300800 */
[----:B------:R-:W-:Y:S01]  /*c330*/  FMUL.FTZ R4, R5, UR4 ;  /* 0x0000000405047c20 */ /* 0x000fe20008410000 */
[--C-:B------:R-:W-:Y:S01]  /*c340*/  FFMA.FTZ R7, R7, UR4, -R139.reuse ;  /* 0x0000000407077c23 */ /* 0x100fe2000801088b */
[----:B------:R-:W-:Y:S01]  /*c350*/  FFMA.FTZ R33, R33, UR4, -R158 ;  /* 0x0000000421217c23 */ /* 0x000fe2000801089e */
[--C-:B------:R-:W-:Y:S01]  /*c360*/  FFMA.FTZ R151, R51, UR4, -R139.reuse ;  /* 0x0000000433977c23 */ /* 0x100fe2000801088b */
[----:B------:R-:W-:Y:S01]  /*c370*/  FFMA.FTZ R6, R6, UR4, -R139 ;  /* 0x0000000406067c23 */ /* 0x000fe2000801088b */
[----:B---3--:R-:W-:Y:S01]  /*c380*/  FFMA.FTZ R148, R46, UR4, -R136 ;  /* 0x000000042e947c23 */ /* 0x008fe20008010888 */
[----:B------:R-:W1:Y:S01]  /*c390*/  MUFU.EX2 R4, R4 ;  /* 0x0000000400047308 */ /* 0x000e620000000800 */
[----:B------:R-:W3:Y:S01]  /*c3a0*/  LDL.LU R46, [R1+0xbc] ;  /* 0x0000bc00012e7983 */ /* 0x000ee20000300800 */
[----:B------:R-:W-:Y:S01]  /*c3b0*/  FFMA.FTZ R149, R48, UR4, -R158 ;  /* 0x0000000430957c23 */ /* 0x000fe2000801089e */
[----:B------:R-:W-:Y:S02]  /*c3c0*/  IMAD.MOV.U32 R48, RZ, RZ, R33 ;  /* 0x000000ffff307224 */ /* 0x000fe400078e0021 */
[--C-:B------:R-:W-:Y:S01]  /*c3d0*/  FFMA.FTZ R33, R18, UR4, -R139.reuse ;  /* 0x0000000412217c23 */ /* 0x100fe2000801088b */
[----:B------:R2:W3:Y:S01]  /*c3e0*/  LDL.S16 R43, [R1+0x40] ;  /* 0x00004000012b7983 */ /* 0x0004e20000100600 */
[--C-:B------:R-:W-:Y:S01]  /*c3f0*/  FFMA.FTZ R153, R57, UR4, -R138.reuse ;  /* 0x0000000439997c23 */ /* 0x100fe2000801088a */
[----:B------:R-:W-:Y:S02]  /*c400*/  FFMA.FTZ R8, R8, UR4, -R138 ;  /* 0x0000000408087c23 */ /* 0x000fe4000801088a */
[----:B------:R1:W-:Y:S01]  /*c410*/  MUFU.EX2 R51, R7 ;  /* 0x0000000700337308 */ /* 0x0003e20000000800 */
[----:B------:R2:W3:Y:S01]  /*c420*/  LDL.S16 R42, [R1+0x3c] ;  /* 0x00003c00012a7983 */ /* 0x0004e20000100600 */
[--C-:B------:R-:W-:Y:S01]  /*c430*/  FFMA.FTZ R187, R35, UR4, -R139.reuse ;  /* 0x0000000423bb7c23 */ /* 0x100fe2000801088b */
[----:B------:R-:W-:Y:S01]  /*c440*/  FFMA.FTZ R140, R52, UR4, -R158 ;  /* 0x00000004348c7c23 */ /* 0x000fe2000801089e */
[--C-:B------:R-:W-:Y:S01]  /*c450*/  FFMA.FTZ R52, R23, UR4, -R139.reuse ;  /* 0x0000000417347c23 */ /* 0x100fe2000801088b */
[----:B------:R2:W3:Y:S01]  /*c460*/  LDL.S16 R36, [R1+0x34] ;  /* 0x0000340001247983 */ /* 0x0004e20000100600 */
[--C-:B------:R-:W-:Y:S01]  /*c470*/  FFMA.FTZ R23, R11, UR4, -R136.reuse ;  /* 0x000000040b177c23 */ /* 0x100fe20008010888 */
[----:B------:R-:W-:Y:S03]  /*c480*/  FFMA.FTZ R186, R34, UR4, -R139 ;  /* 0x0000000422ba7c23 */ /* 0x000fe6000801088b */
[----:B------:R1:W1:Y:S02]  /*c490*/  MUFU.EX2 R18, R6 ;  /* 0x0000000600127308 */ /* 0x0002640000000800 */
[----:B-1----:R-:W-:Y:S01]  /*c4a0*/  FMUL.FTZ R57, R4, R125 ;  /* 0x0000007d04397220 */ /* 0x002fe20000410000 */
[----:B------:R-:W-:Y:S02]  /*c4b0*/  IMAD.MOV.U32 R125, RZ, RZ, R53 ;  /* 0x000000ffff7d7224 */ /* 0x000fe400078e0035 */
[--C-:B------:R-:W-:Y:S01]  /*c4c0*/  FFMA.FTZ R197, R31, UR4, -R136.reuse ;  /* 0x000000041fc57c23 */ /* 0x100fe20008010888 */
[----:B------:R-:W-:Y:S01]  /*c4d0*/  FFMA.FTZ R196, R30, UR4, -R136 ;  /* 0x000000041ec47c23 */ /* 0x000fe20008010888 */
[----:B------:R-:W-:Y:S01]  /*c4e0*/  FFMA.FTZ R201, R37, UR4, -R158 ;  /* 0x0000000425c97c23 */ /* 0x000fe2000801089e */
[--C-:B------:R-:W-:Y:S01]  /*c4f0*/  FFMA.FTZ R194, R28, UR4, -R138.reuse ;  /* 0x000000041cc27c23 */ /* 0x100fe2000801088a */
[--C-:B------:R-:W-:Y:S01]  /*c500*/  FFMA.FTZ R195, R29, UR4, -R138.reuse ;  /* 0x000000041dc37c23 */ /* 0x100fe2000801088a */
[----:B------:R-:W1:Y:S01]  /*c510*/  MUFU.EX2 R35, R8 ;  /* 0x0000000800237308 */ /* 0x000e620000000800 */
[----:B------:R-:W-:Y:S01]  /*c520*/  F2FP.BF16.F32.PACK_AB R7, R125, R16 ;  /* 0x000000107d07723e */ /* 0x000fe200000010ff */
[----:B------:R-:W-:Y:S01]  /*c530*/  FFMA.FTZ R150, R60, UR4, -R138 ;  /* 0x000000043c967c23 */ /* 0x000fe2000801088a */
[----:B------:R-:W-:Y:S01]  /*c540*/  FFMA.FTZ R34, R10, UR4, -R136 ;  /* 0x000000040a227c23 */ /* 0x000fe20008010888 */
[----:B------:R-:W-:Y:S01]  /*c550*/  FMUL.FTZ R60, R4, R128 ;  /* 0x00000080043c7220 */ /* 0x000fe20000410000 */
[----:B------:R-:W-:Y:S01]  /*c560*/  FFMA.FTZ R172, R17, UR4, -R158 ;  /* 0x0000000411ac7c23 */ /* 0x000fe2000801089e */
[----:B------:R-:W-:Y:S02]  /*c570*/  @!P6 HFMA2.BF16_V2 R166, -RZ.H0_H0, RZ.H0_H0, -R7.H0_H0 ;  /* 0x200000ffffa6e231 */ /* 0x000fe40000340907 */
[----:B------:R-:W-:Y:S02]  /*c580*/  FFMA.FTZ R17, R14, UR4, -R136 ;  /* 0x000000040e117c23 */ /* 0x000fe40008010888 */
[----:B------:R-:W-:Y:S01]  /*c590*/  MUFU.EX2 R128, R23 ;  /* 0x0000001700807308 */ /* 0x000fe20000000800 */
[----:B------:R-:W-:Y:S01]  /*c5a0*/  PRMT R6, R7, 0x7632, R6 ;  /* 0x0000763207067816 */ /* 0x000fe20000000006 */
[----:B------:R-:W-:Y:S01]  /*c5b0*/  FFMA.FTZ R168, R32, UR4, -R158 ;  /* 0x0000000420a87c23 */ /* 0x000fe2000801089e */
[----:B------:R-:W-:Y:S01]  /*c5c0*/  F2FP.BF16.F32.PACK_AB R11, R51, R18 ;  /* 0x00000012330b723e */ /* 0x000fe200000010ff */
[----:B------:R3:W-:Y:S01]  /*c5d0*/  @!P6 STL.S16 [R1+0x48], R166 ;  /* 0x000048a60100e387 */ /* 0x0007e20000100600 */
[--C-:B------:R-:W-:Y:S01]  /*c5e0*/  FFMA.FTZ R32, R19, UR4, -R139.reuse ;  /* 0x0000000413207c23 */ /* 0x100fe2000801088b */
[----:B------:R-:W-:Y:S01]  /*c5f0*/  FFMA.FTZ R19, R15, UR4, -R136 ;  /* 0x000000040f137c23 */ /* 0x000fe20008010888 */
[----:B------:R-:W-:Y:S01]  /*c600*/  PRMT R10, R11, 0x7632, R10 ;  /* 0x000076320b0a7816 */ /* 0x000fe2000000000a */
[----:B------:R-:W1:Y:S02]  /*c610*/  LDC R15, c[0x0][0x2d8] ;  /* 0x0000b600ff0f7b82 */ /* 0x000e640000000800 */
[----:B-1----:R-:W-:Y:S01]  /*c620*/  F2FP.BF16.F32.PACK_AB R14, R54, R35 ;  /* 0x00000023360e723e */ /* 0x002fe200000010ff */
[----:B------:R-:W-:Y:S01]  /*c630*/  FMUL.FTZ R9, R4, R97 ;  /* 0x0000006104097220 */ /* 0x000fe20000410000 */
[--C-:B------:R-:W-:Y:S01]  /*c640*/  FFMA.FTZ R181, R39, UR4, -R139.reuse ;  /* 0x0000000427b57c23 */ /* 0x100fe2000801088b */
[----:B------:R-:W-:Y:S01]  /*c650*/  FFMA.FTZ R167, R20, UR4, -R158 ;  /* 0x0000000414a77c23 */ /* 0x000fe2000801089e */
[----:B------:R-:W-:Y:S01]  /*c660*/  FFMA.FTZ R39, R27, UR4, -R136 ;  /* 0x000000041b277c23 */ /* 0x000fe20008010888 */
[----:B------:R-:W-:Y:S01]  /*c670*/  FFMA.FTZ R145, R44, UR4, -R138 ;  /* 0x000000042c917c23 */ /* 0x000fe2000801088a */
[----:B------:R-:W-:Y:S01]  /*c680*/  FFMA.FTZ R202, R38, UR4, -R139 ;  /* 0x0000000426ca7c23 */ /* 0x000fe2000801088b */
[C---:B------:R-:W-:Y:S01]  /*c690*/  FMUL.FTZ R44, R4.reuse, R120 ;  /* 0x00000078042c7220 */ /* 0x040fe20000410000 */
[----:B------:R-:W-:Y:S01]  /*c6a0*/  PRMT R120, R7, 0x5410, R6 ;  /* 0x0000541007787816 */ /* 0x000fe20000000006 */
[----:B------:R-:W-:Y:S02]  /*c6b0*/  IMAD.MOV.U32 R53, RZ, RZ, R167 ;  /* 0x000000ffff357224 */ /* 0x000fe400078e00a7 */
[----:B------:R-:W-:Y:S01]  /*c6c0*/  FFMA.FTZ R175, R41, UR4, -R138 ;  /* 0x0000000429af7c23 */ /* 0x000fe2000801088a */
[----:B------:R-:W-:Y:S02]  /*c6d0*/  IMAD.MOV.U32 R38, RZ, RZ, R168 ;  /* 0x000000ffff267224 */ /* 0x000fe400078e00a8 */
[----:B------:R-:W-:Y:S01]  /*c6e0*/  FMUL.FTZ R41, R4, R117 ;  /* 0x0000007504297220 */ /* 0x000fe20000410000 */
[----:B------:R-:W-:Y:S01]  /*c6f0*/  PRMT R117, R11, 0x5410, R10 ;  /* 0x000054100b757816 */ /* 0x000fe2000000000a */
[----:B------:R-:W-:Y:S01]  /*c700*/  FFMA.FTZ R159, R64, UR4, -R158 ;  /* 0x00000004409f7c23 */ /* 0x000fe2000801089e */
[----:B------:R-:W-:Y:S01]  /*c710*/  FFMA.FTZ R64, R26, UR4, -R136 ;  /* 0x000000041a407c23 */ /* 0x000fe20008010888 */
[----:B------:R-:W-:Y:S01]  /*c720*/  FFMA.FTZ R173, R21, UR4, -R158 ;  /* 0x0000000415ad7c23 */ /* 0x000fe2000801089e */
[--C-:B------:R-:W-:Y:S01]  /*c730*/  FFMA.FTZ R147, R50, UR4, -R139.reuse ;  /* 0x0000000432937c23 */ /* 0x100fe2000801088b */
[----:B------:R-:W-:Y:S01]  /*c740*/  FFMA.FTZ R157, R66, UR4, -R139 ;  /* 0x00000004429d7c23 */ /* 0x000fe2000801088b */
[----:B------:R-:W-:Y:S02]  /*c750*/  IMAD.MOV.U32 R37, RZ, RZ, R154 ;  /* 0x000000ffff257224 */ /* 0x000fe400078e009a */
[--C-:B------:R-:W-:Y:S01]  /*c760*/  FFMA.FTZ R21, R12, UR4, -R138.reuse ;  /* 0x000000040c157c23 */ /* 0x100fe2000801088a */
[--C-:B------:R-:W-:Y:S01]  /*c770*/  FFMA.FTZ R20, R13, UR4, -R138.reuse ;  /* 0x000000040d147c23 */ /* 0x100fe2000801088a */
[--C-:B------:R-:W-:Y:S01]  /*c780*/  FFMA.FTZ R50, R24, UR4, -R138.reuse ;  /* 0x0000000418327c23 */ /* 0x100fe2000801088a */
[----:B------:R-:W-:Y:S02]  /*c790*/  IMAD.SHL.U32 R27, R15, 0x8, RZ ;  /* 0x000000080f1b7824 */ /* 0x000fe400078e00ff */
[--C-:B------:R-:W-:Y:S01]  /*c7a0*/  FFMA.FTZ R66, R25, UR4, -R138.reuse ;  /* 0x0000000419427c23 */ /* 0x100fe2000801088a */
[--C-:B------:R-:W-:Y:S01]  /*c7b0*/  FFMA.FTZ R177, R40, UR4, -R138.reuse ;  /* 0x0000000428b17c23 */ /* 0x100fe2000801088a */
[--C-:B------:R-:W-:Y:S01]  /*c7c0*/  FFMA.FTZ R144, R45, UR4, -R138.reuse ;  /* 0x000000042d907c23 */ /* 0x100fe2000801088a */
[--C-:B------:R-:W-:Y:S01]  /*c7d0*/  FFMA.FTZ R154, R56, UR4, -R138.reuse ;  /* 0x00000004389a7c23 */ /* 0x100fe2000801088a */
[----:B------:R-:W-:Y:S01]  /*c7e0*/  FFMA.FTZ R138, R61, UR4, -R138 ;  /* 0x000000043d8a7c23 */ /* 0x000fe2000801088a */
[C---:B------:R-:W-:Y:S01]  /*c7f0*/  FMUL.FTZ R8, R4.reuse, R96 ;  /* 0x0000006004087220 */ /* 0x040fe20000410000 */
[C---:B------:R-:W-:Y:S01]  /*c800*/  FMUL.FTZ R12, R4.reuse, R100 ;  /* 0x00000064040c7220 */ /* 0x040fe20000410000 */
[C---:B------:R-:W-:Y:S01]  /*c810*/  FMUL.FTZ R13, R4.reuse, R101 ;  /* 0x00000065040d7220 */ /* 0x040fe20000410000 */
[C---:B------:R-:W-:Y:S01]  /*c820*/  FMUL.FTZ R24, R4.reuse, R108 ;  /* 0x0000006c04187220 */ /* 0x040fe20000410000 */
[----:B------:R-:W-:Y:S01]  /*c830*/  FMUL.FTZ R25, R4, R109 ;  /* 0x0000006d04197220 */ /* 0x000fe20000410000 */
[----:B------:R-:W-:Y:S01]  /*c840*/  PRMT R109, R14, 0x7632, R109 ;  /* 0x000076320e6d7816 */ /* 0x000fe2000000006d */
[C---:B------:R-:W-:Y:S01]  /*c850*/  FMUL.FTZ R28, R4.reuse, R112 ;  /* 0x00000070041c7220 */ /* 0x040fe20000410000 */
[C---:B------:R-:W-:Y:S01]  /*c860*/  FMUL.FTZ R29, R4.reuse, R113 ;  /* 0x00000071041d7220 */ /* 0x040fe20000410000 */
[----:B------:R-:W-:Y:S01]  /*c870*/  FMUL.FTZ R40, R4, R116 ;  /* 0x0000007404287220 */ /* 0x000fe20000410000 */
[----:B------:R-:W-:Y:S01]  /*c880*/  PRMT R116, R14, 0x5410, R109 ;  /* 0x000054100e747816 */ /* 0x000fe2000000006d */
[C---:B------:R-:W-:Y:S01]  /*c890*/  FMUL.FTZ R45, R4.reuse, R121 ;  /* 0x00000079042d7220 */ /* 0x040fe20000410000 */
[C---:B------:R-:W-:Y:S01]  /*c8a0*/  FMUL.FTZ R56, R4.reuse, R124 ;  /* 0x0000007c04387220 */ /* 0x040fe20000410000 */
[----:B------:R-:W-:Y:S01]  /*c8b0*/  FMUL.FTZ R61, R4, R129 ;  /* 0x00000081043d7220 */ /* 0x000fe20000410000 */
[----:B------:R-:W-:Y:S01]  /*c8c0*/  FFMA.FTZ R158, R65, UR4, -R158 ;  /* 0x00000004419e7c23 */ /* 0x000fe2000801089e */
[--C-:B------:R-:W-:Y:S01]  /*c8d0*/  FFMA.FTZ R22, R22, UR4, -R139.reuse ;  /* 0x0000000416167c23 */ /* 0x100fe2000801088b */
[----:B------:R-:W-:Y:S01]  /*c8e0*/  FFMA.FTZ R139, R67, UR4, -R139 ;  /* 0x00000004438b7c23 */ /* 0x000fe2000801088b */
[----:B------:R-:W-:Y:S01]  /*c8f0*/  MUFU.EX2 R129, R171 ;  /* 0x000000ab00817308 */ /* 0x000fe20000000800 */
[----:B------:R-:W-:Y:S01]  /*c900*/  FADD.FTZ R5, -R0, R137 ;  /* 0x0000008900057221 */ /* 0x000fe20000010100 */
[--C-:B------:R-:W-:Y:S01]  /*c910*/  FFMA.FTZ R137, R62, UR4, -R136.reuse ;  /* 0x000000043e897c23 */ /* 0x100fe20008010888 */
[--C-:B------:R-:W-:Y:S01]  /*c920*/  FFMA.FTZ R156, R58, UR4, -R136.reuse ;  /* 0x000000043a9c7c23 */ /* 0x100fe20008010888 */
[--C-:B------:R-:W-:Y:S01]  /*c930*/  FFMA.FTZ R155, R59, UR4, -R136.reuse ;  /* 0x000000043b9b7c23 */ /* 0x100fe20008010888 */
[----:B------:R-:W-:Y:S01]  /*c940*/  FMUL.FTZ R5, R5, UR4 ;  /* 0x0000000405057c20 */ /* 0x000fe20008410000 */
[----:B------:R-:W-:Y:S01]  /*c950*/  FFMA.FTZ R136, R63, UR4, -R136 ;  /* 0x000000043f887c23 */ /* 0x000fe20008010888 */
[----:B------:R-:W-:Y:S03]  /*c960*/  IMAD.MOV.U32 R124, RZ, RZ, R64 ;  /* 0x000000ffff7c7224 */ /* 0x000fe600078e0040 */
[----:B------:R-:W1:Y:S10]  /*c970*/  MUFU.EX2 R34, R34 ;  /* 0x0000002200227308 */ /* 0x000e740000000800 */
[----:B------:R-:W-:Y:S10]  /*c980*/  MUFU.EX2 R112, R21 ;  /* 0x0000001500707308 */ /* 0x000ff40000000800 */
[----:B------:R-:W-:Y:S01]  /*c990*/  MUFU.EX2 R108, R172 ;  /* 0x000000ac006c7308 */ /* 0x000fe20000000800 */
[----:B-1----:R-:W-:Y:S04]  /*c9a0*/  F2FP.BF16.F32.PACK_AB R121, R128, R34 ;  /* 0x000000228079723e */ /* 0x002fe800000010ff */
[----:B------:R-:W-:Y:S05]  /*c9b0*/  PRMT R96, R121, 0x7632, R96 ;  /* 0x0000763279607816 */ /* 0x000fea0000000060 */
[----:B------:R-:W1:Y:S10]  /*c9c0*/  MUFU.EX2 R5, R5 ;  /* 0x0000000500057308 */ /* 0x000e740000000800 */
[----:B------:R-:W-:Y:S10]  /*c9d0*/  MUFU.EX2 R100, R32 ;  /* 0x0000002000647308 */ /* 0x000ff40000000800 */
[----:B------:R-:W-:Y:S01]  /*c9e0*/  MUFU.EX2 R113, R33 ;  /* 0x0000002100717308 */ /* 0x000fe20000000800 */
[C---:B-1----:R-:W-:Y:S01]  /*c9f0*/  FMUL.FTZ R58, R5.reuse, R126 ;  /* 0x0000007e053a7220 */ /* 0x042fe20000410000 */
[C---:B------:R-:W-:Y:S01]  /*ca00*/  FMUL.FTZ R59, R5.reuse, R127 ;  /* 0x0000007f053b7220 */ /* 0x040fe20000410000 */
[C---:B------:R-:W-:Y:S01]  /*ca10*/  FMUL.FTZ R62, R5.reuse, R130 ;  /* 0x00000082053e7220 */ /* 0x040fe20000410000 */
[----:B------:R-:W-:Y:S01]  /*ca20*/  FMUL.FTZ R63, R5, R131 ;  /* 0x00000083053f7220 */ /* 0x000fe20000410000 */
[----:B------:R-:W-:Y:S05]  /*ca30*/  IMAD.MOV.U32 R126, RZ, RZ, R50 ;  /* 0x000000ffff7e7224 */ /* 0x000fea00078e0032 */
        /* <DEDUP_REMOVED lines=12> */
[--C-:B--2---:R-:W-:Y:S01]  /*cb00*/  FFMA.FTZ R97, R4, R49, R35.reuse ;  /* 0x0000003104617223 */ /* 0x104fe20000010023 */
[----:B------:R-:W-:Y:S01]  /*cb10*/  PRMT R35, R166, 0x7610, R35 ;  /* 0x00007610a6237816 */ /* 0x000fe20000000023 */
[----:B------:R-:W-:Y:S02]  /*cb20*/  IMAD.MOV.U32 R49, RZ, RZ, R169 ;  /* 0x000000ffff317224 */ /* 0x000fe400078e00a9 */
[----:B------:R-:W-:Y:S01]  /*cb30*/  FADD.FTZ R4, -R132, R133 ;  /* 0x0000008584047221 */ /* 0x000fe20000010100 */
[----:B------:R-:W-:Y:S01]  /*cb40*/  @!P6 PRMT R7, R35, 0x5410, RZ ;  /* 0x000054102307e816 */ /* 0x000fe200000000ff */
[----:B------:R-:W-:Y:S02]  /*cb50*/  IMAD.MOV.U32 R35, RZ, RZ, R52 ;  /* 0x000000ffff237224 */ /* 0x000fe400078e0034 */
[----:B----4-:R-:W-:Y:S02]  /*cb60*/  @!P5 HFMA2.BF16_V2 R55, -RZ.H0_H0, RZ.H0_H0, -R6.H0_H0 ;  /* 0x200000ffff37d231 */ /* 0x010fe40000340906 */
[----:B------:R-:W-:Y:S01]  /*cb70*/  FMUL.FTZ R65, R4, UR4 ;  /* 0x0000000404417c20 */ /* 0x000fe20008410000 */
[----:B------:R-:W-:Y:S01]  /*cb80*/  FADD.FTZ R4, -R3, R134 ;  /* 0x0000008603047221 */ /* 0x000fe20000010100 */
[----:B------:R-:W-:Y:S01]  /*cb90*/  IMAD.MOV.U32 R127, RZ, RZ, R35 ;  /* 0x000000ffff7f7224 */ /* 0x000fe200078e0023 */
[----:B------:R-:W-:Y:S01]  /*cba0*/  PRMT R31, R55, 0x7610, R31 ;  /* 0x00007610371f7816 */ /* 0x000fe2000000001f */
[----:B------:R-:W-:Y:S01]  /*cbb0*/  @!P5 STL.S16 [R1+0x44], R55 ;  /* 0x000044370100d387 */ /* 0x000fe20000100600 */
[----:B------:R-:W-:Y:S01]  /*cbc0*/  IMAD.MOV.U32 R167, RZ, RZ, R47 ;  /* 0x000000ffffa77224 */ /* 0x000fe200078e002f */
[----:B------:R-:W1:Y:S01]  /*cbd0*/  MUFU.EX2 R65, R65 ;  /* 0x0000004100417308 */ /* 0x000e620000000800 */
[----:B------:R-:W-:Y:S01]  /*cbe0*/  @!P5 PRMT R6, R31, 0x5410, RZ ;  /* 0x000054101f06d816 */ /* 0x000fe200000000ff */
[----:B------:R-:W-:Y:S01]  /*cbf0*/  FMUL.FTZ R67, R4, UR4 ;  /* 0x0000000404437c20 */ /* 0x000fe20008410000 */
[C---:B------:R-:W-:Y:S01]  /*cc00*/  FMUL.FTZ R47, R5.reuse, R123 ;  /* 0x0000007b052f7220 */ /* 0x040fe20000410000 */
[----:B------:R-:W-:Y:S02]  /*cc10*/  IMAD.MOV.U32 R123, RZ, RZ, R51 ;  /* 0x000000ffff7b7224 */ /* 0x000fe400078e0033 */
[----:B---3--:R-:W-:Y:S02]  /*cc20*/  IMAD.MOV.U32 R166, RZ, RZ, R46 ;  /* 0x000000ffffa67224 */ /* 0x008fe400078e002e */
[----:B------:R-:W-:Y:S02]  /*cc30*/  FMUL.FTZ R46, R5, R122 ;  /* 0x0000007a052e7220 */ /* 0x000fe40000410000 */
[----:B------:R-:W2:Y:S01]  /*cc40*/  MUFU.EX2 R67, R67 ;  /* 0x0000004300437308 */ /* 0x000ea20000000800 */
[----:B------:R-:W-:Y:S02]  /*cc50*/  IMAD.MOV.U32 R122, RZ, RZ, R54 ;  /* 0x000000ffff7a7224 */ /* 0x000fe400078e0036 */
[----:B------:R-:W-:Y:S01]  /*cc60*/  @!P4 HFMA2.BF16_V2 R43, -RZ.H0_H0, RZ.H0_H0, -R11.H0_H0 ;  /* 0x200000ffff2bc231 */ /* 0x000fe2000034090b */
[----:B------:R-:W-:Y:S01]  /*cc70*/  LEA R168, P0, R27, R166, 0x1 ;  /* 0x000000a61ba87211 */ /* 0x000fe200078008ff */
[----:B------:R3:W-:Y:S01]  /*cc80*/  STG.E.U16 desc[UR18][R166.64], R7 ;  /* 0x00000007a6007986 */ /* 0x0007e2000c101512 */
[----:B------:R-:W-:Y:S01]  /*cc90*/  FADD.FTZ R97, R122, R97 ;  /* 0x000000617a617221 */ /* 0x000fe20000010000 */
[----:B------:R-:W-:Y:S01]  /*cca0*/  @!P3 HFMA2.BF16_V2 R42, -RZ.H0_H0, RZ.H0_H0, -R10.H0_H0 ;  /* 0x200000ffff2ab231 */ /* 0x000fe2000034090a */
[----:B------:R-:W-:Y:S01]  /*ccb0*/  PRMT R30, R43, 0x7610, R30 ;  /* 0x000076102b1e7816 */ /* 0x000fe2000000001e */
[----:B------:R4:W-:Y:S01]  /*ccc0*/  @!P4 STL.S16 [R1+0x40], R43 ;  /* 0x0000402b0100c387 */ /* 0x0009e20000100600 */
[----:B------:R-:W-:Y:S01]  /*ccd0*/  LEA.HI.X.SX32 R169, R27, R167, 0x1, P0 ;  /* 0x000000a71ba97211 */ /* 0x000fe200000f0eff */
[----:B------:R-:W-:Y:S01]  /*cce0*/  @!P2 HFMA2.BF16_V2 R36, -RZ.H0_H0, RZ.H0_H0, -R14.H0_H0 ;  /* 0x200000ffff24a231 */ /* 0x000fe2000034090e */
[----:B------:R-:W-:Y:S01]  /*ccf0*/  PRMT R26, R42, 0x7610, R26 ;  /* 0x000076102a1a7816 */ /* 0x000fe2000000001a */
[----:B------:R4:W-:Y:S01]  /*cd00*/  @!P3 STL.S16 [R1+0x3c], R42 ;  /* 0x00003c2a0100b387 */ /* 0x0009e20000100600 */
[----:B------:R-:W-:Y:S01]  /*cd10*/  @!P4 PRMT R11, R30, 0x5410, RZ ;  /* 0x000054101e0bc816 */ /* 0x000fe200000000ff */
[----:B------:R-:W-:Y:S01]  /*cd20*/  IMAD.WIDE R30, R15, 0x70, R168 ;  /* 0x000000700f1e7825 */ /* 0x000fe200078e02a8 */
[----:B------:R-:W-:Y:S01]  /*cd30*/  @!P3 PRMT R10, R26, 0x5410, RZ ;  /* 0x000054101a0ab816 */ /* 0x000fe200000000ff */
[----:B------:R4:W-:Y:S01]  /*cd40*/  @!P2 STL.S16 [R1+0x34], R36 ;  /* 0x000034240100a387 */ /* 0x0009e20000100600 */
[----:B------:R-:W-:Y:S01]  /*cd50*/  PRMT R4, R36, 0x7610, R4 ;  /* 0x0000761024047816 */ /* 0x000fe20000000004 */
[----:B-1----:R-:W-:Y:S01]  /*cd60*/  FMUL.FTZ R52, R65, R92 ;  /* 0x0000005c41347220 */ /* 0x002fe20000410000 */
[C---:B--2---:R-:W-:Y:S01]  /*cd70*/  FMUL.FTZ R51, R67.reuse, R91 ;  /* 0x0000005b43337220 */ /* 0x044fe20000410000 */
[----:B------:R1:W2:Y:S01]  /*cd80*/  LDL.S16 R23, [R1+0x4c] ;  /* 0x00004c0001177983 */ /* 0x0002a20000100600 */
[----:B------:R-:W-:Y:S01]  /*cd90*/  @!P2 PRMT R14, R4, 0x5410, RZ ;  /* 0x00005410040ea816 */ /* 0x000fe200000000ff */
[----:B------:R-:W-:Y:S01]  /*cda0*/  FMUL.FTZ R54, R67, R94 ;  /* 0x0000005e43367220 */ /* 0x000fe20000410000 */
[----:B------:R-:W-:Y:S01]  /*cdb0*/  SHF.R.U32.HI R4, RZ, 0x18, R170 ;  /* 0x00000018ff047819 */ /* 0x000fe200000116aa */
[----:B------:R1:W-:Y:S01]  /*cdc0*/  STG.E.U16 desc[UR18][R166.64+0x2], R6 ;  /* 0x00000206a6007986 */ /* 0x0003e2000c101512 */
[----:B------:R-:W-:Y:S01]  /*cdd0*/  FMUL.FTZ R64, R65, R104 ;  /* 0x0000006841407220 */ /* 0x000fe20000410000 */
[----:B------:R-:W-:Y:S01]  /*cde0*/  FMUL.FTZ R26, R5, R110 ;  /* 0x0000006e051a7220 */ /* 0x000fe20000410000 */
[----:B------:R-:W-:Y:S01]  /*cdf0*/  ISETP.LE.U32.AND P0, PT, R4, UR13, PT ;  /* 0x0000000d04007c0c */ /* 0x000fe2000bf03070 */
[----:B------:R1:W-:Y:S01]  /*ce00*/  STG.E.U16 desc[UR18][R168.64], R11 ;  /* 0x0000000ba8007986 */ /* 0x0003e2000c101512 */
[----:B------:R-:W-:Y:S01]  /*ce10*/  LOP3.LUT R4, R162, 0xff, RZ, 0xc0, !PT ;  /* 0x000000ffa2047812 */ /* 0x000fe200078ec0ff */
[----:B------:R-:W-:Y:S01]  /*ce20*/  FMUL.FTZ R32, R65, R80 ;  /* 0x0000005041207220 */ /* 0x000fe20000410000 */
[----:B---3--:R-:W-:Y:S01]  /*ce30*/  IMAD R7, R15, 0x48, RZ ;  /* 0x000000480f077824 */ /* 0x008fe200078e02ff */
[----:B------:R3:W-:Y:S01]  /*ce40*/  STG.E.U16 desc[UR18][R168.64+0x2], R10 ;  /* 0x0000020aa8007986 */ /* 0x0007e2000c101512 */
[----:B------:R-:W-:Y:S01]  /*ce50*/  ISETP.LE.U32.AND P5, PT, R4, UR13, PT ;  /* 0x0000000d04007c0c */ /* 0x000fe2000bfa3070 */
[C---:B----4-:R-:W-:Y:S01]  /*ce60*/  FMUL.FTZ R43, R5.reuse, R119 ;  /* 0x00000077052b7220 */ /* 0x050fe20000410000 */
[----:B------:R-:W-:Y:S01]  /*ce70*/  LOP3.LUT R4, R162, 0xffff, RZ, 0xc0, !PT ;  /* 0x0000ffffa2047812 */ /* 0x000fe200078ec0ff */
[----:B------:R4:W-:Y:S01]  /*ce80*/  STG.E.U16 desc[UR18][R30.64], R14 ;  /* 0x0000000e1e007986 */ /* 0x0009e2000c101512 */
[----:B------:R-:W-:Y:S01]  /*ce90*/  FMUL.FTZ R42, R5, R118 ;  /* 0x00000076052a7220 */ /* 0x000fe20000410000 */
[----:B------:R-:W-:Y:S01]  /*cea0*/  FMUL.FTZ R20, R65, R76 ;  /* 0x0000004c41147220 */ /* 0x000fe20000410000 */
[----:B------:R-:W-:Y:S01]  /*ceb0*/  SHF.R.U32.HI R4, RZ, 0x8, R4 ;  /* 0x00000008ff047819 */ /* 0x000fe20000011604 */
[----:B------:R-:W-:Y:S01]  /*cec0*/  FMUL.FTZ R50, R67, R90 ;  /* 0x0000005a43327220 */ /* 0x000fe20000410000 */
[----:B------:R-:W-:Y:S01]  /*ced0*/  F2FP.BF16.F32.PACK_AB R90, R101, R112 ;  /* 0x00000070655a723e */ /* 0x000fe200000010ff */
[C---:B------:R-:W-:Y:S01]  /*cee0*/  FMUL.FTZ R36, R65.reuse, R84 ;  /* 0x0000005441247220 */ /* 0x040fe20000410000 */
[----:B------:R-:W-:Y:S01]  /*cef0*/  LOP3.LUT R4, R4, 0xffff, RZ, 0xc0, !PT ;  /* 0x0000ffff04047812 */ /* 0x000fe200078ec0ff */
[----:B------:R-:W-:Y:S01]  /*cf00*/  FMUL.FTZ R33, R65, R81 ;  /* 0x0000005141217220 */ /* 0x000fe20000410000 */
[----:B------:R-:W-:Y:S01]  /*cf10*/  FMUL.FTZ R35, R67, R83 ;  /* 0x0000005343237220 */ /* 0x000fe20000410000 */
[----:B------:R-:W-:Y:S02]  /*cf20*/  IMAD R27, R15, 0x38, R27 ;  /* 0x000000380f1b7824 */ /* 0x000fe400078e021b */
[----:B------:R-:W-:Y:S01]  /*cf30*/  FMUL.FTZ R15, R5, R103 ;  /* 0x00000067050f7220 */ /* 0x000fe20000410000 */
[----:B------:R-:W-:Y:S01]  /*cf40*/  IMAD.MOV.U32 R55, RZ, RZ, R38 ;  /* 0x000000ffff377224 */ /* 0x000fe200078e0026 */
[----:B------:R4:W-:Y:S01]  /*cf50*/  MUFU.EX2 R84, R22 ;  /* 0x0000001600547308 */ /* 0x0009e20000000800 */
[----:B------:R-:W-:Y:S01]  /*cf60*/  VIADD R27, R27, 0x1 ;  /* 0x000000011b1b7836 */ /* 0x000fe20000000000 */
[----:B-1----:R-:W-:Y:S01]  /*cf70*/  LOP3.LUT R6, R170, 0xffff, RZ, 0xc0, !PT ;  /* 0x0000ffffaa067812 */ /* 0x002fe200078ec0ff */
[----:B------:R-:W-:Y:S01]  /*cf80*/  IMAD.MOV.U32 R38, RZ, RZ, R49 ;  /* 0x000000ffff267224 */ /* 0x000fe200078e0031 */
[----:B------:R-:W-:Y:S01]  /*cf90*/  SHF.R.U32.HI R170, RZ, 0x10, R170 ;  /* 0x00000010ffaa7819 */ /* 0x000fe200000116aa */
[----:B------:R-:W-:Y:S01]  /*cfa0*/  IMAD.MOV.U32 R49, RZ, RZ, R48 ;  /* 0x000000ffff317224 */ /* 0x000fe200078e0030 */
[----:B------:R-:W-:Y:S01]  /*cfb0*/  SHF.R.U32.HI R6, RZ, 0x8, R6 ;  /* 0x00000008ff067819 */ /* 0x000fe20000011606 */
[----:B------:R-:W2:Y:S01]  /*cfc0*/  LDL.LU R11, [R1+0xb8] ;  /* 0x0000b800010b7983 */ /* 0x000ea20000300800 */
[----:B------:R-:W-:Y:S01]  /*cfd0*/  LOP3.LUT R170, R170, 0xff, RZ, 0xc0, !PT ;  /* 0x000000ffaaaa7812 */ /* 0x000fe200078ec0ff */
[----:B------:R-:W-:Y:S01]  /*cfe0*/  IMAD.MOV.U32 R48, RZ, RZ, R37 ;  /* 0x000000ffff307224 */ /* 0x000fe200078e0025 */
[----:B------:R-:W-:Y:S01]  /*cff0*/  LOP3.LUT R6, R6, 0xffff, RZ, 0xc0, !PT ;  /* 0x0000ffff06067812 */ /* 0x000fe200078ec0ff */
[----:B---3--:R1:W3:Y:S01]  /*d000*/  LDL.S16 R10, [R1+0x30] ;  /* 0x00003000010a7983 */ /* 0x0082e20000100600 */
[----:B------:R-:W-:Y:S01]  /*d010*/  ISETP.LE.U32.AND P4, PT, R170, UR13, PT ;  /* 0x0000000daa007c0c */ /* 0x000fe2000bf83070 */
[----:B------:R-:W-:Y:S01]  /*d020*/  IMAD.MOV.U32 R37, RZ, RZ, R173 ;  /* 0x000000ffff257224 */ /* 0x000fe200078e00ad */
[----:B------:R-:W-:Y:S01]  /*d030*/  ISETP.LE.U32.AND P2, PT, R6, UR13, PT ;  /* 0x0000000d06007c0c */ /* 0x000fe2000bf43070 */
[----:B----4-:R-:W-:Y:S01]  /*d040*/  FMUL.FTZ R14, R5, R102 ;  /* 0x00000066050e7220 */ /* 0x010fe20000410000 */
[----:B------:R-:W-:Y:S01]  /*d050*/  LEA R170, P3, R7, R166, 0x1 ;  /* 0x000000a607aa7211 */ /* 0x000fe200078608ff */
[C---:B------:R-:W-:Y:S01]  /*d060*/  FMUL.FTZ R30, R5.reuse, R114 ;  /* 0x00000072051e7220 */ /* 0x040fe20000410000 */
[--C-:B------:R-:W-:Y:S01]  /*d070*/  SHF.R.U32.HI R6, RZ, 0x10, R162.reuse ;  /* 0x00000010ff067819 */ /* 0x100fe200000116a2 */
[----:B------:R-:W-:Y:S01]  /*d080*/  FMUL.FTZ R31, R5, R115 ;  /* 0x00000073051f7220 */ /* 0x000fe20000410000 */
[----:B------:R-:W-:Y:S01]  /*d090*/  LEA.HI.X.SX32 R171, R7, R167, 0x1, P3 ;  /* 0x000000a707ab7211 */ /* 0x000fe200018f0eff */
[----:B------:R-:W-:Y:S01]  /*d0a0*/  IMAD.MOV.U32 R110, RZ, RZ, R37 ;  /* 0x000000ffff6e7224 */ /* 0x000fe200078e0025 */
[----:B------:R-:W-:Y:S01]  /*d0b0*/  LEA R172, P3, R27, R166, 0x1 ;  /* 0x000000a61bac7211 */ /* 0x000fe200078608ff */
[----:B------:R-:W-:Y:S01]  /*d0c0*/  FMUL.FTZ R37, R65, R85 ;  /* 0x0000005541257220 */ /* 0x000fe20000410000 */
[----:B------:R-:W-:Y:S01]  /*d0d0*/  LOP3.LUT R6, R6, 0xff, RZ, 0xc0, !PT ;  /* 0x000000ff06067812 */ /* 0x000fe200078ec0ff */
[----:B------:R-:W-:Y:S01]  /*d0e0*/  MUFU.EX2 R80, R110 ;  /* 0x0000006e00507308 */ /* 0x000fe20000000800 */
[----:B------:R-:W-:Y:S01]  /*d0f0*/  LEA.HI.X.SX32 R173, R27, R167, 0x1, P3 ;  /* 0x000000a71bad7211 */ /* 0x000fe200018f0eff */
[----:B------:R-:W-:Y:S01]  /*d100*/  FMUL.FTZ R27, R5, R111 ;  /* 0x0000006f051b7220 */ /* 0x000fe20000410000 */
[----:B------:R-:W-:Y:S01]  /*d110*/  ISETP.LE.U32.AND P6, PT, R6, UR13, PT ;  /* 0x0000000d06007c0c */ /* 0x000fe2000bfc3070 */
[----:B------:R-:W-:Y:S01]  /*d120*/  FMUL.FTZ R22, R67, R78 ;  /* 0x0000004e43167220 */ /* 0x000fe20000410000 */
[----:B------:R-:W-:Y:S01]  /*d130*/  ISETP.LE.U32.AND P3, PT, R4, UR13, PT ;  /* 0x0000000d04007c0c */ /* 0x000fe2000bf63070 */
[----:B------:R-:W-:Y:S01]  /*d140*/  IMAD.MOV.U32 R134, RZ, RZ, R49 ;  /* 0x000000ffff867224 */ /* 0x000fe200078e0031 */
[----:B------:R-:W-:Y:S01]  /*d150*/  SHF.R.U32.HI R4, RZ, 0x18, R162 ;  /* 0x00000018ff047819 */ /* 0x000fe200000116a2 */
[----:B------:R-:W-:Y:S01]  /*d160*/  FMUL.FTZ R49, R65, R89 ;  /* 0x0000005941317220 */ /* 0x000fe20000410000 */
[----:B------:R-:W-:Y:S01]  /*d170*/  PRMT R115, R121, 0x5410, R96 ;  /* 0x0000541079737816 */ /* 0x000fe20000000060 */
[----:B------:R-:W-:Y:S01]  /*d180*/  IMAD.MOV.U32 R118, RZ, RZ, R53 ;  /* 0x000000ffff767224 */ /* 0x000fe200078e0035 */
[----:B------:R-:W-:Y:S01]  /*d190*/  F2FP.BF16.F32.PACK_AB R102, R100, R113 ;  /* 0x000000716466723e */ /* 0x000fe200000010ff */
[----:B------:R-:W-:Y:S01]  /*d1a0*/  FMUL.FTZ R53, R65, R93 ;  /* 0x0000005d41357220 */ /* 0x000fe20000410000 */
[----:B------:R-:W-:Y:S01]  /*d1b0*/  MUFU.EX2 R83, R127 ;  /* 0x0000007f00537308 */ /* 0x000fe20000000800 */
[----:B------:R-:W-:Y:S01]  /*d1c0*/  FADD.FTZ R112, R112, R97 ;  /* 0x0000006170707221 */ /* 0x000fe20000010000 */
[----:B------:R-:W-:Y:S01]  /*d1d0*/  PRMT R89, R102, 0x7632, R89 ;  /* 0x0000763266597816 */ /* 0x000fe20000000059 */
[----:B------:R-:W-:Y:S02]  /*d1e0*/  IMAD.MOV.U32 R119, RZ, RZ, R66 ;  /* 0x000000ffff777224 */ /* 0x000fe400078e0042 */
[C---:B------:R-:W-:Y:S05]  /*d1f0*/  FMUL.FTZ R66, R67.reuse, R106 ;  /* 0x0000006a43427220 */ /* 0x040fea0000410000 */
[----:B------:R4:W-:Y:S02]  /*d200*/  MUFU.EX2 R81, R118 ;  /* 0x0000007600517308 */ /* 0x0009e40000000800 */
[----:B----4-:R-:W-:Y:S02]  /*d210*/  IMAD.MOV.U32 R118, RZ, RZ, R124 ;  /* 0x000000ffff767224 */ /* 0x010fe400078e007c */
[----:B------:R-:W-:Y:S02]  /*d220*/  IMAD.MOV.U32 R124, RZ, RZ, R38 ;  /* 0x000000ffff7c7224 */ /* 0x000fe400078e0026 */
[----:B------:R-:W-:Y:S04]  /*d230*/  FMUL.FTZ R38, R67, R86 ;  /* 0x0000005643267220 */ /* 0x000fe80000410000 */
[----:B------:R-:W-:Y:S01]  /*d240*/  MUFU.EX2 R86, R118 ;  /* 0x0000007600567308 */ /* 0x000fe20000000800 */
[----:B--2---:R-:W-:Y:S05]  /*d250*/  @!P2 HFMA2.BF16_V2 R23, -RZ.H0_H0, RZ.H0_H0, -R109.H0_H0 ;  /* 0x200000ffff17a231 */ /* 0x004fea000034096d */
[----:B------:R-:W-:Y:S01]  /*d260*/  PRMT R7, R23, 0x7610, R7 ;  /* 0x0000761017077816 */ /* 0x000fe20000000007 */
[----:B------:R2:W-:Y:S03]  /*d270*/  @!P2 STL.S16 [R1+0x4c], R23 ;  /* 0x00004c170100a387 */ /* 0x0005e60000100600 */
[----:B------:R-:W-:Y:S02]  /*d280*/  @!P2 PRMT R109, R7, 0x5410, RZ ;  /* 0x00005410076da816 */ /* 0x000fe400000000ff */
[----:B------:R-:W-:Y:S01]  /*d290*/  ISETP.LE.U32.AND P2, PT, R4, UR13, PT ;  /* 0x0000000d04007c0c */ /* 0x000fe2000bf43070 */
[----:B------:R-:W4:Y:S01]  /*d2a0*/  LDL.LU R7, [R1+0xb4] ;  /* 0x0000b40001077983 */ /* 0x000f220000300800 */
[----:B------:R-:W-:Y:S03]  /*d2b0*/  LOP3.LUT R4, R160, 0xff, RZ, 0xc0, !PT ;  /* 0x000000ffa0047812 */ /* 0x000fe600078ec0ff */
[----:B------:R1:W4:Y:S04]  /*d2c0*/  LDL.S16 R21, [R1+0x2c] ;  /* 0x00002c0001157983 */ /* 0x0003280000100600 */
[----:B------:R-:W-:Y:S01]  /*d2d0*/  STG.E.U16 desc[UR18][R172.64], R109 ;  /* 0x0000006dac007986 */ /* 0x000fe2000c101512 */
[----:B--2---:R-:W-:Y:S02]  /*d2e0*/  IMAD.MOV.U32 R23, RZ, RZ, R48 ;  /* 0x000000ffff177224 */ /* 0x004fe400078e0030 */
[----:B------:R-:W-:Y:S02]  /*d2f0*/  FMUL.FTZ R48, R65, R88 ;  /* 0x0000005841307220 */ /* 0x000fe40000410000 */
[----:B------:R-:W-:Y:S02]  /*d300*/  IMAD.MOV.U32 R110, RZ, RZ, R23 ;  /* 0x000000ffff6e7224 */ /* 0x000fe400078e0017 */
[C---:B------:R-:W-:Y:S01]  /*d310*/  FFMA.FTZ R133, R5.reuse, R11, R34 ;  /* 0x0000000b05857223 */ /* 0x040fe20000010022 */
[----:B------:R-:W-:Y:S01]  /*d320*/  FMUL.FTZ R11, R5, R99 ;  /* 0x00000063050b7220 */ /* 0x000fe20000410000 */
[----:B------:R-:W-:Y:S01]  /*d330*/  FMUL.FTZ R23, R67, R79 ;  /* 0x0000004f43177220 */ /* 0x000fe20000410000 */
[----:B------:R2:W1:Y:S01]  /*d340*/  MUFU.EX2 R99, R17 ;  /* 0x0000001100637308 */ /* 0x0004620000000800 */
[----:B---3--:R-:W-:Y:S02]  /*d350*/  @!P4 HFMA2.BF16_V2 R10, -RZ.H0_H0, RZ.H0_H0, -R121.H0_H0 ;  /* 0x200000ffff0ac231 */ /* 0x008fe40000340979 */
[----:B------:R-:W-:Y:S03]  /*d360*/  FADD.FTZ R128, R128, R133 ;  /* 0x0000008580807221 */ /* 0x000fe60000010000 */
[----:B------:R-:W-:Y:S01]  /*d370*/  PRMT R6, R10, 0x7610, R6 ;  /* 0x000076100a067816 */ /* 0x000fe20000000006 */
[----:B------:R3:W-:Y:S03]  /*d380*/  @!P4 STL.S16 [R1+0x30], R10 ;  /* 0x0000300a0100c387 */ /* 0x0007e60000100600 */
[----:B------:R-:W-:Y:S01]  /*d390*/  @!P4 PRMT R121, R6, 0x5410, RZ ;  /* 0x000054100679c816 */ /* 0x000fe200000000ff */
[----:B------:R4:W4:Y:S01]  /*d3a0*/  LDL.S16 R111, [R1+0x38] ;  /* 0x00003800016f7983 */ /* 0x0009220000100600 */
[----:B------:R-:W-:Y:S01]  /*d3b0*/  ISETP.LE.U32.AND P4, PT, R4, UR13, PT ;  /* 0x0000000d04007c0c */ /* 0x000fe2000bf83070 */
[C---:B------:R-:W-:Y:S01]  /*d3c0*/  FMUL.FTZ R4, R65.reuse, R68 ;  /* 0x0000004441047220 */ /* 0x040fe20000410000 */
[----:B------:R-:W-:Y:S01]  /*d3d0*/  LOP3.LUT R6, R160, 0xffff, RZ, 0xc0, !PT ;  /* 0x0000ffffa0067812 */ /* 0x000fe200078ec0ff */
[----:B------:R-:W4:Y:S01]  /*d3e0*/  LDL.LU R34, [R1+0xb0] ;  /* 0x0000b00001227983 */ /* 0x000f220000300800 */
[----:B--2---:R-:W-:Y:S02]  /*d3f0*/  FMUL.FTZ R17, R65, R73 ;  /* 0x0000004941117220 */ /* 0x004fe40000410000 */
[----:B------:R-:W-:Y:S01]  /*d400*/  SHF.R.U32.HI R6, RZ, 0x8, R6 ;  /* 0x00000008ff067819 */ /* 0x000fe20000011606 */
[----:B------:R-:W-:Y:S01]  /*d410*/  STG.E.U16 desc[UR18][R170.64], R121 ;  /* 0x00000079aa007986 */ /* 0x000fe2000c101512 */
[----:B-1----:R-:W-:Y:S02]  /*d420*/  FADD.FTZ R97, R99, R128 ;  /* 0x0000008063617221 */ /* 0x002fe40000010000 */
[----:B------:R-:W-:Y:S01]  /*d430*/  LOP3.LUT R6, R6, 0xffff, RZ, 0xc0, !PT ;  /* 0x0000ffff06067812 */ /* 0x000fe200078ec0ff */
[----:B---3--:R-:W-:Y:S01]  /*d440*/  FMUL.FTZ R10, R5, R98 ;  /* 0x00000062050a7220 */ /* 0x008fe20000410000 */
[----:B------:R-:W-:Y:S01]  /*d450*/  FMUL.FTZ R5, R65, R69 ;  /* 0x0000004541057220 */ /* 0x000fe20000410000 */
[----:B------:R-:W-:Y:S01]  /*d460*/  F2FP.BF16.F32.PACK_AB R69, R108, R129 ;  /* 0x000000816c45723e */ /* 0x000fe200000010ff */
[----:B------:R-:W1:Y:S03]  /*d470*/  MUFU.EX2 R98, R19 ;  /* 0x0000001300627308 */ /* 0x000e660000000800 */
[----:B------:R-:W-:Y:S01]  /*d480*/  PRMT R68, R69, 0x7632, R68 ;  /* 0x0000763245447816 */ /* 0x000fe20000000044 */
[----:B-1----:R-:W-:Y:S01]  /*d490*/  FADD.FTZ R97, R98, R97 ;  /* 0x0000006162617221 */ /* 0x002fe20000010000 */
[C---:B----4-:R-:W-:Y:S01]  /*d4a0*/  FFMA.FTZ R103, R65.reuse, R7, R16 ;  /* 0x0000000741677223 */ /* 0x050fe20000010010 */
[----:B------:R-:W-:Y:S01]  /*d4b0*/  FMUL.FTZ R16, R65, R72 ;  /* 0x0000004841107220 */ /* 0x000fe20000410000 */
[----:B------:R-:W-:Y:S01]  /*d4c0*/  PRMT R72, R69, 0x5410, R68 ;  /* 0x0000541045487816 */ /* 0x000fe20000000044 */
[----:B------:R1:W2:Y:S01]  /*d4d0*/  LDL.S16 R7, [R1+0x28] ;  /* 0x0000280001077983 */ /* 0x0002a20000100600 */
[----:B------:R-:W-:Y:S05]  /*d4e0*/  @!P0 HFMA2.BF16_V2 R21, -RZ.H0_H0, RZ.H0_H0, -R96.H0_H0 ;  /* 0x200000ffff158231 */ /* 0x000fea0000340960 */
[----:B------:R-:W-:Y:S01]  /*d4f0*/  PRMT R114, R21, 0x7610, R114 ;  /* 0x0000761015727816 */ /* 0x000fe20000000072 */
[----:B------:R3:W-:Y:S03]  /*d500*/  @!P0 STL.S16 [R1+0x2c], R21 ;  /* 0x00002c1501008387 */ /* 0x0007e60000100600 */
[----:B------:R-:W-:Y:S01]  /*d510*/  @!P0 PRMT R96, R114, 0x5410, RZ ;  /* 0x0000541072608816 */ /* 0x000fe200000000ff */
[----:B------:R-:W-:Y:S01]  /*d520*/  IMAD.MOV.U32 R114, RZ, RZ, R39 ;  /* 0x000000ffff727224 */ /* 0x000fe200078e0027 */
[----:B------:R-:W-:Y:S01]  /*d530*/  ISETP.LE.U32.AND P0, PT, R6, UR13, PT ;  /* 0x0000000d06007c0c */ /* 0x000fe2000bf03070 */
[----:B------:R-:W-:Y:S01]  /*d540*/  FMUL.FTZ R39, R67, R87 ;  /* 0x0000005743277220 */ /* 0x000fe20000410000 */
[----:B------:R-:W-:Y:S01]  /*d550*/  SHF.R.U32.HI R6, RZ, 0x10, R160 ;  /* 0x00000010ff067819 */ /* 0x000fe200000116a0 */
[----:B------:R-:W-:Y:S03]  /*d560*/  STG.E.U16 desc[UR18][R170.64+0x2], R96 ;  /* 0x00000260aa007986 */ /* 0x000fe6000c101512 */
[----:B------:R-:W-:Y:S01]  /*d570*/  LOP3.LUT R6, R6, 0xff, RZ, 0xc0, !PT ;  /* 0x000000ff06067812 */ /* 0x000fe200078ec0ff */
[C---:B---3--:R-:W-:Y:S01]  /*d580*/  FMUL.FTZ R21, R65.reuse, R77 ;  /* 0x0000004d41157220 */ /* 0x048fe20000410000 */
[----:B------:R-:W-:Y:S01]  /*d590*/  PRMT R77, R90, 0x7632, R77 ;  /* 0x000076325a4d7816 */ /* 0x000fe2000000004d */
[----:B------:R-:W-:Y:S01]  /*d5a0*/  FMUL.FTZ R65, R65, R105 ;  /* 0x0000006941417220 */ /* 0x000fe20000410000 */
[----:B------:R-:W-:Y:S02]  /*d5b0*/  @!P5 HFMA2.BF16_V2 R111, -RZ.H0_H0, RZ.H0_H0, -R69.H0_H0 ;  /* 0x200000ffff6fd231 */ /* 0x000fe40000340945 */
[----:B------:R-:W-:Y:S03]  /*d5c0*/  FFMA.FTZ R73, R67, R34, R18 ;  /* 0x0000002243497223 */ /* 0x000fe60000010012 */
[----:B------:R-:W-:Y:S01]  /*d5d0*/  PRMT R19, R111, 0x7610, R19 ;  /* 0x000076106f137816 */ /* 0x000fe20000000013 */
[----:B------:R3:W-:Y:S01]  /*d5e0*/  @!P5 STL.S16 [R1+0x38], R111 ;  /* 0x0000386f0100d387 */ /* 0x0007e20000100600 */
[C---:B------:R-:W-:Y:S01]  /*d5f0*/  FMUL.FTZ R18, R67.reuse, R74 ;  /* 0x0000004a43127220 */ /* 0x040fe20000410000 */
[----:B------:R-:W-:Y:S01]  /*d600*/  FMUL.FTZ R34, R67, R82 ;  /* 0x0000005243227220 */ /* 0x000fe20000410000 */
[----:B------:R-:W-:Y:S01]  /*d610*/  @!P5 PRMT R69, R19, 0x5410, RZ ;  /* 0x000054101345d816 */ /* 0x000fe200000000ff */
[----:B------:R1:W4:Y:S01]  /*d620*/  LDL.S16 R85, [R1+0x24] ;  /* 0x0000240001557983 */ /* 0x0003220000100600 */
[----:B------:R-:W-:Y:S01]  /*d630*/  ISETP.LE.U32.AND P5, PT, R6, UR13, PT ;  /* 0x0000000d06007c0c */ /* 0x000fe2000bfa3070 */
[----:B------:R-:W-:Y:S01]  /*d640*/  FMUL.FTZ R6, R67, R70 ;  /* 0x0000004643067220 */ /* 0x000fe20000410000 */
[----:B------:R-:W-:Y:S01]  /*d650*/  SHF.R.U32.HI R70, RZ, 0x18, R160 ;  /* 0x00000018ff467819 */ /* 0x000fe200000116a0 */
[----:B------:R-:W-:Y:S01]  /*d660*/  FADD.FTZ R74, R125, R103 ;  /* 0x000000677d4a7221 */ /* 0x000fe20000010000 */
[----:B------:R-:W-:Y:S01]  /*d670*/  IMAD.WIDE.U32 R124, R124, -0x2daee0ad, RZ ;  /* 0xd2511f537c7c7825 */ /* 0x000fe200078e00ff */
[----:B------:R1:W1:Y:S01]  /*d680*/  MUFU.EX2 R82, R126 ;  /* 0x0000007e00527308 */ /* 0x0002620000000800 */
[----:B------:R-:W-:Y:S02]  /*d690*/  STG.E.U16 desc[UR18][R166.64+0x10], R69 ;  /* 0x00001045a6007986 */ /* 0x000fe4000c101512 */
[----:B------:R-:W-:Y:S01]  /*d6a0*/  FMUL.FTZ R19, R67, R75 ;  /* 0x0000004b43137220 */ /* 0x000fe20000410000 */
[----:B------:R-:W-:Y:S01]  /*d6b0*/  F2FP.BF16.F32.PACK_AB R75, R80, R81 ;  /* 0x00000051504b723e */ /* 0x000fe200000010ff */
[----:B------:R-:W-:Y:S01]  /*d6c0*/  FADD.FTZ R129, R129, R74 ;  /* 0x0000004a81817221 */ /* 0x000fe20000010000 */
[----:B------:R-:W-:Y:S01]  /*d6d0*/  F2FP.BF16.F32.PACK_AB R74, R83, R84 ;  /* 0x00000054534a723e */ /* 0x000fe200000010ff */
[----:B------:R-:W-:Y:S02]  /*d6e0*/  FADD.FTZ R103, R101, R112 ;  /* 0x0000007065677221 */ /* 0x000fe40000010000 */
[----:B------:R-:W-:Y:S01]  /*d6f0*/  FADD.FTZ R108, R108, R129 ;  /* 0x000000816c6c7221 */ /* 0x000fe20000010000 */
[----:B------:R-:W-:Y:S01]  /*d700*/  MUFU.EX2 R101, R186 ;  /* 0x000000ba00657308 */ /* 0x000fe20000000800 */
[----:B------:R-:W-:Y:S02]  /*d710*/  IMAD.MOV.U32 R129, RZ, RZ, R203 ;  /* 0x000000ffff817224 */ /* 0x000fe400078e00cb */
[----:B------:R-:W-:Y:S03]  /*d720*/  FADD.FTZ R81, R81, R108 ;  /* 0x0000006c51517221 */ /* 0x000fe60000010000 */
[----:B------:R-:W-:Y:S01]  /*d730*/  LOP3.LUT R129, R129, 0xffffffbf, RZ, 0xc0, !PT ;  /* 0xffffffbf81817812 */ /* 0x000fe200078ec0ff */
[----:B---3--:R-:W-:Y:S02]  /*d740*/  IMAD.MOV.U32 R111, RZ, RZ, R55 ;  /* 0x000000ffff6f7224 */ /* 0x008fe400078e0037 */
[----:B------:R-:W-:Y:S01]  /*d750*/  FMUL.FTZ R55, R67, R95 ;  /* 0x0000005f43377220 */ /* 0x000fe20000410000 */
[----:B-1----:R-:W-:Y:S04]  /*d760*/  IMAD.WIDE.U32 R126, R110, -0x2daee0ad, RZ ;  /* 0xd2511f536e7e7825 */ /* 0x002fe800078e00ff */
[----:B------:R-:W-:Y:S01]  /*d770*/  FADD.FTZ R106, R80, R81 ;  /* 0x00000051506a7221 */ /* 0x000fe20000010000 */
[----:B------:R1:W-:Y:S01]  /*d780*/  MUFU.EX2 R112, R151 ;  /* 0x0000009700707308 */ /* 0x0003e20000000800 */
[----:B------:R-:W-:Y:S01]  /*d790*/  FADD.FTZ R108, R82, R103 ;  /* 0x00000067526c7221 */ /* 0x000fe20000010000 */
[----:B------:R-:W-:Y:S04]  /*d7a0*/  SHF.R.U32.HI R103, RZ, 0x10, R126 ;  /* 0x00000010ff677819 */ /* 0x000fe8000001167e */
[----:B------:R-:W-:Y:S02]  /*d7b0*/  LOP3.LUT R103, R103, 0xff, RZ, 0xc0, !PT ;  /* 0x000000ff67677812 */ /* 0x000fe400078ec0ff */
[----:B-1----:R-:W-:Y:S01]  /*d7c0*/  F2FP.BF16.F32.PACK_AB R151, R135, R141 ;  /* 0x0000008d8797723e */ /* 0x002fe200000010ff */
[----:B--2---:R-:W-:Y:S05]  /*d7d0*/  @!P3 HFMA2.BF16_V2 R7, -RZ.H0_H0, RZ.H0_H0, -R68.H0_H0 ;  /* 0x200000ffff07b231 */ /* 0x004fea0000340944 */
[----:B------:R-:W-:Y:S01]  /*d7e0*/  PRMT R76, R7, 0x7610, R76 ;  /* 0x00007610074c7816 */ /* 0x000fe2000000004c */
[----:B------:R1:W-:Y:S03]  /*d7f0*/  @!P3 STL.S16 [R1+0x28], R7 ;  /* 0x000028070100b387 */ /* 0x0003e60000100600 */
[----:B------:R-:W-:Y:S01]  /*d800*/  @!P3 PRMT R68, R76, 0x5410, RZ ;  /* 0x000054104c44b816 */ /* 0x000fe200000000ff */
[----:B------:R2:W3:Y:S01]  /*d810*/  LDL.S16 R92, [R1+0x20] ;  /* 0x00002000015c7983 */ /* 0x0004e20000100600 */
[----:B------:R-:W-:Y:S01]  /*d820*/  ISETP.LE.U32.AND P3, PT, R70, UR13, PT ;  /* 0x0000000d46007c0c */ /* 0x000fe2000bf63070 */
[----:B------:R-:W-:Y:S01]  /*d830*/  FADD.FTZ R76, R123, R73 ;  /* 0x000000497b4c7221 */ /* 0x000fe20000010000 */
[C-C-:B------:R-:W-:Y:S01]  /*d840*/  LOP3.LUT R70, R125.reuse, UR27, R180.reuse, 0x96, !PT ;  /* 0x0000001b7d467c12 */ /* 0x140fe2000f8e96b4 */
[----:B------:R2:W2:Y:S01]  /*d850*/  LDL.S16 R91, [R1+0x1c] ;  /* 0x00001c00015b7983 */ /* 0x0004a20000100600 */
[----:B------:R-:W-:Y:S01]  /*d860*/  LOP3.LUT R180, R125, UR27, R180, 0x96, !PT ;  /* 0x0000001b7db47c12 */ /* 0x000fe2000f8e96b4 */
[----:B------:R-:W-:Y:S01]  /*d870*/  FADD.FTZ R113, R113, R76 ;  /* 0x0000004c71717221 */ /* 0x000fe20000010000 */
[----:B------:R-:W-:Y:S01]  /*d880*/  F2FP.BF16.F32.PACK_AB R76, R98, R99 ;  /* 0x00000063624c723e */ /* 0x000fe200000010ff */
[----:B------:R-:W-:Y:S01]  /*d890*/  STG.E.U16 desc[UR18][R166.64+0x12], R68 ;  /* 0x00001244a6007986 */ /* 0x000fe2000c101512 */
[----:B------:R-:W-:Y:S01]  /*d8a0*/  LOP3.LUT R73, R70, 0xff, RZ, 0xc0, !PT ;  /* 0x000000ff46497812 */ /* 0x000fe200078ec0ff */
[----:B------:R-:W-:Y:S04]  /*d8b0*/  FADD.FTZ R113, R100, R113 ;  /* 0x0000007164717221 */ /* 0x000fe80000010000 */
[----:B------:R-:W-:Y:S04]  /*d8c0*/  FADD.FTZ R100, R84, R113 ;  /* 0x0000007154647221 */ /* 0x000fe80000010000 */
[----:B------:R-:W-:Y:S01]  /*d8d0*/  FADD.FTZ R100, R83, R100 ;  /* 0x0000006453647221 */ /* 0x000fe20000010000 */
[----:B------:R-:W-:Y:S01]  /*d8e0*/  PRMT R83, R74, 0x7632, R83 ;  /* 0x000076324a537816 */ /* 0x000fe20000000053 */
[C---:B-1----:R-:W-:Y:S01]  /*d8f0*/  FMUL.FTZ R7, R67.reuse, R71 ;  /* 0x0000004743077220 */ /* 0x042fe20000410000 */
[----:B------:R-:W-:Y:S01]  /*d900*/  PRMT R71, R102, 0x5410, R89 ;  /* 0x0000541066477816 */ /* 0x000fe20000000059 */
[----:B------:R-:W-:Y:S01]  /*d910*/  FMUL.FTZ R67, R67, R107 ;  /* 0x0000006b43437220 */ /* 0x000fe20000410000 */
[----:B----4-:R-:W-:Y:S05]  /*d920*/  @!P6 HFMA2.BF16_V2 R85, -RZ.H0_H0, RZ.H0_H0, -R102.H0_H0 ;  /* 0x200000ffff55e231 */ /* 0x010fea0000340966 */
[----:B------:R-:W-:Y:S01]  /*d930*/  PRMT R79, R85, 0x7610, R79 ;  /* 0x00007610554f7816 */ /* 0x000fe2000000004f */
[----:B------:R1:W-:Y:S03]  /*d940*/  @!P6 STL.S16 [R1+0x24], R85 ;  /* 0x000024550100e387 */ /* 0x0003e60000100600 */
[----:B------:R-:W-:Y:S01]  /*d950*/  @!P6 PRMT R102, R79, 0x5410, RZ ;  /* 0x000054104f66e816 */ /* 0x000fe200000000ff */
[----:B------:R4:W4:Y:S01]  /*d960*/  LDL.S16 R88, [R1+0x18] ;  /* 0x0000180001587983 */ /* 0x0009220000100600 */
[----:B------:R-:W-:Y:S02]  /*d970*/  ISETP.LE.U32.AND P6, PT, R73, UR13, PT ;  /* 0x0000000d49007c0c */ /* 0x000fe4000bfc3070 */
[----:B------:R-:W-:Y:S01]  /*d980*/  LOP3.LUT R73, R70, 0xffff, RZ, 0xc0, !PT ;  /* 0x0000ffff46497812 */ /* 0x000fe200078ec0ff */
[----:B------:R2:W4:Y:S03]  /*d990*/  LDL.S16 R79, [R1+0x14] ;  /* 0x00001400014f7983 */ /* 0x0005260000100600 */
[----:B------:R-:W-:Y:S01]  /*d9a0*/  SHF.R.U32.HI R73, RZ, 0x8, R73 ;  /* 0x00000008ff497819 */ /* 0x000fe20000011649 */
[----:B------:R-:W-:Y:S03]  /*d9b0*/  STG.E.U16 desc[UR18][R168.64+0x10], R102 ;  /* 0x00001066a8007986 */ /* 0x000fe6000c101512 */
[----:B------:R-:W-:Y:S01]  /*d9c0*/  LOP3.LUT R73, R73, 0xffff, RZ, 0xc0, !PT ;  /* 0x0000ffff49497812 */ /* 0x000fe200078ec0ff */
[----:B-1----:R-:W1:Y:S02]  /*d9d0*/  MUFU.EX2 R85, R119 ;  /* 0x0000007700557308 */ /* 0x002e640000000800 */
[C---:B-1----:R-:W-:Y:S01]  /*d9e0*/  F2FP.BF16.F32.PACK_AB R82, R85.reuse, R82 ;  /* 0x000000525552723e */ /* 0x042fe200000010ff */
[----:B------:R-:W-:Y:S01]  /*d9f0*/  FADD.FTZ R108, R85, R108 ;  /* 0x0000006c556c7221 */ /* 0x000fe20000010000 */
[----:B------:R-:W-:Y:S04]  /*da00*/  LOP3.LUT R85, R124, 0xffff, RZ, 0xc0, !PT ;  /* 0x0000ffff7c557812 */ /* 0x000fe800078ec0ff */
[----:B------:R-:W-:Y:S04]  /*da10*/  SHF.R.U32.HI R85, RZ, 0x8, R85 ;  /* 0x00000008ff557819 */ /* 0x000fe80000011655 */
[----:B------:R-:W-:Y:S01]  /*da20*/  LOP3.LUT R85, R85, 0xffff, RZ, 0xc0, !PT ;  /* 0x0000ffff55557812 */ /* 0x000fe200078ec0ff */
[----:B---3--:R-:W-:Y:S02]  /*da30*/  @!P2 HFMA2.BF16_V2 R92, -RZ.H0_H0, RZ.H0_H0, -R89.H0_H0 ;  /* 0x200000ffff5ca231 */ /* 0x008fe40000340959 */
[----:B--2---:R-:W-:Y:S03]  /*da40*/  @!P4 HFMA2.BF16_V2 R91, -RZ.H0_H0, RZ.H0_H0, -R90.H0_H0 ;  /* 0x200000ffff5bc231 */ /* 0x004fe6000034095a */
[----:B------:R-:W-:Y:S01]  /*da50*/  PRMT R78, R92, 0x7610, R78 ;  /* 0x000076105c4e7816 */ /* 0x000fe2000000004e */
[----:B------:R1:W-:Y:S03]  /*da60*/  @!P2 STL.S16 [R1+0x20], R92 ;  /* 0x0000205c0100a387 */ /* 0x0003e60000100600 */
[----:B------:R-:W-:Y:S01]  /*da70*/  @!P2 PRMT R89, R78, 0x5410, RZ ;  /* 0x000054104e59a816 */ /* 0x000fe200000000ff */
[----:B------:R2:W-:Y:S01]  /*da80*/  @!P4 STL.S16 [R1+0x1c], R91 ;  /* 0x00001c5b0100c387 */ /* 0x0005e20000100600 */
[----:B------:R-:W-:Y:S02]  /*da90*/  PRMT R87, R91, 0x7610, R87 ;  /* 0x000076105b577816 */ /* 0x000fe40000000057 */
[----:B------:R-:W-:Y:S01]  /*daa0*/  ISETP.LE.U32.AND P2, PT, R73, UR13, PT ;  /* 0x0000000d49007c0c */ /* 0x000fe2000bf43070 */
[----:B------:R3:W-:Y:S01]  /*dab0*/  STG.E.U16 desc[UR18][R168.64+0x12], R89 ;  /* 0x00001259a8007986 */ /* 0x0007e2000c101512 */
[--C-:B------:R-:W-:Y:S02]  /*dac0*/  SHF.R.U32.HI R73, RZ, 0x18, R70.reuse ;  /* 0x00000018ff497819 */ /* 0x100fe40000011646 */
[----:B------:R-:W-:Y:S02]  /*dad0*/  PRMT R78, R90, 0x5410, R77 ;  /* 0x000054105a4e7816 */ /* 0x000fe4000000004d */
[----:B------:R-:W-:Y:S02]  /*dae0*/  @!P4 PRMT R90, R87, 0x5410, RZ ;  /* 0x00005410575ac816 */ /* 0x000fe400000000ff */
[----:B------:R-:W-:Y:S01]  /*daf0*/  ISETP.LE.U32.AND P4, PT, R73, UR13, PT ;  /* 0x0000000d49007c0c */ /* 0x000fe2000bf83070 */
[----:B------:R-:W-:Y:S01]  /*db00*/  MUFU.EX2 R87, R111 ;  /* 0x0000006f00577308 */ /* 0x000fe20000000800 */
[----:B------:R-:W-:Y:S01]  /*db10*/  PRMT R73, R76, 0x7632, R73 ;  /* 0x000076324c497816 */ /* 0x000fe20000000049 */
[----:B------:R-:W-:Y:S01]  /*db20*/  STG.E.U16 desc[UR18][R172.64+0xe], R90 ;  /* 0x00000e5aac007986 */ /* 0x000fe2000c101512 */
[----:B------:R-:W-:Y:S04]  /*db30*/  SHF.R.U32.HI R70, RZ, 0x10, R70 ;  /* 0x00000010ff467819 */ /* 0x000fe80000011646 */
[----:B------:R-:W-:Y:S01]  /*db40*/  LOP3.LUT R70, R70, 0xff, RZ, 0xc0, !PT ;  /* 0x000000ff46467812 */ /* 0x000fe200078ec0ff */
[----:B-1----:R1:W4:Y:S02]  /*db50*/  LDL.S16 R92, [R1+0x10] ;  /* 0x00001000015c7983 */ /* 0x0023240000100600 */
[----:B--2---:R2:W1:Y:S01]  /*db60*/  MUFU.EX2 R91, R114 ;  /* 0x00000072005b7308 */ /* 0x0044620000000800 */
[----:B---3--:R-:W-:Y:S02]  /*db70*/  IMAD.U32 R89, RZ, RZ, UR31 ;  /* 0x0000001fff597e24 */ /* 0x008fe4000f8e00ff */
[----:B----4-:R-:W-:Y:S02]  /*db80*/  @!P0 HFMA2.BF16_V2 R88, -RZ.H0_H0, RZ.H0_H0, -R77.H0_H0 ;  /* 0x200000ffff588231 */ /* 0x010fe4000034094d */
[----:B------:R-:W-:Y:S03]  /*db90*/  @!P5 HFMA2.BF16_V2 R79, -RZ.H0_H0, RZ.H0_H0, -R76.H0_H0 ;  /* 0x200000ffff4fd231 */ /* 0x000fe6000034094c */
[----:B------:R-:W-:Y:S01]  /*dba0*/  PRMT R93, R88, 0x7610, R93 ;  /* 0x00007610585d7816 */ /* 0x000fe2000000005d */
[----:B------:R3:W-:Y:S01]  /*dbb0*/  @!P0 STL.S16 [R1+0x18], R88 ;  /* 0x0000185801008387 */ /* 0x0007e20000100600 */
[----:B--2---:R-:W-:Y:S02]  /*dbc0*/  PRMT R114, R74, 0x5410, R83 ;  /* 0x000054104a727816 */ /* 0x004fe40000000053 */
[----:B------:R-:W-:Y:S01]  /*dbd0*/  PRMT R95, R79, 0x7610, R95 ;  /* 0x000076104f5f7816 */ /* 0x000fe2000000005f */
[----:B------:R2:W4:Y:S01]  /*dbe0*/  LDL.S16 R94, [R1+0xc] ;  /* 0x00000c00015e7983 */ /* 0x0005220000100600 */
[----:B------:R-:W-:Y:S02]  /*dbf0*/  @!P0 PRMT R77, R93, 0x5410, RZ ;  /* 0x000054105d4d8816 */ /* 0x000fe400000000ff */
[--C-:B------:R-:W-:Y:S01]  /*dc00*/  LOP3.LUT R93, R127, UR27, R164.reuse, 0x96, !PT ;  /* 0x0000001b7f5d7c12 */ /* 0x100fe2000f8e96a4 */
[----:B------:R1:W-:Y:S01]  /*dc10*/  @!P5 STL.S16 [R1+0x14], R79 ;  /* 0x0000144f0100d387 */ /* 0x0003e20000100600 */
[----:B------:R-:W-:Y:S02]  /*dc20*/  ISETP.LE.U32.AND P0, PT, R70, UR13, PT ;  /* 0x0000000d46007c0c */ /* 0x000fe4000bf03070 */
[----:B------:R-:W-:Y:S01]  /*dc30*/  LOP3.LUT R70, R93, 0xff, RZ, 0xc0, !PT ;  /* 0x000000ff5d467812 */ /* 0x000fe200078ec0ff */
[----:B------:R2:W2:Y:S01]  /*dc40*/  LDL.S16 R104, [R1+0x8] ;  /* 0x0000080001687983 */ /* 0x0004a20000100600 */
[----:B------:R-:W-:Y:S02]  /*dc50*/  SHF.R.U32.HI R81, RZ, 0x18, R93 ;  /* 0x00000018ff517819 */ /* 0x000fe4000001165d */
[----:B------:R-:W-:Y:S01]  /*dc60*/  LOP3.LUT R164, R127, UR27, R164, 0x96, !PT ;  /* 0x0000001b7fa47c12 */ /* 0x000fe2000f8e96a4 */
[----:B------:R-:W-:Y:S01]  /*dc70*/  STG.E.U16 desc[UR18][R172.64+0x10], R77 ;  /* 0x0000104dac007986 */ /* 0x000fe2000c101512 */
[----:B---3--:R-:W3:Y:S01]  /*dc80*/  MUFU.EX2 R88, R134 ;  /* 0x0000008600587308 */ /* 0x008ee20000000800 */
[----:B-1----:R-:W-:Y:S09]  /*dc90*/  PRMT R79, R76, 0x5410, R73 ;  /* 0x000054104c4f7816 */ /* 0x002ff20000000049 */
[----:B------:R-:W-:Y:S01]  /*dca0*/  MUFU.EX2 R134, R145 ;  /* 0x0000009100867308 */ /* 0x000fe20000000800 */
[----:B------:R-:W-:Y:S02]  /*dcb0*/  @!P5 PRMT R76, R95, 0x5410, RZ ;  /* 0x000054105f4cd816 */ /* 0x000fe400000000ff */
[----:B------:R-:W-:Y:S01]  /*dcc0*/  ISETP.LE.U32.AND P5, PT, R70, UR13, PT ;  /* 0x0000000d46007c0c */ /* 0x000fe2000bfa3070 */
[----:B------:R1:W3:Y:S01]  /*dcd0*/  LDL.S16 R95, [R1+0x4] ;  /* 0x00000400015f7983 */ /* 0x0002e20000100600 */
[----:B------:R-:W-:Y:S02]  /*dce0*/  LOP3.LUT R70, R93, 0xffff, RZ, 0xc0, !PT ;  /* 0x0000ffff5d467812 */ /* 0x000fe400078ec0ff */
[----:B------:R-:W-:Y:S01]  /*dcf0*/  SHF.R.U32.HI R93, RZ, 0x10, R93 ;  /* 0x00000010ff5d7819 */ /* 0x000fe2000001165d */
[----:B------:R-:W-:Y:S01]  /*dd00*/  STG.E.U16 desc[UR18][R170.64+0x10], R76 ;  /* 0x0000104caa007986 */ /* 0x000fe2000c101512 */
[----:B------:R-:W-:Y:S04]  /*dd10*/  SHF.R.U32.HI R70, RZ, 0x8, R70 ;  /* 0x00000008ff467819 */ /* 0x000fe80000011646 */
[----:B------:R-:W-:Y:S03]  /*dd20*/  LOP3.LUT R70, R70, 0xffff, RZ, 0xc0, !PT ;  /* 0x0000ffff46467812 */ /* 0x000fe600078ec0ff */
[----:B------:R-:W-:Y:S02]  /*dd30*/  @!P5 HFMA2.BF16_V2 R252, -RZ.H0_H0, RZ.H0_H0, -R82.H0_H0 ;  /* 0x200000fffffcd231 */ /* 0x000fe40000340952 */
[----:B------:R-:W-:Y:S05]  /*dd40*/  @!P3 HFMA2.BF16_V2 R92, -RZ.H0_H0, RZ.H0_H0, -R73.H0_H0 ;  /* 0x200000ffff5cb231 */ /* 0x000fea0000340949 */
[----:B------:R-:W-:Y:S01]  /*dd50*/  PRMT R99, R92, 0x7610, R99 ;  /* 0x000076105c637816 */ /* 0x000fe20000000063 */
[----:B------:R1:W-:Y:S03]  /*dd60*/  @!P3 STL.S16 [R1+0x10], R92 ;  /* 0x0000105c0100b387 */ /* 0x0003e60000100600 */
[----:B------:R-:W-:Y:S01]  /*dd70*/  @!P3 PRMT R73, R99, 0x5410, RZ ;  /* 0x000054106349b816 */ /* 0x000fe200000000ff */
[----:B------:R2:W3:Y:S01]  /*dd80*/  LDL.S16 R105, [R1] ;  /* 0x0000000001697983 */ /* 0x0004e20000100600 */
[----:B------:R-:W-:Y:S01]  /*dd90*/  ISETP.LE.U32.AND P3, PT, R70, UR13, PT ;  /* 0x0000000d46007c0c */ /* 0x000fe2000bf63070 */
[----:B------:R-:W-:Y:S01]  /*dda0*/  MUFU.EX2 R99, R194 ;  /* 0x000000c200637308 */ /* 0x000fe20000000800 */
[C---:B------:R-:W-:Y:S01]  /*ddb0*/  PRMT R70, R75.reuse, 0x7632, R70 ;  /* 0x000076324b467816 */ /* 0x040fe20000000046 */
[----:B------:R2:W-:Y:S03]  /*ddc0*/  STG.E.U16 desc[UR18][R170.64+0x12], R73 ;  /* 0x00001249aa007986 */ /* 0x0005e6000c101512 */
[----:B------:R-:W-:Y:S01]  /*ddd0*/  PRMT R80, R75, 0x5410, R70 ;  /* 0x000054104b507816 */ /* 0x000fe20000000046 */
[----:B----4-:R-:W-:Y:S05]  /*dde0*/  @!P6 HFMA2.BF16_V2 R94, -RZ.H0_H0, RZ.H0_H0, -R75.H0_H0 ;  /* 0x200000ffff5ee231 */ /* 0x010fea000034094b */
[----:B------:R-:W-:Y:S01]  /*ddf0*/  PRMT R107, R94, 0x7610, R107 ;  /* 0x000076105e6b7816 */ /* 0x000fe2000000006b */
[----:B------:R4:W-:Y:S01]  /*de00*/  @!P6 STL.S16 [R1+0xc], R94 ;  /* 0x00000c5e0100e387 */ /* 0x0009e20000100600 */
[----:B-1----:R1:W1:Y:S01]  /*de10*/  MUFU.EX2 R92, R187 ;  /* 0x000000bb005c7308 */ /* 0x0022620000000800 */
[----:B--2---:R-:W-:Y:S01]  /*de20*/  @!P2 HFMA2.BF16_V2 R104, -RZ.H0_H0, RZ.H0_H0, -R70.H0_H0 ;  /* 0x200000ffff68a231 */ /* 0x004fe20000340946 */
[----:B------:R-:W-:Y:S02]  /*de30*/  @!P6 PRMT R75, R107, 0x5410, RZ ;  /* 0x000054106b4be816 */ /* 0x000fe400000000ff */
[----:B------:R-:W-:Y:S02]  /*de40*/  ISETP.LE.U32.AND P6, PT, R81, UR13, PT ;  /* 0x0000000d51007c0c */ /* 0x000fe4000bfc3070 */
[----:B------:R-:W-:Y:S01]  /*de50*/  PRMT R98, R104, 0x7610, R98 ;  /* 0x0000761068627816 */ /* 0x000fe20000000062 */
[----:B------:R2:W-:Y:S01]  /*de60*/  @!P2 STL.S16 [R1+0x8], R104 ;  /* 0x000008680100a387 */ /* 0x0005e20000100600 */
[----:B------:R-:W-:Y:S02]  /*de70*/  LOP3.LUT R81, R124, 0xff, RZ, 0xc0, !PT ;  /* 0x000000ff7c517812 */ /* 0x000fe400078ec0ff */
[----:B------:R-:W-:Y:S01]  /*de80*/  @!P2 PRMT R70, R98, 0x5410, RZ ;  /* 0x000054106246a816 */ /* 0x000fe200000000ff */
[----:B------:R-:W-:Y:S01]  /*de90*/  STG.E.U16 desc[UR18][R166.64+0x20], R75 ;  /* 0x0000204ba6007986 */ /* 0x000fe2000c101512 */
[----:B------:R-:W-:Y:S01]  /*dea0*/  ISETP.LE.U32.AND P2, PT, R81, UR13, PT ;  /* 0x0000000d51007c0c */ /* 0x000fe2000bf43070 */
[----:B------:R-:W-:Y:S01]  /*deb0*/  MUFU.EX2 R98, R197 ;  /* 0x000000c500627308 */ /* 0x000fe20000000800 */
[----:B------:R-:W-:Y:S01]  /*dec0*/  LOP3.LUT R81, R93, 0xff, RZ, 0xc0, !PT ;  /* 0x000000ff5d517812 */ /* 0x000fe200078ec0ff */
[----:B------:R-:W-:Y:S01]  /*ded0*/  STG.E.U16 desc[UR18][R166.64+0x22], R70 ;  /* 0x00002246a6007986 */ /* 0x000fe2000c101512 */
[----:B------:R-:W-:Y:S07]  /*dee0*/  SHF.R.U32.HI R73, RZ, 0x18, R176 ;  /* 0x00000018ff497819 */ /* 0x000fee00000116b0 */
[----:B------:R-:W-:Y:S01]  /*def0*/  MUFU.EX2 R93, R200 ;  /* 0x000000c8005d7308 */ /* 0x000fe20000000800 */
[----:B---3--:R-:W-:Y:S09]  /*df00*/  @!P0 HFMA2.BF16_V2 R95, -RZ.H0_H0, RZ.H0_H0, -R74.H0_H0 ;  /* 0x200000ffff5f8231 */ /* 0x008ff2000034094a */
[----:B----4-:R-:W3:Y:S01]  /*df10*/  MUFU.EX2 R94, R195 ;  /* 0x000000c3005e7308 */ /* 0x010ee20000000800 */
[----:B------:R-:W-:Y:S01]  /*df20*/  PRMT R84, R95, 0x7610, R84 ;  /* 0x000076105f547816 */ /* 0x000fe20000000054 */
[----:B------:R4:W-:Y:S01]  /*df30*/  @!P0 STL.S16 [R1+0x4], R95 ;  /* 0x0000045f01008387 */ /* 0x0009e20000100600 */
[----:B--2---:R-:W-:Y:S01]  /*df40*/  FADD.FTZ R104, R86, R97 ;  /* 0x0000006156687221 */ /* 0x004fe20000010000 */
[C---:B------:R-:W-:Y:S02]  /*df50*/  F2FP.BF16.F32.PACK_AB R86, R91.reuse, R86 ;  /* 0x000000565b56723e */ /* 0x040fe400000010ff */
[----:B------:R-:W-:Y:S01]  /*df60*/  @!P0 PRMT R74, R84, 0x5410, RZ ;  /* 0x00005410544a8816 */ /* 0x000fe200000000ff */
[----:B------:R-:W-:Y:S01]  /*df70*/  FADD.FTZ R104, R91, R104 ;  /* 0x000000685b687221 */ /* 0x000fe20000010000 */
[----:B------:R-:W-:Y:S01]  /*df80*/  ISETP.LE.U32.AND P0, PT, R81, UR13, PT ;  /* 0x0000000d51007c0c */ /* 0x000fe2000bf03070 */
[----:B------:R-:W-:Y:S01]  /*df90*/  FADD.FTZ R91, R87, R106 ;  /* 0x0000006a575b7221 */ /* 0x000fe20000010000 */
[C---:B------:R-:W-:Y:S01]  /*dfa0*/  PRMT R81, R82.reuse, 0x7632, R81 ;  /* 0x0000763252517816 */ /* 0x040fe20000000051 */
[----:B------:R2:W-:Y:S01]  /*dfb0*/  MUFU.EX2 R106, R201 ;  /* 0x000000c9006a7308 */ /* 0x0005e20000000800 */
[--C-:B------:R-:W-:Y:S01]  /*dfc0*/  SHF.R.U32.HI R84, RZ, 0x10, R124.reuse ;  /* 0x00000010ff547819 */ /* 0x100fe2000001167c */
[----:B------:R1:W-:Y:S01]  /*dfd0*/  STG.E.U16 desc[UR18][R168.64+0x20], R74 ;  /* 0x0000204aa8007986 */ /* 0x0003e2000c101512 */
[----:B------:R-:W-:Y:S01]  /*dfe0*/  PRMT R111, R82, 0x5410, R81 ;  /* 0x00005410526f7816 */ /* 0x000fe20000000051 */
[----:B------:R-:W-:Y:S01]  /*dff0*/  @!P3 HFMA2.BF16_V2 R251, -RZ.H0_H0, RZ.H0_H0, -R81.H0_H0 ;  /* 0x200000fffffbb231 */ /* 0x000fe20000340951 */
[----:B------:R-:W-:Y:S02]  /*e000*/  @!P5 PRMT R82, R252, 0x5410, RZ ;  /* 0x00005410fc52d816 */ /* 0x000fe400000000ff */
[----:B------:R-:W-:Y:S02]  /*e010*/  ISETP.LE.U32.AND P5, PT, R85, UR13, PT ;  /* 0x0000000d55007c0c */ /* 0x000fe4000bfa3070 */
[----:B------:R-:W-:Y:S01]  /*e020*/  SHF.R.U32.HI R85, RZ, 0x18, R124 ;  /* 0x00000018ff557819 */ /* 0x000fe2000001167c */
[----:B------:R-:W-:Y:S01]  /*e030*/  @!P0 HFMA2.BF16_V2 R250, -RZ.H0_H0, RZ.H0_H0, -R86.H0_H0 ;  /* 0x200000fffffa8231 */ /* 0x000fe20000340956 */
[----:B------:R-:W-:Y:S02]  /*e040*/  LOP3.LUT R84, R84, 0xff, RZ, 0xc0, !PT ;  /* 0x000000ff54547812 */ /* 0x000fe400078ec0ff */
[----:B------:R-:W-:Y:S02]  /*e050*/  @!P3 PRMT R81, R251, 0x5410, RZ ;  /* 0x00005410fb51b816 */ /* 0x000fe400000000ff */
[----:B------:R-:W-:Y:S01]  /*e060*/  ISETP.LE.U32.AND P3, PT, R85, UR13, PT ;  /* 0x0000000d55007c0c */ /* 0x000fe2000bf63070 */
[----:B----4-:R4:W3:Y:S01]  /*e070*/  MUFU.EX2 R95, R196 ;  /* 0x000000c4005f7308 */ /* 0x0108e20000000800 */
[----:B------:R-:W-:Y:S02]  /*e080*/  PRMT R85, R86, 0x7632, R85 ;  /* 0x0000763256557816 */ /* 0x000fe40000000055 */
[----:B------:R-:W-:Y:S02]  /*e090*/  LOP3.LUT R75, R152, 0xff, RZ, 0xc0, !PT ;  /* 0x000000ff984b7812 */ /* 0x000fe400078ec0ff */
[----:B------:R-:W-:Y:S01]  /*e0a0*/  PRMT R110, R86, 0x5410, R85 ;  /* 0x00005410566e7816 */ /* 0x000fe20000000055 */
[----:B------:R-:W-:Y:S01]  /*e0b0*/  @!P6 HFMA2.BF16_V2 R247, -RZ.H0_H0, RZ.H0_H0, -R85.H0_H0 ;  /* 0x200000fffff7e231 */ /* 0x000fe20000340955 */
[----:B------:R-:W-:Y:S04]  /*e0c0*/  @!P0 PRMT R86, R250, 0x5410, RZ ;  /* 0x00005410fa568816 */ /* 0x000fe800000000ff */
[----:B------:R-:W-:Y:S02]  /*e0d0*/  @!P6 PRMT R85, R247, 0x5410, RZ ;  /* 0x00005410f755e816 */ /* 0x000fe400000000ff */
[----:B-1----:R-:W-:Y:S04]  /*e0e0*/  SHF.R.U32.HI R74, RZ, 0x10, R160 ;  /* 0x00000010ff4a7819 */ /* 0x002fe800000116a0 */
[----:B------:R-:W-:Y:S01]  /*e0f0*/  LOP3.LUT R74, R74, 0xff, RZ, 0xc0, !PT ;  /* 0x000000ff4a4a7812 */ /* 0x000fe200078ec0ff */
[----:B------:R-:W-:Y:S05]  /*e100*/  @!P4 HFMA2.BF16_V2 R105, -RZ.H0_H0, RZ.H0_H0, -R83.H0_H0 ;  /* 0x200000ffff69c231 */ /* 0x000fea0000340953 */
[----:B------:R-:W-:Y:S01]  /*e110*/  PRMT R97, R105, 0x7610, R97 ;  /* 0x0000761069617816 */ /* 0x000fe20000000061 */
[----:B------:R-:W-:Y:S03]  /*e120*/  @!P4 STL.S16 [R1], R105 ;  /* 0x000000690100c387 */ /* 0x000fe60000100600 */
[----:B------:R-:W-:Y:S01]  /*e130*/  @!P4 PRMT R83, R97, 0x5410, RZ ;  /* 0x000054106153c816 */ /* 0x000fe200000000ff */
[----:B------:R-:W3:Y:S01]  /*e140*/  LDL.64 R186, [R1+0xa8] ;  /* 0x0000a80001ba7983 */ /* 0x000ee20000100a00 */
[----:B------:R-:W-:Y:S01]  /*e150*/  ISETP.LE.U32.AND P4, PT, R84, UR13, PT ;  /* 0x0000000d54007c0c */ /* 0x000fe2000bf83070 */
[----:B------:R-:W1:Y:S01]  /*e160*/  MUFU.EX2 R97, R202 ;  /* 0x000000ca00617308 */ /* 0x000e620000000800 */
[C---:B------:R-:W-:Y:S01]  /*e170*/  F2FP.BF16.F32.PACK_AB R84, R88.reuse, R87 ;  /* 0x000000575854723e */ /* 0x040fe200000010ff */
[----:B------:R-:W-:Y:S01]  /*e180*/  FADD.FTZ R88, R88, R91 ;  /* 0x0000005b58587221 */ /* 0x000fe20000010000 */
[----:B------:R-:W-:Y:S01]  /*e190*/  LOP3.LUT R87, R126, 0xff, RZ, 0xc0, !PT ;  /* 0x000000ff7e577812 */ /* 0x000fe200078ec0ff */
[----:B--2---:R-:W2:Y:S01]  /*e1a0*/  LDL.64 R200, [R1+0xa0] ;  /* 0x0000a00001c87983 */ /* 0x004ea20000100a00 */
[----:B------:R-:W-:Y:S01]  /*e1b0*/  FADD.FTZ R91, R101, R100 ;  /* 0x00000064655b7221 */ /* 0x000fe20000010000 */
[C---:B------:R-:W-:Y:S01]  /*e1c0*/  F2FP.BF16.F32.PACK_AB R101, R92.reuse, R101 ;  /* 0x000000655c65723e */ /* 0x040fe200000010ff */
[----:B------:R-:W-:Y:S01]  /*e1d0*/  @!P2 HFMA2.BF16_V2 R244, -RZ.H0_H0, RZ.H0_H0, -R84.H0_H0 ;  /* 0x200000fffff4a231 */ /* 0x000fe20000340954 */
[----:B------:R-:W-:Y:S01]  /*e1e0*/  ISETP.LE.U32.AND P0, PT, R87, UR13, PT ;  /* 0x0000000d57007c0c */ /* 0x000fe2000bf03070 */
[----:B------:R-:W-:Y:S01]  /*e1f0*/  FADD.FTZ R92, R92, R91 ;  /* 0x0000005b5c5c7221 */ /* 0x000fe20000010000 */
[----:B------:R-:W-:Y:S01]  /*e200*/  LOP3.LUT R87, R126, 0xffff, RZ, 0xc0, !PT ;  /* 0x0000ffff7e577812 */ /* 0x000fe200078ec0ff */
[----:B----4-:R-:W4:Y:S01]  /*e210*/  LDL.64 R196, [R1+0x98] ;  /* 0x0000980001c47983 */ /* 0x010f220000100a00 */
[----:B------:R-:W-:Y:S02]  /*e220*/  @!P4 HFMA2.BF16_V2 R242, -RZ.H0_H0, RZ.H0_H0, -R101.H0_H0 ;  /* 0x200000fffff2c231 */ /* 0x000fe40000340965 */
[----:B------:R-:W-:Y:S01]  /*e230*/  FADD.FTZ R91, R99, R108 ;  /* 0x0000006c635b7221 */ /* 0x000fe20000010000 */
[----:B------:R-:W-:Y:S01]  /*e240*/  SHF.R.U32.HI R87, RZ, 0x8, R87 ;  /* 0x00000008ff577819 */ /* 0x000fe20000011657 */
[----:B------:R-:W1:Y:S01]  /*e250*/  MUFU.EX2 R100, R181 ;  /* 0x000000b500647308 */ /* 0x000e620000000800 */
[C---:B---3--:R-:W-:Y:S01]  /*e260*/  F2FP.BF16.F32.PACK_AB R99, R94.reuse, R99 ;  /* 0x000000635e63723e */ /* 0x048fe200000010ff */
[----:B------:R-:W3:Y:S01]  /*e270*/  LDL.64 R194, [R1+0x90] ;  /* 0x0000900001c27983 */ /* 0x000ee20000100a00 */
[----:B------:R-:W-:Y:S01]  /*e280*/  LOP3.LUT R87, R87, 0xffff, RZ, 0xc0, !PT ;  /* 0x0000ffff57577812 */ /* 0x000fe200078ec0ff */
[--C-:B------:R-:W-:Y:S01]  /*e290*/  FADD.FTZ R108, R94, R91.reuse ;  /* 0x0000005b5e6c7221 */ /* 0x100fe20000010000 */
[----:B------:R-:W-:Y:S01]  /*e2a0*/  PRMT R91, R84, 0x7632, R91 ;  /* 0x00007632545b7816 */ /* 0x000fe2000000005b */
[----:B------:R-:W-:Y:S01]  /*e2b0*/  @!P0 HFMA2.BF16_V2 R238, -RZ.H0_H0, RZ.H0_H0, -R99.H0_H0 ;  /* 0x200000ffffee8231 */ /* 0x000fe20000340963 */
[----:B------:R-:W-:Y:S01]  /*e2c0*/  ISETP.LE.U32.AND P6, PT, R87, UR13, PT ;  /* 0x0000000d57007c0c */ /* 0x000fe2000bfc3070 */
[----:B------:R-:W-:Y:S01]  /*e2d0*/  FADD.FTZ R87, R95, R104 ;  /* 0x000000685f577221 */ /* 0x000fe20000010000 */
[----:B------:R-:W-:Y:S01]  /*e2e0*/  F2FP.BF16.F32.PACK_AB R95, R98, R95 ;  /* 0x0000005f625f723e */ /* 0x000fe200000010ff */
[----:B------:R-:W-:Y:S01]  /*e2f0*/  @!P5 HFMA2.BF16_V2 R243, -RZ.H0_H0, RZ.H0_H0, -R91.H0_H0 ;  /* 0x200000fffff3d231 */ /* 0x000fe2000034095b */
[----:B------:R-:W-:Y:S01]  /*e300*/  PRMT R113, R84, 0x5410, R91 ;  /* 0x0000541054717816 */ /* 0x000fe2000000005b */
[----:B------:R-:W-:Y:S01]  /*e310*/  FADD.FTZ R87, R98, R87 ;  /* 0x0000005762577221 */ /* 0x000fe20000010000 */
[----:B------:R-:W-:Y:S01]  /*e320*/  SHF.R.U32.HI R98, RZ, 0x18, R126 ;  /* 0x00000018ff627819 */ /* 0x000fe2000001167e */
[----:B------:R1:W-:Y:S01]  /*e330*/  STG.E.U16 desc[UR18][R168.64+0x22], R83 ;  /* 0x00002253a8007986 */ /* 0x0003e2000c101512 */
[----:B------:R-:W-:Y:S01]  /*e340*/  @!P2 PRMT R84, R244, 0x5410, RZ ;  /* 0x00005410f454a816 */ /* 0x000fe200000000ff */
[----:B------:R-:W-:Y:S01]  /*e350*/  MUFU.EX2 R181, R158 ;  /* 0x0000009e00b57308 */ /* 0x000fe20000000800 */
[----:B------:R-:W-:Y:S01]  /*e360*/  ISETP.LE.U32.AND P2, PT, R103, UR13, PT ;  /* 0x0000000d67007c0c */ /* 0x000fe2000bf43070 */
[----:B------:R-:W-:Y:S01]  /*e370*/  STG.E.U16 desc[UR18][R172.64+0x20], R81 ;  /* 0x00002051ac007986 */ /* 0x000fe2000c101512 */
[----:B------:R-:W-:Y:S01]  /*e380*/  @!P5 PRMT R91, R243, 0x5410, RZ ;  /* 0x00005410f35bd816 */ /* 0x000fe200000000ff */
[----:B------:R-:W-:Y:S01]  /*e390*/  FADD.FTZ R103, R93, R88 ;  /* 0x000000585d677221 */ /* 0x000fe20000010000 */
[----:B------:R-:W-:Y:S01]  /*e3a0*/  ISETP.LE.U32.AND P5, PT, R98, UR13, PT ;  /* 0x0000000d62007c0c */ /* 0x000fe2000bfa3070 */
[----:B------:R-:W-:Y:S01]  /*e3b0*/  IMAD.U32 R98, RZ, RZ, UR31 ;  /* 0x0000001fff627e24 */ /* 0x000fe2000f8e00ff */
[C---:B------:R-:W-:Y:S01]  /*e3c0*/  F2FP.BF16.F32.PACK_AB R93, R106.reuse, R93 ;  /* 0x0000005d6a5d723e */ /* 0x040fe200000010ff */
[----:B------:R-:W-:Y:S02]  /*e3d0*/  FADD.FTZ R106, R106, R103 ;  /* 0x000000676a6a7221 */ /* 0x000fe40000010000 */
[----:B------:R-:W-:Y:S01]  /*e3e0*/  MUFU.EX2 R94, R175 ;  /* 0x000000af005e7308 */ /* 0x000fe20000000800 */
[----:B-1----:R-:W-:Y:S01]  /*e3f0*/  FADD.FTZ R103, R97, R92 ;  /* 0x0000005c61677221 */ /* 0x002fe20000010000 */
[C---:B------:R-:W-:Y:S01]  /*e400*/  F2FP.BF16.F32.PACK_AB R97, R100.reuse, R97 ;  /* 0x000000616461723e */ /* 0x040fe200000010ff */
[----:B------:R-:W-:Y:S01]  /*e410*/  STG.E.U16 desc[UR18][R172.64+0x1e], R82 ;  /* 0x00001e52ac007986 */ /* 0x000fe2000c101512 */
[----:B------:R-:W-:Y:S02]  /*e420*/  @!P2 HFMA2.BF16_V2 R236, -RZ.H0_H0, RZ.H0_H0, -R95.H0_H0 ;  /* 0x200000ffffeca231 */ /* 0x000fe4000034095f */
[----:B------:R-:W-:Y:S01]  /*e430*/  PRMT R96, R97, 0x7632, R96 ;  /* 0x0000763261607816 */ /* 0x000fe20000000060 */
[----:B------:R-:W-:Y:S03]  /*e440*/  STG.E.U16 desc[UR18][R170.64+0x22], R85 ;  /* 0x00002255aa007986 */ /* 0x000fe6000c101512 */
[----:B------:R-:W-:Y:S01]  /*e450*/  MUFU.EX2 R158, R136 ;  /* 0x00000088009e7308 */ /* 0x000fe20000000800 */
[----:B------:R-:W-:Y:S01]  /*e460*/  FADD.FTZ R100, R100, R103 ;  /* 0x0000006764647221 */ /* 0x000fe20000010000 */
[----:B------:R-:W-:Y:S04]  /*e470*/  STG.E.U16 desc[UR18][R170.64+0x20], R86 ;  /* 0x00002056aa007986 */ /* 0x000fe8000c101512 */
[----:B------:R-:W-:Y:S01]  /*e480*/  STG.E.U16 desc[UR18][R166.64+0x30], R84 ;  /* 0x00003054a6007986 */ /* 0x000fe2000c101512 */
[----:B------:R-:W-:Y:S03]  /*e490*/  LOP3.LUT R83, R164, 0xffff, RZ, 0xc0, !PT ;  /* 0x0000ffffa4537812 */ /* 0x000fe600078ec0ff */
[----:B------:R1:W1:Y:S01]  /*e4a0*/  MUFU.EX2 R88, R143 ;  /* 0x0000008f00587308 */ /* 0x0002620000000800 */
[----:B------:R-:W-:Y:S01]  /*e4b0*/  STG.E.U16 desc[UR18][R166.64+0x32], R91 ;  /* 0x0000325ba6007986 */ /* 0x000fe2000c101512 */
[----:B------:R-:W-:Y:S08]  /*e4c0*/  SHF.R.U32.HI R83, RZ, 0x8, R83 ;  /* 0x00000008ff537819 */ /* 0x000ff00000011653 */
[----:B------:R1:W2:Y:S02]  /*e4d0*/  MUFU.EX2 R103, R147 ;  /* 0x0000009300677308 */ /* 0x0002a40000000800 */
[----:B-1----:R-:W-:Y:S02]  /*e4e0*/  F2FP.BF16.F32.PACK_AB R143, R165, R174 ;  /* 0x000000aea58f723e */ /* 0x002fe400000010ff */
[----:B------:R-:W-:Y:S02]  /*e4f0*/  F2FP.BF16.F32.PACK_AB R147, R88, R149 ;  /* 0x000000955893723e */ /* 0x000fe400000010ff */
[C---:B------:R-:W-:Y:S01]  /*e500*/  LOP3.LUT R98, R187.reuse, UR7, R98, 0x96, !PT ;  /* 0x00000007bb627c12 */ /* 0x040fe2000f8e9662 */
[----:B------:R-:W-:Y:S04]  /*e510*/  ULEA UR7, UR29, 0x1, 0x1 ;  /* 0x000000011d077891 */ /* 0x000fe8000f8e083f */
[----:B------:R-:W-:Y:S03]  /*e520*/  IMAD.WIDE.U32 R104, R98, -0x326172a9, RZ ;  /* 0xcd9e8d5762687825 */ /* 0x000fe600078e00ff */
[----:B------:R-:W-:Y:S02]  /*e530*/  LOP3.LUT R89, R187, UR7, R89, 0x96, !PT ;  /* 0x00000007bb597c12 */ /* 0x000fe4000f8e9659 */
[----:B--2---:R-:W-:Y:S01]  /*e540*/  LOP3.LUT R98, R105, UR26, R200, 0x96, !PT ;  /* 0x0000001a69627c12 */ /* 0x004fe2000f8e96c8 */
[----:B------:R-:W-:Y:S01]  /*e550*/  FADD.FTZ R105, R177, R108 ;  /* 0x0000006cb1697221 */ /* 0x000fe20000010000 */
[----:B------:R-:W-:Y:S01]  /*e560*/  LOP3.LUT R92, R183, UR25, R104, 0x96, !PT ;  /* 0x00000019b75c7c12 */ /* 0x000fe2000f8e9668 */
[----:B------:R-:W-:Y:S01]  /*e570*/  FADD.FTZ R104, R174, R87 ;  /* 0x00000057ae687221 */ /* 0x000fe20000010000 */
[----:B------:R-:W-:Y:S01]  /*e580*/  F2FP.BF16.F32.PACK_AB R108, R94, R177 ;  /* 0x000000b15e6c723e */ /* 0x000fe200000010ff */
[----:B------:R-:W-:Y:S04]  /*e590*/  IMAD.WIDE.U32 R118, R98, -0x2daee0ad, RZ ;  /* 0xd2511f5362767825 */ /* 0x000fe800078e00ff */
[----:B------:R-:W-:Y:S01]  /*e5a0*/  FADD.FTZ R87, R94, R105 ;  /* 0x000000695e577221 */ /* 0x000fe20000010000 */
[----:B------:R-:W-:Y:S01]  /*e5b0*/  FADD.FTZ R105, R149, R106 ;  /* 0x0000006a95697221 */ /* 0x000fe20000010000 */
[----:B------:R-:W-:Y:S01]  /*e5c0*/  F2FP.BF16.F32.PACK_AB R149, R112, R103 ;  /* 0x000000677095723e */ /* 0x000fe200000010ff */
[----:B------:R-:W-:Y:S01]  /*e5d0*/  IMAD.WIDE.U32 R122, R92, -0x2daee0ad, RZ ;  /* 0xd2511f535c7a7825 */ /* 0x000fe200078e00ff */
[----:B----4-:R-:W-:Y:S03]  /*e5e0*/  LOP3.LUT R92, R119, UR24, R196, 0x96, !PT ;  /* 0x00000018775c7c12 */ /* 0x010fe6000f8e96c4 */
[----:B------:R-:W-:Y:S01]  /*e5f0*/  FADD.FTZ R94, R88, R105 ;  /* 0x00000069585e7221 */ /* 0x000fe20000010000 */
[----:B------:R-:W-:Y:S01]  /*e600*/  FADD.FTZ R98, R165, R104 ;  /* 0x00000068a5627221 */ /* 0x000fe20000010000 */
[----:B------:R-:W-:Y:S01]  /*e610*/  LOP3.LUT R104, R123, UR21, R118, 0x96, !PT ;  /* 0x000000157b687c12 */ /* 0x000fe2000f8e9676 */
[--C-:B------:R-:W-:Y:S01]  /*e620*/  FADD.FTZ R105, R103, R100.reuse ;  /* 0x0000006467697221 */ /* 0x100fe20000010000 */
[C---:B------:R-:W-:Y:S01]  /*e630*/  PRMT R100, R101.reuse, 0x7632, R100 ;  /* 0x0000763265647816 */ /* 0x040fe20000000064 */
[----:B------:R-:W-:Y:S01]  /*e640*/  IMAD.WIDE.U32 R118, R92, -0x326172a9, RZ ;  /* 0xcd9e8d575c767825 */ /* 0x000fe200078e00ff */
[----:B------:R-:W1:Y:S03]  /*e650*/  MUFU.EX2 R103, R140 ;  /* 0x0000008c00677308 */ /* 0x000e660000000800 */
[----:B------:R-:W-:Y:S01]  /*e660*/  FADD.FTZ R92, R112, R105 ;  /* 0x00000069705c7221 */ /* 0x000fe20000010000 */
[----:B------:R-:W-:Y:S01]  /*e670*/  PRMT R112, R101, 0x5410, R100 ;  /* 0x0000541065707816 */ /* 0x000fe20000000064 */
[----:B------:R-:W-:Y:S01]  /*e680*/  IMAD.WIDE.U32 R104, R104, -0x326172a9, RZ ;  /* 0xcd9e8d5768687825 */ /* 0x000fe200078e00ff */
[----:B------:R-:W-:Y:S02]  /*e690*/  LOP3.LUT R88, R119, UR23, R182, 0x96, !PT ;  /* 0x0000001777587c12 */ /* 0x000fe4000f8e96b6 */
[----:B------:R-:W-:Y:S01]  /*e6a0*/  @!P4 PRMT R101, R242, 0x5410, RZ ;  /* 0x00005410f265c816 */ /* 0x000fe200000000ff */
[----:B------:R-:W-:Y:S01]  /*e6b0*/  IMAD.MOV.U32 R76, RZ, RZ, R196 ;  /* 0x000000ffff4c7224 */ /* 0x000fe200078e00c4 */
[----:B------:R-:W-:Y:S01]  /*e6c0*/  LOP3.LUT R118, R105, UR11, R118, 0x96, !PT ;  /* 0x0000000b69767c12 */ /* 0x000fe2000f8e9676 */
[----:B------:R-:W-:Y:S01]  /*e6d0*/  IMAD.WIDE.U32 R106, R88, -0x2daee0ad, RZ ;  /* 0xd2511f53586a7825 */ /* 0x000fe200078e00ff */
[----:B------:R-:W2:Y:S01]  /*e6e0*/  MUFU.EX2 R105, R148 ;  /* 0x0000009400697308 */ /* 0x000ea20000000800 */
[----:B------:R-:W-:Y:S02]  /*e6f0*/  STG.E.U16 desc[UR18][R168.64+0x30], R101 ;  /* 0x00003065a8007986 */ /* 0x000fe4000c101512 */
[----:B------:R-:W-:Y:S02]  /*e700*/  @!P3 HFMA2.BF16_V2 R241, -RZ.H0_H0, RZ.H0_H0, -R100.H0_H0 ;  /* 0x200000fffff1b231 */ /* 0x000fe40000340964 */
[----:B------:R-:W-:Y:S01]  /*e710*/  IMAD.WIDE.U32 R118, R118, -0x2daee0ad, RZ ;  /* 0xd2511f5376767825 */ /* 0x000fe200078e00ff */
[----:B------:R-:W-:Y:S02]  /*e720*/  LOP3.LUT R88, R107, UR10, R122, 0x96, !PT ;  /* 0x0000000a6b587c12 */ /* 0x000fe4000f8e967a */
[----:B-1----:R-:W-:Y:S01]  /*e730*/  F2FP.BF16.F32.PACK_AB R145, R142, R103 ;  /* 0x000000678e91723e */ /* 0x002fe200000010ff */
[----:B------:R-:W-:Y:S01]  /*e740*/  FADD.FTZ R87, R134, R87 ;  /* 0x0000005786577221 */ /* 0x000fe20000010000 */
[----:B------:R-:W-:Y:S01]  /*e750*/  LOP3.LUT R106, R119, UR8, R106, 0x96, !PT ;  /* 0x00000008776a7c12 */ /* 0x000fe2000f8e966a */
[----:B------:R-:W-:Y:S01]  /*e760*/  IMAD.WIDE.U32 R122, R88, -0x326172a9, RZ ;  /* 0xcd9e8d57587a7825 */ /* 0x000fe200078e00ff */
[----:B------:R-:W-:Y:S02]  /*e770*/  @!P3 PRMT R100, R241, 0x5410, RZ ;  /* 0x00005410f164b816 */ /* 0x000fe400000000ff */
[----:B------:R-:W-:Y:S01]  /*e780*/  F2FP.BF16.F32.PACK_AB R134, R144, R134 ;  /* 0x000000869086723e */ /* 0x000fe200000010ff */
[----:B------:R-:W-:Y:S01]  /*e790*/  IMAD.WIDE.U32 R106, R106, -0x326172a9, RZ ;  /* 0xcd9e8d576a6a7825 */ /* 0x000fe200078e00ff */
[----:B------:R-:W-:Y:S01]  /*e7a0*/  LOP3.LUT R88, R123, UR9, R104, 0x96, !PT ;  /* 0x000000097b587c12 */ /* 0x000fe2000f8e9668 */
[----:B------:R-:W-:Y:S01]  /*e7b0*/  STG.E.U16 desc[UR18][R168.64+0x32], R100 ;  /* 0x00003264a8007986 */ /* 0x000fe2000c101512 */
[----:B------:R-:W-:Y:S01]  /*e7c0*/  PRMT R133, R134, 0x7632, R133 ;  /* 0x0000763286857816 */ /* 0x000fe20000000085 */
[----:B------:R-:W-:Y:S01]  /*e7d0*/  FADD.FTZ R177, R144, R87 ;  /* 0x0000005790b17221 */ /* 0x000fe20000010000 */
[----:B------:R-:W-:Y:S01]  /*e7e0*/  LOP3.LUT R87, R107, UR28, R122, 0x96, !PT ;  /* 0x0000001c6b577c12 */ /* 0x000fe2000f8e967a */
[----:B--2---:R-:W-:Y:S01]  /*e7f0*/  FADD.FTZ R119, R105, R98 ;  /* 0x0000006269777221 */ /* 0x004fe20000010000 */
[----:B------:R-:W-:Y:S01]  /*e800*/  F2FP.BF16.F32.PACK_AB R140, R146, R105 ;  /* 0x00000069928c723e */ /* 0x000fe200000010ff */
[----:B------:R-:W-:Y:S01]  /*e810*/  IMAD.WIDE.U32 R122, R88, -0x2daee0ad, RZ ;  /* 0xd2511f53587a7825 */ /* 0x000fe200078e00ff */
[----:B------:R-:W-:Y:S02]  /*e820*/  LOP3.LUT R98, R87, 0xff, RZ, 0xc0, !PT ;  /* 0x000000ff57627812 */ /* 0x000fe400078ec0ff */
[----:B------:R-:W-:Y:S01]  /*e830*/  SHF.R.U32.HI R105, RZ, 0x18, R106 ;  /* 0x00000018ff697819 */ /* 0x000fe2000001166a */
[----:B------:R-:W-:Y:S01]  /*e840*/  FADD.FTZ R92, R141, R92 ;  /* 0x0000005c8d5c7221 */ /* 0x000fe20000010000 */
[----:B------:R-:W-:Y:S01]  /*e850*/  ISETP.LE.U32.AND P4, PT, R98, UR13, PT ;  /* 0x0000000d62007c0c */ /* 0x000fe2000bf83070 */
[----:B------:R-:W-:Y:S01]  /*e860*/  FADD.FTZ R165, R103, R94 ;  /* 0x0000005e67a57221 */ /* 0x000fe20000010000 */
[----:B------:R-:W-:Y:S01]  /*e870*/  LOP3.LUT R98, R87, 0xffff, RZ, 0xc0, !PT ;  /* 0x0000ffff57627812 */ /* 0x000fe200078ec0ff */
[----:B------:R-:W-:Y:S01]  /*e880*/  FADD.FTZ R174, R135, R92 ;  /* 0x0000005c87ae7221 */ /* 0x000fe20000010000 */
[C---:B------:R-:W-:Y:S01]  /*e890*/  PRMT R94, R99.reuse, 0x7632, R94 ;  /* 0x00007632635e7816 */ /* 0x040fe2000000005e */
[----:B------:R-:W-:Y:S01]  /*e8a0*/  FADD.FTZ R119, R146, R119 ;  /* 0x0000007792777221 */ /* 0x000fe20000010000 */
[----:B------:R-:W-:Y:S01]  /*e8b0*/  SHF.R.U32.HI R98, RZ, 0x8, R98 ;  /* 0x00000008ff627819 */ /* 0x000fe20000011662 */
[----:B------:R-:W-:Y:S01]  /*e8c0*/  FADD.FTZ R165, R142, R165 ;  /* 0x000000a58ea57221 */ /* 0x000fe20000010000 */
[----:B------:R-:W-:Y:S01]  /*e8d0*/  SHF.R.U32.HI R92, RZ, 0x18, R87 ;  /* 0x00000018ff5c7819 */ /* 0x000fe20000011657 */
[----:B------:R-:W-:Y:S01]  /*e8e0*/  @!P6 HFMA2.BF16_V2 R237, -RZ.H0_H0, RZ.H0_H0, -R94.H0_H0 ;  /* 0x200000ffffede231 */ /* 0x000fe2000034095e */
[----:B------:R-:W-:Y:S01]  /*e8f0*/  PRMT R109, R99, 0x5410, R94 ;  /* 0x00005410636d7816 */ /* 0x000fe2000000005e */
[----:B------:R-:W-:Y:S01]  /*e900*/  FADD.FTZ R177, R154, R177 ;  /* 0x000000b19ab17221 */ /* 0x000fe20000010000 */
[----:B------:R-:W-:Y:S01]  /*e910*/  LOP3.LUT R98, R98, 0xffff, RZ, 0xc0, !PT ;  /* 0x0000ffff62627812 */ /* 0x000fe200078ec0ff */
[----:B------:R-:W-:Y:S01]  /*e920*/  @!P4 HFMA2.BF16_V2 R234, -RZ.H0_H0, RZ.H0_H0, -R93.H0_H0 ;  /* 0x200000ffffeac231 */ /* 0x000fe2000034095d */
[----:B------:R-:W-:Y:S02]  /*e930*/  @!P0 PRMT R99, R238, 0x5410, RZ ;  /* 0x00005410ee638816 */ /* 0x000fe400000000ff */
[----:B------:R-:W-:Y:S02]  /*e940*/  ISETP.LE.U32.AND P0, PT, R92, UR13, PT ;  /* 0x0000000d5c007c0c */ /* 0x000fe4000bf03070 */
[----:B------:R-:W-:Y:S01]  /*e950*/  PRMT R92, R95, 0x7632, R92 ;  /* 0x000076325f5c7816 */ /* 0x000fe2000000005c */
[----:B------:R-:W-:Y:S01]  /*e960*/  STG.E.U16 desc[UR18][R172.64+0x2e], R99 ;  /* 0x00002e63ac007986 */ /* 0x000fe2000c101512 */
[----:B------:R-:W-:Y:S02]  /*e970*/  ISETP.LE.U32.AND P3, PT, R98, UR13, PT ;  /* 0x0000000d62007c0c */ /* 0x000fe4000bf63070 */
[----:B------:R-:W-:Y:S01]  /*e980*/  SHF.R.U32.HI R98, RZ, 0x10, R87 ;  /* 0x00000010ff627819 */ /* 0x000fe20000011657 */
[----:B------:R-:W-:Y:S01]  /*e990*/  @!P5 HFMA2.BF16_V2 R235, -RZ.H0_H0, RZ.H0_H0, -R92.H0_H0 ;  /* 0x200000ffffebd231 */ /* 0x000fe2000034095c */
[----:B------:R-:W-:Y:S02]  /*e9a0*/  LOP3.LUT R118, R123, UR27, R118, 0x96, !PT ;  /* 0x0000001b7b767c12 */ /* 0x000fe4000f8e9676 */
[C---:B------:R-:W-:Y:S02]  /*e9b0*/  LOP3.LUT R103, R106.reuse, 0xff, RZ, 0xc0, !PT ;  /* 0x000000ff6a677812 */ /* 0x040fe400078ec0ff */
[----:B------:R-:W-:Y:S01]  /*e9c0*/  LOP3.LUT R107, R106, 0xffff, RZ, 0xc0, !PT ;  /* 0x0000ffff6a6b7812 */ /* 0x000fe200078ec0ff */
[----:B------:R-:W-:Y:S01]  /*e9d0*/  @!P0 HFMA2.BF16_V2 R231, -RZ.H0_H0, RZ.H0_H0, -R96.H0_H0 ;  /* 0x200000ffffe78231 */ /* 0x000fe20000340960 */
[----:B------:R-:W-:Y:S02]  /*e9e0*/  SHF.R.U32.HI R104, RZ, 0x10, R106 ;  /* 0x00000010ff687819 */ /* 0x000fe4000001166a */
[----:B------:R-:W-:Y:S02]  /*e9f0*/  LOP3.LUT R98, R98, 0xff, RZ, 0xc0, !PT ;  /* 0x000000ff62627812 */ /* 0x000fe400078ec0ff */
[----:B------:R-:W-:Y:S02]  /*ea00*/  LOP3.LUT R106, R118, 0xff, RZ, 0xc0, !PT ;  /* 0x000000ff766a7812 */ /* 0x000fe400078ec0ff */
[----:B------:R-:W-:Y:S02]  /*ea10*/  SHF.R.U32.HI R69, RZ, 0x18, R118 ;  /* 0x00000018ff457819 */ /* 0x000fe40000011676 */
[----:B------:R-:W-:Y:S02]  /*ea20*/  PRMT R87, R95, 0x5410, R92 ;  /* 0x000054105f577816 */ /* 0x000fe4000000005c */
[----:B------:R-:W-:Y:S02]  /*ea30*/  @!P2 PRMT R95, R236, 0x5410, RZ ;  /* 0x00005410ec5fa816 */ /* 0x000fe400000000ff */
[----:B------:R-:W-:Y:S02]  /*ea40*/  @!P5 PRMT R92, R235, 0x5410, RZ ;  /* 0x00005410eb5cd816 */ /* 0x000fe400000000ff */
[----:B------:R-:W-:Y:S02]  /*ea50*/  ISETP.LE.U32.AND P2, PT, R98, UR13, PT ;  /* 0x0000000d62007c0c */ /* 0x000fe4000bf43070 */
[----:B------:R-:W-:Y:S02]  /*ea60*/  ISETP.LE.U32.AND P1, PT, R106, UR13, PT ;  /* 0x0000000d6a007c0c */ /* 0x000fe4000bf23070 */
[----:B------:R-:W-:Y:S02]  /*ea70*/  ISETP.LE.U32.AND P5, PT, R69, UR13, PT ;  /* 0x0000000d45007c0c */ /* 0x000fe4000bfa3070 */
[----:B------:R-:W-:Y:S02]  /*ea80*/  PRMT R98, R93, 0x7632, R98 ;  /* 0x000076325d627816 */ /* 0x000fe40000000062 */
[C---:B------:R-:W-:Y:S02]  /*ea90*/  LOP3.LUT R106, R122.reuse, 0xff, RZ, 0xc0, !PT ;  /* 0x000000ff7a6a7812 */ /* 0x040fe400078ec0ff */
[----:B------:R-:W-:Y:S01]  /*eaa0*/  LOP3.LUT R69, R122, 0xffff, RZ, 0xc0, !PT ;  /* 0x0000ffff7a457812 */ /* 0x000fe200078ec0ff */
[----:B------:R-:W-:Y:S01]  /*eab0*/  @!P3 HFMA2.BF16_V2 R233, -RZ.H0_H0, RZ.H0_H0, -R98.H0_H0 ;  /* 0x200000ffffe9b231 */ /* 0x000fe20000340962 */
[--C-:B------:R-:W-:Y:S01]  /*eac0*/  SHF.R.U32.HI R68, RZ, 0x10, R122.reuse ;  /* 0x00000010ff447819 */ /* 0x100fe2000001167a */
[----:B------:R-:W-:Y:S01]  /*ead0*/  @!P2 HFMA2.BF16_V2 R232, -RZ.H0_H0, RZ.H0_H0, -R97.H0_H0 ;  /* 0x200000ffffe8a231 */ /* 0x000fe20000340961 */
[----:B------:R-:W-:Y:S01]  /*eae0*/  SHF.R.U32.HI R175, RZ, 0x18, R122 ;  /* 0x00000018ffaf7819 */ /* 0x000fe2000001167a */
[----:B------:R-:W-:Y:S01]  /*eaf0*/  IMAD.WIDE.U32 R122, R89, -0x326172a9, RZ ;  /* 0xcd9e8d57597a7825 */ /* 0x000fe200078e00ff */
[----:B------:R-:W-:Y:S02]  /*eb00*/  PRMT R88, R93, 0x5410, R98 ;  /* 0x000054105d587816 */ /* 0x000fe40000000062 */
[----:B------:R-:W-:Y:S01]  /*eb10*/  @!P3 PRMT R98, R233, 0x5410, RZ ;  /* 0x00005410e962b816 */ /* 0x000fe200000000ff */
[----:B------:R-:W-:Y:S01]  /*eb20*/  @!P1 HFMA2.BF16_V2 R219, -RZ.H0_H0, RZ.H0_H0, -R145.H0_H0 ;  /* 0x200000ffffdb9231 */ /* 0x000fe20000340991 */
[----:B---3--:R-:W-:Y:S02]  /*eb30*/  LOP3.LUT R102, R123, UR26, R194, 0x96, !PT ;  /* 0x0000001a7b667c12 */ /* 0x008fe4000f8e96c2 */
[----:B------:R-:W-:Y:S02]  /*eb40*/  LOP3.LUT R89, R179, UR25, R122, 0x96, !PT ;  /* 0x00000019b3597c12 */ /* 0x000fe4000f8e967a */
[----:B------:R-:W-:Y:S01]  /*eb50*/  ISETP.LE.U32.AND P3, PT, R103, UR13, PT ;  /* 0x0000000d67007c0c */ /* 0x000fe2000bf63070 */
[----:B------:R-:W-:Y:S01]  /*eb60*/  IMAD.WIDE.U32 R122, R102, -0x2daee0ad, RZ ;  /* 0xd2511f53667a7825 */ /* 0x000fe200078e00ff */
[----:B------:R-:W-:Y:S02]  /*eb70*/  SHF.R.U32.HI R69, RZ, 0x8, R69 ;  /* 0x00000008ff457819 */ /* 0x000fe40000011645 */
[----:B------:R-:W-:Y:S01]  /*eb80*/  SHF.R.U32.HI R107, RZ, 0x8, R107 ;  /* 0x00000008ff6b7819 */ /* 0x000fe2000001166b */
[----:B------:R-:W-:Y:S01]  /*eb90*/  IMAD.WIDE.U32 R130, R89, -0x2daee0ad, RZ ;  /* 0xd2511f5359827825 */ /* 0x000fe200078e00ff */
[----:B------:R-:W-:Y:S02]  /*eba0*/  LOP3.LUT R89, R123, UR24, R184, 0x96, !PT ;  /* 0x000000187b597c12 */ /* 0x000fe4000f8e96b8 */
[----:B------:R-:W-:Y:S01]  /*ebb0*/  LOP3.LUT R69, R69, 0xffff, RZ, 0xc0, !PT ;  /* 0x0000ffff45457812 */ /* 0x000fe200078ec0ff */
[----:B------:R-:W-:Y:S01]  /*ebc0*/  IMAD.MOV.U32 R102, RZ, RZ, R194 ;  /* 0x000000ffff667224 */ /* 0x000fe200078e00c2 */
[----:B------:R-:W-:Y:S01]  /*ebd0*/  LOP3.LUT R77, R131, UR21, R122, 0x96, !PT ;  /* 0x00000015834d7c12 */ /* 0x000fe2000f8e967a */
[----:B------:R-:W-:Y:S01]  /*ebe0*/  IMAD.WIDE.U32 R122, R89, -0x326172a9, RZ ;  /* 0xcd9e8d57597a7825 */ /* 0x000fe200078e00ff */
[----:B------:R-:W-:Y:S02]  /*ebf0*/  LOP3.LUT R128, R107, 0xffff, RZ, 0xc0, !PT ;  /* 0x0000ffff6b807812 */ /* 0x000fe400078ec0ff */
[----:B------:R-:W-:Y:S01]  /*ec00*/  PRMT R107, R97, 0x5410, R96 ;  /* 0x00005410616b7816 */ /* 0x000fe20000000060 */
[----:B------:R-:W-:Y:S01]  /*ec10*/  IMAD.WIDE.U32 R202, R77, -0x326172a9, RZ ;  /* 0xcd9e8d574dca7825 */ /* 0x000fe200078e00ff */
[----:B------:R-:W-:Y:S02]  /*ec20*/  @!P0 PRMT R96, R231, 0x5410, RZ ;  /* 0x00005410e7608816 */ /* 0x000fe400000000ff */
[----:B------:R-:W-:Y:S01]  /*ec30*/  @!P4 PRMT R93, R234, 0x5410, RZ ;  /* 0x00005410ea5dc816 */ /* 0x000fe200000000ff */
[----:B------:R-:W-:Y:S01]  /*ec40*/  @!P3 HFMA2.BF16_V2 R229, -RZ.H0_H0, RZ.H0_H0, -R147.H0_H0 ;  /* 0x200000ffffe5b231 */ /* 0x000fe20000340993 */
[----:B------:R-:W-:Y:S02]  /*ec50*/  ISETP.LE.U32.AND P3, PT, R69, UR13, PT ;  /* 0x0000000d45007c0c */ /* 0x000fe4000bf63070 */
[----:B------:R-:W-:Y:S02]  /*ec60*/  LOP3.LUT R69, R123, UR23, R178, 0x96, !PT ;  /* 0x000000177b457c12 */ /* 0x000fe4000f8e96b2 */
[----:B------:R-:W-:Y:S02]  /*ec70*/  LOP3.LUT R122, R203, UR11, R122, 0x96, !PT ;  /* 0x0000000bcb7a7c12 */ /* 0x000fe4000f8e967a */
[----:B------:R-:W-:Y:S01]  /*ec80*/  ISETP.LE.U32.AND P4, PT, R128, UR13, PT ;  /* 0x0000000d80007c0c */ /* 0x000fe2000bf83070 */
[----:B------:R-:W-:Y:S01]  /*ec90*/  IMAD.WIDE.U32 R200, R69, -0x2daee0ad, RZ ;  /* 0xd2511f5345c87825 */ /* 0x000fe200078e00ff */
[----:B------:R-:W-:Y:S02]  /*eca0*/  PRMT R146, R147, 0x7632, R146 ;  /* 0x0000763293927816 */ /* 0x000fe40000000092 */
[----:B------:R-:W-:Y:S01]  /*ecb0*/  PRMT R141, R108, 0x7632, R141 ;  /* 0x000076326c8d7816 */ /* 0x000fe2000000008d */
[----:B------:R-:W-:Y:S01]  /*ecc0*/  IMAD.WIDE.U32 R122, R122, -0x2daee0ad, RZ ;  /* 0xd2511f537a7a7825 */ /* 0x000fe200078e00ff */
[----:B------:R-:W-:Y:S02]  /*ecd0*/  LOP3.LUT R69, R201, UR10, R130, 0x96, !PT ;  /* 0x0000000ac9457c12 */ /* 0x000fe4000f8e9682 */
[----:B------:R-:W-:Y:S02]  /*ece0*/  LOP3.LUT R104, R104, 0xff, RZ, 0xc0, !PT ;  /* 0x000000ff68687812 */ /* 0x000fe400078ec0ff */
[----:B------:R-:W-:Y:S01]  /*ecf0*/  LOP3.LUT R130, R123, UR8, R200, 0x96, !PT ;  /* 0x000000087b827c12 */ /* 0x000fe2000f8e96c8 */
[----:B------:R-:W-:Y:S01]  /*ed00*/  IMAD.WIDE.U32 R200, R69, -0x326172a9, RZ ;  /* 0xcd9e8d5745c87825 */ /* 0x000fe200078e00ff */
[----:B------:R-:W-:Y:S02]  /*ed10*/  @!P2 PRMT R97, R232, 0x5410, RZ ;  /* 0x00005410e861a816 */ /* 0x000fe400000000ff */
[----:B------:R-:W-:Y:S01]  /*ed20*/  @!P6 PRMT R94, R237, 0x5410, RZ ;  /* 0x00005410ed5ee816 */ /* 0x000fe200000000ff */
[----:B------:R-:W-:Y:S01]  /*ed30*/  IMAD.WIDE.U32 R130, R130, -0x326172a9, RZ ;  /* 0xcd9e8d5782827825 */ /* 0x000fe200078e00ff */
[----:B------:R-:W-:Y:S02]  /*ed40*/  ISETP.LE.U32.AND P6, PT, R104, UR13, PT ;  /* 0x0000000d68007c0c */ /* 0x000fe4000bfc3070 */
[----:B------:R-:W-:Y:S01]  /*ed50*/  @P5 LOP3.LUT R129, R129, 0x40, RZ, 0xfc, !PT ;  /* 0x0000004081815812 */ /* 0x000fe200078efcff */
[----:B------:R-:W-:Y:S01]  /*ed60*/  STG.E.U16 desc[UR18][R172.64+0x30], R94 ;  /* 0x0000305eac007986 */ /* 0x000fe2000c101512 */
[----:B------:R-:W-:Y:S01]  /*ed70*/  LOP3.LUT R69, R131, UR28, R200, 0x96, !PT ;  /* 0x0000001c83457c12 */ /* 0x000fe2000f8e96c8 */
[----:B------:R-:W-:Y:S01]  /*ed80*/  @!P4 HFMA2.BF16_V2 R228, -RZ.H0_H0, RZ.H0_H0, -R146.H0_H0 ;  /* 0x200000ffffe4c231 */ /* 0x000fe20000340992 */
[----:B------:R-:W-:Y:S01]  /*ed90*/  ISETP.LE.U32.AND P4, PT, R106, UR13, PT ;  /* 0x0000000d6a007c0c */ /* 0x000fe2000bf83070 */
[----:B------:R1:W-:Y:S01]  /*eda0*/  STL [R1+0x80], R129 ;  /* 0x0000808101007387 */ /* 0x0003e20000100800 */
[----:B------:R-:W-:Y:S01]  /*edb0*/  LOP3.LUT R77, R69, 0xff, RZ, 0xc0, !PT ;  /* 0x000000ff454d7812 */ /* 0x000fe200078ec0ff */
[----:B------:R-:W-:Y:S01]  /*edc0*/  IMAD.MOV.U32 R90, RZ, RZ, R129 ;  /* 0x000000ffff5a7224 */ /* 0x000fe200078e0081 */
[----:B------:R-:W-:Y:S01]  /*edd0*/  PRMT R106, R108, 0x5410, R141 ;  /* 0x000054106c6a7816 */ /* 0x000fe2000000008d */
[----:B------:R-:W-:Y:S01]  /*ede0*/  STG.E.U16 desc[UR18][R170.64+0x30], R95 ;  /* 0x0000305faa007986 */ /* 0x000fe2000c101512 */
[----:B------:R-:W-:Y:S01]  /*edf0*/  ISETP.LE.U32.AND P0, PT, R77, UR13, PT ;  /* 0x0000000d4d007c0c */ /* 0x000fe2000bf03070 */
[----:B------:R-:W-:Y:S01]  /*ee00*/  @!P6 HFMA2.BF16_V2 R227, -RZ.H0_H0, RZ.H0_H0, -R149.H0_H0 ;  /* 0x200000ffffe3e231 */ /* 0x000fe20000340995 */
[----:B------:R-:W-:Y:S01]  /*ee10*/  LOP3.LUT R77, R69, 0xffff, RZ, 0xc0, !PT ;  /* 0x0000ffff454d7812 */ /* 0x000fe200078ec0ff */
[----:B------:R-:W-:Y:S01]  /*ee20*/  STG.E.U16 desc[UR18][R170.64+0x32], R92 ;  /* 0x0000325caa007986 */ /* 0x000fe2000c101512 */
[----:B------:R-:W-:Y:S01]  /*ee30*/  ISETP.LE.U32.AND P5, PT, R105, UR13, PT ;  /* 0x0000000d69007c0c */ /* 0x000fe2000bfa3070 */
[----:B------:R-:W-:Y:S01]  /*ee40*/  IMAD.MOV.U32 R123, RZ, RZ, R90 ;  /* 0x000000ffff7b7224 */ /* 0x000fe200078e005a */
[----:B------:R-:W-:Y:S01]  /*ee50*/  SHF.R.U32.HI R77, RZ, 0x8, R77 ;  /* 0x00000008ff4d7819 */ /* 0x000fe2000001164d */
[----:B------:R-:W-:Y:S01]  /*ee60*/  STG.E.U16 desc[UR18][R166.64+0x42], R98 ;  /* 0x00004262a6007986 */ /* 0x000fe2000c101512 */
[----:B------:R-:W-:Y:S02]  /*ee70*/  SHF.R.U32.HI R105, RZ, 0x10, R118 ;  /* 0x00000010ff697819 */ /* 0x000fe40000011676 */
[----:B------:R-:W-:Y:S01]  /*ee80*/  LOP3.LUT R77, R77, 0xffff, RZ, 0xc0, !PT ;  /* 0x0000ffff4d4d7812 */ /* 0x000fe200078ec0ff */
[----:B------:R-:W-:Y:S01]  /*ee90*/  STG.E.U16 desc[UR18][R166.64+0x40], R93 ;  /* 0x0000405da6007986 */ /* 0x000fe2000c101512 */
[----:B------:R-:W-:Y:S01]  /*eea0*/  LOP3.LUT R105, R105, 0xff, RZ, 0xc0, !PT ;  /* 0x000000ff69697812 */ /* 0x000fe200078ec0ff */
[----:B------:R-:W-:Y:S01]  /*eeb0*/  @!P0 HFMA2.BF16_V2 R230, -RZ.H0_H0, RZ.H0_H0, -R108.H0_H0 ;  /* 0x200000ffffe68231 */ /* 0x000fe2000034096c */
[----:B------:R-:W-:Y:S01]  /*eec0*/  PRMT R142, R143, 0x7632, R142 ;  /* 0x000076328f8e7816 */ /* 0x000fe2000000008e */
[----:B------:R-:W-:Y:S01]  /*eed0*/  LDSM.16.MT88.4 R92, [R189+0x7800] ;  /* 0x00780000bd5c783b */ /* 0x000fe20000004200 */
[----:B------:R-:W-:Y:S02]  /*eee0*/  ISETP.LE.U32.AND P6, PT, R105, UR13, PT ;  /* 0x0000000d69007c0c */ /* 0x000fe4000bfc3070 */
[----:B------:R-:W-:Y:S02]  /*eef0*/  @!P0 PRMT R108, R230, 0x5410, RZ ;  /* 0x00005410e66c8816 */ /* 0x000fe400000000ff */
[----:B------:R-:W-:Y:S02]  /*ef00*/  ISETP.LE.U32.AND P0, PT, R77, UR13, PT ;  /* 0x0000000d4d007c0c */ /* 0x000fe4000bf03070 */
[--C-:B------:R-:W-:Y:S01]  /*ef10*/  SHF.R.U32.HI R77, RZ, 0x10, R69.reuse ;  /* 0x00000010ff4d7819 */ /* 0x100fe20000011645 */
[----:B------:R-:W-:Y:S01]  /*ef20*/  STG.E.U16 desc[UR18][R168.64+0x40], R97 ;  /* 0x00004061a8007986 */ /* 0x000fe2000c101512 */
[----:B------:R-:W-:Y:S02]  /*ef30*/  PRMT R105, R143, 0x5410, R142 ;  /* 0x000054108f697816 */ /* 0x000fe4000000008e */
[----:B------:R-:W-:Y:S01]  /*ef40*/  LOP3.LUT R77, R77, 0xff, RZ, 0xc0, !PT ;  /* 0x000000ff4d4d7812 */ /* 0x000fe200078ec0ff */
[----:B------:R-:W-:Y:S01]  /*ef50*/  STG.E.U16 desc[UR18][R168.64+0x42], R96 ;  /* 0x00004260a8007986 */ /* 0x000fe2000c101512 */
[----:B------:R-:W-:Y:S01]  /*ef60*/  PRMT R90, R147, 0x5410, R146 ;  /* 0x00005410935a7816 */ /* 0x000fe20000000092 */
[----:B------:R-:W-:Y:S01]  /*ef70*/  @!P6 HFMA2.BF16_V2 R215, -RZ.H0_H0, RZ.H0_H0, -R151.H0_H0 ;  /* 0x200000ffffd7e231 */ /* 0x000fe20000340997 */
[----:B------:R-:W-:Y:S01]  /*ef80*/  ISETP.LE.U32.AND P2, PT, R77, UR13, PT ;  /* 0x0000000d4d007c0c */ /* 0x000fe2000bf43070 */
[----:B------:R-:W-:Y:S01]  /*ef90*/  STG.E.U16 desc[UR18][R172.64+0x3e], R108 ;  /* 0x00003e6cac007986 */ /* 0x000fe2000c101512 */
[----:B------:R-:W-:Y:S01]  /*efa0*/  SHF.R.U32.HI R69, RZ, 0x18, R69 ;  /* 0x00000018ff457819 */ /* 0x000fe20000011645 */
[----:B------:R-:W-:Y:S01]  /*efb0*/  @!P0 HFMA2.BF16_V2 R223, -RZ.H0_H0, RZ.H0_H0, -R141.H0_H0 ;  /* 0x200000ffffdf8231 */ /* 0x000fe2000034098d */
[----:B------:R-:W-:Y:S01]  /*efc0*/  PRMT R148, R149, 0x7632, R148 ;  /* 0x0000763295947816 */ /* 0x000fe20000000094 */
[----:B------:R-:W-:Y:S01]  /*efd0*/  IMAD.MOV.U32 R77, RZ, RZ, R197 ;  /* 0x000000ffff4d7224 */ /* 0x000fe200078e00c5 */
[----:B------:R-:W-:Y:S02]  /*efe0*/  LOP3.LUT R68, R68, 0xff, RZ, 0xc0, !PT ;  /* 0x000000ff44447812 */ /* 0x000fe400078ec0ff */
[----:B------:R-:W-:Y:S01]  /*eff0*/  @!P0 PRMT R141, R223, 0x5410, RZ ;  /* 0x00005410df8d8816 */ /* 0x000fe200000000ff */
[----:B------:R-:W-:Y:S01]  /*f000*/  @!P5 HFMA2.BF16_V2 R226, -RZ.H0_H0, RZ.H0_H0, -R148.H0_H0 ;  /* 0x200000ffffe2d231 */ /* 0x000fe20000340994 */
[----:B------:R-:W-:Y:S02]  /*f010*/  ISETP.LE.U32.AND P0, PT, R69, UR13, PT ;  /* 0x0000000d45007c0c */ /* 0x000fe4000bf03070 */
[----:B------:R-:W-:Y:S01]  /*f020*/  LOP3.LUT R69, R130, 0xff, RZ, 0xc0, !PT ;  /* 0x000000ff82457812 */ /* 0x000fe200078ec0ff */
[----:B------:R-:W-:Y:S01]  /*f030*/  @!P2 HFMA2.BF16_V2 R222, -RZ.H0_H0, RZ.H0_H0, -R143.H0_H0 ;  /* 0x200000ffffdea231 */ /* 0x000fe2000034098f */
[----:B------:R-:W-:Y:S01]  /*f040*/  PRMT R89, R149, 0x5410, R148 ;  /* 0x0000541095597816 */ /* 0x000fe20000000094 */
[----:B------:R-:W-:Y:S01]  /*f050*/  STG.E.U16 desc[UR18][R172.64+0x40], R141 ;  /* 0x0000408dac007986 */ /* 0x000fe2000c101512 */
[----:B------:R-:W-:Y:S02]  /*f060*/  LOP3.LUT R118, R118, 0xffff, RZ, 0xc0, !PT ;  /* 0x0000ffff76767812 */ /* 0x000fe400078ec0ff */
[----:B------:R-:W-:Y:S02]  /*f070*/  @!P2 PRMT R143, R222, 0x5410, RZ ;  /* 0x00005410de8fa816 */ /* 0x000fe400000000ff */
[----:B------:R-:W-:Y:S01]  /*f080*/  ISETP.LE.U32.AND P2, PT, R128, UR13, PT ;  /* 0x0000000d80007c0c */ /* 0x000fe2000bf43070 */
[----:B------:R-:W-:Y:S01]  /*f090*/  IMAD.MOV.U32 R128, RZ, RZ, R102 ;  /* 0x000000ffff807224 */ /* 0x000fe200078e0066 */
[----:B------:R-:W-:Y:S01]  /*f0a0*/  LOP3.LUT R121, R201, UR9, R202, 0x96, !PT ;  /* 0x00000009c9797c12 */ /* 0x000fe2000f8e96ca */
[----:B------:R-:W-:Y:S01]  /*f0b0*/  STG.E.U16 desc[UR18][R170.64+0x40], R143 ;  /* 0x0000408faa007986 */ /* 0x000fe2000c101512 */
[----:B------:R-:W-:Y:S01]  /*f0c0*/  @!P5 PRMT R148, R226, 0x5410, RZ ;  /* 0x00005410e294d816 */ /* 0x000fe200000000ff */
[----:B------:R-:W-:Y:S01]  /*f0d0*/  @!P0 HFMA2.BF16_V2 R220, -RZ.H0_H0, RZ.H0_H0, -R142.H0_H0 ;  /* 0x200000ffffdc8231 */ /* 0x000fe2000034098e */
[----:B------:R-:W-:Y:S01]  /*f0e0*/  PRMT R135, R140, 0x7632, R135 ;  /* 0x000076328c877816 */ /* 0x000fe20000000087 */
[----:B------:R2:W5:Y:S01]  /*f0f0*/  LDL.LU.64 R202, [R1+0xf8] ;  /* 0x0000f80001ca7983 */ /* 0x0005620000300a00 */
[----:B------:R-:W-:Y:S02]  /*f100*/  PRMT R144, R145, 0x7632, R144 ;  /* 0x0000763291907816 */ /* 0x000fe40000000090 */
[----:B------:R-:W-:Y:S02]  /*f110*/  @!P0 PRMT R142, R220, 0x5410, RZ ;  /* 0x00005410dc8e8816 */ /* 0x000fe400000000ff */
[----:B------:R-:W-:Y:S01]  /*f120*/  ISETP.LE.U32.AND P0, PT, R103, UR13, PT ;  /* 0x0000000d67007c0c */ /* 0x000fe2000bf03070 */
[----:B------:R2:W5:Y:S01]  /*f130*/  LDL.LU.64 R200, [R1+0xf0] ;  /* 0x0000f00001c87983 */ /* 0x0005620000300a00 */
[----:B------:R-:W-:Y:S01]  /*f140*/  @!P2 PRMT R146, R228, 0x5410, RZ ;  /* 0x00005410e492a816 */ /* 0x000fe200000000ff */
[----:B------:R-:W-:Y:S01]  /*f150*/  IMAD.MOV.U32 R103, RZ, RZ, R195 ;  /* 0x000000ffff677224 */ /* 0x000fe200078e00c3 */
[----:B------:R-:W-:Y:S02]  /*f160*/  ISETP.LE.U32.AND P2, PT, R104, UR13, PT ;  /* 0x0000000d68007c0c */ /* 0x000fe4000bf43070 */
[----:B------:R-:W-:Y:S01]  /*f170*/  PRMT R102, R140, 0x5410, R135 ;  /* 0x000054108c667816 */ /* 0x000fe20000000087 */
[----:B------:R-:W-:Y:S01]  /*f180*/  STG.E.U16 desc[UR18][R170.64+0x42], R142 ;  /* 0x0000428eaa007986 */ /* 0x000fe2000c101512 */
[----:B------:R-:W-:Y:S01]  /*f190*/  PRMT R104, R145, 0x5410, R144 ;  /* 0x0000541091687816 */ /* 0x000fe20000000090 */
[----:B-1----:R-:W-:Y:S01]  /*f1a0*/  IMAD.MOV.U32 R129, RZ, RZ, R103 ;  /* 0x000000ffff817224 */ /* 0x002fe200078e0067 */
[----:B------:R-:W-:Y:S01]  /*f1b0*/  PRMT R103, R134, 0x5410, R133 ;  /* 0x0000541086677816 */ /* 0x000fe20000000085 */
[----:B------:R2:W5:Y:S01]  /*f1c0*/  LDL.LU.64 R196, [R1+0xe8] ;  /* 0x0000e80001c47983 */ /* 0x0005620000300a00 */
[----:B------:R-:W-:Y:S02]  /*f1d0*/  @!P1 PRMT R145, R219, 0x5410, RZ ;  /* 0x00005410db919816 */ /* 0x000fe400000000ff */
[----:B------:R-:W-:Y:S02]  /*f1e0*/  @!P0 PRMT R147, R229, 0x5410, RZ ;  /* 0x00005410e5938816 */ /* 0x000fe400000000ff */
[----:B------:R-:W-:Y:S01]  /*f1f0*/  ISETP.LE.U32.AND P0, PT, R68, UR13, PT ;  /* 0x0000000d44007c0c */ /* 0x000fe2000bf03070 */
[----:B------:R-:W-:Y:S01]  /*f200*/  STG.E.U16 desc[UR18][R166.64+0x52], R146 ;  /* 0x00005292a6007986 */ /* 0x000fe2000c101512 */
[----:B------:R-:W-:Y:S02]  /*f210*/  @!P2 PRMT R149, R227, 0x5410, RZ ;  /* 0x00005410e395a816 */ /* 0x000fe400000000ff */
[----:B------:R-:W-:Y:S01]  /*f220*/  ISETP.LE.U32.AND P2, PT, R69, UR13, PT ;  /* 0x0000000d45007c0c */ /* 0x000fe2000bf43070 */
[----:B------:R2:W5:Y:S01]  /*f230*/  LDL.LU.64 R194, [R1+0xe0] ;  /* 0x0000e00001c27983 */ /* 0x0005620000300a00 */
[----:B------:R-:W-:Y:S01]  /*f240*/  LOP3.LUT R69, R130, 0xffff, RZ, 0xc0, !PT ;  /* 0x0000ffff82457812 */ /* 0x000fe200078ec0ff */
[----:B------:R-:W-:Y:S01]  /*f250*/  IMAD.MOV.U32 R131, RZ, RZ, R77 ;  /* 0x000000ffff837224 */ /* 0x000fe200078e004d */
[----:B------:R-:W-:Y:S01]  /*f260*/  SHF.R.U32.HI R68, RZ, 0x8, R118 ;  /* 0x00000008ff447819 */ /* 0x000fe20000011676 */
[----:B------:R-:W-:Y:S01]  /*f270*/  IMAD.U32 R118, RZ, RZ, UR13 ;  /* 0x0000000dff767e24 */ /* 0x000fe2000f8e00ff */
[----:B------:R-:W-:Y:S01]  /*f280*/  SHF.R.U32.HI R69, RZ, 0x8, R69 ;  /* 0x00000008ff457819 */ /* 0x000fe20000011645 */
[----:B------:R-:W-:Y:S01]  /*f290*/  STG.E.U16 desc[UR18][R166.64+0x50], R147 ;  /* 0x00005093a6007986 */ /* 0x000fe2000c101512 */
[----:B------:R-:W-:Y:S02]  /*f2a0*/  LOP3.LUT R68, R68, 0xffff, RZ, 0xc0, !PT ;  /* 0x0000ffff44447812 */ /* 0x000fe400078ec0ff */
[----:B------:R-:W-:Y:S01]  /*f2b0*/  LOP3.LUT R69, R69, 0xffff, RZ, 0xc0, !PT ;  /* 0x0000ffff45457812 */ /* 0x000fe200078ec0ff */
[----:B------:R-:W-:Y:S01]  /*f2c0*/  STG.E.U16 desc[UR18][R168.64+0x50], R149 ;  /* 0x00005095a8007986 */ /* 0x000fe2000c101512 */
[----:B------:R-:W-:Y:S01]  /*f2d0*/  ISETP.LE.U32.AND P5, PT, R68, UR13, PT ;  /* 0x0000000d44007c0c */ /* 0x000fe2000bfa3070 */
[----:B------:R-:W-:Y:S01]  /*f2e0*/  @!P2 HFMA2.BF16_V2 R216, -RZ.H0_H0, RZ.H0_H0, -R134.H0_H0 ;  /* 0x200000ffffd8a231 */ /* 0x000fe20000340986 */
[----:B------:R-:W-:Y:S01]  /*f2f0*/  LOP3.LUT P1, RZ, R123, 0x20, RZ, 0xc0, !PT ;  /* 0x000000207bff7812 */ /* 0x000fe2000782c0ff */
[----:B------:R-:W-:Y:S01]  /*f300*/  STG.E.U16 desc[UR18][R168.64+0x52], R148 ;  /* 0x00005294a8007986 */ /* 0x000fe2000c101512 */
[----:B------:R-:W-:Y:S02]  /*f310*/  SHF.R.U32.HI R77, RZ, 0x18, R152 ;  /* 0x00000018ff4d7819 */ /* 0x000fe40000011698 */
[----:B------:R-:W-:Y:S02]  /*f320*/  @!P2 PRMT R134, R216, 0x5410, RZ ;  /* 0x00005410d886a816 */ /* 0x000fe400000000ff */
[----:B------:R-:W-:Y:S02]  /*f330*/  ISETP.LE.U32.AND P2, PT, R69, UR13, PT ;  /* 0x0000000d45007c0c */ /* 0x000fe4000bf43070 */
[--C-:B------:R-:W-:Y:S01]  /*f340*/  SHF.R.U32.HI R69, RZ, 0x10, R130.reuse ;  /* 0x00000010ff457819 */ /* 0x100fe20000011682 */
[----:B------:R1:W-:Y:S01]  /*f350*/  STG.E.U16 desc[UR18][R172.64+0x4e], R134 ;  /* 0x00004e86ac007986 */ /* 0x0003e2000c101512 */
[----:B------:R-:W-:Y:S01]  /*f360*/  SHF.R.U32.HI R130, RZ, 0x18, R130 ;  /* 0x00000018ff827819 */ /* 0x000fe20000011682 */
[----:B------:R-:W-:Y:S01]  /*f370*/  @!P5 HFMA2.BF16_V2 R218, -RZ.H0_H0, RZ.H0_H0, -R144.H0_H0 ;  /* 0x200000ffffdad231 */ /* 0x000fe20000340990 */
[----:B------:R-:W-:Y:S04]  /*f380*/  LOP3.LUT R69, R69, 0xff, RZ, 0xc0, !PT ;  /* 0x000000ff45457812 */ /* 0x000fe800078ec0ff */
[----:B------:R-:W-:Y:S02]  /*f390*/  ISETP.LE.U32.AND P5, PT, R69, UR13, PT ;  /* 0x0000000d45007c0c */ /* 0x000fe4000bfa3070 */
[----:B------:R-:W-:Y:S01]  /*f3a0*/  LOP3.LUT R69, R176, 0xff, RZ, 0xc0, !PT ;  /* 0x000000ffb0457812 */ /* 0x000fe200078ec0ff */
[----:B------:R-:W-:Y:S05]  /*f3b0*/  @!P2 HFMA2.BF16_V2 R214, -RZ.H0_H0, RZ.H0_H0, -R133.H0_H0 ;  /* 0x200000ffffd6a231 */ /* 0x000fea0000340985 */
[----:B------:R-:W-:Y:S02]  /*f3c0*/  @!P2 PRMT R133, R214, 0x5410, RZ ;  /* 0x00005410d685a816 */ /* 0x000fe400000000ff */
[----:B------:R-:W-:Y:S01]  /*f3d0*/  ISETP.LE.U32.AND P2, PT, R130, UR13, PT ;  /* 0x0000000d82007c0c */ /* 0x000fe2000bf43070 */
[----:B------:R-:W-:Y:S02]  /*f3e0*/  IMAD.MOV.U32 R130, RZ, RZ, R76 ;  /* 0x000000ffff827224 */ /* 0x000fe400078e004c */
[----:B------:R-:W-:Y:S01]  /*f3f0*/  @!P5 HFMA2.BF16_V2 R212, -RZ.H0_H0, RZ.H0_H0, -R140.H0_H0 ;  /* 0x200000ffffd4d231 */ /* 0x000fe2000034098c */
[----:B------:R3:W-:Y:S04]  /*f400*/  STG.E.U16 desc[UR18][R172.64+0x50], R133 ;  /* 0x00005085ac007986 */ /* 0x0007e8000c101512 */
[----:B------:R-:W-:Y:S02]  /*f410*/  @!P5 PRMT R140, R212, 0x5410, RZ ;  /* 0x00005410d48cd816 */ /* 0x000fe400000000ff */
[----:B------:R-:W-:Y:S01]  /*f420*/  LOP3.LUT P5, RZ, R123, 0x40, RZ, 0xc0, !PT ;  /* 0x000000407bff7812 */ /* 0x000fe200078ac0ff */
[----:B------:R-:W-:Y:S02]  /*f430*/  IMAD.MOV.U32 R123, RZ, RZ, 0x7054 ;  /* 0x00007054ff7b7424 */ /* 0x000fe400078e00ff */
[----:B------:R-:W-:Y:S01]  /*f440*/  @!P2 HFMA2.BF16_V2 R210, -RZ.H0_H0, RZ.H0_H0, -R135.H0_H0 ;  /* 0x200000ffffd2a231 */ /* 0x000fe20000340987 */
[----:B------:R-:W-:Y:S01]  /*f450*/  STG.E.U16 desc[UR18][R170.64+0x50], R140 ;  /* 0x0000508caa007986 */ /* 0x000fe2000c101512 */
[----:B-1----:R-:W-:Y:S01]  /*f460*/  IMAD.MOV.U32 R134, RZ, RZ, R3 ;  /* 0x000000ffff867224 */ /* 0x002fe200078e0003 */
[----:B------:R-:W-:Y:S02]  /*f470*/  PRMT R118, R118, R123, UR13 ;  /* 0x0000000d76767e16 */ /* 0x000fe4000800007b */
[----:B------:R-:W-:Y:S02]  /*f480*/  @!P2 PRMT R135, R210, 0x5410, RZ ;  /* 0x00005410d287a816 */ /* 0x000fe400000000ff */
[----:B------:R-:W-:Y:S02]  /*f490*/  ISETP.LE.U32.AND P2, PT, R68, UR13, PT ;  /* 0x0000000d44007c0c */ /* 0x000fe4000bf43070 */
[----:B------:R-:W-:Y:S01]  /*f4a0*/  LOP3.LUT R68, R176, 0xffff, RZ, 0xc0, !PT ;  /* 0x0000ffffb0447812 */ /* 0x000fe200078ec0ff */
[----:B------:R1:W-:Y:S01]  /*f4b0*/  STG.E.U16 desc[UR18][R170.64+0x52], R135 ;  /* 0x00005287aa007986 */ /* 0x0003e2000c101512 */
[----:B------:R-:W-:Y:S02]  /*f4c0*/  LOP3.LUT R123, R124, 0xffff, RZ, 0xc0, !PT ;  /* 0x0000ffff7c7b7812 */ /* 0x000fe400078ec0ff */
[----:B------:R-:W-:Y:S01]  /*f4d0*/  SHF.R.U32.HI R68, RZ, 0x8, R68 ;  /* 0x00000008ff447819 */ /* 0x000fe20000011644 */
[----:B------:R-:W-:Y:S01]  /*f4e0*/  STG.E.U16 desc[UR18][R166.64+0x60], R145 ;  /* 0x00006091a6007986 */ /* 0x000fe2000c101512 */
[----:B------:R-:W-:Y:S02]  /*f4f0*/  SHF.R.U32.HI R123, RZ, 0x8, R123 ;  /* 0x00000008ff7b7819 */ /* 0x000fe4000001167b */
[----:B------:R-:W-:Y:S01]  /*f500*/  PRMT R69, R69, 0x5410, R68 ;  /* 0x0000541045457816 */ /* 0x000fe20000000044 */
[----:B---3--:R-:W-:Y:S01]  /*f510*/  IMAD.MOV.U32 R133, RZ, RZ, R132 ;  /* 0x000000ffff857224 */ /* 0x008fe200078e0084 */
[----:B------:R-:W-:Y:S02]  /*f520*/  SHF.R.U32.HI R68, RZ, 0x10, R176 ;  /* 0x00000010ff447819 */ /* 0x000fe400000116b0 */
[----:B------:R-:W-:Y:S01]  /*f530*/  @!P2 PRMT R144, R218, 0x5410, RZ ;  /* 0x00005410da90a816 */ /* 0x000fe200000000ff */
[----:B------:R-:W3:Y:S01]  /*f540*/  LDL R176, [R1+0x74] ;  /* 0x0000740001b07983 */ /* 0x000ee20000100800 */
[----:B------:R-:W-:Y:S02]  /*f550*/  LOP3.LUT R68, R68, 0xff, RZ, 0xc0, !PT ;  /* 0x000000ff44447812 */ /* 0x000fe400078ec0ff */
[--C-:B------:R-:W-:Y:S01]  /*f560*/  HSET2.LE.AND R69, R69, R118.reuse, PT ;  /* 0x0000007645457233 */ /* 0x100fe20003803000 */
[----:B------:R-:W-:Y:S01]  /*f570*/  STG.E.U16 desc[UR18][R166.64+0x62], R144 ;  /* 0x00006290a6007986 */ /* 0x000fe2000c101512 */
[----:B------:R-:W-:Y:S03]  /*f580*/  PRMT R73, R68, 0x5410, R73 ;  /* 0x0000541044497816 */ /* 0x000fe60000000049 */
[----:B------:R-:W-:Y:S02]  /*f590*/  LOP3.LUT R68, R69, R120, RZ, 0xc0, !PT ;  /* 0x0000007845447212 */ /* 0x000fe400078ec0ff */
[--C-:B------:R-:W-:Y:S02]  /*f5a0*/  HSET2.LE.AND R70, R73, R118.reuse, PT ;  /* 0x0000007649467233 */ /* 0x100fe40003803000 */
[----:B------:R-:W-:Y:S02]  /*f5b0*/  LOP3.LUT R73, R162, 0xff, RZ, 0xc0, !PT ;  /* 0x000000ffa2497812 */ /* 0x000fe400078ec0ff */
[----:B------:R-:W-:Y:S01]  /*f5c0*/  LOP3.LUT R120, R124, 0xff, RZ, 0xc0, !PT ;  /* 0x000000ff7c787812 */ /* 0x000fe200078ec0ff */
[----:B-1----:R-:W-:Y:S01]  /*f5d0*/  IMAD.MOV.U32 R135, RZ, RZ, R2 ;  /* 0x000000ffff877224 */ /* 0x002fe200078e0002 */
[----:B------:R-:W-:Y:S02]  /*f5e0*/  LOP3.LUT R69, R70, R117, RZ, 0xc0, !PT ;  /* 0x0000007546457212 */ /* 0x000fe400078ec0ff */
[----:B------:R-:W-:Y:S02]  /*f5f0*/  LOP3.LUT R70, R162, 0xffff, RZ, 0xc0, !PT ;  /* 0x0000ffffa2467812 */ /* 0x000fe400078ec0ff */
[----:B------:R-:W-:Y:S02]  /*f600*/  LOP3.LUT R117, R160, 0xff, RZ, 0xc0, !PT ;  /* 0x000000ffa0757812 */ /* 0x000fe400078ec0ff */
[----:B------:R-:W-:Y:S02]  /*f610*/  SHF.R.U32.HI R70, RZ, 0x8, R70 ;  /* 0x00000008ff467819 */ /* 0x000fe40000011646 */
[----:B------:R-:W-:Y:S01]  /*f620*/  PRMT R81, R120, 0x5410, R123 ;  /* 0x0000541078517816 */ /* 0x000fe2000000007b */
[----:B------:R-:W-:Y:S01]  /*f630*/  IMAD.WIDE.U32 R120, R121, -0x2daee0ad, RZ ;  /* 0xd2511f5379787825 */ /* 0x000fe200078e00ff */
[----:B------:R-:W-:Y:S02]  /*f640*/  PRMT R73, R73, 0x5410, R70 ;  /* 0x0000541049497816 */ /* 0x000fe40000000046 */
[----:B------:R-:W-:Y:S02]  /*f650*/  SHF.R.U32.HI R123, RZ, 0x10, R180 ;  /* 0x00000010ff7b7819 */ /* 0x000fe400000116b4 */
[----:B------:R-:W-:Y:S02]  /*f660*/  LOP3.LUT R122, R121, UR27, R122, 0x96, !PT ;  /* 0x0000001b797a7c12 */ /* 0x000fe4000f8e967a */
[--C-:B------:R-:W-:Y:S02]  /*f670*/  HSET2.LE.AND R73, R73, R118.reuse, PT ;  /* 0x0000007649497233 */ /* 0x100fe40003803000 */
[----:B------:R-:W-:Y:S02]  /*f680*/  LOP3.LUT R123, R123, 0xff, RZ, 0xc0, !PT ;  /* 0x000000ff7b7b7812 */ /* 0x000fe400078ec0ff */
[----:B------:R-:W-:Y:S02]  /*f690*/  LOP3.LUT R85, R122, 0xffff, RZ, 0xc0, !PT ;  /* 0x0000ffff7a557812 */ /* 0x000fe400078ec0ff */
[----:B------:R-:W-:Y:S02]  /*f6a0*/  LOP3.LUT R70, R73, R72, RZ, 0xc0, !PT ;  /* 0x0000004849467212 */ /* 0x000fe400078ec0ff */
[--C-:B------:R-:W-:Y:S02]  /*f6b0*/  SHF.R.U32.HI R72, RZ, 0x10, R162.reuse ;  /* 0x00000010ff487819 */ /* 0x100fe400000116a2 */
[----:B------:R-:W-:Y:S02]  /*f6c0*/  SHF.R.U32.HI R73, RZ, 0x18, R162 ;  /* 0x00000018ff497819 */ /* 0x000fe400000116a2 */
[----:B------:R-:W-:Y:S02]  /*f6d0*/  LOP3.LUT R72, R72, 0xff, RZ, 0xc0, !PT ;  /* 0x000000ff48487812 */ /* 0x000fe400078ec0ff */
[--C-:B------:R-:W-:Y:S02]  /*f6e0*/  SHF.R.U32.HI R162, RZ, 0x10, R124.reuse ;  /* 0x00000010ffa27819 */ /* 0x100fe4000001167c */
[----:B------:R-:W-:Y:S02]  /*f6f0*/  PRMT R73, R72, 0x5410, R73 ;  /* 0x0000541048497816 */ /* 0x000fe40000000049 */
[----:B------:R-:W-:Y:S02]  /*f700*/  LOP3.LUT R72, R152, 0xffff, RZ, 0xc0, !PT ;  /* 0x0000ffff98487812 */ /* 0x000fe400078ec0ff */
[----:B------:R-:W-:Y:S02]  /*f710*/  SHF.R.U32.HI R124, RZ, 0x18, R124 ;  /* 0x00000018ff7c7819 */ /* 0x000fe4000001167c */
[----:B------:R-:W-:Y:S04]  /*f720*/  SHF.R.U32.HI R72, RZ, 0x8, R72 ;  /* 0x00000008ff487819 */ /* 0x000fe80000011648 */
[----:B------:R-:W-:Y:S02]  /*f730*/  PRMT R75, R75, 0x5410, R72 ;  /* 0x000054104b4b7816 */ /* 0x000fe40000000048 */
[----:B------:R-:W-:Y:S02]  /*f740*/  SHF.R.U32.HI R72, RZ, 0x10, R152 ;  /* 0x00000010ff487819 */ /* 0x000fe40000011698 */
[----:B------:R-:W-:Y:S02]  /*f750*/  LOP3.LUT R152, R126, 0xff, RZ, 0xc0, !PT ;  /* 0x000000ff7e987812 */ /* 0x000fe400078ec0ff */
[----:B------:R-:W-:Y:S04]  /*f760*/  LOP3.LUT R72, R72, 0xff, RZ, 0xc0, !PT ;  /* 0x000000ff48487812 */ /* 0x000fe800078ec0ff */
[----:B------:R-:W-:Y:S02]  /*f770*/  PRMT R77, R72, 0x5410, R77 ;  /* 0x00005410484d7816 */ /* 0x000fe4000000004d */
[----:B------:R-:W-:Y:S02]  /*f780*/  LOP3.LUT R72, R160, 0xffff, RZ, 0xc0, !PT ;  /* 0x0000ffffa0487812 */ /* 0x000fe400078ec0ff */
[----:B------:R-:W-:Y:S02]  /*f790*/  SHF.R.U32.HI R161, RZ, 0x18, R160 ;  /* 0x00000018ffa17819 */ /* 0x000fe400000116a0 */
[----:B------:R-:W-:Y:S02]  /*f7a0*/  SHF.R.U32.HI R72, RZ, 0x8, R72 ;  /* 0x00000008ff487819 */ /* 0x000fe40000011648 */
[----:B------:R-:W-:Y:S02]  /*f7b0*/  SHF.R.U32.HI R160, RZ, 0x18, R126 ;  /* 0x00000018ffa07819 */ /* 0x000fe4000001167e */
[----:B------:R-:W-:Y:S02]  /*f7c0*/  PRMT R117, R117, 0x5410, R72 ;  /* 0x0000541075757816 */ /* 0x000fe40000000048 */
[--C-:B------:R-:W-:Y:S02]  /*f7d0*/  HSET2.LE.AND R72, R73, R118.reuse, PT ;  /* 0x0000007649487233 */ /* 0x100fe40003803000 */
[--C-:B------:R-:W-:Y:S02]  /*f7e0*/  HSET2.LE.AND R73, R75, R118.reuse, PT ;  /* 0x000000764b497233 */ /* 0x100fe40003803000 */
[----:B------:R-:W-:Y:S01]  /*f7f0*/  PRMT R75, R74, 0x5410, R161 ;  /* 0x000054104a4b7816 */ /* 0x000fe200000000a1 */
[----:B------:R-:W-:Y:S01]  /*f800*/  IMAD.U32 R74, RZ, RZ, UR31 ;  /* 0x0000001fff4a7e24 */ /* 0x000fe2000f8e00ff */
[----:B------:R-:W-:Y:S02]  /*f810*/  LOP3.LUT R71, R72, R71, RZ, 0xc0, !PT ;  /* 0x0000004748477212 */ /* 0x000fe400078ec0ff */
[--C-:B------:R-:W-:Y:S02]  /*f820*/  HSET2.LE.AND R72, R77, R118.reuse, PT ;  /* 0x000000764d487233 */ /* 0x100fe40003803000 */
[----:B------:R-:W-:Y:S02]  /*f830*/  LOP3.LUT R74, R187, UR17, R74, 0x96, !PT ;  /* 0x00000011bb4a7c12 */ /* 0x000fe4000f8e964a */
[----:B------:R-:W-:Y:S01]  /*f840*/  LOP3.LUT R76, R73, R116, RZ, 0xc0, !PT ;  /* 0x00000074494c7212 */ /* 0x000fe200078ec0ff */
[----:B------:R2:W5:Y:S01]  /*f850*/  LDL.LU.64 R186, [R1+0xd8] ;  /* 0x0000d80001ba7983 */ /* 0x0005620000300a00 */
[----:B------:R-:W-:Y:S02]  /*f860*/  LOP3.LUT R77, R72, R115, RZ, 0xc0, !PT ;  /* 0x00000073484d7212 */ /* 0x000fe400078ec0ff */
[--C-:B------:R-:W-:Y:S01]  /*f870*/  HSET2.LE.AND R72, R75, R118.reuse, PT ;  /* 0x000000764b487233 */ /* 0x100fe20003803000 */
[----:B------:R-:W-:Y:S01]  /*f880*/  IMAD.WIDE.U32 R74, R74, -0x326172a9, RZ ;  /* 0xcd9e8d574a4a7825 */ /* 0x000fe200078e00ff */
[--C-:B------:R-:W-:Y:S02]  /*f890*/  HSET2.LE.AND R73, R117, R118.reuse, PT ;  /* 0x0000007675497233 */ /* 0x100fe40003803000 */
[----:B------:R-:W-:Y:S02]  /*f8a0*/  LOP3.LUT R161, R126, 0xffff, RZ, 0xc0, !PT ;  /* 0x0000ffff7ea17812 */ /* 0x000fe400078ec0ff */
[----:B------:R-:W-:Y:S02]  /*f8b0*/  LOP3.LUT R79, R72, R79, RZ, 0xc0, !PT ;  /* 0x0000004f484f7212 */ /* 0x000fe400078ec0ff */
[----:B------:R-:W-:Y:S02]  /*f8c0*/  LOP3.LUT R78, R73, R78, RZ, 0xc0, !PT ;  /* 0x0000004e494e7212 */ /* 0x000fe400078ec0ff */
[----:B------:R-:W-:Y:S02]  /*f8d0*/  SHF.R.U32.HI R127, RZ, 0x10, R126 ;  /* 0x00000010ff7f7819 */ /* 0x000fe4000001167e */
[----:B---3--:R-:W-:Y:S02]  /*f8e0*/  LOP3.LUT R72, R75, UR26, R176, 0x96, !PT ;  /* 0x0000001a4b487c12 */ /* 0x008fe4000f8e96b0 */
[----:B------:R-:W1:Y:S03]  /*f8f0*/  MUFU.EX2 R176, R153 ;  /* 0x0000009900b07308 */ /* 0x000e660000000800 */
[----:B------:R-:W-:Y:S05]  /*f900*/  IMAD.WIDE.U32 R116, R72, -0x2daee0ad, RZ ;  /* 0xd2511f5348747825 */ /* 0x000fea00078e00ff */
[----:B------:R-:W-:Y:S02]  /*f910*/  LOP3.LUT R72, R117, UR24, R130, 0x96, !PT ;  /* 0x0000001875487c12 */ /* 0x000fe4000f8e9682 */
[----:B------:R-:W-:Y:S03]  /*f920*/  LOP3.LUT R130, R183, UR25, R74, 0x96, !PT ;  /* 0x00000019b7827c12 */ /* 0x000fe6000f8e964a */
[----:B------:R-:W-:Y:S01]  /*f930*/  IMAD.WIDE.U32 R72, R72, -0x326172a9, RZ ;  /* 0xcd9e8d5748487825 */ /* 0x000fe200078e00ff */
[----:B-1----:R-:W-:Y:S03]  /*f940*/  F2FP.BF16.F32.PACK_AB R154, R176, R154 ;  /* 0x0000009ab09a723e */ /* 0x002fe600000010ff */
[----:B------:R-:W-:Y:S01]  /*f950*/  IMAD.WIDE.U32 R130, R130, -0x2daee0ad, RZ ;  /* 0xd2511f5382827825 */ /* 0x000fe200078e00ff */
[----:B------:R-:W-:Y:S02]  /*f960*/  LOP3.LUT R182, R73, UR23, R182, 0x96, !PT ;  /* 0x0000001749b67c12 */ /* 0x000fe4000f8e96b6 */
[----:B------:R-:W-:Y:S01]  /*f970*/  PRMT R153, R154, 0x7632, R153 ;  /* 0x000076329a997816 */ /* 0x000fe20000000099 */
[----:B------:R-:W-:Y:S01]  /*f980*/  FADD.FTZ R177, R176, R177 ;  /* 0x000000b1b0b17221 */ /* 0x000fe20000010000 */
[----:B------:R-:W-:Y:S01]  /*f990*/  LOP3.LUT R116, R131, UR21, R116, 0x96, !PT ;  /* 0x0000001583747c12 */ /* 0x000fe2000f8e9674 */
[----:B------:R-:W-:Y:S04]  /*f9a0*/  IMAD.WIDE.U32 R182, R182, -0x2daee0ad, RZ ;  /* 0xd2511f53b6b67825 */ /* 0x000fe800078e00ff */
[----:B------:R-:W-:Y:S05]  /*f9b0*/  IMAD.WIDE.U32 R116, R116, -0x326172a9, RZ ;  /* 0xcd9e8d5774747825 */ /* 0x000fea00078e00ff */
[----:B------:R-:W-:Y:S02]  /*f9c0*/  LOP3.LUT R126, R117, UR11, R72, 0x96, !PT ;  /* 0x0000000b757e7c12 */ /* 0x000fe4000f8e9648 */
[----:B------:R-:W-:Y:S01]  /*f9d0*/  LOP3.LUT R72, R75, UR26, R128, 0x96, !PT ;  /* 0x0000001a4b487c12 */ /* 0x000fe2000f8e9680 */
[----:B------:R-:W-:Y:S01]  /*f9e0*/  IMAD.MOV.U32 R75, RZ, RZ, R185 ;  /* 0x000000ffff4b7224 */ /* 0x000fe200078e00b9 */
[----:B------:R-:W-:Y:S01]  /*f9f0*/  LOP3.LUT R128, R179, UR25, R74, 0x96, !PT ;  /* 0x00000019b3807c12 */ /* 0x000fe2000f8e964a */
[----:B------:R-:W-:Y:S01]  /*fa00*/  IMAD.MOV.U32 R74, RZ, RZ, R184 ;  /* 0x000000ffff4a7224 */ /* 0x000fe200078e00b8 */
[----:B------:R-:W-:Y:S01]  /*fa10*/  LOP3.LUT R117, R127, 0xff, RZ, 0xc0, !PT ;  /* 0x000000ff7f757812 */ /* 0x000fe200078ec0ff */
[----:B------:R-:W-:Y:S01]  /*fa20*/  IMAD.WIDE.U32 R72, R72, -0x2daee0ad, RZ ;  /* 0xd2511f5348487825 */ /* 0x000fe200078e00ff */
[----:B------:R2:W5:Y:S02]  /*fa30*/  LDL.LU.64 R184, [R1+0xd0] ;  /* 0x0000d00001b87983 */ /* 0x0005640000300a00 */
[----:B------:R-:W-:Y:S01]  /*fa40*/  PRMT R117, R117, 0x5410, R160 ;  /* 0x0000541075757816 */ /* 0x000fe200000000a0 */
[----:B------:R-:W-:Y:S01]  /*fa50*/  IMAD.WIDE.U32 R128, R128, -0x2daee0ad, RZ ;  /* 0xd2511f5380807825 */ /* 0x000fe200078e00ff */
[----:B------:R-:W-:Y:S03]  /*fa60*/  LOP3.LUT R115, R73, UR24, R74, 0x96, !PT ;  /* 0x0000001849737c12 */ /* 0x000fe6000f8e964a */
[----:B------:R-:W-:Y:S01]  /*fa70*/  IMAD.WIDE.U32 R126, R126, -0x2daee0ad, RZ ;  /* 0xd2511f537e7e7825 */ /* 0x000fe200078e00ff */
[----:B------:R-:W-:Y:S02]  /*fa80*/  LOP3.LUT R125, R129, UR21, R72, 0x96, !PT ;  /* 0x00000015817d7c12 */ /* 0x000fe4000f8e9648 */
[----:B------:R-:W1:Y:S02]  /*fa90*/  LDSM.16.MT88.4 R72, [R192+0x6000] ;  /* 0x00600000c048783b */ /* 0x000e640000004200 */
        /* <DEDUP_REMOVED lines=20> */
[----:B------:R-:W-:Y:S02]  /*fbe0*/  SHF.R.U32.HI R77, RZ, 0x10, R164 ;  /* 0x00000010ff4d7819 */ /* 0x000fe400000116a4 */
[C---:B------:R-:W-:Y:S04]  /*fbf0*/  LOP3.LUT R69, R180.reuse, 0xffff, RZ, 0xc0, !PT ;  /* 0x0000ffffb4457812 */ /* 0x040fe800078ec0ff */
[----:B------:R-:W-:Y:S02]  /*fc00*/  LOP3.LUT R68, R180, 0xff, RZ, 0xc0, !PT ;  /* 0x000000ffb4447812 */ /* 0x000fe400078ec0ff */
[----:B------:R-:W-:Y:S02]  /*fc10*/  SHF.R.U32.HI R69, RZ, 0x8, R69 ;  /* 0x00000008ff457819 */ /* 0x000fe40000011645 */
[----:B------:R-:W-:Y:S02]  /*fc20*/  LOP3.LUT R71, R162, 0xff, RZ, 0xc0, !PT ;  /* 0x000000ffa2477812 */ /* 0x000fe400078ec0ff */
[----:B------:R-:W-:Y:S02]  /*fc30*/  PRMT R69, R68, 0x5410, R69 ;  /* 0x0000541044457816 */ /* 0x000fe40000000045 */
[----:B------:R-:W-:Y:S02]  /*fc40*/  LOP3.LUT R68, R164, 0xff, RZ, 0xc0, !PT ;  /* 0x000000ffa4447812 */ /* 0x000fe400078ec0ff */
[----:B------:R-:W-:Y:S02]  /*fc50*/  SHF.R.U32.HI R180, RZ, 0x18, R180 ;  /* 0x00000018ffb47819 */ /* 0x000fe400000116b4 */
[--C-:B------:R-:W-:Y:S02]  /*fc60*/  HSET2.LE.AND R69, R69, R118.reuse, PT ;  /* 0x0000007645457233 */ /* 0x100fe40003803000 */
[----:B------:R-:W-:Y:S02]  /*fc70*/  PRMT R83, R68, 0x5410, R83 ;  /* 0x0000541044537816 */ /* 0x000fe40000000053 */
[--C-:B------:R-:W-:Y:S02]  /*fc80*/  HSET2.LE.AND R70, R81, R118.reuse, PT ;  /* 0x0000007651467233 */ /* 0x100fe40003803000 */
[----:B------:R-:W-:Y:S02]  /*fc90*/  LOP3.LUT R68, R69, R80, RZ, 0xc0, !PT ;  /* 0x0000005045447212 */ /* 0x000fe400078ec0ff */
[--C-:B------:R-:W-:Y:S02]  /*fca0*/  HSET2.LE.AND R76, R83, R118.reuse, PT ;  /* 0x00000076534c7233 */ /* 0x100fe40003803000 */
[----:B------:R-:W-:Y:S01]  /*fcb0*/  PRMT R71, R71, 0x5410, R124 ;  /* 0x0000541047477816 */ /* 0x000fe2000000007c */
[----:B------:R-:W3:Y:S01]  /*fcc0*/  LDSM.16.MT88.4 R80, [R190+0x6800] ;  /* 0x00680000be50783b */ /* 0x000ee20000004200 */
[----:B------:R-:W-:Y:S01]  /*fcd0*/  PRMT R123, R123, 0x5410, R180 ;  /* 0x000054107b7b7816 */ /* 0x000fe200000000b4 */
[----:B------:R-:W-:Y:S01]  /*fce0*/  IMAD.WIDE.U32 R124, R125, -0x326172a9, RZ ;  /* 0xcd9e8d577d7c7825 */ /* 0x000fe200078e00ff */
[----:B------:R-:W-:Y:S01]  /*fcf0*/  SHF.R.U32.HI R79, RZ, 0x8, R161 ;  /* 0x00000008ff4f7819 */ /* 0x000fe200000116a1 */
[----:B------:R-:W4:Y:S01]  /*fd00*/  MUFU.EX2 R180, R159 ;  /* 0x0000009f00b47308 */ /* 0x000f220000000800 */
[----:B------:R-:W-:Y:S02]  /*fd10*/  SHF.R.U32.HI R164, RZ, 0x18, R164 ;  /* 0x00000018ffa47819 */ /* 0x000fe400000116a4 */
[----:B------:R-:W-:Y:S02]  /*fd20*/  LOP3.LUT R77, R77, 0xff, RZ, 0xc0, !PT ;  /* 0x000000ff4d4d7812 */ /* 0x000fe400078ec0ff */
[--C-:B------:R-:W-:Y:S02]  /*fd30*/  HSET2.LE.AND R69, R123, R118.reuse, PT ;  /* 0x000000767b457233 */ /* 0x100fe40003803000 */
[--C-:B------:R-:W-:Y:S02]  /*fd40*/  HSET2.LE.AND R71, R71, R118.reuse, PT ;  /* 0x0000007647477233 */ /* 0x100fe40003803000 */
[----:B------:R-:W-:Y:S02]  /*fd50*/  PRMT R79, R152, 0x5410, R79 ;  /* 0x00005410984f7816 */ /* 0x000fe4000000004f */
[----:B------:R-:W-:Y:S02]  /*fd60*/  PRMT R77, R77, 0x5410, R164 ;  /* 0x000054104d4d7816 */ /* 0x000fe400000000a4 */
[----:B------:R-:W-:Y:S01]  /*fd70*/  LOP3.LUT R69, R69, R114, RZ, 0xc0, !PT ;  /* 0x0000007245457212 */ /* 0x000fe200078ec0ff */
[----:B------:R-:W-:Y:S01]  /*fd80*/  IMAD.WIDE.U32 R114, R115, -0x326172a9, RZ ;  /* 0xcd9e8d5773727825 */ /* 0x000fe200078e00ff */
[----:B------:R-:W-:Y:S02]  /*fd90*/  LOP3.LUT R70, R70, R113, RZ, 0xc0, !PT ;  /* 0x0000007146467212 */ /* 0x000fe400078ec0ff */
[----:B------:R-:W-:Y:S02]  /*fda0*/  LOP3.LUT R71, R71, R112, RZ, 0xc0, !PT ;  /* 0x0000007047477212 */ /* 0x000fe400078ec0ff */
[--C-:B------:R-:W-:Y:S02]  /*fdb0*/  HSET2.LE.AND R77, R77, R118.reuse, PT ;  /* 0x000000764d4d7233 */ /* 0x100fe40003803000 */
[--C-:B------:R-:W-:Y:S02]  /*fdc0*/  HSET2.LE.AND R78, R79, R118.reuse, PT ;  /* 0x000000764f4e7233 */ /* 0x100fe40003803000 */
[----:B------:R-:W-:Y:S01]  /*fdd0*/  HSET2.LE.AND R112, R117, R118, PT ;  /* 0x0000007675707233 */ /* 0x000fe20003803000 */
[-C--:B-1----:R-:W-:Y:S03]  /*fde0*/  HMMA.16816.F32.BF16 R4, R68, R72.reuse, R4 ;  /* 0x000000484404723c */ /* 0x082fe60000041804 */
[----:B------:R-:W-:Y:S02]  /*fdf0*/  LOP3.LUT R76, R76, R111, RZ, 0xc0, !PT ;  /* 0x0000006f4c4c7212 */ /* 0x000fe400078ec0ff */
[----:B------:R-:W-:Y:S02]  /*fe00*/  LOP3.LUT R77, R77, R110, RZ, 0xc0, !PT ;  /* 0x0000006e4d4d7212 */ /* 0x000fe400078ec0ff */
[----:B------:R-:W-:Y:S04]  /*fe10*/  LOP3.LUT R78, R78, R109, RZ, 0xc0, !PT ;  /* 0x0000006d4e4e7212 */ /* 0x000fe800078ec0ff */
[----:B------:R-:W-:Y:S02]  /*fe20*/  LOP3.LUT R79, R112, R87, RZ, 0xc0, !PT ;  /* 0x00000057704f7212 */ /* 0x000fe400078ec0ff */
[----:B------:R-:W-:Y:S02]  /*fe30*/  LOP3.LUT R178, R115, UR23, R178, 0x96, !PT ;  /* 0x0000001773b27c12 */ /* 0x000fe4000f8e96b2 */
[----:B------:R-:W-:Y:S02]  /*fe40*/  LOP3.LUT R114, R125, UR11, R114, 0x96, !PT ;  /* 0x0000000b7d727c12 */ /* 0x000fe4000f8e9672 */
[----:B------:R-:W-:Y:S01]  /*fe50*/  LOP3.LUT R112, R183, UR10, R130, 0x96, !PT ;  /* 0x0000000ab7707c12 */ /* 0x000fe2000f8e9682 */
[C---:B------:R-:W-:Y:S01]  /*fe60*/  HMMA.16816.F32.BF16 R8, R76.reuse, R72, R8 ;  /* 0x000000484c08723c */ /* 0x040fe20000041808 */
[----:B------:R-:W-:Y:S03]  /*fe70*/  MUFU.EX2 R183, R157 ;  /* 0x0000009d00b77308 */ /* 0x000fe60000000800 */
[----:B------:R-:W-:Y:S01]  /*fe80*/  PRMT R152, R151, 0x7632, R152 ;  /* 0x0000763297987816 */ /* 0x000fe20000000098 */
[----:B------:R-:W-:Y:S01]  /*fe90*/  IMAD.WIDE.U32 R114, R114, -0x2daee0ad, RZ ;  /* 0xd2511f5372727825 */ /* 0x000fe200078e00ff */
[----:B----4-:R-:W-:Y:S01]  /*fea0*/  F2FP.BF16.F32.PACK_AB R160, R181, R180 ;  /* 0x000000b4b5a0723e */ /* 0x010fe200000010ff */
[-C--:B------:R-:W-:Y:S04]  /*feb0*/  HMMA.16816.F32.BF16 R12, R76, R74.reuse, R12 ;  /* 0x0000004a4c0c723c */ /* 0x080fe8000004180c */
[----:B------:R-:W-:Y:S01]  /*fec0*/  MUFU.EX2 R157, R137 ;  /* 0x00000089009d7308 */ /* 0x000fe20000000800 */
[----:B------:R-:W-:Y:S01]  /*fed0*/  LOP3.LUT R73, R127, UR8, R182, 0x96, !PT ;  /* 0x000000087f497c12 */ /* 0x000fe2000f8e96b6 */
[----:B------:R-:W-:Y:S01]  /*fee0*/  IMAD.WIDE.U32 R178, R178, -0x2daee0ad, RZ ;  /* 0xd2511f53b2b27825 */ /* 0x000fe200078e00ff */
[----:B------:R-:W-:Y:S01]  /*fef0*/  PRMT R159, R160, 0x7632, R159 ;  /* 0x00007632a09f7816 */ /* 0x000fe2000000009f */
[C---:B------:R-:W-:Y:S06]  /*ff00*/  HMMA.16816.F32.BF16 R16, R68.reuse, R74, R16 ;  /* 0x0000004a4410723c */ /* 0x040fec0000041810 */
[----:B------:R-:W-:Y:S01]  /*ff10*/  MUFU.EX2 R182, R139 ;  /* 0x0000008b00b67308 */ /* 0x000fe20000000800 */
[----:B------:R-:W-:Y:S04]  /*ff20*/  LOP3.LUT R72, R115, UR8, R178, 0x96, !PT ;  /* 0x0000000873487c12 */ /* 0x000fe8000f8e96b2 */
[----:B------:R-:W-:Y:S01]  /*ff30*/  IMAD.WIDE.U32 R130, R73, -0x326172a9, RZ ;  /* 0xcd9e8d5749827825 */ /* 0x000fe200078e00ff */
[----:B------:R-:W-:Y:S01]  /*ff40*/  LOP3.LUT R110, R179, UR10, R128, 0x96, !PT ;  /* 0x0000000ab36e7c12 */ /* 0x000fe2000f8e9680 */
[-C--:B---3--:R-:W-:Y:S03]  /*ff50*/  HMMA.16816.F32.BF16 R20, R68, R80.reuse, R20 ;  /* 0x000000504414723c */ /* 0x088fe60000041814 */
[----:B------:R-:W-:Y:S01]  /*ff60*/  SHF.R.U32.HI R125, RZ, 0x10, R130 ;  /* 0x00000010ff7d7819 */ /* 0x000fe20000011682 */
[----:B------:R-:W-:Y:S01]  /*ff70*/  IMAD.WIDE.U32 R112, R112, -0x326172a9, RZ ;  /* 0xcd9e8d5770707825 */ /* 0x000fe200078e00ff */
[----:B------:R-:W-:Y:S01]  /*ff80*/  LOP3.LUT R123, R130, 0xffff, RZ, 0xc0, !PT ;  /* 0x0000ffff827b7812 */ /* 0x000fe200078ec0ff */
[C---:B------:R-:W-:Y:S01]  /*ff90*/  HMMA.16816.F32.BF16 R24, R76.reuse, R80, R24 ;  /* 0x000000504c18723c */ /* 0x040fe20000041818 */
[----:B------:R-:W1:Y:S04]  /*ffa0*/  MUFU.EX2 R178, R155 ;  /* 0x0000009b00b27308 */ /* 0x000e680000000800 */
[----:B------:R-:W-:Y:S01]  /*ffb0*/  LOP3.LUT R109, R131, UR28, R112, 0x96, !PT ;  /* 0x0000001c836d7c12 */ /* 0x000fe2000f8e9670 */
[----:B------:R-:W-:Y:S01]  /*ffc0*/  IMAD.WIDE.U32 R72, R72, -0x326172a9, RZ ;  /* 0xcd9e8d5748487825 */ /* 0x000fe200078e00ff */
[----:B------:R-:W-:Y:S01]  /*ffd0*/  LOP3.LUT R128, R130, 0xff, RZ, 0xc0, !PT ;  /* 0x000000ff82807812 */ /* 0x000fe200078ec0ff */
[-C--:B------:R-:W-:Y:S03]  /*ffe0*/  HMMA.16816.F32.BF16 R28, R76, R82.reuse, R28 ;  /* 0x000000524c1c723c */ /* 0x080fe6000004181c */
[----:B------:R-:W-:Y:S01]  /*fff0*/  LOP3.LUT R112, R72, 0xffff, RZ, 0xc0, !PT ;  /* 0x0000ffff48707812 */ /* 0x000fe200078ec0ff */
[----:B------:R-:W-:Y:S01]  /*10000*/  IMAD.WIDE.U32 R110, R110, -0x326172a9, RZ ;  /* 0xcd9e8d576e6e7825 */ /* 0x000fe200078e00ff */
[--C-:B------:R-:W-:Y:S01]  /*10010*/  SHF.R.U32.HI R129, RZ, 0x10, R72.reuse ;  /* 0x00000010ff817819 */ /* 0x100fe20000011648 */
[C---:B------:R-:W-:Y:S05]  /*10020*/  HMMA.16816.F32.BF16 R32, R68.reuse, R82, R32 ;  /* 0x000000524420723c */ /* 0x040fea0000041820 */
[----:B------:R-:W-:Y:S01]  /*10030*/  LOP3.LUT R117, R72, 0xff, RZ, 0xc0, !PT ;  /* 0x000000ff48757812 */ /* 0x000fe200078ec0ff */
[----:B------:R-:W-:Y:S01]  /*10040*/  @!P5 HFMA2.BF16_V2 R217, -RZ.H0_H0, RZ.H0_H0, -R152.H0_H0 ;  /* 0x200000ffffd9d231 */ /* 0x000fe20000340998 */
[----:B------:R-:W-:Y:S01]  /*10050*/  SHF.R.U32.HI R115, RZ, 0x18, R72 ;  /* 0x00000018ff737819 */ /* 0x000fe20000011648 */
[----:B------:R-:W-:Y:S03]  /*10060*/  @!P3 HFMA2.BF16_V2 R224, -RZ.H0_H0, RZ.H0_H0, -R159.H0_H0 ;  /* 0x200000ffffe0b231 */ /* 0x000fe6000034099f */
[----:B------:R-:W-:Y:S02]  /*10070*/  LOP3.LUT R87, R73, UR28, R110, 0x96, !PT ;  /* 0x0000001c49577c12 */ /* 0x000fe4000f8e966e */
[----:B------:R-:W3:Y:S01]  /*10080*/  LDSM.16.MT88.4 R72, [R189+0x6800] ;  /* 0x00680000bd48783b */ /* 0x000ee20000004200 */
[----:B------:R-:W-:Y:S01]  /*10090*/  LOP3.LUT R80, R129, 0xff, RZ, 0xc0, !PT ;  /* 0x000000ff81507812 */ /* 0x000fe200078ec0ff */
[----:B------:R-:W-:Y:S01]  /*100a0*/  @!P4 HFMA2.BF16_V2 R225, -RZ.H0_H0, RZ.H0_H0, -R160.H0_H0 ;  /* 0x200000ffffe1c231 */ /* 0x000fe200003409a0 */
[----:B------:R-:W-:Y:S01]  /*100b0*/  SHF.R.U32.HI R129, RZ, 0x10, R109 ;  /* 0x00000010ff817819 */ /* 0x000fe2000001166d */
[----:B------:R-:W-:Y:S01]  /*100c0*/  FADD.FTZ R180, R180, R165 ;  /* 0x000000a5b4b47221 */ /* 0x000fe20000010000 */
[----:B------:R-:W-:Y:S01]  /*100d0*/  PRMT R115, R80, 0x5410, R115 ;  /* 0x0000541050737816 */ /* 0x000fe20000000073 */
[----:B------:R-:W-:Y:S01]  /*100e0*/  FADD.FTZ R179, R156, R119 ;  /* 0x000000779cb37221 */ /* 0x000fe20000010000 */
[----:B------:R-:W-:Y:S01]  /*100f0*/  LOP3.LUT R80, R87, 0xffff, RZ, 0xc0, !PT ;  /* 0x0000ffff57507812 */ /* 0x000fe200078ec0ff */
[----:B------:R-:W-:Y:S01]  /*10100*/  MUFU.EX2 R119, R150 ;  /* 0x0000009600777308 */ /* 0x000fe20000000800 */
[----:B------:R-:W-:Y:S02]  /*10110*/  LOP3.LUT R110, R125, 0xff, RZ, 0xc0, !PT ;  /* 0x000000ff7d6e7812 */ /* 0x000fe400078ec0ff */
[----:B------:R-:W-:Y:S02]  /*10120*/  SHF.R.U32.HI R82, RZ, 0x18, R109 ;  /* 0x00000018ff527819 */ /* 0x000fe4000001166d */
[----:B------:R-:W-:Y:S02]  /*10130*/  LOP3.LUT R125, R87, 0xff, RZ, 0xc0, !PT ;  /* 0x000000ff577d7812 */ /* 0x000fe400078ec0ff */
[----:B------:R-:W-:Y:S02]  /*10140*/  LOP3.LUT R129, R129, 0xff, RZ, 0xc0, !PT ;  /* 0x000000ff81817812 */ /* 0x000fe400078ec0ff */
[----:B------:R-:W-:Y:S02]  /*10150*/  LOP3.LUT R81, R122, 0xff, RZ, 0xc0, !PT ;  /* 0x000000ff7a517812 */ /* 0x000fe400078ec0ff */
[----:B------:R-:W-:Y:S02]  /*10160*/  SHF.R.U32.HI R80, RZ, 0x8, R80 ;  /* 0x00000008ff507819 */ /* 0x000fe40000011650 */
[----:B------:R-:W-:Y:S02]  /*10170*/  ISETP.LE.U32.AND P2, PT, R81, UR13, PT ;  /* 0x0000000d51007c0c */ /* 0x000fe4000bf43070 */
[----:B------:R-:W-:Y:S02]  /*10180*/  PRMT R129, R129, 0x5410, R82 ;  /* 0x0000541081817816 */ /* 0x000fe40000000052 */
[----:B------:R-:W-:Y:S02]  /*10190*/  PRMT R125, R125, 0x5410, R80 ;  /* 0x000054107d7d7816 */ /* 0x000fe40000000050 */
[C---:B------:R-:W-:Y:S01]  /*101a0*/  LOP3.LUT R86, R109.reuse, 0xffff, RZ, 0xc0, !PT ;  /* 0x0000ffff6d567812 */ /* 0x040fe200078ec0ff */
[----:B------:R-:W4:Y:S01]  /*101b0*/  LDSM.16.MT88.4 R80, [R188+0x6800] ;  /* 0x00680000bc50783b */ /* 0x000f220000004200 */
[----:B------:R-:W-:Y:S02]  /*101c0*/  LOP3.LUT R161, R109, 0xff, RZ, 0xc0, !PT ;  /* 0x000000ff6da17812 */ /* 0x000fe400078ec0ff */
[----:B------:R-:W-:Y:S02]  /*101d0*/  SHF.R.U32.HI R86, RZ, 0x8, R86 ;  /* 0x00000008ff567819 */ /* 0x000fe40000011656 */
[----:B------:R-:W-:Y:S01]  /*101e0*/  PRMT R109, R151, 0x5410, R152 ;  /* 0x00005410976d7816 */ /* 0x000fe20000000098 */
[----:B------:R-:W-:Y:S01]  /*101f0*/  @!P2 HFMA2.BF16_V2 R213, -RZ.H0_H0, RZ.H0_H0, -R154.H0_H0 ;  /* 0x200000ffffd5a231 */ /* 0x000fe2000034099a */
[----:B------:R-:W-:Y:S02]  /*10200*/  @!P5 PRMT R152, R217, 0x5410, RZ ;  /* 0x00005410d998d816 */ /* 0x000fe400000000ff */
[----:B------:R-:W-:Y:S02]  /*10210*/  PRMT R161, R161, 0x5410, R86 ;  /* 0x00005410a1a17816 */ /* 0x000fe40000000056 */
[----:B------:R-:W-:Y:S01]  /*10220*/  SHF.R.U32.HI R131, RZ, 0x10, R87 ;  /* 0x00000010ff837819 */ /* 0x000fe20000011657 */
[-C--:B---3--:R-:W-:Y:S01]  /*10230*/  HMMA.16816.F32.BF16 R36, R68, R72.reuse, R36 ;  /* 0x000000484424723c */ /* 0x088fe20000041824 */
[----:B------:R-:W-:Y:S02]  /*10240*/  STG.E.U16 desc[UR18][R168.64+0x62], R152 ;  /* 0x00006298a8007986 */ /* 0x000fe4000c101512 */
[----:B------:R-:W-:Y:S02]  /*10250*/  LOP3.LUT R131, R131, 0xff, RZ, 0xc0, !PT ;  /* 0x000000ff83837812 */ /* 0x000fe400078ec0ff */
[----:B------:R-:W-:Y:S01]  /*10260*/  SHF.R.U32.HI R123, RZ, 0x8, R123 ;  /* 0x00000008ff7b7819 */ /* 0x000fe2000001167b */
[C---:B------:R-:W-:Y:S05]  /*10270*/  HMMA.16816.F32.BF16 R40, R76.reuse, R72, R40 ;  /* 0x000000484c28723c */ /* 0x040fea0000041828 */
[----:B------:R-:W-:Y:S01]  /*10280*/  SHF.R.U32.HI R127, RZ, 0x18, R130 ;  /* 0x00000018ff7f7819 */ /* 0x000fe20000011682 */
[-C--:B------:R-:W-:Y:S05]  /*10290*/  HMMA.16816.F32.BF16 R44, R76, R74.reuse, R44 ;  /* 0x0000004a4c2c723c */ /* 0x080fea000004182c */
[----:B------:R-:W-:Y:S01]  /*102a0*/  SHF.R.U32.HI R72, RZ, 0x8, R85 ;  /* 0x00000008ff487819 */ /* 0x000fe20000011655 */
[C---:B------:R-:W-:Y:S05]  /*102b0*/  HMMA.16816.F32.BF16 R48, R68.reuse, R74, R48 ;  /* 0x0000004a4430723c */ /* 0x040fea0000041830 */
[----:B------:R-:W-:Y:S02]  /*102c0*/  LOP3.LUT R72, R72, 0xffff, RZ, 0xc0, !PT ;  /* 0x0000ffff48487812 */ /* 0x000fe400078ec0ff */
[----:B------:R-:W-:Y:S02]  /*102d0*/  SHF.R.U32.HI R73, RZ, 0x10, R122 ;  /* 0x00000010ff497819 */ /* 0x000fe4000001167a */
[----:B------:R-:W-:Y:S01]  /*102e0*/  ISETP.LE.U32.AND P5, PT, R72, UR13, PT ;  /* 0x0000000d48007c0c */ /* 0x000fe2000bfa3070 */
[-C--:B----4-:R-:W-:Y:S03]  /*102f0*/  HMMA.16816.F32.BF16 R52, R68, R80.reuse, R52 ;  /* 0x000000504434723c */ /* 0x090fe60000041834 */
[----:B------:R-:W-:Y:S02]  /*10300*/  SHF.R.U32.HI R72, RZ, 0x18, R87 ;  /* 0x00000018ff487819 */ /* 0x000fe40000011657 */
[----:B------:R-:W-:Y:S01]  /*10310*/  PRMT R123, R128, 0x5410, R123 ;  /* 0x00005410807b7816 */ /* 0x000fe2000000007b */
[----:B------:R-:W3:Y:S01]  /*10320*/  LDSM.16.MT88.4 R84, [R192+0x7000] ;  /* 0x00700000c054783b */ /* 0x000ee20000004200 */
[----:B------:R-:W-:Y:S01]  /*10330*/  PRMT R131, R131, 0x5410, R72 ;  /* 0x0000541083837816 */ /* 0x000fe20000000048 */
[C---:B------:R-:W-:Y:S04]  /*10340*/  HMMA.16816.F32.BF16 R56, R76.reuse, R80, R56 ;  /* 0x000000504c38723c */ /* 0x040fe80000041838 */
[----:B------:R-:W-:Y:S01]  /*10350*/  LOP3.LUT R72, R73, 0xff, RZ, 0xc0, !PT ;  /* 0x000000ff49487812 */ /* 0x000fe200078ec0ff */
[----:B------:R-:W-:Y:S01]  /*10360*/  @!P5 HFMA2.BF16_V2 R211, -RZ.H0_H0, RZ.H0_H0, -R153.H0_H0 ;  /* 0x200000ffffd3d231 */ /* 0x000fe20000340999 */
[----:B------:R-:W-:Y:S01]  /*10370*/  PRMT R127, R110, 0x5410, R127 ;  /* 0x000054106e7f7816 */ /* 0x000fe2000000007f */
[-C--:B------:R-:W-:Y:S04]  /*10380*/  HMMA.16816.F32.BF16 R60, R76, R82.reuse, R60 ;  /* 0x000000524c3c723c */ /* 0x080fe8000004183c */
[----:B------:R-:W-:Y:S02]  /*10390*/  PRMT R128, R154, 0x5410, R153 ;  /* 0x000054109a807816 */ /* 0x000fe40000000099 */
[----:B------:R-:W-:Y:S01]  /*103a0*/  @!P2 PRMT R154, R213, 0x5410, RZ ;  /* 0x00005410d59aa816 */ /* 0x000fe200000000ff */
[----:B------:R-:W-:Y:S04]  /*103b0*/  HMMA.16816.F32.BF16 R64, R68, R82, R64 ;  /* 0x000000524440723c */ /* 0x000fe80000041840 */
[----:B------:R-:W-:Y:S02]  /*103c0*/  ISETP.LE.U32.AND P2, PT, R72, UR13, PT ;  /* 0x0000000d48007c0c */ /* 0x000fe4000bf43070 */
[--C-:B------:R-:W-:Y:S02]  /*103d0*/  HSET2.LE.AND R75, R123, R118.reuse, PT ;  /* 0x000000767b4b7233 */ /* 0x100fe40003803000 */
[--C-:B------:R-:W-:Y:S03]  /*103e0*/  HSET2.LE.AND R72, R127, R118.reuse, PT ;  /* 0x000000767f487233 */ /* 0x100fe60003803000 */
[--C-:B------:R-:W-:Y:S02]  /*103f0*/  HSET2.LE.AND R73, R161, R118.reuse, PT ;  /* 0x00000076a1497233 */ /* 0x100fe40003803000 */
[----:B------:R-:W-:Y:S02]  /*10400*/  LOP3.LUT R74, R75, R90, RZ, 0xc0, !PT ;  /* 0x0000005a4b4a7212 */ /* 0x000fe400078ec0ff */
[----:B------:R-:W-:Y:S02]  /*10410*/  LOP3.LUT R75, R72, R89, RZ, 0xc0, !PT ;  /* 0x00000059484b7212 */ /* 0x000fe400078ec0ff */
[C---:B-1----:R-:W-:Y:S01]  /*10420*/  F2FP.BF16.F32.PACK_AB R155, R178.reuse, R156 ;  /* 0x0000009cb29b723e */ /* 0x042fe200000010ff */
[----:B------:R-:W-:Y:S01]  /*10430*/  FADD.FTZ R178, R178, R179 ;  /* 0x000000b3b2b27221 */ /* 0x000fe20000010000 */
[----:B------:R-:W-:Y:S02]  /*10440*/  LOP3.LUT R72, R73, R88, RZ, 0xc0, !PT ;  /* 0x0000005849487212 */ /* 0x000fe400078ec0ff */
[----:B------:R-:W-:Y:S01]  /*10450*/  SHF.R.U32.HI R122, RZ, 0x18, R122 ;  /* 0x00000018ff7a7819 */ /* 0x000fe2000001167a */
[----:B------:R-:W1:Y:S01]  /*10460*/  LDSM.16.MT88.4 R88, [R190+0x7000] ;  /* 0x00700000be58783b */ /* 0x000e620000004200 */
[----:B------:R-:W-:Y:S01]  /*10470*/  SHF.R.U32.HI R112, RZ, 0x8, R112 ;  /* 0x00000008ff707819 */ /* 0x000fe20000011670 */
[----:B------:R-:W-:Y:S01]  /*10480*/  @!P2 HFMA2.BF16_V2 R199, -RZ.H0_H0, RZ.H0_H0, -R155.H0_H0 ;  /* 0x200000ffffc7a231 */ /* 0x000fe2000034099b */
[----:B------:R-:W-:Y:S02]  /*10490*/  @!P5 PRMT R153, R211, 0x5410, RZ ;  /* 0x00005410d399d816 */ /* 0x000fe400000000ff */
[----:B------:R-:W-:Y:S02]  /*104a0*/  ISETP.LE.U32.AND P5, PT, R122, UR13, PT ;  /* 0x0000000d7a007c0c */ /* 0x000fe4000bfa3070 */
[----:B------:R-:W-:Y:S01]  /*104b0*/  PRMT R156, R155, 0x7632, R156 ;  /* 0x000076329b9c7816 */ /* 0x000fe2000000009c */
[----:B------:R4:W2:Y:S01]  /*104c0*/  MUFU.EX2 R122, R138 ;  /* 0x0000008a007a7308 */ /* 0x0008a20000000800 */
[----:B------:R-:W-:Y:S02]  /*104d0*/  HSET2.LE.AND R80, R129, R118, PT ;  /* 0x0000007681507233 */ /* 0x000fe40003803000 */
[----:B------:R-:W-:Y:S02]  /*104e0*/  PRMT R117, R117, 0x5410, R112 ;  /* 0x0000541075757816 */ /* 0x000fe40000000070 */
[----:B------:R-:W-:Y:S02]  /*104f0*/  LOP3.LUT R68, R120, 0xff, RZ, 0xc0, !PT ;  /* 0x000000ff78447812 */ /* 0x000fe400078ec0ff */
[----:B------:R-:W-:Y:S02]  /*10500*/  PRMT R129, R155, 0x5410, R156 ;  /* 0x000054109b817816 */ /* 0x000fe4000000009c */
[----:B------:R-:W-:Y:S01]  /*10510*/  @!P2 PRMT R155, R199, 0x5410, RZ ;  /* 0x00005410c79ba816 */ /* 0x000fe200000000ff */
[----:B------:R-:W-:Y:S01]  /*10520*/  @!P5 HFMA2.BF16_V2 R221, -RZ.H0_H0, RZ.H0_H0, -R156.H0_H0 ;  /* 0x200000ffffddd231 */ /* 0x000fe2000034099c */
[----:B------:R-:W-:Y:S02]  /*10530*/  LOP3.LUT R73, R80, R107, RZ, 0xc0, !PT ;  /* 0x0000006b50497212 */ /* 0x000fe400078ec0ff */
[----:B------:R-:W-:Y:S02]  /*10540*/  ISETP.LE.U32.AND P2, PT, R68, UR13, PT ;  /* 0x0000000d44007c0c */ /* 0x000fe4000bf43070 */
[--C-:B------:R-:W-:Y:S02]  /*10550*/  HSET2.LE.AND R77, R125, R118.reuse, PT ;  /* 0x000000767d4d7233 */ /* 0x100fe40003803000 */
[----:B------:R-:W-:Y:S01]  /*10560*/  LOP3.LUT R68, R120, 0xffff, RZ, 0xc0, !PT ;  /* 0x0000ffff78447812 */ /* 0x000fe200078ec0ff */
[-C--:B---3--:R-:W-:Y:S01]  /*10570*/  HMMA.16816.F32.BF16 R4, R72, R84.reuse, R4 ;  /* 0x000000544804723c */ /* 0x088fe20000041804 */
[----:B----4-:R-:W-:Y:S04]  /*10580*/  LDSM.16.MT88.4 R136, [R188+0x7800] ;  /* 0x00780000bc88783b */ /* 0x010fe80000004200 */
[--C-:B------:R-:W-:Y:S02]  /*10590*/  HSET2.LE.AND R110, R131, R118.reuse, PT ;  /* 0x00000076836e7233 */ /* 0x100fe40003803000 */
[--C-:B------:R-:W-:Y:S04]  /*105a0*/  HSET2.LE.AND R78, R117, R118.reuse, PT ;  /* 0x00000076754e7233 */ /* 0x100fe80003803000 */
[--C-:B------:R-:W-:Y:S02]  /*105b0*/  HSET2.LE.AND R79, R115, R118.reuse, PT ;  /* 0x00000076734f7233 */ /* 0x100fe40003803000 */
[----:B------:R-:W-:Y:S02]  /*105c0*/  LOP3.LUT R76, R77, R106, RZ, 0xc0, !PT ;  /* 0x0000006a4d4c7212 */ /* 0x000fe400078ec0ff */
[----:B------:R-:W-:Y:S02]  /*105d0*/  SHF.R.U32.HI R68, RZ, 0x8, R68 ;  /* 0x00000008ff447819 */ /* 0x000fe40000011644 */
[----:B------:R-:W-:Y:S02]  /*105e0*/  LOP3.LUT R77, R110, R105, RZ, 0xc0, !PT ;  /* 0x000000696e4d7212 */ /* 0x000fe400078ec0ff */
[----:B------:R-:W-:Y:S02]  /*105f0*/  LOP3.LUT R78, R78, R103, RZ, 0xc0, !PT ;  /* 0x000000674e4e7212 */ /* 0x000fe400078ec0ff */
[----:B------:R-:W-:Y:S02]  /*10600*/  LOP3.LUT R79, R79, R102, RZ, 0xc0, !PT ;  /* 0x000000664f4f7212 */ /* 0x000fe400078ec0ff */
[----:B------:R-:W-:Y:S02]  /*10610*/  LOP3.LUT R68, R68, 0xffff, RZ, 0xc0, !PT ;  /* 0x0000ffff44447812 */ /* 0x000fe400078ec0ff */
[----:B------:R-:W-:Y:S02]  /*10620*/  @!P5 PRMT R156, R221, 0x5410, RZ ;  /* 0x00005410dd9cd816 */ /* 0x000fe400000000ff */
[----:B------:R-:W-:Y:S01]  /*10630*/  ISETP.LE.U32.AND P5, PT, R68, UR13, PT ;  /* 0x0000000d44007c0c */ /* 0x000fe2000bfa3070 */
[C---:B------:R-:W-:Y:S01]  /*10640*/  HMMA.16816.F32.BF16 R8, R76.reuse, R84, R8 ;  /* 0x000000544c08723c */ /* 0x040fe20000041808 */
[----:B------:R-:W3:Y:S03]  /*10650*/  LDSM.16.MT88.4 R68, [R189+0x7000] ;  /* 0x00700000bd44783b */ /* 0x000ee60000004200 */
[----:B------:R-:W-:Y:S02]  /*10660*/  LOP3.LUT R112, R113, UR9, R116, 0x96, !PT ;  /* 0x0000000971707c12 */ /* 0x000fe4000f8e9674 */
[-C--:B------:R-:W-:Y:S05]  /*10670*/  HMMA.16816.F32.BF16 R12, R76, R86.reuse, R12 ;  /* 0x000000564c0c723c */ /* 0x080fea000004180c */
[----:B------:R-:W-:Y:S01]  /*10680*/  LOP3.LUT R110, R111, UR9, R124, 0x96, !PT ;  /* 0x000000096f6e7c12 */ /* 0x000fe2000f8e967c */
[C---:B------:R-:W-:Y:S05]  /*10690*/  HMMA.16816.F32.BF16 R16, R72.reuse, R86, R16 ;  /* 0x000000564810723c */ /* 0x040fea0000041810 */
[----:B------:R-:W-:Y:S01]  /*106a0*/  IMAD.WIDE.U32 R82, R112, -0x2daee0ad, RZ ;  /* 0xd2511f5370527825 */ /* 0x000fe200078e00ff */
[-C--:B-1----:R-:W-:Y:S05]  /*106b0*/  HMMA.16816.F32.BF16 R20, R72, R88.reuse, R20 ;  /* 0x000000584814723c */ /* 0x082fea0000041814 */
[----:B------:R-:W-:Y:S01]  /*106c0*/  IMAD.WIDE.U32 R110, R110, -0x2daee0ad, RZ ;  /* 0xd2511f536e6e7825 */ /* 0x000fe200078e00ff */
[C---:B------:R-:W-:Y:S05]  /*106d0*/  HMMA.16816.F32.BF16 R24, R76.reuse, R88, R24 ;  /* 0x000000584c18723c */ /* 0x040fea0000041818 */
[C---:B------:R-:W-:Y:S01]  /*106e0*/  LOP3.LUT R80, R82.reuse, 0xffff, RZ, 0xc0, !PT ;  /* 0x0000ffff52507812 */ /* 0x040fe200078ec0ff */
[-C--:B------:R-:W-:Y:S05]  /*106f0*/  HMMA.16816.F32.BF16 R28, R76, R90.reuse, R28 ;  /* 0x0000005a4c1c723c */ /* 0x080fea000004181c */
[----:B------:R-:W-:Y:S01]  /*10700*/  SHF.R.U32.HI R81, RZ, 0x10, R82 ;  /* 0x00000010ff517819 */ /* 0x000fe20000011652 */
[C---:B------:R-:W-:Y:S05]  /*10710*/  HMMA.16816.F32.BF16 R32, R72.reuse, R90, R32 ;  /* 0x0000005a4820723c */ /* 0x040fea0000041820 */
[----:B------:R-:W-:Y:S01]  /*10720*/  SHF.R.U32.HI R131, RZ, 0x10, R110 ;  /* 0x00000010ff837819 */ /* 0x000fe2000001166e */
[-C--:B---3--:R-:W-:Y:S05]  /*10730*/  HMMA.16816.F32.BF16 R36, R72, R68.reuse, R36 ;  /* 0x000000444824723c */ /* 0x088fea0000041824 */
[----:B------:R-:W-:Y:S01]  /*10740*/  LOP3.LUT R85, R82, 0xff, RZ, 0xc0, !PT ;  /* 0x000000ff52557812 */ /* 0x000fe200078ec0ff */
[C---:B------:R-:W-:Y:S05]  /*10750*/  HMMA.16816.F32.BF16 R40, R76.reuse, R68, R40 ;  /* 0x000000444c28723c */ /* 0x040fea0000041828 */
[----:B------:R-:W-:Y:S01]  /*10760*/  SHF.R.U32.HI R107, RZ, 0x18, R82 ;  /* 0x00000018ff6b7819 */ /* 0x000fe20000011652 */
[-C--:B------:R-:W-:Y:S05]  /*10770*/  HMMA.16816.F32.BF16 R44, R76, R70.reuse, R44 ;  /* 0x000000464c2c723c */ /* 0x080fea000004182c */
[----:B------:R-:W-:Y:S01]  /*10780*/  SHF.R.U32.HI R86, RZ, 0x8, R80 ;  /* 0x00000008ff567819 */ /* 0x000fe20000011650 */
[C---:B------:R-:W-:Y:S05]  /*10790*/  HMMA.16816.F32.BF16 R48, R72.reuse, R70, R48 ;  /* 0x000000464830723c */ /* 0x040fea0000041830 */
[----:B------:R-:W-:Y:S02]  /*107a0*/  SHF.R.U32.HI R82, RZ, 0x18, R110 ;  /* 0x00000018ff527819 */ /* 0x000fe4000001166e */
[----:B------:R-:W-:Y:S04]  /*107b0*/  LOP3.LUT R131, R131, 0xff, RZ, 0xc0, !PT ;  /* 0x000000ff83837812 */ /* 0x000fe800078ec0ff */
[----:B------:R-:W-:Y:S02]  /*107c0*/  LOP3.LUT R80, R81, 0xff, RZ, 0xc0, !PT ;  /* 0x000000ff51507812 */ /* 0x000fe400078ec0ff */
[----:B------:R-:W-:Y:S02]  /*107d0*/  LOP3.LUT R126, R83, UR27, R126, 0x96, !PT ;  /* 0x0000001b537e7c12 */ /* 0x000fe4000f8e967e */
[----:B------:R-:W-:Y:S02]  /*107e0*/  PRMT R131, R131, 0x5410, R82 ;  /* 0x0000541083837816 */ /* 0x000fe40000000052 */
[----:B------:R-:W-:Y:S02]  /*107f0*/  PRMT R107, R80, 0x5410, R107 ;  /* 0x00005410506b7816 */ /* 0x000fe4000000006b */
[----:B------:R-:W-:Y:S01]  /*10800*/  LOP3.LUT R114, R111, UR27, R114, 0x96, !PT ;  /* 0x0000001b6f727c12 */ /* 0x000fe2000f8e9672 */
[----:B------:R-:W1:Y:S01]  /*10810*/  LDSM.16.MT88.4 R80, [R188+0x7000] ;  /* 0x00700000bc50783b */ /* 0x000e620000004200 */
[----:B------:R-:W-:Y:S02]  /*10820*/  PRMT R85, R85, 0x5410, R86 ;  /* 0x0000541055557816 */ /* 0x000fe40000000056 */
[--C-:B------:R-:W-:Y:S02]  /*10830*/  SHF.R.U32.HI R87, RZ, 0x10, R114.reuse ;  /* 0x00000010ff577819 */ /* 0x100fe40000011672 */
[C---:B------:R-:W-:Y:S02]  /*10840*/  LOP3.LUT R86, R114.reuse, 0xffff, RZ, 0xc0, !PT ;  /* 0x0000ffff72567812 */ /* 0x040fe400078ec0ff */
[----:B------:R-:W-:Y:S02]  /*10850*/  LOP3.LUT R89, R114, 0xff, RZ, 0xc0, !PT ;  /* 0x000000ff72597812 */ /* 0x000fe400078ec0ff */
[----:B------:R-:W-:Y:S02]  /*10860*/  SHF.R.U32.HI R114, RZ, 0x18, R114 ;  /* 0x00000018ff727819 */ /* 0x000fe40000011672 */
[----:B------:R-:W-:Y:S02]  /*10870*/  LOP3.LUT R87, R87, 0xff, RZ, 0xc0, !PT ;  /* 0x000000ff57577812 */ /* 0x000fe400078ec0ff */
[C---:B------:R-:W-:Y:S02]  /*10880*/  LOP3.LUT R103, R110.reuse, 0xffff, RZ, 0xc0, !PT ;  /* 0x0000ffff6e677812 */ /* 0x040fe400078ec0ff */
[----:B------:R-:W-:Y:S02]  /*10890*/  PRMT R87, R87, 0x5410, R114 ;  /* 0x0000541057577816 */ /* 0x000fe40000000072 */
[----:B------:R-:W-:Y:S02]  /*108a0*/  LOP3.LUT R84, R110, 0xff, RZ, 0xc0, !PT ;  /* 0x000000ff6e547812 */ /* 0x000fe400078ec0ff */
[----:B------:R-:W-:Y:S02]  /*108b0*/  SHF.R.U32.HI R86, RZ, 0x8, R86 ;  /* 0x00000008ff567819 */ /* 0x000fe40000011656 */
[----:B------:R-:W-:Y:S02]  /*108c0*/  SHF.R.U32.HI R103, RZ, 0x8, R103 ;  /* 0x00000008ff677819 */ /* 0x000fe40000011667 */
[----:B------:R-:W-:Y:S02]  /*108d0*/  PRMT R89, R89, 0x5410, R86 ;  /* 0x0000541059597816 */ /* 0x000fe40000000056 */
[----:B------:R-:W-:Y:S02]  /*108e0*/  PRMT R103, R84, 0x5410, R103 ;  /* 0x0000541054677816 */ /* 0x000fe40000000067 */
[--C-:B------:R-:W-:Y:S02]  /*108f0*/  HSET2.LE.AND R106, R85, R118.reuse, PT ;  /* 0x00000076556a7233 */ /* 0x100fe40003803000 */
[----:B------:R-:W-:Y:S02]  /*10900*/  HSET2.LE.AND R100, R87, R118, PT ;  /* 0x0000007657647233 */ /* 0x000fe40003803000 */
[----:B------:R-:W3:Y:S01]  /*10910*/  LDSM.16.MT88.4 R84, [R192+0x7800] ;  /* 0x00780000c054783b */ /* 0x000ee20000004200 */
[----:B------:R-:W-:Y:S02]  /*10920*/  LOP3.LUT R90, R126, 0xffff, RZ, 0xc0, !PT ;  /* 0x0000ffff7e5a7812 */ /* 0x000fe400078ec0ff */
[----:B------:R-:W-:Y:S02]  /*10930*/  SHF.R.U32.HI R88, RZ, 0x10, R126 ;  /* 0x00000010ff587819 */ /* 0x000fe4000001167e */
[----:B------:R-:W-:Y:S02]  /*10940*/  SHF.R.U32.HI R90, RZ, 0x8, R90 ;  /* 0x00000008ff5a7819 */ /* 0x000fe4000001165a */
[----:B------:R-:W-:Y:S01]  /*10950*/  LOP3.LUT R88, R88, 0xff, RZ, 0xc0, !PT ;  /* 0x000000ff58587812 */ /* 0x000fe200078ec0ff */
[-C--:B-1----:R-:W-:Y:S03]  /*10960*/  HMMA.16816.F32.BF16 R52, R72, R80.reuse, R52 ;  /* 0x000000504834723c */ /* 0x082fe60000041834 */
[----:B------:R-:W-:Y:S02]  /*10970*/  LOP3.LUT R101, R126, 0xff, RZ, 0xc0, !PT ;  /* 0x000000ff7e657812 */ /* 0x000fe400078ec0ff */
[----:B------:R-:W-:Y:S01]  /*10980*/  SHF.R.U32.HI R91, RZ, 0x18, R126 ;  /* 0x00000018ff5b7819 */ /* 0x000fe2000001167e */
[C---:B------:R-:W-:Y:S05]  /*10990*/  HMMA.16816.F32.BF16 R56, R76.reuse, R80, R56 ;  /* 0x000000504c38723c */ /* 0x040fea0000041838 */
[----:B------:R-:W-:Y:S01]  /*109a0*/  F2FP.BF16.F32.PACK_AB R162, R182, R183 ;  /* 0x000000b7b6a2723e */ /* 0x000fe200000010ff */
[-C--:B------:R-:W-:Y:S05]  /*109b0*/  HMMA.16816.F32.BF16 R60, R76, R82.reuse, R60 ;  /* 0x000000524c3c723c */ /* 0x080fea000004183c */
[----:B------:R-:W-:Y:S01]  /*109c0*/  PRMT R101, R101, 0x5410, R90 ;  /* 0x0000541065657816 */ /* 0x000fe2000000005a */
[----:B------:R-:W-:Y:S05]  /*109d0*/  HMMA.16816.F32.BF16 R64, R72, R82, R64 ;  /* 0x000000524840723c */ /* 0x000fea0000041840 */
[----:B------:R-:W-:Y:S01]  /*109e0*/  PRMT R91, R88, 0x5410, R91 ;  /* 0x00005410585b7816 */ /* 0x000fe2000000005b */
[----:B------:R-:W-:Y:S01]  /*109f0*/  @!P0 HFMA2.BF16_V2 R249, -RZ.H0_H0, RZ.H0_H0, -R162.H0_H0 ;  /* 0x200000fffff98231 */ /* 0x000fe200003409a2 */
[----:B------:R-:W-:Y:S01]  /*10a00*/  PRMT R161, R162, 0x7632, R161 ;  /* 0x00007632a2a17816 */ /* 0x000fe200000000a1 */
[----:B------:R-:W-:Y:S03]  /*10a10*/  FADD.FTZ R183, R183, R174 ;  /* 0x000000aeb7b77221 */ /* 0x000fe60000010000 */
[----:B--2---:R-:W-:Y:S02]  /*10a20*/  F2FP.BF16.F32.PACK_AB R164, R122, R119 ;  /* 0x000000777aa4723e */ /* 0x004fe400000010ff */
[--C-:B------:R-:W-:Y:S02]  /*10a30*/  HSET2.LE.AND R68, R91, R118.reuse, PT ;  /* 0x000000765b447233 */ /* 0x100fe40003803000 */
[----:B------:R-:W-:Y:S01]  /*10a40*/  HSET2.LE.AND R69, R89, R118, PT ;  /* 0x0000007659457233 */ /* 0x000fe20003803000 */
[----:B------:R-:W-:Y:S01]  /*10a50*/  @!P2 HFMA2.BF16_V2 R246, -RZ.H0_H0, RZ.H0_H0, -R164.H0_H0 ;  /* 0x200000fffff6a231 */ /* 0x000fe200003409a4 */
[--C-:B------:R-:W-:Y:S01]  /*10a60*/  HSET2.LE.AND R107, R107, R118.reuse, PT ;  /* 0x000000766b6b7233 */ /* 0x100fe20003803000 */
[----:B------:R-:W1:Y:S01]  /*10a70*/  LDSM.16.MT88.4 R88, [R190+0x7800] ;  /* 0x00780000be58783b */ /* 0x000e620000004200 */
[--C-:B------:R-:W-:Y:S02]  /*10a80*/  HSET2.LE.AND R101, R101, R118.reuse, PT ;  /* 0x0000007665657233 */ /* 0x100fe40003803000 */
[----:B------:R-:W-:Y:S02]  /*10a90*/  PRMT R71, R160, 0x5410, R159 ;  /* 0x00005410a0477816 */ /* 0x000fe4000000009f */
[----:B------:R-:W-:Y:S02]  /*10aa0*/  PRMT R70, R162, 0x5410, R161 ;  /* 0x00005410a2467816 */ /* 0x000fe400000000a1 */
[----:B------:R-:W-:Y:S02]  /*10ab0*/  PRMT R163, R164, 0x7632, R163 ;  /* 0x00007632a4a37816 */ /* 0x000fe400000000a3 */
[----:B------:R-:W-:Y:S02]  /*10ac0*/  LOP3.LUT R106, R106, R71, RZ, 0xc0, !PT ;  /* 0x000000476a6a7212 */ /* 0x000fe400078ec0ff */
[----:B------:R-:W-:Y:S01]  /*10ad0*/  LOP3.LUT R107, R107, R70, RZ, 0xc0, !PT ;  /* 0x000000466b6b7212 */ /* 0x000fe200078ec0ff */
[----:B------:R-:W-:Y:S01]  /*10ae0*/  @!P5 HFMA2.BF16_V2 R245, -RZ.H0_H0, RZ.H0_H0, -R163.H0_H0 ;  /* 0x200000fffff5d231 */ /* 0x000fe200003409a3 */
[----:B------:R-:W-:Y:S02]  /*10af0*/  LOP3.LUT R104, R101, R104, RZ, 0xc0, !PT ;  /* 0x0000006865687212 */ /* 0x000fe400078ec0ff */
[----:B------:R-:W-:Y:S02]  /*10b00*/  LOP3.LUT R105, R68, R109, RZ, 0xc0, !PT ;  /* 0x0000006d44697212 */ /* 0x000fe400078ec0ff */
[----:B------:R-:W-:Y:S02]  /*10b10*/  LOP3.LUT R128, R69, R128, RZ, 0xc0, !PT ;  /* 0x0000008045807212 */ /* 0x000fe400078ec0ff */
[--C-:B------:R-:W-:Y:S02]  /*10b20*/  HSET2.LE.AND R130, R103, R118.reuse, PT ;  /* 0x0000007667827233 */ /* 0x100fe40003803000 */
[----:B------:R-:W-:Y:S02]  /*10b30*/  PRMT R69, R164, 0x5410, R163 ;  /* 0x00005410a4457816 */ /* 0x000fe400000000a3 */
[----:B------:R-:W-:Y:S02]  /*10b40*/  @!P6 PRMT R151, R215, 0x5410, RZ ;  /* 0x00005410d797e816 */ /* 0x000fe400000000ff */
[----:B------:R-:W-:Y:S02]  /*10b50*/  LOP3.LUT R130, R130, R69, RZ, 0xc0, !PT ;  /* 0x0000004582827212 */ /* 0x000fe400078ec0ff */
[-C--:B---3--:R-:W-:Y:S01]  /*10b60*/  HMMA.16816.F32.BF16 R68, R104, R84.reuse, R4 ;  /* 0x000000546844723c */ /* 0x088fe20000041804 */
[----:B------:R-:W-:Y:S04]  /*10b70*/  STG.E.U16 desc[UR18][R168.64+0x60], R151 ;  /* 0x00006097a8007986 */ /* 0x000fe8000c101512 */
[----:B------:R-:W-:Y:S01]  /*10b80*/  ISETP.LE.U32.AND P6, PT, R175, UR13, PT ;  /* 0x0000000daf007c0c */ /* 0x000fe2000bfc3070 */
[----:B------:R-:W-:Y:S01]  /*10b90*/  STG.E.U16 desc[UR18][R172.64+0x5e], R154 ;  /* 0x00005e9aac007986 */ /* 0x000fe2000c101512 */
[----:B------:R-:W-:Y:S01]  /*10ba0*/  @!P0 PRMT R162, R249, 0x5410, RZ ;  /* 0x00005410f9a28816 */ /* 0x000fe200000000ff */
[----:B------:R-:W-:Y:S02]  /*10bb0*/  IMAD.MOV.U32 R6, RZ, RZ, R119 ;  /* 0x000000ffff067224 */ /* 0x000fe400078e0077 */
[----:B------:R-:W-:Y:S01]  /*10bc0*/  STG.E.U16 desc[UR18][R172.64+0x60], R153 ;  /* 0x00006099ac007986 */ /* 0x000fe2000c101512 */
[----:B------:R-:W-:Y:S01]  /*10bd0*/  IADD3 R4, P0, R166, -0x80, RZ ;  /* 0xffffff80a6047810 */ /* 0x000fe20007f1e0ff */
[----:B------:R-:W-:Y:S01]  /*10be0*/  FADD.FTZ R177, R6, R177 ;  /* 0x000000b106b17221 */ /* 0x000fe20000010000 */
[----:B------:R-:W-:Y:S01]  /*10bf0*/  HSET2.LE.AND R131, R131, R118, PT ;  /* 0x0000007683837233 */ /* 0x000fe20003803000 */
[----:B------:R-:W-:Y:S01]  /*10c00*/  STG.E.U16 desc[UR18][R170.64+0x60], R155 ;  /* 0x0000609baa007986 */ /* 0x000fe2000c101512 */
[----:B------:R-:W-:Y:S01]  /*10c10*/  F2FP.BF16.F32.PACK_AB R150, R158, R157 ;  /* 0x0000009d9e96723e */ /* 0x000fe200000010ff */
[----:B------:R-:W-:Y:S01]  /*10c20*/  FADD.FTZ R6, R181, R180 ;  /* 0x000000b4b5067221 */ /* 0x000fe20000010000 */
[----:B------:R-:W-:Y:S01]  /*10c30*/  SHF.R.U32.HI R116, RZ, 0x18, R120 ;  /* 0x00000018ff747819 */ /* 0x000fe20000011678 */
[----:B------:R2:W-:Y:S01]  /*10c40*/  STL [R1+0xbc], R4 ;  /* 0x0000bc0401007387 */ /* 0x0005e20000100800 */
[----:B------:R-:W-:Y:S01]  /*10c50*/  @!P3 PRMT R159, R224, 0x5410, RZ ;  /* 0x00005410e09fb816 */ /* 0x000fe200000000ff */
[----:B------:R-:W-:Y:S01]  /*10c60*/  @!P6 HFMA2.BF16_V2 R248, -RZ.H0_H0, RZ.H0_H0, -R161.H0_H0 ;  /* 0x200000fffff8e231 */ /* 0x000fe200003409a1 */
[----:B------:R-:W-:Y:S01]  /*10c70*/  LOP3.LUT R131, R131, R150, RZ, 0xc0, !PT ;  /* 0x0000009683837212 */ /* 0x000fe200078ec0ff */
[----:B------:R-:W-:Y:S01]  /*10c80*/  STG.E.U16 desc[UR18][R170.64+0x62], R156 ;  /* 0x0000629caa007986 */ /* 0x000fe2000c101512 */
[----:B------:R-:W-:Y:S01]  /*10c90*/  ISETP.LE.U32.AND P3, PT, R116, UR13, PT ;  /* 0x0000000d74007c0c */ /* 0x000fe2000bf63070 */
[----:B------:R-:W-:Y:S01]  /*10ca0*/  IMAD.MOV.U32 R7, RZ, RZ, R122 ;  /* 0x000000ffff077224 */ /* 0x000fe200078e007a */
[----:B------:R-:W-:Y:S01]  /*10cb0*/  LOP3.LUT R129, R100, R129, RZ, 0xc0, !PT ;  /* 0x0000008164817212 */ /* 0x000fe200078ec0ff */
[----:B------:R-:W-:Y:S01]  /*10cc0*/  STG.E.U16 desc[UR18][R166.64+0x72], R159 ;  /* 0x0000729fa6007986 */ /* 0x000fe2000c101512 */
[----:B------:R-:W-:Y:S01]  /*10cd0*/  @!P4 PRMT R160, R225, 0x5410, RZ ;  /* 0x00005410e1a0c816 */ /* 0x000fe200000000ff */
[----:B------:R-:W-:Y:S01]  /*10ce0*/  FADD.FTZ R157, R157, R178 ;  /* 0x000000b29d9d7221 */ /* 0x000fe20000010000 */
[----:B------:R-:W-:Y:S02]  /*10cf0*/  @!P6 PRMT R161, R248, 0x5410, RZ ;  /* 0x00005410f8a1e816 */ /* 0x000fe400000000ff */
[----:B------:R-:W-:Y:S01]  /*10d00*/  @!P2 PRMT R164, R246, 0x5410, RZ ;  /* 0x00005410f6a4a816 */ /* 0x000fe200000000ff */
[C---:B------:R-:W-:Y:S01]  /*10d10*/  HMMA.16816.F32.BF16 R96, R128.reuse, R84, R8 ;  /* 0x000000548060723c */ /* 0x040fe20000041808 */
[----:B------:R-:W-:Y:S03]  /*10d20*/  STG.E.U16 desc[UR18][R166.64+0x70], R160 ;  /* 0x000070a0a6007986 */ /* 0x000fe6000c101512 */
[----:B------:R-:W-:Y:S01]  /*10d30*/  @!P5 PRMT R163, R245, 0x5410, RZ ;  /* 0x00005410f5a3d816 */ /* 0x000fe200000000ff */
[----:B------:R-:W-:Y:S01]  /*10d40*/  STG.E.U16 desc[UR18][R168.64+0x70], R162 ;  /* 0x000070a2a8007986 */ /* 0x000fe2000c101512 */
[-C--:B------:R-:W-:Y:S03]  /*10d50*/  HMMA.16816.F32.BF16 R100, R128, R86.reuse, R12 ;  /* 0x000000568064723c */ /* 0x080fe6000004180c */
[----:B------:R-:W-:Y:S02]  /*10d60*/  STG.E.U16 desc[UR18][R168.64+0x72], R161 ;  /* 0x000072a1a8007986 */ /* 0x000fe4000c101512 */
[--C-:B------:R-:W-:Y:S01]  /*10d70*/  @!P3 HFMA2.BF16_V2 R239, -RZ.H0_H0, RZ.H0_H0, -R150.reuse.H1_H1 ;  /* 0x200000ffffefb231 */ /* 0x100fe20000360996 */
[C---:B------:R-:W-:Y:S01]  /*10d80*/  HMMA.16816.F32.BF16 R72, R104.reuse, R86, R16 ;  /* 0x000000566848723c */ /* 0x040fe20000041810 */
[----:B------:R-:W-:Y:S04]  /*10d90*/  STG.E.U16 desc[UR18][R172.64+0x6e], R164 ;  /* 0x00006ea4ac007986 */ /* 0x000fe8000c101512 */
[----:B------:R-:W-:Y:S01]  /*10da0*/  @P3 PRMT R5, R150, 0x7632, R5 ;  /* 0x0000763296053816 */ /* 0x000fe20000000005 */
[-C--:B-1----:R-:W-:Y:S01]  /*10db0*/  HMMA.16816.F32.BF16 R76, R104, R88.reuse, R20 ;  /* 0x00000058684c723c */ /* 0x082fe20000041814 */
[----:B------:R-:W-:Y:S04]  /*10dc0*/  STG.E.U16 desc[UR18][R172.64+0x70], R163 ;  /* 0x000070a3ac007986 */ /* 0x000fe8000c101512 */
[----:B------:R-:W-:Y:S01]  /*10dd0*/  @!P3 PRMT R5, R239, 0x5410, RZ ;  /* 0x00005410ef05b816 */ /* 0x000fe200000000ff */
[C---:B------:R-:W-:Y:S04]  /*10de0*/  HMMA.16816.F32.BF16 R108, R128.reuse, R88, R24 ;  /* 0x00000058806c723c */ /* 0x040fe80000041818 */
[----:B------:R1:W-:Y:S01]  /*10df0*/  STG.E.U16 desc[UR18][R170.64+0x72], R5 ;  /* 0x00007205aa007986 */ /* 0x0003e2000c101512 */
[----:B--2---:R-:W-:Y:S02]  /*10e00*/  IADD3.X R4, R167, -0x1, RZ, P0, !PT ;  /* 0xffffffffa7047810 */ /* 0x004fe400007fe4ff */
[----:B------:R-:W-:Y:S02]  /*10e10*/  SHF.R.U32.HI R112, RZ, 0x10, R120 ;  /* 0x00000010ff707819 */ /* 0x000fe40000011678 */
[----:B------:R-:W-:Y:S01]  /*10e20*/  ISETP.LT.AND P0, PT, RZ, UR29, PT ;  /* 0x0000001dff007c0c */ /* 0x000fe2000bf01270 */
[----:B------:R2:W-:Y:S01]  /*10e30*/  STL [R1+0xc0], R4 ;  /* 0x0000c00401007387 */ /* 0x0005e20000100800 */
[----:B------:R-:W-:Y:S01]  /*10e40*/  LOP3.LUT R112, R112, 0xff, RZ, 0xc0, !PT ;  /* 0x000000ff70707812 */ /* 0x000fe200078ec0ff */
[----:B------:R-:W-:Y:S02]  /*10e50*/  UIADD3 UR29, UR29, -0x1, URZ ;  /* 0xffffffff1d1d7890 */ /* 0x000fe4000fffe03f */
[----:B------:R-:W-:Y:S01]  /*10e60*/  STL [R1+0xb4], R6 ;  /* 0x0000b40601007387 */ /* 0x000fe20000100800 */
[----:B------:R-:W-:Y:S02]  /*10e70*/  ISETP.LE.U32.AND P4, PT, R112, UR13, PT ;  /* 0x0000000d70007c0c */ /* 0x000fe4000bf83070 */
[-C--:B------:R-:W-:Y:S06]  /*10e80*/  HMMA.16816.F32.BF16 R112, R128, R90.reuse, R28 ;  /* 0x0000005a8070723c */ /* 0x080fec000004181c */
[C---:B------:R-:W-:Y:S05]  /*10e90*/  HMMA.16816.F32.BF16 R80, R104.reuse, R90, R32 ;  /* 0x0000005a6850723c */ /* 0x040fea0000041820 */
[----:B------:R-:W-:Y:S01]  /*10ea0*/  @!P4 HFMA2.BF16_V2 R240, -RZ.H0_H0, RZ.H0_H0, -R150.H0_H0 ;  /* 0x200000fffff0c231 */ /* 0x000fe20000340996 */
[-C--:B------:R-:W-:Y:S05]  /*10eb0*/  HMMA.16816.F32.BF16 R84, R104, R92.reuse, R36 ;  /* 0x0000005c6854723c */ /* 0x080fea0000041824 */
[----:B-1----:R-:W-:Y:S01]  /*10ec0*/  FADD.FTZ R5, R182, R183 ;  /* 0x000000b7b6057221 */ /* 0x002fe20000010000 */
[C---:B------:R-:W-:Y:S04]  /*10ed0*/  HMMA.16816.F32.BF16 R116, R128.reuse, R92, R40 ;  /* 0x0000005c8074723c */ /* 0x040fe80000041828 */
[----:B------:R-:W-:Y:S01]  /*10ee0*/  STL [R1+0xb0], R5 ;  /* 0x0000b00501007387 */ /* 0x000fe20000100800 */
[----:B--2---:R-:W-:Y:S01]  /*10ef0*/  FADD.FTZ R4, R7, R177 ;  /* 0x000000b107047221 */ /* 0x004fe20000010000 */
[-C--:B------:R-:W-:Y:S04]  /*10f00*/  HMMA.16816.F32.BF16 R120, R128, R94.reuse, R44 ;  /* 0x0000005e8078723c */ /* 0x080fe8000004182c */
[----:B------:R1:W-:Y:S01]  /*10f10*/  STL [R1+0xc4], R4 ;  /* 0x0000c40401007387 */ /* 0x0003e20000100800 */
[----:B------:R-:W-:Y:S01]  /*10f20*/  @!P4 PRMT R150, R240, 0x5410, RZ ;  /* 0x00005410f096c816 */ /* 0x000fe200000000ff */
[C---:B------:R-:W-:Y:S04]  /*10f30*/  HMMA.16816.F32.BF16 R88, R104.reuse, R94, R48 ;  /* 0x0000005e6858723c */ /* 0x040fe80000041830 */
[----:B------:R2:W-:Y:S02]  /*10f40*/  STG.E.U16 desc[UR18][R170.64+0x70], R150 ;  /* 0x00007096aa007986 */ /* 0x0005e4000c101512 */
[-C--:B------:R-:W-:Y:S06]  /*10f50*/  HMMA.16816.F32.BF16 R92, R104, R136.reuse, R52 ;  /* 0x00000088685c723c */ /* 0x080fec0000041834 */
[C---:B------:R-:W-:Y:S06]  /*10f60*/  HMMA.16816.F32.BF16 R124, R128.reuse, R136, R56 ;  /* 0x00000088807c723c */ /* 0x040fec0000041838 */
[-C--:B------:R-:W-:Y:S05]  /*10f70*/  HMMA.16816.F32.BF16 R128, R128, R138.reuse, R60 ;  /* 0x0000008a8080723c */ /* 0x080fea000004183c */
[----:B-1----:R-:W-:Y:S01]  /*10f80*/  FADD.FTZ R4, R158, R157 ;  /* 0x0000009d9e047221 */ /* 0x002fe20000010000 */
[----:B------:R-:W-:Y:S04]  /*10f90*/  HMMA.16816.F32.BF16 R104, R104, R138, R64 ;  /* 0x0000008a6868723c */ /* 0x000fe80000041840 */
[----:B------:R2:W-:Y:S01]  /*10fa0*/  STL [R1+0xb8], R4 ;  /* 0x0000b80401007387 */ /* 0x0005e20000100800 */
[----:B------:R-:W-:Y:S01]  /*10fb0*/  IMAD.MOV.U32 R137, RZ, RZ, R0 ;  /* 0x000000ffff897224 */ /* 0x000fe200078e0000 */
[----:B------:R-:W-:Y:S07]  /*10fc0*/  @!UPT UIADD3 URZ, URZ, URZ, URZ ;  /* 0x0000003f3f3ff290 */ /* 0x000fee000fffe03f */
[----:B------:R-:W-:Y:S11]  /*10fd0*/  @P0 BRA `(.L_x_1796) ;  /* 0xffffff9000700947 */ /* 0x000ff6000383ffff */
.L_x_1795:
[----:B--23--:R-:W2:Y:S04]  /*10fe0*/  LDL.LU R4, [R1+0xb4] ;  /* 0x0000b40001047983 */ /* 0x00cea80000300800 */
[----:B------:R-:W3:Y:S04]  /*10ff0*/  LDL.LU R10, [R1+0xb0] ;  /* 0x0000b000010a7983 */ /* 0x000ee80000300800 */
[----:B------:R-:W4:Y:S04]  /*11000*/  LDL.LU R9, [R1+0xc4] ;  /* 0x0000c40001097983 */ /* 0x000f280000300800 */
[----:B------:R-:W4:Y:S01]  /*11010*/  LDL.LU R8, [R1+0xb8] ;  /* 0x0000b80001087983 */ /* 0x000f220000300800 */
[----:B------:R-:W1:Y:S01]  /*11020*/  S2UR UR6, SR_CgaCtaId ;  /* 0x00000000000679c3 */ /* 0x000e620000008800 */
[----:B------:R-:W-:Y:S01]  /*11030*/  IMAD.MOV.U32 R22, RZ, RZ, 0x3f800000 ;  /* 0x3f800000ff167424 */ /* 0x000fe200078e00ff */
[----:B------:R-:W-:Y:S01]  /*11040*/  MOV R20, 0x3f800000 ;  /* 0x3f80000000147802 */ /* 0x000fe20000000f00 */
[----:B------:R-:W-:Y:S01]  /*11050*/  IMAD.MOV.U32 R21, RZ, RZ, 0x3f800000 ;  /* 0x3f800000ff157424 */ /* 0x000fe200078e00ff */
[----:B------:R-:W-:Y:S01]  /*11060*/  MOV R19, 0x3f800000 ;  /* 0x3f80000000137802 */ /* 0x000fe20000000f00 */
[----:B------:R-:W-:Y:S01]  /*11070*/  UISETP.NE.AND UP0, UPT, UR14, -0x1, UPT ;  /* 0xffffffff0e00788c */ /* 0x000fe2000bf05270 */
[----:B------:R-:W-:Y:S01]  /*11080*/  MOV R16, 0x20 ;  /* 0x0000002000107802 */ /* 0x000fe20000000f00 */
[----:B------:R-:W-:-:S09]  /*11090*/  UMOV UR7, 0x400 ;  /* 0x0000040000077882 */ /* 0x000fd20000000000 */
[----:B------:R-:W-:Y:S02]  /*110a0*/  @UP0 ULDC.64 UR4, c[0x0][0x298] ;  /* 0x0000a60000040ab9 */ /* 0x000fe40000000a00 */
[----:B------:R-:W-:-:S03]  /*110b0*/  @UP0 UIMAD.WIDE.U32 UR8, UR14, UR4, URZ ;  /* 0x000000040e0802a5 */ /* 0x000fc6000f8e003f */
[----:B------:R-:W-:Y:S01]  /*110c0*/  ULDC UR4, c[0x0][0x38c] ;  /* 0x0000e30000047ab9 */ /* 0x000fe20000000800 */
[----:B-1----:R-:W-:Y:S02]  /*110d0*/  ULEA UR7, UR6, UR7, 0x18 ;  /* 0x0000000706077291 */ /* 0x002fe4000f8ec03f */
[----:B------:R-:W-:Y:S01]  /*110e0*/  @UP0 UIMAD UR6, UR14, UR5, UR9 ;  /* 0x000000050e0602a4 */ /* 0x000fe2000f8e0209 */
[----:B--2---:R-:W1:Y:S04]  /*110f0*/  SHFL.BFLY PT, R6, R4, 0x2, 0x1f ;  /* 0x0c401f0004067f89 */ /* 0x004e6800000e0000 */
[----:B---3--:R-:W2:Y:S04]  /*11100*/  SHFL.BFLY PT, R5, R10, 0x2, 0x1f ;  /* 0x0c401f000a057f89 */ /* 0x008ea800000e0000 */
[----:B----4-:R-:W3:Y:S04]  /*11110*/  SHFL.BFLY PT, R11, R9, 0x2, 0x1f ;  /* 0x0c401f00090b7f89 */ /* 0x010ee800000e0000 */
        /* <DEDUP_REMOVED lines=19> */
[----:B------:R-:W-:Y:S02]  /*11250*/  SHF.R.S32.HI R5, RZ, 0x1f, R15 ;  /* 0x0000001fff057819 */ /* 0x000fe4000001140f */
[----:B------:R-:W-:-:S02]  /*11260*/  FSETP.NE.FTZ.AND P3, PT, R11, RZ, PT ;  /* 0x000000ff0b00720b */ /* 0x000fc40003f75000 */
[----:B------:R-:W-:Y:S01]  /*11270*/  LEA.HI R5, R5, R6, RZ, 0x3 ;  /* 0x0000000605057211 */ /* 0x000fe200078f18ff */
[----:B------:R-:W1:Y:S01]  /*11280*/  @P5 MUFU.RCP R22, R13 ;  /* 0x0000000d00165308 */ /* 0x000e620000001000 */
[----:B------:R-:W-:Y:S02]  /*11290*/  FSETP.NE.FTZ.AND P0, PT, R10, RZ, PT ;  /* 0x000000ff0a00720b */ /* 0x000fe40003f15000 */
[----:B------:R-:W-:Y:S02]  /*112a0*/  LOP3.LUT R5, R5, 0xfffffff8, RZ, 0xc0, !PT ;  /* 0xfffffff805057812 */ /* 0x000fe400078ec0ff */
[----:B------:R-:W-:Y:S02]  /*112b0*/  LEA.HI R7, R9, R4, RZ, 0x5 ;  /* 0x0000000409077211 */ /* 0x000fe400078f28ff */
[----:B------:R-:W-:Y:S01]  /*112c0*/  LOP3.LUT R15, R15, 0x3ffffffc, RZ, 0xc0, !PT ;  /* 0x3ffffffc0f0f7812 */ /* 0x000fe200078ec0ff */
[----:B------:R-:W-:Y:S01]  /*112d0*/  IMAD.IADD R5, R6, 0x1, -R5 ;  /* 0x0000000106057824 */ /* 0x000fe200078e0a05 */
[----:B------:R-:W-:Y:S01]  /*112e0*/  SHF.R.S32.HI R6, RZ, 0x5, R7 ;  /* 0x00000005ff067819 */ /* 0x000fe20000011407 */
[----:B------:R-:W2:Y:S02]  /*112f0*/  @P4 MUFU.RCP R21, R12 ;  /* 0x0000000c00154308 */ /* 0x000ea40000001000 */
[C---:B------:R-:W-:Y:S01]  /*11300*/  IMAD.SHL.U32 R8, R5.reuse, 0x40, RZ ;  /* 0x0000004005087824 */ /* 0x040fe200078e00ff */
[----:B------:R-:W-:Y:S01]  /*11310*/  R2P PR, R5, 0x6 ;  /* 0x0000000605007804 */ /* 0x000fe20000000000 */
[----:B------:R-:W-:Y:S01]  /*11320*/  IMAD.IADD R15, R4, 0x1, -R15 ;  /* 0x00000001040f7824 */ /* 0x000fe200078e0a0f */
[----:B------:R-:W-:-:S02]  /*11330*/  PLOP3.LUT P6, PT, PT, PT, UP0, 0x80, 0x0 ;  /* 0x000000000000781c */ /* 0x000fc40003fcf008 */
[----:B------:R-:W-:Y:S01]  /*11340*/  LOP3.LUT R8, R8, 0x1c0, RZ, 0xc0, !PT ;  /* 0x000001c008087812 */ /* 0x000fe200078ec0ff */
[----:B------:R-:W3:Y:S01]  /*11350*/  @P3 MUFU.RCP R20, R11 ;  /* 0x0000000b00143308 */ /* 0x000ee20000001000 */
[----:B------:R-:W-:Y:S02]  /*11360*/  IMAD R6, R6, 0x200, R15 ;  /* 0x0000020006067824 */ /* 0x000fe400078e020f */
[----:B-1----:R-:W-:Y:S01]  /*11370*/  FMUL.FTZ R22, R22, UR4 ;  /* 0x0000000416167c20 */ /* 0x002fe20008410000 */
[----:B------:R-:W-:Y:S02]  /*11380*/  LEA.HI R15, R8, R8, RZ, 0x1d ;  /* 0x00000008080f7211 */ /* 0x000fe400078fe8ff */
[----:B------:R-:W-:Y:S02]  /*11390*/  SEL R16, R16, 0xffffffe0, !P1 ;  /* 0xffffffe010107807 */ /* 0x000fe40004800000 */
[----:B------:R-:W1:Y:S01]  /*113a0*/  @P0 MUFU.RCP R19, R10 ;  /* 0x0000000a00130308 */ /* 0x000e620000001000 */
[----:B------:R-:W-:-:S02]  /*113b0*/  IMAD.U32 R6, R6, 0x2, R15 ;  /* 0x0000000206067824 */ /* 0x000fc400078e000f */
[----:B--2---:R-:W-:-:S03]  /*113c0*/  FMUL.FTZ R21, R21, UR4 ;  /* 0x0000000415157c20 */ /* 0x004fc60008410000 */
[----:B------:R-:W-:Y:S01]  /*113d0*/  LEA R17, R6, UR7, 0x1 ;  /* 0x0000000706117c11 */ /* 0x000fe2000f8e08ff */
[----:B---3--:R-:W-:-:S04]  /*113e0*/  FMUL.FTZ R20, R20, UR4 ;  /* 0x0000000414147c20 */ /* 0x008fc80008410000 */
[C---:B------:R-:W-:Y:S01]  /*113f0*/  VIADD R15, R17.reuse, 0x40 ;  /* 0x00000040110f7836 */ /* 0x040fe20000000000 */
[----:B------:R-:W-:Y:S01]  /*11400*/  @P2 IADD3 R15, R17, -0x40, RZ ;  /* 0xffffffc0110f2810 */ /* 0x000fe20007ffe0ff */
[----:B-1----:R-:W-:Y:S01]  /*11410*/  FMUL.FTZ R19, R19, UR4 ;  /* 0x0000000413137c20 */ /* 0x002fe20008410000 */
        /* <DEDUP_REMOVED lines=8> */
.L_x_1799:
[----:B------:R-:W-:Y:S01]  /*114a0*/  ULDC.U8 UR4, c[0x0][0x3d8] ;  /* 0x0000f60000047ab9 */ /* 0x000fe20000000000 */
[----:B------:R-:W-:Y:S01]  /*114b0*/  ULDC.U8 UR7, c[0x0][0x3d9] ;  /* 0x0000f64000077ab9 */ /* 0x000fe20000000000 */
[----:B------:R-:W-:Y:S01]  /*114c0*/  ISETP.NE.AND P6, PT, RZ, UR4, PT ;  /* 0x00000004ff007c0c */ /* 0x000fe2000bfc5270 */
[----:B------:R-:W-:Y:S01]  /*114d0*/  IMAD.MOV.U32 R18, RZ, RZ, -0x10 ;  /* 0xfffffff0ff127424 */ /* 0x000fe200078e00ff */
[----:B------:R-:W-:Y:S02]  /*114e0*/  LOP3.LUT R5, R5, 0x1, RZ, 0xc0, !PT ;  /* 0x0000000105057812 */ /* 0x000fe400078ec0ff */
[----:B------:R-:W-:Y:S02]  /*114f0*/  CS2R R24, SRZ ;  /* 0x0000000000187805 */ /* 0x000fe4000001ff00 */
[----:B------:R-:W-:Y:S02]  /*11500*/  ISETP.NE.OR P1, PT, RZ, UR7, !P6 ;  /* 0x00000007ff007c0c */ /* 0x000fe4000f725670 */
[----:B------:R-:W-:-:S04]  /*11510*/  ISETP.NE.U32.AND P2, PT, R5, 0x1, PT ;  /* 0x000000010500780c */ /* 0x000fc80003f45070 */
[----:B------:R-:W-:Y:S02]  /*11520*/  SEL R18, R18, 0x10, !P2 ;  /* 0x0000001012127807 */ /* 0x000fe40005000000 */
[----:B------:R-:W-:-:S04]  /*11530*/  PLOP3.LUT P2, PT, PT, PT, PT, 0x8, 0x0 ;  /* 0x000000000000781c */ /* 0x000fc80003f4e170 */
[----:B------:R-:W-:Y:S01]  /*11540*/  P2R R5, PR, RZ, 0x4 ;  /* 0x00000004ff057803 */ /* 0x000fe20000000000 */
[----:B------:R-:W-:Y:S08]  /*11550*/  @P1 BRA `(.L_x_1800) ;  /* 0x0000000000241947 */ /* 0x000ff00003800000 */
[----:B------:R-:W1:Y:S01]  /*11560*/  S2UR UR4, SR_CTAID.Y ;  /* 0x00000000000479c3 */ /* 0x000e620000002600 */
[----:B------:R-:W-:Y:S01]  /*11570*/  ULDC UR5, c[0x0][0x2c4] ;  /* 0x0000b10000057ab9 */ /* 0x000fe20000000800 */
[----:B------:R-:W-:-:S04]  /*11580*/  PLOP3.LUT P1, PT, PT, PT, PT, 0x80, 0x0 ;  /* 0x000000000000781c */ /* 0x000fc80003f2f070 */
[----:B------:R-:W-:Y:S01]  /*11590*/  P2R R5, PR, RZ, 0x2 ;  /* 0x00000002ff057803 */ /* 0x000fe20000000000 */
[----:B-1----:R-:W-:-:S04]  /*115a0*/  UIMAD UR4, UR4, UR5, URZ ;  /* 0x00000005040472a4 */ /* 0x002fc8000f8e023f */
[----:B------:R-:W-:-:S04]  /*115b0*/  USEL UR14, UR4, UR14, !UP0 ;  /* 0x0000000e040e7287 */ /* 0x000fc8000c000000 */
[----:B------:R-:W-:Y:S02]  /*115c0*/  USHF.R.S32.HI UR4, URZ, 0x1f, UR14 ;  /* 0x0000001f3f047899 */ /* 0x000fe4000801140e */
[----:B------:R-:W-:-:S04]  /*115d0*/  IMAD.U32 R24, RZ, RZ, UR14 ;  /* 0x0000000eff187e24 */ /* 0x000fc8000f8e00ff */
[----:B------:R-:W-:-:S07]  /*115e0*/  IMAD.U32 R25, RZ, RZ, UR4 ;  /* 0x00000004ff197e24 */ /* 0x000fce000f8e00ff */
.L_x_1800:
[----:B------:R-:W-:Y:S01]  /*115f0*/  ISETP.NE.AND P2, PT, RZ, UR7, PT ;  /* 0x00000007ff007c0c */ /* 0x000fe2000bf45270 */
[----:B------:R-:W1:Y:S01]  /*11600*/  S2R R8, SR_TID.X ;  /* 0x0000000000087919 */ /* 0x000e620000002100 */
[----:B------:R-:W-:Y:S01]  /*11610*/  PLOP3.LUT P1, PT, PT, PT, PT, 0x8, 0x0 ;  /* 0x000000000000781c */ /* 0x000fe20003f2e170 */
[C---:B------:R-:W-:Y:S01]  /*11620*/  FMUL.FTZ R68, R22.reuse, R68 ;  /* 0x0000004416447220 */ /* 0x040fe20000410000 */
[----:B------:R-:W-:Y:S01]  /*11630*/  LOP3.LUT R7, R7, 0xffffffe0, RZ, 0xc0, !PT ;  /* 0xffffffe007077812 */ /* 0x000fe200078ec0ff */
[C---:B------:R-:W-:Y:S01]  /*11640*/  FMUL.FTZ R69, R22.reuse, R69 ;  /* 0x0000004516457220 */ /* 0x040fe20000410000 */
[C---:B------:R-:W-:Y:S01]  /*11650*/  FMUL.FTZ R70, R21.reuse, R70 ;  /* 0x0000004615467220 */ /* 0x040fe20000410000 */
[----:B------:R-:W-:Y:S01]  /*11660*/  FMUL.FTZ R71, R21, R71 ;  /* 0x0000004715477220 */ /* 0x000fe20000410000 */
[----:B------:R-:W-:Y:S01]  /*11670*/  IADD3 R7, -R7, R4, RZ ;  /* 0x0000000407077210 */ /* 0x000fe20007ffe1ff */
[C---:B------:R-:W-:Y:S01]  /*11680*/  FMUL.FTZ R72, R22.reuse, R72 ;  /* 0x0000004816487220 */ /* 0x040fe20000410000 */
[----:B------:R-:W-:Y:S01]  /*11690*/  FMUL.FTZ R73, R22, R73 ;  /* 0x0000004916497220 */ /* 0x000fe20000410000 */
[C---:B------:R-:W-:Y:S01]  /*116a0*/  FMUL.FTZ R74, R21.reuse, R74 ;  /* 0x0000004a154a7220 */ /* 0x040fe20000410000 */
[----:B------:R-:W-:Y:S01]  /*116b0*/  FMUL.FTZ R75, R21, R75 ;  /* 0x0000004b154b7220 */ /* 0x000fe20000410000 */
[----:B------:R-:W2:Y:S01]  /*116c0*/  @!P2 LDC R14, c[0x0][0x2c4] ;  /* 0x0000b100ff0eab82 */ /* 0x000ea20000000800 */
[----:B------:R-:W-:Y:S01]  /*116d0*/  @!P2 PLOP3.LUT P1, PT, P6, PT, PT, 0x80, 0x0 ;  /* 0x000000000000a81c */ /* 0x000fe2000372f070 */
        /* <DEDUP_REMOVED lines=11> */
[----:B------:R-:W-:Y:S01]  /*11790*/  STS [R17], R68 ;  /* 0x0000004411007388 */ /* 0x000fe20000000800 */
[----:B------:R-:W-:Y:S01]  /*117a0*/  F2FP.BF16.F32.PACK_AB R74, R75, R74 ;  /* 0x0000004a4b4a723e */ /* 0x000fe200000010ff */
[C---:B------:R-:W-:Y:S01]  /*117b0*/  FMUL.FTZ R108, R20.reuse, R108 ;  /* 0x0000006c146c7220 */ /* 0x040fe20000410000 */
[----:B------:R-:W-:Y:S01]  /*117c0*/  F2FP.BF16.F32.PACK_AB R96, R97, R96 ;  /* 0x000000606160723e */ /* 0x000fe200000010ff */
[----:B------:R-:W-:Y:S01]  /*117d0*/  STS [R17+0x400], R70 ;  /* 0x0004004611007388 */ /* 0x000fe20000000800 */
[----:B------:R-:W-:Y:S01]  /*117e0*/  F2FP.BF16.F32.PACK_AB R98, R99, R98 ;  /* 0x000000626362723e */ /* 0x000fe200000010ff */
[C---:B------:R-:W-:Y:S01]  /*117f0*/  FMUL.FTZ R109, R20.reuse, R109 ;  /* 0x0000006d146d7220 */ /* 0x040fe20000410000 */
[----:B------:R-:W-:Y:S01]  /*11800*/  ISETP.NE.AND P6, PT, R5, RZ, PT ;  /* 0x000000ff0500720c */ /* 0x000fe20003fc5270 */
[C---:B------:R-:W-:Y:S01]  /*11810*/  FMUL.FTZ R112, R20.reuse, R112 ;  /* 0x0000007014707220 */ /* 0x040fe20000410000 */
[----:B-1----:R-:W-:Y:S01]  /*11820*/  SHF.R.S32.HI R5, RZ, 0x1f, R8 ;  /* 0x0000001fff057819 */ /* 0x002fe20000011408 */
[C---:B------:R-:W-:Y:S01]  /*11830*/  FMUL.FTZ R113, R20.reuse, R113 ;  /* 0x0000007114717220 */ /* 0x040fe20000410000 */
[----:B--2---:R-:W1:Y:S01]  /*11840*/  @P1 LDC R14, c[0x0][0x2e4] ;  /* 0x0000b900ff0e1b82 */ /* 0x004e620000000800 */
[----:B------:R-:W-:Y:S01]  /*11850*/  LOP3.LUT P1, RZ, R7, 0x3, RZ, 0xc0, !PT ;  /* 0x0000000307ff7812 */ /* 0x000fe2000782c0ff */
[C---:B------:R-:W-:Y:S01]  /*11860*/  FMUL.FTZ R116, R20.reuse, R116 ;  /* 0x0000007414747220 */ /* 0x040fe20000410000 */
[----:B------:R-:W-:Y:S01]  /*11870*/  IADD3 R7, R17, R18, RZ ;  /* 0x0000001211077210 */ /* 0x000fe20007ffe0ff */
[C---:B------:R-:W-:Y:S01]  /*11880*/  FMUL.FTZ R117, R20.reuse, R117 ;  /* 0x0000007514757220 */ /* 0x040fe20000410000 */
[----:B------:R-:W-:Y:S01]  /*11890*/  F2FP.BF16.F32.PACK_AB R100, R101, R100 ;  /* 0x000000646564723e */ /* 0x000fe200000010ff */
[C---:B------:R-:W-:Y:S01]  /*118a0*/  FMUL.FTZ R120, R20.reuse, R120 ;  /* 0x0000007814787220 */ /* 0x040fe20000410000 */
[----:B------:R-:W-:Y:S01]  /*118b0*/  F2FP.BF16.F32.PACK_AB R102, R103, R102 ;  /* 0x000000666766723e */ /* 0x000fe200000010ff */
[----:B------:R-:W-:Y:S01]  /*118c0*/  STS [R7], R72 ;  /* 0x0000004807007388 */ /* 0x000fe20000000800 */
[----:B------:R-:W-:Y:S01]  /*118d0*/  IADD3 R23, R17, R16, RZ ;  /* 0x0000001011177210 */ /* 0x000fe20007ffe0ff */
[C---:B------:R-:W-:Y:S01]  /*118e0*/  FMUL.FTZ R121, R20.reuse, R121 ;  /* 0x0000007914797220 */ /* 0x040fe20000410000 */
[----:B------:R-:W-:Y:S01]  /*118f0*/  LEA.HI R6, R5, R8, RZ, 0x3 ;  /* 0x0000000805067211 */ /* 0x000fe200078f18ff */
[----:B------:R-:W-:Y:S01]  /*11900*/  STS [R7+0x400], R74 ;  /* 0x0004004a07007388 */ /* 0x000fe20000000800 */
[----:B------:R-:W-:Y:S01]  /*11910*/  LEA.HI R4, R9, R4, RZ, 0x3 ;  /* 0x0000000409047211 */ /* 0x000fe200078f18ff */
[----:B------:R-:W-:Y:S01]  /*11920*/  FMUL.FTZ R124, R20, R124 ;  /* 0x0000007c147c7220 */ /* 0x000fe20000410000 */
[----:B------:R-:W-:Y:S01]  /*11930*/  IADD3 R27, R7, R16, RZ ;  /* 0x00000010071b7210 */ /* 0x000fe20007ffe0ff */
[----:B------:R-:W-:Y:S01]  /*11940*/  STS [R17+0x2000], R96 ;  /* 0x0020006011007388 */ /* 0x000fe20000000800 */
[----:B------:R-:W-:Y:S01]  /*11950*/  IADD3 R9, R16, 0x400, R15 ;  /* 0x0000040010097810 */ /* 0x000fe20007ffe00f */
[----:B------:R-:W-:Y:S01]  /*11960*/  FMUL.FTZ R125, R20, R125 ;  /* 0x0000007d147d7220 */ /* 0x000fe20000410000 */
[----:B------:R-:W-:Y:S01]  /*11970*/  LOP3.LUT R5, R6, 0xfffffff8, RZ, 0xc0, !PT ;  /* 0xfffffff806057812 */ /* 0x000fe200078ec0ff */
[----:B------:R2:W-:Y:S01]  /*11980*/  STS [R17+0x2400], R98 ;  /* 0x0024006211007388 */ /* 0x0005e20000000800 */
[C---:B------:R-:W-:Y:S01]  /*11990*/  FMUL.FTZ R128, R20.reuse, R128 ;  /* 0x0000008014807220 */ /* 0x040fe20000410000 */
[----:B------:R-:W-:Y:S01]  /*119a0*/  FMUL.FTZ R129, R20, R129 ;  /* 0x0000008114817220 */ /* 0x000fe20000410000 */
[----:B------:R-:W-:Y:S01]  /*119b0*/  IADD3 R5, -R5, R8, RZ ;  /* 0x0000000805057210 */ /* 0x000fe20007ffe1ff */
[----:B------:R-:W-:Y:S01]  /*119c0*/  STS [R7+0x2000], R100 ;  /* 0x0020006407007388 */ /* 0x000fe20000000800 */
[----:B------:R-:W-:Y:S01]  /*119d0*/  IADD3 R20, R18, R9, RZ ;  /* 0x0000000912147210 */ /* 0x000fe20007ffe0ff */
[C---:B------:R-:W-:Y:S01]  /*119e0*/  FMUL.FTZ R76, R22.reuse, R76 ;  /* 0x0000004c164c7220 */ /* 0x040fe20000410000 */
[----:B------:R-:W3:Y:S01]  /*119f0*/  @P2 LDC.64 R8, c[0x0][0x2c0] ;  /* 0x0000b000ff082b82 */ /* 0x000ee20000000a00 */
[----:B------:R4:W-:Y:S01]  /*11a00*/  STS [R7+0x2400], R102 ;  /* 0x0024006607007388 */ /* 0x0009e20000000800 */
        /* <DEDUP_REMOVED lines=16> */
[----:B--2---:R-:W2:Y:S01]  /*11b10*/  S2R R17, SR_CTAID.Y ;  /* 0x0000000000117919 */ /* 0x004ea20000002600 */
[C---:B------:R-:W-:Y:S01]  /*11b20*/  FMUL.FTZ R111, R19.reuse, R111 ;  /* 0x0000006f136f7220 */ /* 0x040fe20000410000 */
[C---:B------:R-:W-:Y:S01]  /*11b30*/  FMUL.FTZ R114, R19.reuse, R114 ;  /* 0x0000007213727220 */ /* 0x040fe20000410000 */
[----:B------:R-:W-:Y:S01]  /*11b40*/  FMUL.FTZ R115, R19, R115 ;  /* 0x0000007313737220 */ /* 0x000fe20000410000 */
[----:B------:R-:W-:Y:S01]  /*11b50*/  IADD3 R29, R18, R15, RZ ;  /* 0x0000000f121d7210 */ /* 0x000fe20007ffe0ff */
[----:B------:R-:W3:Y:S01]  /*11b60*/  @P2 LDC R22, c[0x0][0x2c0] ;  /* 0x0000b000ff162b82 */ /* 0x000ee20000000800 */
[----:B------:R-:W3:Y:S01]  /*11b70*/  S2R R18, SR_CTAID.Z ;  /* 0x0000000000127919 */ /* 0x000ee20000002700 */
[----:B------:R-:W-:Y:S01]  /*11b80*/  F2FP.BF16.F32.PACK_AB R76, R77, R76 ;  /* 0x0000004c4d4c723e */ /* 0x000fe200000010ff */
[----:B------:R-:W-:Y:S01]  /*11b90*/  FMUL.FTZ R86, R21, R86 ;  /* 0x0000005615567220 */ /* 0x000fe20000410000 */
[----:B------:R-:W-:Y:S01]  /*11ba0*/  F2FP.BF16.F32.PACK_AB R78, R79, R78 ;  /* 0x0000004e4f4e723e */ /* 0x000fe200000010ff */
[----:B------:R-:W-:Y:S01]  /*11bb0*/  FMUL.FTZ R87, R21, R87 ;  /* 0x0000005715577220 */ /* 0x000fe20000410000 */
[----:B------:R-:W-:Y:S01]  /*11bc0*/  F2FP.BF16.F32.PACK_AB R80, R81, R80 ;  /* 0x000000505150723e */ /* 0x000fe200000010ff */
[----:B------:R-:W-:Y:S01]  /*11bd0*/  FMUL.FTZ R90, R21, R90 ;  /* 0x0000005a155a7220 */ /* 0x000fe20000410000 */
[----:B----4-:R-:W1:Y:S01]  /*11be0*/  @!P2 LDC R7, c[0x0][0x270] ;  /* 0x00009c00ff07ab82 */ /* 0x010e620000000800 */
[----:B------:R-:W-:Y:S01]  /*11bf0*/  F2FP.BF16.F32.PACK_AB R82, R83, R82 ;  /* 0x000000525352723e */ /* 0x000fe200000010ff */
[----:B------:R-:W-:Y:S01]  /*11c00*/  FMUL.FTZ R91, R21, R91 ;  /* 0x0000005b155b7220 */ /* 0x000fe20000410000 */
[----:B------:R-:W-:Y:S01]  /*11c10*/  F2FP.BF16.F32.PACK_AB R108, R109, R108 ;  /* 0x0000006c6d6c723e */ /* 0x000fe200000010ff */
[----:B------:R-:W-:Y:S01]  /*11c20*/  STS [R23], R76 ;  /* 0x0000004c17007388 */ /* 0x000fe20000000800 */
[----:B------:R-:W-:Y:S01]  /*11c30*/  F2FP.BF16.F32.PACK_AB R110, R111, R110 ;  /* 0x0000006e6f6e723e */ /* 0x000fe200000010ff */
[----:B------:R-:W4:Y:S01]  /*11c40*/  @P5 MUFU.LG2 R13, R13 ;  /* 0x0000000d000d5308 */ /* 0x000f220000000c00 */
[----:B------:R-:W-:Y:S01]  /*11c50*/  F2FP.BF16.F32.PACK_AB R112, R113, R112 ;  /* 0x000000707170723e */ /* 0x000fe200000010ff */
[----:B------:R-:W2:Y:S01]  /*11c60*/  @P5 LDC R31, c[0x0][0x2e8] ;  /* 0x0000ba00ff1f5b82 */ /* 0x000ea20000000800 */
[----:B------:R-:W-:Y:S01]  /*11c70*/  F2FP.BF16.F32.PACK_AB R114, R115, R114 ;  /* 0x000000727372723e */ /* 0x000fe200000010ff */
[----:B------:R-:W-:Y:S01]  /*11c80*/  STS [R23+0x400], R78 ;  /* 0x0004004e17007388 */ /* 0x000fe20000000800 */
[C---:B------:R-:W-:Y:S01]  /*11c90*/  FMUL.FTZ R118, R19.reuse, R118 ;  /* 0x0000007613767220 */ /* 0x040fe20000410000 */
[----:B------:R-:W-:Y:S01]  /*11ca0*/  FMUL.FTZ R119, R19, R119 ;  /* 0x0000007713777220 */ /* 0x000fe20000410000 */
[----:B------:R-:W-:Y:S01]  /*11cb0*/  F2FP.BF16.F32.PACK_AB R84, R85, R84 ;  /* 0x000000545554723e */ /* 0x000fe200000010ff */
[----:B------:R-:W-:Y:S01]  /*11cc0*/  STS [R27], R80 ;  /* 0x000000501b007388 */ /* 0x000fe20000000800 */
[----:B------:R-:W-:Y:S01]  /*11cd0*/  F2FP.BF16.F32.PACK_AB R86, R87, R86 ;  /* 0x000000565756723e */ /* 0x000fe200000010ff */
[----:B------:R-:W3:Y:S01]  /*11ce0*/  S2UR UR4, SR_CTAID.X ;  /* 0x00000000000479c3 */ /* 0x000ee20000002500 */
        /* <DEDUP_REMOVED lines=8> */
[C---:B------:R-:W-:Y:S01]  /*11d70*/  FMUL.FTZ R94, R21.reuse, R94 ;  /* 0x0000005e155e7220 */ /* 0x040fe20000410000 */
[----:B------:R3:W-:Y:S01]  /*11d80*/  STS [R23+0x2400], R110 ;  /* 0x0024006e17007388 */ /* 0x0007e20000000800 */
[C---:B------:R-:W-:Y:S01]  /*11d90*/  FMUL.FTZ R95, R21.reuse, R95 ;  /* 0x0000005f155f7220 */ /* 0x040fe20000410000 */
[C---:B------:R-:W-:Y:S01]  /*11da0*/  FMUL.FTZ R106, R21.reuse, R106 ;  /* 0x0000006a156a7220 */ /* 0x040fe20000410000 */
[----:B------:R-:W-:Y:S01]  /*11db0*/  FMUL.FTZ R21, R21, R107 ;  /* 0x0000006b15157220 */ /* 0x000fe20000410000 */
[----:B------:R-:W-:Y:S01]  /*11dc0*/  STS [R27+0x2000], R112 ;  /* 0x002000701b007388 */ /* 0x000fe20000000800 */
[----:B------:R-:W1:Y:S01]  /*11dd0*/  @P4 MUFU.LG2 R12, R12 ;  /* 0x0000000c000c4308 */ /* 0x000e620000000c00 */
[----:B------:R-:W-:Y:S01]  /*11de0*/  F2FP.BF16.F32.PACK_AB R120, R121, R120 ;  /* 0x000000787978723e */ /* 0x000fe200000010ff */
[----:B----4-:R-:W-:Y:S01]  /*11df0*/  @P5 FMUL.FTZ R13, R13, 0.69314718246459960938 ;  /* 0x3f3172180d0d5820 */ /* 0x010fe20000410000 */
[----:B------:R4:W-:Y:S01]  /*11e00*/  STS [R27+0x2400], R114 ;  /* 0x002400721b007388 */ /* 0x0009e20000000800 */
[----:B------:R-:W-:Y:S01]  /*11e10*/  F2FP.BF16.F32.PACK_AB R122, R123, R122 ;  /* 0x0000007a7b7a723e */ /* 0x000fe200000010ff */
[C---:B------:R-:W-:Y:S01]  /*11e20*/  FMUL.FTZ R126, R19.reuse, R126 ;  /* 0x0000007e137e7220 */ /* 0x040fe20000410000 */
[----:B------:R-:W-:Y:S01]  /*11e30*/  @!P2 MOV R22, 0x1 ;  /* 0x000000010016a802 */ /* 0x000fe20000000f00 */
[----:B------:R-:W-:Y:S01]  /*11e40*/  STS [R15], R84 ;  /* 0x000000540f007388 */ /* 0x000fe20000000800 */
[----:B------:R-:W2:Y:S01]  /*11e50*/  @P3 MUFU.LG2 R11, R11 ;  /* 0x0000000b000b3308 */ /* 0x000ea20000000c00 */
[----:B------:R-:W-:Y:S01]  /*11e60*/  FMUL.FTZ R127, R19, R127 ;  /* 0x0000007f137f7220 */ /* 0x000fe20000410000 */
[----:B------:R-:W-:Y:S01]  /*11e70*/  F2FP.BF16.F32.PACK_AB R92, R93, R92 ;  /* 0x0000005c5d5c723e */ /* 0x000fe200000010ff */
[----:B------:R-:W-:Y:S01]  /*11e80*/  STS [R15+0x400], R86 ;  /* 0x000400560f007388 */ /* 0x000fe20000000800 */
[----:B------:R-:W-:Y:S01]  /*11e90*/  F2FP.BF16.F32.PACK_AB R94, R95, R94 ;  /* 0x0000005e5f5e723e */ /* 0x000fe200000010ff */
[----:B------:R-:W-:Y:S01]  /*11ea0*/  FMUL.FTZ R130, R19, R130 ;  /* 0x0000008213827220 */ /* 0x000fe20000410000 */
[----:B------:R-:W-:Y:S01]  /*11eb0*/  F2FP.BF16.F32.PACK_AB R104, R105, R104 ;  /* 0x000000686968723e */ /* 0x000fe200000010ff */
[----:B------:R-:W-:Y:S01]  /*11ec0*/  STS [R29], R88 ;  /* 0x000000581d007388 */ /* 0x000fe20000000800 */
[----:B------:R-:W4:Y:S01]  /*11ed0*/  @P0 MUFU.LG2 R10, R10 ;  /* 0x0000000a000a0308 */ /* 0x000f220000000c00 */
[----:B------:R-:W-:Y:S01]  /*11ee0*/  FMUL.FTZ R19, R19, R131 ;  /* 0x0000008313137220 */ /* 0x000fe20000410000 */
[----:B------:R-:W-:Y:S01]  /*11ef0*/  F2FP.BF16.F32.PACK_AB R21, R21, R106 ;  /* 0x0000006a1515723e */ /* 0x000fe200000010ff */
[----:B------:R-:W-:Y:S01]  /*11f00*/  STS [R29+0x400], R90 ;  /* 0x0004005a1d007388 */ /* 0x000fe20000000800 */
[----:B---3--:R-:W-:Y:S01]  /*11f10*/  IADD3 R23, R16, R15, RZ ;  /* 0x0000000f10177210 */ /* 0x008fe20007ffe0ff */
[----:B-1----:R-:W-:Y:S01]  /*11f20*/  @P4 FMUL.FTZ R12, R12, 0.69314718246459960938 ;  /* 0x3f3172180c0c4820 */ /* 0x002fe20000410000 */
[----:B------:R-:W-:Y:S01]  /*11f30*/  F2FP.BF16.F32.PACK_AB R124, R125, R124 ;  /* 0x0000007c7d7c723e */ /* 0x000fe200000010ff */
[----:B------:R-:W-:Y:S01]  /*11f40*/  STS [R15+0x2000], R116 ;  /* 0x002000740f007388 */ /* 0x000fe20000000800 */
[----:B------:R-:W-:Y:S01]  /*11f50*/  F2FP.BF16.F32.PACK_AB R126, R127, R126 ;  /* 0x0000007e7f7e723e */ /* 0x000fe200000010ff */
[----:B--2---:R-:W-:Y:S01]  /*11f60*/  @P3 FMUL.FTZ R11, R11, 0.69314718246459960938 ;  /* 0x3f3172180b0b3820 */ /* 0x004fe20000410000 */
[----:B------:R-:W-:Y:S01]  /*11f70*/  F2FP.BF16.F32.PACK_AB R128, R129, R128 ;  /* 0x000000808180723e */ /* 0x000fe200000010ff */
[----:B------:R1:W-:Y:S01]  /*11f80*/  STS [R15+0x2400], R118 ;  /* 0x002400760f007388 */ /* 0x0003e20000000800 */
[----:B----4-:R-:W-:Y:S01]  /*11f90*/  IADD3 R27, R16, R29, RZ ;  /* 0x0000001d101b7210 */ /* 0x010fe20007ffe0ff */
[----:B------:R-:W-:Y:S01]  /*11fa0*/  BSSY B0, `(.L_x_1801) ;  /* 0x000004b000007945 */ /* 0x000fe20003800000 */
[----:B------:R-:W-:Y:S01]  /*11fb0*/  @P2 MOV R16, 0x1 ;  /* 0x0000000100102802 */ /* 0x000fe20000000f00 */
[----:B------:R-:W-:Y:S01]  /*11fc0*/  @!P2 IMAD R16, R14, R7, RZ ;  /* 0x000000070e10a224 */ /* 0x000fe200078e02ff */
[----:B------:R-:W-:Y:S01]  /*11fd0*/  MOV R7, 0x7f800000 ;  /* 0x7f80000000077802 */ /* 0x000fe20000000f00 */
[----:B------:R-:W-:Y:S01]  /*11fe0*/  @P5 FFMA.FTZ R7, R132, R31, R13 ;  /* 0x0000001f84075223 */ /* 0x000fe2000001000d */
[----:B------:R-:W-:Y:S01]  /*11ff0*/  STS [R29+0x2000], R120 ;  /* 0x002000781d007388 */ /* 0x000fe20000000800 */
[----:B------:R-:W-:Y:S01]  /*12000*/  IMAD R16, R17, R16, RZ ;  /* 0x0000001011107224 */ /* 0x000fe200078e02ff */
[----:B------:R-:W-:Y:S01]  /*12010*/  F2FP.BF16.F32.PACK_AB R19, R19, R130 ;  /* 0x000000821313723e */ /* 0x000fe200000010ff */
[----:B------:R-:W-:Y:S01]  /*12020*/  @P2 IMAD R17, R9, R8, RZ ;  /* 0x0000000809112224 */ /* 0x000fe200078e02ff */
[----:B------:R-:W-:Y:S01]  /*12030*/  @!P2 MOV R17, R14 ;  /* 0x0000000e0011a202 */ /* 0x000fe20000000f00 */
[----:B------:R-:W2:Y:S01]  /*12040*/  @P4 LDC R8, c[0x0][0x2e8] ;  /* 0x0000ba00ff084b82 */ /* 0x000ea20000000800 */
[----:B------:R-:W-:Y:S01]  /*12050*/  SEL R16, R16, RZ, !P6 ;  /* 0x000000ff10107207 */ /* 0x000fe20007000000 */
[----:B------:R-:W-:Y:S01]  /*12060*/  STS [R29+0x2400], R122 ;  /* 0x0024007a1d007388 */ /* 0x000fe20000000800 */
[----:B------:R-:W-:Y:S01]  /*12070*/  IMAD R13, R22, UR4, RZ ;  /* 0x00000004160d7c24 */ /* 0x000fe2000f8e02ff */
[----:B------:R-:W-:-:S02]  /*12080*/  MOV R14, 0x7f800000 ;  /* 0x7f800000000e7802 */ /* 0x000fc40000000f00 */
[----:B------:R-:W-:Y:S02]  /*12090*/  STS [R23], R92 ;  /* 0x0000005c17007388 */ /* 0x000fe40000000800 */
[----:B------:R-:W3:Y:S01]  /*120a0*/  @P0 LDC R9, c[0x0][0x2e8] ;  /* 0x0000ba00ff090b82 */ /* 0x000ee20000000800 */
[----:B------:R-:W-:Y:S01]  /*120b0*/  SHF.L.U32 R13, R13, 0x7, RZ ;  /* 0x000000070d0d7819 */ /* 0x000fe200000006ff */
[----:B------:R-:W-:Y:S04]  /*120c0*/  STS [R23+0x400], R94 ;  /* 0x0004005e17007388 */ /* 0x000fe80000000800 */
[----:B------:R-:W-:Y:S02]  /*120d0*/  STS [R27], R104 ;  /* 0x000000681b007388 */ /* 0x000fe40000000800 */
[----:B-1----:R-:W1:Y:S02]  /*120e0*/  @P3 LDC R15, c[0x0][0x2e8] ;  /* 0x0000ba00ff0f3b82 */ /* 0x002e640000000800 */
[----:B------:R4:W-:Y:S04]  /*120f0*/  STS [R20], R21 ;  /* 0x0000001514007388 */ /* 0x0009e80000000800 */
[----:B------:R-:W-:Y:S04]  /*12100*/  STS [R23+0x2000], R124 ;  /* 0x0020007c17007388 */ /* 0x000fe80000000800 */
[----:B------:R2:W-:Y:S04]  /*12110*/  STS [R23+0x2400], R126 ;  /* 0x0024007e17007388 */ /* 0x0005e80000000800 */
[----:B------:R3:W-:Y:S04]  /*12120*/  STS [R27+0x2000], R128 ;  /* 0x002000801b007388 */ /* 0x0007e80000000800 */
[----:B------:R3:W-:Y:S01]  /*12130*/  STS [R20+0x2000], R19 ;  /* 0x0020001314007388 */ /* 0x0007e20000000800 */
[----:B-1----:R-:W-:Y:S01]  /*12140*/  @P3 FFMA.FTZ R14, R2, R15, R11 ;  /* 0x0000000f020e3223 */ /* 0x002fe2000001000b */
[----:B----4-:R-:W-:Y:S01]  /*12150*/  IMAD R21, R18, R17, R16 ;  /* 0x0000001112157224 */ /* 0x010fe200078e0210 */
[----:B------:R-:W-:Y:S01]  /*12160*/  MOV R17, 0x7f800000 ;  /* 0x7f80000000117802 */ /* 0x000fe20000000f00 */
[----:B--2---:R-:W-:Y:S01]  /*12170*/  @P4 FFMA.FTZ R17, R3, R8, R12 ;  /* 0x0000000803114223 */ /* 0x004fe2000001000c */
[----:B------:R-:W-:-:S02]  /*12180*/  MOV R16, 0x7f800000 ;  /* 0x7f80000000107802 */ /* 0x000fc40000000f00 */
[----:B------:R-:W-:Y:S01]  /*12190*/  SHF.R.S32.HI R23, RZ, 0x1f, R13 ;  /* 0x0000001fff177819 */ /* 0x000fe2000001140d */
[----:B---3--:R-:W-:Y:S01]  /*121a0*/  @P0 FMUL.FTZ R27, R10, 0.69314718246459960938 ;  /* 0x3f3172180a1b0820 */ /* 0x008fe20000410000 */
[----:B------:R-:W-:Y:S01]  /*121b0*/  BAR.SYNC.DEFER_BLOCKING 0x0 ;  /* 0x0000000000007b1d */ /* 0x000fe20000010000 */
[----:B------:R-:W-:Y:S02]  /*121c0*/  IADD3 R19, P5, P2, R13, R24, R21 ;  /* 0x000000180d137210 */ /* 0x000fe40007abe015 */
[----:B------:R-:W-:Y:S01]  /*121d0*/  @P0 FFMA.FTZ R16, R0, R9, R27 ;  /* 0x0000000900100223 */ /* 0x000fe2000001001b */
[----:B------:R-:W-:-:S04]  /*121e0*/  SHF.R.S32.HI R24, RZ, 0x1f, R21 ;  /* 0x0000001fff187819 */ /* 0x000fc80000011415 */
[----:B------:R-:W-:Y:S01]  /*121f0*/  IADD3.X R24, R23, R25, R24, P5, P2 ;  /* 0x0000001917187210 */ /* 0x000fe20002fe4418 */
[----:B------:R-:W-:Y:S06]  /*12200*/  @P1 BRA `(.L_x_1802) ;  /* 0x0000000000901947 */ /* 0x000fec0003800000 */
[----:B------:R-:W2:Y:S02]  /*12210*/  LDL.LU R26, [R1+0x70] ;  /* 0x00007000011a7983 */ /* 0x000ea40000300800 */
[C---:B--2---:R-:W-:Y:S01]  /*12220*/  VIADD R23, R26.reuse, 0x8 ;  /* 0x000000081a177836 */ /* 0x044fe20000000000 */
        /* <DEDUP_REMOVED lines=34> */
.L_x_1802:
[----:B------:R-:W-:Y:S05]  /*12450*/  BSYNC B0 ;  /* 0x0000000000007941 */ /* 0x000fea0003800000 */
.L_x_1801:
[----:B------:R-:W2:Y:S01]  /*12460*/  LDL R22, [R1+0x54] ;  /* 0x0000540001167983 */ /* 0x000ea20000100800 */
[----:B------:R-:W-:Y:S01]  /*12470*/  IMAD.SHL.U32 R5, R5, 0x8, RZ ;  /* 0x0000000805057824 */ /* 0x000fe200078e00ff */
[----:B------:R-:W-:Y:S01]  /*12480*/  UIMAD UR16, UR4, -0x80, UR16 ;  /* 0xffffff80041078a4 */ /* 0x000fe2000f8e0210 */
[----:B------:R-:W-:Y:S01]  /*12490*/  SHF.R.S32.HI R0, RZ, 0x3, R4 ;  /* 0x00000003ff007819 */ /* 0x000fe20000011404 */
[----:B-1----:R-:W-:Y:S01]  /*124a0*/  IMAD.U32 R12, RZ, RZ, UR15 ;  /* 0x0000000fff0c7e24 */ /* 0x002fe2000f8e00ff */
[----:B------:R-:W-:Y:S01]  /*124b0*/  ULDC UR4, c[0x0][0x2d0] ;  /* 0x0000b40000047ab9 */ /* 0x000fe20000000800 */
[C---:B------:R-:W-:Y:S01]  /*124c0*/  LEA.HI.SX32 R3, R4.reuse, 0x20, 0x1d ;  /* 0x0000002004037811 */ /* 0x040fe200078feaff */
[----:B------:R-:W-:Y:S01]  /*124d0*/  BSSY B0, `(.L_x_1803) ;  /* 0x0000027000007945 */ /* 0x000fe20003800000 */
[----:B------:R-:W-:Y:S01]  /*124e0*/  ISETP.GE.AND P1, PT, R5, UR4, PT ;  /* 0x0000000405007c0c */ /* 0x000fe2000bf26270 */
[----:B------:R-:W-:Y:S01]  /*124f0*/  ULDC.64 UR4, c[0x0][0x2a0] ;  /* 0x0000a80000047ab9 */ /* 0x000fe20000000a00 */
[----:B------:R-:W-:-:S02]  /*12500*/  LEA.HI.SX32 R2, R4, 0x30, 0x1d ;  /* 0x0000003004027811 */ /* 0x000fc400078feaff */
[----:B------:R-:W-:Y:S02]  /*12510*/  ISETP.GE.OR P2, PT, R0, UR16, P1 ;  /* 0x0000001000007c0c */ /* 0x000fe40008f46670 */
[----:B------:R-:W-:Y:S02]  /*12520*/  LEA.HI.SX32 R0, R4, 0x40, 0x1d ;  /* 0x0000004004007811 */ /* 0x000fe400078feaff */
[----:B------:R-:W-:Y:S02]  /*12530*/  ISETP.GE.OR P6, PT, R3, UR16, P1 ;  /* 0x0000001003007c0c */ /* 0x000fe40008fc6670 */
[----:B------:R-:W-:Y:S02]  /*12540*/  ISETP.GE.OR P4, PT, R0, UR16, P1 ;  /* 0x0000001000007c0c */ /* 0x000fe40008f86670 */
[----:B------:R-:W-:Y:S02]  /*12550*/  ISETP.GE.OR P5, PT, R2, UR16, P1 ;  /* 0x0000001002007c0c */ /* 0x000fe40008fa6670 */
[----:B------:R-:W-:-:S02]  /*12560*/  SHF.R.S32.HI R0, RZ, 0x1f, R5 ;  /* 0x0000001fff007819 */ /* 0x000fc40000011405 */
[----:B------:R-:W-:Y:S02]  /*12570*/  IADD3 R14, P3, R5, UR8, RZ ;  /* 0x00000008050e7c10 */ /* 0x000fe4000ff7e0ff */
[C---:B------:R-:W-:Y:S02]  /*12580*/  LEA.HI.SX32 R7, R4.reuse, 0x10, 0x1d ;  /* 0x0000001004077811 */ /* 0x040fe400078feaff */
[----:B------:R-:W-:Y:S02]  /*12590*/  SHF.R.S32.HI R2, RZ, 0x1f, R18 ;  /* 0x0000001fff027819 */ /* 0x000fe40000011412 */
[----:B------:R-:W-:Y:S02]  /*125a0*/  LEA.HI.SX32 R3, R4, 0x50, 0x1d ;  /* 0x0000005004037811 */ /* 0x000fe400078feaff */
[----:B------:R-:W-:Y:S02]  /*125b0*/  SHF.R.S32.HI R6, RZ, 0x3, R6 ;  /* 0x00000003ff067819 */ /* 0x000fe40000011406 */
[----:B------:R-:W-:-:S02]  /*125c0*/  IADD3.X R15, R0, UR6, RZ, P3, !PT ;  /* 0x00000006000f7c10 */ /* 0x000fc40009ffe4ff */
[----:B------:R-:W-:Y:S02]  /*125d0*/  ISETP.GE.OR P0, PT, R7, UR16, P1 ;  /* 0x0000001007007c0c */ /* 0x000fe40008f06670 */
[----:B------:R-:W-:Y:S01]  /*125e0*/  ISETP.GE.OR P3, PT, R3, UR16, P1 ;  /* 0x0000001003007c0c */ /* 0x000fe20008f66670 */
[----:B------:R-:W-:Y:S01]  /*125f0*/  IMAD R3, R2, UR4, RZ ;  /* 0x0000000402037c24 */ /* 0x000fe2000f8e02ff */
[----:B------:R-:W-:Y:S01]  /*12600*/  SHF.R.S32.HI R7, RZ, 0x1f, R6 ;  /* 0x0000001fff077819 */ /* 0x000fe20000011406 */
[----:B------:R-:W-:Y:S01]  /*12610*/  IMAD.WIDE.U32 R14, R18, UR4, R14 ;  /* 0x00000004120e7c25 */ /* 0x000fe2000f8e000e */
[----:B------:R-:W-:-:S03]  /*12620*/  LEA.HI.SX32 R2, R4, 0x60, 0x1d ;  /* 0x0000006004027811 */ /* 0x000fc600078feaff */
[----:B------:R-:W-:Y:S01]  /*12630*/  IMAD R0, R18, UR5, R3 ;  /* 0x0000000512007c24 */ /* 0x000fe2000f8e0203 */
[----:B------:R-:W-:Y:S01]  /*12640*/  LEA.HI.SX32 R3, R4, 0x70, 0x1d ;  /* 0x0000007004037811 */ /* 0x000fe200078feaff */
[----:B------:R-:W-:-:S04]  /*12650*/  IMAD.WIDE R12, R12, 0x80, R6 ;  /* 0x000000800c0c7825 */ /* 0x000fc800078e0206 */
        /* <DEDUP_REMOVED lines=14> */
.L_x_1804:
[----:B------:R-:W-:Y:S05]  /*12740*/  BSYNC B0 ;  /* 0x0000000000007941 */ /* 0x000fea0003800000 */
.L_x_1803:
        /* <DEDUP_REMOVED lines=18> */
.L_x_1806:
[----:B------:R-:W-:Y:S05]  /*12870*/  BSYNC B0 ;  /* 0x0000000000007941 */ /* 0x000fea0003800000 */
.L_x_1805:
        /* <DEDUP_REMOVED lines=16> */
.L_x_1808:
[----:B------:R-:W-:Y:S05]  /*12980*/  BSYNC B0 ;  /* 0x0000000000007941 */ /* 0x000fea0003800000 */
.L_x_1807:
        /* <DEDUP_REMOVED lines=16> */
.L_x_1810:
[----:B------:R-:W-:Y:S05]  /*12a90*/  BSYNC B0 ;  /* 0x0000000000007941 */ /* 0x000fea0003800000 */
.L_x_1809:
        /* <DEDUP_REMOVED lines=16> */
.L_x_1812:
[----:B------:R-:W-:Y:S05]  /*12ba0*/  BSYNC B0 ;  /* 0x0000000000007941 */ /* 0x000fea0003800000 */
.L_x_1811:
        /* <DEDUP_REMOVED lines=16> */
.L_x_1814:
[----:B------:R-:W-:Y:S05]  /*12cb0*/  BSYNC B0 ;  /* 0x0000000000007941 */ /* 0x000fea0003800000 */
.L_x_1813:
        /* <DEDUP_REMOVED lines=16> */
.L_x_1816:
[----:B------:R-:W-:Y:S05]  /*12dc0*/  BSYNC B0 ;  /* 0x0000000000007941 */ /* 0x000fea0003800000 */
.L_x_1815:
        /* <DEDUP_REMOVED lines=15> */
.L_x_1757:
[----:B------:R-:W-:Y:S01]  /*12ec0*/  UISETP.NE.AND UP2, UPT, UR14, -0x1, UPT ;  /* 0xffffffff0e00788c */ /* 0x000fe2000bf45270 */
[----:B------:R-:W-:Y:S01]  /*12ed0*/  LEA.HI R10, R15, R122, RZ, 0x3 ;  /* 0x0000007a0f0a7211 */ /* 0x000fe200078f18ff */
[----:B------:R-:W-:Y:S01]  /*12ee0*/  ULDC.U8 UR6, c[0x0][0x3d8] ;  /* 0x0000f60000067ab9 */ /* 0x000fe20000000000 */
[----:B------:R-:W-:Y:S01]  /*12ef0*/  ULDC.U8 UR10, c[0x0][0x3d9] ;  /* 0x0000f640000a7ab9 */ /* 0x000fe20000000000 */
[----:B------:R-:W-:Y:S01]  /*12f00*/  UISETP.NE.AND UP3, UPT, UR6, URZ, UPT ;  /* 0x0000003f0600728c */ /* 0x000fe2000bf65270 */
[----:B------:R-:W-:Y:S01]  /*12f10*/  LOP3.LUT R3, R10, 0xfffffff8, RZ, 0xc0, !PT ;  /* 0xfffffff80a037812 */ /* 0x000fe200078ec0ff */
[----:B------:R-:W-:Y:S01]  /*12f20*/  UISETP.NE.AND UP1, UPT, UR10, URZ, UPT ;  /* 0x0000003f0a00728c */ /* 0x000fe2000bf25270 */
[----:B------:R-:W-:Y:S01]  /*12f30*/  IMAD.U32 R15, RZ, RZ, UR15 ;  /* 0x0000000fff0f7e24 */ /* 0x000fe2000f8e00ff */
[----:B------:R-:W-:Y:S01]  /*12f40*/  UISETP.EQ.AND UP3, UPT, UR10, URZ, UP3 ;  /* 0x0000003f0a00728c */ /* 0x000fe20009f62270 */
[----:B------:R-:W-:Y:S02]  /*12f50*/  SHF.R.S32.HI R10, RZ, 0x3, R10 ;  /* 0x00000003ff0a7819 */ /* 0x000fe4000001140a */
[----:B------:R-:W-:Y:S01]  /*12f60*/  @UP2 ULDC.64 UR4, c[0x0][0x298] ;  /* 0x0000a60000042ab9 */ /* 0x000fe20000000a00 */
[----:B------:R-:W-:Y:S01]  /*12f70*/  UISETP.NE.OR UP0, UPT, UR14, -0x1, !UP3 ;  /* 0xffffffff0e00788c */ /* 0x000fe2000df05670 */
[----:B------:R-:W-:Y:S01]  /*12f80*/  PLOP3.LUT P0, PT, PT, PT, UP1, 0x80, 0x0 ;  /* 0x000000000000781c */ /* 0x000fe20003f0f018 */
[----:B------:R-:W-:-:S03]  /*12f90*/  @UP2 UIMAD.WIDE.U32 UR8, UR14, UR4, URZ ;  /* 0x000000040e0822a5 */ /* 0x000fc6000f8e003f */
[----:B------:R-:W-:Y:S01]  /*12fa0*/  @UP1 ULDC UR11, c[0x0][0x2c0] ;  /* 0x0000b000000b1ab9 */ /* 0x000fe20000000800 */
[----:B------:R-:W-:Y:S02]  /*12fb0*/  @UP2 UIMAD UR7, UR14, UR5, UR9 ;  /* 0x000000050e0722a4 */ /* 0x000fe4000f8e0209 */
[----:B------:R-:W-:Y:S01]  /*12fc0*/  @!UP2 USHF.R.S32.HI UR9, URZ, 0x1f, UR27 ;  /* 0x0000001f3f09a899 */ /* 0x000fe2000801141b */
[----:B------:R-:W-:Y:S01]  /*12fd0*/  @!UP2 ULDC.64 UR4, c[0x0][0x290] ;  /* 0x0000a4000004aab9 */ /* 0x000fe20000000a00 */
[----:B------:R-:W-:Y:S02]  /*12fe0*/  @!UP3 UMOV UR24, URZ ;  /* 0x0000003f0018bc82 */ /* 0x000fe40008000000 */
[----:B------:R-:W-:Y:S02]  /*12ff0*/  @!UP2 UIMAD UR9, UR9, UR4, URZ ;  /* 0x000000040909a2a4 */ /* 0x000fe4000f8e023f */
[----:B------:R-:W-:Y:S02]  /*13000*/  @!UP2 UIMAD.WIDE.U32 UR22, UR27, UR4, URZ ;  /* 0x000000041b16a2a5 */ /* 0x000fe4000f8e003f */
[----:B------:R-:W-:Y:S01]  /*13010*/  @!UP2 UIMAD UR9, UR27, UR5, UR9 ;  /* 0x000000051b09a2a4 */ /* 0x000fe2000f8e0209 */
[----:B------:R-:W-:-:S02]  /*13020*/  @!UP3 UMOV UR25, URZ ;  /* 0x0000003f0019bc82 */ /* 0x000fc40008000000 */
[----:B------:R-:W-:Y:S01]  /*13030*/  @UP1 ULDC.64 UR4, c[0x0][0x2c0] ;  /* 0x0000b00000041ab9 */ /* 0x000fe20000000a00 */
[----:B------:R-:W-:Y:S01]  /*13040*/  @UP1 UMOV UR12, 0x1 ;  /* 0x00000001000c1882 */ /* 0x000fe20000000000 */
[----:B------:R-:W-:Y:S02]  /*13050*/  @UP1 UIMAD UR10, UR5, UR4, URZ ;  /* 0x00000004050a12a4 */ /* 0x000fe4000f8e023f */
[----:B------:R-:W-:Y:S01]  /*13060*/  @!UP2 UIADD3 UR7, UR23, UR9, URZ ;  /* 0x000000091707a290 */ /* 0x000fe2000fffe03f */
[----:B------:R-:W-:Y:S01]  /*13070*/  @UP3 ULDC UR4, c[0x0][0x2c4] ;  /* 0x0000b10000043ab9 */ /* 0x000fe20000000800 */
[----:B------:R-:W-:Y:S01]  /*13080*/  @!UP2 UMOV UR8, UR22 ;  /* 0x000000160008ac82 */ /* 0x000fe20008000000 */
[----:B------:R-:W-:-:S04]  /*13090*/  @!UP0 UIMAD UR14, UR27, UR4, URZ ;  /* 0x000000041b0e82a4 */ /* 0x000fc8000f8e023f */
[----:B------:R-:W-:-:S03]  /*130a0*/  @UP3 USHF.R.S32.HI UR4, URZ, 0x1f, UR14 ;  /* 0x0000001f3f043899 */ /* 0x000fc6000801140e */
[----:B------:R-:W-:-:S04]  /*130b0*/  @UP3 UMOV UR24, UR14 ;  /* 0x0000000e00183c82 */ /* 0x000fc80008000000 */
[----:B------:R-:W-:Y:S01]  /*130c0*/  @UP3 UMOV UR25, UR4 ;  /* 0x0000000400193c82 */ /* 0x000fe20008000000 */
[----:B------:R-:W-:Y:S05]  /*130d0*/  @P0 BRA `(.L_x_1817) ;  /* 0x0000000000180947 */ /* 0x000fea0003800000 */
[----:B------:R-:W-:Y:S01]  /*130e0*/  UISETP.NE.AND UP0, UPT, UR6, URZ, UPT ;  /* 0x0000003f0600728c */ /* 0x000fe2000bf05270 */
[----:B------:R-:W-:Y:S01]  /*130f0*/  ULDC UR10, c[0x0][0x2c4] ;  /* 0x0000b100000a7ab9 */ /* 0x000fe20000000800 */
[----:B------:R-:W-:Y:S01]  /*13100*/  ULDC UR12, c[0x0][0x270] ;  /* 0x00009c00000c7ab9 */ /* 0x000fe20000000800 */
[----:B------:R-:W-:-:S08]  /*13110*/  UMOV UR11, 0x1 ;  /* 0x00000001000b7882 */ /* 0x000fd00000000000 */
[----:B------:R-:W-:Y:S02]  /*13120*/  @UP0 ULDC UR10, c[0x0][0x2e4] ;  /* 0x0000b900000a0ab9 */ /* 0x000fe40000000800 */
[----:B------:R-:W-:-:S12]  /*13130*/  UIMAD UR12, UR10, UR12, URZ ;  /* 0x0000000c0a0c72a4 */ /* 0x000fd8000f8e023f */
.L_x_1817:
[----:B------:R-:W-:Y:S01]  /*13140*/  IMAD.IADD R122, R122, 0x1, -R3 ;  /* 0x000000017a7a7824 */ /* 0x000fe200078e0a03 */
[----:B------:R-:W-:Y:S01]  /*13150*/  USHF.R.S32.HI UR6, URZ, 0x1f, UR28 ;  /* 0x0000001f3f067899 */ /* 0x000fe2000801141c */
[----:B------:R-:W-:Y:S01]  /*13160*/  SHF.R.S32.HI R11, RZ, 0x1f, R10 ;  /* 0x0000001fff0b7819 */ /* 0x000fe2000001140a */
[----:B------:R-:W-:Y:S01]  /*13170*/  ULDC.64 UR4, c[0x0][0x2a0] ;  /* 0x0000a80000047ab9 */ /* 0x000fe20000000a00 */
[----:B------:R-:W-:Y:S01]  /*13180*/  IMAD.SHL.U32 R0, R122, 0x8, RZ ;  /* 0x000000087a007824 */ /* 0x000fe200078e00ff */
[----:B------:R-:W-:Y:S01]  /*13190*/  UIMAD UR6, UR6, UR4, URZ ;  /* 0x00000004060672a4 */ /* 0x000fe2000f8e023f */
[----:B------:R-:W-:Y:S01]  /*131a0*/  IMAD.U32 R16, RZ, RZ, UR4 ;  /* 0x00000004ff107e24 */ /* 0x000fe2000f8e00ff */
[----:B------:R-:W-:Y:S01]  /*131b0*/  UIADD3 UR16, -UR21, UR16, URZ ;  /* 0x0000001015107290 */ /* 0x000fe2000fffe13f */
[----:B------:R-:W-:Y:S01]  /*131c0*/  VIADD R9, R10, 0x10 ;  /* 0x000000100a097836 */ /* 0x000fe20000000000 */
[----:B------:R-:W-:Y:S01]  /*131d0*/  ULDC UR4, c[0x0][0x2d0] ;  /* 0x0000b40000047ab9 */ /* 0x000fe20000000800 */
[----:B------:R-:W-:Y:S01]  /*131e0*/  UIMAD UR12, UR27, UR12, URZ ;  /* 0x0000000c1b0c72a4 */ /* 0x000fe2000f8e023f */
[C---:B------:R-:W-:Y:S01]  /*131f0*/  ISETP.GE.AND P0, PT, R0.reuse, UR4, PT ;  /* 0x0000000400007c0c */ /* 0x040fe2000bf06270 */
[----:B------:R-:W-:Y:S01]  /*13200*/  UIMAD UR5, UR28, UR5, UR6 ;  /* 0x000000051c0572a4 */ /* 0x000fe2000f8e0206 */
[----:B------:R-:W-:Y:S01]  /*13210*/  IADD3 R2, P1, R0, UR8, RZ ;  /* 0x0000000800027c10 */ /* 0x000fe2000ff3e0ff */
[----:B------:R-:W-:Y:S01]  /*13220*/  USEL UR12, UR12, URZ, !UP3 ;  /* 0x0000003f0c0c7287 */ /* 0x000fe2000d800000 */
[----:B------:R-:W-:Y:S01]  /*13230*/  ISETP.GE.OR P2, PT, R10, UR16, P0 ;  /* 0x000000100a007c0c */ /* 0x000fe20008746670 */
[----:B------:R-:W-:Y:S01]  /*13240*/  UIMAD UR6, UR21, UR11, URZ ;  /* 0x0000000b150672a4 */ /* 0x000fe2000f8e023f */
[----:B------:R-:W-:Y:S01]  /*13250*/  LEA.HI.X.SX32 R3, R0, UR7, 0x1, P1 ;  /* 0x0000000700037c11 */ /* 0x000fe200088f0eff */
[----:B------:R-:W-:Y:S01]  /*13260*/  UIMAD UR12, UR28, UR10, UR12 ;  /* 0x0000000a1c0c72a4 */ /* 0x000fe2000f8e020c */
[C---:B------:R-:W-:Y:S01]  /*13270*/  VIADD R7, R10.reuse, 0x30 ;  /* 0x000000300a077836 */ /* 0x040fe20000000000 */
[----:B------:R-:W-:Y:S01]  /*13280*/  USHF.R.S32.HI UR4, URZ, 0x1f, UR6 ;  /* 0x0000001f3f047899 */ /* 0x000fe20008011406 */
[----:B------:R-:W-:Y:S01]  /*13290*/  IADD3 R8, R10, 0x20, RZ ;  /* 0x000000200a087810 */ /* 0x000fe20007ffe0ff */
[----:B------:R-:W-:Y:S01]  /*132a0*/  USHF.R.S32.HI UR7, URZ, 0x1f, UR12 ;  /* 0x0000001f3f077899 */ /* 0x000fe2000801140c */
[----:B------:R-:W-:Y:S01]  /*132b0*/  IMAD.WIDE.U32 R16, R16, UR28, R2 ;  /* 0x0000001c10107c25 */ /* 0x000fe2000f8e0002 */
[----:B------:R-:W-:Y:S01]  /*132c0*/  UIADD3 UR6, UP1, UP0, UR6, UR24, UR12 ;  /* 0x0000001806067290 */ /* 0x000fe2000f83e00c */
[----:B------:R-:W-:Y:S01]  /*132d0*/  IADD3 R6, R10, 0x40, RZ ;  /* 0x000000400a067810 */ /* 0x000fe20007ffe0ff */
[----:B------:R-:W-:Y:S01]  /*132e0*/  BSSY B0, `(.L_x_1818) ;  /* 0x0000017000007945 */ /* 0x000fe20003800000 */
[----:B------:R-:W-:Y:S01]  /*132f0*/  VIADD R19, R17, UR5 ;  /* 0x0000000511137c36 */ /* 0x000fe20008000000 */
[----:B------:R-:W-:Y:S01]  /*13300*/  UIADD3.X UR24, UR4, UR25, UR7, UP1, UP0 ;  /* 0x0000001904187290 */ /* 0x000fe20008fe0407 */
[----:B------:R-:W-:Y:S01]  /*13310*/  IMAD.WIDE R14, R15, 0x80, R10 ;  /* 0x000000800f0e7825 */ /* 0x000fe200078e020a */
[----:B------:R-:W-:-:S02]  /*13320*/  ISETP.GE.AND P4, PT, R6, UR16, PT ;  /* 0x0000001006007c0c */ /* 0x000fc4000bf86270 */
[----:B------:R-:W-:Y:S01]  /*13330*/  ISETP.GE.OR P1, PT, R9, UR16, P0 ;  /* 0x0000001009007c0c */ /* 0x000fe20008726670 */
[----:B------:R-:W-:Y:S01]  /*13340*/  VIADD R5, R10, 0x50 ;  /* 0x000000500a057836 */ /* 0x000fe20000000000 */
[----:B------:R-:W-:Y:S01]  /*13350*/  ISETP.GE.OR P6, PT, R8, UR16, P0 ;  /* 0x0000001008007c0c */ /* 0x000fe200087c6670 */
[----:B------:R-:W-:Y:S01]  /*13360*/  VIADD R4, R10, 0x60 ;  /* 0x000000600a047836 */ /* 0x000fe20000000000 */
[----:B------:R-:W-:Y:S02]  /*13370*/  ISETP.GE.OR P5, PT, R7, UR16, P0 ;  /* 0x0000001007007c0c */ /* 0x000fe400087a6670 */
[----:B------:R-:W-:Y:S02]  /*13380*/  ISETP.GE.OR P3, PT, R6, UR16, P0 ;  /* 0x0000001006007c0c */ /* 0x000fe40008766670 */
[----:B------:R-:W-:Y:S01]  /*13390*/  IADD3 R0, R10, 0x70, RZ ;  /* 0x000000700a007810 */ /* 0x000fe20007ffe0ff */
[----:B------:R-:W-:Y:S10]  /*133a0*/  @P2 BRA `(.L_x_1819) ;  /* 0x0000000000282947 */ /* 0x000ff40003800000 */
        /* <DEDUP_REMOVED lines=10> */
.L_x_1819:
[----:B------:R-:W-:Y:S05]  /*13450*/  BSYNC B0 ;  /* 0x0000000000007941 */ /* 0x000fea0003800000 */
.L_x_1818:
        /* <DEDUP_REMOVED lines=16> */
.L_x_1821:
[----:B------:R-:W-:Y:S05]  /*13560*/  BSYNC B0 ;  /* 0x0000000000007941 */ /* 0x000fea0003800000 */
.L_x_1820:
        /* <DEDUP_REMOVED lines=16> */
.L_x_1823:
[----:B------:R-:W-:Y:S05]  /*13670*/  BSYNC B0 ;  /* 0x0000000000007941 */ /* 0x000fea0003800000 */
.L_x_1822:
        /* <DEDUP_REMOVED lines=16> */
.L_x_1825:
[----:B------:R-:W-:Y:S05]  /*13780*/  BSYNC B0 ;  /* 0x0000000000007941 */ /* 0x000fea0003800000 */
.L_x_1824:
        /* <DEDUP_REMOVED lines=16> */
.L_x_1827:
[----:B------:R-:W-:Y:S05]  /*13890*/  BSYNC B0 ;  /* 0x0000000000007941 */ /* 0x000fea0003800000 */
.L_x_1826:
        /* <DEDUP_REMOVED lines=25> */
.L_x_1829:
[----:B------:R-:W-:Y:S05]  /*13a30*/  BSYNC B0 ;  /* 0x0000000000007941 */ /* 0x000fea0003800000 */
.L_x_1828:
        /* <DEDUP_REMOVED lines=19> */
.L_x_1831:
[----:B------:R-:W-:Y:S05]  /*13b70*/  BSYNC B0 ;  /* 0x0000000000007941 */ /* 0x000fea0003800000 */
.L_x_1830:
        /* <DEDUP_REMOVED lines=17> */
.L_x_1833:
[----:B------:R-:W-:Y:S05]  /*13c90*/  BSYNC B0 ;  /* 0x0000000000007941 */ /* 0x000fea0003800000 */
.L_x_1832:
        /* <DEDUP_REMOVED lines=11> */
.L_x_1835:
[----:B------:R-:W-:Y:S05]  /*13d50*/  BSYNC B0 ;  /* 0x0000000000007941 */ /* 0x000fea0003800000 */
.L_x_1834:
        /* <DEDUP_REMOVED lines=11> */
.L_x_1837:
[----:B------:R-:W-:Y:S05]  /*13e10*/  BSYNC B0 ;  /* 0x0000000000007941 */ /* 0x000fea0003800000 */
.L_x_1836:
        /* <DEDUP_REMOVED lines=10> */
.L_x_1839:
[----:B------:R-:W-:Y:S05]  /*13ec0*/  BSYNC B0 ;  /* 0x0000000000007941 */ /* 0x000fea0003800000 */
.L_x_1838:
        /* <DEDUP_REMOVED lines=10> */
.L_x_1841:
[----:B------:R-:W-:Y:S05]  /*13f70*/  BSYNC B0 ;  /* 0x0000000000007941 */ /* 0x000fea0003800000 */
.L_x_1840:
        /* <DEDUP_REMOVED lines=10> */
.L_x_1843:
[----:B------:R-:W-:Y:S05]  /*14020*/  BSYNC B0 ;  /* 0x0000000000007941 */ /* 0x000fea0003800000 */
.L_x_1842:
        /* <DEDUP_REMOVED lines=10> */
.L_x_1845:
[----:B------:R-:W-:Y:S05]  /*140d0*/  BSYNC B0 ;  /* 0x0000000000007941 */ /* 0x000fea0003800000 */
.L_x_1844:
        /* <DEDUP_REMOVED lines=10> */
.L_x_1847:
[----:B------:R-:W-:Y:S05]  /*14180*/  BSYNC B0 ;  /* 0x0000000000007941 */ /* 0x000fea0003800000 */
.L_x_1846:
        /* <DEDUP_REMOVED lines=10> */
.L_x_1848:
        /* <DEDUP_REMOVED lines=13> */
.L_x_2593:


//--------------------- .text._ZN5flash16flash_fwd_kernelI23Flash_fwd_kernel_traitsILi64ELi128ELi64ELi4ELb0ELb0EN7cutlass10bfloat16_tE19Flash_kernel_traitsILi64ELi128ELi64ELi4ES3_EELb0ELb0ELb0ELb1ELb0ELb0ELb1ELb0EEEvNS_16Flash_fwd_paramsE --------------------------
	.section	.text._ZN5flash16flash_fwd_kernelI23Flash_fwd_kernel_traitsILi64ELi128ELi64ELi4ELb0ELb0EN7cutlass10bfloat16_tE19Flash_kernel_traitsILi64ELi128ELi64ELi4ES3_EELb0ELb0ELb0ELb1ELb0ELb0ELb1ELb0EEEvNS_16Flash_fwd_paramsE,"ax",@progbits
	.align	128
        .global         _ZN5flash16flash_fwd_kernelI23Flash_fwd_kernel_traitsILi64ELi128ELi64ELi4ELb0ELb0EN7cutlass10bfloat16_tE19Flash_kernel_traitsILi64ELi128ELi64ELi4ES3_EELb0ELb0ELb0ELb1ELb0ELb0ELb1ELb0EEEvNS_16Flash_fwd_paramsE
        .type           _ZN5flash16flash_fwd_kernelI23Flash_fwd_kernel_traitsILi64ELi128ELi64ELi4ELb0ELb0EN7cutlass10bfloat16_tE19Flash_kernel_traitsILi64ELi128ELi64ELi4ES3_EELb0ELb0ELb0ELb1ELb0ELb0ELb1ELb0EEEvNS_16Flash_fwd_paramsE,@function
        .size           _ZN5flash16flash_fwd_kernelI23Flash_fwd_kernel_traitsILi64ELi128ELi64ELi4ELb0ELb0EN7cutlass10bfloat16_tE19Flash_kernel_traitsILi64ELi128ELi64ELi4ES3_EELb0ELb0ELb0ELb1ELb0ELb0ELb1ELb0EEEvNS_16Flash_fwd_paramsE,(.L_x_2594 - _ZN5flash16flash_fwd_kernelI23Flash_fwd_kernel_traitsILi64ELi128ELi64ELi4ELb0ELb0EN7cutlass10bfloat16_tE19Flash_kernel_traitsILi64ELi128ELi64ELi4ES3_EELb0ELb0ELb0ELb1ELb0ELb0ELb1ELb0EEEvNS_16Flash_fwd_paramsE)
        .other          _ZN5flash16flash_fwd_kernelI23Flash_fwd_kernel_traitsILi64ELi128ELi64ELi4ELb0ELb0EN7cutlass10bfloat16_tE19Flash_kernel_traitsILi64ELi128ELi64ELi4ES3_EELb0ELb0ELb0ELb1ELb0ELb0ELb1ELb0EEEvNS_16Flash_fwd_paramsE,@"STO_CUDA_ENTRY STV_DEFAULT"
_ZN5flash16flash_fwd_kernelI23Flash_fwd_kernel_traitsILi64ELi128ELi64ELi4ELb0ELb0EN7cutlass10bfloat16_tE19Flash_kernel_traitsILi64ELi128ELi64ELi4ES3_EELb0ELb0ELb0ELb1ELb0ELb0ELb1ELb0EEEvNS_16Flash_fwd_paramsE:
.text._ZN5flash16flash_fwd_kernelI23Flash_fwd_kernel_traitsILi64ELi128ELi64ELi4ELb0ELb0EN7cutlass10bfloat16_tE19Flash_kernel_traitsILi64ELi128ELi64ELi4ES3_EELb0ELb0ELb0ELb1ELb0ELb0ELb1ELb0EEEvNS_16Flash_fwd_paramsE:
        /* <DEDUP_REMOVED lines=25> */
[----:B------:R-:W-:Y:S02]  /*0190*/  IMAD.MOV.U32 R9, RZ, RZ, -0x1 ;  /* 0xffffffffff097424 */ /* 0x000fe400078e00ff */
[----:B------:R-:W-:Y:S01]  /*01a0*/  IMAD.WIDE R6, R32, 0x4, R10 ;  /* 0x0000000420067825 */ /* 0x000fe200078e020a */
        /* <DEDUP_REMOVED lines=14> */
.L_x_1849:
[----:B-1----:R-:W1:Y:S02]  /*0290*/  LDC R4, c[0x0][0x2c8] ;  /* 0x0000b200ff047b82 */ /* 0x002e640000000800 */
.L_x_1850:
        /* <DEDUP_REMOVED lines=16> */
[----:B------:R-:W-:-:S13]  /*03a0*/  ISETP.GE.AND P0, PT, R77, 0x1, PT ;  /* 0x000000014d00780c */ /* 0x000fda0003f06270 */
[----:B------:R-:W-:Y:S05]  /*03b0*/  @!P0 BRA `(.L_x_1851) ;  /* 0x000000c400e48947 */ /* 0x000fea0003800000 */
[----:B------:R-:W1:Y:S01]  /*03c0*/  LDC R34, c[0x0][0x278] ;  /* 0x00009e00ff227b82 */ /* 0x000e620000000800 */
[----:B------:R-:W-:Y:S01]  /*03d0*/  SHF.R.S32.HI R98, RZ, 0x1f, R171 ;  /* 0x0000001fff627819 */ /* 0x000fe200000114ab */
[----:B------:R-:W-:Y:S01]  /*03e0*/  IMAD.IADD R27, R166, 0x1, -R211 ;  /* 0x00000001a61b7824 */ /* 0x000fe200078e0ad3 */
[----:B------:R-:W-:Y:S02]  /*03f0*/  ISETP.NE.AND P3, PT, R18, -0x1, PT ;  /* 0xffffffff1200780c */ /* 0x000fe40003f65270 */
[----:B------:R-:W-:Y:S02]  /*0400*/  LEA.HI R3, R98, R171, RZ, 0x3 ;  /* 0x000000ab62037211 */ /* 0x000fe400078f18ff */
[----:B------:R-:W-:Y:S01]  /*0410*/  ISETP.NE.AND P4, PT, R9, -0x1, PT ;  /* 0xffffffff0900780c */ /* 0x000fe20003f85270 */
[----:B------:R2:W-:Y:S01]  /*0420*/  STL [R1+0x44], R27 ;  /* 0x0000441b01007387 */ /* 0x0005e20000100800 */
[----:B------:R-:W-:Y:S01]  /*0430*/  SHF.R.S32.HI R10, RZ, 0x3, R3 ;  /* 0x00000003ff0a7819 */ /* 0x000fe20000011403 */
[----:B------:R-:W3:Y:S01]  /*0440*/  LDC.64 R30, c[0x0][0x3c8] ;  /* 0x0000f200ff1e7b82 */ /* 0x000ee20000000a00 */
[----:B------:R-:W-:-:S03]  /*0450*/  MOV R225, R23 ;  /* 0x0000001700e17202 */ /* 0x000fc60000000f00 */
[C---:B------:R-:W-:Y:S02]  /*0460*/  IMAD.SHL.U32 R4, R10.reuse, 0x40, RZ ;  /* 0x000000400a047824 */ /* 0x040fe400078e00ff */
[----:B------:R-:W-:Y:S01]  /*0470*/  @!P3 SHF.R.S32.HI R7, RZ, 0x1f, R32 ;  /* 0x0000001fff07b819 */ /* 0x000fe20000011420 */
[----:B------:R-:W-:Y:S01]  /*0480*/  VIADD R5, R10, 0x50 ;  /* 0x000000500a057836 */ /* 0x000fe20000000000 */
[----:B------:R-:W4:Y:S04]  /*0490*/  @!P3 LDC.64 R14, c[0x0][0x228] ;  /* 0x00008a00ff0ebb82 */ /* 0x000f280000000a00 */
[----:B------:R-:W-:Y:S02]  /*04a0*/  ISETP.GE.AND P5, PT, R5, R27, PT ;  /* 0x0000001b0500720c */ /* 0x000fe40003fa6270 */
[----:B-1----:R-:W-:-:S02]  /*04b0*/  IABS R0, R34 ;  /* 0x0000002200007213 */ /* 0x002fc40000000000 */
[----:B------:R-:W1:Y:S03]  /*04c0*/  @P3 LDC.64 R12, c[0x0][0x240] ;  /* 0x00009000ff0c3b82 */ /* 0x000e660000000a00 */
[----:B------:R-:W-:-:S04]  /*04d0*/  IMAD.MOV.U32 R33, RZ, RZ, R0 ;  /* 0x000000ffff217224 */ /* 0x000fc800078e0000 */
[----:B------:R-:W5:Y:S01]  /*04e0*/  I2F.RP R0, R33 ;  /* 0x0000002100007306 */ /* 0x000f620000209400 */
[----:B------:R-:W2:Y:S08]  /*04f0*/  @P4 LDC.64 R164, c[0x0][0x250] ;  /* 0x00009400ffa44b82 */ /* 0x000eb00000000a00 */
[----:B------:R-:W3:Y:S01]  /*0500*/  @P4 LDC.64 R96, c[0x0][0x248] ;  /* 0x00009200ff604b82 */ /* 0x000ee20000000a00 */
[----:B-----5:R5:W4:Y:S02]  /*0510*/  MUFU.RCP R2, R0 ;  /* 0x0000000000027308 */ /* 0x020b240000001000 */
[----:B-----5:R-:W-:Y:S01]  /*0520*/  IADD3 R0, R10, 0x40, RZ ;  /* 0x000000400a007810 */ /* 0x020fe20007ffe0ff */
[----:B----4-:R-:W-:-:S03]  /*0530*/  VIADD R2, R2, 0xffffffe ;  /* 0x0ffffffe02027836 */ /* 0x010fc60000000000 */
[----:B------:R-:W-:Y:S02]  /*0540*/  ISETP.GE.AND P2, PT, R0, R27, PT ;  /* 0x0000001b0000720c */ /* 0x000fe40003f46270 */
[----:B------:R-:W-:Y:S02]  /*0550*/  LOP3.LUT R0, R3, 0xfffffff8, RZ, 0xc0, !PT ;  /* 0xfffffff803007812 */ /* 0x000fe400078ec0ff */
[----:B------:R4:W5:Y:S02]  /*0560*/  F2I.FTZ.U32.TRUNC.NTZ R3, R2 ;  /* 0x0000000200037305 */ /* 0x000964000021f000 */
[----:B------:R-:W-:Y:S02]  /*0570*/  IADD3 R36, -R0, R171, RZ ;  /* 0x000000ab00247210 */ /* 0x000fe40007ffe1ff */
[----:B------:R-:W-:Y:S01]  /*0580*/  LOP3.LUT R0, R4, 0x1c0, RZ, 0xc0, !PT ;  /* 0x000001c004007812 */ /* 0x000fe200078ec0ff */
[----:B------:R-:W-:Y:S02]  /*0590*/  VIADD R4, R10, 0x60 ;  /* 0x000000600a047836 */ /* 0x000fe40000000000 */
[----:B------:R-:W-:-:S03]  /*05a0*/  IMAD.SHL.U32 R22, R36, 0x8, RZ ;  /* 0x0000000824167824 */ /* 0x000fc600078e00ff */
[----:B------:R-:W-:Y:S01]  /*05b0*/  ISETP.GE.AND P0, PT, R4, R27, PT ;  /* 0x0000001b0400720c */ /* 0x000fe20003f06270 */
[--C-:B------:R-:W-:Y:S01]  /*05c0*/  IMAD.MOV.U32 R224, RZ, RZ, R22.reuse ;  /* 0x000000ffffe07224 */ /* 0x100fe200078e0016 */
[----:B------:R2:W-:Y:S01]  /*05d0*/  STL [R1+0x28], R22 ;  /* 0x0000281601007387 */ /* 0x0005e20000100800 */
[----:B------:R-:W-:Y:S01]  /*05e0*/  IMAD.MOV.U32 R224, RZ, RZ, R22 ;  /* 0x000000ffffe07224 */ /* 0x000fe200078e0016 */
[----:B----4-:R-:W-:Y:S01]  /*05f0*/  IADD3 R2, R10, 0x70, RZ ;  /* 0x000000700a027810 */ /* 0x010fe20007ffe0ff */
[----:B-1----:R-:W-:-:S03]  /*0600*/  @P3 IMAD.WIDE.U32 R4, R18, R12, RZ ;  /* 0x0000000c12043225 */ /* 0x002fc600078e00ff */
[----:B------:R-:W-:Y:S02]  /*0610*/  LOP3.LUT R6, R0, 0x38, R224, 0xf8, !PT ;  /* 0x0000003800067812 */ /* 0x000fe400078ef8e0 */
[----:B------:R-:W-:Y:S02]  /*0620*/  SHF.R.U32.HI R0, RZ, 0x3, R0 ;  /* 0x00000003ff007819 */ /* 0x000fe40000011600 */
[----:B------:R-:W-:Y:S02]  /*0630*/  ISETP.GE.AND P1, PT, R2, R27, PT ;  /* 0x0000001b0200720c */ /* 0x000fe40003f26270 */
[----:B------:R-:W-:Y:S01]  /*0640*/  LOP3.LUT R20, R6, R0, RZ, 0x3c, !PT ;  /* 0x0000000006147212 */ /* 0x000fe200078e3cff */
[----:B------:R-:W-:Y:S01]  /*0650*/  @!P3 IMAD R0, R7, R14, RZ ;  /* 0x0000000e0700b224 */ /* 0x000fe200078e02ff */
[----:B-----5:R-:W-:Y:S02]  /*0660*/  IADD3 R2, RZ, -R3, RZ ;  /* 0x80000003ff027210 */ /* 0x020fe40007ffe0ff */
[----:B------:R-:W-:Y:S01]  /*0670*/  @P4 IADD3 R6, R8, R9, RZ ;  /* 0x0000000908064210 */ /* 0x000fe20007ffe0ff */
[----:B------:R-:W-:-:S02]  /*0680*/  @!P3 IMAD R19, R32, R15, R0 ;  /* 0x0000000f2013b224 */ /* 0x000fc400078e0200 */
[----:B------:R-:W-:Y:S02]  /*0690*/  @P4 IMAD.IADD R0, R8, 0x1, R9 ;  /* 0x0000000108004824 */ /* 0x000fe400078e0209 */
[----:B------:R-:W-:Y:S02]  /*06a0*/  @P3 IMAD R15, R18, R13, R5 ;  /* 0x0000000d120f3224 */ /* 0x000fe400078e0205 */
[----:B------:R-:W-:Y:S02]  /*06b0*/  @P3 IMAD.MOV.U32 R13, RZ, RZ, R4 ;  /* 0x000000ffff0d3224 */ /* 0x000fe400078e0004 */
[C---:B--2---:R-:W-:Y:S02]  /*06c0*/  @P4 IMAD R12, R0.reuse, R165, RZ ;  /* 0x000000a5000c4224 */ /* 0x044fe400078e02ff */
[----:B------:R-:W-:-:S04]  /*06d0*/  @P4 IMAD.WIDE.U32 R4, R0, R164, RZ ;  /* 0x000000a400044225 */ /* 0x000fc800078e00ff */
[----:B------:R-:W-:Y:S01]  /*06e0*/  IMAD R0, R2, R33, RZ ;  /* 0x0000002102007224 */ /* 0x000fe200078e02ff */
[----:B------:R-:W-:Y:S01]  /*06f0*/  MOV R2, RZ ;  /* 0x000000ff00027202 */ /* 0x000fe20000000f00 */
[C---:B---3--:R-:W-:Y:S01]  /*0700*/  @P4 IMAD R9, R6.reuse, R97, RZ ;  /* 0x0000006106094224 */ /* 0x048fe200078e02ff */
[----:B------:R-:W-:Y:S01]  /*0710*/  @P4 MOV R24, R4 ;  /* 0x0000000400184202 */ /* 0x000fe20000000f00 */
[----:B------:R-:W-:-:S04]  /*0720*/  @P4 IMAD.WIDE.U32 R6, R6, R96, RZ ;  /* 0x0000006006064225 */ /* 0x000fc800078e00ff */
[----:B------:R-:W-:Y:S01]  /*0730*/  IMAD.HI.U32 R18, R3, R0, R2 ;  /* 0x0000000003127227 */ /* 0x000fe200078e0002 */
[----:B------:R-:W-:-:S03]  /*0740*/  @P4 MOV R23, R6 ;  /* 0x0000000600174202 */ /* 0x000fc60000000f00 */
[----:B------:R-:W-:Y:S02]  /*0750*/  @P4 IMAD.IADD R26, R5, 0x1, R12 ;  /* 0x00000001051a4824 */ /* 0x000fe400078e020c */
        /* <DEDUP_REMOVED lines=15> */
.L_x_1852:
        /* <DEDUP_REMOVED lines=14> */
.L_x_1853:
[----:B------:R-:W-:Y:S01]  /*0930*/  ISETP.NE.U32.AND P4, PT, R30, RZ, PT ;  /* 0x000000ff1e00720c */ /* 0x000fe20003f85070 */
[----:B------:R-:W1:Y:S01]  /*0940*/  S2UR UR4, SR_CgaCtaId ;  /* 0x00000000000479c3 */ /* 0x000e620000008800 */
[--C-:B------:R-:W-:Y:S01]  /*0950*/  SHF.R.S32.HI R11, RZ, 0x1f, R10.reuse ;  /* 0x0000001fff0b7819 */ /* 0x100fe2000001140a */
[----:B------:R-:W-:Y:S01]  /*0960*/  @!P3 IMAD.WIDE.U32 R2, R32, R14, RZ ;  /* 0x0000000e2002b225 */ /* 0x000fe200078e00ff */
[----:B------:R-:W-:Y:S01]  /*0970*/  ISETP.NE.AND.EX P4, PT, R31, RZ, PT, P4 ;  /* 0x000000ff1f00720c */ /* 0x000fe20003f85340 */
[----:B------:R-:W-:Y:S01]  /*0980*/  ULDC.64 UR6, c[0x0][0x258] ;  /* 0x0000960000067ab9 */ /* 0x000fe20000000a00 */
[----:B------:R-:W-:Y:S01]  /*0990*/  IABS R0, R16 ;  /* 0x0000001000007213 */ /* 0x000fe20000000000 */
[----:B------:R-:W-:Y:S01]  /*09a0*/  IMAD.WIDE R38, R21, 0x80, R10 ;  /* 0x0000008015267825 */ /* 0x000fe200078e020a */
[----:B------:R-:W-:Y:S01]  /*09b0*/  SHF.R.S32.HI R225, RZ, 0x1f, R224 ;  /* 0x0000001fffe17819 */ /* 0x000fe200000114e0 */
[----:B------:R-:W-:Y:S01]  /*09c0*/  UMOV UR5, 0x400 ;  /* 0x0000040000057882 */ /* 0x000fe20000000000 */
[----:B------:R-:W-:Y:S01]  /*09d0*/  @!P3 MOV R13, R2 ;  /* 0x00000002000db202 */ /* 0x000fe20000000f00 */
[----:B------:R-:W-:Y:S01]  /*09e0*/  IMAD.MOV.U32 R5, RZ, RZ, R0 ;  /* 0x000000ffff057224 */ /* 0x000fe200078e0000 */
[----:B------:R-:W-:Y:S01]  /*09f0*/  LEA.HI R4, R98, R171, RZ, 0x6 ;  /* 0x000000ab62047211 */ /* 0x000fe200078f30ff */
[----:B------:R-:W-:Y:S01]  /*0a00*/  @!P3 IMAD.IADD R15, R3, 0x1, R19 ;  /* 0x00000001030fb824 */ /* 0x000fe200078e0213 */
[----:B------:R2:W-:Y:S01]  /*0a10*/  STL [R1+0x2c], R225 ;  /* 0x00002ce101007387 */ /* 0x0005e20000100800 */
[----:B------:R-:W-:Y:S01]  /*0a20*/  IADD3 R2, P3, R224, R13, RZ ;  /* 0x0000000de0027210 */ /* 0x000fe20007f7e0ff */
[----:B------:R-:W-:Y:S01]  /*0a30*/  IMAD.HI.U32 R14, R18, R5, RZ ;  /* 0x00000005120e7227 */ /* 0x000fe200078e00ff */
[----:B------:R-:W3:Y:S01]  /*0a40*/  @P4 LDC.64 R28, c[0x0][0x3d0] ;  /* 0x0000f400ff1c4b82 */ /* 0x000ee20000000a00 */
[----:B------:R2:W-:Y:S01]  /*0a50*/  STL.64 [R1+0x20], R38 ;  /* 0x0000202601007387 */ /* 0x0005e20000100a00 */
[----:B------:R-:W-:Y:S01]  /*0a60*/  IADD3.X R3, R225, R15, RZ, P3, !PT ;  /* 0x0000000fe1037210 */ /* 0x000fe20001ffe4ff */
[----:B------:R-:W-:Y:S01]  /*0a70*/  IMAD.MOV R0, RZ, RZ, -R14 ;  /* 0x000000ffff007224 */ /* 0x000fe200078e0a0e */
[----:B------:R-:W-:Y:S01]  /*0a80*/  ISETP.GE.AND P3, PT, R10, R27, PT ;  /* 0x0000001b0a00720c */ /* 0x000fe20003f66270 */
[----:B------:R-:W-:Y:S01]  /*0a90*/  IMAD.SHL.U32 R4, R4, 0x8, RZ ;  /* 0x0000000804047824 */ /* 0x000fe200078e00ff */
[----:B------:R-:W-:Y:S01]  /*0aa0*/  SHF.R.S32.HI R17, RZ, 0x1f, R16 ;  /* 0x0000001fff117819 */ /* 0x000fe20000011410 */
[C---:B------:R-:W-:Y:S01]  /*0ab0*/  IMAD R15, R33.reuse, R0, R5 ;  /* 0x00000000210f7224 */ /* 0x040fe200078e0205 */
[----:B-1----:R-:W-:Y:S01]  /*0ac0*/  ULEA UR4, UR4, UR5, 0x18 ;  /* 0x0000000504047291 */ /* 0x002fe2000f8ec03f */
[----:B------:R-:W-:Y:S01]  /*0ad0*/  IMAD.WIDE.U32 R8, R16, UR6, R2 ;  /* 0x0000000610087c25 */ /* 0x000fe2000f8e0002 */
[----:B------:R-:W-:Y:S01]  /*0ae0*/  LOP3.LUT R4, R20, 0xfffffe00, R4, 0xf8, !PT ;  /* 0xfffffe0014047812 */ /* 0x000fe200078ef804 */
[----:B------:R-:W-:Y:S01]  /*0af0*/  BSSY B0, `(.L_x_1854) ;  /* 0x000001b000007945 */ /* 0x000fe20003800000 */
[----:B------:R-:W-:Y:S01]  /*0b00*/  ISETP.GT.U32.AND P6, PT, R33, R15, PT ;  /* 0x0000000f2100720c */ /* 0x000fe20003fc4070 */
[----:B------:R-:W-:Y:S01]  /*0b10*/  IMAD R0, R17, UR6, RZ ;  /* 0x0000000611007c24 */ /* 0x000fe2000f8e02ff */
[----:B------:R-:W-:Y:S01]  /*0b20*/  IADD3 R13, R10, 0x10, RZ ;  /* 0x000000100a0d7810 */ /* 0x000fe20007ffe0ff */
[----:B------:R-:W-:Y:S01]  /*0b30*/  VIADD R12, R77, 0x3f ;  /* 0x0000003f4d0c7836 */ /* 0x000fe20000000000 */
[----:B------:R-:W-:Y:S01]  /*0b40*/  LEA R209, R4, UR4, 0x1 ;  /* 0x0000000404d17c11 */ /* 0x000fe2000f8e08ff */
[----:B------:R-:W-:-:S02]  /*0b50*/  IMAD R0, R16, UR7, R0 ;  /* 0x0000000710007c24 */ /* 0x000fc4000f8e0200 */
[----:B------:R-:W-:-:S03]  /*0b60*/  VIADD R19, R10, 0x20 ;  /* 0x000000200a137836 */ /* 0x000fc60000000000 */
[----:B------:R-:W-:Y:S01]  /*0b70*/  IADD3 R7, R9, R0, RZ ;  /* 0x0000000009077210 */ /* 0x000fe20007ffe0ff */
        /* <DEDUP_REMOVED lines=18> */
.L_x_1855:
[----:B------:R-:W-:Y:S05]  /*0ca0*/  BSYNC B0 ;  /* 0x0000000000007941 */ /* 0x000fea0003800000 */
.L_x_1854:
[-C--:B------:R-:W-:Y:S01]  /*0cb0*/  ISETP.GE.AND P3, PT, R13, R27.reuse, PT ;  /* 0x0000001b0d00720c */ /* 0x080fe20003f66270 */
[----:B------:R-:W-:Y:S01]  /*0cc0*/  BSSY B0, `(.L_x_1856) ;  /* 0x000001c000007945 */ /* 0x000fe20003800000 */
[----:B------:R-:W-:Y:S01]  /*0cd0*/  SHF.R.S32.HI R0, RZ, 0x1f, R12 ;  /* 0x0000001fff007819 */ /* 0x000fe2000001140c */
[----:B------:R-:W-:Y:S02]  /*0ce0*/  @!P6 IMAD.IADD R15, R15, 0x1, -R33 ;  /* 0x000000010f0fe824 */ /* 0x000fe400078e0a21 */
[----:B------:R-:W-:Y:S01]  /*0cf0*/  @!P6 VIADD R14, R14, 0x1 ;  /* 0x000000010e0ee836 */ /* 0x000fe20000000000 */
[----:B------:R-:W-:Y:S01]  /*0d00*/  ISETP.GE.AND P6, PT, R19, R27, PT ;  /* 0x0000001b1300720c */ /* 0x000fe20003fc6270 */
[----:B------:R-:W-:Y:S01]  /*0d10*/  VIADD R22, R10, 0x30 ;  /* 0x000000300a167836 */ /* 0x000fe20000000000 */
[----:B------:R-:W-:-:S05]  /*0d20*/  LEA.HI R210, R0, R12, RZ, 0x6 ;  /* 0x0000000c00d27211 */ /* 0x000fca00078f30ff */
[----:B------:R-:W-:Y:S06]  /*0d30*/  @P3 BRA `(.L_x_1857) ;  /* 0x0000000000503947 */ /* 0x000fec0003800000 */
        /* <DEDUP_REMOVED lines=20> */
.L_x_1857:
[----:B------:R-:W-:Y:S05]  /*0e80*/  BSYNC B0 ;  /* 0x0000000000007941 */ /* 0x000fea0003800000 */
.L_x_1856:
[----:B------:R-:W-:Y:S01]  /*0e90*/  LEA.HI.SX32 R76, R210, 0xffffffff, 0x1a ;  /* 0xffffffffd24c7811 */ /* 0x000fe200078fd2ff */
[----:B------:R-:W-:Y:S01]  /*0ea0*/  BSSY B0, `(.L_x_1858) ;  /* 0x0000018000007945 */ /* 0x000fe20003800000 */
[----:B------:R-:W-:-:S03]  /*0eb0*/  ISETP.GE.AND P3, PT, R22, R27, PT ;  /* 0x0000001b1600720c */ /* 0x000fc60003f66270 */
[----:B------:R-:W-:Y:S01]  /*0ec0*/  IMAD R18, R76, -0x40, R77 ;  /* 0xffffffc04c127824 */ /* 0x000fe200078e024d */
        /* <DEDUP_REMOVED lines=21> */
.L_x_1859:
[----:B------:R-:W-:Y:S05]  /*1020*/  BSYNC B0 ;  /* 0x0000000000007941 */ /* 0x000fea0003800000 */
.L_x_1858:
[----:B------:R-:W-:Y:S01]  /*1030*/  BSSY B0, `(.L_x_1860) ;  /* 0x0000018000007945 */ /* 0x000fe20003800000 */
[----:B------:R-:W-:Y:S02]  /*1040*/  ISETP.GE.AND P6, PT, R13, R18, PT ;  /* 0x000000120d00720c */ /* 0x000fe40003fc6270 */
[----:B------:R-:W-:Y:S01]  /*1050*/  LEA.HI R27, R98, R171, RZ, 0x4 ;  /* 0x000000ab621b7211 */ /* 0x000fe200078f20ff */
        /* <DEDUP_REMOVED lines=21> */
.L_x_1861:
[----:B------:R-:W-:Y:S05]  /*11b0*/  BSYNC B0 ;  /* 0x0000000000007941 */ /* 0x000fea0003800000 */
.L_x_1860:
[----:B------:R-:W-:Y:S01]  /*11c0*/  LOP3.LUT R12, R27, 0xfffffff0, RZ, 0xc0, !PT ;  /* 0xfffffff01b0c7812 */ /* 0x000fe200078ec0ff */
[----:B------:R-:W-:Y:S01]  /*11d0*/  BSSY B0, `(.L_x_1862) ;  /* 0x0000019000007945 */ /* 0x000fe20003800000 */
[----:B------:R-:W-:Y:S02]  /*11e0*/  ISETP.GE.AND P3, PT, R13, R18, PT ;  /* 0x000000120d00720c */ /* 0x000fe40003f66270 */
[----:B------:R-:W-:Y:S01]  /*11f0*/  LOP3.LUT R13, R16, R34, RZ, 0x3c, !PT ;  /* 0x00000022100d7212 */ /* 0x000fe200078e3cff */
        /* <DEDUP_REMOVED lines=22> */
.L_x_1863:
[----:B------:R-:W-:Y:S05]  /*1360*/  BSYNC B0 ;  /* 0x0000000000007941 */ /* 0x000fea0003800000 */
.L_x_1862:
[----:B------:R-:W-:Y:S01]  /*1370*/  SHF.R.S32.HI R0, RZ, 0x1f, R12 ;  /* 0x0000001fff007819 */ /* 0x000fe2000001140c */
[----:B------:R-:W-:Y:S01]  /*1380*/  BSSY B0, `(.L_x_1864) ;  /* 0x0000018000007945 */ /* 0x000fe20003800000 */
[----:B------:R-:W-:Y:S02]  /*1390*/  ISETP.GE.AND P2, PT, R13, RZ, PT ;  /* 0x000000ff0d00720c */ /* 0x000fe40003f46270 */
        /* <DEDUP_REMOVED lines=22> */
.L_x_1865:
[----:B------:R-:W-:Y:S05]  /*1500*/  BSYNC B0 ;  /* 0x0000000000007941 */ /* 0x000fea0003800000 */
.L_x_1864:
[----:B------:R-:W-:Y:S01]  /*1510*/  LOP3.LUT R0, R21, 0xfffffff8, RZ, 0xc0, !PT ;  /* 0xfffffff815007812 */ /* 0x000fe200078ec0ff */
[----:B------:R-:W-:Y:S01]  /*1520*/  BSSY B0, `(.L_x_1866) ;  /* 0x0000018000007945 */ /* 0x000fe20003800000 */
[----:B------:R-:W-:-:S03]  /*1530*/  ISETP.GE.U32.AND P5, PT, R15, R33, PT ;  /* 0x000000210f00720c */ /* 0x000fc60003fa6070 */
        /* <DEDUP_REMOVED lines=22> */
.L_x_1867:
[----:B------:R-:W-:Y:S05]  /*16a0*/  BSYNC B0 ;  /* 0x0000000000007941 */ /* 0x000fea0003800000 */
.L_x_1866:
        /* <DEDUP_REMOVED lines=11> */
[----:B----4-:R-:W-:-:S04]  /*1760*/  IMAD.WIDE.U32 R4, R6, UR6, R2 ;  /* 0x0000000606047c25 */ /* 0x010fc8000f8e0002 */
        /* <DEDUP_REMOVED lines=10> */
.L_x_1869:
[----:B------:R-:W-:Y:S05]  /*1810*/  BSYNC B0 ;  /* 0x0000000000007941 */ /* 0x000fea0003800000 */
.L_x_1868:
[----:B------:R-:W-:Y:S01]  /*1820*/  ISETP.NE.AND P0, PT, R34, RZ, PT ;  /* 0x000000ff2200720c */ /* 0x000fe20003f05270 */
[----:B------:R-:W-:Y:S01]  /*1830*/  @P5 VIADD R14, R14, 0x1 ;  /* 0x000000010e0e5836 */ /* 0x000fe20000000000 */
[----:B------:R-:W-:Y:S01]  /*1840*/  @P4 SHF.R.S32.HI R12, RZ, 0x1f, R32 ;  /* 0x0000001fff0c4819 */ /* 0x000fe20000011420 */
[----:B------:R-:W-:Y:S01]  /*1850*/  IMAD R6, R11, R96, RZ ;  /* 0x000000600b067224 */ /* 0x000fe200078e02ff */
[----:B------:R-:W-:Y:S01]  /*1860*/  ULDC.64 UR6, c[0x0][0x260] ;  /* 0x0000980000067ab9 */ /* 0x000fe20000000a00 */
[----:B------:R-:W-:Y:S01]  /*1870*/  IMAD.MOV.U32 R0, RZ, RZ, R14 ;  /* 0x000000ffff007224 */ /* 0x000fe200078e000e */
[----:B------:R-:W-:Y:S01]  /*1880*/  ISETP.GE.AND P5, PT, R19, R18, PT ;  /* 0x000000121300720c */ /* 0x000fe20003fa6270 */
[----:B----4-:R-:W-:Y:S01]  /*1890*/  IMAD.WIDE.U32 R4, R10, R96, R224 ;  /* 0x000000600a047225 */ /* 0x010fe200078e00e0 */
[----:B------:R-:W-:Y:S01]  /*18a0*/  SHF.L.U64.HI R170, R96, 0x6, R97 ;  /* 0x0000000660aa7819 */ /* 0x000fe20000010261 */
[----:B------:R-:W-:Y:S01]  /*18b0*/  BSSY B0, `(.L_x_1870) ;  /* 0x000003c000007945 */ /* 0x000fe20003800000 */
[----:B------:R-:W-:Y:S01]  /*18c0*/  @!P2 IADD3 R0, -R0, RZ, RZ ;  /* 0x000000ff0000a210 */ /* 0x000fe20007ffe1ff */
[----:B------:R-:W-:Y:S01]  /*18d0*/  IMAD R7, R11, R164, RZ ;  /* 0x000000a40b077224 */ /* 0x000fe200078e02ff */
[----:B------:R-:W-:Y:S01]  /*18e0*/  IADD3 R4, P2, R23, R4, RZ ;  /* 0x0000000417047210 */ /* 0x000fe20007f5e0ff */
[----:B------:R-:W-:Y:S01]  /*18f0*/  IMAD.WIDE.U32 R2, R10, R164, R224 ;  /* 0x000000a40a027225 */ /* 0x000fe200078e00e0 */
[----:B------:R-:W-:-:S02]  /*1900*/  @!P0 LOP3.LUT R0, RZ, R34, RZ, 0x33, !PT ;  /* 0x00000022ff008212 */ /* 0x000fc400078e33ff */
[----:B------:R-:W-:Y:S01]  /*1910*/  SHF.R.S32.HI R15, RZ, 0x1f, R76 ;  /* 0x0000001fff0f7819 */ /* 0x000fe2000001144c */
[----:B------:R-:W-:Y:S01]  /*1920*/  IMAD R9, R10, R97, R6 ;  /* 0x000000610a097224 */ /* 0x000fe200078e0206 */
[----:B------:R-:W-:Y:S01]  /*1930*/  IADD3 R8, P1, R24, R2, RZ ;  /* 0x0000000218087210 */ /* 0x000fe20007f3e0ff */
[----:B------:R-:W-:Y:S01]  /*1940*/  IMAD R6, R10, R165, R7 ;  /* 0x000000a50a067224 */ /* 0x000fe200078e0207 */
[----:B------:R-:W-:Y:S01]  /*1950*/  SHF.L.U32 R99, R96, 0x6, RZ ;  /* 0x0000000660637819 */ /* 0x000fe200000006ff */
[-C--:B---3--:R-:W-:Y:S01]  /*1960*/  @P4 IMAD R7, R12, R28.reuse, RZ ;  /* 0x0000001c0c074224 */ /* 0x088fe200078e02ff */
[----:B------:R-:W-:Y:S01]  /*1970*/  IADD3.X R5, R25, R5, R9, P2, !PT ;  /* 0x0000000519057210 */ /* 0x000fe200017fe409 */
[----:B------:R-:W-:Y:S01]  /*1980*/  IMAD.MOV.U32 R13, RZ, RZ, 0x10 ;  /* 0x00000010ff0d7424 */ /* 0x000fe200078e00ff */
[----:B------:R-:W-:Y:S01]  /*1990*/  IADD3.X R9, R26, R3, R6, P1, !PT ;  /* 0x000000031a097210 */ /* 0x000fe20000ffe406 */
[----:B------:R-:W-:Y:S01]  /*19a0*/  @P4 IMAD.WIDE.U32 R2, R32, R28, R16 ;  /* 0x0000001c20024225 */ /* 0x000fe200078e0010 */
[----:B------:R-:W-:-:S02]  /*19b0*/  SHF.R.S32.HI R6, RZ, 0x1f, R0 ;  /* 0x0000001fff067819 */ /* 0x000fc40000011400 */
[----:B------:R-:W-:Y:S01]  /*19c0*/  R2P PR, R20, 0x6 ;  /* 0x0000000614007804 */ /* 0x000fe20000000000 */
[----:B------:R-:W-:Y:S01]  /*19d0*/  @P4 IMAD R7, R32, R29, R7 ;  /* 0x0000001d20074224 */ /* 0x000fe200078e0207 */
[----:B------:R-:W-:Y:S01]  /*19e0*/  @P4 LEA R12, P0, R2, R30, 0x2 ;  /* 0x0000001e020c4211 */ /* 0x000fe200078010ff */
[----:B------:R-:W-:Y:S01]  /*19f0*/  IMAD.WIDE.U32 R244, R0, UR6, R4 ;  /* 0x0000000600f47c25 */ /* 0x000fe2000f8e0004 */
[----:B------:R-:W-:-:S03]  /*1a00*/  SHF.R.S32.HI R14, RZ, 0x4, R27 ;  /* 0x00000004ff0e7819 */ /* 0x000fc6000001141b */
[----:B------:R-:W-:Y:S01]  /*1a10*/  @P4 IMAD.IADD R11, R3, 0x1, R7 ;  /* 0x00000001030b4824 */ /* 0x000fe200078e0207 */
[----:B------:R-:W-:Y:S01]  /*1a20*/  SEL R3, R13, 0xfffffff0, !P1 ;  /* 0xfffffff00d037807 */ /* 0x000fe20004800000 */
[----:B------:R-:W-:Y:S01]  /*1a30*/  IMAD R7, R6, UR6, RZ ;  /* 0x0000000606077c24 */ /* 0x000fe2000f8e02ff */
[----:B------:R-:W-:Y:S01]  /*1a40*/  ISETP.GE.AND P1, PT, R19, R18, PT ;  /* 0x000000121300720c */ /* 0x000fe20003f26270 */
[----:B------:R-:W-:Y:S01]  /*1a50*/  IMAD.SHL.U32 R16, R36, 0x40, RZ ;  /* 0x0000004024107824 */ /* 0x000fe200078e00ff */
[----:B------:R-:W-:Y:S01]  /*1a60*/  MOV R19, 0x20 ;  /* 0x0000002000137802 */ /* 0x000fe20000000f00 */
[----:B------:R-:W-:Y:S01]  /*1a70*/  IMAD R7, R0, UR7, R7 ;  /* 0x0000000700077c24 */ /* 0x000fe2000f8e0207 */
[----:B------:R-:W-:Y:S01]  /*1a80*/  ULDC.64 UR6, c[0x0][0x268] ;  /* 0x00009a0000067ab9 */ /* 0x000fe20000000a00 */
[----:B------:R-:W-:Y:S01]  /*1a90*/  @P4 LEA.HI.X R13, R2, R31, R11, 0x2, P0 ;  /* 0x0000001f020d4211 */ /* 0x000fe200000f140b */
[----:B--2---:R-:W-:Y:S01]  /*1aa0*/  IMAD.WIDE.U32 R38, R0, UR6, R8 ;  /* 0x0000000600267c25 */ /* 0x004fe2000f8e0008 */
[----:B------:R-:W-:-:S02]  /*1ab0*/  SEL R4, R19, 0xffffffe0, !P2 ;  /* 0xffffffe013047807 */ /* 0x000fc40005000000 */
[----:B------:R-:W-:Y:S01]  /*1ac0*/  ISETP.GE.AND P2, PT, R10, R18, PT ;  /* 0x000000120a00720c */ /* 0x000fe20003f46270 */
[----:B------:R-:W-:Y:S01]  /*1ad0*/  IMAD R6, R6, UR6, RZ ;  /* 0x0000000606067c24 */ /* 0x000fe2000f8e02ff */
[----:B------:R2:W-:Y:S01]  /*1ae0*/  STL.64 [R1+0x30], R38 ;  /* 0x0000302601007387 */ /* 0x0005e20000100a00 */
[----:B------:R-:W-:Y:S01]  /*1af0*/  MOV R236, R244 ;  /* 0x000000f400ec7202 */ /* 0x000fe20000000f00 */
[----:B------:R-:W-:Y:S01]  /*1b00*/  IMAD R2, R170, R76, RZ ;  /* 0x0000004caa027224 */ /* 0x000fe200078e02ff */
[----:B------:R-:W-:Y:S01]  /*1b10*/  LEA.HI R5, R27, R14, RZ, 0x1 ;  /* 0x0000000e1b057211 */ /* 0x000fe200078f08ff */
[----:B------:R-:W-:Y:S01]  /*1b20*/  IMAD.IADD R237, R245, 0x1, R7 ;  /* 0x00000001f5ed7824 */ /* 0x000fe200078e0207 */
[----:B------:R-:W-:Y:S01]  /*1b30*/  ISETP.GE.AND P0, PT, R10, R18, PT ;  /* 0x000000120a00720c */ /* 0x000fe20003f06270 */
[----:B------:R-:W-:Y:S01]  /*1b40*/  IMAD R17, R0, UR7, R6 ;  /* 0x0000000700117c24 */ /* 0x000fe2000f8e0206 */
[----:B------:R-:W-:Y:S01]  /*1b50*/  LOP3.LUT R5, R5, 0xfffffffe, RZ, 0xc0, !PT ;  /* 0xfffffffe05057812 */ /* 0x000fe200078ec0ff */
[-C--:B------:R-:W-:Y:S01]  /*1b60*/  IMAD R11, R15, R99.reuse, R2 ;  /* 0x000000630f0b7224 */ /* 0x080fe200078e0202 */
[----:B------:R-:W-:Y:S01]  /*1b70*/  LOP3.LUT R0, R16, 0x1c0, RZ, 0xc0, !PT ;  /* 0x000001c010007812 */ /* 0x000fe200078ec0ff */
[----:B------:R-:W-:-:S04]  /*1b80*/  IMAD.WIDE.U32 R6, R76, R99, R236 ;  /* 0x000000634c067225 */ /* 0x000fc800078e00ec */
[----:B------:R-:W-:Y:S01]  /*1b90*/  IMAD.SHL.U32 R2, R10, 0x8, RZ ;  /* 0x000000080a027824 */ /* 0x000fe200078e00ff */
[----:B------:R-:W-:Y:S01]  /*1ba0*/  IADD3 R9, R7, R11, RZ ;  /* 0x0000000b07097210 */ /* 0x000fe20007ffe0ff */
        /* <DEDUP_REMOVED lines=12> */
.L_x_1871:
[----:B------:R-:W-:Y:S05]  /*1c70*/  BSYNC B0 ;  /* 0x0000000000007941 */ /* 0x000fea0003800000 */
.L_x_1870:
[C---:B------:R-:W-:Y:S01]  /*1c80*/  SHF.L.U64.HI R172, R96.reuse, 0x4, R97 ;  /* 0x0000000460ac7819 */ /* 0x040fe20000010261 */
[----:B------:R-:W-:Y:S01]  /*1c90*/  IMAD.SHL.U32 R173, R96, 0x10, RZ ;  /* 0x0000001060ad7824 */ /* 0x000fe200078e00ff */
[----:B------:R-:W-:Y:S01]  /*1ca0*/  LOP3.LUT R2, R0, 0x8, R2, 0xf8, !PT ;  /* 0x0000000800027812 */ /* 0x000fe200078ef802 */
[----:B------:R-:W-:Y:S01]  /*1cb0*/  BSSY B0, `(.L_x_1872) ;  /* 0x0000015000007945 */ /* 0x000fe20003800000 */
[----:B------:R-:W-:Y:S01]  /*1cc0*/  SHF.R.U32.HI R0, RZ, 0x3, R0 ;  /* 0x00000003ff007819 */ /* 0x000fe20000011600 */
[----:B------:R1:W-:Y:S01]  /*1cd0*/  STL [R1+0x38], R172 ;  /* 0x000038ac01007387 */ /* 0x0003e20000100800 */
[----:B------:R-:W-:Y:S01]  /*1ce0*/  ISETP.GE.AND P2, PT, R22, R18, PT ;  /* 0x000000121600720c */ /* 0x000fe20003f46270 */
[----:B------:R-:W-:Y:S01]  /*1cf0*/  IMAD.IADD R14, R14, 0x1, -R5 ;  /* 0x000000010e0e7824 */ /* 0x000fe200078e0a05 */
[----:B------:R-:W-:Y:S01]  /*1d00*/  LOP3.LUT R16, R2, R0, RZ, 0x3c, !PT ;  /* 0x0000000002107212 */ /* 0x000fe200078e3cff */
        /* <DEDUP_REMOVED lines=9> */
[----:B----4-:R-:W-:-:S04]  /*1da0*/  LEA R10, P6, R0, UR6, 0x1 ;  /* 0x00000006000a7c11 */ /* 0x010fc8000f8c08ff */
[----:B------:R-:W-:-:S05]  /*1db0*/  LEA.HI.X R11, R0, UR7, R2, 0x1, P6 ;  /* 0x00000007000b7c11 */ /* 0x000fca000b0f0c02 */
[----:B------:R-:W-:Y:S01]  /*1dc0*/  @!PT LDS RZ, [RZ] ;  /* 0x00000000fffff984 */ /* 0x000fe20000000800 */
[----:B------:R-:W-:Y:S01]  /*1dd0*/  @!PT LDS RZ, [RZ] ;  /* 0x00000000fffff984 */ /* 0x000fe20000000800 */
[----:B------:R-:W-:Y:S01]  /*1de0*/  @!PT LDS RZ, [RZ] ;  /* 0x00000000fffff984 */ /* 0x000fe20000000800 */
[----:B------:R4:W-:Y:S04]  /*1df0*/  LDGSTS.E.BYPASS.LTC128B.128 [R209+0x4800], desc[UR8][R10.64] ;  /* 0x048000000ad17fae */ /* 0x0009e8000b901d48 */
.L_x_1873:
[----:B------:R-:W-:Y:S05]  /*1e00*/  BSYNC B0 ;  /* 0x0000000000007941 */ /* 0x000fea0003800000 */
.L_x_1872:
        /* <DEDUP_REMOVED lines=9> */
[----:B----4-:R-:W-:-:S04]  /*1ea0*/  LEA R10, P5, R0, UR6, 0x1 ;  /* 0x00000006000a7c11 */ /* 0x010fc8000f8a08ff */
[----:B------:R-:W-:-:S05]  /*1eb0*/  LEA.HI.X R11, R0, UR7, R2, 0x1, P5 ;  /* 0x00000007000b7c11 */ /* 0x000fca000a8f0c02 */
[----:B------:R-:W-:Y:S01]  /*1ec0*/  @!PT LDS RZ, [RZ] ;  /* 0x00000000fffff984 */ /* 0x000fe20000000800 */
[----:B------:R-:W-:Y:S01]  /*1ed0*/  @!PT LDS RZ, [RZ] ;  /* 0x00000000fffff984 */ /* 0x000fe20000000800 */
[----:B------:R-:W-:Y:S01]  /*1ee0*/  @!PT LDS RZ, [RZ] ;  /* 0x00000000fffff984 */ /* 0x000fe20000000800 */
[----:B------:R4:W-:Y:S04]  /*1ef0*/  LDGSTS.E.BYPASS.LTC128B.128 [R209+0x5000], desc[UR8][R10.64] ;  /* 0x050000000ad17fae */ /* 0x0009e8000b901d48 */
.L_x_1875:
[----:B------:R-:W-:Y:S05]  /*1f00*/  BSYNC B0 ;  /* 0x0000000000007941 */ /* 0x000fea0003800000 */
.L_x_1874:
        /* <DEDUP_REMOVED lines=17> */
.L_x_1877:
[----:B------:R-:W-:Y:S05]  /*2020*/  BSYNC B0 ;  /* 0x0000000000007941 */ /* 0x000fea0003800000 */
.L_x_1876:
[----:B----4-:R-:W-:Y:S01]  /*2030*/  IMAD.IADD R10, R39, 0x1, R17 ;  /* 0x00000001270a7824 */ /* 0x010fe200078e0211 */
[----:B------:R-:W0:Y:S01]  /*2040*/  LDGDEPBAR ;  /* 0x00000000000079af */ /* 0x000e220000000000 */
[----:B------:R-:W-:Y:S01]  /*2050*/  IMAD.SHL.U32 R0, R20, 0x40, RZ ;  /* 0x0000004014007824 */ /* 0x000fe200078e00ff */
[----:B------:R-:W-:Y:S01]  /*2060*/  LEA.HI R98, R98, R171, RZ, 0x5 ;  /* 0x000000ab62627211 */ /* 0x000fe200078f28ff */
[----:B------:R-:W-:Y:S01]  /*2070*/  IMAD.SHL.U32 R5, R14, 0x8, RZ ;  /* 0x000000080e057824 */ /* 0x000fe200078e00ff */
[----:B------:R4:W5:Y:S01]  /*2080*/  @P4 LDG.E R167, desc[UR8][R12.64] ;  /* 0x000000080ca74981 */ /* 0x000962000c1e1900 */
[----:B------:R-:W-:Y:S01]  /*2090*/  IMAD.SHL.U32 R2, R21, 0x40, RZ ;  /* 0x0000004015027824 */ /* 0x000fe200078e00ff */
[----:B------:R-:W-:Y:S01]  /*20a0*/  LOP3.LUT R0, R0, 0x1c0, RZ, 0xc0, !PT ;  /* 0x000001c000007812 */ /* 0x000fe200078ec0ff */
[----:B------:R-:W-:-:S04]  /*20b0*/  DEPBAR.LE SB0, 0x0 ;  /* 0x000080000000791a */ /* 0x000fc80000000000 */
[----:B------:R-:W-:Y:S01]  /*20c0*/  BAR.SYNC.DEFER_BLOCKING 0x0 ;  /* 0x0000000000007b1d */ /* 0x000fe20000010000 */
[----:B-1----:R-:W-:Y:S01]  /*20d0*/  LOP3.LUT R7, R0, 0x8, R5, 0xf8, !PT ;  /* 0x0000000800077812 */ /* 0x002fe200078ef805 */
[----:B------:R-:W-:-:S04]  /*20e0*/  IMAD R5, R15, R164, RZ ;  /* 0x000000a40f057224 */ /* 0x000fc800078e02ff */
[----:B------:R4:W-:Y:S01]  /*20f0*/  STL [R1+0x40], R10 ;  /* 0x0000400a01007387 */ /* 0x0009e20000100800 */
[----:B------:R-:W-:Y:S02]  /*2100*/  SHF.R.S32.HI R79, RZ, 0x5, R98 ;  /* 0x00000005ff4f7819 */ /* 0x000fe40000011462 */
[----:B------:R-:W-:Y:S02]  /*2110*/  SHF.R.U32.HI R6, RZ, 0x3, R0 ;  /* 0x00000003ff067819 */ /* 0x000fe40000011600 */
[----:B------:R-:W-:Y:S01]  /*2120*/  LOP3.LUT R169, R2, 0xfffffe00, RZ, 0xc0, !PT ;  /* 0xfffffe0002a97812 */ /* 0x000fe200078ec0ff */
[C---:B------:R-:W-:Y:S01]  /*2130*/  IMAD.WIDE.U32 R8, R76.reuse, R164, RZ ;  /* 0x000000a44c087225 */ /* 0x040fe200078e00ff */
[----:B------:R4:W-:Y:S03]  /*2140*/  @P0 STS.128 [R209+0x6000], RZ ;  /* 0x006000ffd1000388 */ /* 0x0009e60000000c00 */
[----:B------:R-:W-:Y:S01]  /*2150*/  IMAD R0, R76, R165, R5 ;  /* 0x000000a54c007224 */ /* 0x000fe200078e0205 */
[----:B------:R-:W-:Y:S01]  /*2160*/  LOP3.LUT R168, R7, R6, RZ, 0x3c, !PT ;  /* 0x0000000607a87212 */ /* 0x000fe200078e3cff */
[----:B------:R-:W-:-:S02]  /*2170*/  IMAD R2, R79, 0x400, R169 ;  /* 0x000004004f027824 */ /* 0x000fc400078e02a9 */
[----:B------:R-:W-:Y:S01]  /*2180*/  IMAD.IADD R5, R9, 0x1, R0 ;  /* 0x0000000109057824 */ /* 0x000fe200078e0200 */
[----:B------:R-:W-:Y:S01]  /*2190*/  LEA R6, P2, R8, R38, 0x6 ;  /* 0x0000002608067211 */ /* 0x000fe200078430ff */
[----:B------:R-:W-:Y:S02]  /*21a0*/  IMAD R0, R14, 0x200, R16 ;  /* 0x000002000e007824 */ /* 0x000fe400078e0210 */
[----:B------:R-:W-:Y:S01]  /*21b0*/  IMAD.IADD R2, R168, 0x1, R2 ;  /* 0x00000001a8027824 */ /* 0x000fe200078e0202 */
[----:B------:R-:W-:Y:S01]  /*21c0*/  BSSY B0, `(.L_x_1878) ;  /* 0x0000011000007945 */ /* 0x000fe20003800000 */
[----:B------:R-:W-:Y:S02]  /*21d0*/  ISETP.GE.AND P5, PT, R22, R18, PT ;  /* 0x000000121600720c */ /* 0x000fe40003fa6270 */
[----:B------:R-:W-:Y:S02]  /*21e0*/  LEA.HI.X R7, R8, R10, R5, 0x6, P2 ;  /* 0x0000000a08077211 */ /* 0x000fe400010f3405 */
[----:B------:R-:W-:-:S02]  /*21f0*/  LEA R78, R0, UR4, 0x1 ;  /* 0x00000004004e7c11 */ /* 0x000fc4000f8e08ff */
[----:B------:R-:W-:Y:S01]  /*2200*/  LEA R201, R2, UR4, 0x1 ;  /* 0x0000000402c97c11 */ /* 0x000fe2000f8e08ff */
        /* <DEDUP_REMOVED lines=12> */
.L_x_1879:
[----:B------:R-:W-:Y:S05]  /*22d0*/  BSYNC B0 ;  /* 0x0000000000007941 */ /* 0x000fea0003800000 */
.L_x_1878:
        /* <DEDUP_REMOVED lines=16> */
.L_x_1881:
[----:B------:R-:W-:Y:S05]  /*23e0*/  BSYNC B0 ;  /* 0x0000000000007941 */ /* 0x000fea0003800000 */
.L_x_1880:
        /* <DEDUP_REMOVED lines=16> */
.L_x_1883:
[----:B------:R-:W-:Y:S05]  /*24f0*/  BSYNC B0 ;  /* 0x0000000000007941 */ /* 0x000fea0003800000 */
.L_x_1882:
        /* <DEDUP_REMOVED lines=17> */
.L_x_1885:
[----:B------:R-:W-:Y:S05]  /*2610*/  BSYNC B0 ;  /* 0x0000000000007941 */ /* 0x000fea0003800000 */
.L_x_1884:
[----:B----4-:R-:W-:Y:S01]  /*2620*/  LDSM.16.M88.4 R12, [R201] ;  /* 0x00000000c90c783b */ /* 0x010fe20000000200 */
[----:B------:R-:W-:Y:S01]  /*2630*/  R2P PR, R36, 0x6 ;  /* 0x0000000624007804 */ /* 0x000fe20000000000 */
[--C-:B------:R-:W-:Y:S01]  /*2640*/  IMAD R204, R3, 0x2, R201.reuse ;  /* 0x0000000203cc7824 */ /* 0x100fe200078e02c9 */
[----:B------:R-:W-:Y:S01]  /*2650*/  ULDC UR5, c[0x0][0x39c] ;  /* 0x0000e70000057ab9 */ /* 0x000fe20000000800 */
[----:B------:R-:W4:Y:S01]  /*2660*/  LDSM.16.M88.4 R28, [R78+0x4000] ;  /* 0x004000004e1c783b */ /* 0x000f220000000200 */
[C---:B------:R-:W-:Y:S01]  /*2670*/  VIADD R2, R78.reuse, 0x4000 ;  /* 0x000040004e027836 */ /* 0x040fe20000000000 */
[----:B------:R-:W-:Y:S01]  /*2680*/  SEL R0, R19, 0xffffffe0, !P1 ;  /* 0xffffffe013007807 */ /* 0x000fe20004800000 */
[----:B------:R-:W-:Y:S01]  /*2690*/  VIADD R205, R78, 0x4040 ;  /* 0x000040404ecd7836 */ /* 0x000fe20000000000 */
[----:B-1----:R-:W1:Y:S01]  /*26a0*/  LDSM.16.M88.4 R8, [R201+0x2000] ;  /* 0x00200000c908783b */ /* 0x002e620000000200 */
[----:B------:R-:W-:Y:S01]  /*26b0*/  IMAD R202, R4, 0x2, R201 ;  /* 0x0000000204ca7824 */ /* 0x000fe200078e02c9 */
[----:B------:R-:W-:Y:S01]  /*26c0*/  LOP3.LUT R222, R171, 0x3, RZ, 0xc0, !PT ;  /* 0x00000003abde7812 */ /* 0x000fe200078ec0ff */
[----:B------:R-:W-:Y:S01]  /*26d0*/  IMAD.IADD R200, R78, 0x1, R0 ;  /* 0x000000014ec87824 */ /* 0x000fe200078e0200 */
[----:B------:R-:W2:Y:S01]  /*26e0*/  LDSM.16.M88.4 R20, [R78+0x5000] ;  /* 0x005000004e14783b */ /* 0x000ea20000000200 */
[----:B------:R-:W-:Y:S01]  /*26f0*/  IMAD R203, R3, 0x2, R202 ;  /* 0x0000000203cb7824 */ /* 0x000fe200078e02ca */
[----:B------:R-:W-:-:S02]  /*2700*/  @P2 IADD3 R205, R2, -0x40, RZ ;  /* 0xffffffc002cd2810 */ /* 0x000fc40007ffe0ff */
[----:B------:R-:W3:Y:S01]  /*2710*/  LDSM.16.M88.4 R24, [R78+0x4800] ;  /* 0x004800004e18783b */ /* 0x000ee20000000200 */
[----:B------:R-:W4:Y:S01]  /*2720*/  @P4 LDC R2, c[0x0][0x2e8] ;  /* 0x0000ba00ff024b82 */ /* 0x000f220000000800 */
[C---:B------:R-:W-:Y:S01]  /*2730*/  IADD3 R208, R205.reuse, 0x800, RZ ;  /* 0x00000800cdd07810 */ /* 0x040fe20007ffe0ff */
[----:B------:R-:W-:Y:S01]  /*2740*/  IMAD.IADD R199, R0, 0x1, R205 ;  /* 0x0000000100c77824 */ /* 0x000fe200078e02cd */
[----:B------:R-:W3:Y:S01]  /*2750*/  LDSM.16.M88.4 R32, [R78+0x5800] ;  /* 0x005800004e20783b */ /* 0x000ee20000000200 */
[----:B------:R-:W-:Y:S01]  /*2760*/  LOP3.LUT R0, R98, 0xffffffe0, RZ, 0xc0, !PT ;  /* 0xffffffe062007812 */ /* 0x000fe200078ec0ff */
[C---:B------:R-:W-:Y:S02]  /*2770*/  VIADD R207, R205.reuse, 0x1000 ;  /* 0x00001000cdcf7836 */ /* 0x040fe40000000000 */
[----:B------:R-:W-:Y:S01]  /*2780*/  LDSM.16.M88.4 R16, [R204+0x2000] ;  /* 0x00200000cc10783b */ /* 0x000fe20000000200 */
[----:B------:R-:W-:Y:S02]  /*2790*/  VIADD R206, R205, 0x1800 ;  /* 0x00001800cdce7836 */ /* 0x000fe40000000000 */
[----:B------:R-:W-:Y:S01]  /*27a0*/  IMAD.IADD R0, R171, 0x1, -R0 ;  /* 0x00000001ab007824 */ /* 0x000fe200078e0a00 */
[----:B------:R-:W3:Y:S04]  /*27b0*/  LDSM.16.M88.4 R60, [R200+0x5000] ;  /* 0x00500000c83c783b */ /* 0x000ee80000000200 */
[----:B------:R-:W3:Y:S04]  /*27c0*/  LDSM.16.M88.4 R48, [R200+0x4000] ;  /* 0x00400000c830783b */ /* 0x000ee80000000200 */
[----:B------:R-:W3:Y:S04]  /*27d0*/  LDSM.16.M88.4 R52, [R200+0x4800] ;  /* 0x00480000c834783b */ /* 0x000ee80000000200 */
[----:B------:R-:W3:Y:S01]  /*27e0*/  LDSM.16.M88.4 R56, [R200+0x5800] ;  /* 0x00580000c838783b */ /* 0x000ee20000000200 */
[----:B----4-:R4:W3:Y:S01]  /*27f0*/  @P4 MUFU.RCP R7, R2 ;  /* 0x0000000200074308 */ /* 0x0108e20000001000 */
[-C--:B------:R-:W-:Y:S02]  /*2800*/  HMMA.16816.F32.BF16 R108, R12, R28.reuse, RZ ;  /* 0x0000001c0c6c723c */ /* 0x080fe400000418ff */
[----:B------:R-:W0:Y:S04]  /*2810*/  LDGDEPBAR ;  /* 0x00000000000079af */ /* 0x000e280000000000 */
[C---:B-1----:R-:W-:Y:S06]  /*2820*/  HMMA.16816.F32.BF16 R64, R8.reuse, R28, RZ ;  /* 0x0000001c0840723c */ /* 0x042fec00000418ff */
[----:B--2---:R-:W-:Y:S01]  /*2830*/  HMMA.16816.F32.BF16 R40, R8, R20, RZ ;  /* 0x000000140828723c */ /* 0x004fe200000418ff */
[----:B----4-:R-:W-:-:S05]  /*2840*/  SHF.R.S32.HI R2, RZ, 0x1f, R0 ;  /* 0x0000001fff027819 */ /* 0x010fca0000011400 */
[-C--:B------:R-:W-:Y:S01]  /*2850*/  HMMA.16816.F32.BF16 R68, R8, R30.reuse, RZ ;  /* 0x0000001e0844723c */ /* 0x080fe200000418ff */
[----:B------:R-:W-:Y:S02]  /*2860*/  LEA.HI R2, R2, R0, RZ, 0x2 ;  /* 0x0000000002027211 */ /* 0x000fe400078f10ff */
[----:B------:R-:W-:Y:S02]  /*2870*/  SHF.R.S32.HI R0, RZ, 0x1f, R79 ;  /* 0x0000001fff007819 */ /* 0x000fe4000001144f */
[----:B------:R-:W-:Y:S01]  /*2880*/  SHF.R.S32.HI R6, RZ, 0x2, R2 ;  /* 0x00000002ff067819 */ /* 0x000fe20000011402 */
[----:B------:R-:W-:Y:S01]  /*2890*/  HMMA.16816.F32.BF16 R104, R12, R30, RZ ;  /* 0x0000001e0c68723c */ /* 0x000fe200000418ff */
[----:B------:R-:W1:Y:S01]  /*28a0*/  LDSM.16.M88.4 R28, [R204] ;  /* 0x00000000cc1c783b */ /* 0x000e620000000200 */
[----:B------:R-:W-:Y:S02]  /*28b0*/  LEA.HI R0, R0, R79, RZ, 0x2 ;  /* 0x0000004f00007211 */ /* 0x000fe400078f10ff */
[----:B------:R-:W-:Y:S01]  /*28c0*/  LEA R2, R79, R6, 0x4 ;  /* 0x000000064f027211 */ /* 0x000fe200078e20ff */
[----:B------:R-:W-:Y:S01]  /*28d0*/  STL [R1+0x4c], R6 ;  /* 0x00004c0601007387 */ /* 0x000fe20000100800 */
[----:B---3--:R-:W-:Y:S01]  /*28e0*/  HMMA.16816.F32.BF16 R44, R8, R24, RZ ;  /* 0x00000018082c723c */ /* 0x008fe200000418ff */
[----:B------:R-:W-:-:S02]  /*28f0*/  LOP3.LUT R0, R0, 0xfffffffc, RZ, 0xc0, !PT ;  /* 0xfffffffc00007812 */ /* 0x000fc400078ec0ff */
[----:B------:R-:W-:-:S03]  /*2900*/  IMAD.IADD R211, R211, 0x1, R2 ;  /* 0x00000001d3d37824 */ /* 0x000fc600078e0202 */
[C---:B------:R-:W-:Y:S06]  /*2910*/  HMMA.16816.F32.BF16 R36, R8.reuse, R32, RZ ;  /* 0x000000200824723c */ /* 0x040fec00000418ff */
[C---:B------:R-:W-:Y:S06]  /*2920*/  HMMA.16816.F32.BF16 R72, R8.reuse, R26, RZ ;  /* 0x0000001a0848723c */ /* 0x040fec00000418ff */
[C---:B------:R-:W-:Y:S06]  /*2930*/  HMMA.16816.F32.BF16 R80, R8.reuse, R22, RZ ;  /* 0x000000160850723c */ /* 0x040fec00000418ff */
[----:B------:R-:W-:Y:S06]  /*2940*/  HMMA.16816.F32.BF16 R8, R8, R34, RZ ;  /* 0x000000220808723c */ /* 0x000fec00000418ff */
[C---:B------:R-:W-:Y:S06]  /*2950*/  HMMA.16816.F32.BF16 R92, R12.reuse, R24, RZ ;  /* 0x000000180c5c723c */ /* 0x040fec00000418ff */
[----:B------:R-:W-:Y:S01]  /*2960*/  HMMA.16816.F32.BF16 R100, R12, R26, RZ ;  /* 0x0000001a0c64723c */ /* 0x000fe200000418ff */
[----:B------:R-:W-:Y:S05]  /*2970*/  LDSM.16.M88.4 R24, [R202] ;  /* 0x00000000ca18783b */ /* 0x000fea0000000200 */
[----:B------:R-:W-:Y:S01]  /*2980*/  HMMA.16816.F32.BF16 R152, R16, R60, R40 ;  /* 0x0000003c1098723c */ /* 0x000fe20000041828 */
[----:B------:R-:W2:Y:S05]  /*2990*/  LDSM.16.M88.4 R40, [R205] ;  /* 0x00000000cd28783b */ /* 0x000eaa0000000200 */
[C---:B------:R-:W-:Y:S06]  /*29a0*/  HMMA.16816.F32.BF16 R84, R12.reuse, R32, RZ ;  /* 0x000000200c54723c */ /* 0x040fec00000418ff */
[C---:B------:R-:W-:Y:S06]  /*29b0*/  HMMA.16816.F32.BF16 R88, R12.reuse, R20, RZ ;  /* 0x000000140c58723c */ /* 0x040fec00000418ff */
[C---:B------:R-:W-:Y:S01]  /*29c0*/  HMMA.16816.F32.BF16 R120, R12.reuse, R22, RZ ;  /* 0x000000160c78723c */ /* 0x040fe200000418ff */
[----:B------:R-:W3:Y:S05]  /*29d0*/  LDSM.16.M88.4 R20, [R202+0x2000] ;  /* 0x00200000ca14783b */ /* 0x000eea0000000200 */
[----:B------:R-:W-:Y:S01]  /*29e0*/  HMMA.16816.F32.BF16 R112, R12, R34, RZ ;  /* 0x000000220c70723c */ /* 0x000fe200000418ff */
[----:B------:R-:W4:Y:S04]  /*29f0*/  LDSM.16.M88.4 R32, [R205+0x800] ;  /* 0x00080000cd20783b */ /* 0x000f280000000200 */
[----:B------:R-:W-:Y:S01]  /*2a00*/  LDSM.16.M88.4 R12, [R203] ;  /* 0x00000000cb0c783b */ /* 0x000fe20000000200 */
[C---:B------:R-:W-:Y:S06]  /*2a10*/  HMMA.16816.F32.BF16 R116, R16.reuse, R48, R64 ;  /* 0x000000301074723c */ /* 0x040fec0000041840 */
[C---:B------:R-:W-:Y:S01]  /*2a20*/  HMMA.16816.F32.BF16 R156, R16.reuse, R52, R44 ;  /* 0x00000034109c723c */ /* 0x040fe2000004182c */
[----:B------:R-:W-:Y:S05]  /*2a30*/  LDSM.16.M88.4 R44, [R199] ;  /* 0x00000000c72c783b */ /* 0x000fea0000000200 */
[C---:B------:R-:W-:Y:S01]  /*2a40*/  HMMA.16816.F32.BF16 R148, R16.reuse, R56, R36 ;  /* 0x000000381094723c */ /* 0x040fe20000041824 */
[----:B------:R-:W-:Y:S05]  /*2a50*/  LDSM.16.M88.4 R36, [R205+0x1800] ;  /* 0x00180000cd24783b */ /* 0x000fea0000000200 */
[C---:B------:R-:W-:Y:S06]  /*2a60*/  HMMA.16816.F32.BF16 R160, R16.reuse, R50, R68 ;  /* 0x0000003210a0723c */ /* 0x040fec0000041844 */
[C---:B------:R-:W-:Y:S06]  /*2a70*/  HMMA.16816.F32.BF16 R144, R16.reuse, R54, R72 ;  /* 0x000000361090723c */ /* 0x040fec0000041848 */
[C---:B------:R-:W-:Y:S06]  /*2a80*/  HMMA.16816.F32.BF16 R140, R16.reuse, R62, R80 ;  /* 0x0000003e108c723c */ /* 0x040fec0000041850 */
[----:B------:R-:W-:Y:S01]  /*2a90*/  HMMA.16816.F32.BF16 R132, R16, R58, R8 ;  /* 0x0000003a1084723c */ /* 0x000fe20000041808 */
[----:B------:R-:W4:Y:S04]  /*2aa0*/  LDSM.16.M88.4 R16, [R205+0x1000] ;  /* 0x00100000cd10783b */ /* 0x000f280000000200 */
[----:B------:R-:W-:Y:S01]  /*2ab0*/  LDSM.16.M88.4 R8, [R203+0x2000] ;  /* 0x00200000cb08783b */ /* 0x000fe20000000200 */
[C---:B-1----:R-:W-:Y:S06]  /*2ac0*/  HMMA.16816.F32.BF16 R64, R28.reuse, R48, R108 ;  /* 0x000000301c40723c */ /* 0x042fec000004186c */
[C---:B------:R-:W-:Y:S01]  /*2ad0*/  HMMA.16816.F32.BF16 R68, R28.reuse, R50, R104 ;  /* 0x000000321c44723c */ /* 0x040fe20000041868 */
[----:B------:R-:W1:Y:S05]  /*2ae0*/  LDSM.16.M88.4 R48, [R199+0x1000] ;  /* 0x00100000c730783b */ /* 0x000e6a0000000200 */
[C---:B------:R-:W-:Y:S06]  /*2af0*/  HMMA.16816.F32.BF16 R124, R28.reuse, R52, R92 ;  /* 0x000000341c7c723c */ /* 0x040fec000004185c */
[C---:B------:R-:W-:Y:S06]  /*2b00*/  HMMA.16816.F32.BF16 R136, R28.reuse, R56, R84 ;  /* 0x000000381c88723c */ /* 0x040fec0000041854 */
[C---:B------:R-:W-:Y:S06]  /*2b10*/  HMMA.16816.F32.BF16 R128, R28.reuse, R60, R88 ;  /* 0x0000003c1c80723c */ /* 0x040fec0000041858 */
[C---:B------:R-:W-:Y:S06]  /*2b20*/  HMMA.16816.F32.BF16 R84, R28.reuse, R62, R120 ;  /* 0x0000003e1c54723c */ /* 0x040fec0000041878 */
[C---:B------:R-:W-:Y:S01]  /*2b30*/  HMMA.16816.F32.BF16 R80, R28.reuse, R54, R100 ;  /* 0x000000361c50723c */ /* 0x040fe20000041864 */
[----:B------:R-:W-:Y:S05]  /*2b40*/  LDSM.16.M88.4 R52, [R199+0x1800] ;  /* 0x00180000c734783b */ /* 0x000fea0000000200 */
[----:B------:R-:W-:Y:S01]  /*2b50*/  HMMA.16816.F32.BF16 R72, R28, R58, R112 ;  /* 0x0000003a1c48723c */ /* 0x000fe20000041870 */
[----:B------:R-:W1:Y:S01]  /*2b60*/  LDSM.16.M88.4 R28, [R199+0x800] ;  /* 0x00080000c71c783b */ /* 0x000e620000000200 */
[----:B------:R-:W-:-:S04]  /*2b70*/  DEPBAR.LE SB0, 0x0 ;  /* 0x000080000000791a */ /* 0x000fc80000000000 */
[-C--:B--2---:R-:W-:Y:S06]  /*2b80*/  HMMA.16816.F32.BF16 R64, R24, R40.reuse, R64 ;  /* 0x000000281840723c */ /* 0x084fec0000041840 */
[C---:B---3--:R-:W-:Y:S06]  /*2b90*/  HMMA.16816.F32.BF16 R88, R20.reuse, R40, R116 ;  /* 0x000000281458723c */ /* 0x048fec0000041874 */
[-C--:B------:R-:W-:Y:S06]  /*2ba0*/  HMMA.16816.F32.BF16 R60, R20, R42.reuse, R160 ;  /* 0x0000002a143c723c */ /* 0x080fec00000418a0 */
[----:B------:R-:W-:Y:S06]  /*2bb0*/  HMMA.16816.F32.BF16 R68, R24, R42, R68 ;  /* 0x0000002a1844723c */ /* 0x000fec0000041844 */
        /* <DEDUP_REMOVED lines=9> */
[----:B------:R-:W-:Y:S06]  /*2c50*/  HMMA.16816.F32.BF16 R16, R24, R36, R136 ;  /* 0x000000241810723c */ /* 0x000fec0000041888 */
[----:B------:R-:W-:Y:S06]  /*2c60*/  HMMA.16816.F32.BF16 R64, R12, R44, R64 ;  /* 0x0000002c0c40723c */ /* 0x000fec0000041840 */
[C---:B------:R-:W-:Y:S06]  /*2c70*/  HMMA.16816.F32.BF16 R80, R24.reuse, R34, R80 ;  /* 0x000000221850723c */ /* 0x040fec0000041850 */
[----:B------:R-:W-:Y:S06]  /*2c80*/  HMMA.16816.F32.BF16 R72, R24, R38, R72 ;  /* 0x000000261848723c */ /* 0x000fec0000041848 */
[----:B-1----:R-:W-:Y:S06]  /*2c90*/  HMMA.16816.F32.BF16 R116, R8, R50, R112 ;  /* 0x000000320874723c */ /* 0x002fec0000041870 */
[----:B------:R-:W-:Y:S01]  /*2ca0*/  HMMA.16816.F32.BF16 R40, R12, R28, R40 ;  /* 0x0000001c0c28723c */ /* 0x000fe20000041828 */
[----:B------:R-:W-:Y:S01]  /*2cb0*/  FMUL.FTZ R5, R64, UR5 ;  /* 0x0000000540057c20 */ /* 0x000fe20008410000 */
[----:B------:R-:W-:-:S04]  /*2cc0*/  FMUL.FTZ R6, R67, UR5 ;  /* 0x0000000543067c20 */ /* 0x000fc80008410000 */
[C---:B------:R-:W-:Y:S01]  /*2cd0*/  HMMA.16816.F32.BF16 R88, R8.reuse, R44, R88 ;  /* 0x0000002c0858723c */ /* 0x040fe20000041858 */
[----:B------:R-:W-:Y:S05]  /*2ce0*/  MUFU.TANH R64, R6 ;  /* 0x0000000600407308 */ /* 0x000fea0000002400 */
[C---:B------:R-:W-:Y:S06]  /*2cf0*/  HMMA.16816.F32.BF16 R60, R8.reuse, R46, R60 ;  /* 0x0000002e083c723c */ /* 0x040fec000004183c */
[C---:B------:R-:W-:Y:S06]  /*2d00*/  HMMA.16816.F32.BF16 R56, R8.reuse, R28, R56 ;  /* 0x0000001c0838723c */ /* 0x040fec0000041838 */
[----:B------:R-:W-:Y:S01]  /*2d10*/  HMMA.16816.F32.BF16 R32, R8, R30, R92 ;  /* 0x0000001e0820723c */ /* 0x000fe2000004185c */
[----:B------:R-:W-:-:S05]  /*2d20*/  FMUL.FTZ R2, R42, UR5 ;  /* 0x000000052a027c20 */ /* 0x000fca0008410000 */
[C---:B------:R-:W-:Y:S06]  /*2d30*/  HMMA.16816.F32.BF16 R36, R8.reuse, R48, R104 ;  /* 0x000000300824723c */ /* 0x040fec0000041868 */
[----:B------:R-:W-:Y:S01]  /*2d40*/  HMMA.16816.F32.BF16 R120, R8, R52, R108 ;  /* 0x000000340878723c */ /* 0x000fe2000004186c */
[----:B------:R-:W-:Y:S01]  /*2d50*/  FMUL.FTZ R63, R63, UR5 ;  /* 0x000000053f3f7c20 */ /* 0x000fe20008410000 */
[----:B------:R-:W-:-:S04]  /*2d60*/  FMUL.FTZ R62, R62, UR5 ;  /* 0x000000053e3e7c20 */ /* 0x000fc80008410000 */
[----:B------:R-:W-:Y:S01]  /*2d70*/  HMMA.16816.F32.BF16 R112, R8, R54, R100 ;  /* 0x000000360870723c */ /* 0x000fe20000041864 */
[----:B------:R-:W-:Y:S01]  /*2d80*/  FMUL.FTZ R57, R57, UR5 ;  /* 0x0000000539397c20 */ /* 0x000fe20008410000 */
[----:B------:R-:W-:Y:S01]  /*2d90*/  FMUL.FTZ R58, R58, UR5 ;  /* 0x000000053a3a7c20 */ /* 0x000fe20008410000 */
[----:B------:R-:W-:-:S03]  /*2da0*/  FMUL.FTZ R56, R56, UR5 ;  /* 0x0000000538387c20 */ /* 0x000fc60008410000 */
[----:B------:R-:W-:Y:S01]  /*2db0*/  HMMA.16816.F32.BF16 R8, R12, R52, R16 ;  /* 0x000000340c08723c */ /* 0x000fe20000041810 */
[----:B------:R-:W-:-:S05]  /*2dc0*/  FMUL.FTZ R67, R33, UR5 ;  /* 0x0000000521437c20 */ /* 0x000fca0008410000 */
[----:B------:R-:W-:Y:S01]  /*2dd0*/  HMMA.16816.F32.BF16 R16, R12, R46, R68 ;  /* 0x0000002e0c10723c */ /* 0x000fe20000041844 */
[----:B------:R-:W-:-:S05]  /*2de0*/  FMUL.FTZ R95, R39, UR5 ;  /* 0x00000005275f7c20 */ /* 0x000fca0008410000 */
[C---:B------:R-:W-:Y:S01]  /*2df0*/  HMMA.16816.F32.BF16 R24, R12.reuse, R48, R20 ;  /* 0x000000300c18723c */ /* 0x040fe20000041814 */
[----:B------:R1:W2:Y:S01]  /*2e00*/  MUFU.TANH R23, R5 ;  /* 0x0000000500177308 */ /* 0x0002a20000002400 */
[----:B------:R-:W-:Y:S02]  /*2e10*/  IMAD.MOV.U32 R68, RZ, RZ, RZ ;  /* 0x000000ffff447224 */ /* 0x000fe400078e00ff */
[----:B-----5:R-:W-:Y:S01]  /*2e20*/  @P4 FMUL.FTZ R68, R167, R7 ;  /* 0x00000007a7444220 */ /* 0x020fe20000410000 */
[----:B------:R-:W-:Y:S01]  /*2e30*/  FMUL.FTZ R70, R35, UR5 ;  /* 0x0000000523467c20 */ /* 0x000fe20008410000 */
[----:B------:R-:W-:Y:S01]  /*2e40*/  FMUL.FTZ R69, R36, UR5 ;  /* 0x0000000524457c20 */ /* 0x000fe20008410000 */
[----:B------:R-:W-:Y:S01]  /*2e50*/  HMMA.16816.F32.BF16 R48, R12, R50, R84 ;  /* 0x000000320c30723c */ /* 0x000fe20000041854 */
[----:B------:R-:W-:Y:S02]  /*2e60*/  IMAD.SHL.U32 R21, R171, 0x2, RZ ;  /* 0x00000002ab157824 */ /* 0x000fe400078e00ff */
[----:B------:R-:W-:-:S03]  /*2e70*/  FMUL.FTZ R71, R38, UR5 ;  /* 0x0000000526477c20 */ /* 0x000fc60008410000 */
[----:B------:R-:W-:Y:S01]  /*2e80*/  LOP3.LUT R21, R21, 0x6, RZ, 0xc0, !PT ;  /* 0x0000000615157812 */ /* 0x000fe200078ec0ff */
[C---:B------:R-:W-:Y:S01]  /*2e90*/  HMMA.16816.F32.BF16 R108, R12.reuse, R54, R72 ;  /* 0x000000360c6c723c */ /* 0x040fe20000041848 */
[----:B------:R-:W-:Y:S01]  /*2ea0*/  FMUL.FTZ R94, R10, UR5 ;  /* 0x000000050a5e7c20 */ /* 0x000fe20008410000 */
[----:B------:R-:W-:Y:S02]  /*2eb0*/  FMUL.FTZ R106, R11, UR5 ;  /* 0x000000050b6a7c20 */ /* 0x000fe40008410000 */
[----:B------:R-:W-:Y:S02]  /*2ec0*/  IMAD R21, R76, 0x40, R21 ;  /* 0x000000404c157824 */ /* 0x000fe400078e0215 */
[----:B-1----:R-:W-:Y:S01]  /*2ed0*/  FMUL.FTZ R5, R65, UR5 ;  /* 0x0000000541057c20 */ /* 0x002fe20008410000 */
[----:B------:R-:W-:Y:S01]  /*2ee0*/  HMMA.16816.F32.BF16 R28, R12, R30, R80 ;  /* 0x0000001e0c1c723c */ /* 0x000fe20000041850 */
[----:B------:R-:W-:Y:S01]  /*2ef0*/  FMUL.FTZ R75, R8, UR5 ;  /* 0x00000005084b7c20 */ /* 0x000fe20008410000 */
[----:B------:R-:W-:Y:S01]  /*2f00*/  FMUL.FTZ R8, R17, UR5 ;  /* 0x0000000511087c20 */ /* 0x000fe20008410000 */
[----:B------:R1:W3:Y:S01]  /*2f10*/  MUFU.TANH R22, R5 ;  /* 0x0000000500167308 */ /* 0x0002e20000002400 */
[----:B------:R-:W-:Y:S01]  /*2f20*/  FMUL.FTZ R54, R60, UR5 ;  /* 0x000000053c367c20 */ /* 0x000fe20008410000 */
[----:B------:R-:W-:Y:S01]  /*2f30*/  FMUL.FTZ R60, R59, UR5 ;  /* 0x000000053b3c7c20 */ /* 0x000fe20008410000 */
[----:B------:R-:W-:Y:S01]  /*2f40*/  FMUL.FTZ R10, R16, UR5 ;  /* 0x00000005100a7c20 */ /* 0x000fe20008410000 */
[----:B------:R-:W-:-:S02]  /*2f50*/  VIADD R14, R21, 0x1 ;  /* 0x00000001150e7836 */ /* 0x000fc40000000000 */
[----:B------:R-:W-:Y:S01]  /*2f60*/  FMUL.FTZ R15, R25, UR5 ;  /* 0x00000005190f7c20 */ /* 0x000fe20008410000 */
[----:B------:R-:W-:Y:S02]  /*2f70*/  VIADD R16, R21, 0x9 ;  /* 0x0000000915107836 */ /* 0x000fe40000000000 */
[----:B------:R-:W-:Y:S01]  /*2f80*/  FMUL.FTZ R12, R43, UR5 ;  /* 0x000000052b0c7c20 */ /* 0x000fe20008410000 */
[----:B------:R-:W-:Y:S01]  /*2f90*/  MUFU.TANH R59, R2 ;  /* 0x00000002003b7308 */ /* 0x000fe20000002400 */
[----:B------:R-:W-:Y:S01]  /*2fa0*/  FMUL.FTZ R76, R48, UR5 ;  /* 0x00000005304c7c20 */ /* 0x000fe20008410000 */
[----:B------:R-:W-:Y:S01]  /*2fb0*/  FMUL.FTZ R43, R19, UR5 ;  /* 0x00000005132b7c20 */ /* 0x000fe20008410000 */
[----:B------:R-:W-:Y:S01]  /*2fc0*/  IADD3 R19, R21, 0x10, RZ ;  /* 0x0000001015137810 */ /* 0x000fe20007ffe0ff */
[----:B------:R-:W-:Y:S01]  /*2fd0*/  FMUL.FTZ R125, R51, UR5 ;  /* 0x00000005337d7c20 */ /* 0x000fe20008410000 */
[----:B------:R-:W-:Y:S01]  /*2fe0*/  FMUL.FTZ R55, R61, UR5 ;  /* 0x000000053d377c20 */ /* 0x000fe20008410000 */
[----:B------:R-:W-:Y:S01]  /*2ff0*/  FMUL.FTZ R124, R50, UR5 ;  /* 0x00000005327c7c20 */ /* 0x000fe20008410000 */
[----:B------:R-:W-:Y:S01]  /*3000*/  FMUL.FTZ R107, R49, UR5 ;  /* 0x00000005316b7c20 */ /* 0x000fe20008410000 */
[----:B------:R4:W-:Y:S01]  /*3010*/  MUFU.TANH R126, R15 ;  /* 0x0000000f007e7308 */ /* 0x0009e20000002400 */
[----:B-1----:R-:W-:-:S02]  /*3020*/  IMAD.IADD R5, R79, 0x1, -R0 ;  /* 0x000000014f057824 */ /* 0x002fc400078e0a00 */
[----:B------:R-:W-:Y:S01]  /*3030*/  FMUL.FTZ R0, R66, UR5 ;  /* 0x0000000542007c20 */ /* 0x000fe20008410000 */
[----:B------:R-:W-:Y:S01]  /*3040*/  FMUL.FTZ R66, R34, UR5 ;  /* 0x0000000522427c20 */ /* 0x000fe20008410000 */
[----:B------:R-:W-:Y:S01]  /*3050*/  FMUL.FTZ R79, R9, UR5 ;  /* 0x00000005094f7c20 */ /* 0x000fe20008410000 */
[----:B------:R-:W-:Y:S01]  /*3060*/  FMUL.FTZ R11, R28, UR5 ;  /* 0x000000051c0b7c20 */ /* 0x000fe20008410000 */
[----:B------:R1:W-:Y:S01]  /*3070*/  STL [R1+0x50], R5 ;  /* 0x0000500501007387 */ /* 0x0003e20000100800 */
[----:B------:R-:W-:Y:S01]  /*3080*/  FMUL.FTZ R61, R31, UR5 ;  /* 0x000000051f3d7c20 */ /* 0x000fe20008410000 */
[----:B------:R2:W-:Y:S01]  /*3090*/  MUFU.TANH R44, R0 ;  /* 0x00000000002c7308 */ /* 0x0005e20000002400 */
[----:B------:R-:W-:Y:S02]  /*30a0*/  VIADD R31, R21, 0x20 ;  /* 0x00000020151f7836 */ /* 0x000fe40000000000 */
[----:B------:R-:W-:Y:S01]  /*30b0*/  FMUL.FTZ R13, R24, UR5 ;  /* 0x00000005180d7c20 */ /* 0x000fe20008410000 */
[----:B------:R-:W-:Y:S01]  /*30c0*/  FMUL.FTZ R24, R88, UR5 ;  /* 0x0000000558187c20 */ /* 0x000fe20008410000 */
[----:B------:R-:W-:Y:S01]  /*30d0*/  FMUL.FTZ R72, R26, UR5 ;  /* 0x000000051a487c20 */ /* 0x000fe20008410000 */
[----:B------:R-:W-:Y:S01]  /*30e0*/  FMUL.FTZ R26, R90, UR5 ;  /* 0x000000055a1a7c20 */ /* 0x000fe20008410000 */
[----:B------:R-:W-:Y:S01]  /*30f0*/  FMUL.FTZ R20, R29, UR5 ;  /* 0x000000051d147c20 */ /* 0x000fe20008410000 */
[----:B------:R-:W-:Y:S01]  /*3100*/  FMUL.FTZ R73, R27, UR5 ;  /* 0x000000051b497c20 */ /* 0x000fe20008410000 */
[----:B------:R-:W3:Y:S01]  /*3110*/  MUFU.TANH R10, R10 ;  /* 0x0000000a000a7308 */ /* 0x000ee20000002400 */
[----:B----4-:R-:W-:-:S02]  /*3120*/  VIADD R15, R21, 0x8 ;  /* 0x00000008150f7836 */ /* 0x010fc40000000000 */
[----:B------:R-:W-:Y:S01]  /*3130*/  FMUL.FTZ R27, R89, UR5 ;  /* 0x00000005591b7c20 */ /* 0x000fe20008410000 */
[----:B------:R-:W-:Y:S01]  /*3140*/  FMUL.FTZ R65, R32, UR5 ;  /* 0x0000000520417c20 */ /* 0x000fe20008410000 */
[-C--:B------:R-:W-:Y:S01]  /*3150*/  ISETP.GE.AND P0, PT, R14, R77.reuse, PT ;  /* 0x0000004d0e00720c */ /* 0x080fe20003f06270 */
[----:B------:R-:W-:Y:S01]  /*3160*/  FMUL.FTZ R74, R37, UR5 ;  /* 0x00000005254a7c20 */ /* 0x000fe20008410000 */
[-C--:B------:R-:W-:Y:S01]  /*3170*/  ISETP.GE.AND P1, PT, R15, R77.reuse, PT ;  /* 0x0000004d0f00720c */ /* 0x080fe20003f26270 */
[----:B------:R-:W-:Y:S01]  /*3180*/  FMUL.FTZ R30, R30, UR5 ;  /* 0x000000051e1e7c20 */ /* 0x000fe20008410000 */
[----:B------:R-:W-:Y:S01]  /*3190*/  MUFU.TANH R34, R12 ;  /* 0x0000000c00227308 */ /* 0x000fe20000002400 */
[----:B--2---:R-:W-:Y:S01]  /*31a0*/  FMUL.FTZ R0, R41, UR5 ;  /* 0x0000000529007c20 */ /* 0x004fe20008410000 */
[----:B------:R-:W-:Y:S01]  /*31b0*/  FMUL.FTZ R41, R91, UR5 ;  /* 0x000000055b297c20 */ /* 0x000fe20008410000 */
[-C--:B------:R-:W-:Y:S02]  /*31c0*/  ISETP.GE.AND P6, PT, R16, R77.reuse, PT ;  /* 0x0000004d1000720c */ /* 0x080fe40003fc6270 */
[----:B------:R-:W-:Y:S01]  /*31d0*/  ISETP.GE.AND P5, PT, R19, R77, PT ;  /* 0x0000004d1300720c */ /* 0x000fe20003fa6270 */
[----:B-1----:R-:W-:-:S02]  /*31e0*/  FMUL.FTZ R5, R40, UR5 ;  /* 0x0000000528057c20 */ /* 0x002fc40008410000 */
[----:B------:R1:W-:Y:S01]  /*31f0*/  MUFU.TANH R17, R0 ;  /* 0x0000000000117308 */ /* 0x0003e20000002400 */
[----:B------:R-:W-:Y:S01]  /*3200*/  FMUL.FTZ R40, R18, UR5 ;  /* 0x0000000512287c20 */ /* 0x000fe20008410000 */
[----:B------:R-:W-:-:S06]  /*3210*/  ISETP.GE.AND P2, PT, R21, R77, PT ;  /* 0x0000004d1500720c */ /* 0x000fcc0003f46270 */
[----:B------:R2:W-:Y:S08]  /*3220*/  MUFU.TANH R25, R5 ;  /* 0x0000000500197308 */ /* 0x0005f00000002400 */
[----:B------:R4:W4:Y:S01]  /*3230*/  MUFU.TANH R12, R8 ;  /* 0x00000008000c7308 */ /* 0x0009220000002400 */
[----:B-1----:R-:W-:-:S04]  /*3240*/  IADD3 R0, R77, R211, -R166 ;  /* 0x000000d34d007210 */ /* 0x002fc80007ffe8a6 */
[----:B------:R-:W-:Y:S01]  /*3250*/  IADD3 R2, -R21, R0, RZ ;  /* 0x0000000015027210 */ /* 0x000fe20007ffe1ff */
[C---:B------:R-:W-:Y:S01]  /*3260*/  IMAD.IADD R6, R0.reuse, 0x1, -R14 ;  /* 0x0000000100067824 */ /* 0x040fe200078e0a0e */
[C---:B------:R-:W-:Y:S01]  /*3270*/  IADD3 R7, R0.reuse, -R19, RZ ;  /* 0x8000001300077210 */ /* 0x040fe20007ffe0ff */
[----:B------:R-:W1:Y:S01]  /*3280*/  MUFU.TANH R11, R11 ;  /* 0x0000000b000b7308 */ /* 0x000e620000002400 */
[----:B--2---:R-:W-:Y:S02]  /*3290*/  IABS R5, R2 ;  /* 0x0000000200057213 */ /* 0x004fe40000000000 */
[----:B------:R-:W-:Y:S02]  /*32a0*/  IABS R2, R6 ;  /* 0x0000000600027213 */ /* 0x000fe40000000000 */
[----:B------:R-:W-:Y:S02]  /*32b0*/  I2FP.F32.S32 R5, R5 ;  /* 0x0000000500057245 */ /* 0x000fe40000201400 */
[----:B------:R-:W-:Y:S01]  /*32c0*/  I2FP.F32.S32 R2, R2 ;  /* 0x0000000200027245 */ /* 0x000fe20000201400 */
[----:B------:R2:W-:Y:S01]  /*32d0*/  MUFU.TANH R28, R13 ;  /* 0x0000000d001c7308 */ /* 0x0005e20000002400 */
[----:B------:R-:W-:Y:S01]  /*32e0*/  IABS R7, R7 ;  /* 0x0000000700077213 */ /* 0x000fe20000000000 */
[----:B------:R-:W-:Y:S01]  /*32f0*/  FFMA.FTZ R48, R5, -R68, R23 ;  /* 0x8000004405307223 */ /* 0x000fe20000010017 */
[----:B------:R-:W-:-:S02]  /*3300*/  IMAD.IADD R5, R0, 0x1, -R16 ;  /* 0x0000000100057824 */ /* 0x000fc400078e0a10 */
[----:B---3--:R-:W-:Y:S01]  /*3310*/  FFMA.FTZ R47, R2, -R68, R22 ;  /* 0x80000044022f7223 */ /* 0x008fe20000010016 */
[C---:B------:R-:W-:Y:S02]  /*3320*/  VIADD R22, R21.reuse, 0x11 ;  /* 0x0000001115167836 */ /* 0x040fe40000000000 */
[C---:B------:R-:W-:Y:S01]  /*3330*/  IMAD.IADD R2, R0.reuse, 0x1, -R15 ;  /* 0x0000000100027824 */ /* 0x040fe200078e0a0f */
[----:B------:R-:W-:Y:S01]  /*3340*/  IABS R5, R5 ;  /* 0x0000000500057213 */ /* 0x000fe20000000000 */
[C---:B------:R-:W-:Y:S01]  /*3350*/  IMAD.IADD R6, R0.reuse, 0x1, -R22 ;  /* 0x0000000100067824 */ /* 0x040fe200078e0a16 */
[----:B------:R-:W-:Y:S01]  /*3360*/  MUFU.TANH R24, R24 ;  /* 0x0000001800187308 */ /* 0x000fe20000002400 */
[----:B------:R-:W-:Y:S01]  /*3370*/  VIADD R23, R21, 0x18 ;  /* 0x0000001815177836 */ /* 0x000fe20000000000 */
[----:B------:R-:W-:Y:S02]  /*3380*/  IABS R2, R2 ;  /* 0x0000000200027213 */ /* 0x000fe40000000000 */
[----:B------:R-:W-:Y:S01]  /*3390*/  IABS R9, R6 ;  /* 0x0000000600097213 */ /* 0x000fe20000000000 */
[----:B----4-:R-:W-:Y:S01]  /*33a0*/  IMAD.IADD R8, R0, 0x1, -R23 ;  /* 0x0000000100087824 */ /* 0x010fe200078e0a17 */
[----:B------:R-:W-:Y:S01]  /*33b0*/  BAR.SYNC.DEFER_BLOCKING 0x0 ;  /* 0x0000000000007b1d */ /* 0x000fe20000010000 */
[----:B------:R-:W-:Y:S01]  /*33c0*/  IMAD.MOV.U32 R6, RZ, RZ, R5 ;  /* 0x000000ffff067224 */ /* 0x000fe200078e0005 */
[----:B------:R-:W-:-:S02]  /*33d0*/  I2FP.F32.S32 R5, R2 ;  /* 0x0000000200057245 */ /* 0x000fc40000201400 */
[----:B------:R-:W-:Y:S02]  /*33e0*/  IABS R2, R8 ;  /* 0x0000000800027213 */ /* 0x000fe40000000000 */
[----:B------:R-:W-:Y:S01]  /*33f0*/  I2FP.F32.S32 R8, R6 ;  /* 0x0000000600087245 */ /* 0x000fe20000201400 */
[----:B------:R-:W-:Y:S01]  /*3400*/  FFMA.FTZ R53, R5, -R68, R10 ;  /* 0x8000004405357223 */ /* 0x000fe2000001000a */
[----:B------:R-:W-:Y:S01]  /*3410*/  I2FP.F32.S32 R6, R7 ;  /* 0x0000000700067245 */ /* 0x000fe20000201400 */
[----:B------:R-:W-:Y:S01]  /*3420*/  IMAD.MOV.U32 R5, RZ, RZ, R9 ;  /* 0x000000ffff057224 */ /* 0x000fe200078e0009 */
[----:B------:R-:W-:Y:S01]  /*3430*/  I2FP.F32.S32 R2, R2 ;  /* 0x0000000200027245 */ /* 0x000fe20000201400 */
[-C--:B------:R-:W-:Y:S01]  /*3440*/  FFMA.FTZ R52, R8, -R68.reuse, R12 ;  /* 0x8000004408347223 */ /* 0x080fe2000001000c */
[----:B------:R-:W-:Y:S02]  /*3450*/  IMAD.IADD R7, R0, 0x1, -R31 ;  /* 0x0000000100077824 */ /* 0x000fe400078e0a1f */
[-C--:B------:R-:W-:Y:S01]  /*3460*/  FFMA.FTZ R51, R6, -R68.reuse, R25 ;  /* 0x8000004406337223 */ /* 0x080fe20000010019 */
[----:B------:R-:W-:Y:S01]  /*3470*/  IADD3 R25, R21, 0x19, RZ ;  /* 0x0000001915197810 */ /* 0x000fe20007ffe0ff */
[----:B------:R-:W-:Y:S01]  /*3480*/  VIADD R6, R0, 0x8 ;  /* 0x0000000800067836 */ /* 0x000fe20000000000 */
[----:B------:R-:W-:Y:S01]  /*3490*/  I2FP.F32.S32 R5, R5 ;  /* 0x0000000500057245 */ /* 0x000fe20000201400 */
[----:B-1----:R-:W-:Y:S01]  /*34a0*/  FFMA.FTZ R49, R2, -R68, R11 ;  /* 0x8000004402317223 */ /* 0x002fe2000001000b */
[C---:B------:R-:W-:Y:S01]  /*34b0*/  VIADD R2, R0.reuse, 0x48 ;  /* 0x0000004800027836 */ /* 0x040fe20000000000 */
[----:B------:R-:W-:Y:S01]  /*34c0*/  IABS R7, R7 ;  /* 0x0000000700077213 */ /* 0x000fe20000000000 */
[----:B------:R-:W-:-:S02]  /*34d0*/  IMAD.IADD R8, R0, 0x1, -R25 ;  /* 0x0000000100087824 */ /* 0x000fc400078e0a19 */
[----:B------:R-:W-:Y:S01]  /*34e0*/  FFMA.FTZ R50, R5, -R68, R17 ;  /* 0x8000004405327223 */ /* 0x000fe20000010011 */
[----:B------:R-:W-:Y:S01]  /*34f0*/  IADD3 R5, R0, 0x40, RZ ;  /* 0x0000004000057810 */ /* 0x000fe20007ffe0ff */
[--C-:B------:R-:W-:Y:S01]  /*3500*/  IMAD.IADD R12, R2, 0x1, -R21.reuse ;  /* 0x00000001020c7824 */ /* 0x100fe200078e0a15 */
[----:B------:R-:W-:Y:S01]  /*3510*/  MUFU.TANH R18, R26 ;  /* 0x0000001a00127308 */ /* 0x000fe20000002400 */
[----:B------:R-:W-:Y:S01]  /*3520*/  IABS R9, R8 ;  /* 0x0000000800097213 */ /* 0x000fe20000000000 */
[--C-:B------:R-:W-:Y:S01]  /*3530*/  IMAD.IADD R8, R6, 0x1, -R21.reuse ;  /* 0x0000000106087824 */ /* 0x100fe200078e0a15 */
[----:B------:R-:W-:Y:S01]  /*3540*/  ISETP.GE.AND P4, PT, R22, R77, PT ;  /* 0x0000004d1600720c */ /* 0x000fe20003f86270 */
[----:B------:R-:W-:Y:S01]  /*3550*/  IMAD.IADD R10, R5, 0x1, -R21 ;  /* 0x00000001050a7824 */ /* 0x000fe200078e0a15 */
[----:B------:R-:W-:Y:S01]  /*3560*/  MOV R11, R9 ;  /* 0x00000009000b7202 */ /* 0x000fe20000000f00 */
[----:B--2---:R-:W-:Y:S01]  /*3570*/  IMAD.MOV.U32 R13, RZ, RZ, R7 ;  /* 0x000000ffff0d7224 */ /* 0x004fe200078e0007 */
[----:B------:R-:W-:Y:S01]  /*3580*/  IABS R8, R8 ;  /* 0x0000000800087213 */ /* 0x000fe20000000000 */
[----:B------:R-:W1:Y:S01]  /*3590*/  MUFU.TANH R17, R20 ;  /* 0x0000001400117308 */ /* 0x000e620000002400 */
[----:B------:R-:W-:-:S02]  /*35a0*/  IABS R7, R10 ;  /* 0x0000000a00077213 */ /* 0x000fc40000000000 */
[----:B------:R-:W-:Y:S01]  /*35b0*/  IABS R9, R12 ;  /* 0x0000000c00097213 */ /* 0x000fe20000000000 */
[----:B------:R-:W-:Y:S01]  /*35c0*/  IMAD.MOV.U32 R10, RZ, RZ, R8 ;  /* 0x000000ffff0a7224 */ /* 0x000fe200078e0008 */
[----:B------:R-:W-:Y:S01]  /*35d0*/  I2FP.F32.S32 R11, R11 ;  /* 0x0000000b000b7245 */ /* 0x000fe20000201400 */
[----:B------:R-:W-:Y:S01]  /*35e0*/  IMAD.MOV.U32 R8, RZ, RZ, R7 ;  /* 0x000000ffff087224 */ /* 0x000fe200078e0007 */
[----:B------:R-:W-:Y:S01]  /*35f0*/  ISETP.GE.AND P3, PT, R23, R77, PT ;  /* 0x0000004d1700720c */ /* 0x000fe20003f66270 */
[----:B------:R-:W-:Y:S01]  /*3600*/  IMAD.MOV.U32 R7, RZ, RZ, R9 ;  /* 0x000000ffff077224 */ /* 0x000fe200078e0009 */
[----:B------:R-:W-:Y:S01]  /*3610*/  I2FP.F32.S32 R10, R10 ;  /* 0x0000000a000a7245 */ /* 0x000fe20000201400 */
[----:B------:R2:W3:Y:S01]  /*3620*/  MUFU.TANH R26, R41 ;  /* 0x00000029001a7308 */ /* 0x0004e20000002400 */
[----:B------:R-:W-:Y:S01]  /*3630*/  I2FP.F32.S32 R8, R8 ;  /* 0x0000000800087245 */ /* 0x000fe20000201400 */
[----:B------:R-:W-:Y:S01]  /*3640*/  IMAD.IADD R12, R5, 0x1, -R15 ;  /* 0x00000001050c7824 */ /* 0x000fe200078e0a0f */
[----:B------:R-:W-:Y:S01]  /*3650*/  I2FP.F32.S32 R7, R7 ;  /* 0x0000000700077245 */ /* 0x000fe20000201400 */
[----:B------:R-:W-:Y:S01]  /*3660*/  FFMA.FTZ R42, R10, -R68, R44 ;  /* 0x800000440a2a7223 */ /* 0x000fe2000001002c */
[----:B------:R-:W-:Y:S01]  /*3670*/  I2FP.F32.S32 R9, R13 ;  /* 0x0000000d00097245 */ /* 0x000fe20000201400 */
[----:B------:R-:W-:-:S02]  /*3680*/  IMAD.IADD R10, R2, 0x1, -R14 ;  /* 0x00000001020a7824 */ /* 0x000fc400078e0a0e */
[-C--:B-1----:R-:W-:Y:S01]  /*3690*/  FFMA.FTZ R46, R11, -R68.reuse, R17 ;  /* 0x800000440b2e7223 */ /* 0x082fe20000010011 */
[----:B------:R1:W4:Y:S01]  /*36a0*/  MUFU.TANH R20, R40 ;  /* 0x0000002800147308 */ /* 0x0003220000002400 */
[----:B------:R-:W-:Y:S02]  /*36b0*/  IMAD.IADD R11, R6, 0x1, -R15 ;  /* 0x00000001060b7824 */ /* 0x000fe400078e0a0f */
[-C--:B------:R-:W-:Y:S01]  /*36c0*/  FFMA.FTZ R45, R9, -R68.reuse, R28 ;  /* 0x80000044092d7223 */ /* 0x080fe2000001001c */
[----:B------:R-:W-:Y:S02]  /*36d0*/  FSEL R92, R42, -INF , !P2 ;  /* 0xff8000002a5c7808 */ /* 0x000fe40005000000 */
[----:B------:R-:W-:Y:S02]  /*36e0*/  IABS R11, R11 ;  /* 0x0000000b000b7213 */ /* 0x000fe40000000000 */
[----:B------:R-:W-:Y:S01]  /*36f0*/  MUFU.TANH R13, R54 ;  /* 0x00000036000d7308 */ /* 0x000fe20000002400 */
[----:B--2---:R-:W-:Y:S01]  /*3700*/  FFMA.FTZ R41, R8, -R68, R24 ;  /* 0x8000004408297223 */ /* 0x004fe20000010018 */
[----:B------:R-:W-:-:S04]  /*3710*/  IADD3 R8, -R14, R6, RZ ;  /* 0x000000060e087210 */ /* 0x000fc80007ffe1ff */
[----:B------:R-:W-:Y:S02]  /*3720*/  IABS R9, R8 ;  /* 0x0000000800097213 */ /* 0x000fe40000000000 */
[----:B------:R-:W2:Y:S01]  /*3730*/  MUFU.TANH R27, R27 ;  /* 0x0000001b001b7308 */ /* 0x000ea20000002400 */
[-C--:B-1----:R-:W-:Y:S01]  /*3740*/  FFMA.FTZ R40, R7, -R68.reuse, R18 ;  /* 0x8000004407287223 */ /* 0x082fe20000010012 */
[----:B------:R-:W-:Y:S01]  /*3750*/  IMAD.IADD R7, R5, 0x1, -R14 ;  /* 0x0000000105077824 */ /* 0x000fe200078e0a0e */
[----:B------:R-:W-:Y:S02]  /*3760*/  I2FP.F32.S32 R9, R9 ;  /* 0x0000000900097245 */ /* 0x000fe40000201400 */
[----:B------:R-:W-:Y:S02]  /*3770*/  FSEL R83, R41, -INF , !P2 ;  /* 0xff80000029537808 */ /* 0x000fe40005000000 */
[----:B------:R-:W-:Y:S01]  /*3780*/  IABS R8, R7 ;  /* 0x0000000700087213 */ /* 0x000fe20000000000 */
[----:B------:R-:W-:Y:S01]  /*3790*/  FFMA.FTZ R35, R9, -R68, R64 ;  /* 0x8000004409237223 */ /* 0x000fe20000010040 */
[----:B------:R-:W-:Y:S01]  /*37a0*/  IABS R7, R10 ;  /* 0x0000000a00077213 */ /* 0x000fe20000000000 */
[----:B------:R1:W1:Y:S01]  /*37b0*/  MUFU.TANH R24, R43 ;  /* 0x0000002b00187308 */ /* 0x0002620000002400 */
[----:B------:R-:W-:-:S02]  /*37c0*/  IABS R10, R12 ;  /* 0x0000000c000a7213 */ /* 0x000fc40000000000 */
[----:B------:R-:W-:Y:S01]  /*37d0*/  MOV R12, R8 ;  /* 0x00000008000c7202 */ /* 0x000fe20000000f00 */
[----:B------:R-:W-:Y:S01]  /*37e0*/  IMAD.MOV.U32 R8, RZ, RZ, R11 ;  /* 0x000000ffff087224 */ /* 0x000fe200078e000b */
[----:B------:R-:W-:Y:S02]  /*37f0*/  I2FP.F32.S32 R9, R7 ;  /* 0x0000000700097245 */ /* 0x000fe40000201400 */
[----:B------:R-:W-:Y:S01]  /*3800*/  I2FP.F32.S32 R7, R10 ;  /* 0x0000000a00077245 */ /* 0x000fe20000201400 */
[----:B------:R-:W1:Y:S01]  /*3810*/  MUFU.TANH R17, R55 ;  /* 0x0000003700117308 */ /* 0x000e620000002400 */
[----:B------:R-:W-:Y:S01]  /*3820*/  I2FP.F32.S32 R8, R8 ;  /* 0x0000000800087245 */ /* 0x000fe20000201400 */
[----:B---3--:R-:W-:Y:S01]  /*3830*/  FFMA.FTZ R32, R9, -R68, R26 ;  /* 0x8000004409207223 */ /* 0x008fe2000001001a */
[----:B------:R-:W-:Y:S01]  /*3840*/  I2FP.F32.S32 R11, R12 ;  /* 0x0000000c000b7245 */ /* 0x000fe20000201400 */
[----:B------:R-:W-:Y:S01]  /*3850*/  IMAD.IADD R9, R5, 0x1, -R16 ;  /* 0x0000000105097824 */ /* 0x000fe200078e0a10 */
[----:B------:R-:W-:Y:S01]  /*3860*/  FSEL R85, R40, -INF , !P2 ;  /* 0xff80000028557808 */ /* 0x000fe20005000000 */
[----:B----4-:R-:W-:Y:S01]  /*3870*/  FFMA.FTZ R44, R8, -R68, R20 ;  /* 0x80000044082c7223 */ /* 0x010fe20000010014 */
[----:B------:R-:W-:-:S02]  /*3880*/  IMAD.IADD R8, R6, 0x1, -R16 ;  /* 0x0000000106087824 */ /* 0x000fc400078e0a10 */
[-C--:B--2---:R-:W-:Y:S01]  /*3890*/  FFMA.FTZ R33, R11, -R68.reuse, R27 ;  /* 0x800000440b217223 */ /* 0x084fe2000001001b */
[----:B-1----:R-:W-:Y:S01]  /*38a0*/  FFMA.FTZ R43, R7, -R68, R13 ;  /* 0x80000044072b7223 */ /* 0x002fe2000001000d */
[----:B------:R-:W-:Y:S01]  /*38b0*/  IMAD.IADD R7, R2, 0x1, -R15 ;  /* 0x0000000102077824 */ /* 0x000fe200078e0a0f */
[----:B------:R-:W-:Y:S01]  /*38c0*/  IADD3 R11, -R16, R2, RZ ;  /* 0x00000002100b7210 */ /* 0x000fe20007ffe1ff */
[----:B------:R1:W2:Y:S01]  /*38d0*/  MUFU.TANH R12, R63 ;  /* 0x0000003f000c7308 */ /* 0x0002a20000002400 */
[----:B------:R-:W-:Y:S02]  /*38e0*/  IABS R8, R8 ;  /* 0x0000000800087213 */ /* 0x000fe40000000000 */
[----:B------:R-:W-:Y:S02]  /*38f0*/  IABS R10, R7 ;  /* 0x00000007000a7213 */ /* 0x000fe40000000000 */
[----:B------:R-:W-:Y:S02]  /*3900*/  IABS R7, R9 ;  /* 0x0000000900077213 */ /* 0x000fe40000000000 */
[----:B------:R-:W-:Y:S01]  /*3910*/  IABS R9, R11 ;  /* 0x0000000b00097213 */ /* 0x000fe20000000000 */
[----:B------:R-:W3:Y:S01]  /*3920*/  MUFU.TANH R14, R62 ;  /* 0x0000003e000e7308 */ /* 0x000ee20000002400 */
        /* <DEDUP_REMOVED lines=8> */
[----:B------:R-:W-:Y:S01]  /*39b0*/  IMAD.IADD R9, R2, 0x1, -R19 ;  /* 0x0000000102097824 */ /* 0x000fe200078e0a13 */
[----:B------:R-:W-:Y:S01]  /*39c0*/  I2FP.F32.S32 R8, R8 ;  /* 0x0000000800087245 */ /* 0x000fe20000201400 */
[----:B------:R-:W-:Y:S01]  /*39d0*/  MUFU.TANH R15, R57 ;  /* 0x00000039000f7308 */ /* 0x000fe20000002400 */
[----:B------:R-:W-:Y:S01]  /*39e0*/  I2FP.F32.S32 R7, R7 ;  /* 0x0000000700077245 */ /* 0x000fe20000201400 */
[-C--:B------:R-:W-:Y:S01]  /*39f0*/  FFMA.FTZ R38, R10, -R68.reuse, R24 ;  /* 0x800000440a267223 */ /* 0x080fe20000010018 */
[----:B-1----:R-:W-:Y:S01]  /*3a00*/  FSEL R63, R48, -INF , !P2 ;  /* 0xff800000303f7808 */ /* 0x002fe20005000000 */
[----:B------:R-:W-:Y:S01]  /*3a10*/  FFMA.FTZ R37, R8, -R68, R17 ;  /* 0x8000004408257223 */ /* 0x000fe20000010011 */
[----:B------:R-:W-:Y:S01]  /*3a20*/  IADD3 R8, -R19, R6, RZ ;  /* 0x0000000613087210 */ /* 0x000fe20007ffe1ff */
[----:B--2---:R-:W-:Y:S01]  /*3a30*/  FFMA.FTZ R36, R7, -R68, R12 ;  /* 0x8000004407247223 */ /* 0x004fe2000001000c */
[----:B------:R-:W-:-:S02]  /*3a40*/  IMAD.IADD R7, R5, 0x1, -R19 ;  /* 0x0000000105077824 */ /* 0x000fc400078e0a13 */
[----:B---3--:R-:W-:Y:S01]  /*3a50*/  FFMA.FTZ R39, R11, -R68, R14 ;  /* 0x800000440b277223 */ /* 0x008fe2000001000e */
[--C-:B------:R-:W-:Y:S01]  /*3a60*/  IMAD.IADD R11, R6, 0x1, -R22.reuse ;  /* 0x00000001060b7824 */ /* 0x100fe200078e0a16 */
[----:B------:R-:W-:Y:S01]  /*3a70*/  IABS R10, R8 ;  /* 0x00000008000a7213 */ /* 0x000fe20000000000 */
[----:B------:R-:W-:Y:S01]  /*3a80*/  IMAD.IADD R12, R5, 0x1, -R22 ;  /* 0x00000001050c7824 */ /* 0x000fe200078e0a16 */
[----:B------:R-:W-:Y:S01]  /*3a90*/  IABS R8, R7 ;  /* 0x0000000700087213 */ /* 0x000fe20000000000 */
[----:B------:R-:W1:Y:S01]  /*3aa0*/  MUFU.TANH R14, R58 ;  /* 0x0000003a000e7308 */ /* 0x000e620000002400 */
[----:B------:R-:W-:Y:S01]  /*3ab0*/  IABS R7, R9 ;  /* 0x0000000900077213 */ /* 0x000fe20000000000 */
[----:B------:R-:W-:Y:S01]  /*3ac0*/  FMUL.FTZ R35, R120, UR5 ;  /* 0x0000000578237c20 */ /* 0x000fe20008410000 */
[----:B------:R-:W-:Y:S02]  /*3ad0*/  IABS R9, R11 ;  /* 0x0000000b00097213 */ /* 0x000fe40000000000 */
[----:B------:R-:W-:Y:S01]  /*3ae0*/  MOV R11, R10 ;  /* 0x0000000a000b7202 */ /* 0x000fe20000000f00 */
[----:B------:R-:W-:Y:S01]  /*3af0*/  IMAD.MOV.U32 R10, RZ, RZ, R7 ;  /* 0x000000ffff0a7224 */ /* 0x000fe200078e0007 */
[----:B------:R-:W-:Y:S01]  /*3b00*/  IABS R13, R12 ;  /* 0x0000000c000d7213 */ /* 0x000fe20000000000 */
[----:B------:R-:W-:Y:S01]  /*3b10*/  IMAD.MOV.U32 R12, RZ, RZ, R8 ;  /* 0x000000ffff0c7224 */ /* 0x000fe200078e0008 */
[----:B------:R-:W-:Y:S01]  /*3b20*/  I2FP.F32.S32 R8, R11 ;  /* 0x0000000b00087245 */ /* 0x000fe20000201400 */
[----:B------:R-:W-:Y:S01]  /*3b30*/  IMAD.MOV.U32 R7, RZ, RZ, R9 ;  /* 0x000000ffff077224 */ /* 0x000fe200078e0009 */
[----:B------:R-:W2:Y:S01]  /*3b40*/  MUFU.TANH R18, R56 ;  /* 0x0000003800127308 */ /* 0x000ea20000002400 */
[----:B------:R-:W-:Y:S01]  /*3b50*/  IMAD.MOV.U32 R9, RZ, RZ, R13 ;  /* 0x000000ffff097224 */ /* 0x000fe200078e000d */
[----:B------:R-:W-:Y:S01]  /*3b60*/  I2FP.F32.S32 R10, R10 ;  /* 0x0000000a000a7245 */ /* 0x000fe20000201400 */
[----:B------:R-:W-:Y:S01]  /*3b70*/  IMAD.IADD R13, R6, 0x1, -R25 ;  /* 0x00000001060d7824 */ /* 0x000fe200078e0a19 */
[----:B------:R-:W-:Y:S01]  /*3b80*/  I2FP.F32.S32 R11, R12 ;  /* 0x0000000c000b7245 */ /* 0x000fe20000201400 */
[----:B------:R-:W-:Y:S01]  /*3b90*/  IMAD.IADD R12, R2, 0x1, -R23 ;  /* 0x00000001020c7824 */ /* 0x000fe200078e0a17 */
[----:B------:R-:W-:Y:S01]  /*3ba0*/  ISETP.GE.AND P2, PT, R25, R77, PT ;  /* 0x0000004d1900720c */ /* 0x000fe20003f46270 */
[----:B-1----:R-:W-:Y:S01]  /*3bb0*/  FFMA.FTZ R28, R10, -R68, R14 ;  /* 0x800000440a1c7223 */ /* 0x002fe2000001000e */
[----:B------:R1:W-:Y:S01]  /*3bc0*/  MUFU.TANH R16, R30 ;  /* 0x0000001e00107308 */ /* 0x0003e20000002400 */
[----:B------:R-:W-:-:S02]  /*3bd0*/  IABS R13, R13 ;  /* 0x0000000d000d7213 */ /* 0x000fc40000000000 */
[----:B------:R-:W-:Y:S02]  /*3be0*/  FSEL R82, R33, -INF , !P0 ;  /* 0xff80000021527808 */ /* 0x000fe40004000000 */
[----:B------:R-:W-:Y:S01]  /*3bf0*/  FSEL R84, R32, -INF , !P0 ;  /* 0xff80000020547808 */ /* 0x000fe20004000000 */
[----:B------:R-:W-:Y:S01]  /*3c00*/  FMUL.FTZ R32, R119, UR5 ;  /* 0x0000000577207c20 */ /* 0x000fe20008410000 */
[----:B------:R-:W-:Y:S01]  /*3c10*/  ISETP.GE.AND P0, PT, R31, R77, PT ;  /* 0x0000004d1f00720c */ /* 0x000fe20003f06270 */
[----:B------:R-:W3:Y:S01]  /*3c20*/  MUFU.TANH R17, R60 ;  /* 0x0000003c00117308 */ /* 0x000ee20000002400 */
[----:B--2---:R-:W-:Y:S01]  /*3c30*/  FFMA.FTZ R29, R11, -R68, R18 ;  /* 0x800000440b1d7223 */ /* 0x004fe20000010012 */
[----:B------:R-:W-:Y:S02]  /*3c40*/  FSEL R80, R39, -INF , !P1 ;  /* 0xff80000027507808 */ /* 0x000fe40004800000 */
[----:B------:R-:W-:Y:S02]  /*3c50*/  FSEL R98, R28, -INF , !P5 ;  /* 0xff8000001c627808 */ /* 0x000fe40006800000 */
[----:B------:R-:W-:-:S02]  /*3c60*/  FSEL R62, R46, -INF , !P2 ;  /* 0xff8000002e3e7808 */ /* 0x000fc40005000000 */
[----:B------:R2:W4:Y:S01]  /*3c70*/  MUFU.TANH R14, R66 ;  /* 0x00000042000e7308 */ /* 0x0005220000002400 */
[-C--:B-1----:R-:W-:Y:S01]  /*3c80*/  FFMA.FTZ R30, R8, -R68.reuse, R59 ;  /* 0x80000044081e7223 */ /* 0x082fe2000001003b */
[----:B------:R-:W-:Y:S02]  /*3c90*/  I2FP.F32.S32 R8, R7 ;  /* 0x0000000700087245 */ /* 0x000fe40000201400 */
[----:B------:R-:W-:Y:S01]  /*3ca0*/  I2FP.F32.S32 R7, R9 ;  /* 0x0000000900077245 */ /* 0x000fe20000201400 */
[--C-:B------:R-:W-:Y:S01]  /*3cb0*/  IMAD.IADD R9, R6, 0x1, -R23.reuse ;  /* 0x0000000106097824 */ /* 0x100fe200078e0a17 */
[----:B------:R-:W-:Y:S01]  /*3cc0*/  FSEL R103, R30, -INF , !P5 ;  /* 0xff8000001e677808 */ /* 0x000fe20006800000 */
[-C--:B------:R-:W-:Y:S01]  /*3cd0*/  FFMA.FTZ R27, R8, -R68.reuse, R34 ;  /* 0x80000044081b7223 */ /* 0x080fe20000010022 */
[----:B------:R-:W-:Y:S02]  /*3ce0*/  IMAD.IADD R8, R5, 0x1, -R23 ;  /* 0x0000000105087824 */ /* 0x000fe400078e0a17 */
[----:B------:R-:W-:Y:S01]  /*3cf0*/  FFMA.FTZ R26, R7, -R68, R15 ;  /* 0x80000044071a7223 */ /* 0x000fe2000001000f */
[----:B------:R-:W-:Y:S01]  /*3d00*/  IADD3 R7, -R22, R2, RZ ;  /* 0x0000000216077210 */ /* 0x000fe20007ffe1ff */
[----:B------:R-:W1:Y:S01]  /*3d10*/  MUFU.TANH R19, R61 ;  /* 0x0000003d00137308 */ /* 0x000e620000002400 */
[----:B------:R-:W-:-:S02]  /*3d20*/  IABS R11, R9 ;  /* 0x00000009000b7213 */ /* 0x000fc40000000000 */
[----:B------:R-:W-:Y:S02]  /*3d30*/  IABS R10, R7 ;  /* 0x00000007000a7213 */ /* 0x000fe40000000000 */
[----:B------:R-:W-:Y:S01]  /*3d40*/  IABS R8, R8 ;  /* 0x0000000800087213 */ /* 0x000fe20000000000 */
[----:B--2---:R-:W-:Y:S01]  /*3d50*/  FMUL.FTZ R66, R123, UR5 ;  /* 0x000000057b427c20 */ /* 0x004fe20008410000 */
[----:B------:R-:W-:Y:S01]  /*3d60*/  MOV R9, R10 ;  /* 0x0000000a00097202 */ /* 0x000fe20000000f00 */
[----:B------:R-:W2:Y:S01]  /*3d70*/  MUFU.TANH R15, R65 ;  /* 0x00000041000f7308 */ /* 0x000ea20000002400 */
[----:B------:R-:W-:Y:S01]  /*3d80*/  IABS R7, R12 ;  /* 0x0000000c00077213 */ /* 0x000fe20000000000 */
[----:B------:R-:W-:Y:S01]  /*3d90*/  IMAD.MOV.U32 R12, RZ, RZ, R8 ;  /* 0x000000ffff0c7224 */ /* 0x000fe200078e0008 */
[----:B------:R-:W-:Y:S01]  /*3da0*/  I2FP.F32.S32 R8, R9 ;  /* 0x0000000900087245 */ /* 0x000fe20000201400 */
[----:B------:R-:W-:Y:S01]  /*3db0*/  IMAD.MOV.U32 R10, RZ, RZ, R13 ;  /* 0x000000ffff0a7224 */ /* 0x000fe200078e000d */
[----:B------:R-:W-:-:S02]  /*3dc0*/  I2FP.F32.S32 R7, R7 ;  /* 0x0000000700077245 */ /* 0x000fc40000201400 */
[----:B------:R-:W-:Y:S01]  /*3dd0*/  I2FP.F32.S32 R9, R11 ;  /* 0x0000000b00097245 */ /* 0x000fe20000201400 */
[----:B---3--:R-:W-:Y:S01]  /*3de0*/  FFMA.FTZ R24, R8, -R68, R17 ;  /* 0x8000004408187223 */ /* 0x008fe20000010011 */
[----:B------:R-:W-:Y:S01]  /*3df0*/  I2FP.F32.S32 R8, R10 ;  /* 0x0000000a00087245 */ /* 0x000fe20000201400 */
[----:B----4-:R-:W-:Y:S01]  /*3e00*/  FFMA.FTZ R20, R7, -R68, R14 ;  /* 0x8000004407147223 */ /* 0x010fe2000001000e */
[----:B------:R-:W-:Y:S01]  /*3e10*/  I2FP.F32.S32 R11, R12 ;  /* 0x0000000c000b7245 */ /* 0x000fe20000201400 */
[----:B------:R-:W3:Y:S01]  /*3e20*/  MUFU.TANH R18, R67 ;  /* 0x0000004300127308 */ /* 0x000ee20000002400 */
[----:B------:R-:W-:Y:S02]  /*3e30*/  IMAD.IADD R7, R2, 0x1, -R25 ;  /* 0x0000000102077824 */ /* 0x000fe400078e0a19 */
[-C--:B-1----:R-:W-:Y:S01]  /*3e40*/  FFMA.FTZ R19, R8, -R68.reuse, R19 ;  /* 0x8000004408137223 */ /* 0x082fe20000010013 */
[----:B------:R-:W-:Y:S02]  /*3e50*/  IMAD.IADD R8, R5, 0x1, -R25 ;  /* 0x0000000105087824 */ /* 0x000fe400078e0a19 */
[-C--:B------:R-:W-:Y:S01]  /*3e60*/  FFMA.FTZ R23, R9, -R68.reuse, R16 ;  /* 0x8000004409177223 */ /* 0x080fe20000010010 */
[----:B--2---:R-:W-:Y:S01]  /*3e70*/  FFMA.FTZ R22, R11, -R68, R15 ;  /* 0x800000440b167223 */ /* 0x004fe2000001000f */
[--C-:B------:R-:W-:Y:S01]  /*3e80*/  IMAD.IADD R11, R5, 0x1, -R31.reuse ;  /* 0x00000001050b7824 */ /* 0x100fe200078e0a1f */
[----:B------:R-:W-:Y:S01]  /*3e90*/  IADD3 R9, -R31, R6, RZ ;  /* 0x000000061f097210 */ /* 0x000fe20007ffe1ff */
[----:B------:R-:W-:Y:S01]  /*3ea0*/  IMAD.IADD R12, R2, 0x1, -R31 ;  /* 0x00000001020c7824 */ /* 0x000fe200078e0a1f */
[----:B------:R-:W-:Y:S01]  /*3eb0*/  IABS R7, R7 ;  /* 0x0000000700077213 */ /* 0x000fe20000000000 */
[----:B------:R-:W1:Y:S01]  /*3ec0*/  MUFU.TANH R15, R70 ;  /* 0x00000046000f7308 */ /* 0x000e620000002400 */
[----:B------:R-:W-:-:S02]  /*3ed0*/  IABS R10, R8 ;  /* 0x00000008000a7213 */ /* 0x000fc40000000000 */
[----:B------:R-:W-:Y:S02]  /*3ee0*/  IABS R8, R11 ;  /* 0x0000000b00087213 */ /* 0x000fe40000000000 */
[----:B------:R-:W-:Y:S02]  /*3ef0*/  IABS R9, R9 ;  /* 0x0000000900097213 */ /* 0x000fe40000000000 */
[----:B------:R-:W-:Y:S01]  /*3f00*/  IABS R13, R12 ;  /* 0x0000000c000d7213 */ /* 0x000fe20000000000 */
[----:B------:R-:W2:Y:S01]  /*3f10*/  MUFU.TANH R14, R71 ;  /* 0x00000047000e7308 */ /* 0x000ea20000002400 */
[----:B------:R-:W-:Y:S01]  /*3f20*/  IMAD.MOV.U32 R12, RZ, RZ, R7 ;  /* 0x000000ffff0c7224 */ /* 0x000fe200078e0007 */
[----:B------:R-:W-:Y:S01]  /*3f30*/  MOV R7, R8 ;  /* 0x0000000800077202 */ /* 0x000fe20000000f00 */
[----:B------:R-:W-:Y:S01]  /*3f40*/  IMAD.MOV.U32 R11, RZ, RZ, R9 ;  /* 0x000000ffff0b7224 */ /* 0x000fe200078e0009 */
[----:B------:R-:W-:Y:S01]  /*3f50*/  I2FP.F32.S32 R8, R10 ;  /* 0x0000000a00087245 */ /* 0x000fe20000201400 */
[----:B------:R-:W-:Y:S01]  /*3f60*/  IMAD.MOV.U32 R9, RZ, RZ, R13 ;  /* 0x000000ffff097224 */ /* 0x000fe200078e000d */
[----:B------:R-:W-:Y:S01]  /*3f70*/  I2FP.F32.S32 R10, R12 ;  /* 0x0000000c000a7245 */ /* 0x000fe20000201400 */
[C---:B------:R-:W-:Y:S01]  /*3f80*/  VIADD R12, R21.reuse, 0x28 ;  /* 0x00000028150c7836 */ /* 0x040fe20000000000 */
[----:B------:R-:W4:Y:S01]  /*3f90*/  MUFU.TANH R34, R72 ;  /* 0x0000004800227308 */ /* 0x000f220000002400 */
[-C--:B---3--:R-:W-:Y:S01]  /*3fa0*/  FFMA.FTZ R18, R8, -R68.reuse, R18 ;  /* 0x8000004408127223 */ /* 0x088fe20000010012 */
[----:B------:R-:W-:Y:S01]  /*3fb0*/  I2FP.F32.S32 R8, R7 ;  /* 0x0000000700087245 */ /* 0x000fe20000201400 */
[-C--:B-1----:R-:W-:Y:S01]  /*3fc0*/  FFMA.FTZ R17, R10, -R68.reuse, R15 ;  /* 0x800000440a117223 */ /* 0x082fe2000001000f */
[----:B------:R-:W-:Y:S01]  /*3fd0*/  I2FP.F32.S32 R7, R9 ;  /* 0x0000000900077245 */ /* 0x000fe20000201400 */
[C---:B------:R-:W-:Y:S01]  /*3fe0*/  VIADD R13, R21.reuse, 0x21 ;  /* 0x00000021150d7836 */ /* 0x040fe20000000000 */
[----:B------:R-:W-:Y:S01]  /*3ff0*/  I2FP.F32.S32 R11, R11 ;  /* 0x0000000b000b7245 */ /* 0x000fe20000201400 */
[----:B------:R-:W-:Y:S01]  /*4000*/  VIADD R9, R21, 0x31 ;  /* 0x0000003115097836 */ /* 0x000fe20000000000 */
[----:B------:R-:W1:Y:S01]  /*4010*/  MUFU.TANH R25, R69 ;  /* 0x0000004500197308 */ /* 0x000e620000002400 */
[-C--:B--2---:R-:W-:Y:S01]  /*4020*/  FFMA.FTZ R14, R7, -R68.reuse, R14 ;  /* 0x80000044070e7223 */ /* 0x084fe2000001000e */
[C---:B------:R-:W-:Y:S01]  /*4030*/  IADD3 R10, R21.reuse, 0x30, RZ ;  /* 0x00000030150a7810 */ /* 0x040fe20007ffe0ff */
[----:B------:R-:W-:Y:S01]  /*4040*/  VIADD R7, R21, 0x39 ;  /* 0x0000003915077836 */ /* 0x000fe20000000000 */
[----:B------:R-:W-:Y:S01]  /*4050*/  FSEL R100, R24, -INF , !P4 ;  /* 0xff80000018647808 */ /* 0x000fe20006000000 */
[C---:B------:R-:W-:Y:S01]  /*4060*/  IMAD.IADD R39, R5.reuse, 0x1, -R9 ;  /* 0x0000000105277824 */ /* 0x040fe200078e0a09 */
[----:B------:R-:W-:Y:S01]  /*4070*/  FSEL R90, R22, -INF , !P3 ;  /* 0xff800000165a7808 */ /* 0x000fe20005800000 */
[--C-:B------:R-:W-:Y:S01]  /*4080*/  IMAD.IADD R22, R5, 0x1, -R13.reuse ;  /* 0x0000000105167824 */ /* 0x100fe200078e0a0d */
[----:B------:R2:W-:Y:S01]  /*4090*/  MUFU.TANH R72, R73 ;  /* 0x0000004900487308 */ /* 0x0005e20000002400 */
[-C--:B----4-:R-:W-:Y:S01]  /*40a0*/  FFMA.FTZ R16, R11, -R68.reuse, R34 ;  /* 0x800000440b107223 */ /* 0x090fe20000010022 */
[----:B------:R-:W-:Y:S01]  /*40b0*/  VIADD R11, R21, 0x29 ;  /* 0x00000029150b7836 */ /* 0x000fe20000000000 */
[----:B------:R-:W-:Y:S01]  /*40c0*/  FSEL R60, R45, -INF , !P0 ;  /* 0xff8000002d3c7808 */ /* 0x000fe20004000000 */
[----:B------:R-:W-:Y:S01]  /*40d0*/  IMAD.IADD R30, R5, 0x1, -R10 ;  /* 0x00000001051e7824 */ /* 0x000fe200078e0a0a */
[----:B------:R-:W-:Y:S01]  /*40e0*/  FSEL R153, R14, -INF , !P0 ;  /* 0xff8000000e997808 */ /* 0x000fe20004000000 */
[----:B------:R-:W-:Y:S01]  /*40f0*/  IMAD.IADD R14, R0, 0x1, -R13 ;  /* 0x00000001000e7824 */ /* 0x000fe200078e0a0d */
[----:B------:R-:W-:Y:S01]  /*4100*/  FSEL R56, R53, -INF , !P1 ;  /* 0xff80000035387808 */ /* 0x000fe20004800000 */
[----:B------:R3:W-:Y:S01]  /*4110*/  MUFU.TANH R67, R79 ;  /* 0x0000004f00437308 */ /* 0x0007e20000002400 */
[----:B-1----:R-:W-:Y:S01]  /*4120*/  FFMA.FTZ R15, R8, -R68, R25 ;  /* 0x80000044080f7223 */ /* 0x002fe20000010019 */
[----:B------:R-:W-:Y:S01]  /*4130*/  VIADD R8, R21, 0x38 ;  /* 0x0000003815087836 */ /* 0x000fe20000000000 */
[----:B------:R-:W-:Y:S01]  /*4140*/  FSEL R86, R44, -INF , !P1 ;  /* 0xff8000002c567808 */ /* 0x000fe20004800000 */
[C---:B------:R-:W-:Y:S01]  /*4150*/  IMAD.IADD R28, R5.reuse, 0x1, -R11 ;  /* 0x00000001051c7824 */ /* 0x040fe200078e0a0b */
[----:B------:R-:W-:Y:S01]  /*4160*/  FSEL R57, R52, -INF , !P6 ;  /* 0xff80000034397808 */ /* 0x000fe20007000000 */
[C---:B------:R-:W-:Y:S01]  /*4170*/  IMAD.IADD R46, R5.reuse, 0x1, -R8 ;  /* 0x00000001052e7824 */ /* 0x040fe200078e0a08 */
[----:B------:R-:W-:Y:S01]  /*4180*/  FSEL R88, R38, -INF , !P6 ;  /* 0xff80000026587808 */ /* 0x000fe20007000000 */
[----:B------:R-:W-:Y:S01]  /*4190*/  IMAD.IADD R45, R5, 0x1, -R7 ;  /* 0x00000001052d7824 */ /* 0x000fe200078e0a07 */
[----:B--2---:R-:W-:Y:S01]  /*41a0*/  FSEL R73, R37, -INF , !P6 ;  /* 0xff80000025497808 */ /* 0x004fe20007000000 */
[----:B------:R-:W-:Y:S01]  /*41b0*/  IMAD.IADD R21, R6, 0x1, -R13 ;  /* 0x0000000106157824 */ /* 0x000fe200078e0a0d */
[----:B------:R-:W-:Y:S01]  /*41c0*/  FSEL R81, R36, -INF , !P6 ;  /* 0xff80000024517808 */ /* 0x000fe20007000000 */
[----:B------:R-:W-:Y:S01]  /*41d0*/  IMAD.IADD R33, R2, 0x1, -R10 ;  /* 0x0000000102217824 */ /* 0x000fe200078e0a0a */
[----:B------:R-:W-:Y:S01]  /*41e0*/  FSEL R105, R23, -INF , !P3 ;  /* 0xff80000017697808 */ /* 0x000fe20005800000 */
[--C-:B------:R-:W-:Y:S01]  /*41f0*/  IMAD.IADD R23, R6, 0x1, -R12.reuse ;  /* 0x0000000106177824 */ /* 0x100fe200078e0a0c */
[----:B------:R-:W-:Y:S01]  /*4200*/  FSEL R151, R15, -INF , !P0 ;  /* 0xff8000000f977808 */ /* 0x000fe20004000000 */
[C---:B------:R-:W-:Y:S01]  /*4210*/  IMAD.IADD R44, R2.reuse, 0x1, -R9 ;  /* 0x00000001022c7824 */ /* 0x040fe200078e0a09 */
[----:B---3--:R-:W-:Y:S01]  /*4220*/  FSEL R79, R43, -INF , !P1 ;  /* 0xff8000002b4f7808 */ /* 0x008fe20004800000 */
[----:B------:R-:W-:Y:S01]  /*4230*/  IMAD.IADD R42, R2, 0x1, -R7 ;  /* 0x00000001022a7824 */ /* 0x000fe200078e0a07 */
[----:B------:R-:W-:Y:S01]  /*4240*/  IADD3 R24, -R12, R5, RZ ;  /* 0x000000050c187210 */ /* 0x000fe20007ffe1ff */
[----:B------:R-:W-:Y:S01]  /*4250*/  FMUL.FTZ R5, R116, UR5 ;  /* 0x0000000574057c20 */ /* 0x000fe20008410000 */
[-C--:B------:R-:W-:Y:S01]  /*4260*/  ISETP.GE.AND P1, PT, R13, R77.reuse, PT ;  /* 0x0000004d0d00720c */ /* 0x080fe20003f26270 */
[----:B------:R-:W-:Y:S01]  /*4270*/  IMAD.IADD R13, R2, 0x1, -R13 ;  /* 0x00000001020d7824 */ /* 0x000fe200078e0a0d */
[-C--:B------:R-:W-:Y:S01]  /*4280*/  ISETP.GE.AND P6, PT, R12, R77.reuse, PT ;  /* 0x0000004d0c00720c */ /* 0x080fe20003fc6270 */
[----:B------:R1:W2:Y:S01]  /*4290*/  MUFU.TANH R31, R76 ;  /* 0x0000004c001f7308 */ /* 0x0002a20000002400 */
[----:B------:R-:W-:Y:S01]  /*42a0*/  FSEL R104, R27, -INF , !P4 ;  /* 0xff8000001b687808 */ /* 0x000fe20006000000 */
[--C-:B------:R-:W-:Y:S01]  /*42b0*/  IMAD.IADD R27, R2, 0x1, -R11.reuse ;  /* 0x00000001021b7824 */ /* 0x100fe200078e0a0b */
[----:B------:R-:W-:Y:S01]  /*42c0*/  IADD3 R15, R0, -R12, RZ ;  /* 0x8000000c000f7210 */ /* 0x000fe20007ffe0ff */
[----:B------:R-:W-:Y:S01]  /*42d0*/  IMAD.IADD R12, R2, 0x1, -R12 ;  /* 0x00000001020c7824 */ /* 0x000fe200078e0a0c */
[----:B------:R-:W-:Y:S01]  /*42e0*/  FSEL R102, R17, -INF , !P2 ;  /* 0xff80000011667808 */ /* 0x000fe20005000000 */
[----:B------:R-:W-:Y:S01]  /*42f0*/  IMAD.IADD R17, R0, 0x1, -R10 ;  /* 0x0000000100117824 */ /* 0x000fe200078e0a0a */
[----:B------:R-:W-:Y:S01]  /*4300*/  FSEL R154, R16, -INF , !P0 ;  /* 0xff800000109a7808 */ /* 0x000fe20004000000 */
[--C-:B------:R-:W-:Y:S01]  /*4310*/  IMAD.IADD R16, R0, 0x1, -R11.reuse ;  /* 0x0000000100107824 */ /* 0x100fe200078e0a0b */
[----:B------:R-:W-:Y:S01]  /*4320*/  IADD3 R43, -R8, R2, RZ ;  /* 0x00000002082b7210 */ /* 0x000fe20007ffe1ff */
[----:B------:R-:W-:Y:S01]  /*4330*/  FMUL.FTZ R2, R117, UR5 ;  /* 0x0000000575027c20 */ /* 0x000fe20008410000 */
[----:B------:R-:W-:Y:S01]  /*4340*/  FSEL R87, R29, -INF , !P5 ;  /* 0xff8000001d577808 */ /* 0x000fe20006800000 */
[----:B------:R-:W-:Y:S01]  /*4350*/  IMAD.IADD R25, R6, 0x1, -R11 ;  /* 0x0000000106197824 */ /* 0x000fe200078e0a0b */
[----:B------:R-:W-:Y:S01]  /*4360*/  FSEL R89, R26, -INF , !P4 ;  /* 0xff8000001a597808 */ /* 0x000fe20006000000 */
[--C-:B------:R-:W-:Y:S01]  /*4370*/  IMAD.IADD R34, R6, 0x1, -R9.reuse ;  /* 0x0000000106227824 */ /* 0x100fe200078e0a09 */
[-C--:B------:R-:W-:Y:S01]  /*4380*/  IADD3 R29, -R10, R6.reuse, RZ ;  /* 0x000000060a1d7210 */ /* 0x080fe20007ffe1ff */
[--C-:B------:R-:W-:Y:S01]  /*4390*/  IMAD.IADD R36, R6, 0x1, -R8.reuse ;  /* 0x0000000106247824 */ /* 0x100fe200078e0a08 */
[----:B------:R-:W-:Y:S01]  /*43a0*/  IADD3 R37, -R7, R6, RZ ;  /* 0x0000000607257210 */ /* 0x000fe20007ffe1ff */
[----:B------:R-:W3:Y:S01]  /*43b0*/  MUFU.TANH R26, R107 ;  /* 0x0000006b001a7308 */ /* 0x000ee20000002400 */
[----:B------:R-:W-:Y:S01]  /*43c0*/  IABS R6, R14 ;  /* 0x0000000e00067213 */ /* 0x000fe20000000000 */
[----:B------:R-:W-:Y:S01]  /*43d0*/  FMUL.FTZ R53, R122, UR5 ;  /* 0x000000057a357c20 */ /* 0x000fe20008410000 */
[----:B------:R-:W-:Y:S01]  /*43e0*/  FSEL R152, R19, -INF , !P2 ;  /* 0xff80000013987808 */ /* 0x000fe20005000000 */
[----:B------:R-:W-:Y:S01]  /*43f0*/  FMUL.FTZ R71, R111, UR5 ;  /* 0x000000056f477c20 */ /* 0x000fe20008410000 */
[----:B------:R-:W-:Y:S01]  /*4400*/  ISETP.GE.AND P0, PT, R7, R77, PT ;  /* 0x0000004d0700720c */ /* 0x000fe20003f06270 */
[----:B------:R-:W-:Y:S01]  /*4410*/  FMUL.FTZ R69, R110, UR5 ;  /* 0x000000056e457c20 */ /* 0x000fe20008410000 */
[----:B------:R-:W-:Y:S01]  /*4420*/  IADD3 R19, R0, -R7, RZ ;  /* 0x8000000700137210 */ /* 0x000fe20007ffe0ff */
[----:B------:R4:W-:Y:S01]  /*4430*/  MUFU.TANH R52, R5 ;  /* 0x0000000500347308 */ /* 0x0009e20000002400 */
[----:B------:R-:W-:Y:S01]  /*4440*/  FSEL R101, R20, -INF , !P3 ;  /* 0xff80000014657808 */ /* 0x000fe20005800000 */
[----:B------:R-:W-:Y:S01]  /*4450*/  IMAD.IADD R20, R0, 0x1, -R8 ;  /* 0x0000000100147824 */ /* 0x000fe200078e0a08 */
[----:B------:R-:W-:Y:S01]  /*4460*/  FSEL R91, R18, -INF , !P2 ;  /* 0xff800000125b7808 */ /* 0x000fe20005000000 */
[----:B------:R-:W-:Y:S01]  /*4470*/  IMAD.IADD R18, R0, 0x1, -R9 ;  /* 0x0000000100127824 */ /* 0x000fe200078e0a09 */
[----:B------:R-:W-:Y:S01]  /*4480*/  IABS R7, R17 ;  /* 0x0000001100077213 */ /* 0x000fe20000000000 */
[----:B-1----:R-:W-:Y:S01]  /*4490*/  FMUL.FTZ R76, R114, UR5 ;  /* 0x00000005724c7c20 */ /* 0x002fe20008410000 */
[-C--:B------:R-:W-:Y:S01]  /*44a0*/  ISETP.GE.AND P2, PT, R8, R77.reuse, PT ;  /* 0x0000004d0800720c */ /* 0x080fe20003f46270 */
[----:B------:R1:W3:Y:S01]  /*44b0*/  MUFU.TANH R40, R75 ;  /* 0x0000004b00287308 */ /* 0x0002e20000002400 */
[----:B------:R-:W-:Y:S01]  /*44c0*/  IMAD.MOV.U32 R8, RZ, RZ, R6 ;  /* 0x000000ffff087224 */ /* 0x000fe200078e0006 */
[----:B------:R-:W-:Y:S01]  /*44d0*/  FSEL R59, R50, -INF , !P4 ;  /* 0xff800000323b7808 */ /* 0x000fe20006000000 */
[----:B------:R-:W-:Y:S01]  /*44e0*/  FMUL.FTZ R50, R121, UR5 ;  /* 0x0000000579327c20 */ /* 0x000fe20008410000 */
[----:B------:R-:W-:Y:S01]  /*44f0*/  FSEL R58, R51, -INF , !P5 ;  /* 0xff800000333a7808 */ /* 0x000fe20006800000 */
[----:B------:R-:W-:Y:S01]  /*4500*/  IMAD.IADD R0, R169, 0x1, R168 ;  /* 0x00000001a9007824 */ /* 0x000fe200078e02a8 */
[----:B------:R-:W-:Y:S01]  /*4510*/  ISETP.GE.AND P4, PT, R10, R77, PT ;  /* 0x0000004d0a00720c */ /* 0x000fe20003f86270 */
[----:B------:R-:W-:Y:S01]  /*4520*/  FMUL.FTZ R10, R109, UR5 ;  /* 0x000000056d0a7c20 */ /* 0x000fe20008410000 */
[----:B------:R3:W-:Y:S01]  /*4530*/  MUFU.TANH R70, R2 ;  /* 0x0000000200467308 */ /* 0x0007e20000002400 */
[----:B----4-:R-:W-:-:S02]  /*4540*/  IABS R5, R15 ;  /* 0x0000000f00057213 */ /* 0x010fc40000000000 */
[-C--:B------:R-:W-:Y:S01]  /*4550*/  ISETP.GE.AND P5, PT, R11, R77.reuse, PT ;  /* 0x0000004d0b00720c */ /* 0x080fe20003fa6270 */
[----:B------:R-:W-:Y:S01]  /*4560*/  FMUL.FTZ R11, R108, UR5 ;  /* 0x000000056c0b7c20 */ /* 0x000fe20008410000 */
[----:B------:R-:W-:Y:S01]  /*4570*/  FSEL R61, R49, -INF , !P3 ;  /* 0xff800000313d7808 */ /* 0x000fe20005800000 */
[----:B------:R-:W-:Y:S01]  /*4580*/  IMAD.MOV.U32 R6, RZ, RZ, R5 ;  /* 0x000000ffff067224 */ /* 0x000fe200078e0005 */
[----:B------:R-:W-:Y:S01]  /*4590*/  I2FP.F32.S32 R8, R8 ;  /* 0x0000000800087245 */ /* 0x000fe20000201400 */
[----:B------:R-:W-:Y:S01]  /*45a0*/  MUFU.TANH R10, R10 ;  /* 0x0000000a000a7308 */ /* 0x000fe20000002400 */
[----:B------:R-:W-:Y:S01]  /*45b0*/  ISETP.GE.AND P3, PT, R9, R77, PT ;  /* 0x0000004d0900720c */ /* 0x000fe20003f66270 */
[----:B------:R-:W-:Y:S01]  /*45c0*/  FMUL.FTZ R9, R118, UR5 ;  /* 0x0000000576097c20 */ /* 0x000fe20008410000 */
[----:B------:R-:W-:Y:S01]  /*45d0*/  I2FP.F32.S32 R6, R6 ;  /* 0x0000000600067245 */ /* 0x000fe20000201400 */
[----:B------:R-:W-:Y:S01]  /*45e0*/  FFMA.FTZ R41, R8, -R68, R126 ;  /* 0x8000004408297223 */ /* 0x000fe2000001007e */
[----:B-1----:R-:W-:-:S03]  /*45f0*/  FMUL.FTZ R75, R113, UR5 ;  /* 0x00000005714b7c20 */ /* 0x002fc60008410000 */
[----:B--2---:R-:W-:Y:S01]  /*4600*/  FFMA.FTZ R49, R6, -R68, R31 ;  /* 0x8000004406317223 */ /* 0x004fe2000001001f */
[----:B---3--:R-:W-:Y:S01]  /*4610*/  IABS R2, R16 ;  /* 0x0000001000027213 */ /* 0x008fe20000000000 */
[----:B------:R-:W1:Y:S01]  /*4620*/  MUFU.TANH R11, R11 ;  /* 0x0000000b000b7308 */ /* 0x000e620000002400 */
[----:B------:R-:W-:Y:S02]  /*4630*/  IABS R6, R18 ;  /* 0x0000001200067213 */ /* 0x000fe40000000000 */
[----:B------:R-:W-:Y:S01]  /*4640*/  MOV R5, R2 ;  /* 0x0000000200057202 */ /* 0x000fe20000000f00 */
[----:B------:R-:W-:Y:S02]  /*4650*/  IMAD.MOV.U32 R2, RZ, RZ, R7 ;  /* 0x000000ffff027224 */ /* 0x000fe400078e0007 */
[----:B------:R-:W-:Y:S01]  /*4660*/  IMAD.MOV.U32 R7, RZ, RZ, R6 ;  /* 0x000000ffff077224 */ /* 0x000fe200078e0006 */
[----:B------:R-:W-:Y:S01]  /*4670*/  I2FP.F32.S32 R5, R5 ;  /* 0x0000000500057245 */ /* 0x000fe20000201400 */
[----:B------:R2:W-:Y:S01]  /*4680*/  MUFU.TANH R14, R9 ;  /* 0x00000009000e7308 */ /* 0x0005e20000002400 */
[----:B------:R-:W-:-:S02]  /*4690*/  I2FP.F32.S32 R2, R2 ;  /* 0x0000000200027245 */ /* 0x000fc40000201400 */
[----:B------:R-:W-:Y:S01]  /*46a0*/  I2FP.F32.S32 R7, R7 ;  /* 0x0000000700077245 */ /* 0x000fe20000201400 */
[----:B------:R-:W-:Y:S01]  /*46b0*/  FFMA.FTZ R48, R5, -R68, R26 ;  /* 0x8000004405307223 */ /* 0x000fe2000001001a */
[----:B------:R-:W-:Y:S01]  /*46c0*/  IABS R5, R20 ;  /* 0x0000001400057213 */ /* 0x000fe20000000000 */
[-C--:B------:R-:W-:Y:S01]  /*46d0*/  FFMA.FTZ R47, R2, -R68.reuse, R40 ;  /* 0x80000044022f7223 */ /* 0x080fe20000010028 */
[----:B------:R-:W-:Y:S01]  /*46e0*/  IABS R2, R19 ;  /* 0x0000001300027213 */ /* 0x000fe20000000000 */
[----:B------:R3:W-:Y:S01]  /*46f0*/  MUFU.TANH R65, R95 ;  /* 0x0000005f00417308 */ /* 0x0007e20000002400 */
[----:B------:R-:W-:Y:S01]  /*4700*/  FFMA.FTZ R40, R7, -R68, R67 ;  /* 0x8000004407287223 */ /* 0x000fe20000010043 */
[----:B------:R-:W-:Y:S01]  /*4710*/  IMAD.MOV.U32 R6, RZ, RZ, R5 ;  /* 0x000000ffff067224 */ /* 0x000fe200078e0005 */
[----:B------:R-:W-:Y:S01]  /*4720*/  IABS R5, R21 ;  /* 0x0000001500057213 */ /* 0x000fe20000000000 */
[----:B------:R-:W-:Y:S01]  /*4730*/  IMAD.MOV.U32 R8, RZ, RZ, R2 ;  /* 0x000000ffff087224 */ /* 0x000fe200078e0002 */
[----:B------:R-:W-:-:S02]  /*4740*/  IABS R7, R23 ;  /* 0x0000001700077213 */ /* 0x000fc40000000000 */
[----:B------:R-:W-:Y:S01]  /*4750*/  I2FP.F32.S32 R5, R5 ;  /* 0x0000000500057245 */ /* 0x000fe20000201400 */
[----:B------:R4:W4:Y:S01]  /*4760*/  MUFU.TANH R51, R74 ;  /* 0x0000004a00337308 */ /* 0x0009220000002400 */
[----:B--2---:R-:W-:Y:S02]  /*4770*/  I2FP.F32.S32 R9, R6 ;  /* 0x0000000600097245 */ /* 0x004fe40000201400 */
[----:B------:R-:W-:Y:S02]  /*4780*/  I2FP.F32.S32 R6, R8 ;  /* 0x0000000800067245 */ /* 0x000fe40000201400 */
[----:B------:R-:W-:Y:S01]  /*4790*/  MOV R8, R7 ;  /* 0x0000000700087202 */ /* 0x000fe20000000f00 */
[----:B-1----:R-:W-:Y:S01]  /*47a0*/  FFMA.FTZ R38, R9, -R68, R11 ;  /* 0x8000004409267223 */ /* 0x002fe2000001000b */
[----:B------:R-:W-:Y:S01]  /*47b0*/  IABS R9, R25 ;  /* 0x0000001900097213 */ /* 0x000fe20000000000 */
[----:B------:R1:W-:Y:S01]  /*47c0*/  MUFU.TANH R16, R35 ;  /* 0x0000002300107308 */ /* 0x0003e20000002400 */
[----:B------:R-:W-:Y:S01]  /*47d0*/  IABS R2, R22 ;  /* 0x0000001600027213 */ /* 0x000fe20000000000 */
[----:B---3--:R-:W-:Y:S01]  /*47e0*/  FMUL.FTZ R95, R115, UR5 ;  /* 0x00000005735f7c20 */ /* 0x008fe20008410000 */
[----:B------:R-:W-:-:S02]  /*47f0*/  I2FP.F32.S32 R8, R8 ;  /* 0x0000000800087245 */ /* 0x000fc40000201400 */
[----:B------:R-:W-:-:S03]  /*4800*/  I2FP.F32.S32 R2, R2 ;  /* 0x0000000200027245 */ /* 0x000fc60000201400 */
[----:B------:R-:W-:Y:S01]  /*4810*/  MUFU.TANH R54, R125 ;  /* 0x0000007d00367308 */ /* 0x000fe20000002400 */
[----:B----4-:R-:W-:Y:S01]  /*4820*/  FMUL.FTZ R74, R112, UR5 ;  /* 0x00000005704a7c20 */ /* 0x010fe20008410000 */
[----:B------:R-:W-:Y:S01]  /*4830*/  FFMA.FTZ R31, R2, -R68, R51 ;  /* 0x80000044021f7223 */ /* 0x000fe20000010033 */
[----:B------:R-:W-:-:S04]  /*4840*/  IABS R2, R12 ;  /* 0x0000000c00027213 */ /* 0x000fc80000000000 */
[----:B------:R-:W-:Y:S01]  /*4850*/  I2FP.F32.S32 R2, R2 ;  /* 0x0000000200027245 */ /* 0x000fe20000201400 */
[----:B------:R2:W-:Y:S01]  /*4860*/  MUFU.TANH R18, R32 ;  /* 0x0000002000127308 */ /* 0x0005e20000002400 */
[----:B-1----:R-:W-:Y:S01]  /*4870*/  FFMA.FTZ R35, R6, -R68, R10 ;  /* 0x8000004406237223 */ /* 0x002fe2000001000a */
[----:B------:R-:W-:Y:S02]  /*4880*/  IABS R6, R24 ;  /* 0x0000001800067213 */ /* 0x000fe40000000000 */
[----:B------:R-:W-:Y:S01]  /*4890*/  FFMA.FTZ R22, R2, -R68, R14 ;  /* 0x8000004402167223 */ /* 0x000fe2000001000e */
[----:B------:R-:W-:Y:S02]  /*48a0*/  IABS R2, R27 ;  /* 0x0000001b00027213 */ /* 0x000fe40000000000 */
[----:B------:R-:W-:Y:S01]  /*48b0*/  IMAD.MOV.U32 R7, RZ, RZ, R6 ;  /* 0x000000ffff077224 */ /* 0x000fe200078e0006 */
[----:B------:R-:W1:Y:S01]  /*48c0*/  MUFU.TANH R55, R124 ;  /* 0x0000007c00377308 */ /* 0x000e620000002400 */
[----:B------:R-:W-:Y:S01]  /*48d0*/  IMAD.MOV.U32 R6, RZ, RZ, R9 ;  /* 0x000000ffff067224 */ /* 0x000fe200078e0009 */
[----:B------:R-:W-:-:S02]  /*48e0*/  FSEL R134, R22, -INF , !P6 ;  /* 0xff80000016867808 */ /* 0x000fc40007000000 */
[----:B------:R-:W-:Y:S02]  /*48f0*/  I2FP.F32.S32 R7, R7 ;  /* 0x0000000700077245 */ /* 0x000fe40000201400 */
[----:B------:R-:W-:Y:S02]  /*4900*/  FSEL R22, R48, -INF , !P5 ;  /* 0xff80000030167808 */ /* 0x000fe40006800000 */
[----:B------:R-:W3:Y:S01]  /*4910*/  MUFU.TANH R94, R94 ;  /* 0x0000005e005e7308 */ /* 0x000ee20000002400 */
[-C--:B--2---:R-:W-:Y:S01]  /*4920*/  FFMA.FTZ R32, R5, -R68.reuse, R72 ;  /* 0x8000004405207223 */ /* 0x084fe20000010048 */
[----:B------:R-:W-:Y:S01]  /*4930*/  IABS R5, R13 ;  /* 0x0000000d00057213 */ /* 0x000fe20000000000 */
[----:B------:R-:W-:Y:S01]  /*4940*/  FFMA.FTZ R24, R7, -R68, R52 ;  /* 0x8000004407187223 */ /* 0x000fe20000010034 */
[----:B------:R-:W-:Y:S02]  /*4950*/  IABS R7, R30 ;  /* 0x0000001e00077213 */ /* 0x000fe40000000000 */
[----:B------:R-:W-:-:S02]  /*4960*/  I2FP.F32.S32 R5, R5 ;  /* 0x0000000500057245 */ /* 0x000fc40000201400 */
[----:B------:R-:W2:Y:S01]  /*4970*/  MUFU.TANH R15, R53 ;  /* 0x00000035000f7308 */ /* 0x000ea20000002400 */
[-C--:B-1----:R-:W-:Y:S01]  /*4980*/  FFMA.FTZ R26, R8, -R68.reuse, R55 ;  /* 0x80000044081a7223 */ /* 0x082fe20000010037 */
[----:B------:R-:W-:Y:S01]  /*4990*/  FSEL R136, R32, -INF , !P1 ;  /* 0xff80000020887808 */ /* 0x000fe20004800000 */
[----:B------:R-:W-:Y:S01]  /*49a0*/  FFMA.FTZ R25, R5, -R68, R65 ;  /* 0x8000004405197223 */ /* 0x000fe20000010041 */
[----:B------:R-:W-:Y:S02]  /*49b0*/  I2FP.F32.S32 R5, R6 ;  /* 0x0000000600057245 */ /* 0x000fe40000201400 */
[----:B------:R-:W-:Y:S02]  /*49c0*/  IABS R6, R29 ;  /* 0x0000001d00067213 */ /* 0x000fe40000000000 */
[----:B------:R-:W-:Y:S01]  /*49d0*/  MUFU.TANH R11, R50 ;  /* 0x00000032000b7308 */ /* 0x000fe20000002400 */
[----:B------:R-:W-:Y:S01]  /*49e0*/  FFMA.FTZ R21, R5, -R68, R54 ;  /* 0x8000004405157223 */ /* 0x000fe20000010036 */
[----:B------:R-:W-:-:S02]  /*49f0*/  IABS R5, R28 ;  /* 0x0000001c00057213 */ /* 0x000fc40000000000 */
[----:B------:R-:W-:Y:S02]  /*4a00*/  FSEL R133, R25, -INF , !P1 ;  /* 0xff80000019857808 */ /* 0x000fe40004800000 */
[----:B------:R-:W-:Y:S01]  /*4a10*/  FSEL R137, R26, -INF , !P6 ;  /* 0xff8000001a897808 */ /* 0x000fe20007000000 */
[----:B------:R-:W-:Y:S01]  /*4a20*/  IMAD.MOV.U32 R8, RZ, RZ, R5 ;  /* 0x000000ffff087224 */ /* 0x000fe200078e0005 */
[----:B------:R-:W-:Y:S01]  /*4a30*/  MUFU.TANH R12, R71 ;  /* 0x00000047000c7308 */ /* 0x000fe20000002400 */
[----:B------:R-:W-:Y:S01]  /*4a40*/  IMAD.MOV.U32 R5, RZ, RZ, R6 ;  /* 0x000000ffff057224 */ /* 0x000fe200078e0006 */
[----:B------:R-:W-:Y:S02]  /*4a50*/  MOV R6, R7 ;  /* 0x0000000700067202 */ /* 0x000fe40000000f00 */
[----:B------:R-:W-:Y:S02]  /*4a60*/  I2FP.F32.S32 R7, R2 ;  /* 0x0000000200077245 */ /* 0x000fe40000201400 */
[----:B------:R-:W-:-:S02]  /*4a70*/  I2FP.F32.S32 R5, R5 ;  /* 0x0000000500057245 */ /* 0x000fc40000201400 */
[----:B------:R-:W-:Y:S01]  /*4a80*/  I2FP.F32.S32 R8, R8 ;  /* 0x0000000800087245 */ /* 0x000fe20000201400 */
[----:B------:R-:W1:Y:S01]  /*4a90*/  MUFU.TANH R13, R69 ;  /* 0x00000045000d7308 */ /* 0x000e620000002400 */
[----:B------:R-:W-:Y:S01]  /*4aa0*/  I2FP.F32.S32 R2, R6 ;  /* 0x0000000600027245 */ /* 0x000fe20000201400 */
[----:B---3--:R-:W-:Y:S01]  /*4ab0*/  FFMA.FTZ R17, R5, -R68, R94 ;  /* 0x8000004405117223 */ /* 0x008fe2000001005e */
[----:B------:R-:W-:Y:S01]  /*4ac0*/  IABS R6, R34 ;  /* 0x0000002200067213 */ /* 0x000fe20000000000 */
[----:B------:R-:W-:Y:S01]  /*4ad0*/  FFMA.FTZ R19, R8, -R68, R70 ;  /* 0x8000004408137223 */ /* 0x000fe20000010046 */
[----:B------:R-:W-:Y:S01]  /*4ae0*/  IABS R5, R36 ;  /* 0x0000002400057213 */ /* 0x000fe20000000000 */
[----:B------:R-:W-:Y:S01]  /*4af0*/  FFMA.FTZ R16, R2, -R68, R16 ;  /* 0x8000004402107223 */ /* 0x000fe20000010010 */
[----:B------:R-:W-:Y:S01]  /*4b00*/  IABS R2, R33 ;  /* 0x0000002100027213 */ /* 0x000fe20000000000 */
[----:B------:R-:W-:Y:S01]  /*4b10*/  IMAD.MOV.U32 R9, RZ, RZ, R6 ;  /* 0x000000ffff097224 */ /* 0x000fe200078e0006 */
[----:B------:R-:W-:Y:S01]  /*4b20*/  IABS R8, R37 ;  /* 0x0000002500087213 */ /* 0x000fe20000000000 */
[----:B------:R-:W3:Y:S01]  /*4b30*/  MUFU.TANH R106, R106 ;  /* 0x0000006a006a7308 */ /* 0x000ee20000002400 */
[----:B------:R-:W-:Y:S01]  /*4b40*/  IMAD.MOV.U32 R6, RZ, RZ, R5 ;  /* 0x000000ffff067224 */ /* 0x000fe200078e0005 */
[----:B------:R-:W-:Y:S01]  /*4b50*/  I2FP.F32.S32 R5, R2 ;  /* 0x0000000200057245 */ /* 0x000fe20000201400 */
[----:B------:R-:W-:Y:S01]  /*4b60*/  FFMA.FTZ R18, R7, -R68, R18 ;  /* 0x8000004407127223 */ /* 0x000fe20000010012 */
[----:B------:R-:W-:Y:S01]  /*4b70*/  IMAD.MOV.U32 R2, RZ, RZ, R8 ;  /* 0x000000ffff027224 */ /* 0x000fe200078e0008 */
[----:B------:R-:W-:-:S02]  /*4b80*/  IABS R7, R39 ;  /* 0x0000002700077213 */ /* 0x000fc40000000000 */
[----:B--2---:R-:W-:Y:S01]  /*4b90*/  FFMA.FTZ R15, R5, -R68, R15 ;  /* 0x80000044050f7223 */ /* 0x004fe2000001000f */
[----:B------:R-:W-:Y:S01]  /*4ba0*/  I2FP.F32.S32 R6, R6 ;  /* 0x0000000600067245 */ /* 0x000fe20000201400 */
[----:B------:R-:W-:Y:S01]  /*4bb0*/  MUFU.TANH R20, R95 ;  /* 0x0000005f00147308 */ /* 0x000fe20000002400 */
[----:B------:R-:W-:Y:S02]  /*4bc0*/  I2FP.F32.S32 R5, R2 ;  /* 0x0000000200057245 */ /* 0x000fe40000201400 */
[----:B------:R-:W-:Y:S01]  /*4bd0*/  I2FP.F32.S32 R2, R7 ;  /* 0x0000000700027245 */ /* 0x000fe20000201400 */
[-C--:B-1----:R-:W-:Y:S01]  /*4be0*/  FFMA.FTZ R13, R6, -R68.reuse, R13 ;  /* 0x80000044060d7223 */ /* 0x082fe2000001000d */
[----:B------:R-:W-:Y:S01]  /*4bf0*/  I2FP.F32.S32 R8, R9 ;  /* 0x0000000900087245 */ /* 0x000fe20000201400 */
[-C--:B------:R-:W-:Y:S01]  /*4c00*/  FFMA.FTZ R12, R5, -R68.reuse, R12 ;  /* 0x80000044050c7223 */ /* 0x080fe2000001000c */
[----:B------:R-:W-:Y:S01]  /*4c10*/  IABS R5, R45 ;  /* 0x0000002d00057213 */ /* 0x000fe20000000000 */
[----:B------:R-:W-:Y:S01]  /*4c20*/  FFMA.FTZ R11, R2, -R68, R11 ;  /* 0x80000044020b7223 */ /* 0x000fe2000001000b */
[----:B------:R-:W-:Y:S01]  /*4c30*/  IABS R2, R44 ;  /* 0x0000002c00027213 */ /* 0x000fe20000000000 */
[----:B---3--:R-:W-:Y:S01]  /*4c40*/  FFMA.FTZ R14, R8, -R68, R106 ;  /* 0x80000044080e7223 */ /* 0x008fe2000001006a */
[----:B------:R-:W-:Y:S01]  /*4c50*/  IABS R6, R46 ;  /* 0x0000002e00067213 */ /* 0x000fe20000000000 */
[----:B------:R-:W1:Y:S01]  /*4c60*/  MUFU.TANH R50, R66 ;  /* 0x0000004200327308 */ /* 0x000e620000002400 */
[----:B------:R-:W-:-:S02]  /*4c70*/  IABS R7, R43 ;  /* 0x0000002b00077213 */ /* 0x000fc40000000000 */
[----:B------:R-:W-:Y:S01]  /*4c80*/  IABS R9, R42 ;  /* 0x0000002a00097213 */ /* 0x000fe20000000000 */
[----:B------:R-:W-:Y:S01]  /*4c90*/  IMAD.MOV.U32 R10, RZ, RZ, R6 ;  /* 0x000000ffff0a7224 */ /* 0x000fe200078e0006 */
[----:B------:R-:W-:Y:S01]  /*4ca0*/  MOV R8, R5 ;  /* 0x0000000500087202 */ /* 0x000fe20000000f00 */
[----:B------:R-:W-:Y:S01]  /*4cb0*/  IMAD.MOV.U32 R5, RZ, RZ, R2 ;  /* 0x000000ffff057224 */ /* 0x000fe200078e0002 */
[----:B------:R-:W-:Y:S01]  /*4cc0*/  FSEL R135, R18, -INF , !P5 ;  /* 0xff80000012877808 */ /* 0x000fe20006800000 */
[----:B------:R-:W-:Y:S01]  /*4cd0*/  IMAD.MOV.U32 R2, RZ, RZ, R7 ;  /* 0x000000ffff027224 */ /* 0x000fe200078e0007 */
[----:B------:R-:W2:Y:S01]  /*4ce0*/  MUFU.TANH R28, R74 ;  /* 0x0000004a001c7308 */ /* 0x000ea20000002400 */
[----:B------:R-:W-:Y:S01]  /*4cf0*/  IMAD.MOV.U32 R6, RZ, RZ, R9 ;  /* 0x000000ffff067224 */ /* 0x000fe200078e0009 */
[----:B------:R-:W-:Y:S02]  /*4d00*/  I2FP.F32.S32 R7, R5 ;  /* 0x0000000500077245 */ /* 0x000fe40000201400 */
[----:B------:R-:W-:-:S02]  /*4d10*/  I2FP.F32.S32 R5, R2 ;  /* 0x0000000200057245 */ /* 0x000fc40000201400 */
[----:B------:R-:W-:Y:S02]  /*4d20*/  I2FP.F32.S32 R2, R6 ;  /* 0x0000000600027245 */ /* 0x000fe40000201400 */
[----:B------:R-:W3:Y:S01]  /*4d30*/  MUFU.TANH R27, R75 ;  /* 0x0000004b001b7308 */ /* 0x000ee20000002400 */
[----:B------:R-:W-:Y:S01]  /*4d40*/  I2FP.F32.S32 R10, R10 ;  /* 0x0000000a000a7245 */ /* 0x000fe20000201400 */
[-C--:B-1----:R-:W-:Y:S01]  /*4d50*/  FFMA.FTZ R7, R7, -R68.reuse, R50 ;  /* 0x8000004407077223 */ /* 0x082fe20000010032 */
[----:B------:R-:W-:Y:S01]  /*4d60*/  FFMA.FTZ R2, R2, -R68, R20 ;  /* 0x8000004402027223 */ /* 0x000fe20000010014 */
[----:B------:R-:W-:Y:S02]  /*4d70*/  FSEL R20, R41, -INF , !P1 ;  /* 0xff80000029147808 */ /* 0x000fe40004800000 */
[----:B------:R-:W-:Y:S02]  /*4d80*/  I2FP.F32.S32 R8, R8 ;  /* 0x0000000800087245 */ /* 0x000fe40000201400 */
[----:B------:R-:W1:Y:S01]  /*4d90*/  MUFU.TANH R23, R76 ;  /* 0x0000004c00177308 */ /* 0x000e620000002400 */
[----:B--2---:R-:W-:Y:S01]  /*4da0*/  FFMA.FTZ R10, R10, -R68, R28 ;  /* 0x800000440a0a7223 */ /* 0x004fe2000001001c */
[----:B------:R-:W-:-:S02]  /*4db0*/  FSEL R138, R21, -INF , !P5 ;  /* 0xff800000158a7808 */ /* 0x000fc40006800000 */
[----:B------:R-:W-:Y:S02]  /*4dc0*/  FSEL R132, R19, -INF , !P5 ;  /* 0xff80000013847808 */ /* 0x000fe40006800000 */
[----:B------:R-:W-:Y:S02]  /*4dd0*/  FSEL R18, R47, -INF , !P4 ;  /* 0xff8000002f127808 */ /* 0x000fe40006000000 */
[----:B------:R-:W-:Y:S01]  /*4de0*/  FSEL R139, R17, -INF , !P4 ;  /* 0xff800000118b7808 */ /* 0x000fe20006000000 */
[----:B---3--:R-:W-:Y:S01]  /*4df0*/  FFMA.FTZ R8, R8, -R68, R27 ;  /* 0x8000004408087223 */ /* 0x008fe2000001001b */
[----:B------:R-:W-:Y:S02]  /*4e00*/  FSEL R75, R31, -INF , !P1 ;  /* 0xff8000001f4b7808 */ /* 0x000fe40004800000 */
[----:B------:R-:W-:Y:S02]  /*4e10*/  ISETP.GE.AND P1, PT, R77, 0x41, PT ;  /* 0x000000414d00780c */ /* 0x000fe40003f26270 */
[----:B------:R-:W-:-:S02]  /*4e20*/  FSEL R141, R16, -INF , !P4 ;  /* 0xff800000108d7808 */ /* 0x000fc40006000000 */
[----:B------:R-:W-:Y:S01]  /*4e30*/  FSEL R145, R15, -INF , !P4 ;  /* 0xff8000000f917808 */ /* 0x000fe20006000000 */
[----:B-1----:R-:W-:Y:S01]  /*4e40*/  FFMA.FTZ R5, R5, -R68, R23 ;  /* 0x8000004405057223 */ /* 0x002fe20000010017 */
        /* <DEDUP_REMOVED lines=65> */
.L_x_1888:
[----:B------:R-:W-:Y:S05]  /*5260*/  BSYNC B0 ;  /* 0x0000000000007941 */ /* 0x000fea0003800000 */
.L_x_1887:
[----:B------:R-:W0:Y:S02]  /*5270*/  LDGDEPBAR ;  /* 0x00000000000079af */ /* 0x000e240000000000 */
.L_x_1886:
[----:B------:R-:W-:Y:S01]  /*5280*/  FMNMX.FTZ R74, R63, R64, !PT ;  /* 0x000000403f4a7209 */ /* 0x000fe20007810000 */
[----:B------:R-:W-:-:S03]  /*5290*/  ULDC UR5, c[0x0][0x2ec] ;  /* 0x0000bb0000057ab9 */ /* 0x000fc60000000800 */
        /* <DEDUP_REMOVED lines=59> */
[----:B------:R1:W2:Y:S03]  /*5650*/  MUFU.EX2 R194, R7 ;  /* 0x0000000700c27308 */ /* 0x0002a60000000800 */
[----:B------:R-:W-:Y:S02]  /*5660*/  FMNMX.FTZ R5, R154, R5, !PT ;  /* 0x000000059a057209 */ /* 0x000fe40007810000 */
[----:B---3--:R-:W-:Y:S02]  /*5670*/  FMNMX.FTZ R72, R72, R9, !PT ;  /* 0x0000000948487209 */ /* 0x008fe40007810000 */
[----:B------:R-:W-:-:S03]  /*5680*/  FMNMX.FTZ R5, R136, R5, !PT ;  /* 0x0000000588057209 */ /* 0x000fc60007810000 */
[----:B------:R-:W3:Y:S01]  /*5690*/  SHFL.BFLY PT, R9, R72, 0x1, 0x1f ;  /* 0x0c201f0048097f89 */ /* 0x000ee200000e0000 */
[----:B------:R-:W-:-:S04]  /*56a0*/  FMNMX.FTZ R5, R137, R5, !PT ;  /* 0x0000000589057209 */ /* 0x000fc80007810000 */
[----:B------:R-:W-:Y:S01]  /*56b0*/  FMNMX.FTZ R5, R138, R5, !PT ;  /* 0x000000058a057209 */ /* 0x000fe20007810000 */
[----:B-1----:R-:W-:Y:S01]  /*56c0*/  FFMA.FTZ R7, R56, UR5, -R6 ;  /* 0x0000000538077c23 */ /* 0x002fe20008010806 */
[----:B--2---:R-:W-:Y:S02]  /*56d0*/  F2FP.BF16.F32.PACK_AB R12, R194, R216 ;  /* 0x000000d8c20c723e */ /* 0x004fe400000010ff */
[----:B------:R-:W-:Y:S01]  /*56e0*/  FMNMX.FTZ R5, R139, R5, !PT ;  /* 0x000000058b057209 */ /* 0x000fe20007810000 */
[----:B------:R1:W2:Y:S01]  /*56f0*/  MUFU.EX2 R195, R7 ;  /* 0x0000000700c37308 */ /* 0x0002a20000000800 */
[----:B---3--:R-:W-:Y:S02]  /*5700*/  FMNMX.FTZ R72, R72, R9, !PT ;  /* 0x0000000948487209 */ /* 0x008fe40007810000 */
[----:B-1----:R-:W-:Y:S02]  /*5710*/  FMNMX.FTZ R7, R135, R8, !PT ;  /* 0x0000000887077209 */ /* 0x002fe40007810000 */
[----:B------:R-:W-:-:S02]  /*5720*/  FSETP.NEU.FTZ.AND P0, PT, R72, -INF , PT ;  /* 0xff8000004800780b */ /* 0x000fc40003f1d000 */
[----:B------:R-:W-:Y:S01]  /*5730*/  FMNMX.FTZ R2, R145, R7, !PT ;  /* 0x0000000791027209 */ /* 0x000fe20007810000 */
[----:B------:R-:W-:Y:S01]  /*5740*/  FFMA.FTZ R7, R58, UR5, -R6 ;  /* 0x000000053a077c23 */ /* 0x000fe20008010806 */
[----:B--2---:R-:W-:Y:S02]  /*5750*/  F2FP.BF16.F32.PACK_AB R14, R214, R195 ;  /* 0x000000c3d60e723e */ /* 0x004fe400000010ff */
        /* <DEDUP_REMOVED lines=9> */
[----:B-1----:R-:W-:-:S03]  /*57f0*/  FFMA.FTZ R7, R61, UR5, -R6 ;  /* 0x000000053d077c23 */ /* 0x002fc60008010806 */
[----:B------:R-:W1:Y:S02]  /*5800*/  SHFL.BFLY PT, R69, R2, 0x1, 0x1f ;  /* 0x0c201f0002457f89 */ /* 0x000e6400000e0000 */
[----:B------:R2:W-:Y:S08]  /*5810*/  MUFU.EX2 R246, R7 ;  /* 0x0000000700f67308 */ /* 0x0005f00000000800 */
[----:B------:R3:W-:Y:S01]  /*5820*/  MUFU.EX2 R215, R8 ;  /* 0x0000000800d77308 */ /* 0x0007e20000000800 */
[----:B--2---:R-:W-:-:S07]  /*5830*/  FFMA.FTZ R7, R62, UR5, -R6 ;  /* 0x000000053e077c23 */ /* 0x004fce0008010806 */
[----:B------:R2:W-:Y:S01]  /*5840*/  MUFU.EX2 R219, R7 ;  /* 0x0000000700db7308 */ /* 0x0005e20000000800 */
[----:B-1----:R-:W-:Y:S01]  /*5850*/  FMNMX.FTZ R69, R2, R69, !PT ;  /* 0x0000004502457209 */ /* 0x002fe20007810000 */
[----:B---3--:R-:W-:-:S06]  /*5860*/  FFMA.FTZ R8, R18, UR5, -R6 ;  /* 0x0000000512087c23 */ /* 0x008fcc0008010806 */
[----:B------:R-:W-:Y:S01]  /*5870*/  MUFU.EX2 R217, R8 ;  /* 0x0000000800d97308 */ /* 0x000fe20000000800 */
[----:B--2---:R-:W-:-:S07]  /*5880*/  FFMA.FTZ R7, R60, UR5, -R6 ;  /* 0x000000053c077c23 */ /* 0x004fce0008010806 */
[----:B------:R1:W-:Y:S02]  /*5890*/  MUFU.EX2 R218, R7 ;  /* 0x0000000700da7308 */ /* 0x0003e40000000800 */
[----:B-1----:R-:W-:Y:S01]  /*58a0*/  FMNMX.FTZ R7, R140, R5, !PT ;  /* 0x000000058c077209 */ /* 0x002fe20007810000 */
[----:B------:R-:W-:-:S03]  /*58b0*/  FFMA.FTZ R5, R20, UR5, -R6 ;  /* 0x0000000514057c23 */ /* 0x000fc60008010806 */
[----:B------:R-:W-:Y:S02]  /*58c0*/  FMNMX.FTZ R7, R149, R7, !PT ;  /* 0x0000000795077209 */ /* 0x000fe40007810000 */
[----:B------:R1:W-:Y:S02]  /*58d0*/  MUFU.EX2 R213, R5 ;  /* 0x0000000500d57308 */ /* 0x0003e40000000800 */
[----:B------:R-:W-:-:S05]  /*58e0*/  FMNMX.FTZ R7, R150, R7, !PT ;  /* 0x0000000796077209 */ /* 0x000fca0007810000 */
[----:B------:R-:W2:Y:S01]  /*58f0*/  SHFL.BFLY PT, R9, R7, 0x2, 0x1f ;  /* 0x0c401f0007097f89 */ /* 0x000ea200000e0000 */
[----:B-1----:R-:W-:-:S04]  /*5900*/  FFMA.FTZ R5, R23, UR5, -R6 ;  /* 0x0000000517057c23 */ /* 0x002fc80008010806 */
[----:B------:R1:W-:Y:S01]  /*5910*/  MUFU.EX2 R212, R5 ;  /* 0x0000000500d47308 */ /* 0x0003e20000000800 */
[----:B--2---:R-:W-:Y:S01]  /*5920*/  FMNMX.FTZ R7, R7, R9, !PT ;  /* 0x0000000907077209 */ /* 0x004fe20007810000 */
[----:B-1----:R-:W-:-:S05]  /*5930*/  FMUL.FTZ R5, R72, UR5 ;  /* 0x0000000548057c20 */ /* 0x002fca0008410000 */
[----:B------:R-:W-:Y:S02]  /*5940*/  FSEL R5, R5, RZ, P0 ;  /* 0x000000ff05057208 */ /* 0x000fe40000000000 */
[----:B------:R-:W-:-:S03]  /*5950*/  FSETP.NEU.FTZ.AND P0, PT, R69, -INF , PT ;  /* 0xff8000004500780b */ /* 0x000fc60003f1d000 */
[--C-:B------:R-:W-:Y:S01]  /*5960*/  FFMA.FTZ R8, R83, UR5, -R5.reuse ;  /* 0x0000000553087c23 */ /* 0x100fe20008010805 */
[----:B------:R-:W-:-:S03]  /*5970*/  FFMA.FTZ R2, R82, UR5, -R5 ;  /* 0x0000000552027c23 */ /* 0x000fc60008010805 */
[----:B------:R1:W-:Y:S08]  /*5980*/  MUFU.EX2 R191, R8 ;  /* 0x0000000800bf7308 */ /* 0x0003f00000000800 */
[----:B------:R2:W-:Y:S01]  /*5990*/  MUFU.EX2 R189, R2 ;  /* 0x0000000200bd7308 */ /* 0x0005e20000000800 */
[----:B-1----:R-:W-:Y:S01]  /*59a0*/  FFMA.FTZ R8, R79, UR5, -R5 ;  /* 0x000000054f087c23 */ /* 0x002fe20008010805 */
[----:B------:R-:W-:-:S06]  /*59b0*/  LEA R79, R0, UR4, 0x1 ;  /* 0x00000004004f7c11 */ /* 0x000fcc000f8e08ff */
[----:B------:R1:W-:Y:S01]  /*59c0*/  MUFU.EX2 R190, R8 ;  /* 0x0000000800be7308 */ /* 0x0003e20000000800 */
[-C--:B------:R-:W-:Y:S01]  /*59d0*/  LEA R196, R4, R79.reuse, 0x1 ;  /* 0x0000004f04c47211 */ /* 0x080fe200078e08ff */
[----:B------:R-:W-:Y:S01]  /*59e0*/  LDSM.16.MT88.4 R28, [R79+0x6000] ;  /* 0x006000004f1c783b */ /* 0x000fe20000004200 */
[----:B------:R-:W-:Y:S01]  /*59f0*/  LEA R198, R3, R79, 0x1 ;  /* 0x0000004f03c67211 */ /* 0x000fe200078e08ff */
[----:B--2---:R-:W-:Y:S01]  /*5a00*/  FMUL.FTZ R2, R69, UR5 ;  /* 0x0000000545027c20 */ /* 0x004fe20008410000 */
[----:B------:R-:W-:Y:S01]  /*5a10*/  LEA R197, R3, R196, 0x1 ;  /* 0x000000c403c57211 */ /* 0x000fe200078e08ff */
[----:B------:R-:W-:Y:S03]  /*5a20*/  LDSM.16.MT88.4 R16, [R196+0x6000] ;  /* 0x00600000c410783b */ /* 0x000fe60000004200 */
[----:B------:R-:W-:Y:S01]  /*5a30*/  FSEL R2, R2, RZ, P0 ;  /* 0x000000ff02027208 */ /* 0x000fe20000000000 */
[----:B------:R-:W-:Y:S04]  /*5a40*/  LDSM.16.MT88.4 R24, [R198+0x6000] ;  /* 0x00600000c618783b */ /* 0x000fe80000004200 */
[----:B------:R-:W-:Y:S01]  /*5a50*/  FFMA.FTZ R0, R84, UR5, -R2 ;  /* 0x0000000554007c23 */ /* 0x000fe20008010802 */
[----:B------:R-:W-:Y:S01]  /*5a60*/  LDSM.16.MT88.4 R20, [R197+0x6000] ;  /* 0x00600000c514783b */ /* 0x000fe20000004200 */
[----:B-1----:R-:W-:-:S02]  /*5a70*/  FFMA.FTZ R8, R73, UR5, -R5 ;  /* 0x0000000549087c23 */ /* 0x002fc40008010805 */
[----:B------:R1:W-:Y:S01]  /*5a80*/  MUFU.EX2 R180, R0 ;  /* 0x0000000000b47308 */ /* 0x0003e20000000800 */
[----:B------:R-:W2:Y:S04]  /*5a90*/  SHFL.BFLY PT, R73, R7, 0x1, 0x1f ;  /* 0x0c201f0007497f89 */ /* 0x000ea800000e0000 */
[----:B------:R-:W3:Y:S03]  /*5aa0*/  LDSM.16.MT88.4 R36, [R198+0x6800] ;  /* 0x00680000c624783b */ /* 0x000ee60000004200 */
[----:B------:R4:W5:Y:S01]  /*5ab0*/  MUFU.EX2 R192, R8 ;  /* 0x0000000800c07308 */ /* 0x0009620000000800 */
[----:B------:R-:W-:Y:S04]  /*5ac0*/  LDSM.16.MT88.4 R44, [R197+0x6800] ;  /* 0x00680000c52c783b */ /* 0x000fe80000004200 */
[----:B------:R-:W3:Y:S01]  /*5ad0*/  LDSM.16.MT88.4 R40, [R79+0x6800] ;  /* 0x006800004f28783b */ /* 0x000ee20000004200 */
[----:B-1----:R-:W-:-:S04]  /*5ae0*/  FFMA.FTZ R0, R80, UR5, -R2 ;  /* 0x0000000550007c23 */ /* 0x002fc80008010802 */
[----:B------:R1:W-:Y:S01]  /*5af0*/  MUFU.EX2 R183, R0 ;  /* 0x0000000000b77308 */ /* 0x0003e20000000800 */
[----:B--2---:R-:W-:Y:S01]  /*5b00*/  FMNMX.FTZ R73, R7, R73, !PT ;  /* 0x0000004907497209 */ /* 0x004fe20007810000 */
[--C-:B----4-:R-:W-:Y:S01]  /*5b10*/  FFMA.FTZ R8, R85, UR5, -R2.reuse ;  /* 0x0000000555087c23 */ /* 0x110fe20008010802 */
[----:B-----5:R-:W-:Y:S02]  /*5b20*/  F2FP.BF16.F32.PACK_AB R10, R192, R190 ;  /* 0x000000bec00a723e */ /* 0x020fe400000010ff */
[C---:B------:R-:W-:Y:S01]  /*5b30*/  FSETP.NEU.FTZ.AND P0, PT, R73.reuse, -INF , PT ;  /* 0xff8000004900780b */ /* 0x040fe20003f1d000 */
[----:B------:R-:W-:Y:S02]  /*5b40*/  FMUL.FTZ R3, R73, UR5 ;  /* 0x0000000549037c20 */ /* 0x000fe40008410000 */
[----:B------:R2:W4:Y:S01]  /*5b50*/  MUFU.EX2 R181, R8 ;  /* 0x0000000800b57308 */ /* 0x0005220000000800 */
[----:B-1----:R-:W-:-:S07]  /*5b60*/  FFMA.FTZ R0, R81, UR5, -R2 ;  /* 0x0000000551007c23 */ /* 0x002fce0008010802 */
[----:B------:R1:W5:Y:S01]  /*5b70*/  MUFU.EX2 R186, R0 ;  /* 0x0000000000ba7308 */ /* 0x0003620000000800 */
[----:B--2---:R-:W-:Y:S02]  /*5b80*/  F2FP.BF16.F32.PACK_AB R8, R189, R191 ;  /* 0x000000bfbd08723e */ /* 0x004fe400000010ff */
[----:B----4-:R-:W-:Y:S02]  /*5b90*/  F2FP.BF16.F32.PACK_AB R9, R180, R181 ;  /* 0x000000b5b409723e */ /* 0x010fe400000010ff */
[----:B-1----:R-:W-:Y:S01]  /*5ba0*/  FSEL R0, R3, RZ, P0 ;  /* 0x000000ff03007208 */ /* 0x002fe20000000000 */
[----:B------:R-:W-:Y:S01]  /*5bb0*/  FFMA.FTZ R3, R32, UR5, -R6 ;  /* 0x0000000520037c23 */ /* 0x000fe20008010806 */
[----:B-----5:R-:W-:Y:S01]  /*5bc0*/  F2FP.BF16.F32.PACK_AB R11, R186, R183 ;  /* 0x000000b7ba0b723e */ /* 0x020fe200000010ff */
[----:B------:R-:W1:Y:S02]  /*5bd0*/  LDSM.16.MT88.4 R32, [R196+0x6800] ;  /* 0x00680000c420783b */ /* 0x000e640000004200 */
[----:B------:R2:W-:Y:S04]  /*5be0*/  MUFU.EX2 R193, R3 ;  /* 0x0000000300c17308 */ /* 0x0005e80000000800 */
[C---:B------:R-:W-:Y:S06]  /*5bf0*/  HMMA.16816.F32.BF16 R56, R8.reuse, R24, RZ ;  /* 0x000000180838723c */ /* 0x040fec00000418ff */
[C---:B------:R-:W-:Y:S06]  /*5c00*/  HMMA.16816.F32.BF16 R52, R8.reuse, R16, RZ ;  /* 0x000000100834723c */ /* 0x040fec00000418ff */
[----:B------:R-:W-:Y:S01]  /*5c10*/  HMMA.16816.F32.BF16 R60, R8, R28, RZ ;  /* 0x0000001c083c723c */ /* 0x000fe200000418ff */
[----:B--2---:R-:W-:-:S04]  /*5c20*/  FFMA.FTZ R3, R92, UR5, -R0 ;  /* 0x000000055c037c23 */ /* 0x004fc80008010800 */
[----:B------:R2:W-:Y:S01]  /*5c30*/  MUFU.EX2 R173, R3 ;  /* 0x0000000300ad7308 */ /* 0x0005e20000000800 */
[C---:B------:R-:W-:Y:S06]  /*5c40*/  HMMA.16816.F32.BF16 R64, R8.reuse, R26, RZ ;  /* 0x0000001a0840723c */ /* 0x040fec00000418ff */
[C---:B------:R-:W-:Y:S06]  /*5c50*/  HMMA.16816.F32.BF16 R48, R8.reuse, R20, RZ ;  /* 0x000000140830723c */ /* 0x040fec00000418ff */
[----:B------:R-:W-:Y:S01]  /*5c60*/  HMMA.16816.F32.BF16 R80, R8, R18, RZ ;  /* 0x000000120850723c */ /* 0x000fe200000418ff */
[----:B--2---:R-:W-:-:S05]  /*5c70*/  FFMA.FTZ R3, R93, UR5, -R0 ;  /* 0x000000055d037c23 */ /* 0x004fca0008010800 */
[----:B------:R-:W-:Y:S01]  /*5c80*/  HMMA.16816.F32.BF16 R92, R8, R30, RZ ;  /* 0x0000001e085c723c */ /* 0x000fe200000418ff */
[----:B------:R2:W4:Y:S02]  /*5c90*/  MUFU.EX2 R171, R3 ;  /* 0x0000000300ab7308 */ /* 0x0005240000000800 */
[----:B--2---:R-:W-:Y:S01]  /*5ca0*/  FFMA.FTZ R3, R86, UR5, -R0 ;  /* 0x0000000556037c23 */ /* 0x004fe20008010800 */
[----:B----4-:R-:W-:-:S05]  /*5cb0*/  F2FP.BF16.F32.PACK_AB R13, R171, R173 ;  /* 0x000000adab0d723e */ /* 0x010fca00000010ff */
[----:B------:R2:W-:Y:S02]  /*5cc0*/  MUFU.EX2 R172, R3 ;  /* 0x0000000300ac7308 */ /* 0x0005e40000000800 */
[----:B--2---:R-:W-:-:S06]  /*5cd0*/  FFMA.FTZ R3, R88, UR5, -R0 ;  /* 0x0000000558037c23 */ /* 0x004fcc0008010800 */
[----:B------:R2:W4:Y:S02]  /*5ce0*/  MUFU.EX2 R178, R3 ;  /* 0x0000000300b27308 */ /* 0x0005240000000800 */
[--C-:B--2---:R-:W-:Y:S01]  /*5cf0*/  FFMA.FTZ R3, R87, UR5, -R5.reuse ;  /* 0x0000000557037c23 */ /* 0x104fe20008010805 */
[----:B----4-:R-:W-:Y:S01]  /*5d00*/  F2FP.BF16.F32.PACK_AB R15, R178, R172 ;  /* 0x000000acb20f723e */ /* 0x010fe200000010ff */
[----:B------:R-:W-:Y:S04]  /*5d10*/  HMMA.16816.F32.BF16 R84, R8, R22, RZ ;  /* 0x000000160854723c */ /* 0x000fe800000418ff */
[----:B------:R2:W-:Y:S02]  /*5d20*/  MUFU.EX2 R179, R3 ;  /* 0x0000000300b37308 */ /* 0x0005e40000000800 */
[C---:B------:R-:W-:Y:S06]  /*5d30*/  HMMA.16816.F32.BF16 R120, R12.reuse, R30, RZ ;  /* 0x0000001e0c78723c */ /* 0x040fec00000418ff */
[C---:B------:R-:W-:Y:S06]  /*5d40*/  HMMA.16816.F32.BF16 R128, R12.reuse, R26, RZ ;  /* 0x0000001a0c80723c */ /* 0x040fec00000418ff */
[----:B------:R-:W-:Y:S01]  /*5d50*/  HMMA.16816.F32.BF16 R124, R12, R18, RZ ;  /* 0x000000120c7c723c */ /* 0x000fe200000418ff */
[----:B--2---:R-:W-:-:S04]  /*5d60*/  FFMA.FTZ R3, R89, UR5, -R5 ;  /* 0x0000000559037c23 */ /* 0x004fc80008010805 */
[----:B------:R2:W4:Y:S01]  /*5d70*/  MUFU.EX2 R182, R3 ;  /* 0x0000000300b67308 */ /* 0x0005220000000800 */
[----:B------:R-:W-:Y:S01]  /*5d80*/  HMMA.16816.F32.BF16 R116, R12, R22, RZ ;  /* 0x000000160c74723c */ /* 0x000fe200000418ff */
[----:B--2---:R-:W-:Y:S01]  /*5d90*/  FFMA.FTZ R3, R90, UR5, -R5 ;  /* 0x000000055a037c23 */ /* 0x004fe20008010805 */
[----:B----4-:R-:W-:-:S05]  /*5da0*/  F2FP.BF16.F32.PACK_AB R8, R182, R179 ;  /* 0x000000b3b608723e */ /* 0x010fca00000010ff */
[----:B------:R2:W-:Y:S02]  /*5db0*/  MUFU.EX2 R184, R3 ;  /* 0x0000000300b87308 */ /* 0x0005e40000000800 */
[----:B--2---:R-:W-:Y:S02]  /*5dc0*/  FFMA.FTZ R3, R91, UR5, -R5 ;  /* 0x000000055b037c23 */ /* 0x004fe40008010805 */
[C---:B------:R-:W-:Y:S04]  /*5dd0*/  HMMA.16816.F32.BF16 R88, R12.reuse, R24, RZ ;  /* 0x000000180c58723c */ /* 0x040fe800000418ff */
[----:B------:R2:W4:Y:S02]  /*5de0*/  MUFU.EX2 R187, R3 ;  /* 0x0000000300bb7308 */ /* 0x0005240000000800 */
[----:B------:R-:W-:Y:S01]  /*5df0*/  HMMA.16816.F32.BF16 R24, R12, R20, RZ ;  /* 0x000000140c18723c */ /* 0x000fe200000418ff */
[----:B------:R-:W-:Y:S01]  /*5e00*/  LDSM.16.MT88.4 R20, [R198+0x7000] ;  /* 0x00700000c614783b */ /* 0x000fe20000004200 */
[----:B--2---:R-:W-:Y:S01]  /*5e10*/  FFMA.FTZ R3, R98, UR5, -R2 ;  /* 0x0000000562037c23 */ /* 0x004fe20008010802 */
[----:B----4-:R-:W-:-:S03]  /*5e20*/  F2FP.BF16.F32.PACK_AB R10, R187, R184 ;  /* 0x000000b8bb0a723e */ /* 0x010fc600000010ff */
[C---:B------:R-:W-:Y:S01]  /*5e30*/  HMMA.16816.F32.BF16 R96, R12.reuse, R28, RZ ;  /* 0x0000001c0c60723c */ /* 0x040fe200000418ff */
[----:B------:R2:W-:Y:S05]  /*5e40*/  MUFU.EX2 R174, R3 ;  /* 0x0000000300ae7308 */ /* 0x0005ea0000000800 */
[----:B------:R-:W-:Y:S01]  /*5e50*/  HMMA.16816.F32.BF16 R28, R12, R16, RZ ;  /* 0x000000100c1c723c */ /* 0x000fe200000418ff */
[----:B------:R-:W4:Y:S06]  /*5e60*/  LDSM.16.MT88.4 R16, [R79+0x7000] ;  /* 0x007000004f10783b */ /* 0x000f2c0000004200 */
[----:B------:R-:W-:-:S02]  /*5e70*/  F2FP.BF16.F32.PACK_AB R12, R221, R220 ;  /* 0x000000dcdd0c723e */ /* 0x000fc400000010ff */
[----:B------:R-:W-:Y:S01]  /*5e80*/  F2FP.BF16.F32.PACK_AB R14, R219, R246 ;  /* 0x000000f6db0e723e */ /* 0x000fe200000010ff */
[----:B--2---:R-:W-:-:S04]  /*5e90*/  FFMA.FTZ R3, R100, UR5, -R2 ;  /* 0x0000000564037c23 */ /* 0x004fc80008010802 */
[----:B------:R2:W5:Y:S02]  /*5ea0*/  MUFU.EX2 R177, R3 ;  /* 0x0000000300b17308 */ /* 0x0005640000000800 */
[----:B--2---:R-:W-:Y:S01]  /*5eb0*/  FFMA.FTZ R3, R101, UR5, -R2 ;  /* 0x0000000565037c23 */ /* 0x004fe20008010802 */
[----:B-----5:R-:W-:-:S05]  /*5ec0*/  F2FP.BF16.F32.PACK_AB R9, R177, R174 ;  /* 0x000000aeb109723e */ /* 0x020fca00000010ff */
[----:B------:R2:W-:Y:S02]  /*5ed0*/  MUFU.EX2 R176, R3 ;  /* 0x0000000300b07308 */ /* 0x0005e40000000800 */
[----:B--2---:R-:W-:-:S06]  /*5ee0*/  FFMA.FTZ R3, R102, UR5, -R2 ;  /* 0x0000000566037c23 */ /* 0x004fcc0008010802 */
[----:B------:R2:W5:Y:S02]  /*5ef0*/  MUFU.EX2 R175, R3 ;  /* 0x0000000300af7308 */ /* 0x0005640000000800 */
[----:B--2---:R-:W-:Y:S01]  /*5f00*/  FFMA.FTZ R3, R71, UR5, -R6 ;  /* 0x0000000547037c23 */ /* 0x004fe20008010806 */
[----:B-----5:R-:W-:-:S05]  /*5f10*/  F2FP.BF16.F32.PACK_AB R11, R175, R176 ;  /* 0x000000b0af0b723e */ /* 0x020fca00000010ff */
[----:B------:R2:W-:Y:S02]  /*5f20*/  MUFU.EX2 R188, R3 ;  /* 0x0000000300bc7308 */ /* 0x0005e40000000800 */
[C---:B---3--:R-:W-:Y:S06]  /*5f30*/  HMMA.16816.F32.BF16 R108, R8.reuse, R36, R56 ;  /* 0x00000024086c723c */ /* 0x048fec0000041838 */
[C---:B------:R-:W-:Y:S06]  /*5f40*/  HMMA.16816.F32.BF16 R56, R8.reuse, R38, R64 ;  /* 0x000000260838723c */ /* 0x040fec0000041840 */
[----:B------:R-:W-:Y:S01]  /*5f50*/  HMMA.16816.F32.BF16 R112, R8, R40, R60 ;  /* 0x000000280870723c */ /* 0x000fe2000004183c */
[----:B--2---:R-:W-:-:S04]  /*5f60*/  FFMA.FTZ R3, R70, UR5, -R6 ;  /* 0x0000000546037c23 */ /* 0x004fc80008010806 */
[----:B------:R2:W-:Y:S01]  /*5f70*/  MUFU.EX2 R185, R3 ;  /* 0x0000000300b97308 */ /* 0x0005e20000000800 */
[C---:B------:R-:W-:Y:S06]  /*5f80*/  HMMA.16816.F32.BF16 R92, R8.reuse, R42, R92 ;  /* 0x0000002a085c723c */ /* 0x040fec000004185c */
[----:B-1----:R-:W-:Y:S01]  /*5f90*/  HMMA.16816.F32.BF16 R60, R8, R34, R80 ;  /* 0x00000022083c723c */ /* 0x002fe20000041850 */
[----:B--2---:R-:W-:-:S05]  /*5fa0*/  FFMA.FTZ R3, R103, UR5, -R0 ;  /* 0x0000000567037c23 */ /* 0x004fca0008010800 */
[----:B------:R-:W-:Y:S01]  /*5fb0*/  HMMA.16816.F32.BF16 R100, R8, R44, R48 ;  /* 0x0000002c0864723c */ /* 0x000fe20000041830 */
[----:B------:R1:W-:Y:S02]  /*5fc0*/  MUFU.EX2 R169, R3 ;  /* 0x0000000300a97308 */ /* 0x0003e40000000800 */
[----:B-1----:R-:W-:-:S06]  /*5fd0*/  FFMA.FTZ R3, R104, UR5, -R0 ;  /* 0x0000000568037c23 */ /* 0x002fcc0008010800 */
        /* <DEDUP_REMOVED lines=14> */
[----:B------:R-:W2:Y:S05]  /*60c0*/  LDSM.16.MT88.4 R24, [R196+0x7000] ;  /* 0x00700000c418783b */ /* 0x000eaa0000004200 */
[----:B------:R-:W-:Y:S01]  /*60d0*/  HMMA.16816.F32.BF16 R48, R12, R40, R96 ;  /* 0x000000280c30723c */ /* 0x000fe20000041860 */
[----:B-1----:R-:W-:-:S04]  /*60e0*/  FFMA.FTZ R3, R75, UR5, -R5 ;  /* 0x000000054b037c23 */ /* 0x002fc80008010805 */
[----:B------:R1:W3:Y:S01]  /*60f0*/  MUFU.EX2 R162, R3 ;  /* 0x0000000300a27308 */ /* 0x0002e20000000800 */
[C---:B------:R-:W-:Y:S01]  /*6100*/  HMMA.16816.F32.BF16 R96, R12.reuse, R36, R88 ;  /* 0x000000240c60723c */ /* 0x040fe20000041858 */
[----:B------:R-:W-:Y:S05]  /*6110*/  LDSM.16.MT88.4 R88, [R79+0x7800] ;  /* 0x007800004f58783b */ /* 0x000fea0000004200 */
[C---:B------:R-:W-:Y:S01]  /*6120*/  HMMA.16816.F32.BF16 R40, R12.reuse, R42, R120 ;  /* 0x0000002a0c28723c */ /* 0x040fe20000041878 */
[----:B------:R-:W-:Y:S05]  /*6130*/  LDSM.16.MT88.4 R120, [R196+0x7800] ;  /* 0x00780000c478783b */ /* 0x000fea0000004200 */
[----:B------:R-:W-:Y:S01]  /*6140*/  HMMA.16816.F32.BF16 R36, R12, R38, R128 ;  /* 0x000000260c24723c */ /* 0x000fe20000041880 */
[----:B-1----:R-:W-:Y:S01]  /*6150*/  FFMA.FTZ R3, R76, UR5, -R5 ;  /* 0x000000054c037c23 */ /* 0x002fe20008010805 */
[----:B---3--:R-:W-:-:S04]  /*6160*/  F2FP.BF16.F32.PACK_AB R8, R162, R163 ;  /* 0x000000a3a208723e */ /* 0x008fc800000010ff */
[C---:B------:R-:W-:Y:S01]  /*6170*/  HMMA.16816.F32.BF16 R32, R12.reuse, R34, R124 ;  /* 0x000000220c20723c */ /* 0x040fe2000004187c */
[----:B------:R1:W-:Y:S05]  /*6180*/  MUFU.EX2 R161, R3 ;  /* 0x0000000300a17308 */ /* 0x0003ea0000000800 */
[----:B------:R-:W-:Y:S07]  /*6190*/  HMMA.16816.F32.BF16 R44, R12, R46, R116 ;  /* 0x0000002e0c2c723c */ /* 0x000fee0000041874 */
[----:B------:R-:W-:-:S02]  /*61a0*/  F2FP.BF16.F32.PACK_AB R12, R213, R218 ;  /* 0x000000dad50c723e */ /* 0x000fc400000010ff */
        /* <DEDUP_REMOVED lines=16> */
[C---:B----4-:R-:W-:Y:S06]  /*62b0*/  HMMA.16816.F32.BF16 R80, R8.reuse, R16, R112 ;  /* 0x000000100850723c */ /* 0x050fec0000041870 */
[C---:B------:R-:W-:Y:S06]  /*62c0*/  HMMA.16816.F32.BF16 R108, R8.reuse, R20, R108 ;  /* 0x00000014086c723c */ /* 0x040fec000004186c */
[C---:B--2---:R-:W-:Y:S01]  /*62d0*/  HMMA.16816.F32.BF16 R116, R8.reuse, R24, R104 ;  /* 0x000000180874723c */ /* 0x044fe20000041868 */
[--C-:B-1----:R-:W-:Y:S01]  /*62e0*/  FFMA.FTZ R3, R136, UR5, -R0.reuse ;  /* 0x0000000588037c23 */ /* 0x102fe20008010800 */
[----:B------:R-:W-:Y:S01]  /*62f0*/  F2FP.BF16.F32.PACK_AB R136, R193, R217 ;  /* 0x000000d9c188723e */ /* 0x000fe200000010ff */
[----:B------:R-:W-:Y:S02]  /*6300*/  LDSM.16.MT88.4 R104, [R198+0x7800] ;  /* 0x00780000c668783b */ /* 0x000fe40000004200 */
        /* <DEDUP_REMOVED lines=9> */
[----:B------:R-:W-:-:S04]  /*63a0*/  FADD.FTZ R8, R181, R180 ;  /* 0x000000b4b5087221 */ /* 0x000fc80000010000 */
[----:B------:R-:W-:Y:S01]  /*63b0*/  FADD.FTZ R8, R183, R8 ;  /* 0x00000008b7087221 */ /* 0x000fe20000010000 */
[----:B-1----:R-:W-:Y:S01]  /*63c0*/  FFMA.FTZ R3, R138, UR5, -R0 ;  /* 0x000000058a037c23 */ /* 0x002fe20008010800 */
[----:B------:R-:W-:-:S03]  /*63d0*/  F2FP.BF16.F32.PACK_AB R138, R185, R188 ;  /* 0x000000bcb98a723e */ /* 0x000fc600000010ff */
        /* <DEDUP_REMOVED lines=22> */
[----:B-1----:R-:W-:Y:S02]  /*6540*/  FFMA.FTZ R3, R144, UR5, -R5 ;  /* 0x0000000590037c23 */ /* 0x002fe40008010805 */
[----:B------:R-:W1:Y:S04]  /*6550*/  LDSM.16.MT88.4 R4, [R197+0x7800] ;  /* 0x00780000c504783b */ /* 0x000e680000004200 */
[----:B------:R2:W3:Y:S02]  /*6560*/  MUFU.EX2 R248, R3 ;  /* 0x0000000300f87308 */ /* 0x0004e40000000800 */
[----:B--2---:R-:W-:Y:S01]  /*6570*/  FFMA.FTZ R3, R145, UR5, -R2 ;  /* 0x0000000591037c23 */ /* 0x004fe20008010802 */
[----:B---3--:R-:W-:-:S05]  /*6580*/  F2FP.BF16.F32.PACK_AB R142, R248, R70 ;  /* 0x00000046f88e723e */ /* 0x008fca00000010ff */
[----:B------:R2:W-:Y:S02]  /*6590*/  MUFU.EX2 R16, R3 ;  /* 0x0000000300107308 */ /* 0x0005e40000000800 */
[----:B--2---:R-:W-:-:S06]  /*65a0*/  FFMA.FTZ R3, R146, UR5, -R2 ;  /* 0x0000000592037c23 */ /* 0x004fcc0008010802 */
[----:B------:R2:W3:Y:S02]  /*65b0*/  MUFU.EX2 R11, R3 ;  /* 0x00000003000b7308 */ /* 0x0004e40000000800 */
[--C-:B--2---:R-:W-:Y:S01]  /*65c0*/  FFMA.FTZ R3, R148, UR5, -R2.reuse ;  /* 0x0000000594037c23 */ /* 0x104fe20008010802 */
[----:B------:R-:W-:Y:S01]  /*65d0*/  FFMA.FTZ R2, R147, UR5, -R2 ;  /* 0x0000000593027c23 */ /* 0x000fe20008010802 */
[----:B---3--:R-:W-:-:S04]  /*65e0*/  F2FP.BF16.F32.PACK_AB R141, R11, R16 ;  /* 0x000000100b8d723e */ /* 0x008fc800000010ff */
[----:B------:R2:W-:Y:S08]  /*65f0*/  MUFU.EX2 R10, R3 ;  /* 0x00000003000a7308 */ /* 0x0005f00000000800 */
[----:B------:R3:W4:Y:S01]  /*6600*/  MUFU.EX2 R249, R2 ;  /* 0x0000000200f97308 */ /* 0x0007220000000800 */
[----:B--2---:R-:W-:-:S04]  /*6610*/  FADD.FTZ R3, R216, R194 ;  /* 0x000000c2d8037221 */ /* 0x004fc80000010000 */
[----:B------:R-:W-:Y:S01]  /*6620*/  FADD.FTZ R3, R195, R3 ;  /* 0x00000003c3037221 */ /* 0x000fe20000010000 */
[--C-:B---3--:R-:W-:Y:S01]  /*6630*/  FFMA.FTZ R2, R149, UR5, -R0.reuse ;  /* 0x0000000595027c23 */ /* 0x108fe20008010800 */
[----:B------:R-:W-:Y:S01]  /*6640*/  FFMA.FTZ R0, R150, UR5, -R0 ;  /* 0x0000000596007c23 */ /* 0x000fe20008010800 */
[----:B----4-:R-:W-:Y:S01]  /*6650*/  F2FP.BF16.F32.PACK_AB R143, R249, R10 ;  /* 0x0000000af98f723e */ /* 0x010fe200000010ff */
[----:B------:R-:W-:Y:S01]  /*6660*/  FADD.FTZ R3, R214, R3 ;  /* 0x00000003d6037221 */ /* 0x000fe20000010000 */
[----:B------:R2:W-:Y:S03]  /*6670*/  MUFU.EX2 R9, R2 ;  /* 0x0000000200097308 */ /* 0x0005e60000000800 */
[----:B------:R-:W-:Y:S02]  /*6680*/  FADD.FTZ R3, R220, R3 ;  /* 0x00000003dc037221 */ /* 0x000fe40000010000 */
[C---:B-1----:R-:W-:Y:S02]  /*6690*/  HMMA.16816.F32.BF16 R132, R140.reuse, R4, R132 ;  /* 0x000000048c84723c */ /* 0x042fe40000041884 */
[----:B------:R-:W-:Y:S01]  /*66a0*/  FADD.FTZ R3, R221, R3 ;  /* 0x00000003dd037221 */ /* 0x000fe20000010000 */
[----:B------:R1:W3:Y:S03]  /*66b0*/  MUFU.EX2 R247, R0 ;  /* 0x0000000000f77308 */ /* 0x0002e60000000800 */
[----:B------:R-:W-:Y:S01]  /*66c0*/  FADD.FTZ R246, R246, R3 ;  /* 0x00000003f6f67221 */ /* 0x000fe20000010000 */
[----:B------:R-:W-:Y:S03]  /*66d0*/  HMMA.16816.F32.BF16 R100, R140, R104, R108 ;  /* 0x000000688c64723c */ /* 0x000fe6000004186c */
[----:B------:R-:W-:Y:S01]  /*66e0*/  FADD.FTZ R246, R219, R246 ;  /* 0x000000f6dbf67221 */ /* 0x000fe20000010000 */
[----:B--2---:R-:W-:-:S02]  /*66f0*/  FADD.FTZ R2, R173, R171 ;  /* 0x000000abad027221 */ /* 0x004fc40000010000 */
[----:B------:R-:W-:Y:S01]  /*6700*/  HMMA.16816.F32.BF16 R80, R140, R88, R80 ;  /* 0x000000588c50723c */ /* 0x000fe20000041850 */
[----:B------:R-:W-:Y:S01]  /*6710*/  FADD.FTZ R246, R218, R246 ;  /* 0x000000f6daf67221 */ /* 0x000fe20000010000 */
[----:B------:R-:W-:-:S03]  /*6720*/  FADD.FTZ R2, R172, R2 ;  /* 0x00000002ac027221 */ /* 0x000fc60000010000 */
[----:B------:R-:W-:Y:S01]  /*6730*/  FADD.FTZ R246, R213, R246 ;  /* 0x000000f6d5f67221 */ /* 0x000fe20000010000 */
[C---:B------:R-:W-:Y:S01]  /*6740*/  HMMA.16816.F32.BF16 R92, R140.reuse, R90, R92 ;  /* 0x0000005a8c5c723c */ /* 0x040fe2000004185c */
[----:B-1----:R-:W-:Y:S01]  /*6750*/  FADD.FTZ R0, R191, R189 ;  /* 0x000000bdbf007221 */ /* 0x002fe20000010000 */
[----:B---3--:R-:W-:Y:S01]  /*6760*/  F2FP.BF16.F32.PACK_AB R139, R247, R9 ;  /* 0x00000009f78b723e */ /* 0x008fe200000010ff */
        /* <DEDUP_REMOVED lines=8> */
[----:B------:R-:W-:Y:S01]  /*67f0*/  HMMA.16816.F32.BF16 R128, R136, R4, R128 ;  /* 0x000000048880723c */ /* 0x000fe20000041880 */
        /* <DEDUP_REMOVED lines=36> */
[----:B------:R-:W-:Y:S01]  /*6a40*/  HMMA.16816.F32.BF16 R112, R136, R120, R112 ;  /* 0x000000788870723c */ /* 0x000fe20000041870 */
[----:B------:R-:W-:Y:S01]  /*6a50*/  FADD.FTZ R2, R70, R2 ;  /* 0x0000000246027221 */ /* 0x000fe20000010000 */
[----:B------:R-:W-:Y:S01]  /*6a60*/  FADD.FTZ R247, R247, R3 ;  /* 0x00000003f7f77221 */ /* 0x000fe20000010000 */
[----:B------:R-:W-:-:S02]  /*6a70*/  FADD.FTZ R0, R16, R0 ;  /* 0x0000000010007221 */ /* 0x000fc40000010000 */
[----:B------:R-:W-:Y:S01]  /*6a80*/  FADD.FTZ R248, R248, R2 ;  /* 0x00000002f8f87221 */ /* 0x000fe20000010000 */
[----:B------:R-:W-:Y:S01]  /*6a90*/  HMMA.16816.F32.BF16 R88, R136, R90, R40 ;  /* 0x0000005a8858723c */ /* 0x000fe20000041828 */
[----:B------:R-:W-:-:S04]  /*6aa0*/  FADD.FTZ R0, R11, R0 ;  /* 0x000000000b007221 */ /* 0x000fc80000010000 */
[----:B------:R-:W-:Y:S01]  /*6ab0*/  FADD.FTZ R0, R10, R0 ;  /* 0x000000000a007221 */ /* 0x000fe20000010000 */
[----:B------:R-:W-:Y:S03]  /*6ac0*/  HMMA.16816.F32.BF16 R104, R136, R106, R36 ;  /* 0x0000006a8868723c */ /* 0x000fe60000041824 */
[----:B------:R-:W-:-:S03]  /*6ad0*/  FADD.FTZ R249, R249, R0 ;  /* 0x00000000f9f97221 */ /* 0x000fc60000010000 */
[----:B------:R-:W-:Y:S06]  /*6ae0*/  HMMA.16816.F32.BF16 R120, R136, R122, R24 ;  /* 0x0000007a8878723c */ /* 0x000fec0000041818 */
[-C--:B------:R-:W-:Y:S06]  /*6af0*/  HMMA.16816.F32.BF16 R140, R140, R6.reuse, R52 ;  /* 0x000000068c8c723c */ /* 0x080fec0000041834 */
[----:B------:R-:W-:Y:S01]  /*6b00*/  HMMA.16816.F32.BF16 R136, R136, R6, R12 ;  /* 0x000000068888723c */ /* 0x000fe2000004180c */
[----:B------:R-:W-:-:S08]  /*6b10*/  NOP ;  /* 0x0000000000007918 */ /* 0x000fd00000000000 */
[----:B------:R-:W-:-:S15]  /*6b20*/  @!P1 BRA `(.L_x_1889) ;  /* 0x0000004000949947 */ /* 0x000fde0003800000 */
[----:B------:R-:W-:Y:S01]  /*6b30*/  ULDC UR4, c[0x0][0x2d0] ;  /* 0x0000b40000047ab9 */ /* 0x000fe20000000800 */
[----:B------:R-:W1:Y:S01]  /*6b40*/  LDC.64 R212, c[0x0][0x250] ;  /* 0x00009400ffd47b82 */ /* 0x000e620000000a00 */
[----:B------:R-:W-:Y:S01]  /*6b50*/  ISETP.GE.AND P0, PT, R224, UR4, PT ;  /* 0x00000004e0007c0c */ /* 0x000fe2000bf06270 */
[----:B------:R-:W-:Y:S01]  /*6b60*/  IMAD R211, R222, -0x2, R211 ;  /* 0xfffffffeded37824 */ /* 0x000fe200078e02d3 */
[C---:B------:R-:W-:Y:S01]  /*6b70*/  SHF.L.U64.HI R251, R164.reuse, 0x4, R165 ;  /* 0x00000004a4fb7819 */ /* 0x040fe200000102a5 */
[----:B------:R-:W-:Y:S01]  /*6b80*/  IMAD.SHL.U32 R252, R164, 0x10, RZ ;  /* 0x00000010a4fc7824 */ /* 0x000fe200078e00ff */
[----:B------:R-:W-:Y:S01]  /*6b90*/  LEA.HI.SX32 R210, R210, 0xfffffffe, 0x1a ;  /* 0xfffffffed2d27811 */ /* 0x000fe200078fd2ff */
[----:B------:R-:W-:Y:S01]  /*6ba0*/  IMAD.MOV.U32 R70, RZ, RZ, R74 ;  /* 0x000000ffff467224 */ /* 0x000fe200078e004a */
[----:B------:R-:W-:Y:S01]  /*6bb0*/  IADD3 R211, R77, R211, -R166 ;  /* 0x000000d34dd37210 */ /* 0x000fe20007ffe8a6 */
[----:B------:R-:W-:Y:S01]  /*6bc0*/  IMAD.MOV.U32 R75, RZ, RZ, R72 ;  /* 0x000000ffff4b7224 */ /* 0x000fe200078e0048 */
[----:B------:R-:W-:Y:S01]  /*6bd0*/  MOV R71, R73 ;  /* 0x0000004900477202 */ /* 0x000fe20000000f00 */
[----:B------:R-:W-:Y:S01]  /*6be0*/  ULDC UR5, c[0x0][0x39c] ;  /* 0x0000e70000057ab9 */ /* 0x000fe20000000800 */
[----:B------:R-:W-:Y:S01]  /*6bf0*/  MOV R76, R69 ;  /* 0x00000045004c7202 */ /* 0x000fe20000000f00 */
[----:B------:R-:W-:-:S02]  /*6c00*/  ULDC UR4, c[0x0][0x2ec] ;  /* 0x0000bb0000047ab9 */ /* 0x000fc40000000800 */
        /* <DEDUP_REMOVED lines=8> */
[----:B-1----:R3:W-:Y:S01]  /*6c90*/  @!P0 STL.64 [R1], R2 ;  /* 0x0000000201008387 */ /* 0x0027e20000100a00 */
[----:B------:R-:W-:Y:S05]  /*6ca0*/  BRA `(.L_x_1890) ;  /* 0x0000000400387947 */ /* 0x000fea0003800000 */
.L_x_1892:
[----:B------:R-:W1:Y:S01]  /*6cb0*/  @!P0 LDC.64 R6, c[0x0][0x248] ;  /* 0x00009200ff068b82 */ /* 0x000e620000000a00 */
[----:B------:R-:W2:Y:S01]  /*6cc0*/  LDL R193, [R1+0x3c] ;  /* 0x00003c0001c17983 */ /* 0x000ea20000100800 */
[C---:B------:R-:W-:Y:S02]  /*6cd0*/  @!P0 VIADD R3, R210.reuse, 0xffffffff ;  /* 0xffffffffd2038836 */ /* 0x040fe40000000000 */
[----:B------:R-:W-:Y:S02]  /*6ce0*/  @!P0 VIADD R12, R210, 0xffffffff ;  /* 0xffffffffd20c8836 */ /* 0x000fe40000000000 */
[----:B------:R-:W3:Y:S01]  /*6cf0*/  LDL R192, [R1+0x38] ;  /* 0x0000380001c07983 */ /* 0x000ee20000100800 */
[----:B------:R-:W-:Y:S01]  /*6d00*/  @!P0 SHF.R.S32.HI R4, RZ, 0x1f, R3 ;  /* 0x0000001fff048819 */ /* 0x000fe20000011403 */
[----:B------:R-:W4:Y:S03]  /*6d10*/  @!P0 LDC.64 R14, c[0x0][0x248] ;  /* 0x00009200ff0e8b82 */ /* 0x000f260000000a00 */
[----:B------:R1:W-:Y:S01]  /*6d20*/  @P0 STS.128 [R209+0x4000], RZ ;  /* 0x004000ffd1000388 */ /* 0x0003e20000000c00 */
[----:B------:R-:W-:Y:S04]  /*6d30*/  @!P0 SHF.R.S32.HI R13, RZ, 0x1f, R12 ;  /* 0x0000001fff0d8819 */ /* 0x000fe8000001140c */
[----:B------:R-:W5:Y:S01]  /*6d40*/  @!P0 LDC.64 R16, c[0x0][0x248] ;  /* 0x00009200ff108b82 */ /* 0x000f620000000a00 */
        /* <DEDUP_REMOVED lines=11> */
[----:B-----5:R-:W-:Y:S03]  /*6e00*/  @!P0 IMAD.WIDE.U32 R8, R3, R16, RZ ;  /* 0x0000001003088225 */ /* 0x020fe600078e00ff */
[----:B------:R-:W-:Y:S01]  /*6e10*/  @!P0 SHF.R.S32.HI R5, RZ, 0x1f, R4 ;  /* 0x0000001fff058819 */ /* 0x000fe20000011404 */
[----:B------:R-:W-:Y:S01]  /*6e20*/  @!P0 IMAD.WIDE.U32 R10, R6, 0x30, R10 ;  /* 0x00000030060a8825 */ /* 0x000fe200078e000a */
[----:B------:R-:W-:Y:S02]  /*6e30*/  @!P0 SHF.R.S32.HI R6, RZ, 0x1f, R3 ;  /* 0x0000001fff068819 */ /* 0x000fe40000011403 */
[----:B------:R-:W5:Y:S01]  /*6e40*/  @!P0 LDC.64 R22, c[0x0][0x218] ;  /* 0x00008600ff168b82 */ /* 0x000f620000000a00 */
[----:B----4-:R-:W-:Y:S02]  /*6e50*/  @!P0 IMAD R5, R5, R14, RZ ;  /* 0x0000000e05058224 */ /* 0x010fe400078e02ff */
[----:B------:R-:W-:Y:S02]  /*6e60*/  @!P0 IMAD R6, R6, R16, RZ ;  /* 0x0000001006068224 */ /* 0x000fe400078e02ff */
[C---:B------:R-:W-:Y:S02]  /*6e70*/  @!P0 IMAD R7, R4.reuse, R15, R5 ;  /* 0x0000000f04078224 */ /* 0x040fe400078e0205 */
[----:B------:R-:W-:Y:S01]  /*6e80*/  @!P0 IMAD.WIDE.U32 R4, R4, R14, RZ ;  /* 0x0000000e04048225 */ /* 0x000fe200078e00ff */
[----:B------:R-:W4:Y:S03]  /*6e90*/  @!P0 LDC.64 R26, c[0x0][0x218] ;  /* 0x00008600ff1a8b82 */ /* 0x000f260000000a00 */
        /* <DEDUP_REMOVED lines=18> */
[C---:B----4-:R-:W-:Y:S03]  /*6fc0*/  @!P0 LEA R4, P2, R10.reuse, R26, 0x1 ;  /* 0x0000001a0a048211 */ /* 0x050fe600078408ff */
        /* <DEDUP_REMOVED lines=8> */
[----:B---3--:R-:W-:Y:S01]  /*7050*/  @!P0 IMAD.X R9, R192, 0x1, R6, P3 ;  /* 0x00000001c0098824 */ /* 0x008fe200018e0606 */
[----:B-----5:R-:W-:Y:S04]  /*7060*/  @!P0 LEA R6, P3, R7, R22, 0x1 ;  /* 0x0000001607068211 */ /* 0x020fe800078608ff */
        /* <DEDUP_REMOVED lines=18> */
.L_x_1890:
[----:B------:R-:W2:Y:S01]  /*7190*/  LDL.64 R10, [R1+0x30] ;  /* 0x00003000010a7983 */ /* 0x000ea20000100a00 */
[----:B------:R-:W-:Y:S04]  /*71a0*/  DEPBAR.LE SB0, 0x0 ;  /* 0x000080000000791a */ /* 0x000fe80000000000 */
[----:B------:R-:W-:Y:S01]  /*71b0*/  SHF.R.S32.HI R0, RZ, 0x1f, R210 ;  /* 0x0000001fff007819 */ /* 0x000fe200000114d2 */
[----:B------:R-:W4:Y:S01]  /*71c0*/  LDL R9, [R1+0x40] ;  /* 0x0000400001097983 */ /* 0x000f220000100800 */
[-C--:B---3--:R-:W-:Y:S03]  /*71d0*/  IMAD.WIDE.U32 R4, R210, R212.reuse, RZ ;  /* 0x000000d4d2047225 */ /* 0x088fe600078e00ff */
[----:B------:R-:W3:Y:S01]  /*71e0*/  LDL R8, [R1+0x18] ;  /* 0x0000180001087983 */ /* 0x000ee20000100800 */
[----:B------:R-:W-:Y:S02]  /*71f0*/  IMAD R0, R0, R212, RZ ;  /* 0x000000d400007224 */ /* 0x000fe400078e02ff */
[----:B------:R-:W-:Y:S01]  /*7200*/  IMAD.MOV.U32 R69, RZ, RZ, -0x40 ;  /* 0xffffffc0ff457424 */ /* 0x000fe200078e00ff */
[----:B------:R-:W5:Y:S01]  /*7210*/  LDL R15, [R1+0x1c] ;  /* 0x00001c00010f7983 */ /* 0x000f620000100800 */
[----:B------:R-:W-:Y:S03]  /*7220*/  IMAD R0, R210, R213, R0 ;  /* 0x000000d5d2007224 */ /* 0x000fe600078e0200 */
[----:B------:R-:W5:Y:S01]  /*7230*/  LDL R7, [R1+0x10] ;  /* 0x0000100001077983 */ /* 0x000f620000100800 */
[----:B------:R-:W-:Y:S03]  /*7240*/  IMAD.IADD R0, R5, 0x1, R0 ;  /* 0x0000000105007824 */ /* 0x000fe600078e0200 */
[----:B------:R-:W5:Y:S04]  /*7250*/  LDL R16, [R1+0x14] ;  /* 0x0000140001107983 */ /* 0x000f680000100800 */
[----:B------:R-:W5:Y:S04]  /*7260*/  LDL R6, [R1+0x8] ;  /* 0x0000080001067983 */ /* 0x000f680000100800 */
[----:B------:R-:W5:Y:S04]  /*7270*/  LDL R14, [R1+0xc] ;  /* 0x00000c00010e7983 */ /* 0x000f680000100800 */
[----:B------:R-:W5:Y:S04]  /*7280*/  LDL R13, [R1] ;  /* 0x00000000010d7983 */ /* 0x000f680000100800 */
[----:B------:R-:W5:Y:S01]  /*7290*/  LDL R12, [R1+0x4] ;  /* 0x00000400010c7983 */ /* 0x000f620000100800 */
[----:B------:R-:W-:Y:S06]  /*72a0*/  BAR.SYNC.DEFER_BLOCKING 0x0 ;  /* 0x0000000000007b1d */ /* 0x000fec0000010000 */
[----:B------:R-:W-:Y:S01]  /*72b0*/  @P0 STS.128 [R209+0x6000], RZ ;  /* 0x006000ffd1000388 */ /* 0x000fe20000000c00 */
[----:B--2---:R-:W-:Y:S04]  /*72c0*/  LEA R2, P2, R4, R10, 0x6 ;  /* 0x0000000a04027211 */ /* 0x004fe800078430ff */
[----:B------:R-:W-:Y:S02]  /*72d0*/  @!P0 IADD3 R5, P1, R2, R252, RZ ;  /* 0x000000fc02058210 */ /* 0x000fe40007f3e0ff */
[----:B----4-:R-:W-:Y:S02]  /*72e0*/  LEA.HI.X R3, R4, R9, R0, 0x6, P2 ;  /* 0x0000000904037211 */ /* 0x010fe400010f3400 */
[----:B------:R-:W-:Y:S02]  /*72f0*/  @!P0 LEA R0, P2, R212, R2, 0x5 ;  /* 0x00000002d4008211 */ /* 0x000fe400078428ff */
[C---:B---3--:R-:W-:Y:S01]  /*7300*/  @!P0 LEA R10, P4, R2.reuse, R8, 0x1 ;  /* 0x00000008020a8211 */ /* 0x048fe200078808ff */
[----:B------:R-:W-:Y:S03]  /*7310*/  @!P0 IMAD.X R4, R3, 0x1, R251, P1 ;  /* 0x0000000103048824 */ /* 0x000fe600008e06fb */
[----:B-----5:R-:W-:Y:S02]  /*7320*/  @!P0 LEA.HI.X R11, R2, R15, R3, 0x1, P4 ;  /* 0x0000000f020b8211 */ /* 0x020fe400020f0c03 */
[C---:B------:R-:W-:Y:S03]  /*7330*/  @!P0 LEA R8, P3, R5.reuse, R7, 0x1 ;  /* 0x0000000705088211 */ /* 0x040fe600078608ff */
[----:B------:R-:W-:Y:S01]  /*7340*/  @!PT LDS RZ, [RZ] ;  /* 0x00000000fffff984 */ /* 0x000fe20000000800 */
[----:B------:R-:W-:Y:S01]  /*7350*/  @!PT LDS RZ, [RZ] ;  /* 0x00000000fffff984 */ /* 0x000fe20000000800 */
[----:B------:R-:W-:Y:S01]  /*7360*/  @!PT LDS RZ, [RZ] ;  /* 0x00000000fffff984 */ /* 0x000fe20000000800 */
[----:B------:R-:W-:Y:S01]  /*7370*/  @!P0 LDGSTS.E.BYPASS.LTC128B.128 [R209+0x6000], desc[UR8][R10.64] ;  /* 0x060000000ad18fae */ /* 0x000fe2000b901d48 */
[C---:B------:R-:W-:Y:S01]  /*7380*/  @!P0 LEA.HI.X R7, R212.reuse, R3, R213, 0x5, P2 ;  /* 0x00000003d4078211 */ /* 0x040fe200010f2cd5 */
[----:B------:R-:W-:Y:S01]  /*7390*/  @!P0 IMAD.WIDE.U32 R2, R212, 0x30, R2 ;  /* 0x00000030d4028825 */ /* 0x000fe200078e0002 */
[----:B------:R-:W-:Y:S02]  /*73a0*/  @!P0 LEA.HI.X R9, R5, R16, R4, 0x1, P3 ;  /* 0x0000001005098211 */ /* 0x000fe400018f0c04 */
[C---:B------:R-:W-:Y:S03]  /*73b0*/  @!P0 LEA R6, P1, R0.reuse, R6, 0x1 ;  /* 0x0000000600068211 */ /* 0x040fe600078208ff */
[----:B------:R-:W-:Y:S01]  /*73c0*/  @P0 STS.128 [R209+0x6800], RZ ;  /* 0x006800ffd1000388 */ /* 0x000fe20000000c00 */
[----:B------:R-:W-:Y:S01]  /*73d0*/  @!P0 LEA.HI.X R7, R0, R14, R7, 0x1, P1 ;  /* 0x0000000e00078211 */ /* 0x000fe200008f0c07 */
[----:B------:R-:W-:Y:S01]  /*73e0*/  @!P0 IMAD.IADD R0, R250, 0x1, R3 ;  /* 0x00000001fa008824 */ /* 0x000fe200078e0203 */
[C---:B------:R-:W-:Y:S05]  /*73f0*/  @!P0 LEA R4, P1, R2.reuse, R13, 0x1 ;  /* 0x0000000d02048211 */ /* 0x040fea00078208ff */
[----:B------:R-:W-:Y:S01]  /*7400*/  @!PT LDS RZ, [RZ] ;  /* 0x00000000fffff984 */ /* 0x000fe20000000800 */
[----:B------:R-:W-:Y:S01]  /*7410*/  @!PT LDS RZ, [RZ] ;  /* 0x00000000fffff984 */ /* 0x000fe20000000800 */
[----:B------:R-:W-:Y:S01]  /*7420*/  @!PT LDS RZ, [RZ] ;  /* 0x00000000fffff984 */ /* 0x000fe20000000800 */
[----:B------:R-:W-:Y:S01]  /*7430*/  @!P0 LDGSTS.E.BYPASS.LTC128B.128 [R209+0x6800], desc[UR8][R8.64] ;  /* 0x0680000008d18fae */ /* 0x000fe2000b901d48 */
[----:B------:R-:W-:Y:S01]  /*7440*/  @!P0 LEA.HI.X R5, R2, R12, R0, 0x1, P1 ;  /* 0x0000000c02058211 */ /* 0x000fe200008f0c00 */
[----:B------:R-:W-:Y:S06]  /*7450*/  IMAD R2, R210, -0x40, R211 ;  /* 0xffffffc0d2027824 */ /* 0x000fec00078e02d3 */
[----:B------:R-:W-:Y:S01]  /*7460*/  @P0 STS.128 [R209+0x7000], RZ ;  /* 0x007000ffd1000388 */ /* 0x000fe20000000c00 */
[C---:B------:R-:W-:Y:S02]  /*7470*/  IADD3 R3, -R2.reuse, -0x8, RZ ;  /* 0xfffffff802037810 */ /* 0x040fe40007ffe1ff */
[----:B------:R-:W-:Y:S05]  /*7480*/  IADD3 R0, -R2, -0x7, RZ ;  /* 0xfffffff902007810 */ /* 0x000fea0007ffe1ff */
        /* <DEDUP_REMOVED lines=16> */
[----:B------:R-:W-:Y:S01]  /*7590*/  LDSM.16.M88.4 R148, [R204] ;  /* 0x00000000cc94783b */ /* 0x000fe20000000200 */
[C---:B--2---:R-:W-:Y:S07]  /*75a0*/  HMMA.16816.F32.BF16 R8, R60.reuse, R16, RZ ;  /* 0x000000103c08723c */ /* 0x044fee00000418ff */
[----:B------:R-:W1:Y:S01]  /*75b0*/  LDSM.16.M88.4 R152, [R200+0x4000] ;  /* 0x00400000c898783b */ /* 0x000e620000000200 */
[-C--:B------:R-:W-:Y:S07]  /*75c0*/  HMMA.16816.F32.BF16 R12, R60, R18.reuse, RZ ;  /* 0x000000123c0c723c */ /* 0x080fee00000418ff */
[----:B------:R-:W2:Y:S01]  /*75d0*/  LDSM.16.M88.4 R156, [R204+0x2000] ;  /* 0x00200000cc9c783b */ /* 0x000ea20000000200 */
[C---:B------:R-:W-:Y:S07]  /*75e0*/  HMMA.16816.F32.BF16 R16, R64.reuse, R18, RZ ;  /* 0x000000124010723c */ /* 0x040fee00000418ff */
[----:B------:R-:W2:Y:S01]  /*75f0*/  LDSM.16.M88.4 R160, [R200+0x4800] ;  /* 0x00480000c8a0783b */ /* 0x000ea20000000200 */
[-C--:B---3--:R-:W-:Y:S06]  /*7600*/  HMMA.16816.F32.BF16 R20, R64, R32.reuse, RZ ;  /* 0x000000204014723c */ /* 0x088fec00000418ff */
[C---:B------:R-:W-:Y:S01]  /*7610*/  HMMA.16816.F32.BF16 R24, R60.reuse, R32, RZ ;  /* 0x000000203c18723c */ /* 0x040fe200000418ff */
[----:B------:R-:W3:Y:S05]  /*7620*/  LDSM.16.M88.4 R164, [R200+0x5000] ;  /* 0x00500000c8a4783b */ /* 0x000eea0000000200 */
[-C--:B------:R-:W-:Y:S03]  /*7630*/  HMMA.16816.F32.BF16 R28, R60, R34.reuse, RZ ;  /* 0x000000223c1c723c */ /* 0x080fe600000418ff */
[----:B------:R-:W3:Y:S03]  /*7640*/  LDSM.16.M88.4 R168, [R200+0x5800] ;  /* 0x00580000c8a8783b */ /* 0x000ee60000000200 */
[C---:B------:R-:W-:Y:S05]  /*7650*/  HMMA.16816.F32.BF16 R32, R64.reuse, R34, RZ ;  /* 0x000000224020723c */ /* 0x040fea00000418ff */
[----:B------:R-:W-:Y:S01]  /*7660*/  LDSM.16.M88.4 R172, [R202] ;  /* 0x00000000caac783b */ /* 0x000fe20000000200 */
[-C--:B----4-:R-:W-:Y:S06]  /*7670*/  HMMA.16816.F32.BF16 R36, R64, R48.reuse, RZ ;  /* 0x000000304024723c */ /* 0x090fec00000418ff */
[C---:B------:R-:W-:Y:S01]  /*7680*/  HMMA.16816.F32.BF16 R40, R60.reuse, R48, RZ ;  /* 0x000000303c28723c */ /* 0x040fe200000418ff */
[----:B------:R-:W4:Y:S05]  /*7690*/  LDSM.16.M88.4 R176, [R205] ;  /* 0x00000000cdb0783b */ /* 0x000f2a0000000200 */
[-C--:B------:R-:W-:Y:S03]  /*76a0*/  HMMA.16816.F32.BF16 R44, R60, R50.reuse, RZ ;  /* 0x000000323c2c723c */ /* 0x080fe600000418ff */
[----:B------:R-:W0:Y:S03]  /*76b0*/  LDGDEPBAR ;  /* 0x00000000000079af */ /* 0x000e260000000000 */
[C---:B------:R-:W-:Y:S05]  /*76c0*/  HMMA.16816.F32.BF16 R48, R64.reuse, R50, RZ ;  /* 0x000000324030723c */ /* 0x040fea00000418ff */
[----:B------:R-:W-:Y:S01]  /*76d0*/  LDSM.16.M88.4 R180, [R208] ;  /* 0x00000000d0b4783b */ /* 0x000fe20000000200 */
[-C--:B-----5:R-:W-:Y:S07]  /*76e0*/  HMMA.16816.F32.BF16 R52, R64, R144.reuse, RZ ;  /* 0x000000904034723c */ /* 0x0a0fee00000418ff */
[----:B------:R-:W-:Y:S01]  /*76f0*/  LDSM.16.M88.4 R184, [R206] ;  /* 0x00000000ceb8783b */ /* 0x000fe20000000200 */
[C---:B------:R-:W-:Y:S07]  /*7700*/  HMMA.16816.F32.BF16 R56, R60.reuse, R144, RZ ;  /* 0x000000903c38723c */ /* 0x040fee00000418ff */
[----:B------:R-:W-:Y:S01]  /*7710*/  LDSM.16.M88.4 R188, [R203] ;  /* 0x00000000cbbc783b */ /* 0x000fe20000000200 */
[-C--:B------:R-:W-:Y:S06]  /*7720*/  HMMA.16816.F32.BF16 R60, R60, R146.reuse, RZ ;  /* 0x000000923c3c723c */ /* 0x080fec00000418ff */
[----:B------:R-:W-:Y:S01]  /*7730*/  HMMA.16816.F32.BF16 R64, R64, R146, RZ ;  /* 0x000000924040723c */ /* 0x000fe200000418ff */
[----:B------:R-:W5:Y:S05]  /*7740*/  LDSM.16.M88.4 R144, [R202+0x2000] ;  /* 0x00200000ca90783b */ /* 0x000f6a0000000200 */
[-C--:B-1----:R-:W-:Y:S03]  /*7750*/  HMMA.16816.F32.BF16 R4, R148, R152.reuse, R4 ;  /* 0x000000989404723c */ /* 0x082fe60000041804 */
[----:B------:R-:W-:Y:S03]  /*7760*/  LDSM.16.M88.4 R192, [R199] ;  /* 0x00000000c7c0783b */ /* 0x000fe60000000200 */
[C---:B--2---:R-:W-:Y:S06]  /*7770*/  HMMA.16816.F32.BF16 R8, R156.reuse, R152, R8 ;  /* 0x000000989c08723c */ /* 0x044fec0000041808 */
[-C--:B------:R-:W-:Y:S06]  /*7780*/  HMMA.16816.F32.BF16 R12, R156, R154.reuse, R12 ;  /* 0x0000009a9c0c723c */ /* 0x080fec000004180c */
[C---:B------:R-:W-:Y:S01]  /*7790*/  HMMA.16816.F32.BF16 R16, R148.reuse, R154, R16 ;  /* 0x0000009a9410723c */ /* 0x040fe20000041810 */
[----:B------:R-:W1:Y:S05]  /*77a0*/  LDSM.16.M88.4 R152, [R207] ;  /* 0x00000000cf98783b */ /* 0x000e6a0000000200 */
[-C--:B------:R-:W-:Y:S06]  /*77b0*/  HMMA.16816.F32.BF16 R20, R148, R160.reuse, R20 ;  /* 0x000000a09414723c */ /* 0x080fec0000041814 */
        /* <DEDUP_REMOVED lines=10> */
[----:B------:R-:W-:Y:S01]  /*7860*/  HMMA.16816.F32.BF16 R64, R148, R170, R64 ;  /* 0x000000aa9440723c */ /* 0x000fe20000041840 */
[----:B------:R-:W2:Y:S05]  /*7870*/  LDSM.16.M88.4 R148, [R203+0x2000] ;  /* 0x00200000cb94783b */ /* 0x000eaa0000000200 */
        /* <DEDUP_REMOVED lines=17> */
[C---:B--2---:R-:W-:Y:S06]  /*7990*/  HMMA.16816.F32.BF16 R8, R148.reuse, R192, R8 ;  /* 0x000000c09408723c */ /* 0x044fec0000041808 */
        /* <DEDUP_REMOVED lines=18> */
[----:B------:R-:W-:Y:S01]  /*7ac0*/  MUFU.TANH R163, R4 ;  /* 0x0000000400a37308 */ /* 0x000fe20000002400 */
[----:B------:R-:W-:Y:S01]  /*7ad0*/  FMUL.FTZ R17, R17, UR5 ;  /* 0x0000000511117c20 */ /* 0x000fe20008410000 */
[----:B------:R-:W-:Y:S08]  /*7ae0*/  FMUL.FTZ R19, R19, UR5 ;  /* 0x0000000513137c20 */ /* 0x000ff00008410000 */
[----:B------:R3:W-:Y:S10]  /*7af0*/  MUFU.TANH R187, R5 ;  /* 0x0000000500bb7308 */ /* 0x0007f40000002400 */
[----:B------:R-:W-:Y:S10]  /*7b00*/  MUFU.TANH R156, R10 ;  /* 0x0000000a009c7308 */ /* 0x000ff40000002400 */
[----:B------:R-:W-:Y:S01]  /*7b10*/  MUFU.TANH R155, R11 ;  /* 0x0000000b009b7308 */ /* 0x000fe20000002400 */
[----:B---3--:R-:W3:Y:S09]  /*7b20*/  LDSM.16.M88.4 R4, [R199+0x800] ;  /* 0x00080000c704783b */ /* 0x008ef20000000200 */
[----:B------:R-:W4:Y:S10]  /*7b30*/  MUFU.TANH R146, R8 ;  /* 0x0000000800927308 */ /* 0x000f340000002400 */
[----:B------:R5:W-:Y:S10]  /*7b40*/  MUFU.TANH R147, R9 ;  /* 0x0000000900937308 */ /* 0x000bf40000002400 */
[----:B------:R1:W-:Y:S10]  /*7b50*/  MUFU.TANH R176, R16 ;  /* 0x0000001000b07308 */ /* 0x0003f40000002400 */
[----:B------:R2:W4:Y:S01]  /*7b60*/  MUFU.TANH R154, R14 ;  /* 0x0000000e009a7308 */ /* 0x0005220000002400 */
[----:B-----5:R-:W5:Y:S09]  /*7b70*/  LDSM.16.M88.4 R8, [R199+0x1000] ;  /* 0x00100000c708783b */ /* 0x020f720000000200 */
[----:B------:R4:W-:Y:S01]  /*7b80*/  MUFU.TANH R153, R15 ;  /* 0x0000000f00997308 */ /* 0x0009e20000002400 */
[-C--:B---3--:R-:W-:Y:S03]  /*7b90*/  HMMA.16816.F32.BF16 R20, R188, R4.reuse, R20 ;  /* 0x00000004bc14723c */ /* 0x088fe60000041814 */
[----:B-1----:R-:W-:Y:S03]  /*7ba0*/  VIADD R16, R2, 0x3f ;  /* 0x0000003f02107836 */ /* 0x002fe60000000000 */
[C---:B------:R-:W-:Y:S03]  /*7bb0*/  HMMA.16816.F32.BF16 R24, R148.reuse, R4, R24 ;  /* 0x000000049418723c */ /* 0x040fe60000041818 */
[----:B------:R-:W-:Y:S01]  /*7bc0*/  MUFU.TANH R184, R12 ;  /* 0x0000000c00b87308 */ /* 0x000fe20000002400 */
[----:B------:R-:W-:Y:S01]  /*7bd0*/  ISETP.GE.AND P3, PT, R16, RZ, PT ;  /* 0x000000ff1000720c */ /* 0x000fe20003f66270 */
[C---:B--2---:R-:W-:Y:S01]  /*7be0*/  VIADD R14, R2.reuse, 0x37 ;  /* 0x00000037020e7836 */ /* 0x044fe20000000000 */
[-C--:B------:R-:W-:Y:S07]  /*7bf0*/  HMMA.16816.F32.BF16 R28, R148, R6.reuse, R28 ;  /* 0x00000006941c723c */ /* 0x080fee000004181c */
[----:B------:R1:W-:Y:S01]  /*7c00*/  MUFU.TANH R186, R13 ;  /* 0x0000000d00ba7308 */ /* 0x0003e20000002400 */
[----:B----4-:R-:W-:Y:S01]  /*7c10*/  VIADD R15, R2, 0x38 ;  /* 0x00000038020f7836 */ /* 0x010fe20000000000 */
[C---:B------:R-:W-:Y:S08]  /*7c20*/  HMMA.16816.F32.BF16 R32, R188.reuse, R6, R32 ;  /* 0x00000006bc20723c */ /* 0x040ff00000041820 */
[----:B------:R2:W-:Y:S03]  /*7c30*/  MUFU.TANH R144, R18 ;  /* 0x0000001200907308 */ /* 0x0005e60000002400 */
[----:B------:R-:W-:Y:S01]  /*7c40*/  FMUL.FTZ R21, R21, UR5 ;  /* 0x0000000515157c20 */ /* 0x000fe20008410000 */
[----:B------:R-:W-:Y:S01]  /*7c50*/  FMUL.FTZ R23, R23, UR5 ;  /* 0x0000000517177c20 */ /* 0x000fe20008410000 */
[----:B------:R-:W-:Y:S01]  /*7c60*/  FMUL.FTZ R22, R22, UR5 ;  /* 0x0000000516167c20 */ /* 0x000fe20008410000 */
[----:B------:R-:W-:Y:S01]  /*7c70*/  FMUL.FTZ R20, R20, UR5 ;  /* 0x0000000514147c20 */ /* 0x000fe20008410000 */
[----:B------:R-:W-:Y:S03]  /*7c80*/  FMUL.FTZ R24, R24, UR5 ;  /* 0x0000000518187c20 */ /* 0x000fe60008410000 */
[----:B------:R3:W-:Y:S01]  /*7c90*/  MUFU.TANH R185, R21 ;  /* 0x0000001500b97308 */ /* 0x0007e20000002400 */
[-C--:B-----5:R-:W-:Y:S03]  /*7ca0*/  HMMA.16816.F32.BF16 R36, R188, R8.reuse, R36 ;  /* 0x00000008bc24723c */ /* 0x0a0fe60000041824 */
[----:B-1----:R-:W-:Y:S02]  /*7cb0*/  VIADD R13, R2, 0x30 ;  /* 0x00000030020d7836 */ /* 0x002fe40000000000 */
[----:B------:R-:W-:Y:S01]  /*7cc0*/  FMUL.FTZ R26, R26, UR5 ;  /* 0x000000051a1a7c20 */ /* 0x000fe20008410000 */
[C---:B------:R-:W-:Y:S01]  /*7cd0*/  VIADD R12, R2.reuse, 0x2f ;  /* 0x0000002f020c7836 */ /* 0x040fe20000000000 */
[C---:B------:R-:W-:Y:S02]  /*7ce0*/  HMMA.16816.F32.BF16 R40, R148.reuse, R8, R40 ;  /* 0x000000089428723c */ /* 0x040fe40000041828 */
[----:B------:R1:W-:Y:S02]  /*7cf0*/  MUFU.TANH R174, R23 ;  /* 0x0000001700ae7308 */ /* 0x0003e40000002400 */
[C---:B--2---:R-:W-:Y:S02]  /*7d00*/  VIADD R18, R2.reuse, 0xffffffef ;  /* 0xffffffef02127836 */ /* 0x044fe40000000000 */
[-C--:B------:R-:W-:Y:S06]  /*7d10*/  HMMA.16816.F32.BF16 R44, R148, R10.reuse, R44 ;  /* 0x0000000a942c723c */ /* 0x080fec000004182c */
[----:B------:R2:W-:Y:S01]  /*7d20*/  MUFU.TANH R182, R17 ;  /* 0x0000001100b67308 */ /* 0x0005e20000002400 */
[C---:B---3--:R-:W-:Y:S01]  /*7d30*/  VIADD R21, R2.reuse, 0x8 ;  /* 0x0000000802157836 */ /* 0x048fe20000000000 */
[C---:B------:R-:W-:Y:S04]  /*7d40*/  HMMA.16816.F32.BF16 R48, R188.reuse, R10, R48 ;  /* 0x0000000abc30723c */ /* 0x040fe80000041830 */
[----:B------:R-:W-:Y:S04]  /*7d50*/  ISETP.GE.AND P5, PT, R21, RZ, PT ;  /* 0x000000ff1500720c */ /* 0x000fe80003fa6270 */
[----:B------:R-:W-:Y:S03]  /*7d60*/  MUFU.TANH R175, R19 ;  /* 0x0000001300af7308 */ /* 0x000fe60000002400 */
[----:B------:R-:W-:Y:S01]  /*7d70*/  FMUL.FTZ R4, R39, UR5 ;  /* 0x0000000527047c20 */ /* 0x000fe20008410000 */
[----:B------:R-:W-:Y:S01]  /*7d80*/  FMUL.FTZ R27, R27, UR5 ;  /* 0x000000051b1b7c20 */ /* 0x000fe20008410000 */
[C---:B-1----:R-:W-:Y:S01]  /*7d90*/  VIADD R23, R2.reuse, 0x7 ;  /* 0x0000000702177836 */ /* 0x042fe20000000000 */
[----:B------:R-:W-:Y:S01]  /*7da0*/  SEL R3, R3, R21, !P5 ;  /* 0x0000001503037207 */ /* 0x000fe20006800000 */
[----:B------:R-:W-:Y:S03]  /*7db0*/  FMUL.FTZ R5, R41, UR5 ;  /* 0x0000000529057c20 */ /* 0x000fe60008410000 */
[----:B------:R-:W-:Y:S01]  /*7dc0*/  MUFU.TANH R165, R4 ;  /* 0x0000000400a57308 */ /* 0x000fe20000002400 */
[----:B------:R-:W-:Y:S01]  /*7dd0*/  FMUL.FTZ R25, R25, UR5 ;  /* 0x0000000519197c20 */ /* 0x000fe20008410000 */
[----:B------:R-:W-:Y:S01]  /*7de0*/  I2FP.F32.S32 R3, R3 ;  /* 0x0000000300037245 */ /* 0x000fe20000201400 */
[C---:B------:R-:W-:Y:S01]  /*7df0*/  VIADD R11, R2.reuse, 0x47 ;  /* 0x00000047020b7836 */ /* 0x040fe20000000000 */
[----:B------:R-:W-:Y:S01]  /*7e00*/  ISETP.GE.AND P4, PT, R23, RZ, PT ;  /* 0x000000ff1700720c */ /* 0x000fe20003f86270 */
[----:B------:R-:W-:Y:S02]  /*7e10*/  VIADD R10, R2, 0xffffffff ;  /* 0xffffffff020a7836 */ /* 0x000fe40000000000 */
[----:B------:R-:W-:Y:S01]  /*7e20*/  FMUL.FTZ R31, R31, UR5 ;  /* 0x000000051f1f7c20 */ /* 0x000fe20008410000 */
[----:B------:R-:W-:Y:S02]  /*7e30*/  FFMA.FTZ R145, R3, -R68, R145 ;  /* 0x8000004403917223 */ /* 0x000fe40000010091 */
[----:B------:R1:W-:Y:S01]  /*7e40*/  MUFU.TANH R172, R5 ;  /* 0x0000000500ac7308 */ /* 0x0003e20000002400 */
[----:B------:R-:W-:Y:S01]  /*7e50*/  SEL R0, R0, R23, !P4 ;  /* 0x0000001700007207 */ /* 0x000fe20006000000 */
[C---:B------:R-:W-:Y:S01]  /*7e60*/  VIADD R3, R2.reuse, 0x48 ;  /* 0x0000004802037836 */ /* 0x040fe20000000000 */
[----:B------:R-:W-:Y:S01]  /*7e70*/  ISETP.GE.AND P1, PT, R11, RZ, PT ;  /* 0x000000ff0b00720c */ /* 0x000fe20003f26270 */
[C---:B------:R-:W-:Y:S01]  /*7e80*/  VIADD R9, R2.reuse, 0xfffffff8 ;  /* 0xfffffff802097836 */ /* 0x040fe20000000000 */
[----:B------:R-:W-:Y:S01]  /*7e90*/  I2FP.F32.S32 R0, R0 ;  /* 0x0000000000007245 */ /* 0x000fe20000201400 */
[----:B------:R-:W-:Y:S01]  /*7ea0*/  VIADD R8, R2, 0xfffffff7 ;  /* 0xfffffff702087836 */ /* 0x000fe20000000000 */
[----:B------:R-:W-:Y:S03]  /*7eb0*/  ISETP.GE.AND P2, PT, R3, RZ, PT ;  /* 0x000000ff0300720c */ /* 0x000fe60003f46270 */
[----:B------:R3:W4:Y:S01]  /*7ec0*/  MUFU.TANH R152, R22 ;  /* 0x0000001600987308 */ /* 0x0007220000002400 */
[----:B------:R-:W-:Y:S01]  /*7ed0*/  ISETP.GE.AND P6, PT, R10, RZ, PT ;  /* 0x000000ff0a00720c */ /* 0x000fe20003fc6270 */
[----:B------:R-:W-:Y:S01]  /*7ee0*/  FFMA.FTZ R158, R0, -R68, R158 ;  /* 0x80000044009e7223 */ /* 0x000fe2000001009e */
[----:B------:R-:W-:Y:S02]  /*7ef0*/  IMAD R0, R210, R69, 0x40 ;  /* 0x00000040d2007424 */ /* 0x000fe400078e0245 */
[----:B------:R-:W-:Y:S01]  /*7f00*/  FMUL.FTZ R28, R28, UR5 ;  /* 0x000000051c1c7c20 */ /* 0x000fe20008410000 */
[----:B--2---:R-:W-:Y:S02]  /*7f10*/  VIADD R17, R2, 0xfffffff0 ;  /* 0xfffffff002117836 */ /* 0x004fe40000000000 */
[----:B------:R-:W-:Y:S01]  /*7f20*/  FMUL.FTZ R32, R32, UR5 ;  /* 0x0000000520207c20 */ /* 0x000fe20008410000 */
[----:B------:R-:W-:Y:S01]  /*7f30*/  IMAD.IADD R0, R211, 0x1, R0 ;  /* 0x00000001d3007824 */ /* 0x000fe200078e0200 */
[----:B------:R2:W5:Y:S01]  /*7f40*/  MUFU.TANH R183, R20 ;  /* 0x0000001400b77308 */ /* 0x0005620000002400 */
[----:B-1----:R-:W1:Y:S01]  /*7f50*/  LDSM.16.M88.4 R4, [R199+0x1800] ;  /* 0x00180000c704783b */ /* 0x002e620000000200 */
[----:B------:R-:W-:Y:S04]  /*7f60*/  DEPBAR.LE SB0, 0x0 ;  /* 0x000080000000791a */ /* 0x000fe80000000000 */
[----:B------:R-:W-:Y:S01]  /*7f70*/  @!P2 IADD3 R3, -R0, -0x8, RZ ;  /* 0xfffffff80003a810 */ /* 0x000fe20007ffe1ff */
[----:B------:R-:W-:Y:S03]  /*7f80*/  VIADD R19, R2, 0xffffffe8 ;  /* 0xffffffe802137836 */ /* 0x000fe60000000000 */
[----:B------:R4:W-:Y:S01]  /*7f90*/  MUFU.TANH R173, R24 ;  /* 0x0000001800ad7308 */ /* 0x0009e20000002400 */
[----:B------:R-:W-:Y:S01]  /*7fa0*/  BAR.SYNC.DEFER_BLOCKING 0x0 ;  /* 0x0000000000007b1d */ /* 0x000fe20000010000 */
[----:B------:R-:W-:Y:S01]  /*7fb0*/  @!P1 IADD3 R11, -R0, -0x7, RZ ;  /* 0xfffffff9000b9810 */ /* 0x000fe20007ffe1ff */
[----:B---3--:R-:W-:Y:S01]  /*7fc0*/  VIADD R22, R2, 0x28 ;  /* 0x0000002802167836 */ /* 0x008fe20000000000 */
[----:B------:R-:W-:Y:S01]  /*7fd0*/  @!P3 IADD3 R16, -R0, 0x1, RZ ;  /* 0x000000010010b810 */ /* 0x000fe20007ffe1ff */
[----:B------:R-:W-:Y:S01]  /*7fe0*/  FMUL.FTZ R38, R38, UR5 ;  /* 0x0000000526267c20 */ /* 0x000fe20008410000 */
[C---:B------:R-:W-:Y:S01]  /*7ff0*/  @!P6 IADD3 R10, -R2.reuse, 0x1, RZ ;  /* 0x00000001020ae810 */ /* 0x040fe20007ffe1ff */
[----:B------:R-:W-:Y:S03]  /*8000*/  FMUL.FTZ R37, R37, UR5 ;  /* 0x0000000525257c20 */ /* 0x000fe60008410000 */
[----:B------:R3:W-:Y:S01]  /*8010*/  MUFU.TANH R157, R26 ;  /* 0x0000001a009d7308 */ /* 0x0007e20000002400 */
[----:B------:R-:W-:Y:S01]  /*8020*/  ISETP.GE.AND P2, PT, R9, RZ, PT ;  /* 0x000000ff0900720c */ /* 0x000fe20003f46270 */
[----:B--2---:R-:W-:Y:S01]  /*8030*/  VIADD R20, R2, 0xffffffe7 ;  /* 0xffffffe702147836 */ /* 0x004fe20000000000 */
[----:B------:R-:W-:Y:S01]  /*8040*/  ISETP.GE.AND P1, PT, R8, RZ, PT ;  /* 0x000000ff0800720c */ /* 0x000fe20003f26270 */
[----:B------:R-:W-:Y:S01]  /*8050*/  FMUL.FTZ R30, R30, UR5 ;  /* 0x000000051e1e7c20 */ /* 0x000fe20008410000 */
[----:B------:R-:W-:Y:S01]  /*8060*/  ISETP.GE.AND P3, PT, R15, RZ, PT ;  /* 0x000000ff0f00720c */ /* 0x000fe20003f66270 */
[----:B------:R-:W-:Y:S01]  /*8070*/  FMUL.FTZ R29, R29, UR5 ;  /* 0x000000051d1d7c20 */ /* 0x000fe20008410000 */
[----:B------:R-:W-:Y:S03]  /*8080*/  ISETP.GE.AND P6, PT, R14, RZ, PT ;  /* 0x000000ff0e00720c */ /* 0x000fe60003fc6270 */
[----:B------:R2:W-:Y:S01]  /*8090*/  MUFU.TANH R159, R27 ;  /* 0x0000001b009f7308 */ /* 0x0005e20000002400 */
[----:B----4-:R-:W-:Y:S02]  /*80a0*/  VIADD R24, R2, 0x27 ;  /* 0x0000002702187836 */ /* 0x010fe40000000000 */
[----:B------:R-:W-:Y:S01]  /*80b0*/  FMUL.FTZ R34, R34, UR5 ;  /* 0x0000000522227c20 */ /* 0x000fe20008410000 */
[----:B------:R-:W-:Y:S01]  /*80c0*/  FMUL.FTZ R35, R35, UR5 ;  /* 0x0000000523237c20 */ /* 0x000fe20008410000 */
[----:B------:R-:W-:Y:S01]  /*80d0*/  FMUL.FTZ R33, R33, UR5 ;  /* 0x0000000521217c20 */ /* 0x000fe20008410000 */
[----:B------:R-:W-:Y:S01]  /*80e0*/  FMUL.FTZ R36, R36, UR5 ;  /* 0x0000000524247c20 */ /* 0x000fe20008410000 */
[----:B------:R-:W-:Y:S01]  /*80f0*/  @!P2 IADD3 R9, -R2, 0x8, RZ ;  /* 0x000000080209a810 */ /* 0x000fe20007ffe1ff */
[----:B------:R-:W-:Y:S02]  /*8100*/  FMUL.FTZ R41, R44, UR5 ;  /* 0x000000052c297c20 */ /* 0x000fe40008410000 */
[----:B------:R4:W-:Y:S01]  /*8110*/  MUFU.TANH R178, R25 ;  /* 0x0000001900b27308 */ /* 0x0009e20000002400 */
[C---:B------:R-:W-:Y:S01]  /*8120*/  @!P1 IADD3 R8, -R2.reuse, 0x9, RZ ;  /* 0x0000000902089810 */ /* 0x040fe20007ffe1ff */
[----:B---3--:R-:W-:Y:S01]  /*8130*/  VIADD R26, R2, 0x1f ;  /* 0x0000001f021a7836 */ /* 0x008fe20000000000 */
[----:B------:R-:W-:Y:S01]  /*8140*/  @!P3 IADD3 R15, -R0, 0x8, RZ ;  /* 0x00000008000fb810 */ /* 0x000fe20007ffe1ff */
[----:B------:R-:W-:Y:S01]  /*8150*/  FMUL.FTZ R48, R48, UR5 ;  /* 0x0000000530307c20 */ /* 0x000fe20008410000 */
[----:B------:R-:W-:Y:S01]  /*8160*/  @!P6 IADD3 R14, -R0, 0x9, RZ ;  /* 0x00000009000ee810 */ /* 0x000fe20007ffe1ff */
[----:B------:R-:W-:Y:S01]  /*8170*/  FMUL.FTZ R43, R43, UR5 ;  /* 0x000000052b2b7c20 */ /* 0x000fe20008410000 */
[----:B------:R-:W-:Y:S03]  /*8180*/  ISETP.GE.AND P2, PT, R13, RZ, PT ;  /* 0x000000ff0d00720c */ /* 0x000fe60003f46270 */
[----:B------:R3:W-:Y:S01]  /*8190*/  MUFU.TANH R161, R31 ;  /* 0x0000001f00a17308 */ /* 0x0007e20000002400 */
[----:B------:R-:W-:Y:S01]  /*81a0*/  ISETP.GE.AND P1, PT, R12, RZ, PT ;  /* 0x000000ff0c00720c */ /* 0x000fe20003f26270 */
[----:B--2---:R-:W-:Y:S01]  /*81b0*/  VIADD R27, R2, 0xffffffe0 ;  /* 0xffffffe0021b7836 */ /* 0x004fe20000000000 */
[----:B------:R-:W-:Y:S01]  /*81c0*/  ISETP.GE.AND P3, PT, R17, RZ, PT ;  /* 0x000000ff1100720c */ /* 0x000fe20003f66270 */
[-C--:B-1----:R-:W-:Y:S06]  /*81d0*/  HMMA.16816.F32.BF16 R52, R188, R4.reuse, R52 ;  /* 0x00000004bc34723c */ /* 0x082fec0000041834 */
[----:B------:R1:W-:Y:S01]  /*81e0*/  MUFU.TANH R181, R28 ;  /* 0x0000001c00b57308 */ /* 0x0003e20000002400 */
[----:B------:R-:W-:Y:S01]  /*81f0*/  ISETP.GE.AND P6, PT, R18, RZ, PT ;  /* 0x000000ff1200720c */ /* 0x000fe20003fc6270 */
[----:B----4-:R-:W-:Y:S03]  /*8200*/  VIADD R25, R2, 0x20 ;  /* 0x0000002002197836 */ /* 0x010fe60000000000 */
[C---:B------:R-:W-:Y:S01]  /*8210*/  @!P5 IADD3 R21, -R0.reuse, 0x38, RZ ;  /* 0x000000380015d810 */ /* 0x040fe20007ffe1ff */
[----:B------:R-:W-:Y:S01]  /*8220*/  FMUL.FTZ R45, R45, UR5 ;  /* 0x000000052d2d7c20 */ /* 0x000fe20008410000 */
[C---:B------:R-:W-:Y:S03]  /*8230*/  HMMA.16816.F32.BF16 R56, R148.reuse, R4, R56 ;  /* 0x000000049438723c */ /* 0x040fe60000041838 */
[----:B------:R2:W-:Y:S01]  /*8240*/  MUFU.TANH R39, R32 ;  /* 0x0000002000277308 */ /* 0x0005e20000002400 */
[----:B------:R-:W-:Y:S01]  /*8250*/  @!P2 IADD3 R13, -R0, 0x10, RZ ;  /* 0x00000010000da810 */ /* 0x000fe20007ffe1ff */
[----:B---3--:R-:W-:Y:S01]  /*8260*/  VIADD R31, R2, 0x18 ;  /* 0x00000018021f7836 */ /* 0x008fe20000000000 */
[----:B------:R-:W-:Y:S01]  /*8270*/  @!P1 IADD3 R12, -R0, 0x11, RZ ;  /* 0x00000011000c9810 */ /* 0x000fe20007ffe1ff */
[-C--:B------:R-:W-:Y:S03]  /*8280*/  HMMA.16816.F32.BF16 R60, R148, R6.reuse, R60 ;  /* 0x00000006943c723c */ /* 0x080fe6000004183c */
[----:B------:R-:W-:Y:S03]  /*8290*/  ISETP.GE.AND P2, PT, R19, RZ, PT ;  /* 0x000000ff1300720c */ /* 0x000fe60003f46270 */
[----:B------:R3:W-:Y:S01]  /*82a0*/  MUFU.TANH R69, R38 ;  /* 0x0000002600457308 */ /* 0x0007e20000002400 */
[C---:B------:R-:W-:Y:S01]  /*82b0*/  @!P3 IADD3 R17, -R2.reuse, 0x10, RZ ;  /* 0x000000100211b810 */ /* 0x040fe20007ffe1ff */
[C---:B-1----:R-:W-:Y:S03]  /*82c0*/  VIADD R28, R2.reuse, 0xffffffdf ;  /* 0xffffffdf021c7836 */ /* 0x042fe60000000000 */
[----:B------:R-:W-:Y:S01]  /*82d0*/  @!P6 IADD3 R18, -R2, 0x11, RZ ;  /* 0x000000110212e810 */ /* 0x000fe20007ffe1ff */
[----:B------:R-:W-:Y:S01]  /*82e0*/  FMUL.FTZ R42, R42, UR5 ;  /* 0x000000052a2a7c20 */ /* 0x000fe20008410000 */
[----:B------:R-:W-:Y:S01]  /*82f0*/  ISETP.GE.AND P1, PT, R20, RZ, PT ;  /* 0x000000ff1400720c */ /* 0x000fe20003f26270 */
[----:B------:R-:W-:Y:S02]  /*8300*/  HMMA.16816.F32.BF16 R64, R188, R6, R64 ;  /* 0x00000006bc40723c */ /* 0x000fe40000041840 */
[----:B------:R1:W-:Y:S02]  /*8310*/  MUFU.TANH R171, R37 ;  /* 0x0000002500ab7308 */ /* 0x0003e40000002400 */
[----:B------:R-:W-:Y:S01]  /*8320*/  ISETP.GE.AND P3, PT, R22, RZ, PT ;  /* 0x000000ff1600720c */ /* 0x000fe20003f66270 */
[----:B--2---:R-:W-:Y:S01]  /*8330*/  VIADD R32, R2, 0x17 ;  /* 0x0000001702207836 */ /* 0x004fe20000000000 */
[----:B------:R-:W-:Y:S01]  /*8340*/  ISETP.GE.AND P6, PT, R24, RZ, PT ;  /* 0x000000ff1800720c */ /* 0x000fe20003fc6270 */
[----:B------:R-:W-:Y:S01]  /*8350*/  FMUL.FTZ R53, R53, UR5 ;  /* 0x0000000535357c20 */ /* 0x000fe20008410000 */
[C---:B------:R-:W-:Y:S04]  /*8360*/  @!P2 IADD3 R19, -R2.reuse, 0x18, RZ ;  /* 0x000000180213a810 */ /* 0x040fe80007ffe1ff */
[----:B------:R2:W-:Y:S01]  /*8370*/  MUFU.TANH R160, R30 ;  /* 0x0000001e00a07308 */ /* 0x0005e20000002400 */
[----:B------:R-:W-:Y:S01]  /*8380*/  ISETP.GE.AND P2, PT, R25, RZ, PT ;  /* 0x000000ff1900720c */ /* 0x000fe20003f46270 */
[C---:B---3--:R-:W-:Y:S01]  /*8390*/  VIADD R38, R2.reuse, 0x10 ;  /* 0x0000001002267836 */ /* 0x048fe20000000000 */
[----:B------:R-:W-:Y:S01]  /*83a0*/  @!P1 IADD3 R20, -R2, 0x19, RZ ;  /* 0x0000001902149810 */ /* 0x000fe20007ffe1ff */
[----:B------:R-:W-:Y:S01]  /*83b0*/  FMUL.FTZ R40, R40, UR5 ;  /* 0x0000000528287c20 */ /* 0x000fe20008410000 */
[----:B------:R-:W-:Y:S01]  /*83c0*/  ISETP.GE.AND P1, PT, R26, RZ, PT ;  /* 0x000000ff1a00720c */ /* 0x000fe20003f26270 */
[----:B------:R-:W-:Y:S01]  /*83d0*/  FMUL.FTZ R46, R46, UR5 ;  /* 0x000000052e2e7c20 */ /* 0x000fe20008410000 */
[C---:B------:R-:W-:Y:S03]  /*83e0*/  @!P3 IADD3 R22, -R0.reuse, 0x18, RZ ;  /* 0x000000180016b810 */ /* 0x040fe60007ffe1ff */
[----:B------:R3:W-:Y:S01]  /*83f0*/  MUFU.TANH R179, R29 ;  /* 0x0000001d00b37308 */ /* 0x0007e20000002400 */
[----:B------:R-:W-:Y:S01]  /*8400*/  @!P6 IADD3 R24, -R0, 0x19, RZ ;  /* 0x000000190018e810 */ /* 0x000fe20007ffe1ff */
[----:B-1----:R-:W-:Y:S01]  /*8410*/  VIADD R37, R2, 0xf ;  /* 0x0000000f02257836 */ /* 0x002fe20000000000 */
[----:B------:R-:W-:Y:S01]  /*8420*/  ISETP.GE.AND P3, PT, R27, RZ, PT ;  /* 0x000000ff1b00720c */ /* 0x000fe20003f66270 */
[----:B------:R-:W-:Y:S01]  /*8430*/  FMUL.FTZ R51, R51, UR5 ;  /* 0x0000000533337c20 */ /* 0x000fe20008410000 */
[----:B------:R-:W-:Y:S01]  /*8440*/  ISETP.GE.AND P6, PT, R31, RZ, PT ;  /* 0x000000ff1f00720c */ /* 0x000fe20003fc6270 */
[----:B------:R-:W-:Y:S01]  /*8450*/  FMUL.FTZ R49, R49, UR5 ;  /* 0x0000000531317c20 */ /* 0x000fe20008410000 */
[----:B------:R-:W-:Y:S03]  /*8460*/  @!P2 IADD3 R25, -R0, 0x20, RZ ;  /* 0x000000200019a810 */ /* 0x000fe60007ffe1ff */
[----:B------:R1:W4:Y:S01]  /*8470*/  MUFU.TANH R77, R34 ;  /* 0x00000022004d7308 */ /* 0x0003220000002400 */
[----:B------:R-:W-:Y:S01]  /*8480*/  ISETP.GE.AND P2, PT, R32, RZ, PT ;  /* 0x000000ff2000720c */ /* 0x000fe20003f46270 */
[----:B--2---:R-:W-:Y:S01]  /*8490*/  VIADD R30, R2, 0xffffffd7 ;  /* 0xffffffd7021e7836 */ /* 0x004fe20000000000 */
[----:B------:R-:W-:Y:S01]  /*84a0*/  @!P1 IADD3 R26, -R0, 0x21, RZ ;  /* 0x00000021001a9810 */ /* 0x000fe20007ffe1ff */
[----:B------:R-:W-:Y:S01]  /*84b0*/  FMUL.FTZ R50, R50, UR5 ;  /* 0x0000000532327c20 */ /* 0x000fe20008410000 */
[----:B------:R-:W-:Y:S01]  /*84c0*/  ISETP.GE.AND P1, PT, R38, RZ, PT ;  /* 0x000000ff2600720c */ /* 0x000fe20003f26270 */
[----:B------:R-:W-:Y:S01]  /*84d0*/  FMUL.FTZ R54, R54, UR5 ;  /* 0x0000000536367c20 */ /* 0x000fe20008410000 */
[----:B------:R-:W-:Y:S03]  /*84e0*/  @!P4 IADD3 R23, -R0, 0x39, RZ ;  /* 0x000000390017c810 */ /* 0x000fe60007ffe1ff */
[----:B------:R2:W-:Y:S01]  /*84f0*/  MUFU.TANH R74, R35 ;  /* 0x00000023004a7308 */ /* 0x0005e20000002400 */
[C---:B------:R-:W-:Y:S01]  /*8500*/  @!P3 IADD3 R27, -R2.reuse, 0x20, RZ ;  /* 0x00000020021bb810 */ /* 0x040fe20007ffe1ff */
[----:B---3--:R-:W-:Y:S01]  /*8510*/  VIADD R29, R2, 0xffffffd8 ;  /* 0xffffffd8021d7836 */ /* 0x008fe20000000000 */
[----:B------:R-:W-:Y:S01]  /*8520*/  @!P6 IADD3 R31, -R0, 0x28, RZ ;  /* 0x00000028001fe810 */ /* 0x000fe20007ffe1ff */
[----:B------:R-:W-:Y:S01]  /*8530*/  FMUL.FTZ R55, R55, UR5 ;  /* 0x0000000537377c20 */ /* 0x000fe20008410000 */
[----:B------:R-:W-:Y:S01]  /*8540*/  ISETP.GE.AND P3, PT, R37, RZ, PT ;  /* 0x000000ff2500720c */ /* 0x000fe20003f66270 */
[----:B------:R-:W-:Y:S01]  /*8550*/  FMUL.FTZ R58, R58, UR5 ;  /* 0x000000053a3a7c20 */ /* 0x000fe20008410000 */
[----:B------:R-:W-:Y:S03]  /*8560*/  ISETP.GE.AND P6, PT, R28, RZ, PT ;  /* 0x000000ff1c00720c */ /* 0x000fe60003fc6270 */
[----:B------:R3:W4:Y:S01]  /*8570*/  MUFU.TANH R44, R33 ;  /* 0x00000021002c7308 */ /* 0x0007220000002400 */
[----:B-1----:R-:W-:Y:S01]  /*8580*/  VIADD R34, R2, 0xffffffd0 ;  /* 0xffffffd002227836 */ /* 0x002fe20000000000 */
[C---:B------:R-:W-:Y:S01]  /*8590*/  @!P2 IADD3 R32, -R0.reuse, 0x29, RZ ;  /* 0x000000290020a810 */ /* 0x040fe20007ffe1ff */
[----:B------:R-:W-:Y:S01]  /*85a0*/  FMUL.FTZ R47, R47, UR5 ;  /* 0x000000052f2f7c20 */ /* 0x000fe20008410000 */
[----:B------:R-:W-:Y:S01]  /*85b0*/  @!P1 IADD3 R38, -R0, 0x30, RZ ;  /* 0x0000003000269810 */ /* 0x000fe20007ffe1ff */
[----:B------:R-:W-:Y:S01]  /*85c0*/  FMUL.FTZ R59, R59, UR5 ;  /* 0x000000053b3b7c20 */ /* 0x000fe20008410000 */
[----:B------:R-:W-:Y:S01]  /*85d0*/  ISETP.GE.AND P2, PT, R29, RZ, PT ;  /* 0x000000ff1d00720c */ /* 0x000fe20003f46270 */
[----:B------:R-:W-:Y:S03]  /*85e0*/  FMUL.FTZ R64, R64, UR5 ;  /* 0x0000000540407c20 */ /* 0x000fe60008410000 */
[----:B------:R1:W-:Y:S01]  /*85f0*/  MUFU.TANH R164, R36 ;  /* 0x0000002400a47308 */ /* 0x0003e20000002400 */
[----:B--2---:R-:W-:Y:S01]  /*8600*/  VIADD R35, R2, 0xffffffc7 ;  /* 0xffffffc702237836 */ /* 0x004fe20000000000 */
[----:B------:R-:W-:Y:S01]  /*8610*/  @!P3 IADD3 R37, -R0, 0x31, RZ ;  /* 0x000000310025b810 */ /* 0x000fe20007ffe1ff */
[----:B------:R-:W-:Y:S01]  /*8620*/  FMUL.FTZ R52, R52, UR5 ;  /* 0x0000000534347c20 */ /* 0x000fe20008410000 */
[----:B------:R-:W-:Y:S01]  /*8630*/  @!P6 IADD3 R28, -R2, 0x21, RZ ;  /* 0x00000021021ce810 */ /* 0x000fe20007ffe1ff */
[----:B------:R-:W-:Y:S01]  /*8640*/  FMUL.FTZ R65, R65, UR5 ;  /* 0x0000000541417c20 */ /* 0x000fe20008410000 */
[----:B------:R-:W-:Y:S01]  /*8650*/  ISETP.GE.AND P1, PT, R30, RZ, PT ;  /* 0x000000ff1e00720c */ /* 0x000fe20003f26270 */
[----:B------:R-:W-:Y:S03]  /*8660*/  FMUL.FTZ R66, R66, UR5 ;  /* 0x0000000542427c20 */ /* 0x000fe60008410000 */
[----:B------:R2:W-:Y:S01]  /*8670*/  MUFU.TANH R162, R48 ;  /* 0x0000003000a27308 */ /* 0x0005e20000002400 */
[----:B---3--:R-:W-:Y:S01]  /*8680*/  VIADD R33, R2, 0xffffffc8 ;  /* 0xffffffc802217836 */ /* 0x008fe20000000000 */
[----:B------:R-:W-:Y:S01]  /*8690*/  ISETP.GE.AND P5, PT, R34, RZ, PT ;  /* 0x000000ff2200720c */ /* 0x000fe20003fa6270 */
[----:B------:R-:W-:Y:S01]  /*86a0*/  FMUL.FTZ R5, R67, UR5 ;  /* 0x0000000543057c20 */ /* 0x000fe20008410000 */
[----:B------:R-:W-:Y:S01]  /*86b0*/  ISETP.GE.AND P4, PT, R35, RZ, PT ;  /* 0x000000ff2300720c */ /* 0x000fe20003f86270 */
[----:B------:R-:W-:Y:S01]  /*86c0*/  FMUL.FTZ R60, R60, UR5 ;  /* 0x000000053c3c7c20 */ /* 0x000fe20008410000 */
[----:B------:R-:W-:Y:S01]  /*86d0*/  ISETP.GE.AND P3, PT, R33, RZ, PT ;  /* 0x000000ff2100720c */ /* 0x000fe20003f66270 */
[----:B------:R-:W-:Y:S03]  /*86e0*/  FMUL.FTZ R7, R57, UR5 ;  /* 0x0000000539077c20 */ /* 0x000fe60008410000 */
[----:B------:R3:W4:Y:S01]  /*86f0*/  MUFU.TANH R177, R43 ;  /* 0x0000002b00b17308 */ /* 0x0007220000002400 */
[----:B-1----:R-:W-:Y:S01]  /*8700*/  VIADD R36, R2, 0xffffffcf ;  /* 0xffffffcf02247836 */ /* 0x002fe20000000000 */
[----:B------:R-:W-:Y:S01]  /*8710*/  IABS R0, R0 ;  /* 0x0000000000007213 */ /* 0x000fe20000000000 */
[----:B------:R-:W-:Y:S01]  /*8720*/  FMUL.FTZ R62, R62, UR5 ;  /* 0x000000053e3e7c20 */ /* 0x000fe20008410000 */
[----:B------:R-:W-:Y:S01]  /*8730*/  @!P2 IADD3 R29, -R2, 0x28, RZ ;  /* 0x00000028021da810 */ /* 0x000fe20007ffe1ff */
[----:B------:R-:W-:Y:S01]  /*8740*/  FMUL.FTZ R63, R63, UR5 ;  /* 0x000000053f3f7c20 */ /* 0x000fe20008410000 */
[----:B------:R-:W-:Y:S04]  /*8750*/  ISETP.GE.AND P6, PT, R36, RZ, PT ;  /* 0x000000ff2400720c */ /* 0x000fe80003fc6270 */
[----:B------:R5:W-:Y:S01]  /*8760*/  MUFU.TANH R168, R41 ;  /* 0x0000002900a87308 */ /* 0x000be20000002400 */
[----:B------:R-:W-:Y:S02]  /*8770*/  I2FP.F32.S32 R0, R0 ;  /* 0x0000000000007245 */ /* 0x000fe40000201400 */
[C---:B------:R-:W-:Y:S02]  /*8780*/  @!P1 IADD3 R30, -R2.reuse, 0x29, RZ ;  /* 0x00000029021e9810 */ /* 0x040fe40007ffe1ff */
[----:B------:R-:W-:Y:S01]  /*8790*/  @!P3 IADD3 R33, -R2, 0x38, RZ ;  /* 0x000000380221b810 */ /* 0x000fe20007ffe1ff */
[-C--:B------:R-:W-:Y:S01]  /*87a0*/  FFMA.FTZ R146, R0, -R68.reuse, R146 ;  /* 0x8000004400927223 */ /* 0x080fe20000010092 */
[C---:B------:R-:W-:Y:S03]  /*87b0*/  @!P5 IADD3 R34, -R2.reuse, 0x30, RZ ;  /* 0x000000300222d810 */ /* 0x040fe60007ffe1ff */
[----:B------:R4:W-:Y:S01]  /*87c0*/  MUFU.TANH R169, R45 ;  /* 0x0000002d00a97308 */ /* 0x0009e20000002400 */
[----:B------:R-:W-:Y:S01]  /*87d0*/  @!P4 IADD3 R35, -R2, 0x39, RZ ;  /* 0x000000390223c810 */ /* 0x000fe20007ffe1ff */
[----:B------:R-:W-:Y:S01]  /*87e0*/  FFMA.FTZ R154, R0, -R68, R154 ;  /* 0x80000044009a7223 */ /* 0x000fe2000001009a */
[----:B------:R-:W-:Y:S02]  /*87f0*/  @!P6 IADD3 R36, -R2, 0x31, RZ ;  /* 0x000000310224e810 */ /* 0x000fe40007ffe1ff */
[----:B------:R-:W-:Y:S02]  /*8800*/  IABS R2, R2 ;  /* 0x0000000200027213 */ /* 0x000fe40000000000 */
[----:B------:R-:W-:Y:S03]  /*8810*/  I2FP.F32.S32 R9, R9 ;  /* 0x0000000900097245 */ /* 0x000fe60000201400 */
[----:B------:R-:W1:Y:S01]  /*8820*/  MUFU.TANH R72, R42 ;  /* 0x0000002a00487308 */ /* 0x000e620000002400 */
[----:B------:R-:W-:Y:S02]  /*8830*/  I2FP.F32.S32 R0, R2 ;  /* 0x0000000200007245 */ /* 0x000fe40000201400 */
[----:B------:R-:W-:Y:S01]  /*8840*/  I2FP.F32.S32 R11, R11 ;  /* 0x0000000b000b7245 */ /* 0x000fe20000201400 */
[CC--:B--2---:R-:W-:Y:S01]  /*8850*/  FFMA.FTZ R48, R9.reuse, -R68.reuse, R176 ;  /* 0x8000004409307223 */ /* 0x0c4fe200000100b0 */
[-C--:B------:R-:W-:Y:S01]  /*8860*/  FFMA.FTZ R152, R9, -R68.reuse, R152 ;  /* 0x8000004409987223 */ /* 0x080fe20000010098 */
[CC--:B---3--:R-:W-:Y:S01]  /*8870*/  FFMA.FTZ R43, R0.reuse, -R68.reuse, R163 ;  /* 0x80000044002b7223 */ /* 0x0c8fe200000100a3 */
[-C--:B------:R-:W-:Y:S03]  /*8880*/  FFMA.FTZ R144, R0, -R68.reuse, R144 ;  /* 0x8000004400907223 */ /* 0x080fe60000010090 */
[----:B------:R2:W-:Y:S01]  /*8890*/  MUFU.TANH R9, R53 ;  /* 0x0000003500097308 */ /* 0x0005e20000002400 */
[----:B------:R-:W-:Y:S01]  /*88a0*/  I2FP.F32.S32 R0, R17 ;  /* 0x0000001100007245 */ /* 0x000fe20000201400 */
[----:B------:R-:W-:Y:S01]  /*88b0*/  FFMA.FTZ R155, R11, -R68, R155 ;  /* 0x800000440b9b7223 */ /* 0x000fe2000001009b */
[----:B------:R-:W-:Y:S02]  /*88c0*/  I2FP.F32.S32 R2, R20 ;  /* 0x0000001400027245 */ /* 0x000fe40000201400 */
[----:B------:R-:W-:Y:S01]  /*88d0*/  I2FP.F32.S32 R10, R10 ;  /* 0x0000000a000a7245 */ /* 0x000fe20000201400 */
[CC--:B-----5:R-:W-:Y:S01]  /*88e0*/  FFMA.FTZ R41, R0.reuse, -R68.reuse, R183 ;  /* 0x8000004400297223 */ /* 0x0e0fe200000100b7 */
[-C--:B----4-:R-:W-:Y:S03]  /*88f0*/  FFMA.FTZ R45, R0, -R68.reuse, R77 ;  /* 0x80000044002d7223 */ /* 0x090fe6000001004d */
[----:B------:R-:W3:Y:S01]  /*8900*/  MUFU.TANH R170, R40 ;  /* 0x0000002800aa7308 */ /* 0x000ee20000002400 */
[----:B------:R-:W-:Y:S01]  /*8910*/  I2FP.F32.S32 R0, R19 ;  /* 0x0000001300007245 */ /* 0x000fe20000201400 */
[CC--:B------:R-:W-:Y:S01]  /*8920*/  FFMA.FTZ R44, R2.reuse, -R68.reuse, R44 ;  /* 0x80000044022c7223 */ /* 0x0c0fe2000001002c */
[----:B------:R-:W-:Y:S01]  /*8930*/  I2FP.F32.S32 R3, R3 ;  /* 0x0000000300037245 */ /* 0x000fe20000201400 */
[----:B------:R-:W-:Y:S01]  /*8940*/  FFMA.FTZ R165, R2, -R68, R165 ;  /* 0x8000004402a57223 */ /* 0x000fe200000100a5 */
[----:B------:R-:W-:Y:S01]  /*8950*/  I2FP.F32.S32 R2, R24 ;  /* 0x0000001800027245 */ /* 0x000fe20000201400 */
[C---:B------:R-:W-:Y:S01]  /*8960*/  FFMA.FTZ R39, R0.reuse, -R68, R39 ;  /* 0x8000004400277223 */ /* 0x040fe20000010027 */
[----:B------:R-:W-:Y:S03]  /*8970*/  I2FP.F32.S32 R8, R8 ;  /* 0x0000000800087245 */ /* 0x000fe60000201400 */
[----:B------:R-:W4:Y:S01]  /*8980*/  MUFU.TANH R73, R46 ;  /* 0x0000002e00497308 */ /* 0x000f220000002400 */
[----:B------:R-:W-:Y:S01]  /*8990*/  I2FP.F32.S32 R14, R14 ;  /* 0x0000000e000e7245 */ /* 0x000fe20000201400 */
[----:B------:R-:W-:Y:S01]  /*89a0*/  FFMA.FTZ R151, R0, -R68, R69 ;  /* 0x8000004400977223 */ /* 0x000fe20000010045 */
[----:B------:R-:W-:Y:S01]  /*89b0*/  I2FP.F32.S32 R0, R22 ;  /* 0x0000001600007245 */ /* 0x000fe20000201400 */
[C---:B------:R-:W-:Y:S01]  /*89c0*/  FFMA.FTZ R148, R2.reuse, -R68, R179 ;  /* 0x8000004402947223 */ /* 0x040fe200000100b3 */
[----:B------:R-:W-:Y:S01]  /*89d0*/  I2FP.F32.S32 R12, R12 ;  /* 0x0000000c000c7245 */ /* 0x000fe20000201400 */
[-C--:B------:R-:W-:Y:S01]  /*89e0*/  FFMA.FTZ R177, R2, -R68.reuse, R177 ;  /* 0x8000004402b17223 */ /* 0x080fe200000100b1 */
[----:B------:R-:W-:Y:S03]  /*89f0*/  I2FP.F32.S32 R2, R27 ;  /* 0x0000001b00027245 */ /* 0x000fe60000201400 */
[----:B------:R5:W5:Y:S01]  /*8a00*/  MUFU.TANH R167, R51 ;  /* 0x0000003300a77308 */ /* 0x000b620000002400 */
[----:B------:R-:W-:Y:S01]  /*8a10*/  I2FP.F32.S32 R15, R15 ;  /* 0x0000000f000f7245 */ /* 0x000fe20000201400 */
[C---:B--2---:R-:W-:Y:S01]  /*8a20*/  FFMA.FTZ R53, R0.reuse, -R68, R181 ;  /* 0x8000004400357223 */ /* 0x044fe200000100b5 */
[----:B------:R-:W-:Y:S01]  /*8a30*/  I2FP.F32.S32 R16, R16 ;  /* 0x0000001000107245 */ /* 0x000fe20000201400 */
[-C--:B-1----:R-:W-:Y:S01]  /*8a40*/  FFMA.FTZ R176, R0, -R68.reuse, R72 ;  /* 0x8000004400b07223 */ /* 0x082fe20000010048 */
[----:B------:R-:W-:Y:S01]  /*8a50*/  I2FP.F32.S32 R0, R25 ;  /* 0x0000001900007245 */ /* 0x000fe20000201400 */
[----:B------:R-:W-:Y:S01]  /*8a60*/  FFMA.FTZ R149, R2, -R68, R164 ;  /* 0x8000004402957223 */ /* 0x000fe200000100a4 */
[----:B------:R-:W-:Y:S03]  /*8a70*/  I2FP.F32.S32 R18, R18 ;  /* 0x0000001200127245 */ /* 0x000fe60000201400 */
[----:B------:R1:W2:Y:S01]  /*8a80*/  MUFU.TANH R163, R49 ;  /* 0x0000003100a37308 */ /* 0x0002a20000002400 */
[----:B------:R-:W-:Y:S01]  /*8a90*/  I2FP.F32.S32 R13, R13 ;  /* 0x0000000d000d7245 */ /* 0x000fe20000201400 */
[-C--:B---3--:R-:W-:Y:S01]  /*8aa0*/  FFMA.FTZ R170, R0, -R68.reuse, R170 ;  /* 0x8000004400aa7223 */ /* 0x088fe200000100aa */
[----:B------:R-:W-:Y:S01]  /*8ab0*/  ISETP.GT.AND P1, PT, R210, RZ, PT ;  /* 0x000000ffd200720c */ /* 0x000fe20003f24270 */
[----:B----4-:R-:W-:Y:S01]  /*8ac0*/  FFMA.FTZ R181, R0, -R68, R73 ;  /* 0x8000004400b57223 */ /* 0x010fe20000010049 */
[----:B------:R-:W-:Y:S01]  /*8ad0*/  I2FP.F32.S32 R0, R28 ;  /* 0x0000001c00007245 */ /* 0x000fe20000201400 */
[----:B------:R-:W-:Y:S01]  /*8ae0*/  FFMA.FTZ R156, R3, -R68, R156 ;  /* 0x80000044039c7223 */ /* 0x000fe2000001009c */
[----:B------:R-:W-:Y:S03]  /*8af0*/  I2FP.F32.S32 R3, R26 ;  /* 0x0000001a00037245 */ /* 0x000fe60000201400 */
[----:B------:R-:W3:Y:S01]  /*8b00*/  MUFU.TANH R166, R50 ;  /* 0x0000003200a67308 */ /* 0x000ee20000002400 */
[----:B------:R-:W-:Y:S01]  /*8b10*/  I2FP.F32.S32 R38, R38 ;  /* 0x0000002600267245 */ /* 0x000fe20000201400 */
[-C--:B-----5:R-:W-:Y:S01]  /*8b20*/  FFMA.FTZ R51, R10, -R68.reuse, R175 ;  /* 0x800000440a337223 */ /* 0x0a0fe200000100af */
[----:B------:R-:W-:Y:S01]  /*8b30*/  I2FP.F32.S32 R21, R21 ;  /* 0x0000001500157245 */ /* 0x000fe20000201400 */
[CC--:B------:R-:W-:Y:S01]  /*8b40*/  FFMA.FTZ R150, R0.reuse, -R68.reuse, R171 ;  /* 0x8000004400967223 */ /* 0x0c0fe200000100ab */
[----:B------:R-:W-:Y:S01]  /*8b50*/  FFMA.FTZ R167, R0, -R68, R167 ;  /* 0x8000004400a77223 */ /* 0x000fe200000100a7 */
[----:B------:R-:W-:Y:S01]  /*8b60*/  I2FP.F32.S32 R0, R30 ;  /* 0x0000001e00007245 */ /* 0x000fe20000201400 */
[-C--:B------:R-:W-:Y:S03]  /*8b70*/  FFMA.FTZ R42, R8, -R68.reuse, R182 ;  /* 0x80000044082a7223 */ /* 0x080fe600000100b6 */
[----:B------:R-:W4:Y:S01]  /*8b80*/  MUFU.TANH R11, R54 ;  /* 0x00000036000b7308 */ /* 0x000f220000002400 */
[-C--:B-1----:R-:W-:Y:S01]  /*8b90*/  FFMA.FTZ R49, R10, -R68.reuse, R187 ;  /* 0x800000440a317223 */ /* 0x082fe200000100bb */
[-C--:B------:R-:W-:Y:S01]  /*8ba0*/  FFMA.FTZ R46, R14, -R68.reuse, R186 ;  /* 0x800000440e2e7223 */ /* 0x080fe200000100ba */
[-C--:B--2---:R-:W-:Y:S01]  /*8bb0*/  FFMA.FTZ R163, R0, -R68.reuse, R163 ;  /* 0x8000004400a37223 */ /* 0x084fe200000100a3 */
[-C--:B------:R-:W-:Y:S01]  /*8bc0*/  FFMA.FTZ R172, R3, -R68.reuse, R172 ;  /* 0x8000004403ac7223 */ /* 0x080fe200000100ac */
[-C--:B------:R-:W-:Y:S01]  /*8bd0*/  FFMA.FTZ R147, R16, -R68.reuse, R147 ;  /* 0x8000004410937223 */ /* 0x080fe20000010093 */
[-C--:B------:R-:W-:Y:S01]  /*8be0*/  FFMA.FTZ R40, R18, -R68.reuse, R185 ;  /* 0x8000004412287223 */ /* 0x080fe200000100b9 */
[-C--:B------:R-:W-:Y:S03]  /*8bf0*/  FFMA.FTZ R153, R16, -R68.reuse, R153 ;  /* 0x8000004410997223 */ /* 0x080fe60000010099 */
[----:B------:R-:W1:Y:S01]  /*8c00*/  MUFU.TANH R4, R55 ;  /* 0x0000003700047308 */ /* 0x000e620000002400 */
[-C--:B---3--:R-:W-:Y:S01]  /*8c10*/  FFMA.FTZ R166, R2, -R68.reuse, R166 ;  /* 0x8000004402a67223 */ /* 0x088fe200000100a6 */
[----:B------:R-:W-:Y:S01]  /*8c20*/  I2FP.F32.S32 R2, R29 ;  /* 0x0000001d00027245 */ /* 0x000fe20000201400 */
[-C--:B------:R-:W-:Y:S01]  /*8c30*/  FFMA.FTZ R157, R15, -R68.reuse, R157 ;  /* 0x800000440f9d7223 */ /* 0x080fe2000001009d */
[-C--:B------:R-:W-:Y:S01]  /*8c40*/  FFMA.FTZ R159, R14, -R68.reuse, R159 ;  /* 0x800000440e9f7223 */ /* 0x080fe2000001009f */
[-C--:B------:R-:W-:Y:S01]  /*8c50*/  FFMA.FTZ R160, R13, -R68.reuse, R160 ;  /* 0x800000440da07223 */ /* 0x080fe200000100a0 */
[-C--:B------:R-:W-:Y:S01]  /*8c60*/  FFMA.FTZ R50, R18, -R68.reuse, R74 ;  /* 0x8000004412327223 */ /* 0x080fe2000001004a */
[CC--:B------:R-:W-:Y:S03]  /*8c70*/  FFMA.FTZ R162, R2.reuse, -R68.reuse, R162 ;  /* 0x8000004402a27223 */ /* 0x0c0fe600000100a2 */
[----:B------:R-:W2:Y:S01]  /*8c80*/  MUFU.TANH R180, R47 ;  /* 0x0000002f00b47308 */ /* 0x000ea20000002400 */
[-C--:B----4-:R-:W-:Y:S01]  /*8c90*/  FFMA.FTZ R182, R2, -R68.reuse, R11 ;  /* 0x8000004402b67223 */ /* 0x090fe2000001000b */
[----:B------:R-:W-:Y:S01]  /*8ca0*/  I2FP.F32.S32 R2, R31 ;  /* 0x0000001f00027245 */ /* 0x000fe20000201400 */
[-C--:B------:R-:W-:Y:S01]  /*8cb0*/  FFMA.FTZ R54, R8, -R68.reuse, R174 ;  /* 0x8000004408367223 */ /* 0x080fe200000100ae */
[-C--:B------:R-:W-:Y:S01]  /*8cc0*/  FFMA.FTZ R161, R12, -R68.reuse, R161 ;  /* 0x800000440ca17223 */ /* 0x080fe200000100a1 */
[----:B------:R-:W-:Y:S01]  /*8cd0*/  FMUL.FTZ R8, R56, UR5 ;  /* 0x0000000538087c20 */ /* 0x000fe20008410000 */
[----:B------:R-:W-:Y:S01]  /*8ce0*/  FMUL.FTZ R31, R61, UR5 ;  /* 0x000000053d1f7c20 */ /* 0x000fe20008410000 */
[-C--:B------:R-:W-:Y:S03]  /*8cf0*/  FFMA.FTZ R168, R2, -R68.reuse, R168 ;  /* 0x8000004402a87223 */ /* 0x080fe600000100a8 */
[----:B------:R-:W3:Y:S01]  /*8d00*/  MUFU.TANH R58, R58 ;  /* 0x0000003a003a7308 */ /* 0x000ee20000002400 */
[----:B-1----:R-:W-:Y:S01]  /*8d10*/  FFMA.FTZ R183, R0, -R68, R4 ;  /* 0x8000004400b77223 */ /* 0x002fe20000010004 */
[----:B------:R-:W-:Y:S01]  /*8d20*/  I2FP.F32.S32 R0, R32 ;  /* 0x0000002000007245 */ /* 0x000fe20000201400 */
[-C--:B------:R-:W-:Y:S01]  /*8d30*/  FFMA.FTZ R55, R13, -R68.reuse, R173 ;  /* 0x800000440d377223 */ /* 0x080fe200000100ad */
[----:B------:R-:W-:Y:S02]  /*8d40*/  I2FP.F32.S32 R4, R33 ;  /* 0x0000002100047245 */ /* 0x000fe40000201400 */
[----:B------:R-:W-:Y:S01]  /*8d50*/  I2FP.F32.S32 R32, R23 ;  /* 0x0000001700207245 */ /* 0x000fe20000201400 */
[-C--:B------:R-:W-:Y:S03]  /*8d60*/  FFMA.FTZ R169, R0, -R68.reuse, R169 ;  /* 0x8000004400a97223 */ /* 0x080fe600000100a9 */
[----:B------:R-:W1:Y:S01]  /*8d70*/  MUFU.TANH R59, R59 ;  /* 0x0000003b003b7308 */ /* 0x000e620000002400 */
[-C--:B--2---:R-:W-:Y:S01]  /*8d80*/  FFMA.FTZ R180, R3, -R68.reuse, R180 ;  /* 0x8000004403b47223 */ /* 0x084fe200000100b4 */
[----:B------:R-:W-:Y:S01]  /*8d90*/  I2FP.F32.S32 R3, R35 ;  /* 0x0000002300037245 */ /* 0x000fe20000201400 */
[-C--:B------:R-:W-:Y:S07]  /*8da0*/  FFMA.FTZ R47, R15, -R68.reuse, R184 ;  /* 0x800000440f2f7223 */ /* 0x080fee00000100b8 */
[----:B------:R2:W4:Y:S01]  /*8db0*/  MUFU.TANH R10, R52 ;  /* 0x00000034000a7308 */ /* 0x0005220000002400 */
[----:B---3--:R-:W-:Y:S01]  /*8dc0*/  FFMA.FTZ R186, R2, -R68, R58 ;  /* 0x8000004402ba7223 */ /* 0x008fe2000001003a */
[----:B------:R-:W-:Y:S08]  /*8dd0*/  I2FP.F32.S32 R2, R34 ;  /* 0x0000002200027245 */ /* 0x000ff00000201400 */
[----:B------:R-:W3:Y:S01]  /*8de0*/  MUFU.TANH R64, R64 ;  /* 0x0000004000407308 */ /* 0x000ee20000002400 */
[----:B-1----:R-:W-:Y:S01]  /*8df0*/  FFMA.FTZ R187, R0, -R68, R59 ;  /* 0x8000004400bb7223 */ /* 0x002fe2000001003b */
[----:B------:R-:W-:Y:S05]  /*8e00*/  I2FP.F32.S32 R0, R36 ;  /* 0x0000002400007245 */ /* 0x000fea0000201400 */
[-C--:B------:R-:W-:Y:S03]  /*8e10*/  FFMA.FTZ R173, R0, -R68.reuse, R9 ;  /* 0x8000004400ad7223 */ /* 0x080fe60000010009 */
[----:B------:R-:W1:Y:S01]  /*8e20*/  MUFU.TANH R65, R65 ;  /* 0x0000004100417308 */ /* 0x000e620000002400 */
[-C--:B--2---:R-:W-:Y:S01]  /*8e30*/  FFMA.FTZ R52, R12, -R68.reuse, R178 ;  /* 0x800000440c347223 */ /* 0x084fe200000100b2 */
[-C--:B----4-:R-:W-:Y:S08]  /*8e40*/  FFMA.FTZ R171, R2, -R68.reuse, R10 ;  /* 0x8000004402ab7223 */ /* 0x090ff0000001000a */
[----:B------:R-:W2:Y:S01]  /*8e50*/  MUFU.TANH R66, R66 ;  /* 0x0000004200427308 */ /* 0x000ea20000002400 */
[----:B---3--:R-:W-:Y:S01]  /*8e60*/  FFMA.FTZ R178, R4, -R68, R64 ;  /* 0x8000004404b27223 */ /* 0x008fe20000010040 */
[----:B------:R-:W-:Y:S04]  /*8e70*/  FMNMX.FTZ R4, R43, R70, !PT ;  /* 0x000000462b047209 */ /* 0x000fe80007810000 */
[----:B------:R-:W-:Y:S04]  /*8e80*/  FMNMX.FTZ R6, R49, R4, !PT ;  /* 0x0000000431067209 */ /* 0x000fe80007810000 */
[----:B------:R-:W3:Y:S01]  /*8e90*/  MUFU.TANH R5, R5 ;  /* 0x0000000500057308 */ /* 0x000ee20000002400 */
[-C--:B-1----:R-:W-:Y:S01]  /*8ea0*/  FFMA.FTZ R179, R3, -R68.reuse, R65 ;  /* 0x8000004403b37223 */ /* 0x082fe20000010041 */
[----:B------:R-:W-:Y:S04]  /*8eb0*/  FMNMX.FTZ R3, R145, R71, !PT ;  /* 0x0000004791037209 */ /* 0x000fe80007810000 */
[----:B------:R-:W-:Y:S04]  /*8ec0*/  FMNMX.FTZ R4, R158, R3, !PT ;  /* 0x000000039e047209 */ /* 0x000fe80007810000 */
[----:B------:R-:W1:Y:S01]  /*8ed0*/  MUFU.TANH R8, R8 ;  /* 0x0000000800087308 */ /* 0x000e620000002400 */
[----:B--2---:R-:W-:Y:S01]  /*8ee0*/  FFMA.FTZ R184, R2, -R68, R66 ;  /* 0x8000004402b87223 */ /* 0x004fe20000010042 */
[----:B------:R-:W-:Y:S02]  /*8ef0*/  FMNMX.FTZ R2, R146, R75, !PT ;  /* 0x0000004b92027209 */ /* 0x000fe40007810000 */
[----:B------:R-:W-:Y:S02]  /*8f00*/  FMNMX.FTZ R4, R144, R4, !PT ;  /* 0x0000000490047209 */ /* 0x000fe40007810000 */
[----:B------:R-:W-:Y:S02]  /*8f10*/  FMNMX.FTZ R3, R147, R2, !PT ;  /* 0x0000000293037209 */ /* 0x000fe40007810000 */
[----:B------:R-:W-:Y:S01]  /*8f20*/  FMNMX.FTZ R4, R51, R4, !PT ;  /* 0x0000000433047209 */ /* 0x000fe20007810000 */
[----:B---3--:R-:W-:Y:S01]  /*8f30*/  FFMA.FTZ R185, R0, -R68, R5 ;  /* 0x8000004400b97223 */ /* 0x008fe20000010005 */
[----:B------:R-:W-:Y:S01]  /*8f40*/  FMNMX.FTZ R5, R156, R76, !PT ;  /* 0x0000004c9c057209 */ /* 0x000fe20007810000 */
[----:B------:R-:W2:Y:S01]  /*8f50*/  MUFU.TANH R60, R60 ;  /* 0x0000003c003c7308 */ /* 0x000ea20000002400 */
[----:B------:R-:W-:Y:S02]  /*8f60*/  FMNMX.FTZ R3, R47, R3, !PT ;  /* 0x000000032f037209 */ /* 0x000fe40007810000 */
[----:B------:R-:W-:Y:S02]  /*8f70*/  FMNMX.FTZ R2, R155, R5, !PT ;  /* 0x000000059b027209 */ /* 0x000fe40007810000 */
[----:B------:R-:W-:Y:S01]  /*8f80*/  FMNMX.FTZ R5, R48, R6, !PT ;  /* 0x0000000630057209 */ /* 0x000fe20007810000 */
[----:B-1----:R-:W-:Y:S01]  /*8f90*/  FFMA.FTZ R175, R38, -R68, R8 ;  /* 0x8000004426af7223 */ /* 0x002fe20000010008 */
[----:B------:R-:W-:Y:S03]  /*8fa0*/  FMNMX.FTZ R2, R154, R2, !PT ;  /* 0x000000029a027209 */ /* 0x000fe60007810000 */
[----:B------:R-:W1:Y:S01]  /*8fb0*/  MUFU.TANH R7, R7 ;  /* 0x0000000700077308 */ /* 0x000e620000002400 */
[----:B------:R-:W-:Y:S02]  /*8fc0*/  FMNMX.FTZ R5, R42, R5, !PT ;  /* 0x000000052a057209 */ /* 0x000fe40007810000 */
[----:B------:R-:W-:Y:S02]  /*8fd0*/  FMNMX.FTZ R3, R46, R3, !PT ;  /* 0x000000032e037209 */ /* 0x000fe40007810000 */
[----:B------:R-:W-:Y:S02]  /*8fe0*/  FMNMX.FTZ R2, R153, R2, !PT ;  /* 0x0000000299027209 */ /* 0x000fe40007810000 */
[----:B------:R-:W-:Y:S03]  /*8ff0*/  FMNMX.FTZ R5, R41, R5, !PT ;  /* 0x0000000529057209 */ /* 0x000fe60007810000 */
[----:B------:R-:W3:Y:S01]  /*9000*/  MUFU.TANH R31, R31 ;  /* 0x0000001f001f7308 */ /* 0x000ee20000002400 */
[----:B------:R-:W-:Y:S01]  /*9010*/  FMNMX.FTZ R4, R152, R4, !PT ;  /* 0x0000000498047209 */ /* 0x000fe20007810000 */
[----:B--2---:R-:W-:Y:S01]  /*9020*/  FFMA.FTZ R188, R21, -R68, R60 ;  /* 0x8000004415bc7223 */ /* 0x004fe2000001003c */
[----:B------:R-:W-:Y:S02]  /*9030*/  FMNMX.FTZ R3, R55, R3, !PT ;  /* 0x0000000337037209 */ /* 0x000fe40007810000 */
[----:B------:R-:W-:Y:S02]  /*9040*/  FMNMX.FTZ R2, R157, R2, !PT ;  /* 0x000000029d027209 */ /* 0x000fe40007810000 */
[----:B------:R-:W-:Y:S03]  /*9050*/  FMNMX.FTZ R5, R40, R5, !PT ;  /* 0x0000000528057209 */ /* 0x000fe60007810000 */
[----:B------:R2:W4:Y:S01]  /*9060*/  MUFU.TANH R77, R62 ;  /* 0x0000003e004d7308 */ /* 0x0005220000002400 */
        /* <DEDUP_REMOVED lines=22> */
[----:B------:R2:W1:Y:S01]  /*91d0*/  MUFU.TANH R2, R63 ;  /* 0x0000003f00027308 */ /* 0x0004620000002400 */
        /* <DEDUP_REMOVED lines=9> */
[----:B-1----:R-:W-:Y:S01]  /*9270*/  FFMA.FTZ R174, R0, -R68, R7 ;  /* 0x8000004400ae7223 */ /* 0x002fe20000010007 */
[----:B------:R-:W-:Y:S02]  /*9280*/  FMNMX.FTZ R74, R178, R74, !PT ;  /* 0x0000004ab24a7209 */ /* 0x000fe40007810000 */
[----:B------:R-:W-:Y:S02]  /*9290*/  FMNMX.FTZ R30, R180, R5, !PT ;  /* 0x00000005b41e7209 */ /* 0x000fe40007810000 */
[----:B------:R-:W-:Y:S02]  /*92a0*/  FMNMX.FTZ R29, R175, R4, !PT ;  /* 0x00000004af1d7209 */ /* 0x000fe40007810000 */
[----:B------:R-:W-:Y:S02]  /*92b0*/  FMNMX.FTZ R73, R184, R3, !PT ;  /* 0x00000003b8497209 */ /* 0x000fe40007810000 */
[----:B------:R-:W-:Y:S01]  /*92c0*/  FMNMX.FTZ R74, R179, R74, !PT ;  /* 0x0000004ab34a7209 */ /* 0x000fe20007810000 */
[----:B--234-:R-:W-:Y:S06]  /*92d0*/  @P1 BRA `(.L_x_1892) ;  /* 0xffffffd800741947 */ /* 0x01cfec000383ffff */
.L_x_1891:
[----:B-1----:R-:W1:Y:S01]  /*92e0*/  SHFL.BFLY PT, R6, R74, 0x2, 0x1f ;  /* 0x0c401f004a067f89 */ /* 0x002e6200000e0000 */
[----:B------:R-:W-:Y:S01]  /*92f0*/  FMNMX.FTZ R73, R185, R73, !PT ;  /* 0x00000049b9497209 */ /* 0x000fe20007810000 */
[-C--:B------:R-:W-:Y:S01]  /*9300*/  FFMA.FTZ R77, R38, -R68.reuse, R77 ;  /* 0x80000044264d7223 */ /* 0x080fe2000001004d */
[----:B------:R-:W-:Y:S01]  /*9310*/  FMNMX.FTZ R3, R174, R29, !PT ;  /* 0x0000001dae037209 */ /* 0x000fe20007810000 */
[----:B------:R-:W-:Y:S01]  /*9320*/  FFMA.FTZ R2, R0, -R68, R2 ;  /* 0x8000004400027223 */ /* 0x000fe20000010002 */
[----:B------:R-:W-:Y:S03]  /*9330*/  FMNMX.FTZ R4, R186, R30, !PT ;  /* 0x0000001eba047209 */ /* 0x000fe60007810000 */
[----:B------:R-:W2:Y:S01]  /*9340*/  SHFL.BFLY PT, R7, R73, 0x2, 0x1f ;  /* 0x0c401f0049077f89 */ /* 0x000ea200000e0000 */
[----:B------:R-:W-:Y:S01]  /*9350*/  FMNMX.FTZ R5, R188, R3, !PT ;  /* 0x00000003bc057209 */ /* 0x000fe20007810000 */
[----:B------:R-:W-:Y:S01]  /*9360*/  FFMA.FTZ R164, R32, -R68, R31 ;  /* 0x8000004420a47223 */ /* 0x000fe2000001001f */
[----:B------:R-:W-:Y:S05]  /*9370*/  FMNMX.FTZ R3, R187, R4, !PT ;  /* 0x00000004bb037209 */ /* 0x000fea0007810000 */
[----:B------:R-:W-:Y:S01]  /*9380*/  LDSM.16.MT88.4 R24, [R79+0x6000] ;  /* 0x006000004f18783b */ /* 0x000fe20000004200 */
[----:B------:R-:W-:Y:S02]  /*9390*/  FMNMX.FTZ R0, R77, R3, !PT ;  /* 0x000000034d007209 */ /* 0x000fe40007810000 */
[----:B------:R-:W-:Y:S02]  /*93a0*/  FMNMX.FTZ R5, R164, R5, !PT ;  /* 0x00000005a4057209 */ /* 0x000fe40007810000 */
[----:B------:R-:W-:Y:S03]  /*93b0*/  FMNMX.FTZ R0, R2, R0, !PT ;  /* 0x0000000002007209 */ /* 0x000fe60007810000 */
[----:B------:R-:W-:Y:S08]  /*93c0*/  LDSM.16.MT88.4 R56, [R196+0x6000] ;  /* 0x00600000c438783b */ /* 0x000ff00000004200 */
[----:B------:R-:W3:Y:S08]  /*93d0*/  SHFL.BFLY PT, R3, R0, 0x2, 0x1f ;  /* 0x0c401f0000037f89 */ /* 0x000ef000000e0000 */
[----:B------:R-:W4:Y:S01]  /*93e0*/  SHFL.BFLY PT, R4, R5, 0x2, 0x1f ;  /* 0x0c401f0005047f89 */ /* 0x000f2200000e0000 */
[----:B-1----:R-:W-:Y:S02]  /*93f0*/  FMNMX.FTZ R74, R74, R6, !PT ;  /* 0x000000064a4a7209 */ /* 0x002fe40007810000 */
[----:B--2---:R-:W-:Y:S05]  /*9400*/  FMNMX.FTZ R73, R73, R7, !PT ;  /* 0x0000000749497209 */ /* 0x004fea0007810000 */
[----:B------:R-:W1:Y:S08]  /*9410*/  SHFL.BFLY PT, R6, R74, 0x1, 0x1f ;  /* 0x0c201f004a067f89 */ /* 0x000e7000000e0000 */
[----:B------:R-:W2:Y:S01]  /*9420*/  SHFL.BFLY PT, R7, R73, 0x1, 0x1f ;  /* 0x0c201f0049077f89 */ /* 0x000ea200000e0000 */
[----:B---3--:R-:W-:Y:S02]  /*9430*/  FMNMX.FTZ R3, R0, R3, !PT ;  /* 0x0000000300037209 */ /* 0x008fe40007810000 */
[----:B----4-:R-:W-:Y:S05]  /*9440*/  FMNMX.FTZ R8, R5, R4, !PT ;  /* 0x0000000405087209 */ /* 0x010fea0007810000 */
[----:B------:R-:W3:Y:S01]  /*9450*/  SHFL.BFLY PT, R5, R3, 0x1, 0x1f ;  /* 0x0c201f0003057f89 */ /* 0x000ee200000e0000 */
[----:B-1----:R-:W-:Y:S07]  /*9460*/  FMNMX.FTZ R74, R74, R6, !PT ;  /* 0x000000064a4a7209 */ /* 0x002fee0007810000 */
[----:B------:R-:W1:Y:S01]  /*9470*/  SHFL.BFLY PT, R72, R8, 0x1, 0x1f ;  /* 0x0c201f0008487f89 */ /* 0x000e6200000e0000 */
[----:B--2---:R-:W-:Y:S01]  /*9480*/  FMNMX.FTZ R73, R73, R7, !PT ;  /* 0x0000000749497209 */ /* 0x004fe20007810000 */
[C---:B------:R-:W-:Y:S01]  /*9490*/  FADD.FTZ R0, -R74.reuse, R70 ;  /* 0x000000464a007221 */ /* 0x040fe20000010100 */
[----:B------:R-:W-:Y:S03]  /*94a0*/  FSETP.NEU.FTZ.AND P2, PT, R74, -INF , PT ;  /* 0xff8000004a00780b */ /* 0x000fe60003f5d000 */
[----:B------:R-:W-:Y:S01]  /*94b0*/  FMUL.FTZ R4, R0, UR4 ;  /* 0x0000000400047c20 */ /* 0x000fe20008410000 */
[----:B------:R-:W-:Y:S03]  /*94c0*/  FADD.FTZ R0, -R73, R71 ;  /* 0x0000004749007221 */ /* 0x000fe60000010100 */
[----:B------:R2:W4:Y:S01]  /*94d0*/  MUFU.EX2 R71, R4 ;  /* 0x0000000400477308 */ /* 0x0005220000000800 */
[----:B---3--:R-:W-:Y:S02]  /*94e0*/  FMNMX.FTZ R69, R3, R5, !PT ;  /* 0x0000000503457209 */ /* 0x008fe40007810000 */
[----:B-1----:R-:W-:Y:S01]  /*94f0*/  FMNMX.FTZ R72, R8, R72, !PT ;  /* 0x0000004808487209 */ /* 0x002fe20007810000 */
[----:B--2---:R-:W-:Y:S01]  /*9500*/  FMUL.FTZ R4, R0, UR4 ;  /* 0x0000000400047c20 */ /* 0x004fe20008410000 */
[C---:B----4-:R-:W-:Y:S01]  /*9510*/  FMUL.FTZ R17, R71.reuse, R89 ;  /* 0x0000005947117220 */ /* 0x050fe20000410000 */
[C---:B------:R-:W-:Y:S01]  /*9520*/  FMUL.FTZ R21, R71.reuse, R97 ;  /* 0x0000006147157220 */ /* 0x040fe20000410000 */
[C---:B------:R-:W-:Y:S03]  /*9530*/  FMUL.FTZ R33, R71.reuse, R105 ;  /* 0x0000006947217220 */ /* 0x040fe60000410000 */
[----:B------:R1:W2:Y:S01]  /*9540*/  MUFU.EX2 R70, R4 ;  /* 0x0000000400467308 */ /* 0x0002a20000000800 */
[----:B------:R-:W-:Y:S01]  /*9550*/  FADD.FTZ R0, -R72, R75 ;  /* 0x0000004b48007221 */ /* 0x000fe20000010100 */
[----:B------:R-:W-:Y:S01]  /*9560*/  FMUL.FTZ R75, R74, UR4 ;  /* 0x000000044a4b7c20 */ /* 0x000fe20008410000 */
[C---:B------:R-:W-:Y:S01]  /*9570*/  FMUL.FTZ R64, R71.reuse, R136 ;  /* 0x0000008847407220 */ /* 0x040fe20000410000 */
[----:B------:R-:W-:Y:S01]  /*9580*/  FMUL.FTZ R65, R71, R137 ;  /* 0x0000008947417220 */ /* 0x000fe20000410000 */
[----:B------:R-:W-:Y:S01]  /*9590*/  FMUL.FTZ R3, R0, UR4 ;  /* 0x0000000400037c20 */ /* 0x000fe20008410000 */
[----:B------:R-:W-:Y:S01]  /*95a0*/  FADD.FTZ R0, -R69, R76 ;  /* 0x0000004c45007221 */ /* 0x000fe20000010100 */
[----:B------:R-:W-:Y:S01]  /*95b0*/  FSEL R75, R75, RZ, P2 ;  /* 0x000000ff4b4b7208 */ /* 0x000fe20001000000 */
[C---:B------:R-:W-:Y:S01]  /*95c0*/  FMUL.FTZ R76, R73.reuse, UR4 ;  /* 0x00000004494c7c20 */ /* 0x040fe20008410000 */
[----:B------:R-:W-:Y:S01]  /*95d0*/  FSETP.NEU.FTZ.AND P2, PT, R73, -INF , PT ;  /* 0xff8000004900780b */ /* 0x000fe20003f5d000 */
[----:B------:R-:W-:Y:S01]  /*95e0*/  FMUL.FTZ R0, R0, UR4 ;  /* 0x0000000400007c20 */ /* 0x000fe20008410000 */
[----:B------:R-:W3:Y:S01]  /*95f0*/  MUFU.EX2 R3, R3 ;  /* 0x0000000300037308 */ /* 0x000ee20000000800 */
[--C-:B------:R-:W-:Y:S01]  /*9600*/  FFMA.FTZ R9, R44, UR4, -R75.reuse ;  /* 0x000000042c097c23 */ /* 0x100fe2000801084b */
[----:B------:R-:W-:Y:S01]  /*9610*/  FSEL R76, R76, RZ, P2 ;  /* 0x000000ff4c4c7208 */ /* 0x000fe20001000000 */
[----:B------:R-:W-:Y:S01]  /*9620*/  FMUL.FTZ R37, R71, R113 ;  /* 0x0000007147257220 */ /* 0x000fe20000410000 */
[----:B------:R-:W-:Y:S01]  /*9630*/  FSETP.NEU.FTZ.AND P2, PT, R72, -INF , PT ;  /* 0xff8000004800780b */ /* 0x000fe20003f5d000 */
[--C-:B------:R-:W-:Y:S01]  /*9640*/  FFMA.FTZ R62, R162, UR4, -R75.reuse ;  /* 0x00000004a23e7c23 */ /* 0x100fe2000801084b */
[--C-:B-1----:R-:W-:Y:S01]  /*9650*/  FFMA.FTZ R4, R43, UR4, -R75.reuse ;  /* 0x000000042b047c23 */ /* 0x102fe2000801084b */
[C---:B--2---:R-:W-:Y:S03]  /*9660*/  FMUL.FTZ R18, R70.reuse, R90 ;  /* 0x0000005a46127220 */ /* 0x044fe60000410000 */
[----:B------:R-:W1:Y:S01]  /*9670*/  MUFU.EX2 R0, R0 ;  /* 0x0000000000007308 */ /* 0x000e620000000800 */
[C---:B------:R-:W-:Y:S01]  /*9680*/  FMUL.FTZ R19, R70.reuse, R91 ;  /* 0x0000005b46137220 */ /* 0x040fe20000410000 */
[C---:B------:R-:W-:Y:S01]  /*9690*/  FMUL.FTZ R22, R70.reuse, R98 ;  /* 0x0000006246167220 */ /* 0x040fe20000410000 */
[C---:B------:R-:W-:Y:S01]  /*96a0*/  FMUL.FTZ R23, R70.reuse, R99 ;  /* 0x0000006346177220 */ /* 0x040fe20000410000 */
[C---:B------:R-:W-:Y:S01]  /*96b0*/  FMUL.FTZ R34, R70.reuse, R106 ;  /* 0x0000006a46227220 */ /* 0x040fe20000410000 */
[C---:B------:R-:W-:Y:S01]  /*96c0*/  FMUL.FTZ R35, R70.reuse, R107 ;  /* 0x0000006b46237220 */ /* 0x040fe20000410000 */
[--C-:B------:R-:W-:Y:S01]  /*96d0*/  FFMA.FTZ R5, R51, UR4, -R76.reuse ;  /* 0x0000000433057c23 */ /* 0x100fe2000801084c */
[----:B------:R-:W-:Y:S03]  /*96e0*/  FMUL.FTZ R51, R70, R123 ;  /* 0x0000007b46337220 */ /* 0x000fe60000410000 */
[----:B------:R2:W-:Y:S01]  /*96f0*/  MUFU.EX2 R239, R4 ;  /* 0x0000000400ef7308 */ /* 0x0005e20000000800 */
[C---:B---3--:R-:W-:Y:S01]  /*9700*/  FMUL.FTZ R13, R3.reuse, R93 ;  /* 0x0000005d030d7220 */ /* 0x048fe20000410000 */
[--C-:B------:R-:W-:Y:S01]  /*9710*/  FFMA.FTZ R7, R152, UR4, -R76.reuse ;  /* 0x0000000498077c23 */ /* 0x100fe2000801084c */
[----:B------:R-:W-:Y:S01]  /*9720*/  FMUL.FTZ R61, R3, R141 ;  /* 0x0000008d033d7220 */ /* 0x000fe20000410000 */
[C---:B------:R-:W-:Y:S01]  /*9730*/  FMUL.FTZ R66, R70.reuse, R138 ;  /* 0x0000008a46427220 */ /* 0x040fe20000410000 */
[----:B------:R-:W-:Y:S01]  /*9740*/  FMUL.FTZ R67, R70, R139 ;  /* 0x0000008b46437220 */ /* 0x000fe20000410000 */
[--C-:B------:R-:W-:Y:S01]  /*9750*/  FFMA.FTZ R12, R45, UR4, -R76.reuse ;  /* 0x000000042d0c7c23 */ /* 0x100fe2000801084c */
[C---:B------:R-:W-:Y:S03]  /*9760*/  FMUL.FTZ R8, R3.reuse, R80 ;  /* 0x0000005003087220 */ /* 0x040fe60000410000 */
[----:B------:R-:W-:Y:S01]  /*9770*/  MUFU.EX2 R240, R5 ;  /* 0x0000000500f07308 */ /* 0x000fe20000000800 */
[C---:B-1----:R-:W-:Y:S01]  /*9780*/  FMUL.FTZ R14, R0.reuse, R94 ;  /* 0x0000005e000e7220 */ /* 0x042fe20000410000 */
[C---:B------:R-:W-:Y:S01]  /*9790*/  FMUL.FTZ R15, R0.reuse, R95 ;  /* 0x0000005f000f7220 */ /* 0x040fe20000410000 */
[C---:B------:R-:W-:Y:S01]  /*97a0*/  FMUL.FTZ R63, R0.reuse, R143 ;  /* 0x0000008f003f7220 */ /* 0x040fe20000410000 */
[C---:B------:R-:W-:Y:S01]  /*97b0*/  FMUL.FTZ R10, R0.reuse, R82 ;  /* 0x00000052000a7220 */ /* 0x040fe20000410000 */
[C---:B------:R-:W-:Y:S01]  /*97c0*/  FMUL.FTZ R11, R0.reuse, R83 ;  /* 0x00000053000b7220 */ /* 0x040fe20000410000 */
[----:B------:R-:W-:Y:S01]  /*97d0*/  FMUL.FTZ R29, R3, R109 ;  /* 0x0000006d031d7220 */ /* 0x000fe20000410000 */
[C---:B------:R-:W-:Y:S03]  /*97e0*/  FMUL.FTZ R30, R0.reuse, R110 ;  /* 0x0000006e001e7220 */ /* 0x040fe60000410000 */
[----:B------:R1:W-:Y:S01]  /*97f0*/  MUFU.EX2 R220, R12 ;  /* 0x0000000c00dc7308 */ /* 0x0003e20000000800 */
[--C-:B--2---:R-:W-:Y:S01]  /*9800*/  FFMA.FTZ R4, R49, UR4, -R75.reuse ;  /* 0x0000000431047c23 */ /* 0x104fe2000801084b */
[----:B------:R-:W-:Y:S01]  /*9810*/  FMUL.FTZ R49, R71, R121 ;  /* 0x0000007947317220 */ /* 0x000fe20000410000 */
[----:B------:R-:W-:Y:S01]  /*9820*/  FMUL.FTZ R31, R0, R111 ;  /* 0x0000006f001f7220 */ /* 0x000fe20000410000 */
[----:B------:R-:W-:Y:S01]  /*9830*/  FMUL.FTZ R38, R70, R114 ;  /* 0x0000007246267220 */ /* 0x000fe20000410000 */
[----:B------:R-:W-:Y:S01]  /*9840*/  FMUL.FTZ R45, R3, R125 ;  /* 0x0000007d032d7220 */ /* 0x000fe20000410000 */
[--C-:B------:R-:W-:Y:S04]  /*9850*/  FFMA.FTZ R60, R151, UR4, -R76.reuse ;  /* 0x00000004973c7c23 */ /* 0x100fe8000801084c */
[----:B------:R2:W-:Y:S10]  /*9860*/  MUFU.EX2 R241, R4 ;  /* 0x0000000400f17308 */ /* 0x0005f40000000800 */
[----:B------:R3:W-:Y:S01]  /*9870*/  MUFU.EX2 R221, R7 ;  /* 0x0000000700dd7308 */ /* 0x0007e20000000800 */
[--C-:B-1----:R-:W-:Y:S01]  /*9880*/  FFMA.FTZ R12, R50, UR4, -R76.reuse ;  /* 0x00000004320c7c23 */ /* 0x102fe2000801084c */
[C---:B------:R-:W-:Y:S08]  /*9890*/  FMUL.FTZ R50, R70.reuse, R122 ;  /* 0x0000007a46327220 */ /* 0x040ff00000410000 */
[----:B------:R1:W-:Y:S01]  /*98a0*/  MUFU.EX2 R229, R9 ;  /* 0x0000000900e57308 */ /* 0x0003e20000000800 */
[--C-:B--2---:R-:W-:Y:S01]  /*98b0*/  FFMA.FTZ R4, R145, UR4, -R76.reuse ;  /* 0x0000000491047c23 */ /* 0x104fe2000801084c */
[----:B------:R-:W-:Y:S08]  /*98c0*/  FMUL.FTZ R145, R69, UR4 ;  /* 0x0000000445917c20 */ /* 0x000ff00008410000 */
[----:B------:R2:W-:Y:S01]  /*98d0*/  MUFU.EX2 R234, R4 ;  /* 0x0000000400ea7308 */ /* 0x0005e20000000800 */
[----:B---3--:R-:W-:Y:S09]  /*98e0*/  FMUL.FTZ R7, R70, R87 ;  /* 0x0000005746077220 */ /* 0x008ff20000410000 */
[----:B------:R3:W-:Y:S01]  /*98f0*/  MUFU.EX2 R219, R12 ;  /* 0x0000000c00db7308 */ /* 0x0007e20000000800 */
[C---:B-1----:R-:W-:Y:S09]  /*9900*/  FMUL.FTZ R9, R3.reuse, R81 ;  /* 0x0000005103097220 */ /* 0x042ff20000410000 */
[----:B------:R1:W-:Y:S01]  /*9910*/  MUFU.EX2 R189, R60 ;  /* 0x0000003c00bd7308 */ /* 0x0003e20000000800 */
[--C-:B--2---:R-:W-:Y:S09]  /*9920*/  FFMA.FTZ R4, R158, UR4, -R76.reuse ;  /* 0x000000049e047c23 */ /* 0x104ff2000801084c */
[----:B------:R2:W-:Y:S01]  /*9930*/  MUFU.EX2 R235, R4 ;  /* 0x0000000400eb7308 */ /* 0x0005e20000000800 */
[----:B---3--:R-:W-:Y:S02]  /*9940*/  FMUL.FTZ R12, R3, R92 ;  /* 0x0000005c030c7220 */ /* 0x008fe40000410000 */
[----:B------:R-:W-:Y:S01]  /*9950*/  LDSM.16.MT88.4 R92, [R79+0x6800] ;  /* 0x006800004f5c783b */ /* 0x000fe20000004200 */
[--C-:B-1----:R-:W-:Y:S01]  /*9960*/  FFMA.FTZ R60, R165, UR4, -R76.reuse ;  /* 0x00000004a53c7c23 */ /* 0x102fe2000801084c */
[--C-:B--2---:R-:W-:Y:S01]  /*9970*/  FFMA.FTZ R4, R48, UR4, -R75.reuse ;  /* 0x0000000430047c23 */ /* 0x104fe2000801084b */
[--C-:B------:R-:W-:Y:S04]  /*9980*/  FFMA.FTZ R48, R149, UR4, -R75.reuse ;  /* 0x0000000495307c23 */ /* 0x100fe8000801084b */
[----:B------:R1:W-:Y:S10]  /*9990*/  MUFU.EX2 R242, R4 ;  /* 0x0000000400f27308 */ /* 0x0003f40000000800 */
[----:B------:R2:W-:Y:S01]  /*99a0*/  MUFU.EX2 R191, R48 ;  /* 0x0000003000bf7308 */ /* 0x0005e20000000800 */
[----:B-1----:R-:W-:Y:S09]  /*99b0*/  FFMA.FTZ R4, R42, UR4, -R75 ;  /* 0x000000042a047c23 */ /* 0x002ff2000801084b */
[----:B------:R1:W-:Y:S01]  /*99c0*/  MUFU.EX2 R243, R4 ;  /* 0x0000000400f37308 */ /* 0x0003e20000000800 */
[----:B--2---:R-:W-:Y:S02]  /*99d0*/  FMUL.FTZ R48, R71, R120 ;  /* 0x0000007847307220 */ /* 0x004fe40000410000 */
[----:B------:R-:W-:Y:S01]  /*99e0*/  LDSM.16.MT88.4 R120, [R196+0x7800] ;  /* 0x00780000c478783b */ /* 0x000fe20000004200 */
[----:B-1----:R-:W-:Y:S01]  /*99f0*/  FFMA.FTZ R4, R144, UR4, -R76 ;  /* 0x0000000490047c23 */ /* 0x002fe2000801084c */
[----:B------:R-:W-:Y:S05]  /*9a00*/  FMUL.FTZ R144, R72, UR4 ;  /* 0x0000000448907c20 */ /* 0x000fea0008410000 */
[----:B------:R1:W2:Y:S01]  /*9a10*/  MUFU.EX2 R238, R4 ;  /* 0x0000000400ee7308 */ /* 0x0002a20000000800 */
[----:B------:R-:W-:Y:S02]  /*9a20*/  FSEL R144, R144, RZ, P2 ;  /* 0x000000ff90907208 */ /* 0x000fe40001000000 */
[----:B------:R-:W-:Y:S03]  /*9a30*/  FSETP.NEU.FTZ.AND P2, PT, R69, -INF , PT ;  /* 0xff8000004500780b */ /* 0x000fe60003f5d000 */
[--C-:B------:R-:W-:Y:S01]  /*9a40*/  FFMA.FTZ R6, R146, UR4, -R144.reuse ;  /* 0x0000000492067c23 */ /* 0x100fe20008010890 */
[----:B------:R-:W-:Y:S01]  /*9a50*/  FSEL R145, R145, RZ, P2 ;  /* 0x000000ff91917208 */ /* 0x000fe20001000000 */
[--C-:B------:R-:W-:Y:S01]  /*9a60*/  FFMA.FTZ R16, R55, UR4, -R144.reuse ;  /* 0x0000000437107c23 */ /* 0x100fe20008010890 */
[--C-:B------:R-:W-:Y:S01]  /*9a70*/  FFMA.FTZ R20, R52, UR4, -R144.reuse ;  /* 0x0000000434147c23 */ /* 0x100fe20008010890 */
[----:B------:R3:W-:Y:S01]  /*9a80*/  MUFU.EX2 R223, R6 ;  /* 0x0000000600df7308 */ /* 0x0007e20000000800 */
[--C-:B------:R-:W-:Y:S01]  /*9a90*/  FFMA.FTZ R5, R47, UR4, -R144.reuse ;  /* 0x000000042f057c23 */ /* 0x100fe20008010890 */
[----:B------:R-:W-:Y:S01]  /*9aa0*/  FFMA.FTZ R28, R157, UR4, -R145 ;  /* 0x000000049d1c7c23 */ /* 0x000fe20008010891 */
[--C-:B------:R-:W-:Y:S01]  /*9ab0*/  FFMA.FTZ R32, R53, UR4, -R144.reuse ;  /* 0x0000000435207c23 */ /* 0x100fe20008010890 */
[----:B------:R-:W-:Y:S01]  /*9ac0*/  FMUL.FTZ R55, R70, R131 ;  /* 0x0000008346377220 */ /* 0x000fe20000410000 */
[----:B------:R-:W-:Y:S01]  /*9ad0*/  FMUL.FTZ R53, R71, R129 ;  /* 0x0000008147357220 */ /* 0x000fe20000410000 */
[--C-:B-1----:R-:W-:Y:S01]  /*9ae0*/  FFMA.FTZ R4, R147, UR4, -R144.reuse ;  /* 0x0000000493047c23 */ /* 0x102fe20008010890 */
[----:B--2---:R-:W-:Y:S03]  /*9af0*/  F2FP.BF16.F32.PACK_AB R87, R240, R238 ;  /* 0x000000eef057723e */ /* 0x004fe600000010ff */
[----:B------:R1:W-:Y:S01]  /*9b00*/  MUFU.EX2 R230, R5 ;  /* 0x0000000500e67308 */ /* 0x0003e20000000800 */
[----:B------:R-:W-:Y:S01]  /*9b10*/  FFMA.FTZ R52, R150, UR4, -R75 ;  /* 0x0000000496347c23 */ /* 0x000fe2000801084b */
[----:B------:R-:W-:Y:S01]  /*9b20*/  FMUL.FTZ R47, R0, R127 ;  /* 0x0000007f002f7220 */ /* 0x000fe20000410000 */
[--C-:B------:R-:W-:Y:S01]  /*9b30*/  FFMA.FTZ R44, R160, UR4, -R145.reuse ;  /* 0x00000004a02c7c23 */ /* 0x100fe20008010891 */
[--C-:B------:R-:W-:Y:S01]  /*9b40*/  FFMA.FTZ R36, R148, UR4, -R144.reuse ;  /* 0x0000000494247c23 */ /* 0x100fe20008010890 */
[----:B------:R-:W-:Y:S05]  /*9b50*/  FFMA.FTZ R77, R77, UR4, -R145 ;  /* 0x000000044d4d7c23 */ /* 0x000fea0008010891 */
[----:B------:R2:W4:Y:S01]  /*9b60*/  MUFU.EX2 R233, R4 ;  /* 0x0000000400e97308 */ /* 0x0005220000000800 */
[----:B---3--:R-:W-:Y:S09]  /*9b70*/  FFMA.FTZ R6, R40, UR4, -R75 ;  /* 0x0000000428067c23 */ /* 0x008ff2000801084b */
[----:B------:R3:W-:Y:S01]  /*9b80*/  MUFU.EX2 R231, R6 ;  /* 0x0000000600e77308 */ /* 0x0007e20000000800 */
[----:B-1----:R-:W-:Y:S01]  /*9b90*/  FMUL.FTZ R5, R71, R85 ;  /* 0x0000005547057220 */ /* 0x002fe20000410000 */
[----:B------:R-:W-:Y:S08]  /*9ba0*/  F2FP.BF16.F32.PACK_AB R85, R235, R234 ;  /* 0x000000eaeb55723e */ /* 0x000ff000000010ff */
[----:B------:R1:W-:Y:S01]  /*9bb0*/  MUFU.EX2 R215, R28 ;  /* 0x0000001c00d77308 */ /* 0x0003e20000000800 */
[--C-:B--2---:R-:W-:Y:S01]  /*9bc0*/  FFMA.FTZ R4, R156, UR4, -R145.reuse ;  /* 0x000000049c047c23 */ /* 0x104fe20008010891 */
[----:B----4-:R-:W-:Y:S08]  /*9bd0*/  F2FP.BF16.F32.PACK_AB R80, R233, R223 ;  /* 0x000000dfe950723e */ /* 0x010ff000000010ff */
[----:B------:R2:W-:Y:S01]  /*9be0*/  MUFU.EX2 R218, R4 ;  /* 0x0000000400da7308 */ /* 0x0005e20000000800 */
[----:B---3--:R-:W-:Y:S01]  /*9bf0*/  FMUL.FTZ R6, R70, R86 ;  /* 0x0000005646067220 */ /* 0x008fe20000410000 */
[----:B------:R-:W-:Y:S08]  /*9c00*/  F2FP.BF16.F32.PACK_AB R86, R243, R242 ;  /* 0x000000f2f356723e */ /* 0x000ff000000010ff */
[----:B------:R3:W-:Y:S01]  /*9c10*/  MUFU.EX2 R217, R16 ;  /* 0x0000001000d97308 */ /* 0x0007e20000000800 */
[--C-:B-1----:R-:W-:Y:S09]  /*9c20*/  FFMA.FTZ R28, R159, UR4, -R145.reuse ;  /* 0x000000049f1c7c23 */ /* 0x102ff20008010891 */
[----:B------:R1:W-:Y:S01]  /*9c30*/  MUFU.EX2 R216, R20 ;  /* 0x0000001400d87308 */ /* 0x0003e20000000800 */
[--C-:B--2---:R-:W-:Y:S09]  /*9c40*/  FFMA.FTZ R4, R155, UR4, -R145.reuse ;  /* 0x000000049b047c23 */ /* 0x104ff20008010891 */
[----:B------:R2:W4:Y:S01]  /*9c50*/  MUFU.EX2 R228, R4 ;  /* 0x0000000400e47308 */ /* 0x0005220000000800 */
[C---:B---3--:R-:W-:Y:S02]  /*9c60*/  FMUL.FTZ R16, R71.reuse, R88 ;  /* 0x0000005847107220 */ /* 0x048fe40000410000 */
[----:B------:R-:W-:Y:S07]  /*9c70*/  LDSM.16.MT88.4 R88, [R197+0x6000] ;  /* 0x00600000c558783b */ /* 0x000fee0000004200 */
[----:B------:R3:W-:Y:S01]  /*9c80*/  MUFU.EX2 R214, R28 ;  /* 0x0000001c00d67308 */ /* 0x0007e20000000800 */
[----:B-1----:R-:W-:Y:S02]  /*9c90*/  FMUL.FTZ R20, R71, R96 ;  /* 0x0000006047147220 */ /* 0x002fe40000410000 */
[----:B------:R-:W-:Y:S07]  /*9ca0*/  LDSM.16.MT88.4 R96, [R198+0x6800] ;  /* 0x00680000c660783b */ /* 0x000fee0000004200 */
[----:B------:R1:W-:Y:S01]  /*9cb0*/  MUFU.EX2 R193, R44 ;  /* 0x0000002c00c17308 */ /* 0x0003e20000000800 */
[----:B--2---:R-:W-:Y:S01]  /*9cc0*/  FFMA.FTZ R4, R46, UR4, -R144 ;  /* 0x000000042e047c23 */ /* 0x004fe20008010890 */
[----:B----4-:R-:W-:Y:S01]  /*9cd0*/  F2FP.BF16.F32.PACK_AB R81, R228, R218 ;  /* 0x000000dae451723e */ /* 0x010fe200000010ff */
[----:B------:R-:W-:Y:S07]  /*9ce0*/  FMUL.FTZ R46, R0, R126 ;  /* 0x0000007e002e7220 */ /* 0x000fee0000410000 */
[----:B------:R2:W4:Y:S01]  /*9cf0*/  MUFU.EX2 R232, R4 ;  /* 0x0000000400e87308 */ /* 0x0005220000000800 */
[----:B---3--:R-:W-:Y:S09]  /*9d00*/  FMUL.FTZ R28, R3, R108 ;  /* 0x0000006c031c7220 */ /* 0x008ff20000410000 */
[----:B------:R3:W-:Y:S01]  /*9d10*/  MUFU.EX2 R195, R32 ;  /* 0x0000002000c37308 */ /* 0x0007e20000000800 */
[--C-:B-1----:R-:W-:Y:S09]  /*9d20*/  FFMA.FTZ R44, R161, UR4, -R145.reuse ;  /* 0x00000004a12c7c23 */ /* 0x102ff20008010891 */
[----:B------:R1:W-:Y:S01]  /*9d30*/  MUFU.EX2 R194, R36 ;  /* 0x0000002400c27308 */ /* 0x0003e20000000800 */
[--C-:B--2---:R-:W-:Y:S01]  /*9d40*/  FFMA.FTZ R4, R154, UR4, -R145.reuse ;  /* 0x000000049a047c23 */ /* 0x104fe20008010891 */
[----:B----4-:R-:W-:Y:S08]  /*9d50*/  F2FP.BF16.F32.PACK_AB R82, R232, R230 ;  /* 0x000000e6e852723e */ /* 0x010ff000000010ff */
[----:B------:R2:W-:Y:S01]  /*9d60*/  MUFU.EX2 R222, R4 ;  /* 0x0000000400de7308 */ /* 0x0005e20000000800 */
[C---:B---3--:R-:W-:Y:S02]  /*9d70*/  FMUL.FTZ R32, R71.reuse, R104 ;  /* 0x0000006847207220 */ /* 0x048fe40000410000 */
[----:B------:R-:W-:Y:S07]  /*9d80*/  LDSM.16.MT88.4 R104, [R198+0x7800] ;  /* 0x00780000c668783b */ /* 0x000fee0000004200 */
[----:B------:R3:W-:Y:S01]  /*9d90*/  MUFU.EX2 R192, R44 ;  /* 0x0000002c00c07308 */ /* 0x0007e20000000800 */
[----:B-1----:R-:W-:Y:S09]  /*9da0*/  FMUL.FTZ R36, R71, R112 ;  /* 0x0000007047247220 */ /* 0x002ff20000410000 */
[----:B------:R1:W-:Y:S01]  /*9db0*/  MUFU.EX2 R190, R52 ;  /* 0x0000003400be7308 */ /* 0x0003e20000000800 */
[----:B--2---:R-:W-:Y:S09]  /*9dc0*/  FFMA.FTZ R4, R153, UR4, -R145 ;  /* 0x0000000499047c23 */ /* 0x004ff20008010891 */
[----:B------:R2:W4:Y:S01]  /*9dd0*/  MUFU.EX2 R227, R4 ;  /* 0x0000000400e37308 */ /* 0x0005220000000800 */
[----:B---3--:R-:W-:Y:S09]  /*9de0*/  FMUL.FTZ R44, R3, R124 ;  /* 0x0000007c032c7220 */ /* 0x008ff20000410000 */
[----:B------:R3:W-:Y:S01]  /*9df0*/  MUFU.EX2 R131, R60 ;  /* 0x0000003c00837308 */ /* 0x0007e20000000800 */
[----:B-1----:R-:W-:Y:S09]  /*9e00*/  FMUL.FTZ R52, R71, R128 ;  /* 0x0000008047347220 */ /* 0x002ff20000410000 */
[----:B------:R1:W-:Y:S01]  /*9e10*/  MUFU.EX2 R161, R62 ;  /* 0x0000003e00a17308 */ /* 0x0003e20000000800 */
[--C-:B--2---:R-:W-:Y:S01]  /*9e20*/  FFMA.FTZ R4, R41, UR4, -R75.reuse ;  /* 0x0000000429047c23 */ /* 0x104fe2000801084b */
[----:B----4-:R-:W-:Y:S01]  /*9e30*/  F2FP.BF16.F32.PACK_AB R83, R227, R222 ;  /* 0x000000dee353723e */ /* 0x010fe200000010ff */
[----:B------:R-:W2:Y:S07]  /*9e40*/  LDSM.16.MT88.4 R40, [R198+0x6000] ;  /* 0x00600000c628783b */ /* 0x000eae0000004200 */
[----:B------:R4:W5:Y:S01]  /*9e50*/  MUFU.EX2 R226, R4 ;  /* 0x0000000400e27308 */ /* 0x0009620000000800 */
[----:B---3--:R-:W-:Y:S09]  /*9e60*/  FMUL.FTZ R60, R3, R140 ;  /* 0x0000008c033c7220 */ /* 0x008ff20000410000 */
[----:B------:R-:W-:Y:S01]  /*9e70*/  MUFU.EX2 R77, R77 ;  /* 0x0000004d004d7308 */ /* 0x000fe20000000800 */
[----:B-1----:R-:W-:Y:S01]  /*9e80*/  FMUL.FTZ R62, R0, R142 ;  /* 0x0000008e003e7220 */ /* 0x002fe20000410000 */
[----:B----4-:R-:W-:Y:S01]  /*9e90*/  FFMA.FTZ R4, R54, UR4, -R76 ;  /* 0x0000000436047c23 */ /* 0x010fe2000801084c */
[C---:B------:R-:W-:Y:S07]  /*9ea0*/  FMUL.FTZ R54, R70.reuse, R130 ;  /* 0x0000008246367220 */ /* 0x040fee0000410000 */
[----:B------:R1:W3:Y:S02]  /*9eb0*/  MUFU.EX2 R224, R4 ;  /* 0x0000000400e07308 */ /* 0x0002e40000000800 */
[----:B-1----:R-:W-:Y:S01]  /*9ec0*/  FFMA.FTZ R4, R39, UR4, -R75 ;  /* 0x0000000427047c23 */ /* 0x002fe2000801084b */
[C---:B------:R-:W-:Y:S01]  /*9ed0*/  FMUL.FTZ R39, R70.reuse, R115 ;  /* 0x0000007346277220 */ /* 0x040fe20000410000 */
[----:B------:R-:W-:Y:S06]  /*9ee0*/  FFMA.FTZ R70, R70, R247, R234 ;  /* 0x000000f746467223 */ /* 0x000fec00000100ea */
[----:B------:R1:W4:Y:S02]  /*9ef0*/  MUFU.EX2 R225, R4 ;  /* 0x0000000400e17308 */ /* 0x0003240000000800 */
[----:B-1----:R-:W-:Y:S01]  /*9f00*/  FMUL.FTZ R4, R71, R84 ;  /* 0x0000005447047220 */ /* 0x002fe20000410000 */
[----:B------:R-:W-:Y:S01]  /*9f10*/  F2FP.BF16.F32.PACK_AB R84, R241, R239 ;  /* 0x000000eff154723e */ /* 0x000fe200000010ff */
[----:B------:R-:W-:Y:S06]  /*9f20*/  FFMA.FTZ R71, R71, R246, R239 ;  /* 0x000000f647477223 */ /* 0x000fec00000100ef */
[-C--:B------:R-:W-:Y:S06]  /*9f30*/  HMMA.16816.F32.BF16 R4, R84, R24.reuse, R4 ;  /* 0x000000185404723c */ /* 0x080fec0000041804 */
[C---:B------:R-:W-:Y:S06]  /*9f40*/  HMMA.16816.F32.BF16 R8, R80.reuse, R24, R8 ;  /* 0x000000185008723c */ /* 0x040fec0000041808 */
[-C--:B------:R-:W-:Y:S05]  /*9f50*/  HMMA.16816.F32.BF16 R12, R80, R26.reuse, R12 ;  /* 0x0000001a500c723c */ /* 0x080fea000004180c */
[C---:B------:R-:W-:Y:S01]  /*9f60*/  FMUL.FTZ R24, R3.reuse, R100 ;  /* 0x0000006403187220 */ /* 0x040fe20000410000 */
[C---:B------:R-:W-:Y:S05]  /*9f70*/  HMMA.16816.F32.BF16 R16, R84.reuse, R26, R16 ;  /* 0x0000001a5410723c */ /* 0x040fea0000041810 */
[C---:B------:R-:W-:Y:S01]  /*9f80*/  FMUL.FTZ R25, R3.reuse, R101 ;  /* 0x0000006503197220 */ /* 0x040fe20000410000 */
[-C--:B--2---:R-:W-:Y:S05]  /*9f90*/  HMMA.16816.F32.BF16 R20, R84, R40.reuse, R20 ;  /* 0x000000285414723c */ /* 0x084fea0000041814 */
[C---:B------:R-:W-:Y:S01]  /*9fa0*/  FMUL.FTZ R26, R0.reuse, R102 ;  /* 0x00000066001a7220 */ /* 0x040fe20000410000 */
[C---:B------:R-:W-:Y:S07]  /*9fb0*/  FMUL.FTZ R27, R0.reuse, R103 ;  /* 0x00000067001b7220 */ /* 0x040fee0000410000 */
[C---:B------:R-:W-:Y:S06]  /*9fc0*/  HMMA.16816.F32.BF16 R24, R80.reuse, R40, R24 ;  /* 0x000000285018723c */ /* 0x040fec0000041818 */
[-C--:B------:R-:W-:Y:S05]  /*9fd0*/  HMMA.16816.F32.BF16 R28, R80, R42.reuse, R28 ;  /* 0x0000002a501c723c */ /* 0x080fea000004181c */
[C---:B------:R-:W-:Y:S01]  /*9fe0*/  FMUL.FTZ R40, R3.reuse, R116 ;  /* 0x0000007403287220 */ /* 0x040fe20000410000 */
[C---:B------:R-:W-:Y:S05]  /*9ff0*/  HMMA.16816.F32.BF16 R32, R84.reuse, R42, R32 ;  /* 0x0000002a5420723c */ /* 0x040fea0000041820 */
[C---:B------:R-:W-:Y:S01]  /*a000*/  FMUL.FTZ R41, R3.reuse, R117 ;  /* 0x0000007503297220 */ /* 0x040fe20000410000 */
[-C--:B------:R-:W-:Y:S05]  /*a010*/  HMMA.16816.F32.BF16 R36, R84, R56.reuse, R36 ;  /* 0x000000385424723c */ /* 0x080fea0000041824 */
        /* <DEDUP_REMOVED lines=9> */
[C---:B------:R-:W-:Y:S01]  /*a0b0*/  FMUL.FTZ R59, R0.reuse, R135 ;  /* 0x00000087003b7220 */ /* 0x040fe20000410000 */
[----:B------:R-:W-:Y:S01]  /*a0c0*/  FFMA.FTZ R3, R3, R248, R223 ;  /* 0x000000f803037223 */ /* 0x000fe200000100df */
[----:B------:R-:W-:Y:S03]  /*a0d0*/  FFMA.FTZ R0, R0, R249, R218 ;  /* 0x000000f900007223 */ /* 0x000fe600000100da */
[----:B------:R-:W-:Y:S01]  /*a0e0*/  FADD.FTZ R3, R233, R3 ;  /* 0x00000003e9037221 */ /* 0x000fe20000010000 */
[----:B------:R-:W-:Y:S01]  /*a0f0*/  FADD.FTZ R0, R228, R0 ;  /* 0x00000000e4007221 */ /* 0x000fe20000010000 */
[C---:B------:R-:W-:Y:S04]  /*a100*/  HMMA.16816.F32.BF16 R56, R80.reuse, R88, R56 ;  /* 0x000000585038723c */ /* 0x040fe80000041838 */
[----:B------:R-:W-:Y:S02]  /*a110*/  FADD.FTZ R3, R230, R3 ;  /* 0x00000003e6037221 */ /* 0x000fe40000010000 */
[-C--:B------:R-:W-:Y:S05]  /*a120*/  HMMA.16816.F32.BF16 R60, R80, R90.reuse, R60 ;  /* 0x0000005a503c723c */ /* 0x080fea000004183c */
[----:B------:R-:W-:Y:S01]  /*a130*/  FFMA.FTZ R88, R163, UR4, -R75 ;  /* 0x00000004a3587c23 */ /* 0x000fe2000801084b */
[----:B------:R-:W-:Y:S03]  /*a140*/  HMMA.16816.F32.BF16 R64, R84, R90, R64 ;  /* 0x0000005a5440723c */ /* 0x000fe60000041840 */
[----:B------:R1:W-:Y:S02]  /*a150*/  MUFU.EX2 R160, R88 ;  /* 0x0000005800a07308 */ /* 0x0003e40000000800 */
[----:B-----5:R-:W-:Y:S02]  /*a160*/  F2FP.BF16.F32.PACK_AB R80, R231, R226 ;  /* 0x000000e2e750723e */ /* 0x020fe400000010ff */
[----:B---3--:R-:W-:Y:S04]  /*a170*/  F2FP.BF16.F32.PACK_AB R81, R224, R221 ;  /* 0x000000dde051723e */ /* 0x008fe800000010ff */
[----:B----4-:R-:W-:Y:S02]  /*a180*/  F2FP.BF16.F32.PACK_AB R82, R229, R225 ;  /* 0x000000e1e552723e */ /* 0x010fe400000010ff */
[----:B------:R-:W-:Y:S02]  /*a190*/  F2FP.BF16.F32.PACK_AB R83, R219, R220 ;  /* 0x000000dcdb53723e */ /* 0x000fe400000010ff */
[----:B------:R-:W-:Y:S02]  /*a1a0*/  F2FP.BF16.F32.PACK_AB R84, R216, R217 ;  /* 0x000000d9d854723e */ /* 0x000fe400000010ff */
[----:B------:R-:W-:Y:S02]  /*a1b0*/  F2FP.BF16.F32.PACK_AB R85, R214, R215 ;  /* 0x000000d7d655723e */ /* 0x000fe400000010ff */
[----:B------:R-:W-:Y:S01]  /*a1c0*/  F2FP.BF16.F32.PACK_AB R86, R194, R195 ;  /* 0x000000c3c256723e */ /* 0x000fe200000010ff */
[-C--:B------:R-:W-:Y:S05]  /*a1d0*/  HMMA.16816.F32.BF16 R4, R80, R92.reuse, R4 ;  /* 0x0000005c5004723c */ /* 0x080fea0000041804 */
[----:B------:R-:W-:Y:S01]  /*a1e0*/  F2FP.BF16.F32.PACK_AB R87, R192, R193 ;  /* 0x000000c1c057723e */ /* 0x000fe200000010ff */
[----:B-1----:R-:W-:Y:S04]  /*a1f0*/  FFMA.FTZ R88, R166, UR4, -R76 ;  /* 0x00000004a6587c23 */ /* 0x002fe8000801084c */
[----:B------:R1:W-:Y:S02]  /*a200*/  MUFU.EX2 R135, R88 ;  /* 0x0000005800877308 */ /* 0x0003e40000000800 */
[C---:B------:R-:W-:Y:S06]  /*a210*/  HMMA.16816.F32.BF16 R8, R84.reuse, R92, R8 ;  /* 0x0000005c5408723c */ /* 0x040fec0000041808 */
[-C--:B------:R-:W-:Y:S05]  /*a220*/  HMMA.16816.F32.BF16 R12, R84, R94.reuse, R12 ;  /* 0x0000005e540c723c */ /* 0x080fea000004180c */
[----:B------:R-:W-:Y:S01]  /*a230*/  FFMA.FTZ R92, R170, UR4, -R144 ;  /* 0x00000004aa5c7c23 */ /* 0x000fe20008010890 */
[C---:B------:R-:W-:Y:S03]  /*a240*/  HMMA.16816.F32.BF16 R16, R80.reuse, R94, R16 ;  /* 0x0000005e5010723c */ /* 0x040fe60000041810 */
[----:B------:R2:W-:Y:S02]  /*a250*/  MUFU.EX2 R130, R92 ;  /* 0x0000005c00827308 */ /* 0x0005e40000000800 */
[----:B-1----:R-:W-:Y:S01]  /*a260*/  FFMA.FTZ R88, R167, UR4, -R76 ;  /* 0x00000004a7587c23 */ /* 0x002fe2000801084c */
[-C--:B------:R-:W-:Y:S07]  /*a270*/  HMMA.16816.F32.BF16 R20, R80, R96.reuse, R20 ;  /* 0x000000605014723c */ /* 0x080fee0000041814 */
[----:B------:R1:W-:Y:S01]  /*a280*/  MUFU.EX2 R159, R88 ;  /* 0x00000058009f7308 */ /* 0x0003e20000000800 */
[C---:B------:R-:W-:Y:S06]  /*a290*/  HMMA.16816.F32.BF16 R24, R84.reuse, R96, R24 ;  /* 0x000000605418723c */ /* 0x040fec0000041818 */
[-C--:B------:R-:W-:Y:S05]  /*a2a0*/  HMMA.16816.F32.BF16 R28, R84, R98.reuse, R28 ;  /* 0x00000062541c723c */ /* 0x080fea000004181c */
[--C-:B--2---:R-:W-:Y:S01]  /*a2b0*/  FFMA.FTZ R92, R172, UR4, -R144.reuse ;  /* 0x00000004ac5c7c23 */ /* 0x104fe20008010890 */
[C---:B------:R-:W-:Y:S03]  /*a2c0*/  HMMA.16816.F32.BF16 R32, R80.reuse, R98, R32 ;  /* 0x000000625020723c */ /* 0x040fe60000041820 */
[----:B------:R2:W-:Y:S01]  /*a2d0*/  MUFU.EX2 R129, R92 ;  /* 0x0000005c00817308 */ /* 0x0005e20000000800 */
[----:B-1----:R-:W1:Y:S01]  /*a2e0*/  LDSM.16.MT88.4 R88, [R196+0x6800] ;  /* 0x00680000c458783b */ /* 0x002e620000004200 */
[--C-:B------:R-:W-:Y:S08]  /*a2f0*/  FFMA.FTZ R96, R168, UR4, -R144.reuse ;  /* 0x00000004a8607c23 */ /* 0x100ff00008010890 */
[----:B------:R3:W-:Y:S01]  /*a300*/  MUFU.EX2 R133, R96 ;  /* 0x0000006000857308 */ /* 0x0007e20000000800 */
[--C-:B--2---:R-:W-:Y:S09]  /*a310*/  FFMA.FTZ R92, R176, UR4, -R145.reuse ;  /* 0x00000004b05c7c23 */ /* 0x104ff20008010891 */
[----:B------:R2:W-:Y:S01]  /*a320*/  MUFU.EX2 R128, R92 ;  /* 0x0000005c00807308 */ /* 0x0005e20000000800 */
[----:B---3--:R-:W-:Y:S09]  /*a330*/  FFMA.FTZ R96, R169, UR4, -R144 ;  /* 0x00000004a9607c23 */ /* 0x008ff20008010890 */
[----:B------:R3:W-:Y:S01]  /*a340*/  MUFU.EX2 R158, R96 ;  /* 0x00000060009e7308 */ /* 0x0007e20000000800 */
[--C-:B--2---:R-:W-:Y:S01]  /*a350*/  FFMA.FTZ R92, R177, UR4, -R145.reuse ;  /* 0x00000004b15c7c23 */ /* 0x104fe20008010891 */
[-C--:B-1----:R-:W-:Y:S08]  /*a360*/  HMMA.16816.F32.BF16 R36, R80, R88.reuse, R36 ;  /* 0x000000585024723c */ /* 0x082ff00000041824 */
[----:B------:R1:W-:Y:S03]  /*a370*/  MUFU.EX2 R134, R92 ;  /* 0x0000005c00867308 */ /* 0x0003e60000000800 */
[----:B---3--:R-:W-:Y:S01]  /*a380*/  FFMA.FTZ R96, R181, UR4, -R145 ;  /* 0x00000004b5607c23 */ /* 0x008fe20008010891 */
[C---:B------:R-:W-:Y:S06]  /*a390*/  HMMA.16816.F32.BF16 R40, R84.reuse, R88, R40 ;  /* 0x000000585428723c */ /* 0x040fec0000041828 */
[----:B------:R2:W-:Y:S01]  /*a3a0*/  MUFU.EX2 R132, R96 ;  /* 0x0000006000847308 */ /* 0x0005e20000000800 */
[-C--:B------:R-:W-:Y:S04]  /*a3b0*/  HMMA.16816.F32.BF16 R44, R84, R90.reuse, R44 ;  /* 0x0000005a542c723c */ /* 0x080fe8000004182c */
[----:B------:R-:W-:Y:S02]  /*a3c0*/  FFMA.FTZ R88, R171, UR4, -R75 ;  /* 0x00000004ab587c23 */ /* 0x000fe4000801084b */
[C---:B------:R-:W-:Y:S01]  /*a3d0*/  HMMA.16816.F32.BF16 R48, R80.reuse, R90, R48 ;  /* 0x0000005a5030723c */ /* 0x040fe20000041830 */
[----:B-1----:R-:W1:Y:S02]  /*a3e0*/  LDSM.16.MT88.4 R92, [R197+0x6800] ;  /* 0x00680000c55c783b */ /* 0x002e640000004200 */
[----:B------:R3:W-:Y:S02]  /*a3f0*/  MUFU.EX2 R155, R88 ;  /* 0x00000058009b7308 */ /* 0x0007e40000000800 */
[----:B--2---:R-:W-:Y:S08]  /*a400*/  FFMA.FTZ R96, R180, UR4, -R145 ;  /* 0x00000004b4607c23 */ /* 0x004ff00008010891 */
[----:B------:R2:W-:Y:S01]  /*a410*/  MUFU.EX2 R157, R96 ;  /* 0x00000060009d7308 */ /* 0x0005e20000000800 */
[--C-:B---3--:R-:W-:Y:S09]  /*a420*/  FFMA.FTZ R88, R173, UR4, -R75.reuse ;  /* 0x00000004ad587c23 */ /* 0x108ff2000801084b */
[----:B------:R3:W4:Y:S01]  /*a430*/  MUFU.EX2 R156, R88 ;  /* 0x00000058009c7308 */ /* 0x0007220000000800 */
[----:B--2---:R-:W2:Y:S01]  /*a440*/  LDSM.16.MT88.4 R96, [R79+0x7000] ;  /* 0x007000004f60783b */ /* 0x004ea20000004200 */
[-C--:B-1----:R-:W-:Y:S03]  /*a450*/  HMMA.16816.F32.BF16 R52, R80, R92.reuse, R52 ;  /* 0x0000005c5034723c */ /* 0x082fe60000041834 */
[--C-:B---3--:R-:W-:Y:S01]  /*a460*/  FFMA.FTZ R88, R182, UR4, -R76.reuse ;  /* 0x00000004b6587c23 */ /* 0x108fe2000801084c */
[----:B----4-:R-:W-:Y:S02]  /*a470*/  F2FP.BF16.F32.PACK_AB R136, R156, R155 ;  /* 0x0000009b9c88723e */ /* 0x010fe400000010ff */
[C---:B------:R-:W-:Y:S02]  /*a480*/  HMMA.16816.F32.BF16 R56, R84.reuse, R92, R56 ;  /* 0x0000005c5438723c */ /* 0x040fe40000041838 */
[----:B------:R1:W-:Y:S04]  /*a490*/  MUFU.EX2 R154, R88 ;  /* 0x00000058009a7308 */ /* 0x0003e80000000800 */
[-C--:B------:R-:W-:Y:S05]  /*a4a0*/  HMMA.16816.F32.BF16 R60, R84, R94.reuse, R60 ;  /* 0x0000005e543c723c */ /* 0x080fea000004183c */
[--C-:B------:R-:W-:Y:S01]  /*a4b0*/  FFMA.FTZ R92, R178, UR4, -R75.reuse ;  /* 0x00000004b25c7c23 */ /* 0x100fe2000801084b */
[----:B------:R-:W-:Y:S03]  /*a4c0*/  HMMA.16816.F32.BF16 R64, R80, R94, R64 ;  /* 0x0000005e5040723c */ /* 0x000fe60000041840 */
[----:B------:R3:W-:Y:S02]  /*a4d0*/  MUFU.EX2 R152, R92 ;  /* 0x0000005c00987308 */ /* 0x0007e40000000800 */
[----:B------:R-:W-:Y:S01]  /*a4e0*/  FFMA.FTZ R75, R179, UR4, -R75 ;  /* 0x00000004b34b7c23 */ /* 0x000fe2000801084b */
[--C-:B-1----:R-:W-:Y:S01]  /*a4f0*/  FFMA.FTZ R88, R183, UR4, -R76.reuse ;  /* 0x00000004b7587c23 */ /* 0x102fe2000801084c */
[----:B------:R-:W-:Y:S06]  /*a500*/  F2FP.BF16.F32.PACK_AB R84, R190, R191 ;  /* 0x000000bfbe54723e */ /* 0x000fec00000010ff */
[----:B------:R1:W4:Y:S01]  /*a510*/  MUFU.EX2 R151, R75 ;  /* 0x0000004b00977308 */ /* 0x0003220000000800 */
[----:B------:R-:W-:Y:S02]  /*a520*/  F2FP.BF16.F32.PACK_AB R85, R131, R189 ;  /* 0x000000bd8355723e */ /* 0x000fe400000010ff */
[----:B------:R-:W-:Y:S02]  /*a530*/  F2FP.BF16.F32.PACK_AB R86, R160, R161 ;  /* 0x000000a1a056723e */ /* 0x000fe400000010ff */
[----:B------:R-:W-:Y:S02]  /*a540*/  F2FP.BF16.F32.PACK_AB R87, R159, R135 ;  /* 0x000000879f57723e */ /* 0x000fe400000010ff */
[----:B------:R-:W-:Y:S03]  /*a550*/  F2FP.BF16.F32.PACK_AB R80, R129, R130 ;  /* 0x000000828150723e */ /* 0x000fe600000010ff */
[----:B------:R5:W5:Y:S01]  /*a560*/  MUFU.EX2 R153, R88 ;  /* 0x0000005800997308 */ /* 0x000b620000000800 */
[----:B------:R-:W-:Y:S01]  /*a570*/  F2FP.BF16.F32.PACK_AB R81, R134, R128 ;  /* 0x000000808651723e */ /* 0x000fe200000010ff */
[----:B---3--:R-:W-:Y:S01]  /*a580*/  LDSM.16.MT88.4 R92, [R196+0x7000] ;  /* 0x00700000c45c783b */ /* 0x008fe20000004200 */
[----:B------:R-:W-:Y:S01]  /*a590*/  F2FP.BF16.F32.PACK_AB R82, R158, R133 ;  /* 0x000000859e52723e */ /* 0x000fe200000010ff */
[-C--:B--2---:R-:W-:Y:S05]  /*a5a0*/  HMMA.16816.F32.BF16 R4, R84, R96.reuse, R4 ;  /* 0x000000605404723c */ /* 0x084fea0000041804 */
[--C-:B-1----:R-:W-:Y:S01]  /*a5b0*/  FFMA.FTZ R75, R184, UR4, -R76.reuse ;  /* 0x00000004b84b7c23 */ /* 0x102fe2000801084c */
[----:B------:R-:W-:Y:S01]  /*a5c0*/  F2FP.BF16.F32.PACK_AB R83, R157, R132 ;  /* 0x000000849d53723e */ /* 0x000fe200000010ff */
[----:B------:R-:W-:Y:S01]  /*a5d0*/  FFMA.FTZ R76, R185, UR4, -R76 ;  /* 0x00000004b94c7c23 */ /* 0x000fe2000801084c */
[----:B----4-:R-:W-:Y:S01]  /*a5e0*/  F2FP.BF16.F32.PACK_AB R138, R151, R152 ;  /* 0x00000098978a723e */ /* 0x010fe200000010ff */
[----:B------:R1:W-:Y:S04]  /*a5f0*/  MUFU.EX2 R150, R75 ;  /* 0x0000004b00967308 */ /* 0x0003e80000000800 */
[C---:B------:R-:W-:Y:S01]  /*a600*/  HMMA.16816.F32.BF16 R8, R80.reuse, R96, R8 ;  /* 0x000000605008723c */ /* 0x040fe20000041808 */
[----:B-----5:R-:W2:Y:S03]  /*a610*/  LDSM.16.MT88.4 R88, [R198+0x7000] ;  /* 0x00700000c658783b */ /* 0x020ea60000004200 */
[----:B------:R-:W-:Y:S02]  /*a620*/  F2FP.BF16.F32.PACK_AB R137, R153, R154 ;  /* 0x0000009a9989723e */ /* 0x000fe400000010ff */
[----:B------:R-:W3:Y:S01]  /*a630*/  MUFU.EX2 R149, R76 ;  /* 0x0000004c00957308 */ /* 0x000ee20000000800 */
[-C--:B------:R-:W-:Y:S06]  /*a640*/  HMMA.16816.F32.BF16 R12, R80, R98.reuse, R12 ;  /* 0x00000062500c723c */ /* 0x080fec000004180c */
[C---:B------:R-:W-:Y:S01]  /*a650*/  HMMA.16816.F32.BF16 R16, R84.reuse, R98, R16 ;  /* 0x000000625410723c */ /* 0x040fe20000041810 */
[----:B------:R-:W4:Y:S04]  /*a660*/  LDSM.16.MT88.4 R96, [R197+0x7000] ;  /* 0x00700000c560783b */ /* 0x000f280000004200 */
[--C-:B-1----:R-:W-:Y:S04]  /*a670*/  FFMA.FTZ R75, R175, UR4, -R144.reuse ;  /* 0x00000004af4b7c23 */ /* 0x102fe80008010890 */
[----:B------:R1:W-:Y:S02]  /*a680*/  MUFU.EX2 R148, R75 ;  /* 0x0000004b00947308 */ /* 0x0003e40000000800 */
[----:B---3--:R-:W-:Y:S01]  /*a690*/  F2FP.BF16.F32.PACK_AB R139, R149, R150 ;  /* 0x00000096958b723e */ /* 0x008fe200000010ff */
[----:B-1----:R-:W-:Y:S01]  /*a6a0*/  FFMA.FTZ R75, R174, UR4, -R144 ;  /* 0x00000004ae4b7c23 */ /* 0x002fe20008010890 */
[-C--:B--2---:R-:W-:Y:S06]  /*a6b0*/  HMMA.16816.F32.BF16 R20, R84, R88.reuse, R20 ;  /* 0x000000585414723c */ /* 0x084fec0000041814 */
[----:B------:R1:W2:Y:S01]  /*a6c0*/  MUFU.EX2 R147, R75 ;  /* 0x0000004b00937308 */ /* 0x0002a20000000800 */
[C---:B------:R-:W-:Y:S06]  /*a6d0*/  HMMA.16816.F32.BF16 R24, R80.reuse, R88, R24 ;  /* 0x000000585018723c */ /* 0x040fec0000041818 */
[-C--:B------:R-:W-:Y:S06]  /*a6e0*/  HMMA.16816.F32.BF16 R28, R80, R90.reuse, R28 ;  /* 0x0000005a501c723c */ /* 0x080fec000004181c */
[C---:B------:R-:W-:Y:S01]  /*a6f0*/  HMMA.16816.F32.BF16 R32, R84.reuse, R90, R32 ;  /* 0x0000005a5420723c */ /* 0x040fe20000041820 */
[----:B------:R-:W3:Y:S04]  /*a700*/  LDSM.16.MT88.4 R88, [R79+0x7800] ;  /* 0x007800004f58783b */ /* 0x000ee80000004200 */
[--C-:B-1----:R-:W-:Y:S01]  /*a710*/  FFMA.FTZ R75, R186, UR4, -R145.reuse ;  /* 0x00000004ba4b7c23 */ /* 0x102fe20008010891 */
[-C--:B------:R-:W-:Y:S03]  /*a720*/  HMMA.16816.F32.BF16 R36, R84, R92.reuse, R36 ;  /* 0x0000005c5424723c */ /* 0x080fe60000041824 */
[----:B------:R1:W-:Y:S02]  /*a730*/  MUFU.EX2 R146, R75 ;  /* 0x0000004b00927308 */ /* 0x0003e40000000800 */
[----:B--2---:R-:W-:Y:S01]  /*a740*/  F2FP.BF16.F32.PACK_AB R140, R147, R148 ;  /* 0x00000094938c723e */ /* 0x004fe200000010ff */
[C---:B------:R-:W-:Y:S06]  /*a750*/  HMMA.16816.F32.BF16 R40, R80.reuse, R92, R40 ;  /* 0x0000005c5028723c */ /* 0x040fec0000041828 */
[-C--:B------:R-:W-:Y:S06]  /*a760*/  HMMA.16816.F32.BF16 R44, R80, R94.reuse, R44 ;  /* 0x0000005e502c723c */ /* 0x080fec000004182c */
[C---:B------:R-:W-:Y:S05]  /*a770*/  HMMA.16816.F32.BF16 R48, R84.reuse, R94, R48 ;  /* 0x0000005e5430723c */ /* 0x040fea0000041830 */
[--C-:B-1----:R-:W-:Y:S01]  /*a780*/  FFMA.FTZ R75, R187, UR4, -R145.reuse ;  /* 0x00000004bb4b7c23 */ /* 0x102fe20008010891 */
[-C--:B----4-:R-:W-:Y:S03]  /*a790*/  HMMA.16816.F32.BF16 R52, R84, R96.reuse, R52 ;  /* 0x000000605434723c */ /* 0x090fe60000041834 */
[----:B------:R1:W2:Y:S02]  /*a7a0*/  MUFU.EX2 R76, R75 ;  /* 0x0000004b004c7308 */ /* 0x0002a40000000800 */
[----:B------:R-:W-:Y:S01]  /*a7b0*/  FFMA.FTZ R145, R2, UR4, -R145 ;  /* 0x0000000402917c23 */ /* 0x000fe20008010891 */
[C---:B------:R-:W-:Y:S07]  /*a7c0*/  HMMA.16816.F32.BF16 R56, R80.reuse, R96, R56 ;  /* 0x000000605038723c */ /* 0x040fee0000041838 */
[----:B------:R-:W4:Y:S01]  /*a7d0*/  MUFU.EX2 R145, R145 ;  /* 0x0000009100917308 */ /* 0x000f220000000800 */
[-C--:B------:R-:W-:Y:S03]  /*a7e0*/  HMMA.16816.F32.BF16 R60, R80, R98.reuse, R60 ;  /* 0x00000062503c723c */ /* 0x080fe6000004183c */
[----:B------:R-:W-:Y:S03]  /*a7f0*/  FADD.FTZ R2, R222, R0 ;  /* 0x00000000de027221 */ /* 0x000fe60000010000 */
[----:B------:R-:W-:Y:S05]  /*a800*/  HMMA.16816.F32.BF16 R64, R84, R98, R64 ;  /* 0x000000625440723c */ /* 0x000fea0000041840 */
[--C-:B-1----:R-:W-:Y:S01]  /*a810*/  FFMA.FTZ R75, R188, UR4, -R144.reuse ;  /* 0x00000004bc4b7c23 */ /* 0x102fe20008010890 */
[-C--:B---3--:R-:W-:Y:S01]  /*a820*/  HMMA.16816.F32.BF16 R84, R136, R88.reuse, R4 ;  /* 0x000000588854723c */ /* 0x088fe20000041804 */
[----:B------:R-:W1:Y:S04]  /*a830*/  LDSM.16.MT88.4 R4, [R197+0x7800] ;  /* 0x00780000c504783b */ /* 0x000e680000004200 */
[----:B------:R-:W-:Y:S01]  /*a840*/  FFMA.FTZ R144, R164, UR4, -R144 ;  /* 0x00000004a4907c23 */ /* 0x000fe20008010890 */
[----:B------:R-:W-:Y:S01]  /*a850*/  MUFU.EX2 R75, R75 ;  /* 0x0000004b004b7308 */ /* 0x000fe20000000800 */
[----:B--2---:R-:W-:Y:S01]  /*a860*/  F2FP.BF16.F32.PACK_AB R141, R76, R146 ;  /* 0x000000924c8d723e */ /* 0x004fe200000010ff */
[----:B------:R-:W-:Y:S03]  /*a870*/  FADD.FTZ R0, R232, R3 ;  /* 0x00000003e8007221 */ /* 0x000fe60000010000 */
[----:B----4-:R-:W-:Y:S01]  /*a880*/  F2FP.BF16.F32.PACK_AB R143, R145, R77 ;  /* 0x0000004d918f723e */ /* 0x010fe200000010ff */
[----:B------:R-:W-:Y:S01]  /*a890*/  FADD.FTZ R2, R227, R2 ;  /* 0x00000002e3027221 */ /* 0x000fe20000010000 */
[----:B------:R-:W-:Y:S03]  /*a8a0*/  FADD.FTZ R3, R217, R0 ;  /* 0x00000000d9037221 */ /* 0x000fe60000010000 */
[----:B------:R-:W2:Y:S01]  /*a8b0*/  MUFU.EX2 R144, R144 ;  /* 0x0000009000907308 */ /* 0x000ea20000000800 */
[----:B------:R-:W-:Y:S01]  /*a8c0*/  FADD.FTZ R0, R215, R2 ;  /* 0x00000002d7007221 */ /* 0x000fe20000010000 */
[----:B--2---:R-:W-:Y:S07]  /*a8d0*/  F2FP.BF16.F32.PACK_AB R142, R144, R75 ;  /* 0x0000004b908e723e */ /* 0x004fee00000010ff */
        /* <DEDUP_REMOVED lines=65> */
[----:B------:R-:W-:Y:S01]  /*acf0*/  IADD3 R0, R210, -0x1, RZ ;  /* 0xffffffffd2007810 */ /* 0x000fe20007ffe0ff */
        /* <DEDUP_REMOVED lines=8> */
.L_x_1889:
        /* <DEDUP_REMOVED lines=14> */
[-C--:B------:R-:W-:Y:S01]  /*ae60*/  LEA.HI R3, R46, R47.reuse, RZ, 0x2 ;  /* 0x0000002f2e037211 */ /* 0x080fe200078f10ff */
[----:B------:R-:W-:Y:S01]  /*ae70*/  FADD.FTZ R6, R6, R248 ;  /* 0x000000f806067221 */ /* 0x000fe20000010000 */
[----:B------:R-:W-:Y:S02]  /*ae80*/  LEA.HI R46, R46, R47, RZ, 0x5 ;  /* 0x0000002f2e2e7211 */ /* 0x000fe400078f28ff */
[----:B------:R3:W4:Y:S01]  /*ae90*/  SHFL.BFLY PT, R40, R7, 0x1, 0x1f ;  /* 0x0c201f0007287f89 */ /* 0x00072200000e0000 */
[--C-:B------:R-:W-:Y:S02]  /*aea0*/  SHF.R.S32.HI R4, RZ, 0x2, R3.reuse ;  /* 0x00000002ff047819 */ /* 0x100fe40000011403 */
[----:B------:R-:W-:Y:S01]  /*aeb0*/  SHF.R.S32.HI R2, RZ, 0x1f, R3 ;  /* 0x0000001fff027819 */ /* 0x000fe20000011403 */
[----:B------:R3:W2:Y:S01]  /*aec0*/  SHFL.BFLY PT, R41, R6, 0x1, 0x1f ;  /* 0x0c201f0006297f89 */ /* 0x0006a200000e0000 */
[----:B------:R-:W-:-:S02]  /*aed0*/  LOP3.LUT R3, R3, 0x3ffffffc, RZ, 0xc0, !PT ;  /* 0x3ffffffc03037812 */ /* 0x000fc400078ec0ff */
[----:B------:R-:W-:Y:S02]  /*aee0*/  LEA.HI R2, R2, R4, RZ, 0x3 ;  /* 0x0000000402027211 */ /* 0x000fe400078f18ff */
[----:B------:R-:W-:Y:S01]  /*aef0*/  SHF.R.S32.HI R5, RZ, 0x5, R46 ;  /* 0x00000005ff057819 */ /* 0x000fe2000001142e */
[----:B------:R-:W-:Y:S01]  /*af00*/  IMAD.IADD R3, R47, 0x1, -R3 ;  /* 0x000000012f037824 */ /* 0x000fe200078e0a03 */
[----:B------:R-:W-:-:S03]  /*af10*/  LOP3.LUT R2, R2, 0xfffffff8, RZ, 0xc0, !PT ;  /* 0xfffffff802027812 */ /* 0x000fc600078ec0ff */
[----:B------:R-:W-:Y:S02]  /*af20*/  IMAD R3, R5, 0x200, R3 ;  /* 0x0000020005037824 */ /* 0x000fe400078e0203 */
[----:B------:R-:W-:Y:S02]  /*af30*/  IMAD.IADD R2, R4, 0x1, -R2 ;  /* 0x0000000104027824 */ /* 0x000fe400078e0a02 */
[----:B-1----:R-:W-:Y:S02]  /*af40*/  FADD.FTZ R43, R0, R8 ;  /* 0x00000008002b7221 */ /* 0x002fe40000010000 */
[----:B------:R-:W-:-:S05]  /*af50*/  IMAD.SHL.U32 R4, R2, 0x40, RZ ;  /* 0x0000004002047824 */ /* 0x000fca00078e00ff */
[----:B------:R-:W-:-:S04]  /*af60*/  LOP3.LUT R0, R4, 0x1c0, RZ, 0xc0, !PT ;  /* 0x000001c004007812 */ /* 0x000fc800078ec0ff */
        /* <DEDUP_REMOVED lines=24> */
[----:B------:R-:W-:Y:S02]  /*b0f0*/  IADD3 R45, R5, R9, RZ ;  /* 0x00000009052d7210 */ /* 0x000fe40007ffe0ff */
.L_x_1893:
        /* <DEDUP_REMOVED lines=20> */
.L_x_1894:
        /* <DEDUP_REMOVED lines=10> */
[C---:B------:R-:W-:Y:S01]  /*b2e0*/  FMUL.FTZ R96, R0.reuse, R96 ;  /* 0x0000006000607220 */ /* 0x040fe20000410000 */
[----:B------:R-:W-:Y:S01]  /*b2f0*/  SEL R37, R37, 0x10, !P0 ;  /* 0x0000001025257807 */ /* 0x000fe20004000000 */
        /* <DEDUP_REMOVED lines=27> */
[----:B------:R-:W1:Y:S01]  /*b4b0*/  @P1 MUFU.RCP R0, R42 ;  /* 0x0000002a00001308 */ /* 0x000e620000001000 */
[C---:B--2---:R-:W-:Y:S01]  /*b4c0*/  FMUL.FTZ R86, R3.reuse, R86 ;  /* 0x0000005603567220 */ /* 0x044fe20000410000 */
        /* <DEDUP_REMOVED lines=72> */
[----:B--2---:R-:W-:Y:S02]  /*b950*/  IADD3 R2, R20, R36, RZ ;  /* 0x0000002414027210 */ /* 0x004fe40007ffe0ff */
[----:B------:R-:W-:Y:S02]  /*b960*/  F2FP.BF16.F32.PACK_AB R18, R119, R18 ;  /* 0x000000127712723e */ /* 0x000fe400000010ff */
[----:B----4-:R-:W-:Y:S01]  /*b970*/  IADD3 R3, R0, R36, RZ ;  /* 0x0000002400037210 */ /* 0x010fe20007ffe0ff */
[----:B------:R-:W-:Y:S01]  /*b980*/  STS [R2], R10 ;  /* 0x0000000a02007388 */ /* 0x000fe20000000800 */
[----:B------:R-:W-:Y:S02]  /*b990*/  F2FP.BF16.F32.PACK_AB R26, R26, R124 ;  /* 0x0000007c1a1a723e */ /* 0x000fe400000010ff */
[----:B---3--:R-:W-:Y:S01]  /*b9a0*/  IADD3 R4, R36, 0x400, R22 ;  /* 0x0000040024047810 */ /* 0x008fe20007ffe016 */
[----:B------:R2:W-:Y:S01]  /*b9b0*/  STS [R2+0x400], R9 ;  /* 0x0004000902007388 */ /* 0x0005e20000000800 */
[----:B------:R-:W-:-:S02]  /*b9c0*/  F2FP.BF16.F32.PACK_AB R29, R127, R29 ;  /* 0x0000001d7f1d723e */ /* 0x000fc400000010ff */
[----:B------:R-:W-:Y:S01]  /*b9d0*/  F2FP.BF16.F32.PACK_AB R27, R27, R130 ;  /* 0x000000821b1b723e */ /* 0x000fe200000010ff */
[----:B------:R-:W-:Y:S01]  /*b9e0*/  STS [R3], R8 ;  /* 0x0000000803007388 */ /* 0x000fe20000000800 */
[----:B------:R-:W-:Y:S01]  /*b9f0*/  F2FP.BF16.F32.PACK_AB R31, R31, R136 ;  /* 0x000000881f1f723e */ /* 0x000fe200000010ff */
[----:B------:R-:W3:Y:S01]  /*ba00*/  @P5 LDC.64 R6, c[0x0][0x2c0] ;  /* 0x0000b000ff065b82 */ /* 0x000ee20000000a00 */
[----:B------:R-:W-:Y:S01]  /*ba10*/  F2FP.BF16.F32.PACK_AB R30, R30, R138 ;  /* 0x0000008a1e1e723e */ /* 0x000fe200000010ff */
[----:B------:R-:W-:Y:S01]  /*ba20*/  STS [R3+0x400], R13 ;  /* 0x0004000d03007388 */ /* 0x000fe20000000800 */
[C---:B------:R-:W-:Y:S01]  /*ba30*/  IADD3 R4, R37.reuse, R4, RZ ;  /* 0x0000000425047210 */ /* 0x040fe20007ffe0ff */
[----:B------:R-:W-:Y:S01]  /*ba40*/  @P6 MUFU.LG2 R12, R41 ;  /* 0x00000029000c6308 */ /* 0x000fe20000000c00 */
[----:B------:R-:W-:Y:S01]  /*ba50*/  IADD3 R0, R37, R22, RZ ;  /* 0x0000001625007210 */ /* 0x000fe20007ffe0ff */
[----:B------:R4:W-:Y:S01]  /*ba60*/  STS [R2+0x2000], R15 ;  /* 0x0020000f02007388 */ /* 0x0009e20000000800 */
[----:B------:R-:W-:Y:S01]  /*ba70*/  F2FP.BF16.F32.PACK_AB R32, R32, R132 ;  /* 0x000000842020723e */ /* 0x000fe200000010ff */
[----:B-1----:R-:W1:Y:S01]  /*ba80*/  @P0 LDC R5, c[0x0][0x2e4] ;  /* 0x0000b900ff050b82 */ /* 0x002e620000000800 */
[----:B------:R-:W-:Y:S01]  /*ba90*/  F2FP.BF16.F32.PACK_AB R34, R135, R34 ;  /* 0x000000228722723e */ /* 0x000fe200000010ff */
[----:B------:R3:W-:Y:S01]  /*baa0*/  STS [R2+0x2400], R14 ;  /* 0x0024000e02007388 */ /* 0x0007e20000000800 */
[----:B------:R-:W-:-:S02]  /*bab0*/  F2FP.BF16.F32.PACK_AB R33, R33, R140 ;  /* 0x0000008c2121723e */ /* 0x000fc400000010ff */
[----:B------:R-:W-:Y:S01]  /*bac0*/  F2FP.BF16.F32.PACK_AB R35, R143, R35 ;  /* 0x000000238f23723e */ /* 0x000fe200000010ff */
[----:B------:R3:W-:Y:S02]  /*bad0*/  STS [R3+0x2000], R25 ;  /* 0x0020001903007388 */ /* 0x0007e40000000800 */
[----:B------:R-:W1:Y:S02]  /*bae0*/  @P3 LDC R11, c[0x0][0x2e8] ;  /* 0x0000ba00ff0b3b82 */ /* 0x000e640000000800 */
[----:B------:R3:W-:Y:S01]  /*baf0*/  STS [R3+0x2400], R24 ;  /* 0x0024001803007388 */ /* 0x0007e20000000800 */
[----:B--2---:R-:W2:Y:S03]  /*bb00*/  @P3 MUFU.LG2 R9, R43 ;  /* 0x0000002b00093308 */ /* 0x004ea60000000c00 */
[----:B------:R-:W-:Y:S02]  /*bb10*/  STS [R22], R23 ;  /* 0x0000001716007388 */ /* 0x000fe40000000800 */
[----:B------:R-:W2:Y:S02]  /*bb20*/  @P2 LDC R10, c[0x0][0x2e8] ;  /* 0x0000ba00ff0a2b82 */ /* 0x000ea40000000800 */
[----:B------:R-:W-:Y:S04]  /*bb30*/  STS [R22+0x400], R21 ;  /* 0x0004001516007388 */ /* 0x000fe80000000800 */
[----:B------:R-:W-:Y:S02]  /*bb40*/  STS [R0], R17 ;  /* 0x0000001100007388 */ /* 0x000fe40000000800 */
[----:B----4-:R-:W4:Y:S02]  /*bb50*/  @P6 LDC R15, c[0x0][0x2e8] ;  /* 0x0000ba00ff0f6b82 */ /* 0x010f240000000800 */
[----:B------:R-:W-:Y:S01]  /*bb60*/  STS [R0+0x400], R16 ;  /* 0x0004001000007388 */ /* 0x000fe20000000800 */
[----:B---3--:R-:W-:-:S03]  /*bb70*/  IADD3 R2, R36, R22, RZ ;  /* 0x0000001624027210 */ /* 0x008fc60007ffe0ff */
[----:B------:R3:W-:Y:S01]  /*bb80*/  STS [R22+0x2000], R19 ;  /* 0x0020001316007388 */ /* 0x0007e20000000800 */
[----:B------:R-:W-:Y:S01]  /*bb90*/  MOV R25, 0x7f800000 ;  /* 0x7f80000000197802 */ /* 0x000fe20000000f00 */
[----:B------:R-:W1:Y:S02]  /*bba0*/  @!P5 LDC R14, c[0x0][0x270] ;  /* 0x00009c00ff0edb82 */ /* 0x000e640000000800 */
[----:B------:R3:W-:Y:S01]  /*bbb0*/  STS [R22+0x2400], R18 ;  /* 0x0024001216007388 */ /* 0x0007e20000000800 */
[----:B------:R-:W-:Y:S02]  /*bbc0*/  IADD3 R3, R36, R0, RZ ;  /* 0x0000000024037210 */ /* 0x000fe40007ffe0ff */
        /* <DEDUP_REMOVED lines=8> */
[----:B------:R-:W-:-:S03]  /*bc50*/  MOV R18, 0x7f800000 ;  /* 0x7f80000000127802 */ /* 0x000fc60000000f00 */
[----:B------:R-:W-:Y:S04]  /*bc60*/  STS [R2+0x2000], R32 ;  /* 0x0020002002007388 */ /* 0x000fe80000000800 */
[----:B------:R3:W-:Y:S01]  /*bc70*/  STS [R2+0x2400], R34 ;  /* 0x0024002202007388 */ /* 0x0007e20000000800 */
[----:B--2---:R-:W-:-:S03]  /*bc80*/  LOP3.LUT R0, R46, 0xffffffe0, RZ, 0xc0, !PT ;  /* 0xffffffe02e007812 */ /* 0x004fc600078ec0ff */
[----:B------:R2:W-:Y:S01]  /*bc90*/  STS [R3+0x2000], R33 ;  /* 0x0020002103007388 */ /* 0x0005e20000000800 */
[----:B------:R-:W4:Y:S03]  /*bca0*/  S2R R8, SR_TID.X ;  /* 0x0000000000087919 */ /* 0x000f260000002100 */
[----:B------:R4:W-:Y:S01]  /*bcb0*/  STS [R4+0x2000], R35 ;  /* 0x0020002304007388 */ /* 0x0009e20000000800 */
[----:B------:R-:W-:Y:S06]  /*bcc0*/  BAR.SYNC.DEFER_BLOCKING 0x0 ;  /* 0x0000000000007b1d */ /* 0x000fec0000010000 */
[----:B------:R-:W4:Y:S02]  /*bcd0*/  S2R R16, SR_CTAID.Y ;  /* 0x0000000000107919 */ /* 0x000f240000002600 */
[----:B---3--:R-:W3:Y:S01]  /*bce0*/  @P5 LDC R2, c[0x0][0x2c0] ;  /* 0x0000b000ff025b82 */ /* 0x008ee20000000800 */
[----:B------:R-:W3:Y:S01]  /*bcf0*/  S2R R26, SR_CTAID.Z ;  /* 0x00000000001a7919 */ /* 0x000ee20000002700 */
[----:B--2---:R-:W-:Y:S01]  /*bd00*/  @P5 MOV R3, 0x1 ;  /* 0x0000000100035802 */ /* 0x004fe20000000f00 */
[----:B-1----:R-:W-:-:S05]  /*bd10*/  @!P5 IMAD R3, R5, R14, RZ ;  /* 0x0000000e0503d224 */ /* 0x002fca00078e02ff */
[----:B------:R-:W1:Y:S01]  /*bd20*/  @P1 LDC R14, c[0x0][0x2e8] ;  /* 0x0000ba00ff0e1b82 */ /* 0x000e620000000800 */
[----:B----4-:R-:W2:Y:S01]  /*bd30*/  @P2 MUFU.LG2 R4, R40 ;  /* 0x0000002800042308 */ /* 0x010ea20000000c00 */
[----:B------:R4:W1:Y:S01]  /*bd40*/  LDS.128 R28, [R209+0x3800] ;  /* 0x00380000d11c7984 */ /* 0x0008620000000c00 */
[----:B------:R-:W-:-:S04]  /*bd50*/  SHF.R.S32.HI R13, RZ, 0x1f, R8 ;  /* 0x0000001fff0d7819 */ /* 0x000fc80000011408 */
[----:B------:R-:W-:Y:S02]  /*bd60*/  LEA.HI R13, R13, R8, RZ, 0x3 ;  /* 0x000000080d0d7211 */ /* 0x000fe400078f18ff */
[----:B------:R-:W-:Y:S01]  /*bd70*/  IADD3 R8, -R0, R47, RZ ;  /* 0x0000002f00087210 */ /* 0x000fe20007ffe1ff */
[----:B------:R-:W-:Y:S01]  /*bd80*/  @P5 IMAD R0, R7, R6, RZ ;  /* 0x0000000607005224 */ /* 0x000fe200078e02ff */
[----:B------:R-:W-:Y:S01]  /*bd90*/  @!P5 MOV R2, 0x1 ;  /* 0x000000010002d802 */ /* 0x000fe20000000f00 */
[----:B------:R-:W4:Y:S01]  /*bda0*/  @P1 MUFU.LG2 R7, R42 ;  /* 0x0000002a00071308 */ /* 0x000f220000000c00 */
[----:B------:R-:W-:Y:S01]  /*bdb0*/  @!P5 MOV R0, R5 ;  /* 0x000000050000d202 */ /* 0x000fe20000000f00 */
[----:B------:R-:W-:Y:S01]  /*bdc0*/  @P3 FMUL.FTZ R6, R9, 0.69314718246459960938 ;  /* 0x3f31721809063820 */ /* 0x000fe20000410000 */
[----:B------:R-:W-:Y:S01]  /*bdd0*/  LOP3.LUT P0, RZ, R8, 0x3, RZ, 0xc0, !PT ;  /* 0x0000000308ff7812 */ /* 0x000fe2000780c0ff */
[----:B--2---:R-:W-:Y:S01]  /*bde0*/  @P2 FMUL.FTZ R5, R4, 0.69314718246459960938 ;  /* 0x3f31721804052820 */ /* 0x004fe20000410000 */
[----:B---3--:R-:W-:-:S02]  /*bdf0*/  IMAD R4, R2, UR4, RZ ;  /* 0x0000000402047c24 */ /* 0x008fc4000f8e02ff */
[----:B------:R-:W-:Y:S01]  /*be00*/  @P3 FFMA.FTZ R24, R74, R11, R6 ;  /* 0x0000000b4a183223 */ /* 0x000fe20000010006 */
[----:B------:R-:W-:Y:S02]  /*be10*/  IMAD R3, R16, R3, RZ ;  /* 0x0000000310037224 */ /* 0x000fe400078e02ff */
[----:B------:R-:W-:Y:S01]  /*be20*/  @P2 FFMA.FTZ R25, R73, R10, R5 ;  /* 0x0000000a49192223 */ /* 0x000fe20000010005 */
[----:B------:R-:W-:Y:S02]  /*be30*/  @P6 FMUL.FTZ R5, R12, 0.69314718246459960938 ;  /* 0x3f3172180c056820 */ /* 0x000fe40000410000 */
[----:B------:R-:W-:Y:S02]  /*be40*/  SEL R3, R3, RZ, !P4 ;  /* 0x000000ff03037207 */ /* 0x000fe40006000000 */
[----:B------:R-:W-:-:S03]  /*be50*/  @P6 FFMA.FTZ R19, R72, R15, R5 ;  /* 0x0000000f48136223 */ /* 0x000fc60000010005 */
[----:B------:R-:W-:Y:S01]  /*be60*/  IMAD R0, R26, R0, R3 ;  /* 0x000000001a007224 */ /* 0x000fe200078e0203 */
[----:B------:R-:W-:Y:S01]  /*be70*/  SHF.L.U32 R3, R4, 0x7, RZ ;  /* 0x0000000704037819 */ /* 0x000fe200000006ff */
[----:B----4-:R-:W-:-:S03]  /*be80*/  @P1 FMUL.FTZ R4, R7, 0.69314718246459960938 ;  /* 0x3f31721807041820 */ /* 0x010fc60000410000 */
[----:B------:R-:W-:Y:S01]  /*be90*/  SHF.R.S32.HI R6, RZ, 0x1f, R3 ;  /* 0x0000001fff067819 */ /* 0x000fe20000011403 */
[----:B-1----:R-:W-:Y:S01]  /*bea0*/  @P1 FFMA.FTZ R18, R69, R14, R4 ;  /* 0x0000000e45121223 */ /* 0x002fe20000010004 */
[--C-:B------:R-:W-:Y:S02]  /*beb0*/  IADD3 R3, P3, P2, R3, R38, R0.reuse ;  /* 0x0000002603037210 */ /* 0x100fe40007a7e000 */
[----:B------:R-:W-:Y:S02]  /*bec0*/  SHF.R.S32.HI R0, RZ, 0x1f, R0 ;  /* 0x0000001fff007819 */ /* 0x000fe40000011400 */
[----:B------:R-:W-:Y:S02]  /*bed0*/  SHF.R.S32.HI R4, RZ, 0x3, R13 ;  /* 0x00000003ff047819 */ /* 0x000fe4000001140d */
[----:B------:R-:W-:Y:S01]  /*bee0*/  IADD3.X R6, R6, R39, R0, P3, P2 ;  /* 0x0000002706067210 */ /* 0x000fe20001fe4400 */
[----:B------:R-:W-:Y:S06]  /*bef0*/  @P0 BRA `(.L_x_1896) ;  /* 0x0000000000980947 */ /* 0x000fec0003800000 */
[----:B------:R-:W2:Y:S04]  /*bf00*/  LDL.LU R50, [R1+0x4c] ;  /* 0x00004c0001327983 */ /* 0x000ea80000300800 */
[----:B------:R-:W2:Y:S02]  /*bf10*/  LDL.LU R49, [R1+0x50] ;  /* 0x0000500001317983 */ /* 0x000ea40000300800 */
        /* <DEDUP_REMOVED lines=14> */
[----:B------:R-:W-:Y:S01]  /*c000*/  @!P3 IMAD R7, R7, R2, RZ ;  /* 0x000000020707b224 */ /* 0x000fe200078e02ff */
[CC--:B------:R-:W-:Y:S02]  /*c010*/  @!P5 IADD3 R2, P2, R0.reuse, R3.reuse, RZ ;  /* 0x000000030002d210 */ /* 0x0c0fe40007f5e0ff */
[----:B------:R-:W-:Y:S02]  /*c020*/  @!P4 IADD3 R12, P1, R5, R3, RZ ;  /* 0x00000003050cc210 */ /* 0x000fe40007f3e0ff */
[----:B------:R-:W-:-:S02]  /*c030*/  @!P5 LEA.HI.X.SX32 R0, R0, R6, 0x1, P2 ;  /* 0x000000060000d211 */ /* 0x000fc400010f0eff */
        /* <DEDUP_REMOVED lines=18> */
.L_x_1896:
[----:B------:R-:W-:Y:S05]  /*c160*/  BSYNC B0 ;  /* 0x0000000000007941 */ /* 0x000fea0003800000 */
.L_x_1895:
[----:B-1----:R-:W2:Y:S01]  /*c170*/  LDL.LU.64 R6, [R1+0x28] ;  /* 0x0000280001067983 */ /* 0x002ea20000300a00 */
[----:B------:R-:W-:-:S03]  /*c180*/  ULDC UR4, c[0x0][0x2d0] ;  /* 0x0000b40000047ab9 */ /* 0x000fc60000000800 */
[----:B------:R1:W5:Y:S01]  /*c190*/  LDL.64 R16, [R1+0x20] ;  /* 0x0000200001107983 */ /* 0x0003620000100a00 */
[C---:B------:R-:W-:Y:S01]  /*c1a0*/  VIADD R0, R4.reuse, 0x10 ;  /* 0x0000001004007836 */ /* 0x040fe20000000000 */
[----:B------:R-:W-:Y:S01]  /*c1b0*/  BSSY B0, `(.L_x_1897) ;  /* 0x0000022000007945 */ /* 0x000fe20003800000 */
[C---:B------:R-:W-:Y:S01]  /*c1c0*/  VIADD R5, R4.reuse, 0x20 ;  /* 0x0000002004057836 */ /* 0x040fe20000000000 */
[----:B------:R1:W3:Y:S01]  /*c1d0*/  LDS.128 R8, [R209] ;  /* 0x00000000d1087984 */ /* 0x0002e20000000c00 */
[C---:B------:R-:W-:Y:S01]  /*c1e0*/  IADD3 R15, R4.reuse, 0x60, RZ ;  /* 0x00000060040f7810 */ /* 0x040fe20007ffe0ff */
[----:B------:R-:W-:Y:S01]  /*c1f0*/  VIADD R14, R4, 0x70 ;  /* 0x00000070040e7836 */ /* 0x000fe20000000000 */
[C---:B--2---:R-:W-:Y:S02]  /*c200*/  IADD3 R2, P0, R6.reuse, R44, RZ ;  /* 0x0000002c06027210 */ /* 0x044fe40007f1e0ff */
[----:B------:R-:W-:Y:S01]  /*c210*/  ISETP.GE.AND P1, PT, R6, UR4, PT ;  /* 0x0000000406007c0c */ /* 0x000fe2000bf26270 */
[----:B------:R-:W-:Y:S01]  /*c220*/  ULDC.64 UR4, c[0x0][0x2a0] ;  /* 0x0000a80000047ab9 */ /* 0x000fe20000000a00 */
[----:B------:R-:W-:-:S02]  /*c230*/  VIADD R6, R4, 0x40 ;  /* 0x0000004004067836 */ /* 0x000fc40000000000 */
[----:B------:R-:W-:Y:S01]  /*c240*/  IMAD.X R3, R7, 0x1, R45, P0 ;  /* 0x0000000107037824 */ /* 0x000fe200000e062d */
[-C--:B-----5:R-:W-:Y:S02]  /*c250*/  ISETP.GE.OR P0, PT, R0, R48.reuse, P1 ;  /* 0x000000300000720c */ /* 0x0a0fe40000f06670 */
[-C--:B------:R-:W-:Y:S01]  /*c260*/  ISETP.GE.OR P2, PT, R4, R48.reuse, P1 ;  /* 0x000000300400720c */ /* 0x080fe20000f46670 */
[----:B------:R-:W-:Y:S01]  /*c270*/  IMAD.WIDE.U32 R12, R26, UR4, R2 ;  /* 0x000000041a0c7c25 */ /* 0x000fe2000f8e0002 */
[----:B------:R-:W-:Y:S02]  /*c280*/  IADD3 R0, R4, 0x30, RZ ;  /* 0x0000003004007810 */ /* 0x000fe40007ffe0ff */
[----:B------:R-:W-:Y:S02]  /*c290*/  SHF.R.S32.HI R7, RZ, 0x1f, R26 ;  /* 0x0000001fff077819 */ /* 0x000fe4000001141a */
[-C--:B------:R-:W-:Y:S02]  /*c2a0*/  ISETP.GE.OR P5, PT, R0, R48.reuse, P1 ;  /* 0x000000300000720c */ /* 0x080fe40000fa6670 */
[-C--:B------:R-:W-:Y:S01]  /*c2b0*/  ISETP.GE.OR P6, PT, R5, R48.reuse, P1 ;  /* 0x000000300500720c */ /* 0x080fe20000fc6670 */
[----:B------:R-:W-:Y:S01]  /*c2c0*/  IMAD R0, R7, UR4, RZ ;  /* 0x0000000407007c24 */ /* 0x000fe2000f8e02ff */
[----:B------:R-:W-:Y:S01]  /*c2d0*/  ISETP.GE.OR P4, PT, R6, R48, P1 ;  /* 0x000000300600720c */ /* 0x000fe20000f86670 */
[----:B------:R-:W-:-:S02]  /*c2e0*/  VIADD R5, R4, 0x50 ;  /* 0x0000005004057836 */ /* 0x000fc40000000000 */
[----:B------:R-:W-:-:S03]  /*c2f0*/  IMAD R0, R26, UR5, R0 ;  /* 0x000000051a007c24 */ /* 0x000fc6000f8e0200 */
[----:B------:R-:W-:Y:S02]  /*c300*/  ISETP.GE.OR P3, PT, R5, R48, P1 ;  /* 0x000000300500720c */ /* 0x000fe40000f66670 */
[----:B------:R-:W-:Y:S01]  /*c310*/  IADD3 R7, R13, R0, RZ ;  /* 0x000000000d077210 */ /* 0x000fe20007ffe0ff */
[----:B-1-3--:R-:W-:Y:S10]  /*c320*/  @P2 BRA `(.L_x_1898) ;  /* 0x0000000000282947 */ /* 0x00aff40003800000 */
        /* <DEDUP_REMOVED lines=10> */
.L_x_1898:
[----:B------:R-:W-:Y:S05]  /*c3d0*/  BSYNC B0 ;  /* 0x0000000000007941 */ /* 0x000fea0003800000 */
.L_x_1897:
[----:B-1----:R1:W2:Y:S01]  /*c3e0*/  LDS.128 R8, [R209+0x800] ;  /* 0x00080000d1087984 */ /* 0x0022a20000000c00 */
        /* <DEDUP_REMOVED lines=17> */
.L_x_1900:
[----:B------:R-:W-:Y:S05]  /*c500*/  BSYNC B0 ;  /* 0x0000000000007941 */ /* 0x000fea0003800000 */
.L_x_1899:
        /* <DEDUP_REMOVED lines=16> */
.L_x_1902:
[----:B------:R-:W-:Y:S05]  /*c610*/  BSYNC B0 ;  /* 0x0000000000007941 */ /* 0x000fea0003800000 */
.L_x_1901:
        /* <DEDUP_REMOVED lines=16> */
.L_x_1904:
[----:B------:R-:W-:Y:S05]  /*c720*/  BSYNC B0 ;  /* 0x0000000000007941 */ /* 0x000fea0003800000 */
.L_x_1903:
        /* <DEDUP_REMOVED lines=16> */
.L_x_1906:
[----:B------:R-:W-:Y:S05]  /*c830*/  BSYNC B0 ;  /* 0x0000000000007941 */ /* 0x000fea0003800000 */
.L_x_1905:
        /* <DEDUP_REMOVED lines=16> */
.L_x_1908:
[----:B------:R-:W-:Y:S05]  /*c940*/  BSYNC B0 ;  /* 0x0000000000007941 */ /* 0x000fea0003800000 */
.L_x_1907:
        /* <DEDUP_REMOVED lines=16> */
.L_x_1910:
[----:B------:R-:W-:Y:S05]  /*ca50*/  BSYNC B0 ;  /* 0x0000000000007941 */ /* 0x000fea0003800000 */
.L_x_1909:
        /* <DEDUP_REMOVED lines=15> */
.L_x_1851:
[----:B------:R-:W2:Y:S01]  /*cb50*/  LDL.LU R19, [R1+0x48] ;  /* 0x0000480001137983 */ /* 0x000ea20000300800 */
[----:B------:R-:W1:Y:S01]  /*cb60*/  LDC.U8 R0, c[0x0][0x3d9] ;  /* 0x0000f640ff007b82 */ /* 0x000e620000000000 */
[----:B------:R-:W-:Y:S01]  /*cb70*/  SHF.R.S32.HI R18, RZ, 0x1f, R171 ;  /* 0x0000001fff127819 */ /* 0x000fe200000114ab */
[----:B------:R-:W-:Y:S01]  /*cb80*/  ULDC.64 UR4, c[0x0][0x2a0] ;  /* 0x0000a80000047ab9 */ /* 0x000fe20000000a00 */
[----:B------:R-:W-:Y:S01]  /*cb90*/  ULDC UR6, c[0x0][0x2d0] ;  /* 0x0000b40000067ab9 */ /* 0x000fe20000000800 */
[----:B------:R-:W-:Y:S01]  /*cba0*/  BSSY B0, `(.L_x_1911) ;  /* 0x000004f000007945 */ /* 0x000fe20003800000 */
[----:B------:R-:W-:-:S03]  /*cbb0*/  LEA.HI R18, R18, R171, RZ, 0x3 ;  /* 0x000000ab12127211 */ /* 0x000fc600078f18ff */
        /* <DEDUP_REMOVED lines=30> */
[----:B------:R-:W-:Y:S02]  /*cda0*/  @!P1 IMAD.MOV.U32 R6, RZ, RZ, R7 ;  /* 0x000000ffff069224 */ /* 0x000fe400078e0007 */
[----:B------:R-:W-:Y:S01]  /*cdb0*/  @P3 IMAD.MOV.U32 R8, RZ, RZ, R2 ;  /* 0x000000ffff083224 */ /* 0x000fe200078e0002 */
[----:B------:R-:W-:Y:S01]  /*cdc0*/  CS2R R2, SRZ ;  /* 0x0000000000027805 */ /* 0x000fe2000001ff00 */
[----:B------:R-:W-:Y:S01]  /*cdd0*/  @!P3 IMAD.IADD R9, R5, 0x1, R12 ;  /* 0x000000010509b824 */ /* 0x000fe200078e020c */
[----:B------:R-:W-:Y:S01]  /*cde0*/  SHF.R.S32.HI R5, RZ, 0x1f, R16 ;  /* 0x0000001fff057819 */ /* 0x000fe20000011410 */
[----:B------:R-:W-:Y:S01]  /*cdf0*/  @!P3 IMAD.MOV.U32 R8, RZ, RZ, R4 ;  /* 0x000000ffff08b224 */ /* 0x000fe200078e0004 */
[----:B------:R1:W-:Y:S01]  /*ce00*/  @!P0 STL [R1+0x48], R19 ;  /* 0x0000481301008387 */ /* 0x0003e20000100800 */
[--C-:B------:R-:W-:Y:S01]  /*ce10*/  @!P2 IMAD.MOV.U32 R2, RZ, RZ, R19.reuse ;  /* 0x000000ffff02a224 */ /* 0x100fe200078e0013 */
[----:B------:R-:W-:Y:S01]  /*ce20*/  @!P2 SHF.R.S32.HI R3, RZ, 0x1f, R19 ;  /* 0x0000001fff03a819 */ /* 0x000fe20000011413 */
[----:B------:R-:W-:-:S02]  /*ce30*/  IMAD R6, R16, R6, R0 ;  /* 0x0000000610067224 */ /* 0x000fc400078e0200 */
[----:B-----5:R-:W-:Y:S02]  /*ce40*/  IMAD R4, R211, R17, RZ ;  /* 0x00000011d3047224 */ /* 0x020fe400078e02ff */
[----:B------:R-:W-:Y:S02]  /*ce50*/  IMAD.SHL.U32 R0, R15, 0x8, RZ ;  /* 0x000000080f007824 */ /* 0x000fe400078e00ff */
[----:B------:R-:W-:Y:S01]  /*ce60*/  IMAD R7, R5, UR4, RZ ;  /* 0x0000000405077c24 */ /* 0x000fe2000f8e02ff */
[----:B------:R-:W-:Y:S01]  /*ce70*/  SHF.R.S32.HI R5, RZ, 0x1f, R4 ;  /* 0x0000001fff057819 */ /* 0x000fe20000011404 */
[----:B------:R-:W-:Y:S01]  /*ce80*/  IMAD.IADD R14, R166, 0x1, -R211 ;  /* 0x00000001a60e7824 */ /* 0x000fe200078e0ad3 */
[C---:B------:R-:W-:Y:S02]  /*ce90*/  ISETP.GE.AND P0, PT, R0.reuse, UR6, PT ;  /* 0x0000000600007c0c */ /* 0x040fe4000bf06270 */
[----:B------:R-:W-:-:S04]  /*cea0*/  IADD3 R8, P1, R0, R8, RZ ;  /* 0x0000000800087210 */ /* 0x000fc80007f3e0ff */
[----:B------:R-:W-:-:S03]  /*ceb0*/  LEA.HI.X.SX32 R9, R0, R9, 0x1, P1 ;  /* 0x0000000900097211 */ /* 0x000fc600008f0eff */
[----:B------:R-:W-:Y:S01]  /*cec0*/  IMAD.WIDE.U32 R8, R16, UR4, R8 ;  /* 0x0000000410087c25 */ /* 0x000fe2000f8e0008 */
[--C-:B-1----:R-:W-:Y:S02]  /*ced0*/  IADD3 R19, P3, P2, R4, R2, R6.reuse ;  /* 0x0000000204137210 */ /* 0x102fe40007a7e006 */
[----:B------:R-:W-:Y:S02]  /*cee0*/  SHF.R.S32.HI R6, RZ, 0x1f, R6 ;  /* 0x0000001fff067819 */ /* 0x000fe40000011406 */
[----:B------:R-:W-:Y:S02]  /*cef0*/  SHF.R.S32.HI R4, RZ, 0x3, R18 ;  /* 0x00000003ff047819 */ /* 0x000fe40000011412 */
[----:B------:R-:W-:Y:S01]  /*cf00*/  IADD3.X R18, R5, R3, R6, P3, P2 ;  /* 0x0000000305127210 */ /* 0x000fe20001fe4406 */
[----:B------:R-:W-:Y:S01]  /*cf10*/  IMAD R6, R16, UR5, R7 ;  /* 0x0000000510067c24 */ /* 0x000fe2000f8e0207 */
[CC--:B------:R-:W-:Y:S01]  /*cf20*/  ISETP.GE.OR P3, PT, R4.reuse, R14.reuse, P0 ;  /* 0x0000000e0400720c */ /* 0x0c0fe20000766670 */
[C---:B------:R-:W-:Y:S01]  /*cf30*/  VIADD R24, R4.reuse, 0x10 ;  /* 0x0000001004187836 */ /* 0x040fe20000000000 */
[--C-:B------:R-:W-:Y:S01]  /*cf40*/  SHF.R.S32.HI R5, RZ, 0x1f, R4.reuse ;  /* 0x0000001fff057819 */ /* 0x100fe20000011404 */
[C---:B------:R-:W-:Y:S01]  /*cf50*/  VIADD R26, R4.reuse, 0x20 ;  /* 0x00000020041a7836 */ /* 0x040fe20000000000 */
[CC--:B------:R-:W-:Y:S01]  /*cf60*/  ISETP.GE.AND P2, PT, R4.reuse, R14.reuse, PT ;  /* 0x0000000e0400720c */ /* 0x0c0fe20003f46270 */
[----:B------:R-:W-:Y:S01]  /*cf70*/  VIADD R27, R4, 0x30 ;  /* 0x00000030041b7836 */ /* 0x000fe20000000000 */
[-C--:B------:R-:W-:Y:S01]  /*cf80*/  ISETP.GE.AND P1, PT, R24, R14.reuse, PT ;  /* 0x0000000e1800720c */ /* 0x080fe20003f26270 */
[----:B------:R-:W-:Y:S01]  /*cf90*/  IMAD.WIDE R2, R21, 0x80, R4 ;  /* 0x0000008015027825 */ /* 0x000fe200078e0204 */
[----:B------:R-:W-:-:S02]  /*cfa0*/  ISETP.GE.AND P6, PT, R26, R14, PT ;  /* 0x0000000e1a00720c */ /* 0x000fc40003fc6270 */
[-C--:B------:R-:W-:Y:S01]  /*cfb0*/  ISETP.GE.AND P5, PT, R27, R14.reuse, PT ;  /* 0x0000000e1b00720c */ /* 0x080fe20003fa6270 */
[----:B------:R-:W-:Y:S01]  /*cfc0*/  IMAD.IADD R7, R6, 0x1, R9 ;  /* 0x0000000106077824 */ /* 0x000fe200078e0209 */
        /* <DEDUP_REMOVED lines=12> */
.L_x_1912:
[----:B------:R-:W-:Y:S05]  /*d090*/  BSYNC B0 ;  /* 0x0000000000007941 */ /* 0x000fea0003800000 */
.L_x_1911:
        /* <DEDUP_REMOVED lines=16> */
.L_x_1914:
[----:B------:R-:W-:Y:S05]  /*d1a0*/  BSYNC B0 ;  /* 0x0000000000007941 */ /* 0x000fea0003800000 */
.L_x_1913:
        /* <DEDUP_REMOVED lines=17> */
.L_x_1916:
[----:B------:R-:W-:Y:S05]  /*d2c0*/  BSYNC B0 ;  /* 0x0000000000007941 */ /* 0x000fea0003800000 */
.L_x_1915:
        /* <DEDUP_REMOVED lines=16> */
.L_x_1918:
[----:B------:R-:W-:Y:S05]  /*d3d0*/  BSYNC B0 ;  /* 0x0000000000007941 */ /* 0x000fea0003800000 */
.L_x_1917:
        /* <DEDUP_REMOVED lines=19> */
.L_x_1920:
[----:B------:R-:W-:Y:S05]  /*d510*/  BSYNC B0 ;  /* 0x0000000000007941 */ /* 0x000fea0003800000 */
.L_x_1919:
[C---:B------:R-:W-:Y:S01]  /*d520*/  ISETP.NE.OR P1, PT, R15.reuse, RZ, P1 ;  /* 0x000000ff0f00720c */ /* 0x040fe20000f25670 */
        /* <DEDUP_REMOVED lines=24> */
.L_x_1922:
[----:B------:R-:W-:Y:S05]  /*d6b0*/  BSYNC B0 ;  /* 0x0000000000007941 */ /* 0x000fea0003800000 */
.L_x_1921:
        /* <DEDUP_REMOVED lines=19> */
.L_x_1924:
[----:B------:R-:W-:Y:S05]  /*d7f0*/  BSYNC B0 ;  /* 0x0000000000007941 */ /* 0x000fea0003800000 */
.L_x_1923:
        /* <DEDUP_REMOVED lines=16> */
.L_x_1926:
[----:B------:R-:W-:Y:S05]  /*d900*/  BSYNC B0 ;  /* 0x0000000000007941 */ /* 0x000fea0003800000 */
.L_x_1925:
        /* <DEDUP_REMOVED lines=11> */
.L_x_1928:
[----:B------:R-:W-:Y:S05]  /*d9c0*/  BSYNC B0 ;  /* 0x0000000000007941 */ /* 0x000fea0003800000 */
.L_x_1927:
        /* <DEDUP_REMOVED lines=11> */
.L_x_1930:
[----:B------:R-:W-:Y:S05]  /*da80*/  BSYNC B0 ;  /* 0x0000000000007941 */ /* 0x000fea0003800000 */
.L_x_1929:
        /* <DEDUP_REMOVED lines=10> */
.L_x_1932:
[----:B------:R-:W-:Y:S05]  /*db30*/  BSYNC B0 ;  /* 0x0000000000007941 */ /* 0x000fea0003800000 */
.L_x_1931:
        /* <DEDUP_REMOVED lines=10> */
.L_x_1934:
[----:B------:R-:W-:Y:S05]  /*dbe0*/  BSYNC B0 ;  /* 0x0000000000007941 */ /* 0x000fea0003800000 */
.L_x_1933:
        /* <DEDUP_REMOVED lines=10> */
.L_x_1936:
[----:B------:R-:W-:Y:S05]  /*dc90*/  BSYNC B0 ;  /* 0x0000000000007941 */ /* 0x000fea0003800000 */
.L_x_1935:
        /* <DEDUP_REMOVED lines=10> */
.L_x_1938:
[----:B------:R-:W-:Y:S05]  /*dd40*/  BSYNC B0 ;  /* 0x0000000000007941 */ /* 0x000fea0003800000 */
.L_x_1937:
        /* <DEDUP_REMOVED lines=10> */
.L_x_1940:
[----:B------:R-:W-:Y:S05]  /*ddf0*/  BSYNC B0 ;  /* 0x0000000000007941 */ /* 0x000fea0003800000 */
.L_x_1939:
        /* <DEDUP_REMOVED lines=10> */
.L_x_1941:
        /* <DEDUP_REMOVED lines=14> */
.L_x_2594:


//--------------------- .text._ZN5flash16flash_fwd_kernelI23Flash_fwd_kernel_traitsILi64ELi128ELi64ELi4ELb0ELb0EN7cutlass10bfloat16_tE19Flash_kernel_traitsILi64ELi128ELi64ELi4ES3_EELb1ELb0ELb1ELb0ELb0ELb1ELb0ELb0EEEvNS_16Flash_fwd_paramsE --------------------------
	.section	.text._ZN5flash16flash_fwd_kernelI23Flash_fwd_kernel_traitsILi64ELi128ELi64ELi4ELb0ELb0EN7cutlass10bfloat16_tE19Flash_kernel_traitsILi64ELi128ELi64ELi4ES3_EELb1ELb0ELb1ELb0ELb0ELb1ELb0ELb0EEEvNS_16Flash_fwd_paramsE,"ax",@progbits
	.align	128
        .global         _ZN5flash16flash_fwd_kernelI23Flash_fwd_kernel_traitsILi64ELi128ELi64ELi4ELb0ELb0EN7cutlass10bfloat16_tE19Flash_kernel_traitsILi64ELi128ELi64ELi4ES3_EELb1ELb0ELb1ELb0ELb0ELb1ELb0ELb0EEEvNS_16Flash_fwd_paramsE
        .type           _ZN5flash16flash_fwd_kernelI23Flash_fwd_kernel_traitsILi64ELi128ELi64ELi4ELb0ELb0EN7cutlass10bfloat16_tE19Flash_kernel_traitsILi64ELi128ELi64ELi4ES3_EELb1ELb0ELb1ELb0ELb0ELb1ELb0ELb0EEEvNS_16Flash_fwd_paramsE,@function
        .size           _ZN5flash16flash_fwd_kernelI23Flash_fwd_kernel_traitsILi64ELi128ELi64ELi4ELb0ELb0EN7cutlass10bfloat16_tE19Flash_kernel_traitsILi64ELi128ELi64ELi4ES3_EELb1ELb0ELb1ELb0ELb0ELb1ELb0ELb0EEEvNS_16Flash_fwd_paramsE,(.L_x_2595 - _ZN5flash16flash_fwd_kernelI23Flash_fwd_kernel_traitsILi64ELi128ELi64ELi4ELb0ELb0EN7cutlass10bfloat16_tE19Flash_kernel_traitsILi64ELi128ELi64ELi4ES3_EELb1ELb0ELb1ELb0ELb0ELb1ELb0ELb0EEEvNS_16Flash_fwd_paramsE)
        .other          _ZN5flash16flash_fwd_kernelI23Flash_fwd_kernel_traitsILi64ELi128ELi64ELi4ELb0ELb0EN7cutlass10bfloat16_tE19Flash_kernel_traitsILi64ELi128ELi64ELi4ES3_EELb1ELb0ELb1ELb0ELb0ELb1ELb0ELb0EEEvNS_16Flash_fwd_paramsE,@"STO_CUDA_ENTRY STV_DEFAULT"
_ZN5flash16flash_fwd_kernelI23Flash_fwd_kernel_traitsILi64ELi128ELi64ELi4ELb0ELb0EN7cutlass10bfloat16_tE19Flash_kernel_traitsILi64ELi128ELi64ELi4ES3_EELb1ELb0ELb1ELb0ELb0ELb1ELb0ELb0EEEvNS_16Flash_fwd_paramsE:
.text._ZN5flash16flash_fwd_kernelI23Flash_fwd_kernel_traitsILi64ELi128ELi64ELi4ELb0ELb0EN7cutlass10bfloat16_tE19Flash_kernel_traitsILi64ELi128ELi64ELi4ES3_EELb1ELb0ELb1ELb0ELb0ELb1ELb0ELb0EEEvNS_16Flash_fwd_paramsE:
        /* <DEDUP_REMOVED lines=9> */
[----:B-1----:R-:W-:-:S07]  /*0090*/  VIADD R1, R1, 0xffffff90 ;  /* 0xffffff9001017836 */ /* 0x002fce0000000000 */
[----:B------:R2:W4:Y:S01]  /*00a0*/  @P3 LDG.E.64 R4, desc[UR24][R2.64] ;  /* 0x0000001802043981 */ /* 0x000522000c1e1b00 */
[----:B------:R-:W1:Y:S01]  /*00b0*/  LDC.64 R8, c[0x0][0x2f0] ;  /* 0x0000bc00ff087b82 */ /* 0x000e620000000a00 */
[----:B------:R-:W1:Y:S01]  /*00c0*/  S2R R250, SR_CTAID.X ;  /* 0x0000000000fa7919 */ /* 0x000e620000002500 */
[----:B------:R-:W1:Y:S06]  /*00d0*/  S2R R46, SR_CTAID.Y ;  /* 0x00000000002e7919 */ /* 0x000e6c0000002600 */
[----:B------:R-:W4:Y:S01]  /*00e0*/  LDC.64 R14, c[0x0][0x2f0] ;  /* 0x0000bc00ff0e7b82 */ /* 0x000f220000000a00 */
[----:B------:R-:W1:Y:S01]  /*00f0*/  S2R R27, SR_CTAID.Z ;  /* 0x00000000001b7919 */ /* 0x000e620000002700 */
[----:B------:R-:W1:Y:S06]  /*0100*/  S2R R146, SR_TID.X ;  /* 0x0000000000927919 */ /* 0x000e6c0000002100 */
[----:B------:R-:W1:Y:S01]  /*0110*/  LDC.64 R6, c[0x0][0x300] ;  /* 0x0000c000ff067b82 */ /* 0x000e620000000a00 */
[----:B--2---:R-:W-:-:S02]  /*0120*/  @P3 IMAD.MOV.U32 R2, RZ, RZ, R10 ;  /* 0x000000ffff023224 */ /* 0x004fc400078e000a */
[----:B---3--:R-:W-:-:S06]  /*0130*/  @P3 IMAD.MOV.U32 R3, RZ, RZ, R11 ;  /* 0x000000ffff033224 */ /* 0x008fcc00078e000b */
[----:B------:R-:W2:Y:S01]  /*0140*/  @P3 LDG.E.64 R2, desc[UR24][R2.64] ;  /* 0x0000001802023981 */ /* 0x000ea2000c1e1b00 */
[----:B-1----:R-:W-:Y:S01]  /*0150*/  ISETP.NE.U32.AND P1, PT, R8, RZ, PT ;  /* 0x000000ff0800720c */ /* 0x002fe20003f25070 */
[----:B------:R-:W-:Y:S01]  /*0160*/  IMAD.MOV.U32 R28, RZ, RZ, -0x1 ;  /* 0xffffffffff1c7424 */ /* 0x000fe200078e00ff */
[----:B------:R-:W1:Y:S02]  /*0170*/  LDC.U8 R16, c[0x0][0x3c2] ;  /* 0x0000f080ff107b82 */ /* 0x000e640000000000 */
[----:B------:R-:W-:Y:S02]  /*0180*/  ISETP.NE.AND.EX P1, PT, R9, RZ, PT, P1 ;  /* 0x000000ff0900720c */ /* 0x000fe40003f25310 */
[----:B------:R-:W-:Y:S02]  /*0190*/  ISETP.NE.U32.AND P0, PT, R6, RZ, PT ;  /* 0x000000ff0600720c */ /* 0x000fe40003f05070 */
[----:B------:R-:W-:Y:S02]  /*01a0*/  LOP3.LUT R0, R27, R250, R46, 0xfe, !PT ;  /* 0x000000fa1b007212 */ /* 0x000fe400078efe2e */
[----:B------:R-:W3:Y:S01]  /*01b0*/  LDC.64 R8, c[0x0][0x2f8] ;  /* 0x0000be00ff087b82 */ /* 0x000ee20000000a00 */
[----:B------:R-:W-:-:S02]  /*01c0*/  ISETP.NE.AND.EX P0, PT, R7, RZ, PT, P0 ;  /* 0x000000ff0700720c */ /* 0x000fc40003f05300 */
[----:B------:R-:W-:-:S05]  /*01d0*/  LOP3.LUT P4, RZ, R0, R146, RZ, 0xfc, !PT ;  /* 0x0000009200ff7212 */ /* 0x000fca000788fcff */
[----:B------:R-:W2:Y:S08]  /*01e0*/  @P3 LDC R0, c[0x0][0x3b0] ;  /* 0x0000ec00ff003b82 */ /* 0x000eb00000000800 */
[----:B------:R-:W1:Y:S08]  /*01f0*/  @!P4 LDC.64 R12, c[0x0][0x3b8] ;  /* 0x0000ee00ff0ccb82 */ /* 0x000e700000000a00 */
[----:B------:R-:W3:Y:S01]  /*0200*/  LDC.64 R6, c[0x0][0x2f8] ;  /* 0x0000be00ff067b82 */ /* 0x000ee20000000a00 */
[----:B----4-:R-:W-:-:S02]  /*0210*/  @P3 R2UR UR26, R4 ;  /* 0x00000000041a32ca */ /* 0x010fc400000e0000 */
[----:B------:R-:W-:-:S11]  /*0220*/  @P3 R2UR UR27, R5 ;  /* 0x00000000051b32ca */ /* 0x000fd600000e0000 */
[----:B------:R-:W-:Y:S02]  /*0230*/  IMAD.U32 R4, RZ, RZ, UR26 ;  /* 0x0000001aff047e24 */ /* 0x000fe4000f8e00ff */
[----:B------:R-:W-:-:S05]  /*0240*/  IMAD.U32 R5, RZ, RZ, UR27 ;  /* 0x0000001bff057e24 */ /* 0x000fca000f8e00ff */
[----:B-1----:R1:W-:Y:S01]  /*0250*/  @!P4 STG.E.64 desc[UR24][R12.64], R4 ;  /* 0x000000040c00c986 */ /* 0x0023e2000c101b18 */
[----:B--2---:R-:W-:-:S05]  /*0260*/  @P3 IADD3 R10, P2, R2, R0, RZ ;  /* 0x00000000020a3210 */ /* 0x004fca0007f5e0ff */
[----:B------:R-:W-:Y:S02]  /*0270*/  @P3 IMAD.X R11, RZ, RZ, R3, P2 ;  /* 0x000000ffff0b3224 */ /* 0x000fe400010e0603 */
[----:B------:R-:W-:Y:S02]  /*0280*/  @!P4 IMAD.MOV.U32 R2, RZ, RZ, R10 ;  /* 0x000000ffff02c224 */ /* 0x000fe400078e000a */
[----:B------:R-:W-:-:S05]  /*0290*/  @!P4 IMAD.MOV.U32 R3, RZ, RZ, R11 ;  /* 0x000000ffff03c224 */ /* 0x000fca00078e000b */
[----:B------:R2:W-:Y:S01]  /*02a0*/  @!P4 STG.E.64 desc[UR24][R12.64+0x8], R2 ;  /* 0x000008020c00c986 */ /* 0x0005e2000c101b18 */
[----:B-1----:R-:W-:-:S05]  /*02b0*/  IMAD.WIDE R4, R46, 0x4, R14 ;  /* 0x000000042e047825 */ /* 0x002fca00078e020e */
[----:B------:R-:W4:Y:S04]  /*02c0*/  @P1 LDG.E R28, desc[UR24][R4.64] ;  /* 0x00000018041c1981 */ /* 0x000f28000c1e1900 */
[----:B------:R-:W4:Y:S01]  /*02d0*/  @P1 LDG.E R0, desc[UR24][R4.64+0x4] ;  /* 0x0000041804001981 */ /* 0x000f22000c1e1900 */
[----:B------:R-:W-:Y:S02]  /*02e0*/  ISETP.NE.AND P3, PT, R16, RZ, PT ;  /* 0x000000ff1000720c */ /* 0x000fe40003f65270 */
[----:B------:R-:W1:Y:S08]  /*02f0*/  LDC R16, c[0x0][0x270] ;  /* 0x00009c00ff107b82 */ /* 0x000e700000000800 */
[----:B--2---:R-:W2:Y:S01]  /*0300*/  @P0 LDC.64 R2, c[0x0][0x300] ;  /* 0x0000c000ff020b82 */ /* 0x004ea20000000a00 */
[----:B------:R-:W-:Y:S01]  /*0310*/  SHF.R.S32.HI R45, RZ, 0x1f, R146 ;  /* 0x0000001fff2d7819 */ /* 0x000fe20000011492 */
[----:B------:R-:W-:Y:S01]  /*0320*/  IMAD.MOV.U32 R23, RZ, RZ, RZ ;  /* 0x000000ffff177224 */ /* 0x000fe200078e00ff */
[----:B---3--:R-:W-:-:S02]  /*0330*/  ISETP.EQ.U32.AND P2, PT, R6, RZ, PT ;  /* 0x000000ff0600720c */ /* 0x008fc40003f42070 */
[----:B------:R-:W-:Y:S02]  /*0340*/  LEA.HI R140, R45, R146, RZ, 0x5 ;  /* 0x000000922d8c7211 */ /* 0x000fe400078f28ff */
[----:B------:R-:W-:Y:S01]  /*0350*/  ISETP.EQ.OR.EX P2, PT, R7, RZ, !P3, P2 ;  /* 0x000000ff0700720c */ /* 0x000fe20005f42720 */
[----:B------:R-:W-:Y:S02]  /*0360*/  IMAD.MOV.U32 R29, RZ, RZ, -0x1 ;  /* 0xffffffffff1d7424 */ /* 0x000fe400078e00ff */
[----:B--2---:R-:W-:-:S05]  /*0370*/  @P0 IMAD.WIDE R2, R46, 0x4, R2 ;  /* 0x000000042e020825 */ /* 0x004fca00078e0202 */
[----:B------:R2:W5:Y:S01]  /*0380*/  @P0 LDG.E R23, desc[UR24][R2.64] ;  /* 0x0000001802170981 */ /* 0x000562000c1e1900 */
[----:B------:R-:W-:-:S05]  /*0390*/  IMAD.WIDE R8, R46, 0x4, R8 ;  /* 0x000000042e087825 */ /* 0x000fca00078e0208 */
[----:B------:R3:W5:Y:S01]  /*03a0*/  @!P2 LDG.E R29, desc[UR24][R8.64] ;  /* 0x00000018081da981 */ /* 0x000762000c1e1900 */
[----:B------:R-:W-:Y:S02]  /*03b0*/  ISETP.NE.U32.AND P2, PT, R6, RZ, PT ;  /* 0x000000ff0600720c */ /* 0x000fe40003f45070 */
[----:B--2---:R-:W-:-:S05]  /*03c0*/  LOP3.LUT R2, R140, 0xffffffe0, RZ, 0xc0, !PT ;  /* 0xffffffe08c027812 */ /* 0x004fca00078ec0ff */
[----:B------:R-:W-:Y:S01]  /*03d0*/  IMAD.IADD R67, R146, 0x1, -R2 ;  /* 0x0000000192437824 */ /* 0x000fe200078e0a02 */
[----:B------:R-:W-:-:S04]  /*03e0*/  ISETP.NE.AND.EX P2, PT, R7, RZ, PT, P2 ;  /* 0x000000ff0700720c */ /* 0x000fc80003f45320 */
[----:B------:R-:W-:Y:S01]  /*03f0*/  SHF.R.S32.HI R2, RZ, 0x1f, R67 ;  /* 0x0000001fff027819 */ /* 0x000fe20000011443 */
[----:B----4-:R-:W-:Y:S02]  /*0400*/  @P1 IMAD.IADD R66, R0, 0x1, -R28 ;  /* 0x0000000100421824 */ /* 0x010fe400078e0a1c */
[----:B-1----:R-:W-:-:S04]  /*0410*/  IMAD R0, R46, R16, R27 ;  /* 0x000000102e007224 */ /* 0x002fc800078e021b */
[----:B------:R-:W-:Y:S01]  /*0420*/  IMAD.SHL.U32 R0, R0, 0x20, RZ ;  /* 0x0000002000007824 */ /* 0x000fe200078e00ff */
[----:B------:R-:W1:Y:S04]  /*0430*/  @!P1 LDC R66, c[0x0][0x2c4] ;  /* 0x0000b100ff429b82 */ /* 0x000e680000000800 */
[----:B------:R-:W-:Y:S01]  /*0440*/  IADD3 R247, P1, P0, R0, R10, R67 ;  /* 0x0000000a00f77210 */ /* 0x000fe2000783e043 */
[----:B------:R3:W-:Y:S04]  /*0450*/  STL [R1+0x5c], R28 ;  /* 0x00005c1c01007387 */ /* 0x0007e80000100800 */
[----:B------:R3:W-:Y:S01]  /*0460*/  STL [R1+0x30], R247 ;  /* 0x000030f701007387 */ /* 0x0007e20000100800 */
[----:B------:R-:W-:-:S04]  /*0470*/  SHF.R.S32.HI R0, RZ, 0x1f, R0 ;  /* 0x0000001fff007819 */ /* 0x000fc80000011400 */
[----:B------:R-:W-:Y:S01]  /*0480*/  IADD3.X R141, R0, R11, R2, P1, P0 ;  /* 0x0000000b008d7210 */ /* 0x000fe20000fe0402 */
[----:B------:R-:W-:Y:S06]  /*0490*/  @!P2 BRA `(.L_x_1942) ;  /* 0x000000000010a947 */ /* 0x000fec0003800000 */
[----:B------:R-:W2:Y:S02]  /*04a0*/  @P3 LDG.E R0, desc[UR24][R8.64+0x4] ;  /* 0x0000041808003981 */ /* 0x000ea4000c1e1900 */
[----:B--2--5:R-:W-:-:S06]  /*04b0*/  @P3 IADD3 R4, R0, -R29, RZ ;  /* 0x8000001d00043210 */ /* 0x024fcc0007ffe0ff */
[----:B------:R4:W5:Y:S01]  /*04c0*/  @!P3 LDG.E R4, desc[UR24][R8.64] ;  /* 0x000000180804b981 */ /* 0x000962000c1e1900 */
[----:B------:R-:W-:Y:S05]  /*04d0*/  BRA `(.L_x_1943) ;  /* 0x0000000000047947 */ /* 0x000fea0003800000 */
.L_x_1942:
[----:B------:R-:W2:Y:S02]  /*04e0*/  LDC R4, c[0x0][0x2c8] ;  /* 0x0000b200ff047b82 */ /* 0x000ea40000000800 */
.L_x_1943:
[----:B------:R-:W3:Y:S02]  /*04f0*/  LDC.64 R2, c[0x0][0x308] ;  /* 0x0000c200ff027b82 */ /* 0x000ee40000000a00 */
[----:B---3--:R-:W-:-:S04]  /*0500*/  ISETP.NE.U32.AND P1, PT, R2, RZ, PT ;  /* 0x000000ff0200720c */ /* 0x008fc80003f25070 */
[----:B------:R-:W-:-:S13]  /*0510*/  ISETP.NE.AND.EX P1, PT, R3, RZ, PT, P1 ;  /* 0x000000ff0300720c */ /* 0x000fda0003f25310 */
[----:B------:R-:W3:Y:S01]  /*0520*/  @P1 LDC.64 R2, c[0x0][0x308] ;  /* 0x0000c200ff021b82 */ /* 0x000ee20000000a00 */
[----:B------:R-:W-:-:S07]  /*0530*/  IMAD.SHL.U32 R147, R250, 0x80, RZ ;  /* 0x00000080fa937824 */ /* 0x000fce00078e00ff */
[----:B------:R-:W2:Y:S01]  /*0540*/  @!P1 LDC R5, c[0x0][0x2cc] ;  /* 0x0000b300ff059b82 */ /* 0x000ea20000000800 */
[----:B-1----:R-:W-:Y:S01]  /*0550*/  ISETP.GT.AND P0, PT, R66, R147, PT ;  /* 0x000000934200720c */ /* 0x002fe20003f04270 */
[----:B---3--:R-:W-:-:S05]  /*0560*/  @P1 IMAD.WIDE R2, R46, 0x4, R2 ;  /* 0x000000042e021825 */ /* 0x008fca00078e0202 */
[----:B------:R1:W5:Y:S01]  /*0570*/  @P1 LDG.E R0, desc[UR24][R2.64] ;  /* 0x0000001802001981 */ /* 0x000362000c1e1900 */
[----:B------:R-:W3:Y:S06]  /*0580*/  @!P1 LDC.64 R2, c[0x0][0x318] ;  /* 0x0000c600ff029b82 */ /* 0x000eec0000000a00 */
[----:B-12---:R-:W-:Y:S05]  /*0590*/  @!P0 EXIT ;  /* 0x000000000000894d */ /* 0x006fea0003800000 */
[----:B------:R-:W1:Y:S01]  /*05a0*/  LDC R149, c[0x0][0x394] ;  /* 0x0000e500ff957b82 */ /* 0x000e620000000800 */
[----:B---3--:R-:W-:Y:S01]  /*05b0*/  @!P1 ISETP.NE.U32.AND P0, PT, R2, RZ, PT ;  /* 0x000000ff0200920c */ /* 0x008fe20003f05070 */
[----:B-----5:R-:W-:-:S03]  /*05c0*/  @P1 IMAD.IADD R64, R0, 0x1, -R23 ;  /* 0x0000000100401824 */ /* 0x020fc600078e0a17 */
[----:B------:R-:W-:-:S03]  /*05d0*/  @!P1 ISETP.NE.AND.EX P0, PT, R3, RZ, PT, P0 ;  /* 0x000000ff0300920c */ /* 0x000fc60003f05300 */
[----:B------:R-:W2:Y:S01]  /*05e0*/  LDC R148, c[0x0][0x398] ;  /* 0x0000e600ff947b82 */ /* 0x000ea20000000800 */
[----:B------:R-:W-:-:S04]  /*05f0*/  @!P1 SEL R0, R5, RZ, P0 ;  /* 0x000000ff05009207 */ /* 0x000fc80000000000 */
[----:B------:R-:W-:-:S04]  /*0600*/  @!P1 IADD3 R64, R0, R4, -R23 ;  /* 0x0000000400409210 */ /* 0x000fc80007ffe817 */
[C---:B------:R-:W-:Y:S01]  /*0610*/  IADD3 R0, R64.reuse, R147, -R66 ;  /* 0x0000009340007210 */ /* 0x040fe20007ffe842 */
[----:B------:R-:W-:-:S05]  /*0620*/  VIADD R2, R64, 0x3f ;  /* 0x0000003f40027836 */ /* 0x000fca0000000000 */
[----:B------:R-:W-:Y:S01]  /*0630*/  SHF.R.S32.HI R3, RZ, 0x1f, R2 ;  /* 0x0000001fff037819 */ /* 0x000fe20000011402 */
[----:B-1----:R-:W-:-:S03]  /*0640*/  IMAD.IADD R0, R0, 0x1, -R149 ;  /* 0x0000000100007824 */ /* 0x002fc600078e0a95 */
[----:B------:R-:W-:Y:S02]  /*0650*/  LEA.HI R2, R3, R2, RZ, 0x6 ;  /* 0x0000000203027211 */ /* 0x000fe400078f30ff */
[C---:B------:R-:W-:Y:S02]  /*0660*/  R2UR UR5, R0.reuse ;  /* 0x00000000000572ca */ /* 0x040fe400000e0000 */
[----:B------:R-:W-:Y:S02]  /*0670*/  R2UR UR4, R0 ;  /* 0x00000000000472ca */ /* 0x000fe400000e0000 */
[----:B------:R-:W-:Y:S02]  /*0680*/  IADD3 R0, -R66, 0xbf, R147 ;  /* 0x000000bf42007810 */ /* 0x000fe40007ffe193 */
[----:B------:R-:W-:Y:S02]  /*0690*/  SHF.R.S32.HI R2, RZ, 0x6, R2 ;  /* 0x00000006ff027819 */ /* 0x000fe40000011402 */
[----:B--2---:R-:W-:-:S04]  /*06a0*/  IADD3 R0, R0, R148, R64 ;  /* 0x0000009400007210 */ /* 0x004fc80007ffe040 */
[----:B------:R-:W-:Y:S01]  /*06b0*/  SHF.R.S32.HI R4, RZ, 0x1f, R0 ;  /* 0x0000001fff047819 */ /* 0x000fe20000011400 */
[----:B------:R-:W-:-:S03]  /*06c0*/  USHF.R.S32.HI UR5, URZ, 0x1f, UR5 ;  /* 0x0000001f3f057899 */ /* 0x000fc60008011405 */
[----:B------:R-:W-:Y:S01]  /*06d0*/  LEA.HI R0, R4, R0, RZ, 0x6 ;  /* 0x0000000004007211 */ /* 0x000fe200078f30ff */
[----:B------:R-:W-:-:S03]  /*06e0*/  ULEA.HI UR4, UR5, UR4, URZ, 0x6 ;  /* 0x0000000405047291 */ /* 0x000fc6000f8f303f */
[----:B------:R-:W-:Y:S01]  /*06f0*/  SHF.R.S32.HI R0, RZ, 0x6, R0 ;  /* 0x00000006ff007819 */ /* 0x000fe20000011400 */
[----:B------:R-:W-:-:S03]  /*0700*/  USHF.R.S32.HI UR22, URZ, 0x6, UR4 ;  /* 0x000000063f167899 */ /* 0x000fc60008011404 */
[----:B------:R-:W-:Y:S01]  /*0710*/  VIMNMX R248, R2, R0, PT ;  /* 0x0000000002f87248 */ /* 0x000fe20003fe0100 */
[----:B------:R-:W-:-:S04]  /*0720*/  UISETP.LT.AND UP0, UPT, URZ, UR22, UPT ;  /* 0x000000163f00728c */ /* 0x000fc8000bf01270 */
[----:B------:R-:W-:-:S06]  /*0730*/  USEL UR22, URZ, UR22, !UP0 ;  /* 0x000000163f167287 */ /* 0x000fcc000c000000 */
[----:B------:R-:W-:-:S13]  /*0740*/  ISETP.GT.AND P0, PT, R248, UR22, PT ;  /* 0x00000016f8007c0c */ /* 0x000fda000bf04270 */
[----:B------:R-:W-:Y:S05]  /*0750*/  @P0 BRA `(.L_x_1944) ;  /* 0x0000001000900947 */ /* 0x000fea0003800000 */
[----:B------:R-:W1:Y:S01]  /*0760*/  LDC.U8 R2, c[0x0][0x3d9] ;  /* 0x0000f640ff027b82 */ /* 0x000e620000000000 */
[----:B------:R-:W-:Y:S01]  /*0770*/  ISETP.NE.AND P3, PT, R28, -0x1, PT ;  /* 0xffffffff1c00780c */ /* 0x000fe20003f65270 */
[----:B------:R-:W-:Y:S01]  /*0780*/  ULDC.64 UR4, c[0x0][0x2a0] ;  /* 0x0000a80000047ab9 */ /* 0x000fe20000000a00 */
[----:B------:R-:W-:Y:S01]  /*0790*/  LEA.HI R13, R45, R146, RZ, 0x3 ;  /* 0x000000922d0d7211 */ /* 0x000fe200078f18ff */
[----:B------:R-:W-:Y:S03]  /*07a0*/  BSSY B0, `(.L_x_1945) ;  /* 0x0000047000007945 */ /* 0x000fe60003800000 */
[----:B----4-:R-:W-:Y:S01]  /*07b0*/  LOP3.LUT R8, R13, 0x1ffffff8, RZ, 0xc0, !PT ;  /* 0x1ffffff80d087812 */ /* 0x010fe200078ec0ff */
        /* <DEDUP_REMOVED lines=8> */
[----:B------:R-:W-:Y:S01]  /*0840*/  @!P3 SHF.R.S32.HI R0, RZ, 0x1f, R46 ;  /* 0x0000001fff00b819 */ /* 0x000fe2000001142e */
[----:B---3--:R-:W-:-:S04]  /*0850*/  @!P3 IMAD.WIDE.U32 R10, R46, R4, RZ ;  /* 0x000000042e0ab225 */ /* 0x008fc800078e00ff */
[----:B------:R-:W-:Y:S02]  /*0860*/  @!P3 IMAD R0, R0, R4, RZ ;  /* 0x000000040000b224 */ /* 0x000fe400078e02ff */
[----:B------:R-:W3:Y:S01]  /*0870*/  @P2 LDC.64 R14, c[0x0][0x2c0] ;  /* 0x0000b000ff0e2b82 */ /* 0x000ee20000000a00 */
[----:B------:R-:W-:Y:S02]  /*0880*/  IMAD.IADD R4, R146, 0x1, -R8 ;  /* 0x0000000192047824 */ /* 0x000fe400078e0a08 */
[----:B------:R-:W-:Y:S02]  /*0890*/  @!P3 IMAD R5, R46, R5, R0 ;  /* 0x000000052e05b224 */ /* 0x000fe400078e0200 */
[----:B-1----:R-:W-:Y:S01]  /*08a0*/  @P3 IMAD.WIDE.U32 R2, R28, R6, RZ ;  /* 0x000000061c023225 */ /* 0x002fe200078e00ff */
[----:B------:R-:W-:Y:S02]  /*08b0*/  SHF.R.S32.HI R6, RZ, 0x1f, R27 ;  /* 0x0000001fff067819 */ /* 0x000fe4000001141b */
[----:B------:R-:W1:Y:S01]  /*08c0*/  @P0 LDC R9, c[0x0][0x2c4] ;  /* 0x0000b100ff090b82 */ /* 0x000e620000000800 */
[----:B------:R-:W-:Y:S01]  /*08d0*/  @P3 IMAD.MOV.U32 R8, RZ, RZ, R2 ;  /* 0x000000ffff083224 */ /* 0x000fe200078e0002 */
[----:B------:R-:W-:Y:S01]  /*08e0*/  @!P3 MOV R8, R10 ;  /* 0x0000000a0008b202 */ /* 0x000fe20000000f00 */
[----:B------:R-:W-:-:S02]  /*08f0*/  IMAD.SHL.U32 R2, R4, 0x8, RZ ;  /* 0x0000000804027824 */ /* 0x000fc400078e00ff */
[----:B------:R-:W-:Y:S02]  /*0900*/  @P3 IMAD R0, R28, R7, R3 ;  /* 0x000000071c003224 */ /* 0x000fe400078e0203 */
[----:B------:R-:W-:Y:S01]  /*0910*/  @!P3 IMAD.IADD R0, R11, 0x1, R5 ;  /* 0x000000010b00b824 */ /* 0x000fe200078e0205 */
[----:B--2---:R-:W2:Y:S01]  /*0920*/  @P1 LDC R12, c[0x0][0x2e4] ;  /* 0x0000b900ff0c1b82 */ /* 0x004ea20000000800 */
[----:B------:R-:W-:Y:S01]  /*0930*/  IADD3 R8, P4, R2, R8, RZ ;  /* 0x0000000802087210 */ /* 0x000fe20007f9e0ff */
[----:B------:R-:W-:Y:S01]  /*0940*/  @P2 IMAD.MOV.U32 R3, RZ, RZ, 0x1 ;  /* 0x00000001ff032424 */ /* 0x000fe200078e00ff */
[----:B------:R-:W-:Y:S01]  /*0950*/  LOP3.LUT P1, RZ, R146, 0x7, RZ, 0xc0, !PT ;  /* 0x0000000792ff7812 */ /* 0x000fe2000782c0ff */
[----:B------:R-:W-:-:S04]  /*0960*/  IMAD R6, R6, UR4, RZ ;  /* 0x0000000406067c24 */ /* 0x000fc8000f8e02ff */
[----:B------:R-:W4:Y:S01]  /*0970*/  @P2 LDC R19, c[0x0][0x2c0] ;  /* 0x0000b000ff132b82 */ /* 0x000f220000000800 */
[----:B---3--:R-:W-:Y:S02]  /*0980*/  @P2 IMAD R18, R15, R14, RZ ;  /* 0x0000000e0f122224 */ /* 0x008fe400078e02ff */
[----:B------:R-:W-:Y:S02]  /*0990*/  IMAD.IADD R14, R66, 0x1, -R147 ;  /* 0x00000001420e7824 */ /* 0x000fe400078e0a93 */
[----:B------:R-:W-:Y:S02]  /*09a0*/  IMAD R6, R27, UR5, R6 ;  /* 0x000000051b067c24 */ /* 0x000fe4000f8e0206 */
[----:B-1----:R-:W-:Y:S01]  /*09b0*/  @P0 IMAD R4, R46, R9, RZ ;  /* 0x000000092e040224 */ /* 0x002fe200078e02ff */
[----:B------:R-:W-:-:S04]  /*09c0*/  LEA.HI.X.SX32 R9, R2, R0, 0x1, P4 ;  /* 0x0000000002097211 */ /* 0x000fc800020f0eff */
[----:B------:R-:W-:Y:S01]  /*09d0*/  @P0 SEL R0, R4, R28, !P3 ;  /* 0x0000001c04000207 */ /* 0x000fe20005800000 */
[----:B------:R-:W-:Y:S01]  /*09e0*/  IMAD.WIDE.U32 R8, R27, UR4, R8 ;  /* 0x000000041b087c25 */ /* 0x000fe2000f8e0008 */
[----:B------:R-:W-:Y:S02]  /*09f0*/  SHF.R.S32.HI R4, RZ, 0x3, R13 ;  /* 0x00000003ff047819 */ /* 0x000fe4000001140d */
[----:B--2---:R-:W-:Y:S01]  /*0a00*/  @!P2 MOV R18, R12 ;  /* 0x0000000c0012a202 */ /* 0x004fe20000000f00 */
[----:B------:R-:W-:Y:S01]  /*0a10*/  @!P2 IMAD R3, R12, R16, RZ ;  /* 0x000000100c03a224 */ /* 0x000fe200078e02ff */
[CC--:B------:R-:W-:Y:S01]  /*0a20*/  ISETP.GE.AND P3, PT, R4.reuse, R14.reuse, PT ;  /* 0x0000000e0400720c */ /* 0x0c0fe20003f66270 */
[----:B------:R-:W-:Y:S01]  /*0a30*/  VIADD R20, R4, 0x10 ;  /* 0x0000001004147836 */ /* 0x000fe20000000000 */
[----:B------:R-:W-:Y:S01]  /*0a40*/  SHF.R.S32.HI R5, RZ, 0x1f, R4 ;  /* 0x0000001fff057819 */ /* 0x000fe20000011404 */
[----:B------:R-:W-:Y:S01]  /*0a50*/  IMAD R3, R46, R3, RZ ;  /* 0x000000032e037224 */ /* 0x000fe200078e02ff */
[C---:B------:R-:W-:Y:S01]  /*0a60*/  IADD3 R23, R4.reuse, 0x30, RZ ;  /* 0x0000003004177810 */ /* 0x040fe20007ffe0ff */
[C---:B------:R-:W-:Y:S01]  /*0a70*/  VIADD R21, R4.reuse, 0x20 ;  /* 0x0000002004157836 */ /* 0x040fe20000000000 */
[----:B------:R-:W-:Y:S01]  /*0a80*/  @!P0 CS2R R16, SRZ ;  /* 0x0000000000108805 */ /* 0x000fe2000001ff00 */
[C---:B------:R-:W-:Y:S01]  /*0a90*/  VIADD R25, R4.reuse, 0x40 ;  /* 0x0000004004197836 */ /* 0x040fe20000000000 */
[--C-:B------:R-:W-:Y:S01]  /*0aa0*/  @P0 SHF.R.S32.HI R17, RZ, 0x1f, R0.reuse ;  /* 0x0000001fff110819 */ /* 0x100fe20000011400 */
[----:B------:R-:W-:Y:S01]  /*0ab0*/  @P0 IMAD.MOV.U32 R16, RZ, RZ, R0 ;  /* 0x000000ffff100224 */ /* 0x000fe200078e0000 */
[----:B------:R-:W-:Y:S01]  /*0ac0*/  SEL R15, R3, RZ, !P0 ;  /* 0x000000ff030f7207 */ /* 0x000fe20004000000 */
[----:B------:R-:W-:Y:S01]  /*0ad0*/  @!P2 IMAD.MOV.U32 R19, RZ, RZ, 0x1 ;  /* 0x00000001ff13a424 */ /* 0x000fe200078e00ff */
[-C--:B------:R-:W-:Y:S01]  /*0ae0*/  ISETP.GE.OR P5, PT, R4, R14.reuse, P1 ;  /* 0x0000000e0400720c */ /* 0x080fe20000fa6670 */
[----:B------:R-:W-:Y:S01]  /*0af0*/  IMAD.WIDE R2, R250, 0x80, R4 ;  /* 0x00000080fa027825 */ /* 0x000fe200078e0204 */
[----:B------:R-:W-:-:S02]  /*0b00*/  ISETP.GE.AND P4, PT, R20, R14, PT ;  /* 0x0000000e1400720c */ /* 0x000fc40003f86270 */
[-C--:B------:R-:W-:Y:S01]  /*0b10*/  ISETP.GE.AND P2, PT, R21, R14.reuse, PT ;  /* 0x0000000e1500720c */ /* 0x080fe20003f46270 */
[----:B------:R-:W-:Y:S01]  /*0b20*/  IMAD.IADD R7, R9, 0x1, R6 ;  /* 0x0000000109077824 */ /* 0x000fe200078e0206 */
[-C--:B------:R-:W-:Y:S02]  /*0b30*/  ISETP.GE.AND P0, PT, R23, R14.reuse, PT ;  /* 0x0000000e1700720c */ /* 0x080fe40003f06270 */
[----:B------:R-:W-:Y:S02]  /*0b40*/  ISETP.GE.AND P6, PT, R25, R14, PT ;  /* 0x0000000e1900720c */ /* 0x000fe40003fc6270 */
[----:B------:R-:W-:Y:S01]  /*0b50*/  IADD3 R26, R4, 0x50, RZ ;  /* 0x00000050041a7810 */ /* 0x000fe20007ffe0ff */
[----:B----4-:R-:W-:Y:S10]  /*0b60*/  @P3 BRA `(.L_x_1946) ;  /* 0x0000000000283947 */ /* 0x010ff40003800000 */
        /* <DEDUP_REMOVED lines=10> */
.L_x_1946:
[----:B------:R-:W-:Y:S05]  /*0c10*/  BSYNC B0 ;  /* 0x0000000000007941 */ /* 0x000fea0003800000 */
.L_x_1945:
        /* <DEDUP_REMOVED lines=17> */
.L_x_1948:
[----:B------:R-:W-:Y:S05]  /*0d30*/  BSYNC B0 ;  /* 0x0000000000007941 */ /* 0x000fea0003800000 */
.L_x_1947:
        /* <DEDUP_REMOVED lines=17> */
.L_x_1950:
[----:B------:R-:W-:Y:S05]  /*0e50*/  BSYNC B0 ;  /* 0x0000000000007941 */ /* 0x000fea0003800000 */
.L_x_1949:
        /* <DEDUP_REMOVED lines=16> */
.L_x_1952:
[----:B------:R-:W-:Y:S05]  /*0f60*/  BSYNC B0 ;  /* 0x0000000000007941 */ /* 0x000fea0003800000 */
.L_x_1951:
        /* <DEDUP_REMOVED lines=16> */
.L_x_1954:
[----:B------:R-:W-:Y:S05]  /*1070*/  BSYNC B0 ;  /* 0x0000000000007941 */ /* 0x000fea0003800000 */
.L_x_1953:
        /* <DEDUP_REMOVED lines=18> */
.L_x_1956:
[----:B------:R-:W-:Y:S05]  /*11a0*/  BSYNC B0 ;  /* 0x0000000000007941 */ /* 0x000fea0003800000 */
.L_x_1955:
        /* <DEDUP_REMOVED lines=15> */
.L_x_1958:
[----:B------:R-:W-:Y:S05]  /*12a0*/  BSYNC B0 ;  /* 0x0000000000007941 */ /* 0x000fea0003800000 */
.L_x_1957:
        /* <DEDUP_REMOVED lines=17> */
.L_x_1960:
[----:B------:R-:W-:Y:S05]  /*13c0*/  BSYNC B0 ;  /* 0x0000000000007941 */ /* 0x000fea0003800000 */
.L_x_1959:
        /* <DEDUP_REMOVED lines=11> */
.L_x_1962:
[----:B------:R-:W-:Y:S05]  /*1480*/  BSYNC B0 ;  /* 0x0000000000007941 */ /* 0x000fea0003800000 */
.L_x_1961:
        /* <DEDUP_REMOVED lines=15> */
.L_x_1964:
[----:B------:R-:W-:Y:S05]  /*1580*/  BSYNC B0 ;  /* 0x0000000000007941 */ /* 0x000fea0003800000 */
.L_x_1963:
        /* <DEDUP_REMOVED lines=10> */
.L_x_1966:
[----:B------:R-:W-:Y:S05]  /*1630*/  BSYNC B0 ;  /* 0x0000000000007941 */ /* 0x000fea0003800000 */
.L_x_1965:
        /* <DEDUP_REMOVED lines=10> */
.L_x_1968:
[----:B------:R-:W-:Y:S05]  /*16e0*/  BSYNC B0 ;  /* 0x0000000000007941 */ /* 0x000fea0003800000 */
.L_x_1967:
        /* <DEDUP_REMOVED lines=10> */
.L_x_1970:
[----:B------:R-:W-:Y:S05]  /*1790*/  BSYNC B0 ;  /* 0x0000000000007941 */ /* 0x000fea0003800000 */
.L_x_1969:
        /* <DEDUP_REMOVED lines=10> */
.L_x_1972:
[----:B------:R-:W-:Y:S05]  /*1840*/  BSYNC B0 ;  /* 0x0000000000007941 */ /* 0x000fea0003800000 */
.L_x_1971:
        /* <DEDUP_REMOVED lines=10> */
.L_x_1974:
[----:B------:R-:W-:Y:S05]  /*18f0*/  BSYNC B0 ;  /* 0x0000000000007941 */ /* 0x000fea0003800000 */
.L_x_1973:
        /* <DEDUP_REMOVED lines=10> */
.L_x_1944:
[----:B------:R-:W1:Y:S01]  /*19a0*/  LDC R16, c[0x0][0x278] ;  /* 0x00009e00ff107b82 */ /* 0x000e620000000800 */
[----:B------:R-:W-:Y:S01]  /*19b0*/  ISETP.NE.AND P2, PT, R28, -0x1, PT ;  /* 0xffffffff1c00780c */ /* 0x000fe20003f45270 */
[----:B------:R-:W-:Y:S01]  /*19c0*/  ULDC.64 UR4, c[0x0][0x258] ;  /* 0x0000960000047ab9 */ /* 0x000fe20000000a00 */
[----:B------:R-:W-:Y:S01]  /*19d0*/  IABS R10, R27 ;  /* 0x0000001b000a7213 */ /* 0x000fe20000000000 */
[----:B------:R-:W-:Y:S01]  /*19e0*/  VIADD R65, R248, 0xffffffff ;  /* 0xfffffffff8417836 */ /* 0x000fe20000000000 */
[----:B------:R-:W-:-:S03]  /*19f0*/  IADD3 R32, -R147, R66, RZ ;  /* 0x0000004293207210 */ /* 0x000fc60007ffe1ff */
[----:B------:R-:W2:Y:S02]  /*1a00*/  S2UR UR6, SR_CgaCtaId ;  /* 0x00000000000679c3 */ /* 0x000ea40000008800 */
[----:B------:R3:W-:Y:S04]  /*1a10*/  STL [R1+0x3c], R32 ;  /* 0x00003c2001007387 */ /* 0x0007e80000100800 */
[----:B----4-:R-:W-:Y:S02]  /*1a20*/  @!P2 SHF.R.S32.HI R9, RZ, 0x1f, R46 ;  /* 0x0000001fff09a819 */ /* 0x010fe4000001142e */
[----:B------:R-:W4:Y:S01]  /*1a30*/  @!P2 LDC.64 R6, c[0x0][0x228] ;  /* 0x00008a00ff06ab82 */ /* 0x000f220000000a00 */
[----:B-1----:R-:W-:-:S07]  /*1a40*/  IABS R11, R16 ;  /* 0x00000010000b7213 */ /* 0x002fce0000000000 */
[----:B------:R-:W1:Y:S01]  /*1a50*/  @P2 LDC.64 R12, c[0x0][0x240] ;  /* 0x00009000ff0c2b82 */ /* 0x000e620000000a00 */
[----:B------:R-:W-:Y:S01]  /*1a60*/  ISETP.NE.AND P6, PT, R16, RZ, PT ;  /* 0x000000ff1000720c */ /* 0x000fe20003fc5270 */
[----:B------:R-:W5:Y:S08]  /*1a70*/  I2F.RP R2, R11 ;  /* 0x0000000b00027306 */ /* 0x000f700000209400 */
[----:B-----5:R-:W5:Y:S02]  /*1a80*/  MUFU.RCP R2, R2 ;  /* 0x0000000200027308 */ /* 0x020f640000001000 */
[----:B-----5:R-:W-:-:S06]  /*1a90*/  VIADD R2, R2, 0xffffffe ;  /* 0x0ffffffe02027836 */ /* 0x020fcc0000000000 */
[----:B------:R-:W5:Y:S02]  /*1aa0*/  F2I.FTZ.U32.TRUNC.NTZ R3, R2 ;  /* 0x0000000200037305 */ /* 0x000f64000021f000 */
[----:B-----5:R-:W-:Y:S02]  /*1ab0*/  IMAD.MOV R0, RZ, RZ, -R3 ;  /* 0x000000ffff007224 */ /* 0x020fe400078e0a03 */
[----:B------:R-:W-:Y:S02]  /*1ac0*/  IMAD.MOV.U32 R2, RZ, RZ, RZ ;  /* 0x000000ffff027224 */ /* 0x000fe400078e00ff */
[----:B------:R-:W-:-:S04]  /*1ad0*/  IMAD R0, R0, R11, RZ ;  /* 0x0000000b00007224 */ /* 0x000fc800078e02ff */
[----:B------:R-:W-:Y:S01]  /*1ae0*/  IMAD.HI.U32 R2, R3, R0, R2 ;  /* 0x0000000003027227 */ /* 0x000fe200078e0002 */
[----:B------:R-:W-:-:S04]  /*1af0*/  LEA.HI R3, R45, R146, RZ, 0x3 ;  /* 0x000000922d037211 */ /* 0x000fc800078f18ff */
[----:B------:R-:W-:Y:S01]  /*1b00*/  SHF.R.S32.HI R8, RZ, 0x3, R3 ;  /* 0x00000003ff087819 */ /* 0x000fe20000011403 */
[----:B------:R-:W-:Y:S01]  /*1b10*/  IMAD.HI.U32 R4, R2, R10, RZ ;  /* 0x0000000a02047227 */ /* 0x000fe200078e00ff */
[----:B------:R-:W-:Y:S02]  /*1b20*/  LOP3.LUT R3, R3, 0xfffffff8, RZ, 0xc0, !PT ;  /* 0xfffffff803037812 */ /* 0x000fe400078ec0ff */
[C---:B------:R-:W-:Y:S01]  /*1b30*/  ISETP.GE.AND P1, PT, R8.reuse, R32, PT ;  /* 0x000000200800720c */ /* 0x040fe20003f26270 */
[C---:B------:R-:W-:Y:S01]  /*1b40*/  VIADD R0, R8.reuse, 0x40 ;  /* 0x0000004008007836 */ /* 0x040fe20000000000 */
[----:B------:R-:W-:Y:S01]  /*1b50*/  IADD3 R44, -R3, R146, RZ ;  /* 0x00000092032c7210 */ /* 0x000fe20007ffe1ff */
[----:B------:R-:W-:Y:S02]  /*1b60*/  IMAD.MOV R2, RZ, RZ, -R4 ;  /* 0x000000ffff027224 */ /* 0x000fe400078e0a04 */
[----:B------:R-:W-:Y:S01]  /*1b70*/  IMAD.SHL.U32 R5, R8, 0x40, RZ ;  /* 0x0000004008057824 */ /* 0x000fe200078e00ff */
[----:B------:R-:W-:Y:S01]  /*1b80*/  ISETP.GE.AND P0, PT, R0, R32, PT ;  /* 0x000000200000720c */ /* 0x000fe20003f06270 */
[----:B------:R-:W-:-:S02]  /*1b90*/  IMAD R0, R11, R2, R10 ;  /* 0x000000020b007224 */ /* 0x000fc400078e020a */
[----:B------:R-:W-:Y:S01]  /*1ba0*/  VIADD R25, R8, 0x10 ;  /* 0x0000001008197836 */ /* 0x000fe20000000000 */
[----:B------:R-:W-:Y:S01]  /*1bb0*/  LOP3.LUT R10, R5, 0x1c0, RZ, 0xc0, !PT ;  /* 0x000001c0050a7812 */ /* 0x000fe200078ec0ff */
[----:B----4-:R-:W-:Y:S01]  /*1bc0*/  @!P2 IMAD R5, R9, R6, RZ ;  /* 0x000000060905a224 */ /* 0x010fe200078e02ff */
[----:B------:R-:W-:Y:S01]  /*1bd0*/  ISETP.GT.U32.AND P4, PT, R11, R0, PT ;  /* 0x000000000b00720c */ /* 0x000fe20003f84070 */
[----:B-1----:R-:W-:Y:S01]  /*1be0*/  @P2 IMAD.WIDE.U32 R2, R28, R12, RZ ;  /* 0x0000000c1c022225 */ /* 0x002fe200078e00ff */
[----:B------:R-:W-:Y:S01]  /*1bf0*/  ISETP.GE.AND P5, PT, R25, R32, PT ;  /* 0x000000201900720c */ /* 0x000fe20003fa6270 */
[----:B------:R-:W1:Y:S02]  /*1c00*/  @!P1 LDC.64 R18, c[0x0][0x210] ;  /* 0x00008400ff129b82 */ /* 0x000e640000000a00 */
[C---:B------:R-:W-:Y:S02]  /*1c10*/  @!P2 IMAD R5, R46.reuse, R7, R5 ;  /* 0x000000072e05a224 */ /* 0x040fe400078e0205 */
[----:B------:R-:W-:-:S04]  /*1c20*/  @!P2 IMAD.WIDE.U32 R6, R46, R6, RZ ;  /* 0x000000062e06a225 */ /* 0x000fc800078e00ff */
[----:B------:R-:W-:Y:S01]  /*1c30*/  @P2 IMAD R3, R28, R13, R3 ;  /* 0x0000000d1c032224 */ /* 0x000fe200078e0203 */
[----:B------:R-:W-:Y:S01]  /*1c40*/  IADD3 R13, R8, 0x50, RZ ;  /* 0x00000050080d7810 */ /* 0x000fe20007ffe0ff */
[----:B------:R-:W-:Y:S01]  /*1c50*/  @!P2 IMAD.IADD R3, R7, 0x1, R5 ;  /* 0x000000010703a824 */ /* 0x000fe200078e0205 */
[-C--:B------:R-:W-:Y:S01]  /*1c60*/  @!P4 IADD3 R0, R0, -R11.reuse, RZ ;  /* 0x8000000b0000c210 */ /* 0x080fe20007ffe0ff */
[----:B------:R-:W-:Y:S01]  /*1c70*/  @!P2 IMAD.MOV.U32 R2, RZ, RZ, R6 ;  /* 0x000000ffff02a224 */ /* 0x000fe200078e0006 */
[----:B------:R-:W-:Y:S01]  /*1c80*/  LOP3.LUT R5, R27, R16, RZ, 0x3c, !PT ;  /* 0x000000101b057212 */ /* 0x000fe200078e3cff */
[----:B------:R-:W-:Y:S01]  /*1c90*/  IMAD.SHL.U32 R48, R44, 0x8, RZ ;  /* 0x000000082c307824 */ /* 0x000fe200078e00ff */
[----:B------:R-:W-:Y:S01]  /*1ca0*/  ISETP.GE.U32.AND P2, PT, R0, R11, PT ;  /* 0x0000000b0000720c */ /* 0x000fe20003f46070 */
[----:B------:R-:W-:Y:S01]  /*1cb0*/  VIADD R40, R8, 0x20 ;  /* 0x0000002008287836 */ /* 0x000fe20000000000 */
[----:B------:R-:W4:Y:S01]  /*1cc0*/  @!P1 LDC.64 R6, c[0x0][0x240] ;  /* 0x00009000ff069b82 */ /* 0x000f220000000a00 */
[----:B------:R-:W-:Y:S01]  /*1cd0*/  @!P4 IADD3 R4, R4, 0x1, RZ ;  /* 0x000000010404c810 */ /* 0x000fe20007ffe0ff */
[----:B------:R-:W5:Y:S01]  /*1ce0*/  @!P5 S2R R24, SR_CgaCtaId ;  /* 0x000000000018d919 */ /* 0x000f620000008800 */
[----:B------:R-:W-:Y:S01]  /*1cf0*/  LOP3.LUT R9, R10, 0x38, R48, 0xf8, !PT ;  /* 0x000000380a097812 */ /* 0x000fe200078ef830 */
[----:B------:R-:W-:Y:S01]  /*1d00*/  VIADD R37, R8, 0x30 ;  /* 0x0000003008257836 */ /* 0x000fe20000000000 */
[----:B------:R-:W-:-:S02]  /*1d10*/  ISETP.GE.AND P3, PT, R5, RZ, PT ;  /* 0x000000ff0500720c */ /* 0x000fc40003f66270 */
[----:B------:R-:W-:Y:S01]  /*1d20*/  SHF.R.U32.HI R10, RZ, 0x3, R10 ;  /* 0x00000003ff0a7819 */ /* 0x000fe2000001160a */
[----:B------:R-:W3:Y:S01]  /*1d30*/  @!P5 LDC.64 R14, c[0x0][0x240] ;  /* 0x00009000ff0edb82 */ /* 0x000ee20000000a00 */
[----:B------:R-:W-:Y:S02]  /*1d40*/  ISETP.GE.AND P4, PT, R40, R32, PT ;  /* 0x000000202800720c */ /* 0x000fe40003f86270 */
[----:B------:R-:W-:Y:S01]  /*1d50*/  @P2 VIADD R4, R4, 0x1 ;  /* 0x0000000104042836 */ /* 0x000fe20000000000 */
[----:B------:R-:W-:Y:S02]  /*1d60*/  LOP3.LUT R10, R9, R10, RZ, 0x3c, !PT ;  /* 0x0000000a090a7212 */ /* 0x000fe400078e3cff */
[----:B------:R-:W-:Y:S01]  /*1d70*/  SHF.R.S32.HI R9, RZ, 0x1f, R8 ;  /* 0x0000001fff097819 */ /* 0x000fe20000011408 */
[----:B------:R-:W-:Y:S01]  /*1d80*/  IMAD.MOV.U32 R28, RZ, RZ, R4 ;  /* 0x000000ffff1c7224 */ /* 0x000fe200078e0004 */
[----:B------:R-:W-:Y:S01]  /*1d90*/  LEA.HI R0, R45, R146, RZ, 0x6 ;  /* 0x000000922d007211 */ /* 0x000fe200078f30ff */
[----:B------:R-:W5:Y:S01]  /*1da0*/  @!P5 LDC.64 R20, c[0x0][0x210] ;  /* 0x00008400ff14db82 */ /* 0x000f620000000a00 */
[----:B------:R-:W-:Y:S01]  /*1db0*/  SHF.R.S32.HI R49, RZ, 0x1f, R48 ;  /* 0x0000001fff317819 */ /* 0x000fe20000011430 */
[----:B------:R-:W-:Y:S01]  /*1dc0*/  IMAD.WIDE R50, R250, 0x80, R8 ;  /* 0x00000080fa327825 */ /* 0x000fe200078e0208 */
[----:B------:R-:W-:-:S02]  /*1dd0*/  IADD3 R2, P2, R48, R2, RZ ;  /* 0x0000000230027210 */ /* 0x000fc40007f5e0ff */
[----:B------:R-:W-:Y:S01]  /*1de0*/  SHF.R.S32.HI R5, RZ, 0x1f, R27 ;  /* 0x0000001fff057819 */ /* 0x000fe2000001141b */
[----:B------:R-:W-:Y:S01]  /*1df0*/  IMAD.SHL.U32 R0, R0, 0x8, RZ ;  /* 0x0000000800007824 */ /* 0x000fe200078e00ff */
[----:B------:R-:W-:Y:S01]  /*1e00*/  @!P3 IADD3 R28, -R28, RZ, RZ ;  /* 0x000000ff1c1cb210 */ /* 0x000fe20007ffe1ff */
[----:B------:R-:W-:Y:S01]  /*1e10*/  IMAD.X R3, R49, 0x1, R3, P2 ;  /* 0x0000000131037824 */ /* 0x000fe200010e0603 */
[----:B------:R-:W-:Y:S01]  /*1e20*/  @!P6 LOP3.LUT R28, RZ, R16, RZ, 0x33, !PT ;  /* 0x00000010ff1ce212 */ /* 0x000fe200078e33ff */
[----:B------:R-:W-:Y:S01]  /*1e30*/  IMAD R5, R5, UR4, RZ ;  /* 0x0000000405057c24 */ /* 0x000fe2000f8e02ff */
[----:B------:R-:W5:Y:S01]  /*1e40*/  @!P4 LDC.64 R16, c[0x0][0x240] ;  /* 0x00009000ff10cb82 */ /* 0x000f620000000a00 */
[----:B------:R-:W-:Y:S01]  /*1e50*/  @!P5 IADD3 R11, P2, R50, 0x10, RZ ;  /* 0x00000010320bd810 */ /* 0x000fe20007f5e0ff */
[----:B------:R-:W-:Y:S01]  /*1e60*/  IMAD.WIDE.U32 R2, R27, UR4, R2 ;  /* 0x000000041b027c25 */ /* 0x000fe2000f8e0002 */
[----:B------:R-:W-:Y:S01]  /*1e70*/  LOP3.LUT R22, R10, 0xfffffe00, R0, 0xf8, !PT ;  /* 0xfffffe000a167812 */ /* 0x000fe200078ef800 */
[----:B------:R-:W5:Y:S01]  /*1e80*/  @!P4 S2R R31, SR_CgaCtaId ;  /* 0x00000000001fc919 */ /* 0x000f620000008800 */
[----:B------:R-:W-:Y:S01]  /*1e90*/  ISETP.GE.AND P6, PT, R37, R32, PT ;  /* 0x000000202500720c */ /* 0x000fe20003fc6270 */
[----:B------:R-:W-:Y:S01]  /*1ea0*/  IMAD R5, R27, UR5, R5 ;  /* 0x000000051b057c24 */ /* 0x000fe2000f8e0205 */
[----:B------:R-:W-:Y:S01]  /*1eb0*/  UMOV UR4, 0x400 ;  /* 0x0000040000047882 */ /* 0x000fe20000000000 */
[----:B------:R-:W-:Y:S01]  /*1ec0*/  @!P5 IMAD.X R0, RZ, RZ, R51, P2 ;  /* 0x000000ffff00d224 */ /* 0x000fe200010e0633 */
[----:B------:R-:W5:Y:S01]  /*1ed0*/  @!P4 LDC.64 R26, c[0x0][0x210] ;  /* 0x00008400ff1acb82 */ /* 0x000f620000000a00 */
[----:B----4-:R-:W-:Y:S01]  /*1ee0*/  @!P1 IMAD R4, R51, R6, RZ ;  /* 0x0000000633049224 */ /* 0x010fe200078e02ff */
[----:B--2---:R-:W-:Y:S01]  /*1ef0*/  ULEA UR4, UR6, UR4, 0x18 ;  /* 0x0000000406047291 */ /* 0x004fe2000f8ec03f */
[----:B------:R-:W-:Y:S01]  /*1f00*/  IMAD.IADD R3, R3, 0x1, R5 ;  /* 0x0000000103037824 */ /* 0x000fe200078e0205 */
[----:B------:R2:W-:Y:S01]  /*1f10*/  STL.64 [R1+0x60], R48 ;  /* 0x0000603001007387 */ /* 0x0005e20000100a00 */
[----:B---3--:R-:W-:-:S02]  /*1f20*/  @!P5 IMAD R0, R0, R14, RZ ;  /* 0x0000000e0000d224 */ /* 0x008fc400078e02ff */
[----:B------:R-:W-:Y:S01]  /*1f30*/  @!P1 IMAD R4, R50, R7, R4 ;  /* 0x0000000732049224 */ /* 0x000fe200078e0204 */
[----:B------:R-:W-:Y:S01]  /*1f40*/  LEA R214, R22, UR4, 0x1 ;  /* 0x0000000416d67c11 */ /* 0x000fe2000f8e08ff */
[C---:B------:R-:W-:Y:S01]  /*1f50*/  @!P1 IMAD.WIDE.U32 R6, R50.reuse, R6, R2 ;  /* 0x0000000632069225 */ /* 0x040fe200078e0002 */
[----:B------:R-:W3:Y:S03]  /*1f60*/  @!P6 S2R R30, SR_CgaCtaId ;  /* 0x00000000001ee919 */ /* 0x000ee60000008800 */
[----:B------:R-:W-:Y:S01]  /*1f70*/  @!P5 IMAD R15, R11, R15, R0 ;  /* 0x0000000f0b0fd224 */ /* 0x000fe200078e0200 */
[----:B------:R-:W-:Y:S01]  /*1f80*/  @!P4 IADD3 R0, P2, R50, 0x20, RZ ;  /* 0x000000203200c810 */ /* 0x000fe20007f5e0ff */
[----:B------:R-:W-:Y:S01]  /*1f90*/  @!P1 IMAD.IADD R12, R7, 0x1, R4 ;  /* 0x00000001070c9824 */ /* 0x000fe200078e0204 */
[C---:B-1----:R-:W-:Y:S01]  /*1fa0*/  @!P1 LEA R10, P3, R6.reuse, R18, 0x1 ;  /* 0x00000012060a9211 */ /* 0x042fe200078608ff */
[----:B------:R-:W-:Y:S01]  /*1fb0*/  @!P5 IMAD.WIDE.U32 R4, R11, R14, R2 ;  /* 0x0000000e0b04d225 */ /* 0x000fe200078e0002 */
[----:B------:R2:W-:Y:S02]  /*1fc0*/  STL.64 [R1+0x40], R50 ;  /* 0x0000403201007387 */ /* 0x0005e40000100a00 */
[----:B------:R-:W-:Y:S01]  /*1fd0*/  @!P1 LEA.HI.X R11, R6, R19, R12, 0x1, P3 ;  /* 0x00000013060b9211 */ /* 0x000fe200018f0c0c */
[----:B------:R-:W-:Y:S01]  /*1fe0*/  @!P4 IMAD.X R7, RZ, RZ, R51, P2 ;  /* 0x000000ffff07c224 */ /* 0x000fe200010e0633 */
[C---:B-----5:R-:W-:Y:S01]  /*1ff0*/  @!P5 LEA R12, P2, R4.reuse, R20, 0x1 ;  /* 0x00000014040cd211 */ /* 0x060fe200078408ff */
[----:B------:R-:W-:Y:S01]  /*2000*/  @!P5 IMAD.IADD R5, R5, 0x1, R15 ;  /* 0x000000010505d824 */ /* 0x000fe200078e020f */
[----:B------:R-:W1:Y:S01]  /*2010*/  @!P6 LDC.64 R18, c[0x0][0x240] ;  /* 0x00009000ff12eb82 */ /* 0x000e620000000a00 */
[----:B------:R-:W-:Y:S01]  /*2020*/  @!P4 IMAD R6, R7, R16, RZ ;  /* 0x000000100706c224 */ /* 0x000fe200078e02ff */
[----:B------:R-:W-:Y:S01]  /*2030*/  ISETP.GE.AND P3, PT, R13, R32, PT ;  /* 0x000000200d00720c */ /* 0x000fe20003f66270 */
[----:B------:R-:W-:Y:S01]  /*2040*/  @!PT LDS RZ, [RZ] ;  /* 0x00000000fffff984 */ /* 0x000fe20000000800 */
[----:B------:R-:W-:Y:S01]  /*2050*/  @!PT LDS RZ, [RZ] ;  /* 0x00000000fffff984 */ /* 0x000fe20000000800 */
[----:B------:R-:W-:Y:S01]  /*2060*/  @!PT LDS RZ, [RZ] ;  /* 0x00000000fffff984 */ /* 0x000fe20000000800 */
[----:B------:R4:W-:Y:S01]  /*2070*/  @!P1 LDGSTS.E.BYPASS.LTC128B.128 [R214], desc[UR24][R10.64] ;  /* 0x000000000ad69fae */ /* 0x0009e2000b901d58 */
[----:B------:R-:W-:Y:S01]  /*2080*/  @!P5 LEA.HI.X R13, R4, R21, R5, 0x1, P2 ;  /* 0x00000015040dd211 */ /* 0x000fe200010f0c05 */
[----:B------:R-:W-:-:S02]  /*2090*/  @!P4 IMAD R6, R0, R17, R6 ;  /* 0x000000110006c224 */ /* 0x000fc400078e0206 */
[----:B------:R-:W-:Y:S01]  /*20a0*/  @!P4 IMAD.WIDE.U32 R4, R0, R16, R2 ;  /* 0x000000100004c225 */ /* 0x000fe200078e0002 */
[----:B------:R-:W5:Y:S01]  /*20b0*/  @!P0 LDC.64 R14, c[0x0][0x240] ;  /* 0x00009000ff0e8b82 */ /* 0x000f620000000a00 */
[----:B------:R-:W-:Y:S02]  /*20c0*/  IADD3 R0, R8, 0x60, RZ ;  /* 0x0000006008007810 */ /* 0x000fe40007ffe0ff */
[----:B------:R-:W-:Y:S01]  /*20d0*/  @!P4 IMAD.IADD R5, R5, 0x1, R6 ;  /* 0x000000010505c824 */ /* 0x000fe200078e0206 */
[----:B------:R-:W-:Y:S02]  /*20e0*/  @!P4 LEA R6, P1, R4, R26, 0x1 ;  /* 0x0000001a0406c211 */ /* 0x000fe400078208ff */
[----:B------:R-:W-:Y:S02]  /*20f0*/  ISETP.GE.AND P2, PT, R0, R32, PT ;  /* 0x000000200000720c */ /* 0x000fe40003f46270 */
[----:B------:R-:W-:Y:S01]  /*2100*/  @!P4 LEA.HI.X R7, R4, R27, R5, 0x1, P1 ;  /* 0x0000001b0407c211 */ /* 0x000fe200008f0c05 */
[----:B------:R-:W2:Y:S01]  /*2110*/  @!P6 LDC.64 R20, c[0x0][0x210] ;  /* 0x00008400ff14eb82 */ /* 0x000ea20000000a00 */
[----:B------:R-:W-:Y:S01]  /*2120*/  @!P6 IADD3 R0, P1, R50, 0x30, RZ ;  /* 0x000000303200e810 */ /* 0x000fe20007f3e0ff */
[----:B------:R-:W-:-:S03]  /*2130*/  VIADD R4, R8, 0x70 ;  /* 0x0000007008047836 */ /* 0x000fc60000000000 */
[----:B------:R-:W-:Y:S02]  /*2140*/  @!P6 IADD3.X R5, RZ, R51, RZ, P1, !PT ;  /* 0x00000033ff05e210 */ /* 0x000fe40000ffe4ff */
[----:B------:R-:W-:Y:S01]  /*2150*/  ISETP.GE.AND P1, PT, R4, R32, PT ;  /* 0x000000200400720c */ /* 0x000fe20003f26270 */
[----:B------:R-:W2:Y:S02]  /*2160*/  @!P0 LDC.64 R16, c[0x0][0x210] ;  /* 0x00008400ff108b82 */ /* 0x000ea40000000a00 */
[----:B-1----:R-:W-:Y:S01]  /*2170*/  @!P6 IMAD R5, R5, R18, RZ ;  /* 0x000000120505e224 */ /* 0x002fe200078e02ff */
[----:B----4-:R-:W-:Y:S02]  /*2180*/  @!P5 MOV R11, 0x400 ;  /* 0x00000400000bd802 */ /* 0x010fe40000000f00 */
[----:B------:R-:W-:-:S03]  /*2190*/  @!P4 MOV R10, 0x400 ;  /* 0x00000400000ac802 */ /* 0x000fc60000000f00 */
[----:B------:R-:W1:Y:S01]  /*21a0*/  @!P2 LDC.64 R34, c[0x0][0x210] ;  /* 0x00008400ff22ab82 */ /* 0x000e620000000a00 */
[----:B------:R-:W-:Y:S02]  /*21b0*/  @!P5 LEA R11, R24, R11, 0x18 ;  /* 0x0000000b180bd211 */ /* 0x000fe400078ec0ff */
[----:B------:R-:W-:Y:S01]  /*21c0*/  @!P4 LEA R10, R31, R10, 0x18 ;  /* 0x0000000a1f0ac211 */ /* 0x000fe200078ec0ff */
[----:B------:R-:W4:Y:S01]  /*21d0*/  @!P3 S2R R24, SR_CgaCtaId ;  /* 0x000000000018b919 */ /* 0x000f220000008800 */
[----:B------:R-:W-:Y:S02]  /*21e0*/  @!P1 IMAD.MOV.U32 R27, RZ, RZ, R3 ;  /* 0x000000ffff1b9224 */ /* 0x000fe400078e0003 */
[C---:B------:R-:W-:Y:S01]  /*21f0*/  @!P5 IMAD R11, R22.reuse, 0x2, R11 ;  /* 0x00000002160bd824 */ /* 0x040fe200078e020b */
[----:B------:R-:W1:Y:S01]  /*2200*/  @!P1 S2R R26, SR_CgaCtaId ;  /* 0x00000000001a9919 */ /* 0x000e620000008800 */
[----:B------:R-:W-:Y:S01]  /*2210*/  @!P4 IMAD R10, R22, 0x2, R10 ;  /* 0x00000002160ac824 */ /* 0x000fe200078e020a */
[----:B------:R-:W1:Y:S02]  /*2220*/  @!P1 LDC.64 R32, c[0x0][0x240] ;  /* 0x00009000ff209b82 */ /* 0x000e640000000a00 */
[----:B------:R3:W-:Y:S01]  /*2230*/  @!P5 LDGSTS.E.BYPASS.LTC128B.128 [R11+0x800], desc[UR24][R12.64] ;  /* 0x008000000c0bdfae */ /* 0x0007e2000b901d58 */
[----:B------:R-:W-:-:S03]  /*2240*/  @!P0 IADD3 R4, P5, R50, 0x40, RZ ;  /* 0x0000004032048810 */ /* 0x000fc60007fbe0ff */
[----:B------:R5:W-:Y:S01]  /*2250*/  @!P4 LDGSTS.E.BYPASS.LTC128B.128 [R10+0x1000], desc[UR24][R6.64] ;  /* 0x01000000060acfae */ /* 0x000be2000b901d58 */
[----:B------:R-:W-:Y:S01]  /*2260*/  ISETP.NE.AND P4, PT, R29, -0x1, PT ;  /* 0xffffffff1d00780c */ /* 0x000fe20003f85270 */
[----:B------:R-:W1:-:S12]  /*2270*/  @!P1 LDC.64 R38, c[0x0][0x210] ;  /* 0x00008400ff269b82 */ /* 0x000e580000000a00 */
[----:B------:R-:W1:Y:S08]  /*2280*/  @P4 LDC.64 R244, c[0x0][0x250] ;  /* 0x00009400fff44b82 */ /* 0x000e700000000a00 */
[----:B------:R-:W1:Y:S01]  /*2290*/  @P4 LDC.64 R242, c[0x0][0x248] ;  /* 0x00009200fff24b82 */ /* 0x000e620000000a00 */
[----:B---3--:R-:W3:Y:S01]  /*22a0*/  @!P0 S2R R13, SR_CgaCtaId ;  /* 0x00000000000d8919 */ /* 0x008ee20000008800 */
[----:B------:R-:W-:Y:S01]  /*22b0*/  @!P6 MOV R12, 0x400 ;  /* 0x00000400000ce802 */ /* 0x000fe20000000f00 */
[----:B-----5:R-:W-:-:S03]  /*22c0*/  @!P6 IMAD R10, R0, R19, R5 ;  /* 0x00000013000ae224 */ /* 0x020fc600078e0205 */
[----:B------:R-:W-:Y:S01]  /*22d0*/  @!P6 LEA R12, R30, R12, 0x18 ;  /* 0x0000000c1e0ce211 */ /* 0x000fe200078ec0ff */
[----:B------:R-:W5:Y:S01]  /*22e0*/  @!P2 S2R R19, SR_CgaCtaId ;  /* 0x000000000013a919 */ /* 0x000f620000008800 */
[----:B------:R-:W-:Y:S01]  /*22f0*/  @!P0 IMAD.X R5, RZ, RZ, R51, P5 ;  /* 0x000000ffff058224 */ /* 0x000fe200028e0633 */
[----:B------:R-:W1:Y:S01]  /*2300*/  @!P3 LDC.64 R30, c[0x0][0x210] ;  /* 0x00008400ff1ebb82 */ /* 0x000e620000000a00 */
[----:B------:R-:W-:-:S04]  /*2310*/  @!P6 IMAD.WIDE.U32 R6, R0, R18, R2 ;  /* 0x000000120006e225 */ /* 0x000fc800078e0002 */
[----:B------:R-:W-:Y:S01]  /*2320*/  @!P0 IMAD R0, R5, R14, RZ ;  /* 0x0000000e05008224 */ /* 0x000fe200078e02ff */
[----:B------:R-:W-:Y:S01]  /*2330*/  @!P6 IADD3 R11, R7, R10, RZ ;  /* 0x0000000a070be210 */ /* 0x000fe20007ffe0ff */
[----:B------:R-:W-:Y:S01]  /*2340*/  IMAD R18, R65, -0x40, R64 ;  /* 0xffffffc041127824 */ /* 0x000fe200078e0240 */
[----:B--2---:R-:W-:Y:S01]  /*2350*/  @!P6 LEA R10, P5, R6, R20, 0x1 ;  /* 0x00000014060ae211 */ /* 0x004fe200078a08ff */
[C---:B------:R-:W-:Y:S02]  /*2360*/  @!P0 IMAD R7, R4.reuse, R15, R0 ;  /* 0x0000000f04078224 */ /* 0x040fe400078e0200 */
[----:B------:R-:W-:Y:S01]  /*2370*/  @!P0 IMAD.WIDE.U32 R4, R4, R14, R2 ;  /* 0x0000000e04048225 */ /* 0x000fe200078e0002 */
[----:B------:R-:W-:Y:S02]  /*2380*/  @!P6 LEA.HI.X R11, R6, R21, R11, 0x1, P5 ;  /* 0x00000015060be211 */ /* 0x000fe400028f0c0b */
[----:B------:R-:W2:Y:S01]  /*2390*/  @!P2 LDC.64 R20, c[0x0][0x240] ;  /* 0x00009000ff14ab82 */ /* 0x000ea20000000a00 */
[----:B------:R-:W-:Y:S01]  /*23a0*/  @!P0 IMAD.IADD R5, R5, 0x1, R7 ;  /* 0x0000000105058824 */ /* 0x000fe200078e0207 */
[----:B------:R-:W-:Y:S01]  /*23b0*/  @!P0 LEA R6, P5, R4, R16, 0x1 ;  /* 0x0000001004068211 */ /* 0x000fe200078a08ff */
[----:B------:R-:W-:-:S02]  /*23c0*/  @!P6 IMAD R0, R22, 0x2, R12 ;  /* 0x000000021600e824 */ /* 0x000fc400078e020c */
[----:B------:R-:W-:Y:S01]  /*23d0*/  @P4 IMAD.IADD R12, R23, 0x1, R29 ;  /* 0x00000001170c4824 */ /* 0x000fe200078e021d */
[----:B------:R-:W-:Y:S02]  /*23e0*/  @!P0 LEA.HI.X R7, R4, R17, R5, 0x1, P5 ;  /* 0x0000001104078211 */ /* 0x000fe400028f0c05 */
[----:B------:R-:W-:Y:S01]  /*23f0*/  @!P0 MOV R5, 0x400 ;  /* 0x0000040000058802 */ /* 0x000fe20000000f00 */
[----:B------:R-:W1:Y:S01]  /*2400*/  @!P3 LDC.64 R16, c[0x0][0x240] ;  /* 0x00009000ff10bb82 */ /* 0x000e620000000a00 */
[----:B------:R5:W-:Y:S01]  /*2410*/  @!P6 LDGSTS.E.BYPASS.LTC128B.128 [R0+0x1800], desc[UR24][R10.64] ;  /* 0x018000000a00efae */ /* 0x000be2000b901d58 */
[----:B------:R-:W-:Y:S02]  /*2420*/  @!P3 MOV R4, 0x400 ;  /* 0x000004000004b802 */ /* 0x000fe40000000f00 */
[----:B---3--:R-:W-:Y:S02]  /*2430*/  @!P0 LEA R5, R13, R5, 0x18 ;  /* 0x000000050d058211 */ /* 0x008fe400078ec0ff */
[----:B----4-:R-:W-:-:S02]  /*2440*/  @!P3 LEA R41, R24, R4, 0x18 ;  /* 0x000000041829b211 */ /* 0x010fc400078ec0ff */
[----:B------:R-:W-:Y:S01]  /*2450*/  @P4 IADD3 R4, R23, R29, RZ ;  /* 0x0000001d17044210 */ /* 0x000fe20007ffe0ff */
[----:B------:R-:W-:Y:S01]  /*2460*/  @!P0 IMAD R5, R22, 0x2, R5 ;  /* 0x0000000216058824 */ /* 0x000fe200078e0205 */
[CC--:B------:R-:W-:Y:S02]  /*2470*/  ISETP.GE.AND P5, PT, R25.reuse, R18.reuse, PT ;  /* 0x000000121900720c */ /* 0x0c0fe40003fa6270 */
[----:B------:R-:W-:Y:S02]  /*2480*/  ISETP.GE.AND P6, PT, R25, R18, PT ;  /* 0x000000121900720c */ /* 0x000fe40003fc6270 */
[----:B------:R3:W-:Y:S01]  /*2490*/  @!P0 LDGSTS.E.BYPASS.LTC128B.128 [R5+0x2000], desc[UR24][R6.64] ;  /* 0x0200000006058fae */ /* 0x0007e2000b901d58 */
[----:B------:R-:W-:Y:S02]  /*24a0*/  @!P3 IADD3 R13, P0, R50, 0x50, RZ ;  /* 0x00000050320db810 */ /* 0x000fe40007f1e0ff */
[----:B------:R-:W-:-:S03]  /*24b0*/  P2R R36, PR, RZ, 0x20 ;  /* 0x00000020ff247803 */ /* 0x000fc60000000000 */
[----:B------:R-:W-:Y:S01]  /*24c0*/  @!P3 IMAD.X R15, RZ, RZ, R51, P0 ;  /* 0x000000ffff0fb224 */ /* 0x000fe200000e0633 */
[----:B------:R-:W-:Y:S02]  /*24d0*/  @!P2 IADD3 R14, P0, R50, 0x60, RZ ;  /* 0x00000060320ea810 */ /* 0x000fe40007f1e0ff */
[----:B-----5:R-:W-:Y:S01]  /*24e0*/  @!P2 MOV R0, 0x400 ;  /* 0x000004000000a802 */ /* 0x020fe20000000f00 */
[----:B------:R-:W-:Y:S01]  /*24f0*/  @!P3 IMAD.MOV.U32 R11, RZ, RZ, R3 ;  /* 0x000000ffff0bb224 */ /* 0x000fe200078e0003 */
[----:B------:R-:W-:Y:S02]  /*2500*/  @!P3 MOV R10, R2 ;  /* 0x00000002000ab202 */ /* 0x000fe40000000f00 */
[----:B------:R-:W-:Y:S02]  /*2510*/  @!P2 LEA R42, R19, R0, 0x18 ;  /* 0x00000000132aa211 */ /* 0x000fe400078ec0ff */
[----:B------:R-:W-:Y:S01]  /*2520*/  @!P1 MOV R0, 0x400 ;  /* 0x0000040000009802 */ /* 0x000fe20000000f00 */
[----:B-1----:R-:W-:-:S03]  /*2530*/  @!P3 IMAD.WIDE.U32 R10, R13, R16, R10 ;  /* 0x000000100d0ab225 */ /* 0x002fc600078e000a */
[----:B------:R-:W-:Y:S01]  /*2540*/  @!P1 LEA R43, R26, R0, 0x18 ;  /* 0x000000001a2b9211 */ /* 0x000fe200078ec0ff */
[C---:B------:R-:W-:Y:S02]  /*2550*/  @P4 IMAD R0, R4.reuse, R245, RZ ;  /* 0x000000f504004224 */ /* 0x040fe400078e02ff */
[----:B---3--:R-:W-:Y:S01]  /*2560*/  @P4 IMAD.WIDE.U32 R4, R4, R244, RZ ;  /* 0x000000f404044225 */ /* 0x008fe200078e00ff */
[----:B------:R-:W-:-:S03]  /*2570*/  @!P2 MOV R7, R3 ;  /* 0x000000030007a202 */ /* 0x000fc60000000f00 */
[--C-:B------:R-:W-:Y:S01]  /*2580*/  @!P2 IMAD.MOV.U32 R6, RZ, RZ, R2.reuse ;  /* 0x000000ffff06a224 */ /* 0x100fe200078e0002 */
[----:B------:R-:W-:Y:S01]  /*2590*/  @P4 IADD3 R25, R5, R0, RZ ;  /* 0x0000000005194210 */ /* 0x000fe20007ffe0ff */
[----:B------:R-:W-:Y:S01]  /*25a0*/  @!P2 IMAD.X R0, RZ, RZ, R51, P0 ;  /* 0x000000ffff00a224 */ /* 0x000fe200000e0633 */
[----:B------:R-:W-:Y:S01]  /*25b0*/  @!P1 IADD3 R19, P0, R50, 0x70, RZ ;  /* 0x0000007032139810 */ /* 0x000fe20007f1e0ff */
[----:B------:R-:W-:Y:S02]  /*25c0*/  @!P1 IMAD.MOV.U32 R26, RZ, RZ, R2 ;  /* 0x000000ffff1a9224 */ /* 0x000fe400078e0002 */
[----:B------:R-:W-:Y:S02]  /*25d0*/  @P4 IMAD.MOV.U32 R24, RZ, RZ, R4 ;  /* 0x000000ffff184224 */ /* 0x000fe400078e0004 */
[C---:B------:R-:W-:Y:S02]  /*25e0*/  @P4 IMAD R5, R12.reuse, R243, RZ ;  /* 0x000000f30c054224 */ /* 0x040fe400078e02ff */
[----:B------:R-:W-:-:S04]  /*25f0*/  @P4 IMAD.WIDE.U32 R2, R12, R242, RZ ;  /* 0x000000f20c024225 */ /* 0x000fc800078e00ff */
[----:B------:R-:W-:Y:S01]  /*2600*/  @!P3 IMAD R4, R15, R16, RZ ;  /* 0x000000100f04b224 */ /* 0x000fe200078e02ff */
[----:B------:R-:W-:Y:S01]  /*2610*/  @P4 IADD3 R16, R3, R5, RZ ;  /* 0x0000000503104210 */ /* 0x000fe20007ffe0ff */
[-C--:B--2---:R-:W-:Y:S02]  /*2620*/  @!P2 IMAD R0, R0, R20.reuse, RZ ;  /* 0x000000140000a224 */ /* 0x084fe400078e02ff */
[----:B------:R-:W-:Y:S02]  /*2630*/  @!P3 IMAD R17, R13, R17, R4 ;  /* 0x000000110d11b224 */ /* 0x000fe400078e0204 */
[C---:B------:R-:W-:Y:S02]  /*2640*/  @!P2 IMAD R21, R14.reuse, R21, R0 ;  /* 0x000000150e15a224 */ /* 0x040fe400078e0200 */
[----:B------:R-:W-:-:S04]  /*2650*/  @!P2 IMAD.WIDE.U32 R6, R14, R20, R6 ;  /* 0x000000140e06a225 */ /* 0x000fc800078e0006 */
        /* <DEDUP_REMOVED lines=15> */
.L_x_1975:
[----:B------:R-:W-:Y:S02]  /*2750*/  @!P3 IADD3 R13, R11, R17, RZ ;  /* 0x000000110b0db210 */ /* 0x000fe40007ffe0ff */
[----:B------:R-:W-:Y:S01]  /*2760*/  @!P3 LEA R14, P5, R10, R30, 0x1 ;  /* 0x0000001e0a0eb211 */ /* 0x000fe200078a08ff */
[----:B------:R-:W-:-:S12]  /*2770*/  @P4 BRA `(.L_x_1976) ;  /* 0x0000000000344947 */ /* 0x000fd80003800000 */
        /* <DEDUP_REMOVED lines=13> */
.L_x_1976:
[----:B------:R-:W-:Y:S01]  /*2850*/  @!P3 LEA.HI.X R15, R10, R31, R13, 0x1, P5 ;  /* 0x0000001f0a0fb211 */ /* 0x000fe200028f0c0d */
[----:B------:R-:W-:Y:S01]  /*2860*/  @!P1 IMAD.X R0, RZ, RZ, R51, P0 ;  /* 0x000000ffff009224 */ /* 0x000fe200000e0633 */
[----:B------:R-:W-:Y:S01]  /*2870*/  @!P2 LEA R10, P0, R6, R34, 0x1 ;  /* 0x00000022060aa211 */ /* 0x000fe200078008ff */
[----:B------:R-:W-:Y:S01]  /*2880*/  @!P2 IMAD.IADD R5, R7, 0x1, R21 ;  /* 0x000000010705a824 */ /* 0x000fe200078e0215 */
[----:B------:R-:W-:Y:S01]  /*2890*/  ISETP.NE.AND P5, PT, R36, RZ, PT ;  /* 0x000000ff2400720c */ /* 0x000fe20003fa5270 */
[----:B------:R-:W-:Y:S01]  /*28a0*/  IMAD.WIDE.U32 R2, R8, R242, R48 ;  /* 0x000000f208027225 */ /* 0x000fe200078e0030 */
[----:B------:R-:W-:Y:S01]  /*28b0*/  ULDC.64 UR6, c[0x0][0x260] ;  /* 0x0000980000067ab9 */ /* 0x000fe20000000a00 */
[----:B------:R-:W-:Y:S01]  /*28c0*/  SHF.L.U64.HI R142, R242, 0x6, R243 ;  /* 0x00000006f28e7819 */ /* 0x000fe200000102f3 */
[----:B------:R-:W-:Y:S01]  /*28d0*/  UIADD3 UR20, UR26, -0x61c88647, URZ ;  /* 0x9e3779b91a147890 */ /* 0x000fe2000fffe03f */
[----:B------:R-:W-:Y:S01]  /*28e0*/  @!P2 LEA.HI.X R11, R6, R35, R5, 0x1, P0 ;  /* 0x00000023060ba211 */ /* 0x000fe200000f0c05 */
[----:B------:R-:W-:Y:S01]  /*28f0*/  @!P1 IMAD R0, R0, R32, RZ ;  /* 0x0000002000009224 */ /* 0x000fe200078e02ff */
[----:B------:R-:W-:Y:S01]  /*2900*/  ISETP.GE.AND P0, PT, R8, R18, PT ;  /* 0x000000120800720c */ /* 0x000fe20003f06270 */
[----:B------:R-:W-:Y:S01]  /*2910*/  IMAD R4, R9, R242, RZ ;  /* 0x000000f209047224 */ /* 0x000fe200078e02ff */
[----:B------:R-:W-:Y:S01]  /*2920*/  IADD3 R2, P4, R12, R2, RZ ;  /* 0x000000020c027210 */ /* 0x000fe20007f9e0ff */
[C---:B------:R-:W-:Y:S01]  /*2930*/  @!P1 IMAD R12, R19.reuse, R33, R0 ;  /* 0x00000021130c9224 */ /* 0x040fe200078e0200 */
[----:B------:R-:W-:Y:S01]  /*2940*/  SHF.R.S32.HI R17, RZ, 0x1f, R65 ;  /* 0x0000001fff117819 */ /* 0x000fe20000011441 */
[----:B------:R-:W-:Y:S01]  /*2950*/  @!P3 IMAD R0, R22, 0x2, R41 ;  /* 0x000000021600b824 */ /* 0x000fe200078e0229 */
[----:B------:R-:W-:Y:S01]  /*2960*/  SHF.L.U64.HI R233, R244, 0x6, R245 ;  /* 0x00000006f4e97819 */ /* 0x000fe200000102f5 */
[----:B------:R-:W-:Y:S01]  /*2970*/  IMAD R4, R8, R243, R4 ;  /* 0x000000f308047224 */ /* 0x000fe200078e0204 */
[----:B------:R-:W-:Y:S01]  /*2980*/  SHF.R.S32.HI R140, RZ, 0x5, R140 ;  /* 0x00000005ff8c7819 */ /* 0x000fe2000001148c */
[----:B------:R-:W-:Y:S01]  /*2990*/  @!P1 IMAD.WIDE.U32 R6, R19, R32, R26 ;  /* 0x0000002013069225 */ /* 0x000fe200078e001a */
[----:B------:R-:W-:Y:S01]  /*29a0*/  @!PT LDS RZ, [RZ] ;  /* 0x00000000fffff984 */ /* 0x000fe20000000800 */
[----:B------:R-:W-:Y:S01]  /*29b0*/  @!PT LDS RZ, [RZ] ;  /* 0x00000000fffff984 */ /* 0x000fe20000000800 */
[----:B------:R-:W-:Y:S01]  /*29c0*/  @!PT LDS RZ, [RZ] ;  /* 0x00000000fffff984 */ /* 0x000fe20000000800 */
[----:B------:R1:W-:Y:S01]  /*29d0*/  @!P3 LDGSTS.E.BYPASS.LTC128B.128 [R0+0x2800], desc[UR24][R14.64] ;  /* 0x028000000e00bfae */ /* 0x0003e2000b901d58 */
[----:B------:R-:W-:Y:S01]  /*29e0*/  SHF.R.S32.HI R19, RZ, 0x1f, R28 ;  /* 0x0000001fff137819 */ /* 0x000fe2000001141c */
[----:B------:R-:W-:Y:S01]  /*29f0*/  UIADD3 UR19, UR27, -0x4498517b, URZ ;  /* 0xbb67ae851b137890 */ /* 0x000fe2000fffe03f */
[----:B------:R-:W-:Y:S01]  /*2a00*/  @!P2 IMAD R5, R22, 0x2, R42 ;  /* 0x000000021605a824 */ /* 0x000fe200078e022a */
[----:B------:R-:W-:Y:S01]  /*2a10*/  IADD3.X R3, R16, R3, R4, P4, !PT ;  /* 0x0000000310037210 */ /* 0x000fe200027fe404 */
[----:B------:R-:W-:Y:S01]  /*2a20*/  IMAD.SHL.U32 R144, R242, 0x40, RZ ;  /* 0x00000040f2907824 */ /* 0x000fe200078e00ff */
[----:B------:R-:W-:Y:S01]  /*2a30*/  @!P1 LEA R4, P3, R6, R38, 0x1 ;  /* 0x0000002606049211 */ /* 0x000fe200078608ff */
[----:B------:R-:W-:Y:S01]  /*2a40*/  IMAD.SHL.U32 R232, R244, 0x40, RZ ;  /* 0x00000040f4e87824 */ /* 0x000fe200078e00ff */
[----:B------:R2:W-:Y:S01]  /*2a50*/  @!P2 LDGSTS.E.BYPASS.LTC128B.128 [R5+0x3000], desc[UR24][R10.64] ;  /* 0x030000000a05afae */ /* 0x0005e2000b901d58 */
[----:B------:R-:W-:Y:S01]  /*2a60*/  ISETP.GE.AND P2, PT, R40, R18, PT ;  /* 0x000000122800720c */ /* 0x000fe20003f46270 */
[----:B------:R-:W-:Y:S01]  /*2a70*/  IMAD.WIDE.U32 R30, R28, UR6, R2 ;  /* 0x000000061c1e7c25 */ /* 0x000fe2000f8e0002 */
[----:B------:R-:W-:-:S03]  /*2a80*/  LOP3.LUT R249, R141, UR26, RZ, 0x3c, !PT ;  /* 0x0000001a8df97c12 */ /* 0x000fc6000f8e3cff */
[----:B------:R-:W-:Y:S01]  /*2a90*/  IMAD.MOV.U32 R152, RZ, RZ, R30 ;  /* 0x000000ffff987224 */ /* 0x000fe200078e001e */
[----:B------:R-:W-:Y:S01]  /*2aa0*/  STL.64 [R1+0x50], R30 ;  /* 0x0000501e01007387 */ /* 0x000fe20000100a00 */
[----:B------:R-:W-:Y:S02]  /*2ab0*/  IMAD R250, R250, 0x8, R140 ;  /* 0x00000008fafa7824 */ /* 0x000fe400078e028c */
[----:B------:R-:W-:-:S04]  /*2ac0*/  IMAD.MOV.U32 R212, RZ, RZ, R65 ;  /* 0x000000ffffd47224 */ /* 0x000fc800078e0041 */
[----:B------:R-:W3:Y:S01]  /*2ad0*/  @!P2 S2R R16, SR_CgaCtaId ;  /* 0x000000000010a919 */ /* 0x000ee20000008800 */
[----:B-1----:R-:W1:Y:S01]  /*2ae0*/  @!P0 S2R R15, SR_CgaCtaId ;  /* 0x00000000000f8919 */ /* 0x002e620000008800 */
[----:B------:R-:W-:Y:S02]  /*2af0*/  @!P1 IMAD.IADD R0, R7, 0x1, R12 ;  /* 0x0000000107009824 */ /* 0x000fe400078e020c */
[----:B------:R-:W4:Y:S01]  /*2b00*/  @!P0 LDC.64 R12, c[0x0][0x218] ;  /* 0x00008600ff0c8b82 */ /* 0x000f220000000a00 */
[----:B------:R-:W5:Y:S02]  /*2b10*/  @!P5 S2R R14, SR_CgaCtaId ;  /* 0x00000000000ed919 */ /* 0x000f640000008800 */
[----:B--2---:R-:W-:Y:S01]  /*2b20*/  @!P1 LEA.HI.X R5, R6, R39, R0, 0x1, P3 ;  /* 0x0000002706059211 */ /* 0x004fe200018f0c00 */
[----:B------:R-:W-:Y:S02]  /*2b30*/  @!P1 IMAD R0, R22, 0x2, R43 ;  /* 0x0000000216009824 */ /* 0x000fe400078e022b */
[----:B------:R-:W-:-:S02]  /*2b40*/  IMAD R6, R19, UR6, RZ ;  /* 0x0000000613067c24 */ /* 0x000fc4000f8e02ff */
[----:B------:R-:W2:Y:S01]  /*2b50*/  @!P5 LDC.64 R10, c[0x0][0x218] ;  /* 0x00008600ff0adb82 */ /* 0x000ea20000000a00 */
[----:B------:R3:W-:Y:S01]  /*2b60*/  @!P1 LDGSTS.E.BYPASS.LTC128B.128 [R0+0x3800], desc[UR24][R4.64] ;  /* 0x0380000004009fae */ /* 0x0007e2000b901d58 */
[----:B------:R-:W-:Y:S01]  /*2b70*/  ISETP.GE.AND P1, PT, R37, R18, PT ;  /* 0x000000122500720c */ /* 0x000fe20003f26270 */
[----:B---3--:R-:W-:Y:S01]  /*2b80*/  IMAD R4, R28, UR7, R6 ;  /* 0x000000071c047c24 */ /* 0x008fe2000f8e0206 */
[----:B------:R-:W-:Y:S01]  /*2b90*/  ULDC.64 UR6, c[0x0][0x268] ;  /* 0x00009a0000067ab9 */ /* 0x000fe20000000a00 */
[----:B------:R-:W-:Y:S02]  /*2ba0*/  IMAD R0, R142, R65, RZ ;  /* 0x000000418e007224 */ /* 0x000fe400078e02ff */
[----:B------:R-:W-:Y:S02]  /*2bb0*/  IMAD.IADD R153, R31, 0x1, R4 ;  /* 0x000000011f997824 */ /* 0x000fe400078e0204 */
[----:B------:R-:W-:-:S03]  /*2bc0*/  IMAD.WIDE.U32 R4, R8, R244, R48 ;  /* 0x000000f408047225 */ /* 0x000fc600078e0030 */
[----:B------:R-:W-:Y:S01]  /*2bd0*/  STL.64 [R1+0x48], R152 ;  /* 0x0000489801007387 */ /* 0x000fe20000100a00 */
[----:B------:R-:W-:Y:S01]  /*2be0*/  IMAD R6, R9, R244, RZ ;  /* 0x000000f409067224 */ /* 0x000fe200078e02ff */
[----:B------:R-:W-:Y:S01]  /*2bf0*/  @!P0 MOV R9, 0x400 ;  /* 0x0000040000098802 */ /* 0x000fe20000000f00 */
[----:B------:R-:W-:Y:S01]  /*2c00*/  IMAD R0, R17, R144, R0 ;  /* 0x0000009011007224 */ /* 0x000fe200078e0200 */
[----:B------:R-:W-:Y:S01]  /*2c10*/  IADD3 R20, P4, R24, R4, RZ ;  /* 0x0000000418147210 */ /* 0x000fe20007f9e0ff */
[----:B------:R-:W-:Y:S01]  /*2c20*/  IMAD.WIDE.U32 R2, R65, R144, R152 ;  /* 0x0000009041027225 */ /* 0x000fe200078e0098 */
[----:B-1----:R-:W-:Y:S01]  /*2c30*/  @!P0 LEA R4, R15, R9, 0x18 ;  /* 0x000000090f048211 */ /* 0x002fe200078ec0ff */
[----:B------:R-:W-:Y:S02]  /*2c40*/  STL [R1+0x58], R233 ;  /* 0x000058e901007387 */ /* 0x000fe40000100800 */
[----:B------:R-:W-:Y:S01]  /*2c50*/  IMAD R7, R8, R245, R6 ;  /* 0x000000f508077224 */ /* 0x000fe200078e0206 */
[----:B----4-:R-:W-:Y:S01]  /*2c60*/  @!P0 LEA R6, P3, R2, R12, 0x1 ;  /* 0x0000000c02068211 */ /* 0x010fe200078608ff */
[----:B------:R-:W-:Y:S01]  /*2c70*/  IMAD.IADD R3, R3, 0x1, R0 ;  /* 0x0000000103037824 */ /* 0x000fe200078e0200 */
[----:B------:R-:W-:Y:S01]  /*2c80*/  LEA.HI R12, R45, R146, RZ, 0x4 ;  /* 0x000000922d0c7211 */ /* 0x000fe200078f20ff */
[----:B------:R-:W-:Y:S01]  /*2c90*/  STL [R1+0x38], R232 ;  /* 0x000038e801007387 */ /* 0x000fe20000100800 */
[----:B------:R-:W-:Y:S01]  /*2ca0*/  IADD3.X R21, R25, R5, R7, P4, !PT ;  /* 0x0000000519157210 */ /* 0x000fe200027fe407 */
[----:B------:R-:W-:Y:S01]  /*2cb0*/  @!P0 IMAD R5, R22, 0x2, R4 ;  /* 0x0000000216058824 */ /* 0x000fe200078e0204 */
[----:B------:R-:W-:Y:S01]  /*2cc0*/  @!P0 LEA.HI.X R7, R2, R13, R3, 0x1, P3 ;  /* 0x0000000d02078211 */ /* 0x000fe200018f0c03 */
[----:B------:R-:W1:Y:S01]  /*2cd0*/  @!P1 S2R R25, SR_CgaCtaId ;  /* 0x0000000000199919 */ /* 0x000e620000008800 */
[----:B------:R-:W-:Y:S01]  /*2ce0*/  @!P5 LEA R0, P3, R242, R2, 0x4 ;  /* 0x00000002f200d211 */ /* 0x000fe200078620ff */
[----:B------:R-:W-:Y:S01]  /*2cf0*/  IMAD.WIDE.U32 R26, R28, UR6, R20 ;  /* 0x000000061c1a7c25 */ /* 0x000fe2000f8e0014 */
[----:B------:R-:W-:Y:S01]  /*2d00*/  SHF.R.S32.HI R13, RZ, 0x4, R12 ;  /* 0x00000004ff0d7819 */ /* 0x000fe2000001140c */
[----:B------:R3:W-:Y:S01]  /*2d10*/  @!P0 LDGSTS.E.BYPASS.LTC128B.128 [R5+0x4000], desc[UR24][R6.64] ;  /* 0x0400000006058fae */ /* 0x0007e2000b901d58 */
[----:B------:R-:W-:Y:S01]  /*2d20*/  @!P5 LEA.HI.X R9, R242, R3, R243, 0x4, P3 ;  /* 0x00000003f209d211 */ /* 0x000fe200018f24f3 */
[----:B------:R-:W-:Y:S01]  /*2d30*/  IMAD.MOV.U32 R234, RZ, RZ, R26 ;  /* 0x000000ffffea7224 */ /* 0x000fe200078e001a */
[----:B--2---:R-:W-:Y:S01]  /*2d40*/  @!P5 LEA R4, P4, R0, R10, 0x1 ;  /* 0x0000000a0004d211 */ /* 0x004fe200078808ff */
[----:B------:R-:W-:Y:S01]  /*2d50*/  STL.64 [R1+0x18], R26 ;  /* 0x0000181a01007387 */ /* 0x000fe20000100a00 */
[----:B------:R-:W-:-:S02]  /*2d60*/  ISETP.GE.AND P3, PT, R40, R18, PT ;  /* 0x000000122800720c */ /* 0x000fc40003f66270 */
[----:B------:R-:W-:Y:S02]  /*2d70*/  ISETP.GE.AND P0, PT, R37, R18, PT ;  /* 0x000000122500720c */ /* 0x000fe40003f06270 */
[----:B---3--:R-:W-:Y:S02]  /*2d80*/  LEA.HI R6, R12, R13, RZ, 0x1 ;  /* 0x0000000d0c067211 */ /* 0x008fe400078f08ff */
[----:B------:R-:W-:Y:S02]  /*2d90*/  @!P5 LEA.HI.X R5, R0, R11, R9, 0x1, P4 ;  /* 0x0000000b0005d211 */ /* 0x000fe400020f0c09 */
[----:B------:R-:W-:Y:S02]  /*2da0*/  LOP3.LUT R6, R6, 0xfffffffe, RZ, 0xc0, !PT ;  /* 0xfffffffe06067812 */ /* 0x000fe400078ec0ff */
[----:B------:R-:W-:Y:S02]  /*2db0*/  @!P5 MOV R0, 0x400 ;  /* 0x000004000000d802 */ /* 0x000fe40000000f00 */
[----:B------:R-:W-:Y:S01]  /*2dc0*/  @!P2 MOV R7, 0x400 ;  /* 0x000004000007a802 */ /* 0x000fe20000000f00 */
[----:B------:R-:W-:Y:S01]  /*2dd0*/  IMAD.IADD R24, R13, 0x1, -R6 ;  /* 0x000000010d187824 */ /* 0x000fe200078e0a06 */
[----:B-----5:R-:W-:-:S02]  /*2de0*/  @!P5 LEA R0, R14, R0, 0x18 ;  /* 0x000000000e00d211 */ /* 0x020fc400078ec0ff */
[----:B------:R-:W-:Y:S01]  /*2df0*/  LOP3.LUT R6, R12, 0xfffffff0, RZ, 0xc0, !PT ;  /* 0xfffffff00c067812 */ /* 0x000fe200078ec0ff */
[----:B------:R-:W2:Y:S01]  /*2e00*/  @!P2 LDC.64 R14, c[0x0][0x218] ;  /* 0x00008600ff0eab82 */ /* 0x000ea20000000a00 */
[----:B------:R-:W-:Y:S01]  /*2e10*/  @!P2 LEA R16, R16, R7, 0x18 ;  /* 0x000000071010a211 */ /* 0x000fe200078ec0ff */
[----:B------:R-:W-:Y:S01]  /*2e20*/  @!P5 IMAD R0, R22, 0x2, R0 ;  /* 0x000000021600d824 */ /* 0x000fe200078e0200 */
[----:B------:R-:W-:Y:S01]  /*2e30*/  ISETP.GE.AND P4, PT, R8, R18, PT ;  /* 0x000000120800720c */ /* 0x000fe20003f86270 */
[----:B------:R-:W-:Y:S01]  /*2e40*/  IMAD.IADD R6, R146, 0x1, -R6 ;  /* 0x0000000192067824 */ /* 0x000fe200078e0a06 */
[----:B------:R-:W-:Y:S01]  /*2e50*/  @!P1 MOV R11, 0x400 ;  /* 0x00000400000b9802 */ /* 0x000fe20000000f00 */
[----:B------:R-:W-:Y:S01]  /*2e60*/  IMAD.SHL.U32 R7, R44, 0x40, RZ ;  /* 0x000000402c077824 */ /* 0x000fe200078e00ff */
[----:B------:R3:W-:Y:S01]  /*2e70*/  @!P5 LDGSTS.E.BYPASS.LTC128B.128 [R0+0x4800], desc[UR24][R4.64] ;  /* 0x048000000400dfae */ /* 0x0007e2000b901d58 */
[----:B------:R-:W4:Y:S01]  /*2e80*/  @!P1 LDC.64 R12, c[0x0][0x218] ;  /* 0x00008600ff0c9b82 */ /* 0x000f220000000a00 */
[----:B------:R-:W-:Y:S01]  /*2e90*/  IMAD.SHL.U32 R8, R8, 0x8, RZ ;  /* 0x0000000808087824 */ /* 0x000fe200078e00ff */
[----:B-1----:R-:W-:Y:S01]  /*2ea0*/  @!P1 LEA R11, R25, R11, 0x18 ;  /* 0x0000000b190b9211 */ /* 0x002fe200078ec0ff */
[----:B------:R-:W-:-:S05]  /*2eb0*/  IMAD.SHL.U32 R146, R146, 0x2, RZ ;  /* 0x0000000292927824 */ /* 0x000fca00078e00ff */
[----:B------:R-:W-:Y:S02]  /*2ec0*/  LOP3.LUT R240, R146, 0x6, RZ, 0xc0, !PT ;  /* 0x0000000692f07812 */ /* 0x000fe400078ec0ff */
[----:B---3--:R-:W-:Y:S02]  /*2ed0*/  SHF.R.S32.HI R4, RZ, 0x1f, R6 ;  /* 0x0000001fff047819 */ /* 0x008fe40000011406 */
[----:B------:R-:W-:Y:S02]  /*2ee0*/  LOP3.LUT R0, R7, 0x1c0, RZ, 0xc0, !PT ;  /* 0x000001c007007812 */ /* 0x000fe400078ec0ff */
[----:B------:R-:W-:Y:S01]  /*2ef0*/  LEA.HI R23, R4, R6, RZ, 0x3 ;  /* 0x0000000604177211 */ /* 0x000fe200078f18ff */
[----:B------:R-:W-:Y:S01]  /*2f00*/  IMAD.WIDE.U32 R4, R242, 0x20, RZ ;  /* 0x00000020f2047825 */ /* 0x000fe200078e00ff */
[----:B------:R-:W-:Y:S02]  /*2f10*/  LOP3.LUT R10, R0, 0x8, R8, 0xf8, !PT ;  /* 0x00000008000a7812 */ /* 0x000fe400078ef808 */
[----:B------:R-:W-:Y:S01]  /*2f20*/  SHF.R.U32.HI R7, RZ, 0x3, R0 ;  /* 0x00000003ff077819 */ /* 0x000fe20000011600 */
[----:B------:R-:W-:Y:S01]  /*2f30*/  IMAD.SHL.U32 R0, R243, 0x20, RZ ;  /* 0x00000020f3007824 */ /* 0x000fe200078e00ff */
[----:B------:R-:W-:-:S02]  /*2f40*/  LOP3.LUT R8, R23, 0xfffffff8, RZ, 0xc0, !PT ;  /* 0xfffffff817087812 */ /* 0x000fc400078ec0ff */
[----:B------:R-:W-:Y:S01]  /*2f50*/  @!P2 IADD3 R9, P5, R2, R4, RZ ;  /* 0x000000040209a210 */ /* 0x000fe20007fbe0ff */
[----:B------:R-:W-:Y:S01]  /*2f60*/  @!P1 IMAD R4, R243, 0x30, RZ ;  /* 0x00000030f3049824 */ /* 0x000fe200078e02ff */
[----:B------:R-:W-:Y:S01]  /*2f70*/  LOP3.LUT R25, R10, R7, RZ, 0x3c, !PT ;  /* 0x000000070a197212 */ /* 0x000fe200078e3cff */
[----:B------:R-:W-:Y:S01]  /*2f80*/  IMAD.IADD R29, R6, 0x1, -R8 ;  /* 0x00000001061d7824 */ /* 0x000fe200078e0a08 */
[----:B------:R-:W-:Y:S01]  /*2f90*/  @!P2 IADD3.X R0, R3, R5, R0, P5, !PT ;  /* 0x000000050300a210 */ /* 0x000fe20002ffe400 */
[----:B------:R-:W-:Y:S01]  /*2fa0*/  @!P1 IMAD.WIDE.U32 R2, R242, 0x30, R2 ;  /* 0x00000030f2029825 */ /* 0x000fe200078e0002 */
[----:B--2---:R-:W-:-:S03]  /*2fb0*/  @!P2 LEA R6, P5, R9, R14, 0x1 ;  /* 0x0000000e0906a211 */ /* 0x004fc600078a08ff */
[----:B------:R-:W-:Y:S01]  /*2fc0*/  @!P1 IMAD.IADD R3, R3, 0x1, R4 ;  /* 0x0000000103039824 */ /* 0x000fe200078e0204 */
[----:B------:R-:W-:Y:S01]  /*2fd0*/  @!P2 LEA.HI.X R7, R9, R15, R0, 0x1, P5 ;  /* 0x0000000f0907a211 */ /* 0x000fe200028f0c00 */
[----:B------:R-:W-:Y:S01]  /*2fe0*/  @!P2 IMAD R10, R22, 0x2, R16 ;  /* 0x00000002160aa824 */ /* 0x000fe200078e0210 */
[----:B----4-:R-:W-:Y:S01]  /*2ff0*/  @!P1 LEA R4, P5, R2, R12, 0x1 ;  /* 0x0000000c02049211 */ /* 0x010fe200078a08ff */
[----:B------:R-:W-:Y:S01]  /*3000*/  @!P1 IMAD R8, R22, 0x2, R11 ;  /* 0x0000000216089824 */ /* 0x000fe200078e020b */
[----:B------:R-:W1:Y:S01]  /*3010*/  @!P0 LDC.64 R14, c[0x0][0x220] ;  /* 0x00008800ff0e8b82 */ /* 0x000e620000000a00 */
[----:B------:R-:W-:Y:S01]  /*3020*/  IMAD R0, R233, R65, RZ ;  /* 0x00000041e9007224 */ /* 0x000fe200078e02ff */
[----:B------:R-:W-:Y:S01]  /*3030*/  @!P1 LEA.HI.X R5, R2, R13, R3, 0x1, P5 ;  /* 0x0000000d02059211 */ /* 0x000fe200028f0c03 */
[----:B------:R2:W-:Y:S01]  /*3040*/  @!P2 LDGSTS.E.BYPASS.LTC128B.128 [R10+0x5000], desc[UR24][R6.64] ;  /* 0x05000000060aafae */ /* 0x0005e2000b901d58 */
[----:B------:R-:W-:Y:S02]  /*3050*/  @!P0 IMAD R11, R245, 0x30, RZ ;  /* 0x00000030f50b8824 */ /* 0x000fe400078e02ff */
[----:B------:R-:W-:Y:S01]  /*3060*/  IMAD R9, R17, R232, R0 ;  /* 0x000000e811097224 */ /* 0x000fe200078e0200 */
[----:B------:R3:W-:Y:S01]  /*3070*/  @!P1 LDGSTS.E.BYPASS.LTC128B.128 [R8+0x5800], desc[UR24][R4.64] ;  /* 0x0580000004089fae */ /* 0x0007e2000b901d58 */
[----:B------:R-:W4:Y:S01]  /*3080*/  @!P4 LDC.64 R12, c[0x0][0x220] ;  /* 0x00008800ff0ccb82 */ /* 0x000f220000000a00 */
[----:B------:R-:W-:-:S02]  /*3090*/  IMAD R0, R19, UR6, RZ ;  /* 0x0000000613007c24 */ /* 0x000fc4000f8e02ff */
[----:B------:R-:W0:Y:S02]  /*30a0*/  LDGDEPBAR ;  /* 0x00000000000079af */ /* 0x000e240000000000 */
[----:B------:R-:W-:Y:S02]  /*30b0*/  IMAD R2, R28, UR7, R0 ;  /* 0x000000071c027c24 */ /* 0x000fe4000f8e0200 */
[----:B------:R-:W-:Y:S01]  /*30c0*/  IMAD.SHL.U32 R0, R29, 0x40, RZ ;  /* 0x000000401d007824 */ /* 0x000fe200078e00ff */
[----:B------:R-:W5:Y:S01]  /*30d0*/  @!P6 LDC.64 R18, c[0x0][0x220] ;  /* 0x00008800ff12eb82 */ /* 0x000f620000000a00 */
[----:B------:R-:W-:-:S03]  /*30e0*/  IMAD.IADD R235, R27, 0x1, R2 ;  /* 0x000000011beb7824 */ /* 0x000fc600078e0202 */
[----:B------:R-:W-:Y:S01]  /*30f0*/  LOP3.LUT R0, R0, 0x1c0, RZ, 0xc0, !PT ;  /* 0x000001c000007812 */ /* 0x000fe200078ec0ff */
[----:B------:R-:W-:Y:S01]  /*3100*/  IMAD.WIDE.U32 R2, R65, R232, R234 ;  /* 0x000000e841027225 */ /* 0x000fe200078e00ea */
[----:B------:R-:W-:Y:S02]  /*3110*/  STL.64 [R1+0x10], R234 ;  /* 0x000010ea01007387 */ /* 0x000fe40000100a00 */
[----:B------:R-:W1:Y:S01]  /*3120*/  @!P3 LDC.64 R16, c[0x0][0x220] ;  /* 0x00008800ff10bb82 */ /* 0x000e620000000a00 */
[----:B------:R-:W-:Y:S02]  /*3130*/  IMAD.IADD R3, R3, 0x1, R9 ;  /* 0x0000000103037824 */ /* 0x000fe400078e0209 */
[----:B--2---:R-:W-:Y:S02]  /*3140*/  IMAD.SHL.U32 R6, R24, 0x8, RZ ;  /* 0x0000000818067824 */ /* 0x004fe400078e00ff */
[----:B---3--:R-:W-:Y:S01]  /*3150*/  IMAD.WIDE.U32 R4, R244, 0x20, RZ ;  /* 0x00000020f4047825 */ /* 0x008fe200078e00ff */
[----:B------:R-:W-:-:S04]  /*3160*/  DEPBAR.LE SB0, 0x0 ;  /* 0x000080000000791a */ /* 0x000fc80000000000 */
[----:B------:R-:W-:Y:S01]  /*3170*/  BAR.SYNC.DEFER_BLOCKING 0x0 ;  /* 0x0000000000007b1d */ /* 0x000fe20000010000 */
[----:B------:R-:W-:Y:S01]  /*3180*/  LOP3.LUT R7, R0, 0x8, R6, 0xf8, !PT ;  /* 0x0000000800077812 */ /* 0x000fe200078ef806 */
[----:B------:R-:W-:Y:S01]  /*3190*/  IMAD.SHL.U32 R8, R245, 0x20, RZ ;  /* 0x00000020f5087824 */ /* 0x000fe200078e00ff */
[----:B------:R-:W-:Y:S01]  /*31a0*/  SHF.R.U32.HI R6, RZ, 0x3, R0 ;  /* 0x00000003ff067819 */ /* 0x000fe20000011600 */
[----:B------:R-:W-:Y:S01]  /*31b0*/  IMAD R0, R24, 0x200, R25 ;  /* 0x0000020018007824 */ /* 0x000fe200078e0219 */
[C---:B------:R-:W-:Y:S01]  /*31c0*/  @!P3 IADD3 R10, P1, R2.reuse, R4, RZ ;  /* 0x00000004020ab210 */ /* 0x040fe20007f3e0ff */
[----:B------:R-:W-:Y:S01]  /*31d0*/  IMAD.SHL.U32 R4, R23, 0x40, RZ ;  /* 0x0000004017047824 */ /* 0x000fe200078e00ff */
[----:B------:R-:W-:Y:S02]  /*31e0*/  LOP3.LUT R145, R7, R6, RZ, 0x3c, !PT ;  /* 0x0000000607917212 */ /* 0x000fe400078e3cff */
[----:B----4-:R-:W-:Y:S02]  /*31f0*/  @!P4 LEA R6, P2, R2, R12, 0x1 ;  /* 0x0000000c0206c211 */ /* 0x010fe400078408ff */
[----:B------:R-:W-:-:S02]  /*3200*/  @!P3 IADD3.X R12, R3, R5, R8, P1, !PT ;  /* 0x00000005030cb210 */ /* 0x000fc40000ffe408 */
[----:B------:R-:W-:Y:S02]  /*3210*/  @!P6 LEA R5, P1, R244, R2, 0x4 ;  /* 0x00000002f405e211 */ /* 0x000fe400078220ff */
[----:B------:R-:W-:Y:S02]  /*3220*/  @!P4 LEA.HI.X R7, R2, R13, R3, 0x1, P2 ;  /* 0x0000000d0207c211 */ /* 0x000fe400010f0c03 */
[----:B------:R-:W-:Y:S02]  /*3230*/  LOP3.LUT R143, R4, 0xfffffe00, RZ, 0xc0, !PT ;  /* 0xfffffe00048f7812 */ /* 0x000fe400078ec0ff */
[C---:B------:R-:W-:Y:S01]  /*3240*/  @!P6 LEA.HI.X R9, R244.reuse, R3, R245, 0x4, P1 ;  /* 0x00000003f409e211 */ /* 0x040fe200008f24f5 */
[----:B------:R-:W-:Y:S01]  /*3250*/  @!P0 IMAD.WIDE.U32 R2, R244, 0x30, R2 ;  /* 0x00000030f4028825 */ /* 0x000fe200078e0002 */
[C---:B-----5:R-:W-:Y:S02]  /*3260*/  @!P6 LEA R4, P2, R5.reuse, R18, 0x1 ;  /* 0x000000120504e211 */ /* 0x060fe400078408ff */
[C---:B-1----:R-:W-:Y:S01]  /*3270*/  @!P3 LEA R8, P1, R10.reuse, R16, 0x1 ;  /* 0x000000100a08b211 */ /* 0x042fe200078208ff */
[----:B------:R-:W-:Y:S01]  /*3280*/  @P4 STS.128 [R214+0x6000], RZ ;  /* 0x006000ffd6004388 */ /* 0x000fe20000000c00 */
[----:B------:R-:W-:Y:S01]  /*3290*/  @!P6 LEA.HI.X R5, R5, R19, R9, 0x1, P2 ;  /* 0x000000130505e211 */ /* 0x000fe200010f0c09 */
[----:B------:R-:W-:Y:S01]  /*32a0*/  @!P0 IMAD.IADD R3, R3, 0x1, R11 ;  /* 0x0000000103038824 */ /* 0x000fe200078e020b */
        /* <DEDUP_REMOVED lines=23> */
[----:B------:R-:W-:-:S03]  /*3420*/  R2P PR, R29, 0x6 ;  /* 0x000000061d007804 */ /* 0x000fc60000000000 */
[----:B------:R-:W-:Y:S01]  /*3430*/  @!PT LDS RZ, [RZ] ;  /* 0x00000000fffff984 */ /* 0x000fe20000000800 */
[----:B------:R-:W-:Y:S01]  /*3440*/  @!PT LDS RZ, [RZ] ;  /* 0x00000000fffff984 */ /* 0x000fe20000000800 */
[----:B------:R-:W-:Y:S01]  /*3450*/  @!PT LDS RZ, [RZ] ;  /* 0x00000000fffff984 */ /* 0x000fe20000000800 */
[----:B------:R1:W-:Y:S01]  /*3460*/  @!P0 LDGSTS.E.BYPASS.LTC128B.128 [R214+0x7800], desc[UR24][R6.64] ;  /* 0x0780000006d68fae */ /* 0x0003e2000b901d58 */
[----:B------:R-:W-:Y:S01]  /*3470*/  LEA R195, R2, UR4, 0x1 ;  /* 0x0000000402c37c11 */ /* 0x000fe2000f8e08ff */
[----:B------:R-:W-:Y:S01]  /*3480*/  IMAD.MOV.U32 R2, RZ, RZ, 0x10 ;  /* 0x00000010ff027424 */ /* 0x000fe200078e00ff */
[----:B------:R-:W-:Y:S01]  /*3490*/  SEL R3, R0, 0xffffffe0, !P2 ;  /* 0xffffffe000037807 */ /* 0x000fe20005000000 */
[----:B------:R-:W-:Y:S03]  /*34a0*/  LDSM.16.M88.4 R20, [R188+0x4800] ;  /* 0x00480000bc14783b */ /* 0x000fe60000000200 */
[----:B------:R-:W-:Y:S01]  /*34b0*/  SEL R2, R2, 0xfffffff0, !P1 ;  /* 0xfffffff002027807 */ /* 0x000fe20004800000 */
[----:B--2---:R-:W-:Y:S01]  /*34c0*/  LDSM.16.M88.4 R8, [R188+0x4000] ;  /* 0x00400000bc08783b */ /* 0x004fe20000000200 */
[----:B------:R-:W-:Y:S01]  /*34d0*/  R2P PR, R44, 0x6 ;  /* 0x000000062c007804 */ /* 0x000fe20000000000 */
[----:B------:R-:W-:-:S02]  /*34e0*/  IMAD R196, R3, 0x2, R195 ;  /* 0x0000000203c47824 */ /* 0x000fc400078e02c3 */
[----:B------:R-:W-:Y:S01]  /*34f0*/  LDSM.16.M88.4 R24, [R188+0x5000] ;  /* 0x00500000bc18783b */ /* 0x000fe20000000200 */
[----:B------:R-:W-:Y:S01]  /*3500*/  IMAD R198, R2, 0x2, R195 ;  /* 0x0000000202c67824 */ /* 0x000fe200078e02c3 */
[----:B------:R-:W-:Y:S01]  /*3510*/  SEL R0, R0, 0xffffffe0, !P1 ;  /* 0xffffffe000007807 */ /* 0x000fe20004800000 */
[----:B------:R-:W-:Y:S01]  /*3520*/  IMAD R197, R2, 0x2, R196 ;  /* 0x0000000202c57824 */ /* 0x000fe200078e02c4 */
[----:B------:R-:W-:Y:S03]  /*3530*/  LDSM.16.M88.4 R32, [R188+0x5800] ;  /* 0x00580000bc20783b */ /* 0x000fe60000000200 */
[C---:B------:R-:W-:Y:S01]  /*3540*/  IMAD.IADD R194, R188.reuse, 0x1, R0 ;  /* 0x00000001bcc27824 */ /* 0x040fe200078e0200 */
[----:B------:R-:W2:Y:S04]  /*3550*/  LDSM.16.M88.4 R16, [R195] ;  /* 0x00000000c310783b */ /* 0x000ea80000000200 */
[----:B------:R-:W-:Y:S04]  /*3560*/  LDSM.16.M88.4 R28, [R194+0x4000] ;  /* 0x00400000c21c783b */ /* 0x000fe80000000200 */
[----:B-1----:R-:W1:Y:S04]  /*3570*/  LDSM.16.M88.4 R4, [R195+0x2000] ;  /* 0x00200000c304783b */ /* 0x002e680000000200 */
[----:B------:R-:W3:Y:S04]  /*3580*/  LDSM.16.M88.4 R12, [R198+0x2000] ;  /* 0x00200000c60c783b */ /* 0x000ee80000000200 */
[----:B------:R-:W4:Y:S04]  /*3590*/  LDSM.16.M88.4 R44, [R194+0x5000] ;  /* 0x00500000c22c783b */ /* 0x000f280000000200 */
[----:B------:R-:W5:Y:S04]  /*35a0*/  LDSM.16.M88.4 R36, [R194+0x4800] ;  /* 0x00480000c224783b */ /* 0x000f680000000200 */
[----:B------:R-:W5:Y:S04]  /*35b0*/  LDSM.16.M88.4 R48, [R194+0x5800] ;  /* 0x00580000c230783b */ /* 0x000f680000000200 */
[----:B------:R-:W0:Y:S01]  /*35c0*/  LDGDEPBAR ;  /* 0x00000000000079af */ /* 0x000e220000000000 */
[C---:B--2---:R-:W-:Y:S06]  /*35d0*/  HMMA.16816.F32.BF16 R116, R16.reuse, R8, RZ ;  /* 0x000000081074723c */ /* 0x044fec00000418ff */
[----:B------:R-:W-:Y:S06]  /*35e0*/  HMMA.16816.F32.BF16 R132, R16, R10, RZ ;  /* 0x0000000a1084723c */ /* 0x000fec00000418ff */
[C---:B-1----:R-:W-:Y:S06]  /*35f0*/  HMMA.16816.F32.BF16 R68, R4.reuse, R8, RZ ;  /* 0x000000080444723c */ /* 0x042fec00000418ff */
[C---:B------:R-:W-:Y:S01]  /*3600*/  HMMA.16816.F32.BF16 R80, R4.reuse, R10, RZ ;  /* 0x0000000a0450723c */ /* 0x040fe200000418ff */
[----:B------:R-:W1:Y:S05]  /*3610*/  LDSM.16.M88.4 R8, [R198] ;  /* 0x00000000c608783b */ /* 0x000e6a0000000200 */
[C---:B------:R-:W-:Y:S06]  /*3620*/  HMMA.16816.F32.BF16 R60, R4.reuse, R20, RZ ;  /* 0x00000014043c723c */ /* 0x040fec00000418ff */
[C---:B------:R-:W-:Y:S06]  /*3630*/  HMMA.16816.F32.BF16 R56, R4.reuse, R24, RZ ;  /* 0x000000180438723c */ /* 0x040fec00000418ff */
[C---:B------:R-:W-:Y:S06]  /*3640*/  HMMA.16816.F32.BF16 R52, R4.reuse, R32, RZ ;  /* 0x000000200434723c */ /* 0x040fec00000418ff */
[C---:B------:R-:W-:Y:S06]  /*3650*/  HMMA.16816.F32.BF16 R76, R4.reuse, R22, RZ ;  /* 0x00000016044c723c */ /* 0x040fec00000418ff */
[C---:B------:R-:W-:Y:S06]  /*3660*/  HMMA.16816.F32.BF16 R72, R4.reuse, R26, RZ ;  /* 0x0000001a0448723c */ /* 0x040fec00000418ff */
[----:B------:R-:W-:Y:S06]  /*3670*/  HMMA.16816.F32.BF16 R88, R4, R34, RZ ;  /* 0x000000220458723c */ /* 0x000fec00000418ff */
[----:B------:R-:W-:Y:S01]  /*3680*/  HMMA.16816.F32.BF16 R100, R16, R20, RZ ;  /* 0x000000141064723c */ /* 0x000fe200000418ff */
[----:B------:R-:W-:-:S04]  /*3690*/  VIADD R4, R188, 0x4000 ;  /* 0x00004000bc047836 */ /* 0x000fc80000000000 */
[----:B------:R-:W-:Y:S01]  /*36a0*/  @P2 VIADD R199, R4, 0xffffffc0 ;  /* 0xffffffc004c72836 */ /* 0x000fe20000000000 */
[C---:B------:R-:W-:Y:S01]  /*36b0*/  HMMA.16816.F32.BF16 R128, R16.reuse, R22, RZ ;  /* 0x000000161080723c */ /* 0x040fe200000418ff */
[----:B------:R-:W-:Y:S02]  /*36c0*/  LDSM.16.M88.4 R4, [R196+0x2000] ;  /* 0x00200000c404783b */ /* 0x000fe40000000200 */
[----:B------:R-:W-:Y:S02]  /*36d0*/  IMAD.IADD R193, R0, 0x1, R199 ;  /* 0x0000000100c17824 */ /* 0x000fe400078e02c7 */
[----:B------:R-:W2:Y:S01]  /*36e0*/  LDSM.16.M88.4 R20, [R199] ;  /* 0x00000000c714783b */ /* 0x000ea20000000200 */
[C---:B------:R-:W-:Y:S01]  /*36f0*/  HMMA.16816.F32.BF16 R96, R16.reuse, R24, RZ ;  /* 0x000000181060723c */ /* 0x040fe200000418ff */
[----:B------:R-:W-:Y:S02]  /*3700*/  IMAD R0, R140, 0x10, R147 ;  /* 0x000000108c007824 */ /* 0x000fe400078e0293 */
[----:B------:R-:W-:Y:S03]  /*3710*/  LDSM.16.M88.4 R40, [R199+0x1000] ;  /* 0x00100000c728783b */ /* 0x000fe60000000200 */
[C---:B------:R-:W-:Y:S01]  /*3720*/  HMMA.16816.F32.BF16 R124, R16.reuse, R26, RZ ;  /* 0x0000001a107c723c */ /* 0x040fe200000418ff */
[----:B------:R-:W2:Y:S04]  /*3730*/  LDSM.16.M88.4 R24, [R199+0x800] ;  /* 0x00080000c718783b */ /* 0x000ea80000000200 */
[----:B------:R-:W2:Y:S01]  /*3740*/  LDSM.16.M88.4 R104, [R199+0x1800] ;  /* 0x00180000c768783b */ /* 0x000ea20000000200 */
[----:B------:R-:W-:Y:S06]  /*3750*/  HMMA.16816.F32.BF16 R108, R16, R32, RZ ;  /* 0x00000020106c723c */ /* 0x000fec00000418ff */
[C---:B---3--:R-:W-:Y:S06]  /*3760*/  HMMA.16816.F32.BF16 R112, R12.reuse, R28, R68 ;  /* 0x0000001c0c70723c */ /* 0x048fec0000041844 */
[C---:B----4-:R-:W-:Y:S06]  /*3770*/  HMMA.16816.F32.BF16 R84, R12.reuse, R44, R56 ;  /* 0x0000002c0c54723c */ /* 0x050fec0000041838 */
[C---:B-----5:R-:W-:Y:S06]  /*3780*/  HMMA.16816.F32.BF16 R92, R12.reuse, R36, R60 ;  /* 0x000000240c5c723c */ /* 0x060fec000004183c */
[C---:B------:R-:W-:Y:S06]  /*3790*/  HMMA.16816.F32.BF16 R68, R12.reuse, R48, R52 ;  /* 0x000000300c44723c */ /* 0x040fec0000041834 */
[C---:B------:R-:W-:Y:S06]  /*37a0*/  HMMA.16816.F32.BF16 R80, R12.reuse, R30, R80 ;  /* 0x0000001e0c50723c */ /* 0x040fec0000041850 */
[C---:B------:R-:W-:Y:S06]  /*37b0*/  HMMA.16816.F32.BF16 R76, R12.reuse, R38, R76 ;  /* 0x000000260c4c723c */ /* 0x040fec000004184c */
[C---:B------:R-:W-:Y:S06]  /*37c0*/  HMMA.16816.F32.BF16 R72, R12.reuse, R46, R72 ;  /* 0x0000002e0c48723c */ /* 0x040fec0000041848 */
[----:B------:R-:W-:Y:S06]  /*37d0*/  HMMA.16816.F32.BF16 R56, R12, R50, R88 ;  /* 0x000000320c38723c */ /* 0x000fec0000041858 */
[----:B------:R-:W-:Y:S01]  /*37e0*/  HMMA.16816.F32.BF16 R120, R16, R34, RZ ;  /* 0x000000221078723c */ /* 0x000fe200000418ff */
[----:B------:R-:W3:Y:S05]  /*37f0*/  LDSM.16.M88.4 R16, [R196] ;  /* 0x00000000c410783b */ /* 0x000eea0000000200 */
[C---:B-1----:R-:W-:Y:S06]  /*3800*/  HMMA.16816.F32.BF16 R52, R8.reuse, R28, R116 ;  /* 0x0000001c0834723c */ /* 0x042fec0000041874 */
[C---:B------:R-:W-:Y:S06]  /*3810*/  HMMA.16816.F32.BF16 R12, R8.reuse, R30, R132 ;  /* 0x0000001e080c723c */ /* 0x040fec0000041884 */
[C---:B------:R-:W-:Y:S06]  /*3820*/  HMMA.16816.F32.BF16 R32, R8.reuse, R36, R100 ;  /* 0x000000240820723c */ /* 0x040fec0000041864 */
[C---:B------:R-:W-:Y:S06]  /*3830*/  HMMA.16816.F32.BF16 R28, R8.reuse, R38, R128 ;  /* 0x00000026081c723c */ /* 0x040fec0000041880 */
[C---:B------:R-:W-:Y:S06]  /*3840*/  HMMA.16816.F32.BF16 R60, R8.reuse, R44, R96 ;  /* 0x0000002c083c723c */ /* 0x040fec0000041860 */
        /* <DEDUP_REMOVED lines=11> */
[----:B------:R-:W-:Y:S01]  /*3900*/  SHF.R.S32.HI R5, RZ, 0x1f, R67 ;  /* 0x0000001fff057819 */ /* 0x000fe20000011443 */
[----:B------:R-:W-:Y:S01]  /*3910*/  LDSM.16.M88.4 R8, [R197] ;  /* 0x00000000c508783b */ /* 0x000fe20000000200 */
[----:B------:R-:W-:-:S02]  /*3920*/  IADD3 R4, R64, 0x1, -R66 ;  /* 0x0000000140047810 */ /* 0x000fc40007ffe842 */
[----:B------:R-:W-:Y:S01]  /*3930*/  LEA.HI R5, R5, R67, RZ, 0x2 ;  /* 0x0000004305057211 */ /* 0x000fe200078f10ff */
[----:B---3--:R-:W-:Y:S02]  /*3940*/  HMMA.16816.F32.BF16 R48, R16, R20, R52 ;  /* 0x000000141030723c */ /* 0x008fe40000041834 */
[----:B------:R-:W-:Y:S01]  /*3950*/  IMAD.IADD R4, R4, 0x1, R148 ;  /* 0x0000000104047824 */ /* 0x000fe200078e0294 */
[----:B------:R-:W-:-:S03]  /*3960*/  SHF.R.S32.HI R150, RZ, 0x2, R5 ;  /* 0x00000002ff967819 */ /* 0x000fc60000011405 */
[C---:B------:R-:W-:Y:S02]  /*3970*/  HMMA.16816.F32.BF16 R68, R16.reuse, R22, R12 ;  /* 0x000000161044723c */ /* 0x040fe4000004180c */
[----:B------:R-:W-:Y:S01]  /*3980*/  IMAD.IADD R0, R150, 0x1, R0 ;  /* 0x0000000196007824 */ /* 0x000fe200078e0200 */
[----:B------:R-:W-:Y:S03]  /*3990*/  STL [R1+0x68], R150 ;  /* 0x0000689601007387 */ /* 0x000fe60000100800 */
[C---:B------:R-:W-:Y:S01]  /*39a0*/  HMMA.16816.F32.BF16 R72, R16.reuse, R24, R32 ;  /* 0x000000181048723c */ /* 0x040fe20000041820 */
[--C-:B------:R-:W-:Y:S01]  /*39b0*/  IADD3 R20, R4, 0x8, R0.reuse ;  /* 0x0000000804147810 */ /* 0x100fe20007ffe000 */
[----:B------:R-:W-:Y:S01]  /*39c0*/  VIADD R14, R0, 0x40 ;  /* 0x00000040000e7836 */ /* 0x000fe20000000000 */
[----:B------:R-:W-:Y:S01]  /*39d0*/  IADD3 R22, R4, 0x40, R0 ;  /* 0x0000004004167810 */ /* 0x000fe20007ffe000 */
[----:B------:R-:W-:Y:S01]  /*39e0*/  VIADD R15, R0, 0x48 ;  /* 0x00000048000f7836 */ /* 0x000fe20000000000 */
[C---:B------:R-:W-:Y:S01]  /*39f0*/  VIADDMNMX R210, R4.reuse, R0, R64, PT ;  /* 0x0000000004d27246 */ /* 0x040fe20003800140 */
[C---:B------:R-:W-:Y:S01]  /*3a00*/  HMMA.16816.F32.BF16 R76, R16.reuse, R26, R28 ;  /* 0x0000001a104c723c */ /* 0x040fe2000004181c */
[----:B------:R-:W1:Y:S01]  /*3a10*/  LDSM.16.M88.4 R24, [R193] ;  /* 0x00000000c118783b */ /* 0x000e620000000200 */
[----:B------:R-:W-:Y:S01]  /*3a20*/  IADD3 R21, R4, 0x48, R0 ;  /* 0x0000004804157810 */ /* 0x000fe20007ffe000 */
[----:B------:R-:W-:Y:S01]  /*3a30*/  VIADD R13, R0, 0x8 ;  /* 0x00000008000d7836 */ /* 0x000fe20000000000 */
[----:B------:R-:W-:Y:S01]  /*3a40*/  IADD3 R12, R64, -R149, -R66 ;  /* 0x80000095400c7210 */ /* 0x000fe20007ffe842 */
[----:B------:R-:W2:Y:S01]  /*3a50*/  LDSM.16.M88.4 R4, [R197+0x2000] ;  /* 0x00200000c504783b */ /* 0x000ea20000000200 */
[----:B------:R-:W-:Y:S01]  /*3a60*/  VIMNMX R208, R20, R64, PT ;  /* 0x0000004014d07248 */ /* 0x000fe20003fe0100 */
[----:B------:R-:W-:Y:S01]  /*3a70*/  VIADD R28, R250, 0x4 ;  /* 0x00000004fa1c7836 */ /* 0x000fe20000000000 */
[----:B------:R-:W-:Y:S01]  /*3a80*/  VIADDMNMX R206, R12, R0, RZ, !PT ;  /* 0x000000000cce7246 */ /* 0x000fe200078001ff */
[----:B------:R-:W-:Y:S01]  /*3a90*/  IMAD.SHL.U32 R0, R212, 0x2, RZ ;  /* 0x00000002d4007824 */ /* 0x000fe200078e00ff */
[C---:B------:R-:W-:Y:S01]  /*3aa0*/  VIADDMNMX R204, R12.reuse, R14, RZ, !PT ;  /* 0x0000000e0ccc7246 */ /* 0x040fe200078001ff */
[C---:B------:R-:W-:Y:S01]  /*3ab0*/  HMMA.16816.F32.BF16 R96, R16.reuse, R40, R60 ;  /* 0x000000281060723c */ /* 0x040fe2000004183c */
[----:B------:R-:W-:Y:S01]  /*3ac0*/  VIADDMNMX R203, R12, R15, RZ, !PT ;  /* 0x0000000f0ccb7246 */ /* 0x000fe200078001ff */
[----:B------:R-:W-:Y:S01]  /*3ad0*/  IMAD.WIDE.U32 R14, R28, -0x326172a9, RZ ;  /* 0xcd9e8d571c0e7825 */ /* 0x000fe200078e00ff */
[-C--:B------:R-:W-:Y:S01]  /*3ae0*/  VIMNMX R209, R21, R64.reuse, PT ;  /* 0x0000004015d17248 */ /* 0x080fe20003fe0100 */
[----:B------:R-:W3:Y:S01]  /*3af0*/  LDSM.16.M88.4 R28, [R193+0x800] ;  /* 0x00080000c11c783b */ /* 0x000ee20000000200 */
[----:B------:R-:W-:Y:S01]  /*3b00*/  VIMNMX R207, R22, R64, PT ;  /* 0x0000004016cf7248 */ /* 0x000fe20003fe0100 */
[----:B------:R-:W-:Y:S01]  /*3b10*/  IMAD.WIDE.U32 R20, R247, -0x2daee0ad, RZ ;  /* 0xd2511f53f7147825 */ /* 0x000fe200078e00ff */
[----:B------:R-:W-:Y:S01]  /*3b20*/  VIADDMNMX R205, R12, R13, RZ, !PT ;  /* 0x0000000d0ccd7246 */ /* 0x000fe200078001ff */
[----:B------:R-:W-:Y:S02]  /*3b30*/  HMMA.16816.F32.BF16 R84, R16, R42, R44 ;  /* 0x0000002a1054723c */ /* 0x000fe4000004182c */
[----:B------:R-:W-:Y:S01]  /*3b40*/  VIADD R22, R0, 0x1 ;  /* 0x0000000100167836 */ /* 0x000fe20000000000 */
[----:B------:R-:W-:Y:S01]  /*3b50*/  LOP3.LUT R23, R21, UR27, R0, 0x96, !PT ;  /* 0x0000001b15177c12 */ /* 0x000fe2000f8e9600 */
[----:B------:R-:W-:-:S02]  /*3b60*/  IMAD.WIDE.U32 R12, R250, -0x326172a9, RZ ;  /* 0xcd9e8d57fa0c7825 */ /* 0x000fc400078e00ff */
[----:B------:R-:W-:Y:S01]  /*3b70*/  HMMA.16816.F32.BF16 R88, R16, R104, R88 ;  /* 0x000000681058723c */ /* 0x000fe20000041858 */
[----:B------:R-:W-:Y:S01]  /*3b80*/  LOP3.LUT R0, R21, UR27, R22, 0x96, !PT ;  /* 0x0000001b15007c12 */ /* 0x000fe2000f8e9616 */
[----:B------:R-:W-:Y:S01]  /*3b90*/  IMAD.WIDE.U32 R36, R23, -0x326172a9, RZ ;  /* 0xcd9e8d5717247825 */ /* 0x000fe200078e00ff */
[----:B------:R-:W-:-:S03]  /*3ba0*/  LOP3.LUT R13, R13, R249, RZ, 0x3c, !PT ;  /* 0x000000f90d0d7212 */ /* 0x000fc600078e3cff */
[----:B------:R-:W-:Y:S01]  /*3bb0*/  IMAD.WIDE.U32 R38, R0, -0x326172a9, RZ ;  /* 0xcd9e8d5700267825 */ /* 0x000fe200078e00ff */
[--C-:B------:R-:W-:Y:S01]  /*3bc0*/  LOP3.LUT R140, R37, UR20, R12.reuse, 0x96, !PT ;  /* 0x00000014258c7c12 */ /* 0x100fe2000f8e960c */
[----:B------:R-:W-:Y:S01]  /*3bd0*/  HMMA.16816.F32.BF16 R60, R16, R106, R120 ;  /* 0x0000006a103c723c */ /* 0x000fe20000041878 */
[----:B------:R-:W4:Y:S01]  /*3be0*/  LDSM.16.M88.4 R16, [R193+0x1000] ;  /* 0x00100000c110783b */ /* 0x000f220000000200 */
[----:B------:R-:W-:Y:S01]  /*3bf0*/  IMAD.WIDE.U32 R52, R13, -0x2daee0ad, RZ ;  /* 0xd2511f530d347825 */ /* 0x000fe200078e00ff */
[----:B------:R-:W-:Y:S02]  /*3c00*/  LOP3.LUT R141, R39, UR20, R12, 0x96, !PT ;  /* 0x00000014278d7c12 */ /* 0x000fe4000f8e960c */
[----:B------:R-:W-:Y:S01]  /*3c10*/  LOP3.LUT R13, R15, R249, RZ, 0x3c, !PT ;  /* 0x000000f90f0d7212 */ /* 0x000fe200078e3cff */
[----:B------:R-:W-:Y:S01]  /*3c20*/  IMAD R12, R65, 0x40, R240 ;  /* 0x00000040410c7824 */ /* 0x000fe200078e02f0 */
[----:B------:R-:W-:Y:S01]  /*3c30*/  LOP3.LUT R107, R53, UR19, R20, 0x96, !PT ;  /* 0x00000013356b7c12 */ /* 0x000fe2000f8e9614 */
[-C--:B-1----:R-:W-:Y:S01]  /*3c40*/  HMMA.16816.F32.BF16 R48, R8, R24.reuse, R48 ;  /* 0x000000180830723c */ /* 0x082fe20000041830 */
[----:B------:R-:W-:Y:S01]  /*3c50*/  LOP3.LUT R121, R37, UR20, R14, 0x96, !PT ;  /* 0x0000001425797c12 */ /* 0x000fe2000f8e960e */
[C---:B------:R-:W-:Y:S01]  /*3c60*/  VIADD R0, R12.reuse, 0x1 ;  /* 0x000000010c007836 */ /* 0x040fe20000000000 */
[C---:B------:R-:W-:Y:S01]  /*3c70*/  ISETP.GE.AND P1, PT, R12.reuse, R210, PT ;  /* 0x000000d20c00720c */ /* 0x040fe20003f26270 */
[----:B------:R-:W-:Y:S01]  /*3c80*/  IMAD.WIDE.U32 R54, R13, -0x2daee0ad, RZ ;  /* 0xd2511f530d367825 */ /* 0x000fe200078e00ff */
[----:B------:R-:W-:Y:S01]  /*3c90*/  ISETP.GE.AND P0, PT, R12, R208, PT ;  /* 0x000000d00c00720c */ /* 0x000fe20003f06270 */
[----:B--2---:R-:W-:Y:S01]  /*3ca0*/  HMMA.16816.F32.BF16 R32, R4, R24, R112 ;  /* 0x000000180420723c */ /* 0x004fe20000041870 */
[----:B------:R-:W-:Y:S01]  /*3cb0*/  ISETP.GE.AND P6, PT, R0, R210, PT ;  /* 0x000000d20000720c */ /* 0x000fe20003fc6270 */
[----:B------:R-:W-:Y:S01]  /*3cc0*/  VIADD R13, R12, 0x9 ;  /* 0x000000090c0d7836 */ /* 0x000fe20000000000 */
[----:B------:R-:W-:-:S02]  /*3cd0*/  ISETP.GE.AND P5, PT, R0, R208, PT ;  /* 0x000000d00000720c */ /* 0x000fc40003fa6270 */
[C---:B------:R-:W-:Y:S01]  /*3ce0*/  ISETP.GE.AND P2, PT, R0.reuse, R207, PT ;  /* 0x000000cf0000720c */ /* 0x040fe20003f46270 */
[-C--:B------:R-:W-:Y:S01]  /*3cf0*/  HMMA.16816.F32.BF16 R40, R8, R26.reuse, R68 ;  /* 0x0000001a0828723c */ /* 0x080fe20000041844 */
[----:B------:R-:W-:Y:S02]  /*3d00*/  ISETP.GE.AND P3, PT, R0, R209, PT ;  /* 0x000000d10000720c */ /* 0x000fe40003f66270 */
[----:B------:R-:W-:Y:S02]  /*3d10*/  ISETP.GE.AND P4, PT, R12, R207, PT ;  /* 0x000000cf0c00720c */ /* 0x000fe40003f86270 */
[C---:B------:R-:W-:Y:S01]  /*3d20*/  ISETP.LT.OR P6, PT, R0.reuse, R206, P6 ;  /* 0x000000ce0000720c */ /* 0x040fe200037c1670 */
[----:B------:R-:W-:Y:S01]  /*3d30*/  HMMA.16816.F32.BF16 R56, R4, R26, R80 ;  /* 0x0000001a0438723c */ /* 0x000fe20000041850 */
[C---:B------:R-:W-:Y:S02]  /*3d40*/  ISETP.LT.OR P5, PT, R0.reuse, R205, P5 ;  /* 0x000000cd0000720c */ /* 0x040fe40002fa1670 */
[----:B------:R-:W-:-:S02]  /*3d50*/  ISETP.LT.OR P2, PT, R0, R204, P2 ;  /* 0x000000cc0000720c */ /* 0x000fc40001741670 */
[----:B------:R-:W-:Y:S01]  /*3d60*/  ISETP.LT.OR P3, PT, R0, R203, P3 ;  /* 0x000000cb0000720c */ /* 0x000fe20001f61670 */
[C---:B------:R-:W-:Y:S01]  /*3d70*/  VIADD R0, R12.reuse, 0x8 ;  /* 0x000000080c007836 */ /* 0x040fe20000000000 */
[C---:B------:R-:W-:Y:S01]  /*3d80*/  ISETP.LT.OR P1, PT, R12.reuse, R206, P1 ;  /* 0x000000ce0c00720c */ /* 0x040fe20000f21670 */
[-C--:B---3--:R-:W-:Y:S01]  /*3d90*/  HMMA.16816.F32.BF16 R44, R8, R28.reuse, R72 ;  /* 0x0000001c082c723c */ /* 0x088fe20000041848 */
[C---:B------:R-:W-:Y:S02]  /*3da0*/  ISETP.LT.OR P0, PT, R12.reuse, R205, P0 ;  /* 0x000000cd0c00720c */ /* 0x040fe40000701670 */
[----:B------:R-:W-:Y:S02]  /*3db0*/  ISETP.LT.OR P4, PT, R12, R204, P4 ;  /* 0x000000cc0c00720c */ /* 0x000fe40002781670 */
[----:B------:R-:W-:Y:S01]  /*3dc0*/  FSEL R80, R48, -INF , !P1 ;  /* 0xff80000030507808 */ /* 0x000fe20004800000 */
[----:B------:R-:W-:Y:S01]  /*3dd0*/  HMMA.16816.F32.BF16 R24, R4, R28, R116 ;  /* 0x0000001c0418723c */ /* 0x000fe20000041874 */
[----:B------:R-:W-:-:S02]  /*3de0*/  ISETP.GE.AND P1, PT, R12, R209, PT ;  /* 0x000000d10c00720c */ /* 0x000fc40003f26270 */
[----:B------:R-:W-:Y:S02]  /*3df0*/  FSEL R105, R50, -INF , !P0 ;  /* 0xff80000032697808 */ /* 0x000fe40004000000 */
[----:B------:R-:W-:Y:S01]  /*3e00*/  FSEL R82, R32, -INF , !P4 ;  /* 0xff80000020527808 */ /* 0x000fe20006000000 */
[----:B----4-:R-:W-:Y:S01]  /*3e10*/  HMMA.16816.F32.BF16 R64, R4, R16, R132 ;  /* 0x000000100440723c */ /* 0x010fe20000041884 */
[----:B------:R-:W-:Y:S02]  /*3e20*/  LOP3.LUT R120, R55, UR19, R20, 0x96, !PT ;  /* 0x0000001337787c12 */ /* 0x000fe4000f8e9614 */
[C---:B------:R-:W-:Y:S01]  /*3e30*/  ISETP.GE.AND P0, PT, R0.reuse, R210, PT ;  /* 0x000000d20000720c */ /* 0x040fe20003f06270 */
[----:B------:R-:W1:Y:S01]  /*3e40*/  LDSM.16.M88.4 R20, [R193+0x1800] ;  /* 0x00180000c114783b */ /* 0x000e620000000200 */
[----:B------:R-:W-:Y:S01]  /*3e50*/  ISETP.GE.AND P4, PT, R0, R208, PT ;  /* 0x000000d00000720c */ /* 0x000fe20003f86270 */
[----:B------:R-:W-:-:S04]  /*3e60*/  DEPBAR.LE SB0, 0x0 ;  /* 0x000080000000791a */ /* 0x000fc80000000000 */
[----:B------:R-:W-:Y:S02]  /*3e70*/  ISETP.LT.OR P1, PT, R12, R203, P1 ;  /* 0x000000cb0c00720c */ /* 0x000fe40000f21670 */
[C---:B------:R-:W-:Y:S02]  /*3e80*/  ISETP.LT.OR P0, PT, R0.reuse, R206, P0 ;  /* 0x000000ce0000720c */ /* 0x040fe40000701670 */
[----:B------:R-:W-:Y:S02]  /*3e90*/  ISETP.LT.OR P4, PT, R0, R205, P4 ;  /* 0x000000cd0000720c */ /* 0x000fe40002781670 */
[----:B------:R-:W-:Y:S02]  /*3ea0*/  FSEL R100, R34, -INF , !P1 ;  /* 0xff80000022647808 */ /* 0x000fe40004800000 */
[----:B------:R-:W-:Y:S02]  /*3eb0*/  FSEL R92, R33, -INF , !P2 ;  /* 0xff800000215c7808 */ /* 0x000fe40005000000 */
[----:B------:R-:W-:-:S02]  /*3ec0*/  ISETP.GE.AND P1, PT, R0, R207, PT ;  /* 0x000000cf0000720c */ /* 0x000fc40003f26270 */
[----:B------:R-:W-:Y:S02]  /*3ed0*/  ISETP.GE.AND P2, PT, R0, R209, PT ;  /* 0x000000d10000720c */ /* 0x000fe40003f46270 */
[----:B------:R-:W-:Y:S02]  /*3ee0*/  FSEL R72, R49, -INF , !P6 ;  /* 0xff80000031487808 */ /* 0x000fe40007000000 */
[----:B------:R-:W-:Y:S02]  /*3ef0*/  FSEL R103, R51, -INF , !P5 ;  /* 0xff80000033677808 */ /* 0x000fe40006800000 */
[----:B------:R-:W-:Y:S01]  /*3f00*/  FSEL R81, R40, -INF , !P0 ;  /* 0xff80000028517808 */ /* 0x000fe20004000000 */
[----:B------:R-:W-:Y:S01]  /*3f10*/  HMMA.16816.F32.BF16 R48, R4, R30, R108 ;  /* 0x0000001e0430723c */ /* 0x000fe2000004186c */
[----:B------:R-:W-:Y:S02]  /*3f20*/  FSEL R106, R42, -INF , !P4 ;  /* 0xff8000002a6a7808 */ /* 0x000fe40006000000 */
[----:B------:R-:W-:-:S02]  /*3f30*/  ISETP.GE.AND P6, PT, R13, R210, PT ;  /* 0x000000d20d00720c */ /* 0x000fc40003fc6270 */
[C---:B------:R-:W-:Y:S01]  /*3f40*/  ISETP.GE.AND P5, PT, R13.reuse, R208, PT ;  /* 0x000000d00d00720c */ /* 0x040fe20003fa6270 */
[C---:B------:R-:W-:Y:S01]  /*3f50*/  HMMA.16816.F32.BF16 R28, R8.reuse, R30, R76 ;  /* 0x0000001e081c723c */ /* 0x040fe2000004184c */
[C---:B------:R-:W-:Y:S02]  /*3f60*/  ISETP.GE.AND P0, PT, R13.reuse, R207, PT ;  /* 0x000000cf0d00720c */ /* 0x040fe40003f06270 */
[C---:B------:R-:W-:Y:S02]  /*3f70*/  ISETP.GE.AND P4, PT, R13.reuse, R209, PT ;  /* 0x000000d10d00720c */ /* 0x040fe40003f86270 */
[C---:B------:R-:W-:Y:S01]  /*3f80*/  ISETP.LT.OR P1, PT, R0.reuse, R204, P1 ;  /* 0x000000cc0000720c */ /* 0x040fe20000f21670 */
[----:B------:R-:W-:Y:S01]  /*3f90*/  HMMA.16816.F32.BF16 R76, R8, R18, R84 ;  /* 0x00000012084c723c */ /* 0x000fe20000041854 */
[----:B------:R-:W-:Y:S01]  /*3fa0*/  ISETP.LT.OR P2, PT, R0, R203, P2 ;  /* 0x000000cb0000720c */ /* 0x000fe20001741670 */
[----:B------:R-:W-:Y:S01]  /*3fb0*/  VIADD R0, R12, 0x10 ;  /* 0x000000100c007836 */ /* 0x000fe20000000000 */
[----:B------:R-:W-:-:S02]  /*3fc0*/  ISETP.LT.OR P6, PT, R13, R206, P6 ;  /* 0x000000ce0d00720c */ /* 0x000fc400037c1670 */
[C---:B------:R-:W-:Y:S01]  /*3fd0*/  ISETP.LT.OR P5, PT, R13.reuse, R205, P5 ;  /* 0x000000cd0d00720c */ /* 0x040fe20002fa1670 */
[----:B-1----:R-:W-:Y:S01]  /*3fe0*/  HMMA.16816.F32.BF16 R68, R4, R20, R136 ;  /* 0x000000140444723c */ /* 0x002fe20000041888 */
[C---:B------:R-:W-:Y:S02]  /*3ff0*/  ISETP.LT.OR P0, PT, R13.reuse, R204, P0 ;  /* 0x000000cc0d00720c */ /* 0x040fe40000701670 */
[----:B------:R-:W-:Y:S01]  /*4000*/  ISETP.LT.OR P4, PT, R13, R203, P4 ;  /* 0x000000cb0d00720c */ /* 0x000fe20002781670 */
[----:B------:R-:W-:Y:S01]  /*4010*/  VIADD R13, R12, 0x11 ;  /* 0x000000110c0d7836 */ /* 0x000fe20000000000 */
[----:B------:R-:W-:Y:S02]  /*4020*/  FSEL R94, R35, -INF , !P3 ;  /* 0xff800000235e7808 */ /* 0x000fe40005800000 */
[----:B------:R-:W-:Y:S01]  /*4030*/  FSEL R83, R56, -INF , !P1 ;  /* 0xff80000038537808 */ /* 0x000fe20004800000 */
[----:B------:R-:W-:Y:S01]  /*4040*/  HMMA.16816.F32.BF16 R32, R8, R16, R96 ;  /* 0x000000100820723c */ /* 0x000fe20000041860 */
[----:B------:R-:W-:-:S02]  /*4050*/  FSEL R95, R58, -INF , !P2 ;  /* 0xff8000003a5f7808 */ /* 0x000fc40005000000 */
[----:B------:R-:W-:Y:S02]  /*4060*/  FSEL R93, R57, -INF , !P0 ;  /* 0xff800000395d7808 */ /* 0x000fe40004000000 */
[C---:B------:R-:W-:Y:S02]  /*4070*/  ISETP.GE.AND P3, PT, R0.reuse, R210, PT ;  /* 0x000000d20000720c */ /* 0x040fe40003f66270 */
[C---:B------:R-:W-:Y:S02]  /*4080*/  ISETP.GE.AND P1, PT, R0.reuse, R208, PT ;  /* 0x000000d00000720c */ /* 0x040fe40003f26270 */
[C---:B------:R-:W-:Y:S02]  /*4090*/  ISETP.GE.AND P2, PT, R0.reuse, R207, PT ;  /* 0x000000cf0000720c */ /* 0x040fe40003f46270 */
[----:B------:R-:W-:Y:S02]  /*40a0*/  ISETP.GE.AND P0, PT, R0, R209, PT ;  /* 0x000000d10000720c */ /* 0x000fe40003f06270 */
[----:B------:R-:W-:-:S02]  /*40b0*/  FSEL R102, R43, -INF , !P5 ;  /* 0xff8000002b667808 */ /* 0x000fc40006800000 */
[C---:B------:R-:W-:Y:S02]  /*40c0*/  ISETP.GE.AND P5, PT, R13.reuse, R210, PT ;  /* 0x000000d20d00720c */ /* 0x040fe40003fa6270 */
[C---:B------:R-:W-:Y:S02]  /*40d0*/  ISETP.LT.OR P3, PT, R0.reuse, R206, P3 ;  /* 0x000000ce0000720c */ /* 0x040fe40001f61670 */
[C---:B------:R-:W-:Y:S02]  /*40e0*/  ISETP.LT.OR P1, PT, R0.reuse, R205, P1 ;  /* 0x000000cd0000720c */ /* 0x040fe40000f21670 */
[C---:B------:R-:W-:Y:S02]  /*40f0*/  ISETP.LT.OR P2, PT, R0.reuse, R204, P2 ;  /* 0x000000cc0000720c */ /* 0x040fe40001741670 */
[----:B------:R-:W-:Y:S01]  /*4100*/  ISETP.LT.OR P0, PT, R0, R203, P0 ;  /* 0x000000cb0000720c */ /* 0x000fe20000701670 */
[----:B------:R-:W-:Y:S01]  /*4110*/  VIADD R0, R12, 0x18 ;  /* 0x000000180c007836 */ /* 0x000fe20000000000 */
[----:B------:R-:W-:-:S02]  /*4120*/  ISETP.LT.OR P5, PT, R13, R206, P5 ;  /* 0x000000ce0d00720c */ /* 0x000fc40002fa1670 */
[----:B------:R-:W-:Y:S02]  /*4130*/  FSEL R74, R41, -INF , !P6 ;  /* 0xff800000294a7808 */ /* 0x000fe40007000000 */
[----:B------:R-:W-:Y:S01]  /*4140*/  FSEL R118, R46, -INF , !P1 ;  /* 0xff8000002e767808 */ /* 0x000fe20004800000 */
[----:B------:R-:W-:Y:S01]  /*4150*/  HMMA.16816.F32.BF16 R40, R4, R22, R128 ;  /* 0x000000160428723c */ /* 0x000fe20000041880 */
[----:B------:R-:W-:Y:S02]  /*4160*/  FSEL R104, R24, -INF , !P2 ;  /* 0xff80000018687808 */ /* 0x000fe40005000000 */
[----:B------:R-:W-:Y:S02]  /*4170*/  FSEL R108, R26, -INF , !P0 ;  /* 0xff8000001a6c7808 */ /* 0x000fe40004000000 */
[----:B------:R-:W-:Y:S02]  /*4180*/  FSEL R45, R45, -INF , !P5 ;  /* 0xff8000002d2d7808 */ /* 0x000fe40006800000 */
[----:B------:R-:W-:-:S02]  /*4190*/  ISETP.GE.AND P6, PT, R13, R208, PT ;  /* 0x000000d00d00720c */ /* 0x000fc40003fc6270 */
[----:B------:R-:W-:Y:S02]  /*41a0*/  FSEL R75, R44, -INF , !P3 ;  /* 0xff8000002c4b7808 */ /* 0x000fe40005800000 */
[C---:B------:R-:W-:Y:S02]  /*41b0*/  ISETP.GE.AND P1, PT, R0.reuse, R210, PT ;  /* 0x000000d20000720c */ /* 0x040fe40003f26270 */
[C---:B------:R-:W-:Y:S02]  /*41c0*/  ISETP.GE.AND P2, PT, R0.reuse, R208, PT ;  /* 0x000000d00000720c */ /* 0x040fe40003f46270 */
[C---:B------:R-:W-:Y:S02]  /*41d0*/  ISETP.GE.AND P0, PT, R0.reuse, R207, PT ;  /* 0x000000cf0000720c */ /* 0x040fe40003f06270 */
[-C--:B------:R-:W-:Y:S02]  /*41e0*/  ISETP.GE.AND P5, PT, R0, R209.reuse, PT ;  /* 0x000000d10000720c */ /* 0x080fe40003fa6270 */
[----:B------:R-:W-:-:S02]  /*41f0*/  ISETP.GE.AND P3, PT, R13, R209, PT ;  /* 0x000000d10d00720c */ /* 0x000fc40003f66270 */
[CC--:B------:R-:W-:Y:S02]  /*4200*/  ISETP.LT.OR P6, PT, R13.reuse, R205.reuse, P6 ;  /* 0x000000cd0d00720c */ /* 0x0c0fe400037c1670 */
[C---:B------:R-:W-:Y:S02]  /*4210*/  ISETP.LT.OR P1, PT, R0.reuse, R206, P1 ;  /* 0x000000ce0000720c */ /* 0x040fe40000f21670 */
[C---:B------:R-:W-:Y:S02]  /*4220*/  ISETP.LT.OR P2, PT, R0.reuse, R205, P2 ;  /* 0x000000cd0000720c */ /* 0x040fe40001741670 */
[C---:B------:R-:W-:Y:S02]  /*4230*/  ISETP.LT.OR P0, PT, R0.reuse, R204, P0 ;  /* 0x000000cc0000720c */ /* 0x040fe40000701670 */
[-C--:B------:R-:W-:Y:S01]  /*4240*/  ISETP.LT.OR P5, PT, R0, R203.reuse, P5 ;  /* 0x000000cb0000720c */ /* 0x080fe20002fa1670 */
[----:B------:R-:W-:Y:S01]  /*4250*/  VIADD R0, R12, 0x19 ;  /* 0x000000190c007836 */ /* 0x000fe20000000000 */
[----:B------:R-:W-:-:S02]  /*4260*/  ISETP.LT.OR P3, PT, R13, R203, P3 ;  /* 0x000000cb0d00720c */ /* 0x000fc40001f61670 */
[----:B------:R-:W-:Y:S02]  /*4270*/  FSEL R101, R59, -INF , !P4 ;  /* 0xff8000003b657808 */ /* 0x000fe40006000000 */
[----:B------:R-:W-:Y:S01]  /*4280*/  ISETP.GE.AND P4, PT, R13, R207, PT ;  /* 0x000000cf0d00720c */ /* 0x000fe20003f86270 */
[----:B------:R-:W-:Y:S01]  /*4290*/  HMMA.16816.F32.BF16 R56, R4, R18, R124 ;  /* 0x000000120438723c */ /* 0x000fe2000004187c */
[----:B------:R-:W-:Y:S02]  /*42a0*/  FSEL R134, R47, -INF , !P6 ;  /* 0xff8000002f867808 */ /* 0x000fe40007000000 */
[----:B------:R-:W-:Y:S02]  /*42b0*/  FSEL R47, R27, -INF , !P3 ;  /* 0xff8000001b2f7808 */ /* 0x000fe40005800000 */
[----:B------:R-:W-:Y:S02]  /*42c0*/  ISETP.GE.AND P3, PT, R0, R210, PT ;  /* 0x000000d20000720c */ /* 0x000fe40003f66270 */
[----:B------:R-:W-:Y:S01]  /*42d0*/  ISETP.LT.OR P4, PT, R13, R204, P4 ;  /* 0x000000cc0d00720c */ /* 0x000fe20002781670 */
[----:B------:R-:W-:Y:S01]  /*42e0*/  VIADD R4, R12, 0x20 ;  /* 0x000000200c047836 */ /* 0x000fe20000000000 */
[----:B------:R-:W-:Y:S01]  /*42f0*/  ISETP.LT.OR P3, PT, R0, R206, P3 ;  /* 0x000000ce0000720c */ /* 0x000fe20001f61670 */
[C---:B------:R-:W-:Y:S01]  /*4300*/  VIADD R6, R12.reuse, 0x28 ;  /* 0x000000280c067836 */ /* 0x040fe20000000000 */
[----:B------:R-:W-:Y:S01]  /*4310*/  FSEL R46, R25, -INF , !P4 ;  /* 0xff800000192e7808 */ /* 0x000fe20006000000 */
[----:B------:R-:W-:Y:S01]  /*4320*/  VIADD R5, R12, 0x29 ;  /* 0x000000290c057836 */ /* 0x000fe20000000000 */
[----:B------:R-:W-:Y:S01]  /*4330*/  FSEL R44, R28, -INF , !P1 ;  /* 0xff8000001c2c7808 */ /* 0x000fe20004800000 */
[----:B------:R-:W-:Y:S01]  /*4340*/  HMMA.16816.F32.BF16 R24, R8, R20, R88 ;  /* 0x000000140818723c */ /* 0x000fe20000041858 */
[----:B------:R-:W-:-:S02]  /*4350*/  ISETP.GE.AND P6, PT, R0, R208, PT ;  /* 0x000000d00000720c */ /* 0x000fc40003fc6270 */
[C---:B------:R-:W-:Y:S02]  /*4360*/  ISETP.GE.AND P4, PT, R0.reuse, R207, PT ;  /* 0x000000cf0000720c */ /* 0x040fe40003f86270 */
[----:B------:R-:W-:Y:S01]  /*4370*/  ISETP.GE.AND P1, PT, R0, R209, PT ;  /* 0x000000d10000720c */ /* 0x000fe20003f26270 */
[----:B------:R-:W-:Y:S01]  /*4380*/  HMMA.16816.F32.BF16 R20, R8, R22, R60 ;  /* 0x000000160814723c */ /* 0x000fe2000004183c */
[----:B------:R-:W-:Y:S02]  /*4390*/  FSEL R123, R30, -INF , !P2 ;  /* 0xff8000001e7b7808 */ /* 0x000fe40005000000 */
[----:B------:R-:W-:Y:S02]  /*43a0*/  FSEL R48, R48, -INF , !P0 ;  /* 0xff80000030307808 */ /* 0x000fe40004000000 */
[----:B------:R-:W-:Y:S02]  /*43b0*/  FSEL R50, R50, -INF , !P5 ;  /* 0xff80000032327808 */ /* 0x000fe40006800000 */
[----:B------:R-:W-:Y:S01]  /*43c0*/  FSEL R30, R29, -INF , !P3 ;  /* 0xff8000001d1e7808 */ /* 0x000fe20005800000 */
[----:B------:R-:W-:Y:S01]  /*43d0*/  VIADD R8, R12, 0x38 ;  /* 0x000000380c087836 */ /* 0x000fe20000000000 */
[----:B------:R-:W-:-:S02]  /*43e0*/  ISETP.GE.AND P2, PT, R4, R210, PT ;  /* 0x000000d20400720c */ /* 0x000fc40003f46270 */
[C---:B------:R-:W-:Y:S02]  /*43f0*/  ISETP.GE.AND P0, PT, R4.reuse, R208, PT ;  /* 0x000000d00400720c */ /* 0x040fe40003f06270 */
[C---:B------:R-:W-:Y:S02]  /*4400*/  ISETP.GE.AND P5, PT, R4.reuse, R207, PT ;  /* 0x000000cf0400720c */ /* 0x040fe40003fa6270 */
[----:B------:R-:W-:Y:S02]  /*4410*/  ISETP.GE.AND P3, PT, R4, R209, PT ;  /* 0x000000d10400720c */ /* 0x000fe40003f66270 */
[C---:B------:R-:W-:Y:S02]  /*4420*/  ISETP.LT.OR P6, PT, R0.reuse, R205, P6 ;  /* 0x000000cd0000720c */ /* 0x040fe400037c1670 */
[C---:B------:R-:W-:Y:S02]  /*4430*/  ISETP.LT.OR P4, PT, R0.reuse, R204, P4 ;  /* 0x000000cc0000720c */ /* 0x040fe40002781670 */
[----:B------:R-:W-:Y:S01]  /*4440*/  ISETP.LT.OR P1, PT, R0, R203, P1 ;  /* 0x000000cb0000720c */ /* 0x000fe20000f21670 */
[----:B------:R-:W-:Y:S01]  /*4450*/  VIADD R0, R12, 0x21 ;  /* 0x000000210c007836 */ /* 0x000fe20000000000 */
[----:B------:R-:W-:-:S02]  /*4460*/  ISETP.LT.OR P2, PT, R4, R206, P2 ;  /* 0x000000ce0400720c */ /* 0x000fc40001741670 */
[C---:B------:R-:W-:Y:S02]  /*4470*/  ISETP.LT.OR P0, PT, R4.reuse, R205, P0 ;  /* 0x000000cd0400720c */ /* 0x040fe40000701670 */
[C---:B------:R-:W-:Y:S01]  /*4480*/  ISETP.LT.OR P5, PT, R4.reuse, R204, P5 ;  /* 0x000000cc0400720c */ /* 0x040fe20002fa1670 */
[----:B------:R-:W-:Y:S01]  /*4490*/  BAR.SYNC.DEFER_BLOCKING 0x0 ;  /* 0x0000000000007b1d */ /* 0x000fe20000010000 */
[----:B------:R-:W-:Y:S02]  /*44a0*/  ISETP.LT.OR P3, PT, R4, R203, P3 ;  /* 0x000000cb0400720c */ /* 0x000fe40001f61670 */
[----:B------:R-:W-:Y:S02]  /*44b0*/  FMNMX.FTZ R4, R80, R72, !PT ;  /* 0x0000004850047209 */ /* 0x000fe40007810000 */
[----:B------:R-:W-:Y:S02]  /*44c0*/  FSEL R49, R49, -INF , !P4 ;  /* 0xff80000031317808 */ /* 0x000fe40006000000 */
[----:B------:R-:W-:-:S02]  /*44d0*/  ISETP.GE.AND P4, PT, R0, R210, PT ;  /* 0x000000d20000720c */ /* 0x000fc40003f86270 */
[----:B------:R-:W-:Y:S02]  /*44e0*/  FMNMX.FTZ R4, R81, R4, !PT ;  /* 0x0000000451047209 */ /* 0x000fe40007810000 */
[----:B------:R-:W-:Y:S02]  /*44f0*/  FSEL R51, R51, -INF , !P1 ;  /* 0xff80000033337808 */ /* 0x000fe40004800000 */
[----:B------:R-:W-:Y:S02]  /*4500*/  FSEL R133, R31, -INF , !P6 ;  /* 0xff8000001f857808 */ /* 0x000fe40007000000 */
[----:B------:R-:W-:Y:S02]  /*4510*/  ISETP.LT.OR P1, PT, R0, R206, P4 ;  /* 0x000000ce0000720c */ /* 0x000fe40002721670 */
[----:B------:R-:W-:Y:S02]  /*4520*/  FSEL R117, R32, -INF , !P2 ;  /* 0xff80000020757808 */ /* 0x000fe40005000000 */
[----:B------:R-:W-:-:S02]  /*4530*/  ISETP.GE.AND P6, PT, R0, R208, PT ;  /* 0x000000d00000720c */ /* 0x000fc40003fc6270 */
[C---:B------:R-:W-:Y:S02]  /*4540*/  ISETP.GE.AND P4, PT, R0.reuse, R207, PT ;  /* 0x000000cf0000720c */ /* 0x040fe40003f86270 */
[----:B------:R-:W-:Y:S02]  /*4550*/  ISETP.GE.AND P2, PT, R0, R209, PT ;  /* 0x000000d10000720c */ /* 0x000fe40003f46270 */
[----:B------:R-:W-:Y:S02]  /*4560*/  FMNMX.FTZ R4, R74, R4, !PT ;  /* 0x000000044a047209 */ /* 0x000fe40007810000 */
[----:B------:R-:W-:Y:S02]  /*4570*/  FSEL R159, R34, -INF , !P0 ;  /* 0xff800000229f7808 */ /* 0x000fe40004000000 */
[----:B------:R-:W-:Y:S02]  /*4580*/  ISETP.GE.AND P0, PT, R6, R210, PT ;  /* 0x000000d20600720c */ /* 0x000fe40003f06270 */
[----:B------:R-:W-:-:S02]  /*4590*/  ISETP.LT.OR P6, PT, R0, R205, P6 ;  /* 0x000000cd0000720c */ /* 0x000fc400037c1670 */
[C---:B------:R-:W-:Y:S02]  /*45a0*/  ISETP.LT.OR P4, PT, R0.reuse, R204, P4 ;  /* 0x000000cc0000720c */ /* 0x040fe40002781670 */
[----:B------:R-:W-:Y:S02]  /*45b0*/  ISETP.LT.OR P2, PT, R0, R203, P2 ;  /* 0x000000cb0000720c */ /* 0x000fe40001741670 */
[----:B------:R-:W-:Y:S01]  /*45c0*/  FMNMX.FTZ R0, R75, R4, !PT ;  /* 0x000000044b007209 */ /* 0x000fe20007810000 */
[----:B------:R-:W-:Y:S01]  /*45d0*/  VIADD R4, R12, 0x30 ;  /* 0x000000300c047836 */ /* 0x000fe20000000000 */
[----:B------:R-:W-:Y:S02]  /*45e0*/  ISETP.LT.OR P0, PT, R6, R206, P0 ;  /* 0x000000ce0600720c */ /* 0x000fe40000701670 */
[----:B------:R-:W-:Y:S01]  /*45f0*/  FMNMX.FTZ R7, R45, R0, !PT ;  /* 0x000000002d077209 */ /* 0x000fe20007810000 */
[----:B------:R-:W-:Y:S01]  /*4600*/  VIADD R0, R12, 0x31 ;  /* 0x000000310c007836 */ /* 0x000fe20000000000 */
[----:B------:R-:W-:-:S02]  /*4610*/  FSEL R130, R76, -INF , !P0 ;  /* 0xff8000004c827808 */ /* 0x000fc40004000000 */
[----:B------:R-:W-:Y:S02]  /*4620*/  ISETP.GE.AND P0, PT, R4, R210, PT ;  /* 0x000000d20400720c */ /* 0x000fe40003f06270 */
[----:B------:R-:W-:Y:S02]  /*4630*/  FMNMX.FTZ R7, R44, R7, !PT ;  /* 0x000000072c077209 */ /* 0x000fe40007810000 */
[----:B------:R-:W-:Y:S02]  /*4640*/  ISETP.LT.OR P0, PT, R4, R206, P0 ;  /* 0x000000ce0400720c */ /* 0x000fe40000701670 */
[----:B------:R-:W-:Y:S02]  /*4650*/  FMNMX.FTZ R7, R30, R7, !PT ;  /* 0x000000071e077209 */ /* 0x000fe40007810000 */
[----:B------:R-:W-:Y:S02]  /*4660*/  FSEL R116, R33, -INF , !P1 ;  /* 0xff80000021747808 */ /* 0x000fe40004800000 */
[----:B------:R-:W-:-:S02]  /*4670*/  ISETP.GE.AND P1, PT, R5, R210, PT ;  /* 0x000000d20500720c */ /* 0x000fc40003f26270 */
[----:B------:R-:W-:Y:S02]  /*4680*/  FSEL R150, R24, -INF , !P0 ;  /* 0xff80000018967808 */ /* 0x000fe40004000000 */
[----:B------:R-:W-:Y:S02]  /*4690*/  FMNMX.FTZ R7, R117, R7, !PT ;  /* 0x0000000775077209 */ /* 0x000fe40007810000 */
[----:B------:R-:W-:Y:S02]  /*46a0*/  ISETP.GE.AND P0, PT, R8, R210, PT ;  /* 0x000000d20800720c */ /* 0x000fe40003f06270 */
[-C--:B------:R-:W-:Y:S02]  /*46b0*/  ISETP.LT.OR P1, PT, R5, R206.reuse, P1 ;  /* 0x000000ce0500720c */ /* 0x080fe40000f21670 */
[----:B------:R-:W-:Y:S02]  /*46c0*/  FMNMX.FTZ R7, R116, R7, !PT ;  /* 0x0000000774077209 */ /* 0x000fe40007810000 */
[----:B------:R-:W-:-:S02]  /*46d0*/  ISETP.LT.OR P0, PT, R8, R206, P0 ;  /* 0x000000ce0800720c */ /* 0x000fc40000701670 */
[----:B------:R-:W-:Y:S02]  /*46e0*/  FSEL R131, R77, -INF , !P1 ;  /* 0xff8000004d837808 */ /* 0x000fe40004800000 */
[----:B------:R-:W-:Y:S02]  /*46f0*/  ISETP.GE.AND P1, PT, R0, R210, PT ;  /* 0x000000d20000720c */ /* 0x000fe40003f26270 */
[----:B------:R-:W-:Y:S01]  /*4700*/  FMNMX.FTZ R9, R130, R7, !PT ;  /* 0x0000000782097209 */ /* 0x000fe20007810000 */
[----:B------:R-:W-:Y:S01]  /*4710*/  VIADD R7, R12, 0x39 ;  /* 0x000000390c077836 */ /* 0x000fe20000000000 */
[----:B------:R-:W-:Y:S02]  /*4720*/  FSEL R171, R20, -INF , !P0 ;  /* 0xff80000014ab7808 */ /* 0x000fe40004000000 */
[----:B------:R-:W-:Y:S02]  /*4730*/  ISETP.GT.AND P0, PT, R212, UR22, PT ;  /* 0x00000016d4007c0c */ /* 0x000fe4000bf04270 */
[----:B------:R-:W-:-:S02]  /*4740*/  ISETP.LT.OR P1, PT, R0, R206, P1 ;  /* 0x000000ce0000720c */ /* 0x000fc40000f21670 */
[----:B------:R-:W-:Y:S02]  /*4750*/  FMNMX.FTZ R9, R131, R9, !PT ;  /* 0x0000000983097209 */ /* 0x000fe40007810000 */
[----:B------:R-:W-:Y:S02]  /*4760*/  FSEL R155, R25, -INF , !P1 ;  /* 0xff800000199b7808 */ /* 0x000fe40004800000 */
[C---:B------:R-:W-:Y:S02]  /*4770*/  ISETP.GE.AND P1, PT, R7.reuse, R210, PT ;  /* 0x000000d20700720c */ /* 0x040fe40003f26270 */
[----:B------:R-:W-:Y:S02]  /*4780*/  FMNMX.FTZ R9, R150, R9, !PT ;  /* 0x0000000996097209 */ /* 0x000fe40007810000 */
[----:B------:R-:W-:Y:S02]  /*4790*/  ISETP.LT.OR P1, PT, R7, R206, P1 ;  /* 0x000000ce0700720c */ /* 0x000fe40000f21670 */
[----:B------:R-:W-:-:S02]  /*47a0*/  FMNMX.FTZ R9, R155, R9, !PT ;  /* 0x000000099b097209 */ /* 0x000fc40007810000 */
[----:B------:R-:W-:Y:S02]  /*47b0*/  LOP3.LUT R122, R39, UR20, R14, 0x96, !PT ;  /* 0x00000014277a7c12 */ /* 0x000fe4000f8e960e */
[----:B------:R-:W-:Y:S02]  /*47c0*/  FSEL R172, R21, -INF , !P1 ;  /* 0xff80000015ac7808 */ /* 0x000fe40004800000 */
[----:B------:R-:W-:Y:S01]  /*47d0*/  FMNMX.FTZ R18, R171, R9, !PT ;  /* 0x00000009ab127209 */ /* 0x000fe20007810000 */
[----:B------:R-:W-:Y:S06]  /*47e0*/  @!P0 BRA `(.L_x_1977) ;  /* 0x0000000000648947 */ /* 0x000fec0003800000 */
[----:B------:R-:W-:Y:S01]  /*47f0*/  VIADD R10, R248, 0xfffffffe ;  /* 0xfffffffef80a7836 */ /* 0x000fe20000000000 */
[----:B------:R-:W-:Y:S01]  /*4800*/  ULDC.64 UR6, c[0x0][0x218] ;  /* 0x0000860000067ab9 */ /* 0x000fe20000000a00 */
[----:B------:R-:W-:Y:S02]  /*4810*/  IMAD.SHL.U32 R16, R242, 0x20, RZ ;  /* 0x00000020f2107824 */ /* 0x000fe400078e00ff */
[----:B------:R-:W-:Y:S01]  /*4820*/  IMAD R9, R142, R10, RZ ;  /* 0x0000000a8e097224 */ /* 0x000fe200078e02ff */
[----:B------:R-:W-:Y:S01]  /*4830*/  SHF.R.S32.HI R12, RZ, 0x1f, R10 ;  /* 0x0000001fff0c7819 */ /* 0x000fe2000001140a */
[----:B------:R-:W-:-:S04]  /*4840*/  IMAD.WIDE.U32 R10, R10, R144, R152 ;  /* 0x000000900a0a7225 */ /* 0x000fc800078e0098 */
[----:B------:R-:W-:Y:S01]  /*4850*/  IMAD R9, R12, R144, R9 ;  /* 0x000000900c097224 */ /* 0x000fe200078e0209 */
[----:B------:R-:W-:-:S03]  /*4860*/  LEA R14, P1, R10, UR6, 0x1 ;  /* 0x000000060a0e7c11 */ /* 0x000fc6000f8208ff */
[----:B------:R-:W-:Y:S01]  /*4870*/  IMAD.IADD R11, R11, 0x1, R9 ;  /* 0x000000010b0b7824 */ /* 0x000fe200078e0209 */
[----:B------:R-:W-:-:S04]  /*4880*/  SHF.L.U64.HI R9, R242, 0x5, R243 ;  /* 0x00000005f2097819 */ /* 0x000fc800000102f3 */
[----:B------:R-:W-:Y:S02]  /*4890*/  LEA.HI.X R15, R10, UR7, R11, 0x1, P1 ;  /* 0x000000070a0f7c11 */ /* 0x000fe400088f0c0b */
[----:B------:R-:W-:-:S03]  /*48a0*/  IADD3 R12, P1, R16, R14, RZ ;  /* 0x0000000e100c7210 */ /* 0x000fc60007f3e0ff */
[----:B------:R-:W-:Y:S01]  /*48b0*/  @!PT LDS RZ, [RZ] ;  /* 0x00000000fffff984 */ /* 0x000fe20000000800 */
[----:B------:R-:W-:Y:S01]  /*48c0*/  @!PT LDS RZ, [RZ] ;  /* 0x00000000fffff984 */ /* 0x000fe20000000800 */
[----:B------:R-:W-:Y:S01]  /*48d0*/  @!PT LDS RZ, [RZ] ;  /* 0x00000000fffff984 */ /* 0x000fe20000000800 */
[----:B------:R1:W-:Y:S01]  /*48e0*/  LDGSTS.E.BYPASS.LTC128B.128 [R214+0x4000], desc[UR24][R14.64] ;  /* 0x040000000ed67fae */ /* 0x0003e2000b901d58 */
[----:B------:R-:W-:Y:S02]  /*48f0*/  IADD3.X R13, R9, R15, RZ, P1, !PT ;  /* 0x0000000f090d7210 */ /* 0x000fe40000ffe4ff */
[----:B------:R-:W-:-:S03]  /*4900*/  IADD3 R10, P1, R12, R16, RZ ;  /* 0x000000100c0a7210 */ /* 0x000fc60007f3e0ff */
[----:B------:R1:W-:Y:S02]  /*4910*/  LDGSTS.E.BYPASS.LTC128B.128 [R214+0x4800], desc[UR24][R12.64] ;  /* 0x048000000cd67fae */ /* 0x0003e4000b901d58 */
[----:B------:R-:W-:Y:S01]  /*4920*/  IMAD.X R11, R13, 0x1, R9, P1 ;  /* 0x000000010d0b7824 */ /* 0x000fe200008e0609 */
[----:B------:R-:W-:-:S04]  /*4930*/  IADD3 R16, P1, R10, R16, RZ ;  /* 0x000000100a107210 */ /* 0x000fc80007f3e0ff */
[----:B------:R-:W-:Y:S01]  /*4940*/  IADD3.X R17, R11, R9, RZ, P1, !PT ;  /* 0x000000090b117210 */ /* 0x000fe20000ffe4ff */
[----:B------:R1:W-:Y:S04]  /*4950*/  LDGSTS.E.BYPASS.LTC128B.128 [R214+0x5000], desc[UR24][R10.64] ;  /* 0x050000000ad67fae */ /* 0x0003e8000b901d58 */
[----:B------:R1:W-:Y:S04]  /*4960*/  LDGSTS.E.BYPASS.LTC128B.128 [R214+0x5800], desc[UR24][R16.64] ;  /* 0x0580000010d67fae */ /* 0x0003e8000b901d58 */
[----:B------:R-:W0:Y:S02]  /*4970*/  LDGDEPBAR ;  /* 0x00000000000079af */ /* 0x000e240000000000 */
.L_x_1977:
[----:B------:R-:W-:Y:S01]  /*4980*/  FMNMX.FTZ R9, R172, R18, !PT ;  /* 0x00000012ac097209 */ /* 0x000fe20007810000 */
[----:B------:R-:W-:Y:S01]  /*4990*/  ULDC UR10, c[0x0][0x2ec] ;  /* 0x0000bb00000a7ab9 */ /* 0x000fe20000000800 */
[----:B------:R-:W-:Y:S01]  /*49a0*/  FSEL R151, R35, -INF , !P6 ;  /* 0xff80000023977808 */ /* 0x000fe20007000000 */
[----:B------:R-:W-:Y:S01]  /*49b0*/  UIADD3 UR18, UR26, 0x3c6ef372, URZ ;  /* 0x3c6ef3721a127890 */ /* 0x000fe2000fffe03f */
[----:B------:R-:W-:Y:S01]  /*49c0*/  FSEL R129, R65, -INF , !P4 ;  /* 0xff80000041817808 */ /* 0x000fe20006000000 */
[----:B-1----:R-:W1:Y:S01]  /*49d0*/  SHFL.BFLY PT, R10, R9, 0x2, 0x1f ;  /* 0x0c401f00090a7f89 */ /* 0x002e6200000e0000 */
[----:B------:R-:W-:Y:S01]  /*49e0*/  FSEL R144, R67, -INF , !P2 ;  /* 0xff80000043907808 */ /* 0x000fe20005000000 */
[----:B------:R-:W-:Y:S01]  /*49f0*/  UIADD3 UR17, UR27, 0x76cf5d0a, URZ ;  /* 0x76cf5d0a1b117890 */ /* 0x000fe2000fffe03f */
[----:B------:R-:W-:Y:S01]  /*4a00*/  FSEL R138, R66, -INF , !P3 ;  /* 0xff800000428a7808 */ /* 0x000fe20005800000 */
[----:B------:R-:W-:Y:S01]  /*4a10*/  UIADD3 UR15, UR27, 0x32370b8f, URZ ;  /* 0x32370b8f1b0f7890 */ /* 0x000fe2000fffe03f */
[C---:B------:R-:W-:Y:S01]  /*4a20*/  ISETP.GE.AND P6, PT, R5.reuse, R207, PT ;  /* 0x000000cf0500720c */ /* 0x040fe20003fc6270 */
[----:B------:R-:W-:Y:S01]  /*4a30*/  UIADD3 UR16, UR26, -0x255992d5, URZ ;  /* 0xdaa66d2b1a107890 */ /* 0x000fe2000fffe03f */
[C---:B------:R-:W-:Y:S01]  /*4a40*/  ISETP.GE.AND P4, PT, R5.reuse, R208, PT ;  /* 0x000000d00500720c */ /* 0x040fe20003f86270 */
[----:B------:R-:W-:Y:S01]  /*4a50*/  IMAD.WIDE.U32 R12, R122, -0x2daee0ad, RZ ;  /* 0xd2511f537a0c7825 */ /* 0x000fe200078e00ff */
[CC--:B------:R-:W-:Y:S01]  /*4a60*/  ISETP.GE.AND P2, PT, R5.reuse, R209.reuse, PT ;  /* 0x000000d10500720c */ /* 0x0c0fe20003f46270 */
[----:B------:R-:W-:Y:S01]  /*4a70*/  UIADD3 UR13, UR27, -0x126145ec, URZ ;  /* 0xed9eba141b0d7890 */ /* 0x000fe2000fffe03f */
[----:B------:R-:W-:Y:S01]  /*4a80*/  ISETP.GE.AND P3, PT, R6, R209, PT ;  /* 0x000000d10600720c */ /* 0x000fe20003f66270 */
[----:B------:R-:W-:Y:S01]  /*4a90*/  UIADD3 UR14, UR26, 0x78dde6e4, URZ ;  /* 0x78dde6e41a0e7890 */ /* 0x000fe2000fffe03f */
[----:B------:R-:W-:Y:S01]  /*4aa0*/  FSEL R128, R64, -INF , !P5 ;  /* 0xff80000040807808 */ /* 0x000fe20006800000 */
[----:B------:R-:W-:Y:S01]  /*4ab0*/  UIADD3 UR5, UR27, -0x56f99767, URZ ;  /* 0xa90668991b057890 */ /* 0x000fe2000fffe03f */
[C---:B------:R-:W-:Y:S01]  /*4ac0*/  ISETP.LT.OR P6, PT, R5.reuse, R204, P6 ;  /* 0x000000cc0500720c */ /* 0x040fe200037c1670 */
[----:B------:R-:W-:Y:S01]  /*4ad0*/  UIADD3 UR12, UR26, 0x1715609d, URZ ;  /* 0x1715609d1a0c7890 */ /* 0x000fe2000fffe03f */
[C---:B------:R-:W-:Y:S01]  /*4ae0*/  ISETP.LT.OR P4, PT, R5.reuse, R205, P4 ;  /* 0x000000cd0500720c */ /* 0x040fe20002781670 */
[----:B------:R-:W2:Y:S01]  /*4af0*/  LDC.U8 R241, c[0x0][0x388] ;  /* 0x0000e200fff17b82 */ /* 0x000ea20000000000 */
[----:B------:R-:W-:Y:S01]  /*4b00*/  ISETP.LT.OR P2, PT, R5, R203, P2 ;  /* 0x000000cb0500720c */ /* 0x000fe20001741670 */
[----:B------:R-:W-:Y:S01]  /*4b10*/  UIADD3 UR21, UR26, -0x4ab325aa, URZ ;  /* 0xb54cda561a157890 */ /* 0x000fe2000fffe03f */
[C---:B------:R-:W-:Y:S01]  /*4b20*/  ISETP.GE.AND P5, PT, R6.reuse, R207, PT ;  /* 0x000000cf0600720c */ /* 0x040fe20003fa6270 */
[----:B------:R-:W-:Y:S01]  /*4b30*/  UIADD3 UR23, UR27, 0x646e171e, URZ ;  /* 0x646e171e1b177890 */ /* 0x000fe2000fffe03f */
[----:B------:R-:W-:-:S02]  /*4b40*/  ISETP.LT.OR P3, PT, R6, R203, P3 ;  /* 0x000000cb0600720c */ /* 0x000fc40001f61670 */
[----:B------:R-:W-:Y:S02]  /*4b50*/  FMNMX.FTZ R5, R82, R92, !PT ;  /* 0x0000005c52057209 */ /* 0x000fe40007810000 */
[----:B------:R-:W-:Y:S02]  /*4b60*/  ISETP.LT.OR P5, PT, R6, R204, P5 ;  /* 0x000000cc0600720c */ /* 0x000fe40002fa1670 */
[----:B------:R-:W-:Y:S02]  /*4b70*/  FSEL R148, R58, -INF , !P3 ;  /* 0xff8000003a947808 */ /* 0x000fe40005800000 */
[----:B------:R-:W-:Y:S02]  /*4b80*/  FMNMX.FTZ R5, R83, R5, !PT ;  /* 0x0000000553057209 */ /* 0x000fe40007810000 */
[----:B------:R-:W-:Y:S02]  /*4b90*/  ISETP.GE.AND P3, PT, R4, R207, PT ;  /* 0x000000cf0400720c */ /* 0x000fe40003f66270 */
[----:B------:R-:W-:-:S02]  /*4ba0*/  FSEL R132, R56, -INF , !P5 ;  /* 0xff80000038847808 */ /* 0x000fc40006800000 */
[----:B------:R-:W-:Y:S01]  /*4bb0*/  FSEL R135, R57, -INF , !P6 ;  /* 0xff80000039877808 */ /* 0x000fe20007000000 */
[----:B------:R-:W-:Y:S01]  /*4bc0*/  IMAD.WIDE.U32 R56, R120, -0x326172a9, RZ ;  /* 0xcd9e8d5778387825 */ /* 0x000fe200078e00ff */
[----:B------:R-:W-:Y:S02]  /*4bd0*/  FMNMX.FTZ R5, R93, R5, !PT ;  /* 0x000000055d057209 */ /* 0x000fe40007810000 */
[C---:B------:R-:W-:Y:S02]  /*4be0*/  ISETP.GE.AND P5, PT, R4.reuse, R208, PT ;  /* 0x000000d00400720c */ /* 0x040fe40003fa6270 */
[C---:B------:R-:W-:Y:S02]  /*4bf0*/  ISETP.GE.AND P6, PT, R4.reuse, R209, PT ;  /* 0x000000d10400720c */ /* 0x040fe40003fc6270 */
[----:B------:R-:W-:Y:S02]  /*4c00*/  ISETP.LT.OR P3, PT, R4, R204, P3 ;  /* 0x000000cc0400720c */ /* 0x000fe40001f61670 */
[----:B------:R-:W-:-:S02]  /*4c10*/  FMNMX.FTZ R5, R104, R5, !PT ;  /* 0x0000000568057209 */ /* 0x000fc40007810000 */
[C---:B------:R-:W-:Y:S02]  /*4c20*/  ISETP.LT.OR P5, PT, R4.reuse, R205, P5 ;  /* 0x000000cd0400720c */ /* 0x040fe40002fa1670 */
[----:B------:R-:W-:Y:S02]  /*4c30*/  ISETP.LT.OR P6, PT, R4, R203, P6 ;  /* 0x000000cb0400720c */ /* 0x000fe400037c1670 */
[----:B------:R-:W-:Y:S02]  /*4c40*/  FSEL R158, R68, -INF , !P3 ;  /* 0xff800000449e7808 */ /* 0x000fe40005800000 */
[----:B------:R-:W-:Y:S02]  /*4c50*/  ISETP.GE.AND P1, PT, R6, R208, PT ;  /* 0x000000d00600720c */ /* 0x000fe40003f26270 */
[----:B-1----:R-:W-:Y:S01]  /*4c60*/  FMNMX.FTZ R4, R9, R10, !PT ;  /* 0x0000000a09047209 */ /* 0x002fe20007810000 */
[----:B------:R-:W-:Y:S01]  /*4c70*/  IMAD.WIDE.U32 R10, R140, -0x2daee0ad, RZ ;  /* 0xd2511f538c0a7825 */ /* 0x000fe200078e00ff */
[----:B------:R-:W-:-:S02]  /*4c80*/  ISETP.GE.AND P3, PT, R0, R209, PT ;  /* 0x000000d10000720c */ /* 0x000fc40003f66270 */
[----:B------:R-:W-:Y:S02]  /*4c90*/  FMNMX.FTZ R5, R46, R5, !PT ;  /* 0x000000052e057209 */ /* 0x000fe40007810000 */
[----:B------:R-:W-:Y:S02]  /*4ca0*/  ISETP.LT.OR P1, PT, R6, R205, P1 ;  /* 0x000000cd0600720c */ /* 0x000fe40000f21670 */
[----:B------:R-:W-:Y:S01]  /*4cb0*/  ISETP.LT.OR P3, PT, R0, R203, P3 ;  /* 0x000000cb0000720c */ /* 0x000fe20001f61670 */
[----:B------:R-:W1:Y:S01]  /*4cc0*/  SHFL.BFLY PT, R6, R4, 0x1, 0x1f ;  /* 0x0c201f0004067f89 */ /* 0x000e6200000e0000 */
[----:B------:R-:W-:Y:S02]  /*4cd0*/  FMNMX.FTZ R5, R48, R5, !PT ;  /* 0x0000000530057209 */ /* 0x000fe40007810000 */
[----:B------:R-:W-:Y:S01]  /*4ce0*/  FSEL R149, R59, -INF , !P2 ;  /* 0xff8000003b957808 */ /* 0x000fe20005000000 */
[----:B------:R-:W-:Y:S01]  /*4cf0*/  IMAD.WIDE.U32 R58, R107, -0x326172a9, RZ ;  /* 0xcd9e8d576b3a7825 */ /* 0x000fe200078e00ff */
[----:B------:R-:W-:-:S02]  /*4d00*/  FSEL R168, R71, -INF , !P3 ;  /* 0xff80000047a87808 */ /* 0x000fc40005800000 */
[C---:B------:R-:W-:Y:S02]  /*4d10*/  ISETP.GE.AND P2, PT, R0.reuse, R207, PT ;  /* 0x000000cf0000720c */ /* 0x040fe40003f46270 */
[C---:B------:R-:W-:Y:S02]  /*4d20*/  ISETP.GE.AND P3, PT, R0.reuse, R208, PT ;  /* 0x000000d00000720c */ /* 0x040fe40003f66270 */
[----:B------:R-:W-:Y:S02]  /*4d30*/  FMNMX.FTZ R5, R49, R5, !PT ;  /* 0x0000000531057209 */ /* 0x000fe40007810000 */
[C---:B------:R-:W-:Y:S02]  /*4d40*/  ISETP.LT.OR P2, PT, R0.reuse, R204, P2 ;  /* 0x000000cc0000720c */ /* 0x040fe40001741670 */
[----:B------:R-:W-:Y:S02]  /*4d50*/  ISETP.LT.OR P3, PT, R0, R205, P3 ;  /* 0x000000cd0000720c */ /* 0x000fe40001f61670 */
[----:B------:R-:W-:-:S02]  /*4d60*/  FMNMX.FTZ R0, R128, R5, !PT ;  /* 0x0000000580007209 */ /* 0x000fc40007810000 */
[----:B------:R-:W-:Y:S02]  /*4d70*/  FSEL R166, R70, -INF , !P6 ;  /* 0xff80000046a67808 */ /* 0x000fe40007000000 */
[----:B------:R-:W-:Y:S02]  /*4d80*/  FMNMX.FTZ R0, R129, R0, !PT ;  /* 0x0000000081007209 */ /* 0x000fe40007810000 */
[----:B------:R-:W-:Y:S02]  /*4d90*/  ISETP.GE.AND P6, PT, R8, R207, PT ;  /* 0x000000cf0800720c */ /* 0x000fe40003fc6270 */
[----:B------:R-:W-:Y:S02]  /*4da0*/  FMNMX.FTZ R0, R132, R0, !PT ;  /* 0x0000000084007209 */ /* 0x000fe40007810000 */
[----:B------:R-:W-:Y:S02]  /*4db0*/  FSEL R160, R69, -INF , !P2 ;  /* 0xff80000045a07808 */ /* 0x000fe40005000000 */
[----:B------:R-:W-:-:S02]  /*4dc0*/  ISETP.LT.OR P6, PT, R8, R204, P6 ;  /* 0x000000cc0800720c */ /* 0x000fc400037c1670 */
[----:B------:R-:W-:Y:S02]  /*4dd0*/  ISETP.GE.AND P2, PT, R8, R209, PT ;  /* 0x000000d10800720c */ /* 0x000fe40003f46270 */
[----:B------:R-:W-:Y:S02]  /*4de0*/  FMNMX.FTZ R0, R135, R0, !PT ;  /* 0x0000000087007209 */ /* 0x000fe40007810000 */
[----:B------:R-:W-:Y:S02]  /*4df0*/  FSEL R161, R40, -INF , !P6 ;  /* 0xff80000028a17808 */ /* 0x000fe40007000000 */
[----:B-1----:R-:W-:Y:S02]  /*4e00*/  FMNMX.FTZ R73, R4, R6, !PT ;  /* 0x0000000604497209 */ /* 0x002fe40007810000 */
[----:B------:R-:W-:Y:S02]  /*4e10*/  ISETP.LT.OR P2, PT, R8, R203, P2 ;  /* 0x000000cb0800720c */ /* 0x000fe40001741670 */
[----:B------:R-:W-:Y:S01]  /*4e20*/  ISETP.GE.AND P6, PT, R7, R207, PT ;  /* 0x000000cf0700720c */ /* 0x000fe20003fc6270 */
[----:B------:R-:W-:Y:S01]  /*4e30*/  FMUL.FTZ R6, R73, UR10 ;  /* 0x0000000a49067c20 */ /* 0x000fe20008410000 */
[----:B------:R-:W-:-:S02]  /*4e40*/  FMNMX.FTZ R4, R100, R94, !PT ;  /* 0x0000005e64047209 */ /* 0x000fc40007810000 */
[----:B------:R-:W-:Y:S02]  /*4e50*/  FMNMX.FTZ R0, R158, R0, !PT ;  /* 0x000000009e007209 */ /* 0x000fe40007810000 */
[----:B------:R-:W-:Y:S02]  /*4e60*/  FSEL R169, R42, -INF , !P2 ;  /* 0xff8000002aa97808 */ /* 0x000fe40005000000 */
[----:B------:R-:W-:Y:S02]  /*4e70*/  ISETP.LT.OR P6, PT, R7, R204, P6 ;  /* 0x000000cc0700720c */ /* 0x000fe400037c1670 */
[----:B------:R-:W-:Y:S02]  /*4e80*/  FMNMX.FTZ R4, R95, R4, !PT ;  /* 0x000000045f047209 */ /* 0x000fe40007810000 */
[----:B------:R-:W-:Y:S02]  /*4e90*/  FMNMX.FTZ R0, R160, R0, !PT ;  /* 0x00000000a0007209 */ /* 0x000fe40007810000 */
[----:B------:R-:W-:-:S02]  /*4ea0*/  ISETP.GE.AND P2, PT, R7, R209, PT ;  /* 0x000000d10700720c */ /* 0x000fc40003f46270 */
[----:B------:R-:W-:Y:S02]  /*4eb0*/  FSEL R162, R41, -INF , !P6 ;  /* 0xff80000029a27808 */ /* 0x000fe40007000000 */
[----:B------:R-:W-:Y:S02]  /*4ec0*/  FMNMX.FTZ R4, R101, R4, !PT ;  /* 0x0000000465047209 */ /* 0x000fe40007810000 */
[----:B------:R-:W-:Y:S02]  /*4ed0*/  FMNMX.FTZ R0, R161, R0, !PT ;  /* 0x00000000a1007209 */ /* 0x000fe40007810000 */
[----:B------:R-:W-:Y:S02]  /*4ee0*/  ISETP.LT.OR P2, PT, R7, R203, P2 ;  /* 0x000000cb0700720c */ /* 0x000fe40001741670 */
[----:B------:R-:W-:Y:S02]  /*4ef0*/  FMNMX.FTZ R4, R108, R4, !PT ;  /* 0x000000046c047209 */ /* 0x000fe40007810000 */
[----:B------:R-:W-:-:S02]  /*4f00*/  FMNMX.FTZ R0, R162, R0, !PT ;  /* 0x00000000a2007209 */ /* 0x000fc40007810000 */
[----:B------:R-:W-:Y:S02]  /*4f10*/  FSEL R170, R43, -INF , !P2 ;  /* 0xff8000002baa7808 */ /* 0x000fe40005000000 */
[----:B------:R-:W-:Y:S01]  /*4f20*/  FSETP.NEU.FTZ.AND P2, PT, R73, -INF , PT ;  /* 0xff8000004900780b */ /* 0x000fe20003f5d000 */
[----:B------:R-:W1:Y:S01]  /*4f30*/  SHFL.BFLY PT, R71, R0, 0x2, 0x1f ;  /* 0x0c401f0000477f89 */ /* 0x000e6200000e0000 */
[----:B------:R-:W-:Y:S02]  /*4f40*/  FMNMX.FTZ R4, R47, R4, !PT ;  /* 0x000000042f047209 */ /* 0x000fe40007810000 */
[----:B------:R-:W-:Y:S02]  /*4f50*/  FSEL R6, R6, RZ, P2 ;  /* 0x000000ff06067208 */ /* 0x000fe40001000000 */
[----:B------:R-:W-:Y:S02]  /*4f60*/  ISETP.GE.AND P2, PT, R7, R208, PT ;  /* 0x000000d00700720c */ /* 0x000fe40003f46270 */
[----:B------:R-:W-:-:S02]  /*4f70*/  FMNMX.FTZ R4, R50, R4, !PT ;  /* 0x0000000432047209 */ /* 0x000fc40007810000 */
[----:B------:R-:W-:Y:S02]  /*4f80*/  ISETP.LT.OR P2, PT, R7, R205, P2 ;  /* 0x000000cd0700720c */ /* 0x000fe40001741670 */
[----:B------:R-:W-:Y:S01]  /*4f90*/  FMNMX.FTZ R7, R51, R4, !PT ;  /* 0x0000000433077209 */ /* 0x000fe20007810000 */
[----:B------:R-:W-:Y:S01]  /*4fa0*/  IMAD.WIDE.U32 R4, R121, -0x2daee0ad, RZ ;  /* 0xd2511f5379047825 */ /* 0x000fe200078e00ff */
[----:B------:R-:W-:Y:S02]  /*4fb0*/  LOP3.LUT R15, R11, UR17, R52, 0x96, !PT ;  /* 0x000000110b0f7c12 */ /* 0x000fe4000f8e9634 */
[--C-:B------:R-:W-:Y:S02]  /*4fc0*/  LOP3.LUT R14, R59, UR18, R36.reuse, 0x96, !PT ;  /* 0x000000123b0e7c12 */ /* 0x100fe4000f8e9624 */
[----:B------:R-:W-:Y:S01]  /*4fd0*/  LOP3.LUT R11, R57, UR18, R36, 0x96, !PT ;  /* 0x00000012390b7c12 */ /* 0x000fe2000f8e9624 */
[----:B------:R-:W-:Y:S01]  /*4fe0*/  IMAD.WIDE.U32 R24, R15, -0x326172a9, RZ ;  /* 0xcd9e8d570f187825 */ /* 0x000fe200078e00ff */
[----:B------:R-:W-:-:S02]  /*4ff0*/  FMNMX.FTZ R7, R138, R7, !PT ;  /* 0x000000078a077209 */ /* 0x000fc40007810000 */
[----:B------:R-:W-:Y:S01]  /*5000*/  LOP3.LUT R17, R5, UR17, R54, 0x96, !PT ;  /* 0x0000001105117c12 */ /* 0x000fe2000f8e9636 */
[----:B------:R-:W-:Y:S01]  /*5010*/  IMAD.WIDE.U32 R20, R14, -0x2daee0ad, RZ ;  /* 0xd2511f530e147825 */ /* 0x000fe200078e00ff */
[----:B------:R-:W-:Y:S02]  /*5020*/  FMNMX.FTZ R5, R144, R7, !PT ;  /* 0x0000000790057209 */ /* 0x000fe40007810000 */
[----:B-1----:R-:W-:Y:S01]  /*5030*/  FMNMX.FTZ R71, R0, R71, !PT ;  /* 0x0000004700477209 */ /* 0x002fe20007810000 */
[----:B------:R-:W-:Y:S01]  /*5040*/  IMAD.WIDE.U32 R28, R11, -0x2daee0ad, RZ ;  /* 0xd2511f530b1c7825 */ /* 0x000fe200078e00ff */
[----:B------:R-:W-:Y:S02]  /*5050*/  FMNMX.FTZ R5, R148, R5, !PT ;  /* 0x0000000594057209 */ /* 0x000fe40007810000 */
[----:B------:R-:W-:Y:S02]  /*5060*/  LOP3.LUT R18, R21, UR15, R10, 0x96, !PT ;  /* 0x0000000f15127c12 */ /* 0x000fe4000f8e960a */
[----:B------:R-:W-:-:S02]  /*5070*/  LOP3.LUT R10, R29, UR15, R4, 0x96, !PT ;  /* 0x0000000f1d0a7c12 */ /* 0x000fc4000f8e9604 */
[----:B------:R-:W-:Y:S01]  /*5080*/  FMNMX.FTZ R4, R105, R103, !PT ;  /* 0x0000006769047209 */ /* 0x000fe20007810000 */
[----:B------:R-:W-:Y:S01]  /*5090*/  IMAD.WIDE.U32 R18, R18, -0x326172a9, RZ ;  /* 0xcd9e8d5712127825 */ /* 0x000fe200078e00ff */
[----:B------:R-:W-:Y:S02]  /*50a0*/  FMNMX.FTZ R5, R149, R5, !PT ;  /* 0x0000000595057209 */ /* 0x000fe40007810000 */
[----:B------:R-:W-:Y:S02]  /*50b0*/  FMNMX.FTZ R0, R106, R4, !PT ;  /* 0x000000046a007209 */ /* 0x000fe40007810000 */
[----:B------:R-:W-:Y:S02]  /*50c0*/  FMNMX.FTZ R5, R166, R5, !PT ;  /* 0x00000005a6057209 */ /* 0x000fe40007810000 */
[----:B------:R-:W-:Y:S02]  /*50d0*/  FMNMX.FTZ R7, R102, R0, !PT ;  /* 0x0000000066077209 */ /* 0x000fe40007810000 */
[----:B------:R-:W-:Y:S01]  /*50e0*/  FMNMX.FTZ R4, R168, R5, !PT ;  /* 0x00000005a8047209 */ /* 0x000fe20007810000 */
[----:B------:R-:W-:Y:S01]  /*50f0*/  FFMA.FTZ R5, R80, UR10, -R6 ;  /* 0x0000000a50057c23 */ /* 0x000fe20008010806 */
[----:B------:R-:W-:-:S02]  /*5100*/  ISETP.GE.AND P6, PT, R8, R208, PT ;  /* 0x000000d00800720c */ /* 0x000fc40003fc6270 */
[----:B------:R-:W-:Y:S01]  /*5110*/  FMNMX.FTZ R7, R118, R7, !PT ;  /* 0x0000000776077209 */ /* 0x000fe20007810000 */
[----:B------:R1:W-:Y:S01]  /*5120*/  MUFU.EX2 R231, R5 ;  /* 0x0000000500e77308 */ /* 0x0003e20000000800 */
[----:B------:R-:W-:Y:S01]  /*5130*/  ISETP.LT.OR P6, PT, R8, R205, P6 ;  /* 0x000000cd0800720c */ /* 0x000fe200037c1670 */
[----:B------:R-:W-:Y:S01]  /*5140*/  IMAD.WIDE.U32 R8, R141, -0x2daee0ad, RZ ;  /* 0xd2511f538d087825 */ /* 0x000fe200078e00ff */
[----:B------:R-:W-:Y:S02]  /*5150*/  FMNMX.FTZ R4, R169, R4, !PT ;  /* 0x00000004a9047209 */ /* 0x000fe40007810000 */
[----:B------:R-:W-:Y:S02]  /*5160*/  FSEL R68, R78, -INF , !P1 ;  /* 0xff8000004e447808 */ /* 0x000fe40004800000 */
[----:B------:R-:W-:Y:S02]  /*5170*/  LOP3.LUT R69, R9, UR17, R52, 0x96, !PT ;  /* 0x0000001109457c12 */ /* 0x000fe4000f8e9634 */
[----:B------:R-:W-:-:S02]  /*5180*/  LOP3.LUT R9, R59, UR18, R38, 0x96, !PT ;  /* 0x000000123b097c12 */ /* 0x000fc4000f8e9626 */
[----:B------:R-:W-:Y:S02]  /*5190*/  FMNMX.FTZ R4, R170, R4, !PT ;  /* 0x00000004aa047209 */ /* 0x000fe40007810000 */
[----:B------:R-:W-:Y:S01]  /*51a0*/  FSEL R139, R79, -INF , !P4 ;  /* 0xff8000004f8b7808 */ /* 0x000fe20006000000 */
[----:B------:R-:W-:Y:S01]  /*51b0*/  IMAD.WIDE.U32 R146, R9, -0x2daee0ad, RZ ;  /* 0xd2511f5309927825 */ /* 0x000fe200078e00ff */
[----:B------:R-:W-:Y:S01]  /*51c0*/  FSEL R163, R26, -INF , !P5 ;  /* 0xff8000001aa37808 */ /* 0x000fe20006800000 */
[----:B------:R-:W-:Y:S01]  /*51d0*/  SHFL.BFLY PT, R9, R71, 0x1, 0x1f ;  /* 0x0c201f0047097f89 */ /* 0x000fe200000e0000 */
[----:B-1----:R-:W-:Y:S02]  /*51e0*/  FMNMX.FTZ R5, R134, R7, !PT ;  /* 0x0000000786057209 */ /* 0x002fe40007810000 */
[----:B------:R-:W-:Y:S02]  /*51f0*/  LOP3.LUT R136, R147, UR15, R8, 0x96, !PT ;  /* 0x0000000f93887c12 */ /* 0x000fe4000f8e9608 */
[----:B------:R-:W-:Y:S01]  /*5200*/  FMNMX.FTZ R7, R123, R5, !PT ;  /* 0x000000057b077209 */ /* 0x000fe20007810000 */
[----:B------:R-:W-:Y:S01]  /*5210*/  FFMA.FTZ R5, R81, UR10, -R6 ;  /* 0x0000000a51057c23 */ /* 0x000fe20008010806 */
[----:B------:R-:W1:Y:S01]  /*5220*/  SHFL.BFLY PT, R8, R4, 0x2, 0x1f ;  /* 0x0c401f0004087f89 */ /* 0x000e6200000e0000 */
[----:B------:R-:W-:Y:S01]  /*5230*/  LOP3.LUT R16, R57, UR18, R38, 0x96, !PT ;  /* 0x0000001239107c12 */ /* 0x000fe2000f8e9626 */
[----:B------:R-:W-:Y:S01]  /*5240*/  IMAD.WIDE.U32 R136, R136, -0x326172a9, RZ ;  /* 0xcd9e8d5788887825 */ /* 0x000fe200078e00ff */
[----:B------:R-:W-:Y:S01]  /*5250*/  FMNMX.FTZ R7, R133, R7, !PT ;  /* 0x0000000785077209 */ /* 0x000fe20007810000 */
[----:B------:R3:W-:Y:S01]  /*5260*/  MUFU.EX2 R228, R5 ;  /* 0x0000000500e47308 */ /* 0x0007e20000000800 */
[----:B------:R-:W-:Y:S01]  /*5270*/  LOP3.LUT R0, R25, UR16, R58, 0x96, !PT ;  /* 0x0000001019007c12 */ /* 0x000fe2000f8e963a */
[----:B------:R-:W-:Y:S01]  /*5280*/  IMAD.WIDE.U32 R140, R16, -0x2daee0ad, RZ ;  /* 0xd2511f53108c7825 */ /* 0x000fe200078e00ff */
[----:B------:R-:W-:-:S02]  /*5290*/  FMNMX.FTZ R7, R159, R7, !PT ;  /* 0x000000079f077209 */ /* 0x000fc40007810000 */
[----:B------:R-:W-:Y:S01]  /*52a0*/  FSEL R167, R27, -INF , !P3 ;  /* 0xff8000001ba77808 */ /* 0x000fe20005800000 */
[----:B------:R-:W-:Y:S01]  /*52b0*/  IMAD.WIDE.U32 R14, R0, -0x2daee0ad, RZ ;  /* 0xd2511f53000e7825 */ /* 0x000fe200078e00ff */
[----:B------:R-:W-:-:S03]  /*52c0*/  FMNMX.FTZ R7, R151, R7, !PT ;  /* 0x0000000797077209 */ /* 0x000fc60007810000 */
[----:B------:R-:W-:Y:S01]  /*52d0*/  FFMA.FTZ R0, R72, UR10, -R6 ;  /* 0x0000000a48007c23 */ /* 0x000fe20008010806 */
[----:B------:R-:W-:Y:S02]  /*52e0*/  FSEL R164, R22, -INF , !P6 ;  /* 0xff80000016a47808 */ /* 0x000fe40007000000 */
[----:B------:R-:W-:Y:S01]  /*52f0*/  FMNMX.FTZ R7, R68, R7, !PT ;  /* 0x0000000744077209 */ /* 0x000fe20007810000 */
[----:B------:R4:W-:Y:S01]  /*5300*/  MUFU.EX2 R230, R0 ;  /* 0x0000000000e67308 */ /* 0x0009e20000000800 */
[----:B------:R-:W-:Y:S02]  /*5310*/  LOP3.LUT R156, R141, UR15, R12, 0x96, !PT ;  /* 0x0000000f8d9c7c12 */ /* 0x000fe4000f8e960c */
[----:B------:R-:W-:Y:S01]  /*5320*/  FMNMX.FTZ R7, R139, R7, !PT ;  /* 0x000000078b077209 */ /* 0x000fe20007810000 */
[----:B---3--:R-:W-:Y:S01]  /*5330*/  FFMA.FTZ R5, R74, UR10, -R6 ;  /* 0x0000000a4a057c23 */ /* 0x008fe20008010806 */
[----:B------:R-:W-:Y:S01]  /*5340*/  FSEL R165, R23, -INF , !P2 ;  /* 0xff80000017a57808 */ /* 0x000fe20005000000 */
[----:B--2---:R-:W-:Y:S01]  /*5350*/  IMAD R74, R241, 0x10000, R241 ;  /* 0x00010000f14a7824 */ /* 0x004fe200078e02f1 */
[----:B------:R-:W-:Y:S01]  /*5360*/  LOP3.LUT R12, R15, UR13, R20, 0x96, !PT ;  /* 0x0000000d0f0c7c12 */ /* 0x000fe2000f8e9614 */
[----:B------:R2:W-:Y:S01]  /*5370*/  MUFU.EX2 R227, R5 ;  /* 0x0000000500e37308 */ /* 0x0005e20000000800 */
[----:B------:R-:W-:Y:S01]  /*5380*/  IMAD.WIDE.U32 R20, R17, -0x326172a9, RZ ;  /* 0xcd9e8d5711147825 */ /* 0x000fe200078e00ff */
[----:B-1----:R-:W-:-:S02]  /*5390*/  FMNMX.FTZ R4, R4, R8, !PT ;  /* 0x0000000804047209 */ /* 0x002fc40007810000 */
[----:B------:R-:W-:Y:S01]  /*53a0*/  FMNMX.FTZ R71, R71, R9, !PT ;  /* 0x0000000947477209 */ /* 0x000fe20007810000 */
[----:B------:R-:W-:Y:S01]  /*53b0*/  IMAD.WIDE.U32 R16, R10, -0x326172a9, RZ ;  /* 0xcd9e8d570a107825 */ /* 0x000fe200078e00ff */
[----:B------:R-:W-:Y:S01]  /*53c0*/  LOP3.LUT R8, R21, UR16, R56, 0x96, !PT ;  /* 0x0000001015087c12 */ /* 0x000fe2000f8e9638 */
[----:B------:R-:W1:Y:S01]  /*53d0*/  SHFL.BFLY PT, R70, R4, 0x1, 0x1f ;  /* 0x0c201f0004467f89 */ /* 0x000e6200000e0000 */
[----:B------:R-:W-:Y:S01]  /*53e0*/  FSETP.NEU.FTZ.AND P1, PT, R71, -INF , PT ;  /* 0xff8000004700780b */ /* 0x000fe20003f3d000 */
[----:B----4-:R-:W-:Y:S01]  /*53f0*/  IMAD.IADD R0, R143, 0x1, R145 ;  /* 0x000000018f007824 */ /* 0x010fe200078e0291 */
[----:B------:R-:W-:Y:S01]  /*5400*/  LOP3.LUT R15, R17, UR14, R20, 0x96, !PT ;  /* 0x0000000e110f7c12 */ /* 0x000fe2000f8e9614 */
[----:B------:R-:W-:Y:S01]  /*5410*/  IMAD.WIDE.U32 R8, R8, -0x2daee0ad, RZ ;  /* 0xd2511f5308087825 */ /* 0x000fe200078e00ff */
[----:B------:R-:W-:Y:S02]  /*5420*/  LOP3.LUT R57, R13, UR17, R54, 0x96, !PT ;  /* 0x000000110d397c12 */ /* 0x000fe4000f8e9636 */
[----:B------:R-:W-:Y:S01]  /*5430*/  LEA R189, R0, UR4, 0x1 ;  /* 0x0000000400bd7c11 */ /* 0x000fe2000f8e08ff */
[----:B------:R-:W-:Y:S01]  /*5440*/  IMAD.WIDE.U32 R36, R15, -0x2daee0ad, RZ ;  /* 0xd2511f530f247825 */ /* 0x000fe200078e00ff */
[----:B------:R-:W-:-:S03]  /*5450*/  LOP3.LUT R10, R9, UR13, R28, 0x96, !PT ;  /* 0x0000000d090a7c12 */ /* 0x000fc6000f8e961c */
[----:B--2---:R-:W-:Y:S01]  /*5460*/  FFMA.FTZ R5, R75, UR10, -R6 ;  /* 0x0000000a4b057c23 */ /* 0x004fe20008010806 */
[----:B------:R-:W-:Y:S01]  /*5470*/  IMAD.WIDE.U32 R12, R12, -0x326172a9, RZ ;  /* 0xcd9e8d570c0c7825 */ /* 0x000fe200078e00ff */
[----:B------:R-:W-:Y:S02]  /*5480*/  LOP3.LUT R8, R37, UR5, R8, 0x96, !PT ;  /* 0x0000000525087c12 */ /* 0x000fe4000f8e9608 */
[----:B------:R2:W-:Y:S01]  /*5490*/  MUFU.EX2 R225, R5 ;  /* 0x0000000500e17308 */ /* 0x0005e20000000800 */
[----:B------:R-:W-:Y:S01]  /*54a0*/  IMAD.WIDE.U32 R10, R10, -0x326172a9, RZ ;  /* 0xcd9e8d570a0a7825 */ /* 0x000fe200078e00ff */
[----:B------:R-:W-:-:S03]  /*54b0*/  LOP3.LUT R22, R13, UR12, R18, 0x96, !PT ;  /* 0x0000000c0d167c12 */ /* 0x000fc6000f8e9612 */
[--C-:B------:R-:W-:Y:S01]  /*54c0*/  IMAD R190, R3, 0x2, R189.reuse ;  /* 0x0000000203be7824 */ /* 0x100fe200078e02bd */
[----:B------:R-:W-:Y:S01]  /*54d0*/  LOP3.LUT R21, R11, UR12, R16, 0x96, !PT ;  /* 0x0000000c0b157c12 */ /* 0x000fe2000f8e9610 */
[----:B------:R-:W-:Y:S01]  /*54e0*/  IMAD R192, R2, 0x2, R189 ;  /* 0x0000000202c07824 */ /* 0x000fe200078e02bd */
[----:B-1----:R-:W-:Y:S01]  /*54f0*/  FMNMX.FTZ R70, R4, R70, !PT ;  /* 0x0000004604467209 */ /* 0x002fe20007810000 */
[----:B------:R-:W-:Y:S01]  /*5500*/  IMAD R191, R2, 0x2, R190 ;  /* 0x0000000202bf7824 */ /* 0x000fe200078e02be */
[----:B------:R-:W-:Y:S01]  /*5510*/  LDSM.16.MT88.4 R32, [R190+0x6000] ;  /* 0x00600000be20783b */ /* 0x000fe20000004200 */
[----:B------:R-:W-:-:S04]  /*5520*/  IMAD.WIDE.U32 R156, R156, -0x326172a9, RZ ;  /* 0xcd9e8d579c9c7825 */ /* 0x000fc800078e00ff */
[----:B------:R-:W-:Y:S01]  /*5530*/  FMUL.FTZ R4, R70, UR10 ;  /* 0x0000000a46047c20 */ /* 0x000fe20008410000 */
[----:B------:R-:W-:Y:S01]  /*5540*/  LDSM.16.MT88.4 R40, [R191+0x6000] ;  /* 0x00600000bf28783b */ /* 0x000fe20000004200 */
[----:B--2---:R-:W-:Y:S01]  /*5550*/  FMNMX.FTZ R5, R163, R7, !PT ;  /* 0x00000007a3057209 */ /* 0x004fe20007810000 */
[----:B------:R-:W-:-:S03]  /*5560*/  FFMA.FTZ R7, R45, UR10, -R6 ;  /* 0x0000000a2d077c23 */ /* 0x000fc60008010806 */
[----:B------:R-:W-:Y:S01]  /*5570*/  FMNMX.FTZ R5, R167, R5, !PT ;  /* 0x00000005a7057209 */ /* 0x000fe20007810000 */
[----:B------:R1:W-:Y:S03]  /*5580*/  MUFU.EX2 R226, R7 ;  /* 0x0000000700e27308 */ /* 0x0003e60000000800 */
[----:B------:R-:W-:Y:S01]  /*5590*/  FMNMX.FTZ R72, R164, R5, !PT ;  /* 0x00000005a4487209 */ /* 0x000fe20007810000 */
[----:B------:R-:W-:-:S03]  /*55a0*/  FMUL.FTZ R5, R71, UR10 ;  /* 0x0000000a47057c20 */ /* 0x000fc60008410000 */
[----:B------:R-:W-:Y:S02]  /*55b0*/  FMNMX.FTZ R72, R165, R72, !PT ;  /* 0x00000048a5487209 */ /* 0x000fe40007810000 */
[----:B------:R-:W-:Y:S02]  /*55c0*/  FSEL R5, R5, RZ, P1 ;  /* 0x000000ff05057208 */ /* 0x000fe40000800000 */
[----:B------:R-:W-:Y:S01]  /*55d0*/  FSETP.NEU.FTZ.AND P1, PT, R70, -INF , PT ;  /* 0xff8000004600780b */ /* 0x000fe20003f3d000 */
[----:B------:R-:W2:Y:S02]  /*55e0*/  SHFL.BFLY PT, R17, R72, 0x2, 0x1f ;  /* 0x0c401f0048117f89 */ /* 0x000ea400000e0000 */
[----:B------:R-:W-:Y:S01]  /*55f0*/  FFMA.FTZ R9, R82, UR10, -R5 ;  /* 0x0000000a52097c23 */ /* 0x000fe20008010805 */
[----:B------:R-:W-:Y:S01]  /*5600*/  FSEL R4, R4, RZ, P1 ;  /* 0x000000ff04047208 */ /* 0x000fe20000800000 */
[----:B-1----:R-:W-:Y:S02]  /*5610*/  FFMA.FTZ R7, R44, UR10, -R6 ;  /* 0x0000000a2c077c23 */ /* 0x002fe40008010806 */
[----:B------:R1:W-:Y:S02]  /*5620*/  MUFU.EX2 R224, R9 ;  /* 0x0000000900e07308 */ /* 0x0003e40000000800 */
[----:B------:R-:W-:-:S06]  /*5630*/  FFMA.FTZ R0, R101, UR10, -R4 ;  /* 0x0000000a65007c23 */ /* 0x000fcc0008010804 */
[----:B------:R3:W-:Y:S08]  /*5640*/  MUFU.EX2 R229, R7 ;  /* 0x0000000700e57308 */ /* 0x0007f00000000800 */
[----:B------:R4:W-:Y:S01]  /*5650*/  MUFU.EX2 R216, R0 ;  /* 0x0000000000d87308 */ /* 0x0009e20000000800 */
[----:B-1----:R-:W-:Y:S01]  /*5660*/  IMAD.WIDE.U32 R8, R8, -0x326172a9, RZ ;  /* 0xcd9e8d5708087825 */ /* 0x002fe200078e00ff */
[----:B--2---:R-:W-:-:S02]  /*5670*/  FMNMX.FTZ R72, R72, R17, !PT ;  /* 0x0000001148487209 */ /* 0x004fc40007810000 */
[----:B------:R-:W-:-:S03]  /*5680*/  SHF.R.U32.HI R11, RZ, 0x10, R8 ;  /* 0x00000010ff0b7819 */ /* 0x000fc60000011608 */
[----:B------:R-:W1:Y:S01]  /*5690*/  SHFL.BFLY PT, R18, R72, 0x1, 0x1f ;  /* 0x0c201f0048127f89 */ /* 0x000e6200000e0000 */
[----:B------:R-:W-:Y:S02]  /*56a0*/  LOP3.LUT R20, R8, 0xff, RZ, 0xc0, !PT ;  /* 0x000000ff08147812 */ /* 0x000fe400078ec0ff */
[----:B---3--:R-:W-:Y:S02]  /*56b0*/  LOP3.LUT R7, R19, UR14, R24, 0x96, !PT ;  /* 0x0000000e13077c12 */ /* 0x008fe4000f8e9618 */
[----:B------:R-:W-:Y:S01]  /*56c0*/  LOP3.LUT R16, R11, 0xff, RZ, 0xc0, !PT ;  /* 0x000000ff0b107812 */ /* 0x000fe200078ec0ff */
[----:B------:R-:W2:Y:S01]  /*56d0*/  LDSM.16.MT88.4 R24, [R189+0x6000] ;  /* 0x00600000bd18783b */ /* 0x000ea20000004200 */
[----:B------:R-:W-:Y:S01]  /*56e0*/  SHF.R.U32.HI R19, RZ, 0x18, R8 ;  /* 0x00000018ff137819 */ /* 0x000fe20000011608 */
[----:B------:R-:W-:-:S04]  /*56f0*/  IMAD.WIDE.U32 R38, R7, -0x2daee0ad, RZ ;  /* 0xd2511f5307267825 */ /* 0x000fc800078e00ff */
[----:B------:R-:W-:Y:S01]  /*5700*/  FFMA.FTZ R7, R92, UR10, -R5 ;  /* 0x0000000a5c077c23 */ /* 0x000fe20008010805 */
[----:B------:R-:W-:-:S03]  /*5710*/  PRMT R16, R16, 0x5410, R19 ;  /* 0x0000541010107816 */ /* 0x000fc60000000013 */
[----:B------:R3:W5:Y:S01]  /*5720*/  MUFU.EX2 R223, R7 ;  /* 0x0000000700df7308 */ /* 0x0007620000000800 */
[----:B------:R-:W-:Y:S02]  /*5730*/  LOP3.LUT R14, R39, UR5, R14, 0x96, !PT ;  /* 0x00000005270e7c12 */ /* 0x000fe4000f8e960e */
[----:B------:R-:W-:-:S03]  /*5740*/  HSET2.LE.AND R2, R16, R74, PT ;  /* 0x0000004a10027233 */ /* 0x000fc60003803000 */
[----:B------:R-:W-:Y:S01]  /*5750*/  IMAD.WIDE.U32 R14, R14, -0x326172a9, RZ ;  /* 0xcd9e8d570e0e7825 */ /* 0x000fe200078e00ff */
[----:B-1----:R-:W-:-:S04]  /*5760*/  FMNMX.FTZ R72, R72, R18, !PT ;  /* 0x0000001248487209 */ /* 0x002fc80007810000 */
[----:B------:R-:W-:Y:S02]  /*5770*/  LOP3.LUT R12, R15, UR21, R12, 0x96, !PT ;  /* 0x000000150f0c7c12 */ /* 0x000fe4000f8e960c */
[C---:B------:R-:W-:Y:S01]  /*5780*/  FSETP.NEU.FTZ.AND P1, PT, R72.reuse, -INF , PT ;  /* 0xff8000004800780b */ /* 0x040fe20003f3d000 */
[----:B----4-:R-:W-:Y:S01]  /*5790*/  FMUL.FTZ R0, R72, UR10 ;  /* 0x0000000a48007c20 */ /* 0x010fe20008410000 */
[----:B---3--:R-:W-:Y:S01]  /*57a0*/  FFMA.FTZ R7, R83, UR10, -R5 ;  /* 0x0000000a53077c23 */ /* 0x008fe20008010805 */
[----:B------:R-:W-:Y:S02]  /*57b0*/  LOP3.LUT R19, R14, 0xff, RZ, 0xc0, !PT ;  /* 0x000000ff0e137812 */ /* 0x000fe400078ec0ff */
[----:B------:R-:W-:Y:S01]  /*57c0*/  SHF.R.U32.HI R23, RZ, 0x18, R14 ;  /* 0x00000018ff177819 */ /* 0x000fe2000001160e */
[----:B------:R1:W-:Y:S01]  /*57d0*/  MUFU.EX2 R222, R7 ;  /* 0x0000000700de7308 */ /* 0x0003e20000000800 */
[----:B------:R-:W-:-:S05]  /*57e0*/  FSEL R0, R0, RZ, P1 ;  /* 0x000000ff00007208 */ /* 0x000fca0000800000 */
[----:B------:R-:W-:-:S04]  /*57f0*/  FFMA.FTZ R16, R103, UR10, -R0 ;  /* 0x0000000a67107c23 */ /* 0x000fc80008010800 */
[----:B------:R-:W-:Y:S01]  /*5800*/  MUFU.EX2 R213, R16 ;  /* 0x0000001000d57308 */ /* 0x000fe20000000800 */
[----:B-1----:R-:W-:-:S07]  /*5810*/  FFMA.FTZ R7, R93, UR10, -R5 ;  /* 0x0000000a5d077c23 */ /* 0x002fce0008010805 */
[----:B------:R1:W3:Y:S02]  /*5820*/  MUFU.EX2 R221, R7 ;  /* 0x0000000700dd7308 */ /* 0x0002e40000000800 */
[----:B-1----:R-:W-:Y:S01]  /*5830*/  LOP3.LUT R7, R9, UR21, R10, 0x96, !PT ;  /* 0x0000001509077c12 */ /* 0x002fe2000f8e960a */
[--C-:B------:R-:W-:Y:S01]  /*5840*/  FFMA.FTZ R10, R100, UR10, -R4.reuse ;  /* 0x0000000a640a7c23 */ /* 0x100fe20008010804 */
[----:B------:R-:W-:Y:S02]  /*5850*/  LOP3.LUT R9, R8, 0xffff, RZ, 0xc0, !PT ;  /* 0x0000ffff08097812 */ /* 0x000fe400078ec0ff */
[----:B------:R-:W-:Y:S02]  /*5860*/  SHF.R.U32.HI R11, RZ, 0x10, R7 ;  /* 0x00000010ff0b7819 */ /* 0x000fe40000011607 */
[----:B------:R1:W-:Y:S01]  /*5870*/  MUFU.EX2 R219, R10 ;  /* 0x0000000a00db7308 */ /* 0x0003e20000000800 */
[----:B------:R-:W-:Y:S01]  /*5880*/  SHF.R.U32.HI R17, RZ, 0x8, R9 ;  /* 0x00000008ff117819 */ /* 0x000fe20000011609 */
[----:B------:R-:W-:Y:S01]  /*5890*/  FFMA.FTZ R9, R94, UR10, -R4 ;  /* 0x0000000a5e097c23 */ /* 0x000fe20008010804 */
[----:B------:R-:W-:-:S02]  /*58a0*/  LOP3.LUT R8, R7, 0xffff, RZ, 0xc0, !PT ;  /* 0x0000ffff07087812 */ /* 0x000fc400078ec0ff */
[----:B------:R-:W-:Y:S02]  /*58b0*/  LOP3.LUT R13, R7, 0xff, RZ, 0xc0, !PT ;  /* 0x000000ff070d7812 */ /* 0x000fe400078ec0ff */
[----:B------:R-:W-:Y:S01]  /*58c0*/  SHF.R.U32.HI R8, RZ, 0x8, R8 ;  /* 0x00000008ff087819 */ /* 0x000fe20000011608 */
[----:B------:R4:W2:Y:S03]  /*58d0*/  MUFU.EX2 R218, R9 ;  /* 0x0000000900da7308 */ /* 0x0008a60000000800 */
[----:B------:R-:W-:Y:S01]  /*58e0*/  PRMT R13, R13, 0x5410, R8 ;  /* 0x000054100d0d7816 */ /* 0x000fe20000000008 */
[----:B------:R-:W-:Y:S02]  /*58f0*/  FFMA.FTZ R8, R30, UR10, -R6 ;  /* 0x0000000a1e087c23 */ /* 0x000fe40008010806 */
[----:B------:R-:W2:Y:S02]  /*5900*/  LDSM.16.MT88.4 R28, [R192+0x6000] ;  /* 0x00600000c01c783b */ /* 0x000ea40000004200 */
[----:B------:R5:W-:Y:S01]  /*5910*/  MUFU.EX2 R220, R8 ;  /* 0x0000000800dc7308 */ /* 0x000be20000000800 */
[----:B-1----:R-:W-:-:S02]  /*5920*/  SHF.R.U32.HI R10, RZ, 0x18, R7 ;  /* 0x00000018ff0a7819 */ /* 0x002fc40000011607 */
[----:B------:R-:W-:Y:S02]  /*5930*/  LOP3.LUT R7, R11, 0xff, RZ, 0xc0, !PT ;  /* 0x000000ff0b077812 */ /* 0x000fe400078ec0ff */
[----:B------:R-:W-:Y:S01]  /*5940*/  PRMT R11, R20, 0x5410, R17 ;  /* 0x00005410140b7816 */ /* 0x000fe20000000011 */
[----:B------:R-:W-:Y:S01]  /*5950*/  IMAD.WIDE.U32 R16, R22, -0x2daee0ad, RZ ;  /* 0xd2511f5316107825 */ /* 0x000fe200078e00ff */
[----:B------:R-:W-:-:S03]  /*5960*/  SHF.R.U32.HI R20, RZ, 0x10, R14 ;  /* 0x00000010ff147819 */ /* 0x000fc6000001160e */
[----:B----4-:R-:W-:Y:S01]  /*5970*/  FFMA.FTZ R9, R95, UR10, -R4 ;  /* 0x0000000a5f097c23 */ /* 0x010fe20008010804 */
[----:B------:R-:W-:Y:S02]  /*5980*/  HSET2.LE.AND R3, R11, R74, PT ;  /* 0x0000004a0b037233 */ /* 0x000fe40003803000 */
[----:B------:R-:W-:Y:S01]  /*5990*/  LOP3.LUT R22, R20, 0xff, RZ, 0xc0, !PT ;  /* 0x000000ff14167812 */ /* 0x000fe200078ec0ff */
[----:B------:R1:W4:Y:S01]  /*59a0*/  MUFU.EX2 R217, R9 ;  /* 0x0000000900d97308 */ /* 0x0003220000000800 */
[----:B------:R-:W-:Y:S02]  /*59b0*/  LOP3.LUT R20, R12, 0xff, RZ, 0xc0, !PT ;  /* 0x000000ff0c147812 */ /* 0x000fe400078ec0ff */
[----:B------:R-:W-:Y:S02]  /*59c0*/  LOP3.LUT R18, R17, UR23, R38, 0x96, !PT ;  /* 0x0000001711127c12 */ /* 0x000fe4000f8e9626 */
[----:B-----5:R-:W-:Y:S02]  /*59d0*/  F2FP.BF16.F32.PACK_AB R8, R223, R224 ;  /* 0x000000e0df08723e */ /* 0x020fe400000010ff */
[----:B-1----:R-:W-:-:S02]  /*59e0*/  PRMT R9, R7, 0x5410, R10 ;  /* 0x0000541007097816 */ /* 0x002fc4000000000a */
[----:B---3--:R-:W-:-:S03]  /*59f0*/  F2FP.BF16.F32.PACK_AB R7, R221, R222 ;  /* 0x000000dedd07723e */ /* 0x008fc600000010ff */
[--C-:B------:R-:W-:Y:S02]  /*5a00*/  HSET2.LE.AND R9, R9, R74.reuse, PT ;  /* 0x0000004a09097233 */ /* 0x100fe40003803000 */
[----:B------:R-:W-:Y:S01]  /*5a10*/  LOP3.LUT R10, R3, R7, RZ, 0xc0, !PT ;  /* 0x00000007030a7212 */ /* 0x000fe200078ec0ff */
[--C-:B------:R-:W-:Y:S01]  /*5a20*/  FFMA.FTZ R3, R105, UR10, -R0.reuse ;  /* 0x0000000a69037c23 */ /* 0x100fe20008010800 */
[----:B------:R-:W-:Y:S02]  /*5a30*/  HSET2.LE.AND R7, R13, R74, PT ;  /* 0x0000004a0d077233 */ /* 0x000fe40003803000 */
[----:B--2---:R-:W-:Y:S01]  /*5a40*/  F2FP.BF16.F32.PACK_AB R13, R218, R219 ;  /* 0x000000dbda0d723e */ /* 0x004fe200000010ff */
[----:B------:R4:W1:Y:S02]  /*5a50*/  MUFU.EX2 R215, R3 ;  /* 0x0000000300d77308 */ /* 0x0008640000000800 */
[----:B------:R-:W-:Y:S01]  /*5a60*/  LOP3.LUT R8, R7, R8, RZ, 0xc0, !PT ;  /* 0x0000000807087212 */ /* 0x000fe200078ec0ff */
[----:B------:R-:W-:Y:S01]  /*5a70*/  FFMA.FTZ R7, R106, UR10, -R0 ;  /* 0x0000000a6a077c23 */ /* 0x000fe20008010800 */
[----:B------:R-:W-:-:S02]  /*5a80*/  LOP3.LUT R9, R9, R13, RZ, 0xc0, !PT ;  /* 0x0000000d09097212 */ /* 0x000fc400078ec0ff */
[----:B------:R-:W-:Y:S01]  /*5a90*/  LOP3.LUT R13, R14, 0xffff, RZ, 0xc0, !PT ;  /* 0x0000ffff0e0d7812 */ /* 0x000fe200078ec0ff */
[----:B------:R-:W-:Y:S01]  /*5aa0*/  FFMA.FTZ R14, R104, UR10, -R5 ;  /* 0x0000000a680e7c23 */ /* 0x000fe20008010805 */
[----:B------:R2:W-:Y:S02]  /*5ab0*/  MUFU.EX2 R211, R7 ;  /* 0x0000000700d37308 */ /* 0x0005e40000000800 */
[----:B------:R-:W-:Y:S01]  /*5ac0*/  SHF.R.U32.HI R15, RZ, 0x8, R13 ;  /* 0x00000008ff0f7819 */ /* 0x000fe2000001160d */
[----:B------:R-:W-:-:S05]  /*5ad0*/  FFMA.FTZ R13, R102, UR10, -R0 ;  /* 0x0000000a660d7c23 */ /* 0x000fca0008010800 */
[----:B------:R3:W5:Y:S01]  /*5ae0*/  MUFU.EX2 R187, R13 ;  /* 0x0000000d00bb7308 */ /* 0x0007620000000800 */
[----:B----4-:R-:W-:-:S04]  /*5af0*/  F2FP.BF16.F32.PACK_AB R3, R216, R217 ;  /* 0x000000d9d803723e */ /* 0x010fc800000010ff */
[----:B------:R-:W-:Y:S01]  /*5b00*/  LOP3.LUT R11, R2, R3, RZ, 0xc0, !PT ;  /* 0x00000003020b7212 */ /* 0x000fe200078ec0ff */
[----:B------:R-:W-:Y:S01]  /*5b10*/  IMAD.WIDE.U32 R2, R21, -0x2daee0ad, RZ ;  /* 0xd2511f5315027825 */ /* 0x000fe200078e00ff */
[----:B------:R-:W-:Y:S01]  /*5b20*/  PRMT R21, R19, 0x5410, R15 ;  /* 0x0000541013157816 */ /* 0x000fe2000000000f */
[----:B------:R4:W-:Y:S01]  /*5b30*/  MUFU.EX2 R201, R14 ;  /* 0x0000000e00c97308 */ /* 0x0009e20000000800 */
[--C-:B------:R-:W-:Y:S02]  /*5b40*/  SHF.R.U32.HI R15, RZ, 0x10, R12.reuse ;  /* 0x00000010ff0f7819 */ /* 0x100fe4000001160c */
[----:B------:R-:W-:Y:S01]  /*5b50*/  SHF.R.U32.HI R19, RZ, 0x18, R12 ;  /* 0x00000018ff137819 */ /* 0x000fe2000001160c */
[C---:B------:R-:W-:Y:S01]  /*5b60*/  HMMA.16816.F32.BF16 R84, R8.reuse, R24, RZ ;  /* 0x000000180854723c */ /* 0x040fe200000418ff */
[----:B--2---:R-:W-:Y:S02]  /*5b70*/  LOP3.LUT R7, R3, UR23, R36, 0x96, !PT ;  /* 0x0000001703077c12 */ /* 0x004fe4000f8e9624 */
[----:B------:R-:W-:Y:S01]  /*5b80*/  LOP3.LUT R3, R2, 0xffff, RZ, 0xc0, !PT ;  /* 0x0000ffff02037812 */ /* 0x000fe200078ec0ff */
[----:B------:R-:W2:Y:S01]  /*5b90*/  LDSM.16.MT88.4 R36, [R192+0x6800] ;  /* 0x00680000c024783b */ /* 0x000ea20000004200 */
[----:B---3--:R-:W-:Y:S01]  /*5ba0*/  LOP3.LUT R13, R12, 0xffff, RZ, 0xc0, !PT ;  /* 0x0000ffff0c0d7812 */ /* 0x008fe200078ec0ff */
[----:B------:R-:W-:Y:S03]  /*5bb0*/  HMMA.16816.F32.BF16 R104, R8, R28, RZ ;  /* 0x0000001c0868723c */ /* 0x000fe600000418ff */
[----:B------:R-:W-:Y:S01]  /*5bc0*/  SHF.R.U32.HI R12, RZ, 0x8, R13 ;  /* 0x00000008ff0c7819 */ /* 0x000fe2000001160d */
[----:B------:R-:W-:-:S02]  /*5bd0*/  FFMA.FTZ R13, R46, UR10, -R5 ;  /* 0x0000000a2e0d7c23 */ /* 0x000fc40008010805 */
[C---:B------:R-:W-:Y:S01]  /*5be0*/  HMMA.16816.F32.BF16 R92, R8.reuse, R32, RZ ;  /* 0x00000020085c723c */ /* 0x040fe200000418ff */
[----:B----4-:R-:W-:Y:S01]  /*5bf0*/  LOP3.LUT R14, R15, 0xff, RZ, 0xc0, !PT ;  /* 0x000000ff0f0e7812 */ /* 0x010fe200078ec0ff */
[----:B------:R3:W-:Y:S01]  /*5c00*/  MUFU.EX2 R202, R13 ;  /* 0x0000000d00ca7308 */ /* 0x0007e20000000800 */
[----:B------:R-:W-:Y:S02]  /*5c10*/  PRMT R12, R20, 0x5410, R12 ;  /* 0x00005410140c7816 */ /* 0x000fe4000000000c */
[----:B------:R-:W-:Y:S01]  /*5c20*/  PRMT R15, R22, 0x5410, R23 ;  /* 0x00005410160f7816 */ /* 0x000fe20000000017 */
[C---:B------:R-:W-:Y:S01]  /*5c30*/  HMMA.16816.F32.BF16 R88, R8.reuse, R40, RZ ;  /* 0x000000280858723c */ /* 0x040fe200000418ff */
[----:B------:R-:W-:Y:S02]  /*5c40*/  PRMT R22, R14, 0x5410, R19 ;  /* 0x000054100e167816 */ /* 0x000fe40000000013 */
[--C-:B------:R-:W-:Y:S01]  /*5c50*/  HSET2.LE.AND R14, R21, R74.reuse, PT ;  /* 0x0000004a150e7233 */ /* 0x100fe20003803000 */
[----:B------:R-:W-:Y:S01]  /*5c60*/  FFMA.FTZ R21, R49, UR10, -R5 ;  /* 0x0000000a31157c23 */ /* 0x000fe20008010805 */
[----:B------:R-:W-:Y:S01]  /*5c70*/  HSET2.LE.AND R19, R12, R74, PT ;  /* 0x0000004a0c137233 */ /* 0x000fe20003803000 */
[----:B------:R-:W-:Y:S01]  /*5c80*/  HMMA.16816.F32.BF16 R96, R8, R26, RZ ;  /* 0x0000001a0860723c */ /* 0x000fe200000418ff */
[----:B------:R-:W-:Y:S01]  /*5c90*/  F2FP.BF16.F32.PACK_AB R12, R227, R228 ;  /* 0x000000e4e30c723e */ /* 0x000fe200000010ff */
[----:B------:R4:W-:Y:S01]  /*5ca0*/  MUFU.EX2 R186, R21 ;  /* 0x0000001500ba7308 */ /* 0x0009e20000000800 */
[----:B------:R-:W-:-:S02]  /*5cb0*/  F2FP.BF16.F32.PACK_AB R20, R230, R231 ;  /* 0x000000e7e614723e */ /* 0x000fc400000010ff */
[----:B------:R-:W-:Y:S01]  /*5cc0*/  HSET2.LE.AND R15, R15, R74, PT ;  /* 0x0000004a0f0f7233 */ /* 0x000fe20003803000 */
[C---:B------:R-:W-:Y:S01]  /*5cd0*/  HMMA.16816.F32.BF16 R80, R8.reuse, R30, RZ ;  /* 0x0000001e0850723c */ /* 0x040fe200000418ff */
[----:B---3--:R-:W-:Y:S01]  /*5ce0*/  FFMA.FTZ R13, R48, UR10, -R5 ;  /* 0x0000000a300d7c23 */ /* 0x008fe20008010805 */
[----:B------:R-:W-:Y:S02]  /*5cf0*/  LOP3.LUT R14, R14, R12, RZ, 0xc0, !PT ;  /* 0x0000000c0e0e7212 */ /* 0x000fe400078ec0ff */
[----:B------:R-:W-:Y:S01]  /*5d00*/  LOP3.LUT R12, R19, R20, RZ, 0xc0, !PT ;  /* 0x00000014130c7212 */ /* 0x000fe200078ec0ff */
[----:B------:R5:W-:Y:S01]  /*5d10*/  MUFU.EX2 R200, R13 ;  /* 0x0000000d00c87308 */ /* 0x000be20000000800 */
[----:B------:R-:W-:Y:S01]  /*5d20*/  FFMA.FTZ R20, R108, UR10, -R4 ;  /* 0x0000000a6c147c23 */ /* 0x000fe20008010804 */
[----:B-1----:R-:W-:Y:S01]  /*5d30*/  F2FP.BF16.F32.PACK_AB R19, R213, R215 ;  /* 0x000000d7d513723e */ /* 0x002fe200000010ff */
[C---:B------:R-:W-:Y:S05]  /*5d40*/  HMMA.16816.F32.BF16 R100, R8.reuse, R34, RZ ;  /* 0x000000220864723c */ /* 0x040fea00000418ff */
[----:B------:R1:W-:Y:S01]  /*5d50*/  MUFU.EX2 R185, R20 ;  /* 0x0000001400b97308 */ /* 0x0003e20000000800 */
[----:B----4-:R-:W-:Y:S01]  /*5d60*/  LOP3.LUT R21, R2, 0xff, RZ, 0xc0, !PT ;  /* 0x000000ff02157812 */ /* 0x010fe200078ec0ff */
[----:B------:R-:W-:Y:S01]  /*5d70*/  HMMA.16816.F32.BF16 R76, R8, R42, RZ ;  /* 0x0000002a084c723c */ /* 0x000fe200000418ff */
[----:B-----5:R-:W-:-:S06]  /*5d80*/  F2FP.BF16.F32.PACK_AB R13, R187, R211 ;  /* 0x000000d3bb0d723e */ /* 0x020fcc00000010ff */
[----:B------:R-:W-:Y:S02]  /*5d90*/  LOP3.LUT R11, R7, 0xff, RZ, 0xc0, !PT ;  /* 0x000000ff070b7812 */ /* 0x000fe400078ec0ff */
[----:B------:R-:W-:Y:S02]  /*5da0*/  LOP3.LUT R15, R15, R13, RZ, 0xc0, !PT ;  /* 0x0000000d0f0f7212 */ /* 0x000fe400078ec0ff */
[----:B------:R-:W-:Y:S02]  /*5db0*/  HSET2.LE.AND R13, R22, R74, PT ;  /* 0x0000004a160d7233 */ /* 0x000fe40003803000 */
[----:B-1----:R-:W-:Y:S01]  /*5dc0*/  SHF.R.U32.HI R20, RZ, 0x8, R3 ;  /* 0x00000008ff147819 */ /* 0x002fe20000011603 */
[----:B------:R-:W-:Y:S01]  /*5dd0*/  FFMA.FTZ R3, R47, UR10, -R4 ;  /* 0x0000000a2f037c23 */ /* 0x000fe20008010804 */
[--C-:B------:R-:W-:Y:S01]  /*5de0*/  SHF.R.U32.HI R22, RZ, 0x18, R2.reuse ;  /* 0x00000018ff167819 */ /* 0x100fe20000011602 */
[----:B------:R-:W-:Y:S01]  /*5df0*/  LDSM.16.MT88.4 R44, [R190+0x6800] ;  /* 0x00680000be2c783b */ /* 0x000fe20000004200 */
[----:B------:R-:W-:Y:S01]  /*5e00*/  LOP3.LUT R13, R13, R19, RZ, 0xc0, !PT ;  /* 0x000000130d0d7212 */ /* 0x000fe200078ec0ff */
[----:B------:R1:W3:Y:S01]  /*5e10*/  MUFU.EX2 R183, R3 ;  /* 0x0000000300b77308 */ /* 0x0002e20000000800 */
[----:B------:R-:W-:-:S02]  /*5e20*/  SHF.R.U32.HI R19, RZ, 0x10, R2 ;  /* 0x00000010ff137819 */ /* 0x000fc40000011602 */
[----:B------:R-:W-:Y:S02]  /*5e30*/  LOP3.LUT R2, R7, 0xffff, RZ, 0xc0, !PT ;  /* 0x0000ffff07027812 */ /* 0x000fe400078ec0ff */
[--C-:B------:R-:W-:Y:S01]  /*5e40*/  SHF.R.U32.HI R8, RZ, 0x10, R7.reuse ;  /* 0x00000010ff087819 */ /* 0x100fe20000011607 */
[C---:B------:R-:W-:Y:S01]  /*5e50*/  HMMA.16816.F32.BF16 R60, R12.reuse, R28, RZ ;  /* 0x0000001c0c3c723c */ /* 0x040fe200000418ff */
[----:B------:R-:W-:Y:S01]  /*5e60*/  SHF.R.U32.HI R9, RZ, 0x18, R7 ;  /* 0x00000018ff097819 */ /* 0x000fe20000011607 */
[----:B------:R-:W-:Y:S01]  /*5e70*/  FFMA.FTZ R7, R51, UR10, -R4 ;  /* 0x0000000a33077c23 */ /* 0x000fe20008010804 */
[----:B------:R-:W-:Y:S02]  /*5e80*/  PRMT R20, R21, 0x5410, R20 ;  /* 0x0000541015147816 */ /* 0x000fe40000000014 */
[----:B------:R-:W-:Y:S01]  /*5e90*/  LOP3.LUT R10, R19, 0xff, RZ, 0xc0, !PT ;  /* 0x000000ff130a7812 */ /* 0x000fe200078ec0ff */
[----:B------:R4:W-:Y:S01]  /*5ea0*/  MUFU.EX2 R182, R7 ;  /* 0x0000000700b67308 */ /* 0x0009e20000000800 */
[----:B------:R-:W-:Y:S01]  /*5eb0*/  HMMA.16816.F32.BF16 R112, R12, R30, RZ ;  /* 0x0000001e0c70723c */ /* 0x000fe200000418ff */
[----:B-1----:R-:W-:Y:S01]  /*5ec0*/  FFMA.FTZ R3, R50, UR10, -R4 ;  /* 0x0000000a32037c23 */ /* 0x002fe20008010804 */
[----:B---3--:R-:W-:-:S04]  /*5ed0*/  F2FP.BF16.F32.PACK_AB R19, R183, R185 ;  /* 0x000000b9b713723e */ /* 0x008fc800000010ff */
[C---:B------:R-:W-:Y:S01]  /*5ee0*/  HMMA.16816.F32.BF16 R64, R12.reuse, R24, RZ ;  /* 0x000000180c40723c */ /* 0x040fe200000418ff */
[----:B------:R-:W1:Y:S01]  /*5ef0*/  LDSM.16.MT88.4 R48, [R191+0x6800] ;  /* 0x00680000bf30783b */ /* 0x000e620000004200 */
[----:B------:R3:W5:Y:S04]  /*5f00*/  MUFU.EX2 R184, R3 ;  /* 0x0000000300b87308 */ /* 0x0007680000000800 */
[----:B------:R-:W-:Y:S01]  /*5f10*/  HMMA.16816.F32.BF16 R108, R12, R26, RZ ;  /* 0x0000001a0c6c723c */ /* 0x000fe200000418ff */
[----:B------:R-:W1:Y:S01]  /*5f20*/  LDSM.16.MT88.4 R24, [R189+0x6800] ;  /* 0x00680000bd18783b */ /* 0x000e620000004200 */
[----:B----4-:R-:W-:-:S04]  /*5f30*/  FFMA.FTZ R7, R117, UR10, -R6 ;  /* 0x0000000a75077c23 */ /* 0x010fc80008010806 */
[C---:B------:R-:W-:Y:S01]  /*5f40*/  HMMA.16816.F32.BF16 R52, R12.reuse, R32, RZ ;  /* 0x000000200c34723c */ /* 0x040fe200000418ff */
[----:B------:R4:W-:Y:S05]  /*5f50*/  MUFU.EX2 R181, R7 ;  /* 0x0000000700b57308 */ /* 0x0009ea0000000800 */
[C---:B------:R-:W-:Y:S01]  /*5f60*/  HMMA.16816.F32.BF16 R124, R12.reuse, R34, RZ ;  /* 0x000000220c7c723c */ /* 0x040fe200000418ff */
[----:B---3--:R-:W-:Y:S01]  /*5f70*/  SHF.R.U32.HI R3, RZ, 0x8, R2 ;  /* 0x00000008ff037819 */ /* 0x008fe20000011602 */
[----:B------:R-:W-:Y:S01]  /*5f80*/  LDSM.16.MT88.4 R32, [R191+0x7000] ;  /* 0x00700000bf20783b */ /* 0x000fe20000004200 */
[----:B------:R-:W-:Y:S02]  /*5f90*/  LOP3.LUT R2, R8, 0xff, RZ, 0xc0, !PT ;  /* 0x000000ff08027812 */ /* 0x000fe400078ec0ff */
[----:B------:R-:W-:Y:S01]  /*5fa0*/  PRMT R11, R11, 0x5410, R3 ;  /* 0x000054100b0b7816 */ /* 0x000fe20000000003 */
[----:B------:R-:W-:Y:S01]  /*5fb0*/  HMMA.16816.F32.BF16 R28, R12, R40, RZ ;  /* 0x000000280c1c723c */ /* 0x000fe200000418ff */
[----:B------:R-:W-:-:S02]  /*5fc0*/  PRMT R9, R2, 0x5410, R9 ;  /* 0x0000541002097816 */ /* 0x000fc40000000009 */
[--C-:B------:R-:W-:Y:S01]  /*5fd0*/  HSET2.LE.AND R2, R20, R74.reuse, PT ;  /* 0x0000004a14027233 */ /* 0x100fe20003803000 */
[----:B------:R-:W-:Y:S01]  /*5fe0*/  FFMA.FTZ R20, R118, UR10, -R0 ;  /* 0x0000000a76147c23 */ /* 0x000fe20008010800 */
[----:B------:R-:W-:Y:S02]  /*5ff0*/  F2FP.BF16.F32.PACK_AB R3, R186, R200 ;  /* 0x000000c8ba03723e */ /* 0x000fe400000010ff */
[----:B------:R-:W-:Y:S01]  /*6000*/  PRMT R8, R10, 0x5410, R22 ;  /* 0x000054100a087816 */ /* 0x000fe20000000016 */
[----:B------:R3:W-:Y:S01]  /*6010*/  MUFU.EX2 R179, R20 ;  /* 0x0000001400b37308 */ /* 0x0007e20000000800 */
[----:B------:R-:W-:Y:S01]  /*6020*/  LOP3.LUT R10, R2, R3, RZ, 0xc0, !PT ;  /* 0x00000003020a7212 */ /* 0x000fe200078ec0ff */
[----:B------:R-:W-:Y:S01]  /*6030*/  FFMA.FTZ R3, R116, UR10, -R6 ;  /* 0x0000000a74037c23 */ /* 0x000fe20008010806 */
[--C-:B----4-:R-:W-:Y:S01]  /*6040*/  HSET2.LE.AND R7, R11, R74.reuse, PT ;  /* 0x0000004a0b077233 */ /* 0x110fe20003803000 */
[----:B------:R-:W-:Y:S01]  /*6050*/  HMMA.16816.F32.BF16 R116, R12, R42, RZ ;  /* 0x0000002a0c74723c */ /* 0x000fe200000418ff */
[----:B------:R-:W-:-:S02]  /*6060*/  HSET2.LE.AND R2, R8, R74, PT ;  /* 0x0000004a08027233 */ /* 0x000fc40003803000 */
[----:B------:R-:W-:Y:S01]  /*6070*/  F2FP.BF16.F32.PACK_AB R8, R202, R201 ;  /* 0x000000c9ca08723e */ /* 0x000fe200000010ff */
[----:B------:R5:W-:Y:S01]  /*6080*/  MUFU.EX2 R180, R3 ;  /* 0x0000000300b47308 */ /* 0x000be20000000800 */
[----:B------:R-:W-:Y:S02]  /*6090*/  HSET2.LE.AND R9, R9, R74, PT ;  /* 0x0000004a09097233 */ /* 0x000fe40003803000 */
[----:B------:R-:W-:Y:S02]  /*60a0*/  LOP3.LUT R8, R7, R8, RZ, 0xc0, !PT ;  /* 0x0000000807087212 */ /* 0x000fe400078ec0ff */
[----:B------:R-:W-:Y:S02]  /*60b0*/  LOP3.LUT R13, R18, 0xff, RZ, 0xc0, !PT ;  /* 0x000000ff120d7812 */ /* 0x000fe400078ec0ff */
[----:B------:R-:W-:Y:S02]  /*60c0*/  LOP3.LUT R14, R16, 0xff, RZ, 0xc0, !PT ;  /* 0x000000ff100e7812 */ /* 0x000fe400078ec0ff */
[--C-:B------:R-:W-:Y:S01]  /*60d0*/  SHF.R.U32.HI R12, RZ, 0x10, R16.reuse ;  /* 0x00000010ff0c7819 */ /* 0x100fe20000011610 */
[----:B---3--:R-:W3:Y:S01]  /*60e0*/  LDSM.16.MT88.4 R20, [R189+0x7000] ;  /* 0x00700000bd14783b */ /* 0x008ee20000004200 */
[----:B------:R-:W-:-:S02]  /*60f0*/  SHF.R.U32.HI R15, RZ, 0x18, R16 ;  /* 0x00000018ff0f7819 */ /* 0x000fc40000011610 */
[----:B------:R-:W-:Y:S02]  /*6100*/  LOP3.LUT R12, R12, 0xff, RZ, 0xc0, !PT ;  /* 0x000000ff0c0c7812 */ /* 0x000fe400078ec0ff */
[----:B------:R-:W-:Y:S02]  /*6110*/  LOP3.LUT R9, R9, R19, RZ, 0xc0, !PT ;  /* 0x0000001309097212 */ /* 0x000fe400078ec0ff */
[----:B-----5:R-:W-:Y:S02]  /*6120*/  F2FP.BF16.F32.PACK_AB R3, R182, R184 ;  /* 0x000000b8b603723e */ /* 0x020fe400000010ff */
[----:B------:R-:W-:Y:S01]  /*6130*/  PRMT R15, R12, 0x5410, R15 ;  /* 0x000054100c0f7816 */ /* 0x000fe2000000000f */
[----:B------:R-:W-:Y:S01]  /*6140*/  FFMA.FTZ R12, R130, UR10, -R6 ;  /* 0x0000000a820c7c23 */ /* 0x000fe20008010806 */
[----:B------:R-:W-:Y:S01]  /*6150*/  LOP3.LUT R11, R2, R3, RZ, 0xc0, !PT ;  /* 0x00000003020b7212 */ /* 0x000fe200078ec0ff */
[----:B------:R-:W-:Y:S01]  /*6160*/  FFMA.FTZ R3, R134, UR10, -R0 ;  /* 0x0000000a86037c23 */ /* 0x000fe20008010800 */
[----:B------:R-:W-:Y:S01]  /*6170*/  LOP3.LUT R2, R16, 0xffff, RZ, 0xc0, !PT ;  /* 0x0000ffff10027812 */ /* 0x000fe200078ec0ff */
[----:B------:R-:W-:Y:S03]  /*6180*/  MUFU.EX2 R175, R12 ;  /* 0x0000000c00af7308 */ /* 0x000fe60000000800 */
[----:B------:R-:W-:Y:S01]  /*6190*/  SHF.R.U32.HI R7, RZ, 0x8, R2 ;  /* 0x00000008ff077819 */ /* 0x000fe20000011602 */
[----:B--2---:R-:W-:Y:S01]  /*61a0*/  HMMA.16816.F32.BF16 R104, R8, R36, R104 ;  /* 0x000000240868723c */ /* 0x004fe20000041868 */
[----:B------:R-:W-:-:S02]  /*61b0*/  LOP3.LUT R2, R18, 0xffff, RZ, 0xc0, !PT ;  /* 0x0000ffff12027812 */ /* 0x000fc400078ec0ff */
[----:B------:R-:W-:Y:S01]  /*61c0*/  PRMT R14, R14, 0x5410, R7 ;  /* 0x000054100e0e7816 */ /* 0x000fe20000000007 */
[----:B------:R2:W4:Y:S01]  /*61d0*/  MUFU.EX2 R178, R3 ;  /* 0x0000000300b27308 */ /* 0x0005220000000800 */
[----:B------:R-:W-:Y:S01]  /*61e0*/  SHF.R.U32.HI R2, RZ, 0x8, R2 ;  /* 0x00000008ff027819 */ /* 0x000fe20000011602 */
[C---:B-1----:R-:W-:Y:S03]  /*61f0*/  HMMA.16816.F32.BF16 R88, R8.reuse, R48, R88 ;  /* 0x000000300858723c */ /* 0x042fe60000041858 */
[----:B------:R-:W-:Y:S02]  /*6200*/  PRMT R16, R13, 0x5410, R2 ;  /* 0x000054100d107816 */ /* 0x000fe40000000002 */
[--C-:B------:R-:W-:Y:S01]  /*6210*/  SHF.R.U32.HI R2, RZ, 0x10, R18.reuse ;  /* 0x00000010ff027819 */ /* 0x100fe20000011612 */
[----:B------:R-:W-:Y:S01]  /*6220*/  HMMA.16816.F32.BF16 R80, R8, R38, R80 ;  /* 0x000000260850723c */ /* 0x000fe20000041850 */
[----:B------:R-:W-:Y:S01]  /*6230*/  SHF.R.U32.HI R13, RZ, 0x18, R18 ;  /* 0x00000018ff0d7819 */ /* 0x000fe20000011612 */
[----:B------:R-:W-:Y:S01]  /*6240*/  IMAD.WIDE.U32 R18, R69, -0x326172a9, RZ ;  /* 0xcd9e8d5745127825 */ /* 0x000fe200078e00ff */
[----:B------:R-:W-:-:S02]  /*6250*/  LOP3.LUT R7, R2, 0xff, RZ, 0xc0, !PT ;  /* 0x000000ff02077812 */ /* 0x000fc400078ec0ff */
[--C-:B------:R-:W-:Y:S01]  /*6260*/  HSET2.LE.AND R2, R14, R74.reuse, PT ;  /* 0x0000004a0e027233 */ /* 0x100fe20003803000 */
[----:B------:R-:W-:Y:S01]  /*6270*/  HMMA.16816.F32.BF16 R100, R8, R46, R100 ;  /* 0x0000002e0864723c */ /* 0x000fe20000041864 */
[----:B------:R-:W-:Y:S01]  /*6280*/  PRMT R13, R7, 0x5410, R13 ;  /* 0x00005410070d7816 */ /* 0x000fe2000000000d */
[----:B--2---:R-:W-:Y:S01]  /*6290*/  FFMA.FTZ R3, R123, UR10, -R0 ;  /* 0x0000000a7b037c23 */ /* 0x004fe20008010800 */
[----:B------:R-:W-:-:S03]  /*62a0*/  HSET2.LE.AND R7, R16, R74, PT ;  /* 0x0000004a10077233 */ /* 0x000fc60003803000 */
[----:B------:R-:W-:Y:S01]  /*62b0*/  HSET2.LE.AND R13, R13, R74, PT ;  /* 0x0000004a0d0d7233 */ /* 0x000fe20003803000 */
[----:B------:R1:W-:Y:S01]  /*62c0*/  MUFU.EX2 R177, R3 ;  /* 0x0000000300b17308 */ /* 0x0003e20000000800 */
[----:B----4-:R-:W-:Y:S01]  /*62d0*/  F2FP.BF16.F32.PACK_AB R16, R178, R179 ;  /* 0x000000b3b210723e */ /* 0x010fe200000010ff */
[----:B------:R-:W-:Y:S01]  /*62e0*/  HMMA.16816.F32.BF16 R120, R8, R24, R84 ;  /* 0x000000180878723c */ /* 0x000fe20000041854 */
[----:B------:R-:W-:Y:S02]  /*62f0*/  F2FP.BF16.F32.PACK_AB R12, R226, R225 ;  /* 0x000000e1e20c723e */ /* 0x000fe400000010ff */
[----:B------:R-:W-:Y:S01]  /*6300*/  LOP3.LUT R13, R13, R16, RZ, 0xc0, !PT ;  /* 0x000000100d0d7212 */ /* 0x000fe200078ec0ff */
[----:B------:R-:W-:Y:S01]  /*6310*/  IMAD.WIDE.U32 R16, R57, -0x326172a9, RZ ;  /* 0xcd9e8d5739107825 */ /* 0x000fe200078e00ff */
[----:B------:R-:W-:-:S03]  /*6320*/  LOP3.LUT R12, R7, R12, RZ, 0xc0, !PT ;  /* 0x0000000c070c7212 */ /* 0x000fc600078ec0ff */
[----:B------:R-:W-:Y:S01]  /*6330*/  FFMA.FTZ R7, R132, UR10, -R5 ;  /* 0x0000000a84077c23 */ /* 0x000fe20008010805 */
[C---:B------:R-:W-:Y:S03]  /*6340*/  HMMA.16816.F32.BF16 R84, R8.reuse, R44, R92 ;  /* 0x0000002c0854723c */ /* 0x040fe6000004185c */
[----:B------:R2:W-:Y:S03]  /*6350*/  MUFU.EX2 R152, R7 ;  /* 0x0000000700987308 */ /* 0x0005e60000000800 */
[----:B------:R-:W-:Y:S01]  /*6360*/  HMMA.16816.F32.BF16 R92, R8, R26, R96 ;  /* 0x0000001a085c723c */ /* 0x000fe20000041860 */
[----:B-1----:R-:W-:-:S04]  /*6370*/  FFMA.FTZ R3, R133, UR10, -R0 ;  /* 0x0000000a85037c23 */ /* 0x002fc80008010800 */
[----:B------:R1:W4:Y:S01]  /*6380*/  MUFU.EX2 R176, R3 ;  /* 0x0000000300b07308 */ /* 0x0003220000000800 */
[----:B------:R-:W-:Y:S07]  /*6390*/  HMMA.16816.F32.BF16 R76, R8, R50, R76 ;  /* 0x00000032084c723c */ /* 0x000fee000004184c */
[----:B------:R-:W-:Y:S01]  /*63a0*/  LOP3.LUT R8, R19, UR16, R58, 0x96, !PT ;  /* 0x0000001013087c12 */ /* 0x000fe2000f8e963a */
[----:B--2---:R-:W-:-:S04]  /*63b0*/  FFMA.FTZ R7, R135, UR10, -R5 ;  /* 0x0000000a87077c23 */ /* 0x004fc80008010805 */
[----:B------:R-:W-:Y:S01]  /*63c0*/  MUFU.EX2 R147, R7 ;  /* 0x0000000700937308 */ /* 0x000fe20000000800 */
[----:B-1----:R-:W-:-:S04]  /*63d0*/  F2FP.BF16.F32.PACK_AB R3, R220, R229 ;  /* 0x000000e5dc03723e */ /* 0x002fc800000010ff */
[----:B------:R-:W-:Y:S01]  /*63e0*/  LOP3.LUT R14, R2, R3, RZ, 0xc0, !PT ;  /* 0x00000003020e7212 */ /* 0x000fe200078ec0ff */
[----:B------:R-:W-:Y:S01]  /*63f0*/  FFMA.FTZ R3, R131, UR10, -R6 ;  /* 0x0000000a83037c23 */ /* 0x000fe20008010806 */
[----:B------:R-:W-:-:S03]  /*6400*/  HSET2.LE.AND R2, R15, R74, PT ;  /* 0x0000004a0f027233 */ /* 0x000fc60003803000 */
[----:B------:R4:W-:Y:S02]  /*6410*/  MUFU.EX2 R174, R3 ;  /* 0x0000000300ae7308 */ /* 0x0009e40000000800 */
[----:B----4-:R-:W-:-:S04]  /*6420*/  F2FP.BF16.F32.PACK_AB R3, R176, R177 ;  /* 0x000000b1b003723e */ /* 0x010fc800000010ff */
[----:B------:R-:W-:Y:S01]  /*6430*/  LOP3.LUT R15, R2, R3, RZ, 0xc0, !PT ;  /* 0x00000003020f7212 */ /* 0x000fe200078ec0ff */
[----:B------:R-:W-:Y:S01]  /*6440*/  FFMA.FTZ R2, R128, UR10, -R5 ;  /* 0x0000000a80027c23 */ /* 0x000fe20008010805 */
[----:B------:R-:W-:-:S03]  /*6450*/  LOP3.LUT R3, R17, UR16, R56, 0x96, !PT ;  /* 0x0000001011037c12 */ /* 0x000fc6000f8e9638 */
[----:B------:R1:W-:Y:S02]  /*6460*/  MUFU.EX2 R154, R2 ;  /* 0x00000002009a7308 */ /* 0x0003e40000000800 */
[C---:B------:R-:W-:Y:S06]  /*6470*/  HMMA.16816.F32.BF16 R60, R12.reuse, R36, R60 ;  /* 0x000000240c3c723c */ /* 0x040fec000004183c */
[C---:B------:R-:W-:Y:S06]  /*6480*/  HMMA.16816.F32.BF16 R64, R12.reuse, R24, R64 ;  /* 0x000000180c40723c */ /* 0x040fec0000041840 */
[----:B------:R-:W-:Y:S01]  /*6490*/  HMMA.16816.F32.BF16 R40, R12, R38, R112 ;  /* 0x000000260c28723c */ /* 0x000fe20000041870 */
[----:B-1----:R-:W-:-:S05]  /*64a0*/  FFMA.FTZ R2, R129, UR10, -R5 ;  /* 0x0000000a81027c23 */ /* 0x002fca0008010805 */
[C---:B------:R-:W-:Y:S01]  /*64b0*/  HMMA.16816.F32.BF16 R128, R12.reuse, R44, R52 ;  /* 0x0000002c0c80723c */ /* 0x040fe20000041834 */
[----:B------:R1:W-:Y:S05]  /*64c0*/  MUFU.EX2 R153, R2 ;  /* 0x0000000200997308 */ /* 0x0003ea0000000800 */
[C---:B------:R-:W-:Y:S01]  /*64d0*/  HMMA.16816.F32.BF16 R52, R12.reuse, R26, R108 ;  /* 0x0000001a0c34723c */ /* 0x040fe2000004186c */
[----:B------:R-:W2:Y:S05]  /*64e0*/  LDSM.16.MT88.4 R24, [R192+0x7000] ;  /* 0x00700000c018783b */ /* 0x000eaa0000004200 */
[----:B------:R-:W-:Y:S01]  /*64f0*/  HMMA.16816.F32.BF16 R44, R12, R46, R124 ;  /* 0x0000002e0c2c723c */ /* 0x000fe2000004187c */
[----:B-1----:R-:W-:Y:S01]  /*6500*/  LOP3.LUT R2, R157, UR14, R16, 0x96, !PT ;  /* 0x0000000e9d027c12 */ /* 0x002fe2000f8e9610 */
[----:B------:R-:W-:Y:S01]  /*6510*/  IMAD.WIDE.U32 R16, R3, -0x2daee0ad, RZ ;  /* 0xd2511f5303107825 */ /* 0x000fe200078e00ff */
[----:B------:R-:W-:-:S03]  /*6520*/  LOP3.LUT R3, R137, UR14, R18, 0x96, !PT ;  /* 0x0000000e89037c12 */ /* 0x000fc6000f8e9612 */
[----:B------:R-:W-:Y:S01]  /*6530*/  IMAD.WIDE.U32 R132, R2, -0x2daee0ad, RZ ;  /* 0xd2511f5302847825 */ /* 0x000fe200078e00ff */
[----:B------:R-:W-:Y:S02]  /*6540*/  LOP3.LUT R10, R17, UR13, R140, 0x96, !PT ;  /* 0x0000000d110a7c12 */ /* 0x000fe4000f8e968c */
[C---:B------:R-:W-:Y:S01]  /*6550*/  HMMA.16816.F32.BF16 R140, R12.reuse, R48, R28 ;  /* 0x000000300c8c723c */ /* 0x040fe2000004181c */
[----:B------:R-:W-:Y:S01]  /*6560*/  IMAD.WIDE.U32 R58, R3, -0x2daee0ad, RZ ;  /* 0xd2511f53033a7825 */ /* 0x000fe200078e00ff */
[----:B------:R-:W-:Y:S01]  /*6570*/  LOP3.LUT R2, R133, UR5, R16, 0x96, !PT ;  /* 0x0000000585027c12 */ /* 0x000fe2000f8e9610 */
[----:B------:R-:W1:Y:S02]  /*6580*/  LDSM.16.MT88.4 R28, [R190+0x7000] ;  /* 0x00700000be1c783b */ /* 0x000e640000004200 */
[----:B------:R-:W-:Y:S01]  /*6590*/  IMAD.WIDE.U32 R16, R8, -0x2daee0ad, RZ ;  /* 0xd2511f5308107825 */ /* 0x000fe200078e00ff */
[----:B------:R-:W-:Y:S03]  /*65a0*/  HMMA.16816.F32.BF16 R48, R12, R50, R116 ;  /* 0x000000320c30723c */ /* 0x000fe60000041874 */
[----:B------:R-:W-:-:S04]  /*65b0*/  IMAD.WIDE.U32 R8, R2, -0x326172a9, RZ ;  /* 0xcd9e8d5702087825 */ /* 0x000fc800078e00ff */
[----:B------:R-:W-:Y:S01]  /*65c0*/  FFMA.FTZ R2, R138, UR10, -R4 ;  /* 0x0000000a8a027c23 */ /* 0x000fe20008010804 */
[----:B------:R-:W-:Y:S01]  /*65d0*/  LOP3.LUT R18, R17, UR13, R146, 0x96, !PT ;  /* 0x0000000d11127c12 */ /* 0x000fe2000f8e9692 */
[----:B------:R-:W-:Y:S01]  /*65e0*/  IMAD.WIDE.U32 R56, R10, -0x326172a9, RZ ;  /* 0xcd9e8d570a387825 */ /* 0x000fe200078e00ff */
[C---:B------:R-:W-:Y:S01]  /*65f0*/  LOP3.LUT R3, R8.reuse, 0xffff, RZ, 0xc0, !PT ;  /* 0x0000ffff08037812 */ /* 0x040fe200078ec0ff */
[----:B------:R4:W-:Y:S01]  /*6600*/  MUFU.EX2 R146, R2 ;  /* 0x0000000200927308 */ /* 0x0009e20000000800 */
[----:B------:R-:W-:Y:S01]  /*6610*/  LOP3.LUT R10, R8, 0xff, RZ, 0xc0, !PT ;  /* 0x000000ff080a7812 */ /* 0x000fe200078ec0ff */
[----:B------:R-:W-:Y:S01]  /*6620*/  IMAD.WIDE.U32 R36, R18, -0x326172a9, RZ ;  /* 0xcd9e8d5712247825 */ /* 0x000fe200078e00ff */
[----:B------:R-:W-:-:S03]  /*6630*/  SHF.R.U32.HI R7, RZ, 0x8, R3 ;  /* 0x00000008ff077819 */ /* 0x000fc60000011603 */
[----:B------:R-:W-:Y:S01]  /*6640*/  FFMA.FTZ R3, R144, UR10, -R4 ;  /* 0x0000000a90037c23 */ /* 0x000fe20008010804 */
[----:B------:R-:W-:Y:S01]  /*6650*/  LOP3.LUT R19, R59, UR5, R16, 0x96, !PT ;  /* 0x000000053b137c12 */ /* 0x000fe2000f8e9610 */
[----:B------:R-:W-:Y:S01]  /*6660*/  FFMA.FTZ R18, R159, UR10, -R0 ;  /* 0x0000000a9f127c23 */ /* 0x000fe20008010800 */
[----:B------:R-:W-:Y:S01]  /*6670*/  PRMT R16, R10, 0x5410, R7 ;  /* 0x000054100a107816 */ /* 0x000fe20000000007 */
[----:B------:R5:W3:Y:S01]  /*6680*/  MUFU.EX2 R145, R3 ;  /* 0x0000000300917308 */ /* 0x000ae20000000800 */
[----:B------:R-:W-:Y:S01]  /*6690*/  FFMA.FTZ R7, R148, UR10, -R4 ;  /* 0x0000000a94077c23 */ /* 0x000fe20008010804 */
[----:B------:R-:W-:-:S06]  /*66a0*/  SHF.R.U32.HI R17, RZ, 0x18, R8 ;  /* 0x00000018ff117819 */ /* 0x000fcc0000011608 */
[----:B------:R2:W-:Y:S01]  /*66b0*/  MUFU.EX2 R144, R7 ;  /* 0x0000000700907308 */ /* 0x0005e20000000800 */
[----:B----4-:R-:W-:Y:S02]  /*66c0*/  LOP3.LUT R2, R9, UR21, R56, 0x96, !PT ;  /* 0x0000001509027c12 */ /* 0x010fe4000f8e9638 */
[----:B------:R-:W-:Y:S02]  /*66d0*/  SHF.R.U32.HI R9, RZ, 0x10, R8 ;  /* 0x00000010ff097819 */ /* 0x000fe40000011608 */
[----:B------:R-:W-:Y:S02]  /*66e0*/  SHF.R.U32.HI R8, RZ, 0x10, R2 ;  /* 0x00000010ff087819 */ /* 0x000fe40000011602 */
[----:B------:R-:W-:Y:S02]  /*66f0*/  LOP3.LUT R11, R9, 0xff, RZ, 0xc0, !PT ;  /* 0x000000ff090b7812 */ /* 0x000fe400078ec0ff */
[C---:B-----5:R-:W-:Y:S02]  /*6700*/  LOP3.LUT R3, R2.reuse, 0xffff, RZ, 0xc0, !PT ;  /* 0x0000ffff02037812 */ /* 0x060fe400078ec0ff */
[----:B------:R-:W-:-:S02]  /*6710*/  LOP3.LUT R10, R2, 0xff, RZ, 0xc0, !PT ;  /* 0x000000ff020a7812 */ /* 0x000fc400078ec0ff */
[----:B------:R-:W-:Y:S02]  /*6720*/  SHF.R.U32.HI R9, RZ, 0x8, R3 ;  /* 0x00000008ff097819 */ /* 0x000fe40000011603 */
[----:B------:R-:W-:Y:S01]  /*6730*/  SHF.R.U32.HI R3, RZ, 0x18, R2 ;  /* 0x00000018ff037819 */ /* 0x000fe20000011602 */
[----:B--2---:R-:W-:Y:S01]  /*6740*/  FFMA.FTZ R7, R149, UR10, -R4 ;  /* 0x0000000a95077c23 */ /* 0x004fe20008010804 */
[----:B------:R-:W-:Y:S02]  /*6750*/  LOP3.LUT R2, R8, 0xff, RZ, 0xc0, !PT ;  /* 0x000000ff08027812 */ /* 0x000fe400078ec0ff */
[----:B------:R-:W-:Y:S01]  /*6760*/  PRMT R8, R10, 0x5410, R9 ;  /* 0x000054100a087816 */ /* 0x000fe20000000009 */
[----:B------:R2:W4:Y:S01]  /*6770*/  MUFU.EX2 R75, R7 ;  /* 0x00000007004b7308 */ /* 0x0005220000000800 */
[----:B------:R-:W-:Y:S02]  /*6780*/  PRMT R11, R11, 0x5410, R17 ;  /* 0x000054100b0b7816 */ /* 0x000fe40000000011 */
[----:B---3--:R-:W-:-:S02]  /*6790*/  F2FP.BF16.F32.PACK_AB R9, R145, R146 ;  /* 0x000000929109723e */ /* 0x008fc400000010ff */
[----:B--2---:R-:W-:Y:S02]  /*67a0*/  PRMT R7, R2, 0x5410, R3 ;  /* 0x0000541002077816 */ /* 0x004fe40000000003 */
[--C-:B------:R-:W-:Y:S01]  /*67b0*/  HSET2.LE.AND R2, R8, R74.reuse, PT ;  /* 0x0000004a08027233 */ /* 0x100fe20003803000 */
[----:B------:R-:W-:Y:S01]  /*67c0*/  FFMA.FTZ R8, R150, UR10, -R6 ;  /* 0x0000000a96087c23 */ /* 0x000fe20008010806 */
[----:B------:R-:W-:Y:S02]  /*67d0*/  F2FP.BF16.F32.PACK_AB R3, R153, R154 ;  /* 0x0000009a9903723e */ /* 0x000fe400000010ff */
[----:B------:R-:W-:Y:S01]  /*67e0*/  HSET2.LE.AND R7, R7, R74, PT ;  /* 0x0000004a07077233 */ /* 0x000fe20003803000 */
[----:B------:R2:W-:Y:S04]  /*67f0*/  MUFU.EX2 R173, R8 ;  /* 0x0000000800ad7308 */ /* 0x0005e80000000800 */
[----:B------:R-:W-:-:S02]  /*6800*/  LOP3.LUT R9, R7, R9, RZ, 0xc0, !PT ;  /* 0x0000000907097212 */ /* 0x000fc400078ec0ff */
[----:B------:R-:W-:Y:S02]  /*6810*/  HSET2.LE.AND R7, R11, R74, PT ;  /* 0x0000004a0b077233 */ /* 0x000fe40003803000 */
[----:B----4-:R-:W-:-:S04]  /*6820*/  F2FP.BF16.F32.PACK_AB R11, R75, R144 ;  /* 0x000000904b0b723e */ /* 0x010fc800000010ff */
[----:B------:R-:W-:Y:S02]  /*6830*/  LOP3.LUT R11, R7, R11, RZ, 0xc0, !PT ;  /* 0x0000000b070b7212 */ /* 0x000fe400078ec0ff */
[----:B--2---:R-:W-:Y:S01]  /*6840*/  LOP3.LUT R8, R2, R3, RZ, 0xc0, !PT ;  /* 0x0000000302087212 */ /* 0x004fe200078ec0ff */
[----:B------:R-:W-:Y:S01]  /*6850*/  FFMA.FTZ R2, R155, UR10, -R6 ;  /* 0x0000000a9b027c23 */ /* 0x000fe20008010806 */
[----:B------:R-:W-:Y:S01]  /*6860*/  F2FP.BF16.F32.PACK_AB R3, R147, R152 ;  /* 0x000000989303723e */ /* 0x000fe200000010ff */
[----:B------:R-:W-:Y:S08]  /*6870*/  MUFU.EX2 R155, R18 ;  /* 0x00000012009b7308 */ /* 0x000ff00000000800 */
[----:B------:R2:W-:Y:S02]  /*6880*/  MUFU.EX2 R157, R2 ;  /* 0x00000002009d7308 */ /* 0x0005e40000000800 */
[----:B--2---:R-:W-:Y:S01]  /*6890*/  HSET2.LE.AND R2, R16, R74, PT ;  /* 0x0000004a10027233 */ /* 0x004fe20003803000 */
[----:B------:R-:W-:-:S04]  /*68a0*/  IMAD.WIDE.U32 R16, R19, -0x326172a9, RZ ;  /* 0xcd9e8d5713107825 */ /* 0x000fc800078e00ff */
[----:B------:R-:W-:Y:S01]  /*68b0*/  LOP3.LUT R10, R2, R3, RZ, 0xc0, !PT ;  /* 0x00000003020a7212 */ /* 0x000fe200078ec0ff */
[----:B------:R-:W-:Y:S01]  /*68c0*/  FFMA.FTZ R3, R151, UR10, -R0 ;  /* 0x0000000a97037c23 */ /* 0x000fe20008010800 */
[----:B------:R-:W-:Y:S02]  /*68d0*/  LOP3.LUT R7, R16, 0xffff, RZ, 0xc0, !PT ;  /* 0x0000ffff10077812 */ /* 0x000fe400078ec0ff */
[----:B------:R-:W-:Y:S01]  /*68e0*/  LOP3.LUT R2, R17, UR21, R36, 0x96, !PT ;  /* 0x0000001511027c12 */ /* 0x000fe2000f8e9624 */
[----:B------:R2:W3:Y:S01]  /*68f0*/  MUFU.EX2 R69, R3 ;  /* 0x0000000300457308 */ /* 0x0004e20000000800 */
[----:B------:R-:W-:Y:S01]  /*6900*/  SHF.R.U32.HI R14, RZ, 0x8, R7 ;  /* 0x00000008ff0e7819 */ /* 0x000fe20000011607 */
[----:B------:R-:W-:Y:S01]  /*6910*/  FFMA.FTZ R7, R68, UR10, -R0 ;  /* 0x0000000a44077c23 */ /* 0x000fe20008010800 */
[--C-:B------:R-:W-:Y:S01]  /*6920*/  SHF.R.U32.HI R13, RZ, 0x10, R16.reuse ;  /* 0x00000010ff0d7819 */ /* 0x100fe20000011610 */
[C---:B------:R-:W-:Y:S01]  /*6930*/  HMMA.16816.F32.BF16 R96, R8.reuse, R20, R120 ;  /* 0x000000140860723c */ /* 0x040fe20000041878 */
[----:B------:R-:W-:Y:S01]  /*6940*/  SHF.R.U32.HI R15, RZ, 0x18, R16 ;  /* 0x00000018ff0f7819 */ /* 0x000fe20000011610 */
[----:B------:R-:W-:Y:S01]  /*6950*/  LDSM.16.MT88.4 R120, [R190+0x7800] ;  /* 0x00780000be78783b */ /* 0x000fe20000004200 */
[----:B------:R-:W-:Y:S01]  /*6960*/  LOP3.LUT R13, R13, 0xff, RZ, 0xc0, !PT ;  /* 0x000000ff0d0d7812 */ /* 0x000fe200078ec0ff */
[----:B------:R4:W-:Y:S01]  /*6970*/  MUFU.EX2 R68, R7 ;  /* 0x0000000700447308 */ /* 0x0009e20000000800 */
[----:B------:R-:W-:Y:S01]  /*6980*/  LOP3.LUT R17, R16, 0xff, RZ, 0xc0, !PT ;  /* 0x000000ff10117812 */ /* 0x000fe200078ec0ff */
[C---:B------:R-:W-:Y:S01]  /*6990*/  HMMA.16816.F32.BF16 R112, R8.reuse, R24, R104 ;  /* 0x000000180870723c */ /* 0x040fe20000041868 */
[----:B------:R-:W-:Y:S01]  /*69a0*/  LOP3.LUT R12, R2, 0xff, RZ, 0xc0, !PT ;  /* 0x000000ff020c7812 */ /* 0x000fe200078ec0ff */
[----:B------:R-:W-:Y:S01]  /*69b0*/  LDSM.16.MT88.4 R104, [R192+0x7800] ;  /* 0x00780000c068783b */ /* 0x000fe20000004200 */
[----:B------:R-:W-:Y:S01]  /*69c0*/  PRMT R16, R13, 0x5410, R15 ;  /* 0x000054100d107816 */ /* 0x000fe2000000000f */
[--C-:B------:R-:W-:Y:S01]  /*69d0*/  FFMA.FTZ R13, R158, UR10, -R5.reuse ;  /* 0x0000000a9e0d7c23 */ /* 0x100fe20008010805 */
[----:B------:R-:W-:Y:S01]  /*69e0*/  PRMT R14, R17, 0x5410, R14 ;  /* 0x00005410110e7816 */ /* 0x000fe2000000000e */
[----:B------:R-:W-:Y:S01]  /*69f0*/  FFMA.FTZ R17, R161, UR10, -R5 ;  /* 0x0000000aa1117c23 */ /* 0x000fe20008010805 */
[----:B--2---:R-:W-:Y:S01]  /*6a00*/  LOP3.LUT R3, R2, 0xffff, RZ, 0xc0, !PT ;  /* 0x0000ffff02037812 */ /* 0x004fe200078ec0ff */
[----:B------:R-:W-:Y:S01]  /*6a10*/  MUFU.EX2 R59, R13 ;  /* 0x0000000d003b7308 */ /* 0x000fe20000000800 */
[----:B-1----:R-:W-:Y:S02]  /*6a20*/  HMMA.16816.F32.BF16 R84, R8, R28, R84 ;  /* 0x0000001c0854723c */ /* 0x002fe40000041854 */
[----:B------:R-:W-:Y:S01]  /*6a30*/  SHF.R.U32.HI R3, RZ, 0x8, R3 ;  /* 0x00000008ff037819 */ /* 0x000fe20000011603 */
[----:B----4-:R-:W-:-:S03]  /*6a40*/  FFMA.FTZ R7, R139, UR10, -R0 ;  /* 0x0000000a8b077c23 */ /* 0x010fc60008010800 */
[----:B------:R-:W-:Y:S01]  /*6a50*/  PRMT R15, R12, 0x5410, R3 ;  /* 0x000054100c0f7816 */ /* 0x000fe20000000003 */
[C---:B------:R-:W-:Y:S01]  /*6a60*/  HMMA.16816.F32.BF16 R148, R8.reuse, R32, R88 ;  /* 0x000000200894723c */ /* 0x040fe20000041858 */
[--C-:B------:R-:W-:Y:S01]  /*6a70*/  SHF.R.U32.HI R3, RZ, 0x10, R2.reuse ;  /* 0x00000010ff037819 */ /* 0x100fe20000011602 */
[----:B------:R1:W2:Y:S01]  /*6a80*/  MUFU.EX2 R56, R7 ;  /* 0x0000000700387308 */ /* 0x0002a20000000800 */
[----:B------:R-:W-:Y:S01]  /*6a90*/  SHF.R.U32.HI R12, RZ, 0x18, R2 ;  /* 0x00000018ff0c7819 */ /* 0x000fe20000011602 */
[----:B------:R-:W4:Y:S01]  /*6aa0*/  LDSM.16.MT88.4 R88, [R189+0x7800] ;  /* 0x00780000bd58783b */ /* 0x000f220000004200 */
[----:B------:R-:W-:Y:S01]  /*6ab0*/  HSET2.LE.AND R2, R14, R74, PT ;  /* 0x0000004a0e027233 */ /* 0x000fe20003803000 */
[C---:B------:R-:W-:Y:S04]  /*6ac0*/  HMMA.16816.F32.BF16 R92, R8.reuse, R22, R92 ;  /* 0x00000016085c723c */ /* 0x040fe8000004185c */
[----:B------:R-:W-:Y:S02]  /*6ad0*/  MUFU.EX2 R38, R17 ;  /* 0x0000001100267308 */ /* 0x000fe40000000800 */
[C---:B------:R-:W-:Y:S06]  /*6ae0*/  HMMA.16816.F32.BF16 R108, R8.reuse, R26, R80 ;  /* 0x0000001a086c723c */ /* 0x040fec0000041850 */
[----:B------:R-:W-:Y:S01]  /*6af0*/  HMMA.16816.F32.BF16 R100, R8, R30, R100 ;  /* 0x0000001e0864723c */ /* 0x000fe20000041864 */
[----:B-1----:R-:W-:-:S02]  /*6b00*/  LOP3.LUT R7, R3, 0xff, RZ, 0xc0, !PT ;  /* 0x000000ff03077812 */ /* 0x002fc400078ec0ff */
[----:B------:R-:W-:Y:S02]  /*6b10*/  F2FP.BF16.F32.PACK_AB R3, R174, R175 ;  /* 0x000000afae03723e */ /* 0x000fe400000010ff */
[----:B------:R-:W-:Y:S01]  /*6b20*/  PRMT R12, R7, 0x5410, R12 ;  /* 0x00005410070c7816 */ /* 0x000fe2000000000c */
[----:B------:R-:W-:Y:S01]  /*6b30*/  HMMA.16816.F32.BF16 R76, R8, R34, R76 ;  /* 0x00000022084c723c */ /* 0x000fe2000004184c */
[----:B------:R-:W-:Y:S01]  /*6b40*/  LOP3.LUT R14, R2, R3, RZ, 0xc0, !PT ;  /* 0x00000003020e7212 */ /* 0x000fe200078ec0ff */
[----:B------:R-:W-:Y:S01]  /*6b50*/  FFMA.FTZ R3, R160, UR10, -R5 ;  /* 0x0000000aa0037c23 */ /* 0x000fe20008010805 */
[--C-:B------:R-:W-:Y:S02]  /*6b60*/  HSET2.LE.AND R2, R16, R74.reuse, PT ;  /* 0x0000004a10027233 */ /* 0x100fe40003803000 */
[--C-:B------:R-:W-:Y:S01]  /*6b70*/  HSET2.LE.AND R7, R15, R74.reuse, PT ;  /* 0x0000004a0f077233 */ /* 0x100fe20003803000 */
[----:B------:R2:W1:Y:S01]  /*6b80*/  MUFU.EX2 R39, R3 ;  /* 0x0000000300277308 */ /* 0x0004620000000800 */
[----:B------:R-:W-:-:S02]  /*6b90*/  HSET2.LE.AND R13, R12, R74, PT ;  /* 0x0000004a0c0d7233 */ /* 0x000fc40003803000 */
[----:B------:R-:W-:Y:S02]  /*6ba0*/  F2FP.BF16.F32.PACK_AB R12, R180, R181 ;  /* 0x000000b5b40c723e */ /* 0x000fe400000010ff */
[----:B---3--:R-:W-:Y:S02]  /*6bb0*/  F2FP.BF16.F32.PACK_AB R16, R69, R155 ;  /* 0x0000009b4510723e */ /* 0x008fe400000010ff */
[----:B------:R-:W-:Y:S02]  /*6bc0*/  LOP3.LUT R12, R7, R12, RZ, 0xc0, !PT ;  /* 0x0000000c070c7212 */ /* 0x000fe400078ec0ff */
[----:B------:R-:W-:Y:S02]  /*6bd0*/  LOP3.LUT R13, R13, R16, RZ, 0xc0, !PT ;  /* 0x000000100d0d7212 */ /* 0x000fe400078ec0ff */
[----:B--2---:R-:W-:-:S04]  /*6be0*/  F2FP.BF16.F32.PACK_AB R3, R56, R68 ;  /* 0x000000443803723e */ /* 0x004fc800000010ff */
        /* <DEDUP_REMOVED lines=8> */
[----:B------:R-:W-:Y:S02]  /*6c70*/  IMAD.WIDE.U32 R8, R5, -0x2daee0ad, RZ ;  /* 0xd2511f5305087825 */ /* 0x000fe400078e00ff */
[----:B------:R3:W-:Y:S03]  /*6c80*/  MUFU.EX2 R22, R2 ;  /* 0x0000000200167308 */ /* 0x0007e60000000800 */
[----:B------:R-:W-:Y:S01]  /*6c90*/  HMMA.16816.F32.BF16 R64, R12, R20, R64 ;  /* 0x000000140c40723c */ /* 0x000fe20000041840 */
[C---:B------:R-:W-:Y:S02]  /*6ca0*/  LOP3.LUT R5, R8.reuse, 0xffff, RZ, 0xc0, !PT ;  /* 0x0000ffff08057812 */ /* 0x040fe400078ec0ff */
[----:B------:R-:W-:-:S02]  /*6cb0*/  LOP3.LUT R16, R8, 0xff, RZ, 0xc0, !PT ;  /* 0x000000ff08107812 */ /* 0x000fc400078ec0ff */
[----:B------:R-:W-:Y:S01]  /*6cc0*/  SHF.R.U32.HI R7, RZ, 0x8, R5 ;  /* 0x00000008ff077819 */ /* 0x000fe20000011605 */
[----:B------:R-:W-:Y:S01]  /*6cd0*/  FFMA.FTZ R5, R169, UR10, -R4 ;  /* 0x0000000aa9057c23 */ /* 0x000fe20008010804 */
[----:B------:R-:W-:Y:S01]  /*6ce0*/  SHF.R.U32.HI R17, RZ, 0x18, R8 ;  /* 0x00000018ff117819 */ /* 0x000fe20000011608 */
[C---:B------:R-:W-:Y:S01]  /*6cf0*/  HMMA.16816.F32.BF16 R60, R12.reuse, R24, R60 ;  /* 0x000000180c3c723c */ /* 0x040fe2000004183c */
[----:B------:R-:W-:Y:S01]  /*6d00*/  PRMT R16, R16, 0x5410, R7 ;  /* 0x0000541010107816 */ /* 0x000fe20000000007 */
[----:B------:R-:W-:Y:S01]  /*6d10*/  MUFU.EX2 R20, R5 ;  /* 0x0000000500147308 */ /* 0x000fe20000000800 */
[----:B------:R-:W-:Y:S01]  /*6d20*/  FFMA.FTZ R7, R170, UR10, -R4 ;  /* 0x0000000aaa077c23 */ /* 0x000fe20008010804 */
[----:B--2---:R-:W-:Y:S02]  /*6d30*/  LOP3.LUT R3, R11, UR23, R58, 0x96, !PT ;  /* 0x000000170b037c12 */ /* 0x004fe4000f8e963a */
[----:B------:R-:W-:Y:S01]  /*6d40*/  HMMA.16816.F32.BF16 R40, R12, R26, R40 ;  /* 0x0000001a0c28723c */ /* 0x000fe20000041828 */
[----:B---3--:R-:W-:-:S03]  /*6d50*/  FFMA.FTZ R2, R168, UR10, -R4 ;  /* 0x0000000aa8027c23 */ /* 0x008fc60008010804 */
[----:B------:R-:W-:Y:S02]  /*6d60*/  MUFU.EX2 R19, R7 ;  /* 0x0000000700137308 */ /* 0x000fe40000000800 */
[C---:B------:R-:W-:Y:S06]  /*6d70*/  HMMA.16816.F32.BF16 R116, R12.reuse, R28, R128 ;  /* 0x0000001c0c74723c */ /* 0x040fec0000041880 */
[----:B------:R2:W3:Y:S01]  /*6d80*/  MUFU.EX2 R21, R2 ;  /* 0x0000000200157308 */ /* 0x0004e20000000800 */
[C---:B------:R-:W-:Y:S06]  /*6d90*/  HMMA.16816.F32.BF16 R44, R12.reuse, R30, R44 ;  /* 0x0000001e0c2c723c */ /* 0x040fec000004182c */
[----:B------:R-:W-:Y:S01]  /*6da0*/  HMMA.16816.F32.BF16 R48, R12, R34, R48 ;  /* 0x000000220c30723c */ /* 0x000fe20000041830 */
[----:B--2---:R-:W-:-:S02]  /*6db0*/  LOP3.LUT R2, R9, UR23, R132, 0x96, !PT ;  /* 0x0000001709027c12 */ /* 0x004fc4000f8e9684 */
[----:B------:R-:W-:-:S03]  /*6dc0*/  SHF.R.U32.HI R9, RZ, 0x10, R8 ;  /* 0x00000010ff097819 */ /* 0x000fc60000011608 */
[----:B------:R-:W-:Y:S01]  /*6dd0*/  HMMA.16816.F32.BF16 R132, R12, R32, R140 ;  /* 0x000000200c84723c */ /* 0x000fe2000004188c */
[C---:B------:R-:W-:Y:S01]  /*6de0*/  LOP3.LUT R8, R2.reuse, 0xffff, RZ, 0xc0, !PT ;  /* 0x0000ffff02087812 */ /* 0x040fe200078ec0ff */
[----:B------:R-:W2:Y:S01]  /*6df0*/  LDSM.16.MT88.4 R12, [R191+0x7800] ;  /* 0x00780000bf0c783b */ /* 0x000ea20000004200 */
[----:B------:R-:W-:Y:S02]  /*6e00*/  LOP3.LUT R4, R2, 0xff, RZ, 0xc0, !PT ;  /* 0x000000ff02047812 */ /* 0x000fe400078ec0ff */
[----:B------:R-:W-:Y:S01]  /*6e10*/  SHF.R.U32.HI R5, RZ, 0x8, R8 ;  /* 0x00000008ff057819 */ /* 0x000fe20000011608 */
[----:B------:R-:W-:Y:S01]  /*6e20*/  FFMA.FTZ R8, R171, UR10, -R6 ;  /* 0x0000000aab087c23 */ /* 0x000fe20008010806 */
[----:B------:R-:W-:Y:S01]  /*6e30*/  SHF.R.U32.HI R7, RZ, 0x18, R2 ;  /* 0x00000018ff077819 */ /* 0x000fe20000011602 */
[----:B------:R-:W-:Y:S01]  /*6e40*/  FFMA.FTZ R6, R172, UR10, -R6 ;  /* 0x0000000aac067c23 */ /* 0x000fe20008010806 */
[----:B------:R-:W-:Y:S01]  /*6e50*/  PRMT R4, R4, 0x5410, R5 ;  /* 0x0000541004047816 */ /* 0x000fe20000000005 */
[----:B------:R5:W-:Y:S01]  /*6e60*/  MUFU.EX2 R24, R8 ;  /* 0x0000000800187308 */ /* 0x000be20000000800 */
[----:B------:R-:W-:-:S02]  /*6e70*/  SHF.R.U32.HI R5, RZ, 0x10, R2 ;  /* 0x00000010ff057819 */ /* 0x000fc40000011602 */
[----:B------:R-:W-:Y:S02]  /*6e80*/  LOP3.LUT R9, R9, 0xff, RZ, 0xc0, !PT ;  /* 0x000000ff09097812 */ /* 0x000fe400078ec0ff */
[----:B------:R-:W-:Y:S02]  /*6e90*/  LOP3.LUT R5, R5, 0xff, RZ, 0xc0, !PT ;  /* 0x000000ff05057812 */ /* 0x000fe400078ec0ff */
[----:B------:R-:W-:Y:S01]  /*6ea0*/  HSET2.LE.AND R2, R4, R74, PT ;  /* 0x0000004a04027233 */ /* 0x000fe20003803000 */
[----:B------:R4:W2:Y:S01]  /*6eb0*/  MUFU.EX2 R23, R6 ;  /* 0x0000000600177308 */ /* 0x0008a20000000800 */
[----:B-1----:R-:W-:Y:S02]  /*6ec0*/  F2FP.BF16.F32.PACK_AB R4, R39, R59 ;  /* 0x0000003b2704723e */ /* 0x002fe400000010ff */
[----:B------:R-:W-:Y:S02]  /*6ed0*/  PRMT R9, R9, 0x5410, R17 ;  /* 0x0000541009097816 */ /* 0x000fe40000000011 */
[----:B------:R-:W-:-:S02]  /*6ee0*/  LOP3.LUT R136, R2, R4, RZ, 0xc0, !PT ;  /* 0x0000000402887212 */ /* 0x000fc400078ec0ff */
[----:B---3--:R-:W-:Y:S02]  /*6ef0*/  F2FP.BF16.F32.PACK_AB R4, R21, R22 ;  /* 0x000000161504723e */ /* 0x008fe400000010ff */
[----:B-----5:R-:W-:Y:S02]  /*6f00*/  PRMT R8, R5, 0x5410, R7 ;  /* 0x0000541005087816 */ /* 0x020fe40000000007 */
[--C-:B------:R-:W-:Y:S02]  /*6f10*/  HSET2.LE.AND R5, R16, R74.reuse, PT ;  /* 0x0000004a10057233 */ /* 0x100fe40003803000 */
[--C-:B------:R-:W-:Y:S01]  /*6f20*/  HSET2.LE.AND R7, R9, R74.reuse, PT ;  /* 0x0000004a09077233 */ /* 0x100fe20003803000 */
[----:B------:R-:W-:Y:S01]  /*6f30*/  FFMA.FTZ R9, R163, UR10, -R0 ;  /* 0x0000000aa3097c23 */ /* 0x000fe20008010800 */
[----:B------:R-:W-:Y:S02]  /*6f40*/  HSET2.LE.AND R2, R8, R74, PT ;  /* 0x0000004a08027233 */ /* 0x000fe40003803000 */
[----:B----4-:R-:W-:Y:S01]  /*6f50*/  F2FP.BF16.F32.PACK_AB R6, R36, R38 ;  /* 0x000000262406723e */ /* 0x010fe200000010ff */
[----:B------:R1:W-:Y:S01]  /*6f60*/  MUFU.EX2 R18, R9 ;  /* 0x0000000900127308 */ /* 0x0003e20000000800 */
[----:B------:R-:W-:-:S02]  /*6f70*/  F2FP.BF16.F32.PACK_AB R8, R19, R20 ;  /* 0x000000141308723e */ /* 0x000fc400000010ff */
[----:B------:R-:W-:Y:S01]  /*6f80*/  LOP3.LUT R137, R2, R4, RZ, 0xc0, !PT ;  /* 0x0000000402897212 */ /* 0x000fe200078ec0ff */
[--C-:B------:R-:W-:Y:S01]  /*6f90*/  FFMA.FTZ R2, R164, UR10, -R0.reuse ;  /* 0x0000000aa4027c23 */ /* 0x100fe20008010800 */
[----:B------:R-:W-:Y:S01]  /*6fa0*/  LOP3.LUT R138, R5, R6, RZ, 0xc0, !PT ;  /* 0x00000006058a7212 */ /* 0x000fe200078ec0ff */
[----:B------:R-:W-:Y:S01]  /*6fb0*/  FFMA.FTZ R4, R167, UR10, -R0 ;  /* 0x0000000aa7047c23 */ /* 0x000fe20008010800 */
[----:B------:R-:W-:Y:S01]  /*6fc0*/  SHF.R.U32.HI R5, RZ, 0x10, R10 ;  /* 0x00000010ff057819 */ /* 0x000fe2000001160a */
[----:B------:R3:W-:Y:S01]  /*6fd0*/  MUFU.EX2 R17, R2 ;  /* 0x0000000200117308 */ /* 0x0007e20000000800 */
[----:B------:R-:W-:Y:S02]  /*6fe0*/  LOP3.LUT R6, R10, 0xffff, RZ, 0xc0, !PT ;  /* 0x0000ffff0a067812 */ /* 0x000fe400078ec0ff */
[----:B------:R-:W-:Y:S02]  /*6ff0*/  LOP3.LUT R139, R7, R8, RZ, 0xc0, !PT ;  /* 0x00000008078b7212 */ /* 0x000fe400078ec0ff */
[----:B------:R-:W-:-:S02]  /*7000*/  LOP3.LUT R7, R5, 0xff, RZ, 0xc0, !PT ;  /* 0x000000ff05077812 */ /* 0x000fc400078ec0ff */
[----:B------:R-:W-:Y:S01]  /*7010*/  SHF.R.U32.HI R8, RZ, 0x8, R6 ;  /* 0x00000008ff087819 */ /* 0x000fe20000011606 */
[----:B------:R4:W-:Y:S01]  /*7020*/  MUFU.EX2 R11, R4 ;  /* 0x00000004000b7308 */ /* 0x0009e20000000800 */
[----:B-1----:R-:W-:Y:S01]  /*7030*/  LOP3.LUT R9, R10, 0xff, RZ, 0xc0, !PT ;  /* 0x000000ff0a097812 */ /* 0x002fe200078ec0ff */
[C---:B------:R-:W-:Y:S01]  /*7040*/  HMMA.16816.F32.BF16 R80, R136.reuse, R88, R96 ;  /* 0x000000588850723c */ /* 0x040fe20000041860 */
[----:B------:R-:W-:Y:S02]  /*7050*/  SHF.R.U32.HI R5, RZ, 0x18, R3 ;  /* 0x00000018ff057819 */ /* 0x000fe40000011603 */
[----:B------:R-:W-:Y:S02]  /*7060*/  LOP3.LUT R6, R3, 0xff, RZ, 0xc0, !PT ;  /* 0x000000ff03067812 */ /* 0x000fe400078ec0ff */
[----:B------:R-:W-:Y:S01]  /*7070*/  SHF.R.U32.HI R10, RZ, 0x18, R10 ;  /* 0x00000018ff0a7819 */ /* 0x000fe2000001160a */
[----:B------:R-:W-:Y:S01]  /*7080*/  HMMA.16816.F32.BF16 R96, R136, R104, R112 ;  /* 0x000000688860723c */ /* 0x000fe20000041870 */
[----:B---3--:R-:W-:Y:S01]  /*7090*/  FFMA.FTZ R2, R165, UR10, -R0 ;  /* 0x0000000aa5027c23 */ /* 0x008fe20008010800 */
[----:B------:R-:W-:-:S03]  /*70a0*/  LOP3.LUT R0, R3, 0xffff, RZ, 0xc0, !PT ;  /* 0x0000ffff03007812 */ /* 0x000fc600078ec0ff */
[----:B------:R1:W3:Y:S01]  /*70b0*/  MUFU.EX2 R16, R2 ;  /* 0x0000000200107308 */ /* 0x0002e20000000800 */
[----:B------:R-:W-:Y:S01]  /*70c0*/  HMMA.16816.F32.BF16 R112, R136, R120, R84 ;  /* 0x000000788870723c */ /* 0x000fe20000041854 */
[----:B----4-:R-:W-:-:S05]  /*70d0*/  PRMT R4, R7, 0x5410, R10 ;  /* 0x0000541007047816 */ /* 0x010fca000000000a */
[C---:B------:R-:W-:Y:S06]  /*70e0*/  HMMA.16816.F32.BF16 R124, R136.reuse, R122, R100 ;  /* 0x0000007a887c723c */ /* 0x040fec0000041864 */
[----:B------:R-:W-:Y:S01]  /*70f0*/  HMMA.16816.F32.BF16 R92, R136, R90, R92 ;  /* 0x0000005a885c723c */ /* 0x000fe2000004185c */
[----:B-1----:R-:W-:Y:S02]  /*7100*/  SHF.R.U32.HI R2, RZ, 0x10, R3 ;  /* 0x00000010ff027819 */ /* 0x002fe40000011603 */
[----:B------:R-:W-:-:S03]  /*7110*/  SHF.R.U32.HI R3, RZ, 0x8, R0 ;  /* 0x00000008ff037819 */ /* 0x000fc60000011600 */
[C---:B------:R-:W-:Y:S01]  /*7120*/  HMMA.16816.F32.BF16 R108, R136.reuse, R106, R108 ;  /* 0x0000006a886c723c */ /* 0x040fe2000004186c */
[----:B------:R-:W-:Y:S02]  /*7130*/  LOP3.LUT R2, R2, 0xff, RZ, 0xc0, !PT ;  /* 0x000000ff02027812 */ /* 0x000fe400078ec0ff */
[----:B------:R-:W-:Y:S02]  /*7140*/  PRMT R0, R9, 0x5410, R8 ;  /* 0x0000541009007816 */ /* 0x000fe40000000008 */
[----:B------:R-:W-:Y:S01]  /*7150*/  PRMT R2, R2, 0x5410, R5 ;  /* 0x0000541002027816 */ /* 0x000fe20000000005 */
[C---:B--2---:R-:W-:Y:S01]  /*7160*/  HMMA.16816.F32.BF16 R128, R136.reuse, R12, R148 ;  /* 0x0000000c8880723c */ /* 0x044fe20000041894 */
[----:B------:R-:W-:Y:S02]  /*7170*/  PRMT R6, R6, 0x5410, R3 ;  /* 0x0000541006067816 */ /* 0x000fe40000000003 */
[--C-:B------:R-:W-:Y:S02]  /*7180*/  HSET2.LE.AND R0, R0, R74.reuse, PT ;  /* 0x0000004a00007233 */ /* 0x100fe40003803000 */
[----:B------:R-:W-:Y:S01]  /*7190*/  HSET2.LE.AND R7, R2, R74, PT ;  /* 0x0000004a02077233 */ /* 0x000fe20003803000 */
[----:B------:R-:W-:Y:S01]  /*71a0*/  HMMA.16816.F32.BF16 R136, R136, R14, R76 ;  /* 0x0000000e8888723c */ /* 0x000fe2000004184c */
[----:B------:R-:W-:-:S02]  /*71b0*/  F2FP.BF16.F32.PACK_AB R2, R23, R24 ;  /* 0x000000181702723e */ /* 0x000fc400000010ff */
[--C-:B------:R-:W-:Y:S02]  /*71c0*/  HSET2.LE.AND R3, R4, R74.reuse, PT ;  /* 0x0000004a04037233 */ /* 0x100fe40003803000 */
[----:B---3--:R-:W-:Y:S02]  /*71d0*/  F2FP.BF16.F32.PACK_AB R4, R16, R17 ;  /* 0x000000111004723e */ /* 0x008fe400000010ff */
[----:B------:R-:W-:Y:S01]  /*71e0*/  LOP3.LUT R142, R0, R2, RZ, 0xc0, !PT ;  /* 0x00000002008e7212 */ /* 0x000fe200078ec0ff */
[----:B------:R-:W-:Y:S01]  /*71f0*/  FADD.FTZ R2, R215, R213 ;  /* 0x000000d5d7027221 */ /* 0x000fe20000010000 */
[----:B------:R-:W-:Y:S02]  /*7200*/  F2FP.BF16.F32.PACK_AB R0, R11, R18 ;  /* 0x000000120b00723e */ /* 0x000fe400000010ff */
        /* <DEDUP_REMOVED lines=9> */
[----:B------:R-:W-:Y:S01]  /*72a0*/  HSET2.LE.AND R5, R6, R74, PT ;  /* 0x0000004a06057233 */ /* 0x000fe20003803000 */
[----:B------:R-:W-:Y:S01]  /*72b0*/  FADD.FTZ R3, R227, R3 ;  /* 0x00000003e3037221 */ /* 0x000fe20000010000 */
[----:B------:R-:W-:Y:S01]  /*72c0*/  F2FP.BF16.F32.PACK_AB R6, R157, R173 ;  /* 0x000000ad9d06723e */ /* 0x000fe200000010ff */
[----:B------:R-:W-:Y:S01]  /*72d0*/  FADD.FTZ R2, R187, R2 ;  /* 0x00000002bb027221 */ /* 0x000fe20000010000 */
        /* <DEDUP_REMOVED lines=53> */
[----:B------:R-:W-:-:S02]  /*7630*/  VIADD R202, R199, 0x800 ;  /* 0x00000800c7ca7836 */ /* 0x000fc40000000000 */
[C---:B------:R-:W-:Y:S01]  /*7640*/  VIADD R201, R199.reuse, 0x1000 ;  /* 0x00001000c7c97836 */ /* 0x040fe20000000000 */
[----:B------:R1:W-:Y:S01]  /*7650*/  STL [R1+0x24], R252 ;  /* 0x000024fc01007387 */ /* 0x0003e20000100800 */
[C---:B------:R-:W-:Y:S01]  /*7660*/  HMMA.16816.F32.BF16 R100, R140.reuse, R104, R60 ;  /* 0x000000688c64723c */ /* 0x040fe2000004183c */
[----:B------:R-:W-:Y:S02]  /*7670*/  VIADD R200, R199, 0x1800 ;  /* 0x00001800c7c87836 */ /* 0x000fe40000000000 */
        /* <DEDUP_REMOVED lines=10> */
[----:B------:R-:W-:Y:S01]  /*7720*/  VIADD R212, R248, 0xfffffffe ;  /* 0xfffffffef8d47836 */ /* 0x000fe20000000000 */
[----:B------:R-:W-:-:S04]  /*7730*/  DEPBAR.LE SB0, 0x0 ;  /* 0x000080000000791a */ /* 0x000fc80000000000 */
[----:B------:R-:W-:Y:S01]  /*7740*/  SHF.R.S32.HI R0, RZ, 0x1f, R212 ;  /* 0x0000001fff007819 */ /* 0x000fe200000114d4 */
[----:B------:R-:W-:Y:S01]  /*7750*/  IMAD R4, R233, R212, RZ ;  /* 0x000000d4e9047224 */ /* 0x000fe200078e02ff */
[----:B------:R-:W-:Y:S01]  /*7760*/  ULDC.64 UR8, c[0x0][0x220] ;  /* 0x0000880000087ab9 */ /* 0x000fe20000000a00 */
[----:B------:R-:W-:Y:S01]  /*7770*/  IMAD.WIDE.U32 R2, R212, R232, R234 ;  /* 0x000000e8d4027225 */ /* 0x000fe200078e00ea */
[----:B------:R-:W-:-:S03]  /*7780*/  SHF.L.U64.HI R213, R244, 0x5, R245 ;  /* 0x00000005f4d57819 */ /* 0x000fc600000102f5 */
[----:B------:R-:W-:Y:S01]  /*7790*/  IMAD R0, R0, R232, R4 ;  /* 0x000000e800007224 */ /* 0x000fe200078e0204 */
[----:B------:R-:W-:Y:S01]  /*77a0*/  BAR.SYNC.DEFER_BLOCKING 0x0 ;  /* 0x0000000000007b1d */ /* 0x000fe20000010000 */
[----:B------:R-:W-:Y:S01]  /*77b0*/  IMAD.SHL.U32 R211, R244, 0x20, RZ ;  /* 0x00000020f4d37824 */ /* 0x000fe200078e00ff */
[----:B------:R-:W-:Y:S01]  /*77c0*/  LEA R6, P1, R2, UR8, 0x1 ;  /* 0x0000000802067c11 */ /* 0x000fe2000f8208ff */
[----:B------:R-:W-:-:S03]  /*77d0*/  IMAD.IADD R0, R3, 0x1, R0 ;  /* 0x0000000103007824 */ /* 0x000fc600078e0200 */
[----:B------:R-:W-:Y:S02]  /*77e0*/  IADD3 R4, P0, R211, R6, RZ ;  /* 0x00000006d3047210 */ /* 0x000fe40007f1e0ff */
[----:B------:R-:W-:Y:S02]  /*77f0*/  LEA.HI.X R7, R2, UR9, R0, 0x1, P1 ;  /* 0x0000000902077c11 */ /* 0x000fe400088f0c00 */
[----:B------:R-:W-:-:S03]  /*7800*/  IADD3 R2, P1, R4, R211, RZ ;  /* 0x000000d304027210 */ /* 0x000fc60007f3e0ff */
[----:B------:R-:W-:Y:S01]  /*7810*/  IMAD.X R5, R213, 0x1, R7, P0 ;  /* 0x00000001d5057824 */ /* 0x000fe200000e0607 */
[----:B------:R-:W-:-:S03]  /*7820*/  IADD3 R8, P0, R2, R211, RZ ;  /* 0x000000d302087210 */ /* 0x000fc60007f1e0ff */
[----:B------:R-:W-:-:S04]  /*7830*/  IMAD.X R3, R5, 0x1, R213, P1 ;  /* 0x0000000105037824 */ /* 0x000fc800008e06d5 */
[----:B------:R-:W-:Y:S01]  /*7840*/  IMAD.X R9, R3, 0x1, R213, P0 ;  /* 0x0000000103097824 */ /* 0x000fe200000e06d5 */
[----:B------:R-:W-:Y:S01]  /*7850*/  @!PT LDS RZ, [RZ] ;  /* 0x00000000fffff984 */ /* 0x000fe20000000800 */
[----:B------:R-:W-:Y:S01]  /*7860*/  @!PT LDS RZ, [RZ] ;  /* 0x00000000fffff984 */ /* 0x000fe20000000800 */
[----:B------:R-:W-:Y:S01]  /*7870*/  @!PT LDS RZ, [RZ] ;  /* 0x00000000fffff984 */ /* 0x000fe20000000800 */
[----:B------:R-:W-:Y:S04]  /*7880*/  LDGSTS.E.BYPASS.LTC128B.128 [R214+0x6000], desc[UR24][R6.64] ;  /* 0x0600000006d67fae */ /* 0x000fe8000b901d58 */
[----:B------:R-:W-:Y:S04]  /*7890*/  LDGSTS.E.BYPASS.LTC128B.128 [R214+0x6800], desc[UR24][R4.64] ;  /* 0x0680000004d67fae */ /* 0x000fe8000b901d58 */
[----:B------:R1:W-:Y:S04]  /*78a0*/  LDGSTS.E.BYPASS.LTC128B.128 [R214+0x7000], desc[UR24][R2.64] ;  /* 0x0700000002d67fae */ /* 0x0003e8000b901d58 */
[----:B------:R2:W-:Y:S04]  /*78b0*/  LDGSTS.E.BYPASS.LTC128B.128 [R214+0x7800], desc[UR24][R8.64] ;  /* 0x0780000008d67fae */ /* 0x0005e8000b901d58 */
[----:B------:R-:W-:Y:S04]  /*78c0*/  LDSM.16.M88.4 R12, [R195] ;  /* 0x00000000c30c783b */ /* 0x000fe80000000200 */
[----:B------:R-:W3:Y:S04]  /*78d0*/  LDSM.16.M88.4 R16, [R188+0x4000] ;  /* 0x00400000bc10783b */ /* 0x000ee80000000200 */
[----:B------:R-:W-:Y:S04]  /*78e0*/  LDSM.16.M88.4 R36, [R188+0x5000] ;  /* 0x00500000bc24783b */ /* 0x000fe80000000200 */
[----:B------:R-:W4:Y:S04]  /*78f0*/  LDSM.16.M88.4 R20, [R188+0x4800] ;  /* 0x00480000bc14783b */ /* 0x000f280000000200 */
[----:B------:R-:W-:Y:S01]  /*7900*/  LDSM.16.M88.4 R32, [R188+0x5800] ;  /* 0x00580000bc20783b */ /* 0x000fe20000000200 */
[----:B-1----:R-:W-:-:S03]  /*7910*/  VIADD R2, R248, 0xfffffffe ;  /* 0xfffffffef8027836 */ /* 0x002fc60000000000 */
[----:B------:R-:W-:Y:S01]  /*7920*/  LDSM.16.M88.4 R4, [R198+0x2000] ;  /* 0x00200000c604783b */ /* 0x000fe20000000200 */
[----:B------:R-:W-:-:S03]  /*7930*/  IMAD R0, R2, 0x40, R240 ;  /* 0x0000004002007824 */ /* 0x000fc600078e02f0 */
[----:B--2---:R-:W1:Y:S01]  /*7940*/  LDSM.16.M88.4 R8, [R195+0x2000] ;  /* 0x00200000c308783b */ /* 0x004e620000000200 */
[----:B------:R-:W-:Y:S01]  /*7950*/  ISETP.GT.AND P0, PT, R2, UR22, PT ;  /* 0x0000001602007c0c */ /* 0x000fe2000bf04270 */
[C---:B------:R-:W-:Y:S02]  /*7960*/  VIADD R3, R0.reuse, 0x38 ;  /* 0x0000003800037836 */ /* 0x040fe40000000000 */
[----:B------:R-:W2:Y:S01]  /*7970*/  LDSM.16.M88.4 R44, [R194+0x5000] ;  /* 0x00500000c22c783b */ /* 0x000ea20000000200 */
[C---:B------:R-:W-:Y:S02]  /*7980*/  ISETP.GE.AND P4, PT, R0.reuse, R207, PT ;  /* 0x000000cf0000720c */ /* 0x040fe40003f86270 */
[C---:B------:R-:W-:Y:S01]  /*7990*/  ISETP.GE.AND P2, PT, R0.reuse, R209, PT ;  /* 0x000000d10000720c */ /* 0x040fe20003f46270 */
[----:B------:R-:W5:Y:S01]  /*79a0*/  LDSM.16.M88.4 R28, [R194+0x4000] ;  /* 0x00400000c21c783b */ /* 0x000f620000000200 */
[C---:B------:R-:W-:Y:S02]  /*79b0*/  ISETP.LT.OR P4, PT, R0.reuse, R204, P4 ;  /* 0x000000cc0000720c */ /* 0x040fe40002781670 */
[----:B------:R-:W-:Y:S01]  /*79c0*/  ISETP.LT.OR P2, PT, R0, R203, P2 ;  /* 0x000000cb0000720c */ /* 0x000fe20001741670 */
[----:B------:R-:W-:Y:S04]  /*79d0*/  LDSM.16.M88.4 R24, [R194+0x4800] ;  /* 0x00480000c218783b */ /* 0x000fe80000000200 */
[----:B------:R-:W-:Y:S01]  /*79e0*/  LDSM.16.M88.4 R40, [R194+0x5800] ;  /* 0x00580000c228783b */ /* 0x000fe20000000200 */
[C---:B---3--:R-:W-:Y:S03]  /*79f0*/  HMMA.16816.F32.BF16 R220, R12.reuse, R16, RZ ;  /* 0x000000100cdc723c */ /* 0x048fe600000418ff */
[----:B------:R-:W-:Y:S04]  /*7a00*/  LDSM.16.M88.4 R56, [R202] ;  /* 0x00000000ca38783b */ /* 0x000fe80000000200 */
[----:B------:R-:W-:Y:S01]  /*7a10*/  LDSM.16.M88.4 R52, [R201] ;  /* 0x00000000c934783b */ /* 0x000fe20000000200 */
[C---:B------:R-:W-:Y:S03]  /*7a20*/  HMMA.16816.F32.BF16 R216, R12.reuse, R18, RZ ;  /* 0x000000120cd8723c */ /* 0x040fe600000418ff */
[----:B------:R-:W-:Y:S03]  /*7a30*/  LDSM.16.M88.4 R60, [R199] ;  /* 0x00000000c73c783b */ /* 0x000fe60000000200 */
[C---:B----4-:R-:W-:Y:S01]  /*7a40*/  HMMA.16816.F32.BF16 R176, R12.reuse, R22, RZ ;  /* 0x000000160cb0723c */ /* 0x050fe200000418ff */
[----:B------:R-:W-:Y:S04]  /*7a50*/  LDSM.16.M88.4 R48, [R200] ;  /* 0x00000000c830783b */ /* 0x000fe80000000200 */
[----:B------:R-:W0:Y:S01]  /*7a60*/  LDGDEPBAR ;  /* 0x00000000000079af */ /* 0x000e220000000000 */
        /* <DEDUP_REMOVED lines=10> */
[C---:B------:R-:W-:Y:S01]  /*7b10*/  HMMA.16816.F32.BF16 R8, R12.reuse, R20, RZ ;  /* 0x000000140c08723c */ /* 0x040fe200000418ff */
[----:B------:R-:W3:Y:S05]  /*7b20*/  LDSM.16.M88.4 R20, [R196+0x2000] ;  /* 0x00200000c414783b */ /* 0x000eea0000000200 */
[C---:B------:R-:W-:Y:S06]  /*7b30*/  HMMA.16816.F32.BF16 R168, R12.reuse, R38, RZ ;  /* 0x000000260ca8723c */ /* 0x040fec00000418ff */
[C---:B------:R-:W-:Y:S06]  /*7b40*/  HMMA.16816.F32.BF16 R76, R12.reuse, R32, RZ ;  /* 0x000000200c4c723c */ /* 0x040fec00000418ff */
[----:B------:R-:W-:Y:S06]  /*7b50*/  HMMA.16816.F32.BF16 R64, R12, R34, RZ ;  /* 0x000000220c40723c */ /* 0x000fec00000418ff */
[C---:B--2---:R-:W-:Y:S06]  /*7b60*/  HMMA.16816.F32.BF16 R12, R4.reuse, R44, R160 ;  /* 0x0000002c040c723c */ /* 0x044fec00000418a0 */
[----:B-----5:R-:W-:Y:S06]  /*7b70*/  HMMA.16816.F32.BF16 R160, R4, R30, R184 ;  /* 0x0000001e04a0723c */ /* 0x020fec00000418b8 */
[----:B-1----:R-:W-:Y:S06]  /*7b80*/  HMMA.16816.F32.BF16 R184, R16, R28, R220 ;  /* 0x0000001c10b8723c */ /* 0x002fec00000418dc */
[-C--:B------:R-:W-:Y:S06]  /*7b90*/  HMMA.16816.F32.BF16 R32, R4, R24.reuse, R148 ;  /* 0x000000180420723c */ /* 0x080fec0000041894 */
[----:B------:R-:W-:Y:S01]  /*7ba0*/  HMMA.16816.F32.BF16 R220, R16, R24, R8 ;  /* 0x0000001810dc723c */ /* 0x000fe20000041808 */
[----:B------:R-:W1:Y:S05]  /*7bb0*/  LDSM.16.M88.4 R8, [R196] ;  /* 0x00000000c408783b */ /* 0x000e6a0000000200 */
[C---:B------:R-:W-:Y:S06]  /*7bc0*/  HMMA.16816.F32.BF16 R36, R4.reuse, R28, R144 ;  /* 0x0000001c0424723c */ /* 0x040fec0000041890 */
[C---:B------:R-:W-:Y:S06]  /*7bd0*/  HMMA.16816.F32.BF16 R148, R4.reuse, R40, R164 ;  /* 0x000000280494723c */ /* 0x040fec00000418a4 */
[C---:B------:R-:W-:Y:S06]  /*7be0*/  HMMA.16816.F32.BF16 R236, R4.reuse, R26, R180 ;  /* 0x0000001a04ec723c */ /* 0x040fec00000418b4 */
[C---:B------:R-:W-:Y:S06]  /*7bf0*/  HMMA.16816.F32.BF16 R172, R4.reuse, R46, R172 ;  /* 0x0000002e04ac723c */ /* 0x040fec00000418ac */
[----:B------:R-:W-:Y:S01]  /*7c00*/  HMMA.16816.F32.BF16 R224, R4, R42, R156 ;  /* 0x0000002a04e0723c */ /* 0x000fe2000004189c */
[----:B------:R-:W-:Y:S05]  /*7c10*/  LDSM.16.M88.4 R4, [R197+0x2000] ;  /* 0x00200000c504783b */ /* 0x000fea0000000200 */
[C---:B------:R-:W-:Y:S01]  /*7c20*/  HMMA.16816.F32.BF16 R144, R16.reuse, R30, R216 ;  /* 0x0000001e1090723c */ /* 0x040fe200000418d8 */
[----:B------:R-:W2:Y:S05]  /*7c30*/  LDSM.16.M88.4 R28, [R193] ;  /* 0x00000000c11c783b */ /* 0x000eaa0000000200 */
[C---:B------:R-:W-:Y:S06]  /*7c40*/  HMMA.16816.F32.BF16 R228, R16.reuse, R44, R152 ;  /* 0x0000002c10e4723c */ /* 0x040fec0000041898 */
[C---:B------:R-:W-:Y:S06]  /*7c50*/  HMMA.16816.F32.BF16 R156, R16.reuse, R46, R168 ;  /* 0x0000002e109c723c */ /* 0x040fec00000418a8 */
[C---:B------:R-:W-:Y:S06]  /*7c60*/  HMMA.16816.F32.BF16 R232, R16.reuse, R40, R76 ;  /* 0x0000002810e8723c */ /* 0x040fec000004184c */
[C---:B------:R-:W-:Y:S01]  /*7c70*/  HMMA.16816.F32.BF16 R76, R16.reuse, R26, R176 ;  /* 0x0000001a104c723c */ /* 0x040fe200000418b0 */
[----:B------:R-:W-:Y:S05]  /*7c80*/  LDSM.16.M88.4 R24, [R193+0x800] ;  /* 0x00080000c118783b */ /* 0x000fea0000000200 */
[----:B------:R-:W-:Y:S01]  /*7c90*/  HMMA.16816.F32.BF16 R152, R16, R42, R64 ;  /* 0x0000002a1098723c */ /* 0x000fe20000041840 */
[----:B------:R-:W-:Y:S05]  /*7ca0*/  LDSM.16.M88.4 R16, [R193+0x1000] ;  /* 0x00100000c110783b */ /* 0x000fea0000000200 */
[C---:B---3--:R-:W-:Y:S01]  /*7cb0*/  HMMA.16816.F32.BF16 R164, R20.reuse, R56, R32 ;  /* 0x0000003814a4723c */ /* 0x048fe20000041820 */
[----:B------:R-:W3:Y:S05]  /*7cc0*/  LDSM.16.M88.4 R32, [R193+0x1800] ;  /* 0x00180000c120783b */ /* 0x000eea0000000200 */
[----:B------:R-:W-:Y:S01]  /*7cd0*/  HMMA.16816.F32.BF16 R168, R20, R52, R12 ;  /* 0x0000003414a8723c */ /* 0x000fe2000004180c */
[----:B------:R-:W4:Y:S01]  /*7ce0*/  LDSM.16.M88.4 R12, [R197] ;  /* 0x00000000c50c783b */ /* 0x000f220000000200 */
[----:B------:R-:W-:-:S04]  /*7cf0*/  DEPBAR.LE SB0, 0x0 ;  /* 0x000080000000791a */ /* 0x000fc80000000000 */
[C---:B------:R-:W-:Y:S06]  /*7d00*/  HMMA.16816.F32.BF16 R64, R20.reuse, R60, R36 ;  /* 0x0000003c1440723c */ /* 0x040fec0000041824 */
[C---:B------:R-:W-:Y:S06]  /*7d10*/  HMMA.16816.F32.BF16 R44, R20.reuse, R62, R160 ;  /* 0x0000003e142c723c */ /* 0x040fec00000418a0 */
[C---:B------:R-:W-:Y:S06]  /*7d20*/  HMMA.16816.F32.BF16 R180, R20.reuse, R48, R148 ;  /* 0x0000003014b4723c */ /* 0x040fec0000041894 */
[----:B------:R-:W-:Y:S06]  /*7d30*/  HMMA.16816.F32.BF16 R172, R20, R54, R172 ;  /* 0x0000003614ac723c */ /* 0x000fec00000418ac */
[C---:B-1----:R-:W-:Y:S06]  /*7d40*/  HMMA.16816.F32.BF16 R40, R8.reuse, R52, R228 ;  /* 0x000000340828723c */ /* 0x042fec00000418e4 */
[C---:B------:R-:W-:Y:S06]  /*7d50*/  HMMA.16816.F32.BF16 R52, R8.reuse, R54, R156 ;  /* 0x000000360834723c */ /* 0x040fec000004189c */
[----:B------:R-:W-:Y:S06]  /*7d60*/  HMMA.16816.F32.BF16 R148, R8, R62, R144 ;  /* 0x0000003e0894723c */ /* 0x000fec0000041890 */
[----:B------:R-:W-:Y:S06]  /*7d70*/  HMMA.16816.F32.BF16 R160, R20, R58, R236 ;  /* 0x0000003a14a0723c */ /* 0x000fec00000418ec */
[----:B------:R-:W-:Y:S06]  /*7d80*/  HMMA.16816.F32.BF16 R144, R8, R56, R220 ;  /* 0x000000380890723c */ /* 0x000fec00000418dc */
[----:B------:R-:W-:Y:S06]  /*7d90*/  HMMA.16816.F32.BF16 R176, R20, R50, R224 ;  /* 0x0000003214b0723c */ /* 0x000fec00000418e0 */
[C---:B------:R-:W-:Y:S06]  /*7da0*/  HMMA.16816.F32.BF16 R184, R8.reuse, R60, R184 ;  /* 0x0000003c08b8723c */ /* 0x040fec00000418b8 */
[C---:B------:R-:W-:Y:S06]  /*7db0*/  HMMA.16816.F32.BF16 R56, R8.reuse, R58, R76 ;  /* 0x0000003a0838723c */ /* 0x040fec000004184c */
[C---:B------:R-:W-:Y:S06]  /*7dc0*/  HMMA.16816.F32.BF16 R36, R8.reuse, R48, R232 ;  /* 0x000000300824723c */ /* 0x040fec00000418e8 */
[----:B------:R-:W-:Y:S06]  /*7dd0*/  HMMA.16816.F32.BF16 R8, R8, R50, R152 ;  /* 0x000000320808723c */ /* 0x000fec0000041898 */
[C---:B--2---:R-:W-:Y:S06]  /*7de0*/  HMMA.16816.F32.BF16 R20, R4.reuse, R28, R64 ;  /* 0x0000001c0414723c */ /* 0x044fec0000041840 */
[C---:B------:R-:W-:Y:S06]  /*7df0*/  HMMA.16816.F32.BF16 R44, R4.reuse, R30, R44 ;  /* 0x0000001e042c723c */ /* 0x040fec000004182c */
[C---:B---3--:R-:W-:Y:S06]  /*7e00*/  HMMA.16816.F32.BF16 R156, R4.reuse, R32, R180 ;  /* 0x00000020049c723c */ /* 0x048fec00000418b4 */
[-C--:B------:R-:W-:Y:S06]  /*7e10*/  HMMA.16816.F32.BF16 R76, R4, R18.reuse, R172 ;  /* 0x00000012044c723c */ /* 0x080fec00000418ac */
[----:B----4-:R-:W-:Y:S06]  /*7e20*/  HMMA.16816.F32.BF16 R180, R12, R18, R52 ;  /* 0x000000120cb4723c */ /* 0x010fec0000041834 */
[----:B------:R-:W-:Y:S01]  /*7e30*/  HMMA.16816.F32.BF16 R48, R4, R24, R164 ;  /* 0x000000180430723c */ /* 0x000fe200000418a4 */
[----:B------:R-:W-:-:S05]  /*7e40*/  VIADD R18, R0, 0x1 ;  /* 0x0000000100127836 */ /* 0x000fca0000000000 */
[C---:B------:R-:W-:Y:S01]  /*7e50*/  HMMA.16816.F32.BF16 R60, R4.reuse, R26, R160 ;  /* 0x0000001a043c723c */ /* 0x040fe200000418a0 */
[C---:B------:R-:W-:Y:S02]  /*7e60*/  ISETP.GE.AND P1, PT, R18.reuse, R209, PT ;  /* 0x000000d11200720c */ /* 0x040fe40003f26270 */
[C---:B------:R-:W-:Y:S02]  /*7e70*/  ISETP.GE.AND P3, PT, R18.reuse, R207, PT ;  /* 0x000000cf1200720c */ /* 0x040fe40003f66270 */
[C---:B------:R-:W-:Y:S01]  /*7e80*/  ISETP.LT.OR P1, PT, R18.reuse, R203, P1 ;  /* 0x000000cb1200720c */ /* 0x040fe20000f21670 */
[----:B------:R-:W-:Y:S01]  /*7e90*/  HMMA.16816.F32.BF16 R64, R4, R16, R168 ;  /* 0x000000100440723c */ /* 0x000fe200000418a8 */
[----:B------:R-:W-:-:S05]  /*7ea0*/  ISETP.LT.OR P3, PT, R18, R204, P3 ;  /* 0x000000cc1200720c */ /* 0x000fca0001f61670 */
[----:B------:R-:W-:Y:S06]  /*7eb0*/  HMMA.16816.F32.BF16 R152, R4, R34, R176 ;  /* 0x000000220498723c */ /* 0x000fec00000418b0 */
[C---:B------:R-:W-:Y:S01]  /*7ec0*/  HMMA.16816.F32.BF16 R184, R12.reuse, R28, R184 ;  /* 0x0000001c0cb8723c */ /* 0x040fe200000418b8 */
[C---:B------:R-:W-:Y:S02]  /*7ed0*/  VIADD R7, R0.reuse, 0x20 ;  /* 0x0000002000077836 */ /* 0x040fe40000000000 */
[C---:B------:R-:W-:Y:S02]  /*7ee0*/  VIADD R6, R0.reuse, 0x21 ;  /* 0x0000002100067836 */ /* 0x040fe40000000000 */
[----:B------:R-:W-:Y:S01]  /*7ef0*/  VIADD R5, R0, 0x28 ;  /* 0x0000002800057836 */ /* 0x000fe20000000000 */
[----:B------:R-:W-:Y:S01]  /*7f00*/  HMMA.16816.F32.BF16 R172, R12, R30, R148 ;  /* 0x0000001e0cac723c */ /* 0x000fe20000041894 */
[----:B------:R-:W-:Y:S01]  /*7f10*/  FSEL R28, R20, -INF , !P4 ;  /* 0xff800000141c7808 */ /* 0x000fe20006000000 */
[----:B------:R-:W-:-:S02]  /*7f20*/  VIADD R4, R0, 0x29 ;  /* 0x0000002900047836 */ /* 0x000fc40000000000 */
[----:B------:R-:W-:Y:S02]  /*7f30*/  ISETP.GE.AND P5, PT, R5, R207, PT ;  /* 0x000000cf0500720c */ /* 0x000fe40003fa6270 */
[C---:B------:R-:W-:Y:S01]  /*7f40*/  HMMA.16816.F32.BF16 R168, R12.reuse, R24, R144 ;  /* 0x000000180ca8723c */ /* 0x040fe20000041890 */
[----:B------:R-:W-:Y:S02]  /*7f50*/  FSEL R30, R21, -INF , !P3 ;  /* 0xff800000151e7808 */ /* 0x000fe40005800000 */
[----:B------:R-:W-:Y:S01]  /*7f60*/  FMNMX.FTZ R2, R71, R28, !PT ;  /* 0x0000001c47027209 */ /* 0x000fe20007810000 */
[----:B------:R-:W-:Y:S01]  /*7f70*/  BAR.SYNC.DEFER_BLOCKING 0x0 ;  /* 0x0000000000007b1d */ /* 0x000fe20000010000 */
[----:B------:R-:W-:Y:S01]  /*7f80*/  ISETP.LT.OR P5, PT, R5, R204, P5 ;  /* 0x000000cc0500720c */ /* 0x000fe20002fa1670 */
[----:B------:R-:W-:Y:S01]  /*7f90*/  HMMA.16816.F32.BF16 R160, R12, R26, R56 ;  /* 0x0000001a0ca0723c */ /* 0x000fe20000041838 */
[----:B------:R-:W-:Y:S02]  /*7fa0*/  FMNMX.FTZ R2, R30, R2, !PT ;  /* 0x000000021e027209 */ /* 0x000fe40007810000 */
[----:B------:R-:W-:-:S03]  /*7fb0*/  FSEL R221, R76, -INF , !P5 ;  /* 0xff8000004cdd7808 */ /* 0x000fc60006800000 */
[C---:B------:R-:W-:Y:S06]  /*7fc0*/  HMMA.16816.F32.BF16 R164, R12.reuse, R16, R40 ;  /* 0x000000100ca4723c */ /* 0x040fec0000041828 */
[----:B------:R-:W-:Y:S01]  /*7fd0*/  HMMA.16816.F32.BF16 R216, R12, R32, R36 ;  /* 0x000000200cd8723c */ /* 0x000fe20000041824 */
[C---:B------:R-:W-:Y:S02]  /*7fe0*/  VIADD R17, R0.reuse, 0x30 ;  /* 0x0000003000117836 */ /* 0x040fe40000000000 */
[----:B------:R-:W-:-:S03]  /*7ff0*/  VIADD R16, R0, 0x31 ;  /* 0x0000003100107836 */ /* 0x000fc60000000000 */
[----:B------:R-:W-:Y:S01]  /*8000*/  HMMA.16816.F32.BF16 R176, R12, R34, R8 ;  /* 0x000000220cb0723c */ /* 0x000fe20000041808 */
[----:B------:R-:W-:Y:S02]  /*8010*/  FSEL R36, R23, -INF , !P1 ;  /* 0xff80000017247808 */ /* 0x000fe40004800000 */
[----:B------:R-:W-:Y:S02]  /*8020*/  FSEL R32, R22, -INF , !P2 ;  /* 0xff80000016207808 */ /* 0x000fe40005000000 */
[CC--:B------:R-:W-:Y:S02]  /*8030*/  ISETP.GE.AND P6, PT, R17.reuse, R207.reuse, PT ;  /* 0x000000cf1100720c */ /* 0x0c0fe40003fc6270 */
[----:B------:R-:W-:Y:S01]  /*8040*/  VIADD R15, R0, 0x8 ;  /* 0x00000008000f7836 */ /* 0x000fe20000000000 */
[-C--:B------:R-:W-:Y:S01]  /*8050*/  ISETP.GE.AND P5, PT, R16, R207.reuse, PT ;  /* 0x000000cf1000720c */ /* 0x080fe20003fa6270 */
[C---:B------:R-:W-:Y:S01]  /*8060*/  VIADD R12, R0.reuse, 0x9 ;  /* 0x00000009000c7836 */ /* 0x040fe20000000000 */
[-C--:B------:R-:W-:Y:S01]  /*8070*/  ISETP.LT.OR P6, PT, R17, R204.reuse, P6 ;  /* 0x000000cc1100720c */ /* 0x080fe200037c1670 */
[C---:B------:R-:W-:Y:S01]  /*8080*/  VIADD R11, R0.reuse, 0x10 ;  /* 0x00000010000b7836 */ /* 0x040fe20000000000 */
[C---:B------:R-:W-:Y:S01]  /*8090*/  ISETP.GE.AND P4, PT, R15.reuse, R207, PT ;  /* 0x000000cf0f00720c */ /* 0x040fe20003f86270 */
[----:B------:R-:W-:Y:S01]  /*80a0*/  VIADD R10, R0, 0x11 ;  /* 0x00000011000a7836 */ /* 0x000fe20000000000 */
[----:B------:R-:W-:Y:S01]  /*80b0*/  ISETP.GE.AND P1, PT, R12, R209, PT ;  /* 0x000000d10c00720c */ /* 0x000fe20003f26270 */
[----:B------:R-:W-:Y:S01]  /*80c0*/  VIADD R9, R0, 0x18 ;  /* 0x0000001800097836 */ /* 0x000fe20000000000 */
[----:B------:R-:W-:Y:S01]  /*80d0*/  ISETP.GE.AND P3, PT, R12, R207, PT ;  /* 0x000000cf0c00720c */ /* 0x000fe20003f66270 */
[----:B------:R-:W-:Y:S01]  /*80e0*/  VIADD R8, R0, 0x19 ;  /* 0x0000001900087836 */ /* 0x000fe20000000000 */
[----:B------:R-:W-:-:S02]  /*80f0*/  ISETP.LT.OR P4, PT, R15, R204, P4 ;  /* 0x000000cc0f00720c */ /* 0x000fc40002781670 */
[C---:B------:R-:W-:Y:S02]  /*8100*/  ISETP.LT.OR P1, PT, R12.reuse, R203, P1 ;  /* 0x000000cb0c00720c */ /* 0x040fe40000f21670 */
[----:B------:R-:W-:Y:S02]  /*8110*/  ISETP.LT.OR P3, PT, R12, R204, P3 ;  /* 0x000000cc0c00720c */ /* 0x000fe40001f61670 */
[----:B------:R-:W-:Y:S02]  /*8120*/  FSEL R29, R44, -INF , !P4 ;  /* 0xff8000002c1d7808 */ /* 0x000fe40006000000 */
[----:B------:R-:W-:Y:S02]  /*8130*/  ISETP.GE.AND P4, PT, R11, R207, PT ;  /* 0x000000cf0b00720c */ /* 0x000fe40003f86270 */
[----:B------:R-:W-:Y:S02]  /*8140*/  FSEL R35, R47, -INF , !P1 ;  /* 0xff8000002f237808 */ /* 0x000fe40004800000 */
[----:B------:R-:W-:-:S02]  /*8150*/  FSEL R31, R45, -INF , !P3 ;  /* 0xff8000002d1f7808 */ /* 0x000fc40005800000 */
[C---:B------:R-:W-:Y:S02]  /*8160*/  ISETP.GE.AND P1, PT, R10.reuse, R209, PT ;  /* 0x000000d10a00720c */ /* 0x040fe40003f26270 */
[----:B------:R-:W-:Y:S02]  /*8170*/  ISETP.GE.AND P3, PT, R10, R207, PT ;  /* 0x000000cf0a00720c */ /* 0x000fe40003f66270 */
[----:B------:R-:W-:Y:S02]  /*8180*/  ISETP.LT.OR P4, PT, R11, R204, P4 ;  /* 0x000000cc0b00720c */ /* 0x000fe40002781670 */
[----:B------:R-:W-:Y:S01]  /*8190*/  FMNMX.FTZ R13, R29, R2, !PT ;  /* 0x000000021d0d7209 */ /* 0x000fe20007810000 */
[----:B------:R-:W-:Y:S01]  /*81a0*/  VIADD R2, R0, 0x39 ;  /* 0x0000003900027836 */ /* 0x000fe20000000000 */
[C---:B------:R-:W-:Y:S02]  /*81b0*/  ISETP.LT.OR P1, PT, R10.reuse, R203, P1 ;  /* 0x000000cb0a00720c */ /* 0x040fe40000f21670 */
[----:B------:R-:W-:-:S02]  /*81c0*/  ISETP.LT.OR P3, PT, R10, R204, P3 ;  /* 0x000000cc0a00720c */ /* 0x000fc40001f61670 */
[----:B------:R-:W-:Y:S02]  /*81d0*/  FSEL R69, R48, -INF , !P4 ;  /* 0xff80000030457808 */ /* 0x000fe40006000000 */
[----:B------:R-:W-:Y:S02]  /*81e0*/  ISETP.GE.AND P4, PT, R9, R207, PT ;  /* 0x000000cf0900720c */ /* 0x000fe40003f86270 */
[----:B------:R-:W-:Y:S02]  /*81f0*/  FMNMX.FTZ R13, R31, R13, !PT ;  /* 0x0000000d1f0d7209 */ /* 0x000fe40007810000 */
[----:B------:R-:W-:Y:S02]  /*8200*/  FSEL R151, R51, -INF , !P1 ;  /* 0xff80000033977808 */ /* 0x000fe40004800000 */
[----:B------:R-:W-:Y:S02]  /*8210*/  FSEL R144, R49, -INF , !P3 ;  /* 0xff80000031907808 */ /* 0x000fe40005800000 */
[----:B------:R-:W-:-:S02]  /*8220*/  ISETP.GE.AND P1, PT, R8, R209, PT ;  /* 0x000000d10800720c */ /* 0x000fc40003f26270 */
[C---:B------:R-:W-:Y:S02]  /*8230*/  ISETP.GE.AND P3, PT, R8.reuse, R207, PT ;  /* 0x000000cf0800720c */ /* 0x040fe40003f66270 */
[-C--:B------:R-:W-:Y:S02]  /*8240*/  ISETP.LT.OR P4, PT, R9, R204.reuse, P4 ;  /* 0x000000cc0900720c */ /* 0x080fe40002781670 */
[----:B------:R-:W-:Y:S02]  /*8250*/  FMNMX.FTZ R13, R69, R13, !PT ;  /* 0x0000000d450d7209 */ /* 0x000fe40007810000 */
[C---:B------:R-:W-:Y:S02]  /*8260*/  ISETP.LT.OR P1, PT, R8.reuse, R203, P1 ;  /* 0x000000cb0800720c */ /* 0x040fe40000f21670 */
[----:B------:R-:W-:Y:S02]  /*8270*/  ISETP.LT.OR P3, PT, R8, R204, P3 ;  /* 0x000000cc0800720c */ /* 0x000fe40001f61670 */
[----:B------:R-:W-:-:S02]  /*8280*/  FSEL R145, R60, -INF , !P4 ;  /* 0xff8000003c917808 */ /* 0x000fc40006000000 */
[----:B------:R-:W-:Y:S02]  /*8290*/  ISETP.GE.AND P4, PT, R7, R207, PT ;  /* 0x000000cf0700720c */ /* 0x000fe40003f86270 */
[----:B------:R-:W-:Y:S02]  /*82a0*/  FMNMX.FTZ R13, R144, R13, !PT ;  /* 0x0000000d900d7209 */ /* 0x000fe40007810000 */
[-C--:B------:R-:W-:Y:S02]  /*82b0*/  ISETP.GE.AND P2, PT, R15, R209.reuse, PT ;  /* 0x000000d10f00720c */ /* 0x080fe40003f46270 */
[----:B------:R-:W-:Y:S02]  /*82c0*/  FSEL R149, R63, -INF , !P1 ;  /* 0xff8000003f957808 */ /* 0x000fe40004800000 */
[----:B------:R-:W-:Y:S02]  /*82d0*/  FSEL R146, R61, -INF , !P3 ;  /* 0xff8000003d927808 */ /* 0x000fe40005800000 */
[----:B------:R-:W-:-:S02]  /*82e0*/  ISETP.GE.AND P1, PT, R6, R209, PT ;  /* 0x000000d10600720c */ /* 0x000fc40003f26270 */
[C---:B------:R-:W-:Y:S02]  /*82f0*/  ISETP.GE.AND P3, PT, R6.reuse, R207, PT ;  /* 0x000000cf0600720c */ /* 0x040fe40003f66270 */
[-C--:B------:R-:W-:Y:S02]  /*8300*/  ISETP.LT.OR P4, PT, R7, R204.reuse, P4 ;  /* 0x000000cc0700720c */ /* 0x080fe40002781670 */
[----:B------:R-:W-:Y:S02]  /*8310*/  FMNMX.FTZ R14, R145, R13, !PT ;  /* 0x0000000d910e7209 */ /* 0x000fe40007810000 */
[-C--:B------:R-:W-:Y:S02]  /*8320*/  ISETP.LT.OR P2, PT, R15, R203.reuse, P2 ;  /* 0x000000cb0f00720c */ /* 0x080fe40001741670 */
[C---:B------:R-:W-:Y:S02]  /*8330*/  ISETP.LT.OR P1, PT, R6.reuse, R203, P1 ;  /* 0x000000cb0600720c */ /* 0x040fe40000f21670 */
[----:B------:R-:W-:-:S02]  /*8340*/  ISETP.LT.OR P3, PT, R6, R204, P3 ;  /* 0x000000cc0600720c */ /* 0x000fc40001f61670 */
[----:B------:R-:W-:Y:S02]  /*8350*/  FSEL R220, R64, -INF , !P4 ;  /* 0xff80000040dc7808 */ /* 0x000fe40006000000 */
[----:B------:R-:W-:Y:S02]  /*8360*/  FMNMX.FTZ R13, R70, R32, !PT ;  /* 0x00000020460d7209 */ /* 0x000fe40007810000 */
[----:B------:R-:W-:Y:S02]  /*8370*/  FMNMX.FTZ R14, R146, R14, !PT ;  /* 0x0000000e920e7209 */ /* 0x000fe40007810000 */
[----:B------:R-:W-:Y:S02]  /*8380*/  FSEL R33, R46, -INF , !P2 ;  /* 0xff8000002e217808 */ /* 0x000fe40005000000 */
[----:B------:R-:W-:Y:S02]  /*8390*/  ISETP.GE.AND P2, PT, R11, R209, PT ;  /* 0x000000d10b00720c */ /* 0x000fe40003f46270 */
[----:B------:R-:W-:-:S02]  /*83a0*/  FSEL R231, R67, -INF , !P1 ;  /* 0xff80000043e77808 */ /* 0x000fc40004800000 */
[----:B------:R-:W-:Y:S02]  /*83b0*/  FSEL R222, R65, -INF , !P3 ;  /* 0xff80000041de7808 */ /* 0x000fe40005800000 */
[----:B------:R-:W-:Y:S02]  /*83c0*/  ISETP.GE.AND P1, PT, R4, R207, PT ;  /* 0x000000cf0400720c */ /* 0x000fe40003f26270 */
[----:B------:R-:W-:Y:S02]  /*83d0*/  FMNMX.FTZ R13, R36, R13, !PT ;  /* 0x0000000d240d7209 */ /* 0x000fe40007810000 */
[----:B------:R-:W-:Y:S02]  /*83e0*/  FMNMX.FTZ R14, R220, R14, !PT ;  /* 0x0000000edc0e7209 */ /* 0x000fe40007810000 */
[----:B------:R-:W-:Y:S02]  /*83f0*/  ISETP.LT.OR P2, PT, R11, R203, P2 ;  /* 0x000000cb0b00720c */ /* 0x000fe40001741670 */
[----:B------:R-:W-:-:S02]  /*8400*/  ISETP.LT.OR P1, PT, R4, R204, P1 ;  /* 0x000000cc0400720c */ /* 0x000fc40000f21670 */
[----:B------:R-:W-:Y:S02]  /*8410*/  FMNMX.FTZ R13, R33, R13, !PT ;  /* 0x0000000d210d7209 */ /* 0x000fe40007810000 */
[----:B------:R-:W-:Y:S02]  /*8420*/  FMNMX.FTZ R14, R222, R14, !PT ;  /* 0x0000000ede0e7209 */ /* 0x000fe40007810000 */
[----:B------:R-:W-:Y:S02]  /*8430*/  FSEL R147, R50, -INF , !P2 ;  /* 0xff80000032937808 */ /* 0x000fe40005000000 */
[----:B------:R-:W-:Y:S02]  /*8440*/  ISETP.GE.AND P2, PT, R9, R209, PT ;  /* 0x000000d10900720c */ /* 0x000fe40003f46270 */
[----:B------:R-:W-:Y:S02]  /*8450*/  FSEL R228, R77, -INF , !P1 ;  /* 0xff8000004de47808 */ /* 0x000fe40004800000 */
[----:B------:R-:W-:-:S02]  /*8460*/  FMNMX.FTZ R13, R35, R13, !PT ;  /* 0x0000000d230d7209 */ /* 0x000fc40007810000 */
[----:B------:R-:W-:Y:S02]  /*8470*/  FMNMX.FTZ R14, R221, R14, !PT ;  /* 0x0000000edd0e7209 */ /* 0x000fe40007810000 */
[----:B------:R-:W-:Y:S02]  /*8480*/  ISETP.LT.OR P2, PT, R9, R203, P2 ;  /* 0x000000cb0900720c */ /* 0x000fe40001741670 */
[----:B------:R-:W-:Y:S02]  /*8490*/  ISETP.LT.OR P5, PT, R16, R204, P5 ;  /* 0x000000cc1000720c */ /* 0x000fe40002fa1670 */
[----:B------:R-:W-:Y:S02]  /*84a0*/  FSEL R237, R156, -INF , !P6 ;  /* 0xff8000009ced7808 */ /* 0x000fe40007000000 */
[----:B------:R-:W-:Y:S02]  /*84b0*/  ISETP.GE.AND P6, PT, R3, R207, PT ;  /* 0x000000cf0300720c */ /* 0x000fe40003fc6270 */
[----:B------:R-:W-:-:S02]  /*84c0*/  FMNMX.FTZ R13, R147, R13, !PT ;  /* 0x0000000d930d7209 */ /* 0x000fc40007810000 */
[----:B------:R-:W-:Y:S02]  /*84d0*/  FMNMX.FTZ R14, R228, R14, !PT ;  /* 0x0000000ee40e7209 */ /* 0x000fe40007810000 */
[----:B------:R-:W-:Y:S02]  /*84e0*/  FSEL R148, R62, -INF , !P2 ;  /* 0xff8000003e947808 */ /* 0x000fe40005000000 */
[----:B------:R-:W-:Y:S02]  /*84f0*/  FSEL R238, R157, -INF , !P5 ;  /* 0xff8000009dee7808 */ /* 0x000fe40006800000 */
[----:B------:R-:W-:Y:S02]  /*8500*/  ISETP.GE.AND P2, PT, R7, R209, PT ;  /* 0x000000d10700720c */ /* 0x000fe40003f46270 */
[----:B------:R-:W-:Y:S02]  /*8510*/  ISETP.GE.AND P5, PT, R2, R207, PT ;  /* 0x000000cf0200720c */ /* 0x000fe40003fa6270 */
[----:B------:R-:W-:-:S02]  /*8520*/  ISETP.LT.OR P6, PT, R3, R204, P6 ;  /* 0x000000cc0300720c */ /* 0x000fc400037c1670 */
[----:B------:R-:W-:Y:S02]  /*8530*/  FMNMX.FTZ R13, R151, R13, !PT ;  /* 0x0000000d970d7209 */ /* 0x000fe40007810000 */
[----:B------:R-:W-:Y:S02]  /*8540*/  FMNMX.FTZ R14, R237, R14, !PT ;  /* 0x0000000eed0e7209 */ /* 0x000fe40007810000 */
[----:B------:R-:W-:Y:S02]  /*8550*/  ISETP.LT.OR P2, PT, R7, R203, P2 ;  /* 0x000000cb0700720c */ /* 0x000fe40001741670 */
[----:B------:R-:W-:Y:S02]  /*8560*/  ISETP.GE.AND P4, PT, R5, R209, PT ;  /* 0x000000d10500720c */ /* 0x000fe40003f86270 */
[----:B------:R-:W-:Y:S02]  /*8570*/  ISETP.LT.OR P5, PT, R2, R204, P5 ;  /* 0x000000cc0200720c */ /* 0x000fe40002fa1670 */
[----:B------:R-:W-:-:S02]  /*8580*/  FSEL R240, R152, -INF , !P6 ;  /* 0xff80000098f07808 */ /* 0x000fc40007000000 */
[----:B------:R-:W-:Y:S02]  /*8590*/  FMNMX.FTZ R13, R148, R13, !PT ;  /* 0x0000000d940d7209 */ /* 0x000fe40007810000 */
[----:B------:R-:W-:Y:S02]  /*85a0*/  FMNMX.FTZ R14, R238, R14, !PT ;  /* 0x0000000eee0e7209 */ /* 0x000fe40007810000 */
[----:B------:R-:W-:Y:S02]  /*85b0*/  FSEL R230, R66, -INF , !P2 ;  /* 0xff80000042e67808 */ /* 0x000fe40005000000 */
[----:B------:R-:W-:Y:S02]  /*85c0*/  ISETP.GE.AND P3, PT, R4, R209, PT ;  /* 0x000000d10400720c */ /* 0x000fe40003f66270 */
[----:B------:R-:W-:Y:S02]  /*85d0*/  ISETP.LT.OR P4, PT, R5, R203, P4 ;  /* 0x000000cb0500720c */ /* 0x000fe40002781670 */
[----:B------:R-:W-:-:S02]  /*85e0*/  FSEL R246, R153, -INF , !P5 ;  /* 0xff80000099f67808 */ /* 0x000fc40006800000 */
[----:B------:R-:W-:Y:S02]  /*85f0*/  FMNMX.FTZ R13, R149, R13, !PT ;  /* 0x0000000d950d7209 */ /* 0x000fe40007810000 */
[----:B------:R-:W-:Y:S02]  /*8600*/  FMNMX.FTZ R14, R240, R14, !PT ;  /* 0x0000000ef00e7209 */ /* 0x000fe40007810000 */
[-C--:B------:R-:W-:Y:S02]  /*8610*/  ISETP.GE.AND P2, PT, R17, R209.reuse, PT ;  /* 0x000000d11100720c */ /* 0x080fe40003f46270 */
[----:B------:R-:W-:Y:S02]  /*8620*/  ISETP.GE.AND P1, PT, R16, R209, PT ;  /* 0x000000d11000720c */ /* 0x000fe40003f26270 */
[----:B------:R-:W-:Y:S02]  /*8630*/  ISETP.LT.OR P3, PT, R4, R203, P3 ;  /* 0x000000cb0400720c */ /* 0x000fe40001f61670 */
[----:B------:R-:W-:-:S02]  /*8640*/  FSEL R229, R78, -INF , !P4 ;  /* 0xff8000004ee57808 */ /* 0x000fc40006000000 */
[----:B------:R-:W-:Y:S02]  /*8650*/  FMNMX.FTZ R34, R230, R13, !PT ;  /* 0x0000000de6227209 */ /* 0x000fe40007810000 */
[----:B------:R-:W-:Y:S01]  /*8660*/  FMNMX.FTZ R19, R246, R14, !PT ;  /* 0x0000000ef6137209 */ /* 0x000fe20007810000 */
[----:B------:R-:W-:Y:S06]  /*8670*/  @!P0 BRA `(.L_x_1979) ;  /* 0x0000000000748947 */ /* 0x000fec0003800000 */
[----:B------:R-:W2:Y:S04]  /*8680*/  LDL.64 R226, [R1+0x50] ;  /* 0x0000500001e27983 */ /* 0x000ea80000100a00 */
[----:B------:R-:W3:Y:S01]  /*8690*/  LDL.64 R74, [R1+0x48] ;  /* 0x00004800014a7983 */ /* 0x000ee20000100a00 */
[----:B------:R-:W-:Y:S01]  /*86a0*/  VIADD R13, R248, 0xfffffffd ;  /* 0xfffffffdf80d7836 */ /* 0x000fe20000000000 */
[----:B------:R-:W-:-:S03]  /*86b0*/  ULDC.64 UR6, c[0x0][0x218] ;  /* 0x0000860000067ab9 */ /* 0x000fc60000000a00 */
[----:B------:R-:W-:Y:S01]  /*86c0*/  IMAD.WIDE.U32 R20, R13, R242, RZ ;  /* 0x000000f20d147225 */ /* 0x000fe200078e00ff */
[----:B------:R-:W-:-:S05]  /*86d0*/  SHF.R.S32.HI R14, RZ, 0x1f, R13 ;  /* 0x0000001fff0e7819 */ /* 0x000fca000001140d */
[----:B------:R-:W-:-:S04]  /*86e0*/  IMAD R14, R14, R242, RZ ;  /* 0x000000f20e0e7224 */ /* 0x000fc800078e02ff */
[----:B------:R-:W-:-:S04]  /*86f0*/  IMAD R13, R13, R243, R14 ;  /* 0x000000f30d0d7224 */ /* 0x000fc800078e020e */
[----:B------:R-:W-:Y:S02]  /*8700*/  IMAD.IADD R13, R21, 0x1, R13 ;  /* 0x00000001150d7824 */ /* 0x000fe400078e020d */
[----:B------:R-:W-:Y:S01]  /*8710*/  IMAD.SHL.U32 R21, R242, 0x20, RZ ;  /* 0x00000020f2157824 */ /* 0x000fe200078e00ff */
[----:B--2---:R-:W-:-:S04]  /*8720*/  LEA R14, P4, R20, R226, 0x6 ;  /* 0x000000e2140e7211 */ /* 0x004fc800078830ff */
[----:B------:R-:W-:Y:S02]  /*8730*/  LEA R24, P5, R14, UR6, 0x1 ;  /* 0x000000060e187c11 */ /* 0x000fe4000f8a08ff */
[----:B---3--:R-:W-:Y:S02]  /*8740*/  LEA.HI.X R20, R20, R75, R13, 0x6, P4 ;  /* 0x0000004b14147211 */ /* 0x008fe400020f340d */
[----:B------:R-:W-:Y:S02]  /*8750*/  SHF.L.U64.HI R13, R242, 0x5, R243 ;  /* 0x00000005f20d7819 */ /* 0x000fe400000102f3 */
[-C--:B------:R-:W-:Y:S02]  /*8760*/  IADD3 R22, P4, R24, R21.reuse, RZ ;  /* 0x0000001518167210 */ /* 0x080fe40007f9e0ff */
[----:B------:R-:W-:Y:S02]  /*8770*/  LEA.HI.X R25, R14, UR7, R20, 0x1, P5 ;  /* 0x000000070e197c11 */ /* 0x000fe4000a8f0c14 */
[----:B------:R-:W-:-:S03]  /*8780*/  IADD3 R20, P5, R22, R21, RZ ;  /* 0x0000001516147210 */ /* 0x000fc60007fbe0ff */
[--C-:B------:R-:W-:Y:S01]  /*8790*/  IMAD.X R23, R25, 0x1, R13.reuse, P4 ;  /* 0x0000000119177824 */ /* 0x100fe200020e060d */
[----:B------:R-:W-:Y:S01]  /*87a0*/  IADD3 R26, P4, R20, R21, RZ ;  /* 0x00000015141a7210 */ /* 0x000fe20007f9e0ff */
[----:B------:R-:W-:Y:S01]  /*87b0*/  @!PT LDS RZ, [RZ] ;  /* 0x00000000fffff984 */ /* 0x000fe20000000800 */
[----:B------:R-:W-:Y:S01]  /*87c0*/  @!PT LDS RZ, [RZ] ;  /* 0x00000000fffff984 */ /* 0x000fe20000000800 */
[----:B------:R-:W-:Y:S01]  /*87d0*/  @!PT LDS RZ, [RZ] ;  /* 0x00000000fffff984 */ /* 0x000fe20000000800 */
[----:B------:R1:W-:Y:S02]  /*87e0*/  LDGSTS.E.BYPASS.LTC128B.128 [R214+0x4000], desc[UR24][R24.64] ;  /* 0x0400000018d67fae */ /* 0x0003e4000b901d58 */
[--C-:B------:R-:W-:Y:S02]  /*87f0*/  IMAD.X R21, R23, 0x1, R13.reuse, P5 ;  /* 0x0000000117157824 */ /* 0x100fe400028e060d */
[----:B------:R1:W-:Y:S02]  /*8800*/  LDGSTS.E.BYPASS.LTC128B.128 [R214+0x4800], desc[UR24][R22.64] ;  /* 0x0480000016d67fae */ /* 0x0003e4000b901d58 */
[----:B------:R-:W-:Y:S02]  /*8810*/  IMAD.X R27, R21, 0x1, R13, P4 ;  /* 0x00000001151b7824 */ /* 0x000fe400020e060d */
[----:B------:R1:W-:Y:S04]  /*8820*/  LDGSTS.E.BYPASS.LTC128B.128 [R214+0x5000], desc[UR24][R20.64] ;  /* 0x0500000014d67fae */ /* 0x0003e8000b901d58 */
[----:B------:R1:W-:Y:S04]  /*8830*/  LDGSTS.E.BYPASS.LTC128B.128 [R214+0x5800], desc[UR24][R26.64] ;  /* 0x058000001ad67fae */ /* 0x0003e8000b901d58 */
[----:B------:R-:W0:Y:S02]  /*8840*/  LDGDEPBAR ;  /* 0x00000000000079af */ /* 0x000e240000000000 */
.L_x_1979:
[----:B------:R-:W-:Y:S01]  /*8850*/  FMNMX.FTZ R13, R231, R34, !PT ;  /* 0x00000022e70d7209 */ /* 0x000fe20007810000 */
[----:B-1----:R-:W1:Y:S01]  /*8860*/  SHFL.BFLY PT, R20, R19, 0x2, 0x1f ;  /* 0x0c401f0013147f89 */ /* 0x002e6200000e0000 */
[----:B------:R-:W-:Y:S01]  /*8870*/  FSEL R223, R79, -INF , !P3 ;  /* 0xff8000004fdf7808 */ /* 0x000fe20005800000 */
[----:B------:R-:W-:Y:S01]  /*8880*/  IMAD.MOV.U32 R23, RZ, RZ, R247 ;  /* 0x000000ffff177224 */ /* 0x000fe200078e00f7 */
[----:B------:R-:W-:Y:S01]  /*8890*/  ISETP.LT.OR P2, PT, R17, R203, P2 ;  /* 0x000000cb1100720c */ /* 0x000fe20001741670 */
[----:B------:R-:W-:Y:S01]  /*88a0*/  VIADD R24, R250, 0x4 ;  /* 0x00000004fa187836 */ /* 0x000fe20000000000 */
[----:B------:R-:W-:Y:S01]  /*88b0*/  FMNMX.FTZ R13, R229, R13, !PT ;  /* 0x0000000de50d7209 */ /* 0x000fe20007810000 */
[----:B------:R-:W-:Y:S01]  /*88c0*/  IMAD.WIDE.U32 R156, R23, -0x2daee0ad, RZ ;  /* 0xd2511f53179c7825 */ /* 0x000fe200078e00ff */
[----:B------:R-:W-:Y:S01]  /*88d0*/  ISETP.LT.OR P3, PT, R16, R203, P1 ;  /* 0x000000cb1000720c */ /* 0x000fe20000f61670 */
[----:B------:R-:W-:Y:S01]  /*88e0*/  LDSM.16.MT88.4 R52, [R192+0x6000] ;  /* 0x00600000c034783b */ /* 0x000fe20000004200 */
[----:B------:R-:W-:Y:S01]  /*88f0*/  ISETP.GE.AND P1, PT, R3, R209, PT ;  /* 0x000000d10300720c */ /* 0x000fe20003f26270 */
[----:B------:R-:W-:Y:S01]  /*8900*/  IMAD.WIDE.U32 R26, R24, -0x326172a9, RZ ;  /* 0xcd9e8d57181a7825 */ /* 0x000fe200078e00ff */
[----:B------:R-:W-:Y:S01]  /*8910*/  FSEL R235, R158, -INF , !P2 ;  /* 0xff8000009eeb7808 */ /* 0x000fe20005000000 */
[----:B------:R-:W-:Y:S01]  /*8920*/  LDSM.16.MT88.4 R56, [R190+0x6000] ;  /* 0x00600000be38783b */ /* 0x000fe20000004200 */
[----:B------:R-:W-:Y:S01]  /*8930*/  FMNMX.FTZ R13, R223, R13, !PT ;  /* 0x0000000ddf0d7209 */ /* 0x000fe20007810000 */
[----:B------:R-:W-:Y:S01]  /*8940*/  IMAD.SHL.U32 R150, R212, 0x2, RZ ;  /* 0x00000002d4967824 */ /* 0x000fe200078e00ff */
[----:B------:R-:W-:Y:S01]  /*8950*/  FSEL R236, R159, -INF , !P3 ;  /* 0xff8000009fec7808 */ /* 0x000fe20005800000 */
[----:B------:R-:W-:Y:S01]  /*8960*/  IMAD.MOV.U32 R49, RZ, RZ, R251 ;  /* 0x000000ffff317224 */ /* 0x000fe200078e00fb */
[----:B------:R-:W-:Y:S01]  /*8970*/  ISETP.GE.AND P2, PT, R2, R209, PT ;  /* 0x000000d10200720c */ /* 0x000fe20003f46270 */
[----:B------:R-:W-:Y:S01]  /*8980*/  IMAD.MOV.U32 R48, RZ, RZ, R252 ;  /* 0x000000ffff307224 */ /* 0x000fe200078e00fc */
[----:B------:R-:W-:Y:S01]  /*8990*/  ISETP.LT.OR P1, PT, R3, R203, P1 ;  /* 0x000000cb0300720c */ /* 0x000fe20000f21670 */
[----:B------:R-:W-:Y:S01]  /*89a0*/  LDSM.16.MT88.4 R64, [R191+0x6000] ;  /* 0x00600000bf40783b */ /* 0x000fe20000004200 */
[----:B------:R-:W-:-:S02]  /*89b0*/  FMNMX.FTZ R14, R235, R13, !PT ;  /* 0x0000000deb0e7209 */ /* 0x000fc40007810000 */
[----:B------:R-:W-:Y:S02]  /*89c0*/  ISETP.LT.OR P2, PT, R2, R203, P2 ;  /* 0x000000cb0200720c */ /* 0x000fe40001741670 */
[----:B------:R-:W-:Y:S02]  /*89d0*/  FSEL R239, R154, -INF , !P1 ;  /* 0xff8000009aef7808 */ /* 0x000fe40004800000 */
[----:B------:R-:W-:Y:S02]  /*89e0*/  FMNMX.FTZ R14, R236, R14, !PT ;  /* 0x0000000eec0e7209 */ /* 0x000fe40007810000 */
[----:B------:R-:W-:Y:S02]  /*89f0*/  FSEL R247, R155, -INF , !P2 ;  /* 0xff8000009bf77808 */ /* 0x000fe40005000000 */
[----:B------:R-:W-:Y:S02]  /*8a00*/  FMNMX.FTZ R14, R239, R14, !PT ;  /* 0x0000000eef0e7209 */ /* 0x000fe40007810000 */
[----:B-1----:R-:W-:-:S02]  /*8a10*/  FMNMX.FTZ R13, R19, R20, !PT ;  /* 0x00000014130d7209 */ /* 0x002fc40007810000 */
[----:B------:R-:W-:Y:S02]  /*8a20*/  FMNMX.FTZ R14, R247, R14, !PT ;  /* 0x0000000ef70e7209 */ /* 0x000fe40007810000 */
[----:B------:R-:W-:Y:S01]  /*8a30*/  LOP3.LUT R19, R27, R249, RZ, 0x3c, !PT ;  /* 0x000000f91b137212 */ /* 0x000fe200078e3cff */
[----:B------:R-:W1:Y:S01]  /*8a40*/  SHFL.BFLY PT, R22, R13, 0x1, 0x1f ;  /* 0x0c201f000d167f89 */ /* 0x000e6200000e0000 */
[----:B------:R-:W-:Y:S02]  /*8a50*/  PRMT R251, R241, 0x7054, R241 ;  /* 0x00007054f1fb7816 */ /* 0x000fe400000000f1 */
[C---:B------:R-:W-:Y:S01]  /*8a60*/  ISETP.GE.AND P5, PT, R18.reuse, R210, PT ;  /* 0x000000d21200720c */ /* 0x040fe20003fa6270 */
[----:B------:R-:W2:Y:S01]  /*8a70*/  SHFL.BFLY PT, R21, R14, 0x2, 0x1f ;  /* 0x0c401f000e157f89 */ /* 0x000ea200000e0000 */
[----:B------:R-:W-:Y:S01]  /*8a80*/  IMAD.WIDE.U32 R76, R19, -0x2daee0ad, RZ ;  /* 0xd2511f53134c7825 */ /* 0x000fe200078e00ff */
[----:B------:R-:W-:Y:S02]  /*8a90*/  LOP3.LUT R19, R157, UR27, R150, 0x96, !PT ;  /* 0x0000001b9d137c12 */ /* 0x000fe4000f8e9696 */
[----:B------:R-:W-:-:S02]  /*8aa0*/  ISETP.GE.AND P4, PT, R18, R208, PT ;  /* 0x000000d01200720c */ /* 0x000fc40003f86270 */
[----:B------:R-:W-:Y:S01]  /*8ab0*/  LOP3.LUT R20, R77, UR19, R156, 0x96, !PT ;  /* 0x000000134d147c12 */ /* 0x000fe2000f8e969c */
[----:B------:R-:W-:Y:S01]  /*8ac0*/  IMAD.WIDE.U32 R24, R19, -0x326172a9, RZ ;  /* 0xcd9e8d5713187825 */ /* 0x000fe200078e00ff */
[C---:B------:R-:W-:Y:S02]  /*8ad0*/  ISETP.LT.OR P5, PT, R18.reuse, R206, P5 ;  /* 0x000000ce1200720c */ /* 0x040fe40002fa1670 */
[----:B------:R-:W-:Y:S01]  /*8ae0*/  ISETP.LT.OR P4, PT, R18, R205, P4 ;  /* 0x000000cd1200720c */ /* 0x000fe20002781670 */
[----:B------:R-:W-:Y:S01]  /*8af0*/  IMAD.WIDE.U32 R42, R20, -0x326172a9, RZ ;  /* 0xcd9e8d57142a7825 */ /* 0x000fe200078e00ff */
[-C--:B------:R-:W-:Y:S02]  /*8b00*/  ISETP.GE.AND P3, PT, R15, R210.reuse, PT ;  /* 0x000000d20f00720c */ /* 0x080fe40003f66270 */
[----:B------:R-:W-:Y:S02]  /*8b10*/  FSEL R18, R185, -INF , !P5 ;  /* 0xff800000b9127808 */ /* 0x000fe40006800000 */
[----:B------:R-:W-:-:S02]  /*8b20*/  ISETP.GE.AND P5, PT, R11, R210, PT ;  /* 0x000000d20b00720c */ /* 0x000fc40003fa6270 */
[----:B------:R-:W-:Y:S02]  /*8b30*/  ISETP.GE.AND P6, PT, R0, R210, PT ;  /* 0x000000d20000720c */ /* 0x000fe40003fc6270 */
[----:B-1----:R-:W-:Y:S02]  /*8b40*/  FMNMX.FTZ R234, R13, R22, !PT ;  /* 0x000000160dea7209 */ /* 0x002fe40007810000 */
[----:B------:R-:W-:Y:S02]  /*8b50*/  LOP3.LUT R13, R25, UR20, R26, 0x96, !PT ;  /* 0x00000014190d7c12 */ /* 0x000fe4000f8e961a */
[----:B--2---:R-:W-:Y:S01]  /*8b60*/  FMNMX.FTZ R14, R14, R21, !PT ;  /* 0x000000150e0e7209 */ /* 0x004fe20007810000 */
[C---:B------:R-:W-:Y:S01]  /*8b70*/  FMUL.FTZ R19, R234.reuse, UR10 ;  /* 0x0000000aea137c20 */ /* 0x040fe20008410000 */
[----:B------:R-:W-:Y:S01]  /*8b80*/  LOP3.LUT R22, R43, UR18, R24, 0x96, !PT ;  /* 0x000000122b167c12 */ /* 0x000fe2000f8e9618 */
[----:B------:R-:W-:Y:S01]  /*8b90*/  IMAD.WIDE.U32 R20, R13, -0x2daee0ad, RZ ;  /* 0xd2511f530d147825 */ /* 0x000fe200078e00ff */
[----:B------:R-:W-:Y:S01]  /*8ba0*/  FSETP.NEU.FTZ.AND P2, PT, R234, -INF , PT ;  /* 0xff800000ea00780b */ /* 0x000fe20003f5d000 */
[----:B------:R-:W1:Y:S01]  /*8bb0*/  SHFL.BFLY PT, R26, R14, 0x1, 0x1f ;  /* 0x0c201f000e1a7f89 */ /* 0x000e6200000e0000 */
[----:B------:R-:W-:Y:S01]  /*8bc0*/  ISETP.LT.OR P3, PT, R15, R206, P3 ;  /* 0x000000ce0f00720c */ /* 0x000fe20001f61670 */
[----:B------:R-:W-:Y:S01]  /*8bd0*/  IMAD.WIDE.U32 R22, R22, -0x2daee0ad, RZ ;  /* 0xd2511f5316167825 */ /* 0x000fe200078e00ff */
[----:B------:R-:W-:-:S02]  /*8be0*/  FSEL R13, R19, RZ, P2 ;  /* 0x000000ff130d7208 */ /* 0x000fc40001000000 */
[----:B------:R-:W-:Y:S02]  /*8bf0*/  LOP3.LUT R21, R21, UR17, R76, 0x96, !PT ;  /* 0x0000001115157c12 */ /* 0x000fe4000f8e964c */
[----:B------:R-:W-:Y:S01]  /*8c00*/  LOP3.LUT R23, R23, UR15, R20, 0x96, !PT ;  /* 0x0000000f17177c12 */ /* 0x000fe2000f8e9614 */
[----:B------:R-:W-:Y:S01]  /*8c10*/  FFMA.FTZ R19, R28, UR10, -R13 ;  /* 0x0000000a1c137c23 */ /* 0x000fe2000801080d */
[-C--:B------:R-:W-:Y:S01]  /*8c20*/  ISETP.LT.OR P5, PT, R11, R206.reuse, P5 ;  /* 0x000000ce0b00720c */ /* 0x080fe20002fa1670 */
[----:B------:R-:W-:Y:S01]  /*8c30*/  IMAD.WIDE.U32 R20, R21, -0x326172a9, RZ ;  /* 0xcd9e8d5715147825 */ /* 0x000fe200078e00ff */
[----:B------:R-:W-:Y:S01]  /*8c40*/  ISETP.LT.OR P6, PT, R0, R206, P6 ;  /* 0x000000ce0000720c */ /* 0x000fe200037c1670 */
[----:B------:R2:W3:Y:S01]  /*8c50*/  MUFU.EX2 R47, R19 ;  /* 0x00000013002f7308 */ /* 0x0004e20000000800 */
[----:B------:R-:W-:Y:S01]  /*8c60*/  FSEL R60, R168, -INF , !P5 ;  /* 0xff800000a83c7808 */ /* 0x000fe20006800000 */
[----:B------:R-:W-:Y:S01]  /*8c70*/  IMAD.WIDE.U32 R38, R23, -0x326172a9, RZ ;  /* 0xcd9e8d5717267825 */ /* 0x000fe200078e00ff */
[----:B------:R-:W-:-:S02]  /*8c80*/  LOP3.LUT R21, R21, UR16, R42, 0x96, !PT ;  /* 0x0000001015157c12 */ /* 0x000fc4000f8e962a */
[----:B------:R-:W-:-:S04]  /*8c90*/  ISETP.GE.AND P5, PT, R8, R210, PT ;  /* 0x000000d20800720c */ /* 0x000fc80003fa6270 */
[----:B------:R-:W-:Y:S02]  /*8ca0*/  ISETP.LT.OR P5, PT, R8, R206, P5 ;  /* 0x000000ce0800720c */ /* 0x000fe40002fa1670 */
[----:B-1----:R-:W-:Y:S01]  /*8cb0*/  FMNMX.FTZ R233, R14, R26, !PT ;  /* 0x0000001a0ee97209 */ /* 0x002fe20007810000 */
[----:B------:R-:W-:-:S03]  /*8cc0*/  FFMA.FTZ R14, R29, UR10, -R13 ;  /* 0x0000000a1d0e7c23 */ /* 0x000fc6000801080d */
[----:B------:R-:W-:Y:S01]  /*8cd0*/  FSETP.NEU.FTZ.AND P1, PT, R233, -INF , PT ;  /* 0xff800000e900780b */ /* 0x000fe20003f3d000 */
[----:B--2---:R-:W-:Y:S01]  /*8ce0*/  FFMA.FTZ R19, R30, UR10, -R13 ;  /* 0x0000000a1e137c23 */ /* 0x004fe2000801080d */
[----:B------:R1:W-:Y:S01]  /*8cf0*/  MUFU.EX2 R44, R14 ;  /* 0x0000000e002c7308 */ /* 0x0003e20000000800 */
[----:B---3--:R-:W-:-:S07]  /*8d00*/  IMAD.MOV.U32 R168, RZ, RZ, R47 ;  /* 0x000000ffffa87224 */ /* 0x008fce00078e002f */
[----:B------:R2:W-:Y:S01]  /*8d10*/  MUFU.EX2 R45, R19 ;  /* 0x00000013002d7308 */ /* 0x0005e20000000800 */
[----:B-1----:R-:W-:-:S05]  /*8d20*/  FMUL.FTZ R14, R233, UR10 ;  /* 0x0000000ae90e7c20 */ /* 0x002fca0008410000 */
[----:B------:R-:W-:Y:S02]  /*8d30*/  FSEL R14, R14, RZ, P1 ;  /* 0x000000ff0e0e7208 */ /* 0x000fe40000800000 */
[----:B--2---:R-:W-:Y:S01]  /*8d40*/  LOP3.LUT R19, R39, UR14, R20, 0x96, !PT ;  /* 0x0000000e27137c12 */ /* 0x004fe2000f8e9614 */
[----:B------:R-:W-:-:S04]  /*8d50*/  IMAD.WIDE.U32 R20, R21, -0x2daee0ad, RZ ;  /* 0xd2511f5315147825 */ /* 0x000fc800078e00ff */
[----:B------:R-:W-:Y:S01]  /*8d60*/  IMAD.WIDE.U32 R74, R19, -0x2daee0ad, RZ ;  /* 0xd2511f53134a7825 */ /* 0x000fe200078e00ff */
[----:B------:R-:W-:-:S03]  /*8d70*/  LOP3.LUT R22, R21, UR13, R22, 0x96, !PT ;  /* 0x0000000d15167c12 */ /* 0x000fc6000f8e9616 */
[----:B------:R-:W-:Y:S01]  /*8d80*/  FFMA.FTZ R21, R31, UR10, -R13 ;  /* 0x0000000a1f157c23 */ /* 0x000fe2000801080d */
[----:B------:R-:W-:-:S03]  /*8d90*/  LOP3.LUT R19, R75, UR5, R20, 0x96, !PT ;  /* 0x000000054b137c12 */ /* 0x000fc6000f8e9614 */
[----:B------:R1:W-:Y:S01]  /*8da0*/  MUFU.EX2 R40, R21 ;  /* 0x0000001500287308 */ /* 0x0003e20000000800 */
[----:B------:R-:W-:-:S04]  /*8db0*/  IMAD.WIDE.U32 R30, R22, -0x326172a9, RZ ;  /* 0xcd9e8d57161e7825 */ /* 0x000fc800078e00ff */
[----:B------:R-:W-:-:S04]  /*8dc0*/  FFMA.FTZ R22, R33, UR10, -R14 ;  /* 0x0000000a21167c23 */ /* 0x000fc8000801080e */
[----:B------:R2:W3:Y:S01]  /*8dd0*/  MUFU.EX2 R41, R22 ;  /* 0x0000001600297308 */ /* 0x0004e20000000800 */
[----:B-1----:R-:W-:-:S04]  /*8de0*/  IMAD.WIDE.U32 R20, R19, -0x326172a9, RZ ;  /* 0xcd9e8d5713147825 */ /* 0x002fc800078e00ff */
[----:B------:R-:W-:-:S04]  /*8df0*/  FFMA.FTZ R19, R32, UR10, -R14 ;  /* 0x0000000a20137c23 */ /* 0x000fc8000801080e */
[----:B------:R1:W-:Y:S01]  /*8e00*/  MUFU.EX2 R46, R19 ;  /* 0x00000013002e7308 */ /* 0x0003e20000000800 */
[----:B------:R-:W-:Y:S02]  /*8e10*/  SHF.R.U32.HI R23, RZ, 0x10, R20 ;  /* 0x00000010ff177819 */ /* 0x000fe40000011614 */
[C---:B------:R-:W-:Y:S01]  /*8e20*/  LOP3.LUT R28, R20.reuse, 0xff, RZ, 0xc0, !PT ;  /* 0x000000ff141c7812 */ /* 0x040fe200078ec0ff */
[----:B--2---:R-:W-:Y:S01]  /*8e30*/  FFMA.FTZ R22, R35, UR10, -R14 ;  /* 0x0000000a23167c23 */ /* 0x004fe2000801080e */
[----:B------:R-:W-:Y:S01]  /*8e40*/  SHF.R.U32.HI R27, RZ, 0x18, R20 ;  /* 0x00000018ff1b7819 */ /* 0x000fe20000011614 */
[----:B------:R-:W2:Y:S01]  /*8e50*/  LDSM.16.MT88.4 R32, [R189+0x6000] ;  /* 0x00600000bd20783b */ /* 0x000ea20000004200 */
[----:B---3--:R-:W-:Y:S01]  /*8e60*/  IMAD.MOV.U32 R185, RZ, RZ, R41 ;  /* 0x000000ffffb97224 */ /* 0x008fe200078e0029 */
[----:B------:R3:W4:Y:S01]  /*8e70*/  MUFU.EX2 R37, R22 ;  /* 0x0000001600257308 */ /* 0x0007220000000800 */
[----:B-1----:R-:W-:Y:S02]  /*8e80*/  LOP3.LUT R19, R21, UR21, R30, 0x96, !PT ;  /* 0x0000001515137c12 */ /* 0x002fe4000f8e961e */
[----:B------:R-:W-:-:S02]  /*8e90*/  LOP3.LUT R21, R20, 0xffff, RZ, 0xc0, !PT ;  /* 0x0000ffff14157812 */ /* 0x000fc400078ec0ff */
[----:B------:R-:W-:Y:S02]  /*8ea0*/  LOP3.LUT R20, R23, 0xff, RZ, 0xc0, !PT ;  /* 0x000000ff17147812 */ /* 0x000fe400078ec0ff */
[----:B------:R-:W-:Y:S02]  /*8eb0*/  SHF.R.U32.HI R26, RZ, 0x8, R21 ;  /* 0x00000008ff1a7819 */ /* 0x000fe40000011615 */
[C---:B------:R-:W-:Y:S01]  /*8ec0*/  LOP3.LUT R21, R19.reuse, 0xffff, RZ, 0xc0, !PT ;  /* 0x0000ffff13157812 */ /* 0x040fe200078ec0ff */
[----:B---3--:R-:W-:Y:S01]  /*8ed0*/  FFMA.FTZ R22, R36, UR10, -R14 ;  /* 0x0000000a24167c23 */ /* 0x008fe2000801080e */
[----:B------:R-:W-:Y:S02]  /*8ee0*/  LOP3.LUT R23, R19, 0xff, RZ, 0xc0, !PT ;  /* 0x000000ff13177812 */ /* 0x000fe400078ec0ff */
[----:B------:R-:W-:Y:S01]  /*8ef0*/  SHF.R.U32.HI R21, RZ, 0x8, R21 ;  /* 0x00000008ff157819 */ /* 0x000fe20000011615 */
[----:B------:R1:W3:Y:S01]  /*8f00*/  MUFU.EX2 R252, R22 ;  /* 0x0000001600fc7308 */ /* 0x0002e20000000800 */
[----:B------:R-:W-:-:S02]  /*8f10*/  PRMT R29, R20, 0x5410, R27 ;  /* 0x00005410141d7816 */ /* 0x000fc4000000001b */
[----:B------:R-:W-:Y:S02]  /*8f20*/  SHF.R.U32.HI R20, RZ, 0x10, R19 ;  /* 0x00000010ff147819 */ /* 0x000fe40000011613 */
[----:B------:R-:W-:Y:S02]  /*8f30*/  PRMT R27, R23, 0x5410, R21 ;  /* 0x00005410171b7816 */ /* 0x000fe40000000015 */
[----:B------:R-:W-:Y:S02]  /*8f40*/  SHF.R.U32.HI R21, RZ, 0x18, R19 ;  /* 0x00000018ff157819 */ /* 0x000fe40000011613 */
[----:B------:R-:W-:Y:S02]  /*8f50*/  PRMT R26, R28, 0x5410, R26 ;  /* 0x000054101c1a7816 */ /* 0x000fe4000000001a */
[----:B------:R-:W-:Y:S02]  /*8f60*/  LOP3.LUT R19, R20, 0xff, RZ, 0xc0, !PT ;  /* 0x000000ff14137812 */ /* 0x000fe400078ec0ff */
[----:B------:R-:W-:-:S02]  /*8f70*/  FSEL R20, R234, RZ, P2 ;  /* 0x000000ffea147208 */ /* 0x000fc40001000000 */
[----:B------:R-:W-:Y:S02]  /*8f80*/  PRMT R23, R19, 0x5410, R21 ;  /* 0x0000541013177816 */ /* 0x000fe40000000015 */
[--C-:B------:R-:W-:Y:S01]  /*8f90*/  HSET2.LE.AND R19, R26, R251.reuse, PT ;  /* 0x000000fb1a137233 */ /* 0x100fe20003803000 */
[----:B------:R-:W-:Y:S01]  /*8fa0*/  FADD.FTZ R21, R71, -R20 ;  /* 0x8000001447157221 */ /* 0x000fe20000010000 */
[----:B-1----:R-:W-:Y:S02]  /*8fb0*/  F2FP.BF16.F32.PACK_AB R22, R40, R44 ;  /* 0x0000002c2816723e */ /* 0x002fe400000010ff */
[----:B------:R-:W-:Y:S01]  /*8fc0*/  FSEL R20, R233, RZ, P1 ;  /* 0x000000ffe9147208 */ /* 0x000fe20000800000 */
[----:B------:R-:W-:Y:S01]  /*8fd0*/  FMUL.FTZ R21, R21, UR10 ;  /* 0x0000000a15157c20 */ /* 0x000fe20008410000 */
[----:B------:R-:W-:Y:S02]  /*8fe0*/  LOP3.LUT R22, R19, R22, RZ, 0xc0, !PT ;  /* 0x0000001613167212 */ /* 0x000fe400078ec0ff */
[--C-:B------:R-:W-:Y:S01]  /*8ff0*/  HSET2.LE.AND R19, R29, R251.reuse, PT ;  /* 0x000000fb1d137233 */ /* 0x100fe20003803000 */
[----:B------:R-:W-:Y:S01]  /*9000*/  FADD.FTZ R28, R70, -R20 ;  /* 0x80000014461c7221 */ /* 0x000fe20000010000 */
[----:B------:R-:W-:Y:S01]  /*9010*/  HSET2.LE.AND R26, R23, R251, PT ;  /* 0x000000fb171a7233 */ /* 0x000fe20003803000 */
[----:B------:R1:W5:Y:S01]  /*9020*/  MUFU.EX2 R71, R21 ;  /* 0x0000001500477308 */ /* 0x0003620000000800 */
[----:B----4-:R-:W-:-:S02]  /*9030*/  F2FP.BF16.F32.PACK_AB R23, R37, R41 ;  /* 0x000000292517723e */ /* 0x010fc400000010ff */
[----:B------:R-:W-:Y:S02]  /*9040*/  HSET2.LE.AND R20, R27, R251, PT ;  /* 0x000000fb1b147233 */ /* 0x000fe40003803000 */
[----:B------:R-:W-:Y:S01]  /*9050*/  LOP3.LUT R23, R19, R23, RZ, 0xc0, !PT ;  /* 0x0000001713177212 */ /* 0x000fe200078ec0ff */
[----:B------:R-:W-:Y:S01]  /*9060*/  FMUL.FTZ R19, R28, UR10 ;  /* 0x0000000a1c137c20 */ /* 0x000fe20008410000 */
[----:B---3--:R-:W-:Y:S02]  /*9070*/  F2FP.BF16.F32.PACK_AB R27, R252, R46 ;  /* 0x0000002efc1b723e */ /* 0x008fe400000010ff */
[CC--:B------:R-:W-:Y:S01]  /*9080*/  ISETP.GE.AND P1, PT, R15.reuse, R208.reuse, PT ;  /* 0x000000d00f00720c */ /* 0x0c0fe20003f26270 */
[----:B------:R-:W3:Y:S01]  /*9090*/  MUFU.EX2 R70, R19 ;  /* 0x0000001300467308 */ /* 0x000ee20000000800 */
[----:B------:R-:W-:Y:S02]  /*90a0*/  ISETP.GE.AND P2, PT, R0, R208, PT ;  /* 0x000000d00000720c */ /* 0x000fe40003f46270 */
[----:B------:R-:W-:-:S02]  /*90b0*/  ISETP.LT.OR P1, PT, R15, R205, P1 ;  /* 0x000000cd0f00720c */ /* 0x000fc40000f21670 */
[----:B------:R-:W-:Y:S01]  /*90c0*/  FSEL R15, R184, -INF , !P6 ;  /* 0xff800000b80f7808 */ /* 0x000fe20007000000 */
[----:B------:R-:W-:Y:S01]  /*90d0*/  IMAD.MOV.U32 R184, RZ, RZ, R37 ;  /* 0x000000ffffb87224 */ /* 0x000fe200078e0025 */
[----:B-1----:R-:W-:Y:S01]  /*90e0*/  F2FP.BF16.F32.PACK_AB R21, R45, R47 ;  /* 0x0000002f2d15723e */ /* 0x002fe200000010ff */
[-C--:B-----5:R-:W-:Y:S01]  /*90f0*/  FMUL.FTZ R80, R80, R71.reuse ;  /* 0x0000004750507220 */ /* 0x0a0fe20000410000 */
[-C--:B------:R-:W-:Y:S01]  /*9100*/  FMUL.FTZ R81, R81, R71.reuse ;  /* 0x0000004751517220 */ /* 0x080fe20000410000 */
[----:B------:R-:W-:Y:S01]  /*9110*/  FMUL.FTZ R92, R92, R71 ;  /* 0x000000475c5c7220 */ /* 0x000fe20000410000 */
[----:B------:R-:W-:Y:S01]  /*9120*/  LOP3.LUT R20, R20, R21, RZ, 0xc0, !PT ;  /* 0x0000001514147212 */ /* 0x000fe200078ec0ff */
[----:B------:R-:W-:Y:S01]  /*9130*/  FMUL.FTZ R93, R93, R71 ;  /* 0x000000475d5d7220 */ /* 0x000fe20000410000 */
[----:B------:R-:W-:Y:S01]  /*9140*/  LOP3.LUT R21, R26, R27, RZ, 0xc0, !PT ;  /* 0x0000001b1a157212 */ /* 0x000fe200078ec0ff */
[-C--:B------:R-:W-:Y:S01]  /*9150*/  FMUL.FTZ R96, R96, R71.reuse ;  /* 0x0000004760607220 */ /* 0x080fe20000410000 */
[-C--:B------:R-:W-:Y:S01]  /*9160*/  FMUL.FTZ R97, R97, R71.reuse ;  /* 0x0000004761617220 */ /* 0x080fe20000410000 */
[-C--:B------:R-:W-:Y:S01]  /*9170*/  FMUL.FTZ R108, R108, R71.reuse ;  /* 0x000000476c6c7220 */ /* 0x080fe20000410000 */
        /* <DEDUP_REMOVED lines=25> */
[----:B--2---:R-:W-:Y:S01]  /*9310*/  HMMA.16816.F32.BF16 R224, R20, R32, R80 ;  /* 0x0000002014e0723c */ /* 0x004fe20000041850 */
[----:B------:R-:W-:-:S02]  /*9320*/  ISETP.LT.OR P2, PT, R0, R205, P2 ;  /* 0x000000cd0000720c */ /* 0x000fc40001741670 */
[C---:B------:R-:W-:Y:S02]  /*9330*/  ISETP.GE.AND P6, PT, R12.reuse, R210, PT ;  /* 0x000000d20c00720c */ /* 0x040fe40003fc6270 */
[----:B------:R-:W-:Y:S01]  /*9340*/  FMNMX.FTZ R0, R73, R15, !PT ;  /* 0x0000000f49007209 */ /* 0x000fe20007810000 */
[C---:B------:R-:W-:Y:S01]  /*9350*/  HMMA.16816.F32.BF16 R152, R20.reuse, R34, R92 ;  /* 0x000000221498723c */ /* 0x040fe2000004185c */
[----:B------:R-:W-:Y:S02]  /*9360*/  ISETP.LT.OR P6, PT, R12, R206, P6 ;  /* 0x000000ce0c00720c */ /* 0x000fe400037c1670 */
[----:B------:R-:W-:Y:S02]  /*9370*/  FMNMX.FTZ R0, R18, R0, !PT ;  /* 0x0000000012007209 */ /* 0x000fe40007810000 */
[----:B------:R-:W-:Y:S01]  /*9380*/  FSEL R19, R186, -INF , !P2 ;  /* 0xff800000ba137808 */ /* 0x000fe20005000000 */
[----:B------:R-:W-:Y:S01]  /*9390*/  HMMA.16816.F32.BF16 R96, R20, R52, R96 ;  /* 0x000000341460723c */ /* 0x000fe20000041860 */
[----:B------:R-:W-:Y:S01]  /*93a0*/  ISETP.GE.AND P2, PT, R12, R208, PT ;  /* 0x000000d00c00720c */ /* 0x000fe20003f46270 */
[----:B------:R-:W-:-:S03]  /*93b0*/  IMAD.MOV.U32 R186, RZ, RZ, R40 ;  /* 0x000000ffffba7224 */ /* 0x000fc600078e0028 */
[----:B------:R-:W-:Y:S01]  /*93c0*/  ISETP.LT.OR P2, PT, R12, R205, P2 ;  /* 0x000000cd0c00720c */ /* 0x000fe20001741670 */
[C---:B------:R-:W-:Y:S06]  /*93d0*/  HMMA.16816.F32.BF16 R108, R20.reuse, R54, R108 ;  /* 0x00000036146c723c */ /* 0x040fec000004186c */
[C---:B------:R-:W-:Y:S06]  /*93e0*/  HMMA.16816.F32.BF16 R112, R20.reuse, R56, R112 ;  /* 0x000000381470723c */ /* 0x040fec0000041870 */
[C---:B------:R-:W-:Y:S06]  /*93f0*/  HMMA.16816.F32.BF16 R124, R20.reuse, R58, R124 ;  /* 0x0000003a147c723c */ /* 0x040fec000004187c */
[C---:B------:R-:W-:Y:S06]  /*9400*/  HMMA.16816.F32.BF16 R128, R20.reuse, R64, R128 ;  /* 0x000000401480723c */ /* 0x040fec0000041880 */
[----:B------:R-:W-:Y:S07]  /*9410*/  HMMA.16816.F32.BF16 R136, R20, R66, R136 ;  /* 0x000000421488723c */ /* 0x000fee0000041888 */
[----:B------:R-:W-:Y:S01]  /*9420*/  FSEL R22, R187, -INF , !P4 ;  /* 0xff800000bb167808 */ /* 0x000fe20006000000 */
[----:B------:R-:W-:Y:S01]  /*9430*/  IMAD.MOV.U32 R187, RZ, RZ, R44 ;  /* 0x000000ffffbb7224 */ /* 0x000fe200078e002c */
[----:B------:R-:W-:-:S02]  /*9440*/  ISETP.GE.AND P4, PT, R11, R208, PT ;  /* 0x000000d00b00720c */ /* 0x000fc40003f86270 */
[----:B------:R-:W-:Y:S02]  /*9450*/  FSEL R20, R174, -INF , !P1 ;  /* 0xff800000ae147808 */ /* 0x000fe40004800000 */
[----:B------:R-:W-:Y:S02]  /*9460*/  ISETP.LT.OR P4, PT, R11, R205, P4 ;  /* 0x000000cd0b00720c */ /* 0x000fe40002781670 */
[----:B------:R-:W-:Y:S01]  /*9470*/  FSEL R11, R172, -INF , !P3 ;  /* 0xff800000ac0b7808 */ /* 0x000fe20005800000 */
[----:B------:R-:W-:Y:S01]  /*9480*/  IMAD.MOV.U32 R172, RZ, RZ, R49 ;  /* 0x000000ffffac7224 */ /* 0x000fe200078e0031 */
[C---:B------:R-:W-:Y:S02]  /*9490*/  ISETP.GE.AND P3, PT, R10.reuse, R210, PT ;  /* 0x000000d20a00720c */ /* 0x040fe40003f66270 */
[C---:B------:R-:W-:Y:S02]  /*94a0*/  ISETP.GE.AND P1, PT, R10.reuse, R208, PT ;  /* 0x000000d00a00720c */ /* 0x040fe40003f26270 */
[----:B------:R-:W-:-:S02]  /*94b0*/  ISETP.LT.OR P3, PT, R10, R206, P3 ;  /* 0x000000ce0a00720c */ /* 0x000fc40001f61670 */
[----:B------:R-:W-:Y:S02]  /*94c0*/  ISETP.LT.OR P1, PT, R10, R205, P1 ;  /* 0x000000cd0a00720c */ /* 0x000fe40000f21670 */
[----:B------:R-:W-:Y:S01]  /*94d0*/  FSEL R61, R170, -INF , !P4 ;  /* 0xff800000aa3d7808 */ /* 0x000fe20006000000 */
[----:B------:R-:W-:Y:S01]  /*94e0*/  IMAD.MOV.U32 R170, RZ, RZ, R68 ;  /* 0x000000ffffaa7224 */ /* 0x000fe200078e0044 */
[----:B------:R-:W-:Y:S01]  /*94f0*/  FSEL R51, R169, -INF , !P3 ;  /* 0xff800000a9337808 */ /* 0x000fe20005800000 */
[----:B------:R-:W-:Y:S01]  /*9500*/  IMAD.MOV.U32 R169, RZ, RZ, R46 ;  /* 0x000000ffffa97224 */ /* 0x000fe200078e002e */
[----:B------:R-:W-:Y:S01]  /*9510*/  FSEL R68, R171, -INF , !P1 ;  /* 0xff800000ab447808 */ /* 0x000fe20004800000 */
[----:B------:R-:W-:Y:S01]  /*9520*/  IMAD.MOV.U32 R171, RZ, RZ, R215 ;  /* 0x000000ffffab7224 */ /* 0x000fe200078e00d7 */
[C---:B------:R-:W-:Y:S02]  /*9530*/  ISETP.GE.AND P1, PT, R7.reuse, R210, PT ;  /* 0x000000d20700720c */ /* 0x040fe40003f26270 */
[----:B------:R-:W-:-:S02]  /*9540*/  ISETP.GE.AND P3, PT, R7, R208, PT ;  /* 0x000000d00700720c */ /* 0x000fc40003f66270 */
[C---:B------:R-:W-:Y:S02]  /*9550*/  ISETP.LT.OR P1, PT, R7.reuse, R206, P1 ;  /* 0x000000ce0700720c */ /* 0x040fe40000f21670 */
[----:B------:R-:W-:Y:S02]  /*9560*/  ISETP.LT.OR P3, PT, R7, R205, P3 ;  /* 0x000000cd0700720c */ /* 0x000fe40001f61670 */
[----:B------:R-:W-:Y:S01]  /*9570*/  FSEL R10, R173, -INF , !P6 ;  /* 0xff800000ad0a7808 */ /* 0x000fe20007000000 */
[----:B------:R-:W-:Y:S01]  /*9580*/  IMAD.MOV.U32 R173, RZ, RZ, R48 ;  /* 0x000000ffffad7224 */ /* 0x000fe200078e0030 */
[----:B------:R-:W-:Y:S02]  /*9590*/  FMNMX.FTZ R0, R11, R0, !PT ;  /* 0x000000000b007209 */ /* 0x000fe40007810000 */
[----:B------:R-:W-:Y:S02]  /*95a0*/  FSEL R77, R164, -INF , !P1 ;  /* 0xff800000a44d7808 */ /* 0x000fe40004800000 */
[----:B------:R-:W-:-:S02]  /*95b0*/  FSEL R93, R166, -INF , !P3 ;  /* 0xff800000a65d7808 */ /* 0x000fc40005800000 */
[C---:B------:R-:W-:Y:S02]  /*95c0*/  ISETP.GE.AND P1, PT, R4.reuse, R210, PT ;  /* 0x000000d20400720c */ /* 0x040fe40003f26270 */
[----:B------:R-:W-:Y:S02]  /*95d0*/  ISETP.GE.AND P3, PT, R4, R208, PT ;  /* 0x000000d00400720c */ /* 0x000fe40003f66270 */
[----:B------:R-:W-:Y:S02]  /*95e0*/  FMNMX.FTZ R0, R10, R0, !PT ;  /* 0x000000000a007209 */ /* 0x000fe40007810000 */
[C---:B------:R-:W-:Y:S02]  /*95f0*/  ISETP.LT.OR P1, PT, R4.reuse, R206, P1 ;  /* 0x000000ce0400720c */ /* 0x040fe40000f21670 */
[----:B------:R-:W-:Y:S02]  /*9600*/  ISETP.LT.OR P3, PT, R4, R205, P3 ;  /* 0x000000cd0400720c */ /* 0x000fe40001f61670 */
[----:B------:R-:W-:-:S02]  /*9610*/  FMNMX.FTZ R4, R60, R0, !PT ;  /* 0x000000003c047209 */ /* 0x000fc40007810000 */
[----:B------:R-:W-:Y:S02]  /*9620*/  ISETP.GE.AND P4, PT, R8, R208, PT ;  /* 0x000000d00800720c */ /* 0x000fe40003f86270 */
[----:B------:R-:W-:Y:S02]  /*9630*/  FMNMX.FTZ R0, R72, R19, !PT ;  /* 0x0000001348007209 */ /* 0x000fe40007810000 */
[C---:B------:R-:W-:Y:S02]  /*9640*/  ISETP.GE.AND P6, PT, R9.reuse, R210, PT ;  /* 0x000000d20900720c */ /* 0x040fe40003fc6270 */
[----:B------:R-:W-:Y:S02]  /*9650*/  ISETP.LT.OR P4, PT, R8, R205, P4 ;  /* 0x000000cd0800720c */ /* 0x000fe40002781670 */
[----:B------:R-:W-:Y:S02]  /*9660*/  FMNMX.FTZ R0, R22, R0, !PT ;  /* 0x0000000016007209 */ /* 0x000fe40007810000 */
[----:B------:R-:W-:-:S02]  /*9670*/  ISETP.LT.OR P6, PT, R9, R206, P6 ;  /* 0x000000ce0900720c */ /* 0x000fc400037c1670 */
[----:B------:R-:W-:Y:S01]  /*9680*/  FSEL R21, R175, -INF , !P2 ;  /* 0xff800000af157808 */ /* 0x000fe20005000000 */
[----:B------:R-:W-:Y:S01]  /*9690*/  IMAD.WIDE.U32 R174, R250, -0x326172a9, RZ ;  /* 0xcd9e8d57faae7825 */ /* 0x000fe200078e00ff */
[----:B------:R-:W-:Y:S02]  /*96a0*/  FSEL R49, R161, -INF , !P5 ;  /* 0xff800000a1317808 */ /* 0x000fe40006800000 */
[----:B------:R-:W-:Y:S02]  /*96b0*/  FSEL R63, R163, -INF , !P4 ;  /* 0xff800000a33f7808 */ /* 0x000fe40006000000 */
[----:B------:R-:W-:Y:S02]  /*96c0*/  FMNMX.FTZ R0, R20, R0, !PT ;  /* 0x0000000014007209 */ /* 0x000fe40007810000 */
[C---:B------:R-:W-:Y:S02]  /*96d0*/  ISETP.GE.AND P5, PT, R5.reuse, R210, PT ;  /* 0x000000d20500720c */ /* 0x040fe40003fa6270 */
[----:B------:R-:W-:-:S02]  /*96e0*/  ISETP.GE.AND P4, PT, R5, R208, PT ;  /* 0x000000d00500720c */ /* 0x000fc40003f86270 */
[----:B------:R-:W-:Y:S02]  /*96f0*/  FSEL R50, R160, -INF , !P6 ;  /* 0xff800000a0327808 */ /* 0x000fe40007000000 */
[----:B------:R-:W-:Y:S02]  /*9700*/  FMNMX.FTZ R4, R51, R4, !PT ;  /* 0x0000000433047209 */ /* 0x000fe40007810000 */
[----:B------:R-:W-:Y:S02]  /*9710*/  ISETP.GE.AND P2, PT, R9, R208, PT ;  /* 0x000000d00900720c */ /* 0x000fe40003f46270 */
[----:B------:R-:W-:Y:S02]  /*9720*/  FMNMX.FTZ R0, R21, R0, !PT ;  /* 0x0000000015007209 */ /* 0x000fe40007810000 */
[C---:B------:R-:W-:Y:S02]  /*9730*/  ISETP.LT.OR P5, PT, R5.reuse, R206, P5 ;  /* 0x000000ce0500720c */ /* 0x040fe40002fa1670 */
[----:B------:R-:W-:-:S02]  /*9740*/  ISETP.LT.OR P4, PT, R5, R205, P4 ;  /* 0x000000cd0500720c */ /* 0x000fc40002781670 */
[----:B------:R-:W-:Y:S02]  /*9750*/  ISETP.GE.AND P6, PT, R6, R210, PT ;  /* 0x000000d20600720c */ /* 0x000fe40003fc6270 */
[----:B------:R-:W-:Y:S02]  /*9760*/  FMNMX.FTZ R5, R50, R4, !PT ;  /* 0x0000000432057209 */ /* 0x000fe40007810000 */
[----:B------:R-:W-:Y:S02]  /*9770*/  ISETP.LT.OR P2, PT, R9, R205, P2 ;  /* 0x000000cd0900720c */ /* 0x000fe40001741670 */
[----:B------:R-:W-:Y:S02]  /*9780*/  FMNMX.FTZ R0, R61, R0, !PT ;  /* 0x000000003d007209 */ /* 0x000fe40007810000 */
[----:B------:R-:W-:Y:S02]  /*9790*/  ISETP.LT.OR P6, PT, R6, R206, P6 ;  /* 0x000000ce0600720c */ /* 0x000fe400037c1670 */
[----:B------:R-:W-:-:S02]  /*97a0*/  FMNMX.FTZ R5, R49, R5, !PT ;  /* 0x0000000531057209 */ /* 0x000fc40007810000 */
[----:B------:R-:W-:Y:S02]  /*97b0*/  FSEL R62, R162, -INF , !P2 ;  /* 0xff800000a23e7808 */ /* 0x000fe40005000000 */
[----:B------:R-:W-:Y:S02]  /*97c0*/  FMNMX.FTZ R0, R68, R0, !PT ;  /* 0x0000000044007209 */ /* 0x000fe40007810000 */
[----:B------:R-:W-:Y:S02]  /*97d0*/  FSEL R78, R165, -INF , !P6 ;  /* 0xff800000a54e7808 */ /* 0x000fe40007000000 */
[----:B------:R-:W-:Y:S02]  /*97e0*/  FMNMX.FTZ R5, R77, R5, !PT ;  /* 0x000000054d057209 */ /* 0x000fe40007810000 */
[----:B------:R-:W-:Y:S02]  /*97f0*/  ISETP.GE.AND P2, PT, R6, R208, PT ;  /* 0x000000d00600720c */ /* 0x000fe40003f46270 */
[----:B------:R-:W-:-:S02]  /*9800*/  FMNMX.FTZ R0, R62, R0, !PT ;  /* 0x000000003e007209 */ /* 0x000fc40007810000 */
[----:B------:R-:W-:Y:S02]  /*9810*/  ISETP.GE.AND P6, PT, R17, R210, PT ;  /* 0x000000d21100720c */ /* 0x000fe40003fc6270 */
[----:B------:R-:W-:Y:S02]  /*9820*/  FSEL R79, R180, -INF , !P5 ;  /* 0xff800000b44f7808 */ /* 0x000fe40006800000 */
[----:B------:R-:W-:Y:S02]  /*9830*/  FMNMX.FTZ R5, R78, R5, !PT ;  /* 0x000000054e057209 */ /* 0x000fe40007810000 */
[----:B------:R-:W-:Y:S02]  /*9840*/  ISETP.LT.OR P2, PT, R6, R205, P2 ;  /* 0x000000cd0600720c */ /* 0x000fe40001741670 */
[----:B------:R-:W-:Y:S02]  /*9850*/  FMNMX.FTZ R0, R63, R0, !PT ;  /* 0x000000003f007209 */ /* 0x000fe40007810000 */
[----:B------:R-:W-:-:S02]  /*9860*/  ISETP.LT.OR P6, PT, R17, R206, P6 ;  /* 0x000000ce1100720c */ /* 0x000fc400037c1670 */
[C---:B------:R-:W-:Y:S02]  /*9870*/  ISETP.GE.AND P5, PT, R16.reuse, R210, PT ;  /* 0x000000d21000720c */ /* 0x040fe40003fa6270 */
[----:B------:R-:W-:Y:S02]  /*9880*/  FSEL R80, R181, -INF , !P1 ;  /* 0xff800000b5507808 */ /* 0x000fe40004800000 */
[----:B------:R-:W-:Y:S02]  /*9890*/  FMNMX.FTZ R5, R79, R5, !PT ;  /* 0x000000054f057209 */ /* 0x000fe40007810000 */
[----:B------:R-:W-:Y:S02]  /*98a0*/  FSEL R94, R167, -INF , !P2 ;  /* 0xff800000a75e7808 */ /* 0x000fe40005000000 */
[----:B------:R-:W-:Y:S02]  /*98b0*/  FMNMX.FTZ R0, R93, R0, !PT ;  /* 0x000000005d007209 */ /* 0x000fe40007810000 */
[----:B------:R-:W-:-:S02]  /*98c0*/  ISETP.LT.OR P5, PT, R16, R206, P5 ;  /* 0x000000ce1000720c */ /* 0x000fc40002fa1670 */
[----:B------:R-:W-:Y:S01]  /*98d0*/  FSEL R81, R216, -INF , !P6 ;  /* 0xff800000d8517808 */ /* 0x000fe20007000000 */
[----:B------:R-:W-:Y:S01]  /*98e0*/  IMAD.MOV.U32 R216, RZ, RZ, R45 ;  /* 0x000000ffffd87224 */ /* 0x000fe200078e002d */
[----:B------:R-:W-:Y:S02]  /*98f0*/  ISETP.GE.AND P6, PT, R3, R210, PT ;  /* 0x000000d20300720c */ /* 0x000fe40003fc6270 */
[----:B------:R-:W-:Y:S02]  /*9900*/  FMNMX.FTZ R5, R80, R5, !PT ;  /* 0x0000000550057209 */ /* 0x000fe40007810000 */
[----:B------:R-:W-:Y:S02]  /*9910*/  ISETP.GE.AND P2, PT, R17, R208, PT ;  /* 0x000000d01100720c */ /* 0x000fe40003f46270 */
[----:B------:R-:W-:Y:S02]  /*9920*/  FSEL R83, R182, -INF , !P4 ;  /* 0xff800000b6537808 */ /* 0x000fe40006000000 */
[----:B------:R-:W-:-:S02]  /*9930*/  FMNMX.FTZ R0, R94, R0, !PT ;  /* 0x000000005e007209 */ /* 0x000fc40007810000 */
[----:B------:R-:W-:Y:S01]  /*9940*/  FSEL R82, R217, -INF , !P5 ;  /* 0xff800000d9527808 */ /* 0x000fe20006800000 */
[----:B------:R-:W-:Y:S01]  /*9950*/  IMAD.MOV.U32 R217, RZ, RZ, R171 ;  /* 0x000000ffffd97224 */ /* 0x000fe200078e00ab */
[----:B------:R-:W-:Y:S02]  /*9960*/  ISETP.GE.AND P5, PT, R2, R210, PT ;  /* 0x000000d20200720c */ /* 0x000fe40003fa6270 */
[----:B------:R-:W-:Y:S02]  /*9970*/  ISETP.LT.OR P6, PT, R3, R206, P6 ;  /* 0x000000ce0300720c */ /* 0x000fe400037c1670 */
[----:B------:R-:W-:Y:S02]  /*9980*/  FMNMX.FTZ R5, R81, R5, !PT ;  /* 0x0000000551057209 */ /* 0x000fe40007810000 */
[----:B------:R-:W-:Y:S02]  /*9990*/  ISETP.LT.OR P2, PT, R17, R205, P2 ;  /* 0x000000cd1100720c */ /* 0x000fe40001741670 */
[----:B------:R-:W-:-:S02]  /*99a0*/  ISETP.GE.AND P1, PT, R16, R208, PT ;  /* 0x000000d01000720c */ /* 0x000fc40003f26270 */
[----:B------:R-:W-:Y:S02]  /*99b0*/  FSEL R92, R183, -INF , !P3 ;  /* 0xff800000b75c7808 */ /* 0x000fe40005800000 */
[----:B------:R-:W-:Y:S02]  /*99c0*/  FMNMX.FTZ R4, R83, R0, !PT ;  /* 0x0000000053047209 */ /* 0x000fe40007810000 */
[----:B------:R-:W-:Y:S02]  /*99d0*/  ISETP.LT.OR P5, PT, R2, R206, P5 ;  /* 0x000000ce0200720c */ /* 0x000fe40002fa1670 */
[----:B------:R-:W-:Y:S02]  /*99e0*/  FSEL R95, R176, -INF , !P6 ;  /* 0xff800000b05f7808 */ /* 0x000fe40007000000 */
[----:B------:R-:W-:Y:S02]  /*99f0*/  FMNMX.FTZ R5, R82, R5, !PT ;  /* 0x0000000552057209 */ /* 0x000fe40007810000 */
[----:B------:R-:W-:-:S02]  /*9a00*/  ISETP.GE.AND P3, PT, R3, R208, PT ;  /* 0x000000d00300720c */ /* 0x000fc40003f66270 */
[----:B------:R-:W-:Y:S02]  /*9a10*/  ISETP.LT.OR P1, PT, R16, R205, P1 ;  /* 0x000000cd1000720c */ /* 0x000fe40000f21670 */
[----:B------:R-:W-:Y:S01]  /*9a20*/  FSEL R159, R218, -INF , !P2 ;  /* 0xff800000da9f7808 */ /* 0x000fe20005000000 */
[----:B------:R-:W-:Y:S01]  /*9a30*/  IMAD.MOV.U32 R218, RZ, RZ, R169 ;  /* 0x000000ffffda7224 */ /* 0x000fe200078e00a9 */
[----:B------:R-:W-:Y:S02]  /*9a40*/  FMNMX.FTZ R4, R92, R4, !PT ;  /* 0x000000045c047209 */ /* 0x000fe40007810000 */
[----:B------:R-:W-:Y:S02]  /*9a50*/  FSEL R158, R177, -INF , !P5 ;  /* 0xff800000b19e7808 */ /* 0x000fe40006800000 */
[----:B------:R-:W-:Y:S02]  /*9a60*/  FMNMX.FTZ R5, R95, R5, !PT ;  /* 0x000000055f057209 */ /* 0x000fe40007810000 */
[----:B------:R-:W-:-:S02]  /*9a70*/  ISETP.LT.OR P3, PT, R3, R205, P3 ;  /* 0x000000cd0300720c */ /* 0x000fc40001f61670 */
[----:B------:R-:W-:Y:S02]  /*9a80*/  ISETP.GE.AND P2, PT, R2, R208, PT ;  /* 0x000000d00200720c */ /* 0x000fe40003f46270 */
[----:B------:R-:W-:Y:S02]  /*9a90*/  FSEL R219, R219, -INF , !P1 ;  /* 0xff800000dbdb7808 */ /* 0x000fe40004800000 */
[----:B------:R-:W-:Y:S02]  /*9aa0*/  FMNMX.FTZ R3, R159, R4, !PT ;  /* 0x000000049f037209 */ /* 0x000fe40007810000 */
[----:B------:R-:W-:Y:S02]  /*9ab0*/  FMNMX.FTZ R0, R158, R5, !PT ;  /* 0x000000059e007209 */ /* 0x000fe40007810000 */
[----:B------:R-:W-:Y:S02]  /*9ac0*/  ISETP.LT.OR P2, PT, R2, R205, P2 ;  /* 0x000000cd0200720c */ /* 0x000fe40001741670 */
[----:B------:R-:W-:Y:S01]  /*9ad0*/  FSEL R160, R178, -INF , !P3 ;  /* 0xff800000b2a07808 */ /* 0x000fe20005800000 */
[----:B------:R-:W1:Y:S01]  /*9ae0*/  SHFL.BFLY PT, R6, R0, 0x2, 0x1f ;  /* 0x0c401f0000067f89 */ /* 0x000e6200000e0000 */
[----:B------:R-:W-:-:S02]  /*9af0*/  FMNMX.FTZ R2, R219, R3, !PT ;  /* 0x00000003db027209 */ /* 0x000fc40007810000 */
[----:B------:R-:W-:Y:S02]  /*9b00*/  LOP3.LUT R5, R175, R249, RZ, 0x3c, !PT ;  /* 0x000000f9af057212 */ /* 0x000fe400078e3cff */
[----:B------:R-:W-:Y:S02]  /*9b10*/  FSEL R179, R179, -INF , !P2 ;  /* 0xff800000b3b37808 */ /* 0x000fe40005000000 */
[----:B------:R-:W-:Y:S01]  /*9b20*/  FMNMX.FTZ R2, R160, R2, !PT ;  /* 0x00000002a0027209 */ /* 0x000fe20007810000 */
[----:B------:R-:W-:Y:S01]  /*9b30*/  IMAD.WIDE.U32 R46, R5, -0x2daee0ad, RZ ;  /* 0xd2511f53052e7825 */ /* 0x000fe200078e00ff */
[----:B------:R-:W-:Y:S02]  /*9b40*/  LOP3.LUT R16, R31, UR12, R38, 0x96, !PT ;  /* 0x0000000c1f107c12 */ /* 0x000fe4000f8e9626 */
[----:B------:R-:W-:Y:S01]  /*9b50*/  FMNMX.FTZ R7, R179, R2, !PT ;  /* 0x00000002b3077209 */ /* 0x000fe20007810000 */
[----:B------:R-:W-:Y:S01]  /*9b60*/  LDSM.16.MT88.4 R28, [R190+0x6800] ;  /* 0x00680000be1c783b */ /* 0x000fe20000004200 */
[----:B------:R-:W-:-:S02]  /*9b70*/  LOP3.LUT R3, R47, UR19, R156, 0x96, !PT ;  /* 0x000000132f037c12 */ /* 0x000fc4000f8e969c */
[----:B------:R-:W-:Y:S01]  /*9b80*/  LOP3.LUT R2, R25, UR20, R174, 0x96, !PT ;  /* 0x0000001419027c12 */ /* 0x000fe2000f8e96ae */
[----:B------:R-:W2:Y:S02]  /*9b90*/  SHFL.BFLY PT, R9, R7, 0x2, 0x1f ;  /* 0x0c401f0007097f89 */ /* 0x000ea400000e0000 */
[----:B------:R-:W-:-:S04]  /*9ba0*/  IMAD.WIDE.U32 R44, R3, -0x326172a9, RZ ;  /* 0xcd9e8d57032c7825 */ /* 0x000fc800078e00ff */
[----:B------:R-:W-:Y:S01]  /*9bb0*/  IMAD.WIDE.U32 R2, R2, -0x2daee0ad, RZ ;  /* 0xd2511f5302027825 */ /* 0x000fe200078e00ff */
[----:B------:R-:W-:Y:S02]  /*9bc0*/  LOP3.LUT R4, R45, UR18, R24, 0x96, !PT ;  /* 0x000000122d047c12 */ /* 0x000fe4000f8e9618 */
[----:B-1----:R-:W-:Y:S01]  /*9bd0*/  FMNMX.FTZ R6, R0, R6, !PT ;  /* 0x0000000600067209 */ /* 0x002fe20007810000 */
[----:B------:R-:W-:Y:S01]  /*9be0*/  LDSM.16.MT88.4 R24, [R189+0x6800] ;  /* 0x00680000bd18783b */ /* 0x000fe20000004200 */
[----:B------:R-:W-:Y:S01]  /*9bf0*/  LOP3.LUT R3, R3, UR17, R46, 0x96, !PT ;  /* 0x0000001103037c12 */ /* 0x000fe2000f8e962e */
[----:B------:R-:W-:Y:S02]  /*9c00*/  IMAD.WIDE.U32 R4, R4, -0x2daee0ad, RZ ;  /* 0xd2511f5304047825 */ /* 0x000fe400078e00ff */
[----:B------:R-:W1:Y:S03]  /*9c10*/  SHFL.BFLY PT, R8, R6, 0x1, 0x1f ;  /* 0x0c201f0006087f89 */ /* 0x000e6600000e0000 */
[----:B------:R-:W-:Y:S01]  /*9c20*/  LOP3.LUT R0, R5, UR15, R2, 0x96, !PT ;  /* 0x0000000f05007c12 */ /* 0x000fe2000f8e9602 */
[----:B------:R-:W-:-:S04]  /*9c30*/  IMAD.WIDE.U32 R2, R3, -0x326172a9, RZ ;  /* 0xcd9e8d5703027825 */ /* 0x000fc800078e00ff */
[----:B------:R-:W-:Y:S01]  /*9c40*/  IMAD.WIDE.U32 R38, R0, -0x326172a9, RZ ;  /* 0xcd9e8d5700267825 */ /* 0x000fe200078e00ff */
[----:B------:R-:W-:Y:S02]  /*9c50*/  LOP3.LUT R3, R3, UR16, R44, 0x96, !PT ;  /* 0x0000001003037c12 */ /* 0x000fe4000f8e962c */
[----:B--2---:R-:W-:Y:S02]  /*9c60*/  FMNMX.FTZ R0, R7, R9, !PT ;  /* 0x0000000907007209 */ /* 0x004fe40007810000 */
[----:B------:R-:W-:Y:S01]  /*9c70*/  LOP3.LUT R5, R39, UR14, R2, 0x96, !PT ;  /* 0x0000000e27057c12 */ /* 0x000fe2000f8e9602 */
[----:B------:R-:W-:Y:S02]  /*9c80*/  IMAD.WIDE.U32 R2, R3, -0x2daee0ad, RZ ;  /* 0xd2511f5303027825 */ /* 0x000fe400078e00ff */
[----:B------:R-:W2:Y:S02]  /*9c90*/  SHFL.BFLY PT, R7, R0, 0x1, 0x1f ;  /* 0x0c201f0000077f89 */ /* 0x000ea400000e0000 */
[----:B------:R-:W-:Y:S01]  /*9ca0*/  IMAD.WIDE.U32 R40, R5, -0x2daee0ad, RZ ;  /* 0xd2511f5305287825 */ /* 0x000fe200078e00ff */
[----:B------:R-:W-:-:S04]  /*9cb0*/  LOP3.LUT R9, R3, UR13, R4, 0x96, !PT ;  /* 0x0000000d03097c12 */ /* 0x000fc8000f8e9604 */
[----:B------:R-:W-:Y:S01]  /*9cc0*/  LOP3.LUT R2, R41, UR5, R2, 0x96, !PT ;  /* 0x0000000529027c12 */ /* 0x000fe2000f8e9602 */
[----:B------:R-:W-:Y:S01]  /*9cd0*/  IMAD.WIDE.U32 R36, R9, -0x326172a9, RZ ;  /* 0xcd9e8d5709247825 */ /* 0x000fe200078e00ff */
[----:B-1----:R-:W-:-:S03]  /*9ce0*/  FMNMX.FTZ R232, R6, R8, !PT ;  /* 0x0000000806e87209 */ /* 0x002fc60007810000 */
[----:B------:R-:W-:Y:S01]  /*9cf0*/  IMAD.WIDE.U32 R2, R2, -0x326172a9, RZ ;  /* 0xcd9e8d5702027825 */ /* 0x000fe200078e00ff */
[----:B------:R-:W-:-:S03]  /*9d00*/  FSETP.NEU.FTZ.AND P2, PT, R232, -INF , PT ;  /* 0xff800000e800780b */ /* 0x000fc60003f5d000 */
[----:B------:R-:W-:Y:S01]  /*9d10*/  FMUL.FTZ R6, R232, UR10 ;  /* 0x0000000ae8067c20 */ /* 0x000fe20008410000 */
[----:B------:R-:W-:-:S04]  /*9d20*/  LOP3.LUT R4, R2, 0xffff, RZ, 0xc0, !PT ;  /* 0x0000ffff02047812 */ /* 0x000fc800078ec0ff */
[----:B------:R-:W-:Y:S02]  /*9d30*/  FSEL R12, R6, RZ, P2 ;  /* 0x000000ff060c7208 */ /* 0x000fe40001000000 */
[----:B------:R-:W-:Y:S02]  /*9d40*/  SHF.R.U32.HI R5, RZ, 0x8, R4 ;  /* 0x00000008ff057819 */ /* 0x000fe40000011604 */
[----:B------:R-:W-:Y:S02]  /*9d50*/  LOP3.LUT R4, R2, 0xff, RZ, 0xc0, !PT ;  /* 0x000000ff02047812 */ /* 0x000fe400078ec0ff */
[----:B--2---:R-:W-:Y:S02]  /*9d60*/  FMNMX.FTZ R215, R0, R7, !PT ;  /* 0x0000000700d77209 */ /* 0x004fe40007810000 */
[----:B------:R-:W-:Y:S02]  /*9d70*/  SHF.R.U32.HI R0, RZ, 0x10, R2 ;  /* 0x00000010ff007819 */ /* 0x000fe40000011602 */
[----:B------:R-:W-:Y:S01]  /*9d80*/  PRMT R8, R4, 0x5410, R5 ;  /* 0x0000541004087816 */ /* 0x000fe20000000005 */
[----:B------:R-:W-:Y:S01]  /*9d90*/  FFMA.FTZ R4, R15, UR10, -R12 ;  /* 0x0000000a0f047c23 */ /* 0x000fe2000801080c */
[----:B------:R-:W-:-:S02]  /*9da0*/  LOP3.LUT R0, R0, 0xff, RZ, 0xc0, !PT ;  /* 0x000000ff00007812 */ /* 0x000fc400078ec0ff */
[----:B------:R-:W-:Y:S01]  /*9db0*/  SHF.R.U32.HI R2, RZ, 0x18, R2 ;  /* 0x00000018ff027819 */ /* 0x000fe20000011602 */
[----:B------:R1:W-:Y:S01]  /*9dc0*/  MUFU.EX2 R167, R4 ;  /* 0x0000000400a77308 */ /* 0x0003e20000000800 */
[C---:B------:R-:W-:Y:S02]  /*9dd0*/  FSETP.NEU.FTZ.AND P1, PT, R215.reuse, -INF , PT ;  /* 0xff800000d700780b */ /* 0x040fe40003f3d000 */
[----:B------:R-:W-:Y:S01]  /*9de0*/  PRMT R7, R0, 0x5410, R2 ;  /* 0x0000541000077816 */ /* 0x000fe20000000002 */
[----:B------:R-:W-:Y:S01]  /*9df0*/  FMUL.FTZ R0, R215, UR10 ;  /* 0x0000000ad7007c20 */ /* 0x000fe20008410000 */
[----:B------:R-:W-:Y:S01]  /*9e00*/  LOP3.LUT R2, R3, UR21, R36, 0x96, !PT ;  /* 0x0000001503027c12 */ /* 0x000fe2000f8e9624 */
[----:B------:R-:W-:-:S03]  /*9e10*/  FFMA.FTZ R3, R11, UR10, -R12 ;  /* 0x0000000a0b037c23 */ /* 0x000fc6000801080c */
[----:B------:R-:W-:Y:S01]  /*9e20*/  FSEL R0, R0, RZ, P1 ;  /* 0x000000ff00007208 */ /* 0x000fe20000800000 */
[----:B------:R2:W-:Y:S04]  /*9e30*/  MUFU.EX2 R165, R3 ;  /* 0x0000000300a57308 */ /* 0x0005e80000000800 */
[----:B------:R-:W-:Y:S01]  /*9e40*/  FFMA.FTZ R5, R19, UR10, -R0 ;  /* 0x0000000a13057c23 */ /* 0x000fe20008010800 */
[----:B-1----:R-:W-:-:S03]  /*9e50*/  FFMA.FTZ R4, R18, UR10, -R12 ;  /* 0x0000000a12047c23 */ /* 0x002fc6000801080c */
[----:B------:R-:W-:Y:S08]  /*9e60*/  MUFU.EX2 R161, R5 ;  /* 0x0000000500a17308 */ /* 0x000ff00000000800 */
[----:B------:R1:W-:Y:S01]  /*9e70*/  MUFU.EX2 R164, R4 ;  /* 0x0000000400a47308 */ /* 0x0003e20000000800 */
[----:B--2---:R-:W-:Y:S01]  /*9e80*/  LOP3.LUT R3, R2, 0xffff, RZ, 0xc0, !PT ;  /* 0x0000ffff02037812 */ /* 0x004fe200078ec0ff */
[----:B-1----:R-:W-:-:S06]  /*9e90*/  FFMA.FTZ R4, R10, UR10, -R12 ;  /* 0x0000000a0a047c23 */ /* 0x002fcc000801080c */
[----:B------:R1:W2:Y:S02]  /*9ea0*/  MUFU.EX2 R166, R4 ;  /* 0x0000000400a67308 */ /* 0x0002a40000000800 */
[----:B-1----:R-:W-:Y:S02]  /*9eb0*/  SHF.R.U32.HI R4, RZ, 0x8, R3 ;  /* 0x00000008ff047819 */ /* 0x002fe40000011603 */
[----:B------:R-:W-:-:S04]  /*9ec0*/  LOP3.LUT R3, R2, 0xff, RZ, 0xc0, !PT ;  /* 0x000000ff02037812 */ /* 0x000fc800078ec0ff */
[----:B------:R-:W-:Y:S01]  /*9ed0*/  PRMT R6, R3, 0x5410, R4 ;  /* 0x0000541003067816 */ /* 0x000fe20000000004 */
[----:B------:R-:W-:Y:S01]  /*9ee0*/  FFMA.FTZ R3, R20, UR10, -R0 ;  /* 0x0000000a14037c23 */ /* 0x000fe20008010800 */
[----:B------:R-:W-:-:S03]  /*9ef0*/  SHF.R.U32.HI R4, RZ, 0x10, R2 ;  /* 0x00000010ff047819 */ /* 0x000fc60000011602 */
[----:B------:R1:W-:Y:S02]  /*9f00*/  MUFU.EX2 R163, R3 ;  /* 0x0000000300a37308 */ /* 0x0003e40000000800 */
[----:B-1----:R-:W-:Y:S02]  /*9f10*/  SHF.R.U32.HI R3, RZ, 0x18, R2 ;  /* 0x00000018ff037819 */ /* 0x002fe40000011602 */
[----:B------:R-:W-:Y:S01]  /*9f20*/  LOP3.LUT R2, R4, 0xff, RZ, 0xc0, !PT ;  /* 0x000000ff04027812 */ /* 0x000fe200078ec0ff */
[----:B------:R-:W-:-:S03]  /*9f30*/  FFMA.FTZ R4, R21, UR10, -R0 ;  /* 0x0000000a15047c23 */ /* 0x000fc60008010800 */
[----:B------:R-:W-:Y:S01]  /*9f40*/  PRMT R5, R2, 0x5410, R3 ;  /* 0x0000541002057816 */ /* 0x000fe20000000003 */
[----:B------:R-:W-:Y:S01]  /*9f50*/  FFMA.FTZ R2, R22, UR10, -R0 ;  /* 0x0000000a16027c23 */ /* 0x000fe20008010800 */
[----:B------:R-:W-:Y:S01]  /*9f60*/  FSEL R3, R232, RZ, P2 ;  /* 0x000000ffe8037208 */ /* 0x000fe20001000000 */
[----:B------:R-:W-:Y:S01]  /*9f70*/  MUFU.EX2 R162, R4 ;  /* 0x0000000400a27308 */ /* 0x000fe20000000800 */
[----:B------:R-:W1:Y:S03]  /*9f80*/  LDSM.16.MT88.4 R20, [R192+0x6800] ;  /* 0x00680000c014783b */ /* 0x000e660000004200 */
[----:B------:R-:W-:-:S04]  /*9f90*/  FADD.FTZ R3, R73, -R3 ;  /* 0x8000000349037221 */ /* 0x000fc80000010000 */
[----:B------:R3:W-:Y:S01]  /*9fa0*/  MUFU.EX2 R156, R2 ;  /* 0x00000002009c7308 */ /* 0x0007e20000000800 */
[----:B------:R-:W-:-:S07]  /*9fb0*/  FMUL.FTZ R3, R3, UR10 ;  /* 0x0000000a03037c20 */ /* 0x000fce0008410000 */
[----:B------:R2:W4:Y:S01]  /*9fc0*/  MUFU.EX2 R48, R3 ;  /* 0x0000000300307308 */ /* 0x0005220000000800 */
[----:B---3--:R-:W-:-:S05]  /*9fd0*/  FSEL R2, R215, RZ, P1 ;  /* 0x000000ffd7027208 */ /* 0x008fca0000800000 */
[----:B------:R-:W-:Y:S01]  /*9fe0*/  FADD.FTZ R4, R72, -R2 ;  /* 0x8000000248047221 */ /* 0x000fe20000010000 */
[--C-:B------:R-:W-:Y:S02]  /*9ff0*/  HSET2.LE.AND R2, R8, R251.reuse, PT ;  /* 0x000000fb08027233 */ /* 0x100fe40003803000 */
[----:B--2---:R-:W-:Y:S01]  /*a000*/  F2FP.BF16.F32.PACK_AB R3, R166, R165 ;  /* 0x000000a5a603723e */ /* 0x004fe200000010ff */
[----:B------:R-:W-:Y:S01]  /*a010*/  FMUL.FTZ R4, R4, UR10 ;  /* 0x0000000a04047c20 */ /* 0x000fe20008410000 */
[-C--:B----4-:R-:W-:Y:S01]  /*a020*/  FMUL.FTZ R84, R84, R48.reuse ;  /* 0x0000003054547220 */ /* 0x090fe20000410000 */
[-C--:B------:R-:W-:Y:S01]  /*a030*/  FMUL.FTZ R85, R85, R48.reuse ;  /* 0x0000003055557220 */ /* 0x080fe20000410000 */
[----:B------:R-:W-:Y:S01]  /*a040*/  LOP3.LUT R10, R2, R3, RZ, 0xc0, !PT ;  /* 0x00000003020a7212 */ /* 0x000fe200078ec0ff */
[----:B------:R2:W3:Y:S01]  /*a050*/  MUFU.EX2 R47, R4 ;  /* 0x00000004002f7308 */ /* 0x0004e20000000800 */
[--C-:B------:R-:W-:Y:S01]  /*a060*/  HSET2.LE.AND R2, R7, R251.reuse, PT ;  /* 0x000000fb07027233 */ /* 0x100fe20003803000 */
[-C--:B------:R-:W-:Y:S01]  /*a070*/  FMUL.FTZ R88, R88, R48.reuse ;  /* 0x0000003058587220 */ /* 0x080fe20000410000 */
[----:B------:R-:W-:Y:S01]  /*a080*/  F2FP.BF16.F32.PACK_AB R3, R162, R163 ;  /* 0x000000a3a203723e */ /* 0x000fe200000010ff */
[-C--:B------:R-:W-:Y:S01]  /*a090*/  FMUL.FTZ R89, R89, R48.reuse ;  /* 0x0000003059597220 */ /* 0x080fe20000410000 */
[-C--:B------:R-:W-:Y:S01]  /*a0a0*/  FMUL.FTZ R132, R132, R48.reuse ;  /* 0x0000003084847220 */ /* 0x080fe20000410000 */
[-C--:B------:R-:W-:Y:S01]  /*a0b0*/  FMUL.FTZ R133, R133, R48.reuse ;  /* 0x0000003085857220 */ /* 0x080fe20000410000 */
[----:B------:R-:W-:Y:S01]  /*a0c0*/  LOP3.LUT R11, R2, R3, RZ, 0xc0, !PT ;  /* 0x00000003020b7212 */ /* 0x000fe200078ec0ff */
[-C--:B------:R-:W-:Y:S01]  /*a0d0*/  FMUL.FTZ R140, R140, R48.reuse ;  /* 0x000000308c8c7220 */ /* 0x080fe20000410000 */
        /* <DEDUP_REMOVED lines=8> */
[----:B------:R-:W-:Y:S01]  /*a160*/  HSET2.LE.AND R2, R5, R251, PT ;  /* 0x000000fb05027233 */ /* 0x000fe20003803000 */
[--C-:B------:R-:W-:Y:S01]  /*a170*/  FFMA.FTZ R5, R145, UR10, -R13.reuse ;  /* 0x0000000a91057c23 */ /* 0x100fe2000801080d */
[----:B------:R-:W-:Y:S01]  /*a180*/  F2FP.BF16.F32.PACK_AB R3, R156, R161 ;  /* 0x000000a19c03723e */ /* 0x000fe200000010ff */
[--C-:B--2---:R-:W-:Y:S01]  /*a190*/  FFMA.FTZ R4, R144, UR10, -R13.reuse ;  /* 0x0000000a90047c23 */ /* 0x104fe2000801080d */
[----:B---3--:R-:W-:Y:S01]  /*a1a0*/  FMUL.FTZ R86, R86, R47 ;  /* 0x0000002f56567220 */ /* 0x008fe20000410000 */
[----:B------:R2:W-:Y:S01]  /*a1b0*/  MUFU.EX2 R181, R5 ;  /* 0x0000000500b57308 */ /* 0x0005e20000000800 */
[----:B------:R-:W-:Y:S01]  /*a1c0*/  LOP3.LUT R9, R2, R3, RZ, 0xc0, !PT ;  /* 0x0000000302097212 */ /* 0x000fe200078ec0ff */
[--C-:B------:R-:W-:Y:S01]  /*a1d0*/  FFMA.FTZ R2, R69, UR10, -R13.reuse ;  /* 0x0000000a45027c23 */ /* 0x100fe2000801080d */
[-C--:B------:R-:W-:Y:S01]  /*a1e0*/  FMUL.FTZ R87, R87, R47.reuse ;  /* 0x0000002f57577220 */ /* 0x080fe20000410000 */
[-C--:B------:R-:W-:Y:S01]  /*a1f0*/  FMUL.FTZ R90, R90, R47.reuse ;  /* 0x0000002f5a5a7220 */ /* 0x080fe20000410000 */
[-C--:B------:R-:W-:Y:S01]  /*a200*/  FMUL.FTZ R91, R91, R47.reuse ;  /* 0x0000002f5b5b7220 */ /* 0x080fe20000410000 */
[-C--:B------:R-:W-:Y:S01]  /*a210*/  FMUL.FTZ R134, R134, R47.reuse ;  /* 0x0000002f86867220 */ /* 0x080fe20000410000 */
[-C--:B------:R-:W-:Y:S01]  /*a220*/  FMUL.FTZ R135, R135, R47.reuse ;  /* 0x0000002f87877220 */ /* 0x080fe20000410000 */
        /* <DEDUP_REMOVED lines=8> */
[----:B------:R4:W-:Y:S01]  /*a2b0*/  MUFU.EX2 R182, R4 ;  /* 0x0000000400b67308 */ /* 0x0009e20000000800 */
[----:B--2---:R-:W-:Y:S01]  /*a2c0*/  FFMA.FTZ R5, R146, UR10, -R13 ;  /* 0x0000000a92057c23 */ /* 0x004fe2000801080d */
[C---:B------:R-:W-:Y:S01]  /*a2d0*/  HMMA.16816.F32.BF16 R88, R8.reuse, R34, R88 ;  /* 0x000000220858723c */ /* 0x040fe20000041858 */
[----:B------:R-:W2:Y:S01]  /*a2e0*/  LDSM.16.MT88.4 R32, [R191+0x6800] ;  /* 0x00680000bf20783b */ /* 0x000ea20000004200 */
[-C--:B------:R-:W-:Y:S01]  /*a2f0*/  FMUL.FTZ R116, R116, R48.reuse ;  /* 0x0000003074747220 */ /* 0x080fe20000410000 */
[-C--:B------:R-:W-:Y:S01]  /*a300*/  FMUL.FTZ R117, R117, R48.reuse ;  /* 0x0000003075757220 */ /* 0x080fe20000410000 */
[-C--:B------:R-:W-:Y:S01]  /*a310*/  FMUL.FTZ R118, R118, R47.reuse ;  /* 0x0000002f76767220 */ /* 0x080fe20000410000 */
[-C--:B------:R-:W-:Y:S01]  /*a320*/  FMUL.FTZ R119, R119, R47.reuse ;  /* 0x0000002f77777220 */ /* 0x080fe20000410000 */
[----:B------:R5:W1:Y:S01]  /*a330*/  MUFU.EX2 R180, R5 ;  /* 0x0000000500b47308 */ /* 0x000a620000000800 */
[----:B---3--:R-:W-:Y:S01]  /*a340*/  IMAD.WIDE.U32 R2, R16, -0x2daee0ad, RZ ;  /* 0xd2511f5310027825 */ /* 0x008fe200078e00ff */
[C---:B------:R-:W-:Y:S03]  /*a350*/  HMMA.16816.F32.BF16 R132, R8.reuse, R64, R132 ;  /* 0x000000400884723c */ /* 0x040fe60000041884 */
[-C--:B------:R-:W-:Y:S01]  /*a360*/  FMUL.FTZ R120, R120, R48.reuse ;  /* 0x0000003078787220 */ /* 0x080fe20000410000 */
[----:B------:R-:W-:Y:S01]  /*a370*/  FMUL.FTZ R121, R121, R48 ;  /* 0x0000003079797220 */ /* 0x000fe20000410000 */
[-C--:B------:R-:W-:Y:S01]  /*a380*/  FMUL.FTZ R122, R122, R47.reuse ;  /* 0x0000002f7a7a7220 */ /* 0x080fe20000410000 */
[----:B------:R-:W-:Y:S01]  /*a390*/  SHF.R.U32.HI R7, RZ, 0x10, R2 ;  /* 0x00000010ff077819 */ /* 0x000fe20000011602 */
[----:B------:R-:W-:Y:S01]  /*a3a0*/  FMUL.FTZ R123, R123, R47 ;  /* 0x0000002f7b7b7220 */ /* 0x000fe20000410000 */
[----:B------:R-:W-:Y:S01]  /*a3b0*/  LOP3.LUT R15, R2, 0xff, RZ, 0xc0, !PT ;  /* 0x000000ff020f7812 */ /* 0x000fe200078ec0ff */
[----:B------:R-:W-:Y:S01]  /*a3c0*/  HMMA.16816.F32.BF16 R140, R8, R66, R140 ;  /* 0x00000042088c723c */ /* 0x000fe2000004188c */
[----:B----4-:R-:W-:-:S02]  /*a3d0*/  LOP3.LUT R4, R3, UR23, R74, 0x96, !PT ;  /* 0x0000001703047c12 */ /* 0x010fc4000f8e964a */
[----:B------:R-:W-:Y:S02]  /*a3e0*/  LOP3.LUT R3, R2, 0xffff, RZ, 0xc0, !PT ;  /* 0x0000ffff02037812 */ /* 0x000fe400078ec0ff */
[----:B------:R-:W-:Y:S01]  /*a3f0*/  SHF.R.U32.HI R16, RZ, 0x18, R2 ;  /* 0x00000018ff107819 */ /* 0x000fe20000011602 */
[C---:B------:R-:W-:Y:S01]  /*a400*/  HMMA.16816.F32.BF16 R100, R8.reuse, R52, R100 ;  /* 0x000000340864723c */ /* 0x040fe20000041864 */
[----:B------:R-:W-:Y:S01]  /*a410*/  SHF.R.U32.HI R6, RZ, 0x8, R3 ;  /* 0x00000008ff067819 */ /* 0x000fe20000011603 */
[--C-:B------:R-:W-:Y:S01]  /*a420*/  FFMA.FTZ R3, R147, UR10, -R14.reuse ;  /* 0x0000000a93037c23 */ /* 0x100fe2000801080e */
[----:B------:R-:W-:Y:S01]  /*a430*/  LOP3.LUT R2, R7, 0xff, RZ, 0xc0, !PT ;  /* 0x000000ff07027812 */ /* 0x000fe200078ec0ff */
[----:B-----5:R-:W-:Y:S01]  /*a440*/  FFMA.FTZ R5, R148, UR10, -R14 ;  /* 0x0000000a94057c23 */ /* 0x020fe2000801080e */
[----:B------:R-:W-:Y:S01]  /*a450*/  LOP3.LUT R17, R4, 0xff, RZ, 0xc0, !PT ;  /* 0x000000ff04117812 */ /* 0x000fe200078ec0ff */
[----:B------:R3:W-:Y:S01]  /*a460*/  MUFU.EX2 R176, R3 ;  /* 0x0000000300b07308 */ /* 0x0007e20000000800 */
[----:B------:R-:W-:Y:S01]  /*a470*/  PRMT R18, R2, 0x5410, R16 ;  /* 0x0000541002127816 */ /* 0x000fe20000000010 */
[----:B------:R-:W-:Y:S01]  /*a480*/  HMMA.16816.F32.BF16 R104, R8, R54, R104 ;  /* 0x000000360868723c */ /* 0x000fe20000041868 */
[----:B------:R-:W-:-:S02]  /*a490*/  SHF.R.U32.HI R2, RZ, 0x10, R4 ;  /* 0x00000010ff027819 */ /* 0x000fc40000011604 */
[----:B------:R-:W-:Y:S02]  /*a4a0*/  SHF.R.U32.HI R16, RZ, 0x18, R4 ;  /* 0x00000018ff107819 */ /* 0x000fe40000011604 */
[----:B------:R-:W-:Y:S01]  /*a4b0*/  PRMT R15, R15, 0x5410, R6 ;  /* 0x000054100f0f7816 */ /* 0x000fe20000000006 */
[----:B------:R4:W-:Y:S01]  /*a4c0*/  MUFU.EX2 R177, R5 ;  /* 0x0000000500b17308 */ /* 0x0009e20000000800 */
[----:B------:R-:W-:Y:S01]  /*a4d0*/  LOP3.LUT R6, R2, 0xff, RZ, 0xc0, !PT ;  /* 0x000000ff02067812 */ /* 0x000fe200078ec0ff */
[----:B------:R-:W-:Y:S02]  /*a4e0*/  HMMA.16816.F32.BF16 R116, R8, R56, R116 ;  /* 0x000000380874723c */ /* 0x000fe40000041874 */
[----:B------:R-:W-:-:S04]  /*a4f0*/  HSET2.LE.AND R2, R15, R251, PT ;  /* 0x000000fb0f027233 */ /* 0x000fc80003803000 */
[----:B------:R-:W-:Y:S01]  /*a500*/  HMMA.16816.F32.BF16 R120, R8, R58, R120 ;  /* 0x0000003a0878723c */ /* 0x000fe20000041878 */
[----:B---3--:R-:W-:Y:S01]  /*a510*/  LOP3.LUT R3, R4, 0xffff, RZ, 0xc0, !PT ;  /* 0x0000ffff04037812 */ /* 0x008fe200078ec0ff */
[----:B------:R-:W-:Y:S01]  /*a520*/  FFMA.FTZ R4, R149, UR10, -R14 ;  /* 0x0000000a95047c23 */ /* 0x000fe2000801080e */
[----:B------:R-:W-:Y:S02]  /*a530*/  VIADD R56, R250, 0x4 ;  /* 0x00000004fa387836 */ /* 0x000fe40000000000 */
[----:B------:R-:W-:Y:S01]  /*a540*/  SHF.R.U32.HI R7, RZ, 0x8, R3 ;  /* 0x00000008ff077819 */ /* 0x000fe20000011603 */
[----:B------:R3:W5:Y:S01]  /*a550*/  MUFU.EX2 R178, R4 ;  /* 0x0000000400b27308 */ /* 0x0007620000000800 */
[----:B-1----:R-:W-:Y:S01]  /*a560*/  F2FP.BF16.F32.PACK_AB R3, R180, R181 ;  /* 0x000000b5b403723e */ /* 0x002fe200000010ff */
[----:B------:R-:W-:Y:S01]  /*a570*/  IMAD.WIDE.U32 R56, R56, -0x326172a9, RZ ;  /* 0xcd9e8d5738387825 */ /* 0x000fe200078e00ff */
[----:B----4-:R-:W-:Y:S02]  /*a580*/  PRMT R5, R6, 0x5410, R16 ;  /* 0x0000541006057816 */ /* 0x010fe40000000010 */
[----:B------:R-:W-:Y:S01]  /*a590*/  LOP3.LUT R6, R2, R3, RZ, 0xc0, !PT ;  /* 0x0000000302067212 */ /* 0x000fe200078ec0ff */
[----:B------:R-:W-:-:S04]  /*a5a0*/  FFMA.FTZ R2, R151, UR10, -R14 ;  /* 0x0000000a97027c23 */ /* 0x000fc8000801080e */
[----:B------:R1:W4:Y:S01]  /*a5b0*/  MUFU.EX2 R175, R2 ;  /* 0x0000000200af7308 */ /* 0x0003220000000800 */
[----:B---3--:R-:W-:Y:S02]  /*a5c0*/  PRMT R4, R17, 0x5410, R7 ;  /* 0x0000541011047816 */ /* 0x008fe40000000007 */
[----:B-----5:R-:W-:Y:S02]  /*a5d0*/  F2FP.BF16.F32.PACK_AB R3, R178, R177 ;  /* 0x000000b1b203723e */ /* 0x020fe400000010ff */
[----:B-1----:R-:W-:-:S05]  /*a5e0*/  HSET2.LE.AND R2, R18, R251, PT ;  /* 0x000000fb12027233 */ /* 0x002fca0003803000 */
[----:B------:R-:W-:Y:S02]  /*a5f0*/  LOP3.LUT R7, R2, R3, RZ, 0xc0, !PT ;  /* 0x0000000302077212 */ /* 0x000fe400078ec0ff */
[----:B------:R-:W-:Y:S02]  /*a600*/  HSET2.LE.AND R2, R4, R251, PT ;  /* 0x000000fb04027233 */ /* 0x000fe40003803000 */
[----:B------:R-:W-:-:S04]  /*a610*/  F2FP.BF16.F32.PACK_AB R3, R182, R183 ;  /* 0x000000b7b603723e */ /* 0x000fc800000010ff */
[----:B------:R-:W-:Y:S02]  /*a620*/  LOP3.LUT R4, R2, R3, RZ, 0xc0, !PT ;  /* 0x0000000302047212 */ /* 0x000fe400078ec0ff */
[----:B------:R-:W-:Y:S02]  /*a630*/  HSET2.LE.AND R2, R5, R251, PT ;  /* 0x000000fb05027233 */ /* 0x000fe40003803000 */
[----:B----4-:R-:W-:-:S04]  /*a640*/  F2FP.BF16.F32.PACK_AB R3, R175, R176 ;  /* 0x000000b0af03723e */ /* 0x010fc800000010ff */
[----:B------:R-:W-:Y:S01]  /*a650*/  LOP3.LUT R5, R2, R3, RZ, 0xc0, !PT ;  /* 0x0000000302057212 */ /* 0x000fe200078ec0ff */
[----:B------:R-:W-:Y:S01]  /*a660*/  FFMA.FTZ R2, R60, UR10, -R12 ;  /* 0x0000000a3c027c23 */ /* 0x000fe2000801080c */
[----:B------:R-:W-:Y:S02]  /*a670*/  LOP3.LUT R3, R37, UR12, R38, 0x96, !PT ;  /* 0x0000000c25037c12 */ /* 0x000fe4000f8e9626 */
[----:B------:R-:W-:Y:S03]  /*a680*/  LDSM.16.MT88.4 R36, [R191+0x7000] ;  /* 0x00700000bf24783b */ /* 0x000fe60000004200 */
[C---:B------:R-:W-:Y:S01]  /*a690*/  HMMA.16816.F32.BF16 R64, R4.reuse, R26, R152 ;  /* 0x0000001a0440723c */ /* 0x040fe20000041898 */
[----:B------:R1:W-:Y:S05]  /*a6a0*/  MUFU.EX2 R152, R2 ;  /* 0x0000000200987308 */ /* 0x0003ea0000000800 */
[C---:B------:R-:W-:Y:S06]  /*a6b0*/  HMMA.16816.F32.BF16 R52, R4.reuse, R24, R224 ;  /* 0x000000180434723c */ /* 0x040fec00000418e0 */
[----:B------:R-:W-:Y:S01]  /*a6c0*/  HMMA.16816.F32.BF16 R72, R4, R20, R96 ;  /* 0x000000140448723c */ /* 0x000fe20000041860 */
[----:B------:R-:W-:-:S02]  /*a6d0*/  IMAD.MOV.U32 R225, RZ, RZ, R173 ;  /* 0x000000ffffe17224 */ /* 0x000fc400078e00ad */
[----:B------:R-:W-:Y:S02]  /*a6e0*/  IMAD.MOV.U32 R224, RZ, RZ, R172 ;  /* 0x000000ffffe07224 */ /* 0x000fe400078e00ac */
[----:B------:R-:W-:Y:S02]  /*a6f0*/  IMAD.MOV.U32 R227, RZ, RZ, R170 ;  /* 0x000000ffffe37224 */ /* 0x000fe400078e00aa */
[----:B-1----:R-:W-:Y:S01]  /*a700*/  FFMA.FTZ R2, R51, UR10, -R12 ;  /* 0x0000000a33027c23 */ /* 0x002fe2000801080c */
[C---:B------:R-:W-:Y:S01]  /*a710*/  HMMA.16816.F32.BF16 R108, R4.reuse, R22, R108 ;  /* 0x00000016046c723c */ /* 0x040fe2000004186c */
[----:B------:R-:W-:Y:S02]  /*a720*/  IMAD.MOV.U32 R226, RZ, RZ, R168 ;  /* 0x000000ffffe27224 */ /* 0x000fe400078e00a8 */
[----:B------:R1:W-:Y:S03]  /*a730*/  MUFU.EX2 R153, R2 ;  /* 0x0000000200997308 */ /* 0x0003e60000000800 */
[C---:B------:R-:W-:Y:S06]  /*a740*/  HMMA.16816.F32.BF16 R112, R4.reuse, R28, R112 ;  /* 0x0000001c0470723c */ /* 0x040fec0000041870 */
[C---:B------:R-:W-:Y:S06]  /*a750*/  HMMA.16816.F32.BF16 R124, R4.reuse, R30, R124 ;  /* 0x0000001e047c723c */ /* 0x040fec000004187c */
[----:B--2---:R-:W-:Y:S01]  /*a760*/  HMMA.16816.F32.BF16 R128, R4, R32, R128 ;  /* 0x000000200480723c */ /* 0x004fe20000041880 */
[----:B-1----:R-:W-:-:S05]  /*a770*/  FFMA.FTZ R2, R50, UR10, -R12 ;  /* 0x0000000a32027c23 */ /* 0x002fca000801080c */
[----:B------:R-:W-:Y:S01]  /*a780*/  HMMA.16816.F32.BF16 R144, R4, R34, R136 ;  /* 0x000000220490723c */ /* 0x000fe20000041888 */
[----:B------:R1:W-:Y:S06]  /*a790*/  MUFU.EX2 R155, R2 ;  /* 0x00000002009b7308 */ /* 0x0003ec0000000800 */
[----:B------:R-:W-:Y:S02]  /*a7a0*/  VIADD R4, R150, 0x1 ;  /* 0x0000000196047836 */ /* 0x000fe40000000000 */
[----:B------:R-:W-:Y:S01]  /*a7b0*/  FFMA.FTZ R5, R49, UR10, -R12 ;  /* 0x0000000a31057c23 */ /* 0x000fe2000801080c */
[----:B------:R-:W-:-:S03]  /*a7c0*/  FFMA.FTZ R7, R62, UR10, -R0 ;  /* 0x0000000a3e077c23 */ /* 0x000fc60008010800 */
[----:B------:R2:W3:Y:S01]  /*a7d0*/  MUFU.EX2 R154, R5 ;  /* 0x00000005009a7308 */ /* 0x0004e20000000800 */
[----:B------:R-:W-:Y:S01]  /*a7e0*/  LOP3.LUT R10, R157, UR27, R4, 0x96, !PT ;  /* 0x0000001b9d0a7c12 */ /* 0x000fe2000f8e9604 */
[----:B-1----:R-:W-:-:S06]  /*a7f0*/  IMAD.WIDE.U32 R2, R3, -0x2daee0ad, RZ ;  /* 0xd2511f5303027825 */ /* 0x002fcc00078e00ff */
[----:B------:R-:W-:Y:S01]  /*a800*/  MUFU.EX2 R151, R7 ;  /* 0x0000000700977308 */ /* 0x000fe20000000800 */
[----:B------:R-:W-:Y:S01]  /*a810*/  IMAD.WIDE.U32 R18, R10, -0x326172a9, RZ ;  /* 0xcd9e8d570a127825 */ /* 0x000fe200078e00ff */
[----:B------:R-:W-:Y:S02]  /*a820*/  LOP3.LUT R4, R3, UR23, R40, 0x96, !PT ;  /* 0x0000001703047c12 */ /* 0x000fe4000f8e9628 */
[C---:B------:R-:W-:Y:S02]  /*a830*/  LOP3.LUT R6, R2.reuse, 0xffff, RZ, 0xc0, !PT ;  /* 0x0000ffff02067812 */ /* 0x040fe400078ec0ff */
[----:B------:R-:W-:Y:S01]  /*a840*/  SHF.R.U32.HI R3, RZ, 0x10, R2 ;  /* 0x00000010ff037819 */ /* 0x000fe20000011602 */
[----:B--2---:R-:W-:Y:S01]  /*a850*/  FFMA.FTZ R5, R61, UR10, -R0 ;  /* 0x0000000a3d057c23 */ /* 0x004fe20008010800 */
[----:B------:R-:W-:Y:S02]  /*a860*/  LOP3.LUT R9, R2, 0xff, RZ, 0xc0, !PT ;  /* 0x000000ff02097812 */ /* 0x000fe400078ec0ff */
[----:B------:R-:W-:Y:S01]  /*a870*/  SHF.R.U32.HI R8, RZ, 0x18, R2 ;  /* 0x00000018ff087819 */ /* 0x000fe20000011602 */
[----:B------:R1:W-:Y:S01]  /*a880*/  MUFU.EX2 R150, R5 ;  /* 0x0000000500967308 */ /* 0x0003e20000000800 */
[----:B------:R-:W-:-:S02]  /*a890*/  LOP3.LUT R2, R4, 0xffff, RZ, 0xc0, !PT ;  /* 0x0000ffff04027812 */ /* 0x000fc400078ec0ff */
[----:B------:R-:W-:-:S04]  /*a8a0*/  SHF.R.U32.HI R6, RZ, 0x8, R6 ;  /* 0x00000008ff067819 */ /* 0x000fc80000011606 */
[----:B------:R-:W-:Y:S02]  /*a8b0*/  PRMT R9, R9, 0x5410, R6 ;  /* 0x0000541009097816 */ /* 0x000fe40000000006 */
[----:B-1----:R-:W-:Y:S02]  /*a8c0*/  LOP3.LUT R5, R3, 0xff, RZ, 0xc0, !PT ;  /* 0x000000ff03057812 */ /* 0x002fe400078ec0ff */
[----:B------:R-:W-:Y:S02]  /*a8d0*/  SHF.R.U32.HI R3, RZ, 0x8, R2 ;  /* 0x00000008ff037819 */ /* 0x000fe40000011602 */
[----:B------:R-:W-:Y:S01]  /*a8e0*/  PRMT R11, R5, 0x5410, R8 ;  /* 0x00005410050b7816 */ /* 0x000fe20000000008 */
[----:B------:R-:W-:Y:S01]  /*a8f0*/  FFMA.FTZ R5, R63, UR10, -R0 ;  /* 0x0000000a3f057c23 */ /* 0x000fe20008010800 */
[----:B------:R-:W-:-:S03]  /*a900*/  LOP3.LUT R2, R4, 0xff, RZ, 0xc0, !PT ;  /* 0x000000ff04027812 */ /* 0x000fc600078ec0ff */
[----:B------:R1:W2:Y:S01]  /*a910*/  MUFU.EX2 R149, R5 ;  /* 0x0000000500957308 */ /* 0x0002a20000000800 */
[----:B------:R-:W-:Y:S02]  /*a920*/  PRMT R8, R2, 0x5410, R3 ;  /* 0x0000541002087816 */ /* 0x000fe40000000003 */
[----:B------:R-:W-:Y:S02]  /*a930*/  SHF.R.U32.HI R3, RZ, 0x10, R4 ;  /* 0x00000010ff037819 */ /* 0x000fe40000011604 */
[----:B------:R-:W-:Y:S02]  /*a940*/  LOP3.LUT R2, R19, UR20, R56, 0x96, !PT ;  /* 0x0000001413027c12 */ /* 0x000fe4000f8e9638 */
[----:B------:R-:W-:-:S03]  /*a950*/  LOP3.LUT R3, R3, 0xff, RZ, 0xc0, !PT ;  /* 0x000000ff03037812 */ /* 0x000fc600078ec0ff */
[----:B------:R-:W-:Y:S01]  /*a960*/  IMAD.WIDE.U32 R6, R2, -0x2daee0ad, RZ ;  /* 0xd2511f5302067825 */ /* 0x000fe200078e00ff */
[----:B------:R-:W-:-:S04]  /*a970*/  HSET2.LE.AND R2, R9, R251, PT ;  /* 0x000000fb09027233 */ /* 0x000fc80003803000 */
[----:B------:R-:W-:Y:S02]  /*a980*/  LOP3.LUT R7, R7, UR17, R76, 0x96, !PT ;  /* 0x0000001107077c12 */ /* 0x000fe4000f8e964c */
[----:B-1----:R-:W-:Y:S01]  /*a990*/  SHF.R.U32.HI R5, RZ, 0x18, R4 ;  /* 0x00000018ff057819 */ /* 0x002fe20000011604 */
[----:B------:R-:W-:-:S03]  /*a9a0*/  FFMA.FTZ R4, R68, UR10, -R0 ;  /* 0x0000000a44047c23 */ /* 0x000fc60008010800 */
[----:B------:R-:W-:Y:S01]  /*a9b0*/  PRMT R15, R3, 0x5410, R5 ;  /* 0x00005410030f7816 */ /* 0x000fe20000000005 */
[----:B------:R1:W4:Y:S01]  /*a9c0*/  MUFU.EX2 R148, R4 ;  /* 0x0000000400947308 */ /* 0x0003220000000800 */
[----:B---3--:R-:W-:Y:S02]  /*a9d0*/  F2FP.BF16.F32.PACK_AB R3, R154, R155 ;  /* 0x0000009b9a03723e */ /* 0x008fe400000010ff */
[----:B------:R-:W-:Y:S02]  /*a9e0*/  F2FP.BF16.F32.PACK_AB R5, R153, R152 ;  /* 0x000000989905723e */ /* 0x000fe400000010ff */
[----:B------:R-:W-:Y:S02]  /*a9f0*/  LOP3.LUT R10, R2, R3, RZ, 0xc0, !PT ;  /* 0x00000003020a7212 */ /* 0x000fe400078ec0ff */
[----:B------:R-:W-:Y:S02]  /*aa00*/  HSET2.LE.AND R2, R11, R251, PT ;  /* 0x000000fb0b027233 */ /* 0x000fe40003803000 */
[----:B--2---:R-:W-:-:S04]  /*aa10*/  F2FP.BF16.F32.PACK_AB R3, R149, R151 ;  /* 0x000000979503723e */ /* 0x004fc800000010ff */
[----:B------:R-:W-:Y:S02]  /*aa20*/  LOP3.LUT R11, R2, R3, RZ, 0xc0, !PT ;  /* 0x00000003020b7212 */ /* 0x000fe400078ec0ff */
[--C-:B------:R-:W-:Y:S02]  /*aa30*/  HSET2.LE.AND R2, R15, R251.reuse, PT ;  /* 0x000000fb0f027233 */ /* 0x100fe40003803000 */
[----:B-1----:R-:W-:Y:S02]  /*aa40*/  HSET2.LE.AND R4, R8, R251, PT ;  /* 0x000000fb08047233 */ /* 0x002fe40003803000 */
[----:B----4-:R-:W-:-:S03]  /*aa50*/  F2FP.BF16.F32.PACK_AB R3, R148, R150 ;  /* 0x000000969403723e */ /* 0x010fc600000010ff */
[----:B------:R-:W-:Y:S02]  /*aa60*/  LOP3.LUT R8, R4, R5, RZ, 0xc0, !PT ;  /* 0x0000000504087212 */ /* 0x000fe400078ec0ff */
[----:B------:R-:W-:Y:S02]  /*aa70*/  LOP3.LUT R4, R43, UR18, R18, 0x96, !PT ;  /* 0x000000122b047c12 */ /* 0x000fe4000f8e9612 */
[----:B------:R-:W-:Y:S01]  /*aa80*/  LOP3.LUT R9, R2, R3, RZ, 0xc0, !PT ;  /* 0x0000000302097212 */ /* 0x000fe200078ec0ff */
[--C-:B------:R-:W-:Y:S02]  /*aa90*/  FFMA.FTZ R2, R220, UR10, -R13.reuse ;  /* 0x0000000adc027c23 */ /* 0x100fe4000801080d */
[----:B------:R-:W-:Y:S02]  /*aaa0*/  IMAD.WIDE.U32 R4, R4, -0x2daee0ad, RZ ;  /* 0xd2511f5304047825 */ /* 0x000fe400078e00ff */
[----:B------:R1:W-:Y:S02]  /*aab0*/  MUFU.EX2 R173, R2 ;  /* 0x0000000200ad7308 */ /* 0x0003e40000000800 */
[----:B------:R-:W-:Y:S01]  /*aac0*/  HMMA.16816.F32.BF16 R100, R8, R20, R100 ;  /* 0x000000140864723c */ /* 0x000fe20000041864 */
[----:B------:R-:W-:Y:S01]  /*aad0*/  LOP3.LUT R6, R5, UR15, R6, 0x96, !PT ;  /* 0x0000000f05067c12 */ /* 0x000fe2000f8e9606 */
[----:B------:R-:W-:-:S04]  /*aae0*/  FFMA.FTZ R5, R222, UR10, -R13 ;  /* 0x0000000ade057c23 */ /* 0x000fc8000801080d */
[----:B------:R-:W-:Y:S01]  /*aaf0*/  IMAD.WIDE.U32 R40, R6, -0x326172a9, RZ ;  /* 0xcd9e8d5706287825 */ /* 0x000fe200078e00ff */
[----:B------:R2:W-:Y:S03]  /*ab00*/  MUFU.EX2 R172, R5 ;  /* 0x0000000500ac7308 */ /* 0x0005e60000000800 */
[----:B------:R-:W-:Y:S01]  /*ab10*/  FFMA.FTZ R6, R221, UR10, -R13 ;  /* 0x0000000add067c23 */ /* 0x000fe2000801080d */
[----:B------:R-:W-:Y:S01]  /*ab20*/  HMMA.16816.F32.BF16 R84, R8, R24, R84 ;  /* 0x000000180854723c */ /* 0x000fe20000041854 */
[----:B-1----:R-:W-:-:S03]  /*ab30*/  IMAD.WIDE.U32 R2, R7, -0x326172a9, RZ ;  /* 0xcd9e8d5707027825 */ /* 0x002fc600078e00ff */
[----:B------:R1:W-:Y:S02]  /*ab40*/  MUFU.EX2 R171, R6 ;  /* 0x0000000600ab7308 */ /* 0x0003e40000000800 */
[----:B------:R-:W-:Y:S01]  /*ab50*/  HMMA.16816.F32.BF16 R56, R8, R26, R88 ;  /* 0x0000001a0838723c */ /* 0x000fe20000041858 */
[----:B------:R-:W-:Y:S01]  /*ab60*/  LDSM.16.MT88.4 R24, [R192+0x7000] ;  /* 0x00700000c018783b */ /* 0x000fe20000004200 */
[----:B------:R-:W-:-:S03]  /*ab70*/  LOP3.LUT R3, R3, UR16, R42, 0x96, !PT ;  /* 0x0000001003037c12 */ /* 0x000fc6000f8e962a */
[----:B------:R-:W-:Y:S01]  /*ab80*/  LDSM.16.MT88.4 R88, [R189+0x7800] ;  /* 0x00780000bd58783b */ /* 0x000fe20000004200 */
[----:B------:R-:W-:Y:S01]  /*ab90*/  HMMA.16816.F32.BF16 R116, R8, R28, R116 ;  /* 0x0000001c0874723c */ /* 0x000fe20000041874 */
[----:B--2---:R-:W-:Y:S01]  /*aba0*/  LOP3.LUT R5, R41, UR14, R2, 0x96, !PT ;  /* 0x0000000e29057c12 */ /* 0x004fe2000f8e9602 */
[----:B------:R-:W-:-:S04]  /*abb0*/  IMAD.WIDE.U32 R2, R3, -0x2daee0ad, RZ ;  /* 0xd2511f5303027825 */ /* 0x000fc800078e00ff */
[----:B------:R-:W-:Y:S01]  /*abc0*/  IMAD.WIDE.U32 R42, R5, -0x2daee0ad, RZ ;  /* 0xd2511f53052a7825 */ /* 0x000fe200078e00ff */
[----:B------:R-:W-:-:S03]  /*abd0*/  LOP3.LUT R3, R3, UR13, R4, 0x96, !PT ;  /* 0x0000000d03037c12 */ /* 0x000fc6000f8e9604 */
[----:B------:R-:W-:Y:S01]  /*abe0*/  FFMA.FTZ R4, R230, UR10, -R14 ;  /* 0x0000000ae6047c23 */ /* 0x000fe2000801080e */
[----:B------:R-:W-:Y:S01]  /*abf0*/  FFMA.FTZ R5, R228, UR10, -R13 ;  /* 0x0000000ae4057c23 */ /* 0x000fe2000801080d */
[C---:B------:R-:W-:Y:S01]  /*ac00*/  HMMA.16816.F32.BF16 R120, R8.reuse, R30, R120 ;  /* 0x0000001e0878723c */ /* 0x040fe20000041878 */
[----:B------:R-:W-:Y:S01]  /*ac10*/  LOP3.LUT R2, R43, UR5, R2, 0x96, !PT ;  /* 0x000000052b027c12 */ /* 0x000fe2000f8e9602 */
[----:B------:R-:W-:Y:S01]  /*ac20*/  IMAD.WIDE.U32 R20, R3, -0x326172a9, RZ ;  /* 0xcd9e8d5703147825 */ /* 0x000fe200078e00ff */
[----:B------:R2:W-:Y:S01]  /*ac30*/  MUFU.EX2 R169, R4 ;  /* 0x0000000400a97308 */ /* 0x0005e20000000800 */
[----:B------:R-:W3:Y:S02]  /*ac40*/  LDSM.16.MT88.4 R28, [R189+0x7000] ;  /* 0x00700000bd1c783b */ /* 0x000ee40000004200 */
[----:B------:R-:W-:Y:S01]  /*ac50*/  IMAD.WIDE.U32 R2, R2, -0x326172a9, RZ ;  /* 0xcd9e8d5702027825 */ /* 0x000fe200078e00ff */
[C---:B------:R-:W-:Y:S04]  /*ac60*/  HMMA.16816.F32.BF16 R132, R8.reuse, R32, R132 ;  /* 0x000000200884723c */ /* 0x040fe80000041884 */
[----:B------:R4:W5:Y:S01]  /*ac70*/  MUFU.EX2 R170, R5 ;  /* 0x0000000500aa7308 */ /* 0x0009620000000800 */
[----:B------:R-:W-:Y:S01]  /*ac80*/  LOP3.LUT R16, R2, 0xff, RZ, 0xc0, !PT ;  /* 0x000000ff02107812 */ /* 0x000fe200078ec0ff */
[----:B------:R-:W-:Y:S01]  /*ac90*/  HMMA.16816.F32.BF16 R140, R8, R34, R140 ;  /* 0x00000022088c723c */ /* 0x000fe2000004188c */
[--C-:B-1----:R-:W-:Y:S01]  /*aca0*/  SHF.R.U32.HI R6, RZ, 0x10, R2.reuse ;  /* 0x00000010ff067819 */ /* 0x102fe20000011602 */
[----:B------:R-:W1:Y:S01]  /*acb0*/  LDSM.16.MT88.4 R32, [R190+0x7000] ;  /* 0x00700000be20783b */ /* 0x000e620000004200 */
[----:B------:R-:W-:-:S03]  /*acc0*/  SHF.R.U32.HI R15, RZ, 0x18, R2 ;  /* 0x00000018ff0f7819 */ /* 0x000fc60000011602 */
[----:B------:R-:W-:Y:S01]  /*acd0*/  HMMA.16816.F32.BF16 R60, R8, R22, R104 ;  /* 0x00000016083c723c */ /* 0x000fe20000041868 */
[----:B--2---:R-:W-:Y:S01]  /*ace0*/  LOP3.LUT R4, R3, UR21, R20, 0x96, !PT ;  /* 0x0000001503047c12 */ /* 0x004fe2000f8e9614 */
[----:B------:R-:W2:Y:S01]  /*acf0*/  LDSM.16.MT88.4 R104, [R192+0x7800] ;  /* 0x00780000c068783b */ /* 0x000ea20000004200 */
[----:B------:R-:W-:Y:S02]  /*ad00*/  LOP3.LUT R3, R2, 0xffff, RZ, 0xc0, !PT ;  /* 0x0000ffff02037812 */ /* 0x000fe400078ec0ff */
[----:B------:R-:W-:Y:S02]  /*ad10*/  LOP3.LUT R2, R4, 0xffff, RZ, 0xc0, !PT ;  /* 0x0000ffff04027812 */ /* 0x000fe400078ec0ff */
[----:B------:R-:W-:Y:S01]  /*ad20*/  SHF.R.U32.HI R7, RZ, 0x8, R3 ;  /* 0x00000008ff077819 */ /* 0x000fe20000011603 */
[----:B------:R-:W-:Y:S01]  /*ad30*/  FFMA.FTZ R10, R79, UR10, -R12 ;  /* 0x0000000a4f0a7c23 */ /* 0x000fe2000801080c */
[----:B----4-:R-:W-:Y:S01]  /*ad40*/  FFMA.FTZ R5, R231, UR10, -R14 ;  /* 0x0000000ae7057c23 */ /* 0x010fe2000801080e */
[----:B------:R-:W-:-:S02]  /*ad50*/  SHF.R.U32.HI R2, RZ, 0x8, R2 ;  /* 0x00000008ff027819 */ /* 0x000fc40000011602 */
[----:B------:R-:W-:Y:S01]  /*ad60*/  LOP3.LUT R3, R6, 0xff, RZ, 0xc0, !PT ;  /* 0x000000ff06037812 */ /* 0x000fe200078ec0ff */
[----:B------:R4:W3:Y:S01]  /*ad70*/  MUFU.EX2 R168, R5 ;  /* 0x0000000500a87308 */ /* 0x0008e20000000800 */
[--C-:B------:R-:W-:Y:S01]  /*ad80*/  FFMA.FTZ R6, R229, UR10, -R14.reuse ;  /* 0x0000000ae5067c23 */ /* 0x100fe2000801080e */
[----:B------:R-:W-:Y:S02]  /*ad90*/  PRMT R16, R16, 0x5410, R7 ;  /* 0x0000541010107816 */ /* 0x000fe40000000007 */
[----:B------:R-:W-:Y:S01]  /*ada0*/  PRMT R7, R3, 0x5410, R15 ;  /* 0x0000541003077816 */ /* 0x000fe2000000000f */
[----:B------:R-:W-:-:S03]  /*adb0*/  FFMA.FTZ R3, R223, UR10, -R14 ;  /* 0x0000000adf037c23 */ /* 0x000fc6000801080e */
[----:B------:R3:W-:Y:S01]  /*adc0*/  MUFU.EX2 R157, R6 ;  /* 0x00000006009d7308 */ /* 0x0007e20000000800 */
[----:B------:R-:W-:Y:S02]  /*add0*/  HSET2.LE.AND R8, R7, R251, PT ;  /* 0x000000fb07087233 */ /* 0x000fe40003803000 */
[----:B-----5:R-:W-:-:S05]  /*ade0*/  F2FP.BF16.F32.PACK_AB R7, R170, R171 ;  /* 0x000000abaa07723e */ /* 0x020fca00000010ff */
[----:B------:R5:W1:Y:S01]  /*adf0*/  MUFU.EX2 R76, R3 ;  /* 0x00000003004c7308 */ /* 0x000a620000000800 */
[----:B----4-:R-:W-:-:S04]  /*ae00*/  LOP3.LUT R5, R4, 0xff, RZ, 0xc0, !PT ;  /* 0x000000ff04057812 */ /* 0x010fc800078ec0ff */
[----:B------:R-:W-:Y:S02]  /*ae10*/  PRMT R5, R5, 0x5410, R2 ;  /* 0x0000541005057816 */ /* 0x000fe40000000002 */
[--C-:B------:R-:W-:Y:S01]  /*ae20*/  SHF.R.U32.HI R2, RZ, 0x10, R4.reuse ;  /* 0x00000010ff027819 */ /* 0x100fe20000011604 */
[----:B------:R4:W-:Y:S01]  /*ae30*/  MUFU.EX2 R51, R10 ;  /* 0x0000000a00337308 */ /* 0x0009e20000000800 */
[----:B---3--:R-:W-:Y:S02]  /*ae40*/  SHF.R.U32.HI R6, RZ, 0x18, R4 ;  /* 0x00000018ff067819 */ /* 0x008fe40000011604 */
[----:B------:R-:W-:Y:S02]  /*ae50*/  LOP3.LUT R4, R2, 0xff, RZ, 0xc0, !PT ;  /* 0x000000ff02047812 */ /* 0x000fe400078ec0ff */
[----:B------:R-:W-:Y:S02]  /*ae60*/  HSET2.LE.AND R2, R5, R251, PT ;  /* 0x000000fb05027233 */ /* 0x000fe40003803000 */
[----:B------:R-:W-:-:S02]  /*ae70*/  PRMT R5, R4, 0x5410, R6 ;  /* 0x0000541004057816 */ /* 0x000fc40000000006 */
[----:B-----5:R-:W-:Y:S02]  /*ae80*/  F2FP.BF16.F32.PACK_AB R3, R172, R173 ;  /* 0x000000adac03723e */ /* 0x020fe400000010ff */
[--C-:B------:R-:W-:Y:S02]  /*ae90*/  HSET2.LE.AND R6, R16, R251.reuse, PT ;  /* 0x000000fb10067233 */ /* 0x100fe40003803000 */
[----:B------:R-:W-:Y:S02]  /*aea0*/  LOP3.LUT R4, R2, R3, RZ, 0xc0, !PT ;  /* 0x0000000302047212 */ /* 0x000fe400078ec0ff */
[----:B------:R-:W-:Y:S01]  /*aeb0*/  HSET2.LE.AND R2, R5, R251, PT ;  /* 0x000000fb05027233 */ /* 0x000fe20003803000 */
[--C-:B------:R-:W-:Y:S01]  /*aec0*/  FFMA.FTZ R5, R77, UR10, -R12.reuse ;  /* 0x0000000a4d057c23 */ /* 0x100fe2000801080c */
[----:B------:R-:W-:Y:S01]  /*aed0*/  F2FP.BF16.F32.PACK_AB R3, R168, R169 ;  /* 0x000000a9a803723e */ /* 0x000fe200000010ff */
[----:B----4-:R-:W-:Y:S01]  /*aee0*/  FFMA.FTZ R10, R80, UR10, -R12 ;  /* 0x0000000a500a7c23 */ /* 0x010fe2000801080c */
[----:B-1----:R-:W-:Y:S01]  /*aef0*/  F2FP.BF16.F32.PACK_AB R9, R76, R157 ;  /* 0x0000009d4c09723e */ /* 0x002fe200000010ff */
[----:B------:R1:W-:Y:S01]  /*af00*/  MUFU.EX2 R69, R5 ;  /* 0x0000000500457308 */ /* 0x0003e20000000800 */
[----:B------:R-:W-:-:S02]  /*af10*/  LOP3.LUT R6, R6, R7, RZ, 0xc0, !PT ;  /* 0x0000000706067212 */ /* 0x000fc400078ec0ff */
[----:B------:R-:W-:-:S05]  /*af20*/  LOP3.LUT R7, R8, R9, RZ, 0xc0, !PT ;  /* 0x0000000908077212 */ /* 0x000fca00078ec0ff */
[----:B------:R3:W4:Y:S01]  /*af30*/  MUFU.EX2 R50, R10 ;  /* 0x0000000a00327308 */ /* 0x0007220000000800 */
[----:B-1----:R-:W-:Y:S01]  /*af40*/  LOP3.LUT R5, R2, R3, RZ, 0xc0, !PT ;  /* 0x0000000302057212 */ /* 0x002fe200078ec0ff */
[----:B------:R-:W-:Y:S01]  /*af50*/  FFMA.FTZ R2, R78, UR10, -R12 ;  /* 0x0000000a4e027c23 */ /* 0x000fe2000801080c */
[----:B------:R-:W-:-:S05]  /*af60*/  LOP3.LUT R3, R45, UR18, R18, 0x96, !PT ;  /* 0x000000122d037c12 */ /* 0x000fca000f8e9612 */
[----:B------:R1:W5:Y:S01]  /*af70*/  MUFU.EX2 R68, R2 ;  /* 0x0000000200447308 */ /* 0x0003620000000800 */
[----:B------:R-:W-:Y:S01]  /*af80*/  HMMA.16816.F32.BF16 R52, R4, R28, R52 ;  /* 0x0000001c0434723c */ /* 0x000fe20000041834 */
[----:B---3--:R-:W-:-:S05]  /*af90*/  FFMA.FTZ R10, R82, UR10, -R12 ;  /* 0x0000000a520a7c23 */ /* 0x008fca000801080c */
[C---:B------:R-:W-:Y:S06]  /*afa0*/  HMMA.16816.F32.BF16 R64, R4.reuse, R30, R64 ;  /* 0x0000001e0440723c */ /* 0x040fec0000041840 */
[----:B------:R-:W-:Y:S01]  /*afb0*/  HMMA.16816.F32.BF16 R72, R4, R24, R72 ;  /* 0x000000180448723c */ /* 0x000fe20000041848 */
[----:B-1----:R-:W-:-:S05]  /*afc0*/  LOP3.LUT R2, R19, UR20, R174, 0x96, !PT ;  /* 0x0000001413027c12 */ /* 0x002fca000f8e96ae */
[----:B------:R-:W-:Y:S01]  /*afd0*/  HMMA.16816.F32.BF16 R108, R4, R26, R108 ;  /* 0x0000001a046c723c */ /* 0x000fe2000004186c */
[----:B------:R-:W-:-:S04]  /*afe0*/  IMAD.WIDE.U32 R8, R2, -0x2daee0ad, RZ ;  /* 0xd2511f5302087825 */ /* 0x000fc800078e00ff */
[----:B------:R-:W-:Y:S01]  /*aff0*/  IMAD.WIDE.U32 R2, R3, -0x2daee0ad, RZ ;  /* 0xd2511f5303027825 */ /* 0x000fe200078e00ff */
[----:B------:R-:W-:Y:S01]  /*b000*/  LOP3.LUT R9, R9, UR17, R46, 0x96, !PT ;  /* 0x0000001109097c12 */ /* 0x000fe2000f8e962e */
[----:B------:R-:W-:Y:S01]  /*b010*/  HMMA.16816.F32.BF16 R112, R4, R32, R112 ;  /* 0x000000200470723c */ /* 0x000fe20000041870 */
[----:B------:R-:W-:Y:S02]  /*b020*/  MUFU.EX2 R46, R10 ;  /* 0x0000000a002e7308 */ /* 0x000fe40000000800 */
[----:B------:R-:W-:Y:S01]  /*b030*/  LOP3.LUT R11, R3, UR15, R8, 0x96, !PT ;  /* 0x0000000f030b7c12 */ /* 0x000fe2000f8e9608 */
[----:B------:R-:W-:-:S04]  /*b040*/  IMAD.WIDE.U32 R8, R9, -0x326172a9, RZ ;  /* 0xcd9e8d5709087825 */ /* 0x000fc800078e00ff */
[----:B------:R-:W-:Y:S01]  /*b050*/  FFMA.FTZ R3, R81, UR10, -R12 ;  /* 0x0000000a51037c23 */ /* 0x000fe2000801080c */
[C---:B------:R-:W-:Y:S01]  /*b060*/  HMMA.16816.F32.BF16 R124, R4.reuse, R34, R124 ;  /* 0x00000022047c723c */ /* 0x040fe2000004187c */
[----:B------:R-:W-:Y:S01]  /*b070*/  IMAD.WIDE.U32 R16, R11, -0x326172a9, RZ ;  /* 0xcd9e8d570b107825 */ /* 0x000fe200078e00ff */
[----:B------:R-:W-:Y:S01]  /*b080*/  LOP3.LUT R9, R9, UR16, R44, 0x96, !PT ;  /* 0x0000001009097c12 */ /* 0x000fe2000f8e962c */
[----:B------:R1:W-:Y:S03]  /*b090*/  MUFU.EX2 R49, R3 ;  /* 0x0000000300317308 */ /* 0x0003e60000000800 */
[C---:B------:R-:W-:Y:S06]  /*b0a0*/  HMMA.16816.F32.BF16 R128, R4.reuse, R36, R128 ;  /* 0x000000240480723c */ /* 0x040fec0000041880 */
[----:B------:R-:W-:Y:S07]  /*b0b0*/  HMMA.16816.F32.BF16 R144, R4, R38, R144 ;  /* 0x000000260490723c */ /* 0x000fee0000041890 */
[----:B------:R-:W-:Y:S01]  /*b0c0*/  FFMA.FTZ R6, R83, UR10, -R0 ;  /* 0x0000000a53067c23 */ /* 0x000fe20008010800 */
[----:B-1----:R-:W-:Y:S01]  /*b0d0*/  LOP3.LUT R3, R17, UR14, R8, 0x96, !PT ;  /* 0x0000000e11037c12 */ /* 0x002fe2000f8e9608 */
[----:B------:R-:W-:-:S02]  /*b0e0*/  IMAD.WIDE.U32 R8, R9, -0x2daee0ad, RZ ;  /* 0xd2511f5309087825 */ /* 0x000fc400078e00ff */
[----:B------:R1:W-:Y:S02]  /*b0f0*/  MUFU.EX2 R45, R6 ;  /* 0x00000006002d7308 */ /* 0x0003e40000000800 */
[----:B------:R-:W-:Y:S01]  /*b100*/  IMAD.WIDE.U32 R18, R3, -0x2daee0ad, RZ ;  /* 0xd2511f5303127825 */ /* 0x000fe200078e00ff */
[----:B------:R-:W-:-:S03]  /*b110*/  LOP3.LUT R9, R9, UR13, R2, 0x96, !PT ;  /* 0x0000000d09097c12 */ /* 0x000fc6000f8e9602 */
[----:B------:R-:W-:Y:S01]  /*b120*/  FFMA.FTZ R3, R93, UR10, -R0 ;  /* 0x0000000a5d037c23 */ /* 0x000fe20008010800 */
[----:B------:R-:W-:-:S03]  /*b130*/  LOP3.LUT R2, R19, UR5, R8, 0x96, !PT ;  /* 0x0000000513027c12 */ /* 0x000fc6000f8e9608 */
[----:B------:R3:W-:Y:S01]  /*b140*/  MUFU.EX2 R44, R3 ;  /* 0x00000003002c7308 */ /* 0x0007e20000000800 */
[----:B------:R-:W-:-:S04]  /*b150*/  IMAD.WIDE.U32 R10, R9, -0x326172a9, RZ ;  /* 0xcd9e8d57090a7825 */ /* 0x000fc800078e00ff */
[----:B-1----:R-:W-:-:S04]  /*b160*/  FFMA.FTZ R6, R92, UR10, -R0 ;  /* 0x0000000a5c067c23 */ /* 0x002fc80008010800 */
[----:B------:R1:W-:Y:S01]  /*b170*/  MUFU.EX2 R43, R6 ;  /* 0x00000006002b7308 */ /* 0x0003e20000000800 */
[----:B---3--:R-:W-:-:S03]  /*b180*/  IMAD.WIDE.U32 R2, R2, -0x326172a9, RZ ;  /* 0xcd9e8d5702027825 */ /* 0x008fc600078e00ff */
[----:B------:R-:W-:Y:S02]  /*b190*/  LOP3.LUT R5, R2, 0xffff, RZ, 0xc0, !PT ;  /* 0x0000ffff02057812 */ /* 0x000fe400078ec0ff */
[--C-:B------:R-:W-:Y:S02]  /*b1a0*/  SHF.R.U32.HI R4, RZ, 0x10, R2.reuse ;  /* 0x00000010ff047819 */ /* 0x100fe40000011602 */
[----:B------:R-:W-:Y:S02]  /*b1b0*/  SHF.R.U32.HI R7, RZ, 0x8, R5 ;  /* 0x00000008ff077819 */ /* 0x000fe40000011605 */
[----:B------:R-:W-:Y:S02]  /*b1c0*/  LOP3.LUT R4, R4, 0xff, RZ, 0xc0, !PT ;  /* 0x000000ff04047812 */ /* 0x000fe400078ec0ff */
[----:B------:R-:W-:Y:S02]  /*b1d0*/  SHF.R.U32.HI R5, RZ, 0x18, R2 ;  /* 0x00000018ff057819 */ /* 0x000fe40000011602 */
[----:B------:R-:W-:-:S02]  /*b1e0*/  LOP3.LUT R8, R2, 0xff, RZ, 0xc0, !PT ;  /* 0x000000ff02087812 */ /* 0x000fc400078ec0ff */
[----:B------:R-:W-:Y:S02]  /*b1f0*/  LOP3.LUT R2, R3, UR21, R10, 0x96, !PT ;  /* 0x0000001503027c12 */ /* 0x000fe4000f8e960a */
[----:B------:R-:W-:Y:S01]  /*b200*/  PRMT R9, R4, 0x5410, R5 ;  /* 0x0000541004097816 */ /* 0x000fe20000000005 */
[----:B------:R-:W-:Y:S01]  /*b210*/  FFMA.FTZ R4, R94, UR10, -R0 ;  /* 0x0000000a5e047c23 */ /* 0x000fe20008010800 */
[----:B------:R-:W-:Y:S02]  /*b220*/  LOP3.LUT R3, R2, 0xffff, RZ, 0xc0, !PT ;  /* 0x0000ffff02037812 */ /* 0x000fe400078ec0ff */
[----:B------:R-:W-:Y:S01]  /*b230*/  SHF.R.U32.HI R5, RZ, 0x10, R2 ;  /* 0x00000010ff057819 */ /* 0x000fe20000011602 */
[----:B------:R3:W2:Y:S01]  /*b240*/  MUFU.EX2 R41, R4 ;  /* 0x0000000400297308 */ /* 0x0006a20000000800 */
[----:B------:R-:W-:Y:S02]  /*b250*/  PRMT R15, R8, 0x5410, R7 ;  /* 0x00005410080f7816 */ /* 0x000fe40000000007 */
[----:B------:R-:W-:-:S02]  /*b260*/  LOP3.LUT R7, R2, 0xff, RZ, 0xc0, !PT ;  /* 0x000000ff02077812 */ /* 0x000fc400078ec0ff */
[----:B-1----:R-:W-:Y:S02]  /*b270*/  SHF.R.U32.HI R6, RZ, 0x18, R2 ;  /* 0x00000018ff067819 */ /* 0x002fe40000011602 */
[----:B------:R-:W-:Y:S02]  /*b280*/  SHF.R.U32.HI R3, RZ, 0x8, R3 ;  /* 0x00000008ff037819 */ /* 0x000fe40000011603 */
[----:B------:R-:W-:Y:S01]  /*b290*/  LOP3.LUT R2, R5, 0xff, RZ, 0xc0, !PT ;  /* 0x000000ff05027812 */ /* 0x000fe200078ec0ff */
[----:B------:R-:W-:Y:S01]  /*b2a0*/  FFMA.FTZ R5, R238, UR10, -R13 ;  /* 0x0000000aee057c23 */ /* 0x000fe2000801080d */
[----:B------:R-:W-:Y:S02]  /*b2b0*/  PRMT R10, R7, 0x5410, R3 ;  /* 0x00005410070a7816 */ /* 0x000fe40000000003 */
[----:B------:R-:W-:Y:S01]  /*b2c0*/  PRMT R8, R2, 0x5410, R6 ;  /* 0x0000541002087816 */ /* 0x000fe20000000006 */
[----:B------:R1:W-:Y:S01]  /*b2d0*/  MUFU.EX2 R78, R5 ;  /* 0x00000005004e7308 */ /* 0x0003e20000000800 */
[--C-:B------:R-:W-:Y:S01]  /*b2e0*/  HSET2.LE.AND R2, R15, R251.reuse, PT ;  /* 0x000000fb0f027233 */ /* 0x100fe20003803000 */
[----:B---3--:R-:W-:Y:S01]  /*b2f0*/  FFMA.FTZ R4, R237, UR10, -R13 ;  /* 0x0000000aed047c23 */ /* 0x008fe2000801080d */
[----:B------:R-:W-:-:S02]  /*b300*/  HSET2.LE.AND R7, R9, R251, PT ;  /* 0x000000fb09077233 */ /* 0x000fc40003803000 */
[----:B----4-:R-:W-:-:S03]  /*b310*/  F2FP.BF16.F32.PACK_AB R3, R50, R51 ;  /* 0x000000333203723e */ /* 0x010fc600000010ff */
[----:B------:R3:W4:Y:S01]  /*b320*/  MUFU.EX2 R79, R4 ;  /* 0x00000004004f7308 */ /* 0x0007220000000800 */
[----:B------:R-:W-:Y:S02]  /*b330*/  LOP3.LUT R6, R2, R3, RZ, 0xc0, !PT ;  /* 0x0000000302067212 */ /* 0x000fe400078ec0ff */
[--C-:B------:R-:W-:Y:S02]  /*b340*/  HSET2.LE.AND R2, R10, R251.reuse, PT ;  /* 0x000000fb0a027233 */ /* 0x100fe40003803000 */
[----:B-----5:R-:W-:Y:S02]  /*b350*/  F2FP.BF16.F32.PACK_AB R3, R68, R69 ;  /* 0x000000454403723e */ /* 0x020fe400000010ff */
[----:B------:R-:W-:Y:S02]  /*b360*/  LOP3.LUT R10, R21, UR12, R40, 0x96, !PT ;  /* 0x0000000c150a7c12 */ /* 0x000fe4000f8e9628 */
[----:B-1----:R-:W-:Y:S02]  /*b370*/  HSET2.LE.AND R5, R8, R251, PT ;  /* 0x000000fb08057233 */ /* 0x002fe40003803000 */
[----:B--2---:R-:W-:-:S04]  /*b380*/  F2FP.BF16.F32.PACK_AB R8, R41, R44 ;  /* 0x0000002c2908723e */ /* 0x004fc800000010ff */
[----:B------:R-:W-:Y:S02]  /*b390*/  LOP3.LUT R5, R5, R8, RZ, 0xc0, !PT ;  /* 0x0000000805057212 */ /* 0x000fe400078ec0ff */
[----:B---3--:R-:W-:-:S04]  /*b3a0*/  F2FP.BF16.F32.PACK_AB R4, R43, R45 ;  /* 0x0000002d2b04723e */ /* 0x008fc800000010ff */
[----:B------:R-:W-:Y:S01]  /*b3b0*/  LOP3.LUT R7, R7, R4, RZ, 0xc0, !PT ;  /* 0x0000000407077212 */ /* 0x000fe200078ec0ff */
[----:B------:R-:W-:-:S04]  /*b3c0*/  FFMA.FTZ R4, R240, UR10, -R13 ;  /* 0x0000000af0047c23 */ /* 0x000fc8000801080d */
[----:B------:R1:W-:Y:S02]  /*b3d0*/  MUFU.EX2 R77, R4 ;  /* 0x00000004004d7308 */ /* 0x0003e40000000800 */
[----:B-1----:R-:W-:Y:S01]  /*b3e0*/  LOP3.LUT R4, R2, R3, RZ, 0xc0, !PT ;  /* 0x0000000302047212 */ /* 0x002fe200078ec0ff */
[----:B------:R-:W-:Y:S01]  /*b3f0*/  FFMA.FTZ R3, R246, UR10, -R13 ;  /* 0x0000000af6037c23 */ /* 0x000fe2000801080d */
[----:B------:R-:W-:Y:S01]  /*b400*/  LOP3.LUT R2, R11, UR12, R16, 0x96, !PT ;  /* 0x0000000c0b027c12 */ /* 0x000fe2000f8e9610 */
[--C-:B------:R-:W-:Y:S01]  /*b410*/  FFMA.FTZ R11, R235, UR10, -R14.reuse ;  /* 0x0000000aeb0b7c23 */ /* 0x100fe2000801080e */
[----:B------:R-:W-:Y:S02]  /*b420*/  FFMA.FTZ R13, R236, UR10, -R14 ;  /* 0x0000000aec0d7c23 */ /* 0x000fe4000801080e */
[----:B------:R1:W-:Y:S01]  /*b430*/  MUFU.EX2 R40, R3 ;  /* 0x0000000300287308 */ /* 0x0003e20000000800 */
[----:B------:R-:W-:Y:S01]  /*b440*/  IMAD.WIDE.U32 R8, R2, -0x2daee0ad, RZ ;  /* 0xd2511f5302087825 */ /* 0x000fe200078e00ff */
[C---:B------:R-:W-:Y:S06]  /*b450*/  HMMA.16816.F32.BF16 R84, R4.reuse, R28, R84 ;  /* 0x0000001c0454723c */ /* 0x040fec0000041854 */
[----:B------:R2:W-:Y:S01]  /*b460*/  MUFU.EX2 R28, R11 ;  /* 0x0000000b001c7308 */ /* 0x0005e20000000800 */
[C---:B------:R-:W-:Y:S06]  /*b470*/  HMMA.16816.F32.BF16 R100, R4.reuse, R24, R100 ;  /* 0x000000180464723c */ /* 0x040fec0000041864 */
[----:B------:R-:W-:Y:S01]  /*b480*/  HMMA.16816.F32.BF16 R116, R4, R32, R116 ;  /* 0x000000200474723c */ /* 0x000fe20000041874 */
[----:B------:R3:W5:Y:S01]  /*b490*/  MUFU.EX2 R23, R13 ;  /* 0x0000000d00177308 */ /* 0x0007620000000800 */
[----:B-1----:R-:W-:Y:S01]  /*b4a0*/  IMAD.WIDE.U32 R2, R10, -0x2daee0ad, RZ ;  /* 0xd2511f530a027825 */ /* 0x002fe200078e00ff */
[----:B------:R-:W-:-:S03]  /*b4b0*/  LOP3.LUT R10, R9, UR23, R18, 0x96, !PT ;  /* 0x00000017090a7c12 */ /* 0x000fc6000f8e9612 */
[C---:B------:R-:W-:Y:S01]  /*b4c0*/  HMMA.16816.F32.BF16 R132, R4.reuse, R36, R132 ;  /* 0x000000240484723c */ /* 0x040fe20000041884 */
[C---:B------:R-:W-:Y:S02]  /*b4d0*/  LOP3.LUT R16, R2.reuse, 0xff, RZ, 0xc0, !PT ;  /* 0x000000ff02107812 */ /* 0x040fe400078ec0ff */
[----:B------:R-:W-:Y:S02]  /*b4e0*/  SHF.R.U32.HI R15, RZ, 0x10, R2 ;  /* 0x00000010ff0f7819 */ /* 0x000fe40000011602 */
[----:B--2---:R-:W-:Y:S01]  /*b4f0*/  LOP3.LUT R11, R2, 0xffff, RZ, 0xc0, !PT ;  /* 0x0000ffff020b7812 */ /* 0x004fe200078ec0ff */
[C---:B------:R-:W-:Y:S01]  /*b500*/  HMMA.16816.F32.BF16 R56, R4.reuse, R30, R56 ;  /* 0x0000001e0438723c */ /* 0x040fe20000041838 */
[----:B------:R-:W-:Y:S02]  /*b510*/  LOP3.LUT R3, R3, UR23, R42, 0x96, !PT ;  /* 0x0000001703037c12 */ /* 0x000fe4000f8e962a */
[----:B------:R-:W-:Y:S01]  /*b520*/  SHF.R.U32.HI R17, RZ, 0x18, R2 ;  /* 0x00000018ff117819 */ /* 0x000fe20000011602 */
[--C-:B------:R-:W-:Y:S01]  /*b530*/  FFMA.FTZ R2, R239, UR10, -R14.reuse ;  /* 0x0000000aef027c23 */ /* 0x100fe2000801080e */
[----:B------:R-:W-:Y:S01]  /*b540*/  SHF.R.U32.HI R11, RZ, 0x8, R11 ;  /* 0x00000008ff0b7819 */ /* 0x000fe2000001160b */
[----:B------:R-:W-:Y:S01]  /*b550*/  FFMA.FTZ R14, R247, UR10, -R14 ;  /* 0x0000000af70e7c23 */ /* 0x000fe2000801080e */
[C---:B---3--:R-:W-:Y:S01]  /*b560*/  LOP3.LUT R13, R3.reuse, 0xffff, RZ, 0xc0, !PT ;  /* 0x0000ffff030d7812 */ /* 0x048fe200078ec0ff */
[----:B------:R1:W-:Y:S01]  /*b570*/  MUFU.EX2 R22, R2 ;  /* 0x0000000200167308 */ /* 0x0003e20000000800 */
[----:B------:R-:W-:Y:S01]  /*b580*/  PRMT R16, R16, 0x5410, R11 ;  /* 0x0000541010107816 */ /* 0x000fe2000000000b */
[----:B------:R-:W-:Y:S01]  /*b590*/  HMMA.16816.F32.BF16 R24, R4, R26, R60 ;  /* 0x0000001a0418723c */ /* 0x000fe2000004183c */
[----:B------:R-:W-:-:S02]  /*b5a0*/  LOP3.LUT R11, R3, 0xff, RZ, 0xc0, !PT ;  /* 0x000000ff030b7812 */ /* 0x000fc400078ec0ff */
[----:B------:R-:W-:-:S03]  /*b5b0*/  SHF.R.U32.HI R13, RZ, 0x8, R13 ;  /* 0x00000008ff0d7819 */ /* 0x000fc6000001160d */
[----:B------:R2:W3:Y:S01]  /*b5c0*/  MUFU.EX2 R21, R14 ;  /* 0x0000000e00157308 */ /* 0x0004e20000000800 */
[C---:B------:R-:W-:Y:S01]  /*b5d0*/  HMMA.16816.F32.BF16 R32, R4.reuse, R34, R120 ;  /* 0x000000220420723c */ /* 0x040fe20000041878 */
[----:B------:R-:W3:Y:S05]  /*b5e0*/  LDSM.16.MT88.4 R120, [R190+0x7800] ;  /* 0x00780000be78783b */ /* 0x000eea0000004200 */
[----:B------:R-:W-:Y:S01]  /*b5f0*/  HMMA.16816.F32.BF16 R36, R4, R38, R140 ;  /* 0x000000260424723c */ /* 0x000fe2000004188c */
[----:B-1----:R-:W-:-:S04]  /*b600*/  LOP3.LUT R2, R15, 0xff, RZ, 0xc0, !PT ;  /* 0x000000ff0f027812 */ /* 0x002fc800078ec0ff */
[----:B------:R-:W-:Y:S02]  /*b610*/  PRMT R15, R2, 0x5410, R17 ;  /* 0x00005410020f7816 */ /* 0x000fe40000000011 */
[----:B------:R-:W-:Y:S01]  /*b620*/  FFMA.FTZ R5, R219, UR10, -R0 ;  /* 0x0000000adb057c23 */ /* 0x000fe20008010800 */
[----:B------:R-:W-:Y:S02]  /*b630*/  PRMT R2, R11, 0x5410, R13 ;  /* 0x000054100b027816 */ /* 0x000fe4000000000d */
[--C-:B------:R-:W-:Y:S01]  /*b640*/  SHF.R.U32.HI R11, RZ, 0x10, R3.reuse ;  /* 0x00000010ff0b7819 */ /* 0x100fe20000011603 */
[--C-:B--2---:R-:W-:Y:S01]  /*b650*/  FFMA.FTZ R14, R95, UR10, -R12.reuse ;  /* 0x0000000a5f0e7c23 */ /* 0x104fe2000801080c */
[----:B------:R-:W-:Y:S01]  /*b660*/  SHF.R.U32.HI R13, RZ, 0x18, R3 ;  /* 0x00000018ff0d7819 */ /* 0x000fe20000011603 */
[----:B------:R-:W-:Y:S01]  /*b670*/  FFMA.FTZ R12, R158, UR10, -R12 ;  /* 0x0000000a9e0c7c23 */ /* 0x000fe2000801080c */
[----:B------:R-:W-:Y:S01]  /*b680*/  LOP3.LUT R11, R11, 0xff, RZ, 0xc0, !PT ;  /* 0x000000ff0b0b7812 */ /* 0x000fe200078ec0ff */
[----:B------:R1:W-:Y:S01]  /*b690*/  MUFU.EX2 R20, R14 ;  /* 0x0000000e00147308 */ /* 0x0003e20000000800 */
[----:B------:R-:W-:-:S02]  /*b6a0*/  HSET2.LE.AND R2, R2, R251, PT ;  /* 0x000000fb02027233 */ /* 0x000fc40003803000 */
[----:B----4-:R-:W-:Y:S02]  /*b6b0*/  F2FP.BF16.F32.PACK_AB R3, R78, R79 ;  /* 0x0000004f4e03723e */ /* 0x010fe400000010ff */
[----:B------:R-:W-:Y:S02]  /*b6c0*/  LOP3.LUT R4, R8, 0xffff, RZ, 0xc0, !PT ;  /* 0x0000ffff08047812 */ /* 0x000fe400078ec0ff */
[----:B------:R-:W-:Y:S01]  /*b6d0*/  LOP3.LUT R136, R2, R3, RZ, 0xc0, !PT ;  /* 0x0000000302887212 */ /* 0x000fe200078ec0ff */
[----:B------:R2:W-:Y:S01]  /*b6e0*/  MUFU.EX2 R19, R12 ;  /* 0x0000000c00137308 */ /* 0x0005e20000000800 */
[----:B-----5:R-:W-:Y:S02]  /*b6f0*/  F2FP.BF16.F32.PACK_AB R3, R23, R28 ;  /* 0x0000001c1703723e */ /* 0x020fe400000010ff */
[----:B------:R-:W-:Y:S02]  /*b700*/  SHF.R.U32.HI R9, RZ, 0x18, R8 ;  /* 0x00000018ff097819 */ /* 0x000fe40000011608 */
[----:B------:R-:W-:-:S02]  /*b710*/  LOP3.LUT R7, R10, 0xff, RZ, 0xc0, !PT ;  /* 0x000000ff0a077812 */ /* 0x000fc400078ec0ff */
[----:B-1----:R-:W-:Y:S02]  /*b720*/  PRMT R14, R11, 0x5410, R13 ;  /* 0x000054100b0e7816 */ /* 0x002fe4000000000d */
[--C-:B------:R-:W-:Y:S02]  /*b730*/  HSET2.LE.AND R11, R16, R251.reuse, PT ;  /* 0x000000fb100b7233 */ /* 0x100fe40003803000 */
[--C-:B------:R-:W-:Y:S01]  /*b740*/  HSET2.LE.AND R13, R15, R251.reuse, PT ;  /* 0x000000fb0f0d7233 */ /* 0x100fe20003803000 */
[----:B------:R-:W-:Y:S01]  /*b750*/  FFMA.FTZ R15, R159, UR10, -R0 ;  /* 0x0000000a9f0f7c23 */ /* 0x000fe20008010800 */
[----:B------:R-:W-:Y:S02]  /*b760*/  HSET2.LE.AND R2, R14, R251, PT ;  /* 0x000000fb0e027233 */ /* 0x000fe40003803000 */
[----:B--2---:R-:W-:Y:S01]  /*b770*/  F2FP.BF16.F32.PACK_AB R12, R40, R77 ;  /* 0x0000004d280c723e */ /* 0x004fe200000010ff */
[----:B------:R1:W-:Y:S01]  /*b780*/  MUFU.EX2 R18, R15 ;  /* 0x0000000f00127308 */ /* 0x0003e20000000800 */
[----:B---3--:R-:W-:-:S02]  /*b790*/  F2FP.BF16.F32.PACK_AB R14, R21, R22 ;  /* 0x00000016150e723e */ /* 0x008fc400000010ff */
[----:B------:R-:W-:Y:S01]  /*b7a0*/  LOP3.LUT R137, R2, R3, RZ, 0xc0, !PT ;  /* 0x0000000302897212 */ /* 0x000fe200078ec0ff */
[----:B------:R-:W-:Y:S01]  /*b7b0*/  FFMA.FTZ R2, R160, UR10, -R0 ;  /* 0x0000000aa0027c23 */ /* 0x000fe20008010800 */
[----:B------:R-:W-:Y:S02]  /*b7c0*/  LOP3.LUT R138, R11, R12, RZ, 0xc0, !PT ;  /* 0x0000000c0b8a7212 */ /* 0x000fe400078ec0ff */
[----:B------:R-:W-:Y:S01]  /*b7d0*/  SHF.R.U32.HI R3, RZ, 0x10, R8 ;  /* 0x00000010ff037819 */ /* 0x000fe20000011608 */
[----:B------:R2:W-:Y:S01]  /*b7e0*/  MUFU.EX2 R17, R2 ;  /* 0x0000000200117308 */ /* 0x0005e20000000800 */
[----:B------:R-:W-:Y:S02]  /*b7f0*/  LOP3.LUT R11, R8, 0xff, RZ, 0xc0, !PT ;  /* 0x000000ff080b7812 */ /* 0x000fe400078ec0ff */
[----:B------:R-:W-:Y:S02]  /*b800*/  SHF.R.U32.HI R8, RZ, 0x8, R4 ;  /* 0x00000008ff087819 */ /* 0x000fe40000011604 */
[----:B------:R-:W-:-:S02]  /*b810*/  SHF.R.U32.HI R4, RZ, 0x18, R10 ;  /* 0x00000018ff047819 */ /* 0x000fc4000001160a */
[----:B------:R-:W-:Y:S02]  /*b820*/  LOP3.LUT R6, R3, 0xff, RZ, 0xc0, !PT ;  /* 0x000000ff03067812 */ /* 0x000fe400078ec0ff */
[----:B------:R-:W-:Y:S02]  /*b830*/  LOP3.LUT R139, R13, R14, RZ, 0xc0, !PT ;  /* 0x0000000e0d8b7212 */ /* 0x000fe400078ec0ff */
[----:B------:R-:W-:Y:S01]  /*b840*/  PRMT R6, R6, 0x5410, R9 ;  /* 0x0000541006067816 */ /* 0x000fe20000000009 */
[----:B-1----:R-:W1:Y:S04]  /*b850*/  LDSM.16.MT88.4 R12, [R191+0x7800] ;  /* 0x00780000bf0c783b */ /* 0x002e680000004200 */
[----:B------:R-:W-:Y:S01]  /*b860*/  HMMA.16816.F32.BF16 R80, R136, R88, R52 ;  /* 0x000000588850723c */ /* 0x000fe20000041834 */
[----:B--2---:R-:W-:Y:S01]  /*b870*/  FFMA.FTZ R2, R179, UR10, -R0 ;  /* 0x0000000ab3027c23 */ /* 0x004fe20008010800 */
[----:B------:R-:W-:-:S03]  /*b880*/  SHF.R.U32.HI R0, RZ, 0x10, R10 ;  /* 0x00000010ff007819 */ /* 0x000fc6000001160a */
[----:B------:R2:W3:Y:S01]  /*b890*/  MUFU.EX2 R16, R2 ;  /* 0x0000000200107308 */ /* 0x0004e20000000800 */
[C---:B------:R-:W-:Y:S06]  /*b8a0*/  HMMA.16816.F32.BF16 R92, R136.reuse, R90, R64 ;  /* 0x0000005a885c723c */ /* 0x040fec0000041840 */
[C---:B------:R-:W-:Y:S06]  /*b8b0*/  HMMA.16816.F32.BF16 R96, R136.reuse, R104, R72 ;  /* 0x000000688860723c */ /* 0x040fec0000041848 */
[----:B------:R-:W-:Y:S01]  /*b8c0*/  HMMA.16816.F32.BF16 R108, R136, R106, R108 ;  /* 0x0000006a886c723c */ /* 0x000fe2000004186c */
[----:B------:R-:W-:-:S02]  /*b8d0*/  IMAD.MOV.U32 R72, RZ, RZ, R215 ;  /* 0x000000ffff487224 */ /* 0x000fc400078e00d7 */
[----:B------:R-:W-:Y:S01]  /*b8e0*/  IMAD.MOV.U32 R73, RZ, RZ, R232 ;  /* 0x000000ffff497224 */ /* 0x000fe200078e00e8 */
[----:B--2---:R-:W-:Y:S02]  /*b8f0*/  LOP3.LUT R2, R10, 0xffff, RZ, 0xc0, !PT ;  /* 0x0000ffff0a027812 */ /* 0x004fe400078ec0ff */
[----:B------:R2:W4:Y:S01]  /*b900*/  MUFU.EX2 R10, R5 ;  /* 0x00000005000a7308 */ /* 0x0005220000000800 */
[C---:B------:R-:W-:Y:S01]  /*b910*/  HMMA.16816.F32.BF16 R112, R136.reuse, R120, R112 ;  /* 0x000000788870723c */ /* 0x040fe20000041870 */
[----:B------:R-:W-:Y:S02]  /*b920*/  SHF.R.U32.HI R3, RZ, 0x8, R2 ;  /* 0x00000008ff037819 */ /* 0x000fe40000011602 */
[----:B------:R-:W-:Y:S02]  /*b930*/  LOP3.LUT R2, R0, 0xff, RZ, 0xc0, !PT ;  /* 0x000000ff00027812 */ /* 0x000fe400078ec0ff */
[----:B------:R-:W-:Y:S01]  /*b940*/  PRMT R0, R11, 0x5410, R8 ;  /* 0x000054100b007816 */ /* 0x000fe20000000008 */
[----:B------:R-:W-:Y:S01]  /*b950*/  HMMA.16816.F32.BF16 R124, R136, R122, R124 ;  /* 0x0000007a887c723c */ /* 0x000fe2000004187c */
[----:B------:R-:W-:-:S02]  /*b960*/  PRMT R2, R2, 0x5410, R4 ;  /* 0x0000541002027816 */ /* 0x000fc40000000004 */
[----:B---3--:R-:W-:Y:S02]  /*b970*/  F2FP.BF16.F32.PACK_AB R4, R16, R17 ;  /* 0x000000111004723e */ /* 0x008fe400000010ff */
[--C-:B------:R-:W-:Y:S01]  /*b980*/  HSET2.LE.AND R0, R0, R251.reuse, PT ;  /* 0x000000fb00007233 */ /* 0x100fe20003803000 */
[----:B-1----:R-:W-:Y:S01]  /*b990*/  HMMA.16816.F32.BF16 R128, R136, R12, R128 ;  /* 0x0000000c8880723c */ /* 0x002fe20000041880 */
[----:B--2---:R-:W-:Y:S02]  /*b9a0*/  PRMT R5, R7, 0x5410, R3 ;  /* 0x0000541007057816 */ /* 0x004fe40000000003 */
[----:B------:R-:W-:-:S03]  /*b9b0*/  HSET2.LE.AND R7, R2, R251, PT ;  /* 0x000000fb02077233 */ /* 0x000fc60003803000 */
[----:B------:R-:W-:Y:S01]  /*b9c0*/  HMMA.16816.F32.BF16 R136, R136, R14, R144 ;  /* 0x0000000e8888723c */ /* 0x000fe20000041890 */
[----:B------:R-:W-:Y:S02]  /*b9d0*/  F2FP.BF16.F32.PACK_AB R2, R19, R20 ;  /* 0x000000141302723e */ /* 0x000fe400000010ff */
[--C-:B------:R-:W-:Y:S02]  /*b9e0*/  HSET2.LE.AND R3, R6, R251.reuse, PT ;  /* 0x000000fb06037233 */ /* 0x100fe40003803000 */
[----:B------:R-:W-:Y:S01]  /*b9f0*/  LOP3.LUT R142, R0, R2, RZ, 0xc0, !PT ;  /* 0x00000002008e7212 */ /* 0x000fe200078ec0ff */
[----:B------:R-:W-:Y:S01]  /*ba00*/  FFMA.FTZ R2, R224, R48, R167 ;  /* 0x00000030e0027223 */ /* 0x000fe200000100a7 */
[----:B----4-:R-:W-:Y:S02]  /*ba10*/  F2FP.BF16.F32.PACK_AB R0, R10, R18 ;  /* 0x000000120a00723e */ /* 0x010fe400000010ff */
[----:B------:R-:W-:Y:S01]  /*ba20*/  HSET2.LE.AND R5, R5, R251, PT ;  /* 0x000000fb05057233 */ /* 0x000fe20003803000 */
[----:B------:R-:W-:Y:S01]  /*ba30*/  FADD.FTZ R2, R164, R2 ;  /* 0x00000002a4027221 */ /* 0x000fe20000010000 */
[----:B------:R-:W-:Y:S01]  /*ba40*/  LOP3.LUT R141, R7, R0, RZ, 0xc0, !PT ;  /* 0x00000000078d7212 */ /* 0x000fe200078ec0ff */
[----:B------:R-:W-:Y:S01]  /*ba50*/  FFMA.FTZ R0, R225, R47, R161 ;  /* 0x0000002fe1007223 */ /* 0x000fe200000100a1 */
[----:B------:R-:W-:Y:S01]  /*ba60*/  LOP3.LUT R143, R3, R4, RZ, 0xc0, !PT ;  /* 0x00000004038f7212 */ /* 0x000fe200078ec0ff */
[----:B------:R-:W-:Y:S01]  /*ba70*/  FFMA.FTZ R4, R227, R71, R226 ;  /* 0x00000047e3047223 */ /* 0x000fe200000100e2 */
[----:B------:R-:W-:Y:S01]  /*ba80*/  F2FP.BF16.F32.PACK_AB R6, R46, R49 ;  /* 0x000000312e06723e */ /* 0x000fe200000010ff */
[----:B------:R-:W-:Y:S01]  /*ba90*/  FFMA.FTZ R3, R217, R70, R218 ;  /* 0x00000046d9037223 */ /* 0x000fe200000100da */
        /* <DEDUP_REMOVED lines=62> */
[----:B------:R-:W-:-:S02]  /*be80*/  IMAD.MOV.U32 R70, RZ, RZ, R233 ;  /* 0x000000ffff467224 */ /* 0x000fc400078e00e9 */
[----:B------:R-:W-:Y:S01]  /*be90*/  IMAD.MOV.U32 R71, RZ, RZ, R234 ;  /* 0x000000ffff477224 */ /* 0x000fe200078e00ea */
        /* <DEDUP_REMOVED lines=12> */
[----:B------:R-:W2:Y:S04]  /*bf60*/  LDL.64 R186, [R1+0x18] ;  /* 0x0000180001ba7983 */ /* 0x000ea80000100a00 */
[----:B------:R-:W3:Y:S01]  /*bf70*/  LDL.64 R184, [R1+0x10] ;  /* 0x0000100001b87983 */ /* 0x000ee20000100a00 */
[----:B------:R-:W-:Y:S01]  /*bf80*/  VIADD R212, R248, 0xfffffffd ;  /* 0xfffffffdf8d47836 */ /* 0x000fe20000000000 */
[----:B------:R-:W-:-:S04]  /*bf90*/  DEPBAR.LE SB0, 0x0 ;  /* 0x000080000000791a */ /* 0x000fc80000000000 */
[----:B------:R-:W-:Y:S01]  /*bfa0*/  SHF.R.S32.HI R0, RZ, 0x1f, R212 ;  /* 0x0000001fff007819 */ /* 0x000fe200000114d4 */
[-C--:B------:R-:W-:Y:S01]  /*bfb0*/  IMAD.WIDE.U32 R2, R212, R244.reuse, RZ ;  /* 0x000000f4d4027225 */ /* 0x080fe200078e00ff */
[----:B------:R-:W1:Y:S03]  /*bfc0*/  S2R R237, SR_TID.X ;  /* 0x0000000000ed7919 */ /* 0x000e660000002100 */
[----:B------:R-:W-:-:S04]  /*bfd0*/  IMAD R0, R0, R244, RZ ;  /* 0x000000f400007224 */ /* 0x000fc800078e02ff */
[----:B------:R-:W-:-:S04]  /*bfe0*/  IMAD R4, R212, R245, R0 ;  /* 0x000000f5d4047224 */ /* 0x000fc800078e0200 */
[----:B------:R-:W-:Y:S02]  /*bff0*/  IMAD.IADD R4, R3, 0x1, R4 ;  /* 0x0000000103047824 */ /* 0x000fe400078e0204 */
[----:B-1----:R-:W-:-:S05]  /*c000*/  IMAD.SHL.U32 R237, R237, 0x2, RZ ;  /* 0x00000002eded7824 */ /* 0x002fca00078e00ff */
[----:B------:R-:W-:Y:S01]  /*c010*/  LOP3.LUT R237, R237, 0x6, RZ, 0xc0, !PT ;  /* 0x00000006eded7812 */ /* 0x000fe200078ec0ff */
[----:B------:R-:W-:Y:S01]  /*c020*/  BAR.SYNC.DEFER_BLOCKING 0x0 ;  /* 0x0000000000007b1d */ /* 0x000fe20000010000 */
[----:B--2---:R-:W-:-:S04]  /*c030*/  LEA R0, P0, R2, R186, 0x6 ;  /* 0x000000ba02007211 */ /* 0x004fc800078030ff */
[----:B------:R-:W-:Y:S02]  /*c040*/  LEA R6, P1, R0, UR8, 0x1 ;  /* 0x0000000800067c11 */ /* 0x000fe4000f8208ff */
[----:B---3--:R-:W-:Y:S02]  /*c050*/  LEA.HI.X R2, R2, R185, R4, 0x6, P0 ;  /* 0x000000b902027211 */ /* 0x008fe400000f3404 */
[-C--:B------:R-:W-:Y:S02]  /*c060*/  IADD3 R4, P0, R6, R211.reuse, RZ ;  /* 0x000000d306047210 */ /* 0x080fe40007f1e0ff */
[----:B------:R-:W-:Y:S01]  /*c070*/  LEA.HI.X R7, R0, UR9, R2, 0x1, P1 ;  /* 0x0000000900077c11 */ /* 0x000fe200088f0c02 */
[----:B------:R-:W-:Y:S01]  /*c080*/  VIADD R0, R248, 0xfffffffd ;  /* 0xfffffffdf8007836 */ /* 0x000fe20000000000 */
[----:B------:R-:W-:-:S03]  /*c090*/  IADD3 R2, P1, R4, R211, RZ ;  /* 0x000000d304027210 */ /* 0x000fc60007f3e0ff */
[--C-:B------:R-:W-:Y:S01]  /*c0a0*/  IMAD.X R5, R7, 0x1, R213.reuse, P0 ;  /* 0x0000000107057824 */ /* 0x100fe200000e06d5 */
[----:B------:R-:W-:Y:S01]  /*c0b0*/  IADD3 R8, P0, R2, R211, RZ ;  /* 0x000000d302087210 */ /* 0x000fe20007f1e0ff */
[----:B------:R-:W-:Y:S01]  /*c0c0*/  @!PT LDS RZ, [RZ] ;  /* 0x00000000fffff984 */ /* 0x000fe20000000800 */
[----:B------:R-:W-:Y:S01]  /*c0d0*/  @!PT LDS RZ, [RZ] ;  /* 0x00000000fffff984 */ /* 0x000fe20000000800 */
[----:B------:R-:W-:Y:S01]  /*c0e0*/  @!PT LDS RZ, [RZ] ;  /* 0x00000000fffff984 */ /* 0x000fe20000000800 */
[----:B------:R-:W-:Y:S02]  /*c0f0*/  LDGSTS.E.BYPASS.LTC128B.128 [R214+0x6000], desc[UR24][R6.64] ;  /* 0x0600000006d67fae */ /* 0x000fe4000b901d58 */
[--C-:B------:R-:W-:Y:S02]  /*c100*/  IMAD.X R3, R5, 0x1, R213.reuse, P1 ;  /* 0x0000000105037824 */ /* 0x100fe400008e06d5 */
[----:B------:R1:W-:Y:S02]  /*c110*/  LDGSTS.E.BYPASS.LTC128B.128 [R214+0x6800], desc[UR24][R4.64] ;  /* 0x0680000004d67fae */ /* 0x0003e4000b901d58 */
[----:B------:R-:W-:Y:S01]  /*c120*/  IMAD.X R9, R3, 0x1, R213, P0 ;  /* 0x0000000103097824 */ /* 0x000fe200000e06d5 */
[----:B------:R-:W-:Y:S01]  /*c130*/  ISETP.GT.AND P0, PT, R0, UR22, PT ;  /* 0x0000001600007c0c */ /* 0x000fe2000bf04270 */
[----:B------:R-:W-:Y:S04]  /*c140*/  LDGSTS.E.BYPASS.LTC128B.128 [R214+0x7000], desc[UR24][R2.64] ;  /* 0x0700000002d67fae */ /* 0x000fe8000b901d58 */
[----:B------:R2:W-:Y:S04]  /*c150*/  LDGSTS.E.BYPASS.LTC128B.128 [R214+0x7800], desc[UR24][R8.64] ;  /* 0x0780000008d67fae */ /* 0x0005e8000b901d58 */
[----:B------:R-:W-:Y:S04]  /*c160*/  LDSM.16.M88.4 R24, [R188+0x4000] ;  /* 0x00400000bc18783b */ /* 0x000fe80000000200 */
[----:B------:R-:W-:Y:S04]  /*c170*/  LDSM.16.M88.4 R20, [R188+0x4800] ;  /* 0x00480000bc14783b */ /* 0x000fe80000000200 */
[----:B------:R-:W-:Y:S04]  /*c180*/  LDSM.16.M88.4 R16, [R188+0x5000] ;  /* 0x00500000bc10783b */ /* 0x000fe80000000200 */
[----:B------:R-:W-:Y:S04]  /*c190*/  LDSM.16.M88.4 R28, [R188+0x5800] ;  /* 0x00580000bc1c783b */ /* 0x000fe80000000200 */
[----:B-1----:R-:W1:Y:S04]  /*c1a0*/  LDSM.16.M88.4 R4, [R195+0x2000] ;  /* 0x00200000c304783b */ /* 0x002e680000000200 */
[----:B------:R-:W3:Y:S04]  /*c1b0*/  LDSM.16.M88.4 R12, [R195] ;  /* 0x00000000c30c783b */ /* 0x000ee80000000200 */
[----:B------:R-:W-:Y:S04]  /*c1c0*/  LDSM.16.M88.4 R56, [R194+0x4000] ;  /* 0x00400000c238783b */ /* 0x000fe80000000200 */
[----:B--2---:R-:W2:Y:S04]  /*c1d0*/  LDSM.16.M88.4 R8, [R198+0x2000] ;  /* 0x00200000c608783b */ /* 0x004ea80000000200 */
[----:B------:R-:W4:Y:S04]  /*c1e0*/  LDSM.16.M88.4 R52, [R194+0x4800] ;  /* 0x00480000c234783b */ /* 0x000f280000000200 */
[----:B------:R-:W5:Y:S04]  /*c1f0*/  LDSM.16.M88.4 R48, [R194+0x5000] ;  /* 0x00500000c230783b */ /* 0x000f680000000200 */
[----:B------:R-:W-:Y:S04]  /*c200*/  LDSM.16.M88.4 R40, [R194+0x5800] ;  /* 0x00580000c228783b */ /* 0x000fe80000000200 */
[----:B------:R-:W0:Y:S01]  /*c210*/  LDGDEPBAR ;  /* 0x00000000000079af */ /* 0x000e220000000000 */
[C---:B-1----:R-:W-:Y:S06]  /*c220*/  HMMA.16816.F32.BF16 R32, R4.reuse, R24, RZ ;  /* 0x000000180420723c */ /* 0x042fec00000418ff */
[C---:B------:R-:W-:Y:S06]  /*c230*/  HMMA.16816.F32.BF16 R76, R4.reuse, R26, RZ ;  /* 0x0000001a044c723c */ /* 0x040fec00000418ff */
[C---:B------:R-:W-:Y:S06]  /*c240*/  HMMA.16816.F32.BF16 R36, R4.reuse, R20, RZ ;  /* 0x000000140424723c */ /* 0x040fec00000418ff */
[C---:B------:R-:W-:Y:S06]  /*c250*/  HMMA.16816.F32.BF16 R44, R4.reuse, R16, RZ ;  /* 0x00000010042c723c */ /* 0x040fec00000418ff */
[C---:B------:R-:W-:Y:S06]  /*c260*/  HMMA.16816.F32.BF16 R64, R4.reuse, R28, RZ ;  /* 0x0000001c0440723c */ /* 0x040fec00000418ff */
[C---:B------:R-:W-:Y:S06]  /*c270*/  HMMA.16816.F32.BF16 R72, R4.reuse, R22, RZ ;  /* 0x000000160448723c */ /* 0x040fec00000418ff */
[C---:B------:R-:W-:Y:S06]  /*c280*/  HMMA.16816.F32.BF16 R68, R4.reuse, R18, RZ ;  /* 0x000000120444723c */ /* 0x040fec00000418ff */
[----:B------:R-:W-:Y:S01]  /*c290*/  HMMA.16816.F32.BF16 R60, R4, R30, RZ ;  /* 0x0000001e043c723c */ /* 0x000fe200000418ff */
[----:B------:R-:W1:Y:S05]  /*c2a0*/  LDSM.16.M88.4 R4, [R198] ;  /* 0x00000000c604783b */ /* 0x000e6a0000000200 */
[C---:B---3--:R-:W-:Y:S06]  /*c2b0*/  HMMA.16816.F32.BF16 R164, R12.reuse, R24, RZ ;  /* 0x000000180ca4723c */ /* 0x048fec00000418ff */
[C---:B------:R-:W-:Y:S06]  /*c2c0*/  HMMA.16816.F32.BF16 R148, R12.reuse, R20, RZ ;  /* 0x000000140c94723c */ /* 0x040fec00000418ff */
[C---:B------:R-:W-:Y:S06]  /*c2d0*/  HMMA.16816.F32.BF16 R160, R12.reuse, R22, RZ ;  /* 0x000000160ca0723c */ /* 0x040fec00000418ff */
[C---:B------:R-:W-:Y:S01]  /*c2e0*/  HMMA.16816.F32.BF16 R216, R12.reuse, R26, RZ ;  /* 0x0000001a0cd8723c */ /* 0x040fe200000418ff */
[----:B------:R-:W-:Y:S05]  /*c2f0*/  LDSM.16.M88.4 R24, [R199] ;  /* 0x00000000c718783b */ /* 0x000fea0000000200 */
[C---:B------:R-:W-:Y:S06]  /*c300*/  HMMA.16816.F32.BF16 R144, R12.reuse, R16, RZ ;  /* 0x000000100c90723c */ /* 0x040fec00000418ff */
[C---:B------:R-:W-:Y:S01]  /*c310*/  HMMA.16816.F32.BF16 R156, R12.reuse, R18, RZ ;  /* 0x000000120c9c723c */ /* 0x040fe200000418ff */
[----:B------:R-:W-:Y:S05]  /*c320*/  LDSM.16.M88.4 R16, [R196+0x2000] ;  /* 0x00200000c410783b */ /* 0x000fea0000000200 */
[C---:B------:R-:W-:Y:S06]  /*c330*/  HMMA.16816.F32.BF16 R20, R12.reuse, R28, RZ ;  /* 0x0000001c0c14723c */ /* 0x040fec00000418ff */
[----:B------:R-:W-:Y:S01]  /*c340*/  HMMA.16816.F32.BF16 R152, R12, R30, RZ ;  /* 0x0000001e0c98723c */ /* 0x000fe200000418ff */
[----:B------:R-:W3:Y:S05]  /*c350*/  LDSM.16.M88.4 R12, [R196] ;  /* 0x00000000c40c783b */ /* 0x000eea0000000200 */
[C---:B--2---:R-:W-:Y:S01]  /*c360*/  HMMA.16816.F32.BF16 R28, R8.reuse, R56, R32 ;  /* 0x00000038081c723c */ /* 0x044fe20000041820 */
[----:B------:R-:W2:Y:S05]  /*c370*/  LDSM.16.M88.4 R32, [R202] ;  /* 0x00000000ca20783b */ /* 0x000eaa0000000200 */
[C---:B----4-:R-:W-:Y:S01]  /*c380*/  HMMA.16816.F32.BF16 R180, R8.reuse, R52, R36 ;  /* 0x0000003408b4723c */ /* 0x050fe20000041824 */
[----:B------:R-:W4:Y:S05]  /*c390*/  LDSM.16.M88.4 R36, [R201] ;  /* 0x00000000c924783b */ /* 0x000f2a0000000200 */
[C---:B-----5:R-:W-:Y:S01]  /*c3a0*/  HMMA.16816.F32.BF16 R224, R8.reuse, R48, R44 ;  /* 0x0000003008e0723c */ /* 0x060fe2000004182c */
[----:B------:R-:W5:Y:S05]  /*c3b0*/  LDSM.16.M88.4 R44, [R200] ;  /* 0x00000000c82c783b */ /* 0x000f6a0000000200 */
[----:B------:R-:W-:Y:S06]  /*c3c0*/  HMMA.16816.F32.BF16 R172, R8, R50, R68 ;  /* 0x0000003208ac723c */ /* 0x000fec0000041844 */
[----:B-1----:R-:W-:Y:S06]  /*c3d0*/  HMMA.16816.F32.BF16 R68, R4, R56, R164 ;  /* 0x000000380444723c */ /* 0x002fec00000418a4 */
[C---:B------:R-:W-:Y:S06]  /*c3e0*/  HMMA.16816.F32.BF16 R184, R8.reuse, R58, R76 ;  /* 0x0000003a08b8723c */ /* 0x040fec000004184c */
[C---:B------:R-:W-:Y:S06]  /*c3f0*/  HMMA.16816.F32.BF16 R168, R8.reuse, R40, R64 ;  /* 0x0000002808a8723c */ /* 0x040fec0000041840 */
[C---:B------:R-:W-:Y:S06]  /*c400*/  HMMA.16816.F32.BF16 R176, R8.reuse, R54, R72 ;  /* 0x0000003608b0723c */ /* 0x040fec0000041848 */
[----:B------:R-:W-:Y:S01]  /*c410*/  HMMA.16816.F32.BF16 R76, R8, R42, R60 ;  /* 0x0000002a084c723c */ /* 0x000fe2000004183c */
[----:B------:R-:W-:Y:S05]  /*c420*/  LDSM.16.M88.4 R8, [R197] ;  /* 0x00000000c508783b */ /* 0x000fea0000000200 */
[C---:B------:R-:W-:Y:S01]  /*c430*/  HMMA.16816.F32.BF16 R228, R4.reuse, R40, R20 ;  /* 0x0000002804e4723c */ /* 0x040fe20000041814 */
[----:B------:R-:W1:Y:S05]  /*c440*/  LDSM.16.M88.4 R20, [R193] ;  /* 0x00000000c114783b */ /* 0x000e6a0000000200 */
[C---:B------:R-:W-:Y:S06]  /*c450*/  HMMA.16816.F32.BF16 R148, R4.reuse, R52, R148 ;  /* 0x000000340494723c */ /* 0x040fec0000041894 */
[C---:B------:R-:W-:Y:S06]  /*c460*/  HMMA.16816.F32.BF16 R60, R4.reuse, R54, R160 ;  /* 0x00000036043c723c */ /* 0x040fec00000418a0 */
[C---:B------:R-:W-:Y:S06]  /*c470*/  HMMA.16816.F32.BF16 R220, R4.reuse, R48, R144 ;  /* 0x0000003004dc723c */ /* 0x040fec0000041890 */
[C---:B------:R-:W-:Y:S06]  /*c480*/  HMMA.16816.F32.BF16 R56, R4.reuse, R58, R216 ;  /* 0x0000003a0438723c */ /* 0x040fec00000418d8 */
[C---:B------:R-:W-:Y:S06]  /*c490*/  HMMA.16816.F32.BF16 R64, R4.reuse, R50, R156 ;  /* 0x000000320440723c */ /* 0x040fec000004189c */
[----:B------:R-:W-:Y:S01]  /*c4a0*/  HMMA.16816.F32.BF16 R52, R4, R42, R152 ;  /* 0x0000002a0434723c */ /* 0x000fe20000041898 */
[----:B------:R-:W1:Y:S05]  /*c4b0*/  LDSM.16.M88.4 R4, [R197+0x2000] ;  /* 0x00200000c504783b */ /* 0x000e6a0000000200 */
[-C--:B---3--:R-:W-:Y:S06]  /*c4c0*/  HMMA.16816.F32.BF16 R40, R12, R24.reuse, R68 ;  /* 0x000000180c28723c */ /* 0x088fec0000041844 */
[C---:B------:R-:W-:Y:S01]  /*c4d0*/  HMMA.16816.F32.BF16 R48, R16.reuse, R24, R28 ;  /* 0x000000181030723c */ /* 0x040fe2000004181c */
[----:B------:R-:W3:Y:S05]  /*c4e0*/  LDSM.16.M88.4 R28, [R193+0x800] ;  /* 0x00080000c11c783b */ /* 0x000eea0000000200 */
[C---:B--2---:R-:W-:Y:S06]  /*c4f0*/  HMMA.16816.F32.BF16 R144, R16.reuse, R32, R180 ;  /* 0x000000201090723c */ /* 0x044fec00000418b4 */
[C---:B----4-:R-:W-:Y:S06]  /*c500*/  HMMA.16816.F32.BF16 R224, R16.reuse, R36, R224 ;  /* 0x0000002410e0723c */ /* 0x050fec00000418e0 */
[C---:B-----5:R-:W-:Y:S06]  /*c510*/  HMMA.16816.F32.BF16 R168, R16.reuse, R44, R168 ;  /* 0x0000002c10a8723c */ /* 0x060fec00000418a8 */
[C---:B------:R-:W-:Y:S06]  /*c520*/  HMMA.16816.F32.BF16 R72, R16.reuse, R26, R184 ;  /* 0x0000001a1048723c */ /* 0x040fec00000418b8 */
[C---:B------:R-:W-:Y:S06]  /*c530*/  HMMA.16816.F32.BF16 R152, R16.reuse, R34, R176 ;  /* 0x000000221098723c */ /* 0x040fec00000418b0 */
[C---:B------:R-:W-:Y:S06]  /*c540*/  HMMA.16816.F32.BF16 R172, R16.reuse, R38, R172 ;  /* 0x0000002610ac723c */ /* 0x040fec00000418ac */
[----:B------:R-:W-:Y:S01]  /*c550*/  HMMA.16816.F32.BF16 R164, R16, R46, R76 ;  /* 0x0000002e10a4723c */ /* 0x000fe2000004184c */
[----:B------:R-:W2:Y:S05]  /*c560*/  LDSM.16.M88.4 R16, [R193+0x1000] ;  /* 0x00100000c110783b */ /* 0x000eaa0000000200 */
[----:B------:R-:W-:Y:S01]  /*c570*/  HMMA.16816.F32.BF16 R56, R12, R26, R56 ;  /* 0x0000001a0c38723c */ /* 0x000fe20000041838 */
[----:B------:R-:W4:Y:S01]  /*c580*/  LDSM.16.M88.4 R24, [R193+0x1800] ;  /* 0x00180000c118783b */ /* 0x000f220000000200 */
[----:B------:R-:W-:-:S04]  /*c590*/  DEPBAR.LE SB0, 0x0 ;  /* 0x000080000000791a */ /* 0x000fc80000000000 */
[C---:B------:R-:W-:Y:S06]  /*c5a0*/  HMMA.16816.F32.BF16 R68, R12.reuse, R32, R148 ;  /* 0x000000200c44723c */ /* 0x040fec0000041894 */
[----:B------:R-:W-:Y:S06]  /*c5b0*/  HMMA.16816.F32.BF16 R60, R12, R34, R60 ;  /* 0x000000220c3c723c */ /* 0x000fec000004183c */
[----:B-1----:R-:W-:Y:S06]  /*c5c0*/  HMMA.16816.F32.BF16 R32, R8, R20, R40 ;  /* 0x000000140820723c */ /* 0x002fec0000041828 */
[C---:B------:R-:W-:Y:S06]  /*c5d0*/  HMMA.16816.F32.BF16 R148, R12.reuse, R36, R220 ;  /* 0x000000240c94723c */ /* 0x040fec00000418dc */
[C---:B------:R-:W-:Y:S06]  /*c5e0*/  HMMA.16816.F32.BF16 R76, R12.reuse, R38, R64 ;  /* 0x000000260c4c723c */ /* 0x040fec0000041840 */
[C---:B------:R-:W-:Y:S06]  /*c5f0*/  HMMA.16816.F32.BF16 R160, R12.reuse, R44, R228 ;  /* 0x0000002c0ca0723c */ /* 0x040fec00000418e4 */
[----:B------:R-:W-:Y:S06]  /*c600*/  HMMA.16816.F32.BF16 R156, R12, R46, R52 ;  /* 0x0000002e0c9c723c */ /* 0x000fec0000041834 */
[----:B------:R-:W-:Y:S01]  /*c610*/  HMMA.16816.F32.BF16 R36, R4, R20, R48 ;  /* 0x000000140424723c */ /* 0x000fe20000041830 */
[----:B------:R-:W-:-:S04]  /*c620*/  IMAD R12, R212, 0x40, R237 ;  /* 0x00000040d40c7824 */ /* 0x000fc800078e02ed */
[C---:B------:R-:W-:Y:S01]  /*c630*/  VIADD R0, R12.reuse, 0x1 ;  /* 0x000000010c007836 */ /* 0x040fe20000000000 */
[C---:B------:R-:W-:Y:S01]  /*c640*/  ISETP.GE.AND P1, PT, R12.reuse, R210, PT ;  /* 0x000000d20c00720c */ /* 0x040fe20003f26270 */
[-C--:B------:R-:W-:Y:S01]  /*c650*/  HMMA.16816.F32.BF16 R40, R4, R22.reuse, R72 ;  /* 0x000000160428723c */ /* 0x080fe20000041848 */
[C---:B------:R-:W-:Y:S01]  /*c660*/  ISETP.GE.AND P3, PT, R12.reuse, R208, PT ;  /* 0x000000d00c00720c */ /* 0x040fe20003f66270 */
[C---:B------:R-:W-:Y:S01]  /*c670*/  VIADD R2, R12.reuse, 0x9 ;  /* 0x000000090c027836 */ /* 0x040fe20000000000 */
[C---:B------:R-:W-:Y:S01]  /*c680*/  ISETP.LT.OR P1, PT, R12.reuse, R206, P1 ;  /* 0x000000ce0c00720c */ /* 0x040fe20000f21670 */
[C---:B------:R-:W-:Y:S01]  /*c690*/  VIADD R3, R12.reuse, 0x28 ;  /* 0x000000280c037836 */ /* 0x040fe20000000000 */
[----:B------:R-:W-:Y:S01]  /*c6a0*/  ISETP.LT.OR P3, PT, R12, R205, P3 ;  /* 0x000000cd0c00720c */ /* 0x000fe20001f61670 */
[----:B------:R-:W-:Y:S01]  /*c6b0*/  HMMA.16816.F32.BF16 R20, R8, R22, R56 ;  /* 0x000000160814723c */ /* 0x000fe20000041838 */
[C---:B------:R-:W-:Y:S02]  /*c6c0*/  ISETP.GE.AND P5, PT, R0.reuse, R210, PT ;  /* 0x000000d20000720c */ /* 0x040fe40003fa6270 */
[----:B------:R-:W-:-:S02]  /*c6d0*/  ISETP.GE.AND P6, PT, R0, R208, PT ;  /* 0x000000d00000720c */ /* 0x000fc40003fc6270 */
[----:B------:R-:W-:Y:S01]  /*c6e0*/  ISETP.GE.AND P2, PT, R12, R207, PT ;  /* 0x000000cf0c00720c */ /* 0x000fe20003f46270 */
[C---:B---3--:R-:W-:Y:S01]  /*c6f0*/  HMMA.16816.F32.BF16 R48, R4.reuse, R30, R152 ;  /* 0x0000001e0430723c */ /* 0x048fe20000041898 */
[C---:B------:R-:W-:Y:S02]  /*c700*/  ISETP.LT.OR P5, PT, R0.reuse, R206, P5 ;  /* 0x000000ce0000720c */ /* 0x040fe40002fa1670 */
[----:B------:R-:W-:Y:S02]  /*c710*/  ISETP.LT.OR P6, PT, R0, R205, P6 ;  /* 0x000000cd0000720c */ /* 0x000fe400037c1670 */
[----:B------:R-:W-:Y:S01]  /*c720*/  ISETP.LT.OR P2, PT, R12, R204, P2 ;  /* 0x000000cc0c00720c */ /* 0x000fe20001741670 */
[----:B--2---:R-:W-:Y:S01]  /*c730*/  HMMA.16816.F32.BF16 R56, R4, R18, R172 ;  /* 0x000000120438723c */ /* 0x004fe200000418ac */
[----:B------:R-:W-:Y:S02]  /*c740*/  FSEL R155, R32, -INF , !P1 ;  /* 0xff800000209b7808 */ /* 0x000fe40004800000 */
[----:B------:R-:W-:-:S02]  /*c750*/  ISETP.GE.AND P1, PT, R0, R207, PT ;  /* 0x000000cf0000720c */ /* 0x000fc40003f26270 */
[-C--:B------:R-:W-:Y:S01]  /*c760*/  ISETP.GE.AND P4, PT, R12, R209.reuse, PT ;  /* 0x000000d10c00720c */ /* 0x080fe20003f86270 */
[C---:B------:R-:W-:Y:S01]  /*c770*/  HMMA.16816.F32.BF16 R44, R4.reuse, R28, R144 ;  /* 0x0000001c042c723c */ /* 0x040fe20000041890 */
[----:B------:R-:W-:Y:S02]  /*c780*/  FSEL R172, R34, -INF , !P3 ;  /* 0xff80000022ac7808 */ /* 0x000fe40005800000 */
[C---:B------:R-:W-:Y:S02]  /*c790*/  ISETP.GE.AND P3, PT, R0.reuse, R209, PT ;  /* 0x000000d10000720c */ /* 0x040fe40003f66270 */
[C---:B------:R-:W-:Y:S01]  /*c7a0*/  ISETP.LT.OR P1, PT, R0.reuse, R204, P1 ;  /* 0x000000cc0000720c */ /* 0x040fe20000f21670 */
[----:B------:R-:W-:Y:S01]  /*c7b0*/  HMMA.16816.F32.BF16 R52, R4, R16, R224 ;  /* 0x000000100434723c */ /* 0x000fe200000418e0 */
[----:B------:R-:W-:Y:S01]  /*c7c0*/  ISETP.LT.OR P3, PT, R0, R203, P3 ;  /* 0x000000cb0000720c */ /* 0x000fe20001f61670 */
[----:B------:R-:W-:Y:S01]  /*c7d0*/  VIADD R0, R12, 0x8 ;  /* 0x000000080c007836 */ /* 0x000fe20000000000 */
[----:B------:R-:W-:-:S02]  /*c7e0*/  FSEL R32, R36, -INF , !P2 ;  /* 0xff80000024207808 */ /* 0x000fc40005000000 */
[----:B------:R-:W-:Y:S01]  /*c7f0*/  ISETP.LT.OR P4, PT, R12, R203, P4 ;  /* 0x000000cb0c00720c */ /* 0x000fe20002781670 */
[C---:B----4-:R-:W-:Y:S01]  /*c800*/  HMMA.16816.F32.BF16 R144, R4.reuse, R24, R168 ;  /* 0x000000180490723c */ /* 0x050fe200000418a8 */
[C---:B------:R-:W-:Y:S02]  /*c810*/  ISETP.GE.AND P2, PT, R0.reuse, R210, PT ;  /* 0x000000d20000720c */ /* 0x040fe40003f46270 */
[----:B------:R-:W-:Y:S02]  /*c820*/  FSEL R154, R33, -INF , !P5 ;  /* 0xff800000219a7808 */ /* 0x000fe40006800000 */
[----:B------:R-:W-:Y:S01]  /*c830*/  ISETP.LT.OR P2, PT, R0, R206, P2 ;  /* 0x000000ce0000720c */ /* 0x000fe20001741670 */
[----:B------:R-:W-:Y:S01]  /*c840*/  HMMA.16816.F32.BF16 R72, R4, R26, R164 ;  /* 0x0000001a0448723c */ /* 0x000fe200000418a4 */
[----:B------:R-:W-:Y:S02]  /*c850*/  FSEL R34, R38, -INF , !P4 ;  /* 0xff80000026227808 */ /* 0x000fe40006000000 */
[----:B------:R-:W-:-:S02]  /*c860*/  FSEL R33, R37, -INF , !P1 ;  /* 0xff80000025217808 */ /* 0x000fc40004800000 */
[----:B------:R-:W-:Y:S01]  /*c870*/  FSEL R39, R39, -INF , !P3 ;  /* 0xff80000027277808 */ /* 0x000fe20005800000 */
[C---:B------:R-:W-:Y:S01]  /*c880*/  HMMA.16816.F32.BF16 R4, R8.reuse, R28, R68 ;  /* 0x0000001c0804723c */ /* 0x040fe20000041844 */
[C---:B------:R-:W-:Y:S02]  /*c890*/  ISETP.GE.AND P4, PT, R0.reuse, R208, PT ;  /* 0x000000d00000720c */ /* 0x040fe40003f86270 */
[C---:B------:R-:W-:Y:S02]  /*c8a0*/  ISETP.GE.AND P5, PT, R0.reuse, R207, PT ;  /* 0x000000cf0000720c */ /* 0x040fe40003fa6270 */
[----:B------:R-:W-:Y:S01]  /*c8b0*/  ISETP.GE.AND P1, PT, R0, R209, PT ;  /* 0x000000d10000720c */ /* 0x000fe20003f26270 */
[----:B------:R-:W-:Y:S01]  /*c8c0*/  HMMA.16816.F32.BF16 R64, R8, R30, R60 ;  /* 0x0000001e0840723c */ /* 0x000fe2000004183c */
[----:B------:R-:W-:Y:S02]  /*c8d0*/  ISETP.GE.AND P3, PT, R2, R210, PT ;  /* 0x000000d20200720c */ /* 0x000fe40003f66270 */
[----:B------:R-:W-:-:S02]  /*c8e0*/  FSEL R152, R20, -INF , !P2 ;  /* 0xff80000014987808 */ /* 0x000fc40005000000 */
[----:B------:R-:W-:Y:S01]  /*c8f0*/  ISETP.GE.AND P2, PT, R2, R207, PT ;  /* 0x000000cf0200720c */ /* 0x000fe20003f46270 */
[C---:B------:R-:W-:Y:S01]  /*c900*/  HMMA.16816.F32.BF16 R60, R8.reuse, R16, R148 ;  /* 0x00000010083c723c */ /* 0x040fe20000041894 */
[C---:B------:R-:W-:Y:S02]  /*c910*/  ISETP.LT.OR P4, PT, R0.reuse, R205, P4 ;  /* 0x000000cd0000720c */ /* 0x040fe40002781670 */
[C---:B------:R-:W-:Y:S02]  /*c920*/  ISETP.LT.OR P5, PT, R0.reuse, R204, P5 ;  /* 0x000000cc0000720c */ /* 0x040fe40002fa1670 */
[----:B------:R-:W-:Y:S01]  /*c930*/  ISETP.LT.OR P1, PT, R0, R203, P1 ;  /* 0x000000cb0000720c */ /* 0x000fe20000f21670 */
[----:B------:R-:W-:Y:S01]  /*c940*/  VIADD R0, R12, 0x10 ;  /* 0x000000100c007836 */ /* 0x000fe20000000000 */
[C---:B------:R-:W-:Y:S01]  /*c950*/  ISETP.LT.OR P3, PT, R2.reuse, R206, P3 ;  /* 0x000000ce0200720c */ /* 0x040fe20001f61670 */
[----:B------:R-:W-:Y:S01]  /*c960*/  HMMA.16816.F32.BF16 R76, R8, R18, R76 ;  /* 0x00000012084c723c */ /* 0x000fe2000004184c */
[----:B------:R-:W-:-:S02]  /*c970*/  ISETP.LT.OR P2, PT, R2, R204, P2 ;  /* 0x000000cc0200720c */ /* 0x000fc40001741670 */
[----:B------:R-:W-:Y:S02]  /*c980*/  FSEL R69, R21, -INF , !P3 ;  /* 0xff80000015457808 */ /* 0x000fe40005800000 */
[----:B------:R-:W-:Y:S01]  /*c990*/  FSEL R20, R40, -INF , !P5 ;  /* 0xff80000028147808 */ /* 0x000fe20006800000 */
[C---:B------:R-:W-:Y:S01]  /*c9a0*/  HMMA.16816.F32.BF16 R160, R8.reuse, R24, R160 ;  /* 0x0000001808a0723c */ /* 0x040fe200000418a0 */
[----:B------:R-:W-:Y:S02]  /*c9b0*/  FSEL R29, R42, -INF , !P1 ;  /* 0xff8000002a1d7808 */ /* 0x000fe40004800000 */
[----:B------:R-:W-:Y:S02]  /*c9c0*/  FSEL R21, R41, -INF , !P2 ;  /* 0xff80000029157808 */ /* 0x000fe40005000000 */
[----:B------:R-:W-:Y:S01]  /*c9d0*/  FSEL R164, R35, -INF , !P6 ;  /* 0xff80000023a47808 */ /* 0x000fe20007000000 */
[----:B------:R-:W-:Y:S01]  /*c9e0*/  HMMA.16816.F32.BF16 R156, R8, R26, R156 ;  /* 0x0000001a089c723c */ /* 0x000fe2000004189c */
[----:B------:R-:W-:-:S02]  /*c9f0*/  FSEL R153, R22, -INF , !P4 ;  /* 0xff80000016997808 */ /* 0x000fc40006000000 */
[C---:B------:R-:W-:Y:S02]  /*ca00*/  ISETP.GE.AND P5, PT, R0.reuse, R210, PT ;  /* 0x000000d20000720c */ /* 0x040fe40003fa6270 */
[CC--:B------:R-:W-:Y:S02]  /*ca10*/  ISETP.GE.AND P1, PT, R0.reuse, R208.reuse, PT ;  /* 0x000000d00000720c */ /* 0x0c0fe40003f26270 */
[----:B------:R-:W-:Y:S01]  /*ca20*/  ISETP.GE.AND P3, PT, R0, R207, PT ;  /* 0x000000cf0000720c */ /* 0x000fe20003f66270 */
[----:B------:R-:W-:Y:S01]  /*ca30*/  VIADD R8, R12, 0x39 ;  /* 0x000000390c087836 */ /* 0x000fe20000000000 */
[----:B------:R-:W-:Y:S01]  /*ca40*/  BAR.SYNC.DEFER_BLOCKING 0x0 ;  /* 0x0000000000007b1d */ /* 0x000fe20000010000 */
[-C--:B------:R-:W-:Y:S02]  /*ca50*/  ISETP.GE.AND P2, PT, R0, R209.reuse, PT ;  /* 0x000000d10000720c */ /* 0x080fe40003f46270 */
[C---:B------:R-:W-:Y:S02]  /*ca60*/  ISETP.GE.AND P6, PT, R2.reuse, R208, PT ;  /* 0x000000d00200720c */ /* 0x040fe40003fc6270 */
[----:B------:R-:W-:-:S02]  /*ca70*/  ISETP.GE.AND P4, PT, R2, R209, PT ;  /* 0x000000d10200720c */ /* 0x000fc40003f86270 */
[C---:B------:R-:W-:Y:S02]  /*ca80*/  ISETP.LT.OR P5, PT, R0.reuse, R206, P5 ;  /* 0x000000ce0000720c */ /* 0x040fe40002fa1670 */
[C---:B------:R-:W-:Y:S02]  /*ca90*/  ISETP.LT.OR P1, PT, R0.reuse, R205, P1 ;  /* 0x000000cd0000720c */ /* 0x040fe40000f21670 */
[C---:B------:R-:W-:Y:S02]  /*caa0*/  ISETP.LT.OR P3, PT, R0.reuse, R204, P3 ;  /* 0x000000cc0000720c */ /* 0x040fe40001f61670 */
[----:B------:R-:W-:Y:S01]  /*cab0*/  ISETP.LT.OR P2, PT, R0, R203, P2 ;  /* 0x000000cb0000720c */ /* 0x000fe20001741670 */
[----:B------:R-:W-:Y:S01]  /*cac0*/  VIADD R0, R12, 0x11 ;  /* 0x000000110c007836 */ /* 0x000fe20000000000 */
[C---:B------:R-:W-:Y:S02]  /*cad0*/  ISETP.LT.OR P6, PT, R2.reuse, R205, P6 ;  /* 0x000000cd0200720c */ /* 0x040fe400037c1670 */
[----:B------:R-:W-:Y:S01]  /*cae0*/  ISETP.LT.OR P4, PT, R2, R203, P4 ;  /* 0x000000cb0200720c */ /* 0x000fe20002781670 */
[----:B------:R-:W-:Y:S01]  /*caf0*/  VIADD R2, R12, 0x29 ;  /* 0x000000290c027836 */ /* 0x000fe20000000000 */
[----:B------:R-:W-:-:S02]  /*cb00*/  FSEL R68, R23, -INF , !P6 ;  /* 0xff80000017447808 */ /* 0x000fc40007000000 */
[----:B------:R-:W-:Y:S02]  /*cb10*/  FSEL R28, R43, -INF , !P4 ;  /* 0xff8000002b1c7808 */ /* 0x000fe40006000000 */
[----:B------:R-:W-:Y:S01]  /*cb20*/  FSEL R150, R4, -INF , !P5 ;  /* 0xff80000004967808 */ /* 0x000fe20006800000 */
[----:B------:R-:W-:Y:S01]  /*cb30*/  VIADD R4, R12, 0x21 ;  /* 0x000000210c047836 */ /* 0x000fe20000000000 */
[----:B------:R-:W-:Y:S01]  /*cb40*/  FSEL R171, R6, -INF , !P1 ;  /* 0xff80000006ab7808 */ /* 0x000fe20004800000 */
[----:B------:R-:W-:Y:S01]  /*cb50*/  VIADD R6, R12, 0x19 ;  /* 0x000000190c067836 */ /* 0x000fe20000000000 */
        /* <DEDUP_REMOVED lines=8> */
[C---:B------:R-:W-:Y:S01]  /*cbe0*/  VIADD R0, R12.reuse, 0x18 ;  /* 0x000000180c007836 */ /* 0x040fe20000000000 */
[----:B------:R-:W-:Y:S01]  /*cbf0*/  FSEL R148, R5, -INF , !P6 ;  /* 0xff80000005947808 */ /* 0x000fe20007000000 */
[C---:B------:R-:W-:Y:S01]  /*cc00*/  VIADD R5, R12.reuse, 0x20 ;  /* 0x000000200c057836 */ /* 0x040fe20000000000 */
[----:B------:R-:W-:Y:S01]  /*cc10*/  FSEL R173, R7, -INF , !P4 ;  /* 0xff80000007ad7808 */ /* 0x000fe20006000000 */
[----:B------:R-:W-:Y:S01]  /*cc20*/  VIADD R7, R12, 0x38 ;  /* 0x000000380c077836 */ /* 0x000fe20000000000 */
[----:B------:R-:W-:-:S02]  /*cc30*/  FSEL R149, R44, -INF , !P3 ;  /* 0xff8000002c957808 */ /* 0x000fc40005800000 */
[----:B------:R-:W-:Y:S02]  /*cc40*/  FSEL R167, R46, -INF , !P2 ;  /* 0xff8000002ea77808 */ /* 0x000fe40005000000 */
[C---:B------:R-:W-:Y:S02]  /*cc50*/  ISETP.GE.AND P4, PT, R0.reuse, R210, PT ;  /* 0x000000d20000720c */ /* 0x040fe40003f86270 */
[C---:B------:R-:W-:Y:S02]  /*cc60*/  ISETP.GE.AND P3, PT, R0.reuse, R208, PT ;  /* 0x000000d00000720c */ /* 0x040fe40003f66270 */
[C---:B------:R-:W-:Y:S02]  /*cc70*/  ISETP.GE.AND P6, PT, R0.reuse, R207, PT ;  /* 0x000000cf0000720c */ /* 0x040fe40003fc6270 */
[----:B------:R-:W-:Y:S02]  /*cc80*/  ISETP.GE.AND P2, PT, R0, R209, PT ;  /* 0x000000d10000720c */ /* 0x000fe40003f46270 */
[----:B------:R-:W-:-:S02]  /*cc90*/  FSEL R151, R45, -INF , !P5 ;  /* 0xff8000002d977808 */ /* 0x000fc40006800000 */
[----:B------:R-:W-:Y:S02]  /*cca0*/  FSEL R168, R47, -INF , !P1 ;  /* 0xff8000002fa87808 */ /* 0x000fe40004800000 */
[C---:B------:R-:W-:Y:S02]  /*ccb0*/  ISETP.GE.AND P5, PT, R6.reuse, R207, PT ;  /* 0x000000cf0600720c */ /* 0x040fe40003fa6270 */
[----:B------:R-:W-:Y:S02]  /*ccc0*/  ISETP.GE.AND P1, PT, R6, R209, PT ;  /* 0x000000d10600720c */ /* 0x000fe40003f26270 */
[C---:B------:R-:W-:Y:S02]  /*ccd0*/  ISETP.LT.OR P4, PT, R0.reuse, R206, P4 ;  /* 0x000000ce0000720c */ /* 0x040fe40002781670 */
[C---:B------:R-:W-:Y:S02]  /*cce0*/  ISETP.LT.OR P3, PT, R0.reuse, R205, P3 ;  /* 0x000000cd0000720c */ /* 0x040fe40001f61670 */
[----:B------:R-:W-:-:S02]  /*ccf0*/  ISETP.LT.OR P6, PT, R0, R204, P6 ;  /* 0x000000cc0000720c */ /* 0x000fc400037c1670 */
[-C--:B------:R-:W-:Y:S02]  /*cd00*/  ISETP.LT.OR P2, PT, R0, R203.reuse, P2 ;  /* 0x000000cb0000720c */ /* 0x080fe40001741670 */
[----:B------:R-:W-:Y:S02]  /*cd10*/  FMNMX.FTZ R0, R234, R32, !PT ;  /* 0x00000020ea007209 */ /* 0x000fe40007810000 */
[C---:B------:R-:W-:Y:S02]  /*cd20*/  ISETP.LT.OR P5, PT, R6.reuse, R204, P5 ;  /* 0x000000cc0600720c */ /* 0x040fe40002fa1670 */
[----:B------:R-:W-:Y:S02]  /*cd30*/  ISETP.LT.OR P1, PT, R6, R203, P1 ;  /* 0x000000cb0600720c */ /* 0x000fe40000f21670 */
[----:B------:R-:W-:Y:S02]  /*cd40*/  FMNMX.FTZ R0, R33, R0, !PT ;  /* 0x0000000021007209 */ /* 0x000fe40007810000 */
[----:B------:R-:W-:-:S02]  /*cd50*/  FSEL R166, R49, -INF , !P5 ;  /* 0xff80000031a67808 */ /* 0x000fc40006800000 */
[----:B------:R-:W-:Y:S02]  /*cd60*/  FSEL R170, R51, -INF , !P1 ;  /* 0xff80000033aa7808 */ /* 0x000fe40004800000 */
[C---:B------:R-:W-:Y:S02]  /*cd70*/  ISETP.GE.AND P5, PT, R4.reuse, R207, PT ;  /* 0x000000cf0400720c */ /* 0x040fe40003fa6270 */
[----:B------:R-:W-:Y:S02]  /*cd80*/  ISETP.GE.AND P1, PT, R4, R209, PT ;  /* 0x000000d10400720c */ /* 0x000fe40003f26270 */
[----:B------:R-:W-:Y:S02]  /*cd90*/  FSEL R165, R48, -INF , !P6 ;  /* 0xff80000030a57808 */ /* 0x000fe40007000000 */
[----:B------:R-:W-:Y:S02]  /*cda0*/  ISETP.GE.AND P6, PT, R5, R207, PT ;  /* 0x000000cf0500720c */ /* 0x000fe40003fc6270 */
[----:B------:R-:W-:-:S02]  /*cdb0*/  FMNMX.FTZ R0, R20, R0, !PT ;  /* 0x0000000014007209 */ /* 0x000fc40007810000 */
[CC--:B------:R-:W-:Y:S02]  /*cdc0*/  ISETP.LT.OR P5, PT, R4.reuse, R204.reuse, P5 ;  /* 0x000000cc0400720c */ /* 0x0c0fe40002fa1670 */
[----:B------:R-:W-:Y:S02]  /*cdd0*/  ISETP.LT.OR P1, PT, R4, R203, P1 ;  /* 0x000000cb0400720c */ /* 0x000fe40000f21670 */
[----:B------:R-:W-:Y:S02]  /*cde0*/  FSEL R169, R50, -INF , !P2 ;  /* 0xff80000032a97808 */ /* 0x000fe40005000000 */
[C---:B------:R-:W-:Y:S02]  /*cdf0*/  ISETP.GE.AND P2, PT, R5.reuse, R209, PT ;  /* 0x000000d10500720c */ /* 0x040fe40003f46270 */
[----:B------:R-:W-:Y:S02]  /*ce00*/  ISETP.LT.OR P6, PT, R5, R204, P6 ;  /* 0x000000cc0500720c */ /* 0x000fe400037c1670 */
[----:B------:R-:W-:-:S02]  /*ce10*/  FMNMX.FTZ R0, R21, R0, !PT ;  /* 0x0000000015007209 */ /* 0x000fc40007810000 */
[----:B------:R-:W-:Y:S02]  /*ce20*/  FSEL R175, R53, -INF , !P5 ;  /* 0xff80000035af7808 */ /* 0x000fe40006800000 */
[----:B------:R-:W-:Y:S02]  /*ce30*/  FSEL R223, R55, -INF , !P1 ;  /* 0xff80000037df7808 */ /* 0x000fe40004800000 */
[C---:B------:R-:W-:Y:S02]  /*ce40*/  ISETP.GE.AND P1, PT, R6.reuse, R210, PT ;  /* 0x000000d20600720c */ /* 0x040fe40003f26270 */
[----:B------:R-:W-:Y:S02]  /*ce50*/  ISETP.GE.AND P5, PT, R6, R208, PT ;  /* 0x000000d00600720c */ /* 0x000fe40003fa6270 */
[----:B------:R-:W-:Y:S02]  /*ce60*/  ISETP.LT.OR P2, PT, R5, R203, P2 ;  /* 0x000000cb0500720c */ /* 0x000fe40001741670 */
[----:B------:R-:W-:-:S02]  /*ce70*/  FSEL R174, R52, -INF , !P6 ;  /* 0xff80000034ae7808 */ /* 0x000fc40007000000 */
[----:B------:R-:W-:Y:S02]  /*ce80*/  FMNMX.FTZ R0, R149, R0, !PT ;  /* 0x0000000095007209 */ /* 0x000fe40007810000 */
[----:B------:R-:W-:Y:S02]  /*ce90*/  ISETP.GE.AND P6, PT, R3, R207, PT ;  /* 0x000000cf0300720c */ /* 0x000fe40003fc6270 */
[C---:B------:R-:W-:Y:S02]  /*cea0*/  ISETP.LT.OR P1, PT, R6.reuse, R206, P1 ;  /* 0x000000ce0600720c */ /* 0x040fe40000f21670 */
[----:B------:R-:W-:Y:S02]  /*ceb0*/  ISETP.LT.OR P5, PT, R6, R205, P5 ;  /* 0x000000cd0600720c */ /* 0x000fe40002fa1670 */
[----:B------:R-:W-:Y:S02]  /*cec0*/  FSEL R222, R54, -INF , !P2 ;  /* 0xff80000036de7808 */ /* 0x000fe40005000000 */
[----:B------:R-:W-:Y:S01]  /*ced0*/  FMNMX.FTZ R6, R151, R0, !PT ;  /* 0x0000000097067209 */ /* 0x000fe20007810000 */
[----:B------:R-:W-:Y:S01]  /*cee0*/  VIADD R0, R12, 0x30 ;  /* 0x000000300c007836 */ /* 0x000fe20000000000 */
[----:B------:R-:W-:-:S02]  /*cef0*/  ISETP.GE.AND P2, PT, R3, R209, PT ;  /* 0x000000d10300720c */ /* 0x000fc40003f46270 */
[----:B------:R-:W-:Y:S02]  /*cf00*/  ISETP.LT.OR P6, PT, R3, R204, P6 ;  /* 0x000000cc0300720c */ /* 0x000fe400037c1670 */
[----:B------:R-:W-:Y:S01]  /*cf10*/  FMNMX.FTZ R10, R165, R6, !PT ;  /* 0x00000006a50a7209 */ /* 0x000fe20007810000 */
[----:B------:R-:W-:Y:S01]  /*cf20*/  VIADD R6, R12, 0x31 ;  /* 0x000000310c067836 */ /* 0x000fe20000000000 */
[----:B------:R-:W-:Y:S02]  /*cf30*/  ISETP.LT.OR P2, PT, R3, R203, P2 ;  /* 0x000000cb0300720c */ /* 0x000fe40001741670 */
[----:B------:R-:W-:Y:S02]  /*cf40*/  FSEL R213, R56, -INF , !P6 ;  /* 0xff80000038d57808 */ /* 0x000fe40007000000 */
[----:B------:R-:W-:Y:S02]  /*cf50*/  ISETP.GE.AND P6, PT, R2, R207, PT ;  /* 0x000000cf0200720c */ /* 0x000fe40003fc6270 */
[----:B------:R-:W-:-:S02]  /*cf60*/  FMNMX.FTZ R10, R166, R10, !PT ;  /* 0x0000000aa60a7209 */ /* 0x000fc40007810000 */
[----:B------:R-:W-:Y:S02]  /*cf70*/  FSEL R225, R58, -INF , !P2 ;  /* 0xff8000003ae17808 */ /* 0x000fe40005000000 */
[C---:B------:R-:W-:Y:S02]  /*cf80*/  ISETP.GE.AND P2, PT, R2.reuse, R209, PT ;  /* 0x000000d10200720c */ /* 0x040fe40003f46270 */
[----:B------:R-:W-:Y:S02]  /*cf90*/  ISETP.LT.OR P6, PT, R2, R204, P6 ;  /* 0x000000cc0200720c */ /* 0x000fe400037c1670 */
[----:B------:R-:W-:Y:S02]  /*cfa0*/  FMNMX.FTZ R9, R233, R34, !PT ;  /* 0x00000022e9097209 */ /* 0x000fe40007810000 */
[----:B------:R-:W-:Y:S02]  /*cfb0*/  FMNMX.FTZ R10, R174, R10, !PT ;  /* 0x0000000aae0a7209 */ /* 0x000fe40007810000 */
[----:B------:R-:W-:-:S02]  /*cfc0*/  ISETP.LT.OR P2, PT, R2, R203, P2 ;  /* 0x000000cb0200720c */ /* 0x000fc40001741670 */
[----:B------:R-:W-:Y:S02]  /*cfd0*/  FSEL R211, R57, -INF , !P6 ;  /* 0xff80000039d37808 */ /* 0x000fe40007000000 */
[----:B------:R-:W-:Y:S02]  /*cfe0*/  ISETP.GE.AND P6, PT, R0, R207, PT ;  /* 0x000000cf0000720c */ /* 0x000fe40003fc6270 */
[----:B------:R-:W-:Y:S02]  /*cff0*/  FMNMX.FTZ R9, R39, R9, !PT ;  /* 0x0000000927097209 */ /* 0x000fe40007810000 */
[----:B------:R-:W-:Y:S02]  /*d000*/  FMNMX.FTZ R10, R175, R10, !PT ;  /* 0x0000000aaf0a7209 */ /* 0x000fe40007810000 */
[----:B------:R-:W-:Y:S02]  /*d010*/  FSEL R224, R59, -INF , !P2 ;  /* 0xff8000003be07808 */ /* 0x000fe40005000000 */
[----:B------:R-:W-:-:S02]  /*d020*/  ISETP.GE.AND P2, PT, R6, R207, PT ;  /* 0x000000cf0600720c */ /* 0x000fc40003f46270 */
[----:B------:R-:W-:Y:S02]  /*d030*/  ISETP.LT.OR P6, PT, R0, R204, P6 ;  /* 0x000000cc0000720c */ /* 0x000fe400037c1670 */
[----:B------:R-:W-:Y:S02]  /*d040*/  FMNMX.FTZ R9, R29, R9, !PT ;  /* 0x000000091d097209 */ /* 0x000fe40007810000 */
[----:B------:R-:W-:Y:S02]  /*d050*/  FMNMX.FTZ R10, R213, R10, !PT ;  /* 0x0000000ad50a7209 */ /* 0x000fe40007810000 */
[----:B------:R-:W-:Y:S02]  /*d060*/  ISETP.LT.OR P2, PT, R6, R204, P2 ;  /* 0x000000cc0600720c */ /* 0x000fe40001741670 */
[----:B------:R-:W-:Y:S02]  /*d070*/  FSEL R226, R144, -INF , !P6 ;  /* 0xff80000090e27808 */ /* 0x000fe40007000000 */
[----:B------:R-:W-:-:S02]  /*d080*/  ISETP.GE.AND P6, PT, R7, R207, PT ;  /* 0x000000cf0700720c */ /* 0x000fc40003fc6270 */
[----:B------:R-:W-:Y:S02]  /*d090*/  FMNMX.FTZ R9, R28, R9, !PT ;  /* 0x000000091c097209 */ /* 0x000fe40007810000 */
[----:B------:R-:W-:Y:S02]  /*d0a0*/  FMNMX.FTZ R10, R211, R10, !PT ;  /* 0x0000000ad30a7209 */ /* 0x000fe40007810000 */
[----:B------:R-:W-:Y:S02]  /*d0b0*/  FSEL R228, R145, -INF , !P2 ;  /* 0xff80000091e47808 */ /* 0x000fe40005000000 */
[----:B------:R-:W-:Y:S02]  /*d0c0*/  ISETP.GE.AND P2, PT, R8, R207, PT ;  /* 0x000000cf0800720c */ /* 0x000fe40003f46270 */
[----:B------:R-:W-:Y:S02]  /*d0d0*/  ISETP.LT.OR P6, PT, R7, R204, P6 ;  /* 0x000000cc0700720c */ /* 0x000fe400037c1670 */
[----:B------:R-:W-:-:S02]  /*d0e0*/  FMNMX.FTZ R9, R167, R9, !PT ;  /* 0x00000009a7097209 */ /* 0x000fc40007810000 */
[----:B------:R-:W-:Y:S02]  /*d0f0*/  FMNMX.FTZ R10, R226, R10, !PT ;  /* 0x0000000ae20a7209 */ /* 0x000fe40007810000 */
[----:B------:R-:W-:Y:S02]  /*d100*/  ISETP.LT.OR P2, PT, R8, R204, P2 ;  /* 0x000000cc0800720c */ /* 0x000fe40001741670 */
[----:B------:R-:W-:Y:S02]  /*d110*/  FSEL R229, R72, -INF , !P6 ;  /* 0xff80000048e57808 */ /* 0x000fe40007000000 */
[----:B------:R-:W-:Y:S02]  /*d120*/  FMNMX.FTZ R9, R168, R9, !PT ;  /* 0x00000009a8097209 */ /* 0x000fe40007810000 */
[----:B------:R-:W-:Y:S02]  /*d130*/  FMNMX.FTZ R10, R228, R10, !PT ;  /* 0x0000000ae40a7209 */ /* 0x000fe40007810000 */
[----:B------:R-:W-:-:S02]  /*d140*/  FSEL R235, R73, -INF , !P2 ;  /* 0xff80000049eb7808 */ /* 0x000fc40005000000 */
[----:B------:R-:W-:Y:S02]  /*d150*/  FMNMX.FTZ R18, R169, R9, !PT ;  /* 0x00000009a9127209 */ /* 0x000fe40007810000 */
[----:B------:R-:W-:Y:S01]  /*d160*/  FMNMX.FTZ R19, R229, R10, !PT ;  /* 0x0000000ae5137209 */ /* 0x000fe20007810000 */
[----:B------:R-:W-:Y:S06]  /*d170*/  @!P0 BRA `(.L_x_1980) ;  /* 0x0000000000748947 */ /* 0x000fec0003800000 */
[----:B------:R-:W2:Y:S04]  /*d180*/  LDL.64 R238, [R1+0x50] ;  /* 0x0000500001ee7983 */ /* 0x000ea80000100a00 */
[----:B------:R-:W3:Y:S01]  /*d190*/  LDL.64 R236, [R1+0x48] ;  /* 0x0000480001ec7983 */ /* 0x000ee20000100a00 */
[----:B------:R-:W-:Y:S01]  /*d1a0*/  VIADD R9, R248, 0xfffffffc ;  /* 0xfffffffcf8097836 */ /* 0x000fe20000000000 */
[----:B------:R-:W-:-:S04]  /*d1b0*/  ULDC.64 UR6, c[0x0][0x218] ;  /* 0x0000860000067ab9 */ /* 0x000fc80000000a00 */
[----:B------:R-:W-:-:S05]  /*d1c0*/  SHF.R.S32.HI R10, RZ, 0x1f, R9 ;  /* 0x0000001fff0a7819 */ /* 0x000fca0000011409 */
[-C--:B------:R-:W-:Y:S02]  /*d1d0*/  IMAD R12, R10, R242.reuse, RZ ;  /* 0x000000f20a0c7224 */ /* 0x080fe400078e02ff */
[----:B------:R-:W-:-:S04]  /*d1e0*/  IMAD.WIDE.U32 R10, R9, R242, RZ ;  /* 0x000000f2090a7225 */ /* 0x000fc800078e00ff */
[----:B------:R-:W-:-:S04]  /*d1f0*/  IMAD R9, R9, R243, R12 ;  /* 0x000000f309097224 */ /* 0x000fc800078e020c */
[----:B------:R-:W-:Y:S02]  /*d200*/  IMAD.IADD R9, R11, 0x1, R9 ;  /* 0x000000010b097824 */ /* 0x000fe400078e0209 */
[----:B------:R-:W-:Y:S01]  /*d210*/  IMAD.SHL.U32 R11, R242, 0x20, RZ ;  /* 0x00000020f20b7824 */ /* 0x000fe200078e00ff */
[----:B--2---:R-:W-:-:S04]  /*d220*/  LEA R13, P0, R10, R238, 0x6 ;  /* 0x000000ee0a0d7211 */ /* 0x004fc800078030ff */
[C---:B------:R-:W-:Y:S02]  /*d230*/  LEA R14, P2, R13.reuse, UR6, 0x1 ;  /* 0x000000060d0e7c11 */ /* 0x040fe4000f8408ff */
        /* <DEDUP_REMOVED lines=17> */
.L_x_1980:
[----:B-1----:R-:W2:Y:S01]  /*d350*/  LDL R13, [R1+0x30] ;  /* 0x00003000010d7983 */ /* 0x002ea20000100800 */
[----:B------:R-:W-:Y:S01]  /*d360*/  FMNMX.FTZ R10, R170, R18, !PT ;  /* 0x00000012aa0a7209 */ /* 0x000fe20007810000 */
[----:B------:R-:W-:Y:S01]  /*d370*/  VIADD R14, R250, 0x4 ;  /* 0x00000004fa0e7836 */ /* 0x000fe20000000000 */
[----:B------:R-:W-:Y:S01]  /*d380*/  ISETP.GE.AND P0, PT, R0, R209, PT ;  /* 0x000000d10000720c */ /* 0x000fe20003f06270 */
[----:B------:R-:W-:Y:S01]  /*d390*/  IMAD.SHL.U32 R35, R212, 0x2, RZ ;  /* 0x00000002d4237824 */ /* 0x000fe200078e00ff */
[----:B------:R-:W-:Y:S01]  /*d3a0*/  FMNMX.FTZ R10, R222, R10, !PT ;  /* 0x0000000ade0a7209 */ /* 0x000fe20007810000 */
[----:B------:R-:W-:Y:S01]  /*d3b0*/  IMAD.WIDE.U32 R14, R14, -0x326172a9, RZ ;  /* 0xcd9e8d570e0e7825 */ /* 0x000fe200078e00ff */
[----:B------:R-:W-:Y:S01]  /*d3c0*/  ISETP.LT.OR P0, PT, R0, R203, P0 ;  /* 0x000000cb0000720c */ /* 0x000fe20000701670 */
[----:B------:R-:W-:Y:S01]  /*d3d0*/  LDSM.16.MT88.4 R48, [R192+0x6000] ;  /* 0x00600000c030783b */ /* 0x000fe20000004200 */
[----:B------:R-:W-:Y:S01]  /*d3e0*/  FMNMX.FTZ R10, R223, R10, !PT ;  /* 0x0000000adf0a7209 */ /* 0x000fe20007810000 */
[----:B------:R-:W-:Y:S01]  /*d3f0*/  IMAD.WIDE.U32 R46, R250, -0x326172a9, RZ ;  /* 0xcd9e8d57fa2e7825 */ /* 0x000fe200078e00ff */
[----:B------:R-:W-:Y:S01]  /*d400*/  FMNMX.FTZ R9, R235, R19, !PT ;  /* 0x00000013eb097209 */ /* 0x000fe20007810000 */
[----:B------:R-:W-:Y:S01]  /*d410*/  LDSM.16.MT88.4 R52, [R190+0x6000] ;  /* 0x00600000be34783b */ /* 0x000fe20000004200 */
[----:B------:R-:W-:-:S02]  /*d420*/  ISETP.GE.AND P6, PT, R6, R209, PT ;  /* 0x000000d10600720c */ /* 0x000fc40003fc6270 */
[----:B------:R-:W-:Y:S01]  /*d430*/  FMNMX.FTZ R10, R225, R10, !PT ;  /* 0x0000000ae10a7209 */ /* 0x000fe20007810000 */
[----:B------:R-:W1:Y:S01]  /*d440*/  SHFL.BFLY PT, R11, R9, 0x2, 0x1f ;  /* 0x0c401f00090b7f89 */ /* 0x000e6200000e0000 */
[----:B------:R-:W-:Y:S02]  /*d450*/  FSEL R227, R146, -INF , !P0 ;  /* 0xff80000092e37808 */ /* 0x000fe40004000000 */
[-C--:B------:R-:W-:Y:S01]  /*d460*/  ISETP.GE.AND P2, PT, R7, R209.reuse, PT ;  /* 0x000000d10700720c */ /* 0x080fe20003f46270 */
[----:B------:R-:W-:Y:S01]  /*d470*/  LDSM.16.MT88.4 R56, [R191+0x6000] ;  /* 0x00600000bf38783b */ /* 0x000fe20000004200 */
[----:B------:R-:W-:Y:S02]  /*d480*/  ISETP.GE.AND P0, PT, R8, R209, PT ;  /* 0x000000d10800720c */ /* 0x000fe40003f06270 */
[----:B------:R-:W-:Y:S02]  /*d490*/  ISETP.LT.OR P6, PT, R6, R203, P6 ;  /* 0x000000cb0600720c */ /* 0x000fe400037c1670 */
[----:B------:R-:W-:-:S02]  /*d4a0*/  FMNMX.FTZ R10, R224, R10, !PT ;  /* 0x0000000ae00a7209 */ /* 0x000fc40007810000 */
[-C--:B------:R-:W-:Y:S02]  /*d4b0*/  ISETP.LT.OR P2, PT, R7, R203.reuse, P2 ;  /* 0x000000cb0700720c */ /* 0x080fe40001741670 */
[----:B------:R-:W-:Y:S02]  /*d4c0*/  ISETP.LT.OR P0, PT, R8, R203, P0 ;  /* 0x000000cb0800720c */ /* 0x000fe40000701670 */
[----:B------:R-:W-:Y:S02]  /*d4d0*/  FSEL R230, R147, -INF , !P6 ;  /* 0xff80000093e67808 */ /* 0x000fe40007000000 */
[----:B------:R-:W-:Y:S02]  /*d4e0*/  FMNMX.FTZ R10, R227, R10, !PT ;  /* 0x0000000ae30a7209 */ /* 0x000fe40007810000 */
[----:B------:R-:W-:Y:S02]  /*d4f0*/  FSEL R231, R74, -INF , !P2 ;  /* 0xff8000004ae77808 */ /* 0x000fe40005000000 */
        /* <DEDUP_REMOVED lines=9> */
[C---:B------:R-:W-:Y:S02]  /*d590*/  ISETP.GE.AND P4, PT, R4.reuse, R210, PT ;  /* 0x000000d20400720c */ /* 0x040fe40003f86270 */
[C---:B------:R-:W-:Y:S01]  /*d5a0*/  ISETP.GE.AND P6, PT, R4.reuse, R208, PT ;  /* 0x000000d00400720c */ /* 0x040fe20003fc6270 */
[----:B------:R-:W3:Y:S01]  /*d5b0*/  SHFL.BFLY PT, R12, R5, 0x2, 0x1f ;  /* 0x0c401f00050c7f89 */ /* 0x000ee200000e0000 */
[C---:B------:R-:W-:Y:S02]  /*d5c0*/  ISETP.LT.OR P4, PT, R4.reuse, R206, P4 ;  /* 0x000000ce0400720c */ /* 0x040fe40002781670 */
[----:B------:R-:W-:-:S02]  /*d5d0*/  ISETP.LT.OR P6, PT, R4, R205, P6 ;  /* 0x000000cd0400720c */ /* 0x000fc400037c1670 */
[----:B-1----:R-:W-:Y:S02]  /*d5e0*/  FMNMX.FTZ R4, R9, R11, !PT ;  /* 0x0000000b09047209 */ /* 0x002fe40007810000 */
[----:B------:R-:W-:Y:S02]  /*d5f0*/  LOP3.LUT R9, R15, R249, RZ, 0x3c, !PT ;  /* 0x000000f90f097212 */ /* 0x000fe400078e3cff */
[----:B------:R-:W-:Y:S02]  /*d600*/  FSEL R66, R66, -INF , !P3 ;  /* 0xff80000042427808 */ /* 0x000fe40005800000 */
[----:B------:R-:W-:Y:S01]  /*d610*/  FSEL R44, R65, -INF , !P1 ;  /* 0xff800000412c7808 */ /* 0x000fe20004800000 */
[----:B------:R-:W-:Y:S01]  /*d620*/  IMAD.WIDE.U32 R24, R9, -0x2daee0ad, RZ ;  /* 0xd2511f5309187825 */ /* 0x000fe200078e00ff */
[C---:B------:R-:W-:Y:S01]  /*d630*/  ISETP.GE.AND P3, PT, R3.reuse, R210, PT ;  /* 0x000000d20300720c */ /* 0x040fe20003f66270 */
[----:B------:R-:W1:Y:S01]  /*d640*/  SHFL.BFLY PT, R9, R4, 0x1, 0x1f ;  /* 0x0c201f0004097f89 */ /* 0x000e6200000e0000 */
[----:B------:R-:W-:-:S02]  /*d650*/  ISETP.GE.AND P1, PT, R3, R208, PT ;  /* 0x000000d00300720c */ /* 0x000fc40003f26270 */
[----:B------:R-:W-:Y:S02]  /*d660*/  FSEL R67, R67, -INF , !P5 ;  /* 0xff80000043437808 */ /* 0x000fe40006800000 */
[----:B------:R-:W-:Y:S02]  /*d670*/  FSEL R45, R60, -INF , !P2 ;  /* 0xff8000003c2d7808 */ /* 0x000fe40005000000 */
[C---:B------:R-:W-:Y:S02]  /*d680*/  ISETP.GE.AND P5, PT, R2.reuse, R210, PT ;  /* 0x000000d20200720c */ /* 0x040fe40003fa6270 */
[----:B------:R-:W-:Y:S02]  /*d690*/  ISETP.GE.AND P2, PT, R2, R208, PT ;  /* 0x000000d00200720c */ /* 0x000fe40003f46270 */
[C---:B------:R-:W-:Y:S02]  /*d6a0*/  ISETP.LT.OR P3, PT, R3.reuse, R206, P3 ;  /* 0x000000ce0300720c */ /* 0x040fe40001f61670 */
[----:B------:R-:W-:-:S02]  /*d6b0*/  ISETP.LT.OR P1, PT, R3, R205, P1 ;  /* 0x000000cd0300720c */ /* 0x000fc40000f21670 */
[----:B------:R-:W-:Y:S02]  /*d6c0*/  FSEL R146, R62, -INF , !P0 ;  /* 0xff8000003e927808 */ /* 0x000fe40004000000 */
[----:B------:R-:W-:Y:S02]  /*d6d0*/  FSEL R64, R61, -INF , !P4 ;  /* 0xff8000003d407808 */ /* 0x000fe40006000000 */
[C---:B------:R-:W-:Y:S02]  /*d6e0*/  ISETP.LT.OR P5, PT, R2.reuse, R206, P5 ;  /* 0x000000ce0200720c */ /* 0x040fe40002fa1670 */
[----:B------:R-:W-:Y:S02]  /*d6f0*/  ISETP.LT.OR P2, PT, R2, R205, P2 ;  /* 0x000000cd0200720c */ /* 0x000fe40001741670 */
[C---:B------:R-:W-:Y:S02]  /*d700*/  ISETP.GE.AND P0, PT, R0.reuse, R210, PT ;  /* 0x000000d20000720c */ /* 0x040fe40003f06270 */
[----:B------:R-:W-:-:S02]  /*d710*/  ISETP.GE.AND P4, PT, R0, R208, PT ;  /* 0x000000d00000720c */ /* 0x000fc40003f86270 */
[C---:B------:R-:W-:Y:S02]  /*d720*/  ISETP.LT.OR P0, PT, R0.reuse, R206, P0 ;  /* 0x000000ce0000720c */ /* 0x040fe40000701670 */
[----:B------:R-:W-:Y:S02]  /*d730*/  ISETP.LT.OR P4, PT, R0, R205, P4 ;  /* 0x000000cd0000720c */ /* 0x000fe40002781670 */
[----:B---3--:R-:W-:Y:S02]  /*d740*/  FMNMX.FTZ R0, R5, R12, !PT ;  /* 0x0000000c05007209 */ /* 0x008fe40007810000 */
[----:B------:R-:W-:Y:S02]  /*d750*/  FSEL R147, R63, -INF , !P6 ;  /* 0xff8000003f937808 */ /* 0x000fe40007000000 */
[----:B------:R-:W-:Y:S01]  /*d760*/  ISETP.GE.AND P6, PT, R6, R210, PT ;  /* 0x000000d20600720c */ /* 0x000fe20003fc6270 */
[----:B------:R-:W3:Y:S01]  /*d770*/  SHFL.BFLY PT, R12, R0, 0x1, 0x1f ;  /* 0x0c201f00000c7f89 */ /* 0x000ee200000e0000 */
[----:B-1----:R-:W-:-:S02]  /*d780*/  FMNMX.FTZ R71, R4, R9, !PT ;  /* 0x0000000904477209 */ /* 0x002fc40007810000 */
[----:B------:R-:W-:Y:S02]  /*d790*/  ISETP.LT.OR P6, PT, R6, R206, P6 ;  /* 0x000000ce0600720c */ /* 0x000fe400037c1670 */
[----:B------:R-:W-:Y:S02]  /*d7a0*/  FSEL R220, R78, -INF , !P1 ;  /* 0xff8000004edc7808 */ /* 0x000fe40004800000 */
[----:B------:R-:W-:Y:S02]  /*d7b0*/  FSETP.NEU.FTZ.AND P1, PT, R71, -INF , PT ;  /* 0xff8000004700780b */ /* 0x000fe40003f3d000 */
[----:B------:R-:W-:Y:S02]  /*d7c0*/  FSEL R145, R160, -INF , !P0 ;  /* 0xff800000a0917808 */ /* 0x000fe40004000000 */
[----:B------:R-:W-:Y:S02]  /*d7d0*/  FSEL R65, R77, -INF , !P5 ;  /* 0xff8000004d417808 */ /* 0x000fe40006800000 */
[----:B------:R-:W-:-:S02]  /*d7e0*/  FSEL R221, R79, -INF , !P2 ;  /* 0xff8000004fdd7808 */ /* 0x000fc40005000000 */
[C---:B------:R-:W-:Y:S02]  /*d7f0*/  ISETP.GE.AND P5, PT, R7.reuse, R210, PT ;  /* 0x000000d20700720c */ /* 0x040fe40003fa6270 */
[C---:B------:R-:W-:Y:S02]  /*d800*/  ISETP.GE.AND P2, PT, R7.reuse, R208, PT ;  /* 0x000000d00700720c */ /* 0x040fe40003f46270 */
[C---:B------:R-:W-:Y:S02]  /*d810*/  ISETP.LT.OR P5, PT, R7.reuse, R206, P5 ;  /* 0x000000ce0700720c */ /* 0x040fe40002fa1670 */
[----:B------:R-:W-:Y:S02]  /*d820*/  ISETP.LT.OR P2, PT, R7, R205, P2 ;  /* 0x000000cd0700720c */ /* 0x000fe40001741670 */
[----:B------:R-:W-:Y:S02]  /*d830*/  PRMT R237, R241, 0x7054, R241 ;  /* 0x00007054f1ed7816 */ /* 0x000fe400000000f1 */
[----:B---3--:R-:W-:-:S02]  /*d840*/  FMNMX.FTZ R70, R0, R12, !PT ;  /* 0x0000000c00467209 */ /* 0x008fc40007810000 */
[----:B------:R-:W-:Y:S01]  /*d850*/  FSEL R144, R161, -INF , !P6 ;  /* 0xff800000a1907808 */ /* 0x000fe20007000000 */
[----:B------:R-:W-:Y:S01]  /*d860*/  IMAD.MOV.U32 R161, RZ, RZ, R247 ;  /* 0x000000ffffa17224 */ /* 0x000fe200078e00f7 */
[----:B------:R-:W-:Y:S02]  /*d870*/  FSETP.NEU.FTZ.AND P0, PT, R70, -INF , PT ;  /* 0xff8000004600780b */ /* 0x000fe40003f1d000 */
[----:B------:R-:W-:Y:S02]  /*d880*/  FSEL R156, R156, -INF , !P5 ;  /* 0xff8000009c9c7808 */ /* 0x000fe40006800000 */
[----:B------:R-:W-:Y:S02]  /*d890*/  FSEL R16, R70, RZ, P0 ;  /* 0x000000ff46107208 */ /* 0x000fe40000000000 */
[----:B------:R-:W-:Y:S02]  /*d8a0*/  FSEL R162, R162, -INF , !P4 ;  /* 0xff800000a2a27808 */ /* 0x000fe40006000000 */
[----:B------:R-:W-:Y:S01]  /*d8b0*/  FSEL R158, R158, -INF , !P2 ;  /* 0xff8000009e9e7808 */ /* 0x000fe20005000000 */
[----:B--2---:R-:W-:Y:S01]  /*d8c0*/  IMAD.WIDE.U32 R42, R13, -0x2daee0ad, RZ ;  /* 0xd2511f530d2a7825 */ /* 0x004fe200078e00ff */
[----:B------:R-:W-:-:S04]  /*d8d0*/  FSEL R13, R71, RZ, P1 ;  /* 0x000000ff470d7208 */ /* 0x000fc80000800000 */
[----:B------:R-:W-:Y:S02]  /*d8e0*/  LOP3.LUT R3, R43, UR27, R35, 0x96, !PT ;  /* 0x0000001b2b037c12 */ /* 0x000fe4000f8e9623 */
[----:B------:R-:W-:Y:S02]  /*d8f0*/  LOP3.LUT R2, R25, UR19, R42, 0x96, !PT ;  /* 0x0000001319027c12 */ /* 0x000fe4000f8e962a */
[----:B------:R-:W-:Y:S01]  /*d900*/  FSEL R25, R76, -INF , !P3 ;  /* 0xff8000004c197808 */ /* 0x000fe20005800000 */
[----:B------:R-:W-:Y:S01]  /*d910*/  IMAD.WIDE.U32 R10, R3, -0x326172a9, RZ ;  /* 0xcd9e8d57030a7825 */ /* 0x000fe200078e00ff */
[----:B------:R-:W-:-:S03]  /*d920*/  ISETP.GE.AND P3, PT, R6, R208, PT ;  /* 0x000000d00600720c */ /* 0x000fc60003f66270 */
[----:B------:R-:W-:Y:S01]  /*d930*/  IMAD.WIDE.U32 R40, R2, -0x326172a9, RZ ;  /* 0xcd9e8d5702287825 */ /* 0x000fe200078e00ff */
[----:B------:R-:W-:Y:S02]  /*d940*/  LOP3.LUT R2, R11, UR20, R14, 0x96, !PT ;  /* 0x000000140b027c12 */ /* 0x000fe4000f8e960e */
[----:B------:R-:W-:Y:S02]  /*d950*/  ISETP.LT.OR P3, PT, R6, R205, P3 ;  /* 0x000000cd0600720c */ /* 0x000fe40001f61670 */
[----:B------:R-:W-:Y:S01]  /*d960*/  LOP3.LUT R5, R41, UR18, R10, 0x96, !PT ;  /* 0x0000001229057c12 */ /* 0x000fe2000f8e960a */
[----:B------:R-:W-:Y:S01]  /*d970*/  IMAD.WIDE.U32 R2, R2, -0x2daee0ad, RZ ;  /* 0xd2511f5302027825 */ /* 0x000fe200078e00ff */
[----:B------:R-:W-:-:S03]  /*d980*/  FSEL R163, R163, -INF , !P3 ;  /* 0xff800000a3a37808 */ /* 0x000fc60005800000 */
[----:B------:R-:W-:Y:S01]  /*d990*/  IMAD.WIDE.U32 R4, R5, -0x2daee0ad, RZ ;  /* 0xd2511f5305047825 */ /* 0x000fe200078e00ff */
[----:B------:R-:W-:-:S03]  /*d9a0*/  LOP3.LUT R6, R3, UR17, R24, 0x96, !PT ;  /* 0x0000001103067c12 */ /* 0x000fc6000f8e9618 */
[----:B------:R-:W-:Y:S01]  /*d9b0*/  FMUL.FTZ R3, R71, UR10 ;  /* 0x0000000a47037c20 */ /* 0x000fe20008410000 */
[----:B------:R-:W-:-:S04]  /*d9c0*/  LOP3.LUT R5, R5, UR15, R2, 0x96, !PT ;  /* 0x0000000f05057c12 */ /* 0x000fc8000f8e9602 */
[----:B------:R-:W-:Y:S01]  /*d9d0*/  FSEL R14, R3, RZ, P1 ;  /* 0x000000ff030e7208 */ /* 0x000fe20000800000 */
[----:B------:R-:W-:Y:S01]  /*d9e0*/  IMAD.WIDE.U32 R2, R6, -0x326172a9, RZ ;  /* 0xcd9e8d5706027825 */ /* 0x000fe200078e00ff */
[----:B------:R-:W-:-:S03]  /*d9f0*/  ISETP.GE.AND P1, PT, R8, R210, PT ;  /* 0x000000d20800720c */ /* 0x000fc60003f26270 */
[----:B------:R-:W-:Y:S01]  /*da00*/  IMAD.WIDE.U32 R22, R5, -0x326172a9, RZ ;  /* 0xcd9e8d5705167825 */ /* 0x000fe200078e00ff */
[----:B------:R-:W-:-:S03]  /*da10*/  LOP3.LUT R3, R3, UR16, R40, 0x96, !PT ;  /* 0x0000001003037c12 */ /* 0x000fc6000f8e9628 */
[--C-:B------:R-:W-:Y:S01]  /*da20*/  FFMA.FTZ R5, R32, UR10, -R14.reuse ;  /* 0x0000000a20057c23 */ /* 0x100fe2000801080e */
[----:B------:R-:W-:Y:S01]  /*da30*/  FFMA.FTZ R0, R20, UR10, -R14 ;  /* 0x0000000a14007c23 */ /* 0x000fe2000801080e */
[----:B------:R-:W-:Y:S02]  /*da40*/  ISETP.LT.OR P1, PT, R8, R206, P1 ;  /* 0x000000ce0800720c */ /* 0x000fe40000f21670 */
[----:B------:R-:W-:Y:S01]  /*da50*/  LOP3.LUT R6, R23, UR14, R2, 0x96, !PT ;  /* 0x0000000e17067c12 */ /* 0x000fe2000f8e9602 */
[----:B------:R-:W-:Y:S01]  /*da60*/  IMAD.WIDE.U32 R2, R3, -0x2daee0ad, RZ ;  /* 0xd2511f5303027825 */ /* 0x000fe200078e00ff */
[----:B------:R1:W2:Y:S01]  /*da70*/  MUFU.EX2 R17, R5 ;  /* 0x0000000500117308 */ /* 0x0002a20000000800 */
[----:B------:R-:W-:Y:S02]  /*da80*/  FSEL R157, R157, -INF , !P1 ;  /* 0xff8000009d9d7808 */ /* 0x000fe40004800000 */
[----:B------:R-:W-:Y:S01]  /*da90*/  IMAD.WIDE.U32 R26, R6, -0x2daee0ad, RZ ;  /* 0xd2511f53061a7825 */ /* 0x000fe200078e00ff */
[----:B------:R-:W-:-:S04]  /*daa0*/  LOP3.LUT R6, R3, UR13, R4, 0x96, !PT ;  /* 0x0000000d03067c12 */ /* 0x000fc8000f8e9604 */
[----:B------:R-:W-:Y:S01]  /*dab0*/  LOP3.LUT R2, R27, UR5, R2, 0x96, !PT ;  /* 0x000000051b027c12 */ /* 0x000fe2000f8e9602 */
[----:B------:R3:W-:Y:S01]  /*dac0*/  MUFU.EX2 R63, R0 ;  /* 0x00000000003f7308 */ /* 0x0007e20000000800 */
[----:B------:R-:W-:-:S04]  /*dad0*/  IMAD.WIDE.U32 R18, R6, -0x326172a9, RZ ;  /* 0xcd9e8d5706127825 */ /* 0x000fc800078e00ff */
[----:B------:R-:W-:Y:S01]  /*dae0*/  IMAD.WIDE.U32 R2, R2, -0x326172a9, RZ ;  /* 0xcd9e8d5702027825 */ /* 0x000fe200078e00ff */
[----:B------:R-:W-:-:S03]  /*daf0*/  LOP3.LUT R22, R19, UR12, R22, 0x96, !PT ;  /* 0x0000000c13167c12 */ /* 0x000fc6000f8e9616 */
[----:B-1----:R-:W-:Y:S01]  /*db00*/  FMUL.FTZ R5, R70, UR10 ;  /* 0x0000000a46057c20 */ /* 0x002fe20008410000 */
[----:B------:R-:W-:Y:S02]  /*db10*/  LOP3.LUT R6, R2, 0xff, RZ, 0xc0, !PT ;  /* 0x000000ff02067812 */ /* 0x000fe400078ec0ff */
[----:B------:R-:W-:Y:S02]  /*db20*/  SHF.R.U32.HI R12, RZ, 0x18, R2 ;  /* 0x00000018ff0c7819 */ /* 0x000fe40000011602 */
[----:B------:R-:W-:Y:S02]  /*db30*/  FSEL R15, R5, RZ, P0 ;  /* 0x000000ff050f7208 */ /* 0x000fe40000000000 */
[----:B------:R-:W-:Y:S01]  /*db40*/  ISETP.GE.AND P0, PT, R8, R208, PT ;  /* 0x000000d00800720c */ /* 0x000fe20003f06270 */
[----:B---3--:R-:W-:Y:S02]  /*db50*/  FFMA.FTZ R0, R21, UR10, -R14 ;  /* 0x0000000a15007c23 */ /* 0x008fe4000801080e */
[--C-:B------:R-:W-:Y:S01]  /*db60*/  FFMA.FTZ R4, R29, UR10, -R15.reuse ;  /* 0x0000000a1d047c23 */ /* 0x100fe2000801080f */
[----:B------:R-:W-:Y:S01]  /*db70*/  FFMA.FTZ R5, R28, UR10, -R15 ;  /* 0x0000000a1c057c23 */ /* 0x000fe2000801080f */
[----:B------:R1:W-:Y:S01]  /*db80*/  MUFU.EX2 R239, R0 ;  /* 0x0000000000ef7308 */ /* 0x0003e20000000800 */
[----:B------:R-:W-:Y:S01]  /*db90*/  ISETP.LT.OR P0, PT, R8, R205, P0 ;  /* 0x000000cd0800720c */ /* 0x000fe20000701670 */
[----:B------:R-:W3:Y:S03]  /*dba0*/  LDSM.16.MT88.4 R28, [R189+0x6000] ;  /* 0x00600000bd1c783b */ /* 0x000ee60000004200 */
[----:B------:R-:W-:-:S03]  /*dbb0*/  FSEL R159, R159, -INF , !P0 ;  /* 0xff8000009f9f7808 */ /* 0x000fc60004000000 */
[----:B------:R4:W-:Y:S08]  /*dbc0*/  MUFU.EX2 R61, R4 ;  /* 0x00000004003d7308 */ /* 0x0009f00000000800 */
[----:B------:R5:W3:Y:S01]  /*dbd0*/  MUFU.EX2 R238, R5 ;  /* 0x0000000500ee7308 */ /* 0x000ae20000000800 */
[----:B-1----:R-:W-:-:S04]  /*dbe0*/  LOP3.LUT R0, R2, 0xffff, RZ, 0xc0, !PT ;  /* 0x0000ffff02007812 */ /* 0x002fc800078ec0ff */
[----:B----4-:R-:W-:Y:S02]  /*dbf0*/  SHF.R.U32.HI R4, RZ, 0x8, R0 ;  /* 0x00000008ff047819 */ /* 0x010fe40000011600 */
[----:B------:R-:W-:Y:S02]  /*dc00*/  LOP3.LUT R0, R3, UR21, R18, 0x96, !PT ;  /* 0x0000001503007c12 */ /* 0x000fe4000f8e9612 */
[----:B------:R-:W-:Y:S02]  /*dc10*/  SHF.R.U32.HI R3, RZ, 0x10, R2 ;  /* 0x00000010ff037819 */ /* 0x000fe40000011602 */
[----:B------:R-:W-:Y:S01]  /*dc20*/  PRMT R9, R6, 0x5410, R4 ;  /* 0x0000541006097816 */ /* 0x000fe20000000004 */
[----:B------:R-:W-:Y:S01]  /*dc30*/  FFMA.FTZ R4, R33, UR10, -R14 ;  /* 0x0000000a21047c23 */ /* 0x000fe2000801080e */
[----:B-----5:R-:W-:Y:S02]  /*dc40*/  LOP3.LUT R5, R3, 0xff, RZ, 0xc0, !PT ;  /* 0x000000ff03057812 */ /* 0x020fe400078ec0ff */
[----:B------:R-:W-:Y:S01]  /*dc50*/  LOP3.LUT R3, R0, 0xffff, RZ, 0xc0, !PT ;  /* 0x0000ffff00037812 */ /* 0x000fe200078ec0ff */
[----:B------:R1:W4:Y:S01]  /*dc60*/  MUFU.EX2 R62, R4 ;  /* 0x00000004003e7308 */ /* 0x0003220000000800 */
[----:B------:R-:W-:-:S02]  /*dc70*/  SHF.R.U32.HI R2, RZ, 0x10, R0 ;  /* 0x00000010ff027819 */ /* 0x000fc40000011600 */
[----:B------:R-:W-:Y:S02]  /*dc80*/  LOP3.LUT R8, R0, 0xff, RZ, 0xc0, !PT ;  /* 0x000000ff00087812 */ /* 0x000fe400078ec0ff */
[----:B------:R-:W-:Y:S02]  /*dc90*/  SHF.R.U32.HI R7, RZ, 0x8, R3 ;  /* 0x00000008ff077819 */ /* 0x000fe40000011603 */
[----:B------:R-:W-:Y:S02]  /*dca0*/  SHF.R.U32.HI R6, RZ, 0x18, R0 ;  /* 0x00000018ff067819 */ /* 0x000fe40000011600 */
[----:B------:R-:W-:Y:S01]  /*dcb0*/  LOP3.LUT R0, R2, 0xff, RZ, 0xc0, !PT ;  /* 0x000000ff02007812 */ /* 0x000fe200078ec0ff */
[----:B------:R-:W-:Y:S01]  /*dcc0*/  FFMA.FTZ R2, R34, UR10, -R15 ;  /* 0x0000000a22027c23 */ /* 0x000fe2000801080f */
[----:B------:R-:W-:Y:S01]  /*dcd0*/  PRMT R3, R5, 0x5410, R12 ;  /* 0x0000541005037816 */ /* 0x000fe2000000000c */
[----:B------:R-:W-:Y:S01]  /*dce0*/  FADD.FTZ R12, R234, -R13 ;  /* 0x8000000dea0c7221 */ /* 0x000fe20000010000 */
[----:B------:R-:W-:Y:S01]  /*dcf0*/  FADD.FTZ R13, R233, -R16 ;  /* 0x80000010e90d7221 */ /* 0x000fe20000010000 */
[----:B--2---:R-:W-:Y:S01]  /*dd00*/  IMAD.MOV.U32 R233, RZ, RZ, R17 ;  /* 0x000000ffffe97224 */ /* 0x004fe200078e0011 */
[----:B------:R2:W-:Y:S01]  /*dd10*/  MUFU.EX2 R16, R2 ;  /* 0x0000000200107308 */ /* 0x0005e20000000800 */
[----:B------:R-:W-:Y:S01]  /*dd20*/  HSET2.LE.AND R3, R3, R237, PT ;  /* 0x000000ed03037233 */ /* 0x000fe20003803000 */
[----:B------:R-:W-:Y:S01]  /*dd30*/  IMAD.MOV.U32 R17, RZ, RZ, R240 ;  /* 0x000000ffff117224 */ /* 0x000fe200078e00f0 */
[----:B-1----:R-:W-:-:S02]  /*dd40*/  PRMT R4, R8, 0x5410, R7 ;  /* 0x0000541008047816 */ /* 0x002fc40000000007 */
[----:B------:R-:W-:Y:S01]  /*dd50*/  PRMT R8, R0, 0x5410, R6 ;  /* 0x0000541000087816 */ /* 0x000fe20000000006 */
[----:B------:R-:W-:Y:S01]  /*dd60*/  FFMA.FTZ R6, R39, UR10, -R15 ;  /* 0x0000000a27067c23 */ /* 0x000fe2000801080f */
[--C-:B------:R-:W-:Y:S01]  /*dd70*/  HSET2.LE.AND R0, R9, R237.reuse, PT ;  /* 0x000000ed09007233 */ /* 0x100fe20003803000 */
[----:B------:R-:W-:Y:S01]  /*dd80*/  FMUL.FTZ R9, R12, UR10 ;  /* 0x0000000a0c097c20 */ /* 0x000fe20008410000 */
[----:B---3--:R-:W-:Y:S01]  /*dd90*/  F2FP.BF16.F32.PACK_AB R7, R238, R61 ;  /* 0x0000003dee07723e */ /* 0x008fe200000010ff */
[----:B------:R1:W-:Y:S01]  /*dda0*/  MUFU.EX2 R60, R6 ;  /* 0x00000006003c7308 */ /* 0x0003e20000000800 */
[----:B------:R-:W-:Y:S01]  /*ddb0*/  HSET2.LE.AND R4, R4, R237, PT ;  /* 0x000000ed04047233 */ /* 0x000fe20003803000 */
[----:B------:R-:W-:Y:S01]  /*ddc0*/  IMAD.MOV.U32 R39, RZ, RZ, R251 ;  /* 0x000000ffff277224 */ /* 0x000fe200078e00fb */
[----:B----4-:R-:W-:Y:S01]  /*ddd0*/  F2FP.BF16.F32.PACK_AB R5, R62, R233 ;  /* 0x000000e93e05723e */ /* 0x010fe200000010ff */
[----:B------:R-:W-:Y:S01]  /*dde0*/  IMAD.MOV.U32 R234, RZ, RZ, R17 ;  /* 0x000000ffffea7224 */ /* 0x000fe200078e0011 */
[----:B------:R-:W-:-:S02]  /*ddf0*/  LOP3.LUT R7, R3, R7, RZ, 0xc0, !PT ;  /* 0x0000000703077212 */ /* 0x000fc400078ec0ff */
[----:B--2---:R-:W-:Y:S01]  /*de00*/  F2FP.BF16.F32.PACK_AB R2, R239, R63 ;  /* 0x0000003fef02723e */ /* 0x004fe200000010ff */
[----:B------:R2:W3:Y:S01]  /*de10*/  MUFU.EX2 R75, R9 ;  /* 0x00000009004b7308 */ /* 0x0004e20000000800 */
[----:B------:R-:W-:Y:S02]  /*de20*/  LOP3.LUT R4, R4, R5, RZ, 0xc0, !PT ;  /* 0x0000000504047212 */ /* 0x000fe400078ec0ff */
[----:B-1----:R-:W-:Y:S02]  /*de30*/  LOP3.LUT R6, R0, R2, RZ, 0xc0, !PT ;  /* 0x0000000200067212 */ /* 0x002fe400078ec0ff */
[----:B------:R-:W-:Y:S02]  /*de40*/  FMNMX.FTZ R2, R232, R155, !PT ;  /* 0x0000009be8027209 */ /* 0x000fe40007810000 */
[----:B------:R-:W-:Y:S02]  /*de50*/  FMNMX.FTZ R0, R215, R172, !PT ;  /* 0x000000acd7007209 */ /* 0x000fe40007810000 */
[----:B------:R-:W-:-:S02]  /*de60*/  FMNMX.FTZ R3, R154, R2, !PT ;  /* 0x000000029a037209 */ /* 0x000fc40007810000 */
[----:B------:R-:W-:Y:S01]  /*de70*/  FMNMX.FTZ R2, R164, R0, !PT ;  /* 0x00000000a4027209 */ /* 0x000fe20007810000 */
[----:B--2---:R-:W-:Y:S01]  /*de80*/  FMUL.FTZ R9, R13, UR10 ;  /* 0x0000000a0d097c20 */ /* 0x004fe20008410000 */
[----:B------:R-:W-:Y:S01]  /*de90*/  FMNMX.FTZ R5, R152, R3, !PT ;  /* 0x0000000398057209 */ /* 0x000fe20007810000 */
[----:B---3--:R-:W-:Y:S01]  /*dea0*/  FMUL.FTZ R92, R92, R75 ;  /* 0x0000004b5c5c7220 */ /* 0x008fe20000410000 */
[----:B------:R-:W-:Y:S01]  /*deb0*/  FMNMX.FTZ R3, R153, R2, !PT ;  /* 0x0000000299037209 */ /* 0x000fe20007810000 */
[----:B------:R-:W1:Y:S01]  /*dec0*/  MUFU.EX2 R74, R9 ;  /* 0x00000009004a7308 */ /* 0x000e620000000800 */
[----:B------:R-:W-:Y:S01]  /*ded0*/  FMNMX.FTZ R5, R69, R5, !PT ;  /* 0x0000000545057209 */ /* 0x000fe20007810000 */
[-C--:B------:R-:W-:Y:S01]  /*dee0*/  FMUL.FTZ R93, R93, R75.reuse ;  /* 0x0000004b5d5d7220 */ /* 0x080fe20000410000 */
[----:B------:R-:W-:Y:S01]  /*def0*/  HSET2.LE.AND R0, R8, R237, PT ;  /* 0x000000ed08007233 */ /* 0x000fe20003803000 */
[-C--:B------:R-:W-:Y:S01]  /*df00*/  FMUL.FTZ R80, R80, R75.reuse ;  /* 0x0000004b50507220 */ /* 0x080fe20000410000 */
[----:B------:R-:W-:Y:S01]  /*df10*/  F2FP.BF16.F32.PACK_AB R2, R60, R16 ;  /* 0x000000103c02723e */ /* 0x000fe200000010ff */
[----:B------:R-:W-:Y:S01]  /*df20*/  FMUL.FTZ R81, R81, R75 ;  /* 0x0000004b51517220 */ /* 0x000fe20000410000 */
[----:B------:R-:W-:Y:S01]  /*df30*/  FMNMX.FTZ R3, R68, R3, !PT ;  /* 0x0000000344037209 */ /* 0x000fe20007810000 */
[----:B------:R-:W-:Y:S01]  /*df40*/  FMUL.FTZ R96, R96, R75 ;  /* 0x0000004b60607220 */ /* 0x000fe20000410000 */
[----:B------:R-:W-:Y:S01]  /*df50*/  FMNMX.FTZ R8, R150, R5, !PT ;  /* 0x0000000596087209 */ /* 0x000fe20007810000 */
[-C--:B------:R-:W-:Y:S01]  /*df60*/  FMUL.FTZ R97, R97, R75.reuse ;  /* 0x0000004b61617220 */ /* 0x080fe20000410000 */
[----:B------:R-:W-:Y:S01]  /*df70*/  LOP3.LUT R5, R0, R2, RZ, 0xc0, !PT ;  /* 0x0000000200057212 */ /* 0x000fe200078ec0ff */
[----:B------:R-:W-:Y:S01]  /*df80*/  FMUL.FTZ R108, R108, R75 ;  /* 0x0000004b6c6c7220 */ /* 0x000fe20000410000 */
[----:B------:R-:W-:Y:S01]  /*df90*/  FMNMX.FTZ R0, R171, R3, !PT ;  /* 0x00000003ab007209 */ /* 0x000fe20007810000 */
[-C--:B------:R-:W-:Y:S01]  /*dfa0*/  FMUL.FTZ R109, R109, R75.reuse ;  /* 0x0000004b6d6d7220 */ /* 0x080fe20000410000 */
[----:B------:R-:W-:Y:S01]  /*dfb0*/  FMNMX.FTZ R2, R148, R8, !PT ;  /* 0x0000000894027209 */ /* 0x000fe20007810000 */
[-C--:B------:R-:W-:Y:S01]  /*dfc0*/  FMUL.FTZ R112, R112, R75.reuse ;  /* 0x0000004b70707220 */ /* 0x080fe20000410000 */
[----:B------:R-:W-:Y:S01]  /*dfd0*/  FMNMX.FTZ R0, R173, R0, !PT ;  /* 0x00000000ad007209 */ /* 0x000fe20007810000 */
[----:B-1----:R-:W-:Y:S01]  /*dfe0*/  FMUL.FTZ R94, R94, R74 ;  /* 0x0000004a5e5e7220 */ /* 0x002fe20000410000 */
[----:B------:R-:W-:Y:S01]  /*dff0*/  FMNMX.FTZ R8, R38, R2, !PT ;  /* 0x0000000226087209 */ /* 0x000fe20007810000 */
[----:B------:R-:W-:Y:S01]  /*e000*/  FMUL.FTZ R95, R95, R74 ;  /* 0x0000004a5f5f7220 */ /* 0x000fe20000410000 */
        /* <DEDUP_REMOVED lines=13> */
[-C--:B------:R-:W-:Y:S01]  /*e0e0*/  FMUL.FTZ R113, R113, R75.reuse ;  /* 0x0000004b71717220 */ /* 0x080fe20000410000 */
[----:B------:R-:W-:Y:S01]  /*e0f0*/  FMNMX.FTZ R0, R25, R0, !PT ;  /* 0x0000000019007209 */ /* 0x000fe20007810000 */
[----:B------:R-:W-:Y:S01]  /*e100*/  FMUL.FTZ R114, R114, R74 ;  /* 0x0000004a72727220 */ /* 0x000fe20000410000 */
[----:B------:R-:W-:Y:S01]  /*e110*/  FMNMX.FTZ R2, R220, R2, !PT ;  /* 0x00000002dc027209 */ /* 0x000fe20007810000 */
[----:B------:R-:W-:Y:S01]  /*e120*/  FMUL.FTZ R115, R115, R74 ;  /* 0x0000004a73737220 */ /* 0x000fe20000410000 */
[----:B------:R-:W-:Y:S01]  /*e130*/  FMNMX.FTZ R0, R65, R0, !PT ;  /* 0x0000000041007209 */ /* 0x000fe20007810000 */
[-C--:B------:R-:W-:Y:S01]  /*e140*/  FMUL.FTZ R124, R124, R75.reuse ;  /* 0x0000004b7c7c7220 */ /* 0x080fe20000410000 */
[-C--:B------:R-:W-:Y:S01]  /*e150*/  FMUL.FTZ R125, R125, R75.reuse ;  /* 0x0000004b7d7d7220 */ /* 0x080fe20000410000 */
[----:B------:R-:W-:Y:S01]  /*e160*/  FMUL.FTZ R126, R126, R74 ;  /* 0x0000004a7e7e7220 */ /* 0x000fe20000410000 */
[----:B------:R-:W-:Y:S01]  /*e170*/  FMNMX.FTZ R0, R145, R0, !PT ;  /* 0x0000000091007209 */ /* 0x000fe20007810000 */
[----:B------:R-:W-:Y:S01]  /*e180*/  FMUL.FTZ R127, R127, R74 ;  /* 0x0000004a7f7f7220 */ /* 0x000fe20000410000 */
[-C--:B------:R-:W-:Y:S01]  /*e190*/  FMUL.FTZ R128, R128, R75.reuse ;  /* 0x0000004b80807220 */ /* 0x080fe20000410000 */
[-C--:B------:R-:W-:Y:S01]  /*e1a0*/  FMUL.FTZ R129, R129, R75.reuse ;  /* 0x0000004b81817220 */ /* 0x080fe20000410000 */
[----:B------:R-:W-:Y:S01]  /*e1b0*/  FMNMX.FTZ R0, R144, R0, !PT ;  /* 0x0000000090007209 */ /* 0x000fe20007810000 */
[-C--:B------:R-:W-:Y:S01]  /*e1c0*/  FMUL.FTZ R130, R130, R74.reuse ;  /* 0x0000004a82827220 */ /* 0x080fe20000410000 */
[----:B------:R-:W-:Y:S01]  /*e1d0*/  FMUL.FTZ R131, R131, R74 ;  /* 0x0000004a83837220 */ /* 0x000fe20000410000 */
[-C--:B------:R-:W-:Y:S01]  /*e1e0*/  FMUL.FTZ R136, R136, R75.reuse ;  /* 0x0000004b88887220 */ /* 0x080fe20000410000 */
[----:B------:R-:W-:Y:S01]  /*e1f0*/  FMNMX.FTZ R0, R156, R0, !PT ;  /* 0x000000009c007209 */ /* 0x000fe20007810000 */
[----:B------:R-:W-:Y:S01]  /*e200*/  FMUL.FTZ R137, R137, R75 ;  /* 0x0000004b89897220 */ /* 0x000fe20000410000 */
[-C--:B------:R-:W-:Y:S01]  /*e210*/  FMUL.FTZ R138, R138, R74.reuse ;  /* 0x0000004a8a8a7220 */ /* 0x080fe20000410000 */
[----:B------:R-:W-:Y:S01]  /*e220*/  FMUL.FTZ R139, R139, R74 ;  /* 0x0000004a8b8b7220 */ /* 0x000fe20000410000 */
[----:B------:R-:W-:Y:S01]  /*e230*/  FMNMX.FTZ R8, R157, R0, !PT ;  /* 0x000000009d087209 */ /* 0x000fe20007810000 */
[----:B------:R-:W-:Y:S01]  /*e240*/  HMMA.16816.F32.BF16 R180, R4, R30, R92 ;  /* 0x0000001e04b4723c */ /* 0x000fe2000004185c */
[----:B------:R-:W-:-:S02]  /*e250*/  FMNMX.FTZ R2, R221, R2, !PT ;  /* 0x00000002dd027209 */ /* 0x000fc40007810000 */
[----:B------:R-:W-:Y:S02]  /*e260*/  LOP3.LUT R3, R47, R249, RZ, 0x3c, !PT ;  /* 0x000000f92f037212 */ /* 0x000fe400078e3cff */
[----:B------:R-:W-:Y:S01]  /*e270*/  FMNMX.FTZ R0, R162, R2, !PT ;  /* 0x00000002a2007209 */ /* 0x000fe20007810000 */
[----:B------:R-:W-:Y:S02]  /*e280*/  HMMA.16816.F32.BF16 R184, R4, R28, R80 ;  /* 0x0000001c04b8723c */ /* 0x000fe40000041850 */
[----:B------:R-:W-:Y:S01]  /*e290*/  IMAD.WIDE.U32 R12, R3, -0x2daee0ad, RZ ;  /* 0xd2511f53030c7825 */ /* 0x000fe200078e00ff */
[----:B------:R-:W-:-:S03]  /*e2a0*/  FMNMX.FTZ R0, R163, R0, !PT ;  /* 0x00000000a3007209 */ /* 0x000fc60007810000 */
[----:B------:R-:W-:Y:S01]  /*e2b0*/  HMMA.16816.F32.BF16 R92, R4, R48, R96 ;  /* 0x00000030045c723c */ /* 0x000fe20000041860 */
[----:B------:R-:W-:Y:S02]  /*e2c0*/  LOP3.LUT R2, R13, UR19, R42, 0x96, !PT ;  /* 0x000000130d027c12 */ /* 0x000fe4000f8e962a */
[----:B------:R-:W-:-:S03]  /*e2d0*/  FMNMX.FTZ R0, R158, R0, !PT ;  /* 0x000000009e007209 */ /* 0x000fc60007810000 */
[----:B------:R-:W-:Y:S01]  /*e2e0*/  HMMA.16816.F32.BF16 R216, R4, R50, R108 ;  /* 0x0000003204d8723c */ /* 0x000fe2000004186c */
[----:B------:R-:W-:Y:S01]  /*e2f0*/  FMNMX.FTZ R0, R159, R0, !PT ;  /* 0x000000009f007209 */ /* 0x000fe20007810000 */
[----:B------:R-:W-:Y:S01]  /*e300*/  IMAD.WIDE.U32 R36, R2, -0x326172a9, RZ ;  /* 0xcd9e8d5702247825 */ /* 0x000fe200078e00ff */
[----:B------:R-:W-:-:S03]  /*e310*/  LOP3.LUT R2, R11, UR20, R46, 0x96, !PT ;  /* 0x000000140b027c12 */ /* 0x000fc6000f8e962e */
[----:B------:R-:W-:Y:S01]  /*e320*/  HMMA.16816.F32.BF16 R96, R4, R52, R112 ;  /* 0x000000340460723c */ /* 0x000fe20000041870 */
[----:B------:R-:W1:Y:S01]  /*e330*/  SHFL.BFLY PT, R9, R0, 0x2, 0x1f ;  /* 0x0c401f0000097f89 */ /* 0x000e6200000e0000 */
[----:B------:R-:W-:-:S04]  /*e340*/  IMAD.WIDE.U32 R2, R2, -0x2daee0ad, RZ ;  /* 0xd2511f5302027825 */ /* 0x000fc800078e00ff */
[C---:B------:R-:W-:Y:S01]  /*e350*/  HMMA.16816.F32.BF16 R176, R4.reuse, R54, R124 ;  /* 0x0000003604b0723c */ /* 0x040fe2000004187c */
[----:B------:R-:W-:Y:S01]  /*e360*/  LOP3.LUT R3, R3, UR17, R12, 0x96, !PT ;  /* 0x0000001103037c12 */ /* 0x000fe2000f8e960c */
[----:B------:R-:W-:Y:S02]  /*e370*/  IMAD.MOV.U32 R110, RZ, RZ, R16 ;  /* 0x000000ffff6e7224 */ /* 0x000fe400078e0010 */
[----:B------:R-:W-:Y:S02]  /*e380*/  VIADD R114, R250, 0x4 ;  /* 0x00000004fa727836 */ /* 0x000fe40000000000 */
[----:B------:R-:W-:Y:S01]  /*e390*/  HMMA.16816.F32.BF16 R128, R4, R56, R128 ;  /* 0x000000380480723c */ /* 0x000fe20000041880 */
[----:B------:R-:W-:Y:S02]  /*e3a0*/  IMAD.MOV.U32 R109, RZ, RZ, R60 ;  /* 0x000000ffff6d7224 */ /* 0x000fe400078e003c */
[----:B------:R-:W-:-:S03]  /*e3b0*/  IMAD.WIDE.U32 R114, R114, -0x326172a9, RZ ;  /* 0xcd9e8d5772727825 */ /* 0x000fc600078e00ff */
[----:B------:R-:W-:Y:S01]  /*e3c0*/  HMMA.16816.F32.BF16 R80, R4, R58, R136 ;  /* 0x0000003a0450723c */ /* 0x000fe20000041888 */
[----:B------:R-:W2:Y:S06]  /*e3d0*/  SHFL.BFLY PT, R6, R8, 0x2, 0x1f ;  /* 0x0c401f0008067f89 */ /* 0x000eac00000e0000 */
[----:B------:R-:W-:Y:S01]  /*e3e0*/  LOP3.LUT R4, R37, UR18, R10, 0x96, !PT ;  /* 0x0000001225047c12 */ /* 0x000fe2000f8e960a */
[----:B------:R-:W-:Y:S01]  /*e3f0*/  IMAD.MOV.U32 R137, RZ, RZ, R39 ;  /* 0x000000ffff897224 */ /* 0x000fe200078e0027 */
[----:B-1----:R-:W-:Y:S01]  /*e400*/  FMNMX.FTZ R0, R0, R9, !PT ;  /* 0x0000000900007209 */ /* 0x002fe20007810000 */
[----:B------:R-:W-:-:S02]  /*e410*/  IMAD.MOV.U32 R138, RZ, RZ, R233 ;  /* 0x000000ffff8a7224 */ /* 0x000fc400078e00e9 */
[----:B------:R-:W-:-:S04]  /*e420*/  IMAD.WIDE.U32 R4, R4, -0x2daee0ad, RZ ;  /* 0xd2511f5304047825 */ /* 0x000fc800078e00ff */
[----:B------:R-:W-:Y:S01]  /*e430*/  IMAD.MOV.U32 R139, RZ, RZ, R234 ;  /* 0x000000ffff8b7224 */ /* 0x000fe200078e00ea */
[----:B------:R-:W-:Y:S01]  /*e440*/  LOP3.LUT R5, R5, UR15, R2, 0x96, !PT ;  /* 0x0000000f05057c12 */ /* 0x000fe2000f8e9602 */
[----:B------:R-:W-:-:S04]  /*e450*/  IMAD.WIDE.U32 R2, R3, -0x326172a9, RZ ;  /* 0xcd9e8d5703027825 */ /* 0x000fc800078e00ff */
[----:B------:R-:W-:Y:S01]  /*e460*/  IMAD.WIDE.U32 R20, R5, -0x326172a9, RZ ;  /* 0xcd9e8d5705147825 */ /* 0x000fe200078e00ff */
[----:B------:R-:W-:Y:S02]  /*e470*/  LOP3.LUT R3, R3, UR16, R36, 0x96, !PT ;  /* 0x0000001003037c12 */ /* 0x000fe4000f8e9624 */
[----:B--2---:R-:W-:Y:S01]  /*e480*/  FMNMX.FTZ R6, R8, R6, !PT ;  /* 0x0000000608067209 */ /* 0x004fe20007810000 */
[----:B------:R-:W-:Y:S01]  /*e490*/  IMAD.MOV.U32 R136, RZ, RZ, R110 ;  /* 0x000000ffff887224 */ /* 0x000fe200078e006e */
[----:B------:R-:W-:Y:S01]  /*e4a0*/  LOP3.LUT R5, R21, UR14, R2, 0x96, !PT ;  /* 0x0000000e15057c12 */ /* 0x000fe2000f8e9602 */
[----:B------:R-:W-:Y:S01]  /*e4b0*/  IMAD.WIDE.U32 R2, R3, -0x2daee0ad, RZ ;  /* 0xd2511f5303027825 */ /* 0x000fe200078e00ff */
[----:B------:R-:W1:Y:S03]  /*e4c0*/  SHFL.BFLY PT, R8, R0, 0x1, 0x1f ;  /* 0x0c201f0000087f89 */ /* 0x000e6600000e0000 */
[----:B------:R-:W-:Y:S01]  /*e4d0*/  IMAD.WIDE.U32 R32, R5, -0x2daee0ad, RZ ;  /* 0xd2511f5305207825 */ /* 0x000fe200078e00ff */
[----:B------:R-:W2:Y:S01]  /*e4e0*/  SHFL.BFLY PT, R7, R6, 0x1, 0x1f ;  /* 0x0c201f0006077f89 */ /* 0x000ea200000e0000 */
[----:B------:R-:W-:-:S02]  /*e4f0*/  LOP3.LUT R9, R3, UR13, R4, 0x96, !PT ;  /* 0x0000000d03097c12 */ /* 0x000fc4000f8e9604 */
[----:B------:R-:W-:Y:S01]  /*e500*/  IMAD.MOV.U32 R110, RZ, RZ, R62 ;  /* 0x000000ffff6e7224 */ /* 0x000fe200078e003e */
[----:B------:R-:W-:Y:S02]  /*e510*/  LOP3.LUT R2, R33, UR5, R2, 0x96, !PT ;  /* 0x0000000521027c12 */ /* 0x000fe4000f8e9602 */
[----:B------:R-:W-:-:S04]  /*e520*/  IMAD.WIDE.U32 R10, R9, -0x326172a9, RZ ;  /* 0xcd9e8d57090a7825 */ /* 0x000fc800078e00ff */
[----:B------:R-:W-:-:S03]  /*e530*/  IMAD.WIDE.U32 R4, R2, -0x326172a9, RZ ;  /* 0xcd9e8d5702047825 */ /* 0x000fc600078e00ff */
[C---:B------:R-:W-:Y:S02]  /*e540*/  LOP3.LUT R2, R4.reuse, 0xffff, RZ, 0xc0, !PT ;  /* 0x0000ffff04027812 */ /* 0x040fe400078ec0ff */
[----:B------:R-:W-:Y:S02]  /*e550*/  LOP3.LUT R3, R4, 0xff, RZ, 0xc0, !PT ;  /* 0x000000ff04037812 */ /* 0x000fe400078ec0ff */
[----:B-1----:R-:W-:Y:S02]  /*e560*/  FMNMX.FTZ R72, R0, R8, !PT ;  /* 0x0000000800487209 */ /* 0x002fe40007810000 */
[----:B------:R-:W-:Y:S02]  /*e570*/  SHF.R.U32.HI R0, RZ, 0x10, R4 ;  /* 0x00000010ff007819 */ /* 0x000fe40000011604 */
[----:B--2---:R-:W-:Y:S02]  /*e580*/  FMNMX.FTZ R73, R6, R7, !PT ;  /* 0x0000000706497209 */ /* 0x004fe40007810000 */
[----:B------:R-:W-:-:S02]  /*e590*/  SHF.R.U32.HI R6, RZ, 0x8, R2 ;  /* 0x00000008ff067819 */ /* 0x000fc40000011602 */
[C---:B------:R-:W-:Y:S01]  /*e5a0*/  FSETP.NEU.FTZ.AND P1, PT, R73.reuse, -INF , PT ;  /* 0xff8000004900780b */ /* 0x040fe20003f3d000 */
[----:B------:R-:W-:Y:S01]  /*e5b0*/  FMUL.FTZ R7, R73, UR10 ;  /* 0x0000000a49077c20 */ /* 0x000fe20008410000 */
[----:B------:R-:W-:Y:S02]  /*e5c0*/  PRMT R13, R3, 0x5410, R6 ;  /* 0x00005410030d7816 */ /* 0x000fe40000000006 */
[----:B------:R-:W-:Y:S02]  /*e5d0*/  LOP3.LUT R0, R0, 0xff, RZ, 0xc0, !PT ;  /* 0x000000ff00007812 */ /* 0x000fe400078ec0ff */
[----:B------:R-:W-:Y:S02]  /*e5e0*/  FSEL R2, R7, RZ, P1 ;  /* 0x000000ff07027208 */ /* 0x000fe40000800000 */
[----:B------:R-:W-:-:S03]  /*e5f0*/  FSETP.NEU.FTZ.AND P0, PT, R72, -INF , PT ;  /* 0xff8000004800780b */ /* 0x000fc60003f1d000 */
[----:B------:R-:W-:-:S04]  /*e600*/  FFMA.FTZ R3, R155, UR10, -R2 ;  /* 0x0000000a9b037c23 */ /* 0x000fc80008010802 */
[----:B------:R1:W-:Y:S02]  /*e610*/  MUFU.EX2 R160, R3 ;  /* 0x0000000300a07308 */ /* 0x0003e40000000800 */
[----:B-1----:R-:W-:Y:S01]  /*e620*/  SHF.R.U32.HI R3, RZ, 0x18, R4 ;  /* 0x00000018ff037819 */ /* 0x002fe20000011604 */
[----:B------:R-:W-:-:S03]  /*e630*/  FFMA.FTZ R4, R154, UR10, -R2 ;  /* 0x0000000a9a047c23 */ /* 0x000fc60008010802 */
[----:B------:R-:W-:Y:S02]  /*e640*/  PRMT R8, R0, 0x5410, R3 ;  /* 0x0000541000087816 */ /* 0x000fe40000000003 */
[----:B------:R1:W2:Y:S01]  /*e650*/  MUFU.EX2 R76, R4 ;  /* 0x00000004004c7308 */ /* 0x0002a20000000800 */
[----:B------:R-:W-:Y:S01]  /*e660*/  LOP3.LUT R3, R5, UR21, R10, 0x96, !PT ;  /* 0x0000001505037c12 */ /* 0x000fe2000f8e960a */
[----:B------:R-:W-:Y:S01]  /*e670*/  FFMA.FTZ R5, R69, UR10, -R2 ;  /* 0x0000000a45057c23 */ /* 0x000fe20008010802 */
[----:B------:R-:W-:-:S05]  /*e680*/  FMUL.FTZ R0, R72, UR10 ;  /* 0x0000000a48007c20 */ /* 0x000fca0008410000 */
[----:B------:R-:W-:Y:S01]  /*e690*/  MUFU.EX2 R111, R5 ;  /* 0x00000005006f7308 */ /* 0x000fe20000000800 */
[----:B------:R-:W-:-:S05]  /*e6a0*/  FSEL R0, R0, RZ, P0 ;  /* 0x000000ff00007208 */ /* 0x000fca0000000000 */
[----:B------:R-:W-:Y:S01]  /*e6b0*/  FFMA.FTZ R6, R172, UR10, -R0 ;  /* 0x0000000aac067c23 */ /* 0x000fe20008010800 */
[----:B------:R-:W-:Y:S02]  /*e6c0*/  IMAD.MOV.U32 R172, RZ, RZ, R161 ;  /* 0x000000ffffac7224 */ /* 0x000fe400078e00a1 */
[----:B-1----:R-:W-:Y:S01]  /*e6d0*/  FFMA.FTZ R4, R152, UR10, -R2 ;  /* 0x0000000a98047c23 */ /* 0x002fe20008010802 */
[----:B------:R-:W-:Y:S01]  /*e6e0*/  MUFU.EX2 R252, R6 ;  /* 0x0000000600fc7308 */ /* 0x000fe20000000800 */
[----:B------:R-:W-:-:S07]  /*e6f0*/  IMAD.MOV.U32 R161, RZ, RZ, R246 ;  /* 0x000000ffffa17224 */ /* 0x000fce00078e00f6 */
[----:B------:R1:W3:Y:S02]  /*e700*/  MUFU.EX2 R108, R4 ;  /* 0x00000004006c7308 */ /* 0x0002e40000000800 */
[----:B-1----:R-:W-:-:S04]  /*e710*/  LOP3.LUT R4, R3, 0xffff, RZ, 0xc0, !PT ;  /* 0x0000ffff03047812 */ /* 0x002fc800078ec0ff */
[----:B------:R-:W-:Y:S02]  /*e720*/  SHF.R.U32.HI R5, RZ, 0x8, R4 ;  /* 0x00000008ff057819 */ /* 0x000fe40000011604 */
        /* <DEDUP_REMOVED lines=12> */
[----:B--2---:R-:W-:-:S03]  /*e7f0*/  IMAD.MOV.U32 R164, RZ, RZ, R76 ;  /* 0x000000ffffa47224 */ /* 0x004fc600078e004c */
[----:B------:R-:W-:-:S04]  /*e800*/  FADD.FTZ R4, R232, -R4 ;  /* 0x80000004e8047221 */ /* 0x000fc80000010000 */
[----:B------:R1:W-:Y:S01]  /*e810*/  MUFU.EX2 R251, R3 ;  /* 0x0000000300fb7308 */ /* 0x0003e20000000800 */
[----:B------:R-:W-:-:S07]  /*e820*/  FMUL.FTZ R4, R4, UR10 ;  /* 0x0000000a04047c20 */ /* 0x000fce0008410000 */
[----:B------:R3:W2:Y:S01]  /*e830*/  MUFU.EX2 R69, R4 ;  /* 0x0000000400457308 */ /* 0x0006a20000000800 */
[----:B-1----:R-:W-:-:S05]  /*e840*/  FSEL R3, R72, RZ, P0 ;  /* 0x000000ff48037208 */ /* 0x002fca0000000000 */
[----:B------:R-:W-:Y:S01]  /*e850*/  FADD.FTZ R5, R215, -R3 ;  /* 0x80000003d7057221 */ /* 0x000fe20000010000 */
[--C-:B------:R-:W-:Y:S02]  /*e860*/  HSET2.LE.AND R3, R13, R237.reuse, PT ;  /* 0x000000ed0d037233 */ /* 0x100fe40003803000 */
[----:B---3--:R-:W-:Y:S01]  /*e870*/  F2FP.BF16.F32.PACK_AB R4, R111, R108 ;  /* 0x0000006c6f04723e */ /* 0x008fe200000010ff */
[----:B------:R-:W-:Y:S01]  /*e880*/  FMUL.FTZ R5, R5, UR10 ;  /* 0x0000000a05057c20 */ /* 0x000fe20008410000 */
[-C--:B--2---:R-:W-:Y:S01]  /*e890*/  FMUL.FTZ R84, R84, R69.reuse ;  /* 0x0000004554547220 */ /* 0x084fe20000410000 */
[-C--:B------:R-:W-:Y:S01]  /*e8a0*/  FMUL.FTZ R85, R85, R69.reuse ;  /* 0x0000004555557220 */ /* 0x080fe20000410000 */
[----:B------:R-:W-:Y:S01]  /*e8b0*/  LOP3.LUT R18, R3, R4, RZ, 0xc0, !PT ;  /* 0x0000000403127212 */ /* 0x000fe200078ec0ff */
[----:B------:R-:W1:Y:S01]  /*e8c0*/  MUFU.EX2 R68, R5 ;  /* 0x0000000500447308 */ /* 0x000e620000000800 */
[--C-:B------:R-:W-:Y:S01]  /*e8d0*/  HSET2.LE.AND R3, R8, R237.reuse, PT ;  /* 0x000000ed08037233 */ /* 0x100fe20003803000 */
[-C--:B------:R-:W-:Y:S01]  /*e8e0*/  FMUL.FTZ R88, R88, R69.reuse ;  /* 0x0000004558587220 */ /* 0x080fe20000410000 */
[----:B------:R-:W-:Y:S01]  /*e8f0*/  F2FP.BF16.F32.PACK_AB R4, R240, R34 ;  /* 0x00000022f004723e */ /* 0x000fe200000010ff */
[-C--:B------:R-:W-:Y:S01]  /*e900*/  FMUL.FTZ R89, R89, R69.reuse ;  /* 0x0000004559597220 */ /* 0x080fe20000410000 */
[----:B------:R-:W-:Y:S01]  /*e910*/  LOP3.LUT R13, R11, UR12, R20, 0x96, !PT ;  /* 0x0000000c0b0d7c12 */ /* 0x000fe2000f8e9614 */
        /* <DEDUP_REMOVED lines=10> */
[----:B------:R-:W-:Y:S01]  /*e9c0*/  FMUL.FTZ R120, R120, R69 ;  /* 0x0000004578787220 */ /* 0x000fe20000410000 */
[----:B------:R-:W-:Y:S01]  /*e9d0*/  HSET2.LE.AND R3, R6, R237, PT ;  /* 0x000000ed06037233 */ /* 0x000fe20003803000 */
[----:B------:R-:W-:Y:S01]  /*e9e0*/  FFMA.FTZ R6, R148, UR10, -R2 ;  /* 0x0000000a94067c23 */ /* 0x000fe20008010802 */
[----:B------:R-:W-:Y:S01]  /*e9f0*/  F2FP.BF16.F32.PACK_AB R4, R251, R252 ;  /* 0x000000fcfb04723e */ /* 0x000fe200000010ff */
[-C--:B-1----:R-:W-:Y:S01]  /*ea00*/  FMUL.FTZ R86, R86, R68.reuse ;  /* 0x0000004456567220 */ /* 0x082fe20000410000 */
[----:B------:R-:W-:Y:S01]  /*ea10*/  FMUL.FTZ R87, R87, R68 ;  /* 0x0000004457577220 */ /* 0x000fe20000410000 */
[----:B------:R1:W-:Y:S01]  /*ea20*/  MUFU.EX2 R248, R6 ;  /* 0x0000000600f87308 */ /* 0x0003e20000000800 */
[----:B------:R-:W-:Y:S01]  /*ea30*/  LOP3.LUT R17, R3, R4, RZ, 0xc0, !PT ;  /* 0x0000000403117212 */ /* 0x000fe200078ec0ff */
[----:B------:R-:W-:-:S02]  /*ea40*/  VIADD R3, R35, 0x1 ;  /* 0x0000000123037836 */ /* 0x000fc40000000000 */
[----:B------:R-:W-:Y:S01]  /*ea50*/  FFMA.FTZ R4, R150, UR10, -R2 ;  /* 0x0000000a96047c23 */ /* 0x000fe20008010802 */
[-C--:B------:R-:W-:Y:S01]  /*ea60*/  FMUL.FTZ R90, R90, R68.reuse ;  /* 0x000000445a5a7220 */ /* 0x080fe20000410000 */
[-C--:B------:R-:W-:Y:S01]  /*ea70*/  FMUL.FTZ R91, R91, R68.reuse ;  /* 0x000000445b5b7220 */ /* 0x080fe20000410000 */
[-C--:B------:R-:W-:Y:S01]  /*ea80*/  FMUL.FTZ R102, R102, R68.reuse ;  /* 0x0000004466667220 */ /* 0x080fe20000410000 */
[----:B------:R-:W-:Y:S01]  /*ea90*/  LOP3.LUT R3, R43, UR27, R3, 0x96, !PT ;  /* 0x0000001b2b037c12 */ /* 0x000fe2000f8e9603 */
[----:B------:R2:W-:Y:S01]  /*eaa0*/  MUFU.EX2 R247, R4 ;  /* 0x0000000400f77308 */ /* 0x0005e20000000800 */
[C---:B------:R-:W-:Y:S01]  /*eab0*/  HMMA.16816.F32.BF16 R76, R16.reuse, R28, R84 ;  /* 0x0000001c104c723c */ /* 0x040fe20000041854 */
[-C--:B------:R-:W-:Y:S01]  /*eac0*/  FMUL.FTZ R103, R103, R68.reuse ;  /* 0x0000004467677220 */ /* 0x080fe20000410000 */
[-C--:B------:R-:W-:Y:S01]  /*ead0*/  FMUL.FTZ R106, R106, R68.reuse ;  /* 0x000000446a6a7220 */ /* 0x080fe20000410000 */
[-C--:B------:R-:W-:Y:S01]  /*eae0*/  FMUL.FTZ R107, R107, R68.reuse ;  /* 0x000000446b6b7220 */ /* 0x080fe20000410000 */
[-C--:B------:R-:W-:Y:S01]  /*eaf0*/  FMUL.FTZ R118, R118, R68.reuse ;  /* 0x0000004476767220 */ /* 0x080fe20000410000 */
[----:B------:R-:W-:Y:S01]  /*eb00*/  FMUL.FTZ R119, R119, R68 ;  /* 0x0000004477777220 */ /* 0x000fe20000410000 */
[----:B------:R-:W-:Y:S01]  /*eb10*/  HMMA.16816.F32.BF16 R124, R16, R30, R88 ;  /* 0x0000001e107c723c */ /* 0x000fe20000041858 */
[----:B------:R-:W-:-:S02]  /*eb20*/  IMAD.MOV.U32 R87, RZ, RZ, R240 ;  /* 0x000000ffff577224 */ /* 0x000fc400078e00f0 */
[----:B-1----:R-:W-:Y:S01]  /*eb30*/  FFMA.FTZ R6, R38, UR10, -R2 ;  /* 0x0000000a26067c23 */ /* 0x002fe20008010802 */
[----:B------:R-:W-:Y:S01]  /*eb40*/  IMAD.MOV.U32 R86, RZ, RZ, R239 ;  /* 0x000000ffff567224 */ /* 0x000fe200078e00ef */
[----:B------:R-:W1:Y:S01]  /*eb50*/  LDSM.16.MT88.4 R28, [R189+0x6800] ;  /* 0x00680000bd1c783b */ /* 0x000e620000004200 */
[----:B------:R-:W-:Y:S01]  /*eb60*/  IMAD.MOV.U32 R85, RZ, RZ, R238 ;  /* 0x000000ffff557224 */ /* 0x000fe200078e00ee */
[----:B------:R3:W-:Y:S01]  /*eb70*/  MUFU.EX2 R155, R6 ;  /* 0x00000006009b7308 */ /* 0x0007e20000000800 */
[----:B------:R-:W-:Y:S01]  /*eb80*/  FMUL.FTZ R121, R121, R69 ;  /* 0x0000004579797220 */ /* 0x000fe20000410000 */
[-C--:B------:R-:W-:Y:S01]  /*eb90*/  FMUL.FTZ R122, R122, R68.reuse ;  /* 0x000000447a7a7220 */ /* 0x080fe20000410000 */
[----:B------:R-:W-:Y:S01]  /*eba0*/  FMUL.FTZ R123, R123, R68 ;  /* 0x000000447b7b7220 */ /* 0x000fe20000410000 */
[----:B--2---:R-:W-:-:S04]  /*ebb0*/  IMAD.WIDE.U32 R4, R3, -0x326172a9, RZ ;  /* 0xcd9e8d5703047825 */ /* 0x004fc800078e00ff */
[-C--:B------:R-:W-:Y:S01]  /*ebc0*/  FMUL.FTZ R132, R132, R69.reuse ;  /* 0x0000004584847220 */ /* 0x080fe20000410000 */
[-C--:B------:R-:W-:Y:S01]  /*ebd0*/  FMUL.FTZ R133, R133, R69.reuse ;  /* 0x0000004585857220 */ /* 0x080fe20000410000 */
[-C--:B------:R-:W-:Y:S01]  /*ebe0*/  FMUL.FTZ R134, R134, R68.reuse ;  /* 0x0000004486867220 */ /* 0x080fe20000410000 */
[----:B------:R-:W-:Y:S01]  /*ebf0*/  FMUL.FTZ R135, R135, R68 ;  /* 0x0000004487877220 */ /* 0x000fe20000410000 */
[C---:B------:R-:W-:Y:S01]  /*ec00*/  LOP3.LUT R3, R5.reuse, UR20, R46, 0x96, !PT ;  /* 0x0000001405037c12 */ /* 0x040fe2000f8e962e */
[-C--:B------:R-:W-:Y:S01]  /*ec10*/  FMUL.FTZ R140, R140, R69.reuse ;  /* 0x000000458c8c7220 */ /* 0x080fe20000410000 */
[----:B------:R-:W-:Y:S01]  /*ec20*/  LOP3.LUT R7, R5, UR20, R114, 0x96, !PT ;  /* 0x0000001405077c12 */ /* 0x000fe2000f8e9672 */
[----:B------:R-:W-:Y:S01]  /*ec30*/  FMUL.FTZ R141, R141, R69 ;  /* 0x000000458d8d7220 */ /* 0x000fe20000410000 */
[--C-:B------:R-:W-:Y:S01]  /*ec40*/  LOP3.LUT R5, R37, UR18, R4.reuse, 0x96, !PT ;  /* 0x0000001225057c12 */ /* 0x100fe2000f8e9604 */
[----:B------:R-:W-:Y:S01]  /*ec50*/  IMAD.WIDE.U32 R8, R3, -0x2daee0ad, RZ ;  /* 0xd2511f5303087825 */ /* 0x000fe200078e00ff */
[----:B------:R-:W-:-:S03]  /*ec60*/  LOP3.LUT R4, R41, UR18, R4, 0x96, !PT ;  /* 0x0000001229047c12 */ /* 0x000fc6000f8e9604 */
[----:B------:R-:W-:Y:S01]  /*ec70*/  FFMA.FTZ R3, R149, UR10, -R14 ;  /* 0x0000000a95037c23 */ /* 0x000fe2000801080e */
[-C--:B------:R-:W-:Y:S01]  /*ec80*/  FMUL.FTZ R142, R142, R68.reuse ;  /* 0x000000448e8e7220 */ /* 0x080fe20000410000 */
[----:B------:R-:W-:Y:S01]  /*ec90*/  IMAD.WIDE.U32 R46, R5, -0x2daee0ad, RZ ;  /* 0xd2511f53052e7825 */ /* 0x000fe200078e00ff */
[----:B------:R-:W-:Y:S01]  /*eca0*/  LOP3.LUT R42, R9, UR17, R12, 0x96, !PT ;  /* 0x00000011092a7c12 */ /* 0x000fe2000f8e960c */
[----:B------:R2:W-:Y:S02]  /*ecb0*/  MUFU.EX2 R246, R3 ;  /* 0x0000000300f67308 */ /* 0x0005e40000000800 */
[----:B------:R-:W-:Y:S01]  /*ecc0*/  FMUL.FTZ R143, R143, R68 ;  /* 0x000000448f8f7220 */ /* 0x000fe20000410000 */
[----:B---3--:R-:W-:Y:S01]  /*ecd0*/  IMAD.WIDE.U32 R6, R7, -0x2daee0ad, RZ ;  /* 0xd2511f5307067825 */ /* 0x008fe200078e00ff */
[----:B------:R-:W-:Y:S01]  /*ece0*/  LOP3.LUT R43, R47, UR15, R8, 0x96, !PT ;  /* 0x0000000f2f2b7c12 */ /* 0x000fe2000f8e9608 */
[----:B------:R-:W-:Y:S02]  /*ecf0*/  HMMA.16816.F32.BF16 R112, R16, R50, R104 ;  /* 0x000000321070723c */ /* 0x000fe40000041868 */
[----:B------:R-:W-:Y:S01]  /*ed00*/  IMAD.WIDE.U32 R38, R4, -0x2daee0ad, RZ ;  /* 0xd2511f5304267825 */ /* 0x000fe200078e00ff */
[----:B------:R-:W-:-:S03]  /*ed10*/  LOP3.LUT R41, R7, UR17, R24, 0x96, !PT ;  /* 0x0000001107297c12 */ /* 0x000fc6000f8e9618 */
[----:B------:R-:W-:Y:S01]  /*ed20*/  IMAD.WIDE.U32 R4, R22, -0x2daee0ad, RZ ;  /* 0xd2511f5316047825 */ /* 0x000fe200078e00ff */
[----:B------:R-:W-:-:S03]  /*ed30*/  LOP3.LUT R37, R39, UR15, R6, 0x96, !PT ;  /* 0x0000000f27257c12 */ /* 0x000fc6000f8e9606 */
[----:B------:R-:W-:Y:S01]  /*ed40*/  FFMA.FTZ R6, R165, UR10, -R14 ;  /* 0x0000000aa5067c23 */ /* 0x000fe2000801080e */
[----:B------:R-:W3:Y:S01]  /*ed50*/  LDSM.16.MT88.4 R20, [R192+0x6800] ;  /* 0x00680000c014783b */ /* 0x000ee20000004200 */
[----:B------:R-:W-:Y:S01]  /*ed60*/  IMAD.MOV.U32 R84, RZ, RZ, R34 ;  /* 0x000000ffff547224 */ /* 0x000fe200078e0022 */
[C---:B------:R-:W-:Y:S01]  /*ed70*/  LOP3.LUT R7, R4.reuse, 0xffff, RZ, 0xc0, !PT ;  /* 0x0000ffff04077812 */ /* 0x040fe200078ec0ff */
[----:B------:R-:W-:Y:S01]  /*ed80*/  MUFU.EX2 R239, R6 ;  /* 0x0000000600ef7308 */ /* 0x000fe20000000800 */
[----:B--2---:R-:W-:Y:S01]  /*ed90*/  FFMA.FTZ R3, R151, UR10, -R14 ;  /* 0x0000000a97037c23 */ /* 0x004fe2000801080e */
[----:B------:R-:W-:Y:S01]  /*eda0*/  LOP3.LUT R9, R4, 0xff, RZ, 0xc0, !PT ;  /* 0x000000ff04097812 */ /* 0x000fe200078ec0ff */
[----:B------:R-:W-:Y:S01]  /*edb0*/  IMAD.MOV.U32 R91, RZ, RZ, R63 ;  /* 0x000000ffff5b7224 */ /* 0x000fe200078e003f */
[--C-:B------:R-:W-:Y:S01]  /*edc0*/  SHF.R.U32.HI R11, RZ, 0x10, R4.reuse ;  /* 0x00000010ff0b7819 */ /* 0x100fe20000011604 */
[----:B------:R-:W-:Y:S01]  /*edd0*/  IMAD.MOV.U32 R90, RZ, RZ, R61 ;  /* 0x000000ffff5a7224 */ /* 0x000fe200078e003d */
[----:B------:R-:W-:Y:S01]  /*ede0*/  SHF.R.U32.HI R12, RZ, 0x18, R4 ;  /* 0x00000018ff0c7819 */ /* 0x000fe20000011604 */
[----:B------:R-:W-:Y:S01]  /*edf0*/  HMMA.16816.F32.BF16 R60, R16, R48, R100 ;  /* 0x00000030103c723c */ /* 0x000fe20000041864 */
[----:B------:R2:W-:Y:S01]  /*ee00*/  MUFU.EX2 R240, R3 ;  /* 0x0000000300f07308 */ /* 0x0005e20000000800 */
[----:B------:R-:W-:-:S04]  /*ee10*/  SHF.R.U32.HI R7, RZ, 0x8, R7 ;  /* 0x00000008ff077819 */ /* 0x000fc80000011607 */
[----:B------:R-:W-:Y:S01]  /*ee20*/  PRMT R9, R9, 0x5410, R7 ;  /* 0x0000541009097816 */ /* 0x000fe20000000007 */
[----:B------:R-:W-:Y:S01]  /*ee30*/  HMMA.16816.F32.BF16 R48, R16, R52, R116 ;  /* 0x000000341030723c */ /* 0x000fe20000041874 */
[----:B------:R-:W-:-:S04]  /*ee40*/  LOP3.LUT R7, R11, 0xff, RZ, 0xc0, !PT ;  /* 0x000000ff0b077812 */ /* 0x000fc800078ec0ff */
[----:B------:R-:W-:Y:S01]  /*ee50*/  PRMT R7, R7, 0x5410, R12 ;  /* 0x0000541007077816 */ /* 0x000fe2000000000c */
[C---:B------:R-:W-:Y:S01]  /*ee60*/  HMMA.16816.F32.BF16 R52, R16.reuse, R54, R120 ;  /* 0x000000361034723c */ /* 0x040fe20000041878 */
[----:B------:R-:W-:Y:S03]  /*ee70*/  LDSM.16.MT88.4 R120, [R190+0x7800] ;  /* 0x00780000be78783b */ /* 0x000fe60000004200 */
[----:B------:R-:W-:Y:S02]  /*ee80*/  HSET2.LE.AND R7, R7, R237, PT ;  /* 0x000000ed07077233 */ /* 0x000fe40003803000 */
[----:B--2---:R-:W-:Y:S01]  /*ee90*/  LOP3.LUT R3, R5, UR23, R26, 0x96, !PT ;  /* 0x0000001705037c12 */ /* 0x004fe2000f8e961a */
[----:B------:R-:W-:Y:S01]  /*eea0*/  FFMA.FTZ R5, R166, UR10, -R14 ;  /* 0x0000000aa6057c23 */ /* 0x000fe2000801080e */
[----:B------:R-:W-:Y:S02]  /*eeb0*/  HMMA.16816.F32.BF16 R132, R16, R56, R132 ;  /* 0x000000381084723c */ /* 0x000fe40000041884 */
[C---:B------:R-:W-:Y:S01]  /*eec0*/  LOP3.LUT R4, R3.reuse, 0xffff, RZ, 0xc0, !PT ;  /* 0x0000ffff03047812 */ /* 0x040fe200078ec0ff */
[----:B------:R2:W-:Y:S01]  /*eed0*/  MUFU.EX2 R238, R5 ;  /* 0x0000000500ee7308 */ /* 0x0005e20000000800 */
[----:B------:R-:W-:-:S02]  /*eee0*/  LOP3.LUT R10, R3, 0xff, RZ, 0xc0, !PT ;  /* 0x000000ff030a7812 */ /* 0x000fc400078ec0ff */
[--C-:B------:R-:W-:Y:S01]  /*eef0*/  SHF.R.U32.HI R6, RZ, 0x10, R3.reuse ;  /* 0x00000010ff067819 */ /* 0x100fe20000011603 */
[----:B------:R-:W-:Y:S01]  /*ef00*/  HMMA.16816.F32.BF16 R140, R16, R58, R140 ;  /* 0x0000003a108c723c */ /* 0x000fe2000004188c */
[----:B------:R-:W-:Y:S01]  /*ef10*/  SHF.R.U32.HI R8, RZ, 0x18, R3 ;  /* 0x00000018ff087819 */ /* 0x000fe20000011603 */
[----:B------:R-:W-:Y:S01]  /*ef20*/  FFMA.FTZ R3, R168, UR10, -R15 ;  /* 0x0000000aa8037c23 */ /* 0x000fe2000801080f */
[----:B------:R-:W-:-:S03]  /*ef30*/  LOP3.LUT R6, R6, 0xff, RZ, 0xc0, !PT ;  /* 0x000000ff06067812 */ /* 0x000fc600078ec0ff */
[----:B------:R-:W-:Y:S01]  /*ef40*/  MUFU.EX2 R233, R3 ;  /* 0x0000000300e97308 */ /* 0x000fe20000000800 */
[----:B------:R-:W-:Y:S01]  /*ef50*/  PRMT R6, R6, 0x5410, R8 ;  /* 0x0000541006067816 */ /* 0x000fe20000000008 */
[----:B------:R-:W-:-:S04]  /*ef60*/  FFMA.FTZ R8, R44, UR10, -R2 ;  /* 0x0000000a2c087c23 */ /* 0x000fc80008010802 */
[----:B------:R-:W-:Y:S01]  /*ef70*/  HSET2.LE.AND R6, R6, R237, PT ;  /* 0x000000ed06067233 */ /* 0x000fe20003803000 */
[----:B--2---:R-:W-:Y:S01]  /*ef80*/  FFMA.FTZ R5, R167, UR10, -R15 ;  /* 0x0000000aa7057c23 */ /* 0x004fe2000801080f */
[----:B------:R2:W-:Y:S08]  /*ef90*/  MUFU.EX2 R154, R8 ;  /* 0x00000008009a7308 */ /* 0x0005f00000000800 */
[----:B------:R4:W5:Y:S01]  /*efa0*/  MUFU.EX2 R234, R5 ;  /* 0x0000000500ea7308 */ /* 0x0009620000000800 */
[----:B--2---:R-:W-:-:S07]  /*efb0*/  FFMA.FTZ R8, R64, UR10, -R2 ;  /* 0x0000000a40087c23 */ /* 0x004fce0008010802 */
[----:B------:R-:W-:Y:S01]  /*efc0*/  MUFU.EX2 R153, R8 ;  /* 0x0000000800997308 */ /* 0x000fe20000000800 */
[----:B----4-:R-:W-:Y:S01]  /*efd0*/  SHF.R.U32.HI R5, RZ, 0x8, R4 ;  /* 0x00000008ff057819 */ /* 0x010fe20000011604 */
[----:B------:R-:W-:-:S03]  /*efe0*/  FFMA.FTZ R4, R169, UR10, -R15 ;  /* 0x0000000aa9047c23 */ /* 0x000fc6000801080f */
[----:B------:R-:W-:-:S03]  /*eff0*/  PRMT R3, R10, 0x5410, R5 ;  /* 0x000054100a037816 */ /* 0x000fc60000000005 */
[----:B------:R2:W-:Y:S01]  /*f000*/  MUFU.EX2 R232, R4 ;  /* 0x0000000400e87308 */ /* 0x0005e20000000800 */
[----:B-----5:R-:W-:-:S04]  /*f010*/  F2FP.BF16.F32.PACK_AB R5, R233, R234 ;  /* 0x000000eae905723e */ /* 0x020fc800000010ff */
[----:B------:R-:W-:Y:S01]  /*f020*/  LOP3.LUT R5, R6, R5, RZ, 0xc0, !PT ;  /* 0x0000000506057212 */ /* 0x000fe200078ec0ff */
[----:B------:R-:W-:Y:S01]  /*f030*/  FFMA.FTZ R6, R45, UR10, -R2 ;  /* 0x0000000a2d067c23 */ /* 0x000fe20008010802 */
[----:B------:R-:W-:-:S03]  /*f040*/  IMAD.WIDE.U32 R44, R37, -0x326172a9, RZ ;  /* 0xcd9e8d57252c7825 */ /* 0x000fc600078e00ff */
[----:B------:R4:W-:Y:S01]  /*f050*/  MUFU.EX2 R152, R6 ;  /* 0x0000000600987308 */ /* 0x0009e20000000800 */
[----:B--2---:R-:W-:Y:S01]  /*f060*/  HSET2.LE.AND R4, R3, R237, PT ;  /* 0x000000ed03047233 */ /* 0x004fe20003803000 */
[----:B------:R-:W-:-:S06]  /*f070*/  FFMA.FTZ R3, R170, UR10, -R15 ;  /* 0x0000000aaa037c23 */ /* 0x000fcc000801080f */
[----:B------:R2:W5:Y:S01]  /*f080*/  MUFU.EX2 R215, R3 ;  /* 0x0000000300d77308 */ /* 0x0005620000000800 */
[----:B----4-:R-:W-:Y:S02]  /*f090*/  F2FP.BF16.F32.PACK_AB R6, R238, R239 ;  /* 0x000000efee06723e */ /* 0x010fe400000010ff */
[----:B--2---:R-:W-:Y:S02]  /*f0a0*/  F2FP.BF16.F32.PACK_AB R3, R240, R246 ;  /* 0x000000f6f003723e */ /* 0x004fe400000010ff */
[----:B-----5:R-:W-:Y:S02]  /*f0b0*/  F2FP.BF16.F32.PACK_AB R10, R215, R232 ;  /* 0x000000e8d70a723e */ /* 0x020fe400000010ff */
[----:B------:R-:W-:Y:S02]  /*f0c0*/  LOP3.LUT R4, R4, R3, RZ, 0xc0, !PT ;  /* 0x0000000304047212 */ /* 0x000fe400078ec0ff */
[----:B------:R-:W-:Y:S01]  /*f0d0*/  HSET2.LE.AND R3, R9, R237, PT ;  /* 0x000000ed09037233 */ /* 0x000fe20003803000 */
[----:B------:R-:W-:Y:S01]  /*f0e0*/  IMAD.WIDE.U32 R8, R13, -0x2daee0ad, RZ ;  /* 0xd2511f530d087825 */ /* 0x000fe200078e00ff */
[----:B------:R-:W-:-:S03]  /*f0f0*/  LOP3.LUT R7, R7, R10, RZ, 0xc0, !PT ;  /* 0x0000000a07077212 */ /* 0x000fc600078ec0ff */
[----:B------:R-:W-:Y:S01]  /*f100*/  FFMA.FTZ R13, R66, UR10, -R0 ;  /* 0x0000000a420d7c23 */ /* 0x000fe20008010800 */
[----:B------:R-:W-:Y:S01]  /*f110*/  LOP3.LUT R6, R3, R6, RZ, 0xc0, !PT ;  /* 0x0000000603067212 */ /* 0x000fe200078ec0ff */
[----:B------:R-:W-:Y:S01]  /*f120*/  FFMA.FTZ R3, R25, UR10, -R2 ;  /* 0x0000000a19037c23 */ /* 0x000fe20008010802 */
[C---:B------:R-:W-:Y:S01]  /*f130*/  LOP3.LUT R10, R8.reuse, 0xffff, RZ, 0xc0, !PT ;  /* 0x0000ffff080a7812 */ /* 0x040fe200078ec0ff */
[----:B------:R-:W2:Y:S01]  /*f140*/  LDSM.16.MT88.4 R24, [R190+0x6800] ;  /* 0x00680000be18783b */ /* 0x000ea20000004200 */
[----:B------:R-:W-:Y:S01]  /*f150*/  LOP3.LUT R12, R8, 0xff, RZ, 0xc0, !PT ;  /* 0x000000ff080c7812 */ /* 0x000fe200078ec0ff */
[----:B------:R4:W-:Y:S01]  /*f160*/  MUFU.EX2 R151, R3 ;  /* 0x0000000300977308 */ /* 0x0009e20000000800 */
[----:B------:R-:W-:Y:S01]  /*f170*/  SHF.R.U32.HI R11, RZ, 0x18, R8 ;  /* 0x00000018ff0b7819 */ /* 0x000fe20000011608 */
[----:B-1----:R-:W-:Y:S01]  /*f180*/  HMMA.16816.F32.BF16 R100, R4, R28, R184 ;  /* 0x0000001c0464723c */ /* 0x002fe200000418b8 */
[----:B------:R-:W-:-:S04]  /*f190*/  SHF.R.U32.HI R10, RZ, 0x8, R10 ;  /* 0x00000008ff0a7819 */ /* 0x000fc8000001160a */
[----:B------:R-:W-:Y:S01]  /*f1a0*/  PRMT R18, R12, 0x5410, R10 ;  /* 0x000054100c127816 */ /* 0x000fe2000000000a */
[----:B------:R1:W-:Y:S01]  /*f1b0*/  MUFU.EX2 R150, R13 ;  /* 0x0000000d00967308 */ /* 0x0003e20000000800 */
[----:B------:R-:W-:Y:S01]  /*f1c0*/  FFMA.FTZ R10, R171, UR10, -R0 ;  /* 0x0000000aab0a7c23 */ /* 0x000fe20008010800 */
[----:B------:R-:W-:Y:S01]  /*f1d0*/  IMAD.MOV.U32 R187, RZ, RZ, R85 ;  /* 0x000000ffffbb7224 */ /* 0x000fe200078e0055 */
[C---:B---3--:R-:W-:Y:S01]  /*f1e0*/  HMMA.16816.F32.BF16 R104, R4.reuse, R20, R92 ;  /* 0x000000140468723c */ /* 0x048fe2000004185c */
[----:B------:R-:W-:Y:S02]  /*f1f0*/  IMAD.MOV.U32 R186, RZ, RZ, R86 ;  /* 0x000000ffffba7224 */ /* 0x000fe400078e0056 */
[----:B------:R-:W-:Y:S02]  /*f200*/  IMAD.MOV.U32 R185, RZ, RZ, R87 ;  /* 0x000000ffffb97224 */ /* 0x000fe400078e0057 */
[----:B------:R-:W-:Y:S01]  /*f210*/  IMAD.MOV.U32 R85, RZ, RZ, R108 ;  /* 0x000000ffff557224 */ /* 0x000fe200078e006c */
[----:B----4-:R-:W-:Y:S01]  /*f220*/  SHF.R.U32.HI R3, RZ, 0x10, R8 ;  /* 0x00000010ff037819 */ /* 0x010fe20000011608 */
[----:B------:R-:W-:Y:S01]  /*f230*/  IMAD.MOV.U32 R86, RZ, RZ, R109 ;  /* 0x000000ffff567224 */ /* 0x000fe200078e006d */
[----:B------:R-:W-:Y:S01]  /*f240*/  HMMA.16816.F32.BF16 R92, R4, R22, R216 ;  /* 0x00000016045c723c */ /* 0x000fe200000418d8 */
[----:B------:R-:W-:Y:S01]  /*f250*/  IMAD.MOV.U32 R87, RZ, RZ, R110 ;  /* 0x000000ffff577224 */ /* 0x000fe200078e006e */
[----:B------:R-:W-:Y:S01]  /*f260*/  LOP3.LUT R8, R3, 0xff, RZ, 0xc0, !PT ;  /* 0x000000ff03087812 */ /* 0x000fe200078ec0ff */
[----:B------:R-:W-:Y:S01]  /*f270*/  IMAD.MOV.U32 R184, RZ, RZ, R111 ;  /* 0x000000ffffb87224 */ /* 0x000fe200078e006f */
[----:B------:R-:W-:-:S02]  /*f280*/  LOP3.LUT R3, R9, UR23, R32, 0x96, !PT ;  /* 0x0000001709037c12 */ /* 0x000fc4000f8e9620 */
[----:B------:R-:W3:Y:S01]  /*f290*/  LDSM.16.MT88.4 R32, [R191+0x6800] ;  /* 0x00680000bf20783b */ /* 0x000ee20000004200 */
[----:B------:R-:W-:Y:S01]  /*f2a0*/  PRMT R17, R8, 0x5410, R11 ;  /* 0x0000541008117816 */ /* 0x000fe2000000000b */
[----:B------:R-:W-:Y:S01]  /*f2b0*/  FFMA.FTZ R8, R67, UR10, -R0 ;  /* 0x0000000a43087c23 */ /* 0x000fe20008010800 */
[----:B------:R-:W-:Y:S01]  /*f2c0*/  LOP3.LUT R9, R3, 0xffff, RZ, 0xc0, !PT ;  /* 0x0000ffff03097812 */ /* 0x000fe200078ec0ff */
[----:B-1----:R-:W-:Y:S01]  /*f2d0*/  IMAD.WIDE.U32 R12, R41, -0x326172a9, RZ ;  /* 0xcd9e8d57290c7825 */ /* 0x002fe200078e00ff */
[----:B------:R-:W-:Y:S01]  /*f2e0*/  LOP3.LUT R16, R3, 0xff, RZ, 0xc0, !PT ;  /* 0x000000ff03107812 */ /* 0x000fe200078ec0ff */
[----:B------:R1:W4:Y:S01]  /*f2f0*/  MUFU.EX2 R149, R8 ;  /* 0x0000000800957308 */ /* 0x0003220000000800 */
[----:B------:R-:W-:Y:S01]  /*f300*/  SHF.R.U32.HI R11, RZ, 0x18, R3 ;  /* 0x00000018ff0b7819 */ /* 0x000fe20000011603 */
[C---:B------:R-:W-:Y:S01]  /*f310*/  HMMA.16816.F32.BF16 R108, R4.reuse, R30, R180 ;  /* 0x0000001e046c723c */ /* 0x040fe200000418b4 */
[----:B------:R-:W-:Y:S01]  /*f320*/  SHF.R.U32.HI R9, RZ, 0x8, R9 ;  /* 0x00000008ff097819 */ /* 0x000fe20000011609 */
[----:B------:R-:W-:Y:S01]  /*f330*/  IMAD.MOV.U32 R219, RZ, RZ, R85 ;  /* 0x000000ffffdb7224 */ /* 0x000fe200078e0055 */
[----:B------:R-:W-:Y:S01]  /*f340*/  LOP3.LUT R19, R13, UR16, R40, 0x96, !PT ;  /* 0x000000100d137c12 */ /* 0x000fe2000f8e9628 */
[----:B------:R-:W-:Y:S01]  /*f350*/  IMAD.MOV.U32 R218, RZ, RZ, R86 ;  /* 0x000000ffffda7224 */ /* 0x000fe200078e0056 */
[----:B------:R-:W-:Y:S01]  /*f360*/  PRMT R16, R16, 0x5410, R9 ;  /* 0x0000541010107816 */ /* 0x000fe20000000009 */
[----:B------:R5:W-:Y:S01]  /*f370*/  MUFU.EX2 R180, R10 ;  /* 0x0000000a00b47308 */ /* 0x000be20000000800 */
[----:B------:R-:W-:Y:S01]  /*f380*/  FFMA.FTZ R9, R65, UR10, -R2 ;  /* 0x0000000a41097c23 */ /* 0x000fe20008010802 */
[----:B------:R-:W-:Y:S01]  /*f390*/  IMAD.MOV.U32 R181, RZ, RZ, R84 ;  /* 0x000000ffffb57224 */ /* 0x000fe200078e0054 */
[----:B--2---:R-:W-:Y:S01]  /*f3a0*/  HMMA.16816.F32.BF16 R96, R4, R24, R96 ;  /* 0x000000180460723c */ /* 0x004fe20000041860 */
[----:B------:R-:W-:-:S02]  /*f3b0*/  IMAD.MOV.U32 R217, RZ, RZ, R87 ;  /* 0x000000ffffd97224 */ /* 0x000fc400078e0057 */
[----:B------:R-:W-:Y:S02]  /*f3c0*/  IMAD.MOV.U32 R183, RZ, RZ, R90 ;  /* 0x000000ffffb77224 */ /* 0x000fe400078e005a */
[----:B------:R2:W-:Y:S01]  /*f3d0*/  MUFU.EX2 R148, R9 ;  /* 0x0000000900947308 */ /* 0x0005e20000000800 */
[----:B-1----:R-:W-:Y:S01]  /*f3e0*/  SHF.R.U32.HI R8, RZ, 0x10, R3 ;  /* 0x00000010ff087819 */ /* 0x002fe20000011603 */
[C---:B------:R-:W-:Y:S01]  /*f3f0*/  HMMA.16816.F32.BF16 R84, R4.reuse, R26, R176 ;  /* 0x0000001a0454723c */ /* 0x040fe200000418b0 */
[----:B------:R-:W-:Y:S02]  /*f400*/  IMAD.MOV.U32 R182, RZ, RZ, R91 ;  /* 0x000000ffffb67224 */ /* 0x000fe400078e005b */
[----:B------:R-:W-:Y:S01]  /*f410*/  LOP3.LUT R3, R8, 0xff, RZ, 0xc0, !PT ;  /* 0x000000ff08037812 */ /* 0x000fe200078ec0ff */
[----:B------:R-:W-:Y:S01]  /*f420*/  FFMA.FTZ R8, R173, UR10, -R0 ;  /* 0x0000000aad087c23 */ /* 0x000fe20008010800 */
[----:B------:R-:W-:Y:S02]  /*f430*/  IMAD.WIDE.U32 R40, R43, -0x326172a9, RZ ;  /* 0xcd9e8d572b287825 */ /* 0x000fe400078e00ff */
[----:B------:R-:W-:Y:S01]  /*f440*/  PRMT R13, R3, 0x5410, R11 ;  /* 0x00005410030d7816 */ /* 0x000fe2000000000b */
[----:B------:R4:W1:Y:S01]  /*f450*/  MUFU.EX2 R173, R8 ;  /* 0x0000000800ad7308 */ /* 0x0008620000000800 */
[--C-:B------:R-:W-:Y:S01]  /*f460*/  HSET2.LE.AND R3, R18, R237.reuse, PT ;  /* 0x000000ed12037233 */ /* 0x100fe20003803000 */
[----:B------:R-:W-:Y:S01]  /*f470*/  IMAD.MOV.U32 R179, RZ, RZ, R172 ;  /* 0x000000ffffb37224 */ /* 0x000fe200078e00ac */
[--C-:B------:R-:W-:Y:S01]  /*f480*/  HSET2.LE.AND R11, R17, R237.reuse, PT ;  /* 0x000000ed110b7233 */ /* 0x100fe20003803000 */
[----:B------:R-:W-:Y:S01]  /*f490*/  IMAD.MOV.U32 R216, RZ, RZ, R164 ;  /* 0x000000ffffd87224 */ /* 0x000fe200078e00a4 */
[----:B-----5:R-:W-:Y:S01]  /*f4a0*/  F2FP.BF16.F32.PACK_AB R10, R154, R155 ;  /* 0x0000009b9a0a723e */ /* 0x020fe200000010ff */
[----:B------:R-:W-:Y:S01]  /*f4b0*/  IMAD.MOV.U32 R178, RZ, RZ, R136 ;  /* 0x000000ffffb27224 */ /* 0x000fe200078e0088 */
[----:B------:R-:W-:Y:S01]  /*f4c0*/  LOP3.LUT R18, R45, UR14, R12, 0x96, !PT ;  /* 0x0000000e2d127c12 */ /* 0x000fe2000f8e960c */
[----:B------:R-:W-:Y:S01]  /*f4d0*/  FFMA.FTZ R12, R174, UR10, -R14 ;  /* 0x0000000aae0c7c23 */ /* 0x000fe2000801080e */
[----:B------:R-:W-:Y:S01]  /*f4e0*/  LOP3.LUT R10, R3, R10, RZ, 0xc0, !PT ;  /* 0x0000000a030a7212 */ /* 0x000fe200078ec0ff */
[C---:B---3--:R-:W-:Y:S01]  /*f4f0*/  HMMA.16816.F32.BF16 R88, R4.reuse, R32, R128 ;  /* 0x000000200458723c */ /* 0x048fe20000041880 */
[--C-:B------:R-:W-:Y:S01]  /*f500*/  HSET2.LE.AND R3, R16, R237.reuse, PT ;  /* 0x000000ed10037233 */ /* 0x100fe20003803000 */
[----:B------:R-:W-:Y:S01]  /*f510*/  IMAD.WIDE.U32 R16, R42, -0x326172a9, RZ ;  /* 0xcd9e8d572a107825 */ /* 0x000fe200078e00ff */
[----:B--2---:R-:W-:Y:S01]  /*f520*/  HSET2.LE.AND R9, R13, R237, PT ;  /* 0x000000ed0d097233 */ /* 0x004fe20003803000 */
[----:B------:R1:W-:Y:S02]  /*f530*/  MUFU.EX2 R172, R12 ;  /* 0x0000000c00ac7308 */ /* 0x0003e40000000800 */
[----:B------:R-:W-:Y:S01]  /*f540*/  HMMA.16816.F32.BF16 R80, R4, R34, R80 ;  /* 0x000000220450723c */ /* 0x000fe20000041850 */
[----:B----4-:R-:W-:Y:S01]  /*f550*/  F2FP.BF16.F32.PACK_AB R8, R149, R150 ;  /* 0x000000969508723e */ /* 0x010fe200000010ff */
[----:B------:R-:W-:Y:S01]  /*f560*/  IMAD.WIDE.U32 R42, R18, -0x2daee0ad, RZ ;  /* 0xd2511f53122a7825 */ /* 0x000fe200078e00ff */
[----:B------:R-:W-:-:S02]  /*f570*/  LOP3.LUT R13, R41, UR14, R16, 0x96, !PT ;  /* 0x0000000e290d7c12 */ /* 0x000fc4000f8e9610 */
[----:B------:R-:W-:Y:S01]  /*f580*/  LOP3.LUT R11, R11, R8, RZ, 0xc0, !PT ;  /* 0x000000080b0b7212 */ /* 0x000fe200078ec0ff */
[----:B------:R-:W-:Y:S01]  /*f590*/  IMAD.MOV.U32 R177, RZ, RZ, R137 ;  /* 0x000000ffffb17224 */ /* 0x000fe200078e0089 */
[----:B------:R-:W-:Y:S01]  /*f5a0*/  F2FP.BF16.F32.PACK_AB R8, R248, R247 ;  /* 0x000000f7f808723e */ /* 0x000fe200000010ff */
[----:B------:R-:W-:-:S03]  /*f5b0*/  IMAD.WIDE.U32 R4, R19, -0x2daee0ad, RZ ;  /* 0xd2511f5313047825 */ /* 0x000fc600078e00ff */
[----:B------:R-:W-:Y:S01]  /*f5c0*/  LOP3.LUT R8, R3, R8, RZ, 0xc0, !PT ;  /* 0x0000000803087212 */ /* 0x000fe200078ec0ff */
[--C-:B------:R-:W-:Y:S01]  /*f5d0*/  FFMA.FTZ R3, R175, UR10, -R14.reuse ;  /* 0x0000000aaf037c23 */ /* 0x100fe2000801080e */
[----:B------:R-:W-:Y:S01]  /*f5e0*/  IMAD.MOV.U32 R175, RZ, RZ, R161 ;  /* 0x000000ffffaf7224 */ /* 0x000fe200078e00a1 */
[----:B-1----:R-:W-:Y:S02]  /*f5f0*/  F2FP.BF16.F32.PACK_AB R12, R173, R180 ;  /* 0x000000b4ad0c723e */ /* 0x002fe400000010ff */
[----:B------:R1:W2:Y:S01]  /*f600*/  MUFU.EX2 R171, R3 ;  /* 0x0000000300ab7308 */ /* 0x0002a20000000800 */
[----:B------:R-:W-:Y:S01]  /*f610*/  IMAD.MOV.U32 R174, RZ, RZ, R139 ;  /* 0x000000ffffae7224 */ /* 0x000fe200078e008b */
[----:B------:R-:W-:Y:S01]  /*f620*/  LOP3.LUT R9, R9, R12, RZ, 0xc0, !PT ;  /* 0x0000000c09097212 */ /* 0x000fe200078ec0ff */
[----:B------:R-:W-:Y:S01]  /*f630*/  FFMA.FTZ R12, R213, UR10, -R14 ;  /* 0x0000000ad50c7c23 */ /* 0x000fe2000801080e */
[----:B------:R-:W-:Y:S02]  /*f640*/  IMAD.MOV.U32 R213, RZ, RZ, R160 ;  /* 0x000000ffffd57224 */ /* 0x000fe400078e00a0 */
[----:B------:R-:W-:-:S02]  /*f650*/  IMAD.MOV.U32 R176, RZ, RZ, R138 ;  /* 0x000000ffffb07224 */ /* 0x000fc400078e008a */
[----:B------:R3:W-:Y:S01]  /*f660*/  MUFU.EX2 R170, R12 ;  /* 0x0000000c00aa7308 */ /* 0x0007e20000000800 */
[C---:B------:R-:W-:Y:S06]  /*f670*/  HMMA.16816.F32.BF16 R76, R8.reuse, R28, R76 ;  /* 0x0000001c084c723c */ /* 0x040fec000004184c */
[C---:B------:R-:W-:Y:S01]  /*f680*/  HMMA.16816.F32.BF16 R64, R8.reuse, R30, R124 ;  /* 0x0000001e0840723c */ /* 0x040fe2000004187c */
[----:B-1----:R-:W-:Y:S01]  /*f690*/  LOP3.LUT R3, R17, UR16, R36, 0x96, !PT ;  /* 0x0000001011037c12 */ /* 0x002fe2000f8e9624 */
[----:B------:R-:W1:Y:S04]  /*f6a0*/  LDSM.16.MT88.4 R28, [R190+0x7000] ;  /* 0x00700000be1c783b */ /* 0x000e680000004200 */
[----:B------:R-:W-:Y:S01]  /*f6b0*/  IMAD.WIDE.U32 R6, R3, -0x2daee0ad, RZ ;  /* 0xd2511f5303067825 */ /* 0x000fe200078e00ff */
[----:B------:R-:W-:Y:S01]  /*f6c0*/  LOP3.LUT R3, R43, UR5, R4, 0x96, !PT ;  /* 0x000000052b037c12 */ /* 0x000fe2000f8e9604 */
[----:B------:R-:W-:Y:S01]  /*f6d0*/  HMMA.16816.F32.BF16 R60, R8, R20, R60 ;  /* 0x00000014083c723c */ /* 0x000fe2000004183c */
[----:B---3--:R-:W-:Y:S01]  /*f6e0*/  LOP3.LUT R12, R5, UR13, R38, 0x96, !PT ;  /* 0x0000000d050c7c12 */ /* 0x008fe2000f8e9626 */
[----:B------:R-:W-:-:S04]  /*f6f0*/  IMAD.WIDE.U32 R38, R13, -0x2daee0ad, RZ ;  /* 0xd2511f530d267825 */ /* 0x000fc800078e00ff */
[----:B------:R-:W-:Y:S01]  /*f700*/  FFMA.FTZ R13, R211, UR10, -R14 ;  /* 0x0000000ad30d7c23 */ /* 0x000fe2000801080e */
[----:B------:R-:W-:Y:S01]  /*f710*/  LOP3.LUT R18, R7, UR13, R46, 0x96, !PT ;  /* 0x0000000d07127c12 */ /* 0x000fe2000f8e962e */
[----:B------:R-:W-:Y:S02]  /*f720*/  IMAD.WIDE.U32 R4, R3, -0x326172a9, RZ ;  /* 0xcd9e8d5703047825 */ /* 0x000fe400078e00ff */
[----:B------:R3:W-:Y:S01]  /*f730*/  MUFU.EX2 R169, R13 ;  /* 0x0000000d00a97308 */ /* 0x0007e20000000800 */
[----:B------:R-:W-:Y:S01]  /*f740*/  LOP3.LUT R39, R39, UR5, R6, 0x96, !PT ;  /* 0x0000000527277c12 */ /* 0x000fe2000f8e9606 */
[----:B------:R-:W-:Y:S01]  /*f750*/  FFMA.FTZ R6, R222, UR10, -R15 ;  /* 0x0000000ade067c23 */ /* 0x000fe2000801080f */
[----:B------:R-:W-:Y:S01]  /*f760*/  IMAD.WIDE.U32 R36, R12, -0x326172a9, RZ ;  /* 0xcd9e8d570c247825 */ /* 0x000fe200078e00ff */
[C---:B------:R-:W-:Y:S01]  /*f770*/  LOP3.LUT R3, R4.reuse, 0xffff, RZ, 0xc0, !PT ;  /* 0x0000ffff04037812 */ /* 0x040fe200078ec0ff */
[C---:B------:R-:W-:Y:S01]  /*f780*/  HMMA.16816.F32.BF16 R56, R8.reuse, R22, R112 ;  /* 0x000000160838723c */ /* 0x040fe20000041870 */
[----:B------:R-:W-:Y:S01]  /*f790*/  LOP3.LUT R12, R4, 0xff, RZ, 0xc0, !PT ;  /* 0x000000ff040c7812 */ /* 0x000fe200078ec0ff */
[----:B------:R-:W4:Y:S01]  /*f7a0*/  LDSM.16.MT88.4 R20, [R189+0x7000] ;  /* 0x00700000bd14783b */ /* 0x000f220000004200 */
[----:B------:R-:W-:Y:S01]  /*f7b0*/  SHF.R.U32.HI R7, RZ, 0x8, R3 ;  /* 0x00000008ff077819 */ /* 0x000fe20000011603 */
[----:B------:R5:W-:Y:S01]  /*f7c0*/  MUFU.EX2 R168, R6 ;  /* 0x0000000600a87308 */ /* 0x000be20000000800 */
[----:B------:R-:W-:Y:S01]  /*f7d0*/  SHF.R.U32.HI R16, RZ, 0x18, R4 ;  /* 0x00000018ff107819 */ /* 0x000fe20000011604 */
[----:B------:R-:W-:Y:S01]  /*f7e0*/  HMMA.16816.F32.BF16 R48, R8, R24, R48 ;  /* 0x000000180830723c */ /* 0x000fe20000041830 */
[----:B------:R-:W-:Y:S01]  /*f7f0*/  LOP3.LUT R3, R5, UR21, R36, 0x96, !PT ;  /* 0x0000001505037c12 */ /* 0x000fe2000f8e9624 */
[----:B------:R-:W-:Y:S01]  /*f800*/  IMAD.WIDE.U32 R18, R18, -0x326172a9, RZ ;  /* 0xcd9e8d5712127825 */ /* 0x000fe200078e00ff */
[----:B------:R-:W-:-:S02]  /*f810*/  PRMT R17, R12, 0x5410, R7 ;  /* 0x000054100c117816 */ /* 0x000fc40000000007 */
[----:B------:R-:W-:Y:S01]  /*f820*/  LOP3.LUT R5, R3, 0xffff, RZ, 0xc0, !PT ;  /* 0x0000ffff03057812 */ /* 0x000fe200078ec0ff */
[C---:B------:R-:W-:Y:S01]  /*f830*/  HMMA.16816.F32.BF16 R52, R8.reuse, R26, R52 ;  /* 0x0000001a0834723c */ /* 0x040fe20000041834 */
[----:B---3--:R-:W-:Y:S01]  /*f840*/  SHF.R.U32.HI R13, RZ, 0x10, R4 ;  /* 0x00000010ff0d7819 */ /* 0x008fe20000011604 */
[----:B------:R-:W-:Y:S01]  /*f850*/  FFMA.FTZ R4, R223, UR10, -R15 ;  /* 0x0000000adf047c23 */ /* 0x000fe2000801080f */
[----:B------:R-:W-:Y:S01]  /*f860*/  LOP3.LUT R12, R3, 0xff, RZ, 0xc0, !PT ;  /* 0x000000ff030c7812 */ /* 0x000fe200078ec0ff */
[----:B------:R-:W3:Y:S01]  /*f870*/  LDSM.16.MT88.4 R24, [R192+0x7000] ;  /* 0x00700000c018783b */ /* 0x000ee20000004200 */
[----:B------:R-:W-:Y:S01]  /*f880*/  SHF.R.U32.HI R5, RZ, 0x8, R5 ;  /* 0x00000008ff057819 */ /* 0x000fe20000011605 */
[----:B------:R2:W1:Y:S01]  /*f890*/  MUFU.EX2 R167, R4 ;  /* 0x0000000400a77308 */ /* 0x0004620000000800 */
[----:B------:R-:W-:Y:S01]  /*f8a0*/  SHF.R.U32.HI R7, RZ, 0x18, R3 ;  /* 0x00000018ff077819 */ /* 0x000fe20000011603 */
[----:B------:R-:W-:Y:S01]  /*f8b0*/  HMMA.16816.F32.BF16 R132, R8, R32, R132 ;  /* 0x000000200884723c */ /* 0x000fe20000041884 */
[----:B-----5:R-:W-:-:S05]  /*f8c0*/  FFMA.FTZ R6, R225, UR10, -R15 ;  /* 0x0000000ae1067c23 */ /* 0x020fca000801080f */
[----:B------:R5:W-:Y:S01]  /*f8d0*/  MUFU.EX2 R166, R6 ;  /* 0x0000000600a67308 */ /* 0x000be20000000800 */
[----:B------:R-:W-:Y:S01]  /*f8e0*/  HMMA.16816.F32.BF16 R140, R8, R34, R140 ;  /* 0x00000022088c723c */ /* 0x000fe2000004188c */
[----:B------:R-:W3:Y:S06]  /*f8f0*/  LDSM.16.MT88.4 R32, [R191+0x7000] ;  /* 0x00700000bf20783b */ /* 0x000eec0000004200 */
[----:B------:R-:W-:Y:S01]  /*f900*/  FFMA.FTZ R11, R147, UR10, -R0 ;  /* 0x0000000a930b7c23 */ /* 0x000fe20008010800 */
[----:B--2---:R-:W-:-:S03]  /*f910*/  SHF.R.U32.HI R4, RZ, 0x10, R3 ;  /* 0x00000010ff047819 */ /* 0x004fc60000011603 */
[----:B------:R-:W-:Y:S01]  /*f920*/  MUFU.EX2 R45, R11 ;  /* 0x0000000b002d7308 */ /* 0x000fe20000000800 */
[----:B------:R-:W-:Y:S02]  /*f930*/  LOP3.LUT R3, R4, 0xff, RZ, 0xc0, !PT ;  /* 0x000000ff04037812 */ /* 0x000fe400078ec0ff */
[----:B------:R-:W-:Y:S01]  /*f940*/  PRMT R4, R12, 0x5410, R5 ;  /* 0x000054100c047816 */ /* 0x000fe20000000005 */
[----:B-----5:R-:W-:Y:S01]  /*f950*/  FFMA.FTZ R6, R224, UR10, -R15 ;  /* 0x0000000ae0067c23 */ /* 0x020fe2000801080f */
[----:B------:R-:W-:Y:S02]  /*f960*/  LOP3.LUT R12, R13, 0xff, RZ, 0xc0, !PT ;  /* 0x000000ff0d0c7812 */ /* 0x000fe400078ec0ff */
[----:B------:R-:W-:Y:S01]  /*f970*/  PRMT R5, R3, 0x5410, R7 ;  /* 0x0000541003057816 */ /* 0x000fe20000000007 */
[----:B------:R1:W2:Y:S01]  /*f980*/  MUFU.EX2 R165, R6 ;  /* 0x0000000600a57308 */ /* 0x0002a20000000800 */
[----:B------:R-:W-:Y:S01]  /*f990*/  FFMA.FTZ R7, R145, UR10, -R2 ;  /* 0x0000000a91077c23 */ /* 0x000fe20008010802 */
[----:B------:R-:W-:-:S02]  /*f9a0*/  PRMT R12, R12, 0x5410, R16 ;  /* 0x000054100c0c7816 */ /* 0x000fc40000000010 */
[--C-:B------:R-:W-:Y:S02]  /*f9b0*/  HSET2.LE.AND R5, R5, R237.reuse, PT ;  /* 0x000000ed05057233 */ /* 0x100fe40003803000 */
[----:B------:R-:W-:Y:S02]  /*f9c0*/  HSET2.LE.AND R3, R4, R237, PT ;  /* 0x000000ed04037233 */ /* 0x000fe40003803000 */
[----:B------:R5:W-:Y:S01]  /*f9d0*/  MUFU.EX2 R47, R7 ;  /* 0x00000007002f7308 */ /* 0x000be20000000800 */
[----:B------:R-:W-:-:S04]  /*f9e0*/  F2FP.BF16.F32.PACK_AB R4, R171, R172 ;  /* 0x000000acab04723e */ /* 0x000fc800000010ff */
[----:B------:R-:W-:Y:S02]  /*f9f0*/  LOP3.LUT R4, R3, R4, RZ, 0xc0, !PT ;  /* 0x0000000403047212 */ /* 0x000fe400078ec0ff */
[--C-:B------:R-:W-:Y:S01]  /*fa00*/  HSET2.LE.AND R3, R17, R237.reuse, PT ;  /* 0x000000ed11037233 */ /* 0x100fe20003803000 */
[----:B------:R-:W-:Y:S01]  /*fa10*/  FFMA.FTZ R17, R146, UR10, -R0 ;  /* 0x0000000a92117c23 */ /* 0x000fe20008010800 */
[----:B-1----:R-:W-:Y:S02]  /*fa20*/  F2FP.BF16.F32.PACK_AB R6, R167, R168 ;  /* 0x000000a8a706723e */ /* 0x002fe400000010ff */
[----:B--2---:R-:W-:Y:S01]  /*fa30*/  F2FP.BF16.F32.PACK_AB R16, R165, R166 ;  /* 0x000000a6a510723e */ /* 0x004fe200000010ff */
[----:B------:R-:W-:Y:S01]  /*fa40*/  MUFU.EX2 R43, R17 ;  /* 0x00000011002b7308 */ /* 0x000fe20000000800 */
[----:B------:R-:W-:Y:S01]  /*fa50*/  LOP3.LUT R5, R5, R6, RZ, 0xc0, !PT ;  /* 0x0000000605057212 */ /* 0x000fe200078ec0ff */
[----:B------:R-:W-:Y:S01]  /*fa60*/  FFMA.FTZ R6, R144, UR10, -R2 ;  /* 0x0000000a90067c23 */ /* 0x000fe20008010802 */
[----:B-----5:R-:W-:Y:S01]  /*fa70*/  HSET2.LE.AND R7, R12, R237, PT ;  /* 0x000000ed0c077233 */ /* 0x020fe20003803000 */
[----:B------:R-:W-:-:S04]  /*fa80*/  IMAD.WIDE.U32 R12, R39, -0x326172a9, RZ ;  /* 0xcd9e8d57270c7825 */ /* 0x000fc800078e00ff */
[----:B------:R1:W-:Y:S01]  /*fa90*/  MUFU.EX2 R46, R6 ;  /* 0x00000006002e7308 */ /* 0x0003e20000000800 */
[----:B------:R-:W-:Y:S02]  /*faa0*/  LOP3.LUT R7, R7, R16, RZ, 0xc0, !PT ;  /* 0x0000001007077212 */ /* 0x000fe400078ec0ff */
[C---:B------:R-:W-:Y:S02]  /*fab0*/  LOP3.LUT R8, R12.reuse, 0xffff, RZ, 0xc0, !PT ;  /* 0x0000ffff0c087812 */ /* 0x040fe400078ec0ff */
[----:B------:R-:W-:Y:S02]  /*fac0*/  LOP3.LUT R9, R12, 0xff, RZ, 0xc0, !PT ;  /* 0x000000ff0c097812 */ /* 0x000fe400078ec0ff */
[----:B------:R-:W-:Y:S02]  /*fad0*/  SHF.R.U32.HI R8, RZ, 0x8, R8 ;  /* 0x00000008ff087819 */ /* 0x000fe40000011608 */
[----:B------:R-:W-:Y:S02]  /*fae0*/  SHF.R.U32.HI R10, RZ, 0x10, R12 ;  /* 0x00000010ff0a7819 */ /* 0x000fe4000001160c */
[----:B------:R-:W-:Y:S01]  /*faf0*/  PRMT R16, R9, 0x5410, R8 ;  /* 0x0000541009107816 */ /* 0x000fe20000000008 */
[----:B------:R-:W-:Y:S01]  /*fb00*/  FFMA.FTZ R9, R220, UR10, -R0 ;  /* 0x0000000adc097c23 */ /* 0x000fe20008010800 */
[----:B------:R-:W-:-:S02]  /*fb10*/  SHF.R.U32.HI R12, RZ, 0x18, R12 ;  /* 0x00000018ff0c7819 */ /* 0x000fc4000001160c */
[----:B------:R-:W-:Y:S01]  /*fb20*/  LOP3.LUT R11, R10, 0xff, RZ, 0xc0, !PT ;  /* 0x000000ff0a0b7812 */ /* 0x000fe200078ec0ff */
[----:B------:R2:W-:Y:S01]  /*fb30*/  MUFU.EX2 R41, R9 ;  /* 0x0000000900297308 */ /* 0x0005e20000000800 */
[----:B-1----:R-:W-:-:S04]  /*fb40*/  F2FP.BF16.F32.PACK_AB R6, R169, R170 ;  /* 0x000000aaa906723e */ /* 0x002fc800000010ff */
[----:B------:R-:W-:Y:S02]  /*fb50*/  LOP3.LUT R6, R3, R6, RZ, 0xc0, !PT ;  /* 0x0000000603067212 */ /* 0x000fe400078ec0ff */
[----:B------:R-:W-:Y:S02]  /*fb60*/  LOP3.LUT R3, R13, UR21, R18, 0x96, !PT ;  /* 0x000000150d037c12 */ /* 0x000fe4000f8e9612 */
[----:B------:R-:W-:Y:S01]  /*fb70*/  PRMT R13, R11, 0x5410, R12 ;  /* 0x000054100b0d7816 */ /* 0x000fe2000000000c */
[----:B------:R-:W-:Y:S01]  /*fb80*/  FFMA.FTZ R11, R226, UR10, -R14 ;  /* 0x0000000ae20b7c23 */ /* 0x000fe2000801080e */
[C---:B------:R-:W-:Y:S01]  /*fb90*/  LOP3.LUT R8, R3.reuse, 0xffff, RZ, 0xc0, !PT ;  /* 0x0000ffff03087812 */ /* 0x040fe200078ec0ff */
[----:B------:R-:W-:Y:S01]  /*fba0*/  HMMA.16816.F32.BF16 R124, R4, R30, R84 ;  /* 0x0000001e047c723c */ /* 0x000fe20000041854 */
[----:B------:R-:W-:Y:S01]  /*fbb0*/  LOP3.LUT R10, R3, 0xff, RZ, 0xc0, !PT ;  /* 0x000000ff030a7812 */ /* 0x000fe200078ec0ff */
[----:B------:R-:W-:Y:S01]  /*fbc0*/  MUFU.EX2 R164, R11 ;  /* 0x0000000b00a47308 */ /* 0x000fe20000000800 */
[----:B------:R-:W-:Y:S01]  /*fbd0*/  SHF.R.U32.HI R8, RZ, 0x8, R8 ;  /* 0x00000008ff087819 */ /* 0x000fe20000011608 */
[----:B--2---:R-:W-:-:S02]  /*fbe0*/  FFMA.FTZ R9, R221, UR10, -R0 ;  /* 0x0000000add097c23 */ /* 0x004fc40008010800 */
[C---:B----4-:R-:W-:Y:S01]  /*fbf0*/  HMMA.16816.F32.BF16 R100, R4.reuse, R20, R100 ;  /* 0x000000140464723c */ /* 0x050fe20000041864 */
[----:B------:R-:W-:Y:S02]  /*fc00*/  PRMT R12, R10, 0x5410, R8 ;  /* 0x000054100a0c7816 */ /* 0x000fe40000000008 */
[----:B------:R-:W-:Y:S01]  /*fc10*/  SHF.R.U32.HI R8, RZ, 0x10, R3 ;  /* 0x00000010ff087819 */ /* 0x000fe20000011603 */
[----:B------:R1:W2:Y:S01]  /*fc20*/  MUFU.EX2 R39, R9 ;  /* 0x0000000900277308 */ /* 0x0002a20000000800 */
[----:B------:R-:W-:Y:S01]  /*fc30*/  F2FP.BF16.F32.PACK_AB R10, R148, R151 ;  /* 0x00000097940a723e */ /* 0x000fe200000010ff */
[----:B------:R-:W-:Y:S01]  /*fc40*/  HMMA.16816.F32.BF16 R108, R4, R22, R108 ;  /* 0x00000016046c723c */ /* 0x000fe2000004186c */
[----:B------:R-:W-:-:S05]  /*fc50*/  LOP3.LUT R8, R8, 0xff, RZ, 0xc0, !PT ;  /* 0x000000ff08087812 */ /* 0x000fca00078ec0ff */
[C---:B---3--:R-:W-:Y:S01]  /*fc60*/  HMMA.16816.F32.BF16 R116, R4.reuse, R24, R104 ;  /* 0x000000180474723c */ /* 0x048fe20000041868 */
[----:B------:R-:W-:Y:S05]  /*fc70*/  LDSM.16.MT88.4 R104, [R192+0x7800] ;  /* 0x00780000c068783b */ /* 0x000fea0000004200 */
[----:B------:R-:W-:Y:S01]  /*fc80*/  HMMA.16816.F32.BF16 R112, R4, R26, R92 ;  /* 0x0000001a0470723c */ /* 0x000fe2000004185c */
[----:B-1----:R-:W-:Y:S02]  /*fc90*/  SHF.R.U32.HI R9, RZ, 0x18, R3 ;  /* 0x00000018ff097819 */ /* 0x002fe40000011603 */
[----:B------:R-:W-:-:S03]  /*fca0*/  HSET2.LE.AND R3, R16, R237, PT ;  /* 0x000000ed10037233 */ /* 0x000fc60003803000 */
[C---:B------:R-:W-:Y:S01]  /*fcb0*/  HMMA.16816.F32.BF16 R144, R4.reuse, R28, R96 ;  /* 0x0000001c0490723c */ /* 0x040fe20000041860 */
[----:B------:R-:W-:Y:S01]  /*fcc0*/  PRMT R11, R8, 0x5410, R9 ;  /* 0x00005410080b7816 */ /* 0x000fe20000000009 */
[--C-:B------:R-:W-:Y:S01]  /*fcd0*/  FFMA.FTZ R9, R228, UR10, -R14.reuse ;  /* 0x0000000ae4097c23 */ /* 0x100fe2000801080e */
[--C-:B------:R-:W-:Y:S01]  /*fce0*/  HSET2.LE.AND R8, R12, R237.reuse, PT ;  /* 0x000000ed0c087233 */ /* 0x100fe20003803000 */
[----:B------:R-:W-:Y:S01]  /*fcf0*/  FFMA.FTZ R16, R229, UR10, -R14 ;  /* 0x0000000ae5107c23 */ /* 0x000fe2000801080e */
[----:B------:R-:W-:Y:S01]  /*fd00*/  LOP3.LUT R10, R3, R10, RZ, 0xc0, !PT ;  /* 0x0000000a030a7212 */ /* 0x000fe200078ec0ff */
[C---:B------:R-:W-:Y:S01]  /*fd10*/  HMMA.16816.F32.BF16 R128, R4.reuse, R32, R88 ;  /* 0x000000200480723c */ /* 0x040fe20000041858 */
[--C-:B------:R-:W-:Y:S01]  /*fd20*/  HSET2.LE.AND R3, R13, R237.reuse, PT ;  /* 0x000000ed0d037233 */ /* 0x100fe20003803000 */
[----:B------:R1:W3:Y:S01]  /*fd30*/  MUFU.EX2 R161, R9 ;  /* 0x0000000900a17308 */ /* 0x0002e20000000800 */
[----:B------:R-:W-:Y:S01]  /*fd40*/  HSET2.LE.AND R12, R11, R237, PT ;  /* 0x000000ed0b0c7233 */ /* 0x000fe20003803000 */
[----:B------:R-:W4:Y:S01]  /*fd50*/  LDSM.16.MT88.4 R88, [R189+0x7800] ;  /* 0x00780000bd58783b */ /* 0x000f220000004200 */
[----:B--2---:R-:W-:Y:S01]  /*fd60*/  F2FP.BF16.F32.PACK_AB R11, R39, R41 ;  /* 0x00000029270b723e */ /* 0x004fe200000010ff */
[----:B------:R-:W-:Y:S01]  /*fd70*/  HMMA.16816.F32.BF16 R84, R4, R34, R80 ;  /* 0x000000220454723c */ /* 0x000fe20000041850 */
[----:B------:R-:W-:-:S02]  /*fd80*/  F2FP.BF16.F32.PACK_AB R13, R45, R43 ;  /* 0x0000002b2d0d723e */ /* 0x000fc400000010ff */
[----:B------:R-:W-:Y:S01]  /*fd90*/  LOP3.LUT R11, R3, R11, RZ, 0xc0, !PT ;  /* 0x0000000b030b7212 */ /* 0x000fe200078ec0ff */
[----:B------:R-:W-:Y:S01]  /*fda0*/  MUFU.EX2 R160, R16 ;  /* 0x0000001000a07308 */ /* 0x000fe20000000800 */
[----:B------:R-:W-:Y:S02]  /*fdb0*/  LOP3.LUT R3, R19, UR12, R40, 0x96, !PT ;  /* 0x0000000c13037c12 */ /* 0x000fe4000f8e9628 */
[----:B------:R-:W-:Y:S01]  /*fdc0*/  FFMA.FTZ R4, R235, UR10, -R14 ;  /* 0x0000000aeb047c23 */ /* 0x000fe2000801080e */
[----:B------:R-:W-:Y:S02]  /*fdd0*/  LOP3.LUT R5, R37, UR12, R44, 0x96, !PT ;  /* 0x0000000c25057c12 */ /* 0x000fe4000f8e962c */
[----:B------:R-:W-:-:S04]  /*fde0*/  IMAD.WIDE.U32 R6, R3, -0x2daee0ad, RZ ;  /* 0xd2511f5303067825 */ /* 0x000fc800078e00ff */
[----:B------:R-:W-:Y:S01]  /*fdf0*/  FFMA.FTZ R3, R227, UR10, -R15 ;  /* 0x0000000ae3037c23 */ /* 0x000fe2000801080f */
[----:B------:R2:W-:Y:S01]  /*fe00*/  MUFU.EX2 R37, R4 ;  /* 0x0000000400257308 */ /* 0x0005e20000000800 */
[----:B-1----:R-:W-:-:S04]  /*fe10*/  F2FP.BF16.F32.PACK_AB R9, R153, R152 ;  /* 0x000000989909723e */ /* 0x002fc800000010ff */
[----:B------:R-:W-:Y:S02]  /*fe20*/  LOP3.LUT R8, R8, R9, RZ, 0xc0, !PT ;  /* 0x0000000908087212 */ /* 0x000fe400078ec0ff */
[----:B------:R-:W-:Y:S01]  /*fe30*/  LOP3.LUT R9, R12, R13, RZ, 0xc0, !PT ;  /* 0x0000000d0c097212 */ /* 0x000fe200078ec0ff */
[----:B------:R1:W-:Y:S01]  /*fe40*/  MUFU.EX2 R36, R3 ;  /* 0x0000000300247308 */ /* 0x0003e20000000800 */
[----:B------:R-:W-:Y:S01]  /*fe50*/  FFMA.FTZ R13, R230, UR10, -R15 ;  /* 0x0000000ae60d7c23 */ /* 0x000fe2000801080f */
[----:B------:R-:W-:-:S04]  /*fe60*/  LOP3.LUT R12, R7, UR23, R38, 0x96, !PT ;  /* 0x00000017070c7c12 */ /* 0x000fc8000f8e9626 */
[----:B------:R-:W-:Y:S02]  /*fe70*/  HMMA.16816.F32.BF16 R60, R8, R24, R60 ;  /* 0x00000018083c723c */ /* 0x000fe4000004183c */
[----:B------:R5:W4:Y:S01]  /*fe80*/  MUFU.EX2 R24, R13 ;  /* 0x0000000d00187308 */ /* 0x000b220000000800 */
[----:B--2---:R-:W-:-:S03]  /*fe90*/  IMAD.WIDE.U32 R4, R5, -0x2daee0ad, RZ ;  /* 0xd2511f5305047825 */ /* 0x004fc600078e00ff */
[C---:B------:R-:W-:Y:S01]  /*fea0*/  HMMA.16816.F32.BF16 R64, R8.reuse, R22, R64 ;  /* 0x000000160840723c */ /* 0x040fe20000041840 */
[C---:B------:R-:W-:Y:S02]  /*feb0*/  LOP3.LUT R16, R4.reuse, 0xff, RZ, 0xc0, !PT ;  /* 0x000000ff04107812 */ /* 0x040fe400078ec0ff */
[----:B------:R-:W-:Y:S02]  /*fec0*/  SHF.R.U32.HI R17, RZ, 0x18, R4 ;  /* 0x00000018ff117819 */ /* 0x000fe40000011604 */
[----:B-1----:R-:W-:Y:S01]  /*fed0*/  LOP3.LUT R3, R4, 0xffff, RZ, 0xc0, !PT ;  /* 0x0000ffff04037812 */ /* 0x002fe200078ec0ff */
[C---:B------:R-:W-:Y:S03]  /*fee0*/  HMMA.16816.F32.BF16 R76, R8.reuse, R20, R76 ;  /* 0x00000014084c723c */ /* 0x040fe6000004184c */
[----:B------:R-:W-:Y:S02]  /*fef0*/  SHF.R.U32.HI R14, RZ, 0x8, R3 ;  /* 0x00000008ff0e7819 */ /* 0x000fe40000011603 */
[----:B------:R-:W-:Y:S01]  /*ff00*/  LOP3.LUT R3, R5, UR23, R42, 0x96, !PT ;  /* 0x0000001705037c12 */ /* 0x000fe2000f8e962a */
[C---:B------:R-:W-:Y:S01]  /*ff10*/  HMMA.16816.F32.BF16 R132, R8.reuse, R32, R132 ;  /* 0x000000200884723c */ /* 0x040fe20000041884 */
[----:B------:R-:W-:Y:S01]  /*ff20*/  SHF.R.U32.HI R5, RZ, 0x10, R4 ;  /* 0x00000010ff057819 */ /* 0x000fe20000011604 */
[--C-:B------:R-:W-:Y:S01]  /*ff30*/  FFMA.FTZ R4, R231, UR10, -R15.reuse ;  /* 0x0000000ae7047c23 */ /* 0x100fe2000801080f */
[----:B-----5:R-:W-:Y:S01]  /*ff40*/  LOP3.LUT R13, R3, 0xffff, RZ, 0xc0, !PT ;  /* 0x0000ffff030d7812 */ /* 0x020fe200078ec0ff */
[----:B------:R-:W-:Y:S01]  /*ff50*/  FFMA.FTZ R15, R236, UR10, -R15 ;  /* 0x0000000aec0f7c23 */ /* 0x000fe2000801080f */
[----:B------:R-:W-:Y:S01]  /*ff60*/  PRMT R16, R16, 0x5410, R14 ;  /* 0x0000541010107816 */ /* 0x000fe2000000000e */
[----:B------:R1:W-:Y:S01]  /*ff70*/  MUFU.EX2 R23, R4 ;  /* 0x0000000400177308 */ /* 0x0003e20000000800 */
[----:B------:R-:W-:Y:S01]  /*ff80*/  SHF.R.U32.HI R13, RZ, 0x8, R13 ;  /* 0x00000008ff0d7819 */ /* 0x000fe2000001160d */
[--C-:B------:R-:W-:Y:S01]  /*ff90*/  FFMA.FTZ R14, R156, UR10, -R2.reuse ;  /* 0x0000000a9c0e7c23 */ /* 0x100fe20008010802 */
[----:B------:R-:W-:Y:S01]  /*ffa0*/  FFMA.FTZ R2, R157, UR10, -R2 ;  /* 0x0000000a9d027c23 */ /* 0x000fe20008010802 */
[C---:B------:R-:W-:Y:S04]  /*ffb0*/  HMMA.16816.F32.BF16 R56, R8.reuse, R26, R56 ;  /* 0x0000001a0838723c */ /* 0x040fe80000041838 */
[----:B------:R2:W5:Y:S02]  /*ffc0*/  MUFU.EX2 R22, R15 ;  /* 0x0000000f00167308 */ /* 0x0005640000000800 */
[C---:B------:R-:W-:Y:S06]  /*ffd0*/  HMMA.16816.F32.BF16 R48, R8.reuse, R28, R48 ;  /* 0x0000001c0830723c */ /* 0x040fec0000041830 */
[----:B------:R4:W-:Y:S01]  /*ffe0*/  MUFU.EX2 R20, R2 ;  /* 0x0000000200147308 */ /* 0x0009e20000000800 */
[----:B-1----:R-:W-:Y:S01]  /*fff0*/  LOP3.LUT R4, R5, 0xff, RZ, 0xc0, !PT ;  /* 0x000000ff05047812 */ /* 0x002fe200078ec0ff */
[----:B------:R-:W-:Y:S01]  /*10000*/  HMMA.16816.F32.BF16 R52, R8, R30, R52 ;  /* 0x0000001e0834723c */ /* 0x000fe20000041834 */
[----:B------:R-:W-:-:S02]  /*10010*/  LOP3.LUT R5, R3, 0xff, RZ, 0xc0, !PT ;  /* 0x000000ff03057812 */ /* 0x000fc400078ec0ff */
[----:B------:R-:W-:Y:S02]  /*10020*/  PRMT R17, R4, 0x5410, R17 ;  /* 0x0000541004117816 */ /* 0x000fe40000000011 */
[----:B------:R-:W-:Y:S01]  /*10030*/  PRMT R4, R5, 0x5410, R13 ;  /* 0x0000541005047816 */ /* 0x000fe2000000000d */
[----:B------:R5:W1:Y:S01]  /*10040*/  MUFU.EX2 R21, R14 ;  /* 0x0000000e00157308 */ /* 0x000a620000000800 */
[--C-:B------:R-:W-:Y:S01]  /*10050*/  SHF.R.U32.HI R5, RZ, 0x10, R3.reuse ;  /* 0x00000010ff057819 */ /* 0x100fe20000011603 */
[----:B--2---:R-:W-:Y:S01]  /*10060*/  FFMA.FTZ R15, R162, UR10, -R0 ;  /* 0x0000000aa20f7c23 */ /* 0x004fe20008010800 */
[----:B------:R-:W-:Y:S01]  /*10070*/  SHF.R.U32.HI R13, RZ, 0x18, R3 ;  /* 0x00000018ff0d7819 */ /* 0x000fe20000011603 */
[----:B------:R-:W-:Y:S01]  /*10080*/  HMMA.16816.F32.BF16 R32, R8, R34, R140 ;  /* 0x000000220820723c */ /* 0x000fe2000004188c */
[----:B------:R-:W-:Y:S02]  /*10090*/  LOP3.LUT R5, R5, 0xff, RZ, 0xc0, !PT ;  /* 0x000000ff05057812 */ /* 0x000fe400078ec0ff */
[----:B------:R-:W-:Y:S01]  /*100a0*/  HSET2.LE.AND R3, R4, R237, PT ;  /* 0x000000ed04037233 */ /* 0x000fe20003803000 */
[----:B------:R-:W-:Y:S01]  /*100b0*/  MUFU.EX2 R15, R15 ;  /* 0x0000000f000f7308 */ /* 0x000fe20000000800 */
[----:B------:R-:W-:-:S02]  /*100c0*/  PRMT R5, R5, 0x5410, R13 ;  /* 0x0000541005057816 */ /* 0x000fc4000000000d */
[----:B---3--:R-:W-:Y:S02]  /*100d0*/  F2FP.BF16.F32.PACK_AB R4, R161, R164 ;  /* 0x000000a4a104723e */ /* 0x008fe400000010ff */
[--C-:B------:R-:W-:Y:S02]  /*100e0*/  HSET2.LE.AND R13, R17, R237.reuse, PT ;  /* 0x000000ed110d7233 */ /* 0x100fe40003803000 */
[----:B------:R-:W-:Y:S02]  /*100f0*/  LOP3.LUT R136, R3, R4, RZ, 0xc0, !PT ;  /* 0x0000000403887212 */ /* 0x000fe400078ec0ff */
[----:B----4-:R-:W-:Y:S02]  /*10100*/  HSET2.LE.AND R2, R5, R237, PT ;  /* 0x000000ed05027233 */ /* 0x010fe40003803000 */
[----:B------:R-:W-:Y:S02]  /*10110*/  F2FP.BF16.F32.PACK_AB R3, R24, R36 ;  /* 0x000000241803723e */ /* 0x000fe400000010ff */
[----:B-----5:R-:W-:-:S02]  /*10120*/  F2FP.BF16.F32.PACK_AB R14, R22, R23 ;  /* 0x00000017160e723e */ /* 0x020fc400000010ff */
[----:B------:R-:W-:Y:S01]  /*10130*/  LOP3.LUT R137, R2, R3, RZ, 0xc0, !PT ;  /* 0x0000000302897212 */ /* 0x000fe200078ec0ff */
[----:B------:R-:W-:Y:S01]  /*10140*/  FFMA.FTZ R2, R158, UR10, -R0 ;  /* 0x0000000a9e027c23 */ /* 0x000fe20008010800 */
[----:B------:R-:W-:Y:S02]  /*10150*/  HSET2.LE.AND R4, R16, R237, PT ;  /* 0x000000ed10047233 */ /* 0x000fe40003803000 */
[----:B------:R-:W-:Y:S01]  /*10160*/  LOP3.LUT R139, R13, R14, RZ, 0xc0, !PT ;  /* 0x0000000e0d8b7212 */ /* 0x000fe200078ec0ff */
[----:B------:R-:W2:Y:S01]  /*10170*/  LDSM.16.MT88.4 R16, [R191+0x7800] ;  /* 0x00780000bf10783b */ /* 0x000ea20000004200 */
[----:B------:R-:W-:Y:S01]  /*10180*/  F2FP.BF16.F32.PACK_AB R5, R37, R160 ;  /* 0x000000a02505723e */ /* 0x000fe200000010ff */
[----:B------:R3:W-:Y:S01]  /*10190*/  MUFU.EX2 R14, R2 ;  /* 0x00000002000e7308 */ /* 0x0007e20000000800 */
[----:B------:R-:W-:Y:S02]  /*101a0*/  SHF.R.U32.HI R3, RZ, 0x10, R6 ;  /* 0x00000010ff037819 */ /* 0x000fe40000011606 */
[----:B------:R-:W-:Y:S01]  /*101b0*/  LOP3.LUT R138, R4, R5, RZ, 0xc0, !PT ;  /* 0x00000005048a7212 */ /* 0x000fe200078ec0ff */
[----:B------:R-:W-:Y:S01]  /*101c0*/  FFMA.FTZ R5, R163, UR10, -R0 ;  /* 0x0000000aa3057c23 */ /* 0x000fe20008010800 */
[----:B------:R-:W-:-:S02]  /*101d0*/  LOP3.LUT R4, R6, 0xffff, RZ, 0xc0, !PT ;  /* 0x0000ffff06047812 */ /* 0x000fc400078ec0ff */
[----:B------:R-:W-:Y:S01]  /*101e0*/  LOP3.LUT R10, R6, 0xff, RZ, 0xc0, !PT ;  /* 0x000000ff060a7812 */ /* 0x000fe200078ec0ff */
[----:B------:R-:W4:Y:S01]  /*101f0*/  MUFU.EX2 R11, R5 ;  /* 0x00000005000b7308 */ /* 0x000f220000000800 */
[----:B------:R-:W-:Y:S01]  /*10200*/  SHF.R.U32.HI R9, RZ, 0x18, R6 ;  /* 0x00000018ff097819 */ /* 0x000fe20000011606 */
[C---:B------:R-:W-:Y:S01]  /*10210*/  HMMA.16816.F32.BF16 R92, R136.reuse, R90, R108 ;  /* 0x0000005a885c723c */ /* 0x040fe2000004186c */
[----:B------:R-:W-:Y:S02]  /*10220*/  LOP3.LUT R6, R3, 0xff, RZ, 0xc0, !PT ;  /* 0x000000ff03067812 */ /* 0x000fe400078ec0ff */
[----:B------:R-:W-:Y:S02]  /*10230*/  SHF.R.U32.HI R8, RZ, 0x8, R4 ;  /* 0x00000008ff087819 */ /* 0x000fe40000011604 */
[----:B------:R-:W-:Y:S01]  /*10240*/  SHF.R.U32.HI R4, RZ, 0x18, R12 ;  /* 0x00000018ff047819 */ /* 0x000fe2000001160c */
[----:B------:R-:W-:Y:S01]  /*10250*/  HMMA.16816.F32.BF16 R108, R136, R106, R112 ;  /* 0x0000006a886c723c */ /* 0x000fe20000041870 */
[----:B---3--:R-:W-:Y:S01]  /*10260*/  FFMA.FTZ R2, R159, UR10, -R0 ;  /* 0x0000000a9f027c23 */ /* 0x008fe20008010800 */
[----:B------:R-:W-:-:S02]  /*10270*/  SHF.R.U32.HI R0, RZ, 0x10, R12 ;  /* 0x00000010ff007819 */ /* 0x000fc4000001160c */
[----:B------:R-:W-:Y:S01]  /*10280*/  LOP3.LUT R7, R12, 0xff, RZ, 0xc0, !PT ;  /* 0x000000ff0c077812 */ /* 0x000fe200078ec0ff */
[----:B------:R3:W5:Y:S01]  /*10290*/  MUFU.EX2 R13, R2 ;  /* 0x00000002000d7308 */ /* 0x0007620000000800 */
[----:B------:R-:W-:Y:S01]  /*102a0*/  PRMT R6, R6, 0x5410, R9 ;  /* 0x0000541006067816 */ /* 0x000fe20000000009 */
[C---:B------:R-:W-:Y:S06]  /*102b0*/  HMMA.16816.F32.BF16 R80, R136.reuse, R88, R100 ;  /* 0x000000588850723c */ /* 0x040fec0000041864 */
[C---:B------:R-:W-:Y:S06]  /*102c0*/  HMMA.16816.F32.BF16 R96, R136.reuse, R104, R116 ;  /* 0x000000688860723c */ /* 0x040fec0000041874 */
[----:B------:R-:W-:Y:S01]  /*102d0*/  HMMA.16816.F32.BF16 R112, R136, R120, R144 ;  /* 0x000000788870723c */ /* 0x000fe20000041890 */
[----:B---3--:R-:W-:-:S05]  /*102e0*/  LOP3.LUT R2, R12, 0xffff, RZ, 0xc0, !PT ;  /* 0x0000ffff0c027812 */ /* 0x008fca00078ec0ff */
[C---:B------:R-:W-:Y:S01]  /*102f0*/  HMMA.16816.F32.BF16 R124, R136.reuse, R122, R124 ;  /* 0x0000007a887c723c */ /* 0x040fe2000004187c */
[----:B------:R-:W-:Y:S02]  /*10300*/  SHF.R.U32.HI R3, RZ, 0x8, R2 ;  /* 0x00000008ff037819 */ /* 0x000fe40000011602 */
[----:B------:R-:W-:Y:S02]  /*10310*/  LOP3.LUT R2, R0, 0xff, RZ, 0xc0, !PT ;  /* 0x000000ff00027812 */ /* 0x000fe400078ec0ff */
[----:B------:R-:W-:Y:S01]  /*10320*/  PRMT R0, R10, 0x5410, R8 ;  /* 0x000054100a007816 */ /* 0x000fe20000000008 */
[C---:B--2---:R-:W-:Y:S01]  /*10330*/  HMMA.16816.F32.BF16 R128, R136.reuse, R16, R128 ;  /* 0x000000108880723c */ /* 0x044fe20000041880 */
[----:B------:R-:W-:Y:S02]  /*10340*/  PRMT R2, R2, 0x5410, R4 ;  /* 0x0000541002027816 */ /* 0x000fe40000000004 */
[----:B------:R-:W-:Y:S02]  /*10350*/  PRMT R5, R7, 0x5410, R3 ;  /* 0x0000541007057816 */ /* 0x000fe40000000003 */
[--C-:B------:R-:W-:Y:S01]  /*10360*/  HSET2.LE.AND R0, R0, R237.reuse, PT ;  /* 0x000000ed00007233 */ /* 0x100fe20003803000 */
[----:B------:R-:W-:Y:S01]  /*10370*/  HMMA.16816.F32.BF16 R136, R136, R18, R84 ;  /* 0x000000128888723c */ /* 0x000fe20000041854 */
[----:B------:R-:W-:-:S02]  /*10380*/  HSET2.LE.AND R7, R2, R237, PT ;  /* 0x000000ed02077233 */ /* 0x000fc40003803000 */
[----:B-1----:R-:W-:Y:S02]  /*10390*/  F2FP.BF16.F32.PACK_AB R2, R20, R21 ;  /* 0x000000151402723e */ /* 0x002fe400000010ff */
[--C-:B------:R-:W-:Y:S02]  /*103a0*/  HSET2.LE.AND R3, R6, R237.reuse, PT ;  /* 0x000000ed06037233 */ /* 0x100fe40003803000 */
[----:B------:R-:W-:Y:S01]  /*103b0*/  LOP3.LUT R142, R0, R2, RZ, 0xc0, !PT ;  /* 0x00000002008e7212 */ /* 0x000fe200078ec0ff */
[----:B------:R-:W-:Y:S01]  /*103c0*/  FFMA.FTZ R2, R175, R69, R213 ;  /* 0x00000045af027223 */ /* 0x000fe200000100d5 */
[----:B----4-:R-:W-:Y:S02]  /*103d0*/  F2FP.BF16.F32.PACK_AB R0, R11, R15 ;  /* 0x0000000f0b00723e */ /* 0x010fe400000010ff */
[----:B-----5:R-:W-:Y:S02]  /*103e0*/  F2FP.BF16.F32.PACK_AB R4, R13, R14 ;  /* 0x0000000e0d04723e */ /* 0x020fe400000010ff */
[----:B------:R-:W-:-:S02]  /*103f0*/  HSET2.LE.AND R5, R5, R237, PT ;  /* 0x000000ed05057233 */ /* 0x000fc40003803000 */
[----:B------:R-:W-:Y:S02]  /*10400*/  F2FP.BF16.F32.PACK_AB R6, R46, R47 ;  /* 0x0000002f2e06723e */ /* 0x000fe400000010ff */
        /* <DEDUP_REMOVED lines=77> */
[----:B-1----:R-:W-:-:S15]  /*108e0*/  HMMA.16816.F32.BF16 R140, R140, R18, R32 ;  /* 0x000000128c8c723c */ /* 0x002fde0000041820 */
[----:B------:R-:W-:-:S09]  /*108f0*/  NOP ;  /* 0x0000000000007918 */ /* 0x000fd20000000000 */
.L_x_1978:
[----:B------:R-:W-:-:S13]  /*10900*/  ISETP.GT.AND P0, PT, R212, UR22, PT ;  /* 0x00000016d4007c0c */ /* 0x000fda000bf04270 */
[----:B------:R-:W-:Y:S05]  /*10910*/  @!P0 BRA `(.L_x_1981) ;  /* 0x0000004800748947 */ /* 0x000fea0003800000 */
[C---:B------:R-:W-:Y:S01]  /*10920*/  IADD3 R2, R250.reuse, 0x4, RZ ;  /* 0x00000004fa027810 */ /* 0x040fe20007ffe0ff */
[----:B------:R-:W-:Y:S01]  /*10930*/  IMAD.WIDE.U32 R4, R250, -0x326172a9, RZ ;  /* 0xcd9e8d57fa047825 */ /* 0x000fe200078e00ff */
[----:B------:R-:W2:Y:S01]  /*10940*/  LDL.LU R0, [R1+0x30] ;  /* 0x0000300001007983 */ /* 0x000ea20000300800 */
[----:B------:R-:W-:Y:S01]  /*10950*/  SHF.L.U64.HI R240, R244, 0x5, R245 ;  /* 0x00000005f4f07819 */ /* 0x000fe200000102f5 */
[----:B------:R-:W-:Y:S01]  /*10960*/  ULDC UR4, c[0x0][0x2ec] ;  /* 0x0000bb0000047ab9 */ /* 0x000fe20000000800 */
[----:B------:R-:W-:Y:S01]  /*10970*/  IMAD.WIDE.U32 R2, R2, -0x326172a9, RZ ;  /* 0xcd9e8d5702027825 */ /* 0x000fe200078e00ff */
[----:B------:R1:W-:Y:S01]  /*10980*/  STL.64 [R1+0x8], R4 ;  /* 0x0000080401007387 */ /* 0x0003e20000100a00 */
[-C--:B------:R-:W-:Y:S01]  /*10990*/  LOP3.LUT R236, R5, R249.reuse, RZ, 0x3c, !PT ;  /* 0x000000f905ec7212 */ /* 0x080fe200078e3cff */
[----:B------:R-:W-:Y:S01]  /*109a0*/  ULDC.64 UR6, c[0x0][0x218] ;  /* 0x0000860000067ab9 */ /* 0x000fe20000000a00 */
[----:B------:R-:W-:Y:S01]  /*109b0*/  IMAD.SHL.U32 R239, R244, 0x20, RZ ;  /* 0x00000020f4ef7824 */ /* 0x000fe200078e00ff */
[----:B------:R3:W-:Y:S01]  /*109c0*/  STL.64 [R1], R2 ;  /* 0x0000000201007387 */ /* 0x0007e20000100a00 */
[----:B------:R-:W-:Y:S01]  /*109d0*/  LOP3.LUT R234, R3, R249, RZ, 0x3c, !PT ;  /* 0x000000f903ea7212 */ /* 0x000fe200078e3cff */
[C---:B------:R-:W-:Y:S01]  /*109e0*/  IMAD.SHL.U32 R233, R242.reuse, 0x20, RZ ;  /* 0x00000020f2e97824 */ /* 0x040fe200078e00ff */
[----:B------:R-:W-:Y:S01]  /*109f0*/  SHF.L.U64.HI R238, R242, 0x5, R243 ;  /* 0x00000005f2ee7819 */ /* 0x000fe200000102f3 */
[----:B------:R-:W-:Y:S01]  /*10a00*/  IMAD.MOV.U32 R69, RZ, RZ, R72 ;  /* 0x000000ffff457224 */ /* 0x000fe200078e0048 */
[----:B------:R-:W-:Y:S01]  /*10a10*/  PRMT R232, R241, 0x7054, R241 ;  /* 0x00007054f1e87816 */ /* 0x000fe200000000f1 */
[----:B------:R-:W-:Y:S01]  /*10a20*/  IMAD.MOV.U32 R75, RZ, RZ, R70 ;  /* 0x000000ffff4b7224 */ /* 0x000fe200078e0046 */
[----:B------:R-:W-:Y:S01]  /*10a30*/  MOV R68, R73 ;  /* 0x0000004900447202 */ /* 0x000fe20000000f00 */
[----:B------:R-:W-:Y:S01]  /*10a40*/  ULDC.64 UR10, c[0x0][0x220] ;  /* 0x00008800000a7ab9 */ /* 0x000fe20000000a00 */
[----:B------:R-:W-:Y:S01]  /*10a50*/  MOV R74, R71 ;  /* 0x00000047004a7202 */ /* 0x000fe20000000f00 */
[----:B------:R-:W-:Y:S01]  /*10a60*/  ULDC.64 UR8, c[0x0][0x248] ;  /* 0x0000920000087ab9 */ /* 0x000fe20000000a00 */
[----:B-1----:R-:W4:Y:S04]  /*10a70*/  LDL.LU.64 R4, [R1+0x10] ;  /* 0x0000100001047983 */ /* 0x002f280000300a00 */
[----:B---3--:R-:W4:Y:S01]  /*10a80*/  LDL.LU.64 R2, [R1+0x18] ;  /* 0x0000180001027983 */ /* 0x008f220000300a00 */
[----:B------:R-:W-:-:S04]  /*10a90*/  IMAD.WIDE.U32 R236, R236, -0x2daee0ad, RZ ;  /* 0xd2511f53ecec7825 */ /* 0x000fc800078e00ff */
[----:B------:R-:W-:-:S04]  /*10aa0*/  IMAD.WIDE.U32 R234, R234, -0x2daee0ad, RZ ;  /* 0xd2511f53eaea7825 */ /* 0x000fc800078e00ff */
[----:B--2---:R-:W-:Y:S01]  /*10ab0*/  IMAD.WIDE.U32 R230, R0, -0x2daee0ad, RZ ;  /* 0xd2511f5300e67825 */ /* 0x004fe200078e00ff */
[----:B----4-:R-:W-:-:S05]  /*10ac0*/  MOV R3, R5 ;  /* 0x0000000500037202 */ /* 0x010fca0000000f00 */
[----:B------:R1:W-:Y:S01]  /*10ad0*/  STL.64 [R1+0x30], R2 ;  /* 0x0000300201007387 */ /* 0x0003e20000100a00 */
[----:B------:R-:W-:Y:S05]  /*10ae0*/  BRA `(.L_x_1982) ;  /* 0x00000000006c7947 */ /* 0x000fea0003800000 */
.L_x_1984:
[----:B------:R-:W2:Y:S01]  /*10af0*/  LDL.64 R154, [R1+0x50] ;  /* 0x00005000019a7983 */ /* 0x000ea20000100a00 */
[----:B------:R-:W-:Y:S03]  /*10b00*/  VIADD R8, R212, 0xfffffffe ;  /* 0xfffffffed4087836 */ /* 0x000fe60000000000 */
[----:B------:R-:W3:Y:S01]  /*10b10*/  LDL.64 R152, [R1+0x48] ;  /* 0x0000480001987983 */ /* 0x000ee20000100a00 */
[C---:B------:R-:W-:Y:S01]  /*10b20*/  IMAD.WIDE.U32 R6, R8.reuse, UR8, RZ ;  /* 0x0000000808067c25 */ /* 0x040fe2000f8e00ff */
[----:B------:R-:W-:Y:S05]  /*10b30*/  SHF.R.S32.HI R9, RZ, 0x1f, R8 ;  /* 0x0000001fff097819 */ /* 0x000fea0000011408 */
[----:B------:R-:W-:Y:S04]  /*10b40*/  IMAD R9, R9, UR8, RZ ;  /* 0x0000000809097c24 */ /* 0x000fe8000f8e02ff */
[----:B------:R-:W-:Y:S04]  /*10b50*/  IMAD R9, R8, UR9, R9 ;  /* 0x0000000908097c24 */ /* 0x000fe8000f8e0209 */
[----:B------:R-:W-:Y:S01]  /*10b60*/  IMAD.IADD R9, R7, 0x1, R9 ;  /* 0x0000000107097824 */ /* 0x000fe200078e0209 */
[C---:B--2---:R-:W-:Y:S04]  /*10b70*/  LEA R8, P0, R6.reuse, R154, 0x6 ;  /* 0x0000009a06087211 */ /* 0x044fe800078030ff */
[----:B---3--:R-:W-:Y:S02]  /*10b80*/  LEA.HI.X R9, R6, R153, R9, 0x6, P0 ;  /* 0x0000009906097211 */ /* 0x008fe400000f3409 */
[C---:B------:R-:W-:Y:S04]  /*10b90*/  LEA R10, P0, R8.reuse, UR6, 0x1 ;  /* 0x00000006080a7c11 */ /* 0x040fe8000f8008ff */
[----:B------:R-:W-:Y:S02]  /*10ba0*/  LEA.HI.X R11, R8, UR7, R9, 0x1, P0 ;  /* 0x00000007080b7c11 */ /* 0x000fe400080f0c09 */
[-C--:B------:R-:W-:Y:S03]  /*10bb0*/  IADD3 R8, P0, R10, R233.reuse, RZ ;  /* 0x000000e90a087210 */ /* 0x080fe60007f1e0ff */
[----:B------:R-:W-:Y:S01]  /*10bc0*/  @!PT LDS RZ, [RZ] ;  /* 0x00000000fffff984 */ /* 0x000fe20000000800 */
[----:B------:R-:W-:Y:S01]  /*10bd0*/  @!PT LDS RZ, [RZ] ;  /* 0x00000000fffff984 */ /* 0x000fe20000000800 */
[----:B------:R-:W-:Y:S01]  /*10be0*/  @!PT LDS RZ, [RZ] ;  /* 0x00000000fffff984 */ /* 0x000fe20000000800 */
[----:B------:R1:W-:Y:S02]  /*10bf0*/  LDGSTS.E.BYPASS.LTC128B.128 [R214+0x4000], desc[UR24][R10.64] ;  /* 0x040000000ad67fae */ /* 0x0003e4000b901d58 */
[--C-:B------:R-:W-:Y:S01]  /*10c00*/  IMAD.X R9, R11, 0x1, R238.reuse, P0 ;  /* 0x000000010b097824 */ /* 0x100fe200000e06ee */
[-C--:B------:R-:W-:Y:S04]  /*10c10*/  IADD3 R6, P0, R8, R233.reuse, RZ ;  /* 0x000000e908067210 */ /* 0x080fe80007f1e0ff */
[----:B------:R1:W-:Y:S01]  /*10c20*/  LDGSTS.E.BYPASS.LTC128B.128 [R214+0x4800], desc[UR24][R8.64] ;  /* 0x0480000008d67fae */ /* 0x0003e2000b901d58 */
[--C-:B------:R-:W-:Y:S01]  /*10c30*/  IMAD.X R7, R9, 0x1, R238.reuse, P0 ;  /* 0x0000000109077824 */ /* 0x100fe200000e06ee */
[----:B------:R-:W-:Y:S04]  /*10c40*/  IADD3 R12, P0, R6, R233, RZ ;  /* 0x000000e9060c7210 */ /* 0x000fe80007f1e0ff */
[----:B------:R1:W-:Y:S01]  /*10c50*/  LDGSTS.E.BYPASS.LTC128B.128 [R214+0x5000], desc[UR24][R6.64] ;  /* 0x0500000006d67fae */ /* 0x0003e2000b901d58 */
[----:B------:R-:W-:Y:S05]  /*10c60*/  IMAD.X R13, R7, 0x1, R238, P0 ;  /* 0x00000001070d7824 */ /* 0x000fea00000e06ee */
[----:B------:R1:W-:Y:S04]  /*10c70*/  LDGSTS.E.BYPASS.LTC128B.128 [R214+0x5800], desc[UR24][R12.64] ;  /* 0x058000000cd67fae */ /* 0x0003e8000b901d58 */
[----:B------:R-:W0:Y:S01]  /*10c80*/  LDGDEPBAR ;  /* 0x00000000000079af */ /* 0x000e220000000000 */
[----:B------:R-:W-:Y:S05]  /*10c90*/  BRA `(.L_x_1983) ;  /* 0x0000001000f47947 */ /* 0x000fea0003800000 */
.L_x_1982:
[----:B--2---:R-:W2:Y:S01]  /*10ca0*/  LDL R0, [R1+0x58] ;  /* 0x0000580001007983 */ /* 0x004ea20000100800 */
[----:B------:R-:W-:Y:S04]  /*10cb0*/  DEPBAR.LE SB0, 0x0 ;  /* 0x000080000000791a */ /* 0x000fe80000000000 */
[----:B-1----:R-:W3:Y:S01]  /*10cc0*/  LDL.64 R2, [R1+0x30] ;  /* 0x0000300001027983 */ /* 0x002ee20000100a00 */
[----:B------:R-:W-:Y:S05]  /*10cd0*/  VIADD R211, R212, 0xffffffff ;  /* 0xffffffffd4d37836 */ /* 0x000fea0000000000 */
[----:B------:R-:W3:Y:S01]  /*10ce0*/  LDL R6, [R1+0x38] ;  /* 0x0000380001067983 */ /* 0x000ee20000100800 */
[----:B------:R-:W-:Y:S01]  /*10cf0*/  SHF.R.S32.HI R4, RZ, 0x1f, R211 ;  /* 0x0000001fff047819 */ /* 0x000fe200000114d3 */
[----:B------:R-:W-:Y:S01]  /*10d00*/  BAR.SYNC.DEFER_BLOCKING 0x0 ;  /* 0x0000000000007b1d */ /* 0x000fe20000010000 */
[-C--:B---3--:R-:W-:Y:S05]  /*10d10*/  IMAD.WIDE.U32 R2, R211, R6.reuse, R2 ;  /* 0x00000006d3027225 */ /* 0x088fea00078e0002 */
[----:B------:R-:W1:Y:S01]  /*10d20*/  S2R R70, SR_TID.X ;  /* 0x0000000000467919 */ /* 0x000e620000002100 */
[----:B--2---:R-:W-:Y:S04]  /*10d30*/  IMAD R0, R0, R211, RZ ;  /* 0x000000d300007224 */ /* 0x004fe800078e02ff */
[----:B------:R-:W-:Y:S01]  /*10d40*/  IMAD R0, R4, R6, R0 ;  /* 0x0000000604007224 */ /* 0x000fe200078e0200 */
[----:B------:R-:W-:Y:S03]  /*10d50*/  LEA R6, P1, R2, UR10, 0x1 ;  /* 0x0000000a02067c11 */ /* 0x000fe6000f8208ff */
[----:B------:R-:W-:Y:S01]  /*10d60*/  IMAD.IADD R0, R3, 0x1, R0 ;  /* 0x0000000103007824 */ /* 0x000fe200078e0200 */
[-C--:B------:R-:W-:Y:S04]  /*10d70*/  IADD3 R4, P0, R6, R239.reuse, RZ ;  /* 0x000000ef06047210 */ /* 0x080fe80007f1e0ff */
[----:B------:R-:W-:Y:S02]  /*10d80*/  LEA.HI.X R7, R2, UR11, R0, 0x1, P1 ;  /* 0x0000000b02077c11 */ /* 0x000fe400088f0c00 */
[-C--:B------:R-:W-:Y:S03]  /*10d90*/  IADD3 R2, P1, R4, R239.reuse, RZ ;  /* 0x000000ef04027210 */ /* 0x080fe60007f3e0ff */
[----:B------:R-:W-:Y:S01]  /*10da0*/  @!PT LDS RZ, [RZ] ;  /* 0x00000000fffff984 */ /* 0x000fe20000000800 */
[----:B------:R-:W-:Y:S01]  /*10db0*/  @!PT LDS RZ, [RZ] ;  /* 0x00000000fffff984 */ /* 0x000fe20000000800 */
[----:B------:R-:W-:Y:S01]  /*10dc0*/  @!PT LDS RZ, [RZ] ;  /* 0x00000000fffff984 */ /* 0x000fe20000000800 */
[----:B------:R-:W-:Y:S01]  /*10dd0*/  LDGSTS.E.BYPASS.LTC128B.128 [R214+0x6000], desc[UR24][R6.64] ;  /* 0x0600000006d67fae */ /* 0x000fe2000b901d58 */
[--C-:B------:R-:W-:Y:S01]  /*10de0*/  IMAD.X R5, R7, 0x1, R240.reuse, P0 ;  /* 0x0000000107057824 */ /* 0x100fe200000e06f0 */
[----:B------:R-:W-:Y:S03]  /*10df0*/  IADD3 R8, P0, R2, R239, RZ ;  /* 0x000000ef02087210 */ /* 0x000fe60007f1e0ff */
[--C-:B------:R-:W-:Y:S03]  /*10e00*/  IMAD.X R3, R5, 0x1, R240.reuse, P1 ;  /* 0x0000000105037824 */ /* 0x100fe600008e06f0 */
[----:B------:R-:W-:Y:S01]  /*10e10*/  LDGSTS.E.BYPASS.LTC128B.128 [R214+0x6800], desc[UR24][R4.64] ;  /* 0x0680000004d67fae */ /* 0x000fe2000b901d58 */
[----:B------:R-:W-:Y:S02]  /*10e20*/  IMAD.X R9, R3, 0x1, R240, P0 ;  /* 0x0000000103097824 */ /* 0x000fe400000e06f0 */
[----:B-1----:R-:W-:Y:S05]  /*10e30*/  IMAD.SHL.U32 R70, R70, 0x2, RZ ;  /* 0x0000000246467824 */ /* 0x002fea00078e00ff */
[----:B------:R1:W-:Y:S01]  /*10e40*/  LDGSTS.E.BYPASS.LTC128B.128 [R214+0x7000], desc[UR24][R2.64] ;  /* 0x0700000002d67fae */ /* 0x0003e2000b901d58 */
[----:B------:R-:W-:Y:S05]  /*10e50*/  LOP3.LUT R70, R70, 0x6, RZ, 0xc0, !PT ;  /* 0x0000000646467812 */ /* 0x000fea00078ec0ff */
[----:B------:R-:W-:Y:S02]  /*10e60*/  IMAD R0, R211, 0x40, R70 ;  /* 0x00000040d3007824 */ /* 0x000fe400078e0246 */
[----:B------:R2:W-:Y:S03]  /*10e70*/  LDGSTS.E.BYPASS.LTC128B.128 [R214+0x7800], desc[UR24][R8.64] ;  /* 0x0780000008d67fae */ /* 0x0005e6000b901d58 */
[C---:B------:R-:W-:Y:S02]  /*10e80*/  ISETP.GE.AND P4, PT, R0.reuse, R206, PT ;  /* 0x000000ce0000720c */ /* 0x040fe40003f86270 */
[CC--:B------:R-:W-:Y:S02]  /*10e90*/  ISETP.GE.AND P0, PT, R0.reuse, R205.reuse, PT ;  /* 0x000000cd0000720c */ /* 0x0c0fe40003f06270 */
[C---:B------:R-:W-:Y:S01]  /*10ea0*/  ISETP.GE.OR P4, PT, R0.reuse, R210, !P4 ;  /* 0x000000d20000720c */ /* 0x040fe20006786670 */
[----:B------:R-:W-:Y:S01]  /*10eb0*/  LDSM.16.M88.4 R64, [R195] ;  /* 0x00000000c340783b */ /* 0x000fe20000000200 */
[C---:B------:R-:W-:Y:S07]  /*10ec0*/  ISETP.GE.OR P0, PT, R0.reuse, R208, !P0 ;  /* 0x000000d00000720c */ /* 0x040fee0004706670 */
[----:B------:R-:W3:Y:S01]  /*10ed0*/  LDSM.16.M88.4 R16, [R188+0x4000] ;  /* 0x00400000bc10783b */ /* 0x000ee20000000200 */
[C---:B-1----:R-:W-:Y:S02]  /*10ee0*/  VIADD R2, R0.reuse, 0x1 ;  /* 0x0000000100027836 */ /* 0x042fe40000000000 */
[----:B------:R-:W-:Y:S05]  /*10ef0*/  VIADD R3, R0, 0x31 ;  /* 0x0000003100037836 */ /* 0x000fea0000000000 */
[----:B------:R-:W2:Y:S01]  /*10f00*/  LDSM.16.M88.4 R60, [R195+0x2000] ;  /* 0x00200000c33c783b */ /* 0x000ea20000000200 */
[C---:B------:R-:W-:Y:S02]  /*10f10*/  ISETP.GE.AND P3, PT, R2.reuse, R206, PT ;  /* 0x000000ce0200720c */ /* 0x040fe40003f66270 */
[C---:B------:R-:W-:Y:S02]  /*10f20*/  ISETP.GE.AND P2, PT, R2.reuse, R205, PT ;  /* 0x000000cd0200720c */ /* 0x040fe40003f46270 */
[C---:B------:R-:W-:Y:S02]  /*10f30*/  ISETP.GE.OR P3, PT, R2.reuse, R210, !P3 ;  /* 0x000000d20200720c */ /* 0x040fe40005f66670 */
[C---:B------:R-:W-:Y:S01]  /*10f40*/  ISETP.GE.OR P2, PT, R2.reuse, R208, !P2 ;  /* 0x000000d00200720c */ /* 0x040fe20005746670 */
[----:B------:R-:W1:Y:S01]  /*10f50*/  LDSM.16.M88.4 R32, [R188+0x4800] ;  /* 0x00480000bc20783b */ /* 0x000e620000000200 */
[C---:B------:R-:W-:Y:S02]  /*10f60*/  ISETP.GE.AND P6, PT, R2.reuse, R204, PT ;  /* 0x000000cc0200720c */ /* 0x040fe40003fc6270 */
[C---:B------:R-:W-:Y:S02]  /*10f70*/  ISETP.GE.AND P1, PT, R2.reuse, R203, PT ;  /* 0x000000cb0200720c */ /* 0x040fe40003f26270 */
[C---:B------:R-:W-:Y:S02]  /*10f80*/  ISETP.GE.OR P6, PT, R2.reuse, R207, !P6 ;  /* 0x000000cf0200720c */ /* 0x040fe400077c6670 */
[----:B------:R-:W-:Y:S01]  /*10f90*/  ISETP.GE.OR P1, PT, R2, R209, !P1 ;  /* 0x000000d10200720c */ /* 0x000fe20004f26670 */
[----:B------:R-:W0:Y:S01]  /*10fa0*/  LDGDEPBAR ;  /* 0x00000000000079af */ /* 0x000e220000000000 */
[----:B------:R-:W-:Y:S07]  /*10fb0*/  VIADD R2, R0, 0x8 ;  /* 0x0000000800027836 */ /* 0x000fee0000000000 */
[----:B------:R-:W4:Y:S01]  /*10fc0*/  LDSM.16.M88.4 R48, [R188+0x5000] ;  /* 0x00500000bc30783b */ /* 0x000f220000000200 */
[C---:B------:R-:W-:Y:S04]  /*10fd0*/  ISETP.GE.AND P5, PT, R2.reuse, R206, PT ;  /* 0x000000ce0200720c */ /* 0x040fe80003fa6270 */
[----:B------:R-:W-:Y:S03]  /*10fe0*/  ISETP.GE.OR P5, PT, R2, R210, !P5 ;  /* 0x000000d20200720c */ /* 0x000fe60006fa6670 */
[----:B------:R-:W5:Y:S01]  /*10ff0*/  LDSM.16.M88.4 R76, [R188+0x5800] ;  /* 0x00580000bc4c783b */ /* 0x000f620000000200 */
[-C--:B---3--:R-:W-:Y:S07]  /*11000*/  HMMA.16816.F32.BF16 R4, R64, R16.reuse, RZ ;  /* 0x000000104004723c */ /* 0x088fee00000418ff */
[----:B------:R-:W-:Y:S01]  /*11010*/  LDSM.16.M88.4 R144, [R198] ;  /* 0x00000000c690783b */ /* 0x000fe20000000200 */
[C---:B--2---:R-:W-:Y:S07]  /*11020*/  HMMA.16816.F32.BF16 R8, R60.reuse, R16, RZ ;  /* 0x000000103c08723c */ /* 0x044fee00000418ff */
[----:B------:R-:W2:Y:S01]  /*11030*/  LDSM.16.M88.4 R148, [R194+0x4000] ;  /* 0x00400000c294783b */ /* 0x000ea20000000200 */
[-C--:B------:R-:W-:Y:S06]  /*11040*/  HMMA.16816.F32.BF16 R12, R60, R18.reuse, RZ ;  /* 0x000000123c0c723c */ /* 0x080fec00000418ff */
[C---:B------:R-:W-:Y:S01]  /*11050*/  HMMA.16816.F32.BF16 R16, R64.reuse, R18, RZ ;  /* 0x000000124010723c */ /* 0x040fe200000418ff */
[----:B------:R-:W3:Y:S05]  /*11060*/  LDSM.16.M88.4 R152, [R198+0x2000] ;  /* 0x00200000c698783b */ /* 0x000eea0000000200 */
[-C--:B-1----:R-:W-:Y:S03]  /*11070*/  HMMA.16816.F32.BF16 R20, R64, R32.reuse, RZ ;  /* 0x000000204014723c */ /* 0x082fe600000418ff */
[----:B------:R-:W1:Y:S03]  /*11080*/  LDSM.16.M88.4 R156, [R194+0x4800] ;  /* 0x00480000c29c783b */ /* 0x000e660000000200 */
[C---:B------:R-:W-:Y:S05]  /*11090*/  HMMA.16816.F32.BF16 R24, R60.reuse, R32, RZ ;  /* 0x000000203c18723c */ /* 0x040fea00000418ff */
[----:B------:R-:W1:Y:S01]  /*110a0*/  LDSM.16.M88.4 R160, [R194+0x5000] ;  /* 0x00500000c2a0783b */ /* 0x000e620000000200 */
[-C--:B------:R-:W-:Y:S06]  /*110b0*/  HMMA.16816.F32.BF16 R28, R60, R34.reuse, RZ ;  /* 0x000000223c1c723c */ /* 0x080fec00000418ff */
[C---:B------:R-:W-:Y:S01]  /*110c0*/  HMMA.16816.F32.BF16 R32, R64.reuse, R34, RZ ;  /* 0x000000224020723c */ /* 0x040fe200000418ff */
[----:B------:R-:W-:Y:S05]  /*110d0*/  LDSM.16.M88.4 R164, [R196] ;  /* 0x00000000c4a4783b */ /* 0x000fea0000000200 */
[-C--:B----4-:R-:W-:Y:S03]  /*110e0*/  HMMA.16816.F32.BF16 R36, R64, R48.reuse, RZ ;  /* 0x000000304024723c */ /* 0x090fe600000418ff */
[----:B------:R-:W-:Y:S03]  /*110f0*/  LDSM.16.M88.4 R168, [R199] ;  /* 0x00000000c7a8783b */ /* 0x000fe60000000200 */
        /* <DEDUP_REMOVED lines=8> */
[----:B------:R-:W-:Y:S01]  /*11180*/  LDSM.16.M88.4 R184, [R193] ;  /* 0x00000000c1b8783b */ /* 0x000fe20000000200 */
[-C--:B------:R-:W-:Y:S06]  /*11190*/  HMMA.16816.F32.BF16 R60, R60, R78.reuse, RZ ;  /* 0x0000004e3c3c723c */ /* 0x080fec00000418ff */
[----:B------:R-:W-:Y:S01]  /*111a0*/  HMMA.16816.F32.BF16 R64, R64, R78, RZ ;  /* 0x0000004e4040723c */ /* 0x000fe200000418ff */
[----:B------:R-:W4:Y:S05]  /*111b0*/  LDSM.16.M88.4 R76, [R194+0x5800] ;  /* 0x00580000c24c783b */ /* 0x000f2a0000000200 */
[-C--:B--2---:R-:W-:Y:S06]  /*111c0*/  HMMA.16816.F32.BF16 R4, R144, R148.reuse, R4 ;  /* 0x000000949004723c */ /* 0x084fec0000041804 */
[C---:B---3--:R-:W-:Y:S06]  /*111d0*/  HMMA.16816.F32.BF16 R8, R152.reuse, R148, R8 ;  /* 0x000000949808723c */ /* 0x048fec0000041808 */
[-C--:B------:R-:W-:Y:S06]  /*111e0*/  HMMA.16816.F32.BF16 R12, R152, R150.reuse, R12 ;  /* 0x00000096980c723c */ /* 0x080fec000004180c */
[C---:B------:R-:W-:Y:S01]  /*111f0*/  HMMA.16816.F32.BF16 R16, R144.reuse, R150, R16 ;  /* 0x000000969010723c */ /* 0x040fe20000041810 */
[----:B------:R-:W2:Y:S05]  /*11200*/  LDSM.16.M88.4 R148, [R196+0x2000] ;  /* 0x00200000c494783b */ /* 0x000eaa0000000200 */
        /* <DEDUP_REMOVED lines=13> */
[----:B------:R-:W3:Y:S05]  /*112e0*/  LDSM.16.M88.4 R76, [R197+0x2000] ;  /* 0x00200000c54c783b */ /* 0x000eea0000000200 */
[-C--:B------:R-:W-:Y:S03]  /*112f0*/  HMMA.16816.F32.BF16 R4, R164, R168.reuse, R4 ;  /* 0x000000a8a404723c */ /* 0x080fe60000041804 */
[----:B------:R-:W4:Y:S03]  /*11300*/  LDSM.16.M88.4 R144, [R193+0x800] ;  /* 0x00080000c190783b */ /* 0x000f260000000200 */
[C---:B--2---:R-:W-:Y:S06]  /*11310*/  HMMA.16816.F32.BF16 R8, R148.reuse, R168, R8 ;  /* 0x000000a89408723c */ /* 0x044fec0000041808 */
        /* <DEDUP_REMOVED lines=18> */
[----:B------:R-:W-:Y:S01]  /*11440*/  FSEL R70, R4, -INF , !P4 ;  /* 0xff80000004467808 */ /* 0x000fe20006000000 */
[-C--:B----4-:R-:W-:Y:S03]  /*11450*/  HMMA.16816.F32.BF16 R20, R180, R144.reuse, R20 ;  /* 0x00000090b414723c */ /* 0x090fe60000041814 */
[-C--:B------:R-:W-:Y:S02]  /*11460*/  ISETP.GE.AND P4, PT, R0, R204.reuse, PT ;  /* 0x000000cc0000720c */ /* 0x080fe40003f86270 */
[----:B------:R-:W-:Y:S01]  /*11470*/  FSEL R150, R6, -INF , !P0 ;  /* 0xff80000006967808 */ /* 0x000fe20004000000 */
[C---:B------:R-:W-:Y:S04]  /*11480*/  HMMA.16816.F32.BF16 R24, R76.reuse, R144, R24 ;  /* 0x000000904c18723c */ /* 0x040fe80000041818 */
[----:B------:R-:W-:Y:S02]  /*11490*/  ISETP.GE.OR P4, PT, R0, R207, !P4 ;  /* 0x000000cf0000720c */ /* 0x000fe40006786670 */
[----:B------:R-:W-:Y:S01]  /*114a0*/  FSEL R157, R7, -INF , !P2 ;  /* 0xff800000079d7808 */ /* 0x000fe20005000000 */
[-C--:B------:R-:W-:Y:S03]  /*114b0*/  HMMA.16816.F32.BF16 R28, R76, R146.reuse, R28 ;  /* 0x000000924c1c723c */ /* 0x080fe6000004181c */
[----:B------:R-:W-:Y:S02]  /*114c0*/  ISETP.GE.AND P0, PT, R2, R204, PT ;  /* 0x000000cc0200720c */ /* 0x000fe40003f06270 */
[----:B------:R-:W-:Y:S01]  /*114d0*/  FSEL R159, R8, -INF , !P4 ;  /* 0xff800000089f7808 */ /* 0x000fe20006000000 */
[C---:B------:R-:W-:Y:S04]  /*114e0*/  HMMA.16816.F32.BF16 R32, R180.reuse, R146, R32 ;  /* 0x00000092b420723c */ /* 0x040fe80000041820 */
[-C--:B------:R-:W-:Y:S02]  /*114f0*/  ISETP.GE.AND P2, PT, R2, R203.reuse, PT ;  /* 0x000000cb0200720c */ /* 0x080fe40003f46270 */
[----:B------:R-:W-:Y:S02]  /*11500*/  FSEL R149, R5, -INF , !P3 ;  /* 0xff80000005957808 */ /* 0x000fe40005800000 */
[----:B------:R-:W-:Y:S01]  /*11510*/  ISETP.GE.AND P3, PT, R0, R203, PT ;  /* 0x000000cb0000720c */ /* 0x000fe20003f66270 */
[----:B------:R-:W1:Y:S01]  /*11520*/  LDSM.16.M88.4 R4, [R193+0x1000] ;  /* 0x00100000c104783b */ /* 0x000e620000000200 */
[----:B------:R-:W-:Y:S02]  /*11530*/  ISETP.GE.AND P4, PT, R2, R205, PT ;  /* 0x000000cd0200720c */ /* 0x000fe40003f86270 */
[----:B------:R-:W-:Y:S02]  /*11540*/  ISETP.GE.OR P3, PT, R0, R209, !P3 ;  /* 0x000000d10000720c */ /* 0x000fe40005f66670 */
[----:B------:R-:W-:Y:S02]  /*11550*/  FSEL R161, R9, -INF , !P6 ;  /* 0xff80000009a17808 */ /* 0x000fe40007000000 */
[----:B------:R-:W-:Y:S02]  /*11560*/  FSEL R160, R10, -INF , !P3 ;  /* 0xff8000000aa07808 */ /* 0x000fe40005800000 */
[----:B------:R-:W-:Y:S02]  /*11570*/  FSEL R162, R11, -INF , !P1 ;  /* 0xff8000000ba27808 */ /* 0x000fe40004800000 */
[C---:B------:R-:W-:Y:S01]  /*11580*/  ISETP.GE.OR P0, PT, R2.reuse, R207, !P0 ;  /* 0x000000cf0200720c */ /* 0x040fe20004706670 */
[----:B------:R-:W2:Y:S01]  /*11590*/  LDSM.16.M88.4 R8, [R193+0x1800] ;  /* 0x00180000c108783b */ /* 0x000ea20000000200 */
[C---:B------:R-:W-:Y:S01]  /*115a0*/  ISETP.GE.OR P2, PT, R2.reuse, R209, !P2 ;  /* 0x000000d10200720c */ /* 0x040fe20005746670 */
[----:B------:R-:W-:Y:S04]  /*115b0*/  DEPBAR.LE SB0, 0x0 ;  /* 0x000080000000791a */ /* 0x000fe80000000000 */
[----:B------:R-:W-:Y:S01]  /*115c0*/  BAR.SYNC.DEFER_BLOCKING 0x0 ;  /* 0x0000000000007b1d */ /* 0x000fe20000010000 */
[----:B------:R-:W-:Y:S01]  /*115d0*/  ISETP.GE.OR P4, PT, R2, R208, !P4 ;  /* 0x000000d00200720c */ /* 0x000fe20006786670 */
[----:B------:R-:W-:Y:S01]  /*115e0*/  VIADD R2, R0, 0x9 ;  /* 0x0000000900027836 */ /* 0x000fe20000000000 */
        /* <DEDUP_REMOVED lines=8> */
[C---:B------:R-:W-:Y:S01]  /*11670*/  ISETP.GE.OR P6, PT, R2.reuse, R210, !P6 ;  /* 0x000000d20200720c */ /* 0x040fe200077c6670 */
[-C--:B-1----:R-:W-:Y:S05]  /*11680*/  HMMA.16816.F32.BF16 R36, R180, R4.reuse, R36 ;  /* 0x00000004b424723c */ /* 0x082fea0000041824 */
[----:B------:R-:W-:Y:S01]  /*11690*/  ISETP.GE.OR P0, PT, R2, R208, !P0 ;  /* 0x000000d00200720c */ /* 0x000fe20004706670 */
[----:B------:R-:W-:Y:S01]  /*116a0*/  VIADD R2, R0, 0x10 ;  /* 0x0000001000027836 */ /* 0x000fe20000000000 */
[----:B------:R-:W-:Y:S01]  /*116b0*/  FSEL R156, R13, -INF , !P3 ;  /* 0xff8000000d9c7808 */ /* 0x000fe20005800000 */
[C---:B------:R-:W-:Y:S04]  /*116c0*/  HMMA.16816.F32.BF16 R40, R76.reuse, R4, R40 ;  /* 0x000000044c28723c */ /* 0x040fe80000041828 */
[----:B------:R-:W-:Y:S02]  /*116d0*/  FSEL R15, R15, -INF , !P1 ;  /* 0xff8000000f0f7808 */ /* 0x000fe40004800000 */
[----:B------:R-:W-:Y:S01]  /*116e0*/  FSEL R16, R16, -INF , !P5 ;  /* 0xff80000010107808 */ /* 0x000fe20006800000 */
[-C--:B------:R-:W-:Y:S03]  /*116f0*/  HMMA.16816.F32.BF16 R44, R76, R6.reuse, R44 ;  /* 0x000000064c2c723c */ /* 0x080fe6000004182c */
[----:B------:R-:W-:Y:S01]  /*11700*/  ISETP.GE.AND P2, PT, R2, R206, PT ;  /* 0x000000ce0200720c */ /* 0x000fe20003f46270 */
[----:B------:R-:W-:Y:S01]  /*11710*/  VIADD R5, R0, 0x29 ;  /* 0x0000002900057836 */ /* 0x000fe20000000000 */
[C---:B------:R-:W-:Y:S01]  /*11720*/  ISETP.GE.AND P3, PT, R2.reuse, R205, PT ;  /* 0x000000cd0200720c */ /* 0x040fe20003f66270 */
[C---:B------:R-:W-:Y:S04]  /*11730*/  HMMA.16816.F32.BF16 R48, R180.reuse, R6, R48 ;  /* 0x00000006b430723c */ /* 0x040fe80000041830 */
[----:B------:R-:W-:Y:S01]  /*11740*/  ISETP.GE.AND P1, PT, R2, R204, PT ;  /* 0x000000cc0200720c */ /* 0x000fe20003f26270 */
[----:B------:R-:W-:Y:S01]  /*11750*/  VIADD R4, R0, 0x30 ;  /* 0x0000003000047836 */ /* 0x000fe20000000000 */
[----:B------:R-:W-:Y:S01]  /*11760*/  ISETP.GE.AND P5, PT, R2, R203, PT ;  /* 0x000000cb0200720c */ /* 0x000fe20003fa6270 */
[----:B------:R-:W-:Y:S01]  /*11770*/  VIADD R6, R0, 0x28 ;  /* 0x0000002800067836 */ /* 0x000fe20000000000 */
[C---:B------:R-:W-:Y:S01]  /*11780*/  ISETP.GE.OR P2, PT, R2.reuse, R210, !P2 ;  /* 0x000000d20200720c */ /* 0x040fe20005746670 */
[-C--:B--2---:R-:W-:Y:S03]  /*11790*/  HMMA.16816.F32.BF16 R52, R180, R8.reuse, R52 ;  /* 0x00000008b434723c */ /* 0x084fe60000041834 */
[C---:B------:R-:W-:Y:S02]  /*117a0*/  ISETP.GE.OR P3, PT, R2.reuse, R208, !P3 ;  /* 0x000000d00200720c */ /* 0x040fe40005f66670 */
[C---:B------:R-:W-:Y:S01]  /*117b0*/  ISETP.GE.OR P1, PT, R2.reuse, R207, !P1 ;  /* 0x000000cf0200720c */ /* 0x040fe20004f26670 */
[C---:B------:R-:W-:Y:S04]  /*117c0*/  HMMA.16816.F32.BF16 R56, R76.reuse, R8, R56 ;  /* 0x000000084c38723c */ /* 0x040fe80000041838 */
[----:B------:R-:W-:Y:S01]  /*117d0*/  ISETP.GE.OR P5, PT, R2, R209, !P5 ;  /* 0x000000d10200720c */ /* 0x000fe20006fa6670 */
[----:B------:R-:W-:Y:S01]  /*117e0*/  VIADD R2, R0, 0x11 ;  /* 0x0000001100027836 */ /* 0x000fe20000000000 */
[----:B------:R-:W-:Y:S01]  /*117f0*/  FSEL R17, R17, -INF , !P6 ;  /* 0xff80000011117808 */ /* 0x000fe20007000000 */
[-C--:B------:R-:W-:Y:S03]  /*11800*/  HMMA.16816.F32.BF16 R60, R76, R10.reuse, R60 ;  /* 0x0000000a4c3c723c */ /* 0x080fe6000004183c */
[----:B------:R-:W-:Y:S02]  /*11810*/  ISETP.GE.AND P6, PT, R2, R204, PT ;  /* 0x000000cc0200720c */ /* 0x000fe40003fc6270 */
[----:B------:R-:W-:Y:S01]  /*11820*/  FSEL R18, R18, -INF , !P4 ;  /* 0xff80000012127808 */ /* 0x000fe20006000000 */
[----:B------:R-:W-:Y:S04]  /*11830*/  HMMA.16816.F32.BF16 R64, R180, R10, R64 ;  /* 0x0000000ab440723c */ /* 0x000fe80000041840 */
[----:B------:R-:W-:Y:S02]  /*11840*/  ISETP.GE.AND P4, PT, R2, R206, PT ;  /* 0x000000ce0200720c */ /* 0x000fe40003f86270 */
[----:B------:R-:W-:Y:S02]  /*11850*/  FSEL R19, R19, -INF , !P0 ;  /* 0xff80000013137808 */ /* 0x000fe40004000000 */
[----:B------:R-:W-:Y:S02]  /*11860*/  FSEL R163, R20, -INF , !P2 ;  /* 0xff80000014a37808 */ /* 0x000fe40005000000 */
        /* <DEDUP_REMOVED lines=47> */
[----:B------:R-:W-:Y:S02]  /*11b60*/  FMNMX.FTZ R8, R70, R68, !PT ;  /* 0x0000004446087209 */ /* 0x000fe40007810000 */
[----:B------:R-:W-:Y:S02]  /*11b70*/  ISETP.GE.AND P0, PT, R2, R206, PT ;  /* 0x000000ce0200720c */ /* 0x000fe40003f06270 */
[----:B------:R-:W-:Y:S02]  /*11b80*/  FSEL R34, R34, -INF , !P1 ;  /* 0xff80000022227808 */ /* 0x000fe40004800000 */
[C---:B------:R-:W-:Y:S02]  /*11b90*/  ISETP.GE.OR P0, PT, R2.reuse, R210, !P0 ;  /* 0x000000d20200720c */ /* 0x040fe40004706670 */
[-C--:B------:R-:W-:Y:S02]  /*11ba0*/  ISETP.GE.AND P1, PT, R2, R205.reuse, PT ;  /* 0x000000cd0200720c */ /* 0x080fe40003f26270 */
[----:B------:R-:W-:Y:S02]  /*11bb0*/  FSEL R185, R37, -INF , !P0 ;  /* 0xff80000025b97808 */ /* 0x000fe40004000000 */
[C---:B------:R-:W-:Y:S02]  /*11bc0*/  ISETP.GE.AND P0, PT, R6.reuse, R206, PT ;  /* 0x000000ce0600720c */ /* 0x040fe40003f06270 */
[----:B------:R-:W-:Y:S02]  /*11bd0*/  FMNMX.FTZ R8, R149, R8, !PT ;  /* 0x0000000895087209 */ /* 0x000fe40007810000 */
[----:B------:R-:W-:Y:S02]  /*11be0*/  ISETP.GE.OR P0, PT, R6, R210, !P0 ;  /* 0x000000d20600720c */ /* 0x000fe40004706670 */
[-C--:B------:R-:W-:Y:S02]  /*11bf0*/  ISETP.GE.OR P1, PT, R2, R208.reuse, !P1 ;  /* 0x000000d00200720c */ /* 0x080fe40004f26670 */
[----:B------:R-:W-:Y:S02]  /*11c00*/  FSEL R171, R48, -INF , !P0 ;  /* 0xff80000030ab7808 */ /* 0x000fe40004000000 */
[----:B------:R-:W-:Y:S02]  /*11c10*/  ISETP.GE.AND P0, PT, R5, R205, PT ;  /* 0x000000cd0500720c */ /* 0x000fe40003f06270 */
[----:B------:R-:W-:Y:S02]  /*11c20*/  FSEL R33, R33, -INF , !P5 ;  /* 0xff80000021217808 */ /* 0x000fe40006800000 */
[----:B------:R-:W-:Y:S02]  /*11c30*/  ISETP.GE.OR P0, PT, R5, R208, !P0 ;  /* 0x000000d00500720c */ /* 0x000fe40004706670 */
[----:B------:R-:W-:Y:S02]  /*11c40*/  FSEL R184, R36, -INF , !P2 ;  /* 0xff80000024b87808 */ /* 0x000fe40005000000 */
[----:B------:R-:W-:Y:S02]  /*11c50*/  FSEL R176, R51, -INF , !P0 ;  /* 0xff80000033b07808 */ /* 0x000fe40004000000 */
[----:B------:R-:W-:Y:S02]  /*11c60*/  ISETP.GE.AND P0, PT, R4, R206, PT ;  /* 0x000000ce0400720c */ /* 0x000fe40003f06270 */
[----:B------:R-:W-:Y:S02]  /*11c70*/  FMNMX.FTZ R8, R16, R8, !PT ;  /* 0x0000000810087209 */ /* 0x000fe40007810000 */
[----:B------:R-:W-:Y:S02]  /*11c80*/  ISETP.GE.OR P0, PT, R4, R210, !P0 ;  /* 0x000000d20400720c */ /* 0x000fe40004706670 */
[C---:B------:R-:W-:Y:S02]  /*11c90*/  ISETP.GE.AND P5, PT, R2.reuse, R204, PT ;  /* 0x000000cc0200720c */ /* 0x040fe40003fa6270 */
[----:B------:R-:W-:Y:S02]  /*11ca0*/  ISETP.GE.AND P2, PT, R2, R203, PT ;  /* 0x000000cb0200720c */ /* 0x000fe40003f46270 */
[----:B------:R-:W-:Y:S02]  /*11cb0*/  FSEL R221, R52, -INF , !P0 ;  /* 0xff80000034dd7808 */ /* 0x000fe40004000000 */
[----:B------:R-:W-:Y:S02]  /*11cc0*/  FSEL R186, R38, -INF , !P4 ;  /* 0xff80000026ba7808 */ /* 0x000fe40006000000 */
[----:B------:R-:W-:Y:S02]  /*11cd0*/  FSEL R213, R39, -INF , !P1 ;  /* 0xff80000027d57808 */ /* 0x000fe40004800000 */
[-C--:B------:R-:W-:Y:S02]  /*11ce0*/  ISETP.GE.AND P0, PT, R3, R205.reuse, PT ;  /* 0x000000cd0300720c */ /* 0x080fe40003f06270 */
[----:B------:R-:W-:Y:S02]  /*11cf0*/  ISETP.GE.AND P4, PT, R5, R206, PT ;  /* 0x000000ce0500720c */ /* 0x000fe40003f86270 */
[----:B------:R-:W-:Y:S02]  /*11d00*/  ISETP.GE.AND P1, PT, R6, R205, PT ;  /* 0x000000cd0600720c */ /* 0x000fe40003f26270 */
[----:B------:R-:W-:Y:S02]  /*11d10*/  FMNMX.FTZ R8, R17, R8, !PT ;  /* 0x0000000811087209 */ /* 0x000fe40007810000 */
[C---:B------:R-:W-:Y:S02]  /*11d20*/  ISETP.GE.OR P5, PT, R2.reuse, R207, !P5 ;  /* 0x000000cf0200720c */ /* 0x040fe40006fa6670 */
[----:B------:R-:W-:Y:S01]  /*11d30*/  ISETP.GE.OR P2, PT, R2, R209, !P2 ;  /* 0x000000d10200720c */ /* 0x000fe20005746670 */
[C---:B------:R-:W-:Y:S01]  /*11d40*/  VIADD R2, R0.reuse, 0x38 ;  /* 0x0000003800027836 */ /* 0x040fe20000000000 */
[----:B------:R-:W-:Y:S01]  /*11d50*/  ISETP.GE.OR P0, PT, R3, R208, !P0 ;  /* 0x000000d00300720c */ /* 0x000fe20004706670 */
[----:B------:R-:W-:Y:S01]  /*11d60*/  VIADD R0, R0, 0x39 ;  /* 0x0000003900007836 */ /* 0x000fe20000000000 */
[----:B------:R-:W-:Y:S02]  /*11d70*/  ISETP.GE.OR P4, PT, R5, R210, !P4 ;  /* 0x000000d20500720c */ /* 0x000fe40006786670 */
[----:B------:R-:W-:Y:S02]  /*11d80*/  ISETP.GE.OR P1, PT, R6, R208, !P1 ;  /* 0x000000d00600720c */ /* 0x000fe40004f26670 */
[----:B------:R-:W-:Y:S02]  /*11d90*/  FMNMX.FTZ R8, R163, R8, !PT ;  /* 0x00000008a3087209 */ /* 0x000fe40007810000 */
[----:B------:R-:W-:Y:S02]  /*11da0*/  FSEL R229, R55, -INF , !P0 ;  /* 0xff80000037e57808 */ /* 0x000fe40004000000 */
[----:B------:R-:W-:Y:S02]  /*11db0*/  FSEL R78, R49, -INF , !P4 ;  /* 0xff800000314e7808 */ /* 0x000fe40006000000 */
[----:B------:R-:W-:Y:S02]  /*11dc0*/  FSEL R172, R50, -INF , !P1 ;  /* 0xff80000032ac7808 */ /* 0x000fe40004800000 */
[-C--:B------:R-:W-:Y:S02]  /*11dd0*/  ISETP.GE.AND P0, PT, R2, R206.reuse, PT ;  /* 0x000000ce0200720c */ /* 0x080fe40003f06270 */
[----:B------:R-:W-:Y:S02]  /*11de0*/  FMNMX.FTZ R7, R150, R69, !PT ;  /* 0x0000004596077209 */ /* 0x000fe40007810000 */
[----:B------:R-:W-:Y:S02]  /*11df0*/  ISETP.GE.AND P4, PT, R3, R206, PT ;  /* 0x000000ce0300720c */ /* 0x000fe40003f86270 */
[----:B------:R-:W-:Y:S02]  /*11e00*/  ISETP.GE.AND P1, PT, R4, R205, PT ;  /* 0x000000cd0400720c */ /* 0x000fe40003f26270 */
[----:B------:R-:W-:Y:S02]  /*11e10*/  FMNMX.FTZ R8, R164, R8, !PT ;  /* 0x00000008a4087209 */ /* 0x000fe40007810000 */
[-C--:B------:R-:W-:Y:S02]  /*11e20*/  ISETP.GE.OR P0, PT, R2, R210.reuse, !P0 ;  /* 0x000000d20200720c */ /* 0x080fe40004706670 */
[----:B------:R-:W-:Y:S02]  /*11e30*/  FMNMX.FTZ R7, R157, R7, !PT ;  /* 0x000000079d077209 */ /* 0x000fe40007810000 */
[----:B------:R-:W-:Y:S02]  /*11e40*/  ISETP.GE.OR P4, PT, R3, R210, !P4 ;  /* 0x000000d20300720c */ /* 0x000fe40006786670 */
[----:B------:R-:W-:Y:S02]  /*11e50*/  ISETP.GE.OR P1, PT, R4, R208, !P1 ;  /* 0x000000d00400720c */ /* 0x000fe40004f26670 */
[----:B------:R-:W-:Y:S02]  /*11e60*/  FMNMX.FTZ R8, R32, R8, !PT ;  /* 0x0000000820087209 */ /* 0x000fe40007810000 */
[----:B------:R-:W-:Y:S02]  /*11e70*/  FSEL R215, R64, -INF , !P0 ;  /* 0xff80000040d77808 */ /* 0x000fe40004000000 */
[----:B------:R-:W-:Y:S02]  /*11e80*/  FMNMX.FTZ R7, R18, R7, !PT ;  /* 0x0000000712077209 */ /* 0x000fe40007810000 */
[----:B------:R-:W-:Y:S02]  /*11e90*/  FSEL R222, R53, -INF , !P4 ;  /* 0xff80000035de7808 */ /* 0x000fe40006000000 */
[----:B------:R-:W-:Y:S02]  /*11ea0*/  FSEL R228, R54, -INF , !P1 ;  /* 0xff80000036e47808 */ /* 0x000fe40004800000 */
[CC--:B------:R-:W-:Y:S02]  /*11eb0*/  ISETP.GE.AND P0, PT, R0.reuse, R205.reuse, PT ;  /* 0x000000cd0000720c */ /* 0x0c0fe40003f06270 */
[----:B------:R-:W-:Y:S02]  /*11ec0*/  FMNMX.FTZ R8, R33, R8, !PT ;  /* 0x0000000821087209 */ /* 0x000fe40007810000 */
[----:B------:R-:W-:Y:S02]  /*11ed0*/  ISETP.GE.AND P4, PT, R0, R206, PT ;  /* 0x000000ce0000720c */ /* 0x000fe40003f86270 */
[----:B------:R-:W-:Y:S02]  /*11ee0*/  ISETP.GE.AND P1, PT, R2, R205, PT ;  /* 0x000000cd0200720c */ /* 0x000fe40003f26270 */
[----:B------:R-:W-:Y:S02]  /*11ef0*/  FMNMX.FTZ R7, R19, R7, !PT ;  /* 0x0000000713077209 */ /* 0x000fe40007810000 */
[----:B------:R-:W-:Y:S02]  /*11f00*/  FMNMX.FTZ R8, R184, R8, !PT ;  /* 0x00000008b8087209 */ /* 0x000fe40007810000 */
[C---:B------:R-:W-:Y:S02]  /*11f10*/  ISETP.GE.OR P0, PT, R0.reuse, R208, !P0 ;  /* 0x000000d00000720c */ /* 0x040fe40004706670 */
[----:B------:R-:W-:Y:S02]  /*11f20*/  ISETP.GE.OR P4, PT, R0, R210, !P4 ;  /* 0x000000d20000720c */ /* 0x000fe40006786670 */
[----:B------:R-:W-:Y:S02]  /*11f30*/  ISETP.GE.OR P1, PT, R2, R208, !P1 ;  /* 0x000000d00200720c */ /* 0x000fe40004f26670 */
[----:B------:R-:W-:Y:S02]  /*11f40*/  FMNMX.FTZ R7, R165, R7, !PT ;  /* 0x00000007a5077209 */ /* 0x000fe40007810000 */
[----:B------:R-:W-:Y:S02]  /*11f50*/  FMNMX.FTZ R8, R185, R8, !PT ;  /* 0x00000008b9087209 */ /* 0x000fe40007810000 */
[----:B------:R-:W-:Y:S02]  /*11f60*/  FSEL R219, R67, -INF , !P0 ;  /* 0xff80000043db7808 */ /* 0x000fe40004000000 */
[----:B------:R-:W-:Y:S02]  /*11f70*/  FSEL R216, R65, -INF , !P4 ;  /* 0xff80000041d87808 */ /* 0x000fe40006000000 */
[----:B------:R-:W-:Y:S02]  /*11f80*/  FSEL R217, R66, -INF , !P1 ;  /* 0xff80000042d97808 */ /* 0x000fe40004800000 */
[----:B------:R-:W-:Y:S02]  /*11f90*/  ISETP.GT.AND P0, PT, R211, UR22, PT ;  /* 0x00000016d3007c0c */ /* 0x000fe4000bf04270 */
[C---:B------:R-:W-:Y:S02]  /*11fa0*/  ISETP.GE.AND P4, PT, R6.reuse, R204, PT ;  /* 0x000000cc0600720c */ /* 0x040fe40003f86270 */
[----:B------:R-:W-:Y:S02]  /*11fb0*/  ISETP.GE.AND P1, PT, R6, R203, PT ;  /* 0x000000cb0600720c */ /* 0x000fe40003f26270 */
[----:B------:R-:W-:Y:S02]  /*11fc0*/  FMNMX.FTZ R7, R168, R7, !PT ;  /* 0x00000007a8077209 */ /* 0x000fe40007810000 */
[----:B------:R-:W-:Y:S02]  /*11fd0*/  FMNMX.FTZ R8, R171, R8, !PT ;  /* 0x00000008ab087209 */ /* 0x000fe40007810000 */
[C---:B------:R-:W-:Y:S02]  /*11fe0*/  ISETP.GE.OR P4, PT, R6.reuse, R207, !P4 ;  /* 0x000000cf0600720c */ /* 0x040fe40006786670 */
[----:B------:R-:W-:Y:S02]  /*11ff0*/  ISETP.GE.OR P1, PT, R6, R209, !P1 ;  /* 0x000000d10600720c */ /* 0x000fe40004f26670 */
[----:B------:R-:W-:Y:S02]  /*12000*/  FMNMX.FTZ R6, R34, R7, !PT ;  /* 0x0000000722067209 */ /* 0x000fe40007810000 */
[----:B------:R-:W-:Y:S02]  /*12010*/  FMNMX.FTZ R7, R78, R8, !PT ;  /* 0x000000084e077209 */ /* 0x000fe40007810000 */
[----:B------:R-:W-:Y:S02]  /*12020*/  FMNMX.FTZ R6, R35, R6, !PT ;  /* 0x0000000623067209 */ /* 0x000fe40007810000 */
[----:B------:R-:W-:Y:S02]  /*12030*/  FMNMX.FTZ R7, R221, R7, !PT ;  /* 0x00000007dd077209 */ /* 0x000fe40007810000 */
[----:B------:R-:W-:Y:S02]  /*12040*/  FMNMX.FTZ R72, R186, R6, !PT ;  /* 0x00000006ba487209 */ /* 0x000fe40007810000 */
[----:B------:R-:W-:Y:S01]  /*12050*/  FMNMX.FTZ R73, R222, R7, !PT ;  /* 0x00000007de497209 */ /* 0x000fe20007810000 */
[----:B------:R-:W-:Y:S06]  /*12060*/  @P0 BRA `(.L_x_1984) ;  /* 0xffffffe800a00947 */ /* 0x000fec000383ffff */
.L_x_1983:
[----:B------:R-:W-:Y:S01]  /*12070*/  FMNMX.FTZ R72, R213, R72, !PT ;  /* 0x00000048d5487209 */ /* 0x000fe20007810000 */
[----:B------:R-:W2:Y:S01]  /*12080*/  LDL.64 R36, [R1+0x8] ;  /* 0x0000080001247983 */ /* 0x000ea20000100a00 */
[----:B------:R-:W-:Y:S01]  /*12090*/  FMNMX.FTZ R73, R215, R73, !PT ;  /* 0x00000049d7497209 */ /* 0x000fe20007810000 */
[----:B------:R-:W-:Y:S01]  /*120a0*/  IMAD.SHL.U32 R14, R211, 0x2, RZ ;  /* 0x00000002d30e7824 */ /* 0x000fe200078e00ff */
[----:B------:R-:W-:Y:S02]  /*120b0*/  FSEL R179, R41, -INF , !P5 ;  /* 0xff80000029b37808 */ /* 0x000fe40006800000 */
[----:B------:R-:W-:Y:S01]  /*120c0*/  FSEL R180, R42, -INF , !P3 ;  /* 0xff8000002ab47808 */ /* 0x000fe20005800000 */
[----:B------:R-:W3:Y:S01]  /*120d0*/  LDL.64 R26, [R1] ;  /* 0x00000000011a7983 */ /* 0x000ee20000100a00 */
[----:B------:R-:W-:Y:S02]  /*120e0*/  FMNMX.FTZ R72, R172, R72, !PT ;  /* 0x00000048ac487209 */ /* 0x000fe40007810000 */
[CC--:B------:R-:W-:Y:S02]  /*120f0*/  ISETP.GE.AND P5, PT, R4.reuse, R204.reuse, PT ;  /* 0x000000cc0400720c */ /* 0x0c0fe40003fa6270 */
[----:B------:R-:W-:Y:S01]  /*12100*/  ISETP.GE.AND P3, PT, R4, R203, PT ;  /* 0x000000cb0400720c */ /* 0x000fe20003f66270 */
[----:B------:R-:W-:Y:S01]  /*12110*/  LDSM.16.MT88.4 R52, [R190+0x6000] ;  /* 0x00600000be34783b */ /* 0x000fe20000004200 */
[----:B------:R-:W-:Y:S02]  /*12120*/  FMNMX.FTZ R73, R216, R73, !PT ;  /* 0x00000049d8497209 */ /* 0x000fe40007810000 */
[----:B------:R-:W-:Y:S02]  /*12130*/  FSEL R177, R40, -INF , !P6 ;  /* 0xff80000028b17808 */ /* 0x000fe40007000000 */
[C---:B------:R-:W-:Y:S02]  /*12140*/  ISETP.GE.AND P0, PT, R5.reuse, R204, PT ;  /* 0x000000cc0500720c */ /* 0x040fe40003f06270 */
[----:B------:R-:W-:Y:S01]  /*12150*/  ISETP.GE.AND P6, PT, R5, R203, PT ;  /* 0x000000cb0500720c */ /* 0x000fe20003fc6270 */
[----:B-1----:R-:W1:Y:S01]  /*12160*/  SHFL.BFLY PT, R7, R73, 0x2, 0x1f ;  /* 0x0c401f0049077f89 */ /* 0x002e6200000e0000 */
[----:B------:R-:W-:Y:S02]  /*12170*/  FMNMX.FTZ R72, R176, R72, !PT ;  /* 0x00000048b0487209 */ /* 0x000fe40007810000 */
[C---:B------:R-:W-:Y:S02]  /*12180*/  ISETP.GE.OR P5, PT, R4.reuse, R207, !P5 ;  /* 0x000000cf0400720c */ /* 0x040fe40006fa6670 */
[----:B------:R-:W-:Y:S02]  /*12190*/  ISETP.GE.OR P3, PT, R4, R209, !P3 ;  /* 0x000000d10400720c */ /* 0x000fe40005f66670 */
        /* <DEDUP_REMOVED lines=8> */
[----:B------:R-:W-:Y:S02]  /*12220*/  FSEL R181, R43, -INF , !P2 ;  /* 0xff8000002bb57808 */ /* 0x000fe40005000000 */
[----:B------:R-:W-:Y:S02]  /*12230*/  FSEL R182, R44, -INF , !P4 ;  /* 0xff8000002cb67808 */ /* 0x000fe40006000000 */
        /* <DEDUP_REMOVED lines=9> */
[----:B------:R-:W-:Y:S01]  /*122d0*/  FMNMX.FTZ R4, R174, R5, !PT ;  /* 0x00000005ae047209 */ /* 0x000fe20007810000 */
[----:B------:R-:W4:Y:S01]  /*122e0*/  SHFL.BFLY PT, R6, R72, 0x2, 0x1f ;  /* 0x0c401f0048067f89 */ /* 0x000f2200000e0000 */
[----:B------:R-:W-:Y:S02]  /*122f0*/  FMNMX.FTZ R3, R15, R3, !PT ;  /* 0x000000030f037209 */ /* 0x000fe40007810000 */
[----:B------:R-:W-:Y:S02]  /*12300*/  FMNMX.FTZ R4, R173, R4, !PT ;  /* 0x00000004ad047209 */ /* 0x000fe40007810000 */
[----:B------:R-:W-:Y:S02]  /*12310*/  FSEL R183, R45, -INF , !P0 ;  /* 0xff8000002db77808 */ /* 0x000fe40004000000 */
[----:B------:R-:W-:Y:S02]  /*12320*/  FSEL R187, R46, -INF , !P1 ;  /* 0xff8000002ebb7808 */ /* 0x000fe40004800000 */
[C---:B------:R-:W-:Y:S02]  /*12330*/  ISETP.GE.AND P0, PT, R2.reuse, R204, PT ;  /* 0x000000cc0200720c */ /* 0x040fe40003f06270 */
[C---:B------:R-:W-:Y:S02]  /*12340*/  ISETP.GE.AND P1, PT, R2.reuse, R203, PT ;  /* 0x000000cb0200720c */ /* 0x040fe40003f26270 */
[----:B------:R-:W-:Y:S02]  /*12350*/  FMNMX.FTZ R3, R175, R3, !PT ;  /* 0x00000003af037209 */ /* 0x000fe40007810000 */
[----:B------:R-:W-:Y:S02]  /*12360*/  FMNMX.FTZ R4, R167, R4, !PT ;  /* 0x00000004a7047209 */ /* 0x000fe40007810000 */
[----:B-1----:R-:W-:Y:S02]  /*12370*/  FMNMX.FTZ R73, R73, R7, !PT ;  /* 0x0000000749497209 */ /* 0x002fe40007810000 */
[C---:B------:R-:W-:Y:S02]  /*12380*/  ISETP.GE.OR P0, PT, R2.reuse, R207, !P0 ;  /* 0x000000cf0200720c */ /* 0x040fe40004706670 */
[----:B------:R-:W-:Y:S02]  /*12390*/  ISETP.GE.OR P1, PT, R2, R209, !P1 ;  /* 0x000000d10200720c */ /* 0x000fe40004f26670 */
[----:B------:R-:W-:Y:S02]  /*123a0*/  FMNMX.FTZ R2, R178, R3, !PT ;  /* 0x00000003b2027209 */ /* 0x000fe40007810000 */
[----:B------:R-:W-:Y:S02]  /*123b0*/  FMNMX.FTZ R3, R166, R4, !PT ;  /* 0x00000004a6037209 */ /* 0x000fe40007810000 */
[----:B------:R-:W-:Y:S01]  /*123c0*/  FMNMX.FTZ R2, R169, R2, !PT ;  /* 0x00000002a9027209 */ /* 0x000fe20007810000 */
[----:B------:R-:W1:Y:S01]  /*123d0*/  SHFL.BFLY PT, R4, R73, 0x1, 0x1f ;  /* 0x0c201f0049047f89 */ /* 0x000e6200000e0000 */
[----:B------:R-:W-:Y:S02]  /*123e0*/  FMNMX.FTZ R3, R177, R3, !PT ;  /* 0x00000003b1037209 */ /* 0x000fe40007810000 */
[----:B------:R-:W-:Y:S02]  /*123f0*/  FMNMX.FTZ R2, R170, R2, !PT ;  /* 0x00000002aa027209 */ /* 0x000fe40007810000 */
[----:B------:R-:W-:Y:S02]  /*12400*/  FMNMX.FTZ R3, R179, R3, !PT ;  /* 0x00000003b3037209 */ /* 0x000fe40007810000 */
[----:B----4-:R-:W-:Y:S02]  /*12410*/  FMNMX.FTZ R72, R72, R6, !PT ;  /* 0x0000000648487209 */ /* 0x010fe40007810000 */
[----:B------:R-:W-:Y:S02]  /*12420*/  FMNMX.FTZ R3, R182, R3, !PT ;  /* 0x00000003b6037209 */ /* 0x000fe40007810000 */
[----:B------:R-:W-:Y:S02]  /*12430*/  FSEL R212, R47, -INF , !P6 ;  /* 0xff8000002fd47808 */ /* 0x000fe40007000000 */
[----:B------:R-:W-:Y:S02]  /*12440*/  FSEL R218, R56, -INF , !P5 ;  /* 0xff80000038da7808 */ /* 0x000fe40006800000 */
[----:B------:R-:W-:Y:S02]  /*12450*/  FMNMX.FTZ R3, R183, R3, !PT ;  /* 0x00000003b7037209 */ /* 0x000fe40007810000 */
[C---:B------:R-:W-:Y:S02]  /*12460*/  ISETP.GE.AND P6, PT, R0.reuse, R204, PT ;  /* 0x000000cc0000720c */ /* 0x040fe40003fc6270 */
[----:B------:R-:W-:Y:S02]  /*12470*/  ISETP.GE.AND P5, PT, R0, R203, PT ;  /* 0x000000cb0000720c */ /* 0x000fe40003fa6270 */
[----:B------:R-:W-:Y:S02]  /*12480*/  FMNMX.FTZ R5, R180, R2, !PT ;  /* 0x00000002b4057209 */ /* 0x000fe40007810000 */
[----:B------:R-:W-:Y:S01]  /*12490*/  FSEL R220, R57, -INF , !P2 ;  /* 0xff80000039dc7808 */ /* 0x000fe20005000000 */
[----:B------:R-:W4:Y:S01]  /*124a0*/  SHFL.BFLY PT, R2, R72, 0x1, 0x1f ;  /* 0x0c201f0048027f89 */ /* 0x000f2200000e0000 */
[----:B------:R-:W-:Y:S02]  /*124b0*/  FMNMX.FTZ R3, R218, R3, !PT ;  /* 0x00000003da037209 */ /* 0x000fe40007810000 */
[C---:B------:R-:W-:Y:S02]  /*124c0*/  ISETP.GE.OR P6, PT, R0.reuse, R207, !P6 ;  /* 0x000000cf0000720c */ /* 0x040fe400077c6670 */
[----:B------:R-:W-:Y:S02]  /*124d0*/  ISETP.GE.OR P5, PT, R0, R209, !P5 ;  /* 0x000000d10000720c */ /* 0x000fe40006fa6670 */
[----:B------:R-:W-:Y:S02]  /*124e0*/  FMNMX.FTZ R0, R181, R5, !PT ;  /* 0x00000005b5007209 */ /* 0x000fe40007810000 */
[----:B------:R-:W-:Y:S02]  /*124f0*/  FSEL R225, R60, -INF , !P0 ;  /* 0xff8000003ce17808 */ /* 0x000fe40004000000 */
[----:B------:R-:W-:Y:S02]  /*12500*/  FMNMX.FTZ R3, R220, R3, !PT ;  /* 0x00000003dc037209 */ /* 0x000fe40007810000 */
[----:B-1----:R-:W-:Y:S02]  /*12510*/  FMNMX.FTZ R73, R73, R4, !PT ;  /* 0x0000000449497209 */ /* 0x002fe40007810000 */
[----:B------:R-:W-:Y:S02]  /*12520*/  FMNMX.FTZ R0, R187, R0, !PT ;  /* 0x00000000bb007209 */ /* 0x000fe40007810000 */
[----:B------:R-:W-:Y:S01]  /*12530*/  FSEL R226, R61, -INF , !P6 ;  /* 0xff8000003de27808 */ /* 0x000fe20007000000 */
[----:B------:R-:W-:Y:S01]  /*12540*/  FMUL.FTZ R77, R73, UR4 ;  /* 0x00000004494d7c20 */ /* 0x000fe20008410000 */
[----:B------:R-:W-:Y:S02]  /*12550*/  FMNMX.FTZ R3, R225, R3, !PT ;  /* 0x00000003e1037209 */ /* 0x000fe40007810000 */
[----:B------:R-:W-:Y:S02]  /*12560*/  FSEL R223, R58, -INF , !P3 ;  /* 0xff8000003adf7808 */ /* 0x000fe40005800000 */
[----:B------:R-:W-:Y:S02]  /*12570*/  FMNMX.FTZ R0, R212, R0, !PT ;  /* 0x00000000d4007209 */ /* 0x000fe40007810000 */
[----:B------:R-:W-:Y:S02]  /*12580*/  FSETP.NEU.FTZ.AND P3, PT, R73, -INF , PT ;  /* 0xff8000004900780b */ /* 0x000fe40003f7d000 */
[----:B------:R-:W-:Y:S02]  /*12590*/  FMNMX.FTZ R3, R226, R3, !PT ;  /* 0x00000003e2037209 */ /* 0x000fe40007810000 */
[----:B------:R-:W-:Y:S02]  /*125a0*/  FSEL R224, R59, -INF , !P4 ;  /* 0xff8000003be07808 */ /* 0x000fe40006000000 */
[----:B------:R-:W-:Y:S01]  /*125b0*/  FMNMX.FTZ R0, R223, R0, !PT ;  /* 0x00000000df007209 */ /* 0x000fe20007810000 */
[----:B------:R-:W1:Y:S01]  /*125c0*/  SHFL.BFLY PT, R9, R3, 0x2, 0x1f ;  /* 0x0c401f0003097f89 */ /* 0x000e6200000e0000 */
[----:B------:R-:W-:Y:S02]  /*125d0*/  FSEL R77, R77, RZ, P3 ;  /* 0x000000ff4d4d7208 */ /* 0x000fe40001800000 */
[----:B------:R-:W-:Y:S02]  /*125e0*/  FSEL R227, R62, -INF , !P1 ;  /* 0xff8000003ee37808 */ /* 0x000fe40004800000 */
[----:B------:R-:W-:Y:S01]  /*125f0*/  FMNMX.FTZ R0, R224, R0, !PT ;  /* 0x00000000e0007209 */ /* 0x000fe20007810000 */
[--C-:B------:R-:W-:Y:S01]  /*12600*/  FFMA.FTZ R4, R16, UR4, -R77.reuse ;  /* 0x0000000410047c23 */ /* 0x100fe2000801084d */
[----:B------:R-:W-:Y:S01]  /*12610*/  FSEL R76, R63, -INF , !P5 ;  /* 0xff8000003f4c7808 */ /* 0x000fe20006800000 */
[--C-:B------:R-:W-:Y:S01]  /*12620*/  FFMA.FTZ R6, R17, UR4, -R77.reuse ;  /* 0x0000000411067c23 */ /* 0x100fe2000801084d */
[----:B------:R-:W-:Y:S01]  /*12630*/  FMNMX.FTZ R0, R227, R0, !PT ;  /* 0x00000000e3007209 */ /* 0x000fe20007810000 */
[----:B------:R5:W-:Y:S01]  /*12640*/  MUFU.EX2 R79, R4 ;  /* 0x00000004004f7308 */ /* 0x000be20000000800 */
[----:B----4-:R-:W-:Y:S02]  /*12650*/  FMNMX.FTZ R72, R72, R2, !PT ;  /* 0x0000000248487209 */ /* 0x010fe40007810000 */
[----:B------:R-:W-:Y:S02]  /*12660*/  LOP3.LUT R2, R237, UR19, R230, 0x96, !PT ;  /* 0x00000013ed027c12 */ /* 0x000fe4000f8e96e6 */
[----:B------:R-:W-:Y:S01]  /*12670*/  FMNMX.FTZ R0, R76, R0, !PT ;  /* 0x000000004c007209 */ /* 0x000fe20007810000 */
[C---:B------:R-:W-:Y:S01]  /*12680*/  FMUL.FTZ R148, R72.reuse, UR4 ;  /* 0x0000000448947c20 */ /* 0x040fe20008410000 */
[----:B------:R-:W-:Y:S03]  /*12690*/  LOP3.LUT R5, R231, UR27, R14, 0x96, !PT ;  /* 0x0000001be7057c12 */ /* 0x000fe6000f8e960e */
[----:B------:R-:W4:Y:S01]  /*126a0*/  MUFU.EX2 R59, R6 ;  /* 0x00000006003b7308 */ /* 0x000f220000000800 */
[----:B------:R-:W-:Y:S01]  /*126b0*/  FSETP.NEU.FTZ.AND P2, PT, R72, -INF , PT ;  /* 0xff8000004800780b */ /* 0x000fe20003f5d000 */
[----:B------:R-:W-:Y:S01]  /*126c0*/  IMAD.WIDE.U32 R152, R2, -0x326172a9, RZ ;  /* 0xcd9e8d5702987825 */ /* 0x000fe200078e00ff */
[----:B------:R-:W-:Y:S01]  /*126d0*/  LOP3.LUT R7, R235, UR19, R230, 0x96, !PT ;  /* 0x00000013eb077c12 */ /* 0x000fe2000f8e96e6 */
[----:B------:R-:W4:Y:S01]  /*126e0*/  SHFL.BFLY PT, R2, R0, 0x2, 0x1f ;  /* 0x0c401f0000027f89 */ /* 0x000f2200000e0000 */
[----:B------:R-:W-:Y:S02]  /*126f0*/  FSEL R148, R148, RZ, P2 ;  /* 0x000000ff94947208 */ /* 0x000fe40001000000 */
[----:B-1----:R-:W-:Y:S01]  /*12700*/  FMNMX.FTZ R3, R3, R9, !PT ;  /* 0x0000000903037209 */ /* 0x002fe20007810000 */
[----:B------:R-:W-:Y:S04]  /*12710*/  IMAD.WIDE.U32 R154, R7, -0x326172a9, RZ ;  /* 0xcd9e8d57079a7825 */ /* 0x000fe800078e00ff */
[----:B------:R-:W-:Y:S01]  /*12720*/  FFMA.FTZ R12, R19, UR4, -R148 ;  /* 0x00000004130c7c23 */ /* 0x000fe20008010894 */
[----:B-----5:R-:W-:Y:S01]  /*12730*/  IMAD.WIDE.U32 R4, R5, -0x326172a9, RZ ;  /* 0xcd9e8d5705047825 */ /* 0x020fe200078e00ff */
[----:B------:R-:W1:Y:S02]  /*12740*/  SHFL.BFLY PT, R71, R3, 0x1, 0x1f ;  /* 0x0c201f0003477f89 */ /* 0x000e6400000e0000 */
[----:B------:R-:W-:Y:S01]  /*12750*/  MUFU.EX2 R42, R12 ;  /* 0x0000000c002a7308 */ /* 0x000fe20000000800 */
[--C-:B------:R-:W-:Y:S02]  /*12760*/  LOP3.LUT R8, R153, UR18, R4.reuse, 0x96, !PT ;  /* 0x0000001299087c12 */ /* 0x100fe4000f8e9604 */
[----:B------:R-:W-:Y:S02]  /*12770*/  LOP3.LUT R10, R155, UR18, R4, 0x96, !PT ;  /* 0x000000129b0a7c12 */ /* 0x000fe4000f8e9604 */
[----:B----4-:R-:W-:Y:S01]  /*12780*/  F2FP.BF16.F32.PACK_AB R146, R59, R79 ;  /* 0x0000004f3b92723e */ /* 0x010fe200000010ff */
[----:B------:R-:W-:Y:S01]  /*12790*/  IMAD.WIDE.U32 R8, R8, -0x2daee0ad, RZ ;  /* 0xd2511f5308087825 */ /* 0x000fe200078e00ff */
[----:B------:R-:W-:Y:S05]  /*127a0*/  FMNMX.FTZ R0, R0, R2, !PT ;  /* 0x0000000200007209 */ /* 0x000fea0007810000 */
[----:B------:R-:W4:Y:S01]  /*127b0*/  SHFL.BFLY PT, R2, R0, 0x1, 0x1f ;  /* 0x0c201f0000027f89 */ /* 0x000f2200000e0000 */
[----:B-1----:R-:W-:Y:S04]  /*127c0*/  FMNMX.FTZ R71, R3, R71, !PT ;  /* 0x0000004703477209 */ /* 0x002fe80007810000 */
[----:B------:R-:W-:Y:S02]  /*127d0*/  FSETP.NEU.FTZ.AND P1, PT, R71, -INF , PT ;  /* 0xff8000004700780b */ /* 0x000fe40003f3d000 */
[C---:B--2---:R-:W-:Y:S05]  /*127e0*/  LOP3.LUT R6, R5.reuse, UR20, R36, 0x96, !PT ;  /* 0x0000001405067c12 */ /* 0x044fea000f8e9624 */
[----:B------:R-:W-:Y:S01]  /*127f0*/  IMAD.WIDE.U32 R6, R6, -0x2daee0ad, RZ ;  /* 0xd2511f5306067825 */ /* 0x000fe200078e00ff */
[----:B---3--:R-:W-:Y:S03]  /*12800*/  LOP3.LUT R11, R5, UR20, R26, 0x96, !PT ;  /* 0x00000014050b7c12 */ /* 0x008fe6000f8e961a */
[----:B------:R-:W-:Y:S01]  /*12810*/  FFMA.FTZ R5, R18, UR4, -R148 ;  /* 0x0000000412057c23 */ /* 0x000fe20008010894 */
[----:B------:R-:W-:Y:S01]  /*12820*/  LOP3.LUT R13, R9, UR15, R6, 0x96, !PT ;  /* 0x0000000f090d7c12 */ /* 0x000fe2000f8e9606 */
[--C-:B------:R-:W-:Y:S01]  /*12830*/  FFMA.FTZ R9, R70, UR4, -R77.reuse ;  /* 0x0000000446097c23 */ /* 0x100fe2000801084d */
[----:B------:R-:W-:Y:S01]  /*12840*/  LOP3.LUT R7, R7, UR17, R236, 0x96, !PT ;  /* 0x0000001107077c12 */ /* 0x000fe2000f8e96ec */
[----:B------:R1:W-:Y:S01]  /*12850*/  MUFU.EX2 R241, R5 ;  /* 0x0000000500f17308 */ /* 0x0003e20000000800 */
[----:B----4-:R-:W-:Y:S01]  /*12860*/  FMNMX.FTZ R70, R0, R2, !PT ;  /* 0x0000000200467209 */ /* 0x010fe20007810000 */
[----:B------:R-:W-:Y:S03]  /*12870*/  IMAD.WIDE.U32 R16, R13, -0x326172a9, RZ ;  /* 0xcd9e8d570d107825 */ /* 0x000fe600078e00ff */
[----:B------:R-:W-:Y:S01]  /*12880*/  FSETP.NEU.FTZ.AND P0, PT, R70, -INF , PT ;  /* 0xff8000004600780b */ /* 0x000fe20003f1d000 */
[----:B------:R-:W-:Y:S04]  /*12890*/  IMAD.WIDE.U32 R6, R7, -0x326172a9, RZ ;  /* 0xcd9e8d5707067825 */ /* 0x000fe800078e00ff */
[----:B------:R2:W3:Y:S01]  /*128a0*/  MUFU.EX2 R22, R9 ;  /* 0x0000000900167308 */ /* 0x0004e20000000800 */
[----:B------:R-:W-:Y:S01]  /*128b0*/  LOP3.LUT R7, R7, UR16, R152, 0x96, !PT ;  /* 0x0000001007077c12 */ /* 0x000fe2000f8e9698 */
[----:B-1----:R-:W-:Y:S04]  /*128c0*/  IMAD.WIDE.U32 R4, R11, -0x2daee0ad, RZ ;  /* 0xd2511f530b047825 */ /* 0x002fe800078e00ff */
[----:B------:R-:W-:Y:S01]  /*128d0*/  IMAD.WIDE.U32 R10, R10, -0x2daee0ad, RZ ;  /* 0xd2511f530a0a7825 */ /* 0x000fe200078e00ff */
[----:B------:R-:W-:Y:S02]  /*128e0*/  LOP3.LUT R5, R5, UR17, R234, 0x96, !PT ;  /* 0x0000001105057c12 */ /* 0x000fe4000f8e96ea */
[----:B--2---:R-:W-:Y:S01]  /*128f0*/  LOP3.LUT R9, R17, UR14, R6, 0x96, !PT ;  /* 0x0000000e11097c12 */ /* 0x004fe2000f8e9606 */
[----:B------:R-:W-:Y:S01]  /*12900*/  IMAD.WIDE.U32 R6, R7, -0x2daee0ad, RZ ;  /* 0xd2511f5307067825 */ /* 0x000fe200078e00ff */
[----:B------:R-:W-:Y:S03]  /*12910*/  LOP3.LUT R12, R11, UR15, R4, 0x96, !PT ;  /* 0x0000000f0b0c7c12 */ /* 0x000fe6000f8e9604 */
[----:B------:R-:W-:Y:S01]  /*12920*/  FFMA.FTZ R11, R149, UR4, -R77 ;  /* 0x00000004950b7c23 */ /* 0x000fe2000801084d */
[----:B------:R-:W-:Y:S01]  /*12930*/  FMUL.FTZ R149, R71, UR4 ;  /* 0x0000000447957c20 */ /* 0x000fe20008410000 */
[----:B------:R-:W-:Y:S02]  /*12940*/  IMAD.WIDE.U32 R44, R9, -0x2daee0ad, RZ ;  /* 0xd2511f53092c7825 */ /* 0x000fe400078e00ff */
[----:B------:R1:W-:Y:S02]  /*12950*/  MUFU.EX2 R20, R11 ;  /* 0x0000000b00147308 */ /* 0x0003e40000000800 */
[----:B------:R-:W-:Y:S01]  /*12960*/  FSEL R149, R149, RZ, P1 ;  /* 0x000000ff95957208 */ /* 0x000fe20000800000 */
[----:B------:R-:W-:Y:S04]  /*12970*/  IMAD.WIDE.U32 R24, R12, -0x326172a9, RZ ;  /* 0xcd9e8d570c187825 */ /* 0x000fe800078e00ff */
[--C-:B------:R-:W-:Y:S01]  /*12980*/  FFMA.FTZ R0, R151, UR4, -R149.reuse ;  /* 0x0000000497007c23 */ /* 0x100fe20008010895 */
[----:B------:R-:W-:Y:S03]  /*12990*/  IMAD.WIDE.U32 R4, R5, -0x326172a9, RZ ;  /* 0xcd9e8d5705047825 */ /* 0x000fe600078e00ff */
[----:B------:R2:W-:Y:S02]  /*129a0*/  MUFU.EX2 R56, R0 ;  /* 0x0000000000387308 */ /* 0x0005e40000000800 */
[----:B------:R-:W-:Y:S02]  /*129b0*/  LOP3.LUT R5, R5, UR16, R154, 0x96, !PT ;  /* 0x0000001005057c12 */ /* 0x000fe4000f8e969a */
[----:B------:R-:W-:Y:S02]  /*129c0*/  LOP3.LUT R9, R25, UR14, R4, 0x96, !PT ;  /* 0x0000000e19097c12 */ /* 0x000fe4000f8e9604 */
[----:B-1----:R-:W-:Y:S01]  /*129d0*/  LOP3.LUT R11, R7, UR13, R8, 0x96, !PT ;  /* 0x0000000d070b7c12 */ /* 0x002fe2000f8e9608 */
[----:B------:R-:W-:Y:S01]  /*129e0*/  FFMA.FTZ R7, R150, UR4, -R148 ;  /* 0x0000000496077c23 */ /* 0x000fe20008010894 */
[----:B------:R-:W-:Y:S01]  /*129f0*/  LOP3.LUT R8, R45, UR5, R6, 0x96, !PT ;  /* 0x000000052d087c12 */ /* 0x000fe2000f8e9606 */
[----:B------:R-:W-:Y:S01]  /*12a00*/  FFMA.FTZ R6, R157, UR4, -R148 ;  /* 0x000000049d067c23 */ /* 0x000fe20008010894 */
[----:B------:R-:W-:Y:S01]  /*12a10*/  IMAD.WIDE.U32 R30, R9, -0x2daee0ad, RZ ;  /* 0xd2511f53091e7825 */ /* 0x000fe200078e00ff */
[----:B------:R1:W-:Y:S03]  /*12a20*/  MUFU.EX2 R21, R7 ;  /* 0x0000000700157308 */ /* 0x0003e60000000800 */
[----:B------:R-:W-:Y:S01]  /*12a30*/  FMUL.FTZ R150, R70, UR4 ;  /* 0x0000000446967c20 */ /* 0x000fe20008410000 */
[----:B------:R-:W-:Y:S04]  /*12a40*/  IMAD.WIDE.U32 R4, R5, -0x2daee0ad, RZ ;  /* 0xd2511f5305047825 */ /* 0x000fe800078e00ff */
[----:B--2---:R-:W-:Y:S01]  /*12a50*/  FFMA.FTZ R0, R156, UR4, -R149 ;  /* 0x000000049c007c23 */ /* 0x004fe20008010895 */
[----:B------:R-:W-:Y:S01]  /*12a60*/  FSEL R150, R150, RZ, P0 ;  /* 0x000000ff96967208 */ /* 0x000fe20000000000 */
[----:B------:R2:W-:Y:S01]  /*12a70*/  MUFU.EX2 R57, R6 ;  /* 0x0000000600397308 */ /* 0x0005e20000000800 */
[----:B------:R-:W-:Y:S01]  /*12a80*/  LOP3.LUT R3, R31, UR5, R4, 0x96, !PT ;  /* 0x000000051f037c12 */ /* 0x000fe2000f8e9604 */
[----:B------:R-:W-:Y:S01]  /*12a90*/  IMAD.WIDE.U32 R28, R11, -0x326172a9, RZ ;  /* 0xcd9e8d570b1c7825 */ /* 0x000fe200078e00ff */
[----:B------:R-:W-:Y:S03]  /*12aa0*/  LOP3.LUT R10, R5, UR13, R10, 0x96, !PT ;  /* 0x0000000d050a7c12 */ /* 0x000fe6000f8e960a */
[----:B------:R-:W-:Y:S04]  /*12ab0*/  IMAD.WIDE.U32 R4, R8, -0x326172a9, RZ ;  /* 0xcd9e8d5708047825 */ /* 0x000fe800078e00ff */
[----:B------:R4:W5:Y:S01]  /*12ac0*/  MUFU.EX2 R43, R0 ;  /* 0x00000000002b7308 */ /* 0x0009620000000800 */
[----:B------:R-:W-:Y:S01]  /*12ad0*/  IMAD.WIDE.U32 R2, R3, -0x326172a9, RZ ;  /* 0xcd9e8d5703027825 */ /* 0x000fe200078e00ff */
[C---:B-1----:R-:W-:Y:S02]  /*12ae0*/  LOP3.LUT R7, R4.reuse, 0xffff, RZ, 0xc0, !PT ;  /* 0x0000ffff04077812 */ /* 0x042fe400078ec0ff */
[----:B------:R-:W-:Y:S01]  /*12af0*/  LOP3.LUT R12, R4, 0xff, RZ, 0xc0, !PT ;  /* 0x000000ff040c7812 */ /* 0x000fe200078ec0ff */
[----:B------:R-:W-:Y:S01]  /*12b00*/  IMAD.WIDE.U32 R40, R10, -0x326172a9, RZ ;  /* 0xcd9e8d570a287825 */ /* 0x000fe200078e00ff */
[--C-:B------:R-:W-:Y:S02]  /*12b10*/  SHF.R.U32.HI R11, RZ, 0x18, R4.reuse ;  /* 0x00000018ff0b7819 */ /* 0x100fe40000011604 */
[----:B--2---:R-:W-:Y:S02]  /*12b20*/  SHF.R.U32.HI R6, RZ, 0x10, R4 ;  /* 0x00000010ff067819 */ /* 0x004fe40000011604 */
[----:B------:R-:W-:Y:S01]  /*12b30*/  LOP3.LUT R4, R5, UR21, R28, 0x96, !PT ;  /* 0x0000001505047c12 */ /* 0x000fe2000f8e961c */
[----:B------:R-:W-:Y:S01]  /*12b40*/  FFMA.FTZ R5, R158, UR4, -R150 ;  /* 0x000000049e057c23 */ /* 0x000fe20008010896 */
[--C-:B------:R-:W-:Y:S02]  /*12b50*/  SHF.R.U32.HI R8, RZ, 0x10, R2.reuse ;  /* 0x00000010ff087819 */ /* 0x100fe40000011602 */
[C---:B------:R-:W-:Y:S01]  /*12b60*/  LOP3.LUT R10, R2.reuse, 0xff, RZ, 0xc0, !PT ;  /* 0x000000ff020a7812 */ /* 0x040fe200078ec0ff */
[----:B------:R1:W-:Y:S01]  /*12b70*/  MUFU.EX2 R58, R5 ;  /* 0x00000005003a7308 */ /* 0x0003e20000000800 */
[----:B----4-:R-:W-:Y:S02]  /*12b80*/  LOP3.LUT R0, R2, 0xffff, RZ, 0xc0, !PT ;  /* 0x0000ffff02007812 */ /* 0x010fe400078ec0ff */
[----:B------:R-:W-:Y:S02]  /*12b90*/  SHF.R.U32.HI R9, RZ, 0x18, R2 ;  /* 0x00000018ff097819 */ /* 0x000fe40000011602 */
[----:B------:R-:W-:Y:S02]  /*12ba0*/  LOP3.LUT R2, R3, UR21, R40, 0x96, !PT ;  /* 0x0000001503027c12 */ /* 0x000fe4000f8e9628 */
[----:B------:R-:W-:Y:S02]  /*12bb0*/  SHF.R.U32.HI R3, RZ, 0x8, R0 ;  /* 0x00000008ff037819 */ /* 0x000fe40000011600 */
[----:B------:R-:W-:Y:S02]  /*12bc0*/  LOP3.LUT R0, R8, 0xff, RZ, 0xc0, !PT ;  /* 0x000000ff08007812 */ /* 0x000fe400078ec0ff */
[----:B------:R-:W-:Y:S01]  /*12bd0*/  PRMT R13, R10, 0x5410, R3 ;  /* 0x000054100a0d7816 */ /* 0x000fe20000000003 */
[----:B------:R-:W-:Y:S01]  /*12be0*/  FFMA.FTZ R3, R161, UR4, -R149 ;  /* 0x00000004a1037c23 */ /* 0x000fe20008010895 */
[----:B------:R-:W-:Y:S02]  /*12bf0*/  SHF.R.U32.HI R7, RZ, 0x8, R7 ;  /* 0x00000008ff077819 */ /* 0x000fe40000011607 */
[----:B------:R-:W-:Y:S01]  /*12c00*/  LOP3.LUT R6, R6, 0xff, RZ, 0xc0, !PT ;  /* 0x000000ff06067812 */ /* 0x000fe200078ec0ff */
[----:B------:R2:W-:Y:S01]  /*12c10*/  MUFU.EX2 R51, R3 ;  /* 0x0000000300337308 */ /* 0x0005e20000000800 */
[----:B------:R-:W-:Y:S01]  /*12c20*/  PRMT R12, R12, 0x5410, R7 ;  /* 0x000054100c0c7816 */ /* 0x000fe20000000007 */
[----:B-1----:R-:W-:Y:S01]  /*12c30*/  FFMA.FTZ R5, R15, UR4, -R150 ;  /* 0x000000040f057c23 */ /* 0x002fe20008010896 */
[----:B------:R-:W-:Y:S01]  /*12c40*/  PRMT R15, R0, 0x5410, R9 ;  /* 0x00005410000f7816 */ /* 0x000fe20000000009 */
[----:B------:R-:W-:Y:S01]  /*12c50*/  FFMA.FTZ R0, R159, UR4, -R149 ;  /* 0x000000049f007c23 */ /* 0x000fe20008010895 */
[----:B------:R-:W-:Y:S01]  /*12c60*/  PRMT R147, R6, 0x5410, R11 ;  /* 0x0000541006937816 */ /* 0x000fe2000000000b */
[----:B---3--:R-:W-:Y:S01]  /*12c70*/  IMAD.MOV.U32 R159, RZ, RZ, R22 ;  /* 0x000000ffff9f7224 */ /* 0x008fe200078e0016 */
[--C-:B------:R-:W-:Y:S03]  /*12c80*/  SHF.R.U32.HI R7, RZ, 0x10, R4.reuse ;  /* 0x00000010ff077819 */ /* 0x100fe60000011604 */
[----:B------:R1:W3:Y:S01]  /*12c90*/  MUFU.EX2 R60, R5 ;  /* 0x00000005003c7308 */ /* 0x0002e20000000800 */
[----:B------:R-:W-:Y:S02]  /*12ca0*/  LOP3.LUT R11, R4, 0xff, RZ, 0xc0, !PT ;  /* 0x000000ff040b7812 */ /* 0x000fe400078ec0ff */
[----:B------:R-:W-:Y:S02]  /*12cb0*/  SHF.R.U32.HI R10, RZ, 0x18, R4 ;  /* 0x00000018ff0a7819 */ /* 0x000fe40000011604 */
[--C-:B------:R-:W-:Y:S02]  /*12cc0*/  SHF.R.U32.HI R6, RZ, 0x10, R2.reuse ;  /* 0x00000010ff067819 */ /* 0x100fe40000011602 */
[----:B------:R-:W-:Y:S03]  /*12cd0*/  LOP3.LUT R9, R2, 0xff, RZ, 0xc0, !PT ;  /* 0x000000ff02097812 */ /* 0x000fe600078ec0ff */
[----:B------:R4:W4:Y:S01]  /*12ce0*/  MUFU.EX2 R18, R0 ;  /* 0x0000000000127308 */ /* 0x0009220000000800 */
[----:B------:R-:W-:Y:S01]  /*12cf0*/  SHF.R.U32.HI R8, RZ, 0x18, R2 ;  /* 0x00000018ff087819 */ /* 0x000fe20000011602 */
[----:B--2---:R-:W-:Y:S01]  /*12d00*/  FFMA.FTZ R3, R160, UR4, -R150 ;  /* 0x00000004a0037c23 */ /* 0x004fe20008010896 */
[----:B-----5:R-:W-:Y:S01]  /*12d10*/  F2FP.BF16.F32.PACK_AB R66, R43, R56 ;  /* 0x000000382b42723e */ /* 0x020fe200000010ff */
[----:B------:R-:W-:Y:S01]  /*12d20*/  IMAD.MOV.U32 R160, RZ, RZ, R21 ;  /* 0x000000ffffa07224 */ /* 0x000fe200078e0015 */
[--C-:B------:R-:W-:Y:S02]  /*12d30*/  HSET2.LE.AND R147, R147, R232.reuse, PT ;  /* 0x000000e893937233 */ /* 0x100fe40003803000 */
[----:B------:R-:W-:Y:S03]  /*12d40*/  LOP3.LUT R28, R29, UR12, R16, 0x96, !PT ;  /* 0x0000000c1d1c7c12 */ /* 0x000fe6000f8e9610 */
[----:B------:R2:W-:Y:S01]  /*12d50*/  MUFU.EX2 R251, R3 ;  /* 0x0000000300fb7308 */ /* 0x0005e20000000800 */
[----:B-1----:R-:W-:Y:S02]  /*12d60*/  LOP3.LUT R5, R4, 0xffff, RZ, 0xc0, !PT ;  /* 0x0000ffff04057812 */ /* 0x002fe400078ec0ff */
[----:B---3--:R-:W-:Y:S01]  /*12d70*/  F2FP.BF16.F32.PACK_AB R67, R60, R58 ;  /* 0x0000003a3c43723e */ /* 0x008fe200000010ff */
[----:B------:R-:W-:Y:S01]  /*12d80*/  IMAD.WIDE.U32 R28, R28, -0x2daee0ad, RZ ;  /* 0xd2511f531c1c7825 */ /* 0x000fe200078e00ff */
[----:B------:R-:W-:Y:S02]  /*12d90*/  SHF.R.U32.HI R4, RZ, 0x8, R5 ;  /* 0x00000008ff047819 */ /* 0x000fe40000011605 */
[----:B------:R-:W-:Y:S02]  /*12da0*/  LOP3.LUT R5, R7, 0xff, RZ, 0xc0, !PT ;  /* 0x000000ff07057812 */ /* 0x000fe400078ec0ff */
[----:B----4-:R-:W-:Y:S01]  /*12db0*/  LOP3.LUT R0, R2, 0xffff, RZ, 0xc0, !PT ;  /* 0x0000ffff02007812 */ /* 0x010fe200078ec0ff */
[----:B------:R-:W-:Y:S01]  /*12dc0*/  IMAD.MOV.U32 R161, RZ, RZ, R18 ;  /* 0x000000ffffa17224 */ /* 0x000fe200078e0012 */
[----:B------:R-:W-:Y:S02]  /*12dd0*/  PRMT R11, R11, 0x5410, R4 ;  /* 0x000054100b0b7816 */ /* 0x000fe40000000004 */
[----:B------:R-:W-:Y:S02]  /*12de0*/  SHF.R.U32.HI R2, RZ, 0x8, R0 ;  /* 0x00000008ff027819 */ /* 0x000fe40000011600 */
[----:B------:R-:W-:Y:S01]  /*12df0*/  LOP3.LUT R0, R6, 0xff, RZ, 0xc0, !PT ;  /* 0x000000ff06007812 */ /* 0x000fe200078ec0ff */
[----:B------:R-:W-:Y:S01]  /*12e00*/  FFMA.FTZ R6, R162, UR4, -R150 ;  /* 0x00000004a2067c23 */ /* 0x000fe20008010896 */
[----:B------:R-:W-:Y:S01]  /*12e10*/  FSEL R4, R73, RZ, P3 ;  /* 0x000000ff49047208 */ /* 0x000fe20001800000 */
[----:B------:R-:W-:Y:S01]  /*12e20*/  IMAD.MOV.U32 R162, RZ, RZ, R20 ;  /* 0x000000ffffa27224 */ /* 0x000fe200078e0014 */
[----:B------:R-:W-:Y:S01]  /*12e30*/  PRMT R9, R9, 0x5410, R2 ;  /* 0x0000541009097816 */ /* 0x000fe20000000002 */
[----:B------:R-:W1:Y:S01]  /*12e40*/  LDSM.16.MT88.4 R20, [R189+0x6000] ;  /* 0x00600000bd14783b */ /* 0x000e620000004200 */
[----:B--2---:R-:W-:Y:S01]  /*12e50*/  FSEL R3, R72, RZ, P2 ;  /* 0x000000ff48037208 */ /* 0x004fe20001000000 */
[----:B------:R2:W3:Y:S01]  /*12e60*/  MUFU.EX2 R252, R6 ;  /* 0x0000000600fc7308 */ /* 0x0004e20000000800 */
[----:B------:R-:W-:Y:S02]  /*12e70*/  PRMT R8, R0, 0x5410, R8 ;  /* 0x0000541000087816 */ /* 0x000fe40000000008 */
[----:B------:R-:W-:Y:S02]  /*12e80*/  FSEL R2, R71, RZ, P1 ;  /* 0x000000ff47027208 */ /* 0x000fe40000800000 */
[----:B------:R-:W-:Y:S02]  /*12e90*/  FSEL R0, R70, RZ, P0 ;  /* 0x000000ff46007208 */ /* 0x000fe40000000000 */
[----:B------:R-:W-:Y:S01]  /*12ea0*/  PRMT R10, R5, 0x5410, R10 ;  /* 0x00005410050a7816 */ /* 0x000fe2000000000a */
[----:B------:R-:W-:Y:S01]  /*12eb0*/  FADD.FTZ R5, -R4, R68 ;  /* 0x0000004404057221 */ /* 0x000fe20000010100 */
[--C-:B------:R-:W-:Y:S01]  /*12ec0*/  HSET2.LE.AND R144, R11, R232.reuse, PT ;  /* 0x000000e80b907233 */ /* 0x100fe20003803000 */
[----:B------:R-:W-:Y:S01]  /*12ed0*/  FADD.FTZ R4, -R3, R69 ;  /* 0x0000004503047221 */ /* 0x000fe20000010100 */
[----:B------:R-:W-:Y:S01]  /*12ee0*/  F2FP.BF16.F32.PACK_AB R145, R57, R160 ;  /* 0x000000a03991723e */ /* 0x000fe200000010ff */
[----:B------:R-:W-:Y:S01]  /*12ef0*/  FADD.FTZ R3, -R2, R74 ;  /* 0x0000004a02037221 */ /* 0x000fe20000010100 */
[----:B------:R-:W-:Y:S01]  /*12f00*/  F2FP.BF16.F32.PACK_AB R64, R51, R161 ;  /* 0x000000a13340723e */ /* 0x000fe200000010ff */
[----:B------:R-:W-:Y:S01]  /*12f10*/  FADD.FTZ R2, -R0, R75 ;  /* 0x0000004b00027221 */ /* 0x000fe20000010100 */
[----:B------:R-:W-:Y:S01]  /*12f20*/  LOP3.LUT R40, R41, UR12, R24, 0x96, !PT ;  /* 0x0000000c29287c12 */ /* 0x000fe2000f8e9618 */
[----:B------:R-:W-:Y:S01]  /*12f30*/  FMUL.FTZ R0, R5, UR4 ;  /* 0x0000000405007c20 */ /* 0x000fe20008410000 */
[--C-:B--2---:R-:W-:Y:S02]  /*12f40*/  HSET2.LE.AND R6, R12, R232.reuse, PT ;  /* 0x000000e80c067233 */ /* 0x104fe40003803000 */
[----:B------:R-:W-:Y:S01]  /*12f50*/  F2FP.BF16.F32.PACK_AB R5, R42, R241 ;  /* 0x000000f12a05723e */ /* 0x000fe200000010ff */
[----:B------:R2:W4:Y:S01]  /*12f60*/  MUFU.EX2 R69, R0 ;  /* 0x0000000000457308 */ /* 0x0005220000000800 */
[----:B---3--:R-:W-:Y:S01]  /*12f70*/  F2FP.BF16.F32.PACK_AB R65, R252, R251 ;  /* 0x000000fbfc41723e */ /* 0x008fe200000010ff */
[----:B------:R-:W-:Y:S01]  /*12f80*/  IMAD.WIDE.U32 R40, R40, -0x2daee0ad, RZ ;  /* 0xd2511f5328287825 */ /* 0x000fe200078e00ff */
[----:B------:R-:W-:Y:S02]  /*12f90*/  LOP3.LUT R146, R6, R146, RZ, 0xc0, !PT ;  /* 0x0000009206927212 */ /* 0x000fe400078ec0ff */
[----:B------:R-:W-:Y:S01]  /*12fa0*/  LOP3.LUT R147, R147, R5, RZ, 0xc0, !PT ;  /* 0x0000000593937212 */ /* 0x000fe200078ec0ff */
[----:B------:R-:W-:Y:S01]  /*12fb0*/  VIADD R6, R14, 0x1 ;  /* 0x000000010e067836 */ /* 0x000fe20000000000 */
[--C-:B------:R-:W-:Y:S02]  /*12fc0*/  HSET2.LE.AND R5, R10, R232.reuse, PT ;  /* 0x000000e80a057233 */ /* 0x100fe40003803000 */
[----:B------:R-:W-:Y:S02]  /*12fd0*/  LOP3.LUT R44, R29, UR23, R44, 0x96, !PT ;  /* 0x000000171d2c7c12 */ /* 0x000fe4000f8e962c */
[----:B------:R-:W-:Y:S02]  /*12fe0*/  LOP3.LUT R7, R231, UR27, R6, 0x96, !PT ;  /* 0x0000001be7077c12 */ /* 0x000fe4000f8e9606 */
[--C-:B------:R-:W-:Y:S02]  /*12ff0*/  HSET2.LE.AND R6, R13, R232.reuse, PT ;  /* 0x000000e80d067233 */ /* 0x100fe40003803000 */
[----:B------:R-:W-:Y:S01]  /*13000*/  LOP3.LUT R145, R5, R145, RZ, 0xc0, !PT ;  /* 0x0000009105917212 */ /* 0x000fe200078ec0ff */
[----:B------:R-:W-:Y:S04]  /*13010*/  IMAD.WIDE.U32 R18, R7, -0x326172a9, RZ ;  /* 0xcd9e8d5707127825 */ /* 0x000fe800078e00ff */
[----:B--2---:R-:W-:Y:S01]  /*13020*/  FMUL.FTZ R0, R4, UR4 ;  /* 0x0000000404007c20 */ /* 0x004fe20008410000 */
[----:B------:R-:W-:Y:S01]  /*13030*/  ISETP.GT.AND P0, PT, R211, UR22, PT ;  /* 0x00000016d3007c0c */ /* 0x000fe2000bf04270 */
[C---:B----4-:R-:W-:Y:S01]  /*13040*/  FMUL.FTZ R16, R69.reuse, R88 ;  /* 0x0000005845107220 */ /* 0x050fe20000410000 */
[----:B------:R-:W-:Y:S01]  /*13050*/  FMUL.FTZ R17, R69, R89 ;  /* 0x0000005945117220 */ /* 0x000fe20000410000 */
[----:B------:R2:W3:Y:S01]  /*13060*/  MUFU.EX2 R68, R0 ;  /* 0x0000000000447308 */ /* 0x0004e20000000800 */
[----:B------:R-:W-:Y:S01]  /*13070*/  LOP3.LUT R66, R6, R66, RZ, 0xc0, !PT ;  /* 0x0000004206427212 */ /* 0x000fe200078ec0ff */
[--C-:B------:R-:W-:Y:S01]  /*13080*/  FFMA.FTZ R6, R32, UR4, -R77.reuse ;  /* 0x0000000420067c23 */ /* 0x100fe2000801084d */
[----:B------:R-:W-:Y:S01]  /*13090*/  LOP3.LUT R13, R19, UR20, R36, 0x96, !PT ;  /* 0x00000014130d7c12 */ /* 0x000fe2000f8e9624 */
[----:B------:R-:W-:Y:S01]  /*130a0*/  FMUL.FTZ R32, R69, R104 ;  /* 0x0000006845207220 */ /* 0x000fe20000410000 */
[----:B------:R-:W4:Y:S01]  /*130b0*/  LDSM.16.MT88.4 R36, [R192+0x6000] ;  /* 0x00600000c024783b */ /* 0x000f220000004200 */
[--C-:B------:R-:W-:Y:S01]  /*130c0*/  FFMA.FTZ R104, R221, UR4, -R77.reuse ;  /* 0x00000004dd687c23 */ /* 0x100fe2000801084d */
[--C-:B------:R-:W-:Y:S03]  /*130d0*/  HSET2.LE.AND R5, R8, R232.reuse, PT ;  /* 0x000000e808057233 */ /* 0x100fe60003803000 */
[----:B------:R5:W-:Y:S01]  /*130e0*/  MUFU.EX2 R249, R6 ;  /* 0x0000000600f97308 */ /* 0x000be20000000800 */
[----:B------:R-:W-:Y:S02]  /*130f0*/  F2FP.BF16.F32.PACK_AB R4, R162, R159 ;  /* 0x0000009fa204723e */ /* 0x000fe400000010ff */
[----:B------:R-:W-:Y:S02]  /*13100*/  LOP3.LUT R12, R153, UR18, R18, 0x96, !PT ;  /* 0x00000012990c7c12 */ /* 0x000fe4000f8e9612 */
[----:B------:R-:W-:Y:S02]  /*13110*/  LOP3.LUT R144, R144, R4, RZ, 0xc0, !PT ;  /* 0x0000000490907212 */ /* 0x000fe400078ec0ff */
[--C-:B------:R-:W-:Y:S01]  /*13120*/  HSET2.LE.AND R4, R9, R232.reuse, PT ;  /* 0x000000e809047233 */ /* 0x100fe20003803000 */
[----:B------:R-:W-:Y:S04]  /*13130*/  IMAD.WIDE.U32 R156, R12, -0x2daee0ad, RZ ;  /* 0xd2511f530c9c7825 */ /* 0x000fe800078e00ff */
[----:B--2---:R-:W-:Y:S01]  /*13140*/  FMUL.FTZ R0, R3, UR4 ;  /* 0x0000000403007c20 */ /* 0x004fe20008410000 */
[----:B------:R-:W-:Y:S01]  /*13150*/  LOP3.LUT R158, R19, UR20, R26, 0x96, !PT ;  /* 0x00000014139e7c12 */ /* 0x000fe2000f8e961a */
[----:B---3--:R-:W-:Y:S02]  /*13160*/  FMUL.FTZ R19, R68, R91 ;  /* 0x0000005b44137220 */ /* 0x008fe40000410000 */
[----:B------:R2:W3:Y:S01]  /*13170*/  MUFU.EX2 R3, R0 ;  /* 0x0000000000037308 */ /* 0x0004e20000000800 */
[----:B------:R-:W-:Y:S01]  /*13180*/  LOP3.LUT R64, R4, R64, RZ, 0xc0, !PT ;  /* 0x0000004004407212 */ /* 0x000fe200078ec0ff */
[----:B------:R-:W-:Y:S01]  /*13190*/  FMUL.FTZ R4, R69, R84 ;  /* 0x0000005445047220 */ /* 0x000fe20000410000 */
[----:B------:R-:W-:Y:S01]  /*131a0*/  LOP3.LUT R65, R5, R65, RZ, 0xc0, !PT ;  /* 0x0000004105417212 */ /* 0x000fe200078ec0ff */
[----:B------:R-:W-:Y:S01]  /*131b0*/  FMUL.FTZ R5, R69, R85 ;  /* 0x0000005545057220 */ /* 0x000fe20000410000 */
[C---:B-----5:R-:W-:Y:S01]  /*131c0*/  FMUL.FTZ R6, R68.reuse, R86 ;  /* 0x0000005644067220 */ /* 0x060fe20000410000 */
[C---:B------:R-:W-:Y:S01]  /*131d0*/  FMUL.FTZ R7, R68.reuse, R87 ;  /* 0x0000005744077220 */ /* 0x040fe20000410000 */
[----:B------:R-:W-:Y:S01]  /*131e0*/  LOP3.LUT R155, R155, UR18, R18, 0x96, !PT ;  /* 0x000000129b9b7c12 */ /* 0x000fe2000f8e9612 */
[----:B------:R-:W-:Y:S01]  /*131f0*/  FMUL.FTZ R18, R68, R90 ;  /* 0x0000005a44127220 */ /* 0x000fe20000410000 */
[----:B------:R-:W-:Y:S01]  /*13200*/  LOP3.LUT R48, R28, 0xffff, RZ, 0xc0, !PT ;  /* 0x0000ffff1c307812 */ /* 0x000fe200078ec0ff */
[----:B------:R-:W-:Y:S01]  /*13210*/  FFMA.FTZ R29, R165, UR4, -R148 ;  /* 0x00000004a51d7c23 */ /* 0x000fe20008010894 */
[----:B------:R-:W-:Y:S01]  /*13220*/  LDSM.16.MT88.4 R88, [R189+0x6800] ;  /* 0x00680000bd58783b */ /* 0x000fe20000004200 */
[----:B------:R-:W-:Y:S01]  /*13230*/  LOP3.LUT R50, R40, 0xff, RZ, 0xc0, !PT ;  /* 0x000000ff28327812 */ /* 0x000fe200078ec0ff */
[-C--:B-1----:R-:W-:Y:S01]  /*13240*/  HMMA.16816.F32.BF16 R4, R144, R20.reuse, R4 ;  /* 0x000000149004723c */ /* 0x082fe20000041804 */
[----:B------:R1:W-:Y:S04]  /*13250*/  MUFU.EX2 R244, R29 ;  /* 0x0000001d00f47308 */ /* 0x0003e80000000800 */
[----:B--2---:R-:W-:Y:S01]  /*13260*/  FMUL.FTZ R0, R2, UR4 ;  /* 0x0000000402007c20 */ /* 0x004fe20008410000 */
[--C-:B------:R-:W-:Y:S01]  /*13270*/  HSET2.LE.AND R2, R15, R232.reuse, PT ;  /* 0x000000e80f027233 */ /* 0x100fe20003803000 */
[C---:B---3--:R-:W-:Y:S01]  /*13280*/  FMUL.FTZ R8, R3.reuse, R80 ;  /* 0x0000005003087220 */ /* 0x048fe20000410000 */
[----:B------:R-:W-:Y:S03]  /*13290*/  FMUL.FTZ R9, R3, R81 ;  /* 0x0000005103097220 */ /* 0x000fe60000410000 */
[----:B------:R-:W-:Y:S01]  /*132a0*/  LOP3.LUT R67, R2, R67, RZ, 0xc0, !PT ;  /* 0x0000004302437212 */ /* 0x000fe200078ec0ff */
[----:B------:R-:W-:Y:S01]  /*132b0*/  FFMA.FTZ R2, R33, UR4, -R77 ;  /* 0x0000000421027c23 */ /* 0x000fe2000801084d */
[----:B------:R-:W2:Y:S01]  /*132c0*/  MUFU.EX2 R0, R0 ;  /* 0x0000000000007308 */ /* 0x000ea20000000800 */
[C---:B------:R-:W-:Y:S01]  /*132d0*/  FMUL.FTZ R12, R3.reuse, R92 ;  /* 0x0000005c030c7220 */ /* 0x040fe20000410000 */
[C---:B------:R-:W-:Y:S01]  /*132e0*/  FMUL.FTZ R24, R3.reuse, R96 ;  /* 0x0000006003187220 */ /* 0x040fe20000410000 */
[C---:B------:R-:W-:Y:S01]  /*132f0*/  FMUL.FTZ R25, R3.reuse, R97 ;  /* 0x0000006103197220 */ /* 0x040fe20000410000 */
[--C-:B------:R-:W-:Y:S01]  /*13300*/  SHF.R.U32.HI R45, RZ, 0x10, R28.reuse ;  /* 0x00000010ff2d7819 */ /* 0x100fe2000001161c */
[----:B-1----:R-:W-:Y:S01]  /*13310*/  FMUL.FTZ R29, R3, R109 ;  /* 0x0000006d031d7220 */ /* 0x002fe20000410000 */
[----:B------:R-:W-:Y:S01]  /*13320*/  SHF.R.U32.HI R63, RZ, 0x18, R28 ;  /* 0x00000018ff3f7819 */ /* 0x000fe2000001161c */
[----:B------:R-:W-:Y:S03]  /*13330*/  FMUL.FTZ R33, R69, R105 ;  /* 0x0000006945217220 */ /* 0x000fe60000410000 */
[----:B------:R1:W-:Y:S01]  /*13340*/  MUFU.EX2 R250, R2 ;  /* 0x0000000200fa7308 */ /* 0x0003e20000000800 */
[----:B------:R-:W-:Y:S01]  /*13350*/  LOP3.LUT R45, R45, 0xff, RZ, 0xc0, !PT ;  /* 0x000000ff2d2d7812 */ /* 0x000fe200078ec0ff */
[----:B------:R-:W-:Y:S01]  /*13360*/  IMAD.MOV.U32 R85, RZ, RZ, R241 ;  /* 0x000000ffff557224 */ /* 0x000fe200078e00f1 */
[----:B------:R-:W-:Y:S01]  /*13370*/  LOP3.LUT R86, R28, 0xff, RZ, 0xc0, !PT ;  /* 0x000000ff1c567812 */ /* 0x000fe200078ec0ff */
[----:B------:R-:W-:Y:S01]  /*13380*/  FMUL.FTZ R28, R3, R108 ;  /* 0x0000006c031c7220 */ /* 0x000fe20000410000 */
[----:B------:R-:W-:Y:S01]  /*13390*/  PRMT R63, R45, 0x5410, R63 ;  /* 0x000054102d3f7816 */ /* 0x000fe2000000003f */
[----:B------:R-:W-:Y:S01]  /*133a0*/  FFMA.FTZ R45, R169, UR4, -R150 ;  /* 0x00000004a92d7c23 */ /* 0x000fe20008010896 */
[----:B------:R-:W-:Y:S01]  /*133b0*/  SHF.R.U32.HI R49, RZ, 0x18, R40 ;  /* 0x00000018ff317819 */ /* 0x000fe20000011628 */
[----:B------:R-:W-:Y:S02]  /*133c0*/  IMAD.MOV.U32 R169, RZ, RZ, R59 ;  /* 0x000000ffffa97224 */ /* 0x000fe400078e003b */
[C---:B--2---:R-:W-:Y:S01]  /*133d0*/  FMUL.FTZ R10, R0.reuse, R82 ;  /* 0x00000052000a7220 */ /* 0x044fe20000410000 */
[C---:B------:R-:W-:Y:S01]  /*133e0*/  FMUL.FTZ R11, R0.reuse, R83 ;  /* 0x00000053000b7220 */ /* 0x040fe20000410000 */
[C---:B------:R-:W-:Y:S01]  /*133f0*/  FMUL.FTZ R26, R0.reuse, R98 ;  /* 0x00000062001a7220 */ /* 0x040fe20000410000 */
[----:B------:R-:W2:Y:S01]  /*13400*/  LDSM.16.MT88.4 R80, [R191+0x6000] ;  /* 0x00600000bf50783b */ /* 0x000ea20000004200 */
[----:B------:R-:W-:Y:S01]  /*13410*/  FMUL.FTZ R27, R0, R99 ;  /* 0x00000063001b7220 */ /* 0x000fe20000410000 */
[----:B------:R-:W-:Y:S01]  /*13420*/  FFMA.FTZ R105, R222, UR4, -R77 ;  /* 0x00000004de697c23 */ /* 0x000fe2000801084d */
[----:B------:R-:W-:Y:S01]  /*13430*/  FMUL.FTZ R31, R0, R111 ;  /* 0x0000006f001f7220 */ /* 0x000fe20000410000 */
[----:B------:R-:W-:Y:S01]  /*13440*/  SHF.R.U32.HI R48, RZ, 0x8, R48 ;  /* 0x00000008ff307819 */ /* 0x000fe20000011630 */
[C---:B------:R-:W-:Y:S03]  /*13450*/  HMMA.16816.F32.BF16 R8, R64.reuse, R20, R8 ;  /* 0x000000144008723c */ /* 0x040fe60000041808 */
[----:B------:R-:W3:Y:S01]  /*13460*/  LDSM.16.MT88.4 R96, [R192+0x6800] ;  /* 0x00680000c060783b */ /* 0x000ee20000004200 */
[----:B-1----:R-:W-:Y:S01]  /*13470*/  FFMA.FTZ R2, R34, UR4, -R148 ;  /* 0x0000000422027c23 */ /* 0x002fe20008010894 */
[C---:B------:R-:W-:Y:S01]  /*13480*/  FMUL.FTZ R14, R0.reuse, R94 ;  /* 0x0000005e000e7220 */ /* 0x040fe20000410000 */
[----:B------:R-:W-:Y:S01]  /*13490*/  FMUL.FTZ R15, R0, R95 ;  /* 0x0000005f000f7220 */ /* 0x000fe20000410000 */
[----:B------:R-:W-:Y:S01]  /*134a0*/  LOP3.LUT R47, R40, 0xffff, RZ, 0xc0, !PT ;  /* 0x0000ffff282f7812 */ /* 0x000fe200078ec0ff */
[----:B------:R1:W-:Y:S03]  /*134b0*/  MUFU.EX2 R248, R2 ;  /* 0x0000000200f87308 */ /* 0x0003e60000000800 */
[----:B------:R-:W-:Y:S04]  /*134c0*/  IMAD.WIDE.U32 R20, R13, -0x2daee0ad, RZ ;  /* 0xd2511f530d147825 */ /* 0x000fe800078e00ff */
[----:B------:R-:W-:Y:S01]  /*134d0*/  FMUL.FTZ R13, R3, R93 ;  /* 0x0000005d030d7220 */ /* 0x000fe20000410000 */
[----:B------:R-:W-:Y:S01]  /*134e0*/  FMUL.FTZ R34, R68, R106 ;  /* 0x0000006a44227220 */ /* 0x000fe20000410000 */
[----:B------:R-:W-:Y:S01]  /*134f0*/  SHF.R.U32.HI R47, RZ, 0x8, R47 ;  /* 0x00000008ff2f7819 */ /* 0x000fe2000001162f */
[----:B------:R-:W-:Y:S01]  /*13500*/  IMAD.MOV.U32 R84, RZ, RZ, R57 ;  /* 0x000000ffff547224 */ /* 0x000fe200078e0039 */
[----:B------:R-:W-:Y:S01]  /*13510*/  LOP3.LUT R153, R21, UR17, R236, 0x96, !PT ;  /* 0x0000001115997c12 */ /* 0x000fe2000f8e96ec */
[----:B------:R-:W-:Y:S02]  /*13520*/  FMUL.FTZ R21, R69, R101 ;  /* 0x0000006545157220 */ /* 0x000fe40000410000 */
[-C--:B------:R-:W-:Y:S03]  /*13530*/  HMMA.16816.F32.BF16 R12, R64, R22.reuse, R12 ;  /* 0x00000016400c723c */ /* 0x080fe6000004180c */
[----:B------:R-:W-:Y:S01]  /*13540*/  PRMT R74, R50, 0x5410, R47 ;  /* 0x00005410324a7816 */ /* 0x000fe2000000002f */
[C---:B------:R-:W-:Y:S01]  /*13550*/  FMUL.FTZ R50, R68.reuse, R122 ;  /* 0x0000007a44327220 */ /* 0x040fe20000410000 */
[----:B------:R-:W-:Y:S01]  /*13560*/  LOP3.LUT R151, R157, UR15, R20, 0x96, !PT ;  /* 0x0000000f9d977c12 */ /* 0x000fe2000f8e9614 */
[C---:B------:R-:W-:Y:S05]  /*13570*/  HMMA.16816.F32.BF16 R16, R144.reuse, R22, R16 ;  /* 0x000000169010723c */ /* 0x040fea0000041810 */
[----:B-1----:R-:W-:Y:S01]  /*13580*/  FFMA.FTZ R2, R35, UR4, -R148 ;  /* 0x0000000423027c23 */ /* 0x002fe20008010894 */
[----:B------:R-:W-:Y:S01]  /*13590*/  FMUL.FTZ R20, R69, R100 ;  /* 0x0000006445147220 */ /* 0x000fe20000410000 */
[C---:B------:R-:W-:Y:S01]  /*135a0*/  FMUL.FTZ R22, R68.reuse, R102 ;  /* 0x0000006644167220 */ /* 0x040fe20000410000 */
[C---:B------:R-:W-:Y:S01]  /*135b0*/  FMUL.FTZ R23, R68.reuse, R103 ;  /* 0x0000006744177220 */ /* 0x040fe20000410000 */
[----:B------:R1:W5:Y:S02]  /*135c0*/  MUFU.EX2 R247, R2 ;  /* 0x0000000200f77308 */ /* 0x0003640000000800 */
[----:B------:R-:W-:Y:S01]  /*135d0*/  FMUL.FTZ R35, R68, R107 ;  /* 0x0000006b44237220 */ /* 0x000fe20000410000 */
[----:B------:R-:W-:Y:S01]  /*135e0*/  IMAD.WIDE.U32 R100, R151, -0x326172a9, RZ ;  /* 0xcd9e8d5797647825 */ /* 0x000fe200078e00ff */
[----:B------:R-:W-:Y:S02]  /*135f0*/  PRMT R86, R86, 0x5410, R48 ;  /* 0x0000541056567816 */ /* 0x000fe40000000030 */
[-C--:B----4-:R-:W-:Y:S03]  /*13600*/  HMMA.16816.F32.BF16 R20, R144, R36.reuse, R20 ;  /* 0x000000249014723c */ /* 0x090fe60000041814 */
[----:B------:R-:W-:Y:S02]  /*13610*/  SHF.R.U32.HI R48, RZ, 0x10, R44 ;  /* 0x00000010ff307819 */ /* 0x000fe4000001162c */
[--C-:B------:R-:W-:Y:S01]  /*13620*/  HSET2.LE.AND R86, R86, R232.reuse, PT ;  /* 0x000000e856567233 */ /* 0x100fe20003803000 */
[C---:B------:R-:W-:Y:S05]  /*13630*/  HMMA.16816.F32.BF16 R24, R64.reuse, R36, R24 ;  /* 0x000000244018723c */ /* 0x040fea0000041818 */
[----:B-1----:R-:W-:Y:S01]  /*13640*/  FFMA.FTZ R2, R163, UR4, -R77 ;  /* 0x00000004a3027c23 */ /* 0x002fe2000801084d */
[----:B------:R-:W-:Y:S01]  /*13650*/  SHF.R.U32.HI R46, RZ, 0x10, R40 ;  /* 0x00000010ff2e7819 */ /* 0x000fe20000011628 */
[----:B------:R-:W-:Y:S01]  /*13660*/  FFMA.FTZ R36, R168, UR4, -R148 ;  /* 0x00000004a8247c23 */ /* 0x000fe20008010894 */
[----:B------:R-:W-:Y:S01]  /*13670*/  FFMA.FTZ R40, R166, UR4, -R149 ;  /* 0x00000004a6287c23 */ /* 0x000fe20008010895 */
[----:B------:R1:W-:Y:S02]  /*13680*/  MUFU.EX2 R245, R2 ;  /* 0x0000000200f57308 */ /* 0x0003e40000000800 */
[----:B------:R-:W-:Y:S01]  /*13690*/  LOP3.LUT R46, R46, 0xff, RZ, 0xc0, !PT ;  /* 0x000000ff2e2e7812 */ /* 0x000fe200078ec0ff */
[C---:B------:R-:W-:Y:S01]  /*136a0*/  FMUL.FTZ R37, R69.reuse, R117 ;  /* 0x0000007545257220 */ /* 0x040fe20000410000 */
[----:B------:R-:W-:Y:S01]  /*136b0*/  IMAD.MOV.U32 R117, RZ, RZ, R60 ;  /* 0x000000ffff757224 */ /* 0x000fe200078e003c */
[----:B------:R-:W-:Y:S02]  /*136c0*/  SHF.R.U32.HI R60, RZ, 0x18, R44 ;  /* 0x00000018ff3c7819 */ /* 0x000fe4000001162c */
[----:B------:R-:W-:Y:S03]  /*136d0*/  PRMT R75, R46, 0x5410, R49 ;  /* 0x000054102e4b7816 */ /* 0x000fe60000000031 */
[----:B------:R4:W-:Y:S01]  /*136e0*/  MUFU.EX2 R243, R36 ;  /* 0x0000002400f37308 */ /* 0x0009e20000000800 */
[C---:B------:R-:W-:Y:S01]  /*136f0*/  LOP3.LUT R62, R44.reuse, 0xff, RZ, 0xc0, !PT ;  /* 0x000000ff2c3e7812 */ /* 0x040fe200078ec0ff */
[C---:B------:R-:W-:Y:S01]  /*13700*/  FMUL.FTZ R49, R69.reuse, R121 ;  /* 0x0000007945317220 */ /* 0x040fe20000410000 */
[----:B------:R-:W-:Y:S02]  /*13710*/  LOP3.LUT R47, R44, 0xffff, RZ, 0xc0, !PT ;  /* 0x0000ffff2c2f7812 */ /* 0x000fe400078ec0ff */
[----:B------:R-:W-:Y:S01]  /*13720*/  LOP3.LUT R57, R48, 0xff, RZ, 0xc0, !PT ;  /* 0x000000ff30397812 */ /* 0x000fe200078ec0ff */
[----:B------:R-:W-:Y:S01]  /*13730*/  FMUL.FTZ R48, R69, R120 ;  /* 0x0000007845307220 */ /* 0x000fe20000410000 */
[--C-:B------:R-:W-:Y:S03]  /*13740*/  HSET2.LE.AND R75, R75, R232.reuse, PT ;  /* 0x000000e84b4b7233 */ /* 0x100fe60003803000 */
[----:B------:R2:W-:Y:S01]  /*13750*/  MUFU.EX2 R241, R40 ;  /* 0x0000002800f17308 */ /* 0x0005e20000000800 */
[----:B-1----:R-:W-:Y:S01]  /*13760*/  FFMA.FTZ R2, R164, UR4, -R77 ;  /* 0x00000004a4027c23 */ /* 0x002fe2000801084d */
[----:B------:R-:W-:Y:S01]  /*13770*/  SHF.R.U32.HI R61, RZ, 0x8, R47 ;  /* 0x00000008ff3d7819 */ /* 0x000fe2000001162f */
[----:B------:R-:W-:Y:S01]  /*13780*/  FMUL.FTZ R47, R0, R127 ;  /* 0x0000007f002f7220 */ /* 0x000fe20000410000 */
[--C-:B------:R-:W-:Y:S01]  /*13790*/  HSET2.LE.AND R74, R74, R232.reuse, PT ;  /* 0x000000e84a4a7233 */ /* 0x100fe20003803000 */
[----:B------:R-:W-:Y:S01]  /*137a0*/  IMAD.MOV.U32 R127, RZ, RZ, R79 ;  /* 0x000000ffff7f7224 */ /* 0x000fe200078e004f */
[----:B------:R-:W-:Y:S01]  /*137b0*/  PRMT R61, R62, 0x5410, R61 ;  /* 0x000054103e3d7816 */ /* 0x000fe2000000003d */
[----:B------:R-:W-:Y:S03]  /*137c0*/  FFMA.FTZ R62, R171, UR4, -R77 ;  /* 0x00000004ab3e7c23 */ /* 0x000fe6000801084d */
[----:B------:R1:W-:Y:S01]  /*137d0*/  MUFU.EX2 R246, R2 ;  /* 0x0000000200f67308 */ /* 0x0003e20000000800 */
[--C-:B----4-:R-:W-:Y:S01]  /*137e0*/  FFMA.FTZ R36, R167, UR4, -R149.reuse ;  /* 0x00000004a7247c23 */ /* 0x110fe20008010895 */
[----:B------:R-:W-:Y:S01]  /*137f0*/  IMAD.MOV.U32 R171, RZ, RZ, R162 ;  /* 0x000000ffffab7224 */ /* 0x000fe200078e00a2 */
[--C-:B------:R-:W-:Y:S02]  /*13800*/  HSET2.LE.AND R61, R61, R232.reuse, PT ;  /* 0x000000e83d3d7233 */ /* 0x100fe40003803000 */
[----:B-----5:R-:W-:Y:S05]  /*13810*/  F2FP.BF16.F32.PACK_AB R87, R247, R248 ;  /* 0x000000f8f757723e */ /* 0x020fea00000010ff */
[----:B------:R4:W-:Y:S01]  /*13820*/  MUFU.EX2 R167, R45 ;  /* 0x0000002d00a77308 */ /* 0x0009e20000000800 */
[----:B--2---:R-:W-:Y:S09]  /*13830*/  FMUL.FTZ R40, R3, R112 ;  /* 0x0000007003287220 */ /* 0x004ff20000410000 */
[----:B------:R2:W5:Y:S01]  /*13840*/  MUFU.EX2 R242, R36 ;  /* 0x0000002400f27308 */ /* 0x0005620000000800 */
[----:B-1----:R-:W-:Y:S01]  /*13850*/  LOP3.LUT R2, R41, UR23, R30, 0x96, !PT ;  /* 0x0000001729027c12 */ /* 0x002fe2000f8e961e */
[----:B------:R-:W-:Y:S01]  /*13860*/  FMUL.FTZ R30, R0, R110 ;  /* 0x0000006e001e7220 */ /* 0x000fe20000410000 */
[----:B------:R-:W-:Y:S02]  /*13870*/  FMUL.FTZ R41, R3, R113 ;  /* 0x0000007103297220 */ /* 0x000fe40000410000 */
[C---:B------:R-:W-:Y:S02]  /*13880*/  LOP3.LUT R59, R2.reuse, 0xff, RZ, 0xc0, !PT ;  /* 0x000000ff023b7812 */ /* 0x040fe400078ec0ff */
[----:B------:R-:W-:Y:S03]  /*13890*/  LOP3.LUT R44, R2, 0xffff, RZ, 0xc0, !PT ;  /* 0x0000ffff022c7812 */ /* 0x000fe600078ec0ff */
[----:B------:R1:W-:Y:S01]  /*138a0*/  MUFU.EX2 R166, R62 ;  /* 0x0000003e00a67308 */ /* 0x0003e20000000800 */
[-C--:B------:R-:W-:Y:S03]  /*138b0*/  HMMA.16816.F32.BF16 R28, R64, R38.reuse, R28 ;  /* 0x00000026401c723c */ /* 0x080fe6000004181c */
[----:B----4-:R-:W-:Y:S01]  /*138c0*/  FFMA.FTZ R45, R170, UR4, -R150 ;  /* 0x00000004aa2d7c23 */ /* 0x010fe20008010896 */
[----:B------:R-:W-:Y:S01]  /*138d0*/  IMAD.MOV.U32 R170, RZ, RZ, R58 ;  /* 0x000000ffffaa7224 */ /* 0x000fe200078e003a */
[--C-:B------:R-:W-:Y:S01]  /*138e0*/  SHF.R.U32.HI R58, RZ, 0x18, R2.reuse ;  /* 0x00000018ff3a7819 */ /* 0x100fe20000011602 */
[C---:B------:R-:W-:Y:S03]  /*138f0*/  HMMA.16816.F32.BF16 R32, R144.reuse, R38, R32 ;  /* 0x000000269020723c */ /* 0x040fe60000041820 */
[----:B------:R4:W3:Y:S02]  /*13900*/  MUFU.EX2 R168, R45 ;  /* 0x0000002d00a87308 */ /* 0x0008e40000000800 */
[----:B------:R-:W-:Y:S01]  /*13910*/  SHF.R.U32.HI R46, RZ, 0x10, R2 ;  /* 0x00000010ff2e7819 */ /* 0x000fe20000011602 */
[----:B------:R-:W-:Y:S01]  /*13920*/  FFMA.FTZ R2, R174, UR4, -R149 ;  /* 0x00000004ae027c23 */ /* 0x000fe20008010895 */
[----:B--2---:R-:W-:Y:S01]  /*13930*/  FMUL.FTZ R36, R69, R116 ;  /* 0x0000007445247220 */ /* 0x004fe20000410000 */
[C---:B------:R-:W-:Y:S05]  /*13940*/  FMUL.FTZ R38, R68.reuse, R118 ;  /* 0x0000007644267220 */ /* 0x040fea0000410000 */
[----:B------:R2:W-:Y:S01]  /*13950*/  MUFU.EX2 R116, R2 ;  /* 0x0000000200747308 */ /* 0x0005e20000000800 */
[----:B------:R-:W-:Y:S01]  /*13960*/  FMUL.FTZ R39, R68, R119 ;  /* 0x0000007744277220 */ /* 0x000fe20000410000 */
[----:B------:R-:W-:Y:S02]  /*13970*/  IMAD.MOV.U32 R118, RZ, RZ, R43 ;  /* 0x000000ffff767224 */ /* 0x000fe400078e002b */
[C---:B------:R-:W-:Y:S01]  /*13980*/  FMUL.FTZ R43, R0.reuse, R115 ;  /* 0x00000073002b7220 */ /* 0x040fe20000410000 */
[----:B------:R-:W-:Y:S02]  /*13990*/  IMAD.MOV.U32 R119, RZ, RZ, R42 ;  /* 0x000000ffff777224 */ /* 0x000fe400078e002a */
[C---:B------:R-:W-:Y:S01]  /*139a0*/  FMUL.FTZ R42, R0.reuse, R114 ;  /* 0x00000072002a7220 */ /* 0x040fe20000410000 */
[----:B-1----:R-:W-:Y:S01]  /*139b0*/  FMUL.FTZ R62, R0, R138 ;  /* 0x0000008a003e7220 */ /* 0x002fe20000410000 */
[----:B-----5:R-:W-:Y:S01]  /*139c0*/  F2FP.BF16.F32.PACK_AB R94, R241, R242 ;  /* 0x000000f2f15e723e */ /* 0x020fe200000010ff */
[-C--:B------:R-:W-:Y:S03]  /*139d0*/  HMMA.16816.F32.BF16 R36, R144, R52.reuse, R36 ;  /* 0x000000349024723c */ /* 0x080fe60000041824 */
[----:B------:R-:W-:Y:S01]  /*139e0*/  LOP3.LUT R94, R74, R94, RZ, 0xc0, !PT ;  /* 0x0000005e4a5e7212 */ /* 0x000fe200078ec0ff */
[----:B----4-:R-:W-:Y:S01]  /*139f0*/  FMUL.FTZ R45, R3, R125 ;  /* 0x0000007d032d7220 */ /* 0x010fe20000410000 */
[----:B---3--:R-:W-:Y:S01]  /*13a00*/  F2FP.BF16.F32.PACK_AB R95, R168, R167 ;  /* 0x000000a7a85f723e */ /* 0x008fe200000010ff */
[C---:B------:R-:W-:Y:S05]  /*13a10*/  HMMA.16816.F32.BF16 R40, R64.reuse, R52, R40 ;  /* 0x000000344028723c */ /* 0x040fea0000041828 */
[----:B--2---:R-:W-:Y:S01]  /*13a20*/  FFMA.FTZ R2, R173, UR4, -R149 ;  /* 0x00000004ad027c23 */ /* 0x004fe20008010895 */
[----:B------:R-:W-:Y:S01]  /*13a30*/  IMAD.MOV.U32 R174, RZ, RZ, R56 ;  /* 0x000000ffffae7224 */ /* 0x000fe200078e0038 */
[----:B------:R-:W-:Y:S01]  /*13a40*/  LOP3.LUT R53, R46, 0xff, RZ, 0xc0, !PT ;  /* 0x000000ff2e357812 */ /* 0x000fe200078ec0ff */
[----:B------:R-:W-:Y:S02]  /*13a50*/  FMUL.FTZ R46, R0, R126 ;  /* 0x0000007e002e7220 */ /* 0x000fe40000410000 */
[----:B------:R1:W-:Y:S01]  /*13a60*/  MUFU.EX2 R126, R2 ;  /* 0x00000002007e7308 */ /* 0x0003e20000000800 */
[----:B------:R-:W-:Y:S01]  /*13a70*/  SHF.R.U32.HI R56, RZ, 0x8, R44 ;  /* 0x00000008ff387819 */ /* 0x000fe2000001162c */
[----:B------:R-:W-:Y:S01]  /*13a80*/  FMUL.FTZ R44, R3, R124 ;  /* 0x0000007c032c7220 */ /* 0x000fe20000410000 */
[----:B------:R-:W-:Y:S01]  /*13a90*/  IMAD.MOV.U32 R173, RZ, RZ, R85 ;  /* 0x000000ffffad7224 */ /* 0x000fe200078e0055 */
[----:B------:R-:W-:Y:S01]  /*13aa0*/  PRMT R85, R57, 0x5410, R60 ;  /* 0x0000541039557816 */ /* 0x000fe2000000003c */
[----:B------:R-:W-:Y:S01]  /*13ab0*/  FFMA.FTZ R52, R175, UR4, -R150 ;  /* 0x00000004af347c23 */ /* 0x000fe20008010896 */
[----:B------:R-:W-:Y:S01]  /*13ac0*/  PRMT R92, R59, 0x5410, R56 ;  /* 0x000054103b5c7816 */ /* 0x000fe20000000038 */
[----:B------:R-:W-:Y:S01]  /*13ad0*/  IMAD.MOV.U32 R175, RZ, RZ, R51 ;  /* 0x000000ffffaf7224 */ /* 0x000fe200078e0033 */
[----:B------:R-:W-:Y:S01]  /*13ae0*/  LOP3.LUT R95, R75, R95, RZ, 0xc0, !PT ;  /* 0x0000005f4b5f7212 */ /* 0x000fe200078ec0ff */
[-C--:B------:R-:W-:Y:S01]  /*13af0*/  HMMA.16816.F32.BF16 R44, R64, R54.reuse, R44 ;  /* 0x00000036402c723c */ /* 0x080fe2000004182c */
[----:B------:R2:W-:Y:S02]  /*13b00*/  MUFU.EX2 R125, R52 ;  /* 0x00000034007d7308 */ /* 0x0005e40000000800 */
[--C-:B------:R-:W-:Y:S01]  /*13b10*/  HSET2.LE.AND R85, R85, R232.reuse, PT ;  /* 0x000000e855557233 */ /* 0x100fe20003803000 */
[----:B------:R-:W-:Y:S01]  /*13b20*/  FFMA.FTZ R75, R184, UR4, -R77 ;  /* 0x00000004b84b7c23 */ /* 0x000fe2000801084d */
[--C-:B------:R-:W-:Y:S01]  /*13b30*/  HSET2.LE.AND R92, R92, R232.reuse, PT ;  /* 0x000000e85c5c7233 */ /* 0x100fe20003803000 */
[----:B------:R-:W-:Y:S01]  /*13b40*/  FMUL.FTZ R51, R68, R123 ;  /* 0x0000007b44337220 */ /* 0x000fe20000410000 */
[----:B------:R-:W-:Y:S04]  /*13b50*/  IMAD.MOV.U32 R184, RZ, RZ, R161 ;  /* 0x000000ffffb87224 */ /* 0x000fe800078e00a1 */
[----:B-1----:R-:W-:Y:S01]  /*13b60*/  FFMA.FTZ R2, R178, UR4, -R150 ;  /* 0x00000004b2027c23 */ /* 0x002fe20008010896 */
[----:B------:R-:W-:Y:S01]  /*13b70*/  MUFU.EX2 R162, R75 ;  /* 0x0000004b00a27308 */ /* 0x000fe20000000800 */
[----:B------:R-:W-:Y:S01]  /*13b80*/  LDSM.16.MT88.4 R120, [R190+0x7800] ;  /* 0x00780000be78783b */ /* 0x000fe20000004200 */
[--C-:B------:R-:W-:Y:S01]  /*13b90*/  HSET2.LE.AND R60, R63, R232.reuse, PT ;  /* 0x000000e83f3c7233 */ /* 0x100fe20003803000 */
[----:B------:R-:W-:Y:S01]  /*13ba0*/  FMUL.FTZ R59, R0, R131 ;  /* 0x00000083003b7220 */ /* 0x000fe20000410000 */
[C---:B------:R-:W-:Y:S06]  /*13bb0*/  HMMA.16816.F32.BF16 R48, R144.reuse, R54, R48 ;  /* 0x000000369030723c */ /* 0x040fec0000041830 */
[----:B------:R1:W3:Y:S01]  /*13bc0*/  MUFU.EX2 R124, R2 ;  /* 0x00000002007c7308 */ /* 0x0002e20000000800 */
[----:B------:R-:W-:Y:S01]  /*13bd0*/  PRMT R79, R53, 0x5410, R58 ;  /* 0x00005410354f7816 */ /* 0x000fe2000000003a */
[C---:B--2---:R-:W-:Y:S03]  /*13be0*/  FMUL.FTZ R52, R69.reuse, R132 ;  /* 0x0000008445347220 */ /* 0x044fe60000410000 */
[----:B------:R-:W-:Y:S01]  /*13bf0*/  FMUL.FTZ R53, R69, R133 ;  /* 0x0000008545357220 */ /* 0x000fe20000410000 */
[C---:B------:R-:W-:Y:S01]  /*13c00*/  FMUL.FTZ R54, R68.reuse, R134 ;  /* 0x0000008644367220 */ /* 0x040fe20000410000 */
[--C-:B------:R-:W-:Y:S01]  /*13c10*/  HSET2.LE.AND R74, R79, R232.reuse, PT ;  /* 0x000000e84f4a7233 */ /* 0x100fe20003803000 */
[----:B------:R-:W-:Y:S01]  /*13c20*/  FMUL.FTZ R55, R68, R135 ;  /* 0x0000008744377220 */ /* 0x000fe20000410000 */
[----:B------:R-:W-:Y:S02]  /*13c30*/  IMAD.MOV.U32 R178, RZ, RZ, R84 ;  /* 0x000000ffffb27224 */ /* 0x000fe400078e0054 */
[C---:B------:R-:W-:Y:S01]  /*13c40*/  FMUL.FTZ R56, R3.reuse, R128 ;  /* 0x0000008003387220 */ /* 0x040fe20000410000 */
[C---:B------:R-:W-:Y:S01]  /*13c50*/  FMUL.FTZ R57, R3.reuse, R129 ;  /* 0x0000008103397220 */ /* 0x040fe20000410000 */
[----:B------:R-:W-:Y:S01]  /*13c60*/  FMUL.FTZ R58, R0, R130 ;  /* 0x00000082003a7220 */ /* 0x000fe20000410000 */
[----:B------:R-:W-:Y:S01]  /*13c70*/  LOP3.LUT R87, R60, R87, RZ, 0xc0, !PT ;  /* 0x000000573c577212 */ /* 0x000fe200078ec0ff */
[----:B------:R-:W-:Y:S01]  /*13c80*/  FMUL.FTZ R63, R0, R139 ;  /* 0x0000008b003f7220 */ /* 0x000fe20000410000 */
[-C--:B------:R-:W-:Y:S03]  /*13c90*/  HMMA.16816.F32.BF16 R52, R144, R80.reuse, R52 ;  /* 0x000000509034723c */ /* 0x080fe60000041834 */
[----:B-1----:R-:W-:Y:S01]  /*13ca0*/  F2FP.BF16.F32.PACK_AB R2, R250, R249 ;  /* 0x000000f9fa02723e */ /* 0x002fe200000010ff */
[----:B------:R-:W-:Y:S01]  /*13cb0*/  FMUL.FTZ R60, R3, R136 ;  /* 0x00000088033c7220 */ /* 0x000fe20000410000 */
[----:B---3--:R-:W-:Y:S01]  /*13cc0*/  F2FP.BF16.F32.PACK_AB R93, R124, R125 ;  /* 0x0000007d7c5d723e */ /* 0x008fe200000010ff */
[C---:B------:R-:W-:Y:S05]  /*13cd0*/  HMMA.16816.F32.BF16 R56, R64.reuse, R80, R56 ;  /* 0x000000504038723c */ /* 0x040fea0000041838 */
[----:B------:R-:W-:Y:S01]  /*13ce0*/  LOP3.LUT R86, R86, R2, RZ, 0xc0, !PT ;  /* 0x0000000256567212 */ /* 0x000fe200078ec0ff */
[--C-:B------:R-:W-:Y:S01]  /*13cf0*/  FFMA.FTZ R2, R78, UR4, -R77.reuse ;  /* 0x000000044e027c23 */ /* 0x100fe2000801084d */
[----:B------:R-:W-:Y:S01]  /*13d00*/  FFMA.FTZ R78, R172, UR4, -R148 ;  /* 0x00000004ac4e7c23 */ /* 0x000fe20008010894 */
[----:B------:R-:W-:Y:S01]  /*13d10*/  LOP3.LUT R93, R74, R93, RZ, 0xc0, !PT ;  /* 0x0000005d4a5d7212 */ /* 0x000fe200078ec0ff */
[----:B------:R-:W2:Y:S01]  /*13d20*/  LDL.LU R172, [R1+0x2c] ;  /* 0x00002c0001ac7983 */ /* 0x000ea20000300800 */
[----:B------:R1:W-:Y:S01]  /*13d30*/  MUFU.EX2 R165, R2 ;  /* 0x0000000200a57308 */ /* 0x0003e20000000800 */
[----:B------:R-:W-:Y:S01]  /*13d40*/  IMAD.WIDE.U32 R74, R155, -0x2daee0ad, RZ ;  /* 0xd2511f539b4a7825 */ /* 0x000fe200078e00ff */
[----:B------:R-:W-:Y:S03]  /*13d50*/  F2FP.BF16.F32.PACK_AB R84, R246, R245 ;  /* 0x000000f5f654723e */ /* 0x000fe600000010ff */
[----:B------:R-:W-:Y:S01]  /*13d60*/  IMAD.WIDE.U32 R80, R153, -0x326172a9, RZ ;  /* 0xcd9e8d5799507825 */ /* 0x000fe200078e00ff */
[----:B------:R-:W-:Y:S04]  /*13d70*/  LOP3.LUT R84, R61, R84, RZ, 0xc0, !PT ;  /* 0x000000543d547212 */ /* 0x000fe800078ec0ff */
[----:B------:R3:W-:Y:S01]  /*13d80*/  MUFU.EX2 R164, R78 ;  /* 0x0000004e00a47308 */ /* 0x0007e20000000800 */
[----:B------:R-:W-:Y:S01]  /*13d90*/  FMUL.FTZ R61, R3, R137 ;  /* 0x00000089033d7220 */ /* 0x000fe20000410000 */
[----:B------:R-:W-:Y:S05]  /*13da0*/  LOP3.LUT R80, R101, UR14, R80, 0x96, !PT ;  /* 0x0000000e65507c12 */ /* 0x000fea000f8e9650 */
[----:B------:R-:W-:Y:S01]  /*13db0*/  IMAD.WIDE.U32 R110, R80, -0x2daee0ad, RZ ;  /* 0xd2511f53506e7825 */ /* 0x000fe200078e00ff */
[-C--:B------:R-:W-:Y:S02]  /*13dc0*/  HMMA.16816.F32.BF16 R60, R64, R82.reuse, R60 ;  /* 0x00000052403c723c */ /* 0x080fe4000004183c */
[----:B------:R-:W-:Y:S01]  /*13dd0*/  MUFU.EX2 R155, R105 ;  /* 0x00000069009b7308 */ /* 0x000fe20000000800 */
[----:B-1----:R-:W-:Y:S04]  /*13de0*/  F2FP.BF16.F32.PACK_AB R2, R243, R244 ;  /* 0x000000f4f302723e */ /* 0x002fe800000010ff */
[----:B------:R-:W-:Y:S01]  /*13df0*/  LOP3.LUT R85, R85, R2, RZ, 0xc0, !PT ;  /* 0x0000000255557212 */ /* 0x000fe200078ec0ff */
[----:B------:R-:W-:Y:S02]  /*13e00*/  FFMA.FTZ R2, R176, UR4, -R148 ;  /* 0x00000004b0027c23 */ /* 0x000fe40008010894 */
[----:B------:R-:W4:Y:S01]  /*13e10*/  LDL.LU R176, [R1+0x28] ;  /* 0x0000280001b07983 */ /* 0x000f220000300800 */
[----:B---3--:R-:W-:Y:S01]  /*13e20*/  IMAD.WIDE.U32 R78, R158, -0x2daee0ad, RZ ;  /* 0xd2511f539e4e7825 */ /* 0x008fe200078e00ff */
[----:B------:R1:W3:Y:S03]  /*13e30*/  MUFU.EX2 R163, R2 ;  /* 0x0000000200a37308 */ /* 0x0002e60000000800 */
[C---:B------:R-:W-:Y:S01]  /*13e40*/  FMUL.FTZ R67, R68.reuse, R143 ;  /* 0x0000008f44437220 */ /* 0x040fe20000410000 */
[C---:B------:R-:W-:Y:S01]  /*13e50*/  FMUL.FTZ R64, R69.reuse, R140 ;  /* 0x0000008c45407220 */ /* 0x040fe20000410000 */
[----:B------:R-:W-:Y:S01]  /*13e60*/  FMUL.FTZ R65, R69, R141 ;  /* 0x0000008d45417220 */ /* 0x000fe20000410000 */
[----:B------:R-:W-:Y:S01]  /*13e70*/  FMUL.FTZ R66, R68, R142 ;  /* 0x0000008e44427220 */ /* 0x000fe20000410000 */
[----:B------:R-:W-:Y:S06]  /*13e80*/  LOP3.LUT R79, R79, UR17, R234, 0x96, !PT ;  /* 0x000000114f4f7c12 */ /* 0x000fec000f8e96ea */
[----:B------:R-:W-:Y:S04]  /*13e90*/  HMMA.16816.F32.BF16 R64, R144, R82, R64 ;  /* 0x000000529040723c */ /* 0x000fe80000041840 */
[----:B-1----:R-:W-:Y:S02]  /*13ea0*/  F2FP.BF16.F32.PACK_AB R2, R126, R116 ;  /* 0x000000747e02723e */ /* 0x002fe400000010ff */
[-C--:B------:R-:W-:Y:S05]  /*13eb0*/  HMMA.16816.F32.BF16 R4, R84, R88.reuse, R4 ;  /* 0x000000585404723c */ /* 0x080fea0000041804 */
[----:B------:R-:W-:Y:S01]  /*13ec0*/  LOP3.LUT R92, R92, R2, RZ, 0xc0, !PT ;  /* 0x000000025c5c7212 */ /* 0x000fe200078ec0ff */
[----:B------:R-:W-:Y:S02]  /*13ed0*/  FFMA.FTZ R2, R185, UR4, -R77 ;  /* 0x00000004b9027c23 */ /* 0x000fe4000801084d */
[----:B------:R-:W5:Y:S02]  /*13ee0*/  LDL.LU R185, [R1+0x24] ;  /* 0x0000240001b97983 */ /* 0x000f640000300800 */
[----:B------:R1:W-:Y:S01]  /*13ef0*/  MUFU.EX2 R161, R2 ;  /* 0x0000000200a17308 */ /* 0x0003e20000000800 */
[----:B------:R-:W-:Y:S01]  /*13f00*/  IMAD.WIDE.U32 R82, R79, -0x326172a9, RZ ;  /* 0xcd9e8d574f527825 */ /* 0x000fe200078e00ff */
[C---:B------:R-:W-:Y:S06]  /*13f10*/  HMMA.16816.F32.BF16 R8, R92.reuse, R88, R8 ;  /* 0x000000585c08723c */ /* 0x040fec0000041808 */
[-C--:B------:R-:W-:Y:S05]  /*13f20*/  HMMA.16816.F32.BF16 R12, R92, R90.reuse, R12 ;  /* 0x0000005a5c0c723c */ /* 0x080fea000004180c */
[----:B------:R-:W-:Y:S01]  /*13f30*/  LOP3.LUT R89, R83, UR16, R154, 0x96, !PT ;  /* 0x0000001053597c12 */ /* 0x000fe2000f8e969a */
[C---:B------:R-:W-:Y:S05]  /*13f40*/  HMMA.16816.F32.BF16 R16, R84.reuse, R90, R16 ;  /* 0x0000005a5410723c */ /* 0x040fea0000041810 */
[----:B-1----:R-:W-:Y:S01]  /*13f50*/  LOP3.LUT R2, R75, UR15, R78, 0x96, !PT ;  /* 0x0000000f4b027c12 */ /* 0x002fe2000f8e964e */
[-C--:B------:R-:W-:Y:S05]  /*13f60*/  HMMA.16816.F32.BF16 R20, R84, R96.reuse, R20 ;  /* 0x000000605414723c */ /* 0x080fea0000041814 */
[----:B------:R-:W-:Y:S01]  /*13f70*/  IMAD.WIDE.U32 R112, R2, -0x326172a9, RZ ;  /* 0xcd9e8d5702707825 */ /* 0x000fe200078e00ff */
[C---:B------:R-:W-:Y:S05]  /*13f80*/  HMMA.16816.F32.BF16 R24, R92.reuse, R96, R24 ;  /* 0x000000605c18723c */ /* 0x040fea0000041818 */
[----:B------:R-:W-:Y:S01]  /*13f90*/  FFMA.FTZ R2, R213, UR4, -R148 ;  /* 0x00000004d5027c23 */ /* 0x000fe20008010894 */
[-C--:B------:R-:W-:Y:S01]  /*13fa0*/  HMMA.16816.F32.BF16 R28, R92, R98.reuse, R28 ;  /* 0x000000625c1c723c */ /* 0x080fe2000004181c */
[----:B------:R-:W2:Y:S02]  /*13fb0*/  LDL.LU R213, [R1+0x20] ;  /* 0x0000200001d57983 */ /* 0x000ea40000300800 */
[----:B------:R1:W-:Y:S02]  /*13fc0*/  MUFU.EX2 R134, R2 ;  /* 0x0000000200867308 */ /* 0x0003e40000000800 */
[----:B------:R-:W-:Y:S01]  /*13fd0*/  LOP3.LUT R78, R81, UR16, R152, 0x96, !PT ;  /* 0x00000010514e7c12 */ /* 0x000fe2000f8e9698 */
[C---:B------:R-:W-:Y:S05]  /*13fe0*/  HMMA.16816.F32.BF16 R32, R84.reuse, R98, R32 ;  /* 0x000000625420723c */ /* 0x040fea0000041820 */
[----:B------:R-:W-:Y:S01]  /*13ff0*/  FFMA.FTZ R75, R186, UR4, -R148 ;  /* 0x00000004ba4b7c23 */ /* 0x000fe20008010894 */
[----:B------:R-:W-:Y:S03]  /*14000*/  IMAD.WIDE.U32 R78, R78, -0x2daee0ad, RZ ;  /* 0xd2511f534e4e7825 */ /* 0x000fe600078e00ff */
[----:B------:R3:W3:Y:S02]  /*14010*/  MUFU.EX2 R135, R75 ;  /* 0x0000004b00877308 */ /* 0x0006e40000000800 */
[----:B------:R-:W-:Y:S01]  /*14020*/  LOP3.LUT R88, R79, UR13, R156, 0x96, !PT ;  /* 0x0000000d4f587c12 */ /* 0x000fe2000f8e969c */
[----:B------:R-:W-:Y:S01]  /*14030*/  IMAD.WIDE.U32 R90, R89, -0x2daee0ad, RZ ;  /* 0xd2511f53595a7825 */ /* 0x000fe200078e00ff */
[----:B------:R-:W-:Y:S03]  /*14040*/  LOP3.LUT R78, R111, UR5, R78, 0x96, !PT ;  /* 0x000000056f4e7c12 */ /* 0x000fe6000f8e964e */
[----:B-1----:R-:W-:Y:S01]  /*14050*/  FFMA.FTZ R2, R177, UR4, -R149 ;  /* 0x00000004b1027c23 */ /* 0x002fe20008010895 */
[----:B------:R-:W-:Y:S01]  /*14060*/  IMAD.WIDE.U32 R88, R88, -0x326172a9, RZ ;  /* 0xcd9e8d5758587825 */ /* 0x000fe200078e00ff */
[----:B------:R-:W-:Y:S01]  /*14070*/  LOP3.LUT R91, R91, UR13, R74, 0x96, !PT ;  /* 0x0000000d5b5b7c12 */ /* 0x000fe2000f8e964a */
[----:B------:R-:W-:Y:S02]  /*14080*/  MUFU.EX2 R156, R104 ;  /* 0x00000068009c7308 */ /* 0x000fe40000000800 */
[----:B------:R-:W-:Y:S01]  /*14090*/  IMAD.WIDE.U32 R78, R78, -0x326172a9, RZ ;  /* 0xcd9e8d574e4e7825 */ /* 0x000fe200078e00ff */
[----:B------:R-:W-:Y:S03]  /*140a0*/  LOP3.LUT R111, R89, UR12, R100, 0x96, !PT ;  /* 0x0000000c596f7c12 */ /* 0x000fe6000f8e9664 */
[----:B------:R-:W-:Y:S01]  /*140b0*/  IMAD.WIDE.U32 R114, R91, -0x326172a9, RZ ;  /* 0xcd9e8d575b727825 */ /* 0x000fe200078e00ff */
[C---:B------:R-:W-:Y:S03]  /*140c0*/  LOP3.LUT R89, R78.reuse, 0xffff, RZ, 0xc0, !PT ;  /* 0x0000ffff4e597812 */ /* 0x040fe600078ec0ff */
[----:B------:R1:W-:Y:S01]  /*140d0*/  MUFU.EX2 R133, R2 ;  /* 0x0000000200857308 */ /* 0x0003e20000000800 */
[----:B---3--:R-:W-:Y:S01]  /*140e0*/  LOP3.LUT R75, R113, UR14, R82, 0x96, !PT ;  /* 0x0000000e714b7c12 */ /* 0x008fe2000f8e9652 */
[----:B------:R-:W-:Y:S01]  /*140f0*/  IMAD.MOV.U32 R186, RZ, RZ, R160 ;  /* 0x000000ffffba7224 */ /* 0x000fe200078e00a0 */
[----:B------:R-:W3:Y:S01]  /*14100*/  LDSM.16.MT88.4 R80, [R190+0x6800] ;  /* 0x00680000be50783b */ /* 0x000ee20000004200 */
[----:B------:R-:W-:Y:S01]  /*14110*/  LOP3.LUT R103, R78, 0xff, RZ, 0xc0, !PT ;  /* 0x000000ff4e677812 */ /* 0x000fe200078ec0ff */
[----:B------:R-:W-:Y:S01]  /*14120*/  IMAD.MOV.U32 R177, RZ, RZ, R159 ;  /* 0x000000ffffb17224 */ /* 0x000fe200078e009f */
[--C-:B------:R-:W-:Y:S01]  /*14130*/  SHF.R.U32.HI R102, RZ, 0x18, R78.reuse ;  /* 0x00000018ff667819 */ /* 0x100fe2000001164e */
[----:B------:R-:W-:Y:S01]  /*14140*/  IMAD.WIDE.U32 R108, R75, -0x2daee0ad, RZ ;  /* 0xd2511f534b6c7825 */ /* 0x000fe200078e00ff */
[----:B------:R-:W-:Y:S03]  /*14150*/  SHF.R.U32.HI R97, RZ, 0x10, R78 ;  /* 0x00000010ff617819 */ /* 0x000fe6000001164e */
[----:B------:R-:W-:Y:S01]  /*14160*/  FFMA.FTZ R78, R181, UR4, -R150 ;  /* 0x00000004b54e7c23 */ /* 0x000fe20008010896 */
[----:B------:R-:W-:Y:S02]  /*14170*/  SHF.R.U32.HI R98, RZ, 0x8, R89 ;  /* 0x00000008ff627819 */ /* 0x000fe40000011659 */
[----:B------:R-:W-:Y:S01]  /*14180*/  LOP3.LUT R74, R109, UR5, R90, 0x96, !PT ;  /* 0x000000056d4a7c12 */ /* 0x000fe2000f8e965a */
[----:B------:R3:W-:Y:S01]  /*14190*/  MUFU.EX2 R130, R78 ;  /* 0x0000004e00827308 */ /* 0x0007e20000000800 */
[----:B------:R-:W-:Y:S01]  /*141a0*/  PRMT R103, R103, 0x5410, R98 ;  /* 0x0000541067677816 */ /* 0x000fe20000000062 */
[--C-:B-1----:R-:W-:Y:S02]  /*141b0*/  FFMA.FTZ R2, R179, UR4, -R149.reuse ;  /* 0x00000004b3027c23 */ /* 0x102fe40008010895 */
[----:B------:R-:W-:Y:S01]  /*141c0*/  IMAD.WIDE.U32 R74, R74, -0x326172a9, RZ ;  /* 0xcd9e8d574a4a7825 */ /* 0x000fe200078e00ff */
[----:B------:R-:W-:Y:S05]  /*141d0*/  LOP3.LUT R97, R97, 0xff, RZ, 0xc0, !PT ;  /* 0x000000ff61617812 */ /* 0x000fea00078ec0ff */
[----:B------:R1:W1:Y:S01]  /*141e0*/  MUFU.EX2 R132, R2 ;  /* 0x0000000200847308 */ /* 0x0002620000000800 */
[C---:B------:R-:W-:Y:S02]  /*141f0*/  LOP3.LUT R101, R74.reuse, 0xff, RZ, 0xc0, !PT ;  /* 0x000000ff4a657812 */ /* 0x040fe400078ec0ff */
[----:B------:R-:W-:Y:S02]  /*14200*/  SHF.R.U32.HI R100, RZ, 0x18, R74 ;  /* 0x00000018ff647819 */ /* 0x000fe4000001164a */
[----:B------:R-:W-:Y:S02]  /*14210*/  LOP3.LUT R96, R74, 0xffff, RZ, 0xc0, !PT ;  /* 0x0000ffff4a607812 */ /* 0x000fe400078ec0ff */
[----:B------:R-:W-:Y:S01]  /*14220*/  PRMT R102, R97, 0x5410, R102 ;  /* 0x0000541061667816 */ /* 0x000fe20000000066 */
[--C-:B---3--:R-:W-:Y:S01]  /*14230*/  FFMA.FTZ R78, R183, UR4, -R149.reuse ;  /* 0x00000004b74e7c23 */ /* 0x108fe20008010895 */
[----:B------:R-:W-:Y:S03]  /*14240*/  SHF.R.U32.HI R96, RZ, 0x8, R96 ;  /* 0x00000008ff607819 */ /* 0x000fe60000011660 */
[----:B------:R-:W-:Y:S01]  /*14250*/  MUFU.EX2 R152, R78 ;  /* 0x0000004e00987308 */ /* 0x000fe20000000800 */
[----:B------:R-:W-:Y:S02]  /*14260*/  PRMT R109, R101, 0x5410, R96 ;  /* 0x00005410656d7816 */ /* 0x000fe40000000060 */
[----:B-1----:R-:W-:Y:S01]  /*14270*/  LOP3.LUT R2, R79, UR21, R88, 0x96, !PT ;  /* 0x000000154f027c12 */ /* 0x002fe2000f8e9658 */
[----:B------:R-:W-:Y:S01]  /*14280*/  FFMA.FTZ R88, R180, UR4, -R150 ;  /* 0x00000004b4587c23 */ /* 0x000fe20008010896 */
[----:B------:R-:W-:Y:S01]  /*14290*/  SHF.R.U32.HI R79, RZ, 0x10, R74 ;  /* 0x00000010ff4f7819 */ /* 0x000fe2000001164a */
[-C--:B------:R-:W-:Y:S04]  /*142a0*/  HMMA.16816.F32.BF16 R36, R84, R80.reuse, R36 ;  /* 0x000000505424723c */ /* 0x080fe80000041824 */
[----:B------:R1:W-:Y:S01]  /*142b0*/  MUFU.EX2 R131, R88 ;  /* 0x0000005800837308 */ /* 0x0003e20000000800 */
[----:B------:R-:W-:Y:S01]  /*142c0*/  LOP3.LUT R74, R75, UR21, R114, 0x96, !PT ;  /* 0x000000154b4a7c12 */ /* 0x000fe2000f8e9672 */
[----:B------:R-:W-:Y:S01]  /*142d0*/  FFMA.FTZ R75, R182, UR4, -R149 ;  /* 0x00000004b64b7c23 */ /* 0x000fe20008010895 */
[----:B------:R-:W-:Y:S01]  /*142e0*/  LOP3.LUT R98, R2, 0xff, RZ, 0xc0, !PT ;  /* 0x000000ff02627812 */ /* 0x000fe200078ec0ff */
[C---:B------:R-:W-:Y:S06]  /*142f0*/  HMMA.16816.F32.BF16 R40, R92.reuse, R80, R40 ;  /* 0x000000505c28723c */ /* 0x040fec0000041828 */
[----:B------:R3:W3:Y:S01]  /*14300*/  MUFU.EX2 R129, R75 ;  /* 0x0000004b00817308 */ /* 0x0006e20000000800 */
[--C-:B------:R-:W-:Y:S01]  /*14310*/  SHF.R.U32.HI R97, RZ, 0x18, R2.reuse ;  /* 0x00000018ff617819 */ /* 0x100fe20000011602 */
[-C--:B------:R-:W-:Y:S03]  /*14320*/  HMMA.16816.F32.BF16 R44, R92, R82.reuse, R44 ;  /* 0x000000525c2c723c */ /* 0x080fe6000004182c */
[----:B------:R-:W-:Y:S03]  /*14330*/  SHF.R.U32.HI R80, RZ, 0x10, R2 ;  /* 0x00000010ff507819 */ /* 0x000fe60000011602 */
[C---:B------:R-:W-:Y:S01]  /*14340*/  HMMA.16816.F32.BF16 R48, R84.reuse, R82, R48 ;  /* 0x000000525430723c */ /* 0x040fe20000041830 */
[----:B-1----:R-:W1:Y:S04]  /*14350*/  LDSM.16.MT88.4 R88, [R191+0x6800] ;  /* 0x00680000bf58783b */ /* 0x002e680000004200 */
[----:B------:R-:W-:Y:S01]  /*14360*/  FFMA.FTZ R78, R212, UR4, -R150 ;  /* 0x00000004d44e7c23 */ /* 0x000fe20008010896 */
[----:B------:R-:W-:Y:S01]  /*14370*/  LOP3.LUT R96, R74, 0xff, RZ, 0xc0, !PT ;  /* 0x000000ff4a607812 */ /* 0x000fe200078ec0ff */
[----:B------:R-:W-:Y:S01]  /*14380*/  IMAD.MOV.U32 R212, RZ, RZ, R211 ;  /* 0x000000ffffd47224 */ /* 0x000fe200078e00d3 */
[----:B---3--:R-:W-:Y:S01]  /*14390*/  LOP3.LUT R75, R79, 0xff, RZ, 0xc0, !PT ;  /* 0x000000ff4f4b7812 */ /* 0x008fe200078ec0ff */
[----:B------:R-:W-:Y:S02]  /*143a0*/  MUFU.EX2 R151, R78 ;  /* 0x0000004e00977308 */ /* 0x000fe40000000800 */
[----:B------:R-:W-:Y:S02]  /*143b0*/  LOP3.LUT R79, R2, 0xffff, RZ, 0xc0, !PT ;  /* 0x0000ffff024f7812 */ /* 0x000fe400078ec0ff */
[----:B------:R-:W-:Y:S01]  /*143c0*/  PRMT R107, R75, 0x5410, R100 ;  /* 0x000054104b6b7816 */ /* 0x000fe20000000064 */
[----:B------:R-:W-:Y:S01]  /*143d0*/  FFMA.FTZ R75, R187, UR4, -R150 ;  /* 0x00000004bb4b7c23 */ /* 0x000fe20008010896 */
[----:B------:R-:W-:Y:S02]  /*143e0*/  LOP3.LUT R2, R74, 0xffff, RZ, 0xc0, !PT ;  /* 0x0000ffff4a027812 */ /* 0x000fe400078ec0ff */
[--C-:B------:R-:W-:Y:S02]  /*143f0*/  SHF.R.U32.HI R81, RZ, 0x18, R74.reuse ;  /* 0x00000018ff517819 */ /* 0x100fe4000001164a */
[----:B------:R3:W1:Y:S01]  /*14400*/  MUFU.EX2 R128, R75 ;  /* 0x0000004b00807308 */ /* 0x0006620000000800 */
[----:B------:R-:W-:Y:S02]  /*14410*/  SHF.R.U32.HI R79, RZ, 0x8, R79 ;  /* 0x00000008ff4f7819 */ /* 0x000fe4000001164f */
[----:B------:R-:W-:Y:S02]  /*14420*/  LOP3.LUT R80, R80, 0xff, RZ, 0xc0, !PT ;  /* 0x000000ff50507812 */ /* 0x000fe400078ec0ff */
[----:B------:R-:W-:Y:S02]  /*14430*/  PRMT R100, R98, 0x5410, R79 ;  /* 0x0000541062647816 */ /* 0x000fe4000000004f */
[----:B------:R-:W-:Y:S02]  /*14440*/  PRMT R79, R80, 0x5410, R97 ;  /* 0x00005410504f7816 */ /* 0x000fe40000000061 */
[--C-:B------:R-:W-:Y:S02]  /*14450*/  HSET2.LE.AND R82, R103, R232.reuse, PT ;  /* 0x000000e867527233 */ /* 0x100fe40003803000 */
[--C-:B------:R-:W-:Y:S02]  /*14460*/  HSET2.LE.AND R80, R100, R232.reuse, PT ;  /* 0x000000e864507233 */ /* 0x100fe40003803000 */
[----:B------:R-:W-:Y:S02]  /*14470*/  F2FP.BF16.F32.PACK_AB R83, R163, R164 ;  /* 0x000000a4a353723e */ /* 0x000fe400000010ff */
[----:B---3--:R-:W-:Y:S02]  /*14480*/  SHF.R.U32.HI R75, RZ, 0x10, R74 ;  /* 0x00000010ff4b7819 */ /* 0x008fe4000001164a */
[----:B------:R-:W-:Y:S01]  /*14490*/  SHF.R.U32.HI R74, RZ, 0x8, R2 ;  /* 0x00000008ff4a7819 */ /* 0x000fe20000011602 */
[----:B------:R-:W-:Y:S01]  /*144a0*/  FFMA.FTZ R2, R215, UR4, -R77 ;  /* 0x00000004d7027c23 */ /* 0x000fe2000801084d */
[----:B------:R-:W-:Y:S01]  /*144b0*/  LOP3.LUT R75, R75, 0xff, RZ, 0xc0, !PT ;  /* 0x000000ff4b4b7812 */ /* 0x000fe200078ec0ff */
[-C--:B-1----:R-:W-:Y:S02]  /*144c0*/  HMMA.16816.F32.BF16 R52, R84, R88.reuse, R52 ;  /* 0x000000585434723c */ /* 0x082fe40000041834 */
[----:B------:R1:W-:Y:S01]  /*144d0*/  MUFU.EX2 R160, R2 ;  /* 0x0000000200a07308 */ /* 0x0003e20000000800 */
[----:B------:R-:W-:Y:S02]  /*144e0*/  PRMT R78, R96, 0x5410, R74 ;  /* 0x00005410604e7816 */ /* 0x000fe4000000004a */
[----:B------:R-:W3:Y:S01]  /*144f0*/  LDSM.16.MT88.4 R96, [R189+0x7000] ;  /* 0x00700000bd60783b */ /* 0x000ee20000004200 */
[C---:B------:R-:W-:Y:S05]  /*14500*/  HMMA.16816.F32.BF16 R56, R92.reuse, R88, R56 ;  /* 0x000000585c38723c */ /* 0x040fea0000041838 */
[----:B------:R-:W-:Y:S01]  /*14510*/  PRMT R106, R75, 0x5410, R81 ;  /* 0x000054104b6a7816 */ /* 0x000fe20000000051 */
[-C--:B------:R-:W-:Y:S05]  /*14520*/  HMMA.16816.F32.BF16 R60, R92, R90.reuse, R60 ;  /* 0x0000005a5c3c723c */ /* 0x080fea000004183c */
[--C-:B------:R-:W-:Y:S01]  /*14530*/  FFMA.FTZ R75, R217, UR4, -R148.reuse ;  /* 0x00000004d94b7c23 */ /* 0x100fe20008010894 */
[----:B------:R-:W-:Y:S01]  /*14540*/  HMMA.16816.F32.BF16 R64, R84, R90, R64 ;  /* 0x0000005a5440723c */ /* 0x000fe20000041840 */
[----:B------:R-:W-:Y:S02]  /*14550*/  LDSM.16.MT88.4 R84, [R190+0x7000] ;  /* 0x00700000be54783b */ /* 0x000fe40000004200 */
[----:B------:R3:W-:Y:S02]  /*14560*/  MUFU.EX2 R158, R75 ;  /* 0x0000004b009e7308 */ /* 0x0007e40000000800 */
[----:B-1----:R-:W-:Y:S01]  /*14570*/  FFMA.FTZ R2, R216, UR4, -R77 ;  /* 0x00000004d8027c23 */ /* 0x002fe2000801084d */
[--C-:B------:R-:W-:Y:S01]  /*14580*/  FFMA.FTZ R77, R219, UR4, -R148.reuse ;  /* 0x00000004db4d7c23 */ /* 0x100fe20008010894 */
[--C-:B------:R-:W-:Y:S02]  /*14590*/  HSET2.LE.AND R74, R102, R232.reuse, PT ;  /* 0x000000e8664a7233 */ /* 0x100fe40003803000 */
[----:B------:R-:W1:Y:S04]  /*145a0*/  LDSM.16.MT88.4 R100, [R192+0x7000] ;  /* 0x00700000c064783b */ /* 0x000e680000004200 */
[----:B------:R3:W1:Y:S01]  /*145b0*/  MUFU.EX2 R159, R2 ;  /* 0x00000002009f7308 */ /* 0x0006620000000800 */
[----:B------:R-:W-:Y:S02]  /*145c0*/  LOP3.LUT R83, R74, R83, RZ, 0xc0, !PT ;  /* 0x000000534a537212 */ /* 0x000fe400078ec0ff */
[--C-:B------:R-:W-:Y:S02]  /*145d0*/  HSET2.LE.AND R81, R79, R232.reuse, PT ;  /* 0x000000e84f517233 */ /* 0x100fe40003803000 */
[----:B------:R-:W-:Y:S02]  /*145e0*/  F2FP.BF16.F32.PACK_AB R74, R134, R135 ;  /* 0x00000087864a723e */ /* 0x000fe400000010ff */
[--C-:B------:R-:W-:Y:S03]  /*145f0*/  HSET2.LE.AND R88, R78, R232.reuse, PT ;  /* 0x000000e84e587233 */ /* 0x100fe60003803000 */
[----:B------:R1:W4:Y:S01]  /*14600*/  MUFU.EX2 R157, R77 ;  /* 0x0000004d009d7308 */ /* 0x0003220000000800 */
[----:B---3--:R-:W-:Y:S02]  /*14610*/  F2FP.BF16.F32.PACK_AB R75, R132, R133 ;  /* 0x00000085844b723e */ /* 0x008fe400000010ff */
[----:B------:R-:W-:Y:S02]  /*14620*/  LOP3.LUT R81, R81, R74, RZ, 0xc0, !PT ;  /* 0x0000004a51517212 */ /* 0x000fe400078ec0ff */
[--C-:B------:R-:W-:Y:S02]  /*14630*/  HSET2.LE.AND R89, R106, R232.reuse, PT ;  /* 0x000000e86a597233 */ /* 0x100fe40003803000 */
[----:B------:R-:W-:Y:S02]  /*14640*/  LOP3.LUT R88, R88, R75, RZ, 0xc0, !PT ;  /* 0x0000004b58587212 */ /* 0x000fe400078ec0ff */
[----:B------:R-:W-:Y:S02]  /*14650*/  F2FP.BF16.F32.PACK_AB R2, R165, R166 ;  /* 0x000000a6a502723e */ /* 0x000fe400000010ff */
[--C-:B------:R-:W-:Y:S02]  /*14660*/  HSET2.LE.AND R74, R109, R232.reuse, PT ;  /* 0x000000e86d4a7233 */ /* 0x100fe40003803000 */
[----:B------:R-:W-:Y:S02]  /*14670*/  LOP3.LUT R82, R82, R2, RZ, 0xc0, !PT ;  /* 0x0000000252527212 */ /* 0x000fe400078ec0ff */
[----:B------:R-:W-:Y:S02]  /*14680*/  F2FP.BF16.F32.PACK_AB R2, R161, R162 ;  /* 0x000000a2a102723e */ /* 0x000fe400000010ff */
[--C-:B-1----:R-:W-:Y:S02]  /*14690*/  HSET2.LE.AND R77, R107, R232.reuse, PT ;  /* 0x000000e86b4d7233 */ /* 0x102fe40003803000 */
[----:B------:R-:W-:Y:S01]  /*146a0*/  LOP3.LUT R80, R80, R2, RZ, 0xc0, !PT ;  /* 0x0000000250507212 */ /* 0x000fe200078ec0ff */
[----:B------:R-:W-:Y:S01]  /*146b0*/  LDSM.16.MT88.4 R104, [R192+0x7800] ;  /* 0x00780000c068783b */ /* 0x000fe20000004200 */
[----:B------:R-:W-:Y:S02]  /*146c0*/  F2FP.BF16.F32.PACK_AB R75, R152, R129 ;  /* 0x00000081984b723e */ /* 0x000fe400000010ff */
[----:B------:R-:W-:Y:S02]  /*146d0*/  F2FP.BF16.F32.PACK_AB R2, R130, R131 ;  /* 0x000000838202723e */ /* 0x000fe400000010ff */
[----:B------:R-:W-:Y:S01]  /*146e0*/  F2FP.BF16.F32.PACK_AB R78, R151, R128 ;  /* 0x00000080974e723e */ /* 0x000fe200000010ff */
[-C--:B------:R-:W-:Y:S05]  /*146f0*/  HMMA.16816.F32.BF16 R4, R80, R96.reuse, R4 ;  /* 0x000000605004723c */ /* 0x080fea0000041804 */
[----:B------:R-:W-:Y:S01]  /*14700*/  LOP3.LUT R89, R89, R2, RZ, 0xc0, !PT ;  /* 0x0000000259597212 */ /* 0x000fe200078ec0ff */
[--C-:B------:R-:W-:Y:S01]  /*14710*/  FFMA.FTZ R2, R228, UR4, -R148.reuse ;  /* 0x00000004e4027c23 */ /* 0x100fe20008010894 */
[----:B------:R-:W-:Y:S01]  /*14720*/  LOP3.LUT R90, R74, R75, RZ, 0xc0, !PT ;  /* 0x0000004b4a5a7212 */ /* 0x000fe200078ec0ff */
[----:B------:R-:W-:Y:S02]  /*14730*/  FFMA.FTZ R148, R229, UR4, -R148 ;  /* 0x00000004e5947c23 */ /* 0x000fe40008010894 */
[----:B------:R1:W-:Y:S01]  /*14740*/  MUFU.EX2 R154, R2 ;  /* 0x00000002009a7308 */ /* 0x0003e20000000800 */
[----:B------:R-:W-:Y:S01]  /*14750*/  LOP3.LUT R91, R77, R78, RZ, 0xc0, !PT ;  /* 0x0000004e4d5b7212 */ /* 0x000fe200078ec0ff */
[----:B------:R-:W-:Y:S01]  /*14760*/  IMAD.WIDE.U32 R74, R111, -0x2daee0ad, RZ ;  /* 0xd2511f536f4a7825 */ /* 0x000fe200078e00ff */
[----:B------:R-:W-:Y:S02]  /*14770*/  LOP3.LUT R78, R115, UR12, R112, 0x96, !PT ;  /* 0x0000000c734e7c12 */ /* 0x000fe4000f8e9670 */
[----:B------:R-:W-:Y:S02]  /*14780*/  F2FP.BF16.F32.PACK_AB R142, R159, R160 ;  /* 0x000000a09f8e723e */ /* 0x000fe400000010ff */
[----:B------:R-:W-:Y:S01]  /*14790*/  SHF.R.U32.HI R95, RZ, 0x18, R74 ;  /* 0x00000018ff5f7819 */ /* 0x000fe2000001164a */
[C---:B------:R-:W-:Y:S02]  /*147a0*/  HMMA.16816.F32.BF16 R8, R88.reuse, R96, R8 ;  /* 0x000000605808723c */ /* 0x040fe40000041808 */
[----:B------:R-:W3:Y:S02]  /*147b0*/  MUFU.EX2 R153, R148 ;  /* 0x0000009400997308 */ /* 0x000ee40000000800 */
[----:B------:R-:W-:Y:S01]  /*147c0*/  LOP3.LUT R77, R75, UR23, R110, 0x96, !PT ;  /* 0x000000174b4d7c12 */ /* 0x000fe2000f8e966e */
[----:B------:R-:W-:Y:S01]  /*147d0*/  IMAD.WIDE.U32 R78, R78, -0x2daee0ad, RZ ;  /* 0xd2511f534e4e7825 */ /* 0x000fe200078e00ff */
[-C--:B------:R-:W-:Y:S05]  /*147e0*/  HMMA.16816.F32.BF16 R12, R88, R98.reuse, R12 ;  /* 0x00000062580c723c */ /* 0x080fea000004180c */
[----:B------:R-:W-:Y:S01]  /*147f0*/  SHF.R.U32.HI R93, RZ, 0x10, R74 ;  /* 0x00000010ff5d7819 */ /* 0x000fe2000001164a */
[C---:B------:R-:W-:Y:S05]  /*14800*/  HMMA.16816.F32.BF16 R16, R80.reuse, R98, R16 ;  /* 0x000000625010723c */ /* 0x040fea0000041810 */
[C---:B------:R-:W-:Y:S01]  /*14810*/  LOP3.LUT R96, R74.reuse, 0xff, RZ, 0xc0, !PT ;  /* 0x000000ff4a607812 */ /* 0x040fe200078ec0ff */
[-C--:B------:R-:W-:Y:S05]  /*14820*/  HMMA.16816.F32.BF16 R20, R80, R100.reuse, R20 ;  /* 0x000000645014723c */ /* 0x080fea0000041814 */
[----:B------:R-:W-:Y:S01]  /*14830*/  LOP3.LUT R75, R74, 0xffff, RZ, 0xc0, !PT ;  /* 0x0000ffff4a4b7812 */ /* 0x000fe200078ec0ff */
[C---:B------:R-:W-:Y:S05]  /*14840*/  HMMA.16816.F32.BF16 R24, R88.reuse, R100, R24 ;  /* 0x000000645818723c */ /* 0x040fea0000041818 */
[----:B------:R-:W-:Y:S01]  /*14850*/  FFMA.FTZ R74, R218, UR4, -R149 ;  /* 0x00000004da4a7c23 */ /* 0x000fe20008010895 */
[-C--:B------:R-:W-:Y:S03]  /*14860*/  HMMA.16816.F32.BF16 R28, R88, R102.reuse, R28 ;  /* 0x00000066581c723c */ /* 0x080fe6000004181c */
[----:B------:R4:W-:Y:S02]  /*14870*/  MUFU.EX2 R148, R74 ;  /* 0x0000004a00947308 */ /* 0x0009e40000000800 */
[----:B------:R-:W-:Y:S01]  /*14880*/  LOP3.LUT R92, R78, 0xffff, RZ, 0xc0, !PT ;  /* 0x0000ffff4e5c7812 */ /* 0x000fe200078ec0ff */
[C---:B------:R-:W-:Y:S05]  /*14890*/  HMMA.16816.F32.BF16 R32, R80.reuse, R102, R32 ;  /* 0x000000665020723c */ /* 0x040fea0000041820 */
[----:B-1----:R-:W-:Y:S01]  /*148a0*/  LOP3.LUT R2, R79, UR23, R108, 0x96, !PT ;  /* 0x000000174f027c12 */ /* 0x002fe2000f8e966c */
[-C--:B------:R-:W-:Y:S05]  /*148b0*/  HMMA.16816.F32.BF16 R36, R80, R84.reuse, R36 ;  /* 0x000000545024723c */ /* 0x080fea0000041824 */
[----:B------:R-:W-:Y:S01]  /*148c0*/  SHF.R.U32.HI R79, RZ, 0x8, R75 ;  /* 0x00000008ff4f7819 */ /* 0x000fe2000001164b */
[C---:B------:R-:W-:Y:S05]  /*148d0*/  HMMA.16816.F32.BF16 R40, R88.reuse, R84, R40 ;  /* 0x000000545828723c */ /* 0x040fea0000041828 */
[----:B----4-:R-:W-:Y:S01]  /*148e0*/  FFMA.FTZ R74, R220, UR4, -R149 ;  /* 0x00000004dc4a7c23 */ /* 0x010fe20008010895 */
[-C--:B------:R-:W-:Y:S03]  /*148f0*/  HMMA.16816.F32.BF16 R44, R88, R86.reuse, R44 ;  /* 0x00000056582c723c */ /* 0x080fe6000004182c */
[----:B------:R1:W4:Y:S02]  /*14900*/  MUFU.EX2 R147, R74 ;  /* 0x0000004a00937308 */ /* 0x0003240000000800 */
[----:B------:R-:W-:Y:S01]  /*14910*/  PRMT R99, R96, 0x5410, R79 ;  /* 0x0000541060637816 */ /* 0x000fe2000000004f */
[C---:B------:R-:W-:Y:S05]  /*14920*/  HMMA.16816.F32.BF16 R48, R80.reuse, R86, R48 ;  /* 0x000000565030723c */ /* 0x040fea0000041830 */
[----:B------:R-:W-:Y:S01]  /*14930*/  SHF.R.U32.HI R94, RZ, 0x10, R78 ;  /* 0x00000010ff5e7819 */ /* 0x000fe2000001164e */
[----:B-----5:R-:W-:Y:S01]  /*14940*/  FFMA.FTZ R68, R68, R185, R186 ;  /* 0x000000b944447223 */ /* 0x020fe200000100ba */
[----:B------:R-:W-:Y:S04]  /*14950*/  LOP3.LUT R75, R93, 0xff, RZ, 0xc0, !PT ;  /* 0x000000ff5d4b7812 */ /* 0x000fe800078ec0ff */
[----:B------:R-:W-:Y:S02]  /*14960*/  LOP3.LUT R98, R78, 0xff, RZ, 0xc0, !PT ;  /* 0x000000ff4e627812 */ /* 0x000fe400078ec0ff */
[----:B------:R-:W-:Y:S02]  /*14970*/  SHF.R.U32.HI R93, RZ, 0x18, R78 ;  /* 0x00000018ff5d7819 */ /* 0x000fe4000001164e */
[----:B-1----:R-:W-:Y:S02]  /*14980*/  LOP3.LUT R74, R77, 0xffff, RZ, 0xc0, !PT ;  /* 0x0000ffff4d4a7812 */ /* 0x002fe400078ec0ff */
[----:B------:R-:W-:Y:S02]  /*14990*/  LOP3.LUT R78, R94, 0xff, RZ, 0xc0, !PT ;  /* 0x000000ff5e4e7812 */ /* 0x000fe400078ec0ff */
[----:B------:R-:W-:Y:S01]  /*149a0*/  SHF.R.U32.HI R96, RZ, 0x8, R74 ;  /* 0x00000008ff607819 */ /* 0x000fe2000001164a */
[--C-:B------:R-:W-:Y:S01]  /*149b0*/  FFMA.FTZ R74, R224, UR4, -R150.reuse ;  /* 0x00000004e04a7c23 */ /* 0x100fe20008010896 */
[----:B------:R-:W-:Y:S01]  /*149c0*/  PRMT R143, R75, 0x5410, R95 ;  /* 0x000054104b8f7816 */ /* 0x000fe2000000005f */
[----:B------:R-:W-:Y:S01]  /*149d0*/  FFMA.FTZ R75, R223, UR4, -R150 ;  /* 0x00000004df4b7c23 */ /* 0x000fe20008010896 */
[----:B------:R-:W-:Y:S01]  /*149e0*/  SHF.R.U32.HI R79, RZ, 0x8, R92 ;  /* 0x00000008ff4f7819 */ /* 0x000fe2000001165c */
[----:B------:R1:W-:Y:S01]  /*149f0*/  MUFU.EX2 R145, R74 ;  /* 0x0000004a00917308 */ /* 0x0003e20000000800 */
[----:B------:R-:W-:Y:S01]  /*14a00*/  PRMT R139, R78, 0x5410, R93 ;  /* 0x000054104e8b7816 */ /* 0x000fe2000000005d */
[----:B--2---:R-:W-:Y:S01]  /*14a10*/  FFMA.FTZ R69, R69, R213, R177 ;  /* 0x000000d545457223 */ /* 0x004fe200000100b1 */
[----:B------:R-:W2:Y:S01]  /*14a20*/  LDSM.16.MT88.4 R92, [R191+0x7000] ;  /* 0x00700000bf5c783b */ /* 0x000ea20000004200 */
[----:B------:R-:W-:Y:S02]  /*14a30*/  LOP3.LUT R97, R77, 0xff, RZ, 0xc0, !PT ;  /* 0x000000ff4d617812 */ /* 0x000fe400078ec0ff */
[----:B------:R-:W-:Y:S02]  /*14a40*/  PRMT R138, R98, 0x5410, R79 ;  /* 0x00005410628a7816 */ /* 0x000fe4000000004f */
[----:B------:R-:W-:Y:S02]  /*14a50*/  PRMT R140, R97, 0x5410, R96 ;  /* 0x00005410618c7816 */ /* 0x000fe40000000060 */
[----:B------:R5:W4:Y:S01]  /*14a60*/  MUFU.EX2 R146, R75 ;  /* 0x0000004b00927308 */ /* 0x000b220000000800 */
[----:B------:R-:W-:Y:S02]  /*14a70*/  SHF.R.U32.HI R79, RZ, 0x10, R2 ;  /* 0x00000010ff4f7819 */ /* 0x000fe40000011602 */
[--C-:B------:R-:W-:Y:S02]  /*14a80*/  SHF.R.U32.HI R97, RZ, 0x18, R77.reuse ;  /* 0x00000018ff617819 */ /* 0x100fe4000001164d */
[----:B------:R-:W-:Y:S02]  /*14a90*/  SHF.R.U32.HI R78, RZ, 0x10, R77 ;  /* 0x00000010ff4e7819 */ /* 0x000fe4000001164d */
[C---:B------:R-:W-:Y:S02]  /*14aa0*/  LOP3.LUT R96, R2.reuse, 0xff, RZ, 0xc0, !PT ;  /* 0x000000ff02607812 */ /* 0x040fe400078ec0ff */
[----:B-1----:R-:W-:Y:S02]  /*14ab0*/  LOP3.LUT R74, R2, 0xffff, RZ, 0xc0, !PT ;  /* 0x0000ffff024a7812 */ /* 0x002fe400078ec0ff */
[----:B------:R-:W-:Y:S02]  /*14ac0*/  LOP3.LUT R78, R78, 0xff, RZ, 0xc0, !PT ;  /* 0x000000ff4e4e7812 */ /* 0x000fe400078ec0ff */
[----:B------:R-:W-:Y:S02]  /*14ad0*/  SHF.R.U32.HI R77, RZ, 0x8, R74 ;  /* 0x00000008ff4d7819 */ /* 0x000fe4000001164a */
[----:B------:R-:W-:Y:S02]  /*14ae0*/  SHF.R.U32.HI R74, RZ, 0x18, R2 ;  /* 0x00000018ff4a7819 */ /* 0x000fe40000011602 */
[----:B------:R-:W-:Y:S01]  /*14af0*/  LOP3.LUT R2, R79, 0xff, RZ, 0xc0, !PT ;  /* 0x000000ff4f027812 */ /* 0x000fe200078ec0ff */
[----:B-----5:R-:W-:Y:S01]  /*14b00*/  FFMA.FTZ R75, R225, UR4, -R149 ;  /* 0x00000004e14b7c23 */ /* 0x020fe20008010895 */
[----:B------:R-:W-:Y:S01]  /*14b10*/  PRMT R78, R78, 0x5410, R97 ;  /* 0x000054104e4e7816 */ /* 0x000fe20000000061 */
[----:B------:R-:W-:Y:S01]  /*14b20*/  FFMA.FTZ R149, R226, UR4, -R149 ;  /* 0x00000004e2957c23 */ /* 0x000fe20008010895 */
[----:B------:R-:W-:Y:S01]  /*14b30*/  PRMT R137, R2, 0x5410, R74 ;  /* 0x0000541002897816 */ /* 0x000fe2000000004a */
[--C-:B------:R-:W-:Y:S01]  /*14b40*/  FFMA.FTZ R74, R227, UR4, -R150.reuse ;  /* 0x00000004e34a7c23 */ /* 0x100fe20008010896 */
[----:B------:R-:W-:Y:S01]  /*14b50*/  PRMT R77, R96, 0x5410, R77 ;  /* 0x00005410604d7816 */ /* 0x000fe2000000004d */
[----:B------:R-:W-:Y:S01]  /*14b60*/  MUFU.EX2 R144, R75 ;  /* 0x0000004b00907308 */ /* 0x000fe20000000800 */
[--C-:B------:R-:W-:Y:S01]  /*14b70*/  HSET2.LE.AND R2, R99, R232.reuse, PT ;  /* 0x000000e863027233 */ /* 0x100fe20003803000 */
[----:B------:R-:W-:Y:S01]  /*14b80*/  FFMA.FTZ R150, R76, UR4, -R150 ;  /* 0x000000044c967c23 */ /* 0x000fe20008010896 */
[----:B------:R-:W1:Y:S01]  /*14b90*/  LDSM.16.MT88.4 R96, [R189+0x7800] ;  /* 0x00780000bd60783b */ /* 0x000e620000004200 */
[--C-:B------:R-:W-:Y:S02]  /*14ba0*/  HSET2.LE.AND R143, R143, R232.reuse, PT ;  /* 0x000000e88f8f7233 */ /* 0x100fe40003803000 */
[----:B------:R-:W-:Y:S04]  /*14bb0*/  LOP3.LUT R142, R2, R142, RZ, 0xc0, !PT ;  /* 0x0000008e028e7212 */ /* 0x000fe800078ec0ff */
[----:B------:R5:W-:Y:S01]  /*14bc0*/  MUFU.EX2 R79, R74 ;  /* 0x0000004a004f7308 */ /* 0x000be20000000800 */
[--C-:B------:R-:W-:Y:S01]  /*14bd0*/  HSET2.LE.AND R140, R140, R232.reuse, PT ;  /* 0x000000e88c8c7233 */ /* 0x100fe20003803000 */
[-C--:B--2---:R-:W-:Y:S03]  /*14be0*/  HMMA.16816.F32.BF16 R52, R80, R92.reuse, R52 ;  /* 0x0000005c5034723c */ /* 0x084fe60000041834 */
[--C-:B------:R-:W-:Y:S02]  /*14bf0*/  HSET2.LE.AND R141, R78, R232.reuse, PT ;  /* 0x000000e84e8d7233 */ /* 0x100fe40003803000 */
[----:B------:R-:W-:Y:S01]  /*14c00*/  F2FP.BF16.F32.PACK_AB R2, R157, R158 ;  /* 0x0000009e9d02723e */ /* 0x000fe200000010ff */
[C---:B------:R-:W-:Y:S02]  /*14c10*/  HMMA.16816.F32.BF16 R56, R88.reuse, R92, R56 ;  /* 0x0000005c5838723c */ /* 0x040fe40000041838 */
[----:B------:R-:W2:Y:S03]  /*14c20*/  MUFU.EX2 R149, R149 ;  /* 0x0000009500957308 */ /* 0x000ea60000000800 */
[----:B------:R-:W-:Y:S01]  /*14c30*/  LOP3.LUT R143, R143, R2, RZ, 0xc0, !PT ;  /* 0x000000028f8f7212 */ /* 0x000fe200078ec0ff */
[-C--:B------:R-:W-:Y:S06]  /*14c40*/  HMMA.16816.F32.BF16 R60, R88, R94.reuse, R60 ;  /* 0x0000005e583c723c */ /* 0x080fec000004183c */
[----:B------:R-:W2:Y:S01]  /*14c50*/  MUFU.EX2 R150, R150 ;  /* 0x0000009600967308 */ /* 0x000ea20000000800 */
[----:B-----5:R-:W-:Y:S01]  /*14c60*/  F2FP.BF16.F32.PACK_AB R74, R155, R156 ;  /* 0x0000009c9b4a723e */ /* 0x020fe200000010ff */
[----:B------:R-:W-:Y:S04]  /*14c70*/  HMMA.16816.F32.BF16 R64, R80, R94, R64 ;  /* 0x0000005e5040723c */ /* 0x000fe80000041840 */
[----:B---3--:R-:W-:Y:S02]  /*14c80*/  F2FP.BF16.F32.PACK_AB R75, R153, R154 ;  /* 0x0000009a994b723e */ /* 0x008fe400000010ff */
[----:B------:R-:W-:Y:S02]  /*14c90*/  LOP3.LUT R140, R140, R74, RZ, 0xc0, !PT ;  /* 0x0000004a8c8c7212 */ /* 0x000fe400078ec0ff */
[----:B------:R-:W-:Y:S03]  /*14ca0*/  LOP3.LUT R141, R141, R75, RZ, 0xc0, !PT ;  /* 0x0000004b8d8d7212 */ /* 0x000fe600078ec0ff */
[--C-:B------:R-:W-:Y:S02]  /*14cb0*/  HSET2.LE.AND R76, R77, R232.reuse, PT ;  /* 0x000000e84d4c7233 */ /* 0x100fe40003803000 */
[--C-:B------:R-:W-:Y:S02]  /*14cc0*/  HSET2.LE.AND R138, R138, R232.reuse, PT ;  /* 0x000000e88a8a7233 */ /* 0x100fe40003803000 */
[--C-:B------:R-:W-:Y:S01]  /*14cd0*/  HSET2.LE.AND R137, R137, R232.reuse, PT ;  /* 0x000000e889897233 */ /* 0x100fe20003803000 */
[-C--:B-1----:R-:W-:Y:S01]  /*14ce0*/  HMMA.16816.F32.BF16 R84, R140, R96.reuse, R4 ;  /* 0x000000608c54723c */ /* 0x082fe20000041804 */
[----:B------:R-:W1:Y:S04]  /*14cf0*/  LDSM.16.MT88.4 R4, [R191+0x7800] ;  /* 0x00780000bf04783b */ /* 0x000e680000004200 */
[----:B------:R-:W-:Y:S02]  /*14d00*/  HSET2.LE.AND R139, R139, R232, PT ;  /* 0x000000e88b8b7233 */ /* 0x000fe40003803000 */
[----:B----4-:R-:W-:Y:S04]  /*14d10*/  F2FP.BF16.F32.PACK_AB R136, R147, R148 ;  /* 0x000000949388723e */ /* 0x010fe800000010ff */
[----:B------:R-:W-:Y:S02]  /*14d20*/  F2FP.BF16.F32.PACK_AB R2, R145, R146 ;  /* 0x000000929102723e */ /* 0x000fe400000010ff */
[----:B--2---:R-:W-:Y:S02]  /*14d30*/  F2FP.BF16.F32.PACK_AB R74, R149, R144 ;  /* 0x00000090954a723e */ /* 0x004fe400000010ff */
[----:B------:R-:W-:Y:S02]  /*14d40*/  F2FP.BF16.F32.PACK_AB R75, R150, R79 ;  /* 0x0000004f964b723e */ /* 0x000fe400000010ff */
        /* <DEDUP_REMOVED lines=44> */
[----:B------:R-:W-:Y:S04]  /*15010*/  IMAD.MOV.U32 R74, RZ, RZ, R71 ;  /* 0x000000ffff4a7224 */ /* 0x000fe800078e0047 */
        /* <DEDUP_REMOVED lines=45> */
.L_x_1981:
[----:B--2---:R-:W2:Y:S01]  /*152f0*/  LDL.LU R4, [R1+0x20] ;  /* 0x0000200001047983 */ /* 0x004ea20000300800 */
[----:B------:R-:W-:-:S03]  /*15300*/  ULDC UR4, c[0x0][0x38c] ;  /* 0x0000e30000047ab9 */ /* 0x000fc60000000800 */
[----:B------:R-:W3:Y:S04]  /*15310*/  LDL.LU R7, [R1+0x24] ;  /* 0x0000240001077983 */ /* 0x000ee80000300800 */
[----:B------:R-:W4:Y:S04]  /*15320*/  LDL.LU R6, [R1+0x28] ;  /* 0x0000280001067983 */ /* 0x000f280000300800 */
[----:B------:R-:W5:Y:S04]  /*15330*/  LDL.LU R8, [R1+0x2c] ;  /* 0x00002c0001087983 */ /* 0x000f680000300800 */
[----:B------:R-:W5:Y:S01]  /*15340*/  LDL R40, [R1+0x5c] ;  /* 0x00005c0001287983 */ /* 0x000f620000100800 */
[----:B------:R-:W1:Y:S02]  /*15350*/  S2R R39, SR_TID.X ;  /* 0x0000000000277919 */ /* 0x000e640000002100 */
[----:B-1----:R-:W-:Y:S01]  /*15360*/  SHF.R.S32.HI R38, RZ, 0x1f, R39 ;  /* 0x0000001fff267819 */ /* 0x002fe20000011427 */
[----:B------:R-:W-:Y:S01]  /*15370*/  UMOV UR5, 0x400 ;  /* 0x0000040000057882 */ /* 0x000fe20000000000 */
[----:B--2---:R-:W1:Y:S04]  /*15380*/  SHFL.BFLY PT, R2, R4, 0x2, 0x1f ;  /* 0x0c401f0004027f89 */ /* 0x004e6800000e0000 */
[----:B---3--:R-:W2:Y:S04]  /*15390*/  SHFL.BFLY PT, R0, R7, 0x2, 0x1f ;  /* 0x0c401f0007007f89 */ /* 0x008ea800000e0000 */
[----:B----4-:R-:W3:Y:S01]  /*153a0*/  SHFL.BFLY PT, R3, R6, 0x2, 0x1f ;  /* 0x0c401f0006037f89 */ /* 0x010ee200000e0000 */
[----:B-1----:R-:W-:-:S03]  /*153b0*/  FADD.FTZ R2, R2, R4 ;  /* 0x0000000402027221 */ /* 0x002fc60000010000 */
[----:B-----5:R-:W1:Y:S01]  /*153c0*/  SHFL.BFLY PT, R4, R8, 0x2, 0x1f ;  /* 0x0c401f0008047f89 */ /* 0x020e6200000e0000 */
[----:B--2---:R-:W-:-:S03]  /*153d0*/  FADD.FTZ R0, R0, R7 ;  /* 0x0000000700007221 */ /* 0x004fc60000010000 */
[----:B------:R-:W2:Y:S01]  /*153e0*/  SHFL.BFLY PT, R5, R2, 0x1, 0x1f ;  /* 0x0c201f0002057f89 */ /* 0x000ea200000e0000 */
[----:B---3--:R-:W-:-:S03]  /*153f0*/  FADD.FTZ R3, R3, R6 ;  /* 0x0000000603037221 */ /* 0x008fc60000010000 */
[----:B------:R-:W3:Y:S04]  /*15400*/  SHFL.BFLY PT, R7, R0, 0x1, 0x1f ;  /* 0x0c201f0000077f89 */ /* 0x000ee800000e0000 */
[----:B------:R-:W4:Y:S01]  /*15410*/  SHFL.BFLY PT, R6, R3, 0x1, 0x1f ;  /* 0x0c201f0003067f89 */ /* 0x000f2200000e0000 */
[----:B-1----:R-:W-:Y:S01]  /*15420*/  FADD.FTZ R4, R4, R8 ;  /* 0x0000000804047221 */ /* 0x002fe20000010000 */
[----:B--2---:R-:W-:-:S04]  /*15430*/  FADD.FTZ R35, R2, R5 ;  /* 0x0000000502237221 */ /* 0x004fc80000010000 */
[----:B------:R-:W1:Y:S01]  /*15440*/  SHFL.BFLY PT, R5, R4, 0x1, 0x1f ;  /* 0x0c201f0004057f89 */ /* 0x000e6200000e0000 */
[----:B------:R-:W-:Y:S01]  /*15450*/  LEA.HI R8, R38, R39, RZ, 0x2 ;  /* 0x0000002726087211 */ /* 0x000fe200078f10ff */
[----:B---3--:R-:W-:Y:S01]  /*15460*/  FADD.FTZ R34, R0, R7 ;  /* 0x0000000700227221 */ /* 0x008fe20000010000 */
[----:B----4-:R-:W-:Y:S02]  /*15470*/  FADD.FTZ R36, R3, R6 ;  /* 0x0000000603247221 */ /* 0x010fe40000010000 */
[--C-:B------:R-:W-:Y:S02]  /*15480*/  SHF.R.S32.HI R6, RZ, 0x2, R8.reuse ;  /* 0x00000002ff067819 */ /* 0x100fe40000011408 */
[----:B------:R-:W-:Y:S02]  /*15490*/  SHF.R.S32.HI R3, RZ, 0x1f, R8 ;  /* 0x0000001fff037819 */ /* 0x000fe40000011408 */
[----:B------:R-:W-:Y:S02]  /*154a0*/  FSETP.NE.FTZ.AND P5, PT, R35, RZ, PT ;  /* 0x000000ff2300720b */ /* 0x000fe40003fb5000 */
[----:B------:R-:W-:-:S02]  /*154b0*/  FSETP.NE.FTZ.AND P4, PT, R34, RZ, PT ;  /* 0x000000ff2200720b */ /* 0x000fc40003f95000 */
[----:B------:R-:W-:Y:S02]  /*154c0*/  FSETP.NE.FTZ.AND P3, PT, R36, RZ, PT ;  /* 0x000000ff2400720b */ /* 0x000fe40003f75000 */
[----:B------:R-:W-:Y:S01]  /*154d0*/  LEA.HI R3, R3, R6, RZ, 0x3 ;  /* 0x0000000603037211 */ /* 0x000fe200078f18ff */
[----:B-1----:R-:W-:-:S05]  /*154e0*/  FADD.FTZ R37, R4, R5 ;  /* 0x0000000504257221 */ /* 0x002fca0000010000 */
[----:B------:R-:W-:Y:S02]  /*154f0*/  FSETP.NE.FTZ.AND P0, PT, R37, RZ, PT ;  /* 0x000000ff2500720b */ /* 0x000fe40003f15000 */
[----:B------:R-:W-:Y:S02]  /*15500*/  LOP3.LUT R5, R3, 0xfffffff8, RZ, 0xc0, !PT ;  /* 0xfffffff803057812 */ /* 0x000fe400078ec0ff */
[----:B------:R-:W-:Y:S02]  /*15510*/  MOV R0, 0x3f800000 ;  /* 0x3f80000000007802 */ /* 0x000fe40000000f00 */
[----:B------:R-:W-:Y:S02]  /*15520*/  MOV R2, 0x3f800000 ;  /* 0x3f80000000027802 */ /* 0x000fe40000000f00 */
[----:B------:R-:W-:Y:S02]  /*15530*/  MOV R4, 0x3f800000 ;  /* 0x3f80000000047802 */ /* 0x000fe40000000f00 */
[----:B------:R-:W-:Y:S01]  /*15540*/  MOV R3, 0x3f800000 ;  /* 0x3f80000000037802 */ /* 0x000fe20000000f00 */
[----:B------:R-:W1:Y:S08]  /*15550*/  @P5 MUFU.RCP R0, R35 ;  /* 0x0000002300005308 */ /* 0x000e700000001000 */
[----:B------:R-:W2:Y:S08]  /*15560*/  @P4 MUFU.RCP R2, R34 ;  /* 0x0000002200024308 */ /* 0x000eb00000001000 */
[----:B------:R-:W3:Y:S08]  /*15570*/  @P3 MUFU.RCP R4, R36 ;  /* 0x0000002400043308 */ /* 0x000ef00000001000 */
[----:B------:R-:W4:Y:S01]  /*15580*/  @P0 MUFU.RCP R3, R37 ;  /* 0x0000002500030308 */ /* 0x000f220000001000 */
[----:B-1----:R-:W-:Y:S01]  /*15590*/  FMUL.FTZ R0, R0, UR4 ;  /* 0x0000000400007c20 */ /* 0x002fe20008410000 */
[----:B--2---:R-:W-:Y:S01]  /*155a0*/  FMUL.FTZ R2, R2, UR4 ;  /* 0x0000000402027c20 */ /* 0x004fe20008410000 */
[----:B---3--:R-:W-:Y:S01]  /*155b0*/  FMUL.FTZ R4, R4, UR4 ;  /* 0x0000000404047c20 */ /* 0x008fe20008410000 */
[----:B----4-:R-:W-:Y:S01]  /*155c0*/  FMUL.FTZ R3, R3, UR4 ;  /* 0x0000000403037c20 */ /* 0x010fe20008410000 */
[----:B------:R-:W1:Y:S01]  /*155d0*/  S2UR UR4, SR_CgaCtaId ;  /* 0x00000000000479c3 */ /* 0x000e620000008800 */
[----:B------:R-:W-:Y:S01]  /*155e0*/  IADD3 R5, R6, -R5, RZ ;  /* 0x8000000506057210 */ /* 0x000fe20007ffe0ff */
        /* <DEDUP_REMOVED lines=32> */
[----:B------:R-:W-:-:S02]  /*157f0*/  LEA.HI R38, R38, R39, RZ, 0x5 ;  /* 0x0000002726267211 */ /* 0x000fc400078f28ff */
[----:B------:R-:W-:Y:S02]  /*15800*/  LOP3.LUT R0, R8, 0x3ffffffc, RZ, 0xc0, !PT ;  /* 0x3ffffffc08007812 */ /* 0x000fe400078ec0ff */
[C---:B------:R-:W-:Y:S02]  /*15810*/  SHF.L.U32 R2, R5.reuse, 0x6, RZ ;  /* 0x0000000605027819 */ /* 0x040fe400000006ff */
[----:B------:R-:W-:Y:S02]  /*15820*/  SHF.R.S32.HI R33, RZ, 0x5, R38 ;  /* 0x00000005ff217819 */ /* 0x000fe40000011426 */
[----:B------:R-:W-:Y:S02]  /*15830*/  IADD3 R0, -R0, R39, RZ ;  /* 0x0000002700007210 */ /* 0x000fe40007ffe1ff */
[----:B------:R-:W-:Y:S02]  /*15840*/  LOP3.LUT R2, R2, 0x1c0, RZ, 0xc0, !PT ;  /* 0x000001c002027812 */ /* 0x000fe400078ec0ff */
[----:B------:R-:W-:-:S02]  /*15850*/  R2P PR, R5, 0x6 ;  /* 0x0000000605007804 */ /* 0x000fc40000000000 */
[----:B------:R-:W-:Y:S02]  /*15860*/  LEA R0, R33, R0, 0x9 ;  /* 0x0000000021007211 */ /* 0x000fe400078e48ff */
[----:B------:R-:W-:Y:S01]  /*15870*/  LEA.HI R2, R2, R2, RZ, 0x1d ;  /* 0x0000000202027211 */ /* 0x000fe200078fe8ff */
[----:B-1----:R-:W-:Y:S01]  /*15880*/  ULEA UR4, UR4, UR5, 0x18 ;  /* 0x0000000504047291 */ /* 0x002fe2000f8ec03f */
[----:B------:R-:W-:Y:S02]  /*15890*/  LOP3.LUT R5, R5, 0x1, RZ, 0xc0, !PT ;  /* 0x0000000105057812 */ /* 0x000fe400078ec0ff */
[----:B------:R-:W-:Y:S02]  /*158a0*/  LEA R0, R0, R2, 0x1 ;  /* 0x0000000200007211 */ /* 0x000fe400078e08ff */
[----:B------:R-:W-:Y:S02]  /*158b0*/  ISETP.NE.U32.AND P6, PT, R5, 0x1, PT ;  /* 0x000000010500780c */ /* 0x000fe40003fc5070 */
[----:B------:R-:W-:Y:S01]  /*158c0*/  MOV R8, 0x10 ;  /* 0x0000001000087802 */ /* 0x000fe20000000f00 */
[C---:B------:R-:W-:Y:S01]  /*158d0*/  FMUL.FTZ R80, R4.reuse, R80 ;  /* 0x0000005004507220 */ /* 0x040fe20000410000 */
[----:B------:R-:W-:Y:S01]  /*158e0*/  F2FP.BF16.F32.PACK_AB R15, R15, R84 ;  /* 0x000000540f0f723e */ /* 0x000fe200000010ff */
[----:B------:R-:W-:Y:S01]  /*158f0*/  FMUL.FTZ R17, R4, R81 ;  /* 0x0000005104117220 */ /* 0x000fe20000410000 */
[----:B------:R-:W-:Y:S01]  /*15900*/  LEA R2, R0, UR4, 0x1 ;  /* 0x0000000400027c11 */ /* 0x000fe2000f8e08ff */
[C---:B------:R-:W-:Y:S01]  /*15910*/  FMUL.FTZ R82, R3.reuse, R82 ;  /* 0x0000005203527220 */ /* 0x040fe20000410000 */
[----:B------:R-:W-:Y:S01]  /*15920*/  FMUL.FTZ R18, R3, R83 ;  /* 0x0000005303127220 */ /* 0x000fe20000410000 */
[----:B------:R-:W-:-:S02]  /*15930*/  SEL R8, R8, 0xfffffff0, P6 ;  /* 0xfffffff008087807 */ /* 0x000fc40003000000 */
[----:B------:R-:W-:Y:S01]  /*15940*/  MOV R0, 0x20 ;  /* 0x0000002000007802 */ /* 0x000fe20000000f00 */
[C---:B------:R-:W-:Y:S01]  /*15950*/  FMUL.FTZ R92, R4.reuse, R92 ;  /* 0x0000005c045c7220 */ /* 0x040fe20000410000 */
[----:B------:R-:W-:Y:S01]  /*15960*/  F2FP.BF16.F32.PACK_AB R7, R7, R86 ;  /* 0x000000560707723e */ /* 0x000fe200000010ff */
[----:B------:R-:W-:Y:S01]  /*15970*/  FMUL.FTZ R23, R4, R93 ;  /* 0x0000005d04177220 */ /* 0x000fe20000410000 */
[C---:B------:R-:W-:Y:S01]  /*15980*/  FMUL.FTZ R94, R3.reuse, R94 ;  /* 0x0000005e035e7220 */ /* 0x040fe20000410000 */
[----:B------:R-:W-:Y:S01]  /*15990*/  FMUL.FTZ R22, R3, R95 ;  /* 0x0000005f03167220 */ /* 0x000fe20000410000 */
[----:B------:R-:W-:Y:S01]  /*159a0*/  F2FP.BF16.F32.PACK_AB R6, R6, R88 ;  /* 0x000000580606723e */ /* 0x000fe200000010ff */
[----:B------:R1:W-:Y:S01]  /*159b0*/  STS [R2], R15 ;  /* 0x0000000f02007388 */ /* 0x0003e20000000800 */
[----:B------:R-:W-:Y:S02]  /*159c0*/  F2FP.BF16.F32.PACK_AB R16, R16, R90 ;  /* 0x0000005a1010723e */ /* 0x000fe400000010ff */
[----:B------:R-:W-:-:S02]  /*159d0*/  IADD3 R5, R2, R8, RZ ;  /* 0x0000000802057210 */ /* 0x000fc40007ffe0ff */
[----:B------:R-:W-:Y:S02]  /*159e0*/  ISETP.NE.AND P6, PT, R40, -0x1, PT ;  /* 0xffffffff2800780c */ /* 0x000fe40003fc5270 */
[----:B------:R-:W-:Y:S02]  /*159f0*/  F2FP.BF16.F32.PACK_AB R17, R17, R80 ;  /* 0x000000501111723e */ /* 0x000fe400000010ff */
[----:B------:R-:W-:Y:S01]  /*15a00*/  F2FP.BF16.F32.PACK_AB R18, R18, R82 ;  /* 0x000000521212723e */ /* 0x000fe200000010ff */
[C---:B------:R-:W-:Y:S01]  /*15a10*/  FMUL.FTZ R96, R4.reuse, R96 ;  /* 0x0000006004607220 */ /* 0x040fe20000410000 */
[C---:B------:R-:W-:Y:S01]  /*15a20*/  FMUL.FTZ R26, R4.reuse, R97 ;  /* 0x00000061041a7220 */ /* 0x040fe20000410000 */
[C---:B------:R-:W-:Y:S01]  /*15a30*/  FMUL.FTZ R98, R3.reuse, R98 ;  /* 0x0000006203627220 */ /* 0x040fe20000410000 */
[C---:B------:R-:W-:Y:S01]  /*15a40*/  FMUL.FTZ R25, R3.reuse, R99 ;  /* 0x0000006303197220 */ /* 0x040fe20000410000 */
[----:B------:R2:W-:Y:S01]  /*15a50*/  STS [R2+0x400], R7 ;  /* 0x0004000702007388 */ /* 0x0005e20000000800 */
[C---:B------:R-:W-:Y:S01]  /*15a60*/  FMUL.FTZ R108, R4.reuse, R108 ;  /* 0x0000006c046c7220 */ /* 0x040fe20000410000 */
[----:B------:R-:W-:Y:S01]  /*15a70*/  FMUL.FTZ R31, R4, R109 ;  /* 0x0000006d041f7220 */ /* 0x000fe20000410000 */
[C---:B------:R-:W-:Y:S01]  /*15a80*/  FMUL.FTZ R110, R3.reuse, R110 ;  /* 0x0000006e036e7220 */ /* 0x040fe20000410000 */
[----:B------:R-:W-:Y:S01]  /*15a90*/  FMUL.FTZ R111, R3, R111 ;  /* 0x0000006f036f7220 */ /* 0x000fe20000410000 */
[----:B------:R-:W-:Y:S01]  /*15aa0*/  F2FP.BF16.F32.PACK_AB R23, R23, R92 ;  /* 0x0000005c1717723e */ /* 0x000fe200000010ff */
[----:B------:R3:W-:Y:S01]  /*15ab0*/  STS [R5], R6 ;  /* 0x0000000605007388 */ /* 0x0007e20000000800 */
[----:B------:R-:W-:-:S02]  /*15ac0*/  F2FP.BF16.F32.PACK_AB R22, R22, R94 ;  /* 0x0000005e1616723e */ /* 0x000fc400000010ff */
[----:B-1----:R-:W-:Y:S02]  /*15ad0*/  SEL R15, R0, 0xffffffe0, !P1 ;  /* 0xffffffe0000f7807 */ /* 0x002fe40004800000 */
[C---:B------:R-:W-:Y:S02]  /*15ae0*/  IADD3 R0, R2.reuse, 0x40, RZ ;  /* 0x0000004002007810 */ /* 0x040fe40007ffe0ff */
[----:B------:R-:W-:Y:S01]  /*15af0*/  @P2 IADD3 R0, R2, -0x40, RZ ;  /* 0xffffffc002002810 */ /* 0x000fe20007ffe0ff */
[----:B------:R-:W-:Y:S01]  /*15b00*/  STS [R5+0x400], R16 ;  /* 0x0004001005007388 */ /* 0x000fe20000000800 */
[----:B------:R-:W-:Y:S02]  /*15b10*/  F2FP.BF16.F32.PACK_AB R21, R21, R100 ;  /* 0x000000641515723e */ /* 0x000fe400000010ff */
[----:B------:R-:W-:Y:S01]  /*15b20*/  F2FP.BF16.F32.PACK_AB R20, R20, R102 ;  /* 0x000000661414723e */ /* 0x000fe200000010ff */
[----:B------:R-:W-:Y:S01]  /*15b30*/  STS [R2+0x2000], R17 ;  /* 0x0020001102007388 */ /* 0x000fe20000000800 */
[----:B------:R-:W-:Y:S01]  /*15b40*/  F2FP.BF16.F32.PACK_AB R19, R19, R104 ;  /* 0x000000681313723e */ /* 0x000fe200000010ff */
[----:B------:R-:W-:-:S02]  /*15b50*/  FMUL.FTZ R112, R4, R112 ;  /* 0x0000007004707220 */ /* 0x000fc40000410000 */
[----:B------:R1:W-:Y:S01]  /*15b60*/  STS [R2+0x2400], R18 ;  /* 0x0024001202007388 */ /* 0x0003e20000000800 */
[----:B--2---:R-:W-:Y:S01]  /*15b70*/  IADD3 R7, R2, R15, RZ ;  /* 0x0000000f02077210 */ /* 0x004fe20007ffe0ff */
[----:B------:R-:W-:Y:S01]  /*15b80*/  FMUL.FTZ R32, R4, R113 ;  /* 0x0000007104207220 */ /* 0x000fe20000410000 */
[C---:B------:R-:W-:Y:S01]  /*15b90*/  FMUL.FTZ R114, R3.reuse, R114 ;  /* 0x0000007203727220 */ /* 0x040fe20000410000 */
[----:B------:R-:W-:Y:S01]  /*15ba0*/  FMUL.FTZ R115, R3, R115 ;  /* 0x0000007303737220 */ /* 0x000fe20000410000 */
[----:B------:R-:W-:Y:S02]  /*15bb0*/  F2FP.BF16.F32.PACK_AB R24, R24, R106 ;  /* 0x0000006a1818723e */ /* 0x000fe400000010ff */
[----:B---3--:R-:W-:Y:S01]  /*15bc0*/  IADD3 R6, R5, R15, RZ ;  /* 0x0000000f05067210 */ /* 0x008fe20007ffe0ff */
[C---:B------:R-:W-:Y:S01]  /*15bd0*/  FMUL.FTZ R124, R4.reuse, R124 ;  /* 0x0000007c047c7220 */ /* 0x040fe20000410000 */
[----:B------:R-:W-:Y:S01]  /*15be0*/  FMUL.FTZ R14, R4, R125 ;  /* 0x0000007d040e7220 */ /* 0x000fe20000410000 */
[C---:B------:R-:W-:Y:S01]  /*15bf0*/  FMUL.FTZ R126, R3.reuse, R126 ;  /* 0x0000007e037e7220 */ /* 0x040fe20000410000 */
[----:B------:R-:W-:Y:S01]  /*15c00*/  FMUL.FTZ R13, R3, R127 ;  /* 0x0000007f030d7220 */ /* 0x000fe20000410000 */
[----:B------:R-:W-:Y:S01]  /*15c10*/  F2FP.BF16.F32.PACK_AB R26, R26, R96 ;  /* 0x000000601a1a723e */ /* 0x000fe200000010ff */
[----:B------:R-:W-:Y:S01]  /*15c20*/  STS [R5+0x2000], R23 ;  /* 0x0020001705007388 */ /* 0x000fe20000000800 */
[----:B------:R-:W-:-:S02]  /*15c30*/  F2FP.BF16.F32.PACK_AB R25, R25, R98 ;  /* 0x000000621919723e */ /* 0x000fc400000010ff */
[----:B------:R-:W-:Y:S01]  /*15c40*/  F2FP.BF16.F32.PACK_AB R31, R31, R108 ;  /* 0x0000006c1f1f723e */ /* 0x000fe200000010ff */
[----:B------:R-:W-:Y:S01]  /*15c50*/  STS [R5+0x2400], R22 ;  /* 0x0024001605007388 */ /* 0x000fe20000000800 */
[----:B------:R-:W-:Y:S02]  /*15c60*/  F2FP.BF16.F32.PACK_AB R111, R111, R110 ;  /* 0x0000006e6f6f723e */ /* 0x000fe400000010ff */
[----:B------:R-:W-:Y:S01]  /*15c70*/  F2FP.BF16.F32.PACK_AB R30, R30, R116 ;  /* 0x000000741e1e723e */ /* 0x000fe200000010ff */
[----:B------:R-:W-:Y:S01]  /*15c80*/  STS [R7], R21 ;  /* 0x0000001507007388 */ /* 0x000fe20000000800 */
[----:B-1----:R-:W-:-:S03]  /*15c90*/  IADD3 R2, R15, 0x400, R0 ;  /* 0x000004000f027810 */ /* 0x002fc60007ffe000 */
[----:B------:R-:W-:Y:S01]  /*15ca0*/  STS [R7+0x400], R20 ;  /* 0x0004001407007388 */ /* 0x000fe20000000800 */
[----:B------:R-:W-:Y:S02]  /*15cb0*/  F2FP.BF16.F32.PACK_AB R29, R29, R118 ;  /* 0x000000761d1d723e */ /* 0x000fe400000010ff */
[----:B------:R-:W-:Y:S01]  /*15cc0*/  IADD3 R17, R8, R2, RZ ;  /* 0x0000000208117210 */ /* 0x000fe20007ffe0ff */
[----:B------:R1:W-:Y:S01]  /*15cd0*/  STS [R6], R19 ;  /* 0x0000001306007388 */ /* 0x0003e20000000800 */
[----:B------:R-:W-:Y:S02]  /*15ce0*/  F2FP.BF16.F32.PACK_AB R28, R28, R120 ;  /* 0x000000781c1c723e */ /* 0x000fe400000010ff */
[----:B------:R-:W-:Y:S01]  /*15cf0*/  F2FP.BF16.F32.PACK_AB R27, R27, R122 ;  /* 0x0000007a1b1b723e */ /* 0x000fe200000010ff */
[----:B------:R-:W-:Y:S01]  /*15d00*/  STS [R6+0x400], R24 ;  /* 0x0004001806007388 */ /* 0x000fe20000000800 */
[----:B------:R-:W-:Y:S02]  /*15d10*/  IADD3 R2, R8, R0, RZ ;  /* 0x0000000008027210 */ /* 0x000fe40007ffe0ff */
[----:B------:R-:W-:Y:S01]  /*15d20*/  F2FP.BF16.F32.PACK_AB R32, R32, R112 ;  /* 0x000000702020723e */ /* 0x000fe200000010ff */
[----:B------:R-:W-:Y:S01]  /*15d30*/  STS [R7+0x2000], R26 ;  /* 0x0020001a07007388 */ /* 0x000fe20000000800 */
[----:B------:R-:W-:-:S02]  /*15d40*/  F2FP.BF16.F32.PACK_AB R115, R115, R114 ;  /* 0x000000727373723e */ /* 0x000fc400000010ff */
[----:B------:R-:W-:Y:S01]  /*15d50*/  F2FP.BF16.F32.PACK_AB R14, R14, R124 ;  /* 0x0000007c0e0e723e */ /* 0x000fe200000010ff */
[----:B------:R-:W-:Y:S01]  /*15d60*/  STS [R7+0x2400], R25 ;  /* 0x0024001907007388 */ /* 0x000fe20000000800 */
[----:B------:R-:W-:Y:S02]  /*15d70*/  F2FP.BF16.F32.PACK_AB R13, R13, R126 ;  /* 0x0000007e0d0d723e */ /* 0x000fe400000010ff */
[----:B------:R-:W-:Y:S01]  /*15d80*/  F2FP.BF16.F32.PACK_AB R12, R12, R132 ;  /* 0x000000840c0c723e */ /* 0x000fe200000010ff */
[----:B------:R-:W-:Y:S01]  /*15d90*/  STS [R6+0x2000], R31 ;  /* 0x0020001f06007388 */ /* 0x000fe20000000800 */
[----:B------:R-:W-:Y:S02]  /*15da0*/  F2FP.BF16.F32.PACK_AB R11, R11, R134 ;  /* 0x000000860b0b723e */ /* 0x000fe400000010ff */
[C---:B------:R-:W-:Y:S01]  /*15db0*/  IADD3 R8, R15.reuse, R0, RZ ;  /* 0x000000000f087210 */ /* 0x040fe20007ffe0ff */
[----:B------:R2:W-:Y:S01]  /*15dc0*/  STS [R6+0x2400], R111 ;  /* 0x0024006f06007388 */ /* 0x0005e20000000800 */
[----:B------:R-:W-:Y:S01]  /*15dd0*/  F2FP.BF16.F32.PACK_AB R10, R10, R140 ;  /* 0x0000008c0a0a723e */ /* 0x000fe200000010ff */
[----:B-1----:R-:W1:Y:S02]  /*15de0*/  @P6 LDC.64 R18, c[0x0][0x298] ;  /* 0x0000a600ff126b82 */ /* 0x002e640000000a00 */
[----:B------:R-:W-:Y:S01]  /*15df0*/  STS [R0], R30 ;  /* 0x0000001e00007388 */ /* 0x000fe20000000800 */
[----:B------:R-:W-:-:S02]  /*15e00*/  IADD3 R15, R15, R2, RZ ;  /* 0x000000020f0f7210 */ /* 0x000fc40007ffe0ff */
[----:B------:R-:W-:Y:S01]  /*15e10*/  F2FP.BF16.F32.PACK_AB R9, R9, R142 ;  /* 0x0000008e0909723e */ /* 0x000fe200000010ff */
[----:B------:R-:W-:Y:S04]  /*15e20*/  STS [R0+0x400], R29 ;  /* 0x0004001d00007388 */ /* 0x000fe80000000800 */
[----:B------:R-:W-:Y:S04]  /*15e30*/  STS [R2], R28 ;  /* 0x0000001c02007388 */ /* 0x000fe80000000800 */
        /* <DEDUP_REMOVED lines=8> */
[----:B------:R-:W4:Y:S03]  /*15ec0*/  S2R R20, SR_TID.X ;  /* 0x0000000000147919 */ /* 0x000f260000002100 */
[----:B------:R4:W-:Y:S01]  /*15ed0*/  STS [R17], R9 ;  /* 0x0000000911007388 */ /* 0x0009e20000000800 */
[C---:B------:R-:W-:Y:S01]  /*15ee0*/  FMUL.FTZ R130, R3.reuse, R130 ;  /* 0x0000008203827220 */ /* 0x040fe20000410000 */
[C---:B--2---:R-:W-:Y:S01]  /*15ef0*/  FMUL.FTZ R6, R3.reuse, R131 ;  /* 0x0000008303067220 */ /* 0x044fe20000410000 */
[C---:B------:R-:W-:Y:S01]  /*15f00*/  FMUL.FTZ R138, R3.reuse, R138 ;  /* 0x0000008a038a7220 */ /* 0x040fe20000410000 */
[----:B------:R-:W-:Y:S01]  /*15f10*/  FMUL.FTZ R139, R3, R139 ;  /* 0x0000008b038b7220 */ /* 0x000fe20000410000 */
[C---:B------:R-:W-:Y:S01]  /*15f20*/  FMUL.FTZ R128, R4.reuse, R128 ;  /* 0x0000008004807220 */ /* 0x040fe20000410000 */
[C---:B------:R-:W-:Y:S01]  /*15f30*/  FMUL.FTZ R7, R4.reuse, R129 ;  /* 0x0000008104077220 */ /* 0x040fe20000410000 */
[C---:B------:R-:W-:Y:S01]  /*15f40*/  FMUL.FTZ R136, R4.reuse, R136 ;  /* 0x0000008804887220 */ /* 0x040fe20000410000 */
[----:B---3--:R-:W-:Y:S01]  /*15f50*/  FMUL.FTZ R0, R4, R137 ;  /* 0x0000008904007220 */ /* 0x008fe20000410000 */
[----:B-1----:R-:W-:Y:S01]  /*15f60*/  @P6 IMAD.WIDE.U32 R2, R40, R18, RZ ;  /* 0x0000001228026225 */ /* 0x002fe200078e00ff */
[----:B------:R-:W-:-:S02]  /*15f70*/  F2FP.BF16.F32.PACK_AB R6, R6, R130 ;  /* 0x000000820606723e */ /* 0x000fc400000010ff */
[----:B------:R-:W-:Y:S01]  /*15f80*/  F2FP.BF16.F32.PACK_AB R7, R7, R128 ;  /* 0x000000800707723e */ /* 0x000fe200000010ff */
[----:B------:R-:W-:Y:S01]  /*15f90*/  @P6 IMAD R24, R40, R19, R3 ;  /* 0x0000001328186224 */ /* 0x000fe200078e0203 */
[----:B------:R-:W-:Y:S02]  /*15fa0*/  F2FP.BF16.F32.PACK_AB R0, R0, R136 ;  /* 0x000000880000723e */ /* 0x000fe400000010ff */
[----:B------:R-:W-:Y:S02]  /*15fb0*/  F2FP.BF16.F32.PACK_AB R139, R139, R138 ;  /* 0x0000008a8b8b723e */ /* 0x000fe400000010ff */
[----:B------:R-:W-:Y:S01]  /*15fc0*/  @P6 MOV R23, R2 ;  /* 0x0000000200176202 */ /* 0x000fe20000000f00 */
[----:B------:R-:W-:Y:S06]  /*15fd0*/  @P6 BRA `(.L_x_1985) ;  /* 0x0000000000206947 */ /* 0x000fec0003800000 */
[----:B----4-:R-:W1:Y:S01]  /*15fe0*/  S2R R10, SR_CTAID.Y ;  /* 0x00000000000a7919 */ /* 0x010e620000002600 */
[----:B------:R-:W2:Y:S01]  /*15ff0*/  LDC.64 R4, c[0x0][0x290] ;  /* 0x0000a400ff047b82 */ /* 0x000ea20000000a00 */
[----:B-1----:R-:W-:Y:S01]  /*16000*/  SHF.R.S32.HI R9, RZ, 0x1f, R10 ;  /* 0x0000001fff097819 */ /* 0x002fe2000001140a */
[----:B--2---:R-:W-:-:S04]  /*16010*/  IMAD.WIDE.U32 R2, R10, R4, RZ ;  /* 0x000000040a027225 */ /* 0x004fc800078e00ff */
[----:B------:R-:W-:Y:S01]  /*16020*/  IMAD R9, R9, R4, RZ ;  /* 0x0000000409097224 */ /* 0x000fe200078e02ff */
[----:B------:R-:W-:-:S03]  /*16030*/  MOV R23, R2 ;  /* 0x0000000200177202 */ /* 0x000fc60000000f00 */
[----:B------:R-:W-:-:S05]  /*16040*/  IMAD R5, R10, R5, R9 ;  /* 0x000000050a057224 */ /* 0x000fca00078e0209 */
[----:B------:R-:W-:-:S07]  /*16050*/  IADD3 R24, R3, R5, RZ ;  /* 0x0000000503187210 */ /* 0x000fce0007ffe0ff */
.L_x_1985:
[----:B------:R-:W-:Y:S01]  /*16060*/  ULDC.U8 UR4, c[0x0][0x3d9] ;  /* 0x0000f64000047ab9 */ /* 0x000fe20000000000 */
[----:B------:R-:W-:Y:S01]  /*16070*/  ULDC.U8 UR5, c[0x0][0x3d8] ;  /* 0x0000f60000057ab9 */ /* 0x000fe20000000000 */
[----:B------:R-:W-:Y:S01]  /*16080*/  ISETP.NE.AND P2, PT, RZ, UR4, PT ;  /* 0x00000004ff007c0c */ /* 0x000fe2000bf45270 */
[----:B------:R-:W-:Y:S01]  /*16090*/  STS [R8+0x2000], R7 ;  /* 0x0020000708007388 */ /* 0x000fe20000000800 */
[----:B------:R-:W-:Y:S01]  /*160a0*/  ISETP.NE.AND P1, PT, RZ, UR5, PT ;  /* 0x00000005ff007c0c */ /* 0x000fe2000bf25270 */
[----:B------:R-:W1:Y:S01]  /*160b0*/  @P5 LDC R14, c[0x0][0x2e8] ;  /* 0x0000ba00ff0e5b82 */ /* 0x000e620000000800 */
[----:B------:R2:W3:Y:S01]  /*160c0*/  @P5 MUFU.LG2 R16, R35 ;  /* 0x0000002300105308 */ /* 0x0004e20000000c00 */
[----:B------:R5:W-:Y:S01]  /*160d0*/  STS [R8+0x2400], R6 ;  /* 0x0024000608007388 */ /* 0x000be20000000800 */
[----:B------:R-:W-:Y:S02]  /*160e0*/  ISETP.EQ.AND P1, PT, RZ, UR4, P1 ;  /* 0x00000004ff007c0c */ /* 0x000fe40008f22270 */
[----:B----4-:R-:W-:Y:S01]  /*160f0*/  SHF.R.S32.HI R11, RZ, 0x1f, R20 ;  /* 0x0000001fff0b7819 */ /* 0x010fe20000011414 */
[----:B------:R4:W-:Y:S01]  /*16100*/  STS [R15+0x2000], R0 ;  /* 0x002000000f007388 */ /* 0x0009e20000000800 */
[----:B------:R-:W-:Y:S01]  /*16110*/  P2R R4, PR, RZ, 0x1 ;  /* 0x00000001ff047803 */ /* 0x000fe20000000000 */
[----:B------:R-:W1:Y:S01]  /*16120*/  @P4 LDC R13, c[0x0][0x2e8] ;  /* 0x0000ba00ff0d4b82 */ /* 0x000e620000000800 */
[----:B------:R2:W1:Y:S01]  /*16130*/  @P4 MUFU.LG2 R9, R34 ;  /* 0x0000002200094308 */ /* 0x0004620000000c00 */
[----:B------:R-:W1:Y:S01]  /*16140*/  S2R R18, SR_CTAID.Y ;  /* 0x0000000000127919 */ /* 0x000e620000002600 */
[----:B------:R-:W-:Y:S01]  /*16150*/  LEA.HI R11, R11, R20, RZ, 0x3 ;  /* 0x000000140b0b7211 */ /* 0x000fe200078f18ff */
[----:B------:R-:W1:Y:S03]  /*16160*/  S2R R26, SR_CTAID.Z ;  /* 0x00000000001a7919 */ /* 0x000e660000002700 */
[----:B------:R-:W-:-:S02]  /*16170*/  SHF.R.S32.HI R11, RZ, 0x3, R11 ;  /* 0x00000003ff0b7819 */ /* 0x000fc4000001140b */
[----:B------:R-:W-:Y:S02]  /*16180*/  @!P1 CS2R R2, SRZ ;  /* 0x0000000000029805 */ /* 0x000fe4000001ff00 */
[----:B------:R-:W-:Y:S01]  /*16190*/  @!P1 PLOP3.LUT P0, PT, PT, PT, PT, 0x8, 0x0 ;  /* 0x000000000000981c */ /* 0x000fe20003f0e170 */
[----:B------:R-:W1:Y:S03]  /*161a0*/  S2R R19, SR_CTAID.X ;  /* 0x0000000000137919 */ /* 0x000e660000002500 */
[----:B------:R-:W-:Y:S01]  /*161b0*/  P2R R5, PR, RZ, 0x1 ;  /* 0x00000001ff057803 */ /* 0x000fe20000000000 */
[----:B------:R2:W-:Y:S01]  /*161c0*/  STS [R17+0x2000], R139 ;  /* 0x0020008b11007388 */ /* 0x0005e20000000800 */
[----:B------:R-:W-:Y:S01]  /*161d0*/  ISETP.NE.AND P0, PT, R4, RZ, PT ;  /* 0x000000ff0400720c */ /* 0x000fe20003f05270 */
[----:B-----5:R-:W1:Y:S01]  /*161e0*/  @P2 LDC.64 R6, c[0x0][0x2c0] ;  /* 0x0000b000ff062b82 */ /* 0x020e620000000a00 */
[----:B------:R-:W-:Y:S01]  /*161f0*/  LOP3.LUT R8, R38, 0xffffffe0, RZ, 0xc0, !PT ;  /* 0xffffffe026087812 */ /* 0x000fe200078ec0ff */
[----:B----4-:R2:W4:Y:S04]  /*16200*/  @P3 MUFU.LG2 R15, R36 ;  /* 0x00000024000f3308 */ /* 0x0105280000000c00 */
[----:B------:R-:W-:Y:S01]  /*16210*/  IMAD.IADD R8, R39, 0x1, -R8 ;  /* 0x0000000127087824 */ /* 0x000fe200078e0a08 */
[----:B---3--:R-:W-:Y:S06]  /*16220*/  @!P1 BRA `(.L_x_1986) ;  /* 0x0000000000209947 */ /* 0x008fec0003800000 */
[----:B------:R-:W3:Y:S01]  /*16230*/  S2R R2, SR_CTAID.Y ;  /* 0x0000000000027919 */ /* 0x000ee20000002600 */
[----:B------:R-:W3:Y:S01]  /*16240*/  LDC R0, c[0x0][0x2c4] ;  /* 0x0000b100ff007b82 */ /* 0x000ee20000000800 */
[----:B------:R-:W-:-:S04]  /*16250*/  PLOP3.LUT P1, PT, PT, PT, PT, 0x80, 0x0 ;  /* 0x000000000000781c */ /* 0x000fc80003f2f070 */
[----:B------:R-:W-:Y:S01]  /*16260*/  P2R R5, PR, RZ, 0x2 ;  /* 0x00000002ff057803 */ /* 0x000fe20000000000 */
[----:B---3--:R-:W-:-:S04]  /*16270*/  @!P6 IMAD R40, R2, R0, RZ ;  /* 0x000000000228e224 */ /* 0x008fc800078e02ff */
[--C-:B------:R-:W-:Y:S01]  /*16280*/  IMAD.MOV.U32 R2, RZ, RZ, R40.reuse ;  /* 0x000000ffff027224 */ /* 0x100fe200078e0028 */
[----:B------:R3:W-:Y:S01]  /*16290*/  @!P6 STL [R1+0x5c], R40 ;  /* 0x00005c280100e387 */ /* 0x0007e20000100800 */
[----:B------:R-:W-:-:S07]  /*162a0*/  SHF.R.S32.HI R3, RZ, 0x1f, R40 ;  /* 0x0000001fff037819 */ /* 0x000fce0000011428 */
.L_x_1986:
[----:B------:R-:W2:Y:S01]  /*162b0*/  @P2 LDC R10, c[0x0][0x2c0] ;  /* 0x0000b000ff0a2b82 */ /* 0x000ea20000000800 */
[----:B-1----:R-:W-:Y:S01]  /*162c0*/  @P2 IMAD R0, R7, R6, RZ ;  /* 0x0000000607002224 */ /* 0x002fe200078e02ff */
[----:B------:R-:W-:Y:S02]  /*162d0*/  IADD3 R6, R11, 0x10, RZ ;  /* 0x000000100b067810 */ /* 0x000fe40007ffe0ff */
[----:B------:R-:W-:Y:S01]  /*162e0*/  @P2 MOV R4, 0x1 ;  /* 0x0000000100042802 */ /* 0x000fe20000000f00 */
[----:B------:R-:W-:Y:S06]  /*162f0*/  @P2 BRA `(.L_x_1987) ;  /* 0x0000000000182947 */ /* 0x000fec0003800000 */
[----:B------:R-:W1:Y:S01]  /*16300*/  LDC R0, c[0x0][0x2c4] ;  /* 0x0000b100ff007b82 */ /* 0x000e620000000800 */
[----:B------:R-:W-:Y:S02]  /*16310*/  ISETP.NE.AND P1, PT, RZ, UR5, PT ;  /* 0x00000005ff007c0c */ /* 0x000fe4000bf25270 */
[----:B--2---:R-:W-:-:S05]  /*16320*/  MOV R10, 0x1 ;  /* 0x00000001000a7802 */ /* 0x004fca0000000f00 */
[----:B------:R-:W2:Y:S08]  /*16330*/  LDC R4, c[0x0][0x270] ;  /* 0x00009c00ff047b82 */ /* 0x000eb00000000800 */
[----:B-1----:R-:W2:Y:S02]  /*16340*/  @P1 LDC R0, c[0x0][0x2e4] ;  /* 0x0000b900ff001b82 */ /* 0x002ea40000000800 */
[----:B--2---:R-:W-:-:S07]  /*16350*/  IMAD R4, R0, R4, RZ ;  /* 0x0000000400047224 */ /* 0x004fce00078e02ff */
.L_x_1987:
[----:B------:R-:W5:Y:S01]  /*16360*/  LDL R27, [R1+0x3c] ;  /* 0x00003c00011b7983 */ /* 0x000f620000100800 */
[----:B------:R-:W1:Y:S01]  /*16370*/  @P3 LDC R12, c[0x0][0x2e8] ;  /* 0x0000ba00ff0c3b82 */ /* 0x000e620000000800 */
[----:B------:R-:W-:Y:S01]  /*16380*/  LOP3.LUT P2, RZ, R8, 0x3, RZ, 0xc0, !PT ;  /* 0x0000000308ff7812 */ /* 0x000fe2000784c0ff */
[----:B------:R-:W3:Y:S06]  /*16390*/  @P0 MUFU.LG2 R7, R37 ;  /* 0x0000002500070308 */ /* 0x000eec0000000c00 */
[----:B------:R-:W-:Y:S01]  /*163a0*/  BAR.SYNC.DEFER_BLOCKING 0x0 ;  /* 0x0000000000007b1d */ /* 0x000fe20000010000 */
[----:B------:R-:W-:Y:S01]  /*163b0*/  IMAD R4, R18, R4, RZ ;  /* 0x0000000412047224 */ /* 0x000fe200078e02ff */
[----:B------:R-:W-:Y:S01]  /*163c0*/  ISETP.NE.AND P6, PT, R5, RZ, PT ;  /* 0x000000ff0500720c */ /* 0x000fe20003fc5270 */
[----:B------:R-:W-:Y:S01]  /*163d0*/  @P4 FMUL.FTZ R5, R9, 0.69314718246459960938 ;  /* 0x3f31721809054820 */ /* 0x000fe20000410000 */
[----:B--2---:R-:W-:Y:S01]  /*163e0*/  MOV R17, 0x7f800000 ;  /* 0x7f80000000117802 */ /* 0x004fe20000000f00 */
[----:B------:R-:W-:-:S03]  /*163f0*/  IMAD.MOV.U32 R22, RZ, RZ, 0x7f800000 ;  /* 0x7f800000ff167424 */ /* 0x000fc600078e00ff */
[----:B------:R-:W2:Y:S01]  /*16400*/  @P0 LDC R8, c[0x0][0x2e8] ;  /* 0x0000ba00ff080b82 */ /* 0x000ea20000000800 */
[----:B------:R-:W-:Y:S01]  /*16410*/  @P4 FFMA.FTZ R22, R72, R13, R5 ;  /* 0x0000000d48164223 */ /* 0x000fe20000010005 */
[----:B----4-:R-:W-:Y:S01]  /*16420*/  @P3 FMUL.FTZ R5, R15, 0.69314718246459960938 ;  /* 0x3f3172180f053820 */ /* 0x010fe20000410000 */
[----:B------:R-:W-:Y:S01]  /*16430*/  MOV R21, 0x7f800000 ;  /* 0x7f80000000157802 */ /* 0x000fe20000000f00 */
[C---:B------:R-:W-:Y:S01]  /*16440*/  VIADD R9, R11.reuse, 0x30 ;  /* 0x000000300b097836 */ /* 0x040fe20000000000 */
[----:B------:R-:W-:Y:S01]  /*16450*/  BSSY B0, `(.L_x_1988) ;  /* 0x000003f000007945 */ /* 0x000fe20003800000 */
[----:B------:R-:W-:Y:S02]  /*16460*/  MOV R20, 0x7f800000 ;  /* 0x7f80000000147802 */ /* 0x000fe40000000f00 */
[----:B------:R-:W-:Y:S01]  /*16470*/  IADD3 R25, R11, 0x40, RZ ;  /* 0x000000400b197810 */ /* 0x000fe20007ffe0ff */
[----:B-1----:R-:W-:Y:S01]  /*16480*/  @P3 FFMA.FTZ R21, R71, R12, R5 ;  /* 0x0000000c47153223 */ /* 0x002fe20000010005 */
[----:B------:R1:W4:Y:S01]  /*16490*/  LDS.128 R28, [R214+0x3800] ;  /* 0x00380000d61c7984 */ /* 0x0003220000000c00 */
[----:B-----5:R-:W-:Y:S01]  /*164a0*/  ISETP.GE.AND P1, PT, R6, R27, PT ;  /* 0x0000001b0600720c */ /* 0x020fe20003f26270 */
[----:B------:R-:W-:Y:S01]  /*164b0*/  @P5 FMUL.FTZ R6, R16, 0.69314718246459960938 ;  /* 0x3f31721810065820 */ /* 0x000fe20000410000 */
[----:B------:R-:W-:-:S02]  /*164c0*/  IADD3 R16, R11, 0x20, RZ ;  /* 0x000000200b107810 */ /* 0x000fc40007ffe0ff */
[-C--:B------:R-:W-:Y:S01]  /*164d0*/  ISETP.GE.AND P4, PT, R9, R27.reuse, PT ;  /* 0x0000001b0900720c */ /* 0x080fe20003f86270 */
[----:B------:R-:W-:Y:S01]  /*164e0*/  @P5 FFMA.FTZ R17, R73, R14, R6 ;  /* 0x0000000e49115223 */ /* 0x000fe20000010006 */
[----:B------:R-:W-:Y:S01]  /*164f0*/  SEL R6, R4, RZ, !P6 ;  /* 0x000000ff04067207 */ /* 0x000fe20007000000 */
[----:B------:R-:W-:Y:S01]  /*16500*/  IMAD R4, R19, R10, RZ ;  /* 0x0000000a13047224 */ /* 0x000fe200078e02ff */
[----:B------:R-:W-:-:S03]  /*16510*/  ISETP.GE.AND P5, PT, R16, R27, PT ;  /* 0x0000001b1000720c */ /* 0x000fc60003fa6270 */
[----:B------:R-:W-:Y:S02]  /*16520*/  IMAD R0, R26, R0, R6 ;  /* 0x000000001a007224 */ /* 0x000fe400078e0206 */
[----:B------:R-:W-:Y:S02]  /*16530*/  IMAD.SHL.U32 R6, R4, 0x80, RZ ;  /* 0x0000008004067824 */ /* 0x000fe400078e00ff */
[----:B---3--:R-:W-:-:S03]  /*16540*/  @P0 FMUL.FTZ R4, R7, 0.69314718246459960938 ;  /* 0x3f31721807040820 */ /* 0x008fc60000410000 */
[----:B------:R-:W-:Y:S01]  /*16550*/  IADD3 R13, P6, P3, R6, R2, R0 ;  /* 0x00000002060d7210 */ /* 0x000fe20007bde000 */
[----:B--2---:R-:W-:Y:S01]  /*16560*/  @P0 FFMA.FTZ R20, R70, R8, R4 ;  /* 0x0000000846140223 */ /* 0x004fe20000010004 */
[----:B------:R-:W-:Y:S02]  /*16570*/  SHF.R.S32.HI R5, RZ, 0x1f, R6 ;  /* 0x0000001fff057819 */ /* 0x000fe40000011406 */
[----:B------:R-:W-:-:S04]  /*16580*/  SHF.R.S32.HI R0, RZ, 0x1f, R0 ;  /* 0x0000001fff007819 */ /* 0x000fc80000011400 */
[----:B------:R-:W-:Y:S01]  /*16590*/  IADD3.X R12, R5, R3, R0, P6, P3 ;  /* 0x00000003050c7210 */ /* 0x000fe200037e6400 */
[----:B-1--4-:R-:W-:Y:S06]  /*165a0*/  @P2 BRA `(.L_x_1989) ;  /* 0x0000000000a42947 */ /* 0x012fec0003800000 */
[----:B------:R-:W2:Y:S01]  /*165b0*/  LDL.LU R32, [R1+0x68] ;  /* 0x0000680001207983 */ /* 0x000ea20000300800 */
[----:B------:R-:W-:-:S04]  /*165c0*/  SHF.R.S32.HI R0, RZ, 0x1f, R33 ;  /* 0x0000001fff007819 */ /* 0x000fc80000011421 */
[----:B------:R-:W-:-:S04]  /*165d0*/  LEA.HI R0, R0, R33, RZ, 0x2 ;  /* 0x0000002100007211 */ /* 0x000fc800078f10ff */
[----:B------:R-:W-:-:S05]  /*165e0*/  LOP3.LUT R0, R0, 0xffffffc, RZ, 0xc0, !PT ;  /* 0x0ffffffc00007812 */ /* 0x000fca00078ec0ff */
[----:B------:R-:W-:-:S04]  /*165f0*/  IMAD.IADD R0, R33, 0x1, -R0 ;  /* 0x0000000121007824 */ /* 0x000fc800078e0a00 */
[----:B--2---:R-:W-:-:S04]  /*16600*/  IMAD R3, R0, 0x10, R32 ;  /* 0x0000001000037824 */ /* 0x004fc800078e0220 */
        /* <DEDUP_REMOVED lines=35> */
.L_x_1989:
[----:B------:R-:W-:Y:S05]  /*16840*/  BSYNC B0 ;  /* 0x0000000000007941 */ /* 0x000fea0003800000 */
.L_x_1988:
[----:B------:R-:W3:Y:S01]  /*16850*/  LDL.LU.64 R8, [R1+0x60] ;  /* 0x0000600001087983 */ /* 0x000ee20000300a00 */
[C---:B------:R-:W-:Y:S01]  /*16860*/  VIADD R0, R11.reuse, 0x50 ;  /* 0x000000500b007836 */ /* 0x040fe20000000000 */
[C---:B--2---:R-:W-:Y:S01]  /*16870*/  IADD3 R4, R11.reuse, 0x60, RZ ;  /* 0x000000600b047810 */ /* 0x044fe20007ffe0ff */
[----:B------:R-:W-:Y:S01]  /*16880*/  ULDC.64 UR4, c[0x0][0x2a0] ;  /* 0x0000a80000047ab9 */ /* 0x000fe20000000a00 */
[----:B------:R1:W5:Y:S01]  /*16890*/  LDL.64 R16, [R1+0x40] ;  /* 0x0000400001107983 */ /* 0x0003620000100a00 */
[----:B------:R-:W-:Y:S01]  /*168a0*/  VIADD R14, R11, 0x70 ;  /* 0x000000700b0e7836 */ /* 0x000fe20000000000 */
[----:B------:R-:W-:Y:S01]  /*168b0*/  SHF.R.S32.HI R5, RZ, 0x1f, R26 ;  /* 0x0000001fff057819 */ /* 0x000fe2000001141a */
[----:B------:R-:W-:Y:S01]  /*168c0*/  BSSY B0, `(.L_x_1990) ;  /* 0x0000017000007945 */ /* 0x000fe20003800000 */
[-C--:B------:R-:W-:Y:S02]  /*168d0*/  ISETP.GE.AND P3, PT, R0, R27.reuse, PT ;  /* 0x0000001b0000720c */ /* 0x080fe40003f66270 */
[-C--:B------:R-:W-:Y:S01]  /*168e0*/  ISETP.GE.AND P6, PT, R25, R27.reuse, PT ;  /* 0x0000001b1900720c */ /* 0x080fe20003fc6270 */
[----:B------:R-:W-:Y:S01]  /*168f0*/  IMAD R0, R5, UR4, RZ ;  /* 0x0000000405007c24 */ /* 0x000fe2000f8e02ff */
[----:B------:R-:W-:-:S03]  /*16900*/  ISETP.GE.AND P2, PT, R4, R27, PT ;  /* 0x0000001b0400720c */ /* 0x000fc60003f46270 */
[----:B------:R-:W-:Y:S01]  /*16910*/  IMAD R0, R26, UR5, R0 ;  /* 0x000000051a007c24 */ /* 0x000fe2000f8e0200 */
[----:B---3--:R-:W-:-:S05]  /*16920*/  IADD3 R2, P0, R8, R23, RZ ;  /* 0x0000001708027210 */ /* 0x008fca0007f1e0ff */
[----:B------:R-:W-:Y:S01]  /*16930*/  IMAD.X R3, R9, 0x1, R24, P0 ;  /* 0x0000000109037824 */ /* 0x000fe200000e0618 */
[----:B------:R-:W-:Y:S02]  /*16940*/  ISETP.GE.AND P0, PT, R11, R27, PT ;  /* 0x0000001b0b00720c */ /* 0x000fe40003f06270 */
[----:B------:R1:W2:Y:S01]  /*16950*/  LDS.128 R8, [R214] ;  /* 0x00000000d6087984 */ /* 0x0002a20000000c00 */
[----:B------:R-:W-:-:S05]  /*16960*/  IMAD.WIDE.U32 R12, R26, UR4, R2 ;  /* 0x000000041a0c7c25 */ /* 0x000fca000f8e0002 */
[----:B------:R-:W-:-:S05]  /*16970*/  IADD3 R7, R0, R13, RZ ;  /* 0x0000000d00077210 */ /* 0x000fca0007ffe0ff */
[----:B------:R-:W-:Y:S05]  /*16980*/  @P0 BRA `(.L_x_1991) ;  /* 0x0000000000280947 */ /* 0x000fea0003800000 */
        /* <DEDUP_REMOVED lines=10> */
.L_x_1991:
[----:B------:R-:W-:Y:S05]  /*16a30*/  BSYNC B0 ;  /* 0x0000000000007941 */ /* 0x000fea0003800000 */
.L_x_1990:
        /* <DEDUP_REMOVED lines=17> */
.L_x_1993:
[----:B------:R-:W-:Y:S05]  /*16b50*/  BSYNC B0 ;  /* 0x0000000000007941 */ /* 0x000fea0003800000 */
.L_x_1992:
        /* <DEDUP_REMOVED lines=16> */
.L_x_1995:
[----:B------:R-:W-:Y:S05]  /*16c60*/  BSYNC B0 ;  /* 0x0000000000007941 */ /* 0x000fea0003800000 */
.L_x_1994:
        /* <DEDUP_REMOVED lines=16> */
.L_x_1997:
[----:B------:R-:W-:Y:S05]  /*16d70*/  BSYNC B0 ;  /* 0x0000000000007941 */ /* 0x000fea0003800000 */
.L_x_1996:
        /* <DEDUP_REMOVED lines=16> */
.L_x_1999:
[----:B------:R-:W-:Y:S05]  /*16e80*/  BSYNC B0 ;  /* 0x0000000000007941 */ /* 0x000fea0003800000 */
.L_x_1998:
        /* <DEDUP_REMOVED lines=16> */
.L_x_2001:
[----:B------:R-:W-:Y:S05]  /*16f90*/  BSYNC B0 ;  /* 0x0000000000007941 */ /* 0x000fea0003800000 */
.L_x_2000:
        /* <DEDUP_REMOVED lines=16> */
.L_x_2003:
[----:B------:R-:W-:Y:S05]  /*170a0*/  BSYNC B0 ;  /* 0x0000000000007941 */ /* 0x000fea0003800000 */
.L_x_2002:
        /* <DEDUP_REMOVED lines=15> */
.L_x_2004:
        /* <DEDUP_REMOVED lines=14> */
.L_x_2595:


//--------------------- .text._ZN5flash16flash_fwd_kernelI23Flash_fwd_kernel_traitsILi64ELi128ELi64ELi4ELb0ELb0EN7cutlass10bfloat16_tE19Flash_kernel_traitsILi64ELi128ELi64ELi4ES3_EELb0ELb0ELb1ELb0ELb0ELb1ELb1ELb0EEEvNS_16Flash_fwd_paramsE --------------------------
	.section	.text._ZN5flash16flash_fwd_kernelI23Flash_fwd_kernel_traitsILi64ELi128ELi64ELi4ELb0ELb0EN7cutlass10bfloat16_tE19Flash_kernel_traitsILi64ELi128ELi64ELi4ES3_EELb0ELb0ELb1ELb0ELb0ELb1ELb1ELb0EEEvNS_16Flash_fwd_paramsE,"ax",@progbits
	.align	128
        .global         _ZN5flash16flash_fwd_kernelI23Flash_fwd_kernel_traitsILi64ELi128ELi64ELi4ELb0ELb0EN7cutlass10bfloat16_tE19Flash_kernel_traitsILi64ELi128ELi64ELi4ES3_EELb0ELb0ELb1ELb0ELb0ELb1ELb1ELb0EEEvNS_16Flash_fwd_paramsE
        .type           _ZN5flash16flash_fwd_kernelI23Flash_fwd_kernel_traitsILi64ELi128ELi64ELi4ELb0ELb0EN7cutlass10bfloat16_tE19Flash_kernel_traitsILi64ELi128ELi64ELi4ES3_EELb0ELb0ELb1ELb0ELb0ELb1ELb1ELb0EEEvNS_16Flash_fwd_paramsE,@function
        .size           _ZN5flash16flash_fwd_kernelI23Flash_fwd_kernel_traitsILi64ELi128ELi64ELi4ELb0ELb0EN7cutlass10bfloat16_tE19Flash_kernel_traitsILi64ELi128ELi64ELi4ES3_EELb0ELb0ELb1ELb0ELb0ELb1ELb1ELb0EEEvNS_16Flash_fwd_paramsE,(.L_x_2596 - _ZN5flash16flash_fwd_kernelI23Flash_fwd_kernel_traitsILi64ELi128ELi64ELi4ELb0ELb0EN7cutlass10bfloat16_tE19Flash_kernel_traitsILi64ELi128ELi64ELi4ES3_EELb0ELb0ELb1ELb0ELb0ELb1ELb1ELb0EEEvNS_16Flash_fwd_paramsE)
        .other          _ZN5flash16flash_fwd_kernelI23Flash_fwd_kernel_traitsILi64ELi128ELi64ELi4ELb0ELb0EN7cutlass10bfloat16_tE19Flash_kernel_traitsILi64ELi128ELi64ELi4ES3_EELb0ELb0ELb1ELb0ELb0ELb1ELb1ELb0EEEvNS_16Flash_fwd_paramsE,@"STO_CUDA_ENTRY STV_DEFAULT"
_ZN5flash16flash_fwd_kernelI23Flash_fwd_kernel_traitsILi64ELi128ELi64ELi4ELb0ELb0EN7cutlass10bfloat16_tE19Flash_kernel_traitsILi64ELi128ELi64ELi4ES3_EELb0ELb0ELb1ELb0ELb0ELb1ELb1ELb0EEEvNS_16Flash_fwd_paramsE:
.text._ZN5flash16flash_fwd_kernelI23Flash_fwd_kernel_traitsILi64ELi128ELi64ELi4ELb0ELb0EN7cutlass10bfloat16_tE19Flash_kernel_traitsILi64ELi128ELi64ELi4ES3_EELb0ELb0ELb1ELb0ELb0ELb1ELb1ELb0EEEvNS_16Flash_fwd_paramsE:
[----:B------:R-:W1:Y:S08]  /*0000*/  LDC R1, c[0x0][0x28] ;  /* 0x00000a00ff017b82 */ /* 0x000e700000000800 */
[----:B------:R-:W2:Y:S01]  /*0010*/  LDC.64 R4, c[0x0][0x2f0] ;  /* 0x0000bc00ff047b82 */ /* 0x000ea20000000a00 */
[----:B------:R-:W3:Y:S01]  /*0020*/  S2R R46, SR_CTAID.Y ;  /* 0x00000000002e7919 */ /* 0x000ee20000002600 */
[----:B------:R-:W-:Y:S01]  /*0030*/  IMAD.MOV.U32 R29, RZ, RZ, -0x1 ;  /* 0xffffffffff1d7424 */ /* 0x000fe200078e00ff */
[----:B------:R-:W-:Y:S01]  /*0040*/  ULDC.64 UR12, c[0x0][0x208] ;  /* 0x00008200000c7ab9 */ /* 0x000fe20000000a00 */
[----:B-1----:R-:W-:-:S04]  /*0050*/  VIADD R1, R1, 0xffffff90 ;  /* 0xffffff9001017836 */ /* 0x002fc80000000000 */
[----:B------:R-:W1:Y:S08]  /*0060*/  LDC.64 R2, c[0x0][0x300] ;  /* 0x0000c000ff027b82 */ /* 0x000e700000000a00 */
[----:B------:R-:W3:Y:S01]  /*0070*/  LDC.64 R6, c[0x0][0x2f0] ;  /* 0x0000bc00ff067b82 */ /* 0x000ee20000000a00 */
[----:B--2---:R-:W-:-:S07]  /*0080*/  ISETP.NE.U32.AND P2, PT, R4, RZ, PT ;  /* 0x000000ff0400720c */ /* 0x004fce0003f45070 */
[----:B------:R-:W2:Y:S01]  /*0090*/  LDC.U8 R10, c[0x0][0x3c2] ;  /* 0x0000f080ff0a7b82 */ /* 0x000ea20000000000 */
[----:B------:R-:W-:Y:S02]  /*00a0*/  ISETP.NE.AND.EX P2, PT, R5, RZ, PT, P2 ;  /* 0x000000ff0500720c */ /* 0x000fe40003f45320 */
[----:B-1----:R-:W-:-:S05]  /*00b0*/  ISETP.NE.U32.AND P1, PT, R2, RZ, PT ;  /* 0x000000ff0200720c */ /* 0x002fca0003f25070 */
[----:B------:R-:W1:Y:S01]  /*00c0*/  LDC.64 R8, c[0x0][0x2f8] ;  /* 0x0000be00ff087b82 */ /* 0x000e620000000a00 */
[----:B------:R-:W-:Y:S01]  /*00d0*/  ISETP.NE.AND.EX P1, PT, R3, RZ, PT, P1 ;  /* 0x000000ff0300720c */ /* 0x000fe20003f25310 */
[----:B---3--:R-:W-:-:S06]  /*00e0*/  IMAD.WIDE R4, R46, 0x4, R6 ;  /* 0x000000042e047825 */ /* 0x008fcc00078e0206 */
[----:B------:R-:W3:Y:S01]  /*00f0*/  LDC.64 R2, c[0x0][0x2f8] ;  /* 0x0000be00ff027b82 */ /* 0x000ee20000000a00 */
[----:B------:R-:W4:Y:S04]  /*0100*/  @P2 LDG.E R29, desc[UR12][R4.64] ;  /* 0x0000000c041d2981 */ /* 0x000f28000c1e1900 */
[----:B------:R2:W4:Y:S03]  /*0110*/  @P2 LDG.E R0, desc[UR12][R4.64+0x4] ;  /* 0x0000040c04002981 */ /* 0x000526000c1e1900 */
[----:B------:R-:W2:Y:S01]  /*0120*/  @P1 LDC.64 R6, c[0x0][0x300] ;  /* 0x0000c000ff061b82 */ /* 0x000ea20000000a00 */
[----:B------:R-:W-:Y:S02]  /*0130*/  IMAD.MOV.U32 R18, RZ, RZ, RZ ;  /* 0x000000ffff127224 */ /* 0x000fe400078e00ff */
[----:B--2---:R-:W-:-:S05]  /*0140*/  @P1 IMAD.WIDE R4, R46, 0x4, R6 ;  /* 0x000000042e041825 */ /* 0x004fca00078e0206 */
[----:B------:R2:W5:Y:S01]  /*0150*/  @P1 LDG.E R18, desc[UR12][R4.64] ;  /* 0x0000000c04121981 */ /* 0x000562000c1e1900 */
[----:B------:R-:W-:Y:S02]  /*0160*/  ISETP.NE.AND P3, PT, R10, RZ, PT ;  /* 0x000000ff0a00720c */ /* 0x000fe40003f65270 */
[----:B---3--:R-:W-:-:S04]  /*0170*/  ISETP.EQ.U32.AND P0, PT, R2, RZ, PT ;  /* 0x000000ff0200720c */ /* 0x008fc80003f02070 */
[----:B------:R-:W-:Y:S01]  /*0180*/  ISETP.EQ.OR.EX P0, PT, R3, RZ, !P3, P0 ;  /* 0x000000ff0300720c */ /* 0x000fe20005f02700 */
[----:B------:R-:W-:Y:S02]  /*0190*/  IMAD.MOV.U32 R28, RZ, RZ, -0x1 ;  /* 0xffffffffff1c7424 */ /* 0x000fe400078e00ff */
[----:B-1----:R-:W-:Y:S01]  /*01a0*/  IMAD.WIDE R6, R46, 0x4, R8 ;  /* 0x000000042e067825 */ /* 0x002fe200078e0208 */
[----:B------:R-:W1:Y:S01]  /*01b0*/  S2R R22, SR_CTAID.X ;  /* 0x0000000000167919 */ /* 0x000e620000002500 */
[----:B------:R-:W3:Y:S08]  /*01c0*/  S2R R27, SR_CTAID.Z ;  /* 0x00000000001b7919 */ /* 0x000ef00000002700 */
[----:B------:R2:W5:Y:S01]  /*01d0*/  @!P0 LDG.E R28, desc[UR12][R6.64] ;  /* 0x0000000c061c8981 */ /* 0x000562000c1e1900 */
[----:B------:R-:W-:-:S04]  /*01e0*/  ISETP.NE.U32.AND P0, PT, R2, RZ, PT ;  /* 0x000000ff0200720c */ /* 0x000fc80003f05070 */
[----:B------:R-:W-:Y:S01]  /*01f0*/  ISETP.NE.AND.EX P0, PT, R3, RZ, PT, P0 ;  /* 0x000000ff0300720c */ /* 0x000fe20003f05300 */
[----:B----4-:R-:W-:Y:S01]  /*0200*/  @P2 IMAD.IADD R74, R0, 0x1, -R29 ;  /* 0x00000001004a2824 */ /* 0x010fe200078e0a1d */
[----:B------:R2:W-:Y:S05]  /*0210*/  STL [R1+0x40], R29 ;  /* 0x0000401d01007387 */ /* 0x0005ea0000100800 */
[----:B------:R-:W4:Y:S06]  /*0220*/  @!P2 LDC R74, c[0x0][0x2c4] ;  /* 0x0000b100ff4aab82 */ /* 0x000f2c0000000800 */
[----:B-1-3--:R-:W-:Y:S05]  /*0230*/  @!P0 BRA `(.L_x_2005) ;  /* 0x0000000000108947 */ /* 0x00afea0003800000 */
[----:B------:R-:W2:Y:S02]  /*0240*/  @P3 LDG.E R0, desc[UR12][R6.64+0x4] ;  /* 0x0000040c06003981 */ /* 0x000ea4000c1e1900 */
[----:B--2--5:R-:W-:-:S06]  /*0250*/  @P3 IADD3 R4, R0, -R28, RZ ;  /* 0x8000001c00043210 */ /* 0x024fcc0007ffe0ff */
[----:B------:R2:W5:Y:S01]  /*0260*/  @!P3 LDG.E R4, desc[UR12][R6.64] ;  /* 0x0000000c0604b981 */ /* 0x000562000c1e1900 */
[----:B------:R-:W-:Y:S05]  /*0270*/  BRA `(.L_x_2006) ;  /* 0x0000000000047947 */ /* 0x000fea0003800000 */
.L_x_2005:
[----:B--2---:R-:W1:Y:S02]  /*0280*/  LDC R4, c[0x0][0x2c8] ;  /* 0x0000b200ff047b82 */ /* 0x004e640000000800 */
.L_x_2006:
[----:B------:R-:W3:Y:S02]  /*0290*/  LDC.64 R2, c[0x0][0x308] ;  /* 0x0000c200ff027b82 */ /* 0x000ee40000000a00 */
[----:B---3--:R-:W-:-:S04]  /*02a0*/  ISETP.NE.U32.AND P1, PT, R2, RZ, PT ;  /* 0x000000ff0200720c */ /* 0x008fc80003f25070 */
[----:B------:R-:W-:-:S13]  /*02b0*/  ISETP.NE.AND.EX P1, PT, R3, RZ, PT, P1 ;  /* 0x000000ff0300720c */ /* 0x000fda0003f25310 */
[----:B------:R-:W3:Y:S01]  /*02c0*/  @P1 LDC.64 R2, c[0x0][0x308] ;  /* 0x0000c200ff021b82 */ /* 0x000ee20000000a00 */
[----:B------:R-:W-:-:S07]  /*02d0*/  IMAD.SHL.U32 R171, R22, 0x80, RZ ;  /* 0x0000008016ab7824 */ /* 0x000fce00078e00ff */
[----:B------:R-:W1:Y:S01]  /*02e0*/  @!P1 LDC R5, c[0x0][0x2cc] ;  /* 0x0000b300ff059b82 */ /* 0x000e620000000800 */
[----:B----4-:R-:W-:Y:S01]  /*02f0*/  ISETP.GT.AND P0, PT, R74, R171, PT ;  /* 0x000000ab4a00720c */ /* 0x010fe20003f04270 */
[----:B---3--:R-:W-:-:S05]  /*0300*/  @P1 IMAD.WIDE R2, R46, 0x4, R2 ;  /* 0x000000042e021825 */ /* 0x008fca00078e0202 */
[----:B------:R3:W5:Y:S01]  /*0310*/  @P1 LDG.E R0, desc[UR12][R2.64] ;  /* 0x0000000c02001981 */ /* 0x000762000c1e1900 */
[----:B------:R-:W4:Y:S06]  /*0320*/  @!P1 LDC.64 R2, c[0x0][0x318] ;  /* 0x0000c600ff029b82 */ /* 0x000f2c0000000a00 */
[----:B-1-3--:R-:W-:Y:S05]  /*0330*/  @!P0 EXIT ;  /* 0x000000000000894d */ /* 0x00afea0003800000 */
[----:B------:R-:W1:Y:S01]  /*0340*/  LDC R172, c[0x0][0x394] ;  /* 0x0000e500ffac7b82 */ /* 0x000e620000000800 */
[----:B----4-:R-:W-:Y:S01]  /*0350*/  @!P1 ISETP.NE.U32.AND P0, PT, R2, RZ, PT ;  /* 0x000000ff0200920c */ /* 0x010fe20003f05070 */
[----:B-----5:R-:W-:Y:S01]  /*0360*/  @P1 IMAD.IADD R72, R0, 0x1, -R18 ;  /* 0x0000000100481824 */ /* 0x020fe200078e0a12 */
[----:B------:R-:W3:Y:S02]  /*0370*/  S2R R170, SR_TID.X ;  /* 0x0000000000aa7919 */ /* 0x000ee40000002100 */
[----:B------:R-:W-:-:S03]  /*0380*/  @!P1 ISETP.NE.AND.EX P0, PT, R3, RZ, PT, P0 ;  /* 0x000000ff0300920c */ /* 0x000fc60003f05300 */
[----:B------:R-:W4:Y:S01]  /*0390*/  LDC R173, c[0x0][0x398] ;  /* 0x0000e600ffad7b82 */ /* 0x000f220000000800 */
[----:B------:R-:W-:-:S04]  /*03a0*/  @!P1 SEL R0, R5, RZ, P0 ;  /* 0x000000ff05009207 */ /* 0x000fc80000000000 */
[----:B------:R-:W-:Y:S02]  /*03b0*/  @!P1 IADD3 R72, R0, R4, -R18 ;  /* 0x0000000400489210 */ /* 0x000fe40007ffe812 */
[----:B------:R-:W-:Y:S02]  /*03c0*/  IADD3 R0, -R74, 0xbf, R171 ;  /* 0x000000bf4a007810 */ /* 0x000fe40007ffe1ab */
[C---:B------:R-:W-:Y:S01]  /*03d0*/  IADD3 R3, R72.reuse, R171, -R74 ;  /* 0x000000ab48037210 */ /* 0x040fe20007ffe84a */
[----:B------:R-:W-:-:S05]  /*03e0*/  VIADD R2, R72, 0x3f ;  /* 0x0000003f48027836 */ /* 0x000fca0000000000 */
[----:B------:R-:W-:Y:S01]  /*03f0*/  SHF.R.S32.HI R5, RZ, 0x1f, R2 ;  /* 0x0000001fff057819 */ /* 0x000fe20000011402 */
[----:B-1----:R-:W-:-:S03]  /*0400*/  IMAD.IADD R3, R3, 0x1, -R172 ;  /* 0x0000000103037824 */ /* 0x002fc600078e0aac */
[----:B------:R-:W-:Y:S02]  /*0410*/  LEA.HI R5, R5, R2, RZ, 0x6 ;  /* 0x0000000205057211 */ /* 0x000fe400078f30ff */
[----:B--2---:R-:W-:Y:S02]  /*0420*/  SHF.R.S32.HI R6, RZ, 0x1f, R3 ;  /* 0x0000001fff067819 */ /* 0x004fe40000011403 */
[----:B----4-:R-:W-:Y:S02]  /*0430*/  IADD3 R0, R0, R173, R72 ;  /* 0x000000ad00007210 */ /* 0x010fe40007ffe048 */
[----:B------:R-:W-:Y:S02]  /*0440*/  LEA.HI R2, R6, R3, RZ, 0x6 ;  /* 0x0000000306027211 */ /* 0x000fe400078f30ff */
[----:B------:R-:W-:Y:S02]  /*0450*/  SHF.R.S32.HI R4, RZ, 0x1f, R0 ;  /* 0x0000001fff047819 */ /* 0x000fe40000011400 */
[----:B------:R-:W-:-:S02]  /*0460*/  SHF.R.S32.HI R2, RZ, 0x6, R2 ;  /* 0x00000006ff027819 */ /* 0x000fc40000011402 */
[----:B------:R-:W-:Y:S02]  /*0470*/  LEA.HI R0, R4, R0, RZ, 0x6 ;  /* 0x0000000004007211 */ /* 0x000fe400078f30ff */
[----:B------:R-:W-:Y:S02]  /*0480*/  VIMNMX R248, RZ, R2, !PT ;  /* 0x00000002fff87248 */ /* 0x000fe40007fe0100 */
[----:B------:R-:W-:Y:S02]  /*0490*/  SHF.R.S32.HI R3, RZ, 0x6, R5 ;  /* 0x00000006ff037819 */ /* 0x000fe40000011405 */
[----:B------:R-:W-:Y:S01]  /*04a0*/  SHF.R.S32.HI R0, RZ, 0x6, R0 ;  /* 0x00000006ff007819 */ /* 0x000fe20000011400 */
[----:B------:R1:W-:Y:S03]  /*04b0*/  STL [R1+0x14], R248 ;  /* 0x000014f801007387 */ /* 0x0003e60000100800 */
[----:B------:R-:W-:-:S04]  /*04c0*/  VIMNMX R237, R3, R0, PT ;  /* 0x0000000003ed7248 */ /* 0x000fc80003fe0100 */
[----:B------:R-:W-:-:S13]  /*04d0*/  ISETP.GT.AND P0, PT, R237, R248, PT ;  /* 0x000000f8ed00720c */ /* 0x000fda0003f04270 */
[----:B---3--:R-:W-:Y:S05]  /*04e0*/  @P0 BRA `(.L_x_2007) ;  /* 0x0000001000940947 */ /* 0x008fea0003800000 */
[----:B------:R-:W2:Y:S01]  /*04f0*/  LDC.U8 R0, c[0x0][0x3d9] ;  /* 0x0000f640ff007b82 */ /* 0x000ea20000000000 */
[----:B------:R-:W-:Y:S01]  /*0500*/  ISETP.NE.AND P3, PT, R29, -0x1, PT ;  /* 0xffffffff1d00780c */ /* 0x000fe20003f65270 */
[----:B------:R-:W-:Y:S01]  /*0510*/  ULDC.64 UR4, c[0x0][0x2a0] ;  /* 0x0000a80000047ab9 */ /* 0x000fe20000000a00 */
[----:B------:R-:W-:Y:S02]  /*0520*/  SHF.R.S32.HI R11, RZ, 0x1f, R170 ;  /* 0x0000001fff0b7819 */ /* 0x000fe400000114aa */
[----:B------:R-:W-:Y:S01]  /*0530*/  CS2R R18, SRZ ;  /* 0x0000000000127805 */ /* 0x000fe2000001ff00 */
[----:B------:R-:W-:Y:S01]  /*0540*/  BSSY B0, `(.L_x_2008) ;  /* 0x0000047000007945 */ /* 0x000fe20003800000 */
[----:B------:R-:W-:Y:S01]  /*0550*/  LEA.HI R11, R11, R170, RZ, 0x3 ;  /* 0x000000aa0b0b7211 */ /* 0x000fe200078f18ff */
[----:B------:R-:W3:Y:S08]  /*0560*/  LDC.U8 R2, c[0x0][0x3d8] ;  /* 0x0000f600ff027b82 */ /* 0x000ef00000000000 */
[----:B------:R-:W4:Y:S01]  /*0570*/  @!P3 LDC.64 R4, c[0x0][0x290] ;  /* 0x0000a400ff04bb82 */ /* 0x000f220000000a00 */
[----:B--2---:R-:W-:-:S07]  /*0580*/  ISETP.NE.AND P2, PT, R0, RZ, PT ;  /* 0x000000ff0000720c */ /* 0x004fce0003f45270 */
[----:B------:R-:W2:Y:S01]  /*0590*/  @P3 LDC.64 R6, c[0x0][0x298] ;  /* 0x0000a600ff063b82 */ /* 0x000ea20000000a00 */
[C---:B---3--:R-:W-:Y:S02]  /*05a0*/  ISETP.NE.AND P0, PT, R2.reuse, RZ, PT ;  /* 0x000000ff0200720c */ /* 0x048fe40003f05270 */
[----:B------:R-:W-:Y:S02]  /*05b0*/  ISETP.NE.AND P1, PT, R2, RZ, !P2 ;  /* 0x000000ff0200720c */ /* 0x000fe40005725270 */
[----:B------:R-:W-:-:S03]  /*05c0*/  ISETP.NE.OR P0, PT, R0, RZ, !P0 ;  /* 0x000000ff0000720c */ /* 0x000fc60004705670 */
[----:B------:R-:W3:Y:S01]  /*05d0*/  @!P2 LDC R10, c[0x0][0x2c4] ;  /* 0x0000b100ff0aab82 */ /* 0x000ee20000000800 */
[----:B------:R-:W-:-:S05]  /*05e0*/  @!P3 SHF.R.S32.HI R0, RZ, 0x1f, R46 ;  /* 0x0000001fff00b819 */ /* 0x000fca000001142e */
[----:B----4-:R-:W-:Y:S02]  /*05f0*/  @!P3 IMAD R0, R0, R4, RZ ;  /* 0x000000040000b224 */ /* 0x010fe400078e02ff */
[----:B------:R-:W4:Y:S01]  /*0600*/  @!P2 LDC R14, c[0x0][0x270] ;  /* 0x00009c00ff0eab82 */ /* 0x000f220000000800 */
[----:B--2---:R-:W-:-:S07]  /*0610*/  @P3 IMAD.WIDE.U32 R2, R29, R6, RZ ;  /* 0x000000061d023225 */ /* 0x004fce00078e00ff */
[----:B------:R-:W2:Y:S01]  /*0620*/  @!P0 LDC R8, c[0x0][0x2c4] ;  /* 0x0000b100ff088b82 */ /* 0x000ea20000000800 */
[C---:B------:R-:W-:Y:S01]  /*0630*/  @!P3 IMAD R6, R46.reuse, R5, R0 ;  /* 0x000000052e06b224 */ /* 0x040fe200078e0200 */
[----:B------:R-:W-:Y:S01]  /*0640*/  LOP3.LUT R0, R11, 0x1ffffff8, RZ, 0xc0, !PT ;  /* 0x1ffffff80b007812 */ /* 0x000fe200078ec0ff */
[----:B------:R-:W-:-:S04]  /*0650*/  @!P3 IMAD.WIDE.U32 R4, R46, R4, RZ ;  /* 0x000000042e04b225 */ /* 0x000fc800078e00ff */
[C---:B------:R-:W-:Y:S01]  /*0660*/  IMAD.IADD R0, R170.reuse, 0x1, -R0 ;  /* 0x00000001aa007824 */ /* 0x040fe200078e0a00 */
[----:B---3--:R-:W4:Y:S01]  /*0670*/  @P1 LDC R10, c[0x0][0x2e4] ;  /* 0x0000b900ff0a1b82 */ /* 0x008f220000000800 */
[----:B------:R-:W-:Y:S01]  /*0680*/  @P3 IMAD R7, R29, R7, R3 ;  /* 0x000000071d073224 */ /* 0x000fe200078e0203 */
[----:B------:R-:W-:Y:S01]  /*0690*/  LOP3.LUT P1, RZ, R170, 0x7, RZ, 0xc0, !PT ;  /* 0x00000007aaff7812 */ /* 0x000fe2000782c0ff */
[----:B------:R-:W-:Y:S01]  /*06a0*/  @!P3 IMAD.MOV.U32 R2, RZ, RZ, R4 ;  /* 0x000000ffff02b224 */ /* 0x000fe200078e0004 */
[----:B------:R-:W-:Y:S01]  /*06b0*/  SHF.R.S32.HI R4, RZ, 0x3, R11 ;  /* 0x00000003ff047819 */ /* 0x000fe2000001140b */
[----:B------:R-:W-:Y:S02]  /*06c0*/  IMAD.SHL.U32 R0, R0, 0x8, RZ ;  /* 0x0000000800007824 */ /* 0x000fe400078e00ff */
[----:B------:R-:W-:Y:S01]  /*06d0*/  @!P3 IMAD.IADD R7, R5, 0x1, R6 ;  /* 0x000000010507b824 */ /* 0x000fe200078e0206 */
[----:B------:R-:W3:Y:S01]  /*06e0*/  @P2 LDC.64 R12, c[0x0][0x2c0] ;  /* 0x0000b000ff0c2b82 */ /* 0x000ee20000000a00 */
[----:B------:R-:W-:Y:S01]  /*06f0*/  SHF.R.S32.HI R6, RZ, 0x1f, R27 ;  /* 0x0000001fff067819 */ /* 0x000fe2000001141b */
[C---:B------:R-:W-:Y:S01]  /*0700*/  VIADD R20, R4.reuse, 0x10 ;  /* 0x0000001004147836 */ /* 0x040fe20000000000 */
[----:B------:R-:W-:Y:S01]  /*0710*/  SHF.R.S32.HI R5, RZ, 0x1f, R4 ;  /* 0x0000001fff057819 */ /* 0x000fe20000011404 */
[C---:B------:R-:W-:Y:S01]  /*0720*/  VIADD R23, R4.reuse, 0x30 ;  /* 0x0000003004177836 */ /* 0x040fe20000000000 */
[----:B------:R-:W-:Y:S01]  /*0730*/  IADD3 R21, R4, 0x20, RZ ;  /* 0x0000002004157810 */ /* 0x000fe20007ffe0ff */
[----:B------:R-:W-:Y:S01]  /*0740*/  IMAD R6, R6, UR4, RZ ;  /* 0x0000000406067c24 */ /* 0x000fe2000f8e02ff */
[----:B------:R-:W-:Y:S01]  /*0750*/  IADD3 R26, R4, 0x50, RZ ;  /* 0x00000050041a7810 */ /* 0x000fe20007ffe0ff */
[----:B--2---:R-:W-:Y:S01]  /*0760*/  @!P0 IMAD R3, R46, R8, RZ ;  /* 0x000000082e038224 */ /* 0x004fe200078e02ff */
[----:B------:R-:W2:Y:S01]  /*0770*/  @P2 LDC R17, c[0x0][0x2c0] ;  /* 0x0000b000ff112b82 */ /* 0x000ea20000000800 */
[----:B------:R-:W-:-:S02]  /*0780*/  VIADD R25, R4, 0x40 ;  /* 0x0000004004197836 */ /* 0x000fc40000000000 */
[----:B------:R-:W-:Y:S01]  /*0790*/  IMAD R6, R27, UR5, R6 ;  /* 0x000000051b067c24 */ /* 0x000fe2000f8e0206 */
[----:B------:R-:W-:Y:S02]  /*07a0*/  @!P0 SEL R3, R3, R29, !P3 ;  /* 0x0000001d03038207 */ /* 0x000fe40005800000 */
[----:B------:R-:W-:Y:S01]  /*07b0*/  IADD3 R8, P3, R0, R2, RZ ;  /* 0x0000000200087210 */ /* 0x000fe20007f7e0ff */
[----:B------:R-:W-:Y:S01]  /*07c0*/  @P2 IMAD.MOV.U32 R2, RZ, RZ, 0x1 ;  /* 0x00000001ff022424 */ /* 0x000fe200078e00ff */
[----:B------:R-:W-:Y:S01]  /*07d0*/  @!P0 SHF.R.S32.HI R19, RZ, 0x1f, R3 ;  /* 0x0000001fff138819 */ /* 0x000fe20000011403 */
[----:B----4-:R-:W-:Y:S01]  /*07e0*/  @!P2 IMAD R2, R10, R14, RZ ;  /* 0x0000000e0a02a224 */ /* 0x010fe200078e02ff */
[----:B------:R-:W-:Y:S01]  /*07f0*/  LEA.HI.X.SX32 R9, R0, R7, 0x1, P3 ;  /* 0x0000000700097211 */ /* 0x000fe200018f0eff */
[----:B------:R-:W-:Y:S01]  /*0800*/  IMAD.IADD R14, R74, 0x1, -R171 ;  /* 0x000000014a0e7824 */ /* 0x000fe200078e0aab */
[----:B------:R-:W-:Y:S01]  /*0810*/  @!P0 MOV R18, R3 ;  /* 0x0000000300128202 */ /* 0x000fe20000000f00 */
[----:B------:R-:W-:-:S02]  /*0820*/  IMAD R2, R46, R2, RZ ;  /* 0x000000022e027224 */ /* 0x000fc400078e02ff */
[----:B------:R-:W-:Y:S01]  /*0830*/  IMAD.WIDE.U32 R8, R27, UR4, R8 ;  /* 0x000000041b087c25 */ /* 0x000fe2000f8e0008 */
[----:B------:R-:W-:Y:S02]  /*0840*/  ISETP.GE.AND P3, PT, R4, R14, PT ;  /* 0x0000000e0400720c */ /* 0x000fe40003f66270 */
[----:B------:R-:W-:Y:S01]  /*0850*/  SEL R15, R2, RZ, P0 ;  /* 0x000000ff020f7207 */ /* 0x000fe20000000000 */
[----:B---3--:R-:W-:Y:S01]  /*0860*/  @P2 IMAD R16, R13, R12, RZ ;  /* 0x0000000c0d102224 */ /* 0x008fe200078e02ff */
[-C--:B------:R-:W-:Y:S01]  /*0870*/  ISETP.GE.OR P5, PT, R4, R14.reuse, P1 ;  /* 0x0000000e0400720c */ /* 0x080fe20000fa6670 */
[----:B------:R-:W-:Y:S01]  /*0880*/  @!P2 IMAD.MOV.U32 R16, RZ, RZ, R10 ;  /* 0x000000ffff10a224 */ /* 0x000fe200078e000a */
[-C--:B------:R-:W-:Y:S01]  /*0890*/  ISETP.GE.AND P4, PT, R20, R14.reuse, PT ;  /* 0x0000000e1400720c */ /* 0x080fe20003f86270 */
[----:B------:R-:W-:Y:S01]  /*08a0*/  IMAD.WIDE R2, R22, 0x80, R4 ;  /* 0x0000008016027825 */ /* 0x000fe200078e0204 */
[-C--:B------:R-:W-:Y:S02]  /*08b0*/  ISETP.GE.AND P0, PT, R23, R14.reuse, PT ;  /* 0x0000000e1700720c */ /* 0x080fe40003f06270 */
[-C--:B------:R-:W-:Y:S01]  /*08c0*/  ISETP.GE.AND P6, PT, R25, R14.reuse, PT ;  /* 0x0000000e1900720c */ /* 0x080fe20003fc6270 */
[----:B------:R-:W-:Y:S01]  /*08d0*/  @!P2 IMAD.MOV.U32 R17, RZ, RZ, 0x1 ;  /* 0x00000001ff11a424 */ /* 0x000fe200078e00ff */
[----:B------:R-:W-:Y:S01]  /*08e0*/  ISETP.GE.AND P2, PT, R21, R14, PT ;  /* 0x0000000e1500720c */ /* 0x000fe20003f46270 */
[----:B------:R-:W-:Y:S01]  /*08f0*/  IMAD.IADD R7, R9, 0x1, R6 ;  /* 0x0000000109077824 */ /* 0x000fe200078e0206 */
[----:B--2---:R-:W-:Y:S11]  /*0900*/  @P3 BRA `(.L_x_2009) ;  /* 0x0000000000283947 */ /* 0x004ff60003800000 */
        /* <DEDUP_REMOVED lines=10> */
.L_x_2009:
[----:B------:R-:W-:Y:S05]  /*09b0*/  BSYNC B0 ;  /* 0x0000000000007941 */ /* 0x000fea0003800000 */
.L_x_2008:
        /* <DEDUP_REMOVED lines=17> */
.L_x_2011:
[----:B------:R-:W-:Y:S05]  /*0ad0*/  BSYNC B0 ;  /* 0x0000000000007941 */ /* 0x000fea0003800000 */
.L_x_2010:
        /* <DEDUP_REMOVED lines=17> */
.L_x_2013:
[----:B------:R-:W-:Y:S05]  /*0bf0*/  BSYNC B0 ;  /* 0x0000000000007941 */ /* 0x000fea0003800000 */
.L_x_2012:
[----:B------:R-:W-:Y:S01]  /*0c00*/  BSSY B0, `(.L_x_2014) ;  /* 0x0000010000007945 */ /* 0x000fe20003800000 */
[----:B------:R-:W-:-:S03]  /*0c10*/  ISETP.GE.AND P2, PT, R22, R14, PT ;  /* 0x0000000e1600720c */ /* 0x000fc60003f46270 */
        /* <DEDUP_REMOVED lines=14> */
.L_x_2015:
[----:B------:R-:W-:Y:S05]  /*0d00*/  BSYNC B0 ;  /* 0x0000000000007941 */ /* 0x000fea0003800000 */
.L_x_2014:
[----:B------:R-:W-:Y:S01]  /*0d10*/  BSSY B0, `(.L_x_2016) ;  /* 0x0000010000007945 */ /* 0x000fe20003800000 */
[----:B------:R-:W-:-:S03]  /*0d20*/  ISETP.GE.OR P0, PT, R20, R14, P1 ;  /* 0x0000000e1400720c */ /* 0x000fc60000f06670 */
        /* <DEDUP_REMOVED lines=14> */
.L_x_2017:
[----:B------:R-:W-:Y:S05]  /*0e10*/  BSYNC B0 ;  /* 0x0000000000007941 */ /* 0x000fea0003800000 */
.L_x_2016:
        /* <DEDUP_REMOVED lines=18> */
.L_x_2019:
[----:B------:R-:W-:Y:S05]  /*0f40*/  BSYNC B0 ;  /* 0x0000000000007941 */ /* 0x000fea0003800000 */
.L_x_2018:
[----:B------:R-:W-:Y:S04]  /*0f50*/  BSSY B0, `(.L_x_2020) ;  /* 0x000000f000007945 */ /* 0x000fe80003800000 */
        /* <DEDUP_REMOVED lines=14> */
.L_x_2021:
[----:B------:R-:W-:Y:S05]  /*1040*/  BSYNC B0 ;  /* 0x0000000000007941 */ /* 0x000fea0003800000 */
.L_x_2020:
        /* <DEDUP_REMOVED lines=17> */
.L_x_2023:
[----:B------:R-:W-:Y:S05]  /*1160*/  BSYNC B0 ;  /* 0x0000000000007941 */ /* 0x000fea0003800000 */
.L_x_2022:
        /* <DEDUP_REMOVED lines=11> */
.L_x_2025:
[----:B------:R-:W-:Y:S05]  /*1220*/  BSYNC B0 ;  /* 0x0000000000007941 */ /* 0x000fea0003800000 */
.L_x_2024:
        /* <DEDUP_REMOVED lines=15> */
.L_x_2027:
[----:B------:R-:W-:Y:S05]  /*1320*/  BSYNC B0 ;  /* 0x0000000000007941 */ /* 0x000fea0003800000 */
.L_x_2026:
        /* <DEDUP_REMOVED lines=10> */
.L_x_2029:
[----:B------:R-:W-:Y:S05]  /*13d0*/  BSYNC B0 ;  /* 0x0000000000007941 */ /* 0x000fea0003800000 */
.L_x_2028:
        /* <DEDUP_REMOVED lines=10> */
.L_x_2031:
[----:B------:R-:W-:Y:S05]  /*1480*/  BSYNC B0 ;  /* 0x0000000000007941 */ /* 0x000fea0003800000 */
.L_x_2030:
        /* <DEDUP_REMOVED lines=10> */
.L_x_2033:
[----:B------:R-:W-:Y:S05]  /*1530*/  BSYNC B0 ;  /* 0x0000000000007941 */ /* 0x000fea0003800000 */
.L_x_2032:
        /* <DEDUP_REMOVED lines=10> */
.L_x_2035:
[----:B------:R-:W-:Y:S05]  /*15e0*/  BSYNC B0 ;  /* 0x0000000000007941 */ /* 0x000fea0003800000 */
.L_x_2034:
        /* <DEDUP_REMOVED lines=10> */
.L_x_2037:
[----:B------:R-:W-:Y:S05]  /*1690*/  BSYNC B0 ;  /* 0x0000000000007941 */ /* 0x000fea0003800000 */
.L_x_2036:
        /* <DEDUP_REMOVED lines=10> */
.L_x_2007:
[----:B------:R-:W2:Y:S01]  /*1740*/  LDC R30, c[0x0][0x278] ;  /* 0x00009e00ff1e7b82 */ /* 0x000ea20000000800 */
[----:B------:R-:W-:Y:S01]  /*1750*/  ISETP.NE.AND P4, PT, R29, -0x1, PT ;  /* 0xffffffff1d00780c */ /* 0x000fe20003f85270 */
[----:B------:R-:W-:Y:S01]  /*1760*/  IMAD.IADD R31, R74, 0x1, -R171 ;  /* 0x000000014a1f7824 */ /* 0x000fe200078e0aab */
[----:B------:R-:W-:Y:S01]  /*1770*/  SHF.R.S32.HI R47, RZ, 0x1f, R170 ;  /* 0x0000001fff2f7819 */ /* 0x000fe200000114aa */
[----:B------:R-:W-:Y:S01]  /*1780*/  ULDC.64 UR4, c[0x0][0x258] ;  /* 0x0000960000047ab9 */ /* 0x000fe20000000a00 */
[----:B------:R-:W-:Y:S01]  /*1790*/  IABS R16, R27 ;  /* 0x0000001b00107213 */ /* 0x000fe20000000000 */
[----:B------:R-:W-:Y:S01]  /*17a0*/  VIADD R73, R237, 0xffffffff ;  /* 0xffffffffed497836 */ /* 0x000fe20000000000 */
[----:B------:R-:W-:Y:S01]  /*17b0*/  LEA.HI R4, R47, R170, RZ, 0x3 ;  /* 0x000000aa2f047211 */ /* 0x000fe200078f18ff */
[----:B------:R-:W3:Y:S03]  /*17c0*/  S2UR UR6, SR_CgaCtaId ;  /* 0x00000000000679c3 */ /* 0x000ee60000008800 */
[----:B------:R-:W-:-:S02]  /*17d0*/  SHF.R.S32.HI R48, RZ, 0x3, R4 ;  /* 0x00000003ff307819 */ /* 0x000fc40000011404 */
[----:B------:R-:W-:Y:S02]  /*17e0*/  LOP3.LUT R4, R4, 0xfffffff8, RZ, 0xc0, !PT ;  /* 0xfffffff804047812 */ /* 0x000fe400078ec0ff */
[----:B------:R-:W-:Y:S01]  /*17f0*/  @!P4 SHF.R.S32.HI R5, RZ, 0x1f, R46 ;  /* 0x0000001fff05c819 */ /* 0x000fe2000001142e */
[----:B------:R-:W4:Y:S01]  /*1800*/  @!P4 LDC.64 R8, c[0x0][0x228] ;  /* 0x00008a00ff08cb82 */ /* 0x000f220000000a00 */
[C---:B------:R-:W-:Y:S01]  /*1810*/  VIADD R51, R48.reuse, 0x20 ;  /* 0x0000002030337836 */ /* 0x040fe20000000000 */
[CC--:B------:R-:W-:Y:S01]  /*1820*/  ISETP.GE.AND P3, PT, R48.reuse, R31.reuse, PT ;  /* 0x0000001f3000720c */ /* 0x0c0fe20003f66270 */
[----:B------:R-:W-:Y:S01]  /*1830*/  VIADD R52, R48, 0x10 ;  /* 0x0000001030347836 */ /* 0x000fe20000000000 */
[----:B------:R-:W-:Y:S01]  /*1840*/  SHF.R.S32.HI R49, RZ, 0x1f, R48 ;  /* 0x0000001fff317819 */ /* 0x000fe20000011430 */
[----:B------:R-:W-:Y:S01]  /*1850*/  IMAD.IADD R45, R170, 0x1, -R4 ;  /* 0x00000001aa2d7824 */ /* 0x000fe200078e0a04 */
[-C--:B------:R-:W-:Y:S01]  /*1860*/  ISETP.GE.AND P0, PT, R51, R31.reuse, PT ;  /* 0x0000001f3300720c */ /* 0x080fe20003f06270 */
[----:B------:R-:W-:Y:S01]  /*1870*/  VIADD R50, R48, 0x30 ;  /* 0x0000003030327836 */ /* 0x000fe20000000000 */
[----:B--2---:R-:W-:Y:S01]  /*1880*/  IABS R0, R30 ;  /* 0x0000001e00007213 */ /* 0x004fe20000000000 */
[----:B------:R-:W2:Y:S01]  /*1890*/  @P4 LDC.64 R10, c[0x0][0x240] ;  /* 0x00009000ff0a4b82 */ /* 0x000ea20000000a00 */
[----:B------:R-:W-:Y:S01]  /*18a0*/  ISETP.GE.AND P2, PT, R52, R31, PT ;  /* 0x0000001f3400720c */ /* 0x000fe20003f46270 */
[----:B------:R-:W-:Y:S01]  /*18b0*/  IMAD.WIDE R56, R22, 0x80, R48 ;  /* 0x0000008016387825 */ /* 0x000fe200078e0230 */
[----:B------:R-:W-:Y:S01]  /*18c0*/  SHF.L.U32 R54, R45, 0x3, RZ ;  /* 0x000000032d367819 */ /* 0x000fe200000006ff */
[----:B------:R-:W-:Y:S01]  /*18d0*/  STL [R1+0x44], R52 ;  /* 0x0000443401007387 */ /* 0x000fe20000100800 */
[C---:B------:R-:W-:Y:S01]  /*18e0*/  IADD3 R32, R48.reuse, 0x60, RZ ;  /* 0x0000006030207810 */ /* 0x040fe20007ffe0ff */
[----:B------:R-:W-:Y:S01]  /*18f0*/  IMAD.MOV.U32 R15, RZ, RZ, R0 ;  /* 0x000000ffff0f7224 */ /* 0x000fe200078e0000 */
[----:B------:R-:W-:Y:S01]  /*1900*/  SHF.R.S32.HI R55, RZ, 0x1f, R54 ;  /* 0x0000001fff377819 */ /* 0x000fe20000011436 */
[C---:B------:R-:W-:Y:S01]  /*1910*/  VIADD R34, R48.reuse, 0x40 ;  /* 0x0000004030227836 */ /* 0x040fe20000000000 */
[----:B------:R5:W-:Y:S01]  /*1920*/  STL [R1+0x38], R31 ;  /* 0x0000381f01007387 */ /* 0x000be20000100800 */
[----:B------:R-:W1:Y:S01]  /*1930*/  I2F.RP R2, R15 ;  /* 0x0000000f00027306 */ /* 0x000e620000209400 */
[----:B------:R-:W-:Y:S01]  /*1940*/  VIADD R33, R48, 0x50 ;  /* 0x0000005030217836 */ /* 0x000fe20000000000 */
[----:B------:R-:W3:Y:S02]  /*1950*/  @!P0 S2R R13, SR_CgaCtaId ;  /* 0x00000000000d8919 */ /* 0x000ee40000008800 */
[----:B------:R-:W5:Y:S01]  /*1960*/  @!P2 LDC.64 R24, c[0x0][0x210] ;  /* 0x00008400ff18ab82 */ /* 0x000f620000000a00 */
[----:B----4-:R-:W-:Y:S01]  /*1970*/  @!P4 IMAD R7, R5, R8, RZ ;  /* 0x000000080507c224 */ /* 0x010fe200078e02ff */
[----:B------:R-:W4:Y:S03]  /*1980*/  @!P2 S2R R14, SR_CgaCtaId ;  /* 0x00000000000ea919 */ /* 0x000f260000008800 */
[----:B------:R-:W-:Y:S01]  /*1990*/  @!P4 IMAD R7, R46, R9, R7 ;  /* 0x000000092e07c224 */ /* 0x000fe200078e0207 */
[----:B------:R-:W-:Y:S01]  /*19a0*/  @!P2 MOV R9, 0x400 ;  /* 0x000004000009a802 */ /* 0x000fe20000000f00 */
[----:B------:R-:W-:Y:S01]  /*19b0*/  STL [R1+0x50], R51 ;  /* 0x0000503301007387 */ /* 0x000fe20000100800 */
[----:B-1----:R-:W1:Y:S03]  /*19c0*/  MUFU.RCP R2, R2 ;  /* 0x0000000200027308 */ /* 0x002e660000001000 */
[----:B------:R-:W-:Y:S04]  /*19d0*/  STL.64 [R1+0x28], R48 ;  /* 0x0000283001007387 */ /* 0x000fe80000100a00 */
[----:B------:R-:W-:Y:S04]  /*19e0*/  STL.64 [R1+0x18], R56 ;  /* 0x0000183801007387 */ /* 0x000fe80000100a00 */
[----:B------:R-:W-:Y:S04]  /*19f0*/  STL.64 [R1+0x48], R54 ;  /* 0x0000483601007387 */ /* 0x000fe80000100a00 */
[----:B------:R-:W-:Y:S01]  /*1a00*/  STL [R1+0x54], R50 ;  /* 0x0000543201007387 */ /* 0x000fe20000100800 */
[----:B-1----:R-:W-:-:S03]  /*1a10*/  VIADD R2, R2, 0xffffffe ;  /* 0x0ffffffe02027836 */ /* 0x002fc60000000000 */
[----:B------:R-:W-:Y:S01]  /*1a20*/  STL [R1+0x5c], R34 ;  /* 0x00005c2201007387 */ /* 0x000fe20000100800 */
[----:B------:R-:W1:Y:S03]  /*1a30*/  F2I.FTZ.U32.TRUNC.NTZ R3, R2 ;  /* 0x0000000200037305 */ /* 0x000e66000021f000 */
[----:B------:R-:W-:Y:S01]  /*1a40*/  STL [R1+0x64], R33 ;  /* 0x0000642101007387 */ /* 0x000fe20000100800 */
[----:B----4-:R-:W-:-:S03]  /*1a50*/  @!P2 LEA R19, R14, R9, 0x18 ;  /* 0x000000090e13a211 */ /* 0x010fc600078ec0ff */
[----:B------:R4:W-:Y:S01]  /*1a60*/  STL [R1+0x60], R32 ;  /* 0x0000602001007387 */ /* 0x0009e20000100800 */
[----:B-1----:R-:W-:Y:S01]  /*1a70*/  IADD3 R0, RZ, -R3, RZ ;  /* 0x80000003ff007210 */ /* 0x002fe20007ffe0ff */
[----:B------:R-:W-:-:S04]  /*1a80*/  IMAD.MOV.U32 R2, RZ, RZ, RZ ;  /* 0x000000ffff027224 */ /* 0x000fc800078e00ff */
[----:B------:R-:W-:-:S04]  /*1a90*/  IMAD R0, R0, R15, RZ ;  /* 0x0000000f00007224 */ /* 0x000fc800078e02ff */
[----:B------:R-:W-:-:S04]  /*1aa0*/  IMAD.HI.U32 R2, R3, R0, R2 ;  /* 0x0000000003027227 */ /* 0x000fc800078e0002 */
[----:B------:R-:W-:Y:S02]  /*1ab0*/  IMAD.SHL.U32 R0, R48, 0x40, RZ ;  /* 0x0000004030007824 */ /* 0x000fe400078e00ff */
[----:B------:R-:W-:-:S03]  /*1ac0*/  IMAD.HI.U32 R6, R2, R16, RZ ;  /* 0x0000001002067227 */ /* 0x000fc600078e00ff */
[----:B------:R-:W-:Y:S01]  /*1ad0*/  LOP3.LUT R0, R0, 0x1c0, RZ, 0xc0, !PT ;  /* 0x000001c000007812 */ /* 0x000fe200078ec0ff */
[----:B--2---:R-:W-:-:S03]  /*1ae0*/  @P4 IMAD.WIDE.U32 R2, R29, R10, RZ ;  /* 0x0000000a1d024225 */ /* 0x004fc600078e00ff */
[----:B------:R-:W-:Y:S01]  /*1af0*/  LOP3.LUT R4, R0, 0x38, R54, 0xf8, !PT ;  /* 0x0000003800047812 */ /* 0x000fe200078ef836 */
[----:B------:R-:W-:Y:S01]  /*1b00*/  @P4 IMAD R3, R29, R11, R3 ;  /* 0x0000000b1d034224 */ /* 0x000fe200078e0203 */
[----:B------:R-:W-:Y:S01]  /*1b10*/  SHF.R.U32.HI R5, RZ, 0x3, R0 ;  /* 0x00000003ff057819 */ /* 0x000fe20000011600 */
[----:B------:R-:W-:Y:S01]  /*1b20*/  IMAD.MOV R0, RZ, RZ, -R6 ;  /* 0x000000ffff007224 */ /* 0x000fe200078e0a06 */
[----:B------:R-:W1:Y:S02]  /*1b30*/  @!P3 LDC.64 R10, c[0x0][0x240] ;  /* 0x00009000ff0abb82 */ /* 0x000e640000000a00 */
[----:B------:R-:W-:Y:S01]  /*1b40*/  LOP3.LUT R12, R4, R5, RZ, 0x3c, !PT ;  /* 0x00000005040c7212 */ /* 0x000fe200078e3cff */
[----:B------:R-:W-:Y:S02]  /*1b50*/  IMAD R0, R15, R0, R16 ;  /* 0x000000000f007224 */ /* 0x000fe400078e0210 */
[----:B------:R-:W-:Y:S01]  /*1b60*/  @!P4 IMAD.WIDE.U32 R4, R46, R8, RZ ;  /* 0x000000082e04c225 */ /* 0x000fe200078e00ff */
[----:B------:R-:W-:-:S02]  /*1b70*/  SHF.R.S32.HI R8, RZ, 0x1f, R27 ;  /* 0x0000001fff087819 */ /* 0x000fc4000001141b */
[----:B------:R-:W-:Y:S01]  /*1b80*/  ISETP.GT.U32.AND P1, PT, R15, R0, PT ;  /* 0x000000000f00720c */ /* 0x000fe20003f24070 */
[----:B------:R-:W-:Y:S01]  /*1b90*/  @!P4 IMAD.MOV.U32 R2, RZ, RZ, R4 ;  /* 0x000000ffff02c224 */ /* 0x000fe200078e0004 */
[----:B------:R-:W-:Y:S01]  /*1ba0*/  LEA.HI R4, R47, R170, RZ, 0x6 ;  /* 0x000000aa2f047211 */ /* 0x000fe200078f30ff */
[----:B------:R-:W-:Y:S01]  /*1bb0*/  @!P4 IMAD.IADD R3, R5, 0x1, R7 ;  /* 0x000000010503c824 */ /* 0x000fe200078e0207 */
[----:B------:R-:W-:Y:S01]  /*1bc0*/  @!P0 MOV R5, 0x400 ;  /* 0x0000040000058802 */ /* 0x000fe20000000f00 */
[----:B------:R-:W2:Y:S01]  /*1bd0*/  @!P0 LDC.64 R16, c[0x0][0x240] ;  /* 0x00009000ff108b82 */ /* 0x000ea20000000a00 */
[----:B------:R-:W-:Y:S01]  /*1be0*/  IADD3 R2, P4, R54, R2, RZ ;  /* 0x0000000236027210 */ /* 0x000fe20007f9e0ff */
[----:B------:R-:W-:Y:S01]  /*1bf0*/  IMAD.SHL.U32 R4, R4, 0x8, RZ ;  /* 0x0000000804047824 */ /* 0x000fe200078e00ff */
[----:B---3--:R-:W-:Y:S01]  /*1c00*/  @!P0 LEA R29, R13, R5, 0x18 ;  /* 0x000000050d1d8211 */ /* 0x008fe200078ec0ff */
[----:B------:R-:W-:Y:S01]  /*1c10*/  IMAD R7, R8, UR4, RZ ;  /* 0x0000000408077c24 */ /* 0x000fe2000f8e02ff */
[----:B------:R-:W-:Y:S01]  /*1c20*/  LOP3.LUT R5, R27, R30, RZ, 0x3c, !PT ;  /* 0x0000001e1b057212 */ /* 0x000fe200078e3cff */
[----:B------:R-:W-:Y:S01]  /*1c30*/  IMAD.X R3, R55, 0x1, R3, P4 ;  /* 0x0000000137037824 */ /* 0x000fe200020e0603 */
[----:B------:R-:W-:Y:S01]  /*1c40*/  LOP3.LUT R20, R12, 0xfffffe00, R4, 0xf8, !PT ;  /* 0xfffffe000c147812 */ /* 0x000fe200078ef804 */
[----:B------:R-:W-:Y:S01]  /*1c50*/  @!P1 VIADD R6, R6, 0x1 ;  /* 0x0000000106069836 */ /* 0x000fe20000000000 */
[----:B------:R-:W-:Y:S01]  /*1c60*/  @!P1 IADD3 R0, R0, -R15, RZ ;  /* 0x8000000f00009210 */ /* 0x000fe20007ffe0ff */
[----:B------:R-:W3:Y:S01]  /*1c70*/  @!P2 LDC.64 R12, c[0x0][0x240] ;  /* 0x00009000ff0cab82 */ /* 0x000ee20000000a00 */
[----:B------:R-:W-:Y:S01]  /*1c80*/  ISETP.GE.AND P4, PT, R50, R31, PT ;  /* 0x0000001f3200720c */ /* 0x000fe20003f86270 */
[C---:B------:R-:W-:Y:S01]  /*1c90*/  IMAD R4, R27.reuse, UR5, R7 ;  /* 0x000000051b047c24 */ /* 0x040fe2000f8e0207 */
[----:B------:R-:W-:Y:S01]  /*1ca0*/  ISETP.GE.U32.AND P6, PT, R0, R15, PT ;  /* 0x0000000f0000720c */ /* 0x000fe20003fc6070 */
[----:B------:R-:W-:Y:S01]  /*1cb0*/  IMAD.WIDE.U32 R2, R27, UR4, R2 ;  /* 0x000000041b027c25 */ /* 0x000fe2000f8e0002 */
[----:B------:R-:W-:Y:S01]  /*1cc0*/  ISETP.GE.AND P5, PT, R5, RZ, PT ;  /* 0x000000ff0500720c */ /* 0x000fe20003fa6270 */
[----:B------:R-:W-:Y:S01]  /*1cd0*/  UMOV UR4, 0x400 ;  /* 0x0000040000047882 */ /* 0x000fe20000000000 */
[----:B------:R-:W-:Y:S01]  /*1ce0*/  @!P2 IADD3 R7, P1, R56, 0x10, RZ ;  /* 0x000000103807a810 */ /* 0x000fe20007f3e0ff */
[----:B------:R-:W5:Y:S01]  /*1cf0*/  @!P3 LDC.64 R14, c[0x0][0x210] ;  /* 0x00008400ff0ebb82 */ /* 0x000f620000000a00 */
[----:B-1----:R-:W-:Y:S01]  /*1d00*/  @!P3 IMAD R0, R57, R10, RZ ;  /* 0x0000000a3900b224 */ /* 0x002fe200078e02ff */
[----:B------:R-:W-:Y:S01]  /*1d10*/  ULEA UR4, UR6, UR4, 0x18 ;  /* 0x0000000406047291 */ /* 0x000fe2000f8ec03f */
[----:B------:R-:W-:-:S02]  /*1d20*/  IMAD.IADD R3, R3, 0x1, R4 ;  /* 0x0000000103037824 */ /* 0x000fc400078e0204 */
[C---:B------:R-:W-:Y:S02]  /*1d30*/  @!P3 IMAD R8, R56.reuse, R11, R0 ;  /* 0x0000000b3808b224 */ /* 0x040fe400078e0200 */
[----:B------:R-:W-:Y:S01]  /*1d40*/  @!P3 IMAD.WIDE.U32 R4, R56, R10, R2 ;  /* 0x0000000a3804b225 */ /* 0x000fe200078e0002 */
[----:B------:R-:W-:Y:S01]  /*1d50*/  @P6 IADD3 R6, R6, 0x1, RZ ;  /* 0x0000000106066810 */ /* 0x000fe20007ffe0ff */
[----:B------:R-:W1:Y:S01]  /*1d60*/  @!P0 LDC.64 R26, c[0x0][0x210] ;  /* 0x00008400ff1a8b82 */ /* 0x000e620000000a00 */
[----:B------:R-:W-:Y:S01]  /*1d70*/  LEA R216, R20, UR4, 0x1 ;  /* 0x0000000414d87c11 */ /* 0x000fe2000f8e08ff */
[----:B------:R-:W-:Y:S01]  /*1d80*/  @!P2 IMAD.X R0, RZ, RZ, R57, P1 ;  /* 0x000000ffff00a224 */ /* 0x000fe200008e0639 */
[----:B------:R-:W-:Y:S01]  /*1d90*/  @!P0 IADD3 R11, P1, R56, 0x20, RZ ;  /* 0x00000020380b8810 */ /* 0x000fe20007f3e0ff */
[----:B------:R-:W-:Y:S01]  /*1da0*/  IMAD.MOV.U32 R21, RZ, RZ, R6 ;  /* 0x000000ffff157224 */ /* 0x000fe200078e0006 */
[----:B------:R-:W-:Y:S01]  /*1db0*/  ISETP.NE.AND P6, PT, R30, RZ, PT ;  /* 0x000000ff1e00720c */ /* 0x000fe20003fc5270 */
[----:B------:R-:W-:-:S02]  /*1dc0*/  @!P3 IMAD.IADD R5, R5, 0x1, R8 ;  /* 0x000000010505b824 */ /* 0x000fc400078e0208 */
[----:B------:R-:W4:Y:S01]  /*1dd0*/  @!P4 LDC.64 R22, c[0x0][0x240] ;  /* 0x00009000ff16cb82 */ /* 0x000f220000000a00 */
[----:B------:R-:W-:Y:S02]  /*1de0*/  @!P5 IMAD.MOV R21, RZ, RZ, -R21 ;  /* 0x000000ffff15d224 */ /* 0x000fe400078e0a15 */
[----:B---3--:R-:W-:Y:S01]  /*1df0*/  @!P2 IMAD R6, R0, R12, RZ ;  /* 0x0000000c0006a224 */ /* 0x008fe200078e02ff */
[----:B------:R-:W-:Y:S02]  /*1e00*/  @!P0 IADD3.X R0, RZ, R57, RZ, P1, !PT ;  /* 0x00000039ff008210 */ /* 0x000fe40000ffe4ff */
[----:B------:R-:W-:Y:S02]  /*1e10*/  @!P4 IADD3 R10, P1, R56, 0x30, RZ ;  /* 0x00000030380ac810 */ /* 0x000fe40007f3e0ff */
[----:B-----5:R-:W-:Y:S01]  /*1e20*/  @!P3 LEA R8, P5, R4, R14, 0x1 ;  /* 0x0000000e0408b211 */ /* 0x020fe200078a08ff */
[----:B--2---:R-:W-:Y:S01]  /*1e30*/  @!P0 IMAD R0, R0, R16, RZ ;  /* 0x0000001000008224 */ /* 0x004fe200078e02ff */
[----:B------:R-:W-:-:S02]  /*1e40*/  @!P6 LOP3.LUT R21, RZ, R30, RZ, 0x33, !PT ;  /* 0x0000001eff15e212 */ /* 0x000fc400078e33ff */
[----:B------:R-:W-:Y:S01]  /*1e50*/  @!P3 LEA.HI.X R9, R4, R15, R5, 0x1, P5 ;  /* 0x0000000f0409b211 */ /* 0x000fe200028f0c05 */
[C---:B------:R-:W-:Y:S01]  /*1e60*/  @!P2 IMAD R4, R7.reuse, R13, R6 ;  /* 0x0000000d0704a224 */ /* 0x040fe200078e0206 */
[----:B------:R-:W2:Y:S01]  /*1e70*/  @!P4 LDC.64 R14, c[0x0][0x210] ;  /* 0x00008400ff0ecb82 */ /* 0x000ea20000000a00 */
[----:B------:R-:W-:Y:S02]  /*1e80*/  @!P2 IMAD.WIDE.U32 R6, R7, R12, R2 ;  /* 0x0000000c0706a225 */ /* 0x000fe400078e0002 */
[----:B------:R-:W-:Y:S01]  /*1e90*/  @!PT LDS RZ, [RZ] ;  /* 0x00000000fffff984 */ /* 0x000fe20000000800 */
[----:B------:R-:W-:Y:S01]  /*1ea0*/  @!PT LDS RZ, [RZ] ;  /* 0x00000000fffff984 */ /* 0x000fe20000000800 */
[----:B------:R-:W-:Y:S01]  /*1eb0*/  @!PT LDS RZ, [RZ] ;  /* 0x00000000fffff984 */ /* 0x000fe20000000800 */
[----:B------:R3:W-:Y:S02]  /*1ec0*/  @!P3 LDGSTS.E.BYPASS.LTC128B.128 [R216], desc[UR12][R8.64] ;  /* 0x0000000008d8bfae */ /* 0x0007e4000b901d4c */
[----:B------:R-:W-:Y:S02]  /*1ed0*/  @!P0 IMAD R12, R11, R17, R0 ;  /* 0x000000110b0c8224 */ /* 0x000fe400078e0200 */
[----:B------:R-:W-:Y:S01]  /*1ee0*/  @!P2 IMAD.IADD R0, R7, 0x1, R4 ;  /* 0x000000010700a824 */ /* 0x000fe200078e0204 */
[----:B------:R-:W-:Y:S01]  /*1ef0*/  @!P2 LEA R7, R20, R19, 0x1 ;  /* 0x000000131407a211 */ /* 0x000fe200078e08ff */
[----:B------:R-:W-:-:S04]  /*1f00*/  @!P0 IMAD.WIDE.U32 R4, R11, R16, R2 ;  /* 0x000000100b048225 */ /* 0x000fc800078e0002 */
[----:B------:R-:W-:Y:S02]  /*1f10*/  @!P0 IMAD.IADD R5, R5, 0x1, R12 ;  /* 0x0000000105058824 */ /* 0x000fe400078e020c */
[----:B------:R-:W-:-:S05]  /*1f20*/  IMAD R19, R73, -0x40, R72 ;  /* 0xffffffc049137824 */ /* 0x000fca00078e0248 */
[----:B------:R-:W-:Y:S02]  /*1f30*/  ISETP.GE.AND P6, PT, R48, R19, PT ;  /* 0x000000133000720c */ /* 0x000fe40003fc6270 */
[----:B---3--:R-:W-:-:S04]  /*1f40*/  @!P2 LEA R8, P3, R6, R24, 0x1 ;  /* 0x000000180608a211 */ /* 0x008fc800078608ff */
[----:B------:R-:W-:Y:S01]  /*1f50*/  @!P2 LEA.HI.X R9, R6, R25, R0, 0x1, P3 ;  /* 0x000000190609a211 */ /* 0x000fe200018f0c00 */
[----:B------:R-:W-:Y:S01]  /*1f60*/  @!P4 IMAD.X R0, RZ, RZ, R57, P1 ;  /* 0x000000ffff00c224 */ /* 0x000fe200008e0639 */
[----:B-1----:R-:W-:Y:S02]  /*1f70*/  @!P0 LEA R6, P1, R4, R26, 0x1 ;  /* 0x0000001a04068211 */ /* 0x002fe400078208ff */
[-C--:B------:R-:W-:Y:S01]  /*1f80*/  ISETP.GE.AND P3, PT, R34, R31.reuse, PT ;  /* 0x0000001f2200720c */ /* 0x080fe20003f66270 */
[----:B----4-:R-:W-:Y:S01]  /*1f90*/  @!P4 IMAD R0, R0, R22, RZ ;  /* 0x000000160000c224 */ /* 0x010fe200078e02ff */
[----:B------:R1:W-:Y:S01]  /*1fa0*/  @!P2 LDGSTS.E.BYPASS.LTC128B.128 [R7+0x800], desc[UR12][R8.64] ;  /* 0x008000000807afae */ /* 0x0003e2000b901d4c */
[----:B------:R-:W-:Y:S02]  /*1fb0*/  ISETP.GE.AND P2, PT, R33, R31, PT ;  /* 0x0000001f2100720c */ /* 0x000fe40003f46270 */
[----:B------:R-:W-:-:S08]  /*1fc0*/  P2R R26, PR, RZ, 0x40 ;  /* 0x00000040ff1a7803 */ /* 0x000fd00000000000 */
[----:B------:R-:W-:Y:S01]  /*1fd0*/  @!P3 IADD3 R13, P5, R56, 0x40, RZ ;  /* 0x00000040380db810 */ /* 0x000fe20007fbe0ff */
[----:B------:R-:W3:Y:S02]  /*1fe0*/  @!P3 LDC.64 R24, c[0x0][0x210] ;  /* 0x00008400ff18bb82 */ /* 0x000ee40000000a00 */
[----:B------:R-:W-:Y:S01]  /*1ff0*/  @!P2 IMAD.MOV.U32 R30, RZ, RZ, R2 ;  /* 0x000000ffff1ea224 */ /* 0x000fe200078e0002 */
[----:B------:R-:W-:Y:S02]  /*2000*/  @!P3 IADD3.X R16, RZ, R57, RZ, P5, !PT ;  /* 0x00000039ff10b210 */ /* 0x000fe40002ffe4ff */
[----:B------:R-:W-:Y:S02]  /*2010*/  ISETP.NE.AND P5, PT, R28, -0x1, PT ;  /* 0xffffffff1c00780c */ /* 0x000fe40003fa5270 */
[----:B-1----:R-:W-:Y:S01]  /*2020*/  @!P0 LEA.HI.X R7, R4, R27, R5, 0x1, P1 ;  /* 0x0000001b04078211 */ /* 0x002fe200008f0c05 */
[C---:B------:R-:W-:Y:S02]  /*2030*/  @!P4 IMAD R8, R10.reuse, R23, R0 ;  /* 0x000000170a08c224 */ /* 0x040fe400078e0200 */
[----:B------:R-:W-:-:S08]  /*2040*/  @!P4 IMAD.WIDE.U32 R4, R10, R22, R2 ;  /* 0x000000160a04c225 */ /* 0x000fd000078e0002 */
[----:B------:R-:W1:Y:S01]  /*2050*/  @P5 LDC.64 R238, c[0x0][0x250] ;  /* 0x00009400ffee5b82 */ /* 0x000e620000000a00 */
[----:B------:R-:W-:Y:S01]  /*2060*/  @!P4 MOV R10, 0x400 ;  /* 0x00000400000ac802 */ /* 0x000fe20000000f00 */
[----:B------:R-:W-:Y:S01]  /*2070*/  @!P0 IMAD R0, R20, 0x2, R29 ;  /* 0x0000000214008824 */ /* 0x000fe200078e021d */
[----:B--2---:R-:W-:Y:S01]  /*2080*/  @!P4 LEA R22, P1, R4, R14, 0x1 ;  /* 0x0000000e0416c211 */ /* 0x004fe200078208ff */
[----:B------:R-:W-:Y:S01]  /*2090*/  @!P4 IMAD.IADD R5, R5, 0x1, R8 ;  /* 0x000000010505c824 */ /* 0x000fe200078e0208 */
[----:B------:R-:W-:Y:S01]  /*20a0*/  @!P3 MOV R8, 0x400 ;  /* 0x000004000008b802 */ /* 0x000fe20000000f00 */
[----:B------:R-:W-:Y:S01]  /*20b0*/  VIADD R9, R48, 0x70 ;  /* 0x0000007030097836 */ /* 0x000fe20000000000 */
[----:B------:R2:W-:Y:S01]  /*20c0*/  @!P0 LDGSTS.E.BYPASS.LTC128B.128 [R0+0x1000], desc[UR12][R6.64] ;  /* 0x0100000006008fae */ /* 0x0005e2000b901d4c */
[----:B------:R-:W4:Y:S01]  /*20d0*/  @P5 LDC.64 R218, c[0x0][0x248] ;  /* 0x00009200ffda5b82 */ /* 0x000f220000000a00 */
[----:B------:R-:W-:Y:S02]  /*20e0*/  @!P4 LEA.HI.X R23, R4, R15, R5, 0x1, P1 ;  /* 0x0000000f0417c211 */ /* 0x000fe400008f0c05 */
[-C--:B------:R-:W-:Y:S01]  /*20f0*/  ISETP.GE.AND P1, PT, R32, R31.reuse, PT ;  /* 0x0000001f2000720c */ /* 0x080fe20003f26270 */
[----:B------:R-:W5:Y:S01]  /*2100*/  @!P2 S2R R5, SR_CgaCtaId ;  /* 0x000000000005a919 */ /* 0x000f620000008800 */
[----:B------:R-:W-:Y:S01]  /*2110*/  ISETP.GE.AND P0, PT, R9, R31, PT ;  /* 0x0000001f0900720c */ /* 0x000fe20003f06270 */
[----:B------:R-:W-:Y:S01]  /*2120*/  @!P2 IMAD.MOV.U32 R31, RZ, RZ, R3 ;  /* 0x000000ffff1fa224 */ /* 0x000fe200078e0003 */
[----:B------:R-:W-:Y:S01]  /*2130*/  @!P6 MOV R4, 0x400 ;  /* 0x000004000004e802 */ /* 0x000fe20000000f00 */
[----:B------:R3:W-:Y:S01]  /*2140*/  STL [R1+0x68], R9 ;  /* 0x0000680901007387 */ /* 0x0007e20000100800 */
[----:B------:R-:W4:Y:S07]  /*2150*/  @!P3 LDC.64 R14, c[0x0][0x240] ;  /* 0x00009000ff0ebb82 */ /* 0x000f2e0000000a00 */
[----:B------:R-:W1:Y:S01]  /*2160*/  @!P1 S2R R12, SR_CgaCtaId ;  /* 0x00000000000c9919 */ /* 0x000e620000008800 */
[----:B------:R-:W4:Y:S01]  /*2170*/  @!P2 LDC.64 R32, c[0x0][0x240] ;  /* 0x00009000ff20ab82 */ /* 0x000f220000000a00 */
[--C-:B------:R-:W-:Y:S01]  /*2180*/  @!P1 IMAD.MOV.U32 R34, RZ, RZ, R2.reuse ;  /* 0x000000ffff229224 */ /* 0x100fe200078e0002 */
[----:B------:R-:W-:Y:S01]  /*2190*/  @!P1 MOV R35, R3 ;  /* 0x0000000300239202 */ /* 0x000fe20000000f00 */
[----:B------:R-:W4:Y:S01]  /*21a0*/  @!P0 S2R R11, SR_CgaCtaId ;  /* 0x00000000000b8919 */ /* 0x000f220000008800 */
[----:B------:R-:W-:-:S02]  /*21b0*/  @!P0 IMAD.MOV.U32 R36, RZ, RZ, R2 ;  /* 0x000000ffff248224 */ /* 0x000fc400078e0002 */
[----:B------:R-:W-:Y:S02]  /*21c0*/  @!P0 IMAD.MOV.U32 R37, RZ, RZ, R3 ;  /* 0x000000ffff258224 */ /* 0x000fe400078e0003 */
[----:B------:R-:W4:Y:S01]  /*21d0*/  @!P1 LDC.64 R38, c[0x0][0x240] ;  /* 0x00009000ff269b82 */ /* 0x000f220000000a00 */
[----:B--2---:R-:W2:Y:S01]  /*21e0*/  @!P6 S2R R0, SR_CgaCtaId ;  /* 0x000000000000e919 */ /* 0x004ea20000008800 */
[----:B------:R-:W-:Y:S01]  /*21f0*/  @!P2 MOV R6, 0x400 ;  /* 0x000004000006a802 */ /* 0x000fe20000000f00 */
[----:B------:R-:W2:Y:S01]  /*2200*/  @!P3 S2R R7, SR_CgaCtaId ;  /* 0x000000000007b919 */ /* 0x000ea20000008800 */
[----:B---3--:R-:W3:Y:S02]  /*2210*/  @!P4 S2R R9, SR_CgaCtaId ;  /* 0x000000000009c919 */ /* 0x008ee40000008800 */
[----:B-----5:R-:W-:Y:S02]  /*2220*/  @!P2 LEA R41, R5, R6, 0x18 ;  /* 0x000000060529a211 */ /* 0x020fe400078ec0ff */
[----:B------:R-:W-:-:S04]  /*2230*/  @!P1 MOV R5, 0x400 ;  /* 0x0000040000059802 */ /* 0x000fc80000000f00 */
[----:B-1----:R-:W-:Y:S02]  /*2240*/  @!P1 LEA R42, R12, R5, 0x18 ;  /* 0x000000050c2a9211 */ /* 0x002fe400078ec0ff */
[----:B------:R-:W-:Y:S02]  /*2250*/  @!P3 MOV R5, R3 ;  /* 0x000000030005b202 */ /* 0x000fe40000000f00 */
[----:B--2---:R-:W-:Y:S01]  /*2260*/  @!P6 LEA R44, R0, R4, 0x18 ;  /* 0x00000004002ce211 */ /* 0x004fe200078ec0ff */
[C-C-:B------:R-:W-:Y:S01]  /*2270*/  @P5 IMAD.IADD R0, R18.reuse, 0x1, R28.reuse ;  /* 0x0000000112005824 */ /* 0x140fe200078e021c */
[----:B------:R-:W-:Y:S02]  /*2280*/  @!P0 MOV R4, 0x400 ;  /* 0x0000040000048802 */ /* 0x000fe40000000f00 */
[----:B------:R-:W-:Y:S01]  /*2290*/  @!P3 LEA R40, R7, R8, 0x18 ;  /* 0x000000080728b211 */ /* 0x000fe200078ec0ff */
[----:B------:R-:W-:Y:S01]  /*22a0*/  @P5 IMAD.IADD R8, R18, 0x1, R28 ;  /* 0x0000000112085824 */ /* 0x000fe200078e021c */
[----:B----4-:R-:W-:Y:S01]  /*22b0*/  @!P0 LEA R43, R11, R4, 0x18 ;  /* 0x000000040b2b8211 */ /* 0x010fe200078ec0ff */
[----:B------:R-:W-:Y:S01]  /*22c0*/  @P5 IMAD.WIDE.U32 R6, R0, R238, RZ ;  /* 0x000000ee00065225 */ /* 0x000fe200078e00ff */
[----:B---3--:R-:W-:-:S03]  /*22d0*/  @!P4 LEA R17, R9, R10, 0x18 ;  /* 0x0000000a0911c211 */ /* 0x008fc600078ec0ff */
[----:B------:R-:W-:Y:S01]  /*22e0*/  @P5 IMAD R10, R0, R239, RZ ;  /* 0x000000ef000a5224 */ /* 0x000fe200078e02ff */
[----:B------:R-:W-:Y:S01]  /*22f0*/  @P5 MOV R28, R6 ;  /* 0x00000006001c5202 */ /* 0x000fe20000000f00 */
[----:B------:R-:W-:Y:S02]  /*2300*/  @!P3 IMAD.MOV.U32 R4, RZ, RZ, R2 ;  /* 0x000000ffff04b224 */ /* 0x000fe400078e0002 */
[----:B------:R-:W-:Y:S02]  /*2310*/  @P5 IMAD R9, R8, R219, RZ ;  /* 0x000000db08095224 */ /* 0x000fe400078e02ff */
[----:B------:R-:W-:Y:S02]  /*2320*/  @!P3 IMAD R0, R16, R14, RZ ;  /* 0x0000000e1000b224 */ /* 0x000fe400078e02ff */
[----:B------:R-:W-:-:S04]  /*2330*/  @P5 IMAD.WIDE.U32 R2, R8, R218, RZ ;  /* 0x000000da08025225 */ /* 0x000fc800078e00ff */
[----:B------:R-:W-:Y:S02]  /*2340*/  @P5 IMAD.IADD R29, R7, 0x1, R10 ;  /* 0x00000001071d5824 */ /* 0x000fe400078e020a */
[C---:B------:R-:W-:Y:S02]  /*2350*/  @!P3 IMAD R10, R13.reuse, R15, R0 ;  /* 0x0000000f0d0ab224 */ /* 0x040fe400078e0200 */
[----:B------:R-:W-:-:S04]  /*2360*/  @!P3 IMAD.WIDE.U32 R6, R13, R14, R4 ;  /* 0x0000000e0d06b225 */ /* 0x000fc800078e0004 */
[----:B------:R-:W-:Y:S02]  /*2370*/  @P5 IMAD.IADD R11, R3, 0x1, R9 ;  /* 0x00000001030b5824 */ /* 0x000fe400078e0209 */
        /* <DEDUP_REMOVED lines=15> */
.L_x_2038:
[----:B------:R-:W-:Y:S01]  /*2470*/  @!P4 IMAD R9, R20, 0x2, R17 ;  /* 0x000000021409c824 */ /* 0x000fe200078e0211 */
        /* <DEDUP_REMOVED lines=16> */
.L_x_2039:
[----:B------:R-:W-:Y:S01]  /*2580*/  @!PT LDS RZ, [RZ] ;  /* 0x00000000fffff984 */ /* 0x000fe20000000800 */
[----:B------:R-:W-:Y:S01]  /*2590*/  @!PT LDS RZ, [RZ] ;  /* 0x00000000fffff984 */ /* 0x000fe20000000800 */
[----:B------:R-:W-:Y:S01]  /*25a0*/  @!PT LDS RZ, [RZ] ;  /* 0x00000000fffff984 */ /* 0x000fe20000000800 */
[----:B------:R1:W-:Y:S01]  /*25b0*/  @!P4 LDGSTS.E.BYPASS.LTC128B.128 [R9+0x1800], desc[UR12][R22.64] ;  /* 0x018000001609cfae */ /* 0x0003e2000b901d4c */
[----:B------:R-:W2:Y:S01]  /*25c0*/  @!P0 LDC.64 R16, c[0x0][0x240] ;  /* 0x00009000ff108b82 */ /* 0x000ea20000000a00 */
[----:B------:R-:W-:Y:S01]  /*25d0*/  @!P3 LEA.HI.X R13, R6, R25, R10, 0x1, P6 ;  /* 0x00000019060db211 */ /* 0x000fe200030f0c0a */
[-C--:B------:R-:W-:Y:S01]  /*25e0*/  IMAD R4, R49, R218.reuse, RZ ;  /* 0x000000da31047224 */ /* 0x080fe200078e02ff */
[----:B------:R-:W-:Y:S01]  /*25f0*/  @!P2 IADD3 R6, P4, R56, 0x50, RZ ;  /* 0x000000503806a810 */ /* 0x000fe20007f9e0ff */
[----:B------:R-:W-:Y:S01]  /*2600*/  IMAD.WIDE.U32 R2, R48, R218, R54 ;  /* 0x000000da30027225 */ /* 0x000fe200078e0036 */
[----:B------:R-:W-:Y:S01]  /*2610*/  ISETP.NE.AND P6, PT, R26, RZ, PT ;  /* 0x000000ff1a00720c */ /* 0x000fe20003fc5270 */
[----:B------:R-:W-:Y:S01]  /*2620*/  ULDC.64 UR6, c[0x0][0x260] ;  /* 0x0000980000067ab9 */ /* 0x000fe20000000a00 */
[----:B------:R-:W-:Y:S01]  /*2630*/  SHF.L.U64.HI R157, R218, 0x6, R219 ;  /* 0x00000006da9d7819 */ /* 0x000fe200000102db */
[----:B------:R-:W3:Y:S01]  /*2640*/  @!P1 LDC.64 R24, c[0x0][0x210] ;  /* 0x00008400ff189b82 */ /* 0x000ee20000000a00 */
[----:B------:R-:W-:Y:S01]  /*2650*/  @!P2 IMAD.X R0, RZ, RZ, R57, P4 ;  /* 0x000000ffff00a224 */ /* 0x000fe200020e0639 */
[----:B------:R-:W-:Y:S01]  /*2660*/  @!P1 IADD3 R10, P4, R56, 0x60, RZ ;  /* 0x00000060380a9810 */ /* 0x000fe20007f9e0ff */
[----:B------:R-:W-:Y:S01]  /*2670*/  IMAD R4, R48, R219, R4 ;  /* 0x000000db30047224 */ /* 0x000fe200078e0204 */
[----:B------:R-:W-:Y:S01]  /*2680*/  IADD3 R14, P5, R8, R2, RZ ;  /* 0x00000002080e7210 */ /* 0x000fe20007fbe0ff */
[----:B------:R-:W-:Y:S01]  /*2690*/  @!P2 IMAD R0, R0, R32, RZ ;  /* 0x000000200000a224 */ /* 0x000fe200078e02ff */
[----:B------:R-:W-:Y:S01]  /*26a0*/  SHF.R.S32.HI R18, RZ, 0x1f, R73 ;  /* 0x0000001fff127819 */ /* 0x000fe20000011449 */
[----:B------:R-:W-:Y:S01]  /*26b0*/  @!P1 IMAD.X R5, RZ, RZ, R57, P4 ;  /* 0x000000ffff059224 */ /* 0x000fe200020e0639 */
[----:B------:R-:W4:Y:S01]  /*26c0*/  @!P0 LDC.64 R26, c[0x0][0x210] ;  /* 0x00008400ff1a8b82 */ /* 0x000f220000000a00 */
[----:B------:R-:W-:Y:S01]  /*26d0*/  IADD3.X R15, R11, R3, R4, P5, !PT ;  /* 0x000000030b0f7210 */ /* 0x000fe20002ffe404 */
[----:B------:R-:W-:Y:S01]  /*26e0*/  @!P2 IMAD R4, R6, R33, R0 ;  /* 0x000000210604a224 */ /* 0x000fe200078e0200 */
[----:B------:R-:W-:Y:S01]  /*26f0*/  SHF.L.U64.HI R221, R238, 0x6, R239 ;  /* 0x00000006eedd7819 */ /* 0x000fe200000102ef */
[----:B------:R-:W-:Y:S01]  /*2700*/  @!P3 IMAD R2, R20, 0x2, R40 ;  /* 0x000000021402b824 */ /* 0x000fe200078e0228 */
[----:B------:R-:W-:Y:S01]  /*2710*/  LEA.HI R169, R47, R170, RZ, 0x5 ;  /* 0x000000aa2fa97211 */ /* 0x000fe200078f28ff */
[----:B------:R-:W-:Y:S01]  /*2720*/  @!P2 IMAD.WIDE.U32 R6, R6, R32, R30 ;  /* 0x000000200606a225 */ /* 0x000fe200078e001e */
[----:B------:R-:W-:-:S02]  /*2730*/  ULDC UR8, c[0x0][0x39c] ;  /* 0x0000e70000087ab9 */ /* 0x000fc40000000800 */
[----:B------:R5:W-:Y:S01]  /*2740*/  @!P3 LDGSTS.E.BYPASS.LTC128B.128 [R2+0x2000], desc[UR12][R12.64] ;  /* 0x020000000c02bfae */ /* 0x000be2000b901d4c */
[----:B-1----:R-:W1:Y:S01]  /*2750*/  @!P2 LDC.64 R22, c[0x0][0x210] ;  /* 0x00008400ff16ab82 */ /* 0x002e620000000a00 */
[----:B------:R-:W-:Y:S01]  /*2760*/  @!P0 IADD3 R9, P4, R56, 0x70, RZ ;  /* 0x0000007038098810 */ /* 0x000fe20007f9e0ff */
[----:B------:R-:W-:Y:S01]  /*2770*/  @!P1 IMAD R3, R5, R38, RZ ;  /* 0x0000002605039224 */ /* 0x000fe200078e02ff */
[----:B------:R-:W-:Y:S01]  /*2780*/  SHF.R.S32.HI R156, RZ, 0x5, R169 ;  /* 0x00000005ff9c7819 */ /* 0x000fe200000114a9 */
[----:B------:R-:W-:Y:S02]  /*2790*/  @!P2 IMAD.IADD R7, R7, 0x1, R4 ;  /* 0x000000010707a824 */ /* 0x000fe400078e0204 */
[----:B------:R-:W-:Y:S02]  /*27a0*/  @!P0 IMAD.X R0, RZ, RZ, R57, P4 ;  /* 0x000000ffff008224 */ /* 0x000fe400020e0639 */
[----:B------:R-:W-:Y:S02]  /*27b0*/  @!P1 IMAD R11, R10, R39, R3 ;  /* 0x000000270a0b9224 */ /* 0x000fe400078e0203 */
[----:B--2---:R-:W-:-:S02]  /*27c0*/  @!P0 IMAD R0, R0, R16, RZ ;  /* 0x0000001000008224 */ /* 0x004fc400078e02ff */
[----:B------:R-:W-:-:S04]  /*27d0*/  @!P1 IMAD.WIDE.U32 R4, R10, R38, R34 ;  /* 0x000000260a049225 */ /* 0x000fc800078e0022 */
[----:B------:R-:W-:Y:S02]  /*27e0*/  @!P0 IMAD R10, R9, R17, R0 ;  /* 0x00000011090a8224 */ /* 0x000fe400078e0200 */
[----:B------:R-:W-:Y:S02]  /*27f0*/  @!P1 IMAD.IADD R5, R5, 0x1, R11 ;  /* 0x0000000105059824 */ /* 0x000fe400078e020b */
[----:B------:R-:W-:Y:S02]  /*2800*/  @!P2 IMAD R0, R20, 0x2, R41 ;  /* 0x000000021400a824 */ /* 0x000fe400078e0229 */
[----:B------:R-:W-:Y:S01]  /*2810*/  IMAD.WIDE.U32 R246, R21, UR6, R14 ;  /* 0x0000000615f67c25 */ /* 0x000fe2000f8e000e */
[----:B-1----:R-:W-:-:S03]  /*2820*/  @!P2 LEA R8, P3, R6, R22, 0x1 ;  /* 0x000000160608a211 */ /* 0x002fc600078608ff */
[----:B-----5:R-:W-:Y:S01]  /*2830*/  @!P0 IMAD.WIDE.U32 R2, R9, R16, R36 ;  /* 0x0000001009028225 */ /* 0x020fe200078e0024 */
[----:B------:R-:W-:Y:S01]  /*2840*/  STL.64 [R1+0x30], R246 ;  /* 0x000030f601007387 */ /* 0x000fe20000100a00 */
[----:B------:R-:W-:Y:S01]  /*2850*/  @!P2 LEA.HI.X R9, R6, R23, R7, 0x1, P3 ;  /* 0x000000170609a211 */ /* 0x000fe200018f0c07 */
[----:B------:R-:W1:Y:S01]  /*2860*/  @!P6 LDC.64 R16, c[0x0][0x218] ;  /* 0x00008600ff10eb82 */ /* 0x000e620000000a00 */
[----:B---3--:R-:W-:Y:S01]  /*2870*/  @!P1 LEA R6, P4, R4, R24, 0x1 ;  /* 0x0000001804069211 */ /* 0x008fe200078808ff */
[----:B------:R-:W-:Y:S01]  /*2880*/  @!P0 IMAD.IADD R3, R3, 0x1, R10 ;  /* 0x0000000103038824 */ /* 0x000fe200078e020a */
[----:B----4-:R-:W-:Y:S01]  /*2890*/  @!P0 LEA R10, P3, R2, R26, 0x1 ;  /* 0x0000001a020a8211 */ /* 0x010fe200078608ff */
[----:B------:R2:W-:Y:S01]  /*28a0*/  @!P2 LDGSTS.E.BYPASS.LTC128B.128 [R0+0x2800], desc[UR12][R8.64] ;  /* 0x028000000800afae */ /* 0x0005e2000b901d4c */
[----:B------:R-:W-:Y:S01]  /*28b0*/  @!P1 LEA.HI.X R7, R4, R25, R5, 0x1, P4 ;  /* 0x0000001904079211 */ /* 0x000fe200020f0c05 */
[----:B------:R-:W-:Y:S01]  /*28c0*/  IMAD.SHL.U32 R158, R218, 0x40, RZ ;  /* 0x00000040da9e7824 */ /* 0x000fe200078e00ff */
[----:B------:R-:W-:Y:S01]  /*28d0*/  ISETP.GE.AND P4, PT, R52, R19, PT ;  /* 0x000000133400720c */ /* 0x000fe20003f86270 */
[----:B------:R-:W-:Y:S01]  /*28e0*/  IMAD.MOV.U32 R242, RZ, RZ, R246 ;  /* 0x000000fffff27224 */ /* 0x000fe200078e00f6 */
[----:B------:R-:W-:Y:S01]  /*28f0*/  @!P0 LEA.HI.X R11, R2, R27, R3, 0x1, P3 ;  /* 0x0000001b020b8211 */ /* 0x000fe200018f0c03 */
[----:B------:R-:W-:Y:S01]  /*2900*/  IMAD.WIDE.U32 R2, R48, R238, R54 ;  /* 0x000000ee30027225 */ /* 0x000fe200078e0036 */
[----:B------:R-:W-:-:S02]  /*2910*/  SHF.R.S32.HI R27, RZ, 0x1f, R21 ;  /* 0x0000001fff1b7819 */ /* 0x000fc40000011415 */
[-C--:B------:R-:W-:Y:S01]  /*2920*/  ISETP.GE.AND P3, PT, R51, R19.reuse, PT ;  /* 0x000000133300720c */ /* 0x080fe20003f66270 */
[----:B------:R-:W-:Y:S01]  /*2930*/  @!P1 IMAD R4, R20, 0x2, R42 ;  /* 0x0000000214049824 */ /* 0x000fe200078e022a */
[----:B------:R-:W-:Y:S01]  /*2940*/  IADD3 R22, P5, R28, R2, RZ ;  /* 0x000000021c167210 */ /* 0x000fe20007fbe0ff */
[----:B------:R-:W-:Y:S01]  /*2950*/  IMAD R2, R27, UR6, RZ ;  /* 0x000000061b027c24 */ /* 0x000fe2000f8e02ff */
[----:B------:R-:W-:Y:S01]  /*2960*/  ISETP.GE.AND P2, PT, R50, R19, PT ;  /* 0x000000133200720c */ /* 0x000fe20003f46270 */
[----:B------:R-:W-:Y:S01]  /*2970*/  @!P0 IMAD R5, R20, 0x2, R43 ;  /* 0x0000000214058824 */ /* 0x000fe200078e022b */
[----:B------:R1:W-:Y:S01]  /*2980*/  @!P1 LDGSTS.E.BYPASS.LTC128B.128 [R4+0x3000], desc[UR12][R6.64] ;  /* 0x0300000006049fae */ /* 0x0003e2000b901d4c */
[----:B------:R-:W3:Y:S01]  /*2990*/  @!P4 LDC.64 R12, c[0x0][0x218] ;  /* 0x00008600ff0ccb82 */ /* 0x000ee20000000a00 */
[----:B------:R-:W-:Y:S01]  /*29a0*/  IMAD R2, R21, UR7, R2 ;  /* 0x0000000715027c24 */ /* 0x000fe2000f8e0202 */
[----:B------:R-:W-:Y:S01]  /*29b0*/  ULDC.64 UR6, c[0x0][0x268] ;  /* 0x00009a0000067ab9 */ /* 0x000fe20000000a00 */
[----:B------:R-:W4:Y:S01]  /*29c0*/  @!P4 S2R R14, SR_CgaCtaId ;  /* 0x00000000000ec919 */ /* 0x000f220000008800 */
[----:B------:R-:W-:-:S02]  /*29d0*/  IMAD.SHL.U32 R220, R238, 0x40, RZ ;  /* 0x00000040eedc7824 */ /* 0x000fc400078e00ff */
[----:B------:R-:W-:Y:S01]  /*29e0*/  IMAD.IADD R243, R247, 0x1, R2 ;  /* 0x00000001f7f37824 */ /* 0x000fe200078e0202 */
[----:B------:R-:W5:Y:S01]  /*29f0*/  @!P3 S2R R15, SR_CgaCtaId ;  /* 0x00000000000fb919 */ /* 0x000f620000008800 */
[----:B------:R-:W-:Y:S02]  /*2a00*/  IMAD.MOV.U32 R217, RZ, RZ, R73 ;  /* 0x000000ffffd97224 */ /* 0x000fe400078e0049 */
[----:B--2---:R-:W-:Y:S01]  /*2a10*/  IMAD R0, R49, R238, RZ ;  /* 0x000000ee31007224 */ /* 0x004fe200078e02ff */
[----:B------:R-:W2:Y:S01]  /*2a20*/  @!P2 S2R R24, SR_CgaCtaId ;  /* 0x000000000018a919 */ /* 0x000ea20000008800 */
[----:B------:R-:W-:Y:S02]  /*2a30*/  LEA.HI R9, R47, R170, RZ, 0x4 ;  /* 0x000000aa2f097211 */ /* 0x000fe400078f20ff */
[----:B------:R-:W-:Y:S01]  /*2a40*/  IMAD R0, R48, R239, R0 ;  /* 0x000000ef30007224 */ /* 0x000fe200078e0200 */
[----:B------:R4:W-:Y:S04]  /*2a50*/  @!P0 LDGSTS.E.BYPASS.LTC128B.128 [R5+0x3800], desc[UR12][R10.64] ;  /* 0x038000000a058fae */ /* 0x0009e8000b901d4c */
[----:B------:R-:W-:Y:S01]  /*2a60*/  IADD3.X R23, R29, R3, R0, P5, !PT ;  /* 0x000000031d177210 */ /* 0x000fe20002ffe400 */
[----:B------:R-:W-:Y:S01]  /*2a70*/  IMAD R0, R157, R73, RZ ;  /* 0x000000499d007224 */ /* 0x000fe200078e02ff */
[----:B------:R-:W-:Y:S01]  /*2a80*/  ISETP.GE.AND P5, PT, R52, R19, PT ;  /* 0x000000133400720c */ /* 0x000fe20003fa6270 */
[-C--:B------:R-:W-:Y:S01]  /*2a90*/  IMAD.WIDE.U32 R2, R73, R158.reuse, R242 ;  /* 0x0000009e49027225 */ /* 0x080fe200078e00f2 */
[----:B------:R-:W-:Y:S03]  /*2aa0*/  STL.64 [R1+0x20], R242 ;  /* 0x000020f201007387 */ /* 0x000fe60000100a00 */
[----:B------:R-:W-:Y:S01]  /*2ab0*/  IMAD R0, R18, R158, R0 ;  /* 0x0000009e12007224 */ /* 0x000fe200078e0200 */
[----:B-1----:R-:W-:Y:S01]  /*2ac0*/  @!P6 LEA R6, P1, R2, R16, 0x1 ;  /* 0x000000100206e211 */ /* 0x002fe200078208ff */
[----:B------:R-:W-:Y:S01]  /*2ad0*/  IMAD.WIDE.U32 R22, R21, UR6, R22 ;  /* 0x0000000615167c25 */ /* 0x000fe2000f8e0016 */
[----:B------:R-:W-:Y:S03]  /*2ae0*/  STL [R1+0x3c], R221 ;  /* 0x00003cdd01007387 */ /* 0x000fe60000100800 */
[----:B------:R-:W-:Y:S01]  /*2af0*/  IMAD.IADD R3, R3, 0x1, R0 ;  /* 0x0000000103037824 */ /* 0x000fe200078e0200 */
[----:B------:R-:W-:Y:S01]  /*2b00*/  @!P4 LEA R0, P0, R218, R2, 0x4 ;  /* 0x00000002da00c211 */ /* 0x000fe200078020ff */
[----:B------:R-:W-:Y:S01]  /*2b10*/  IMAD.MOV.U32 R244, RZ, RZ, R22 ;  /* 0x000000fffff47224 */ /* 0x000fe200078e0016 */
[----:B------:R-:W-:Y:S02]  /*2b20*/  STL [R1+0x10], R220 ;  /* 0x000010dc01007387 */ /* 0x000fe40000100800 */
[----:B------:R-:W-:-:S02]  /*2b30*/  @!P6 LEA.HI.X R7, R2, R17, R3, 0x1, P1 ;  /* 0x000000110207e211 */ /* 0x000fc400008f0c03 */
[----:B------:R-:W-:Y:S01]  /*2b40*/  @!P4 LEA.HI.X R8, R218, R3, R219, 0x4, P0 ;  /* 0x00000003da08c211 */ /* 0x000fe200000f24db */
[----:B------:R-:W-:Y:S01]  /*2b50*/  STL.64 [R1+0x8], R22 ;  /* 0x0000081601007387 */ /* 0x000fe20000100a00 */
[----:B---3--:R-:W-:Y:S01]  /*2b60*/  @!P4 LEA R4, P0, R0, R12, 0x1 ;  /* 0x0000000c0004c211 */ /* 0x008fe200078008ff */
[----:B----4-:R-:W-:Y:S01]  /*2b70*/  @!P6 IMAD R5, R20, 0x2, R44 ;  /* 0x000000021405e824 */ /* 0x010fe200078e022c */
[----:B------:R-:W-:Y:S02]  /*2b80*/  SHF.R.S32.HI R10, RZ, 0x4, R9 ;  /* 0x00000004ff0a7819 */ /* 0x000fe40000011409 */
[-C--:B------:R-:W-:Y:S02]  /*2b90*/  ISETP.GE.AND P1, PT, R51, R19.reuse, PT ;  /* 0x000000133300720c */ /* 0x080fe40003f26270 */
[----:B------:R1:W-:Y:S01]  /*2ba0*/  @!P6 LDGSTS.E.BYPASS.LTC128B.128 [R5+0x4000], desc[UR12][R6.64] ;  /* 0x040000000605efae */ /* 0x0003e2000b901d4c */
[----:B------:R-:W-:-:S13]  /*2bb0*/  ISETP.GE.AND P6, PT, R48, R19, PT ;  /* 0x000000133000720c */ /* 0x000fda0003fc6270 */
[----:B------:R-:W3:Y:S01]  /*2bc0*/  @!P6 LDC.64 R16, c[0x0][0x220] ;  /* 0x00008800ff10eb82 */ /* 0x000ee20000000a00 */
[----:B-1----:R-:W-:Y:S02]  /*2bd0*/  LEA.HI R6, R9, R10, RZ, 0x1 ;  /* 0x0000000a09067211 */ /* 0x002fe400078f08ff */
[----:B------:R-:W-:Y:S02]  /*2be0*/  @!P4 LEA.HI.X R5, R0, R13, R8, 0x1, P0 ;  /* 0x0000000d0005c211 */ /* 0x000fe400000f0c08 */
[----:B------:R-:W-:-:S03]  /*2bf0*/  LOP3.LUT R0, R6, 0xfffffffe, RZ, 0xc0, !PT ;  /* 0xfffffffe06007812 */ /* 0x000fc600078ec0ff */
[----:B------:R-:W1:Y:S01]  /*2c00*/  @!P2 LDC.64 R12, c[0x0][0x218] ;  /* 0x00008600ff0cab82 */ /* 0x000e620000000a00 */
[----:B------:R-:W-:Y:S02]  /*2c10*/  @!P4 MOV R6, 0x400 ;  /* 0x000004000006c802 */ /* 0x000fe40000000f00 */
[----:B------:R-:W-:Y:S01]  /*2c20*/  LOP3.LUT R7, R9, 0xfffffff0, RZ, 0xc0, !PT ;  /* 0xfffffff009077812 */ /* 0x000fe200078ec0ff */
[----:B------:R-:W-:Y:S01]  /*2c30*/  IMAD.IADD R25, R10, 0x1, -R0 ;  /* 0x000000010a197824 */ /* 0x000fe200078e0a00 */
[----:B------:R-:W-:Y:S02]  /*2c40*/  @!P4 LEA R0, R14, R6, 0x18 ;  /* 0x000000060e00c211 */ /* 0x000fe400078ec0ff */
[----:B------:R-:W-:Y:S01]  /*2c50*/  @!P3 MOV R8, 0x400 ;  /* 0x000004000008b802 */ /* 0x000fe20000000f00 */
[----:B------:R-:W4:Y:S01]  /*2c60*/  @!P3 LDC.64 R10, c[0x0][0x218] ;  /* 0x00008600ff0abb82 */ /* 0x000f220000000a00 */
[----:B------:R-:W-:Y:S01]  /*2c70*/  @!P2 MOV R6, 0x400 ;  /* 0x000004000006a802 */ /* 0x000fe20000000f00 */
[----:B------:R-:W-:Y:S01]  /*2c80*/  @!P4 IMAD R0, R20, 0x2, R0 ;  /* 0x000000021400c824 */ /* 0x000fe200078e0200 */
[----:B-----5:R-:W-:Y:S01]  /*2c90*/  @!P3 LEA R14, R15, R8, 0x18 ;  /* 0x000000080f0eb211 */ /* 0x020fe200078ec0ff */
[----:B------:R-:W-:Y:S01]  /*2ca0*/  IMAD.IADD R7, R170, 0x1, -R7 ;  /* 0x00000001aa077824 */ /* 0x000fe200078e0a07 */
[----:B--2---:R-:W-:Y:S01]  /*2cb0*/  @!P2 LEA R15, R24, R6, 0x18 ;  /* 0x00000006180fa211 */ /* 0x004fe200078ec0ff */
[----:B------:R-:W-:Y:S01]  /*2cc0*/  IMAD.SHL.U32 R8, R48, 0x8, RZ ;  /* 0x0000000830087824 */ /* 0x000fe200078e00ff */
[----:B------:R2:W-:Y:S01]  /*2cd0*/  @!P4 LDGSTS.E.BYPASS.LTC128B.128 [R0+0x4800], desc[UR12][R4.64] ;  /* 0x048000000400cfae */ /* 0x0005e2000b901d4c */
[----:B------:R-:W-:-:S02]  /*2ce0*/  ISETP.GE.AND P0, PT, R50, R19, PT ;  /* 0x000000133200720c */ /* 0x000fc40003f06270 */
[----:B------:R-:W-:-:S04]  /*2cf0*/  SHF.R.S32.HI R6, RZ, 0x1f, R7 ;  /* 0x0000001fff067819 */ /* 0x000fc80000011407 */
[----:B------:R-:W-:Y:S01]  /*2d00*/  LEA.HI R24, R6, R7, RZ, 0x3 ;  /* 0x0000000706187211 */ /* 0x000fe200078f18ff */
[----:B------:R-:W-:-:S03]  /*2d10*/  IMAD.SHL.U32 R6, R219, 0x20, RZ ;  /* 0x00000020db067824 */ /* 0x000fc600078e00ff */
[----:B------:R-:W-:-:S05]  /*2d20*/  LOP3.LUT R9, R24, 0xfffffff8, RZ, 0xc0, !PT ;  /* 0xfffffff818097812 */ /* 0x000fca00078ec0ff */
[----:B------:R-:W-:Y:S02]  /*2d30*/  IMAD.IADD R28, R7, 0x1, -R9 ;  /* 0x00000001071c7824 */ /* 0x000fe400078e0a09 */
[----:B------:R-:W-:Y:S02]  /*2d40*/  @!P3 IMAD R9, R20, 0x2, R14 ;  /* 0x000000021409b824 */ /* 0x000fe400078e020e */
[----:B--2---:R-:W-:Y:S02]  /*2d50*/  IMAD.SHL.U32 R0, R45, 0x40, RZ ;  /* 0x000000402d007824 */ /* 0x004fe400078e00ff */
[----:B------:R-:W-:-:S03]  /*2d60*/  IMAD.WIDE.U32 R4, R218, 0x20, RZ ;  /* 0x00000020da047825 */ /* 0x000fc600078e00ff */
[----:B------:R-:W-:Y:S02]  /*2d70*/  LOP3.LUT R0, R0, 0x1c0, RZ, 0xc0, !PT ;  /* 0x000001c000007812 */ /* 0x000fe400078ec0ff */
[----:B------:R-:W-:Y:S02]  /*2d80*/  @!P3 IADD3 R4, P4, R2, R4, RZ ;  /* 0x000000040204b210 */ /* 0x000fe40007f9e0ff */
[----:B------:R-:W-:Y:S02]  /*2d90*/  LOP3.LUT R8, R0, 0x8, R8, 0xf8, !PT ;  /* 0x0000000800087812 */ /* 0x000fe400078ef808 */
[----:B------:R-:W-:Y:S02]  /*2da0*/  SHF.R.U32.HI R0, RZ, 0x3, R0 ;  /* 0x00000003ff007819 */ /* 0x000fe40000011600 */
[----:B------:R-:W-:Y:S01]  /*2db0*/  @!P3 IADD3.X R5, R3, R5, R6, P4, !PT ;  /* 0x000000050305b210 */ /* 0x000fe200027fe406 */
[----:B------:R-:W-:Y:S01]  /*2dc0*/  @!P2 IMAD.WIDE.U32 R2, R218, 0x30, R2 ;  /* 0x00000030da02a825 */ /* 0x000fe200078e0002 */
[----:B----4-:R-:W-:-:S02]  /*2dd0*/  @!P3 LEA R6, P4, R4, R10, 0x1 ;  /* 0x0000000a0406b211 */ /* 0x010fc400078808ff */
[----:B------:R-:W-:Y:S01]  /*2de0*/  LOP3.LUT R26, R8, R0, RZ, 0x3c, !PT ;  /* 0x00000000081a7212 */ /* 0x000fe200078e3cff */
[----:B------:R-:W-:Y:S01]  /*2df0*/  @!P2 IMAD R0, R219, 0x30, RZ ;  /* 0x00000030db00a824 */ /* 0x000fe200078e02ff */
[----:B------:R-:W-:Y:S01]  /*2e00*/  @!P3 LEA.HI.X R7, R4, R11, R5, 0x1, P4 ;  /* 0x0000000b0407b211 */ /* 0x000fe200020f0c05 */
[----:B------:R-:W-:Y:S01]  /*2e10*/  IMAD R5, R221, R73, RZ ;  /* 0x00000049dd057224 */ /* 0x000fe200078e02ff */
[----:B-1----:R-:W-:Y:S01]  /*2e20*/  @!P2 LEA R4, P4, R2, R12, 0x1 ;  /* 0x0000000c0204a211 */ /* 0x002fe200078808ff */
[----:B------:R-:W-:Y:S02]  /*2e30*/  @!P2 IMAD.IADD R3, R3, 0x1, R0 ;  /* 0x000000010303a824 */ /* 0x000fe400078e0200 */
[----:B------:R-:W-:Y:S01]  /*2e40*/  IMAD R10, R18, R220, R5 ;  /* 0x000000dc120a7224 */ /* 0x000fe200078e0205 */
[----:B------:R1:W-:Y:S01]  /*2e50*/  @!P3 LDGSTS.E.BYPASS.LTC128B.128 [R9+0x5000], desc[UR12][R6.64] ;  /* 0x050000000609bfae */ /* 0x0003e2000b901d4c */
[----:B------:R-:W-:Y:S01]  /*2e60*/  @!P2 IMAD R8, R20, 0x2, R15 ;  /* 0x000000021408a824 */ /* 0x000fe200078e020f */
[----:B------:R-:W-:Y:S01]  /*2e70*/  @!P2 LEA.HI.X R5, R2, R13, R3, 0x1, P4 ;  /* 0x0000000d0205a211 */ /* 0x000fe200020f0c03 */
[----:B------:R-:W-:Y:S01]  /*2e80*/  IMAD R0, R27, UR6, RZ ;  /* 0x000000061b007c24 */ /* 0x000fe2000f8e02ff */
[----:B------:R-:W2:Y:S01]  /*2e90*/  @!P5 LDC.64 R18, c[0x0][0x220] ;  /* 0x00008800ff12db82 */ /* 0x000ea20000000a00 */
[----:B------:R-:W-:-:S02]  /*2ea0*/  @!P0 IMAD R11, R239, 0x30, RZ ;  /* 0x00000030ef0b8824 */ /* 0x000fc400078e02ff */
[----:B------:R4:W-:Y:S01]  /*2eb0*/  @!P2 LDGSTS.E.BYPASS.LTC128B.128 [R8+0x5800], desc[UR12][R4.64] ;  /* 0x058000000408afae */ /* 0x0009e2000b901d4c */
[----:B------:R-:W-:Y:S02]  /*2ec0*/  IMAD R2, R21, UR7, R0 ;  /* 0x0000000715027c24 */ /* 0x000fe4000f8e0200 */
[----:B------:R-:W-:Y:S01]  /*2ed0*/  IMAD.SHL.U32 R0, R28, 0x40, RZ ;  /* 0x000000401c007824 */ /* 0x000fe200078e00ff */
[----:B------:R-:W0:Y:S01]  /*2ee0*/  LDGDEPBAR ;  /* 0x00000000000079af */ /* 0x000e220000000000 */
[----:B------:R-:W-:Y:S01]  /*2ef0*/  IMAD.IADD R245, R23, 0x1, R2 ;  /* 0x0000000117f57824 */ /* 0x000fe200078e0202 */
[----:B------:R-:W5:Y:S02]  /*2f00*/  @!P1 LDC.64 R20, c[0x0][0x220] ;  /* 0x00008800ff149b82 */ /* 0x000f640000000a00 */
[----:B------:R-:W-:Y:S01]  /*2f10*/  LOP3.LUT R0, R0, 0x1c0, RZ, 0xc0, !PT ;  /* 0x000001c000007812 */ /* 0x000fe200078ec0ff */
[----:B------:R-:W-:-:S04]  /*2f20*/  IMAD.WIDE.U32 R2, R73, R220, R244 ;  /* 0x000000dc49027225 */ /* 0x000fc800078e00f4 */
[----:B------:R-:W-:Y:S01]  /*2f30*/  IMAD.IADD R3, R3, 0x1, R10 ;  /* 0x0000000103037824 */ /* 0x000fe200078e020a */
[----:B------:R-:W5:Y:S01]  /*2f40*/  @!P0 LDC.64 R14, c[0x0][0x220] ;  /* 0x00008800ff0e8b82 */ /* 0x000f620000000a00 */
[----:B-1----:R-:W-:-:S05]  /*2f50*/  IMAD.SHL.U32 R6, R25, 0x8, RZ ;  /* 0x0000000819067824 */ /* 0x002fca00078e00ff */
[----:B------:R-:W-:Y:S01]  /*2f60*/  LOP3.LUT R7, R0, 0x8, R6, 0xf8, !PT ;  /* 0x0000000800077812 */ /* 0x000fe200078ef806 */
[----:B----4-:R-:W-:Y:S01]  /*2f70*/  IMAD.WIDE.U32 R4, R238, 0x20, RZ ;  /* 0x00000020ee047825 */ /* 0x010fe200078e00ff */
[----:B------:R-:W-:-:S04]  /*2f80*/  DEPBAR.LE SB0, 0x0 ;  /* 0x000080000000791a */ /* 0x000fc80000000000 */
[----:B------:R-:W-:Y:S01]  /*2f90*/  BAR.SYNC.DEFER_BLOCKING 0x0 ;  /* 0x0000000000007b1d */ /* 0x000fe20000010000 */
[----:B------:R-:W-:Y:S01]  /*2fa0*/  IMAD.SHL.U32 R8, R239, 0x20, RZ ;  /* 0x00000020ef087824 */ /* 0x000fe200078e00ff */
[----:B------:R-:W-:Y:S01]  /*2fb0*/  SHF.R.U32.HI R6, RZ, 0x3, R0 ;  /* 0x00000003ff067819 */ /* 0x000fe20000011600 */
[----:B------:R-:W-:Y:S01]  /*2fc0*/  IMAD R0, R25, 0x200, R26 ;  /* 0x0000020019007824 */ /* 0x000fe200078e021a */
[----:B------:R-:W-:Y:S01]  /*2fd0*/  @!P1 IADD3 R10, P2, R2, R4, RZ ;  /* 0x00000004020a9210 */ /* 0x000fe20007f5e0ff */
[----:B------:R-:W-:Y:S01]  /*2fe0*/  IMAD.SHL.U32 R4, R24, 0x40, RZ ;  /* 0x0000004018047824 */ /* 0x000fe200078e00ff */
[----:B------:R-:W-:Y:S02]  /*2ff0*/  LOP3.LUT R168, R7, R6, RZ, 0x3c, !PT ;  /* 0x0000000607a87212 */ /* 0x000fe400078e3cff */
[----:B------:R-:W-:Y:S02]  /*3000*/  @!P1 IADD3.X R12, R3, R5, R8, P2, !PT ;  /* 0x00000005030c9210 */ /* 0x000fe400017fe408 */
[----:B---3--:R-:W-:-:S02]  /*3010*/  @!P6 LEA R6, P2, R2, R16, 0x1 ;  /* 0x000000100206e211 */ /* 0x008fc400078408ff */
[----:B------:R-:W-:Y:S02]  /*3020*/  LOP3.LUT R166, R4, 0xfffffe00, RZ, 0xc0, !PT ;  /* 0xfffffe0004a67812 */ /* 0x000fe400078ec0ff */
[----:B------:R-:W-:Y:S02]  /*3030*/  @!P6 LEA.HI.X R7, R2, R17, R3, 0x1, P2 ;  /* 0x000000110207e211 */ /* 0x000fe400010f0c03 */
[----:B------:R-:W-:Y:S02]  /*3040*/  @!P5 LEA R5, P2, R238, R2, 0x4 ;  /* 0x00000002ee05d211 */ /* 0x000fe400078420ff */
[----:B------:R-:W-:Y:S01]  /*3050*/  LEA R192, R0, UR4, 0x1 ;  /* 0x0000000400c07c11 */ /* 0x000fe2000f8e08ff */
[----:B------:R-:W-:Y:S01]  /*3060*/  IMAD.MOV.U32 R0, RZ, RZ, 0x20 ;  /* 0x00000020ff007424 */ /* 0x000fe200078e00ff */
[C---:B------:R-:W-:Y:S01]  /*3070*/  @!P5 LEA.HI.X R9, R238.reuse, R3, R239, 0x4, P2 ;  /* 0x00000003ee09d211 */ /* 0x040fe200010f24ef */
[----:B------:R-:W-:Y:S01]  /*3080*/  @!P0 IMAD.WIDE.U32 R2, R238, 0x30, R2 ;  /* 0x00000030ee028825 */ /* 0x000fe200078e0002 */
[----:B--2---:R-:W-:-:S02]  /*3090*/  @!P5 LEA R4, P3, R5, R18, 0x1 ;  /* 0x000000120504d211 */ /* 0x004fc400078608ff */
[C---:B-----5:R-:W-:Y:S01]  /*30a0*/  @!P1 LEA R8, P2, R10.reuse, R20, 0x1 ;  /* 0x000000140a089211 */ /* 0x060fe200078408ff */
        /* <DEDUP_REMOVED lines=8> */
[----:B------:R-:W-:Y:S02]  /*3130*/  IMAD R10, R156, 0x400, R166 ;  /* 0x000004009c0a7824 */ /* 0x000fe400078e02a6 */
[C---:B------:R-:W-:Y:S01]  /*3140*/  VIADD R12, R192.reuse, 0x4000 ;  /* 0x00004000c00c7836 */ /* 0x040fe20000000000 */
[----:B------:R-:W-:Y:S01]  /*3150*/  @P5 STS.128 [R216+0x6800], RZ ;  /* 0x006800ffd8005388 */ /* 0x000fe20000000c00 */
[----:B------:R-:W-:-:S03]  /*3160*/  VIADD R203, R192, 0x4040 ;  /* 0x00004040c0cb7836 */ /* 0x000fc60000000000 */
        /* <DEDUP_REMOVED lines=23> */
[----:B--2---:R-:W2:Y:S01]  /*32e0*/  LDSM.16.M88.4 R8, [R199] ;  /* 0x00000000c708783b */ /* 0x004ea20000000200 */
[----:B------:R-:W-:Y:S01]  /*32f0*/  R2P PR, R45, 0x6 ;  /* 0x000000062d007804 */ /* 0x000fe20000000000 */
[----:B------:R-:W-:-:S02]  /*3300*/  IMAD R200, R3, 0x2, R199 ;  /* 0x0000000203c87824 */ /* 0x000fc400078e02c7 */
[----:B------:R-:W-:Y:S01]  /*3310*/  IMAD R202, R2, 0x2, R199 ;  /* 0x0000000202ca7824 */ /* 0x000fe200078e02c7 */
[----:B------:R-:W3:Y:S01]  /*3320*/  LDSM.16.M88.4 R40, [R192+0x4800] ;  /* 0x00480000c028783b */ /* 0x000ee20000000200 */
[----:B------:R-:W-:Y:S01]  /*3330*/  SEL R0, R0, 0xffffffe0, !P1 ;  /* 0xffffffe000007807 */ /* 0x000fe20004800000 */
[----:B------:R-:W-:Y:S02]  /*3340*/  IMAD R201, R2, 0x2, R200 ;  /* 0x0000000202c97824 */ /* 0x000fe400078e02c8 */
[----:B------:R-:W-:Y:S02]  /*3350*/  LDSM.16.M88.4 R16, [R202] ;  /* 0x00000000ca10783b */ /* 0x000fe40000000200 */
[----:B------:R-:W-:Y:S02]  /*3360*/  IMAD.IADD R198, R192, 0x1, R0 ;  /* 0x00000001c0c67824 */ /* 0x000fe400078e0200 */
[----:B------:R-:W4:Y:S01]  /*3370*/  LDSM.16.M88.4 R36, [R192+0x5000] ;  /* 0x00500000c024783b */ /* 0x000f220000000200 */
[----:B------:R-:W-:-:S03]  /*3380*/  @P2 VIADD R203, R12, 0xffffffc0 ;  /* 0xffffffc00ccb2836 */ /* 0x000fc60000000000 */
[----:B------:R-:W5:Y:S01]  /*3390*/  LDSM.16.M88.4 R56, [R198+0x4000] ;  /* 0x00400000c638783b */ /* 0x000f620000000200 */
[----:B------:R-:W-:-:S03]  /*33a0*/  IMAD.IADD R197, R0, 0x1, R203 ;  /* 0x0000000100c57824 */ /* 0x000fc600078e02cb */
[----:B-1----:R-:W1:Y:S04]  /*33b0*/  LDSM.16.M88.4 R4, [R199+0x2000] ;  /* 0x00200000c704783b */ /* 0x002e680000000200 */
[----:B------:R-:W1:Y:S04]  /*33c0*/  LDSM.16.M88.4 R64, [R198+0x4800] ;  /* 0x00480000c640783b */ /* 0x000e680000000200 */
[----:B------:R-:W-:Y:S04]  /*33d0*/  LDSM.16.M88.4 R84, [R203] ;  /* 0x00000000cb54783b */ /* 0x000fe80000000200 */
[----:B------:R-:W1:Y:S04]  /*33e0*/  LDSM.16.M88.4 R28, [R200] ;  /* 0x00000000c81c783b */ /* 0x000e680000000200 */
[----:B------:R-:W1:Y:S01]  /*33f0*/  LDSM.16.M88.4 R32, [R192+0x5800] ;  /* 0x00580000c020783b */ /* 0x000e620000000200 */
[C---:B--2---:R-:W-:Y:S03]  /*3400*/  HMMA.16816.F32.BF16 R24, R8.reuse, R20, RZ ;  /* 0x000000140818723c */ /* 0x044fe600000418ff */
[----:B------:R-:W2:Y:S04]  /*3410*/  LDSM.16.M88.4 R80, [R198+0x5000] ;  /* 0x00500000c650783b */ /* 0x000ea80000000200 */
[----:B------:R-:W2:Y:S01]  /*3420*/  LDSM.16.M88.4 R100, [R203+0x800] ;  /* 0x00080000cb64783b */ /* 0x000ea20000000200 */
[C---:B---3--:R-:W-:Y:S03]  /*3430*/  HMMA.16816.F32.BF16 R48, R8.reuse, R40, RZ ;  /* 0x000000280830723c */ /* 0x048fe600000418ff */
[----:B------:R-:W-:Y:S03]  /*3440*/  LDSM.16.M88.4 R92, [R197] ;  /* 0x00000000c55c783b */ /* 0x000fe60000000200 */
[C---:B------:R-:W-:Y:S01]  /*3450*/  HMMA.16816.F32.BF16 R116, R8.reuse, R22, RZ ;  /* 0x000000160874723c */ /* 0x040fe200000418ff */
[----:B------:R-:W-:Y:S04]  /*3460*/  LDSM.16.M88.4 R60, [R198+0x5800] ;  /* 0x00580000c63c783b */ /* 0x000fe80000000200 */
[----:B------:R-:W-:Y:S01]  /*3470*/  LDSM.16.M88.4 R112, [R203+0x1000] ;  /* 0x00100000cb70783b */ /* 0x000fe20000000200 */
[----:B----4-:R-:W-:Y:S03]  /*3480*/  HMMA.16816.F32.BF16 R52, R8, R36, RZ ;  /* 0x000000240834723c */ /* 0x010fe600000418ff */
[----:B------:R-:W-:Y:S03]  /*3490*/  LDSM.16.M88.4 R124, [R197+0x800] ;  /* 0x00080000c57c783b */ /* 0x000fe60000000200 */
[----:B-----5:R-:W-:Y:S01]  /*34a0*/  HMMA.16816.F32.BF16 R44, R16, R56, R24 ;  /* 0x00000038102c723c */ /* 0x020fe20000041818 */
[----:B------:R-:W3:Y:S04]  /*34b0*/  LDSM.16.M88.4 R24, [R201] ;  /* 0x00000000c918783b */ /* 0x000ee80000000200 */
[----:B------:R-:W4:Y:S01]  /*34c0*/  LDSM.16.M88.4 R12, [R202+0x2000] ;  /* 0x00200000ca0c783b */ /* 0x000f220000000200 */
[C---:B-1----:R-:W-:Y:S03]  /*34d0*/  HMMA.16816.F32.BF16 R76, R4.reuse, R20, RZ ;  /* 0x00000014044c723c */ /* 0x042fe600000418ff */
[----:B------:R-:W1:Y:S03]  /*34e0*/  LDSM.16.M88.4 R104, [R203+0x1800] ;  /* 0x00180000cb68783b */ /* 0x000e660000000200 */
[----:B------:R-:W-:Y:S01]  /*34f0*/  HMMA.16816.F32.BF16 R108, R4, R22, RZ ;  /* 0x00000016046c723c */ /* 0x000fe200000418ff */
[----:B------:R-:W5:Y:S04]  /*3500*/  LDSM.16.M88.4 R136, [R197+0x1000] ;  /* 0x00100000c588783b */ /* 0x000f680000000200 */
[----:B------:R-:W5:Y:S01]  /*3510*/  LDSM.16.M88.4 R144, [R197+0x1800] ;  /* 0x00180000c590783b */ /* 0x000f620000000200 */
[----:B------:R-:W-:Y:S03]  /*3520*/  HMMA.16816.F32.BF16 R20, R16, R64, R48 ;  /* 0x000000401014723c */ /* 0x000fe60000041830 */
[----:B------:R-:W0:Y:S03]  /*3530*/  LDGDEPBAR ;  /* 0x00000000000079af */ /* 0x000e260000000000 */
[----:B------:R-:W-:Y:S06]  /*3540*/  HMMA.16816.F32.BF16 R44, R28, R84, R44 ;  /* 0x000000541c2c723c */ /* 0x000fec000004182c */
[C---:B------:R-:W-:Y:S06]  /*3550*/  HMMA.16816.F32.BF16 R96, R4.reuse, R36, RZ ;  /* 0x000000240460723c */ /* 0x040fec00000418ff */
[-C--:B------:R-:W-:Y:S06]  /*3560*/  HMMA.16816.F32.BF16 R128, R4, R38.reuse, RZ ;  /* 0x000000260480723c */ /* 0x080fec00000418ff */
[C---:B------:R-:W-:Y:S06]  /*3570*/  HMMA.16816.F32.BF16 R152, R8.reuse, R38, RZ ;  /* 0x000000260898723c */ /* 0x040fec00000418ff */
[C---:B------:R-:W-:Y:S06]  /*3580*/  HMMA.16816.F32.BF16 R140, R8.reuse, R42, RZ ;  /* 0x0000002a088c723c */ /* 0x040fec00000418ff */
[C---:B------:R-:W-:Y:S06]  /*3590*/  HMMA.16816.F32.BF16 R36, R8.reuse, R32, RZ ;  /* 0x000000200824723c */ /* 0x040fec00000418ff */
[----:B------:R-:W-:Y:S06]  /*35a0*/  HMMA.16816.F32.BF16 R148, R8, R34, RZ ;  /* 0x000000220894723c */ /* 0x000fec00000418ff */
[----:B--2---:R-:W-:Y:S06]  /*35b0*/  HMMA.16816.F32.BF16 R8, R16, R80, R52 ;  /* 0x000000501008723c */ /* 0x004fec0000041834 */
[----:B------:R-:W-:Y:S06]  /*35c0*/  HMMA.16816.F32.BF16 R20, R28, R100, R20 ;  /* 0x000000641c14723c */ /* 0x000fec0000041814 */
[C---:B------:R-:W-:Y:S06]  /*35d0*/  HMMA.16816.F32.BF16 R88, R4.reuse, R32, RZ ;  /* 0x000000200458723c */ /* 0x040fec00000418ff */
[----:B------:R-:W-:Y:S06]  /*35e0*/  HMMA.16816.F32.BF16 R132, R4, R34, RZ ;  /* 0x000000220484723c */ /* 0x000fec00000418ff */
[----:B---3--:R-:W-:Y:S06]  /*35f0*/  HMMA.16816.F32.BF16 R32, R24, R92, R44 ;  /* 0x0000005c1820723c */ /* 0x008fec000004182c */
[----:B------:R-:W-:Y:S06]  /*3600*/  HMMA.16816.F32.BF16 R36, R16, R60, R36 ;  /* 0x0000003c1024723c */ /* 0x000fec0000041824 */
[----:B------:R-:W-:Y:S06]  /*3610*/  HMMA.16816.F32.BF16 R8, R28, R112, R8 ;  /* 0x000000701c08723c */ /* 0x000fec0000041808 */
[C---:B------:R-:W-:Y:S06]  /*3620*/  HMMA.16816.F32.BF16 R68, R4.reuse, R40, RZ ;  /* 0x000000280444723c */ /* 0x040fec00000418ff */
[----:B------:R-:W-:Y:S01]  /*3630*/  HMMA.16816.F32.BF16 R120, R4, R42, RZ ;  /* 0x0000002a0478723c */ /* 0x000fe200000418ff */
[----:B------:R-:W2:Y:S01]  /*3640*/  LDSM.16.M88.4 R4, [R200+0x2000] ;  /* 0x00200000c804783b */ /* 0x000ea20000000200 */
[----:B------:R-:W-:-:S04]  /*3650*/  FMUL.FTZ R0, R32, UR8 ;  /* 0x0000000820007c20 */ /* 0x000fc80008410000 */
[----:B------:R-:W-:Y:S01]  /*3660*/  HMMA.16816.F32.BF16 R44, R24, R124, R20 ;  /* 0x0000007c182c723c */ /* 0x000fe20000041814 */
[----:B------:R3:W2:Y:S01]  /*3670*/  MUFU.TANH R162, R0 ;  /* 0x0000000000a27308 */ /* 0x0006a20000002400 */
[----:B------:R-:W2:Y:S01]  /*3680*/  LDSM.16.M88.4 R20, [R201+0x2000] ;  /* 0x00200000c914783b */ /* 0x000ea20000000200 */
[----:B------:R-:W-:-:S04]  /*3690*/  DEPBAR.LE SB0, 0x0 ;  /* 0x000080000000791a */ /* 0x000fc80000000000 */
[----:B----4-:R-:W-:Y:S06]  /*36a0*/  HMMA.16816.F32.BF16 R48, R12, R56, R76 ;  /* 0x000000380c30723c */ /* 0x010fec000004184c */
[----:B-1----:R-:W-:Y:S01]  /*36b0*/  HMMA.16816.F32.BF16 R40, R28, R104, R36 ;  /* 0x000000681c28723c */ /* 0x002fe20000041824 */
[----:B---3--:R-:W-:-:S05]  /*36c0*/  FMUL.FTZ R0, R33, UR8 ;  /* 0x0000000821007c20 */ /* 0x008fca0008410000 */
[----:B-----5:R-:W-:Y:S01]  /*36d0*/  HMMA.16816.F32.BF16 R8, R24, R136, R8 ;  /* 0x000000881808723c */ /* 0x020fe20000041808 */
[----:B------:R1:W-:Y:S05]  /*36e0*/  MUFU.TANH R161, R0 ;  /* 0x0000000000a17308 */ /* 0x0003ea0000002400 */
[----:B------:R-:W-:Y:S06]  /*36f0*/  HMMA.16816.F32.BF16 R36, R16, R58, R116 ;  /* 0x0000003a1024723c */ /* 0x000fec0000041874 */
[----:B------:R-:W-:Y:S06]  /*3700*/  HMMA.16816.F32.BF16 R76, R12, R64, R68 ;  /* 0x000000400c4c723c */ /* 0x000fec0000041844 */
[----:B------:R-:W-:Y:S01]  /*3710*/  HMMA.16816.F32.BF16 R40, R24, R144, R40 ;  /* 0x000000901828723c */ /* 0x000fe20000041828 */
[----:B-1----:R-:W-:-:S04]  /*3720*/  FMUL.FTZ R0, R34, UR8 ;  /* 0x0000000822007c20 */ /* 0x002fc80008410000 */
[----:B------:R1:W3:Y:S01]  /*3730*/  MUFU.TANH R159, R0 ;  /* 0x00000000009f7308 */ /* 0x0002e20000002400 */
[C---:B------:R-:W-:Y:S06]  /*3740*/  HMMA.16816.F32.BF16 R68, R12.reuse, R82, R128 ;  /* 0x000000520c44723c */ /* 0x040fec0000041880 */
[C---:B------:R-:W-:Y:S06]  /*3750*/  HMMA.16816.F32.BF16 R96, R12.reuse, R80, R96 ;  /* 0x000000500c60723c */ /* 0x040fec0000041860 */
[----:B------:R-:W-:Y:S01]  /*3760*/  HMMA.16816.F32.BF16 R88, R12, R60, R88 ;  /* 0x0000003c0c58723c */ /* 0x000fe20000041858 */
[----:B-1----:R-:W-:-:S05]  /*3770*/  FMUL.FTZ R0, R35, UR8 ;  /* 0x0000000823007c20 */ /* 0x002fca0008410000 */
[----:B--2---:R-:W-:Y:S01]  /*3780*/  HMMA.16816.F32.BF16 R32, R4, R84, R48 ;  /* 0x000000540420723c */ /* 0x004fe20000041830 */
[----:B------:R1:W-:Y:S05]  /*3790*/  MUFU.TANH R160, R0 ;  /* 0x0000000000a07308 */ /* 0x0003ea0000002400 */
[C---:B------:R-:W-:Y:S06]  /*37a0*/  HMMA.16816.F32.BF16 R48, R12.reuse, R58, R108 ;  /* 0x0000003a0c30723c */ /* 0x040fec000004186c */
[C---:B------:R-:W-:Y:S06]  /*37b0*/  HMMA.16816.F32.BF16 R52, R12.reuse, R66, R120 ;  /* 0x000000420c34723c */ /* 0x040fec0000041878 */
[----:B------:R-:W-:Y:S01]  /*37c0*/  HMMA.16816.F32.BF16 R56, R12, R62, R132 ;  /* 0x0000003e0c38723c */ /* 0x000fe20000041884 */
[----:B-1----:R-:W-:-:S04]  /*37d0*/  FMUL.FTZ R0, R44, UR8 ;  /* 0x000000082c007c20 */ /* 0x002fc80008410000 */
[----:B------:R1:W-:Y:S01]  /*37e0*/  MUFU.TANH R165, R0 ;  /* 0x0000000000a57308 */ /* 0x0003e20000002400 */
[----:B------:R-:W-:Y:S06]  /*37f0*/  HMMA.16816.F32.BF16 R12, R4, R100, R76 ;  /* 0x00000064040c723c */ /* 0x000fec000004184c */
[C---:B------:R-:W-:Y:S06]  /*3800*/  HMMA.16816.F32.BF16 R80, R16.reuse, R82, R152 ;  /* 0x000000521050723c */ /* 0x040fec0000041898 */
[----:B------:R-:W-:Y:S01]  /*3810*/  HMMA.16816.F32.BF16 R60, R16, R62, R148 ;  /* 0x0000003e103c723c */ /* 0x000fe20000041894 */
[----:B-1----:R-:W-:-:S05]  /*3820*/  FMUL.FTZ R0, R45, UR8 ;  /* 0x000000082d007c20 */ /* 0x002fca0008410000 */
[----:B------:R-:W-:Y:S01]  /*3830*/  HMMA.16816.F32.BF16 R52, R4, R102, R52 ;  /* 0x000000660434723c */ /* 0x000fe20000041834 */
[----:B------:R1:W-:Y:S02]  /*3840*/  MUFU.TANH R167, R0 ;  /* 0x0000000000a77308 */ /* 0x0003e40000002400 */
[----:B-1----:R-:W-:-:S06]  /*3850*/  FMUL.FTZ R0, R46, UR8 ;  /* 0x000000082e007c20 */ /* 0x002fcc0008410000 */
[----:B------:R1:W-:Y:S02]  /*3860*/  MUFU.TANH R163, R0 ;  /* 0x0000000000a37308 */ /* 0x0003e40000002400 */
[----:B-1----:R-:W-:Y:S02]  /*3870*/  FMUL.FTZ R0, R47, UR8 ;  /* 0x000000082f007c20 */ /* 0x002fe40008410000 */
[----:B------:R-:W-:Y:S04]  /*3880*/  HMMA.16816.F32.BF16 R44, R20, R92, R32 ;  /* 0x0000005c142c723c */ /* 0x000fe80000041820 */
[----:B------:R1:W-:Y:S02]  /*3890*/  MUFU.TANH R164, R0 ;  /* 0x0000000000a47308 */ /* 0x0003e40000002400 */
[C---:B------:R-:W-:Y:S06]  /*38a0*/  HMMA.16816.F32.BF16 R32, R4.reuse, R86, R48 ;  /* 0x000000560420723c */ /* 0x040fec0000041830 */
[----:B------:R-:W-:Y:S01]  /*38b0*/  HMMA.16816.F32.BF16 R48, R4, R112, R96 ;  /* 0x000000700430723c */ /* 0x000fe20000041860 */
[----:B-1----:R-:W-:-:S04]  /*38c0*/  FMUL.FTZ R0, R8, UR8 ;  /* 0x0000000808007c20 */ /* 0x002fc80008410000 */
[----:B------:R1:W-:-:S13]  /*38d0*/  MUFU.TANH R117, R0 ;  /* 0x0000000000757308 */ /* 0x0003da0000002400 */
[----:B------:R-:W-:Y:S01]  /*38e0*/  HMMA.16816.F32.BF16 R32, R20, R94, R32 ;  /* 0x0000005e1420723c */ /* 0x000fe20000041820 */
[----:B-1----:R-:W-:-:S04]  /*38f0*/  FMUL.FTZ R0, R9, UR8 ;  /* 0x0000000809007c20 */ /* 0x002fc80008410000 */
[----:B------:R1:W-:-:S15]  /*3900*/  MUFU.TANH R116, R0 ;  /* 0x0000000000747308 */ /* 0x0003de0000002400 */
[----:B------:R-:W-:-:S04]  /*3910*/  NOP ;  /* 0x0000000000007918 */ /* 0x000fc80000000000 */
[----:B------:R-:W-:-:S04]  /*3920*/  FMUL.FTZ R32, R32, UR8 ;  /* 0x0000000820207c20 */ /* 0x000fc80008410000 */
[----:B------:R-:W-:Y:S01]  /*3930*/  MUFU.TANH R78, R32 ;  /* 0x00000020004e7308 */ /* 0x000fe20000002400 */
[----:B-1----:R-:W-:-:S07]  /*3940*/  FMUL.FTZ R0, R10, UR8 ;  /* 0x000000080a007c20 */ /* 0x002fce0008410000 */
[----:B------:R1:W-:Y:S02]  /*3950*/  MUFU.TANH R119, R0 ;  /* 0x0000000000777308 */ /* 0x0003e40000002400 */
[----:B-1----:R-:W-:Y:S02]  /*3960*/  FMUL.FTZ R0, R11, UR8 ;  /* 0x000000080b007c20 */ /* 0x002fe40008410000 */
[----:B------:R-:W-:Y:S04]  /*3970*/  HMMA.16816.F32.BF16 R8, R28, R86, R36 ;  /* 0x000000561c08723c */ /* 0x000fe80000041824 */
[----:B------:R1:W-:Y:S02]  /*3980*/  MUFU.TANH R118, R0 ;  /* 0x0000000000767308 */ /* 0x0003e40000002400 */
[----:B------:R-:W-:Y:S06]  /*3990*/  HMMA.16816.F32.BF16 R36, R16, R66, R140 ;  /* 0x000000421024723c */ /* 0x000fec000004188c */
[----:B------:R-:W-:Y:S06]  /*39a0*/  HMMA.16816.F32.BF16 R16, R20, R124, R12 ;  /* 0x0000007c1410723c */ /* 0x000fec000004180c */
[----:B------:R-:W-:Y:S01]  /*39b0*/  HMMA.16816.F32.BF16 R64, R4, R104, R88 ;  /* 0x000000680440723c */ /* 0x000fe20000041858 */
[----:B-1----:R-:W-:Y:S01]  /*39c0*/  FMUL.FTZ R0, R40, UR8 ;  /* 0x0000000828007c20 */ /* 0x002fe20008410000 */
[----:B------:R-:W-:-:S03]  /*39d0*/  FMUL.FTZ R15, R33, UR8 ;  /* 0x00000008210f7c20 */ /* 0x000fc60008410000 */
[----:B------:R1:W-:Y:S01]  /*39e0*/  MUFU.TANH R111, R0 ;  /* 0x00000000006f7308 */ /* 0x0003e20000002400 */
[----:B------:R-:W-:Y:S06]  /*39f0*/  HMMA.16816.F32.BF16 R8, R24, R94, R8 ;  /* 0x0000005e1808723c */ /* 0x000fec0000041808 */
[----:B------:R-:W-:Y:S01]  /*3a00*/  HMMA.16816.F32.BF16 R36, R28, R102, R36 ;  /* 0x000000661c24723c */ /* 0x000fe20000041824 */
[----:B------:R2:W-:Y:S01]  /*3a10*/  MUFU.TANH R86, R15 ;  /* 0x0000000f00567308 */ /* 0x0005e20000002400 */
[----:B-1----:R-:W-:-:S07]  /*3a20*/  FMUL.FTZ R0, R41, UR8 ;  /* 0x0000000829007c20 */ /* 0x002fce0008410000 */
[----:B------:R1:W-:Y:S09]  /*3a30*/  MUFU.TANH R110, R0 ;  /* 0x00000000006e7308 */ /* 0x0003f20000002400 */
[----:B------:R-:W-:Y:S01]  /*3a40*/  FMUL.FTZ R10, R10, UR8 ;  /* 0x000000080a0a7c20 */ /* 0x000fe20008410000 */
[----:B------:R-:W-:Y:S01]  /*3a50*/  FMUL.FTZ R11, R11, UR8 ;  /* 0x000000080b0b7c20 */ /* 0x000fe20008410000 */
[----:B--2---:R-:W-:Y:S01]  /*3a60*/  FMUL.FTZ R15, R34, UR8 ;  /* 0x00000008220f7c20 */ /* 0x004fe20008410000 */
[----:B------:R-:W-:Y:S01]  /*3a70*/  FMUL.FTZ R9, R9, UR8 ;  /* 0x0000000809097c20 */ /* 0x000fe20008410000 */
[----:B------:R2:W-:Y:S08]  /*3a80*/  MUFU.TANH R85, R10 ;  /* 0x0000000a00557308 */ /* 0x0005f00000002400 */
[----:B------:R-:W-:Y:S01]  /*3a90*/  MUFU.TANH R87, R11 ;  /* 0x0000000b00577308 */ /* 0x000fe20000002400 */
[----:B-1----:R-:W-:-:S07]  /*3aa0*/  FMUL.FTZ R0, R42, UR8 ;  /* 0x000000082a007c20 */ /* 0x002fce0008410000 */
[----:B------:R1:W-:Y:S01]  /*3ab0*/  MUFU.TANH R129, R0 ;  /* 0x0000000000817308 */ /* 0x0003e20000002400 */
[----:B--2---:R-:W-:-:S07]  /*3ac0*/  IMAD R10, R156, 0x10, R171 ;  /* 0x000000109c0a7824 */ /* 0x004fce00078e02ab */
[----:B------:R2:W-:Y:S01]  /*3ad0*/  MUFU.TANH R93, R9 ;  /* 0x00000009005d7308 */ /* 0x0005e20000002400 */
[----:B-1----:R-:W-:Y:S02]  /*3ae0*/  FMUL.FTZ R0, R43, UR8 ;  /* 0x000000082b007c20 */ /* 0x002fe40008410000 */
[----:B------:R-:W-:Y:S05]  /*3af0*/  HMMA.16816.F32.BF16 R40, R4, R114, R68 ;  /* 0x000000720428723c */ /* 0x000fea0000041844 */
[----:B------:R-:W-:Y:S01]  /*3b00*/  MUFU.TANH R71, R15 ;  /* 0x0000000f00477308 */ /* 0x000fe20000002400 */
[----:B--2---:R-:W-:-:S07]  /*3b10*/  IADD3 R9, R72, -R172, -R74 ;  /* 0x800000ac48097210 */ /* 0x004fce0007ffe84a */
[----:B------:R1:W-:Y:S02]  /*3b20*/  MUFU.TANH R128, R0 ;  /* 0x0000000000807308 */ /* 0x0003e40000002400 */
[----:B-1----:R-:W-:-:S06]  /*3b30*/  FMUL.FTZ R0, R44, UR8 ;  /* 0x000000082c007c20 */ /* 0x002fcc0008410000 */
[----:B------:R1:W2:Y:S02]  /*3b40*/  MUFU.TANH R108, R0 ;  /* 0x00000000006c7308 */ /* 0x0002a40000002400 */
[----:B-1----:R-:W-:-:S06]  /*3b50*/  FMUL.FTZ R0, R45, UR8 ;  /* 0x000000082d007c20 */ /* 0x002fcc0008410000 */
[----:B------:R1:W-:Y:S02]  /*3b60*/  MUFU.TANH R109, R0 ;  /* 0x00000000006d7308 */ /* 0x0003e40000002400 */
[----:B-1----:R-:W-:-:S06]  /*3b70*/  FMUL.FTZ R0, R46, UR8 ;  /* 0x000000082e007c20 */ /* 0x002fcc0008410000 */
[----:B------:R1:W4:Y:S02]  /*3b80*/  MUFU.TANH R75, R0 ;  /* 0x00000000004b7308 */ /* 0x0003240000002400 */
[----:B-1----:R-:W-:Y:S02]  /*3b90*/  FMUL.FTZ R0, R47, UR8 ;  /* 0x000000082f007c20 */ /* 0x002fe40008410000 */
[----:B------:R-:W-:Y:S04]  /*3ba0*/  HMMA.16816.F32.BF16 R44, R4, R106, R56 ;  /* 0x0000006a042c723c */ /* 0x000fe80000041838 */
[----:B------:R1:W5:Y:S03]  /*3bb0*/  MUFU.TANH R100, R0 ;  /* 0x0000000000647308 */ /* 0x0003660000002400 */
[----:B------:R-:W-:-:S02]  /*3bc0*/  FMUL.FTZ R5, R35, UR8 ;  /* 0x0000000823057c20 */ /* 0x000fc40008410000 */
[----:B------:R-:W-:Y:S03]  /*3bd0*/  HMMA.16816.F32.BF16 R32, R28, R114, R80 ;  /* 0x000000721c20723c */ /* 0x000fe60000041850 */
[----:B------:R3:W-:Y:S01]  /*3be0*/  MUFU.TANH R77, R5 ;  /* 0x00000005004d7308 */ /* 0x0007e20000002400 */
[----:B-1----:R-:W-:-:S07]  /*3bf0*/  FMUL.FTZ R0, R8, UR8 ;  /* 0x0000000808007c20 */ /* 0x002fce0008410000 */
[----:B------:R1:W5:Y:S04]  /*3c00*/  MUFU.TANH R92, R0 ;  /* 0x00000000005c7308 */ /* 0x0003680000002400 */
[----:B------:R-:W-:Y:S01]  /*3c10*/  HMMA.16816.F32.BF16 R44, R20, R146, R44 ;  /* 0x00000092142c723c */ /* 0x000fe2000004182c */
[----:B---3--:R-:W-:-:S04]  /*3c20*/  FMUL.FTZ R5, R16, UR8 ;  /* 0x0000000810057c20 */ /* 0x008fc80008410000 */
[----:B------:R3:W5:Y:S01]  /*3c30*/  MUFU.TANH R80, R5 ;  /* 0x0000000500507308 */ /* 0x0007620000002400 */
[----:B-1----:R-:W-:-:S05]  /*3c40*/  LOP3.LUT R0, R169, 0xffffffe0, RZ, 0xc0, !PT ;  /* 0xffffffe0a9007812 */ /* 0x002fca00078ec0ff */
[C---:B------:R-:W-:Y:S02]  /*3c50*/  IMAD.IADD R0, R170.reuse, 0x1, -R0 ;  /* 0x00000001aa007824 */ /* 0x040fe400078e0a00 */
[----:B------:R-:W-:Y:S02]  /*3c60*/  IMAD.SHL.U32 R170, R170, 0x2, RZ ;  /* 0x00000002aaaa7824 */ /* 0x000fe400078e00ff */
[----:B---3--:R-:W-:Y:S01]  /*3c70*/  FMUL.FTZ R5, R17, UR8 ;  /* 0x0000000811057c20 */ /* 0x008fe20008410000 */
[----:B------:R-:W-:Y:S02]  /*3c80*/  SHF.R.S32.HI R8, RZ, 0x1f, R0 ;  /* 0x0000001fff087819 */ /* 0x000fe40000011400 */
[----:B------:R-:W-:Y:S02]  /*3c90*/  LOP3.LUT R249, R170, 0x6, RZ, 0xc0, !PT ;  /* 0x00000006aaf97812 */ /* 0x000fe400078ec0ff */
[----:B------:R-:W-:Y:S02]  /*3ca0*/  LEA.HI R8, R8, R0, RZ, 0x2 ;  /* 0x0000000008087211 */ /* 0x000fe400078f10ff */
[----:B------:R-:W-:-:S02]  /*3cb0*/  IADD3 R0, R72, 0x1, -R74 ;  /* 0x0000000148007810 */ /* 0x000fc40007ffe84a */
[----:B------:R-:W-:Y:S01]  /*3cc0*/  SHF.R.S32.HI R174, RZ, 0x2, R8 ;  /* 0x00000002ffae7819 */ /* 0x000fe20000011408 */
[----:B------:R1:W-:Y:S02]  /*3cd0*/  MUFU.TANH R74, R5 ;  /* 0x00000005004a7308 */ /* 0x0003e40000002400 */
[----:B------:R-:W-:Y:S02]  /*3ce0*/  IMAD.IADD R11, R0, 0x1, R173 ;  /* 0x00000001000b7824 */ /* 0x000fe400078e02ad */
[----:B------:R-:W-:Y:S01]  /*3cf0*/  IMAD.IADD R8, R174, 0x1, R10 ;  /* 0x00000001ae087824 */ /* 0x000fe200078e020a */
[----:B------:R3:W-:Y:S01]  /*3d00*/  STL [R1+0x58], R174 ;  /* 0x000058ae01007387 */ /* 0x0007e20000100800 */
[----:B------:R-:W-:Y:S02]  /*3d10*/  IMAD R0, R73, 0x40, R249 ;  /* 0x0000004049007824 */ /* 0x000fe400078e02f9 */
[----:B------:R-:W-:Y:S01]  /*3d20*/  VIADD R10, R8, 0x8 ;  /* 0x00000008080a7836 */ /* 0x000fe20000000000 */
[C-C-:B------:R-:W-:Y:S01]  /*3d30*/  IADD3 R12, R11.reuse, 0x8, R8.reuse ;  /* 0x000000080b0c7810 */ /* 0x140fe20007ffe008 */
[----:B------:R-:W-:Y:S01]  /*3d40*/  VIADD R4, R0, 0x1 ;  /* 0x0000000100047836 */ /* 0x000fe20000000000 */
[----:B------:R-:W-:-:S02]  /*3d50*/  IADD3 R14, R11, 0x40, R8 ;  /* 0x000000400b0e7810 */ /* 0x000fc40007ffe008 */
[----:B------:R-:W-:Y:S02]  /*3d60*/  IADD3 R13, R11, 0x48, R8 ;  /* 0x000000480b0d7810 */ /* 0x000fe40007ffe008 */
[-C--:B------:R-:W-:Y:S02]  /*3d70*/  VIMNMX R213, R12, R72.reuse, PT ;  /* 0x000000480cd57248 */ /* 0x080fe40003fe0100 */
[-C--:B------:R-:W-:Y:S01]  /*3d80*/  VIMNMX R212, R14, R72.reuse, PT ;  /* 0x000000480ed47248 */ /* 0x080fe20003fe0100 */
[----:B-1----:R-:W-:Y:S01]  /*3d90*/  FMUL.FTZ R5, R18, UR8 ;  /* 0x0000000812057c20 */ /* 0x002fe20008410000 */
[----:B------:R-:W-:Y:S02]  /*3da0*/  VIMNMX R211, R13, R72, PT ;  /* 0x000000480dd37248 */ /* 0x000fe40003fe0100 */
[----:B------:R-:W-:Y:S01]  /*3db0*/  HMMA.16816.F32.BF16 R12, R24, R126, R36 ;  /* 0x0000007e180c723c */ /* 0x000fe20000041824 */
[-C--:B------:R-:W-:Y:S01]  /*3dc0*/  VIADDMNMX R214, R11, R8.reuse, R72, PT ;  /* 0x000000080bd67246 */ /* 0x080fe20003800148 */
[C---:B------:R-:W-:Y:S01]  /*3dd0*/  VIADD R11, R8.reuse, 0x40 ;  /* 0x00000040080b7836 */ /* 0x040fe20000000000 */
[C---:B------:R-:W-:Y:S01]  /*3de0*/  VIADDMNMX R210, R9.reuse, R8, RZ, !PT ;  /* 0x0000000809d27246 */ /* 0x040fe200078001ff */
[----:B------:R-:W-:Y:S01]  /*3df0*/  VIADD R8, R8, 0x48 ;  /* 0x0000004808087836 */ /* 0x000fe20000000000 */
[----:B------:R-:W-:Y:S01]  /*3e00*/  VIADDMNMX R209, R9, R10, RZ, !PT ;  /* 0x0000000a09d17246 */ /* 0x000fe200078001ff */
[----:B------:R1:W3:Y:S01]  /*3e10*/  MUFU.TANH R58, R5 ;  /* 0x00000005003a7308 */ /* 0x0002e20000002400 */
[C---:B------:R-:W-:Y:S01]  /*3e20*/  ISETP.GE.AND P4, PT, R0.reuse, R214, PT ;  /* 0x000000d60000720c */ /* 0x040fe20003f86270 */
[----:B------:R-:W-:Y:S01]  /*3e30*/  HMMA.16816.F32.BF16 R36, R28, R106, R60 ;  /* 0x0000006a1c24723c */ /* 0x000fe2000004183c */
[----:B------:R-:W-:-:S02]  /*3e40*/  ISETP.GE.AND P1, PT, R0, R213, PT ;  /* 0x000000d50000720c */ /* 0x000fc40003f26270 */
[C---:B------:R-:W-:Y:S02]  /*3e50*/  ISETP.LT.OR P4, PT, R0.reuse, R210, P4 ;  /* 0x000000d20000720c */ /* 0x040fe40002781670 */
[----:B------:R-:W-:Y:S01]  /*3e60*/  ISETP.LT.OR P1, PT, R0, R209, P1 ;  /* 0x000000d10000720c */ /* 0x000fe20000f21670 */
[C---:B------:R-:W-:Y:S01]  /*3e70*/  HMMA.16816.F32.BF16 R28, R20.reuse, R138, R40 ;  /* 0x0000008a141c723c */ /* 0x040fe20000041828 */
[C---:B------:R-:W-:Y:S02]  /*3e80*/  VIADDMNMX R208, R9.reuse, R11, RZ, !PT ;  /* 0x0000000b09d07246 */ /* 0x040fe400078001ff */
[----:B------:R-:W-:Y:S02]  /*3e90*/  VIADDMNMX R207, R9, R8, RZ, !PT ;  /* 0x0000000809cf7246 */ /* 0x000fe400078001ff */
[C---:B------:R-:W-:Y:S01]  /*3ea0*/  ISETP.GE.AND P0, PT, R4.reuse, R214, PT ;  /* 0x000000d60400720c */ /* 0x040fe20003f06270 */
[C---:B------:R-:W-:Y:S01]  /*3eb0*/  HMMA.16816.F32.BF16 R8, R20.reuse, R126, R52 ;  /* 0x0000007e1408723c */ /* 0x040fe20000041834 */
[C---:B------:R-:W-:Y:S01]  /*3ec0*/  ISETP.GE.AND P5, PT, R4.reuse, R213, PT ;  /* 0x000000d50400720c */ /* 0x040fe20003fa6270 */
[----:B-1----:R-:W-:Y:S01]  /*3ed0*/  FMUL.FTZ R5, R19, UR8 ;  /* 0x0000000813057c20 */ /* 0x002fe20008410000 */
[CC--:B------:R-:W-:Y:S01]  /*3ee0*/  ISETP.GE.AND P2, PT, R4.reuse, R212.reuse, PT ;  /* 0x000000d40400720c */ /* 0x0c0fe20003f46270 */
[----:B------:R-:W-:Y:S01]  /*3ef0*/  FMUL.FTZ R15, R15, UR8 ;  /* 0x000000080f0f7c20 */ /* 0x000fe20008410000 */
[-C--:B------:R-:W-:Y:S01]  /*3f00*/  ISETP.GE.AND P3, PT, R4, R211.reuse, PT ;  /* 0x000000d30400720c */ /* 0x080fe20003f66270 */
[----:B------:R1:W3:Y:S01]  /*3f10*/  MUFU.TANH R69, R5 ;  /* 0x0000000500457308 */ /* 0x0002e20000002400 */
[----:B------:R-:W-:Y:S01]  /*3f20*/  FSEL R56, R162, -INF , !P4 ;  /* 0xff800000a2387808 */ /* 0x000fe20006000000 */
[C---:B------:R-:W-:Y:S01]  /*3f30*/  HMMA.16816.F32.BF16 R16, R20.reuse, R136, R48 ;  /* 0x000000881410723c */ /* 0x040fe20000041830 */
[----:B------:R-:W-:Y:S01]  /*3f40*/  FSEL R84, R159, -INF , !P1 ;  /* 0xff8000009f547808 */ /* 0x000fe20004800000 */
[----:B------:R-:W-:Y:S01]  /*3f50*/  FMUL.FTZ R7, R13, UR8 ;  /* 0x000000080d077c20 */ /* 0x000fe20008410000 */
[----:B------:R-:W-:Y:S01]  /*3f60*/  ISETP.GE.AND P4, PT, R0, R212, PT ;  /* 0x000000d40000720c */ /* 0x000fe20003f86270 */
[----:B------:R-:W-:Y:S01]  /*3f70*/  FMUL.FTZ R6, R14, UR8 ;  /* 0x000000080e067c20 */ /* 0x000fe20008410000 */
[----:B------:R-:W-:Y:S01]  /*3f80*/  ISETP.GE.AND P1, PT, R0, R211, PT ;  /* 0x000000d30000720c */ /* 0x000fe20003f26270 */
[----:B------:R5:W-:Y:S01]  /*3f90*/  MUFU.TANH R55, R15 ;  /* 0x0000000f00377308 */ /* 0x000be20000002400 */
[C---:B------:R-:W-:Y:S01]  /*3fa0*/  ISETP.LT.OR P0, PT, R4.reuse, R210, P0 ;  /* 0x000000d20400720c */ /* 0x040fe20000701670 */
[----:B------:R-:W-:Y:S01]  /*3fb0*/  HMMA.16816.F32.BF16 R60, R20, R144, R64 ;  /* 0x00000090143c723c */ /* 0x000fe20000041840 */
[----:B------:R-:W-:-:S02]  /*3fc0*/  ISETP.LT.OR P5, PT, R4, R209, P5 ;  /* 0x000000d10400720c */ /* 0x000fc40002fa1670 */
[CC--:B------:R-:W-:Y:S02]  /*3fd0*/  ISETP.LT.OR P2, PT, R4.reuse, R208.reuse, P2 ;  /* 0x000000d00400720c */ /* 0x0c0fe40001741670 */
[-C--:B------:R-:W-:Y:S01]  /*3fe0*/  ISETP.LT.OR P3, PT, R4, R207.reuse, P3 ;  /* 0x000000cf0400720c */ /* 0x080fe20001f61670 */
[----:B------:R-:W-:Y:S02]  /*3ff0*/  VIADD R4, R0, 0x8 ;  /* 0x0000000800047836 */ /* 0x000fe40000000000 */
[----:B-1----:R-:W-:Y:S01]  /*4000*/  FMUL.FTZ R5, R12, UR8 ;  /* 0x000000080c057c20 */ /* 0x002fe20008410000 */
[C---:B------:R-:W-:Y:S01]  /*4010*/  ISETP.LT.OR P4, PT, R0.reuse, R208, P4 ;  /* 0x000000d00000720c */ /* 0x040fe20002781670 */
[----:B------:R1:W3:Y:S01]  /*4020*/  MUFU.TANH R70, R6 ;  /* 0x0000000600467308 */ /* 0x0002e20000002400 */
[----:B------:R-:W-:Y:S01]  /*4030*/  ISETP.LT.OR P1, PT, R0, R207, P1 ;  /* 0x000000cf0000720c */ /* 0x000fe20000f21670 */
[C---:B------:R-:W-:Y:S01]  /*4040*/  HMMA.16816.F32.BF16 R36, R24.reuse, R146, R36 ;  /* 0x000000921824723c */ /* 0x040fe20000041824 */
[----:B--2---:R-:W-:Y:S01]  /*4050*/  FSEL R76, R108, -INF , !P4 ;  /* 0xff8000006c4c7808 */ /* 0x004fe20006000000 */
[----:B------:R-:W-:Y:S01]  /*4060*/  FMUL.FTZ R20, R29, UR8 ;  /* 0x000000081d147c20 */ /* 0x000fe20008410000 */
[----:B----4-:R-:W-:Y:S01]  /*4070*/  FSEL R79, R75, -INF , !P1 ;  /* 0xff8000004b4f7808 */ /* 0x010fe20004800000 */
[----:B------:R-:W-:Y:S01]  /*4080*/  FMUL.FTZ R21, R30, UR8 ;  /* 0x000000081e157c20 */ /* 0x000fe20008410000 */
[----:B------:R-:W-:Y:S01]  /*4090*/  FSEL R57, R161, -INF , !P0 ;  /* 0xff800000a1397808 */ /* 0x000fe20004000000 */
[----:B------:R2:W4:Y:S01]  /*40a0*/  MUFU.TANH R68, R5 ;  /* 0x0000000500447308 */ /* 0x0005220000002400 */
[C---:B------:R-:W-:Y:S01]  /*40b0*/  ISETP.GE.AND P6, PT, R4.reuse, R214, PT ;  /* 0x000000d60400720c */ /* 0x040fe20003fc6270 */
[----:B-----5:R-:W-:Y:S01]  /*40c0*/  HMMA.16816.F32.BF16 R12, R24, R138, R32 ;  /* 0x0000008a180c723c */ /* 0x020fe20000041820 */
[C---:B------:R-:W-:Y:S01]  /*40d0*/  ISETP.GE.AND P4, PT, R4.reuse, R213, PT ;  /* 0x000000d50400720c */ /* 0x040fe20003f86270 */
[----:B------:R-:W-:Y:S01]  /*40e0*/  FMUL.FTZ R22, R31, UR8 ;  /* 0x000000081f167c20 */ /* 0x000fe20008410000 */
[----:B------:R-:W-:-:S02]  /*40f0*/  ISETP.GE.AND P1, PT, R4, R212, PT ;  /* 0x000000d40400720c */ /* 0x000fc40003f26270 */
[----:B------:R-:W-:Y:S01]  /*4100*/  ISETP.GE.AND P0, PT, R4, R211, PT ;  /* 0x000000d30400720c */ /* 0x000fe20003f06270 */
[----:B------:R5:W3:Y:S01]  /*4110*/  MUFU.TANH R52, R7 ;  /* 0x0000000700347308 */ /* 0x000ae20000002400 */
[----:B------:R-:W-:Y:S01]  /*4120*/  FSEL R83, R160, -INF , !P5 ;  /* 0xff800000a0537808 */ /* 0x000fe20006800000 */
[----:B-1----:R-:W-:Y:S01]  /*4130*/  FMUL.FTZ R6, R11, UR8 ;  /* 0x000000080b067c20 */ /* 0x002fe20008410000 */
[C---:B------:R-:W-:Y:S02]  /*4140*/  ISETP.LT.OR P6, PT, R4.reuse, R210, P6 ;  /* 0x000000d20400720c */ /* 0x040fe400037c1670 */
[C---:B------:R-:W-:Y:S02]  /*4150*/  ISETP.LT.OR P4, PT, R4.reuse, R209, P4 ;  /* 0x000000d10400720c */ /* 0x040fe40002781670 */
[----:B------:R-:W-:Y:S01]  /*4160*/  ISETP.LT.OR P1, PT, R4, R208, P1 ;  /* 0x000000d00400720c */ /* 0x000fe20000f21670 */
[----:B------:R1:W1:Y:S01]  /*4170*/  MUFU.TANH R50, R6 ;  /* 0x0000000600327308 */ /* 0x0002620000002400 */
[----:B--2---:R-:W-:Y:S01]  /*4180*/  VIADD R5, R0, 0x9 ;  /* 0x0000000900057836 */ /* 0x004fe20000000000 */
[----:B------:R-:W-:Y:S01]  /*4190*/  ISETP.LT.OR P0, PT, R4, R207, P0 ;  /* 0x000000cf0400720c */ /* 0x000fe20000701670 */
[----:B------:R-:W-:Y:S01]  /*41a0*/  VIADD R4, R0, 0x10 ;  /* 0x0000001000047836 */ /* 0x000fe20000000000 */
[----:B------:R-:W-:-:S02]  /*41b0*/  FSEL R72, R78, -INF , !P1 ;  /* 0xff8000004e487808 */ /* 0x000fc40004800000 */
[----:B------:R-:W-:Y:S02]  /*41c0*/  ISETP.GE.AND P5, PT, R5, R214, PT ;  /* 0x000000d60500720c */ /* 0x000fe40003fa6270 */
[----:B------:R-:W-:Y:S01]  /*41d0*/  FSEL R59, R109, -INF , !P2 ;  /* 0xff8000006d3b7808 */ /* 0x000fe20005000000 */
[----:B-----5:R-:W-:Y:S01]  /*41e0*/  FMUL.FTZ R7, R10, UR8 ;  /* 0x000000080a077c20 */ /* 0x020fe20008410000 */
[----:B------:R-:W-:Y:S01]  /*41f0*/  ISETP.LT.OR P5, PT, R5, R210, P5 ;  /* 0x000000d20500720c */ /* 0x000fe20002fa1670 */
[----:B------:R-:W-:Y:S01]  /*4200*/  FMUL.FTZ R14, R14, UR8 ;  /* 0x000000080e0e7c20 */ /* 0x000fe20008410000 */
[----:B------:R-:W-:Y:S01]  /*4210*/  FSEL R78, R71, -INF , !P0 ;  /* 0xff800000474e7808 */ /* 0x000fe20004000000 */
[----:B------:R-:W2:Y:S01]  /*4220*/  MUFU.TANH R32, R7 ;  /* 0x0000000700207308 */ /* 0x000ea20000002400 */
[----:B------:R-:W-:Y:S01]  /*4230*/  FSEL R43, R93, -INF , !P5 ;  /* 0xff8000005d2b7808 */ /* 0x000fe20006800000 */
[----:B------:R-:W-:Y:S01]  /*4240*/  FMUL.FTZ R15, R15, UR8 ;  /* 0x000000080f0f7c20 */ /* 0x000fe20008410000 */
[----:B------:R-:W-:Y:S01]  /*4250*/  ISETP.GE.AND P2, PT, R4, R214, PT ;  /* 0x000000d60400720c */ /* 0x000fe20003f46270 */
[----:B-1----:R-:W-:Y:S01]  /*4260*/  FMUL.FTZ R6, R16, UR8 ;  /* 0x0000000810067c20 */ /* 0x002fe20008410000 */
[----:B------:R-:W-:Y:S01]  /*4270*/  FSEL R75, R100, -INF , !P3 ;  /* 0xff800000644b7808 */ /* 0x000fe20005800000 */
[----:B------:R-:W-:Y:S01]  /*4280*/  FMUL.FTZ R16, R13, UR8 ;  /* 0x000000080d107c20 */ /* 0x000fe20008410000 */
[----:B------:R-:W-:Y:S01]  /*4290*/  FSEL R53, R92, -INF , !P6 ;  /* 0xff8000005c357808 */ /* 0x000fe20007000000 */
[----:B------:R1:W1:Y:S01]  /*42a0*/  MUFU.TANH R49, R6 ;  /* 0x0000000600317308 */ /* 0x0002620000002400 */
[----:B------:R-:W-:-:S02]  /*42b0*/  FSEL R85, R85, -INF , !P4 ;  /* 0xff80000055557808 */ /* 0x000fc40006000000 */
[C---:B------:R-:W-:Y:S02]  /*42c0*/  ISETP.GE.AND P1, PT, R4.reuse, R213, PT ;  /* 0x000000d50400720c */ /* 0x040fe40003f26270 */
[CC--:B------:R-:W-:Y:S02]  /*42d0*/  ISETP.GE.AND P0, PT, R4.reuse, R212.reuse, PT ;  /* 0x000000d40400720c */ /* 0x0c0fe40003f06270 */
[----:B------:R-:W-:Y:S02]  /*42e0*/  ISETP.GE.AND P5, PT, R4, R211, PT ;  /* 0x000000d30400720c */ /* 0x000fe40003fa6270 */
[C---:B------:R-:W-:Y:S02]  /*42f0*/  ISETP.GE.AND P3, PT, R5.reuse, R213, PT ;  /* 0x000000d50500720c */ /* 0x040fe40003f66270 */
[C---:B------:R-:W-:Y:S02]  /*4300*/  ISETP.GE.AND P6, PT, R5.reuse, R212, PT ;  /* 0x000000d40500720c */ /* 0x040fe40003fc6270 */
[----:B------:R-:W-:-:S02]  /*4310*/  ISETP.GE.AND P4, PT, R5, R211, PT ;  /* 0x000000d30500720c */ /* 0x000fc40003f86270 */
[C---:B------:R-:W-:Y:S02]  /*4320*/  ISETP.LT.OR P2, PT, R4.reuse, R210, P2 ;  /* 0x000000d20400720c */ /* 0x040fe40001741670 */
[C---:B------:R-:W-:Y:S01]  /*4330*/  ISETP.LT.OR P1, PT, R4.reuse, R209, P1 ;  /* 0x000000d10400720c */ /* 0x040fe20000f21670 */
[----:B-1----:R-:W-:Y:S01]  /*4340*/  FMUL.FTZ R6, R17, UR8 ;  /* 0x0000000811067c20 */ /* 0x002fe20008410000 */
[-C--:B------:R-:W-:Y:S01]  /*4350*/  ISETP.LT.OR P0, PT, R4, R208.reuse, P0 ;  /* 0x000000d00400720c */ /* 0x080fe20000701670 */
[----:B------:R-:W-:Y:S01]  /*4360*/  FMUL.FTZ R17, R28, UR8 ;  /* 0x000000081c117c20 */ /* 0x000fe20008410000 */
[----:B------:R-:W-:Y:S01]  /*4370*/  ISETP.LT.OR P5, PT, R4, R207, P5 ;  /* 0x000000cf0400720c */ /* 0x000fe20002fa1670 */
[----:B------:R-:W-:Y:S01]  /*4380*/  VIADD R4, R0, 0x11 ;  /* 0x0000001100047836 */ /* 0x000fe20000000000 */
[C---:B------:R-:W-:Y:S01]  /*4390*/  ISETP.LT.OR P3, PT, R5.reuse, R209, P3 ;  /* 0x000000d10500720c */ /* 0x040fe20001f61670 */
[----:B------:R1:W1:Y:S01]  /*43a0*/  MUFU.TANH R48, R6 ;  /* 0x0000000600307308 */ /* 0x0002620000002400 */
[----:B------:R-:W-:-:S02]  /*43b0*/  ISETP.LT.OR P6, PT, R5, R208, P6 ;  /* 0x000000d00500720c */ /* 0x000fc400037c1670 */
[----:B------:R-:W-:Y:S01]  /*43c0*/  ISETP.LT.OR P4, PT, R5, R207, P4 ;  /* 0x000000cf0500720c */ /* 0x000fe20002781670 */
[----:B------:R-:W-:Y:S01]  /*43d0*/  FMUL.FTZ R5, R8, UR8 ;  /* 0x0000000808057c20 */ /* 0x000fe20008410000 */
[----:B------:R-:W-:Y:S02]  /*43e0*/  FSEL R81, R87, -INF , !P3 ;  /* 0xff80000057517808 */ /* 0x000fe40005800000 */
[----:B------:R-:W-:Y:S01]  /*43f0*/  FSEL R54, R86, -INF , !P6 ;  /* 0xff80000056367808 */ /* 0x000fe20007000000 */
[----:B------:R5:W2:Y:S01]  /*4400*/  MUFU.TANH R40, R5 ;  /* 0x0000000500287308 */ /* 0x000aa20000002400 */
[----:B------:R-:W-:Y:S02]  /*4410*/  FSEL R77, R77, -INF , !P4 ;  /* 0xff8000004d4d7808 */ /* 0x000fe40006000000 */
[----:B------:R-:W-:Y:S02]  /*4420*/  FSEL R41, R165, -INF , !P2 ;  /* 0xff800000a5297808 */ /* 0x000fe40005000000 */
[----:B------:R-:W-:-:S02]  /*4430*/  ISETP.GE.AND P3, PT, R4, R214, PT ;  /* 0x000000d60400720c */ /* 0x000fc40003f66270 */
[C---:B------:R-:W-:Y:S02]  /*4440*/  ISETP.GE.AND P6, PT, R4.reuse, R213, PT ;  /* 0x000000d50400720c */ /* 0x040fe40003fc6270 */
[----:B------:R-:W-:Y:S01]  /*4450*/  ISETP.GE.AND P4, PT, R4, R212, PT ;  /* 0x000000d40400720c */ /* 0x000fe20003f86270 */
[----:B-1----:R-:W-:Y:S01]  /*4460*/  FMUL.FTZ R6, R18, UR8 ;  /* 0x0000000812067c20 */ /* 0x002fe20008410000 */
[C---:B------:R-:W-:Y:S02]  /*4470*/  ISETP.GE.AND P2, PT, R4.reuse, R211, PT ;  /* 0x000000d30400720c */ /* 0x040fe40003f46270 */
[C---:B------:R-:W-:Y:S01]  /*4480*/  ISETP.LT.OR P3, PT, R4.reuse, R210, P3 ;  /* 0x000000d20400720c */ /* 0x040fe20001f61670 */
[----:B------:R-:W1:Y:S01]  /*4490*/  MUFU.TANH R33, R6 ;  /* 0x0000000600217308 */ /* 0x000e620000002400 */
[C---:B------:R-:W-:Y:S01]  /*44a0*/  ISETP.LT.OR P6, PT, R4.reuse, R209, P6 ;  /* 0x000000d10400720c */ /* 0x040fe200037c1670 */
[----:B-----5:R-:W-:Y:S01]  /*44b0*/  FMUL.FTZ R5, R9, UR8 ;  /* 0x0000000809057c20 */ /* 0x020fe20008410000 */
[----:B------:R-:W-:-:S02]  /*44c0*/  ISETP.LT.OR P4, PT, R4, R208, P4 ;  /* 0x000000d00400720c */ /* 0x000fc40002781670 */
[----:B------:R-:W-:Y:S01]  /*44d0*/  ISETP.LT.OR P2, PT, R4, R207, P2 ;  /* 0x000000cf0400720c */ /* 0x000fe20001741670 */
[----:B------:R-:W-:Y:S02]  /*44e0*/  VIADD R4, R0, 0x19 ;  /* 0x0000001900047836 */ /* 0x000fe40000000000 */
[----:B------:R5:W1:Y:S01]  /*44f0*/  MUFU.TANH R51, R5 ;  /* 0x0000000500337308 */ /* 0x000a620000002400 */
[----:B------:R-:W-:Y:S02]  /*4500*/  FSEL R101, R164, -INF , !P6 ;  /* 0xff800000a4657808 */ /* 0x000fe40007000000 */
[----:B------:R-:W-:Y:S01]  /*4510*/  FSEL R102, R163, -INF , !P1 ;  /* 0xff800000a3667808 */ /* 0x000fe20004800000 */
[----:B------:R-:W-:Y:S01]  /*4520*/  BAR.SYNC.DEFER_BLOCKING 0x0 ;  /* 0x0000000000007b1d */ /* 0x000fe20000010000 */
[----:B------:R-:W-:Y:S02]  /*4530*/  ISETP.GE.AND P6, PT, R4, R214, PT ;  /* 0x000000d60400720c */ /* 0x000fe40003fc6270 */
[----:B------:R-:W-:-:S02]  /*4540*/  FSEL R65, R80, -INF , !P0 ;  /* 0xff80000050417808 */ /* 0x000fc40004000000 */
[----:B---3--:R-:W-:Y:S02]  /*4550*/  FSEL R93, R58, -INF , !P5 ;  /* 0xff8000003a5d7808 */ /* 0x008fe40006800000 */
[----:B------:R-:W-:Y:S02]  /*4560*/  FSEL R42, R167, -INF , !P3 ;  /* 0xff800000a72a7808 */ /* 0x000fe40005800000 */
[----:B------:R-:W-:Y:S02]  /*4570*/  ISETP.LT.OR P6, PT, R4, R210, P6 ;  /* 0x000000d20400720c */ /* 0x000fe400037c1670 */
[----:B------:R-:W-:Y:S01]  /*4580*/  FSEL R64, R74, -INF , !P4 ;  /* 0xff8000004a407808 */ /* 0x000fe20006000000 */
[----:B-----5:R-:W-:Y:S01]  /*4590*/  VIADD R5, R0, 0x18 ;  /* 0x0000001800057836 */ /* 0x020fe20000000000 */
[----:B------:R-:W-:Y:S02]  /*45a0*/  FSEL R92, R69, -INF , !P2 ;  /* 0xff800000455c7808 */ /* 0x000fe40005000000 */
[----:B------:R-:W-:-:S02]  /*45b0*/  ISETP.GE.AND P4, PT, R4, R212, PT ;  /* 0x000000d40400720c */ /* 0x000fc40003f86270 */
[C---:B------:R-:W-:Y:S02]  /*45c0*/  ISETP.GE.AND P1, PT, R5.reuse, R214, PT ;  /* 0x000000d60500720c */ /* 0x040fe40003f26270 */
[C---:B------:R-:W-:Y:S02]  /*45d0*/  ISETP.GE.AND P0, PT, R5.reuse, R213, PT ;  /* 0x000000d50500720c */ /* 0x040fe40003f06270 */
[C---:B------:R-:W-:Y:S02]  /*45e0*/  ISETP.GE.AND P5, PT, R5.reuse, R212, PT ;  /* 0x000000d40500720c */ /* 0x040fe40003fa6270 */
[C---:B------:R-:W-:Y:S02]  /*45f0*/  ISETP.GE.AND P3, PT, R5.reuse, R211, PT ;  /* 0x000000d30500720c */ /* 0x040fe40003f66270 */
[C---:B------:R-:W-:Y:S02]  /*4600*/  ISETP.LT.OR P1, PT, R5.reuse, R210, P1 ;  /* 0x000000d20500720c */ /* 0x040fe40000f21670 */
[----:B------:R-:W-:-:S02]  /*4610*/  ISETP.LT.OR P0, PT, R5, R209, P0 ;  /* 0x000000d10500720c */ /* 0x000fc40000701670 */
[C---:B------:R-:W-:Y:S02]  /*4620*/  ISETP.LT.OR P5, PT, R5.reuse, R208, P5 ;  /* 0x000000d00500720c */ /* 0x040fe40002fa1670 */
[----:B------:R-:W-:Y:S01]  /*4630*/  ISETP.LT.OR P3, PT, R5, R207, P3 ;  /* 0x000000cf0500720c */ /* 0x000fe20001f61670 */
[----:B------:R-:W-:Y:S01]  /*4640*/  FMUL.FTZ R5, R19, UR8 ;  /* 0x0000000813057c20 */ /* 0x000fe20008410000 */
[----:B------:R-:W-:Y:S02]  /*4650*/  P2R R19, PR, RZ, 0x40 ;  /* 0x00000040ff137803 */ /* 0x000fe40000000000 */
[C---:B------:R-:W-:Y:S01]  /*4660*/  ISETP.GE.AND P6, PT, R4.reuse, R213, PT ;  /* 0x000000d50400720c */ /* 0x040fe20003fc6270 */
[----:B------:R3:W1:Y:S01]  /*4670*/  MUFU.TANH R34, R5 ;  /* 0x0000000500227308 */ /* 0x0006620000002400 */
[C---:B------:R-:W-:Y:S02]  /*4680*/  ISETP.GE.AND P2, PT, R4.reuse, R211, PT ;  /* 0x000000d30400720c */ /* 0x040fe40003f46270 */
[----:B------:R-:W-:-:S02]  /*4690*/  ISETP.LT.OR P6, PT, R4, R209, P6 ;  /* 0x000000d10400720c */ /* 0x000fc400037c1670 */
[C---:B------:R-:W-:Y:S02]  /*46a0*/  ISETP.LT.OR P4, PT, R4.reuse, R208, P4 ;  /* 0x000000d00400720c */ /* 0x040fe40002781670 */
[----:B------:R-:W-:Y:S01]  /*46b0*/  ISETP.LT.OR P2, PT, R4, R207, P2 ;  /* 0x000000cf0400720c */ /* 0x000fe20001741670 */
[----:B------:R-:W-:Y:S01]  /*46c0*/  FMUL.FTZ R4, R12, UR8 ;  /* 0x000000080c047c20 */ /* 0x000fe20008410000 */
[----:B------:R-:W-:Y:S02]  /*46d0*/  FSEL R100, R70, -INF , !P0 ;  /* 0xff80000046647808 */ /* 0x000fe40004000000 */
[----:B------:R-:W-:Y:S01]  /*46e0*/  ISETP.GT.AND P0, PT, R217, R248, PT ;  /* 0x000000f8d900720c */ /* 0x000fe20003f04270 */
[----:B------:R3:W1:Y:S01]  /*46f0*/  MUFU.TANH R18, R4 ;  /* 0x0000000400127308 */ /* 0x0006620000002400 */
[----:B----4-:R-:W-:-:S11]  /*4700*/  FSEL R35, R68, -INF , !P1 ;  /* 0xff80000044237808 */ /* 0x010fd60004800000 */
[----:B--2---:R-:W-:Y:S05]  /*4710*/  @!P0 BRA `(.L_x_2040) ;  /* 0x0000000000648947 */ /* 0x004fea0003800000 */
[----:B---3--:R-:W-:Y:S01]  /*4720*/  VIADD R4, R237, 0xfffffffe ;  /* 0xfffffffeed047836 */ /* 0x008fe20000000000 */
[----:B------:R-:W-:Y:S01]  /*4730*/  ULDC.64 UR6, c[0x0][0x218] ;  /* 0x0000860000067ab9 */ /* 0x000fe20000000a00 */
[C---:B------:R-:W-:Y:S01]  /*4740*/  IMAD.SHL.U32 R11, R218.reuse, 0x20, RZ ;  /* 0x00000020da0b7824 */ /* 0x040fe200078e00ff */
[----:B------:R-:W-:Y:S01]  /*4750*/  SHF.L.U64.HI R10, R218, 0x5, R219 ;  /* 0x00000005da0a7819 */ /* 0x000fe200000102db */
[----:B------:R-:W-:Y:S01]  /*4760*/  IMAD R6, R157, R4, RZ ;  /* 0x000000049d067224 */ /* 0x000fe200078e02ff */
[----:B------:R-:W-:Y:S01]  /*4770*/  SHF.R.S32.HI R7, RZ, 0x1f, R4 ;  /* 0x0000001fff077819 */ /* 0x000fe20000011404 */
[----:B------:R-:W-:-:S04]  /*4780*/  IMAD.WIDE.U32 R4, R4, R158, R242 ;  /* 0x0000009e04047225 */ /* 0x000fc800078e00f2 */
        /* <DEDUP_REMOVED lines=18> */
.L_x_2040:
[----:B--23--:R-:W-:Y:S01]  /*48b0*/  FMNMX.FTZ R4, R56, R57, !PT ;  /* 0x0000003938047209 */ /* 0x00cfe20007810000 */
[----:B------:R2:W3:Y:S01]  /*48c0*/  MUFU.TANH R6, R16 ;  /* 0x0000001000067308 */ /* 0x0004e20000002400 */
[----:B------:R-:W-:Y:S01]  /*48d0*/  VIADD R5, R0, 0x20 ;  /* 0x0000002000057836 */ /* 0x000fe20000000000 */
[----:B------:R-:W-:Y:S01]  /*48e0*/  FSEL R40, R40, -INF , !P5 ;  /* 0xff80000028287808 */ /* 0x000fe20006800000 */
[C---:B------:R-:W-:Y:S01]  /*48f0*/  VIADD R7, R0.reuse, 0x21 ;  /* 0x0000002100077836 */ /* 0x040fe20000000000 */
[----:B------:R-:W-:Y:S01]  /*4900*/  ISETP.NE.AND P5, PT, R19, RZ, PT ;  /* 0x000000ff1300720c */ /* 0x000fe20003fa5270 */
[C---:B------:R-:W-:Y:S01]  /*4910*/  VIADD R8, R0.reuse, 0x28 ;  /* 0x0000002800087836 */ /* 0x040fe20000000000 */
[-C--:B------:R-:W-:Y:S01]  /*4920*/  ISETP.GE.AND P1, PT, R5, R214.reuse, PT ;  /* 0x000000d60500720c */ /* 0x080fe20003f26270 */
[C---:B------:R-:W-:Y:S01]  /*4930*/  VIADD R9, R0.reuse, 0x29 ;  /* 0x0000002900097836 */ /* 0x040fe20000000000 */
[----:B------:R4:W-:Y:S01]  /*4940*/  MUFU.TANH R27, R14 ;  /* 0x0000000e001b7308 */ /* 0x0009e20000002400 */
[----:B------:R-:W-:Y:S01]  /*4950*/  VIADD R23, R0, 0x31 ;  /* 0x0000003100177836 */ /* 0x000fe20000000000 */
[----:B------:R-:W-:Y:S01]  /*4960*/  FSEL R80, R32, -INF , !P3 ;  /* 0xff80000020507808 */ /* 0x000fe20005800000 */
[C---:B------:R-:W-:Y:S01]  /*4970*/  VIADD R24, R0.reuse, 0x38 ;  /* 0x0000003800187836 */ /* 0x040fe20000000000 */
[----:B------:R-:W-:Y:S01]  /*4980*/  ISETP.GE.AND P3, PT, R7, R214, PT ;  /* 0x000000d60700720c */ /* 0x000fe20003f66270 */
[C---:B------:R-:W-:Y:S01]  /*4990*/  VIADD R25, R0.reuse, 0x39 ;  /* 0x0000003900197836 */ /* 0x040fe20000000000 */
[----:B------:R-:W-:Y:S01]  /*49a0*/  ISETP.LT.OR P1, PT, R5, R210, P1 ;  /* 0x000000d20500720c */ /* 0x000fe20000f21670 */
[----:B------:R-:W-:Y:S01]  /*49b0*/  ULDC UR9, c[0x0][0x2ec] ;  /* 0x0000bb0000097ab9 */ /* 0x000fe20000000800 */
[----:B------:R5:W-:Y:S01]  /*49c0*/  MUFU.TANH R26, R15 ;  /* 0x0000000f001a7308 */ /* 0x000be20000002400 */
[----:B--2---:R-:W-:Y:S01]  /*49d0*/  VIADD R16, R0, 0x30 ;  /* 0x0000003000107836 */ /* 0x004fe20000000000 */
[----:B------:R-:W-:Y:S01]  /*49e0*/  FMNMX.FTZ R0, R53, R4, !PT ;  /* 0x0000000435007209 */ /* 0x000fe20007810000 */
[----:B------:R-:W-:Y:S01]  /*49f0*/  FMUL.FTZ R4, R36, UR8 ;  /* 0x0000000824047c20 */ /* 0x000fe20008410000 */
[----:B------:R-:W-:-:S02]  /*4a00*/  ISETP.LT.OR P3, PT, R7, R210, P3 ;  /* 0x000000d20700720c */ /* 0x000fc40001f61670 */
[----:B------:R-:W-:Y:S02]  /*4a10*/  FMNMX.FTZ R0, R43, R0, !PT ;  /* 0x000000002b007209 */ /* 0x000fe40007810000 */
[----:B------:R2:W-:Y:S01]  /*4a20*/  MUFU.TANH R12, R17 ;  /* 0x00000011000c7308 */ /* 0x0005e20000002400 */
[----:B----4-:R-:W-:Y:S02]  /*4a30*/  FSEL R14, R52, -INF , !P5 ;  /* 0xff800000340e7808 */ /* 0x010fe40006800000 */
[----:B------:R-:W-:Y:S02]  /*4a40*/  FMNMX.FTZ R0, R41, R0, !PT ;  /* 0x0000000029007209 */ /* 0x000fe40007810000 */
[----:B------:R-:W-:Y:S02]  /*4a50*/  ISETP.GE.AND P5, PT, R8, R214, PT ;  /* 0x000000d60800720c */ /* 0x000fe40003fa6270 */
[----:B------:R-:W-:Y:S01]  /*4a60*/  FMNMX.FTZ R0, R42, R0, !PT ;  /* 0x000000002a007209 */ /* 0x000fe20007810000 */
[----:B------:R4:W3:Y:S01]  /*4a70*/  MUFU.TANH R11, R4 ;  /* 0x00000004000b7308 */ /* 0x0008e20000002400 */
[----:B-----5:R-:W-:-:S02]  /*4a80*/  FSEL R15, R117, -INF , !P1 ;  /* 0xff800000750f7808 */ /* 0x020fc40004800000 */
[----:B------:R-:W-:Y:S02]  /*4a90*/  FMNMX.FTZ R0, R35, R0, !PT ;  /* 0x0000000023007209 */ /* 0x000fe40007810000 */
[----:B------:R-:W-:Y:S02]  /*4aa0*/  ISETP.GE.AND P1, PT, R9, R214, PT ;  /* 0x000000d60900720c */ /* 0x000fe40003f26270 */
[----:B------:R-:W-:Y:S01]  /*4ab0*/  FMNMX.FTZ R0, R14, R0, !PT ;  /* 0x000000000e007209 */ /* 0x000fe20007810000 */
[----:B------:R-:W-:Y:S01]  /*4ac0*/  MUFU.TANH R10, R20 ;  /* 0x00000014000a7308 */ /* 0x000fe20000002400 */
[----:B------:R-:W-:Y:S02]  /*4ad0*/  ISETP.LT.OR P5, PT, R8, R210, P5 ;  /* 0x000000d20800720c */ /* 0x000fe40002fa1670 */
[----:B--2---:R-:W-:Y:S02]  /*4ae0*/  FSEL R17, R116, -INF , !P3 ;  /* 0xff80000074117808 */ /* 0x004fe40005800000 */
[----:B------:R-:W-:-:S02]  /*4af0*/  FMNMX.FTZ R0, R15, R0, !PT ;  /* 0x000000000f007209 */ /* 0x000fc40007810000 */
[----:B------:R-:W-:Y:S01]  /*4b00*/  ISETP.GE.AND P3, PT, R16, R214, PT ;  /* 0x000000d61000720c */ /* 0x000fe20003f66270 */
[----:B----4-:R-:W-:Y:S01]  /*4b10*/  FMUL.FTZ R4, R37, UR8 ;  /* 0x0000000825047c20 */ /* 0x010fe20008410000 */
[----:B-1----:R-:W-:Y:S02]  /*4b20*/  FSEL R18, R18, -INF , !P5 ;  /* 0xff80000012127808 */ /* 0x002fe40006800000 */
[----:B------:R-:W-:Y:S02]  /*4b30*/  ISETP.LT.OR P1, PT, R9, R210, P1 ;  /* 0x000000d20900720c */ /* 0x000fe40000f21670 */
[----:B------:R-:W-:Y:S01]  /*4b40*/  FMNMX.FTZ R0, R17, R0, !PT ;  /* 0x0000000011007209 */ /* 0x000fe20007810000 */
[----:B------:R-:W1:Y:S01]  /*4b50*/  MUFU.TANH R4, R4 ;  /* 0x0000000400047308 */ /* 0x000e620000002400 */
[----:B------:R-:W-:Y:S02]  /*4b60*/  ISETP.GE.AND P5, PT, R23, R214, PT ;  /* 0x000000d61700720c */ /* 0x000fe40003fa6270 */
[----:B------:R-:W-:-:S02]  /*4b70*/  ISETP.LT.OR P3, PT, R16, R210, P3 ;  /* 0x000000d21000720c */ /* 0x000fc40001f61670 */
[----:B---3--:R-:W-:Y:S02]  /*4b80*/  FSEL R28, R6, -INF , !P1 ;  /* 0xff800000061c7808 */ /* 0x008fe40004800000 */
[----:B------:R-:W-:Y:S01]  /*4b90*/  FMNMX.FTZ R0, R18, R0, !PT ;  /* 0x0000000012007209 */ /* 0x000fe20007810000 */
[----:B------:R-:W2:Y:S01]  /*4ba0*/  MUFU.TANH R6, R21 ;  /* 0x0000001500067308 */ /* 0x000ea20000002400 */
[----:B------:R-:W-:Y:S02]  /*4bb0*/  ISETP.GE.AND P1, PT, R24, R214, PT ;  /* 0x000000d61800720c */ /* 0x000fe40003f26270 */
[----:B------:R-:W-:Y:S02]  /*4bc0*/  FSEL R19, R111, -INF , !P3 ;  /* 0xff8000006f137808 */ /* 0x000fe40005800000 */
[----:B------:R-:W-:Y:S02]  /*4bd0*/  ISETP.LT.OR P5, PT, R23, R210, P5 ;  /* 0x000000d21700720c */ /* 0x000fe40002fa1670 */
[----:B------:R-:W-:-:S02]  /*4be0*/  FMNMX.FTZ R0, R28, R0, !PT ;  /* 0x000000001c007209 */ /* 0x000fc40007810000 */
[----:B------:R-:W-:Y:S02]  /*4bf0*/  ISETP.GE.AND P3, PT, R25, R214, PT ;  /* 0x000000d61900720c */ /* 0x000fe40003f66270 */
[----:B------:R-:W-:Y:S02]  /*4c00*/  ISETP.LT.OR P1, PT, R24, R210, P1 ;  /* 0x000000d21800720c */ /* 0x000fe40000f21670 */
[----:B------:R-:W-:Y:S02]  /*4c10*/  FSEL R32, R110, -INF , !P5 ;  /* 0xff8000006e207808 */ /* 0x000fe40006800000 */
[----:B------:R-:W-:Y:S02]  /*4c20*/  FMNMX.FTZ R0, R19, R0, !PT ;  /* 0x0000000013007209 */ /* 0x000fe40007810000 */
[----:B------:R-:W-:Y:S02]  /*4c30*/  ISETP.LT.OR P3, PT, R25, R210, P3 ;  /* 0x000000d21900720c */ /* 0x000fe40001f61670 */
[----:B------:R-:W-:-:S02]  /*4c40*/  FSEL R103, R11, -INF , !P1 ;  /* 0xff8000000b677808 */ /* 0x000fc40004800000 */
[----:B------:R-:W-:Y:S01]  /*4c50*/  FMNMX.FTZ R0, R32, R0, !PT ;  /* 0x0000000020007209 */ /* 0x000fe20007810000 */
[----:B------:R-:W-:Y:S01]  /*4c60*/  MUFU.TANH R11, R22 ;  /* 0x00000016000b7308 */ /* 0x000fe20000002400 */
[----:B-1----:R-:W-:Y:S01]  /*4c70*/  FSEL R104, R4, -INF , !P3 ;  /* 0xff80000004687808 */ /* 0x002fe20005800000 */
[----:B------:R-:W-:Y:S01]  /*4c80*/  FMUL.FTZ R4, R60, UR8 ;  /* 0x000000083c047c20 */ /* 0x000fe20008410000 */
[----:B------:R-:W-:Y:S02]  /*4c90*/  FMNMX.FTZ R0, R103, R0, !PT ;  /* 0x0000000067007209 */ /* 0x000fe40007810000 */
[C---:B------:R-:W-:Y:S02]  /*4ca0*/  ISETP.GE.AND P5, PT, R5.reuse, R213, PT ;  /* 0x000000d50500720c */ /* 0x040fe40003fa6270 */
[C---:B------:R-:W-:Y:S01]  /*4cb0*/  ISETP.GE.AND P1, PT, R5.reuse, R212, PT ;  /* 0x000000d40500720c */ /* 0x040fe20003f26270 */
[----:B------:R1:W3:Y:S01]  /*4cc0*/  MUFU.TANH R13, R4 ;  /* 0x00000004000d7308 */ /* 0x0002e20000002400 */
[----:B------:R-:W-:-:S02]  /*4cd0*/  ISETP.GE.AND P3, PT, R5, R211, PT ;  /* 0x000000d30500720c */ /* 0x000fc40003f66270 */
[----:B------:R-:W-:Y:S02]  /*4ce0*/  FMNMX.FTZ R0, R104, R0, !PT ;  /* 0x0000000068007209 */ /* 0x000fe40007810000 */
[C---:B------:R-:W-:Y:S02]  /*4cf0*/  ISETP.LT.OR P5, PT, R5.reuse, R209, P5 ;  /* 0x000000d10500720c */ /* 0x040fe40002fa1670 */
[C---:B------:R-:W-:Y:S02]  /*4d00*/  ISETP.LT.OR P1, PT, R5.reuse, R208, P1 ;  /* 0x000000d00500720c */ /* 0x040fe40000f21670 */
[----:B------:R-:W-:Y:S02]  /*4d10*/  ISETP.LT.OR P3, PT, R5, R207, P3 ;  /* 0x000000cf0500720c */ /* 0x000fe40001f61670 */
[----:B------:R-:W4:Y:S01]  /*4d20*/  SHFL.BFLY PT, R5, R0, 0x2, 0x1f ;  /* 0x0c401f0000057f89 */ /* 0x000f2200000e0000 */
[----:B------:R-:W-:Y:S02]  /*4d30*/  FSEL R82, R55, -INF , !P6 ;  /* 0xff80000037527808 */ /* 0x000fe40007000000 */
[----:B------:R-:W-:-:S02]  /*4d40*/  FSEL R133, R33, -INF , !P3 ;  /* 0xff80000021857808 */ /* 0x000fc40005800000 */
[----:B------:R-:W-:Y:S01]  /*4d50*/  FSEL R36, R51, -INF , !P4 ;  /* 0xff80000033247808 */ /* 0x000fe20006000000 */
[----:B-1----:R-:W-:Y:S01]  /*4d60*/  FMUL.FTZ R4, R61, UR8 ;  /* 0x000000083d047c20 */ /* 0x002fe20008410000 */
[----:B------:R-:W-:Y:S02]  /*4d70*/  FSEL R69, R50, -INF , !P2 ;  /* 0xff80000032457808 */ /* 0x000fe40005000000 */
[-C--:B------:R-:W-:Y:S01]  /*4d80*/  ISETP.GE.AND P3, PT, R8, R212.reuse, PT ;  /* 0x000000d40800720c */ /* 0x080fe20003f66270 */
[----:B------:R1:W5:Y:S01]  /*4d90*/  MUFU.TANH R21, R4 ;  /* 0x0000000400157308 */ /* 0x0003620000002400 */
[C---:B------:R-:W-:Y:S02]  /*4da0*/  ISETP.GE.AND P6, PT, R7.reuse, R213, PT ;  /* 0x000000d50700720c */ /* 0x040fe40003fc6270 */
[C---:B------:R-:W-:Y:S02]  /*4db0*/  ISETP.GE.AND P4, PT, R7.reuse, R212, PT ;  /* 0x000000d40700720c */ /* 0x040fe40003f86270 */
[----:B------:R-:W-:-:S02]  /*4dc0*/  ISETP.GE.AND P2, PT, R7, R211, PT ;  /* 0x000000d30700720c */ /* 0x000fc40003f46270 */
[-C--:B------:R-:W-:Y:S02]  /*4dd0*/  ISETP.LT.OR P3, PT, R8, R208.reuse, P3 ;  /* 0x000000d00800720c */ /* 0x080fe40001f61670 */
[C---:B------:R-:W-:Y:S02]  /*4de0*/  ISETP.LT.OR P6, PT, R7.reuse, R209, P6 ;  /* 0x000000d10700720c */ /* 0x040fe400037c1670 */
[C---:B------:R-:W-:Y:S02]  /*4df0*/  ISETP.LT.OR P4, PT, R7.reuse, R208, P4 ;  /* 0x000000d00700720c */ /* 0x040fe40002781670 */
[----:B------:R-:W-:Y:S02]  /*4e00*/  ISETP.LT.OR P2, PT, R7, R207, P2 ;  /* 0x000000cf0700720c */ /* 0x000fe40001741670 */
[----:B----4-:R-:W-:Y:S01]  /*4e10*/  FMNMX.FTZ R0, R0, R5, !PT ;  /* 0x0000000500007209 */ /* 0x010fe20007810000 */
[----:B------:R-:W-:Y:S01]  /*4e20*/  FMUL.FTZ R5, R39, UR8 ;  /* 0x0000000827057c20 */ /* 0x000fe20008410000 */
[----:B-1----:R-:W-:Y:S01]  /*4e30*/  FMUL.FTZ R4, R62, UR8 ;  /* 0x000000083e047c20 */ /* 0x002fe20008410000 */
[----:B------:R-:W-:-:S02]  /*4e40*/  FSEL R134, R12, -INF , !P3 ;  /* 0xff8000000c867808 */ /* 0x000fc40005800000 */
[----:B------:R-:W1:Y:S01]  /*4e50*/  SHFL.BFLY PT, R7, R0, 0x1, 0x1f ;  /* 0x0c201f0000077f89 */ /* 0x000e6200000e0000 */
[----:B------:R4:W-:Y:S01]  /*4e60*/  MUFU.TANH R20, R4 ;  /* 0x0000000400147308 */ /* 0x0009e20000002400 */
[C---:B------:R-:W-:Y:S02]  /*4e70*/  ISETP.GE.AND P3, PT, R9.reuse, R212, PT ;  /* 0x000000d40900720c */ /* 0x040fe40003f66270 */
[----:B------:R-:W-:Y:S02]  /*4e80*/  FSEL R131, R48, -INF , !P4 ;  /* 0xff80000030837808 */ /* 0x000fe40006000000 */
[C---:B------:R-:W-:Y:S02]  /*4e90*/  ISETP.GE.AND P4, PT, R8.reuse, R211, PT ;  /* 0x000000d30800720c */ /* 0x040fe40003f86270 */
[----:B------:R-:W-:Y:S01]  /*4ea0*/  ISETP.LT.OR P3, PT, R9, R208, P3 ;  /* 0x000000d00900720c */ /* 0x000fe20001f61670 */
[----:B------:R-:W-:Y:S01]  /*4eb0*/  MUFU.TANH R22, R5 ;  /* 0x0000000500167308 */ /* 0x000fe20000002400 */
[----:B------:R-:W-:-:S02]  /*4ec0*/  ISETP.LT.OR P4, PT, R8, R207, P4 ;  /* 0x000000cf0800720c */ /* 0x000fc40002781670 */
[----:B------:R-:W-:Y:S01]  /*4ed0*/  FSEL R135, R10, -INF , !P3 ;  /* 0xff8000000a877808 */ /* 0x000fe20005800000 */
[----:B------:R-:W-:Y:S01]  /*4ee0*/  FMUL.FTZ R10, R47, UR8 ;  /* 0x000000082f0a7c20 */ /* 0x000fe20008410000 */
[----:B------:R-:W-:Y:S02]  /*4ef0*/  ISETP.GE.AND P3, PT, R16, R212, PT ;  /* 0x000000d41000720c */ /* 0x000fe40003f66270 */
[----:B--2---:R-:W-:Y:S01]  /*4f00*/  FSEL R138, R6, -INF , !P4 ;  /* 0xff800000068a7808 */ /* 0x004fe20006000000 */
[----:B------:R-:W-:Y:S01]  /*4f10*/  FMUL.FTZ R6, R44, UR8 ;  /* 0x000000082c067c20 */ /* 0x000fe20008410000 */
[----:B----4-:R-:W-:Y:S01]  /*4f20*/  FMUL.FTZ R4, R63, UR8 ;  /* 0x000000083f047c20 */ /* 0x010fe20008410000 */
[----:B------:R-:W-:Y:S01]  /*4f30*/  ISETP.LT.OR P3, PT, R16, R208, P3 ;  /* 0x000000d01000720c */ /* 0x000fe20001f61670 */
[----:B------:R-:W-:Y:S01]  /*4f40*/  MUFU.TANH R10, R10 ;  /* 0x0000000a000a7308 */ /* 0x000fe20000002400 */
[----:B------:R-:W-:Y:S02]  /*4f50*/  FSEL R130, R49, -INF , !P1 ;  /* 0xff80000031827808 */ /* 0x000fe40004800000 */
[----:B---3--:R-:W-:-:S02]  /*4f60*/  FSEL R165, R13, -INF , !P3 ;  /* 0xff8000000da57808 */ /* 0x008fc40005800000 */
[----:B-1----:R-:W-:Y:S02]  /*4f70*/  FMNMX.FTZ R73, R0, R7, !PT ;  /* 0x0000000700497209 */ /* 0x002fe40007810000 */
[C---:B------:R-:W-:Y:S01]  /*4f80*/  ISETP.GE.AND P3, PT, R23.reuse, R212, PT ;  /* 0x000000d41700720c */ /* 0x040fe20003f66270 */
[----:B------:R1:W-:Y:S01]  /*4f90*/  MUFU.TANH R12, R4 ;  /* 0x00000004000c7308 */ /* 0x0003e20000002400 */
[----:B------:R-:W-:Y:S02]  /*4fa0*/  FSEL R132, R34, -INF , !P2 ;  /* 0xff80000022847808 */ /* 0x000fe40005000000 */
[----:B------:R-:W-:Y:S02]  /*4fb0*/  ISETP.LT.OR P3, PT, R23, R208, P3 ;  /* 0x000000d01700720c */ /* 0x000fe40001f61670 */
[----:B------:R-:W-:Y:S02]  /*4fc0*/  ISETP.GE.AND P2, PT, R9, R213, PT ;  /* 0x000000d50900720c */ /* 0x000fe40003f46270 */
[----:B-----5:R-:W-:Y:S01]  /*4fd0*/  FSEL R163, R21, -INF , !P3 ;  /* 0xff80000015a37808 */ /* 0x020fe20005800000 */
[----:B------:R-:W2:Y:S01]  /*4fe0*/  MUFU.TANH R6, R6 ;  /* 0x0000000600067308 */ /* 0x000ea20000002400 */
[----:B------:R-:W-:-:S02]  /*4ff0*/  ISETP.GE.AND P3, PT, R24, R212, PT ;  /* 0x000000d41800720c */ /* 0x000fc40003f66270 */
[C---:B------:R-:W-:Y:S02]  /*5000*/  ISETP.GE.AND P4, PT, R9.reuse, R211, PT ;  /* 0x000000d30900720c */ /* 0x040fe40003f86270 */
[----:B------:R-:W-:Y:S02]  /*5010*/  ISETP.LT.OR P3, PT, R24, R208, P3 ;  /* 0x000000d01800720c */ /* 0x000fe40001f61670 */
[C---:B------:R-:W-:Y:S01]  /*5020*/  ISETP.LT.OR P2, PT, R9.reuse, R209, P2 ;  /* 0x000000d10900720c */ /* 0x040fe20001741670 */
[----:B-1----:R-:W-:Y:S01]  /*5030*/  FMUL.FTZ R4, R38, UR8 ;  /* 0x0000000826047c20 */ /* 0x002fe20008410000 */
[----:B------:R-:W-:Y:S01]  /*5040*/  ISETP.LT.OR P4, PT, R9, R207, P4 ;  /* 0x000000cf0900720c */ /* 0x000fe20002781670 */
[----:B------:R-:W-:Y:S01]  /*5050*/  FMUL.FTZ R9, R45, UR8 ;  /* 0x000000082d097c20 */ /* 0x000fe20008410000 */
[----:B------:R-:W-:Y:S01]  /*5060*/  ISETP.GE.AND P1, PT, R8, R213, PT ;  /* 0x000000d50800720c */ /* 0x000fe20003f26270 */
[----:B------:R1:W-:Y:S01]  /*5070*/  MUFU.TANH R29, R4 ;  /* 0x00000004001d7308 */ /* 0x0003e20000002400 */
[----:B------:R-:W-:-:S02]  /*5080*/  FSEL R139, R11, -INF , !P4 ;  /* 0xff8000000b8b7808 */ /* 0x000fc40006000000 */
[----:B------:R-:W-:Y:S01]  /*5090*/  ISETP.LT.OR P1, PT, R8, R209, P1 ;  /* 0x000000d10800720c */ /* 0x000fe20000f21670 */
[----:B------:R-:W-:Y:S01]  /*50a0*/  FMUL.FTZ R8, R46, UR8 ;  /* 0x000000082e087c20 */ /* 0x000fe20008410000 */
[----:B--2---:R-:W-:Y:S01]  /*50b0*/  FSEL R162, R6, -INF , !P3 ;  /* 0xff80000006a27808 */ /* 0x004fe20005800000 */
[C---:B------:R-:W-:Y:S01]  /*50c0*/  FMUL.FTZ R6, R73.reuse, UR9 ;  /* 0x0000000949067c20 */ /* 0x040fe20008410000 */
[----:B------:R-:W-:Y:S01]  /*50d0*/  FSETP.NEU.FTZ.AND P3, PT, R73, -INF , PT ;  /* 0xff8000004900780b */ /* 0x000fe20003f7d000 */
[----:B------:R-:W2:Y:S01]  /*50e0*/  MUFU.TANH R9, R9 ;  /* 0x0000000900097308 */ /* 0x000ea20000002400 */
[----:B------:R-:W-:Y:S02]  /*50f0*/  ISETP.GE.AND P4, PT, R16, R211, PT ;  /* 0x000000d31000720c */ /* 0x000fe40003f86270 */
[----:B------:R-:W-:Y:S02]  /*5100*/  FSEL R6, R6, RZ, P3 ;  /* 0x000000ff06067208 */ /* 0x000fe40001800000 */
[----:B------:R-:W-:-:S02]  /*5110*/  ISETP.GE.AND P3, PT, R25, R212, PT ;  /* 0x000000d41900720c */ /* 0x000fc40003f66270 */
[----:B------:R-:W-:Y:S01]  /*5120*/  FMNMX.FTZ R5, R84, R83, !PT ;  /* 0x0000005354057209 */ /* 0x000fe20007810000 */
[----:B------:R-:W3:Y:S01]  /*5130*/  MUFU.TANH R8, R8 ;  /* 0x0000000800087308 */ /* 0x000ee20000002400 */
[----:B-1----:R-:W-:Y:S02]  /*5140*/  FMNMX.FTZ R4, R76, R59, !PT ;  /* 0x0000003b4c047209 */ /* 0x002fe40007810000 */
[----:B------:R-:W-:Y:S02]  /*5150*/  ISETP.LT.OR P3, PT, R25, R208, P3 ;  /* 0x000000d01900720c */ /* 0x000fe40001f61670 */
[----:B------:R-:W-:Y:S02]  /*5160*/  FMNMX.FTZ R4, R72, R4, !PT ;  /* 0x0000000448047209 */ /* 0x000fe40007810000 */
[----:B------:R-:W-:Y:S02]  /*5170*/  ISETP.LT.OR P4, PT, R16, R207, P4 ;  /* 0x000000cf1000720c */ /* 0x000fe40002781670 */
[----:B------:R-:W-:-:S02]  /*5180*/  FMNMX.FTZ R4, R54, R4, !PT ;  /* 0x0000000436047209 */ /* 0x000fc40007810000 */
[----:B--2---:R-:W-:Y:S02]  /*5190*/  FSEL R164, R9, -INF , !P3 ;  /* 0xff80000009a47808 */ /* 0x004fe40005800000 */
[----:B------:R-:W-:Y:S02]  /*51a0*/  FMNMX.FTZ R4, R65, R4, !PT ;  /* 0x0000000441047209 */ /* 0x000fe40007810000 */
[----:B------:R-:W-:Y:S02]  /*51b0*/  FSEL R171, R20, -INF , !P4 ;  /* 0xff80000014ab7808 */ /* 0x000fe40006000000 */
[----:B------:R-:W-:Y:S02]  /*51c0*/  FMNMX.FTZ R0, R64, R4, !PT ;  /* 0x0000000440007209 */ /* 0x000fe40007810000 */
[----:B------:R-:W-:Y:S02]  /*51d0*/  ISETP.GE.AND P3, PT, R24, R211, PT ;  /* 0x000000d31800720c */ /* 0x000fe40003f66270 */
[----:B------:R-:W-:-:S02]  /*51e0*/  FMNMX.FTZ R0, R40, R0, !PT ;  /* 0x0000000028007209 */ /* 0x000fc40007810000 */
[----:B------:R-:W-:Y:S02]  /*51f0*/  ISETP.GE.AND P4, PT, R23, R211, PT ;  /* 0x000000d31700720c */ /* 0x000fe40003f86270 */
        /* <DEDUP_REMOVED lines=20> */
[-C--:B------:R-:W-:Y:S01]  /*5340*/  ISETP.LT.OR P3, PT, R24, R207.reuse, P3 ;  /* 0x000000cf1800720c */ /* 0x080fe20001f61670 */
[----:B------:R-:W2:Y:S01]  /*5350*/  SHFL.BFLY PT, R7, R71, 0x2, 0x1f ;  /* 0x0c401f0047077f89 */ /* 0x000ea200000e0000 */
[----:B------:R-:W-:Y:S01]  /*5360*/  ISETP.LT.OR P4, PT, R23, R207, P4 ;  /* 0x000000cf1700720c */ /* 0x000fe20002781670 */
[----:B-1----:R-:W-:Y:S01]  /*5370*/  FFMA.FTZ R0, R57, UR9, -R6 ;  /* 0x0000000939007c23 */ /* 0x002fe20008010806 */
[----:B---3--:R-:W-:Y:S02]  /*5380*/  FSEL R169, R8, -INF , !P3 ;  /* 0xff80000008a97808 */ /* 0x008fe40005800000 */
[----:B------:R-:W-:Y:S01]  /*5390*/  FSEL R170, R12, -INF , !P4 ;  /* 0xff8000000caa7808 */ /* 0x000fe20006000000 */
[----:B------:R1:W3:Y:S01]  /*53a0*/  MUFU.EX2 R189, R0 ;  /* 0x0000000000bd7308 */ /* 0x0002e20000000800 */
[----:B------:R-:W-:-:S02]  /*53b0*/  ISETP.GE.AND P3, PT, R25, R211, PT ;  /* 0x000000d31900720c */ /* 0x000fc40003f66270 */
[----:B------:R-:W-:Y:S02]  /*53c0*/  FSEL R68, R119, -INF , !P5 ;  /* 0xff80000077447808 */ /* 0x000fe40006800000 */
[----:B------:R-:W-:Y:S02]  /*53d0*/  ISETP.LT.OR P3, PT, R25, R207, P3 ;  /* 0x000000cf1900720c */ /* 0x000fe40001f61670 */
[----:B------:R-:W-:Y:S02]  /*53e0*/  FSEL R74, R118, -INF , !P6 ;  /* 0xff800000764a7808 */ /* 0x000fe40007000000 */
[----:B------:R-:W-:Y:S02]  /*53f0*/  FSEL R167, R10, -INF , !P3 ;  /* 0xff8000000aa77808 */ /* 0x000fe40005800000 */
[----:B------:R-:W-:Y:S02]  /*5400*/  ISETP.GE.AND P4, PT, R16, R213, PT ;  /* 0x000000d51000720c */ /* 0x000fe40003f86270 */
[----:B------:R-:W-:-:S02]  /*5410*/  FSEL R136, R27, -INF , !P1 ;  /* 0xff8000001b887808 */ /* 0x000fc40004800000 */
[----:B------:R-:W-:Y:S01]  /*5420*/  ISETP.LT.OR P4, PT, R16, R209, P4 ;  /* 0x000000d11000720c */ /* 0x000fe20002781670 */
[----:B-1----:R-:W-:Y:S01]  /*5430*/  FFMA.FTZ R0, R53, UR9, -R6 ;  /* 0x0000000935007c23 */ /* 0x002fe20008010806 */
[----:B--2---:R-:W-:Y:S02]  /*5440*/  FMNMX.FTZ R71, R71, R7, !PT ;  /* 0x0000000747477209 */ /* 0x004fe40007810000 */
[C---:B------:R-:W-:Y:S01]  /*5450*/  ISETP.GE.AND P3, PT, R23.reuse, R213, PT ;  /* 0x000000d51700720c */ /* 0x040fe20003f66270 */
[----:B------:R1:W-:Y:S01]  /*5460*/  MUFU.EX2 R191, R0 ;  /* 0x0000000000bf7308 */ /* 0x0003e20000000800 */
[----:B------:R-:W-:Y:S01]  /*5470*/  FSEL R137, R26, -INF , !P2 ;  /* 0xff8000001a897808 */ /* 0x000fe20005000000 */
[----:B------:R-:W2:Y:S01]  /*5480*/  SHFL.BFLY PT, R8, R71, 0x1, 0x1f ;  /* 0x0c201f0047087f89 */ /* 0x000ea200000e0000 */
[----:B------:R-:W-:Y:S02]  /*5490*/  ISETP.LT.OR P3, PT, R23, R209, P3 ;  /* 0x000000d11700720c */ /* 0x000fe40001f61670 */
[----:B------:R-:W-:-:S02]  /*54a0*/  ISETP.GE.AND P5, PT, R24, R213, PT ;  /* 0x000000d51800720c */ /* 0x000fc40003fa6270 */
[----:B------:R-:W-:Y:S02]  /*54b0*/  FSEL R129, R129, -INF , !P4 ;  /* 0xff80000081817808 */ /* 0x000fe40006000000 */
[----:B------:R-:W-:Y:S02]  /*54c0*/  ISETP.LT.OR P5, PT, R24, R209, P5 ;  /* 0x000000d11800720c */ /* 0x000fe40002fa1670 */
[C---:B------:R-:W-:Y:S02]  /*54d0*/  ISETP.GE.AND P1, PT, R25.reuse, R213, PT ;  /* 0x000000d51900720c */ /* 0x040fe40003f26270 */
[----:B------:R-:W-:Y:S02]  /*54e0*/  FSEL R128, R128, -INF , !P3 ;  /* 0xff80000080807808 */ /* 0x000fe40005800000 */
[----:B------:R-:W-:Y:S02]  /*54f0*/  ISETP.LT.OR P1, PT, R25, R209, P1 ;  /* 0x000000d11900720c */ /* 0x000fe40000f21670 */
[----:B-1----:R-:W-:-:S02]  /*5500*/  FMNMX.FTZ R0, R138, R4, !PT ;  /* 0x000000048a007209 */ /* 0x002fc40007810000 */
[----:B------:R-:W-:Y:S01]  /*5510*/  FMNMX.FTZ R4, R85, R5, !PT ;  /* 0x0000000555047209 */ /* 0x000fe20007810000 */
[----:B------:R-:W-:Y:S01]  /*5520*/  FFMA.FTZ R5, R43, UR9, -R6 ;  /* 0x000000092b057c23 */ /* 0x000fe20008010806 */
[----:B------:R-:W-:Y:S02]  /*5530*/  FMNMX.FTZ R0, R139, R0, !PT ;  /* 0x000000008b007209 */ /* 0x000fe40007810000 */
[----:B------:R-:W-:Y:S01]  /*5540*/  FMNMX.FTZ R4, R81, R4, !PT ;  /* 0x0000000451047209 */ /* 0x000fe20007810000 */
[----:B------:R1:W4:Y:S01]  /*5550*/  MUFU.EX2 R205, R5 ;  /* 0x0000000500cd7308 */ /* 0x0003220000000800 */
[----:B------:R-:W-:Y:S02]  /*5560*/  FMNMX.FTZ R0, R171, R0, !PT ;  /* 0x00000000ab007209 */ /* 0x000fe40007810000 */
[----:B------:R-:W-:Y:S02]  /*5570*/  FMNMX.FTZ R4, R102, R4, !PT ;  /* 0x0000000466047209 */ /* 0x000fe40007810000 */
[----:B------:R-:W-:-:S02]  /*5580*/  FMNMX.FTZ R0, R170, R0, !PT ;  /* 0x00000000aa007209 */ /* 0x000fc40007810000 */
[----:B------:R-:W-:Y:S02]  /*5590*/  FMNMX.FTZ R4, R101, R4, !PT ;  /* 0x0000000465047209 */ /* 0x000fe40007810000 */
[----:B------:R-:W-:Y:S02]  /*55a0*/  FMNMX.FTZ R0, R169, R0, !PT ;  /* 0x00000000a9007209 */ /* 0x000fe40007810000 */
[----:B------:R-:W-:Y:S02]  /*55b0*/  FSEL R160, R29, -INF , !P5 ;  /* 0xff8000001da07808 */ /* 0x000fe40006800000 */
[----:B------:R-:W-:Y:S02]  /*55c0*/  FMNMX.FTZ R0, R167, R0, !PT ;  /* 0x00000000a7007209 */ /* 0x000fe40007810000 */
[----:B------:R-:W-:Y:S01]  /*55d0*/  FSEL R161, R22, -INF , !P1 ;  /* 0xff80000016a17808 */ /* 0x000fe20004800000 */
[----:B-1----:R-:W-:Y:S02]  /*55e0*/  FFMA.FTZ R5, R41, UR9, -R6 ;  /* 0x0000000929057c23 */ /* 0x002fe40008010806 */
[----:B------:R-:W1:Y:S01]  /*55f0*/  SHFL.BFLY PT, R7, R0, 0x2, 0x1f ;  /* 0x0c401f0000077f89 */ /* 0x000e6200000e0000 */
[----:B--2---:R-:W-:Y:S01]  /*5600*/  FMNMX.FTZ R71, R71, R8, !PT ;  /* 0x0000000847477209 */ /* 0x004fe20007810000 */
[----:B------:R2:W-:Y:S01]  /*5610*/  MUFU.EX2 R206, R5 ;  /* 0x0000000500ce7308 */ /* 0x0005e20000000800 */
[----:B---3--:R-:W-:-:S02]  /*5620*/  F2FP.BF16.F32.PACK_AB R12, R189, R215 ;  /* 0x000000d7bd0c723e */ /* 0x008fc400000010ff */
[----:B------:R-:W-:Y:S02]  /*5630*/  FSETP.NEU.FTZ.AND P1, PT, R71, -INF , PT ;  /* 0xff8000004700780b */ /* 0x000fe40003f3d000 */
[----:B--2---:R-:W-:Y:S01]  /*5640*/  FMNMX.FTZ R5, R100, R4, !PT ;  /* 0x0000000464057209 */ /* 0x004fe20007810000 */
[----:B------:R-:W-:-:S03]  /*5650*/  FFMA.FTZ R4, R42, UR9, -R6 ;  /* 0x000000092a047c23 */ /* 0x000fc60008010806 */
[----:B------:R-:W-:Y:S01]  /*5660*/  FMNMX.FTZ R5, R82, R5, !PT ;  /* 0x0000000552057209 */ /* 0x000fe20007810000 */
[----:B------:R2:W-:Y:S01]  /*5670*/  MUFU.EX2 R204, R4 ;  /* 0x0000000400cc7308 */ /* 0x0005e20000000800 */
[----:B-1----:R-:W-:Y:S01]  /*5680*/  FMNMX.FTZ R0, R0, R7, !PT ;  /* 0x0000000700007209 */ /* 0x002fe20007810000 */
[----:B------:R-:W-:Y:S01]  /*5690*/  FFMA.FTZ R7, R28, UR9, -R6 ;  /* 0x000000091c077c23 */ /* 0x000fe20008010806 */
[----:B------:R-:W-:-:S03]  /*56a0*/  FMNMX.FTZ R5, R68, R5, !PT ;  /* 0x0000000544057209 */ /* 0x000fc60007810000 */
[----:B------:R-:W1:Y:S02]  /*56b0*/  SHFL.BFLY PT, R70, R0, 0x1, 0x1f ;  /* 0x0c201f0000467f89 */ /* 0x000e6400000e0000 */
[----:B------:R3:W-:Y:S01]  /*56c0*/  MUFU.EX2 R156, R7 ;  /* 0x00000007009c7308 */ /* 0x0007e20000000800 */
[----:B--2---:R-:W-:-:S07]  /*56d0*/  FFMA.FTZ R4, R35, UR9, -R6 ;  /* 0x0000000923047c23 */ /* 0x004fce0008010806 */
[----:B------:R2:W-:Y:S01]  /*56e0*/  MUFU.EX2 R190, R4 ;  /* 0x0000000400be7308 */ /* 0x0005e20000000800 */
[----:B---3--:R-:W-:-:S07]  /*56f0*/  FFMA.FTZ R7, R19, UR9, -R6 ;  /* 0x0000000913077c23 */ /* 0x008fce0008010806 */
[----:B------:R-:W-:Y:S01]  /*5700*/  MUFU.EX2 R157, R7 ;  /* 0x00000007009d7308 */ /* 0x000fe20000000800 */
[----:B-1----:R-:W-:Y:S02]  /*5710*/  FMNMX.FTZ R70, R0, R70, !PT ;  /* 0x0000004600467209 */ /* 0x002fe40007810000 */
[----:B--2---:R-:W-:Y:S01]  /*5720*/  FMNMX.FTZ R4, R74, R5, !PT ;  /* 0x000000054a047209 */ /* 0x004fe20007810000 */
[----:B------:R-:W-:Y:S01]  /*5730*/  FFMA.FTZ R5, R14, UR9, -R6 ;  /* 0x000000090e057c23 */ /* 0x000fe20008010806 */
[----:B----4-:R-:W-:Y:S02]  /*5740*/  F2FP.BF16.F32.PACK_AB R14, R205, R191 ;  /* 0x000000bfcd0e723e */ /* 0x010fe400000010ff */
[----:B------:R-:W-:Y:S01]  /*5750*/  FMNMX.FTZ R4, R136, R4, !PT ;  /* 0x0000000488047209 */ /* 0x000fe20007810000 */
[----:B------:R1:W-:Y:S03]  /*5760*/  MUFU.EX2 R159, R5 ;  /* 0x00000005009f7308 */ /* 0x0003e60000000800 */
[----:B------:R-:W-:-:S04]  /*5770*/  FMNMX.FTZ R4, R137, R4, !PT ;  /* 0x0000000489047209 */ /* 0x000fc80007810000 */
[----:B------:R-:W-:Y:S01]  /*5780*/  FMNMX.FTZ R4, R129, R4, !PT ;  /* 0x0000000481047209 */ /* 0x000fe20007810000 */
[----:B-1----:R-:W-:-:S04]  /*5790*/  FFMA.FTZ R5, R15, UR9, -R6 ;  /* 0x000000090f057c23 */ /* 0x002fc80008010806 */
[----:B------:R1:W-:Y:S02]  /*57a0*/  MUFU.EX2 R158, R5 ;  /* 0x00000005009e7308 */ /* 0x0003e40000000800 */
[----:B-1----:R-:W-:Y:S01]  /*57b0*/  FMNMX.FTZ R5, R128, R4, !PT ;  /* 0x0000000480057209 */ /* 0x002fe20007810000 */
[----:B------:R-:W-:-:S03]  /*57c0*/  FFMA.FTZ R4, R17, UR9, -R6 ;  /* 0x0000000911047c23 */ /* 0x000fc60008010806 */
[----:B------:R-:W-:Y:S02]  /*57d0*/  FMNMX.FTZ R5, R160, R5, !PT ;  /* 0x00000005a0057209 */ /* 0x000fe40007810000 */
[----:B------:R1:W-:Y:S02]  /*57e0*/  MUFU.EX2 R155, R4 ;  /* 0x00000004009b7308 */ /* 0x0003e40000000800 */
[----:B-1----:R-:W-:Y:S01]  /*57f0*/  FMNMX.FTZ R4, R161, R5, !PT ;  /* 0x00000005a1047209 */ /* 0x002fe20007810000 */
[----:B------:R-:W-:-:S04]  /*5800*/  FFMA.FTZ R5, R18, UR9, -R6 ;  /* 0x0000000912057c23 */ /* 0x000fc80008010806 */
[----:B------:R-:W1:Y:S01]  /*5810*/  SHFL.BFLY PT, R9, R4, 0x2, 0x1f ;  /* 0x0c401f0004097f89 */ /* 0x000e6200000e0000 */
[----:B------:R2:W-:Y:S02]  /*5820*/  MUFU.EX2 R154, R5 ;  /* 0x00000005009a7308 */ /* 0x0005e40000000800 */
[----:B--2---:R-:W-:-:S05]  /*5830*/  FMUL.FTZ R5, R71, UR9 ;  /* 0x0000000947057c20 */ /* 0x004fca0008410000 */
        /* <DEDUP_REMOVED lines=8> */
[----:B-1----:R-:W-:-:S05]  /*58c0*/  FMNMX.FTZ R7, R4, R9, !PT ;  /* 0x0000000904077209 */ /* 0x002fca0007810000 */
[----:B------:R-:W1:Y:S01]  /*58d0*/  SHFL.BFLY PT, R72, R7, 0x1, 0x1f ;  /* 0x0c201f0007487f89 */ /* 0x000e6200000e0000 */
[----:B--2---:R-:W-:-:S05]  /*58e0*/  FMUL.FTZ R0, R70, UR9 ;  /* 0x0000000946007c20 */ /* 0x004fca0008410000 */
[----:B------:R-:W-:Y:S01]  /*58f0*/  FSEL R4, R0, RZ, P1 ;  /* 0x000000ff00047208 */ /* 0x000fe20000800000 */
[----:B------:R-:W-:-:S04]  /*5900*/  FFMA.FTZ R0, R54, UR9, -R5 ;  /* 0x0000000936007c23 */ /* 0x000fc80008010805 */
[----:B------:R2:W4:Y:S01]  /*5910*/  MUFU.EX2 R188, R0 ;  /* 0x0000000000bc7308 */ /* 0x0005220000000800 */
[----:B---3--:R-:W-:-:S07]  /*5920*/  FFMA.FTZ R8, R79, UR9, -R4 ;  /* 0x000000094f087c23 */ /* 0x008fce0008010804 */
[----:B------:R3:W-:Y:S01]  /*5930*/  MUFU.EX2 R181, R8 ;  /* 0x0000000800b57308 */ /* 0x0007e20000000800 */
[----:B-1----:R-:W-:-:S04]  /*5940*/  FMNMX.FTZ R72, R7, R72, !PT ;  /* 0x0000004807487209 */ /* 0x002fc80007810000 */
[----:B------:R-:W-:Y:S01]  /*5950*/  FSETP.NEU.FTZ.AND P1, PT, R72, -INF , PT ;  /* 0xff8000004800780b */ /* 0x000fe20003f3d000 */
[----:B--2---:R-:W-:Y:S01]  /*5960*/  IMAD.IADD R0, R166, 0x1, R168 ;  /* 0x00000001a6007824 */ /* 0x004fe200078e02a8 */
[----:B----4-:R-:W-:-:S04]  /*5970*/  F2FP.BF16.F32.PACK_AB R10, R188, R186 ;  /* 0x000000babc0a723e */ /* 0x010fc800000010ff */
[----:B------:R-:W-:Y:S01]  /*5980*/  LEA R193, R0, UR4, 0x1 ;  /* 0x0000000400c17c11 */ /* 0x000fe2000f8e08ff */
[----:B------:R-:W-:Y:S01]  /*5990*/  FFMA.FTZ R0, R75, UR9, -R4 ;  /* 0x000000094b007c23 */ /* 0x000fe20008010804 */
[----:B---3--:R-:W-:-:S03]  /*59a0*/  F2FP.BF16.F32.PACK_AB R8, R185, R187 ;  /* 0x000000bbb908723e */ /* 0x008fc600000010ff */
[----:B------:R1:W2:Y:S01]  /*59b0*/  MUFU.EX2 R180, R0 ;  /* 0x0000000000b47308 */ /* 0x0002a20000000800 */
[--C-:B------:R-:W-:Y:S01]  /*59c0*/  IMAD R194, R3, 0x2, R193.reuse ;  /* 0x0000000203c27824 */ /* 0x100fe200078e02c1 */
[----:B------:R-:W-:Y:S01]  /*59d0*/  LDSM.16.MT88.4 R28, [R193+0x6000] ;  /* 0x00600000c11c783b */ /* 0x000fe20000004200 */
[C---:B------:R-:W-:Y:S02]  /*59e0*/  IMAD R196, R2.reuse, 0x2, R193 ;  /* 0x0000000202c47824 */ /* 0x040fe400078e02c1 */
[----:B------:R-:W-:Y:S01]  /*59f0*/  FADD.FTZ R3, R215, R189 ;  /* 0x000000bdd7037221 */ /* 0x000fe20000010000 */
[----:B------:R-:W-:Y:S02]  /*5a00*/  IMAD R195, R2, 0x2, R194 ;  /* 0x0000000202c37824 */ /* 0x000fe400078e02c2 */
[----:B------:R-:W-:Y:S01]  /*5a10*/  FMUL.FTZ R2, R72, UR9 ;  /* 0x0000000948027c20 */ /* 0x000fe20008410000 */
[----:B------:R-:W-:Y:S01]  /*5a20*/  LDSM.16.MT88.4 R16, [R194+0x6000] ;  /* 0x00600000c210783b */ /* 0x000fe20000004200 */
[----:B------:R-:W-:-:S03]  /*5a30*/  FADD.FTZ R3, R191, R3 ;  /* 0x00000003bf037221 */ /* 0x000fc60000010000 */
[----:B------:R-:W3:Y:S01]  /*5a40*/  LDSM.16.MT88.4 R24, [R196+0x6000] ;  /* 0x00600000c418783b */ /* 0x000ee20000004200 */
[----:B------:R-:W-:Y:S01]  /*5a50*/  FADD.FTZ R3, R205, R3 ;  /* 0x00000003cd037221 */ /* 0x000fe20000010000 */
[----:B------:R-:W-:Y:S02]  /*5a60*/  VIADD R205, R203, 0x1000 ;  /* 0x00001000cbcd7836 */ /* 0x000fe40000000000 */
[----:B------:R-:W4:Y:S01]  /*5a70*/  LDSM.16.MT88.4 R20, [R195+0x6000] ;  /* 0x00600000c314783b */ /* 0x000f220000004200 */
[----:B------:R-:W-:Y:S01]  /*5a80*/  FADD.FTZ R3, R206, R3 ;  /* 0x00000003ce037221 */ /* 0x000fe20000010000 */
[--C-:B-1----:R-:W-:Y:S01]  /*5a90*/  FFMA.FTZ R0, R78, UR9, -R4.reuse ;  /* 0x000000094e007c23 */ /* 0x102fe20008010804 */
[----:B--2---:R-:W-:Y:S01]  /*5aa0*/  F2FP.BF16.F32.PACK_AB R9, R180, R181 ;  /* 0x000000b5b409723e */ /* 0x004fe200000010ff */
[----:B------:R-:W-:Y:S01]  /*5ab0*/  LDSM.16.MT88.4 R44, [R195+0x6800] ;  /* 0x00680000c32c783b */ /* 0x000fe20000004200 */
[----:B------:R-:W-:Y:S01]  /*5ac0*/  FADD.FTZ R3, R204, R3 ;  /* 0x00000003cc037221 */ /* 0x000fe20000010000 */
[----:B------:R1:W-:Y:S02]  /*5ad0*/  MUFU.EX2 R183, R0 ;  /* 0x0000000000b77308 */ /* 0x0003e40000000800 */
[----:B-1----:R-:W-:-:S06]  /*5ae0*/  FFMA.FTZ R0, R77, UR9, -R4 ;  /* 0x000000094d007c23 */ /* 0x002fcc0008010804 */
[----:B------:R1:W2:Y:S02]  /*5af0*/  MUFU.EX2 R184, R0 ;  /* 0x0000000000b87308 */ /* 0x0002a40000000800 */
[----:B-1----:R-:W-:Y:S01]  /*5b00*/  FSEL R0, R2, RZ, P1 ;  /* 0x000000ff02007208 */ /* 0x002fe20000800000 */
[----:B------:R-:W-:Y:S01]  /*5b10*/  FFMA.FTZ R2, R32, UR9, -R6 ;  /* 0x0000000920027c23 */ /* 0x000fe20008010806 */
[----:B--2---:R-:W-:Y:S01]  /*5b20*/  F2FP.BF16.F32.PACK_AB R11, R184, R183 ;  /* 0x000000b7b80b723e */ /* 0x004fe200000010ff */
[----:B------:R-:W-:Y:S03]  /*5b30*/  LDSM.16.MT88.4 R32, [R194+0x6800] ;  /* 0x00680000c220783b */ /* 0x000fe60000004200 */
[----:B------:R1:W-:Y:S03]  /*5b40*/  MUFU.EX2 R153, R2 ;  /* 0x0000000200997308 */ /* 0x0003e60000000800 */
[C---:B---3--:R-:W-:Y:S06]  /*5b50*/  HMMA.16816.F32.BF16 R56, R8.reuse, R24, RZ ;  /* 0x000000180838723c */ /* 0x048fec00000418ff */
[C---:B------:R-:W-:Y:S06]  /*5b60*/  HMMA.16816.F32.BF16 R60, R8.reuse, R28, RZ ;  /* 0x0000001c083c723c */ /* 0x040fec00000418ff */
[----:B------:R-:W-:Y:S01]  /*5b70*/  HMMA.16816.F32.BF16 R52, R8, R16, RZ ;  /* 0x000000100834723c */ /* 0x000fe200000418ff */
[----:B-1----:R-:W-:-:S04]  /*5b80*/  FFMA.FTZ R2, R84, UR9, -R0 ;  /* 0x0000000954027c23 */ /* 0x002fc80008010800 */
[----:B------:R1:W-:Y:S01]  /*5b90*/  MUFU.EX2 R175, R2 ;  /* 0x0000000200af7308 */ /* 0x0003e20000000800 */
[C---:B----4-:R-:W-:Y:S06]  /*5ba0*/  HMMA.16816.F32.BF16 R48, R8.reuse, R20, RZ ;  /* 0x000000140830723c */ /* 0x050fec00000418ff */
[C---:B------:R-:W-:Y:S06]  /*5bb0*/  HMMA.16816.F32.BF16 R88, R8.reuse, R30, RZ ;  /* 0x0000001e0858723c */ /* 0x040fec00000418ff */
[----:B------:R-:W-:Y:S01]  /*5bc0*/  HMMA.16816.F32.BF16 R76, R8, R18, RZ ;  /* 0x00000012084c723c */ /* 0x000fe200000418ff */
        /* <DEDUP_REMOVED lines=8> */
[----:B-1----:R-:W-:Y:S01]  /*5c50*/  FFMA.FTZ R2, R65, UR9, -R5 ;  /* 0x0000000941027c23 */ /* 0x002fe20008010805 */
[----:B--2---:R-:W-:-:S05]  /*5c60*/  F2FP.BF16.F32.PACK_AB R15, R178, R174 ;  /* 0x000000aeb20f723e */ /* 0x004fca00000010ff */
[----:B------:R1:W-:Y:S02]  /*5c70*/  MUFU.EX2 R179, R2 ;  /* 0x0000000200b37308 */ /* 0x0003e40000000800 */
[C---:B------:R-:W-:Y:S06]  /*5c80*/  HMMA.16816.F32.BF16 R96, R12.reuse, R28, RZ ;  /* 0x0000001c0c60723c */ /* 0x040fec00000418ff */
[C---:B------:R-:W-:Y:S06]  /*5c90*/  HMMA.16816.F32.BF16 R116, R12.reuse, R30, RZ ;  /* 0x0000001e0c74723c */ /* 0x040fec00000418ff */
[----:B------:R-:W-:Y:S01]  /*5ca0*/  HMMA.16816.F32.BF16 R124, R12, R26, RZ ;  /* 0x0000001a0c7c723c */ /* 0x000fe200000418ff */
[----:B-1----:R-:W-:-:S04]  /*5cb0*/  FFMA.FTZ R2, R64, UR9, -R5 ;  /* 0x0000000940027c23 */ /* 0x002fc80008010805 */
[----:B------:R1:W2:Y:S01]  /*5cc0*/  MUFU.EX2 R182, R2 ;  /* 0x0000000200b67308 */ /* 0x0002a20000000800 */
[----:B------:R-:W-:Y:S06]  /*5cd0*/  HMMA.16816.F32.BF16 R64, R8, R26, RZ ;  /* 0x0000001a0840723c */ /* 0x000fec00000418ff */
[C---:B------:R-:W-:Y:S06]  /*5ce0*/  HMMA.16816.F32.BF16 R112, R12.reuse, R22, RZ ;  /* 0x000000160c70723c */ /* 0x040fec00000418ff */
[C---:B------:R-:W-:Y:S01]  /*5cf0*/  HMMA.16816.F32.BF16 R28, R12.reuse, R16, RZ ;  /* 0x000000100c1c723c */ /* 0x040fe200000418ff */
[--C-:B-1----:R-:W-:Y:S01]  /*5d00*/  FFMA.FTZ R2, R40, UR9, -R5.reuse ;  /* 0x0000000928027c23 */ /* 0x102fe20008010805 */
[----:B--2---:R-:W-:Y:S01]  /*5d10*/  F2FP.BF16.F32.PACK_AB R8, R182, R179 ;  /* 0x000000b3b608723e */ /* 0x004fe200000010ff */
[----:B------:R-:W1:Y:S03]  /*5d20*/  LDSM.16.MT88.4 R40, [R193+0x6800] ;  /* 0x00680000c128783b */ /* 0x000e660000004200 */
[----:B------:R-:W-:Y:S01]  /*5d30*/  HMMA.16816.F32.BF16 R120, R12, R18, RZ ;  /* 0x000000120c78723c */ /* 0x000fe200000418ff */
[----:B------:R2:W-:Y:S01]  /*5d40*/  MUFU.EX2 R150, R2 ;  /* 0x0000000200967308 */ /* 0x0005e20000000800 */
[----:B------:R-:W-:Y:S01]  /*5d50*/  LDSM.16.MT88.4 R16, [R196+0x7000] ;  /* 0x00700000c410783b */ /* 0x000fe20000004200 */
[----:B--2---:R-:W-:-:S03]  /*5d60*/  FFMA.FTZ R2, R36, UR9, -R5 ;  /* 0x0000000924027c23 */ /* 0x004fc60008010805 */
[----:B------:R-:W2:Y:S03]  /*5d70*/  LDSM.16.MT88.4 R36, [R196+0x6800] ;  /* 0x00680000c424783b */ /* 0x000ea60000004200 */
[----:B------:R3:W4:Y:S02]  /*5d80*/  MUFU.EX2 R151, R2 ;  /* 0x0000000200977308 */ /* 0x0007240000000800 */
[----:B---3--:R-:W-:Y:S01]  /*5d90*/  FFMA.FTZ R2, R93, UR9, -R4 ;  /* 0x000000095d027c23 */ /* 0x008fe20008010804 */
[----:B----4-:R-:W-:-:S05]  /*5da0*/  F2FP.BF16.F32.PACK_AB R10, R151, R150 ;  /* 0x00000096970a723e */ /* 0x010fca00000010ff */
[----:B------:R3:W-:Y:S02]  /*5db0*/  MUFU.EX2 R176, R2 ;  /* 0x0000000200b07308 */ /* 0x0007e40000000800 */
[----:B---3--:R-:W-:Y:S02]  /*5dc0*/  FFMA.FTZ R2, R92, UR9, -R4 ;  /* 0x000000095c027c23 */ /* 0x008fe40008010804 */
[C---:B------:R-:W-:Y:S04]  /*5dd0*/  HMMA.16816.F32.BF16 R92, R12.reuse, R24, RZ ;  /* 0x000000180c5c723c */ /* 0x040fe800000418ff */
[----:B------:R3:W4:Y:S02]  /*5de0*/  MUFU.EX2 R177, R2 ;  /* 0x0000000200b17308 */ /* 0x0007240000000800 */
[----:B------:R-:W-:Y:S01]  /*5df0*/  HMMA.16816.F32.BF16 R24, R12, R20, RZ ;  /* 0x000000140c18723c */ /* 0x000fe200000418ff */
[----:B------:R-:W5:Y:S06]  /*5e00*/  LDSM.16.MT88.4 R20, [R193+0x7000] ;  /* 0x00700000c114783b */ /* 0x000f6c0000004200 */
[----:B------:R-:W-:Y:S01]  /*5e10*/  F2FP.BF16.F32.PACK_AB R12, R204, R206 ;  /* 0x000000cecc0c723e */ /* 0x000fe200000010ff */
[----:B------:R-:W-:Y:S01]  /*5e20*/  VIADD R206, R203, 0x800 ;  /* 0x00000800cbce7836 */ /* 0x000fe20000000000 */
[----:B------:R-:W-:Y:S01]  /*5e30*/  F2FP.BF16.F32.PACK_AB R14, R159, R190 ;  /* 0x000000be9f0e723e */ /* 0x000fe200000010ff */
[----:B------:R-:W-:-:S02]  /*5e40*/  VIADD R204, R203, 0x1800 ;  /* 0x00001800cbcc7836 */ /* 0x000fc40000000000 */
[----:B---3--:R-:W-:Y:S01]  /*5e50*/  FFMA.FTZ R2, R80, UR9, -R4 ;  /* 0x0000000950027c23 */ /* 0x008fe20008010804 */
[----:B----4-:R-:W-:-:S03]  /*5e60*/  F2FP.BF16.F32.PACK_AB R9, R177, R176 ;  /* 0x000000b0b109723e */ /* 0x010fc600000010ff */
[----:B------:R3:W-:Y:S02]  /*5e70*/  MUFU.EX2 R149, R2 ;  /* 0x0000000200957308 */ /* 0x0007e40000000800 */
[----:B---3--:R-:W-:-:S06]  /*5e80*/  FFMA.FTZ R2, R69, UR9, -R4 ;  /* 0x0000000945027c23 */ /* 0x008fcc0008010804 */
[----:B------:R3:W4:Y:S02]  /*5e90*/  MUFU.EX2 R148, R2 ;  /* 0x0000000200947308 */ /* 0x0007240000000800 */
[----:B---3--:R-:W-:Y:S01]  /*5ea0*/  FFMA.FTZ R2, R103, UR9, -R6 ;  /* 0x0000000967027c23 */ /* 0x008fe20008010806 */
[----:B----4-:R-:W-:-:S05]  /*5eb0*/  F2FP.BF16.F32.PACK_AB R11, R148, R149 ;  /* 0x00000095940b723e */ /* 0x010fca00000010ff */
[----:B------:R3:W-:Y:S02]  /*5ec0*/  MUFU.EX2 R152, R2 ;  /* 0x0000000200987308 */ /* 0x0007e40000000800 */
[C---:B-1----:R-:W-:Y:S06]  /*5ed0*/  HMMA.16816.F32.BF16 R108, R8.reuse, R40, R60 ;  /* 0x00000028086c723c */ /* 0x042fec000004183c */
[C---:B------:R-:W-:Y:S06]  /*5ee0*/  HMMA.16816.F32.BF16 R88, R8.reuse, R42, R88 ;  /* 0x0000002a0858723c */ /* 0x040fec0000041858 */
[----:B------:R-:W-:Y:S01]  /*5ef0*/  HMMA.16816.F32.BF16 R60, R8, R34, R76 ;  /* 0x00000022083c723c */ /* 0x000fe2000004184c */
[----:B---3--:R-:W-:-:S04]  /*5f00*/  FFMA.FTZ R2, R104, UR9, -R6 ;  /* 0x0000000968027c23 */ /* 0x008fc80008010806 */
[----:B------:R1:W-:Y:S01]  /*5f10*/  MUFU.EX2 R251, R2 ;  /* 0x0000000200fb7308 */ /* 0x0003e20000000800 */
[C---:B--2---:R-:W-:Y:S06]  /*5f20*/  HMMA.16816.F32.BF16 R104, R8.reuse, R36, R56 ;  /* 0x000000240868723c */ /* 0x044fec0000041838 */
[----:B------:R-:W-:Y:S01]  /*5f30*/  HMMA.16816.F32.BF16 R56, R8, R38, R64 ;  /* 0x000000260838723c */ /* 0x000fe20000041840 */
[----:B-1----:R-:W-:-:S04]  /*5f40*/  FFMA.FTZ R2, R102, UR9, -R0 ;  /* 0x0000000966027c23 */ /* 0x002fc80008010800 */
        /* <DEDUP_REMOVED lines=8> */
[----:B------:R-:W-:Y:S01]  /*5fd0*/  LDSM.16.MT88.4 R84, [R193+0x7800] ;  /* 0x00780000c154783b */ /* 0x000fe20000004200 */
[----:B-1----:R-:W-:-:S04]  /*5fe0*/  FFMA.FTZ R2, R82, UR9, -R0 ;  /* 0x0000000952027c23 */ /* 0x002fc80008010800 */
[----:B------:R-:W-:Y:S01]  /*5ff0*/  HMMA.16816.F32.BF16 R80, R8, R44, R48 ;  /* 0x0000002c0850723c */ /* 0x000fe20000041830 */
[----:B------:R1:W2:Y:S02]  /*6000*/  MUFU.EX2 R147, R2 ;  /* 0x0000000200937308 */ /* 0x0002a40000000800 */
[----:B-1----:R-:W-:Y:S01]  /*6010*/  FFMA.FTZ R2, R130, UR9, -R5 ;  /* 0x0000000982027c23 */ /* 0x002fe20008010805 */
[----:B--2---:R-:W-:-:S05]  /*6020*/  F2FP.BF16.F32.PACK_AB R15, R147, R166 ;  /* 0x000000a6930f723e */ /* 0x004fca00000010ff */
[----:B------:R1:W-:Y:S02]  /*6030*/  MUFU.EX2 R146, R2 ;  /* 0x0000000200927308 */ /* 0x0003e40000000800 */
[C---:B------:R-:W-:Y:S06]  /*6040*/  HMMA.16816.F32.BF16 R48, R12.reuse, R40, R96 ;  /* 0x000000280c30723c */ /* 0x040fec0000041860 */
[C---:B------:R-:W-:Y:S06]  /*6050*/  HMMA.16816.F32.BF16 R112, R12.reuse, R46, R112 ;  /* 0x0000002e0c70723c */ /* 0x040fec0000041870 */
[C---:B------:R-:W-:Y:S01]  /*6060*/  HMMA.16816.F32.BF16 R96, R12.reuse, R32, R28 ;  /* 0x000000200c60723c */ /* 0x040fe2000004181c */
[--C-:B-1----:R-:W-:Y:S01]  /*6070*/  FFMA.FTZ R2, R131, UR9, -R5.reuse ;  /* 0x0000000983027c23 */ /* 0x102fe20008010805 */
[----:B------:R-:W-:Y:S03]  /*6080*/  LDSM.16.MT88.4 R28, [R195+0x7000] ;  /* 0x00700000c31c783b */ /* 0x000fe60000004200 */
[----:B------:R1:W2:Y:S01]  /*6090*/  MUFU.EX2 R145, R2 ;  /* 0x0000000200917308 */ /* 0x0002a20000000800 */
[C---:B------:R-:W-:Y:S06]  /*60a0*/  HMMA.16816.F32.BF16 R92, R12.reuse, R36, R92 ;  /* 0x000000240c5c723c */ /* 0x040fec000004185c */
[C---:B------:R-:W-:Y:S01]  /*60b0*/  HMMA.16816.F32.BF16 R40, R12.reuse, R42, R116 ;  /* 0x0000002a0c28723c */ /* 0x040fe20000041874 */
[----:B------:R-:W-:Y:S05]  /*60c0*/  LDSM.16.MT88.4 R116, [R194+0x7800] ;  /* 0x00780000c274783b */ /* 0x000fea0000004200 */
[----:B------:R-:W-:Y:S01]  /*60d0*/  HMMA.16816.F32.BF16 R36, R12, R38, R124 ;  /* 0x000000260c24723c */ /* 0x000fe2000004187c */
[----:B-1----:R-:W-:Y:S01]  /*60e0*/  FFMA.FTZ R2, R134, UR9, -R5 ;  /* 0x0000000986027c23 */ /* 0x002fe20008010805 */
[----:B--2---:R-:W-:-:S04]  /*60f0*/  F2FP.BF16.F32.PACK_AB R8, R145, R146 ;  /* 0x000000929108723e */ /* 0x004fc800000010ff */
[----:B------:R-:W-:Y:S01]  /*6100*/  HMMA.16816.F32.BF16 R32, R12, R34, R120 ;  /* 0x000000220c20723c */ /* 0x000fe20000041878 */
[----:B------:R1:W-:Y:S02]  /*6110*/  MUFU.EX2 R144, R2 ;  /* 0x0000000200907308 */ /* 0x0003e40000000800 */
[----:B-1----:R-:W-:-:S06]  /*6120*/  FFMA.FTZ R2, R135, UR9, -R5 ;  /* 0x0000000987027c23 */ /* 0x002fcc0008010805 */
[----:B------:R1:W2:Y:S02]  /*6130*/  MUFU.EX2 R143, R2 ;  /* 0x00000002008f7308 */ /* 0x0002a40000000800 */
[----:B-1----:R-:W-:Y:S01]  /*6140*/  FFMA.FTZ R2, R133, UR9, -R4 ;  /* 0x0000000985027c23 */ /* 0x002fe20008010804 */
[----:B--2---:R-:W-:-:S05]  /*6150*/  F2FP.BF16.F32.PACK_AB R10, R143, R144 ;  /* 0x000000908f0a723e */ /* 0x004fca00000010ff */
[----:B------:R1:W-:Y:S02]  /*6160*/  MUFU.EX2 R142, R2 ;  /* 0x00000002008e7308 */ /* 0x0003e40000000800 */
[----:B-1----:R-:W-:Y:S02]  /*6170*/  FFMA.FTZ R2, R132, UR9, -R4 ;  /* 0x0000000984027c23 */ /* 0x002fe40008010804 */
[----:B------:R-:W-:Y:S01]  /*6180*/  HMMA.16816.F32.BF16 R132, R12, R44, R24 ;  /* 0x0000002c0c84723c */ /* 0x000fe20000041818 */
[----:B------:R-:W1:Y:S03]  /*6190*/  LDSM.16.MT88.4 R24, [R194+0x7000] ;  /* 0x00700000c218783b */ /* 0x000e660000004200 */
[----:B------:R2:W3:Y:S03]  /*61a0*/  MUFU.EX2 R141, R2 ;  /* 0x00000002008d7308 */ /* 0x0004e60000000800 */
[----:B------:R-:W-:-:S02]  /*61b0*/  F2FP.BF16.F32.PACK_AB R12, R155, R158 ;  /* 0x0000009e9b0c723e */ /* 0x000fc400000010ff */
[----:B------:R-:W-:Y:S01]  /*61c0*/  F2FP.BF16.F32.PACK_AB R14, R156, R154 ;  /* 0x0000009a9c0e723e */ /* 0x000fe200000010ff */
[----:B--2---:R-:W-:Y:S01]  /*61d0*/  FFMA.FTZ R2, R138, UR9, -R4 ;  /* 0x000000098a027c23 */ /* 0x004fe20008010804 */
[----:B---3--:R-:W-:-:S03]  /*61e0*/  F2FP.BF16.F32.PACK_AB R9, R141, R142 ;  /* 0x0000008e8d09723e */ /* 0x008fc600000010ff */
[----:B------:R2:W-:Y:S02]  /*61f0*/  MUFU.EX2 R140, R2 ;  /* 0x00000002008c7308 */ /* 0x0005e40000000800 */
[----:B--2---:R-:W-:-:S06]  /*6200*/  FFMA.FTZ R2, R139, UR9, -R4 ;  /* 0x000000098b027c23 */ /* 0x004fcc0008010804 */
[----:B------:R2:W3:Y:S02]  /*6210*/  MUFU.EX2 R75, R2 ;  /* 0x00000002004b7308 */ /* 0x0004e40000000800 */
[----:B--2---:R-:W-:Y:S01]  /*6220*/  FFMA.FTZ R2, R68, UR9, -R0 ;  /* 0x0000000944027c23 */ /* 0x004fe20008010800 */
[----:B---3--:R-:W-:-:S05]  /*6230*/  F2FP.BF16.F32.PACK_AB R11, R75, R140 ;  /* 0x0000008c4b0b723e */ /* 0x008fca00000010ff */
[----:B------:R2:W-:Y:S02]  /*6240*/  MUFU.EX2 R69, R2 ;  /* 0x0000000200457308 */ /* 0x0005e40000000800 */
[C---:B-----5:R-:W-:Y:S06]  /*6250*/  HMMA.16816.F32.BF16 R76, R8.reuse, R20, R108 ;  /* 0x00000014084c723c */ /* 0x060fec000004186c */
[C---:B------:R-:W-:Y:S06]  /*6260*/  HMMA.16816.F32.BF16 R104, R8.reuse, R16, R104 ;  /* 0x000000100868723c */ /* 0x040fec0000041868 */
[C---:B-1----:R-:W-:Y:S01]  /*6270*/  HMMA.16816.F32.BF16 R120, R8.reuse, R24, R100 ;  /* 0x000000180878723c */ /* 0x042fe20000041864 */
[--C-:B--2---:R-:W-:Y:S01]  /*6280*/  FFMA.FTZ R2, R74, UR9, -R0.reuse ;  /* 0x000000094a027c23 */ /* 0x104fe20008010800 */
[----:B------:R-:W1:Y:S03]  /*6290*/  LDSM.16.MT88.4 R100, [R196+0x7800] ;  /* 0x00780000c464783b */ /* 0x000e660000004200 */
[----:B------:R2:W3:Y:S01]  /*62a0*/  MUFU.EX2 R68, R2 ;  /* 0x0000000200447308 */ /* 0x0004e20000000800 */
[C---:B------:R-:W-:Y:S06]  /*62b0*/  HMMA.16816.F32.BF16 R80, R8.reuse, R28, R80 ;  /* 0x0000001c0850723c */ /* 0x040fec0000041850 */
[C---:B------:R-:W-:Y:S06]  /*62c0*/  HMMA.16816.F32.BF16 R88, R8.reuse, R22, R88 ;  /* 0x000000160858723c */ /* 0x040fec0000041858 */
[----:B------:R-:W-:Y:S01]  /*62d0*/  HMMA.16816.F32.BF16 R56, R8, R18, R56 ;  /* 0x000000120838723c */ /* 0x000fe20000041838 */
[----:B--2---:R-:W-:Y:S01]  /*62e0*/  FFMA.FTZ R2, R136, UR9, -R0 ;  /* 0x0000000988027c23 */ /* 0x004fe20008010800 */
[----:B---3--:R-:W-:-:S04]  /*62f0*/  F2FP.BF16.F32.PACK_AB R13, R68, R69 ;  /* 0x00000045440d723e */ /* 0x008fc800000010ff */
[C---:B------:R-:W-:Y:S01]  /*6300*/  HMMA.16816.F32.BF16 R60, R8.reuse, R26, R60 ;  /* 0x0000001a083c723c */ /* 0x040fe2000004183c */
[----:B------:R2:W-:Y:S05]  /*6310*/  MUFU.EX2 R67, R2 ;  /* 0x0000000200437308 */ /* 0x0005ea0000000800 */
[----:B------:R-:W-:Y:S07]  /*6320*/  HMMA.16816.F32.BF16 R52, R8, R30, R52 ;  /* 0x0000001e0834723c */ /* 0x000fee0000041834 */
[----:B------:R-:W-:-:S04]  /*6330*/  FADD.FTZ R10, R181, R180 ;  /* 0x000000b4b50a7221 */ /* 0x000fc80000010000 */
[----:B------:R-:W-:Y:S01]  /*6340*/  FADD.FTZ R10, R183, R10 ;  /* 0x0000000ab70a7221 */ /* 0x000fe20000010000 */
[----:B--2---:R-:W-:-:S04]  /*6350*/  FFMA.FTZ R2, R137, UR9, -R0 ;  /* 0x0000000989027c23 */ /* 0x004fc80008010800 */
[----:B------:R2:W3:Y:S02]  /*6360*/  MUFU.EX2 R66, R2 ;  /* 0x0000000200427308 */ /* 0x0004e40000000800 */
[----:B--2---:R-:W-:Y:S01]  /*6370*/  FFMA.FTZ R2, R129, UR9, -R0 ;  /* 0x0000000981027c23 */ /* 0x004fe20008010800 */
[----:B---3--:R-:W-:-:S05]  /*6380*/  F2FP.BF16.F32.PACK_AB R15, R66, R67 ;  /* 0x00000043420f723e */ /* 0x008fca00000010ff */
[----:B------:R2:W-:Y:S02]  /*6390*/  MUFU.EX2 R65, R2 ;  /* 0x0000000200417308 */ /* 0x0005e40000000800 */
[C---:B------:R-:W-:Y:S06]  /*63a0*/  HMMA.16816.F32.BF16 R48, R12.reuse, R20, R48 ;  /* 0x000000140c30723c */ /* 0x040fec0000041830 */
[C---:B------:R-:W-:Y:S06]  /*63b0*/  HMMA.16816.F32.BF16 R92, R12.reuse, R16, R92 ;  /* 0x000000100c5c723c */ /* 0x040fec000004185c */
[----:B------:R-:W-:Y:S01]  /*63c0*/  HMMA.16816.F32.BF16 R124, R12, R28, R132 ;  /* 0x0000001c0c7c723c */ /* 0x000fe20000041884 */
[----:B--2---:R-:W-:-:S04]  /*63d0*/  FFMA.FTZ R2, R128, UR9, -R0 ;  /* 0x0000000980027c23 */ /* 0x004fc80008010800 */
[----:B------:R2:W3:Y:S01]  /*63e0*/  MUFU.EX2 R64, R2 ;  /* 0x0000000200407308 */ /* 0x0004e20000000800 */
[----:B------:R-:W-:Y:S01]  /*63f0*/  HMMA.16816.F32.BF16 R108, R12, R24, R96 ;  /* 0x000000180c6c723c */ /* 0x000fe20000041860 */
[----:B------:R-:W-:Y:S02]  /*6400*/  F2FP.BF16.F32.PACK_AB R132, R153, R157 ;  /* 0x0000009d9984723e */ /* 0x000fe400000010ff */
[----:B------:R-:W-:-:S03]  /*6410*/  F2FP.BF16.F32.PACK_AB R134, R251, R152 ;  /* 0x00000098fb86723e */ /* 0x000fc600000010ff */
[C---:B------:R-:W-:Y:S06]  /*6420*/  HMMA.16816.F32.BF16 R40, R12.reuse, R22, R40 ;  /* 0x000000160c28723c */ /* 0x040fec0000041828 */
[----:B------:R-:W-:Y:S01]  /*6430*/  HMMA.16816.F32.BF16 R36, R12, R18, R36 ;  /* 0x000000120c24723c */ /* 0x000fe20000041824 */
[----:B--2---:R-:W-:Y:S01]  /*6440*/  FFMA.FTZ R2, R165, UR9, -R5 ;  /* 0x00000009a5027c23 */ /* 0x004fe20008010805 */
[----:B---3--:R-:W-:-:S04]  /*6450*/  F2FP.BF16.F32.PACK_AB R133, R64, R65 ;  /* 0x000000414085723e */ /* 0x008fc800000010ff */
[C---:B------:R-:W-:Y:S01]  /*6460*/  HMMA.16816.F32.BF16 R24, R12.reuse, R26, R32 ;  /* 0x0000001a0c18723c */ /* 0x040fe20000041820 */
[----:B------:R2:W-:Y:S05]  /*6470*/  MUFU.EX2 R47, R2 ;  /* 0x00000002002f7308 */ /* 0x0005ea0000000800 */
[----:B------:R-:W-:Y:S01]  /*6480*/  HMMA.16816.F32.BF16 R12, R12, R30, R112 ;  /* 0x0000001e0c0c723c */ /* 0x000fe20000041870 */
        /* <DEDUP_REMOVED lines=15> */
[----:B--2---:R-:W-:Y:S02]  /*6580*/  FFMA.FTZ R2, R167, UR9, -R4 ;  /* 0x00000009a7027c23 */ /* 0x004fe40008010804 */
[----:B------:R-:W2:Y:S04]  /*6590*/  LDSM.16.MT88.4 R4, [R195+0x7800] ;  /* 0x00780000c304783b */ /* 0x000ea80000004200 */
[----:B------:R3:W4:Y:S02]  /*65a0*/  MUFU.EX2 R11, R2 ;  /* 0x00000002000b7308 */ /* 0x0007240000000800 */
[--C-:B---3--:R-:W-:Y:S01]  /*65b0*/  FFMA.FTZ R2, R160, UR9, -R0.reuse ;  /* 0x00000009a0027c23 */ /* 0x108fe20008010800 */
[----:B------:R-:W-:Y:S01]  /*65c0*/  FFMA.FTZ R0, R161, UR9, -R0 ;  /* 0x00000009a1007c23 */ /* 0x000fe20008010800 */
[----:B----4-:R-:W-:-:S04]  /*65d0*/  F2FP.BF16.F32.PACK_AB R139, R11, R16 ;  /* 0x000000100b8b723e */ /* 0x010fc800000010ff */
[----:B------:R3:W-:Y:S03]  /*65e0*/  MUFU.EX2 R9, R2 ;  /* 0x0000000200097308 */ /* 0x0007e60000000800 */
[C---:B-1----:R-:W-:Y:S05]  /*65f0*/  HMMA.16816.F32.BF16 R96, R136.reuse, R100, R104 ;  /* 0x000000648860723c */ /* 0x042fea0000041868 */
[----:B------:R1:W4:Y:S01]  /*6600*/  MUFU.EX2 R8, R0 ;  /* 0x0000000000087308 */ /* 0x0003220000000800 */
[----:B------:R-:W-:Y:S01]  /*6610*/  HMMA.16816.F32.BF16 R112, R136, R116, R120 ;  /* 0x000000748870723c */ /* 0x000fe20000041878 */
[----:B---3--:R-:W-:-:S05]  /*6620*/  FADD.FTZ R2, R175, R173 ;  /* 0x000000adaf027221 */ /* 0x008fca0000010000 */
[----:B--2---:R-:W-:Y:S01]  /*6630*/  HMMA.16816.F32.BF16 R128, R136, R4, R80 ;  /* 0x000000048880723c */ /* 0x004fe20000041850 */
[----:B------:R-:W-:-:S05]  /*6640*/  FADD.FTZ R2, R174, R2 ;  /* 0x00000002ae027221 */ /* 0x000fca0000010000 */
[C---:B------:R-:W-:Y:S01]  /*6650*/  HMMA.16816.F32.BF16 R76, R136.reuse, R84, R76 ;  /* 0x00000054884c723c */ /* 0x040fe2000004184c */
[----:B-1----:R-:W-:Y:S01]  /*6660*/  FADD.FTZ R0, R187, R185 ;  /* 0x000000b9bb007221 */ /* 0x002fe20000010000 */
        /* <DEDUP_REMOVED lines=8> */
[----:B------:R-:W-:-:S04]  /*66f0*/  FADD.FTZ R0, R179, R0 ;  /* 0x00000000b3007221 */ /* 0x000fc80000010000 */
        /* <DEDUP_REMOVED lines=46> */
[----:B------:R1:W-:Y:S01]  /*69e0*/  STL [R1], R241 ;  /* 0x000000f101007387 */ /* 0x0003e20000100800 */
[----:B------:R-:W-:Y:S01]  /*69f0*/  FADD.FTZ R251, R251, R4 ;  /* 0x00000004fbfb7221 */ /* 0x000fe20000010000 */
[----:B------:R-:W-:Y:S01]  /*6a00*/  HMMA.16816.F32.BF16 R108, R132, R116, R108 ;  /* 0x00000074846c723c */ /* 0x000fe2000004186c */
[----:B------:R-:W-:-:S05]  /*6a10*/  FADD.FTZ R240, R11, R0 ;  /* 0x000000000bf07221 */ /* 0x000fca0000010000 */
[----:B------:R1:W-:Y:S01]  /*6a20*/  STL [R1+0x4], R240 ;  /* 0x000004f001007387 */ /* 0x0003e20000100800 */
[C---:B------:R-:W-:Y:S06]  /*6a30*/  HMMA.16816.F32.BF16 R84, R132.reuse, R86, R40 ;  /* 0x000000568454723c */ /* 0x040fec0000041828 */
[C---:B------:R-:W-:Y:S06]  /*6a40*/  HMMA.16816.F32.BF16 R100, R132.reuse, R102, R36 ;  /* 0x000000668464723c */ /* 0x040fec0000041824 */
[----:B------:R-:W-:Y:S06]  /*6a50*/  HMMA.16816.F32.BF16 R116, R132, R118, R24 ;  /* 0x000000768474723c */ /* 0x000fec0000041818 */
[-C--:B------:R-:W-:Y:S06]  /*6a60*/  HMMA.16816.F32.BF16 R136, R136, R6.reuse, R52 ;  /* 0x000000068888723c */ /* 0x080fec0000041834 */
        /* <DEDUP_REMOVED lines=26> */
[----:B------:R1:W-:Y:S04]  /*6c10*/  LDGSTS.E.BYPASS.LTC128B.128 [R216+0x6800], desc[UR12][R4.64] ;  /* 0x0680000004d87fae */ /* 0x0003e8000b901d4c */
[----:B------:R-:W-:Y:S04]  /*6c20*/  LDGSTS.E.BYPASS.LTC128B.128 [R216+0x7000], desc[UR12][R2.64] ;  /* 0x0700000002d87fae */ /* 0x000fe8000b901d4c */
[----:B------:R2:W-:Y:S04]  /*6c30*/  LDGSTS.E.BYPASS.LTC128B.128 [R216+0x7800], desc[UR12][R8.64] ;  /* 0x0780000008d87fae */ /* 0x0005e8000b901d4c */
[----:B------:R-:W-:Y:S04]  /*6c40*/  LDSM.16.M88.4 R16, [R199] ;  /* 0x00000000c710783b */ /* 0x000fe80000000200 */
[----:B------:R-:W3:Y:S04]  /*6c50*/  LDSM.16.M88.4 R32, [R192+0x4000] ;  /* 0x00400000c020783b */ /* 0x000ee80000000200 */
[----:B------:R-:W4:Y:S04]  /*6c60*/  LDSM.16.M88.4 R12, [R199+0x2000] ;  /* 0x00200000c70c783b */ /* 0x000f280000000200 */
[----:B------:R-:W-:Y:S04]  /*6c70*/  LDSM.16.M88.4 R36, [R198+0x4000] ;  /* 0x00400000c624783b */ /* 0x000fe80000000200 */
[----:B-1----:R-:W-:Y:S04]  /*6c80*/  LDSM.16.M88.4 R4, [R202+0x2000] ;  /* 0x00200000ca04783b */ /* 0x002fe80000000200 */
[----:B------:R-:W-:Y:S04]  /*6c90*/  LDSM.16.M88.4 R56, [R203] ;  /* 0x00000000cb38783b */ /* 0x000fe80000000200 */
[----:B--2---:R-:W1:Y:S04]  /*6ca0*/  LDSM.16.M88.4 R8, [R202] ;  /* 0x00000000ca08783b */ /* 0x004e680000000200 */
[----:B------:R-:W-:Y:S04]  /*6cb0*/  LDSM.16.M88.4 R28, [R200] ;  /* 0x00000000c81c783b */ /* 0x000fe80000000200 */
[----:B------:R-:W2:Y:S04]  /*6cc0*/  LDSM.16.M88.4 R52, [R192+0x4800] ;  /* 0x00480000c034783b */ /* 0x000ea80000000200 */
[----:B------:R-:W5:Y:S04]  /*6cd0*/  LDSM.16.M88.4 R44, [R192+0x5000] ;  /* 0x00500000c02c783b */ /* 0x000f680000000200 */
[----:B------:R-:W-:Y:S01]  /*6ce0*/  LDSM.16.M88.4 R24, [R200+0x2000] ;  /* 0x00200000c818783b */ /* 0x000fe20000000200 */
[-C--:B---3--:R-:W-:Y:S03]  /*6cf0*/  HMMA.16816.F32.BF16 R20, R16, R32.reuse, RZ ;  /* 0x000000201014723c */ /* 0x088fe600000418ff */
[----:B------:R-:W-:Y:S04]  /*6d00*/  LDSM.16.M88.4 R60, [R197] ;  /* 0x00000000c53c783b */ /* 0x000fe80000000200 */
[----:B------:R-:W0:Y:S01]  /*6d10*/  LDGDEPBAR ;  /* 0x00000000000079af */ /* 0x000e220000000000 */
[----:B----4-:R-:W-:Y:S06]  /*6d20*/  HMMA.16816.F32.BF16 R40, R12, R32, RZ ;  /* 0x000000200c28723c */ /* 0x010fec00000418ff */
[-C--:B------:R-:W-:Y:S06]  /*6d30*/  HMMA.16816.F32.BF16 R156, R16, R34.reuse, RZ ;  /* 0x00000022109c723c */ /* 0x080fec00000418ff */
[----:B------:R-:W-:Y:S01]  /*6d40*/  HMMA.16816.F32.BF16 R144, R12, R34, RZ ;  /* 0x000000220c90723c */ /* 0x000fe200000418ff */
[----:B------:R-:W-:Y:S05]  /*6d50*/  LDSM.16.M88.4 R32, [R201+0x2000] ;  /* 0x00200000c920783b */ /* 0x000fea0000000200 */
[-C--:B-1----:R-:W-:Y:S01]  /*6d60*/  HMMA.16816.F32.BF16 R48, R8, R36.reuse, R20 ;  /* 0x000000240830723c */ /* 0x082fe20000041814 */
[----:B------:R-:W-:Y:S05]  /*6d70*/  LDSM.16.M88.4 R20, [R201] ;  /* 0x00000000c914783b */ /* 0x000fea0000000200 */
[----:B------:R-:W-:Y:S01]  /*6d80*/  HMMA.16816.F32.BF16 R140, R4, R36, R40 ;  /* 0x00000024048c723c */ /* 0x000fe20000041828 */
[----:B------:R-:W1:Y:S05]  /*6d90*/  LDSM.16.M88.4 R40, [R192+0x5800] ;  /* 0x00580000c028783b */ /* 0x000e6a0000000200 */
[----:B------:R-:W-:Y:S06]  /*6da0*/  HMMA.16816.F32.BF16 R156, R8, R38, R156 ;  /* 0x00000026089c723c */ /* 0x000fec000004189c */
[----:B--2---:R-:W-:Y:S06]  /*6db0*/  HMMA.16816.F32.BF16 R152, R16, R52, RZ ;  /* 0x000000341098723c */ /* 0x004fec00000418ff */
[----:B------:R-:W-:Y:S01]  /*6dc0*/  HMMA.16816.F32.BF16 R148, R28, R56, R48 ;  /* 0x000000381c94723c */ /* 0x000fe20000041830 */
[----:B------:R-:W2:Y:S05]  /*6dd0*/  LDSM.16.M88.4 R48, [R198+0x4800] ;  /* 0x00480000c630783b */ /* 0x000eaa0000000200 */
[----:B------:R-:W-:Y:S06]  /*6de0*/  HMMA.16816.F32.BF16 R144, R4, R38, R144 ;  /* 0x000000260490723c */ /* 0x000fec0000041890 */
[C---:B------:R-:W-:Y:S06]  /*6df0*/  HMMA.16816.F32.BF16 R64, R12.reuse, R52, RZ ;  /* 0x000000340c40723c */ /* 0x040fec00000418ff */
[C---:B------:R-:W-:Y:S06]  /*6e00*/  HMMA.16816.F32.BF16 R160, R12.reuse, R54, RZ ;  /* 0x000000360ca0723c */ /* 0x040fec00000418ff */
[C---:B-----5:R-:W-:Y:S06]  /*6e10*/  HMMA.16816.F32.BF16 R168, R12.reuse, R44, RZ ;  /* 0x0000002c0ca8723c */ /* 0x060fec00000418ff */
[C---:B-1----:R-:W-:Y:S06]  /*6e20*/  HMMA.16816.F32.BF16 R176, R12.reuse, R40, RZ ;  /* 0x000000280cb0723c */ /* 0x042fec00000418ff */
[C---:B------:R-:W-:Y:S06]  /*6e30*/  HMMA.16816.F32.BF16 R180, R12.reuse, R46, RZ ;  /* 0x0000002e0cb4723c */ /* 0x040fec00000418ff */
[----:B------:R-:W-:Y:S06]  /*6e40*/  HMMA.16816.F32.BF16 R172, R12, R42, RZ ;  /* 0x0000002a0cac723c */ /* 0x000fec00000418ff */
[C---:B------:R-:W-:Y:S06]  /*6e50*/  HMMA.16816.F32.BF16 R52, R16.reuse, R54, RZ ;  /* 0x000000361034723c */ /* 0x040fec00000418ff */
[C---:B------:R-:W-:Y:S06]  /*6e60*/  HMMA.16816.F32.BF16 R184, R16.reuse, R44, RZ ;  /* 0x0000002c10b8723c */ /* 0x040fec00000418ff */
[C---:B------:R-:W-:Y:S01]  /*6e70*/  HMMA.16816.F32.BF16 R224, R16.reuse, R46, RZ ;  /* 0x0000002e10e0723c */ /* 0x040fe200000418ff */
[----:B------:R-:W-:Y:S05]  /*6e80*/  LDSM.16.M88.4 R44, [R198+0x5800] ;  /* 0x00580000c62c783b */ /* 0x000fea0000000200 */
[C---:B------:R-:W-:Y:S06]  /*6e90*/  HMMA.16816.F32.BF16 R188, R16.reuse, R40, RZ ;  /* 0x0000002810bc723c */ /* 0x040fec00000418ff */
[----:B------:R-:W-:Y:S01]  /*6ea0*/  HMMA.16816.F32.BF16 R220, R16, R42, RZ ;  /* 0x0000002a10dc723c */ /* 0x000fe200000418ff */
[----:B------:R-:W1:Y:S04]  /*6eb0*/  LDSM.16.M88.4 R16, [R206] ;  /* 0x00000000ce10783b */ /* 0x000e680000000200 */
[----:B------:R-:W3:Y:S01]  /*6ec0*/  LDSM.16.M88.4 R40, [R198+0x5000] ;  /* 0x00500000c628783b */ /* 0x000ee20000000200 */
[----:B------:R-:W-:Y:S06]  /*6ed0*/  HMMA.16816.F32.BF16 R12, R28, R58, R156 ;  /* 0x0000003a1c0c723c */ /* 0x000fec000004189c */
[----:B------:R-:W-:Y:S06]  /*6ee0*/  HMMA.16816.F32.BF16 R140, R24, R56, R140 ;  /* 0x00000038188c723c */ /* 0x000fec000004188c */
[----:B------:R-:W-:Y:S06]  /*6ef0*/  HMMA.16816.F32.BF16 R164, R20, R60, R148 ;  /* 0x0000003c14a4723c */ /* 0x000fec0000041894 */
[----:B--2---:R-:W-:Y:S06]  /*6f00*/  HMMA.16816.F32.BF16 R152, R8, R48, R152 ;  /* 0x000000300898723c */ /* 0x004fec0000041898 */
[----:B------:R-:W-:Y:S06]  /*6f10*/  HMMA.16816.F32.BF16 R56, R24, R58, R144 ;  /* 0x0000003a1838723c */ /* 0x000fec0000041890 */
[----:B------:R-:W-:Y:S06]  /*6f20*/  HMMA.16816.F32.BF16 R148, R4, R48, R64 ;  /* 0x000000300494723c */ /* 0x000fec0000041840 */
[----:B------:R-:W-:Y:S01]  /*6f30*/  HMMA.16816.F32.BF16 R64, R8, R50, R52 ;  /* 0x000000320840723c */ /* 0x000fe20000041834 */
[----:B------:R-:W-:-:S04]  /*6f40*/  FMUL.FTZ R0, R164, UR8 ;  /* 0x00000008a4007c20 */ /* 0x000fc80008410000 */
[----:B------:R2:W4:Y:S01]  /*6f50*/  MUFU.TANH R236, R0 ;  /* 0x0000000000ec7308 */ /* 0x0005220000002400 */
[----:B------:R-:W-:Y:S01]  /*6f60*/  HMMA.16816.F32.BF16 R52, R20, R62, R12 ;  /* 0x0000003e1434723c */ /* 0x000fe2000004180c */
[----:B------:R-:W5:Y:S05]  /*6f70*/  LDSM.16.M88.4 R12, [R197+0x800] ;  /* 0x00080000c50c783b */ /* 0x000f6a0000000200 */
[----:B------:R-:W-:Y:S06]  /*6f80*/  HMMA.16816.F32.BF16 R36, R32, R60, R140 ;  /* 0x0000003c2024723c */ /* 0x000fec000004188c */
[----:B------:R-:W-:Y:S01]  /*6f90*/  HMMA.16816.F32.BF16 R160, R4, R50, R160 ;  /* 0x0000003204a0723c */ /* 0x000fe200000418a0 */
[----:B--2---:R-:W-:-:S05]  /*6fa0*/  FMUL.FTZ R0, R165, UR8 ;  /* 0x00000008a5007c20 */ /* 0x004fca0008410000 */
[----:B-1----:R-:W-:Y:S01]  /*6fb0*/  HMMA.16816.F32.BF16 R48, R28, R16, R152 ;  /* 0x000000101c30723c */ /* 0x002fe20000041898 */
[----:B------:R1:W-:Y:S05]  /*6fc0*/  MUFU.TANH R235, R0 ;  /* 0x0000000000eb7308 */ /* 0x0003ea0000002400 */
[----:B------:R-:W-:Y:S01]  /*6fd0*/  HMMA.16816.F32.BF16 R56, R32, R62, R56 ;  /* 0x0000003e2038723c */ /* 0x000fe20000041838 */
[----:B------:R-:W-:-:S05]  /*6fe0*/  FMUL.FTZ R52, R52, UR8 ;  /* 0x0000000834347c20 */ /* 0x000fca0008410000 */
[----:B------:R-:W-:Y:S01]  /*6ff0*/  FMUL.FTZ R36, R36, UR8 ;  /* 0x0000000824247c20 */ /* 0x000fe20008410000 */
[----:B------:R-:W-:Y:S01]  /*7000*/  FMUL.FTZ R37, R37, UR8 ;  /* 0x0000000825257c20 */ /* 0x000fe20008410000 */
[----:B------:R-:W-:Y:S01]  /*7010*/  FMUL.FTZ R38, R38, UR8 ;  /* 0x0000000826267c20 */ /* 0x000fe20008410000 */
[----:B------:R-:W-:Y:S01]  /*7020*/  FMUL.FTZ R39, R39, UR8 ;  /* 0x0000000827277c20 */ /* 0x000fe20008410000 */
[----:B------:R-:W2:Y:S01]  /*7030*/  MUFU.TANH R75, R36 ;  /* 0x00000024004b7308 */ /* 0x000ea20000002400 */
[----:B---3--:R-:W-:Y:S01]  /*7040*/  HMMA.16816.F32.BF16 R144, R4, R40, R168 ;  /* 0x000000280490723c */ /* 0x008fe200000418a8 */
[----:B-1----:R-:W-:-:S05]  /*7050*/  FMUL.FTZ R0, R166, UR8 ;  /* 0x00000008a6007c20 */ /* 0x002fca0008410000 */
[C---:B------:R-:W-:Y:S01]  /*7060*/  HMMA.16816.F32.BF16 R176, R4.reuse, R44, R176 ;  /* 0x0000002c04b0723c */ /* 0x040fe200000418b0 */
[----:B------:R1:W-:Y:S05]  /*7070*/  MUFU.TANH R233, R0 ;  /* 0x0000000000e97308 */ /* 0x0003ea0000002400 */
[C---:B------:R-:W-:Y:S03]  /*7080*/  HMMA.16816.F32.BF16 R180, R4.reuse, R42, R180 ;  /* 0x0000002a04b4723c */ /* 0x040fe600000418b4 */
[----:B------:R-:W-:Y:S03]  /*7090*/  MUFU.TANH R232, R37 ;  /* 0x0000002500e87308 */ /* 0x000fe60000002400 */
[----:B------:R-:W-:Y:S05]  /*70a0*/  HMMA.16816.F32.BF16 R172, R4, R46, R172 ;  /* 0x0000002e04ac723c */ /* 0x000fea00000418ac */
[----:B------:R-:W3:Y:S01]  /*70b0*/  MUFU.TANH R74, R38 ;  /* 0x00000026004a7308 */ /* 0x000ee20000002400 */
[----:B-1----:R-:W-:Y:S01]  /*70c0*/  FMUL.FTZ R0, R167, UR8 ;  /* 0x00000008a7007c20 */ /* 0x002fe20008410000 */
[----:B------:R-:W-:Y:S06]  /*70d0*/  HMMA.16816.F32.BF16 R4, R28, R18, R64 ;  /* 0x000000121c04723c */ /* 0x000fec0000041840 */
[----:B------:R1:W3:Y:S01]  /*70e0*/  MUFU.TANH R234, R0 ;  /* 0x0000000000ea7308 */ /* 0x0002e20000002400 */
[C---:B------:R-:W-:Y:S06]  /*70f0*/  HMMA.16816.F32.BF16 R64, R8.reuse, R40, R184 ;  /* 0x000000280840723c */ /* 0x040fec00000418b8 */
[C---:B------:R-:W-:Y:S01]  /*7100*/  HMMA.16816.F32.BF16 R140, R8.reuse, R44, R188 ;  /* 0x0000002c088c723c */ /* 0x040fe200000418bc */
[----:B------:R4:W3:Y:S05]  /*7110*/  MUFU.TANH R230, R39 ;  /* 0x0000002700e67308 */ /* 0x0008ea0000002400 */
[----:B------:R-:W-:Y:S03]  /*7120*/  HMMA.16816.F32.BF16 R44, R8, R46, R220 ;  /* 0x0000002e082c723c */ /* 0x000fe600000418dc */
[----:B------:R-:W3:Y:S01]  /*7130*/  MUFU.TANH R167, R52 ;  /* 0x0000003400a77308 */ /* 0x000ee20000002400 */
[----:B-1----:R-:W-:-:S07]  /*7140*/  FMUL.FTZ R0, R53, UR8 ;  /* 0x0000000835007c20 */ /* 0x002fce0008410000 */
[----:B------:R1:W-:Y:S01]  /*7150*/  MUFU.TANH R231, R0 ;  /* 0x0000000000e77308 */ /* 0x0003e20000002400 */
[C---:B----4-:R-:W-:Y:S06]  /*7160*/  HMMA.16816.F32.BF16 R36, R24.reuse, R16, R148 ;  /* 0x000000101824723c */ /* 0x050fec0000041894 */
[----:B------:R-:W-:Y:S01]  /*7170*/  HMMA.16816.F32.BF16 R16, R24, R18, R160 ;  /* 0x000000121810723c */ /* 0x000fe200000418a0 */
[----:B-1----:R-:W-:-:S04]  /*7180*/  FMUL.FTZ R0, R54, UR8 ;  /* 0x0000000836007c20 */ /* 0x002fc80008410000 */
[----:B------:R1:W4:-:S13]  /*7190*/  MUFU.TANH R148, R0 ;  /* 0x0000000000947308 */ /* 0x00031a0000002400 */
[----:B-----5:R-:W-:Y:S01]  /*71a0*/  HMMA.16816.F32.BF16 R60, R32, R12, R36 ;  /* 0x0000000c203c723c */ /* 0x020fe20000041824 */
[----:B------:R-:W-:Y:S01]  /*71b0*/  LDSM.16.M88.4 R36, [R205] ;  /* 0x00000000cd24783b */ /* 0x000fe20000000200 */
[----:B-1----:R-:W-:-:S04]  /*71c0*/  FMUL.FTZ R0, R55, UR8 ;  /* 0x0000000837007c20 */ /* 0x002fc80008410000 */
[----:B------:R-:W-:Y:S01]  /*71d0*/  HMMA.16816.F32.BF16 R52, R20, R12, R48 ;  /* 0x0000000c1434723c */ /* 0x000fe20000041830 */
[----:B------:R-:W1:Y:S01]  /*71e0*/  LDSM.16.M88.4 R48, [R204] ;  /* 0x00000000cc30783b */ /* 0x000e620000000200 */
[----:B------:R5:W-:Y:S02]  /*71f0*/  MUFU.TANH R217, R0 ;  /* 0x0000000000d97308 */ /* 0x000be40000002400 */
[----:B-----5:R-:W-:-:S06]  /*7200*/  FMUL.FTZ R0, R56, UR8 ;  /* 0x0000000838007c20 */ /* 0x020fcc0008410000 */
[----:B------:R5:W4:Y:S02]  /*7210*/  MUFU.TANH R170, R0 ;  /* 0x0000000000aa7308 */ /* 0x000b240000002400 */
[----:B-----5:R-:W-:Y:S01]  /*7220*/  FMUL.FTZ R0, R57, UR8 ;  /* 0x0000000839007c20 */ /* 0x020fe20008410000 */
[----:B-1----:R-:W-:Y:S05]  /*7230*/  HMMA.16816.F32.BF16 R140, R28, R48, R140 ;  /* 0x000000301c8c723c */ /* 0x002fea000004188c */
[----:B------:R1:W-:Y:S02]  /*7240*/  MUFU.TANH R171, R0 ;  /* 0x0000000000ab7308 */ /* 0x0003e40000002400 */
[----:B-1----:R-:W-:-:S06]  /*7250*/  FMUL.FTZ R0, R58, UR8 ;  /* 0x000000083a007c20 */ /* 0x002fcc0008410000 */
[----:B------:R1:W5:Y:S02]  /*7260*/  MUFU.TANH R154, R0 ;  /* 0x00000000009a7308 */ /* 0x0003640000002400 */
[----:B-1----:R-:W-:Y:S02]  /*7270*/  FMUL.FTZ R0, R59, UR8 ;  /* 0x000000083b007c20 */ /* 0x002fe40008410000 */
[----:B------:R-:W-:Y:S04]  /*7280*/  HMMA.16816.F32.BF16 R56, R20, R14, R4 ;  /* 0x0000000e1438723c */ /* 0x000fe80000041804 */
[----:B------:R1:W5:Y:S02]  /*7290*/  MUFU.TANH R168, R0 ;  /* 0x0000000000a87308 */ /* 0x0003640000002400 */
[----:B------:R-:W-:Y:S01]  /*72a0*/  HMMA.16816.F32.BF16 R4, R8, R42, R224 ;  /* 0x0000002a0804723c */ /* 0x000fe200000418e0 */
[----:B------:R-:W2:Y:S05]  /*72b0*/  LDSM.16.M88.4 R8, [R197+0x1000] ;  /* 0x00100000c508783b */ /* 0x000eaa0000000200 */
[----:B------:R-:W-:Y:S06]  /*72c0*/  HMMA.16816.F32.BF16 R40, R32, R14, R16 ;  /* 0x0000000e2028723c */ /* 0x000fec0000041810 */
[----:B------:R-:W-:Y:S01]  /*72d0*/  HMMA.16816.F32.BF16 R16, R28, R36, R64 ;  /* 0x000000241c10723c */ /* 0x000fe20000041840 */
[----:B-1----:R-:W-:-:S04]  /*72e0*/  FMUL.FTZ R0, R52, UR8 ;  /* 0x0000000834007c20 */ /* 0x002fc80008410000 */
[----:B------:R1:W5:Y:S01]  /*72f0*/  MUFU.TANH R159, R0 ;  /* 0x00000000009f7308 */ /* 0x0003620000002400 */
[----:B------:R-:W-:Y:S01]  /*7300*/  HMMA.16816.F32.BF16 R12, R24, R36, R144 ;  /* 0x00000024180c723c */ /* 0x000fe20000041890 */
[----:B------:R-:W-:-:S06]  /*7310*/  FMUL.FTZ R2, R59, UR8 ;  /* 0x000000083b027c20 */ /* 0x000fcc0008410000 */
[----:B------:R3:W-:Y:S05]  /*7320*/  MUFU.TANH R158, R2 ;  /* 0x00000002009e7308 */ /* 0x0007ea0000002400 */
[----:B------:R-:W-:Y:S01]  /*7330*/  FMUL.FTZ R3, R43, UR8 ;  /* 0x000000082b037c20 */ /* 0x000fe20008410000 */
[----:B-1----:R-:W-:-:S03]  /*7340*/  FMUL.FTZ R0, R53, UR8 ;  /* 0x0000000835007c20 */ /* 0x002fc60008410000 */
[----:B------:R-:W-:Y:S02]  /*7350*/  MUFU.TANH R150, R3 ;  /* 0x0000000300967308 */ /* 0x000fe40000002400 */
[----:B--2---:R-:W-:Y:S01]  /*7360*/  HMMA.16816.F32.BF16 R16, R20, R8, R16 ;  /* 0x000000081410723c */ /* 0x004fe20000041810 */
[----:B---3--:R-:W-:-:S05]  /*7370*/  FMUL.FTZ R2, R40, UR8 ;  /* 0x0000000828027c20 */ /* 0x008fca0008410000 */
[----:B------:R1:W-:Y:S01]  /*7380*/  MUFU.TANH R169, R0 ;  /* 0x0000000000a97308 */ /* 0x0003e20000002400 */
[----:B------:R-:W-:Y:S07]  /*7390*/  HMMA.16816.F32.BF16 R12, R32, R8, R12 ;  /* 0x00000008200c723c */ /* 0x000fee000004180c */
[----:B------:R2:W-:Y:S01]  /*73a0*/  MUFU.TANH R149, R2 ;  /* 0x0000000200957308 */ /* 0x0005e20000002400 */
[----:B-1----:R-:W-:-:S07]  /*73b0*/  FMUL.FTZ R0, R54, UR8 ;  /* 0x0000000836007c20 */ /* 0x002fce0008410000 */
[----:B------:R1:W3:Y:S01]  /*73c0*/  MUFU.TANH R166, R0 ;  /* 0x0000000000a67308 */ /* 0x0002e20000002400 */
[----:B--2---:R-:W-:-:S08]  /*73d0*/  FMUL.FTZ R2, R42, UR8 ;  /* 0x000000082a027c20 */ /* 0x004fd00008410000 */
[----:B------:R-:W-:Y:S01]  /*73e0*/  FMUL.FTZ R3, R13, UR8 ;  /* 0x000000080d037c20 */ /* 0x000fe20008410000 */
[----:B------:R2:W-:Y:S08]  /*73f0*/  MUFU.TANH R151, R2 ;  /* 0x0000000200977308 */ /* 0x0005f00000002400 */
[----:B------:R4:W-:Y:S01]  /*7400*/  MUFU.TANH R146, R3 ;  /* 0x0000000300927308 */ /* 0x0009e20000002400 */
[----:B-1----:R-:W-:-:S02]  /*7410*/  FMUL.FTZ R0, R55, UR8 ;  /* 0x0000000837007c20 */ /* 0x002fc40008410000 */
[-C--:B------:R-:W-:Y:S05]  /*7420*/  HMMA.16816.F32.BF16 R52, R28, R38.reuse, R4 ;  /* 0x000000261c34723c */ /* 0x080fea0000041804 */
[----:B------:R1:W-:Y:S01]  /*7430*/  MUFU.TANH R165, R0 ;  /* 0x0000000000a57308 */ /* 0x0003e20000002400 */
[----:B------:R-:W-:Y:S01]  /*7440*/  HMMA.16816.F32.BF16 R36, R24, R38, R180 ;  /* 0x000000261824723c */ /* 0x000fe200000418b4 */
[----:B------:R-:W-:Y:S02]  /*7450*/  IMAD R5, R215, 0x40, R249 ;  /* 0x00000040d7057824 */ /* 0x000fe400078e02f9 */
[----:B--2---:R-:W-:-:S03]  /*7460*/  FMUL.FTZ R2, R16, UR8 ;  /* 0x0000000810027c20 */ /* 0x004fc60008410000 */
[C---:B------:R-:W-:Y:S01]  /*7470*/  ISETP.GE.AND P4, PT, R5.reuse, R214, PT ;  /* 0x000000d60500720c */ /* 0x040fe20003f86270 */
[----:B------:R2:W-:Y:S01]  /*7480*/  MUFU.TANH R4, R2 ;  /* 0x0000000200047308 */ /* 0x0005e20000002400 */
[----:B------:R-:W-:Y:S01]  /*7490*/  ISETP.GE.AND P1, PT, R5, R213, PT ;  /* 0x000000d50500720c */ /* 0x000fe20003f26270 */
[----:B----4-:R-:W-:Y:S01]  /*74a0*/  FMUL.FTZ R3, R15, UR8 ;  /* 0x000000080f037c20 */ /* 0x010fe20008410000 */
[C---:B------:R-:W-:Y:S02]  /*74b0*/  ISETP.LT.OR P4, PT, R5.reuse, R210, P4 ;  /* 0x000000d20500720c */ /* 0x040fe40002781670 */
[C---:B------:R-:W-:Y:S02]  /*74c0*/  ISETP.GE.AND P6, PT, R5.reuse, R212, PT ;  /* 0x000000d40500720c */ /* 0x040fe40003fc6270 */
[----:B------:R-:W-:Y:S01]  /*74d0*/  FSEL R40, R236, -INF , !P4 ;  /* 0xff800000ec287808 */ /* 0x000fe20006000000 */
[----:B------:R-:W-:Y:S01]  /*74e0*/  MUFU.TANH R144, R3 ;  /* 0x0000000300907308 */ /* 0x000fe20000002400 */
[----:B-1----:R-:W-:Y:S01]  /*74f0*/  FMUL.FTZ R0, R60, UR8 ;  /* 0x000000083c007c20 */ /* 0x002fe20008410000 */
[----:B------:R-:W-:-:S02]  /*7500*/  ISETP.GE.AND P4, PT, R5, R211, PT ;  /* 0x000000d30500720c */ /* 0x000fc40003f86270 */
[C---:B------:R-:W-:Y:S02]  /*7510*/  ISETP.LT.OR P1, PT, R5.reuse, R209, P1 ;  /* 0x000000d10500720c */ /* 0x040fe40000f21670 */
[C---:B------:R-:W-:Y:S02]  /*7520*/  ISETP.LT.OR P6, PT, R5.reuse, R208, P6 ;  /* 0x000000d00500720c */ /* 0x040fe400037c1670 */
[----:B------:R1:W4:Y:S01]  /*7530*/  MUFU.TANH R69, R0 ;  /* 0x0000000000457308 */ /* 0x0003220000002400 */
[----:B------:R-:W-:Y:S01]  /*7540*/  ISETP.LT.OR P4, PT, R5, R207, P4 ;  /* 0x000000cf0500720c */ /* 0x000fe20002781670 */
[----:B--2---:R-:W-:Y:S01]  /*7550*/  FMUL.FTZ R2, R17, UR8 ;  /* 0x0000000811027c20 */ /* 0x004fe20008410000 */
[----:B------:R-:W-:Y:S01]  /*7560*/  FSEL R66, R75, -INF , !P6 ;  /* 0xff8000004b427808 */ /* 0x000fe20007000000 */
[----:B------:R-:W-:Y:S01]  /*7570*/  HMMA.16816.F32.BF16 R36, R32, R10, R36 ;  /* 0x0000000a2024723c */ /* 0x000fe20000041824 */
[----:B------:R-:W-:-:S03]  /*7580*/  FSEL R74, R74, -INF , !P4 ;  /* 0xff8000004a4a7808 */ /* 0x000fc60006000000 */
[----:B------:R2:W-:Y:S01]  /*7590*/  MUFU.TANH R155, R2 ;  /* 0x00000002009b7308 */ /* 0x0005e20000002400 */
[----:B-1----:R-:W-:-:S07]  /*75a0*/  FMUL.FTZ R0, R61, UR8 ;  /* 0x000000083d007c20 */ /* 0x002fce0008410000 */
[----:B------:R1:W-:Y:S01]  /*75b0*/  MUFU.TANH R157, R0 ;  /* 0x00000000009d7308 */ /* 0x0003e20000002400 */
[----:B--2---:R-:W-:-:S11]  /*75c0*/  FMUL.FTZ R2, R18, UR8 ;  /* 0x0000000812027c20 */ /* 0x004fd60008410000 */
[----:B------:R-:W-:Y:S01]  /*75d0*/  FMUL.FTZ R36, R36, UR8 ;  /* 0x0000000824247c20 */ /* 0x000fe20008410000 */
[----:B------:R-:W-:Y:S01]  /*75e0*/  FMUL.FTZ R37, R37, UR8 ;  /* 0x0000000825257c20 */ /* 0x000fe20008410000 */
[----:B------:R-:W-:Y:S01]  /*75f0*/  FMUL.FTZ R38, R38, UR8 ;  /* 0x0000000826267c20 */ /* 0x000fe20008410000 */
[----:B------:R-:W-:Y:S01]  /*7600*/  FMUL.FTZ R39, R39, UR8 ;  /* 0x0000000827277c20 */ /* 0x000fe20008410000 */
[----:B-1----:R-:W-:-:S04]  /*7610*/  FMUL.FTZ R0, R62, UR8 ;  /* 0x000000083e007c20 */ /* 0x002fc80008410000 */
[----:B------:R1:W2:Y:S02]  /*7620*/  MUFU.TANH R153, R0 ;  /* 0x0000000000997308 */ /* 0x0002a40000002400 */
[----:B-1----:R-:W-:Y:S02]  /*7630*/  FMUL.FTZ R0, R63, UR8 ;  /* 0x000000083f007c20 */ /* 0x002fe40008410000 */
[----:B------:R-:W-:Y:S04]  /*7640*/  HMMA.16816.F32.BF16 R60, R28, R50, R44 ;  /* 0x000000321c3c723c */ /* 0x000fe8000004182c */
[----:B------:R1:W2:Y:S02]  /*7650*/  MUFU.TANH R152, R0 ;  /* 0x0000000000987308 */ /* 0x0002a40000002400 */
[----:B------:R-:W-:Y:S01]  /*7660*/  HMMA.16816.F32.BF16 R28, R20, R10, R52 ;  /* 0x0000000a141c723c */ /* 0x000fe20000041834 */
[----:B------:R-:W2:Y:S01]  /*7670*/  LDSM.16.M88.4 R8, [R197+0x1800] ;  /* 0x00180000c508783b */ /* 0x000ea20000000200 */
[----:B------:R-:W-:-:S04]  /*7680*/  DEPBAR.LE SB0, 0x0 ;  /* 0x000080000000791a */ /* 0x000fc80000000000 */
[----:B-1----:R-:W-:-:S04]  /*7690*/  FMUL.FTZ R0, R56, UR8 ;  /* 0x0000000838007c20 */ /* 0x002fc80008410000 */
[----:B------:R1:W-:-:S14]  /*76a0*/  MUFU.TANH R68, R0 ;  /* 0x0000000000447308 */ /* 0x0003dc0000002400 */
[----:B------:R-:W-:Y:S01]  /*76b0*/  FMUL.FTZ R3, R31, UR8 ;  /* 0x000000081f037c20 */ /* 0x000fe20008410000 */
[----:B-1----:R-:W-:Y:S01]  /*76c0*/  FMUL.FTZ R0, R57, UR8 ;  /* 0x0000000839007c20 */ /* 0x002fe20008410000 */
[----:B------:R-:W-:-:S03]  /*76d0*/  FSEL R57, R233, -INF , !P1 ;  /* 0xff800000e9397808 */ /* 0x000fc60004800000 */
[----:B------:R1:W-:Y:S02]  /*76e0*/  MUFU.TANH R156, R0 ;  /* 0x00000000009c7308 */ /* 0x0003e40000002400 */
[----:B-1----:R-:W-:-:S06]  /*76f0*/  FMUL.FTZ R0, R58, UR8 ;  /* 0x000000083a007c20 */ /* 0x002fcc0008410000 */
[----:B------:R1:W2:Y:S02]  /*7700*/  MUFU.TANH R164, R0 ;  /* 0x0000000000a47308 */ /* 0x0002a40000002400 */
[----:B-1----:R-:W-:Y:S01]  /*7710*/  VIADD R0, R5, 0x1 ;  /* 0x0000000105007836 */ /* 0x002fe20000000000 */
[----:B------:R-:W-:Y:S04]  /*7720*/  BAR.SYNC.DEFER_BLOCKING 0x0 ;  /* 0x0000000000007b1d */ /* 0x000fe80000010000 */
        /* <DEDUP_REMOVED lines=9> */
[----:B------:R-:W-:-:S02]  /*77c0*/  FSEL R45, R235, -INF , !P2 ;  /* 0xff800000eb2d7808 */ /* 0x000fc40005000000 */
[----:B------:R-:W-:Y:S01]  /*77d0*/  FSEL R58, R234, -INF , !P0 ;  /* 0xff800000ea3a7808 */ /* 0x000fe20004000000 */
[----:B------:R1:W2:Y:S01]  /*77e0*/  MUFU.TANH R6, R0 ;  /* 0x0000000000067308 */ /* 0x0002a20000002400 */
[----:B------:R-:W-:Y:S02]  /*77f0*/  FSEL R65, R232, -INF , !P5 ;  /* 0xff800000e8417808 */ /* 0x000fe40006800000 */
[----:B------:R-:W-:Y:S01]  /*7800*/  FSEL R75, R230, -INF , !P3 ;  /* 0xff800000e64b7808 */ /* 0x000fe20005800000 */
[----:B-1----:R-:W-:-:S05]  /*7810*/  VIADD R0, R5, 0x8 ;  /* 0x0000000805007836 */ /* 0x002fca0000000000 */
        /* <DEDUP_REMOVED lines=9> */
[----:B------:R-:W-:Y:S02]  /*78b0*/  FSEL R43, R167, -INF , !P1 ;  /* 0xff800000a72b7808 */ /* 0x000fe40004800000 */
[----:B------:R-:W-:Y:S01]  /*78c0*/  FSEL R56, R148, -INF , !P6 ;  /* 0xff80000094387808 */ /* 0x000fe20007000000 */
[----:B------:R1:W2:Y:S01]  /*78d0*/  MUFU.TANH R167, R2 ;  /* 0x0000000200a77308 */ /* 0x0002a20000002400 */
[C---:B------:R-:W-:Y:S02]  /*78e0*/  ISETP.GE.AND P0, PT, R0.reuse, R214, PT ;  /* 0x000000d60000720c */ /* 0x040fe40003f06270 */
        /* <DEDUP_REMOVED lines=8> */
[----:B------:R-:W-:Y:S01]  /*7970*/  FSEL R59, R170, -INF , !P4 ;  /* 0xff800000aa3b7808 */ /* 0x000fe20006000000 */
[----:B-1----:R-:W-:Y:S01]  /*7980*/  FMUL.FTZ R2, R19, UR8 ;  /* 0x0000000813027c20 */ /* 0x002fe20008410000 */
[----:B-----5:R-:W-:Y:S01]  /*7990*/  FSEL R67, R154, -INF , !P2 ;  /* 0xff8000009a437808 */ /* 0x020fe20005000000 */
[----:B------:R-:W-:Y:S01]  /*79a0*/  HMMA.16816.F32.BF16 R16, R24, R48, R176 ;  /* 0x000000301810723c */ /* 0x000fe200000418b0 */
[----:B------:R-:W-:Y:S01]  /*79b0*/  FSEL R44, R231, -INF , !P0 ;  /* 0xff800000e72c7808 */ /* 0x000fe20004000000 */
[----:B------:R1:W-:Y:S01]  /*79c0*/  MUFU.TANH R148, R2 ;  /* 0x0000000200947308 */ /* 0x0003e20000002400 */
[----:B------:R-:W-:-:S02]  /*79d0*/  ISETP.GE.AND P6, PT, R0, R214, PT ;  /* 0x000000d60000720c */ /* 0x000fc40003fc6270 */
[C---:B------:R-:W-:Y:S01]  /*79e0*/  ISETP.GE.AND P4, PT, R0.reuse, R213, PT ;  /* 0x000000d50000720c */ /* 0x040fe20003f86270 */
[----:B------:R-:W-:Y:S01]  /*79f0*/  HMMA.16816.F32.BF16 R24, R24, R50, R172 ;  /* 0x000000321818723c */ /* 0x000fe200000418ac */
[C---:B------:R-:W-:Y:S02]  /*7a00*/  ISETP.GE.AND P2, PT, R0.reuse, R212, PT ;  /* 0x000000d40000720c */ /* 0x040fe40003f46270 */
[C---:B------:R-:W-:Y:S01]  /*7a10*/  ISETP.GE.AND P0, PT, R0.reuse, R211, PT ;  /* 0x000000d30000720c */ /* 0x040fe20003f06270 */
[----:B------:R-:W-:Y:S01]  /*7a20*/  MUFU.TANH R50, R36 ;  /* 0x0000002400327308 */ /* 0x000fe20000002400 */
[C---:B------:R-:W-:Y:S02]  /*7a30*/  ISETP.LT.OR P6, PT, R0.reuse, R210, P6 ;  /* 0x000000d20000720c */ /* 0x040fe400037c1670 */
[C---:B------:R-:W-:Y:S02]  /*7a40*/  ISETP.LT.OR P4, PT, R0.reuse, R209, P4 ;  /* 0x000000d10000720c */ /* 0x040fe40002781670 */
[----:B------:R-:W-:-:S02]  /*7a50*/  ISETP.LT.OR P2, PT, R0, R208, P2 ;  /* 0x000000d00000720c */ /* 0x000fc40001741670 */
[----:B------:R-:W-:Y:S01]  /*7a60*/  ISETP.LT.OR P0, PT, R0, R207, P0 ;  /* 0x000000cf0000720c */ /* 0x000fe20000701670 */
[----:B------:R-:W-:Y:S02]  /*7a70*/  VIADD R0, R5, 0x11 ;  /* 0x0000001105007836 */ /* 0x000fe40000000000 */
[----:B-1----:R-:W-:Y:S01]  /*7a80*/  FMUL.FTZ R2, R12, UR8 ;  /* 0x000000080c027c20 */ /* 0x002fe20008410000 */
[----:B------:R-:W-:Y:S01]  /*7a90*/  FSEL R53, R217, -INF , !P5 ;  /* 0xff800000d9357808 */ /* 0x000fe20006800000 */
[----:B------:R-:W-:Y:S01]  /*7aa0*/  MUFU.TANH R49, R37 ;  /* 0x0000002500317308 */ /* 0x000fe20000002400 */
[----:B------:R-:W-:Y:S02]  /*7ab0*/  FSEL R54, R171, -INF , !P3 ;  /* 0xff800000ab367808 */ /* 0x000fe40005800000 */
[----:B------:R-:W-:Y:S02]  /*7ac0*/  FSEL R55, R168, -INF , !P1 ;  /* 0xff800000a8377808 */ /* 0x000fe40004800000 */
[----:B------:R-:W-:-:S02]  /*7ad0*/  FSEL R42, R159, -INF , !P6 ;  /* 0xff8000009f2a7808 */ /* 0x000fc40007000000 */
[C---:B------:R-:W-:Y:S01]  /*7ae0*/  ISETP.GE.AND P5, PT, R0.reuse, R214, PT ;  /* 0x000000d60000720c */ /* 0x040fe20003fa6270 */
[----:B------:R1:W-:Y:S01]  /*7af0*/  MUFU.TANH R147, R2 ;  /* 0x0000000200937308 */ /* 0x0003e20000002400 */
[C---:B------:R-:W-:Y:S02]  /*7b00*/  ISETP.GE.AND P3, PT, R0.reuse, R213, PT ;  /* 0x000000d50000720c */ /* 0x040fe40003f66270 */
[C---:B------:R-:W-:Y:S02]  /*7b10*/  ISETP.GE.AND P1, PT, R0.reuse, R212, PT ;  /* 0x000000d40000720c */ /* 0x040fe40003f26270 */
[C---:B------:R-:W-:Y:S02]  /*7b20*/  ISETP.GE.AND P6, PT, R0.reuse, R211, PT ;  /* 0x000000d30000720c */ /* 0x040fe40003fc6270 */
[C---:B------:R-:W-:Y:S01]  /*7b30*/  ISETP.LT.OR P5, PT, R0.reuse, R210, P5 ;  /* 0x000000d20000720c */ /* 0x040fe20002fa1670 */
[----:B------:R-:W-:Y:S01]  /*7b40*/  MUFU.TANH R48, R38 ;  /* 0x0000002600307308 */ /* 0x000fe20000002400 */
[----:B------:R-:W-:-:S02]  /*7b50*/  ISETP.LT.OR P3, PT, R0, R209, P3 ;  /* 0x000000d10000720c */ /* 0x000fc40001f61670 */
[C---:B------:R-:W-:Y:S02]  /*7b60*/  ISETP.LT.OR P1, PT, R0.reuse, R208, P1 ;  /* 0x000000d00000720c */ /* 0x040fe40000f21670 */
[----:B------:R-:W-:Y:S01]  /*7b70*/  ISETP.LT.OR P6, PT, R0, R207, P6 ;  /* 0x000000cf0000720c */ /* 0x000fe200037c1670 */
[----:B------:R-:W-:Y:S01]  /*7b80*/  VIADD R0, R5, 0x18 ;  /* 0x0000001805007836 */ /* 0x000fe20000000000 */
[----:B---3--:R-:W-:Y:S01]  /*7b90*/  FSEL R166, R166, -INF , !P4 ;  /* 0xff800000a6a67808 */ /* 0x008fe20006000000 */
[----:B------:R3:W-:Y:S01]  /*7ba0*/  MUFU.TANH R51, R39 ;  /* 0x0000002700337308 */ /* 0x0007e20000002400 */
[----:B-1----:R-:W-:Y:S01]  /*7bb0*/  FMUL.FTZ R2, R14, UR8 ;  /* 0x000000080e027c20 */ /* 0x002fe20008410000 */
[----:B----4-:R-:W-:Y:S01]  /*7bc0*/  FSEL R52, R69, -INF , !P2 ;  /* 0xff80000045347808 */ /* 0x010fe20005000000 */
[----:B--2---:R-:W-:Y:S01]  /*7bd0*/  HMMA.16816.F32.BF16 R12, R20, R8, R140 ;  /* 0x00000008140c723c */ /* 0x004fe2000004188c */
[----:B------:R-:W-:Y:S02]  /*7be0*/  FSEL R153, R153, -INF , !P0 ;  /* 0xff80000099997808 */ /* 0x000fe40004000000 */
[----:B------:R-:W-:-:S02]  /*7bf0*/  FSEL R41, R169, -INF , !P5 ;  /* 0xff800000a9297808 */ /* 0x000fc40006800000 */
[----:B------:R1:W-:Y:S01]  /*7c00*/  MUFU.TANH R145, R2 ;  /* 0x0000000200917308 */ /* 0x0003e20000002400 */
[C---:B------:R-:W-:Y:S01]  /*7c10*/  ISETP.GE.AND P4, PT, R0.reuse, R214, PT ;  /* 0x000000d60000720c */ /* 0x040fe20003f86270 */
[----:B------:R-:W-:Y:S01]  /*7c20*/  HMMA.16816.F32.BF16 R20, R20, R10, R60 ;  /* 0x0000000a1414723c */ /* 0x000fe2000004183c */
[C---:B------:R-:W-:Y:S02]  /*7c30*/  ISETP.GE.AND P2, PT, R0.reuse, R213, PT ;  /* 0x000000d50000720c */ /* 0x040fe40003f46270 */
[C---:B------:R-:W-:Y:S02]  /*7c40*/  ISETP.GE.AND P0, PT, R0.reuse, R212, PT ;  /* 0x000000d40000720c */ /* 0x040fe40003f06270 */
[C---:B------:R-:W-:Y:S02]  /*7c50*/  ISETP.GE.AND P5, PT, R0.reuse, R211, PT ;  /* 0x000000d30000720c */ /* 0x040fe40003fa6270 */
[C---:B------:R-:W-:Y:S01]  /*7c60*/  ISETP.LT.OR P4, PT, R0.reuse, R210, P4 ;  /* 0x000000d20000720c */ /* 0x040fe20002781670 */
[----:B---3--:R-:W-:Y:S01]  /*7c70*/  HMMA.16816.F32.BF16 R36, R32, R8, R16 ;  /* 0x000000082024723c */ /* 0x008fe20000041810 */
[----:B------:R-:W-:-:S02]  /*7c80*/  ISETP.LT.OR P2, PT, R0, R209, P2 ;  /* 0x000000d10000720c */ /* 0x000fc40001741670 */
[C---:B------:R-:W-:Y:S02]  /*7c90*/  ISETP.LT.OR P0, PT, R0.reuse, R208, P0 ;  /* 0x000000d00000720c */ /* 0x040fe40000701670 */
[----:B------:R-:W-:Y:S01]  /*7ca0*/  ISETP.LT.OR P5, PT, R0, R207, P5 ;  /* 0x000000cf0000720c */ /* 0x000fe20002fa1670 */
[----:B------:R-:W-:Y:S02]  /*7cb0*/  VIADD R0, R5, 0x19 ;  /* 0x0000001905007836 */ /* 0x000fe40000000000 */
[----:B-1----:R-:W-:Y:S01]  /*7cc0*/  FMUL.FTZ R2, R28, UR8 ;  /* 0x000000081c027c20 */ /* 0x002fe20008410000 */
[----:B------:R-:W-:Y:S01]  /*7cd0*/  FSEL R165, R165, -INF , !P3 ;  /* 0xff800000a5a57808 */ /* 0x000fe20005800000 */
[----:B------:R-:W-:Y:S01]  /*7ce0*/  FMUL.FTZ R12, R12, UR8 ;  /* 0x000000080c0c7c20 */ /* 0x000fe20008410000 */
[----:B------:R-:W-:Y:S01]  /*7cf0*/  FSEL R64, R157, -INF , !P1 ;  /* 0xff8000009d407808 */ /* 0x000fe20004800000 */
[----:B------:R1:W2:Y:S01]  /*7d00*/  MUFU.TANH R154, R2 ;  /* 0x00000002009a7308 */ /* 0x0002a20000002400 */
[----:B------:R-:W-:Y:S01]  /*7d10*/  FSEL R152, R152, -INF , !P6 ;  /* 0xff80000098987808 */ /* 0x000fe20007000000 */
[----:B------:R-:W-:Y:S01]  /*7d20*/  FMUL.FTZ R13, R13, UR8 ;  /* 0x000000080d0d7c20 */ /* 0x000fe20008410000 */
[----:B------:R-:W-:Y:S01]  /*7d30*/  ISETP.GE.AND P3, PT, R0, R214, PT ;  /* 0x000000d60000720c */ /* 0x000fe20003f66270 */
[----:B------:R-:W-:Y:S01]  /*7d40*/  FMUL.FTZ R14, R14, UR8 ;  /* 0x000000080e0e7c20 */ /* 0x000fe20008410000 */
[----:B------:R-:W-:Y:S01]  /*7d50*/  ISETP.GE.AND P1, PT, R0, R213, PT ;  /* 0x000000d50000720c */ /* 0x000fe20003f26270 */
[----:B------:R-:W-:Y:S01]  /*7d60*/  FMUL.FTZ R20, R20, UR8 ;  /* 0x0000000814147c20 */ /* 0x000fe20008410000 */
[C---:B------:R-:W-:Y:S01]  /*7d70*/  ISETP.GE.AND P6, PT, R0.reuse, R212, PT ;  /* 0x000000d40000720c */ /* 0x040fe20003fc6270 */
[----:B------:R-:W3:Y:S01]  /*7d80*/  MUFU.TANH R12, R12 ;  /* 0x0000000c000c7308 */ /* 0x000ee20000002400 */
[C---:B------:R-:W-:Y:S01]  /*7d90*/  ISETP.LT.OR P3, PT, R0.reuse, R210, P3 ;  /* 0x000000d20000720c */ /* 0x040fe20001f61670 */
[----:B------:R-:W-:Y:S01]  /*7da0*/  FMUL.FTZ R21, R21, UR8 ;  /* 0x0000000815157c20 */ /* 0x000fe20008410000 */
[C---:B------:R-:W-:Y:S01]  /*7db0*/  ISETP.LT.OR P1, PT, R0.reuse, R209, P1 ;  /* 0x000000d10000720c */ /* 0x040fe20000f21670 */
[----:B------:R-:W-:Y:S01]  /*7dc0*/  FMUL.FTZ R15, R15, UR8 ;  /* 0x000000080f0f7c20 */ /* 0x000fe20008410000 */
[----:B------:R-:W-:Y:S01]  /*7dd0*/  ISETP.LT.OR P6, PT, R0, R208, P6 ;  /* 0x000000d00000720c */ /* 0x000fe200037c1670 */
[----:B------:R-:W-:Y:S01]  /*7de0*/  FMUL.FTZ R31, R36, UR8 ;  /* 0x00000008241f7c20 */ /* 0x000fe20008410000 */
[----:B------:R-:W-:Y:S01]  /*7df0*/  FSEL R164, R164, -INF , !P2 ;  /* 0xff800000a4a47808 */ /* 0x000fe20005000000 */
[----:B------:R-:W-:Y:S01]  /*7e00*/  MUFU.TANH R8, R20 ;  /* 0x0000001400087308 */ /* 0x000fe20000002400 */
[----:B-1----:R-:W-:Y:S01]  /*7e10*/  FMUL.FTZ R2, R29, UR8 ;  /* 0x000000081d027c20 */ /* 0x002fe20008410000 */
[----:B------:R-:W-:Y:S01]  /*7e20*/  FSEL R149, R149, -INF , !P0 ;  /* 0xff80000095957808 */ /* 0x000fe20004000000 */
[----:B------:R-:W-:Y:S01]  /*7e30*/  HMMA.16816.F32.BF16 R32, R32, R10, R24 ;  /* 0x0000000a2020723c */ /* 0x000fe20000041818 */
[----:B------:R-:W-:-:S02]  /*7e40*/  FSEL R151, R151, -INF , !P5 ;  /* 0xff80000097977808 */ /* 0x000fc40006800000 */
[----:B------:R-:W-:Y:S02]  /*7e50*/  FSEL R29, R156, -INF , !P3 ;  /* 0xff8000009c1d7808 */ /* 0x000fe40005800000 */
[----:B------:R1:W4:Y:S01]  /*7e60*/  MUFU.TANH R46, R2 ;  /* 0x00000002002e7308 */ /* 0x0003220000002400 */
[----:B------:R-:W-:Y:S02]  /*7e70*/  FSEL R158, R158, -INF , !P1 ;  /* 0xff8000009e9e7808 */ /* 0x000fe40004800000 */
[----:B------:R-:W-:-:S05]  /*7e80*/  FSEL R141, R6, -INF , !P6 ;  /* 0xff800000068d7808 */ /* 0x000fca0007000000 */
[----:B------:R-:W5:Y:S08]  /*7e90*/  MUFU.TANH R13, R13 ;  /* 0x0000000d000d7308 */ /* 0x000f700000002400 */
[----:B------:R-:W5:Y:S01]  /*7ea0*/  MUFU.TANH R9, R21 ;  /* 0x0000001500097308 */ /* 0x000f620000002400 */
[----:B-1----:R-:W-:Y:S01]  /*7eb0*/  FMUL.FTZ R2, R30, UR8 ;  /* 0x000000081e027c20 */ /* 0x002fe20008410000 */
[----:B------:R-:W-:-:S02]  /*7ec0*/  FSEL R30, R68, -INF , !P4 ;  /* 0xff800000441e7808 */ /* 0x000fc40006000000 */
[----:B------:R-:W-:-:S04]  /*7ed0*/  ISETP.GE.AND P4, PT, R0, R211, PT ;  /* 0x000000d30000720c */ /* 0x000fc80003f86270 */
[----:B------:R-:W-:Y:S01]  /*7ee0*/  ISETP.LT.OR P4, PT, R0, R207, P4 ;  /* 0x000000cf0000720c */ /* 0x000fe20002781670 */
[----:B------:R-:W-:Y:S01]  /*7ef0*/  VIADD R0, R5, 0x20 ;  /* 0x0000002005007836 */ /* 0x000fe20000000000 */
[----:B------:R1:W1:Y:S02]  /*7f00*/  MUFU.TANH R69, R2 ;  /* 0x0000000200457308 */ /* 0x0002640000002400 */
[----:B------:R-:W-:Y:S02]  /*7f10*/  FSEL R150, R150, -INF , !P4 ;  /* 0xff80000096967808 */ /* 0x000fe40006000000 */
[C---:B------:R-:W-:Y:S02]  /*7f20*/  ISETP.GE.AND P2, PT, R0.reuse, R214, PT ;  /* 0x000000d60000720c */ /* 0x040fe40003f46270 */
[C---:B------:R-:W-:Y:S02]  /*7f30*/  ISETP.GE.AND P0, PT, R0.reuse, R213, PT ;  /* 0x000000d50000720c */ /* 0x040fe40003f06270 */
[C---:B------:R-:W-:Y:S01]  /*7f40*/  ISETP.GE.AND P5, PT, R0.reuse, R212, PT ;  /* 0x000000d40000720c */ /* 0x040fe20003fa6270 */
[----:B------:R2:W2:Y:S01]  /*7f50*/  MUFU.TANH R68, R3 ;  /* 0x0000000300447308 */ /* 0x0004a20000002400 */
[----:B------:R-:W-:-:S02]  /*7f60*/  ISETP.GE.AND P3, PT, R0, R211, PT ;  /* 0x000000d30000720c */ /* 0x000fc40003f66270 */
[C---:B------:R-:W-:Y:S02]  /*7f70*/  ISETP.LT.OR P2, PT, R0.reuse, R210, P2 ;  /* 0x000000d20000720c */ /* 0x040fe40001741670 */
[C---:B------:R-:W-:Y:S02]  /*7f80*/  ISETP.LT.OR P0, PT, R0.reuse, R209, P0 ;  /* 0x000000d10000720c */ /* 0x040fe40000701670 */
[C---:B------:R-:W-:Y:S01]  /*7f90*/  ISETP.LT.OR P5, PT, R0.reuse, R208, P5 ;  /* 0x000000d00000720c */ /* 0x040fe20002fa1670 */
[C---:B-1----:R-:W-:Y:S01]  /*7fa0*/  VIADD R2, R5.reuse, 0x30 ;  /* 0x0000003005027836 */ /* 0x042fe20000000000 */
[----:B------:R-:W-:Y:S01]  /*7fb0*/  ISETP.LT.OR P3, PT, R0, R207, P3 ;  /* 0x000000cf0000720c */ /* 0x000fe20001f61670 */
[C---:B------:R-:W-:Y:S01]  /*7fc0*/  VIADD R0, R5.reuse, 0x21 ;  /* 0x0000002105007836 */ /* 0x040fe20000000000 */
[----:B------:R-:W-:Y:S01]  /*7fd0*/  FSEL R28, R4, -INF , !P2 ;  /* 0xff800000041c7808 */ /* 0x000fe20005000000 */
[----:B------:R-:W-:Y:S01]  /*7fe0*/  VIADD R4, R5, 0x28 ;  /* 0x0000002805047836 */ /* 0x000fe20000000000 */
[----:B------:R-:W-:Y:S01]  /*7ff0*/  FSEL R167, R167, -INF , !P0 ;  /* 0xff800000a7a77808 */ /* 0x000fe20004000000 */
[----:B------:R1:W1:Y:S01]  /*8000*/  MUFU.TANH R47, R14 ;  /* 0x0000000e002f7308 */ /* 0x0002620000002400 */
[----:B------:R-:W-:-:S02]  /*8010*/  ISETP.GE.AND P1, PT, R0, R214, PT ;  /* 0x000000d60000720c */ /* 0x000fc40003f26270 */
[C---:B------:R-:W-:Y:S01]  /*8020*/  ISETP.GE.AND P6, PT, R0.reuse, R213, PT ;  /* 0x000000d50000720c */ /* 0x040fe20003fc6270 */
[----:B--2---:R-:W-:Y:S01]  /*8030*/  VIADD R3, R5, 0x29 ;  /* 0x0000002905037836 */ /* 0x004fe20000000000 */
[C---:B------:R-:W-:Y:S02]  /*8040*/  ISETP.GE.AND P4, PT, R0.reuse, R212, PT ;  /* 0x000000d40000720c */ /* 0x040fe40003f86270 */
[C---:B------:R-:W-:Y:S01]  /*8050*/  ISETP.GE.AND P2, PT, R0.reuse, R211, PT ;  /* 0x000000d30000720c */ /* 0x040fe20003f46270 */
[----:B------:R-:W2:Y:S01]  /*8060*/  MUFU.TANH R31, R31 ;  /* 0x0000001f001f7308 */ /* 0x000ea20000002400 */
[C---:B------:R-:W-:Y:S02]  /*8070*/  ISETP.LT.OR P1, PT, R0.reuse, R210, P1 ;  /* 0x000000d20000720c */ /* 0x040fe40000f21670 */
[C---:B------:R-:W-:Y:S02]  /*8080*/  ISETP.LT.OR P6, PT, R0.reuse, R209, P6 ;  /* 0x000000d10000720c */ /* 0x040fe400037c1670 */
[----:B------:R-:W-:-:S02]  /*8090*/  ISETP.LT.OR P4, PT, R0, R208, P4 ;  /* 0x000000d00000720c */ /* 0x000fc40002781670 */
[----:B------:R-:W-:Y:S02]  /*80a0*/  ISETP.LT.OR P2, PT, R0, R207, P2 ;  /* 0x000000cf0000720c */ /* 0x000fe40001741670 */
[----:B------:R-:W-:Y:S02]  /*80b0*/  FMNMX.FTZ R0, R73, R40, !PT ;  /* 0x0000002849007209 */ /* 0x000fe40007810000 */
[C---:B------:R-:W-:Y:S02]  /*80c0*/  ISETP.GE.AND P0, PT, R4.reuse, R214, PT ;  /* 0x000000d60400720c */ /* 0x040fe40003f06270 */
[----:B------:R-:W-:Y:S02]  /*80d0*/  FMNMX.FTZ R0, R45, R0, !PT ;  /* 0x000000002d007209 */ /* 0x000fe40007810000 */
[----:B------:R-:W-:Y:S02]  /*80e0*/  ISETP.LT.OR P0, PT, R4, R210, P0 ;  /* 0x000000d20400720c */ /* 0x000fe40000701670 */
[----:B------:R-:W-:Y:S01]  /*80f0*/  FMNMX.FTZ R6, R43, R0, !PT ;  /* 0x000000002b067209 */ /* 0x000fe20007810000 */
[----:B------:R-:W-:Y:S01]  /*8100*/  VIADD R0, R5, 0x31 ;  /* 0x0000003105007836 */ /* 0x000fe20000000000 */
[----:B------:R-:W-:-:S02]  /*8110*/  FSEL R18, R154, -INF , !P0 ;  /* 0xff8000009a127808 */ /* 0x000fc40004000000 */
[----:B------:R-:W-:Y:S01]  /*8120*/  FMNMX.FTZ R7, R44, R6, !PT ;  /* 0x000000062c077209 */ /* 0x000fe20007810000 */
[C---:B------:R-:W-:Y:S01]  /*8130*/  VIADD R6, R5.reuse, 0x38 ;  /* 0x0000003805067836 */ /* 0x040fe20000000000 */
[-C--:B------:R-:W-:Y:S01]  /*8140*/  ISETP.GE.AND P0, PT, R2, R214.reuse, PT ;  /* 0x000000d60200720c */ /* 0x080fe20003f06270 */
[----:B------:R-:W-:Y:S01]  /*8150*/  VIADD R5, R5, 0x39 ;  /* 0x0000003905057836 */ /* 0x000fe20000000000 */
[----:B------:R-:W-:Y:S02]  /*8160*/  FMNMX.FTZ R7, R42, R7, !PT ;  /* 0x000000072a077209 */ /* 0x000fe40007810000 */
[----:B------:R-:W-:Y:S02]  /*8170*/  FSEL R17, R155, -INF , !P1 ;  /* 0xff8000009b117808 */ /* 0x000fe40004800000 */
[----:B------:R-:W-:Y:S02]  /*8180*/  FMNMX.FTZ R7, R41, R7, !PT ;  /* 0x0000000729077209 */ /* 0x000fe40007810000 */
[----:B------:R-:W-:-:S02]  /*8190*/  ISETP.GE.AND P1, PT, R3, R214, PT ;  /* 0x000000d60300720c */ /* 0x000fc40003f26270 */
[----:B------:R-:W-:Y:S02]  /*81a0*/  FMNMX.FTZ R7, R30, R7, !PT ;  /* 0x000000071e077209 */ /* 0x000fe40007810000 */
[-C--:B------:R-:W-:Y:S02]  /*81b0*/  ISETP.LT.OR P0, PT, R2, R210.reuse, P0 ;  /* 0x000000d20200720c */ /* 0x080fe40000701670 */
[----:B------:R-:W-:Y:S02]  /*81c0*/  FMNMX.FTZ R7, R29, R7, !PT ;  /* 0x000000071d077209 */ /* 0x000fe40007810000 */
[----:B------:R-:W-:Y:S02]  /*81d0*/  ISETP.LT.OR P1, PT, R3, R210, P1 ;  /* 0x000000d20300720c */ /* 0x000fe40000f21670 */
[----:B------:R-:W-:Y:S02]  /*81e0*/  FMNMX.FTZ R7, R28, R7, !PT ;  /* 0x000000071c077209 */ /* 0x000fe40007810000 */
[----:B---3--:R-:W-:-:S02]  /*81f0*/  FSEL R19, R12, -INF , !P0 ;  /* 0xff8000000c137808 */ /* 0x008fc40004000000 */
[----:B------:R-:W-:Y:S02]  /*8200*/  FMNMX.FTZ R7, R17, R7, !PT ;  /* 0x0000000711077209 */ /* 0x000fe40007810000 */
[-C--:B------:R-:W-:Y:S02]  /*8210*/  ISETP.GE.AND P0, PT, R6, R214.reuse, PT ;  /* 0x000000d60600720c */ /* 0x080fe40003f06270 */
[----:B----4-:R-:W-:Y:S02]  /*8220*/  FSEL R20, R46, -INF , !P1 ;  /* 0xff8000002e147808 */ /* 0x010fe40004800000 */
[----:B------:R-:W-:Y:S01]  /*8230*/  ISETP.GE.AND P1, PT, R0, R214, PT ;  /* 0x000000d60000720c */ /* 0x000fe20003f26270 */
[----:B------:R3:W4:Y:S01]  /*8240*/  MUFU.TANH R46, R15 ;  /* 0x0000000f002e7308 */ /* 0x0007220000002400 */
[----:B------:R-:W-:Y:S02]  /*8250*/  FMNMX.FTZ R7, R18, R7, !PT ;  /* 0x0000000712077209 */ /* 0x000fe40007810000 */
[----:B------:R-:W-:-:S02]  /*8260*/  ISETP.LT.OR P0, PT, R6, R210, P0 ;  /* 0x000000d20600720c */ /* 0x000fc40000701670 */
[----:B------:R-:W-:Y:S02]  /*8270*/  ISETP.LT.OR P1, PT, R0, R210, P1 ;  /* 0x000000d20000720c */ /* 0x000fe40000f21670 */
[----:B------:R-:W-:Y:S02]  /*8280*/  FMNMX.FTZ R7, R20, R7, !PT ;  /* 0x0000000714077209 */ /* 0x000fe40007810000 */
[----:B------:R-:W-:Y:S02]  /*8290*/  FSEL R143, R8, -INF , !P0 ;  /* 0xff800000088f7808 */ /* 0x000fe40004000000 */
[----:B------:R-:W-:Y:S02]  /*82a0*/  ISETP.GT.AND P0, PT, R215, R248, PT ;  /* 0x000000f8d700720c */ /* 0x000fe40003f04270 */
[----:B-----5:R-:W-:Y:S02]  /*82b0*/  FSEL R21, R13, -INF , !P1 ;  /* 0xff8000000d157808 */ /* 0x020fe40004800000 */
[----:B------:R-:W-:-:S02]  /*82c0*/  ISETP.GE.AND P1, PT, R5, R214, PT ;  /* 0x000000d60500720c */ /* 0x000fc40003f26270 */
[----:B------:R-:W-:Y:S02]  /*82d0*/  FMNMX.FTZ R7, R19, R7, !PT ;  /* 0x0000000713077209 */ /* 0x000fe40007810000 */
[----:B------:R-:W-:Y:S02]  /*82e0*/  ISETP.LT.OR P1, PT, R5, R210, P1 ;  /* 0x000000d20500720c */ /* 0x000fe40000f21670 */
[----:B------:R-:W-:Y:S02]  /*82f0*/  FMNMX.FTZ R7, R21, R7, !PT ;  /* 0x0000000715077209 */ /* 0x000fe40007810000 */
[----:B------:R-:W-:Y:S02]  /*8300*/  FSEL R142, R9, -INF , !P1 ;  /* 0xff800000098e7808 */ /* 0x000fe40004800000 */
[----:B------:R-:W-:-:S04]  /*8310*/  FMNMX.FTZ R7, R143, R7, !PT ;  /* 0x000000078f077209 */ /* 0x000fc80007810000 */
[----:B------:R-:W-:Y:S01]  /*8320*/  FMNMX.FTZ R16, R142, R7, !PT ;  /* 0x000000078e107209 */ /* 0x000fe20007810000 */
[----:B-1234-:R-:W-:Y:S06]  /*8330*/  @!P0 BRA `(.L_x_2042) ;  /* 0x00000000006c8947 */ /* 0x01efec0003800000 */
[----:B------:R-:W-:Y:S01]  /*8340*/  VIADD R7, R237, 0xfffffffd ;  /* 0xfffffffded077836 */ /* 0x000fe20000000000 */
[----:B------:R-:W-:Y:S01]  /*8350*/  ULDC.64 UR4, c[0x0][0x218] ;  /* 0x0000860000047ab9 */ /* 0x000fe20000000a00 */
[----:B------:R-:W-:Y:S02]  /*8360*/  IMAD.SHL.U32 R14, R218, 0x20, RZ ;  /* 0x00000020da0e7824 */ /* 0x000fe400078e00ff */
[----:B------:R-:W-:Y:S01]  /*8370*/  IMAD.WIDE.U32 R8, R7, R218, RZ ;  /* 0x000000da07087225 */ /* 0x000fe200078e00ff */
[----:B------:R-:W-:-:S05]  /*8380*/  SHF.R.S32.HI R10, RZ, 0x1f, R7 ;  /* 0x0000001fff0a7819 */ /* 0x000fca0000011407 */
[----:B------:R-:W-:-:S04]  /*8390*/  IMAD R10, R10, R218, RZ ;  /* 0x000000da0a0a7224 */ /* 0x000fc800078e02ff */
[----:B------:R-:W-:Y:S01]  /*83a0*/  IMAD R7, R7, R219, R10 ;  /* 0x000000db07077224 */ /* 0x000fe200078e020a */
[----:B------:R-:W-:-:S03]  /*83b0*/  LEA R10, P1, R8, R246, 0x6 ;  /* 0x000000f6080a7211 */ /* 0x000fc600078230ff */
[----:B------:R-:W-:-:S05]  /*83c0*/  IMAD.IADD R7, R9, 0x1, R7 ;  /* 0x0000000109077824 */ /* 0x000fca00078e0207 */
[----:B------:R-:W-:Y:S02]  /*83d0*/  LEA.HI.X R8, R8, R243, R7, 0x6, P1 ;  /* 0x000000f308087211 */ /* 0x000fe400008f3407 */
[----:B------:R-:W-:Y:S02]  /*83e0*/  LEA R12, P1, R10, UR4, 0x1 ;  /* 0x000000040a0c7c11 */ /* 0x000fe4000f8208ff */
[----:B------:R-:W-:Y:S02]  /*83f0*/  SHF.L.U64.HI R7, R218, 0x5, R219 ;  /* 0x00000005da077819 */ /* 0x000fe400000102db */
        /* <DEDUP_REMOVED lines=15> */
.L_x_2042:
[----:B-1----:R-:W1:Y:S01]  /*84f0*/  SHFL.BFLY PT, R8, R16, 0x2, 0x1f ;  /* 0x0c401f0010087f89 */ /* 0x002e6200000e0000 */
[----:B------:R-:W-:Y:S01]  /*8500*/  FSEL R147, R147, -INF , !P5 ;  /* 0xff80000093937808 */ /* 0x000fe20006800000 */
[----:B------:R-:W-:Y:S01]  /*8510*/  FMUL.FTZ R7, R37, UR8 ;  /* 0x0000000825077c20 */ /* 0x000fe20008410000 */
[----:B------:R-:W-:Y:S02]  /*8520*/  FSEL R156, R145, -INF , !P3 ;  /* 0xff800000919c7808 */ /* 0x000fe40005800000 */
[C---:B------:R-:W-:Y:S01]  /*8530*/  ISETP.GE.AND P1, PT, R4.reuse, R213, PT ;  /* 0x000000d50400720c */ /* 0x040fe20003f26270 */
[----:B------:R2:W3:Y:S01]  /*8540*/  MUFU.TANH R11, R7 ;  /* 0x00000007000b7308 */ /* 0x0004e20000002400 */
[C---:B------:R-:W-:Y:S02]  /*8550*/  ISETP.GE.AND P5, PT, R4.reuse, R212, PT ;  /* 0x000000d40400720c */ /* 0x040fe40003fa6270 */
[----:B------:R-:W-:Y:S02]  /*8560*/  ISETP.GE.AND P3, PT, R4, R211, PT ;  /* 0x000000d30400720c */ /* 0x000fe40003f66270 */
[----:B------:R-:W-:-:S02]  /*8570*/  FSEL R159, R148, -INF , !P6 ;  /* 0xff800000949f7808 */ /* 0x000fc40007000000 */
[----:B------:R-:W-:Y:S02]  /*8580*/  FSEL R146, R146, -INF , !P4 ;  /* 0xff80000092927808 */ /* 0x000fe40006000000 */
[----:B------:R-:W-:Y:S02]  /*8590*/  FSEL R155, R144, -INF , !P2 ;  /* 0xff800000909b7808 */ /* 0x000fe40005000000 */
[C---:B------:R-:W-:Y:S02]  /*85a0*/  ISETP.LT.OR P1, PT, R4.reuse, R209, P1 ;  /* 0x000000d10400720c */ /* 0x040fe40000f21670 */
[C---:B------:R-:W-:Y:S02]  /*85b0*/  ISETP.LT.OR P5, PT, R4.reuse, R208, P5 ;  /* 0x000000d00400720c */ /* 0x040fe40002fa1670 */
[----:B------:R-:W-:Y:S01]  /*85c0*/  ISETP.LT.OR P3, PT, R4, R207, P3 ;  /* 0x000000cf0400720c */ /* 0x000fe20001f61670 */
[----:B------:R-:W-:Y:S01]  /*85d0*/  FMUL.FTZ R4, R39, UR8 ;  /* 0x0000000827047c20 */ /* 0x000fe20008410000 */
[C---:B------:R-:W-:Y:S01]  /*85e0*/  ISETP.GE.AND P6, PT, R3.reuse, R213, PT ;  /* 0x000000d50300720c */ /* 0x040fe20003fc6270 */
[----:B--2---:R-:W-:Y:S01]  /*85f0*/  FMUL.FTZ R7, R38, UR8 ;  /* 0x0000000826077c20 */ /* 0x004fe20008410000 */
[C---:B------:R-:W-:Y:S01]  /*8600*/  ISETP.GE.AND P4, PT, R3.reuse, R212, PT ;  /* 0x000000d40300720c */ /* 0x040fe20003f86270 */
[----:B------:R2:W-:Y:S01]  /*8610*/  MUFU.TANH R15, R4 ;  /* 0x00000004000f7308 */ /* 0x0005e20000002400 */
[C---:B------:R-:W-:Y:S01]  /*8620*/  ISETP.GE.AND P2, PT, R3.reuse, R211, PT ;  /* 0x000000d30300720c */ /* 0x040fe20003f46270 */
[----:B------:R-:W-:Y:S01]  /*8630*/  LDSM.16.MT88.4 R36, [R195+0x6000] ;  /* 0x00600000c324783b */ /* 0x000fe20000004200 */
[----:B------:R-:W-:-:S02]  /*8640*/  ISETP.LT.OR P6, PT, R3, R209, P6 ;  /* 0x000000d10300720c */ /* 0x000fc400037c1670 */
[C---:B------:R-:W-:Y:S02]  /*8650*/  ISETP.LT.OR P4, PT, R3.reuse, R208, P4 ;  /* 0x000000d00300720c */ /* 0x040fe40002781670 */
[----:B------:R-:W-:Y:S01]  /*8660*/  ISETP.LT.OR P2, PT, R3, R207, P2 ;  /* 0x000000cf0300720c */ /* 0x000fe20001741670 */
[----:B------:R4:W-:Y:S01]  /*8670*/  MUFU.TANH R24, R7 ;  /* 0x0000000700187308 */ /* 0x0009e20000002400 */
[----:B------:R-:W-:Y:S02]  /*8680*/  FSEL R160, R69, -INF , !P1 ;  /* 0xff80000045a07808 */ /* 0x000fe40004800000 */
[----:B------:R-:W-:Y:S02]  /*8690*/  FSEL R145, R50, -INF , !P5 ;  /* 0xff80000032917808 */ /* 0x000fe40006800000 */
[----:B------:R-:W-:Y:S02]  /*86a0*/  FSEL R154, R48, -INF , !P3 ;  /* 0xff800000309a7808 */ /* 0x000fe40005800000 */
[----:B-1----:R-:W-:-:S02]  /*86b0*/  FMNMX.FTZ R3, R16, R8, !PT ;  /* 0x0000000810037209 */ /* 0x002fc40007810000 */
[C---:B------:R-:W-:Y:S01]  /*86c0*/  ISETP.GE.AND P1, PT, R2.reuse, R213, PT ;  /* 0x000000d50200720c */ /* 0x040fe20003f26270 */
[----:B--2---:R-:W-:Y:S01]  /*86d0*/  FMUL.FTZ R4, R23, UR8 ;  /* 0x0000000817047c20 */ /* 0x004fe20008410000 */
[C---:B------:R-:W-:Y:S01]  /*86e0*/  ISETP.GE.AND P5, PT, R2.reuse, R212, PT ;  /* 0x000000d40200720c */ /* 0x040fe20003fa6270 */
[----:B------:R-:W1:Y:S01]  /*86f0*/  SHFL.BFLY PT, R8, R3, 0x1, 0x1f ;  /* 0x0c201f0003087f89 */ /* 0x000e6200000e0000 */
[C---:B------:R-:W-:Y:S01]  /*8700*/  ISETP.GE.AND P3, PT, R2.reuse, R211, PT ;  /* 0x000000d30200720c */ /* 0x040fe20003f66270 */
[----:B------:R2:W-:Y:S01]  /*8710*/  MUFU.TANH R10, R4 ;  /* 0x00000004000a7308 */ /* 0x0005e20000002400 */
[C---:B------:R-:W-:Y:S02]  /*8720*/  ISETP.LT.OR P1, PT, R2.reuse, R209, P1 ;  /* 0x000000d10200720c */ /* 0x040fe40000f21670 */
[----:B------:R-:W-:Y:S01]  /*8730*/  ISETP.LT.OR P5, PT, R2, R208, P5 ;  /* 0x000000d00200720c */ /* 0x000fe20002fa1670 */
[----:B----4-:R-:W-:Y:S01]  /*8740*/  FMUL.FTZ R7, R22, UR8 ;  /* 0x0000000816077c20 */ /* 0x010fe20008410000 */
[----:B------:R-:W-:-:S02]  /*8750*/  ISETP.LT.OR P3, PT, R2, R207, P3 ;  /* 0x000000cf0200720c */ /* 0x000fc40001f61670 */
[----:B------:R-:W-:Y:S01]  /*8760*/  FMNMX.FTZ R2, R72, R57, !PT ;  /* 0x0000003948027209 */ /* 0x000fe20007810000 */
[----:B------:R4:W5:Y:S01]  /*8770*/  MUFU.TANH R9, R7 ;  /* 0x0000000700097308 */ /* 0x0009620000002400 */
[----:B------:R-:W-:Y:S02]  /*8780*/  FSEL R161, R68, -INF , !P6 ;  /* 0xff80000044a17808 */ /* 0x000fe40007000000 */
[----:B------:R-:W-:Y:S02]  /*8790*/  FMNMX.FTZ R2, R58, R2, !PT ;  /* 0x000000023a027209 */ /* 0x000fe40007810000 */
[----:B------:R-:W-:Y:S02]  /*87a0*/  FSEL R144, R49, -INF , !P4 ;  /* 0xff80000031907808 */ /* 0x000fe40006000000 */
[----:B------:R-:W-:Y:S02]  /*87b0*/  FSEL R163, R47, -INF , !P1 ;  /* 0xff8000002fa37808 */ /* 0x000fe40004800000 */
[----:B------:R-:W-:Y:S01]  /*87c0*/  ISETP.GE.AND P6, PT, R0, R213, PT ;  /* 0x000000d50000720c */ /* 0x000fe20003fc6270 */
[----:B--2---:R-:W-:Y:S01]  /*87d0*/  FMUL.FTZ R4, R32, UR8 ;  /* 0x0000000820047c20 */ /* 0x004fe20008410000 */
[----:B------:R-:W-:-:S02]  /*87e0*/  ISETP.GE.AND P4, PT, R0, R212, PT ;  /* 0x000000d40000720c */ /* 0x000fc40003f86270 */
[----:B------:R-:W-:Y:S01]  /*87f0*/  ISETP.GE.AND P1, PT, R0, R211, PT ;  /* 0x000000d30000720c */ /* 0x000fe20003f26270 */
[----:B------:R2:W5:Y:S01]  /*8800*/  MUFU.TANH R13, R4 ;  /* 0x00000004000d7308 */ /* 0x0005620000002400 */
[----:B------:R-:W-:Y:S02]  /*8810*/  FMNMX.FTZ R2, R56, R2, !PT ;  /* 0x0000000238027209 */ /* 0x000fe40007810000 */
[C---:B------:R-:W-:Y:S01]  /*8820*/  ISETP.LT.OR P6, PT, R0.reuse, R209, P6 ;  /* 0x000000d10000720c */ /* 0x040fe200037c1670 */
[----:B----4-:R-:W-:Y:S01]  /*8830*/  FMUL.FTZ R7, R35, UR8 ;  /* 0x0000000823077c20 */ /* 0x010fe20008410000 */
[C---:B------:R-:W-:Y:S02]  /*8840*/  ISETP.LT.OR P4, PT, R0.reuse, R208, P4 ;  /* 0x000000d00000720c */ /* 0x040fe40002781670 */
[----:B------:R-:W-:Y:S02]  /*8850*/  ISETP.LT.OR P1, PT, R0, R207, P1 ;  /* 0x000000cf0000720c */ /* 0x000fe40000f21670 */
[----:B------:R-:W-:Y:S01]  /*8860*/  FMNMX.FTZ R0, R53, R2, !PT ;  /* 0x0000000235007209 */ /* 0x000fe20007810000 */
[----:B------:R-:W-:Y:S01]  /*8870*/  FMUL.FTZ R2, R34, UR8 ;  /* 0x0000000822027c20 */ /* 0x000fe20008410000 */
[----:B-1----:R-:W-:-:S02]  /*8880*/  FMNMX.FTZ R235, R3, R8, !PT ;  /* 0x0000000803eb7209 */ /* 0x002fc40007810000 */
[----:B------:R-:W-:Y:S01]  /*8890*/  FMNMX.FTZ R0, R166, R0, !PT ;  /* 0x00000000a6007209 */ /* 0x000fe20007810000 */
[----:B------:R1:W-:Y:S01]  /*88a0*/  MUFU.TANH R14, R2 ;  /* 0x00000002000e7308 */ /* 0x0003e20000002400 */
[----:B---3--:R-:W-:Y:S02]  /*88b0*/  FSEL R174, R11, -INF , !P4 ;  /* 0xff8000000bae7808 */ /* 0x008fe40006000000 */
[----:B------:R-:W-:Y:S01]  /*88c0*/  FMNMX.FTZ R0, R165, R0, !PT ;  /* 0x00000000a5007209 */ /* 0x000fe20007810000 */
[----:B--2---:R-:W-:Y:S01]  /*88d0*/  FMUL.FTZ R4, R33, UR8 ;  /* 0x0000000821047c20 */ /* 0x004fe20008410000 */
[----:B------:R-:W-:Y:S01]  /*88e0*/  FSETP.NEU.FTZ.AND P4, PT, R235, -INF , PT ;  /* 0xff800000eb00780b */ /* 0x000fe20003f9d000 */
[----:B------:R-:W-:Y:S01]  /*88f0*/  LDSM.16.MT88.4 R32, [R194+0x6800] ;  /* 0x00680000c220783b */ /* 0x000fe20000004200 */
[----:B------:R-:W-:Y:S01]  /*8900*/  FMNMX.FTZ R0, R164, R0, !PT ;  /* 0x00000000a4007209 */ /* 0x000fe20007810000 */
[----:B------:R2:W-:Y:S01]  /*8910*/  MUFU.TANH R11, R7 ;  /* 0x00000007000b7308 */ /* 0x0005e20000002400 */
[----:B------:R-:W-:-:S02]  /*8920*/  FSEL R162, R31, -INF , !P5 ;  /* 0xff8000001fa27808 */ /* 0x000fc40006800000 */
[----:B------:R-:W-:Y:S01]  /*8930*/  FMNMX.FTZ R3, R158, R0, !PT ;  /* 0x000000009e037209 */ /* 0x000fe20007810000 */
[----:B------:R-:W-:Y:S01]  /*8940*/  FMUL.FTZ R0, R235, UR9 ;  /* 0x00000009eb007c20 */ /* 0x000fe20008410000 */
[----:B------:R-:W-:Y:S02]  /*8950*/  ISETP.GE.AND P5, PT, R6, R213, PT ;  /* 0x000000d50600720c */ /* 0x000fe40003fa6270 */
[----:B------:R-:W-:Y:S01]  /*8960*/  FMNMX.FTZ R3, R167, R3, !PT ;  /* 0x00000003a7037209 */ /* 0x000fe20007810000 */
[----:B------:R-:W3:Y:S01]  /*8970*/  MUFU.TANH R12, R4 ;  /* 0x00000004000c7308 */ /* 0x000ee20000002400 */
[----:B-1----:R-:W-:Y:S02]  /*8980*/  FMNMX.FTZ R2, R71, R66, !PT ;  /* 0x0000004247027209 */ /* 0x002fe40007810000 */
[----:B------:R-:W-:Y:S02]  /*8990*/  FSEL R0, R0, RZ, P4 ;  /* 0x000000ff00007208 */ /* 0x000fe40002000000 */
[----:B------:R-:W-:-:S02]  /*89a0*/  FMNMX.FTZ R2, R65, R2, !PT ;  /* 0x0000000241027209 */ /* 0x000fc40007810000 */
[----:B------:R-:W-:Y:S01]  /*89b0*/  ISETP.LT.OR P5, PT, R6, R209, P5 ;  /* 0x000000d10600720c */ /* 0x000fe20002fa1670 */
[--C-:B------:R-:W-:Y:S01]  /*89c0*/  FFMA.FTZ R8, R43, UR9, -R0.reuse ;  /* 0x000000092b087c23 */ /* 0x100fe20008010800 */
[----:B------:R-:W-:Y:S02]  /*89d0*/  FMNMX.FTZ R2, R59, R2, !PT ;  /* 0x000000023b027209 */ /* 0x000fe40007810000 */
[----:B--2---:R-:W-:Y:S01]  /*89e0*/  FMNMX.FTZ R7, R159, R3, !PT ;  /* 0x000000039f077209 */ /* 0x004fe20007810000 */
[----:B------:R-:W-:Y:S01]  /*89f0*/  FFMA.FTZ R3, R40, UR9, -R0 ;  /* 0x0000000928037c23 */ /* 0x000fe20008010800 */
[----:B------:R-:W-:Y:S01]  /*8a00*/  FMNMX.FTZ R2, R54, R2, !PT ;  /* 0x0000000236027209 */ /* 0x000fe20007810000 */
[----:B------:R-:W-:Y:S01]  /*8a10*/  MUFU.EX2 R248, R8 ;  /* 0x0000000800f87308 */ /* 0x000fe20000000800 */
[----:B------:R-:W-:Y:S02]  /*8a20*/  FMNMX.FTZ R7, R160, R7, !PT ;  /* 0x00000007a0077209 */ /* 0x000fe40007810000 */
[----:B-----5:R-:W-:-:S02]  /*8a30*/  FSEL R184, R9, -INF , !P5 ;  /* 0xff80000009b87808 */ /* 0x020fc40006800000 */
[----:B------:R-:W-:Y:S02]  /*8a40*/  FMNMX.FTZ R7, R161, R7, !PT ;  /* 0x00000007a1077209 */ /* 0x000fe40007810000 */
[----:B------:R-:W-:Y:S01]  /*8a50*/  FSEL R157, R46, -INF , !P6 ;  /* 0xff8000002e9d7808 */ /* 0x000fe20007000000 */
[----:B------:R1:W-:Y:S01]  /*8a60*/  MUFU.EX2 R250, R3 ;  /* 0x0000000300fa7308 */ /* 0x0003e20000000800 */
[----:B------:R-:W-:Y:S02]  /*8a70*/  ISETP.GE.AND P5, PT, R5, R213, PT ;  /* 0x000000d50500720c */ /* 0x000fe40003fa6270 */
[----:B------:R-:W-:Y:S02]  /*8a80*/  FMNMX.FTZ R7, R163, R7, !PT ;  /* 0x00000007a3077209 */ /* 0x000fe40007810000 */
[----:B------:R-:W-:Y:S02]  /*8a90*/  ISETP.LT.OR P5, PT, R5, R209, P5 ;  /* 0x000000d10500720c */ /* 0x000fe40002fa1670 */
[----:B------:R-:W-:-:S02]  /*8aa0*/  FMNMX.FTZ R7, R157, R7, !PT ;  /* 0x000000079d077209 */ /* 0x000fc40007810000 */
[----:B------:R-:W-:Y:S02]  /*8ab0*/  FSEL R183, R10, -INF , !P5 ;  /* 0xff8000000ab77808 */ /* 0x000fe40006800000 */
[C---:B------:R-:W-:Y:S02]  /*8ac0*/  ISETP.GE.AND P6, PT, R6.reuse, R212, PT ;  /* 0x000000d40600720c */ /* 0x040fe40003fc6270 */
[C---:B------:R-:W-:Y:S02]  /*8ad0*/  ISETP.GE.AND P5, PT, R6.reuse, R211, PT ;  /* 0x000000d30600720c */ /* 0x040fe40003fa6270 */
[----:B------:R-:W-:Y:S02]  /*8ae0*/  ISETP.LT.OR P6, PT, R6, R208, P6 ;  /* 0x000000d00600720c */ /* 0x000fe400037c1670 */
[----:B-1----:R-:W-:Y:S01]  /*8af0*/  FMNMX.FTZ R3, R52, R2, !PT ;  /* 0x0000000234037209 */ /* 0x002fe20007810000 */
[----:B------:R-:W-:Y:S01]  /*8b00*/  FFMA.FTZ R2, R45, UR9, -R0 ;  /* 0x000000092d027c23 */ /* 0x000fe20008010800 */
[----:B------:R-:W-:-:S02]  /*8b10*/  FSEL R170, R13, -INF , !P6 ;  /* 0xff8000000daa7808 */ /* 0x000fc40007000000 */
[----:B------:R-:W-:Y:S01]  /*8b20*/  FMNMX.FTZ R3, R64, R3, !PT ;  /* 0x0000000340037209 */ /* 0x000fe20007810000 */
[----:B------:R1:W-:Y:S01]  /*8b30*/  MUFU.EX2 R249, R2 ;  /* 0x0000000200f97308 */ /* 0x0003e20000000800 */
[----:B------:R-:W-:Y:S02]  /*8b40*/  ISETP.GE.AND P6, PT, R5, R212, PT ;  /* 0x000000d40500720c */ /* 0x000fe40003fc6270 */
[----:B------:R-:W-:Y:S02]  /*8b50*/  FMNMX.FTZ R3, R149, R3, !PT ;  /* 0x0000000395037209 */ /* 0x000fe40007810000 */
[----:B------:R-:W-:Y:S02]  /*8b60*/  ISETP.LT.OR P6, PT, R5, R208, P6 ;  /* 0x000000d00500720c */ /* 0x000fe400037c1670 */
[----:B------:R-:W-:Y:S02]  /*8b70*/  ISETP.LT.OR P5, PT, R6, R207, P5 ;  /* 0x000000cf0600720c */ /* 0x000fe40002fa1670 */
[----:B---3--:R-:W-:-:S02]  /*8b80*/  FSEL R171, R12, -INF , !P6 ;  /* 0xff8000000cab7808 */ /* 0x008fc40007000000 */
[----:B------:R-:W-:Y:S02]  /*8b90*/  FSEL R140, R51, -INF , !P2 ;  /* 0xff800000338c7808 */ /* 0x000fe40005000000 */
[----:B------:R-:W-:Y:S02]  /*8ba0*/  FSEL R168, R24, -INF , !P3 ;  /* 0xff80000018a87808 */ /* 0x000fe40005800000 */
[----:B------:R-:W-:Y:S02]  /*8bb0*/  MOV R148, R241 ;  /* 0x000000f100947202 */ /* 0x000fe40000000f00 */
[----:B-1----:R-:W-:Y:S02]  /*8bc0*/  FMNMX.FTZ R2, R70, R74, !PT ;  /* 0x0000004a46027209 */ /* 0x002fe40007810000 */
[----:B------:R-:W-:Y:S02]  /*8bd0*/  ISETP.GE.AND P2, PT, R5, R211, PT ;  /* 0x000000d30500720c */ /* 0x000fe40003f46270 */
        /* <DEDUP_REMOVED lines=9> */
[----:B------:R1:W2:Y:S01]  /*8c70*/  MUFU.EX2 R247, R3 ;  /* 0x0000000300f77308 */ /* 0x0002a20000000800 */
[----:B------:R-:W3:Y:S01]  /*8c80*/  SHFL.BFLY PT, R8, R2, 0x2, 0x1f ;  /* 0x0c401f0002087f89 */ /* 0x000ee200000e0000 */
[----:B------:R-:W-:Y:S02]  /*8c90*/  FSEL R169, R15, -INF , !P1 ;  /* 0xff8000000fa97808 */ /* 0x000fe40004800000 */
[----:B------:R-:W-:Y:S02]  /*8ca0*/  FMNMX.FTZ R7, R145, R7, !PT ;  /* 0x0000000791077209 */ /* 0x000fe40007810000 */
[----:B------:R-:W-:Y:S01]  /*8cb0*/  ISETP.LT.OR P2, PT, R5, R207, P2 ;  /* 0x000000cf0500720c */ /* 0x000fe20001741670 */
[----:B------:R-:W-:Y:S01]  /*8cc0*/  FFMA.FTZ R5, R17, UR9, -R0 ;  /* 0x0000000911057c23 */ /* 0x000fe20008010800 */
[----:B------:R-:W-:Y:S02]  /*8cd0*/  FMNMX.FTZ R7, R144, R7, !PT ;  /* 0x0000000790077209 */ /* 0x000fe40007810000 */
[----:B------:R-:W-:Y:S01]  /*8ce0*/  FSEL R173, R14, -INF , !P5 ;  /* 0xff8000000ead7808 */ /* 0x000fe20006800000 */
[----:B------:R4:W-:Y:S01]  /*8cf0*/  MUFU.EX2 R230, R5 ;  /* 0x0000000500e67308 */ /* 0x0009e20000000800 */
[----:B------:R-:W-:-:S02]  /*8d00*/  FSEL R172, R11, -INF , !P2 ;  /* 0xff8000000bac7808 */ /* 0x000fc40005000000 */
[----:B------:R-:W-:Y:S02]  /*8d10*/  MOV R25, R240 ;  /* 0x000000f000197202 */ /* 0x000fe40000000f00 */
[----:B-1----:R-:W-:Y:S01]  /*8d20*/  FMNMX.FTZ R3, R153, R4, !PT ;  /* 0x0000000499037209 */ /* 0x002fe20007810000 */
[----:B------:R-:W-:Y:S01]  /*8d30*/  FFMA.FTZ R4, R42, UR9, -R0 ;  /* 0x000000092a047c23 */ /* 0x000fe20008010800 */
[----:B--2---:R-:W-:Y:S02]  /*8d40*/  F2FP.BF16.F32.PACK_AB R10, R247, R248 ;  /* 0x000000f8f70a723e */ /* 0x004fe400000010ff */
[----:B------:R-:W-:Y:S01]  /*8d50*/  FMNMX.FTZ R3, R152, R3, !PT ;  /* 0x0000000398037209 */ /* 0x000fe20007810000 */
[----:B------:R1:W-:Y:S03]  /*8d60*/  MUFU.EX2 R246, R4 ;  /* 0x0000000400f67308 */ /* 0x0003e60000000800 */
[----:B------:R-:W-:-:S02]  /*8d70*/  FMNMX.FTZ R3, R151, R3, !PT ;  /* 0x0000000397037209 */ /* 0x000fc40007810000 */
[----:B---3--:R-:W-:Y:S01]  /*8d80*/  FMNMX.FTZ R2, R2, R8, !PT ;  /* 0x0000000802027209 */ /* 0x008fe20007810000 */
[----:B----4-:R-:W-:Y:S01]  /*8d90*/  FFMA.FTZ R5, R18, UR9, -R0 ;  /* 0x0000000912057c23 */ /* 0x010fe20008010800 */
[----:B------:R-:W-:-:S03]  /*8da0*/  FMNMX.FTZ R3, R150, R3, !PT ;  /* 0x0000000396037209 */ /* 0x000fc60007810000 */
[----:B------:R-:W2:Y:S01]  /*8db0*/  SHFL.BFLY PT, R8, R2, 0x1, 0x1f ;  /* 0x0c201f0002087f89 */ /* 0x000ea200000e0000 */
[----:B------:R-:W-:Y:S01]  /*8dc0*/  MUFU.EX2 R227, R5 ;  /* 0x0000000500e37308 */ /* 0x000fe20000000800 */
[----:B-1----:R-:W-:Y:S01]  /*8dd0*/  FMNMX.FTZ R4, R162, R7, !PT ;  /* 0x00000007a2047209 */ /* 0x002fe20007810000 */
[----:B------:R-:W-:-:S03]  /*8de0*/  FFMA.FTZ R7, R41, UR9, -R0 ;  /* 0x0000000929077c23 */ /* 0x000fc60008010800 */
[----:B------:R-:W-:-:S03]  /*8df0*/  FMNMX.FTZ R4, R174, R4, !PT ;  /* 0x00000004ae047209 */ /* 0x000fc60007810000 */
[----:B------:R1:W-:Y:S01]  /*8e00*/  MUFU.EX2 R243, R7 ;  /* 0x0000000700f37308 */ /* 0x0003e20000000800 */
[----:B------:R-:W-:-:S04]  /*8e10*/  FMNMX.FTZ R4, R170, R4, !PT ;  /* 0x00000004aa047209 */ /* 0x000fc80007810000 */
[----:B------:R-:W-:Y:S02]  /*8e20*/  FMNMX.FTZ R4, R171, R4, !PT ;  /* 0x00000004ab047209 */ /* 0x000fe40007810000 */
[----:B--2---:R-:W-:Y:S01]  /*8e30*/  FMNMX.FTZ R234, R2, R8, !PT ;  /* 0x0000000802ea7209 */ /* 0x004fe20007810000 */
[----:B------:R-:W-:-:S03]  /*8e40*/  FFMA.FTZ R2, R20, UR9, -R0 ;  /* 0x0000000914027c23 */ /* 0x000fc60008010800 */
[----:B------:R-:W-:Y:S01]  /*8e50*/  FSETP.NEU.FTZ.AND P3, PT, R234, -INF , PT ;  /* 0xff800000ea00780b */ /* 0x000fe20003f7d000 */
[----:B------:R2:W-:Y:S01]  /*8e60*/  MUFU.EX2 R226, R2 ;  /* 0x0000000200e27308 */ /* 0x0005e20000000800 */
[----:B-1----:R-:W-:Y:S01]  /*8e70*/  FMNMX.FTZ R7, R156, R3, !PT ;  /* 0x000000039c077209 */ /* 0x002fe20007810000 */
[----:B------:R-:W-:Y:S01]  /*8e80*/  FFMA.FTZ R3, R30, UR9, -R0 ;  /* 0x000000091e037c23 */ /* 0x000fe20008010800 */
[----:B------:R-:W-:Y:S02]  /*8e90*/  FMUL.FTZ R12, R234, UR9 ;  /* 0x00000009ea0c7c20 */ /* 0x000fe40008410000 */
[----:B------:R-:W-:Y:S02]  /*8ea0*/  FMNMX.FTZ R6, R155, R7, !PT ;  /* 0x000000079b067209 */ /* 0x000fe40007810000 */
[----:B------:R-:W1:Y:S01]  /*8eb0*/  SHFL.BFLY PT, R7, R4, 0x2, 0x1f ;  /* 0x0c401f0004077f89 */ /* 0x000e6200000e0000 */
[----:B------:R3:W-:Y:S01]  /*8ec0*/  MUFU.EX2 R242, R3 ;  /* 0x0000000300f27308 */ /* 0x0007e20000000800 */
[----:B------:R-:W-:-:S02]  /*8ed0*/  FMNMX.FTZ R6, R154, R6, !PT ;  /* 0x000000069a067209 */ /* 0x000fc40007810000 */
[----:B------:R-:W-:Y:S02]  /*8ee0*/  FSEL R12, R12, RZ, P3 ;  /* 0x000000ff0c0c7208 */ /* 0x000fe40001800000 */
[----:B------:R-:W-:-:S04]  /*8ef0*/  FMNMX.FTZ R6, R140, R6, !PT ;  /* 0x000000068c067209 */ /* 0x000fc80007810000 */
[----:B------:R-:W-:Y:S01]  /*8f00*/  FMNMX.FTZ R6, R168, R6, !PT ;  /* 0x00000006a8067209 */ /* 0x000fe20007810000 */
[--C-:B--2---:R-:W-:Y:S02]  /*8f10*/  FFMA.FTZ R2, R19, UR9, -R0.reuse ;  /* 0x0000000913027c23 */ /* 0x104fe40008010800 */
[----:B------:R-:W-:Y:S02]  /*8f20*/  LDSM.16.MT88.4 R16, [R193+0x6000] ;  /* 0x00600000c110783b */ /* 0x000fe40000004200 */
[----:B------:R2:W-:Y:S01]  /*8f30*/  MUFU.EX2 R231, R2 ;  /* 0x0000000200e77308 */ /* 0x0005e20000000800 */
[----:B---3--:R-:W-:-:S07]  /*8f40*/  FFMA.FTZ R3, R29, UR9, -R0 ;  /* 0x000000091d037c23 */ /* 0x008fce0008010800 */
[----:B------:R3:W-:Y:S01]  /*8f50*/  MUFU.EX2 R241, R3 ;  /* 0x0000000300f17308 */ /* 0x0007e20000000800 */
[----:B-1----:R-:W-:Y:S01]  /*8f60*/  FMNMX.FTZ R4, R4, R7, !PT ;  /* 0x0000000704047209 */ /* 0x002fe20007810000 */
[--C-:B--2---:R-:W-:Y:S02]  /*8f70*/  FFMA.FTZ R2, R21, UR9, -R0.reuse ;  /* 0x0000000915027c23 */ /* 0x104fe40008010800 */
[----:B------:R-:W-:Y:S04]  /*8f80*/  LDSM.16.MT88.4 R20, [R196+0x6000] ;  /* 0x00600000c414783b */ /* 0x000fe80000004200 */
[----:B------:R1:W-:Y:S01]  /*8f90*/  MUFU.EX2 R240, R2 ;  /* 0x0000000200f07308 */ /* 0x0003e20000000800 */
[----:B---3--:R-:W-:Y:S02]  /*8fa0*/  FFMA.FTZ R3, R28, UR9, -R0 ;  /* 0x000000091c037c23 */ /* 0x008fe40008010800 */
[----:B------:R-:W-:Y:S05]  /*8fb0*/  LDSM.16.MT88.4 R28, [R194+0x6000] ;  /* 0x00600000c21c783b */ /* 0x000fea0000004200 */
[----:B------:R2:W-:Y:S01]  /*8fc0*/  MUFU.EX2 R236, R3 ;  /* 0x0000000300ec7308 */ /* 0x0005e20000000800 */
[----:B-1----:R-:W-:Y:S01]  /*8fd0*/  FFMA.FTZ R2, R57, UR9, -R12 ;  /* 0x0000000939027c23 */ /* 0x002fe2000801080c */
[----:B------:R-:W-:-:S02]  /*8fe0*/  MOV R57, R25 ;  /* 0x0000001900397202 */ /* 0x000fc40000000f00 */
[----:B------:R-:W-:Y:S04]  /*8ff0*/  LDSM.16.MT88.4 R24, [R193+0x6800] ;  /* 0x00680000c118783b */ /* 0x000fe80000004200 */
[----:B------:R1:W-:Y:S01]  /*9000*/  MUFU.EX2 R224, R2 ;  /* 0x0000000200e07308 */ /* 0x0003e20000000800 */
[----:B--2---:R-:W-:Y:S02]  /*9010*/  FMNMX.FTZ R3, R169, R6, !PT ;  /* 0x00000006a9037209 */ /* 0x004fe40007810000 */
[----:B------:R-:W2:Y:S02]  /*9020*/  SHFL.BFLY PT, R6, R4, 0x1, 0x1f ;  /* 0x0c201f0004067f89 */ /* 0x000ea400000e0000 */
[----:B------:R-:W-:-:S04]  /*9030*/  FMNMX.FTZ R3, R173, R3, !PT ;  /* 0x00000003ad037209 */ /* 0x000fc80007810000 */
[----:B------:R-:W-:-:S05]  /*9040*/  FMNMX.FTZ R3, R172, R3, !PT ;  /* 0x00000003ac037209 */ /* 0x000fca0007810000 */
[----:B------:R-:W1:Y:S01]  /*9050*/  SHFL.BFLY PT, R5, R3, 0x2, 0x1f ;  /* 0x0c401f0003057f89 */ /* 0x000e6200000e0000 */
[----:B--2---:R-:W-:Y:S01]  /*9060*/  FMNMX.FTZ R233, R4, R6, !PT ;  /* 0x0000000604e97209 */ /* 0x004fe20007810000 */
[----:B------:R-:W-:-:S03]  /*9070*/  FFMA.FTZ R4, R56, UR9, -R12 ;  /* 0x0000000938047c23 */ /* 0x000fc6000801080c */
[----:B------:R-:W-:Y:S01]  /*9080*/  FSETP.NEU.FTZ.AND P2, PT, R233, -INF , PT ;  /* 0xff800000e900780b */ /* 0x000fe20003f5d000 */
[----:B------:R2:W-:Y:S01]  /*9090*/  MUFU.EX2 R223, R4 ;  /* 0x0000000400df7308 */ /* 0x0005e20000000800 */
[----:B-1----:R-:W-:Y:S01]  /*90a0*/  FMNMX.FTZ R2, R3, R5, !PT ;  /* 0x0000000503027209 */ /* 0x002fe20007810000 */
[----:B------:R-:W-:-:S04]  /*90b0*/  FFMA.FTZ R3, R58, UR9, -R12 ;  /* 0x000000093a037c23 */ /* 0x000fc8000801080c */
[----:B------:R-:W1:Y:S02]  /*90c0*/  SHFL.BFLY PT, R5, R2, 0x1, 0x1f ;  /* 0x0c201f0002057f89 */ /* 0x000e6400000e0000 */
[----:B------:R3:W4:Y:S01]  /*90d0*/  MUFU.EX2 R222, R3 ;  /* 0x0000000300de7308 */ /* 0x0007220000000800 */
[----:B--2---:R-:W-:-:S07]  /*90e0*/  FFMA.FTZ R4, R53, UR9, -R12 ;  /* 0x0000000935047c23 */ /* 0x004fce000801080c */
[----:B------:R2:W5:Y:S01]  /*90f0*/  MUFU.EX2 R225, R4 ;  /* 0x0000000400e17308 */ /* 0x0005620000000800 */
[----:B---3--:R-:W-:Y:S01]  /*9100*/  FMUL.FTZ R3, R233, UR9 ;  /* 0x00000009e9037c20 */ /* 0x008fe20008410000 */
[----:B----4-:R-:W-:-:S04]  /*9110*/  F2FP.BF16.F32.PACK_AB R9, R222, R224 ;  /* 0x000000e0de09723e */ /* 0x010fc800000010ff */
[----:B------:R-:W-:Y:S02]  /*9120*/  FSEL R3, R3, RZ, P2 ;  /* 0x000000ff03037208 */ /* 0x000fe40001000000 */
[----:B-1----:R-:W-:Y:S02]  /*9130*/  FMNMX.FTZ R232, R2, R5, !PT ;  /* 0x0000000502e87209 */ /* 0x002fe40007810000 */
[----:B------:R-:W-:Y:S01]  /*9140*/  FSEL R5, R233, RZ, P2 ;  /* 0x000000ffe9057208 */ /* 0x000fe20001000000 */
[--C-:B--2---:R-:W-:Y:S01]  /*9150*/  FFMA.FTZ R4, R66, UR9, -R3.reuse ;  /* 0x0000000942047c23 */ /* 0x104fe20008010803 */
[----:B------:R-:W-:Y:S01]  /*9160*/  FFMA.FTZ R2, R59, UR9, -R3 ;  /* 0x000000093b027c23 */ /* 0x000fe20008010803 */
[C---:B------:R-:W-:Y:S02]  /*9170*/  FSETP.NEU.FTZ.AND P1, PT, R232.reuse, -INF , PT ;  /* 0xff800000e800780b */ /* 0x040fe40003f3d000 */
[----:B------:R1:W-:Y:S01]  /*9180*/  MUFU.EX2 R190, R4 ;  /* 0x0000000400be7308 */ /* 0x0003e20000000800 */
[----:B------:R-:W-:Y:S01]  /*9190*/  FADD.FTZ R6, R71, -R5 ;  /* 0x8000000547067221 */ /* 0x000fe20000010000 */
[----:B------:R-:W-:-:S02]  /*91a0*/  FSEL R5, R232, RZ, P1 ;  /* 0x000000ffe8057208 */ /* 0x000fc40000800000 */
[----:B-----5:R-:W-:Y:S01]  /*91b0*/  F2FP.BF16.F32.PACK_AB R11, R225, R223 ;  /* 0x000000dfe10b723e */ /* 0x020fe200000010ff */
[----:B------:R-:W-:-:S03]  /*91c0*/  FMUL.FTZ R6, R6, UR9 ;  /* 0x0000000906067c20 */ /* 0x000fc60008410000 */
[----:B------:R2:W-:Y:S08]  /*91d0*/  MUFU.EX2 R191, R2 ;  /* 0x0000000200bf7308 */ /* 0x0005f00000000800 */
[----:B------:R-:W3:Y:S01]  /*91e0*/  MUFU.EX2 R56, R6 ;  /* 0x0000000600387308 */ /* 0x000ee20000000800 */
[----:B-1----:R-:W-:-:S07]  /*91f0*/  FFMA.FTZ R4, R65, UR9, -R3 ;  /* 0x0000000941047c23 */ /* 0x002fce0008010803 */
[----:B------:R1:W-:Y:S01]  /*9200*/  MUFU.EX2 R217, R4 ;  /* 0x0000000400d97308 */ /* 0x0003e20000000800 */
[----:B--2---:R-:W-:-:S05]  /*9210*/  FMUL.FTZ R2, R232, UR9 ;  /* 0x00000009e8027c20 */ /* 0x004fca0008410000 */
[----:B------:R-:W-:Y:S01]  /*9220*/  FSEL R2, R2, RZ, P1 ;  /* 0x000000ff02027208 */ /* 0x000fe20000800000 */
        /* <DEDUP_REMOVED lines=8> */
[--C-:B-1----:R-:W-:Y:S01]  /*92b0*/  FFMA.FTZ R4, R54, UR9, -R3.reuse ;  /* 0x0000000936047c23 */ /* 0x102fe20008010803 */
[-C--:B------:R-:W-:Y:S01]  /*92c0*/  FMUL.FTZ R112, R112, R56.reuse ;  /* 0x0000003870707220 */ /* 0x080fe20000410000 */
[-C--:B------:R-:W-:Y:S01]  /*92d0*/  FMUL.FTZ R113, R113, R56.reuse ;  /* 0x0000003871717220 */ /* 0x080fe20000410000 */
[-C--:B------:R-:W-:Y:S01]  /*92e0*/  FMUL.FTZ R120, R120, R56.reuse ;  /* 0x0000003878787220 */ /* 0x080fe20000410000 */
[----:B------:R1:W2:Y:S01]  /*92f0*/  MUFU.EX2 R220, R4 ;  /* 0x0000000400dc7308 */ /* 0x0002a20000000800 */
[-C--:B------:R-:W-:Y:S01]  /*9300*/  FMUL.FTZ R121, R121, R56.reuse ;  /* 0x0000003879797220 */ /* 0x080fe20000410000 */
[-C--:B------:R-:W-:Y:S01]  /*9310*/  FMUL.FTZ R128, R128, R56.reuse ;  /* 0x0000003880807220 */ /* 0x080fe20000410000 */
[-C--:B------:R-:W-:Y:S01]  /*9320*/  FMUL.FTZ R129, R129, R56.reuse ;  /* 0x0000003881817220 */ /* 0x080fe20000410000 */
[-C--:B------:R-:W-:Y:S01]  /*9330*/  FMUL.FTZ R136, R136, R56.reuse ;  /* 0x0000003888887220 */ /* 0x080fe20000410000 */
[----:B------:R-:W-:Y:S01]  /*9340*/  FMUL.FTZ R137, R137, R56 ;  /* 0x0000003889897220 */ /* 0x000fe20000410000 */
[----:B-1----:R-:W-:Y:S01]  /*9350*/  FFMA.FTZ R4, R52, UR9, -R3 ;  /* 0x0000000934047c23 */ /* 0x002fe20008010803 */
[----:B--2---:R-:W-:-:S03]  /*9360*/  F2FP.BF16.F32.PACK_AB R6, R220, R191 ;  /* 0x000000bfdc06723e */ /* 0x004fc600000010ff */
        /* <DEDUP_REMOVED lines=9> */
[----:B-1----:R-:W-:Y:S01]  /*9400*/  FADD.FTZ R4, R70, -R5 ;  /* 0x8000000546047221 */ /* 0x002fe20000010000 */
[----:B------:R-:W-:Y:S02]  /*9410*/  FSEL R5, R235, RZ, P4 ;  /* 0x000000ffeb057208 */ /* 0x000fe40002000000 */
[----:B--2---:R-:W-:Y:S01]  /*9420*/  F2FP.BF16.F32.PACK_AB R7, R188, R189 ;  /* 0x000000bdbc07723e */ /* 0x004fe200000010ff */
[----:B------:R-:W-:Y:S02]  /*9430*/  FMUL.FTZ R4, R4, UR9 ;  /* 0x0000000904047c20 */ /* 0x000fe40008410000 */
[----:B------:R-:W-:Y:S02]  /*9440*/  FADD.FTZ R5, R73, -R5 ;  /* 0x8000000549057221 */ /* 0x000fe40000010000 */
[----:B------:R1:W2:Y:S02]  /*9450*/  MUFU.EX2 R15, R4 ;  /* 0x00000004000f7308 */ /* 0x0002a40000000800 */
[----:B------:R-:W-:-:S06]  /*9460*/  FMUL.FTZ R5, R5, UR9 ;  /* 0x0000000905057c20 */ /* 0x000fcc0008410000 */
[----:B------:R3:W4:Y:S01]  /*9470*/  MUFU.EX2 R13, R5 ;  /* 0x00000005000d7308 */ /* 0x0007220000000800 */
[----:B-1----:R-:W-:Y:S01]  /*9480*/  FFMA.FTZ R4, R64, UR9, -R3 ;  /* 0x0000000940047c23 */ /* 0x002fe20008010803 */
[-C--:B--2---:R-:W-:Y:S01]  /*9490*/  FMUL.FTZ R78, R78, R15.reuse ;  /* 0x0000000f4e4e7220 */ /* 0x084fe20000410000 */
[-C--:B------:R-:W-:Y:S01]  /*94a0*/  FMUL.FTZ R79, R79, R15.reuse ;  /* 0x0000000f4f4f7220 */ /* 0x080fe20000410000 */
[----:B------:R-:W-:-:S04]  /*94b0*/  FMUL.FTZ R90, R90, R15 ;  /* 0x0000000f5a5a7220 */ /* 0x000fc80000410000 */
[----:B------:R1:W-:Y:S01]  /*94c0*/  MUFU.EX2 R186, R4 ;  /* 0x0000000400ba7308 */ /* 0x0003e20000000800 */
[-C--:B------:R-:W-:Y:S01]  /*94d0*/  FMUL.FTZ R91, R91, R15.reuse ;  /* 0x0000000f5b5b7220 */ /* 0x080fe20000410000 */
[-C--:B------:R-:W-:Y:S01]  /*94e0*/  FMUL.FTZ R98, R98, R15.reuse ;  /* 0x0000000f62627220 */ /* 0x080fe20000410000 */
[----:B------:R-:W-:Y:S01]  /*94f0*/  FMUL.FTZ R99, R99, R15 ;  /* 0x0000000f63637220 */ /* 0x000fe20000410000 */
[----:B---3--:R-:W-:Y:S01]  /*9500*/  F2FP.BF16.F32.PACK_AB R5, R187, R185 ;  /* 0x000000b9bb05723e */ /* 0x008fe200000010ff */
        /* <DEDUP_REMOVED lines=10> */
[-C--:B----4-:R-:W-:Y:S01]  /*95b0*/  FMUL.FTZ R80, R80, R13.reuse ;  /* 0x0000000d50507220 */ /* 0x090fe20000410000 */
[-C--:B------:R-:W-:Y:S01]  /*95c0*/  FMUL.FTZ R81, R81, R13.reuse ;  /* 0x0000000d51517220 */ /* 0x080fe20000410000 */
[----:B-1----:R-:W-:Y:S01]  /*95d0*/  FSEL R4, R234, RZ, P3 ;  /* 0x000000ffea047208 */ /* 0x002fe20001800000 */
[-C--:B------:R-:W-:Y:S01]  /*95e0*/  FMUL.FTZ R84, R84, R13.reuse ;  /* 0x0000000d54547220 */ /* 0x080fe20000410000 */
[-C--:B------:R-:W-:Y:S01]  /*95f0*/  FMUL.FTZ R85, R85, R13.reuse ;  /* 0x0000000d55557220 */ /* 0x080fe20000410000 */
[-C--:B------:R-:W-:Y:S01]  /*9600*/  FMUL.FTZ R92, R92, R13.reuse ;  /* 0x0000000d5c5c7220 */ /* 0x080fe20000410000 */
[-C--:B------:R-:W-:Y:S01]  /*9610*/  FMUL.FTZ R93, R93, R13.reuse ;  /* 0x0000000d5d5d7220 */ /* 0x080fe20000410000 */
[----:B------:R-:W-:Y:S01]  /*9620*/  FADD.FTZ R8, R72, -R4 ;  /* 0x8000000448087221 */ /* 0x000fe20000010000 */
[----:B------:R-:W-:Y:S01]  /*9630*/  F2FP.BF16.F32.PACK_AB R4, R217, R190 ;  /* 0x000000bed904723e */ /* 0x000fe200000010ff */
[-C--:B------:R-:W-:Y:S01]  /*9640*/  FMUL.FTZ R100, R100, R13.reuse ;  /* 0x0000000d64647220 */ /* 0x080fe20000410000 */
[-C--:B------:R-:W-:Y:S01]  /*9650*/  FMUL.FTZ R101, R101, R13.reuse ;  /* 0x0000000d65657220 */ /* 0x080fe20000410000 */
[----:B------:R-:W-:Y:S01]  /*9660*/  FMUL.FTZ R8, R8, UR9 ;  /* 0x0000000908087c20 */ /* 0x000fe20008410000 */
[-C--:B------:R-:W-:Y:S01]  /*9670*/  FMUL.FTZ R124, R124, R13.reuse ;  /* 0x0000000d7c7c7220 */ /* 0x080fe20000410000 */
[-C--:B------:R-:W-:Y:S01]  /*9680*/  FMUL.FTZ R125, R125, R13.reuse ;  /* 0x0000000d7d7d7220 */ /* 0x080fe20000410000 */
[-C--:B------:R-:W-:Y:S01]  /*9690*/  FMUL.FTZ R132, R132, R13.reuse ;  /* 0x0000000d84847220 */ /* 0x080fe20000410000 */
[C---:B------:R-:W-:Y:S01]  /*96a0*/  HMMA.16816.F32.BF16 R52, R4.reuse, R16, R76 ;  /* 0x000000100434723c */ /* 0x040fe2000004184c */
[----:B------:R1:W2:Y:S01]  /*96b0*/  MUFU.EX2 R14, R8 ;  /* 0x00000008000e7308 */ /* 0x0002a20000000800 */
[-C--:B------:R-:W-:Y:S01]  /*96c0*/  FMUL.FTZ R133, R133, R13.reuse ;  /* 0x0000000d85857220 */ /* 0x080fe20000410000 */
[-C--:B------:R-:W-:Y:S01]  /*96d0*/  FMUL.FTZ R108, R108, R13.reuse ;  /* 0x0000000d6c6c7220 */ /* 0x080fe20000410000 */
[-C--:B------:R-:W-:Y:S01]  /*96e0*/  FMUL.FTZ R109, R109, R13.reuse ;  /* 0x0000000d6d6d7220 */ /* 0x080fe20000410000 */
[-C--:B------:R-:W-:Y:S01]  /*96f0*/  FMUL.FTZ R116, R116, R13.reuse ;  /* 0x0000000d74747220 */ /* 0x080fe20000410000 */
[----:B------:R-:W-:Y:S01]  /*9700*/  HMMA.16816.F32.BF16 R48, R4, R18, R88 ;  /* 0x000000120430723c */ /* 0x000fe20000041858 */
[----:B------:R-:W-:-:S05]  /*9710*/  FMUL.FTZ R117, R117, R13 ;  /* 0x0000000d75757220 */ /* 0x000fca0000410000 */
[C---:B------:R-:W-:Y:S06]  /*9720*/  HMMA.16816.F32.BF16 R44, R4.reuse, R20, R96 ;  /* 0x00000014042c723c */ /* 0x040fec0000041860 */
[C---:B------:R-:W-:Y:S01]  /*9730*/  HMMA.16816.F32.BF16 R72, R4.reuse, R22, R104 ;  /* 0x000000160448723c */ /* 0x040fe20000041868 */
[----:B-1----:R-:W-:Y:S01]  /*9740*/  F2FP.BF16.F32.PACK_AB R8, R249, R250 ;  /* 0x000000faf908723e */ /* 0x002fe200000010ff */
[-C--:B--2---:R-:W-:Y:S01]  /*9750*/  FMUL.FTZ R82, R82, R14.reuse ;  /* 0x0000000e52527220 */ /* 0x084fe20000410000 */
[-C--:B------:R-:W-:Y:S01]  /*9760*/  FMUL.FTZ R83, R83, R14.reuse ;  /* 0x0000000e53537220 */ /* 0x080fe20000410000 */
        /* <DEDUP_REMOVED lines=14> */
[----:B------:R-:W-:Y:S01]  /*9850*/  HMMA.16816.F32.BF16 R76, R4, R36, R128 ;  /* 0x00000024044c723c */ /* 0x000fe20000041880 */
[-C--:B------:R-:W-:Y:S01]  /*9860*/  FMUL.FTZ R118, R118, R14.reuse ;  /* 0x0000000e76767220 */ /* 0x080fe20000410000 */
[----:B------:R-:W-:-:S04]  /*9870*/  FMUL.FTZ R119, R119, R14 ;  /* 0x0000000e77777220 */ /* 0x000fc80000410000 */
[----:B------:R-:W-:Y:S06]  /*9880*/  HMMA.16816.F32.BF16 R60, R4, R38, R136 ;  /* 0x00000026043c723c */ /* 0x000fec0000041888 */
[----:B------:R-:W-:Y:S01]  /*9890*/  HMMA.16816.F32.BF16 R40, R8, R16, R80 ;  /* 0x000000100828723c */ /* 0x000fe20000041850 */
[----:B------:R-:W-:Y:S01]  /*98a0*/  FFMA.FTZ R4, R149, UR9, -R3 ;  /* 0x0000000995047c23 */ /* 0x000fe20008010803 */
[----:B------:R-:W-:-:S03]  /*98b0*/  FFMA.FTZ R5, R151, UR9, -R2 ;  /* 0x0000000997057c23 */ /* 0x000fc60008010802 */
[----:B------:R1:W-:Y:S01]  /*98c0*/  MUFU.EX2 R182, R4 ;  /* 0x0000000400b67308 */ /* 0x0003e20000000800 */
[C---:B------:R-:W-:Y:S01]  /*98d0*/  HMMA.16816.F32.BF16 R84, R8.reuse, R18, R84 ;  /* 0x000000120854723c */ /* 0x040fe20000041854 */
[----:B------:R-:W-:Y:S05]  /*98e0*/  LDSM.16.MT88.4 R16, [R195+0x6800] ;  /* 0x00680000c310783b */ /* 0x000fea0000004200 */
[C---:B------:R-:W-:Y:S01]  /*98f0*/  HMMA.16816.F32.BF16 R92, R8.reuse, R20, R92 ;  /* 0x00000014085c723c */ /* 0x040fe2000004185c */
[----:B------:R-:W-:Y:S05]  /*9900*/  MUFU.EX2 R176, R5 ;  /* 0x0000000500b07308 */ /* 0x000fea0000000800 */
[----:B------:R-:W-:Y:S01]  /*9910*/  HMMA.16816.F32.BF16 R100, R8, R22, R100 ;  /* 0x000000160864723c */ /* 0x000fe20000041864 */
[----:B------:R-:W2:Y:S01]  /*9920*/  LDSM.16.MT88.4 R20, [R196+0x6800] ;  /* 0x00680000c414783b */ /* 0x000ea20000004200 */
[----:B-1----:R-:W-:-:S04]  /*9930*/  FFMA.FTZ R4, R141, UR9, -R3 ;  /* 0x000000098d047c23 */ /* 0x002fc80008010803 */
[C---:B------:R-:W-:Y:S01]  /*9940*/  HMMA.16816.F32.BF16 R124, R8.reuse, R36, R124 ;  /* 0x00000024087c723c */ /* 0x040fe2000004187c */
[----:B------:R1:W3:Y:S05]  /*9950*/  MUFU.EX2 R181, R4 ;  /* 0x0000000400b57308 */ /* 0x0002ea0000000800 */
[C---:B------:R-:W-:Y:S06]  /*9960*/  HMMA.16816.F32.BF16 R132, R8.reuse, R38, R132 ;  /* 0x000000260884723c */ /* 0x040fec0000041884 */
[C---:B------:R-:W-:Y:S06]  /*9970*/  HMMA.16816.F32.BF16 R108, R8.reuse, R28, R108 ;  /* 0x0000001c086c723c */ /* 0x040fec000004186c */
[----:B------:R-:W-:Y:S01]  /*9980*/  HMMA.16816.F32.BF16 R116, R8, R30, R116 ;  /* 0x0000001e0874723c */ /* 0x000fe20000041874 */
[----:B-1----:R-:W-:Y:S01]  /*9990*/  FFMA.FTZ R4, R153, UR9, -R2 ;  /* 0x0000000999047c23 */ /* 0x002fe20008010802 */
[----:B---3--:R-:W-:Y:S01]  /*99a0*/  F2FP.BF16.F32.PACK_AB R6, R181, R182 ;  /* 0x000000b6b506723e */ /* 0x008fe200000010ff */
[----:B------:R-:W-:Y:S02]  /*99b0*/  LDSM.16.MT88.4 R28, [R196+0x7000] ;  /* 0x00700000c41c783b */ /* 0x000fe40000004200 */
[----:B------:R1:W-:Y:S02]  /*99c0*/  MUFU.EX2 R178, R4 ;  /* 0x0000000400b27308 */ /* 0x0003e40000000800 */
[----:B------:R-:W-:-:S02]  /*99d0*/  F2FP.BF16.F32.PACK_AB R8, R243, R246 ;  /* 0x000000f6f308723e */ /* 0x000fc400000010ff */
[----:B------:R-:W-:Y:S01]  /*99e0*/  F2FP.BF16.F32.PACK_AB R10, R241, R242 ;  /* 0x000000f2f10a723e */ /* 0x000fe200000010ff */
[----:B-1----:R-:W-:-:S04]  /*99f0*/  FFMA.FTZ R4, R152, UR9, -R2 ;  /* 0x0000000998047c23 */ /* 0x002fc80008010802 */
[----:B------:R1:W3:Y:S02]  /*9a00*/  MUFU.EX2 R177, R4 ;  /* 0x0000000400b17308 */ /* 0x0002e40000000800 */
[----:B-1----:R-:W-:Y:S01]  /*9a10*/  FFMA.FTZ R4, R150, UR9, -R2 ;  /* 0x0000000996047c23 */ /* 0x002fe20008010802 */
[----:B---3--:R-:W-:-:S05]  /*9a20*/  F2FP.BF16.F32.PACK_AB R5, R177, R178 ;  /* 0x000000b2b105723e */ /* 0x008fca00000010ff */
[----:B------:R1:W3:Y:S02]  /*9a30*/  MUFU.EX2 R175, R4 ;  /* 0x0000000400af7308 */ /* 0x0002e40000000800 */
[--C-:B-1----:R-:W-:Y:S01]  /*9a40*/  FFMA.FTZ R4, R143, UR9, -R0.reuse ;  /* 0x000000098f047c23 */ /* 0x102fe20008010800 */
[----:B------:R-:W-:Y:S01]  /*9a50*/  FFMA.FTZ R0, R142, UR9, -R0 ;  /* 0x000000098e007c23 */ /* 0x000fe20008010800 */
[----:B---3--:R-:W-:-:S04]  /*9a60*/  F2FP.BF16.F32.PACK_AB R7, R175, R176 ;  /* 0x000000b0af07723e */ /* 0x008fc800000010ff */
[----:B------:R1:W-:Y:S08]  /*9a70*/  MUFU.EX2 R180, R4 ;  /* 0x0000000400b47308 */ /* 0x0003f00000000800 */
[----:B------:R3:W-:Y:S01]  /*9a80*/  MUFU.EX2 R179, R0 ;  /* 0x0000000000b37308 */ /* 0x0007e20000000800 */
[----:B-1----:R-:W-:-:S07]  /*9a90*/  F2FP.BF16.F32.PACK_AB R4, R186, R221 ;  /* 0x000000ddba04723e */ /* 0x002fce00000010ff */
[----:B------:R-:W-:Y:S01]  /*9aa0*/  HMMA.16816.F32.BF16 R52, R4, R24, R52 ;  /* 0x000000180434723c */ /* 0x000fe20000041834 */
[----:B---3--:R-:W-:-:S04]  /*9ab0*/  FFMA.FTZ R0, R166, UR9, -R12 ;  /* 0x00000009a6007c23 */ /* 0x008fc8000801080c */
[----:B------:R1:W-:Y:S01]  /*9ac0*/  MUFU.EX2 R166, R0 ;  /* 0x0000000000a67308 */ /* 0x0003e20000000800 */
[C---:B------:R-:W-:Y:S06]  /*9ad0*/  HMMA.16816.F32.BF16 R48, R4.reuse, R26, R48 ;  /* 0x0000001a0430723c */ /* 0x040fec0000041830 */
[C---:B--2---:R-:W-:Y:S06]  /*9ae0*/  HMMA.16816.F32.BF16 R44, R4.reuse, R20, R44 ;  /* 0x00000014042c723c */ /* 0x044fec000004182c */
        /* <DEDUP_REMOVED lines=8> */
[----:B--2---:R-:W-:-:S02]  /*9b70*/  F2FP.BF16.F32.PACK_AB R9, R165, R166 ;  /* 0x000000a6a509723e */ /* 0x004fc400000010ff */
[----:B------:R-:W-:Y:S01]  /*9b80*/  MOV R164, R57 ;  /* 0x0000003900a47202 */ /* 0x000fe20000000f00 */
        /* <DEDUP_REMOVED lines=8> */
[C---:B------:R-:W-:Y:S01]  /*9c10*/  HMMA.16816.F32.BF16 R36, R8.reuse, R26, R84 ;  /* 0x0000001a0824723c */ /* 0x040fe20000041854 */
[----:B------:R-:W2:Y:S04]  /*9c20*/  LDSM.16.MT88.4 R24, [R193+0x7000] ;  /* 0x00700000c118783b */ /* 0x000ea80000004200 */
[----:B------:R-:W-:Y:S01]  /*9c30*/  LDSM.16.MT88.4 R84, [R193+0x7800] ;  /* 0x00780000c154783b */ /* 0x000fe20000004200 */
[----:B------:R-:W-:Y:S01]  /*9c40*/  HMMA.16816.F32.BF16 R92, R8, R20, R92 ;  /* 0x00000014085c723c */ /* 0x000fe2000004185c */
[----:B-1----:R-:W-:-:S04]  /*9c50*/  FFMA.FTZ R0, R146, UR9, -R3 ;  /* 0x0000000992007c23 */ /* 0x002fc80008010803 */
[----:B------:R1:W3:Y:S01]  /*9c60*/  MUFU.EX2 R149, R0 ;  /* 0x0000000000957308 */ /* 0x0002e20000000800 */
[C---:B------:R-:W-:Y:S01]  /*9c70*/  HMMA.16816.F32.BF16 R80, R8.reuse, R22, R100 ;  /* 0x000000160850723c */ /* 0x040fe20000041864 */
[----:B------:R-:W4:Y:S04]  /*9c80*/  LDSM.16.MT88.4 R20, [R194+0x7000] ;  /* 0x00700000c214783b */ /* 0x000f280000004200 */
[----:B------:R-:W-:Y:S01]  /*9c90*/  LDSM.16.MT88.4 R100, [R196+0x7800] ;  /* 0x00780000c464783b */ /* 0x000fe20000004200 */
[C---:B------:R-:W-:Y:S06]  /*9ca0*/  HMMA.16816.F32.BF16 R124, R8.reuse, R16, R124 ;  /* 0x00000010087c723c */ /* 0x040fec000004187c */
[----:B------:R-:W-:Y:S01]  /*9cb0*/  HMMA.16816.F32.BF16 R132, R8, R18, R132 ;  /* 0x000000120884723c */ /* 0x000fe20000041884 */
[----:B------:R-:W5:Y:S01]  /*9cc0*/  LDSM.16.MT88.4 R16, [R195+0x7000] ;  /* 0x00700000c310783b */ /* 0x000f620000004200 */
[----:B-1----:R-:W-:Y:S01]  /*9cd0*/  FFMA.FTZ R0, R145, UR9, -R3 ;  /* 0x0000000991007c23 */ /* 0x002fe20008010803 */
[----:B---3--:R-:W-:-:S03]  /*9ce0*/  F2FP.BF16.F32.PACK_AB R4, R149, R150 ;  /* 0x000000969504723e */ /* 0x008fc600000010ff */
[C---:B------:R-:W-:Y:S01]  /*9cf0*/  HMMA.16816.F32.BF16 R88, R8.reuse, R34, R116 ;  /* 0x000000220858723c */ /* 0x040fe20000041874 */
[----:B------:R-:W-:Y:S01]  /*9d00*/  LDSM.16.MT88.4 R116, [R194+0x7800] ;  /* 0x00780000c274783b */ /* 0x000fe20000004200 */
[----:B------:R1:W-:Y:S04]  /*9d10*/  MUFU.EX2 R148, R0 ;  /* 0x0000000000947308 */ /* 0x0003e80000000800 */
        /* <DEDUP_REMOVED lines=24> */
[C---:B----4-:R-:W-:Y:S06]  /*9ea0*/  HMMA.16816.F32.BF16 R68, R4.reuse, R20, R68 ;  /* 0x000000140444723c */ /* 0x050fec0000041844 */
[----:B------:R-:W-:Y:S01]  /*9eb0*/  HMMA.16816.F32.BF16 R64, R4, R22, R64 ;  /* 0x000000160440723c */ /* 0x000fe20000041840 */
[----:B-1----:R-:W-:Y:S01]  /*9ec0*/  FFMA.FTZ R0, R160, UR9, -R12 ;  /* 0x00000009a0007c23 */ /* 0x002fe2000801080c */
[----:B--2---:R-:W-:-:S04]  /*9ed0*/  F2FP.BF16.F32.PACK_AB R9, R59, R151 ;  /* 0x000000973b09723e */ /* 0x004fc800000010ff */
[C---:B-----5:R-:W-:Y:S01]  /*9ee0*/  HMMA.16816.F32.BF16 R128, R4.reuse, R16, R76 ;  /* 0x000000100480723c */ /* 0x060fe2000004184c */
[----:B------:R1:W-:Y:S05]  /*9ef0*/  MUFU.EX2 R142, R0 ;  /* 0x00000000008e7308 */ /* 0x0003ea0000000800 */
[----:B------:R-:W-:Y:S01]  /*9f00*/  HMMA.16816.F32.BF16 R60, R4, R18, R60 ;  /* 0x00000012043c723c */ /* 0x000fe2000004183c */
[----:B------:R-:W2:Y:S01]  /*9f10*/  LDSM.16.MT88.4 R4, [R195+0x7800] ;  /* 0x00780000c304783b */ /* 0x000ea20000004200 */
[----:B-1----:R-:W-:-:S04]  /*9f20*/  FFMA.FTZ R0, R161, UR9, -R12 ;  /* 0x00000009a1007c23 */ /* 0x002fc8000801080c */
[----:B------:R1:W3:Y:S02]  /*9f30*/  MUFU.EX2 R141, R0 ;  /* 0x00000000008d7308 */ /* 0x0002e40000000800 */
[----:B-1----:R-:W-:Y:S01]  /*9f40*/  FFMA.FTZ R0, R163, UR9, -R12 ;  /* 0x00000009a3007c23 */ /* 0x002fe2000801080c */
[----:B---3--:R-:W-:-:S05]  /*9f50*/  F2FP.BF16.F32.PACK_AB R11, R141, R142 ;  /* 0x0000008e8d0b723e */ /* 0x008fca00000010ff */
[----:B------:R1:W-:Y:S02]  /*9f60*/  MUFU.EX2 R140, R0 ;  /* 0x00000000008c7308 */ /* 0x0003e40000000800 */
[C---:B------:R-:W-:Y:S06]  /*9f70*/  HMMA.16816.F32.BF16 R40, R8.reuse, R24, R40 ;  /* 0x000000180828723c */ /* 0x040fec0000041828 */
        /* <DEDUP_REMOVED lines=11> */
[----:B------:R-:W-:Y:S01]  /*a030*/  FFMA.FTZ R8, R158, R56, R190 ;  /* 0x000000389e087223 */ /* 0x000fe200000100be */
[----:B------:R-:W-:-:S02]  /*a040*/  F2FP.BF16.F32.PACK_AB R132, R240, R231 ;  /* 0x000000e7f084723e */ /* 0x000fc400000010ff */
[----:B---3--:R-:W-:Y:S02]  /*a050*/  F2FP.BF16.F32.PACK_AB R133, R58, R140 ;  /* 0x0000008c3a85723e */ /* 0x008fe400000010ff */
[----:B------:R-:W-:Y:S01]  /*a060*/  F2FP.BF16.F32.PACK_AB R134, R179, R180 ;  /* 0x000000b4b386723e */ /* 0x000fe200000010ff */
[----:B-1----:R-:W-:-:S04]  /*a070*/  FFMA.FTZ R0, R174, UR9, -R3 ;  /* 0x00000009ae007c23 */ /* 0x002fc80008010803 */
[----:B------:R1:W3:Y:S02]  /*a080*/  MUFU.EX2 R35, R0 ;  /* 0x0000000000237308 */ /* 0x0002e40000000800 */
[--C-:B-1----:R-:W-:Y:S01]  /*a090*/  FFMA.FTZ R0, R170, UR9, -R3.reuse ;  /* 0x00000009aa007c23 */ /* 0x102fe20008010803 */
[----:B------:R-:W-:Y:S01]  /*a0a0*/  FFMA.FTZ R3, R171, UR9, -R3 ;  /* 0x00000009ab037c23 */ /* 0x000fe20008010803 */
[----:B---3--:R-:W-:-:S04]  /*a0b0*/  F2FP.BF16.F32.PACK_AB R136, R35, R57 ;  /* 0x000000392388723e */ /* 0x008fc800000010ff */
[----:B------:R1:W-:Y:S08]  /*a0c0*/  MUFU.EX2 R34, R0 ;  /* 0x0000000000227308 */ /* 0x0003f00000000800 */
[----:B------:R-:W3:Y:S01]  /*a0d0*/  MUFU.EX2 R33, R3 ;  /* 0x0000000300217308 */ /* 0x000ee20000000800 */
[----:B-1----:R-:W-:-:S07]  /*a0e0*/  FFMA.FTZ R0, R168, UR9, -R2 ;  /* 0x00000009a8007c23 */ /* 0x002fce0008010802 */
[----:B------:R1:W-:Y:S01]  /*a0f0*/  MUFU.EX2 R32, R0 ;  /* 0x0000000000207308 */ /* 0x0003e20000000800 */
[----:B---3--:R-:W-:Y:S01]  /*a100*/  F2FP.BF16.F32.PACK_AB R138, R33, R34 ;  /* 0x00000022218a723e */ /* 0x008fe200000010ff */
[----:B------:R-:W-:Y:S01]  /*a110*/  FFMA.FTZ R3, R164, R15, R185 ;  /* 0x0000000fa4037223 */ /* 0x000fe200000100b9 */
[----:B-1----:R-:W-:-:S05]  /*a120*/  FFMA.FTZ R0, R169, UR9, -R2 ;  /* 0x00000009a9007c23 */ /* 0x002fca0008010802 */
[----:B------:R1:W3:Y:S02]  /*a130*/  MUFU.EX2 R25, R0 ;  /* 0x0000000000197308 */ /* 0x0002e40000000800 */
[--C-:B-1----:R-:W-:Y:S01]  /*a140*/  FFMA.FTZ R0, R173, UR9, -R2.reuse ;  /* 0x00000009ad007c23 */ /* 0x102fe20008010802 */
[----:B------:R-:W-:Y:S01]  /*a150*/  FFMA.FTZ R2, R172, UR9, -R2 ;  /* 0x00000009ac027c23 */ /* 0x000fe20008010802 */
[----:B---3--:R-:W-:-:S04]  /*a160*/  F2FP.BF16.F32.PACK_AB R137, R25, R32 ;  /* 0x000000201989723e */ /* 0x008fc800000010ff */
[----:B------:R1:W-:Y:S08]  /*a170*/  MUFU.EX2 R26, R0 ;  /* 0x00000000001a7308 */ /* 0x0003f00000000800 */
[----:B------:R3:W4:Y:S01]  /*a180*/  MUFU.EX2 R24, R2 ;  /* 0x0000000200187308 */ /* 0x0007220000000800 */
[----:B-1----:R-:W-:-:S07]  /*a190*/  FFMA.FTZ R0, R184, UR9, -R12 ;  /* 0x00000009b8007c23 */ /* 0x002fce000801080c */
[----:B------:R1:W-:Y:S01]  /*a1a0*/  MUFU.EX2 R20, R0 ;  /* 0x0000000000147308 */ /* 0x0003e20000000800 */
[----:B---3--:R-:W-:Y:S01]  /*a1b0*/  FFMA.FTZ R2, R251, R13, R250 ;  /* 0x0000000dfb027223 */ /* 0x008fe200000100fa */
[----:B----4-:R-:W-:-:S03]  /*a1c0*/  F2FP.BF16.F32.PACK_AB R139, R24, R26 ;  /* 0x0000001a188b723e */ /* 0x010fc600000010ff */
[----:B------:R-:W-:-:S04]  /*a1d0*/  FADD.FTZ R9, R249, R2 ;  /* 0x00000002f9097221 */ /* 0x000fc80000010000 */
[----:B--2---:R-:W-:Y:S01]  /*a1e0*/  HMMA.16816.F32.BF16 R128, R136, R4, R128 ;  /* 0x000000048880723c */ /* 0x004fe20000041880 */
[----:B-1----:R-:W-:-:S05]  /*a1f0*/  FFMA.FTZ R0, R183, UR9, -R12 ;  /* 0x00000009b7007c23 */ /* 0x002fca000801080c */
[C---:B------:R-:W-:Y:S01]  /*a200*/  HMMA.16816.F32.BF16 R76, R136.reuse, R84, R52 ;  /* 0x00000054884c723c */ /* 0x040fe20000041834 */
[----:B------:R1:W2:Y:S05]  /*a210*/  MUFU.EX2 R12, R0 ;  /* 0x00000000000c7308 */ /* 0x0002aa0000000800 */
[C---:B------:R-:W-:Y:S06]  /*a220*/  HMMA.16816.F32.BF16 R88, R136.reuse, R86, R48 ;  /* 0x000000568858723c */ /* 0x040fec0000041830 */
[C---:B------:R-:W-:Y:S06]  /*a230*/  HMMA.16816.F32.BF16 R96, R136.reuse, R100, R96 ;  /* 0x000000648860723c */ /* 0x040fec0000041860 */
[----:B------:R-:W-:Y:S01]  /*a240*/  HMMA.16816.F32.BF16 R104, R136, R102, R72 ;  /* 0x000000668868723c */ /* 0x000fe20000041848 */
[----:B-1----:R-:W-:Y:S01]  /*a250*/  FFMA.FTZ R0, R252, R14, R224 ;  /* 0x0000000efc007223 */ /* 0x002fe200000100e0 */
[----:B--2---:R-:W-:-:S03]  /*a260*/  F2FP.BF16.F32.PACK_AB R135, R12, R20 ;  /* 0x000000140c87723e */ /* 0x004fc600000010ff */
        /* <DEDUP_REMOVED lines=65> */
[----:B------:R-:W-:Y:S01]  /*a680*/  FADD.FTZ R250, R24, R0 ;  /* 0x0000000018fa7221 */ /* 0x000fe20000010000 */
[----:B------:R-:W-:Y:S01]  /*a690*/  HMMA.16816.F32.BF16 R92, R132, R100, R92 ;  /* 0x00000064845c723c */ /* 0x000fe2000004185c */
[----:B------:R-:W-:-:S02]  /*a6a0*/  MOV R73, R235 ;  /* 0x000000eb00497202 */ /* 0x000fc40000000f00 */
[----:B------:R-:W-:Y:S01]  /*a6b0*/  MOV R70, R232 ;  /* 0x000000e800467202 */ /* 0x000fe20000000f00 */
[----:B------:R1:W-:Y:S01]  /*a6c0*/  STL [R1+0x4], R250 ;  /* 0x000004fa01007387 */ /* 0x0003e20000100800 */
[----:B------:R-:W-:Y:S01]  /*a6d0*/  MOV R71, R233 ;  /* 0x000000e900477202 */ /* 0x000fe20000000f00 */
        /* <DEDUP_REMOVED lines=8> */
[----:B------:R-:W2:Y:S04]  /*a760*/  LDL.64 R154, [R1+0x8] ;  /* 0x00000800019a7983 */ /* 0x000ea80000100a00 */
[----:B------:R-:W3:Y:S01]  /*a770*/  LDL R164, [R1+0x14] ;  /* 0x0000140001a47983 */ /* 0x000ee20000100800 */
[----:B------:R-:W-:Y:S01]  /*a780*/  IADD3 R217, R237, -0x3, RZ ;  /* 0xfffffffdedd97810 */ /* 0x000fe20007ffe0ff */
[----:B------:R-:W-:-:S04]  /*a790*/  DEPBAR.LE SB0, 0x0 ;  /* 0x000080000000791a */ /* 0x000fc80000000000 */
[----:B------:R-:W-:Y:S01]  /*a7a0*/  SHF.R.S32.HI R0, RZ, 0x1f, R217 ;  /* 0x0000001fff007819 */ /* 0x000fe200000114d9 */
[-C--:B------:R-:W-:Y:S01]  /*a7b0*/  IMAD.WIDE.U32 R2, R217, R238.reuse, RZ ;  /* 0x000000eed9027225 */ /* 0x080fe200078e00ff */
[----:B------:R-:W1:Y:S03]  /*a7c0*/  S2R R247, SR_TID.X ;  /* 0x0000000000f77919 */ /* 0x000e660000002100 */
[----:B------:R-:W-:-:S04]  /*a7d0*/  IMAD R0, R0, R238, RZ ;  /* 0x000000ee00007224 */ /* 0x000fc800078e02ff */
[----:B------:R-:W-:-:S05]  /*a7e0*/  IMAD R4, R217, R239, R0 ;  /* 0x000000efd9047224 */ /* 0x000fca00078e0200 */
[----:B------:R-:W-:Y:S02]  /*a7f0*/  IADD3 R4, R3, R4, RZ ;  /* 0x0000000403047210 */ /* 0x000fe40007ffe0ff */
[----:B-1----:R-:W-:-:S04]  /*a800*/  SHF.L.U32 R247, R247, 0x1, RZ ;  /* 0x00000001f7f77819 */ /* 0x002fc800000006ff */
[----:B------:R-:W-:Y:S01]  /*a810*/  LOP3.LUT R247, R247, 0x6, RZ, 0xc0, !PT ;  /* 0x00000006f7f77812 */ /* 0x000fe200078ec0ff */
[----:B------:R-:W-:Y:S01]  /*a820*/  BAR.SYNC.DEFER_BLOCKING 0x0 ;  /* 0x0000000000007b1d */ /* 0x000fe20000010000 */
[----:B--2---:R-:W-:-:S04]  /*a830*/  LEA R0, P0, R2, R154, 0x6 ;  /* 0x0000009a02007211 */ /* 0x004fc800078030ff */
[----:B------:R-:W-:Y:S02]  /*a840*/  LEA R6, P1, R0, UR6, 0x1 ;  /* 0x0000000600067c11 */ /* 0x000fe4000f8208ff */
[----:B------:R-:W-:Y:S02]  /*a850*/  LEA.HI.X R2, R2, R245, R4, 0x6, P0 ;  /* 0x000000f502027211 */ /* 0x000fe400000f3404 */
[-C--:B------:R-:W-:Y:S02]  /*a860*/  IADD3 R4, P0, R6, R228.reuse, RZ ;  /* 0x000000e406047210 */ /* 0x080fe40007f1e0ff */
[----:B------:R-:W-:Y:S02]  /*a870*/  LEA.HI.X R7, R0, UR7, R2, 0x1, P1 ;  /* 0x0000000700077c11 */ /* 0x000fe400088f0c02 */
[-C--:B------:R-:W-:Y:S02]  /*a880*/  IADD3 R2, P1, R4, R228.reuse, RZ ;  /* 0x000000e404027210 */ /* 0x080fe40007f3e0ff */
[----:B------:R-:W-:Y:S01]  /*a890*/  IADD3.X R5, R7, R229, RZ, P0, !PT ;  /* 0x000000e507057210 */ /* 0x000fe200007fe4ff */
[----:B------:R-:W-:Y:S01]  /*a8a0*/  @!PT LDS RZ, [RZ] ;  /* 0x00000000fffff984 */ /* 0x000fe20000000800 */
[----:B------:R-:W-:Y:S01]  /*a8b0*/  @!PT LDS RZ, [RZ] ;  /* 0x00000000fffff984 */ /* 0x000fe20000000800 */
[----:B------:R-:W-:Y:S01]  /*a8c0*/  @!PT LDS RZ, [RZ] ;  /* 0x00000000fffff984 */ /* 0x000fe20000000800 */
[----:B------:R-:W-:Y:S01]  /*a8d0*/  LDGSTS.E.BYPASS.LTC128B.128 [R216+0x6000], desc[UR12][R6.64] ;  /* 0x0600000006d87fae */ /* 0x000fe2000b901d4c */
[----:B------:R-:W-:-:S02]  /*a8e0*/  IADD3 R8, P0, R2, R228, RZ ;  /* 0x000000e402087210 */ /* 0x000fc40007f1e0ff */
[-C--:B------:R-:W-:Y:S01]  /*a8f0*/  IADD3.X R3, R5, R229.reuse, RZ, P1, !PT ;  /* 0x000000e505037210 */ /* 0x080fe20000ffe4ff */
[----:B------:R-:W-:Y:S01]  /*a900*/  LDGSTS.E.BYPASS.LTC128B.128 [R216+0x6800], desc[UR12][R4.64] ;  /* 0x0680000004d87fae */ /* 0x000fe2000b901d4c */
[----:B---3--:R-:W-:Y:S02]  /*a910*/  MOV R248, R164 ;  /* 0x000000a400f87202 */ /* 0x008fe40000000f00 */
[----:B------:R-:W-:Y:S01]  /*a920*/  IADD3.X R9, R3, R229, RZ, P0, !PT ;  /* 0x000000e503097210 */ /* 0x000fe200007fe4ff */
[----:B------:R-:W-:Y:S01]  /*a930*/  LDGSTS.E.BYPASS.LTC128B.128 [R216+0x7000], desc[UR12][R2.64] ;  /* 0x0700000002d87fae */ /* 0x000fe2000b901d4c */
[----:B------:R-:W-:-:S03]  /*a940*/  ISETP.GT.AND P0, PT, R217, R248, PT ;  /* 0x000000f8d900720c */ /* 0x000fc60003f04270 */
[----:B------:R1:W-:Y:S04]  /*a950*/  LDGSTS.E.BYPASS.LTC128B.128 [R216+0x7800], desc[UR12][R8.64] ;  /* 0x0780000008d87fae */ /* 0x0003e8000b901d4c */
[----:B------:R-:W-:Y:S04]  /*a960*/  LDSM.16.M88.4 R28, [R199] ;  /* 0x00000000c71c783b */ /* 0x000fe80000000200 */
[----:B------:R-:W2:Y:S04]  /*a970*/  LDSM.16.M88.4 R36, [R192+0x4000] ;  /* 0x00400000c024783b */ /* 0x000ea80000000200 */
[----:B------:R-:W3:Y:S04]  /*a980*/  LDSM.16.M88.4 R24, [R199+0x2000] ;  /* 0x00200000c718783b */ /* 0x000ee80000000200 */
[----:B------:R-:W-:Y:S04]  /*a990*/  LDSM.16.M88.4 R20, [R202] ;  /* 0x00000000ca14783b */ /* 0x000fe80000000200 */
[----:B------:R-:W4:Y:S04]  /*a9a0*/  LDSM.16.M88.4 R40, [R198+0x4000] ;  /* 0x00400000c628783b */ /* 0x000f280000000200 */
[----:B------:R-:W5:Y:S04]  /*a9b0*/  LDSM.16.M88.4 R16, [R202+0x2000] ;  /* 0x00200000ca10783b */ /* 0x000f680000000200 */
[----:B------:R-:W-:Y:S04]  /*a9c0*/  LDSM.16.M88.4 R44, [R203] ;  /* 0x00000000cb2c783b */ /* 0x000fe80000000200 */
[----:B------:R-:W-:Y:S04]  /*a9d0*/  LDSM.16.M88.4 R12, [R200] ;  /* 0x00000000c80c783b */ /* 0x000fe80000000200 */
[----:B-1----:R-:W-:Y:S04]  /*a9e0*/  LDSM.16.M88.4 R8, [R200+0x2000] ;  /* 0x00200000c808783b */ /* 0x002fe80000000200 */
[----:B------:R-:W1:Y:S04]  /*a9f0*/  LDSM.16.M88.4 R64, [R192+0x4800] ;  /* 0x00480000c040783b */ /* 0x000e680000000200 */
[----:B------:R-:W1:Y:S01]  /*aa00*/  LDSM.16.M88.4 R60, [R192+0x5000] ;  /* 0x00500000c03c783b */ /* 0x000e620000000200 */
[-C--:B--2---:R-:W-:Y:S03]  /*aa10*/  HMMA.16816.F32.BF16 R32, R28, R36.reuse, RZ ;  /* 0x000000241c20723c */ /* 0x084fe600000418ff */
[----:B------:R-:W2:Y:S04]  /*aa20*/  LDSM.16.M88.4 R56, [R192+0x5800] ;  /* 0x00580000c038783b */ /* 0x000ea80000000200 */
[----:B------:R-:W-:Y:S01]  /*aa30*/  LDSM.16.M88.4 R48, [R198+0x5000] ;  /* 0x00500000c630783b */ /* 0x000fe20000000200 */
[----:B---3--:R-:W-:Y:S03]  /*aa40*/  HMMA.16816.F32.BF16 R4, R24, R36, RZ ;  /* 0x000000241804723c */ /* 0x008fe600000418ff */
[----:B------:R-:W-:Y:S03]  /*aa50*/  LDSM.16.M88.4 R68, [R197] ;  /* 0x00000000c544783b */ /* 0x000fe60000000200 */
[-C--:B------:R-:W-:Y:S01]  /*aa60*/  HMMA.16816.F32.BF16 R152, R28, R38.reuse, RZ ;  /* 0x000000261c98723c */ /* 0x080fe200000418ff */
[----:B------:R-:W-:Y:S04]  /*aa70*/  LDSM.16.M88.4 R52, [R198+0x4800] ;  /* 0x00480000c634783b */ /* 0x000fe80000000200 */
[----:B------:R-:W0:Y:S01]  /*aa80*/  LDGDEPBAR ;  /* 0x00000000000079af */ /* 0x000e220000000000 */
[----:B------:R-:W-:Y:S06]  /*aa90*/  HMMA.16816.F32.BF16 R144, R24, R38, RZ ;  /* 0x000000261890723c */ /* 0x000fec00000418ff */
[-C--:B----4-:R-:W-:Y:S01]  /*aaa0*/  HMMA.16816.F32.BF16 R72, R20, R40.reuse, R32 ;  /* 0x000000281448723c */ /* 0x090fe20000041820 */
[----:B------:R-:W-:Y:S05]  /*aab0*/  LDSM.16.M88.4 R32, [R201] ;  /* 0x00000000c920783b */ /* 0x000fea0000000200 */
[----:B-----5:R-:W-:Y:S06]  /*aac0*/  HMMA.16816.F32.BF16 R4, R16, R40, R4 ;  /* 0x000000281004723c */ /* 0x020fec0000041804 */
[C---:B-1----:R-:W-:Y:S06]  /*aad0*/  HMMA.16816.F32.BF16 R172, R24.reuse, R64, RZ ;  /* 0x0000004018ac723c */ /* 0x042fec00000418ff */
[----:B------:R-:W-:Y:S06]  /*aae0*/  HMMA.16816.F32.BF16 R164, R24, R60, RZ ;  /* 0x0000003c18a4723c */ /* 0x000fec00000418ff */
[-C--:B------:R-:W-:Y:S01]  /*aaf0*/  HMMA.16816.F32.BF16 R148, R12, R44.reuse, R72 ;  /* 0x0000002c0c94723c */ /* 0x080fe20000041848 */
[----:B------:R-:W1:Y:S05]  /*ab00*/  LDSM.16.M88.4 R72, [R198+0x5800] ;  /* 0x00580000c648783b */ /* 0x000e6a0000000200 */
[----:B------:R-:W-:Y:S01]  /*ab10*/  HMMA.16816.F32.BF16 R176, R8, R44, R4 ;  /* 0x0000002c08b0723c */ /* 0x000fe20000041804 */
[----:B------:R-:W3:Y:S05]  /*ab20*/  LDSM.16.M88.4 R4, [R201+0x2000] ;  /* 0x00200000c904783b */ /* 0x000eea0000000200 */
[C---:B--2---:R-:W-:Y:S06]  /*ab30*/  HMMA.16816.F32.BF16 R156, R24.reuse, R56, RZ ;  /* 0x00000038189c723c */ /* 0x044fec00000418ff */
[C---:B------:R-:W-:Y:S06]  /*ab40*/  HMMA.16816.F32.BF16 R168, R24.reuse, R66, RZ ;  /* 0x0000004218a8723c */ /* 0x040fec00000418ff */
[C---:B------:R-:W-:Y:S06]  /*ab50*/  HMMA.16816.F32.BF16 R160, R24.reuse, R62, RZ ;  /* 0x0000003e18a0723c */ /* 0x040fec00000418ff */
[----:B------:R-:W-:Y:S06]  /*ab60*/  HMMA.16816.F32.BF16 R140, R24, R58, RZ ;  /* 0x0000003a188c723c */ /* 0x000fec00000418ff */
[C---:B------:R-:W-:Y:S06]  /*ab70*/  HMMA.16816.F32.BF16 R36, R28.reuse, R64, RZ ;  /* 0x000000401c24723c */ /* 0x040fec00000418ff */
[C---:B------:R-:W-:Y:S06]  /*ab80*/  HMMA.16816.F32.BF16 R188, R28.reuse, R66, RZ ;  /* 0x000000421cbc723c */ /* 0x040fec00000418ff */
[----:B------:R-:W-:Y:S06]  /*ab90*/  HMMA.16816.F32.BF16 R24, R28, R60, RZ ;  /* 0x0000003c1c18723c */ /* 0x000fec00000418ff */
[-C--:B------:R-:W-:Y:S06]  /*aba0*/  HMMA.16816.F32.BF16 R64, R20, R42.reuse, R152 ;  /* 0x0000002a1440723c */ /* 0x080fec0000041898 */
[C---:B------:R-:W-:Y:S06]  /*abb0*/  HMMA.16816.F32.BF16 R40, R16.reuse, R42, R144 ;  /* 0x0000002a1028723c */ /* 0x040fec0000041890 */
[C---:B-1----:R-:W-:Y:S06]  /*abc0*/  HMMA.16816.F32.BF16 R228, R16.reuse, R72, R156 ;  /* 0x0000004810e4723c */ /* 0x042fec000004189c */
[----:B------:R-:W-:Y:S06]  /*abd0*/  HMMA.16816.F32.BF16 R220, R16, R50, R160 ;  /* 0x0000003210dc723c */ /* 0x000fec00000418a0 */
[----:B------:R-:W-:Y:S06]  /*abe0*/  HMMA.16816.F32.BF16 R152, R32, R68, R148 ;  /* 0x000000442098723c */ /* 0x000fec0000041894 */
        /* <DEDUP_REMOVED lines=8> */
[----:B------:R-:W-:Y:S01]  /*ac70*/  HMMA.16816.F32.BF16 R156, R20, R48, R24 ;  /* 0x00000030149c723c */ /* 0x000fe20000041818 */
[----:B------:R-:W1:Y:S01]  /*ac80*/  LDSM.16.M88.4 R24, [R206] ;  /* 0x00000000ce18783b */ /* 0x000e620000000200 */
[----:B------:R-:W2:Y:S04]  /*ac90*/  MUFU.TANH R215, R153 ;  /* 0x0000009900d77308 */ /* 0x000ea80000002400 */
[----:B------:R-:W-:Y:S04]  /*aca0*/  HMMA.16816.F32.BF16 R16, R12, R46, R64 ;  /* 0x0000002e0c10723c */ /* 0x000fe80000041840 */
[----:B------:R-:W4:Y:S02]  /*acb0*/  MUFU.TANH R236, R152 ;  /* 0x0000009800ec7308 */ /* 0x000f240000002400 */
[----:B------:R-:W-:Y:S06]  /*acc0*/  HMMA.16816.F32.BF16 R180, R28, R62, RZ ;  /* 0x0000003e1cb4723c */ /* 0x000fec00000418ff */
[----:B------:R-:W-:Y:S06]  /*acd0*/  HMMA.16816.F32.BF16 R60, R20, R52, R36 ;  /* 0x00000034143c723c */ /* 0x000fec0000041824 */
[----:B---3--:R-:W-:Y:S06]  /*ace0*/  HMMA.16816.F32.BF16 R36, R4, R68, R176 ;  /* 0x000000440424723c */ /* 0x008fec00000418b0 */
[C---:B------:R-:W-:Y:S06]  /*acf0*/  HMMA.16816.F32.BF16 R148, R28.reuse, R56, RZ ;  /* 0x000000381c94723c */ /* 0x040fec00000418ff */
[----:B------:R-:W-:Y:S01]  /*ad00*/  HMMA.16816.F32.BF16 R184, R28, R58, RZ ;  /* 0x0000003a1cb8723c */ /* 0x000fe200000418ff */
[----:B------:R-:W3:Y:S05]  /*ad10*/  LDSM.16.M88.4 R28, [R197+0x800] ;  /* 0x00080000c51c783b */ /* 0x000eea0000000200 */
[----:B------:R-:W-:Y:S06]  /*ad20*/  HMMA.16816.F32.BF16 R44, R8, R46, R40 ;  /* 0x0000002e082c723c */ /* 0x000fec0000041828 */
[----:B------:R-:W-:Y:S01]  /*ad30*/  HMMA.16816.F32.BF16 R56, R20, R54, R188 ;  /* 0x000000361438723c */ /* 0x000fe200000418bc */
[----:B------:R5:W1:Y:S05]  /*ad40*/  MUFU.TANH R189, R0 ;  /* 0x0000000000bd7308 */ /* 0x000a6a0000002400 */
[----:B------:R-:W-:Y:S01]  /*ad50*/  HMMA.16816.F32.BF16 R52, R32, R70, R16 ;  /* 0x000000462034723c */ /* 0x000fe20000041810 */
[----:B------:R-:W2:Y:S02]  /*ad60*/  LDSM.16.M88.4 R16, [R205] ;  /* 0x00000000cd10783b */ /* 0x000ea40000000200 */
[----:B------:R-:W1:Y:S03]  /*ad70*/  MUFU.TANH R188, R154 ;  /* 0x0000009a00bc7308 */ /* 0x000e660000002400 */
[----:B------:R-:W-:Y:S01]  /*ad80*/  HMMA.16816.F32.BF16 R140, R20, R50, R180 ;  /* 0x00000032148c723c */ /* 0x000fe200000418b4 */
[----:B-----5:R-:W-:-:S05]  /*ad90*/  FMUL.FTZ R0, R36, UR8 ;  /* 0x0000000824007c20 */ /* 0x020fca0008410000 */
[C---:B------:R-:W-:Y:S01]  /*ada0*/  HMMA.16816.F32.BF16 R164, R20.reuse, R72, R148 ;  /* 0x0000004814a4723c */ /* 0x040fe20000041894 */
[----:B------:R5:W2:Y:S05]  /*adb0*/  MUFU.TANH R179, R0 ;  /* 0x0000000000b37308 */ /* 0x000aaa0000002400 */
[----:B------:R-:W-:Y:S06]  /*adc0*/  HMMA.16816.F32.BF16 R144, R20, R74, R184 ;  /* 0x0000004a1490723c */ /* 0x000fec00000418b8 */
[----:B-1----:R-:W-:Y:S06]  /*add0*/  HMMA.16816.F32.BF16 R20, R12, R24, R60 ;  /* 0x000000180c14723c */ /* 0x002fec000004183c */
[----:B------:R-:W-:Y:S01]  /*ade0*/  HMMA.16816.F32.BF16 R44, R4, R70, R44 ;  /* 0x00000046042c723c */ /* 0x000fe2000004182c */
[----:B-----5:R-:W-:-:S04]  /*adf0*/  FMUL.FTZ R0, R37, UR8 ;  /* 0x0000000825007c20 */ /* 0x020fc80008410000 */
[----:B------:R1:W1:Y:S01]  /*ae00*/  MUFU.TANH R180, R0 ;  /* 0x0000000000b47308 */ /* 0x0002620000002400 */
[C---:B------:R-:W-:Y:S06]  /*ae10*/  HMMA.16816.F32.BF16 R40, R8.reuse, R24, R172 ;  /* 0x000000180828723c */ /* 0x040fec00000418ac */
[-C--:B------:R-:W-:Y:S06]  /*ae20*/  HMMA.16816.F32.BF16 R72, R8, R26.reuse, R168 ;  /* 0x0000001a0848723c */ /* 0x080fec00000418a8 */
[----:B------:R-:W-:Y:S01]  /*ae30*/  HMMA.16816.F32.BF16 R56, R12, R26, R56 ;  /* 0x0000001a0c38723c */ /* 0x000fe20000041838 */
[----:B-1----:R-:W-:-:S05]  /*ae40*/  FMUL.FTZ R0, R38, UR8 ;  /* 0x0000000826007c20 */ /* 0x002fca0008410000 */
[----:B---3--:R-:W-:Y:S01]  /*ae50*/  HMMA.16816.F32.BF16 R24, R32, R28, R20 ;  /* 0x0000001c2018723c */ /* 0x008fe20000041814 */
[----:B------:R-:W1:Y:S01]  /*ae60*/  LDSM.16.M88.4 R20, [R197+0x1000] ;  /* 0x00100000c514783b */ /* 0x000e620000000200 */
[----:B------:R3:W1:Y:S04]  /*ae70*/  MUFU.TANH R177, R0 ;  /* 0x0000000000b17308 */ /* 0x0006680000002400 */
[C---:B--2---:R-:W-:Y:S06]  /*ae80*/  HMMA.16816.F32.BF16 R68, R8.reuse, R16, R224 ;  /* 0x000000100844723c */ /* 0x044fec00000418e0 */
[----:B------:R-:W-:Y:S01]  /*ae90*/  HMMA.16816.F32.BF16 R60, R8, R18, R220 ;  /* 0x00000012083c723c */ /* 0x000fe200000418dc */
[----:B---3--:R-:W-:-:S02]  /*aea0*/  FMUL.FTZ R0, R39, UR8 ;  /* 0x0000000827007c20 */ /* 0x008fc40008410000 */
[----:B------:R-:W2:Y:S02]  /*aeb0*/  LDSM.16.M88.4 R36, [R204] ;  /* 0x00000000cc24783b */ /* 0x000ea40000000200 */
[----:B------:R3:W1:Y:S02]  /*aec0*/  MUFU.TANH R178, R0 ;  /* 0x0000000000b27308 */ /* 0x0006640000002400 */
[----:B---3--:R-:W-:-:S11]  /*aed0*/  FMUL.FTZ R0, R52, UR8 ;  /* 0x0000000834007c20 */ /* 0x008fd60008410000 */
[C---:B-1----:R-:W-:Y:S01]  /*aee0*/  HMMA.16816.F32.BF16 R68, R4.reuse, R20, R68 ;  /* 0x000000140444723c */ /* 0x042fe20000041844 */
[----:B------:R1:W3:Y:S05]  /*aef0*/  MUFU.TANH R176, R0 ;  /* 0x0000000000b07308 */ /* 0x0002ea0000002400 */
[----:B------:R-:W-:Y:S01]  /*af00*/  HMMA.16816.F32.BF16 R60, R4, R22, R60 ;  /* 0x00000016043c723c */ /* 0x000fe2000004183c */
[----:B-1----:R-:W-:-:S05]  /*af10*/  FMUL.FTZ R0, R53, UR8 ;  /* 0x0000000835007c20 */ /* 0x002fca0008410000 */
[C---:B--2---:R-:W-:Y:S01]  /*af20*/  HMMA.16816.F32.BF16 R64, R8.reuse, R36, R228 ;  /* 0x000000240840723c */ /* 0x044fe200000418e4 */
[----:B------:R1:W2:Y:S05]  /*af30*/  MUFU.TANH R172, R0 ;  /* 0x0000000000ac7308 */ /* 0x0002aa0000002400 */
[----:B------:R-:W-:Y:S01]  /*af40*/  HMMA.16816.F32.BF16 R48, R8, R38, R160 ;  /* 0x000000260830723c */ /* 0x000fe200000418a0 */
[----:B------:R-:W5:Y:S01]  /*af50*/  LDSM.16.M88.4 R8, [R197+0x1800] ;  /* 0x00180000c508783b */ /* 0x000f620000000200 */
[----:B------:R-:W-:-:S04]  /*af60*/  DEPBAR.LE SB0, 0x0 ;  /* 0x000080000000791a */ /* 0x000fc80000000000 */
[----:B-1----:R-:W-:-:S04]  /*af70*/  FMUL.FTZ R0, R54, UR8 ;  /* 0x0000000836007c20 */ /* 0x002fc80008410000 */
[----:B------:R1:W1:Y:S02]  /*af80*/  MUFU.TANH R155, R0 ;  /* 0x00000000009b7308 */ /* 0x0002640000002400 */
[----:B-1----:R-:W-:Y:S02]  /*af90*/  FMUL.FTZ R0, R55, UR8 ;  /* 0x0000000837007c20 */ /* 0x002fe40008410000 */
[----:B------:R-:W-:Y:S04]  /*afa0*/  HMMA.16816.F32.BF16 R52, R4, R28, R40 ;  /* 0x0000001c0434723c */ /* 0x000fe80000041828 */
[----:B------:R1:W1:Y:S02]  /*afb0*/  MUFU.TANH R168, R0 ;  /* 0x0000000000a87308 */ /* 0x0002640000002400 */
[----:B------:R-:W-:Y:S06]  /*afc0*/  HMMA.16816.F32.BF16 R40, R12, R18, R140 ;  /* 0x000000120c28723c */ /* 0x000fec000004188c */
[----:B-----5:R-:W-:Y:S01]  /*afd0*/  HMMA.16816.F32.BF16 R64, R4, R8, R64 ;  /* 0x000000080440723c */ /* 0x020fe20000041840 */
[----:B-1----:R-:W-:-:S04]  /*afe0*/  FMUL.FTZ R0, R44, UR8 ;  /* 0x000000082c007c20 */ /* 0x002fc80008410000 */
[----:B------:R1:W1:Y:S07]  /*aff0*/  MUFU.TANH R153, R0 ;  /* 0x0000000000997308 */ /* 0x00026e0000002400 */
[----:B------:R-:W-:Y:S01]  /*b000*/  FMUL.FTZ R53, R53, UR8 ;  /* 0x0000000835357c20 */ /* 0x000fe20008410000 */
[----:B------:R-:W-:Y:S01]  /*b010*/  FMUL.FTZ R55, R55, UR8 ;  /* 0x0000000837377c20 */ /* 0x000fe20008410000 */
[----:B------:R-:W-:-:S04]  /*b020*/  FMUL.FTZ R54, R54, UR8 ;  /* 0x0000000836367c20 */ /* 0x000fc80008410000 */
[----:B------:R-:W-:Y:S01]  /*b030*/  HMMA.16816.F32.BF16 R40, R32, R22, R40 ;  /* 0x000000162028723c */ /* 0x000fe20000041828 */
[----:B------:R-:W2:Y:S01]  /*b040*/  MUFU.TANH R140, R53 ;  /* 0x00000035008c7308 */ /* 0x000ea20000002400 */
[----:B-1----:R-:W-:-:S07]  /*b050*/  FMUL.FTZ R0, R45, UR8 ;  /* 0x000000082d007c20 */ /* 0x002fce0008410000 */
[----:B------:R1:W1:Y:S02]  /*b060*/  MUFU.TANH R154, R0 ;  /* 0x00000000009a7308 */ /* 0x0002640000002400 */
[----:B-1----:R-:W-:-:S06]  /*b070*/  FMUL.FTZ R0, R46, UR8 ;  /* 0x000000082e007c20 */ /* 0x002fcc0008410000 */
[----:B------:R1:W1:Y:S02]  /*b080*/  MUFU.TANH R151, R0 ;  /* 0x0000000000977308 */ /* 0x0002640000002400 */
[----:B-1----:R-:W-:Y:S02]  /*b090*/  FMUL.FTZ R0, R47, UR8 ;  /* 0x000000082f007c20 */ /* 0x002fe40008410000 */
[----:B------:R-:W-:Y:S04]  /*b0a0*/  HMMA.16816.F32.BF16 R44, R12, R16, R156 ;  /* 0x000000100c2c723c */ /* 0x000fe8000004189c */
[----:B------:R1:W1:Y:S02]  /*b0b0*/  MUFU.TANH R152, R0 ;  /* 0x0000000000987308 */ /* 0x0002640000002400 */
[-C--:B------:R-:W-:Y:S06]  /*b0c0*/  HMMA.16816.F32.BF16 R16, R32, R30.reuse, R56 ;  /* 0x0000001e2010723c */ /* 0x080fec0000041838 */
[----:B------:R-:W2:Y:S01]  /*b0d0*/  MUFU.TANH R57, R55 ;  /* 0x0000003700397308 */ /* 0x000ea20000002400 */
[----:B------:R-:W-:Y:S07]  /*b0e0*/  HMMA.16816.F32.BF16 R28, R4, R30, R72 ;  /* 0x0000001e041c723c */ /* 0x000fee0000041848 */
[----:B------:R-:W2:Y:S01]  /*b0f0*/  MUFU.TANH R58, R54 ;  /* 0x00000036003a7308 */ /* 0x000ea20000002400 */
[----:B-1----:R-:W-:-:S03]  /*b100*/  FMUL.FTZ R0, R24, UR8 ;  /* 0x0000000818007c20 */ /* 0x002fc60008410000 */
[----:B------:R-:W-:Y:S04]  /*b110*/  HMMA.16816.F32.BF16 R44, R32, R20, R44 ;  /* 0x00000014202c723c */ /* 0x000fe8000004182c */
[----:B------:R1:W1:Y:S02]  /*b120*/  MUFU.TANH R150, R0 ;  /* 0x0000000000967308 */ /* 0x0002640000002400 */
[----:B------:R-:W-:Y:S01]  /*b130*/  FMUL.FTZ R16, R16, UR8 ;  /* 0x0000000810107c20 */ /* 0x000fe20008410000 */
[----:B------:R-:W-:-:S05]  /*b140*/  FMUL.FTZ R17, R17, UR8 ;  /* 0x0000000811117c20 */ /* 0x000fca0008410000 */
[----:B------:R-:W2:Y:S01]  /*b150*/  MUFU.TANH R56, R16 ;  /* 0x0000001000387308 */ /* 0x000ea20000002400 */
[----:B------:R-:W-:-:S07]  /*b160*/  FMUL.FTZ R3, R29, UR8 ;  /* 0x000000081d037c20 */ /* 0x000fce0008410000 */
[----:B------:R-:W2:Y:S01]  /*b170*/  MUFU.TANH R54, R17 ;  /* 0x0000001100367308 */ /* 0x000ea20000002400 */
[----:B-1----:R-:W-:-:S07]  /*b180*/  FMUL.FTZ R0, R25, UR8 ;  /* 0x0000000819007c20 */ /* 0x002fce0008410000 */
[----:B------:R1:W1:Y:S02]  /*b190*/  MUFU.TANH R149, R0 ;  /* 0x0000000000957308 */ /* 0x0002640000002400 */
[----:B-1----:R-:W-:-:S06]  /*b1a0*/  FMUL.FTZ R0, R26, UR8 ;  /* 0x000000081a007c20 */ /* 0x002fcc0008410000 */
[----:B------:R1:W1:Y:S02]  /*b1b0*/  MUFU.TANH R148, R0 ;  /* 0x0000000000947308 */ /* 0x0002640000002400 */
[----:B-1----:R-:W-:Y:S02]  /*b1c0*/  FMUL.FTZ R0, R27, UR8 ;  /* 0x000000081b007c20 */ /* 0x002fe40008410000 */
[C---:B------:R-:W-:Y:S04]  /*b1d0*/  HMMA.16816.F32.BF16 R24, R12.reuse, R36, R164 ;  /* 0x000000240c18723c */ /* 0x040fe800000418a4 */
[----:B------:R1:W1:Y:S02]  /*b1e0*/  MUFU.TANH R141, R0 ;  /* 0x00000000008d7308 */ /* 0x0002640000002400 */
[----:B------:R-:W-:Y:S06]  /*b1f0*/  HMMA.16816.F32.BF16 R12, R12, R38, R144 ;  /* 0x000000260c0c723c */ /* 0x000fec0000041890 */
[----:B------:R-:W-:Y:S01]  /*b200*/  HMMA.16816.F32.BF16 R144, R4, R10, R48 ;  /* 0x0000000a0490723c */ /* 0x000fe20000041830 */
[----:B-1----:R-:W-:-:S02]  /*b210*/  FMUL.FTZ R0, R52, UR8 ;  /* 0x0000000834007c20 */ /* 0x002fc40008410000 */
[----:B------:R1:W1:Y:S09]  /*b220*/  MUFU.TANH R52, R3 ;  /* 0x0000000300347308 */ /* 0x0002720000002400 */
[C---:B------:R-:W-:Y:S01]  /*b230*/  HMMA.16816.F32.BF16 R36, R32.reuse, R8, R24 ;  /* 0x000000082024723c */ /* 0x040fe20000041818 */
[----:B------:R5:W2:Y:S05]  /*b240*/  MUFU.TANH R59, R0 ;  /* 0x00000000003b7308 */ /* 0x000aaa0000002400 */
[----:B------:R-:W-:Y:S07]  /*b250*/  HMMA.16816.F32.BF16 R48, R32, R10, R12 ;  /* 0x0000000a2030723c */ /* 0x000fee000004180c */
[----:B------:R-:W-:Y:S01]  /*b260*/  FMUL.FTZ R12, R31, UR8 ;  /* 0x000000081f0c7c20 */ /* 0x000fe20008410000 */
[----:B-1----:R-:W-:Y:S01]  /*b270*/  FMUL.FTZ R3, R30, UR8 ;  /* 0x000000081e037c20 */ /* 0x002fe20008410000 */
[----:B-----5:R-:W-:-:S04]  /*b280*/  FMUL.FTZ R0, R18, UR8 ;  /* 0x0000000812007c20 */ /* 0x020fc80008410000 */
[----:B------:R1:W1:Y:S02]  /*b290*/  MUFU.TANH R53, R0 ;  /* 0x0000000000357308 */ /* 0x0002640000002400 */
[----:B-1----:R-:W-:-:S06]  /*b2a0*/  FMUL.FTZ R0, R19, UR8 ;  /* 0x0000000813007c20 */ /* 0x002fcc0008410000 */
[----:B------:R-:W1:Y:S08]  /*b2b0*/  MUFU.TANH R19, R3 ;  /* 0x0000000300137308 */ /* 0x000e700000002400 */
[----:B------:R5:W1:Y:S02]  /*b2c0*/  MUFU.TANH R55, R0 ;  /* 0x0000000000377308 */ /* 0x000a640000002400 */
[----:B-----5:R-:W-:-:S06]  /*b2d0*/  FMUL.FTZ R0, R28, UR8 ;  /* 0x000000081c007c20 */ /* 0x020fcc0008410000 */
[----:B------:R5:W1:Y:S02]  /*b2e0*/  MUFU.TANH R20, R0 ;  /* 0x0000000000147308 */ /* 0x000a640000002400 */
[----:B-----5:R-:W-:-:S04]  /*b2f0*/  LEA R0, R217, R247, 0x6 ;  /* 0x000000f7d9007211 */ /* 0x020fc800078e30ff */
[C---:B------:R-:W-:Y:S01]  /*b300*/  IADD3 R2, R0.reuse, 0x1, RZ ;  /* 0x0000000100027810 */ /* 0x040fe20007ffe0ff */
[----:B------:R-:W-:Y:S01]  /*b310*/  BAR.SYNC.DEFER_BLOCKING 0x0 ;  /* 0x0000000000007b1d */ /* 0x000fe20000010000 */
[-C--:B------:R-:W-:Y:S02]  /*b320*/  ISETP.GE.AND P6, PT, R0, R214.reuse, PT ;  /* 0x000000d60000720c */ /* 0x080fe40003fc6270 */
[C---:B------:R-:W-:Y:S02]  /*b330*/  ISETP.GE.AND P5, PT, R2.reuse, R214, PT ;  /* 0x000000d60200720c */ /* 0x040fe40003fa6270 */
[C---:B------:R-:W-:Y:S02]  /*b340*/  ISETP.GE.AND P4, PT, R2.reuse, R213, PT ;  /* 0x000000d50200720c */ /* 0x040fe40003f86270 */
[C---:B------:R-:W-:Y:S02]  /*b350*/  ISETP.GE.AND P3, PT, R2.reuse, R212, PT ;  /* 0x000000d40200720c */ /* 0x040fe40003f66270 */
[----:B------:R-:W-:-:S02]  /*b360*/  ISETP.GE.AND P2, PT, R2, R211, PT ;  /* 0x000000d30200720c */ /* 0x000fc40003f46270 */
[C---:B------:R-:W-:Y:S02]  /*b370*/  ISETP.LT.OR P5, PT, R2.reuse, R210, P5 ;  /* 0x000000d20200720c */ /* 0x040fe40002fa1670 */
[C---:B------:R-:W-:Y:S02]  /*b380*/  ISETP.LT.OR P4, PT, R2.reuse, R209, P4 ;  /* 0x000000d10200720c */ /* 0x040fe40002781670 */
[C---:B------:R-:W-:Y:S02]  /*b390*/  ISETP.LT.OR P3, PT, R2.reuse, R208, P3 ;  /* 0x000000d00200720c */ /* 0x040fe40001f61670 */
[----:B------:R-:W-:Y:S02]  /*b3a0*/  ISETP.LT.OR P2, PT, R2, R207, P2 ;  /* 0x000000cf0200720c */ /* 0x000fe40001741670 */
[----:B------:R-:W-:Y:S01]  /*b3b0*/  ISETP.LT.OR P6, PT, R0, R210, P6 ;  /* 0x000000d20000720c */ /* 0x000fe200037c1670 */
[----:B-1234-:R-:W-:-:S12]  /*b3c0*/  @!P0 BRA `(.L_x_2043) ;  /* 0x0000000000748947 */ /* 0x01efd80003800000 */
[----:B------:R-:W2:Y:S04]  /*b3d0*/  LDL.64 R242, [R1+0x30] ;  /* 0x0000300001f27983 */ /* 0x000ea80000100a00 */
[----:B------:R-:W3:Y:S01]  /*b3e0*/  LDL.64 R246, [R1+0x20] ;  /* 0x0000200001f67983 */ /* 0x000ee20000100a00 */
[----:B------:R-:W-:Y:S01]  /*b3f0*/  VIADD R4, R237, 0xfffffffc ;  /* 0xfffffffced047836 */ /* 0x000fe20000000000 */
[----:B------:R-:W-:Y:S01]  /*b400*/  ULDC.64 UR4, c[0x0][0x218] ;  /* 0x0000860000047ab9 */ /* 0x000fe20000000a00 */
[----:B------:R-:W-:-:S03]  /*b410*/  SHF.L.U64.HI R8, R218, 0x5, R219 ;  /* 0x00000005da087819 */ /* 0x000fc600000102db */
        /* <DEDUP_REMOVED lines=24> */
.L_x_2043:
[----:B------:R-:W-:Y:S01]  /*b5a0*/  ISETP.GE.AND P1, PT, R0, R213, PT ;  /* 0x000000d50000720c */ /* 0x000fe20003f26270 */
[----:B-1----:R-:W-:Y:S01]  /*b5b0*/  FMUL.FTZ R3, R44, UR8 ;  /* 0x000000082c037c20 */ /* 0x002fe20008410000 */
[----:B------:R-:W-:Y:S01]  /*b5c0*/  VIADD R2, R0, 0x8 ;  /* 0x0000000800027836 */ /* 0x000fe20000000000 */
[----:B------:R-:W-:Y:S01]  /*b5d0*/  FSEL R9, R236, -INF , !P6 ;  /* 0xff800000ec097808 */ /* 0x000fe20007000000 */
[----:B------:R1:W-:Y:S01]  /*b5e0*/  MUFU.TANH R26, R12 ;  /* 0x0000000c001a7308 */ /* 0x0003e20000002400 */
[----:B------:R-:W-:Y:S01]  /*b5f0*/  ISETP.LT.OR P1, PT, R0, R209, P1 ;  /* 0x000000d10000720c */ /* 0x000fe20000f21670 */
[----:B------:R-:W-:Y:S01]  /*b600*/  FMUL.FTZ R5, R46, UR8 ;  /* 0x000000082e057c20 */ /* 0x000fe20008410000 */
[----:B------:R-:W-:Y:S01]  /*b610*/  ISETP.GE.AND P0, PT, R0, R212, PT ;  /* 0x000000d40000720c */ /* 0x000fe20003f06270 */
[----:B------:R-:W-:Y:S01]  /*b620*/  FMUL.FTZ R4, R47, UR8 ;  /* 0x000000082f047c20 */ /* 0x000fe20008410000 */
[----:B------:R-:W-:Y:S01]  /*b630*/  FSEL R22, R188, -INF , !P1 ;  /* 0xff800000bc167808 */ /* 0x000fe20004800000 */
[----:B------:R-:W-:Y:S01]  /*b640*/  FMUL.FTZ R7, R36, UR8 ;  /* 0x0000000824077c20 */ /* 0x000fe20008410000 */
[----:B------:R-:W-:Y:S01]  /*b650*/  ISETP.GE.AND P1, PT, R2, R214, PT ;  /* 0x000000d60200720c */ /* 0x000fe20003f26270 */
[----:B------:R2:W-:Y:S01]  /*b660*/  MUFU.TANH R73, R3 ;  /* 0x0000000300497308 */ /* 0x0005e20000002400 */
[C---:B------:R-:W-:Y:S01]  /*b670*/  ISETP.GE.AND P6, PT, R0.reuse, R211, PT ;  /* 0x000000d30000720c */ /* 0x040fe20003fc6270 */
[----:B------:R-:W-:Y:S01]  /*b680*/  VIADD R6, R0, 0x30 ;  /* 0x0000003000067836 */ /* 0x000fe20000000000 */
[----:B------:R-:W-:Y:S01]  /*b690*/  ISETP.LT.OR P1, PT, R2, R210, P1 ;  /* 0x000000d20200720c */ /* 0x000fe20000f21670 */
[C---:B------:R-:W-:Y:S01]  /*b6a0*/  VIADD R21, R0.reuse, 0x39 ;  /* 0x0000003900157836 */ /* 0x040fe20000000000 */
[C---:B------:R-:W-:Y:S01]  /*b6b0*/  ISETP.LT.OR P0, PT, R0.reuse, R208, P0 ;  /* 0x000000d00000720c */ /* 0x040fe20000701670 */
[----:B------:R-:W-:Y:S01]  /*b6c0*/  FMUL.FTZ R8, R37, UR8 ;  /* 0x0000000825087c20 */ /* 0x000fe20008410000 */
[----:B------:R-:W-:Y:S01]  /*b6d0*/  ISETP.LT.OR P6, PT, R0, R207, P6 ;  /* 0x000000cf0000720c */ /* 0x000fe200037c1670 */
[----:B------:R3:W-:Y:S01]  /*b6e0*/  MUFU.TANH R156, R4 ;  /* 0x00000004009c7308 */ /* 0x0007e20000002400 */
[----:B------:R-:W-:Y:S01]  /*b6f0*/  FSEL R24, R189, -INF , !P4 ;  /* 0xff800000bd187808 */ /* 0x000fe20006000000 */
[----:B------:R-:W-:Y:S01]  /*b700*/  FMUL.FTZ R14, R39, UR8 ;  /* 0x00000008270e7c20 */ /* 0x000fe20008410000 */
[----:B------:R-:W-:Y:S01]  /*b710*/  FSEL R30, R180, -INF , !P3 ;  /* 0xff800000b41e7808 */ /* 0x000fe20005800000 */
[----:B------:R-:W-:Y:S01]  /*b720*/  FMUL.FTZ R11, R63, UR8 ;  /* 0x000000083f0b7c20 */ /* 0x000fe20008410000 */
[----:B------:R-:W-:Y:S01]  /*b730*/  FSEL R35, R178, -INF , !P2 ;  /* 0xff800000b2237808 */ /* 0x000fe20005000000 */
[----:B------:R-:W-:Y:S01]  /*b740*/  FMUL.FTZ R13, R38, UR8 ;  /* 0x00000008260d7c20 */ /* 0x000fe20008410000 */
[----:B-1----:R-:W-:Y:S01]  /*b750*/  FSEL R12, R176, -INF , !P1 ;  /* 0xff800000b00c7808 */ /* 0x002fe20004800000 */
[----:B------:R1:W4:Y:S01]  /*b760*/  MUFU.TANH R157, R5 ;  /* 0x00000005009d7308 */ /* 0x0003220000002400 */
[----:B--2---:R-:W-:Y:S01]  /*b770*/  FMUL.FTZ R3, R45, UR8 ;  /* 0x000000082d037c20 */ /* 0x004fe20008410000 */
[----:B------:R-:W-:-:S02]  /*b780*/  FSEL R31, R179, -INF , !P0 ;  /* 0xff800000b31f7808 */ /* 0x000fc40004000000 */
[----:B------:R-:W-:Y:S02]  /*b790*/  FSEL R34, R177, -INF , !P6 ;  /* 0xff800000b1227808 */ /* 0x000fe40007000000 */
[----:B------:R-:W-:Y:S02]  /*b7a0*/  FSEL R10, R215, -INF , !P5 ;  /* 0xff800000d70a7808 */ /* 0x000fe40006800000 */
[----:B------:R2:W-:Y:S01]  /*b7b0*/  MUFU.TANH R72, R3 ;  /* 0x0000000300487308 */ /* 0x0005e20000002400 */
[C---:B------:R-:W-:Y:S01]  /*b7c0*/  ISETP.GE.AND P0, PT, R2.reuse, R213, PT ;  /* 0x000000d50200720c */ /* 0x040fe20003f06270 */
[----:B---3--:R-:W-:Y:S01]  /*b7d0*/  FMUL.FTZ R4, R71, UR8 ;  /* 0x0000000847047c20 */ /* 0x008fe20008410000 */
[C---:B------:R-:W-:Y:S02]  /*b7e0*/  ISETP.GE.AND P6, PT, R2.reuse, R212, PT ;  /* 0x000000d40200720c */ /* 0x040fe40003fc6270 */
[C---:B------:R-:W-:Y:S02]  /*b7f0*/  ISETP.GE.AND P5, PT, R2.reuse, R211, PT ;  /* 0x000000d30200720c */ /* 0x040fe40003fa6270 */
[C---:B------:R-:W-:Y:S01]  /*b800*/  ISETP.LT.OR P0, PT, R2.reuse, R209, P0 ;  /* 0x000000d10200720c */ /* 0x040fe20000701670 */
[----:B------:R-:W-:Y:S01]  /*b810*/  MUFU.TANH R44, R7 ;  /* 0x00000007002c7308 */ /* 0x000fe20000002400 */
[----:B------:R-:W-:Y:S01]  /*b820*/  ISETP.LT.OR P6, PT, R2, R208, P6 ;  /* 0x000000d00200720c */ /* 0x000fe200037c1670 */
[----:B-1----:R-:W-:Y:S01]  /*b830*/  FMUL.FTZ R5, R70, UR8 ;  /* 0x0000000846057c20 */ /* 0x002fe20008410000 */
[----:B------:R-:W-:Y:S01]  /*b840*/  ISETP.LT.OR P5, PT, R2, R207, P5 ;  /* 0x000000cf0200720c */ /* 0x000fe20002fa1670 */
[----:B------:R-:W-:Y:S01]  /*b850*/  VIADD R2, R0, 0x10 ;  /* 0x0000001000027836 */ /* 0x000fe20000000000 */
[----:B------:R-:W-:-:S02]  /*b860*/  FSEL R25, R155, -INF , !P0 ;  /* 0xff8000009b197808 */ /* 0x000fc40004000000 */
[----:B------:R-:W-:Y:S01]  /*b870*/  FSEL R29, R153, -INF , !P6 ;  /* 0xff800000991d7808 */ /* 0x000fe20007000000 */
[----:B------:R1:W-:Y:S01]  /*b880*/  MUFU.TANH R70, R4 ;  /* 0x0000000400467308 */ /* 0x0003e20000002400 */
[----:B--2---:R-:W-:Y:S01]  /*b890*/  VIADD R3, R0, 0x9 ;  /* 0x0000000900037836 */ /* 0x004fe20000000000 */
[-C--:B------:R-:W-:Y:S02]  /*b8a0*/  ISETP.GE.AND P0, PT, R2, R214.reuse, PT ;  /* 0x000000d60200720c */ /* 0x080fe40003f06270 */
[----:B------:R-:W-:Y:S02]  /*b8b0*/  FSEL R33, R151, -INF , !P5 ;  /* 0xff80000097217808 */ /* 0x000fe40006800000 */
[C---:B------:R-:W-:Y:S02]  /*b8c0*/  ISETP.GE.AND P4, PT, R3.reuse, R214, PT ;  /* 0x000000d60300720c */ /* 0x040fe40003f86270 */
[C---:B------:R-:W-:Y:S01]  /*b8d0*/  ISETP.GE.AND P3, PT, R3.reuse, R213, PT ;  /* 0x000000d50300720c */ /* 0x040fe20003f66270 */
[----:B------:R2:W-:Y:S01]  /*b8e0*/  MUFU.TANH R71, R5 ;  /* 0x0000000500477308 */ /* 0x0005e20000002400 */
[----:B------:R-:W-:-:S02]  /*b8f0*/  ISETP.GE.AND P2, PT, R3, R212, PT ;  /* 0x000000d40300720c */ /* 0x000fc40003f46270 */
[C---:B------:R-:W-:Y:S02]  /*b900*/  ISETP.GE.AND P1, PT, R3.reuse, R211, PT ;  /* 0x000000d30300720c */ /* 0x040fe40003f26270 */
[C---:B------:R-:W-:Y:S02]  /*b910*/  ISETP.LT.OR P4, PT, R3.reuse, R210, P4 ;  /* 0x000000d20300720c */ /* 0x040fe40002781670 */
[----:B------:R-:W-:Y:S01]  /*b920*/  ISETP.LT.OR P3, PT, R3, R209, P3 ;  /* 0x000000d10300720c */ /* 0x000fe20001f61670 */
[----:B-1----:R-:W-:Y:S01]  /*b930*/  FMUL.FTZ R4, R43, UR8 ;  /* 0x000000082b047c20 */ /* 0x002fe20008410000 */
[C---:B------:R-:W-:Y:S01]  /*b940*/  ISETP.LT.OR P2, PT, R3.reuse, R208, P2 ;  /* 0x000000d00300720c */ /* 0x040fe20001741670 */
[----:B------:R-:W-:Y:S01]  /*b950*/  MUFU.TANH R39, R8 ;  /* 0x0000000800277308 */ /* 0x000fe20000002400 */
[----:B------:R-:W-:Y:S01]  /*b960*/  ISETP.LT.OR P1, PT, R3, R207, P1 ;  /* 0x000000cf0300720c */ /* 0x000fe20000f21670 */
[----:B------:R-:W-:Y:S01]  /*b970*/  FMUL.FTZ R3, R68, UR8 ;  /* 0x0000000844037c20 */ /* 0x000fe20008410000 */
[----:B------:R-:W-:-:S02]  /*b980*/  ISETP.LT.OR P0, PT, R2, R210, P0 ;  /* 0x000000d20200720c */ /* 0x000fc40000701670 */
[----:B------:R-:W-:Y:S02]  /*b990*/  FSEL R23, R168, -INF , !P3 ;  /* 0xff800000a8177808 */ /* 0x000fe40005800000 */
[----:B------:R-:W-:Y:S01]  /*b9a0*/  FSEL R28, R154, -INF , !P2 ;  /* 0xff8000009a1c7808 */ /* 0x000fe20005000000 */
[----:B------:R1:W3:Y:S01]  /*b9b0*/  MUFU.TANH R143, R3 ;  /* 0x00000003008f7308 */ /* 0x0002e20000002400 */
[----:B------:R-:W-:Y:S01]  /*b9c0*/  FSEL R32, R152, -INF , !P1 ;  /* 0xff80000098207808 */ /* 0x000fe20004800000 */
[----:B--2---:R-:W-:Y:S01]  /*b9d0*/  FMUL.FTZ R5, R42, UR8 ;  /* 0x000000082a057c20 */ /* 0x004fe20008410000 */
[----:B------:R-:W-:Y:S02]  /*b9e0*/  FSEL R16, R150, -INF , !P0 ;  /* 0xff80000096107808 */ /* 0x000fe40004000000 */
[----:B------:R-:W-:Y:S02]  /*b9f0*/  FSEL R15, R172, -INF , !P4 ;  /* 0xff800000ac0f7808 */ /* 0x000fe40006000000 */
[----:B------:R-:W-:-:S02]  /*ba00*/  ISETP.GE.AND P6, PT, R2, R213, PT ;  /* 0x000000d50200720c */ /* 0x000fc40003fc6270 */
[C---:B------:R-:W-:Y:S02]  /*ba10*/  ISETP.GE.AND P5, PT, R2.reuse, R212, PT ;  /* 0x000000d40200720c */ /* 0x040fe40003fa6270 */
[C---:B------:R-:W-:Y:S02]  /*ba20*/  ISETP.GE.AND P4, PT, R2.reuse, R211, PT ;  /* 0x000000d30200720c */ /* 0x040fe40003f86270 */
[C---:B------:R-:W-:Y:S02]  /*ba30*/  ISETP.LT.OR P6, PT, R2.reuse, R209, P6 ;  /* 0x000000d10200720c */ /* 0x040fe400037c1670 */
[C---:B------:R-:W-:Y:S01]  /*ba40*/  ISETP.LT.OR P5, PT, R2.reuse, R208, P5 ;  /* 0x000000d00200720c */ /* 0x040fe20002fa1670 */
[----:B-1----:R-:W-:Y:S01]  /*ba50*/  FMUL.FTZ R3, R69, UR8 ;  /* 0x0000000845037c20 */ /* 0x002fe20008410000 */
[----:B------:R-:W-:Y:S01]  /*ba60*/  ISETP.LT.OR P4, PT, R2, R207, P4 ;  /* 0x000000cf0200720c */ /* 0x000fe20002781670 */
[----:B------:R-:W-:Y:S01]  /*ba70*/  VIADD R2, R0, 0x18 ;  /* 0x0000001800027836 */ /* 0x000fe20000000000 */
[----:B------:R-:W-:Y:S01]  /*ba80*/  FSEL R148, R148, -INF , !P6 ;  /* 0xff80000094947808 */ /* 0x000fe20007000000 */
[----:B------:R1:W-:Y:S01]  /*ba90*/  MUFU.TANH R142, R3 ;  /* 0x00000003008e7308 */ /* 0x0003e20000002400 */
[----:B------:R-:W-:-:S02]  /*baa0*/  FSEL R27, R59, -INF , !P5 ;  /* 0xff8000003b1b7808 */ /* 0x000fc40006800000 */
[----:B------:R-:W-:Y:S02]  /*bab0*/  FSEL R74, R58, -INF , !P4 ;  /* 0xff8000003a4a7808 */ /* 0x000fe40006000000 */
[C---:B------:R-:W-:Y:S02]  /*bac0*/  ISETP.GE.AND P6, PT, R2.reuse, R214, PT ;  /* 0x000000d60200720c */ /* 0x040fe40003fc6270 */
[C---:B------:R-:W-:Y:S01]  /*bad0*/  ISETP.GE.AND P5, PT, R2.reuse, R213, PT ;  /* 0x000000d50200720c */ /* 0x040fe20003fa6270 */
[----:B------:R-:W-:Y:S01]  /*bae0*/  MUFU.TANH R58, R5 ;  /* 0x00000005003a7308 */ /* 0x000fe20000002400 */
[C---:B------:R-:W-:Y:S02]  /*baf0*/  ISETP.GE.AND P4, PT, R2.reuse, R212, PT ;  /* 0x000000d40200720c */ /* 0x040fe40003f86270 */
[C---:B------:R-:W-:Y:S02]  /*bb00*/  ISETP.LT.OR P6, PT, R2.reuse, R210, P6 ;  /* 0x000000d20200720c */ /* 0x040fe400037c1670 */
[----:B------:R-:W-:-:S02]  /*bb10*/  ISETP.LT.OR P5, PT, R2, R209, P5 ;  /* 0x000000d10200720c */ /* 0x000fc40002fa1670 */
[----:B------:R-:W-:Y:S01]  /*bb20*/  ISETP.LT.OR P4, PT, R2, R208, P4 ;  /* 0x000000d00200720c */ /* 0x000fe20002781670 */
[----:B-1----:R-:W-:Y:S01]  /*bb30*/  VIADD R3, R0, 0x11 ;  /* 0x0000001100037836 */ /* 0x002fe20000000000 */
[----:B------:R-:W-:Y:S02]  /*bb40*/  FSEL R18, R56, -INF , !P6 ;  /* 0xff80000038127808 */ /* 0x000fe40007000000 */
[----:B------:R-:W-:Y:S01]  /*bb50*/  FSEL R43, R20, -INF , !P4 ;  /* 0xff800000142b7808 */ /* 0x000fe20006000000 */
[----:B------:R1:W-:Y:S01]  /*bb60*/  MUFU.TANH R56, R4 ;  /* 0x0000000400387308 */ /* 0x0003e20000002400 */
[C---:B------:R-:W-:Y:S01]  /*bb70*/  ISETP.GE.AND P3, PT, R3.reuse, R214, PT ;  /* 0x000000d60300720c */ /* 0x040fe20003f66270 */
[----:B------:R-:W-:Y:S01]  /*bb80*/  VIADD R20, R0, 0x38 ;  /* 0x0000003800147836 */ /* 0x000fe20000000000 */
        /* <DEDUP_REMOVED lines=8> */
[----:B------:R-:W-:Y:S01]  /*bc10*/  FSEL R17, R149, -INF , !P3 ;  /* 0xff80000095117808 */ /* 0x000fe20005800000 */
[----:B-1----:R-:W-:Y:S01]  /*bc20*/  VIADD R4, R0, 0x21 ;  /* 0x0000002100047836 */ /* 0x002fe20000000000 */
[----:B------:R-:W-:Y:S01]  /*bc30*/  ISETP.GE.AND P3, PT, R2, R211, PT ;  /* 0x000000d30200720c */ /* 0x000fe20003f66270 */
[----:B------:R1:W-:Y:S01]  /*bc40*/  MUFU.TANH R46, R3 ;  /* 0x00000003002e7308 */ /* 0x0003e20000002400 */
[----:B------:R-:W-:-:S02]  /*bc50*/  FSEL R141, R141, -INF , !P2 ;  /* 0xff8000008d8d7808 */ /* 0x000fc40005000000 */
[----:B------:R-:W-:Y:S01]  /*bc60*/  ISETP.LT.OR P3, PT, R2, R207, P3 ;  /* 0x000000cf0200720c */ /* 0x000fe20001f61670 */
[----:B------:R-:W-:Y:S01]  /*bc70*/  VIADD R2, R0, 0x20 ;  /* 0x0000002000027836 */ /* 0x000fe20000000000 */
[----:B------:R-:W-:Y:S02]  /*bc80*/  FSEL R68, R57, -INF , !P0 ;  /* 0xff80000039447808 */ /* 0x000fe40004000000 */
[----:B------:R-:W-:Y:S02]  /*bc90*/  FSEL R69, R19, -INF , !P3 ;  /* 0xff80000013457808 */ /* 0x000fe40005800000 */
[C---:B------:R-:W-:Y:S02]  /*bca0*/  ISETP.GE.AND P4, PT, R2.reuse, R213, PT ;  /* 0x000000d50200720c */ /* 0x040fe40003f86270 */
[C---:B------:R-:W-:Y:S02]  /*bcb0*/  ISETP.GE.AND P3, PT, R2.reuse, R212, PT ;  /* 0x000000d40200720c */ /* 0x040fe40003f66270 */
[----:B------:R-:W-:-:S02]  /*bcc0*/  ISETP.LT.OR P4, PT, R2, R209, P4 ;  /* 0x000000d10200720c */ /* 0x000fc40002781670 */
[----:B------:R-:W-:Y:S01]  /*bcd0*/  ISETP.LT.OR P3, PT, R2, R208, P3 ;  /* 0x000000d00200720c */ /* 0x000fe20001f61670 */
[----:B-1----:R-:W-:Y:S01]  /*bce0*/  FMUL.FTZ R3, R41, UR8 ;  /* 0x0000000829037c20 */ /* 0x002fe20008410000 */
[----:B------:R-:W-:Y:S02]  /*bcf0*/  FSEL R41, R140, -INF , !P1 ;  /* 0xff8000008c297808 */ /* 0x000fe40004800000 */
[----:B------:R-:W-:Y:S01]  /*bd00*/  FSEL R140, R53, -INF , !P5 ;  /* 0xff800000358c7808 */ /* 0x000fe20006800000 */
[----:B------:R1:W2:Y:S01]  /*bd10*/  MUFU.TANH R45, R3 ;  /* 0x00000003002d7308 */ /* 0x0002a20000002400 */
[C---:B------:R-:W-:Y:S02]  /*bd20*/  ISETP.GE.AND P5, PT, R2.reuse, R214, PT ;  /* 0x000000d60200720c */ /* 0x040fe40003fa6270 */
[----:B----4-:R-:W-:Y:S02]  /*bd30*/  FSEL R227, R157, -INF , !P4 ;  /* 0xff8000009de37808 */ /* 0x010fe40006000000 */
[----:B------:R-:W-:-:S02]  /*bd40*/  ISETP.LT.OR P5, PT, R2, R210, P5 ;  /* 0x000000d20200720c */ /* 0x000fc40002fa1670 */
[----:B---3--:R-:W-:Y:S02]  /*bd50*/  FSEL R143, R143, -INF , !P3 ;  /* 0xff8000008f8f7808 */ /* 0x008fe40005800000 */
[----:B------:R-:W-:Y:S01]  /*bd60*/  FSEL R36, R73, -INF , !P5 ;  /* 0xff80000049247808 */ /* 0x000fe20006800000 */
[----:B-1----:R-:W-:-:S05]  /*bd70*/  VIADD R3, R0, 0x19 ;  /* 0x0000001900037836 */ /* 0x002fca0000000000 */
[C---:B------:R-:W-:Y:S02]  /*bd80*/  ISETP.GE.AND P2, PT, R3.reuse, R214, PT ;  /* 0x000000d60300720c */ /* 0x040fe40003f46270 */
[C---:B------:R-:W-:Y:S02]  /*bd90*/  ISETP.GE.AND P1, PT, R3.reuse, R213, PT ;  /* 0x000000d50300720c */ /* 0x040fe40003f26270 */
[C---:B------:R-:W-:Y:S02]  /*bda0*/  ISETP.LT.OR P2, PT, R3.reuse, R210, P2 ;  /* 0x000000d20300720c */ /* 0x040fe40001741670 */
[----:B------:R-:W-:Y:S02]  /*bdb0*/  ISETP.GE.AND P0, PT, R3, R212, PT ;  /* 0x000000d40300720c */ /* 0x000fe40003f06270 */
[----:B------:R-:W-:Y:S02]  /*bdc0*/  FSEL R19, R54, -INF , !P2 ;  /* 0xff80000036137808 */ /* 0x000fe40005000000 */
[----:B------:R-:W-:-:S02]  /*bdd0*/  ISETP.GE.AND P2, PT, R2, R211, PT ;  /* 0x000000d30200720c */ /* 0x000fc40003f46270 */
[C---:B------:R-:W-:Y:S02]  /*bde0*/  ISETP.GE.AND P6, PT, R3.reuse, R211, PT ;  /* 0x000000d30300720c */ /* 0x040fe40003fc6270 */
[----:B------:R-:W-:Y:S01]  /*bdf0*/  ISETP.LT.OR P2, PT, R2, R207, P2 ;  /* 0x000000cf0200720c */ /* 0x000fe20001741670 */
[----:B------:R-:W-:Y:S01]  /*be00*/  FMUL.FTZ R2, R62, UR8 ;  /* 0x000000083e027c20 */ /* 0x000fe20008410000 */
[C---:B------:R-:W-:Y:S02]  /*be10*/  ISETP.LT.OR P1, PT, R3.reuse, R209, P1 ;  /* 0x000000d10300720c */ /* 0x040fe40000f21670 */
[C---:B------:R-:W-:Y:S01]  /*be20*/  ISETP.LT.OR P0, PT, R3.reuse, R208, P0 ;  /* 0x000000d00300720c */ /* 0x040fe20000701670 */
[----:B------:R1:W-:Y:S01]  /*be30*/  MUFU.TANH R54, R2 ;  /* 0x0000000200367308 */ /* 0x0003e20000002400 */
[----:B------:R-:W-:Y:S01]  /*be40*/  ISETP.LT.OR P6, PT, R3, R207, P6 ;  /* 0x000000cf0300720c */ /* 0x000fe200037c1670 */
[----:B------:R-:W-:Y:S01]  /*be50*/  FMUL.FTZ R3, R60, UR8 ;  /* 0x000000083c037c20 */ /* 0x000fe20008410000 */
[----:B------:R-:W-:-:S02]  /*be60*/  FSEL R75, R55, -INF , !P1 ;  /* 0xff800000374b7808 */ /* 0x000fc40004800000 */
[----:B------:R-:W-:Y:S02]  /*be70*/  ISETP.GE.AND P1, PT, R4, R214, PT ;  /* 0x000000d60400720c */ /* 0x000fe40003f26270 */
[----:B------:R-:W-:Y:S01]  /*be80*/  FSEL R42, R52, -INF , !P0 ;  /* 0xff800000342a7808 */ /* 0x000fe20004000000 */
[----:B------:R3:W-:Y:S01]  /*be90*/  MUFU.TANH R53, R3 ;  /* 0x0000000300357308 */ /* 0x0007e20000002400 */
[----:B------:R-:W-:Y:S02]  /*bea0*/  ISETP.LT.OR P1, PT, R4, R210, P1 ;  /* 0x000000d20400720c */ /* 0x000fe40000f21670 */
[----:B------:R-:W-:Y:S02]  /*beb0*/  FSEL R220, R71, -INF , !P2 ;  /* 0xff80000047dc7808 */ /* 0x000fe40005000000 */
[----:B------:R-:W-:Y:S02]  /*bec0*/  FSEL R37, R72, -INF , !P1 ;  /* 0xff80000048257808 */ /* 0x000fe40004800000 */
[----:B------:R-:W-:-:S02]  /*bed0*/  ISETP.GE.AND P1, PT, R6, R214, PT ;  /* 0x000000d60600720c */ /* 0x000fc40003f26270 */
[----:B-1----:R-:W-:Y:S02]  /*bee0*/  FMNMX.FTZ R2, R235, R9, !PT ;  /* 0x00000009eb027209 */ /* 0x002fe40007810000 */
[----:B------:R-:W-:Y:S02]  /*bef0*/  ISETP.LT.OR P1, PT, R6, R210, P1 ;  /* 0x000000d20600720c */ /* 0x000fe40000f21670 */
[----:B------:R-:W-:Y:S01]  /*bf00*/  FMNMX.FTZ R5, R10, R2, !PT ;  /* 0x000000020a057209 */ /* 0x000fe20007810000 */
[----:B------:R-:W-:Y:S01]  /*bf10*/  VIADD R2, R0, 0x29 ;  /* 0x0000002900027836 */ /* 0x000fe20000000000 */
[----:B------:R-:W-:Y:S01]  /*bf20*/  FSEL R151, R26, -INF , !P6 ;  /* 0xff8000001a977808 */ /* 0x000fe20007000000 */
[----:B---3--:R-:W-:Y:S01]  /*bf30*/  FMUL.FTZ R3, R61, UR8 ;  /* 0x000000083d037c20 */ /* 0x008fe20008410000 */
[----:B------:R-:W-:Y:S01]  /*bf40*/  FMNMX.FTZ R7, R12, R5, !PT ;  /* 0x000000050c077209 */ /* 0x000fe20007810000 */
[----:B------:R-:W-:Y:S01]  /*bf50*/  VIADD R5, R0, 0x31 ;  /* 0x0000003100057836 */ /* 0x000fe20000000000 */
[C---:B------:R-:W-:Y:S01]  /*bf60*/  ISETP.GE.AND P5, PT, R2.reuse, R214, PT ;  /* 0x000000d60200720c */ /* 0x040fe20003fa6270 */
[----:B------:R1:W-:Y:S01]  /*bf70*/  MUFU.TANH R47, R3 ;  /* 0x00000003002f7308 */ /* 0x0003e20000002400 */
[----:B------:R-:W-:-:S02]  /*bf80*/  ISETP.GE.AND P2, PT, R2, R213, PT ;  /* 0x000000d50200720c */ /* 0x000fc40003f46270 */
[C---:B------:R-:W-:Y:S02]  /*bf90*/  ISETP.LT.OR P5, PT, R2.reuse, R210, P5 ;  /* 0x000000d20200720c */ /* 0x040fe40002fa1670 */
[----:B------:R-:W-:Y:S02]  /*bfa0*/  ISETP.LT.OR P2, PT, R2, R209, P2 ;  /* 0x000000d10200720c */ /* 0x000fe40001741670 */
[----:B--2---:R-:W-:Y:S02]  /*bfb0*/  FSEL R38, R45, -INF , !P5 ;  /* 0xff8000002d267808 */ /* 0x004fe40006800000 */
[----:B------:R-:W-:Y:S02]  /*bfc0*/  ISETP.GE.AND P5, PT, R20, R214, PT ;  /* 0x000000d61400720c */ /* 0x000fe40003fa6270 */
[----:B------:R-:W-:Y:S02]  /*bfd0*/  FSEL R230, R56, -INF , !P2 ;  /* 0xff80000038e67808 */ /* 0x000fe40005000000 */
[----:B------:R-:W-:-:S02]  /*bfe0*/  ISETP.LT.OR P5, PT, R20, R210, P5 ;  /* 0x000000d21400720c */ /* 0x000fc40002fa1670 */
[----:B------:R-:W-:Y:S01]  /*bff0*/  ISETP.GE.AND P2, PT, R5, R213, PT ;  /* 0x000000d50500720c */ /* 0x000fe20003f46270 */
[----:B-1----:R-:W-:Y:S01]  /*c000*/  VIADD R3, R0, 0x28 ;  /* 0x0000002800037836 */ /* 0x002fe20000000000 */
[----:B------:R-:W-:Y:S01]  /*c010*/  FMNMX.FTZ R0, R15, R7, !PT ;  /* 0x000000070f007209 */ /* 0x000fe20007810000 */
[----:B------:R-:W-:Y:S01]  /*c020*/  FMUL.FTZ R7, R48, UR8 ;  /* 0x0000000830077c20 */ /* 0x000fe20008410000 */
[----:B------:R-:W-:Y:S01]  /*c030*/  ISETP.LT.OR P2, PT, R5, R209, P2 ;  /* 0x000000d10500720c */ /* 0x000fe20001741670 */
[----:B------:R1:W-:Y:S01]  /*c040*/  MUFU.TANH R48, R11 ;  /* 0x0000000b00307308 */ /* 0x0003e20000002400 */
[----:B------:R-:W-:Y:S02]  /*c050*/  FMNMX.FTZ R0, R16, R0, !PT ;  /* 0x0000000010007209 */ /* 0x000fe40007810000 */
[----:B------:R-:W-:Y:S02]  /*c060*/  ISETP.GE.AND P0, PT, R3, R214, PT ;  /* 0x000000d60300720c */ /* 0x000fe40003f06270 */
[----:B------:R-:W-:-:S02]  /*c070*/  FMNMX.FTZ R0, R17, R0, !PT ;  /* 0x0000000011007209 */ /* 0x000fc40007810000 */
[----:B------:R-:W-:Y:S01]  /*c080*/  ISETP.LT.OR P0, PT, R3, R210, P0 ;  /* 0x000000d20300720c */ /* 0x000fe20000701670 */
[----:B------:R2:W3:Y:S01]  /*c090*/  MUFU.TANH R40, R7 ;  /* 0x0000000700287308 */ /* 0x0004e20000002400 */
[----:B------:R-:W-:Y:S02]  /*c0a0*/  FMNMX.FTZ R0, R18, R0, !PT ;  /* 0x0000000012007209 */ /* 0x000fe40007810000 */
[----:B------:R-:W-:Y:S02]  /*c0b0*/  FSEL R8, R46, -INF , !P0 ;  /* 0xff8000002e087808 */ /* 0x000fe40004000000 */
[----:B------:R-:W-:Y:S02]  /*c0c0*/  FMNMX.FTZ R0, R19, R0, !PT ;  /* 0x0000000013007209 */ /* 0x000fe40007810000 */
[----:B------:R-:W-:Y:S02]  /*c0d0*/  ISETP.GE.AND P0, PT, R5, R214, PT ;  /* 0x000000d60500720c */ /* 0x000fe40003f06270 */
[----:B------:R-:W-:-:S02]  /*c0e0*/  FMNMX.FTZ R0, R36, R0, !PT ;  /* 0x0000000024007209 */ /* 0x000fc40007810000 */
[----:B------:R-:W-:Y:S02]  /*c0f0*/  ISETP.LT.OR P0, PT, R5, R210, P0 ;  /* 0x000000d20500720c */ /* 0x000fe40000701670 */
[----:B------:R-:W-:Y:S02]  /*c100*/  FMNMX.FTZ R0, R37, R0, !PT ;  /* 0x0000000025007209 */ /* 0x000fe40007810000 */
[----:B-1----:R-:W-:Y:S01]  /*c110*/  FSEL R11, R44, -INF , !P1 ;  /* 0xff8000002c0b7808 */ /* 0x002fe20004800000 */
[----:B--2---:R-:W-:Y:S01]  /*c120*/  FMUL.FTZ R7, R49, UR8 ;  /* 0x0000000831077c20 */ /* 0x004fe20008410000 */
[----:B------:R-:W-:Y:S01]  /*c130*/  FMNMX.FTZ R0, R8, R0, !PT ;  /* 0x0000000008007209 */ /* 0x000fe20007810000 */
[----:B------:R-:W-:Y:S01]  /*c140*/  MUFU.TANH R44, R13 ;  /* 0x0000000d002c7308 */ /* 0x000fe20000002400 */
[----:B------:R-:W-:Y:S02]  /*c150*/  ISETP.GE.AND P1, PT, R21, R214, PT ;  /* 0x000000d61500720c */ /* 0x000fe40003f26270 */
[----:B------:R-:W-:-:S02]  /*c160*/  FMNMX.FTZ R0, R38, R0, !PT ;  /* 0x0000000026007209 */ /* 0x000fc40007810000 */
[----:B------:R-:W-:Y:S02]  /*c170*/  FSEL R39, R39, -INF , !P0 ;  /* 0xff80000027277808 */ /* 0x000fe40004000000 */
[----:B------:R-:W-:Y:S01]  /*c180*/  FMNMX.FTZ R0, R11, R0, !PT ;  /* 0x000000000b007209 */ /* 0x000fe20007810000 */
[----:B------:R-:W1:Y:S01]  /*c190*/  MUFU.TANH R7, R7 ;  /* 0x0000000700077308 */ /* 0x000e620000002400 */
[----:B------:R-:W-:Y:S02]  /*c1a0*/  ISETP.LT.OR P1, PT, R21, R210, P1 ;  /* 0x000000d21500720c */ /* 0x000fe40000f21670 */
[----:B---3--:R-:W-:Y:S02]  /*c1b0*/  FSEL R149, R40, -INF , !P5 ;  /* 0xff80000028957808 */ /* 0x008fe40006800000 */
[----:B------:R-:W-:Y:S02]  /*c1c0*/  FMNMX.FTZ R0, R39, R0, !PT ;  /* 0x0000000027007209 */ /* 0x000fe40007810000 */
[----:B------:R-:W-:Y:S01]  /*c1d0*/  ISETP.GE.AND P5, PT, R4, R213, PT ;  /* 0x000000d50400720c */ /* 0x000fe20003fa6270 */
[----:B------:R-:W-:Y:S01]  /*c1e0*/  MUFU.TANH R40, R14 ;  /* 0x0000000e00287308 */ /* 0x000fe20000002400 */
[----:B------:R-:W-:-:S02]  /*c1f0*/  FMNMX.FTZ R0, R149, R0, !PT ;  /* 0x0000000095007209 */ /* 0x000fc40007810000 */
[C---:B------:R-:W-:Y:S02]  /*c200*/  ISETP.GE.AND P0, PT, R4.reuse, R212, PT ;  /* 0x000000d40400720c */ /* 0x040fe40003f06270 */
[C---:B------:R-:W-:Y:S02]  /*c210*/  ISETP.LT.OR P5, PT, R4.reuse, R209, P5 ;  /* 0x000000d10400720c */ /* 0x040fe40002fa1670 */
[----:B------:R-:W-:Y:S02]  /*c220*/  ISETP.LT.OR P0, PT, R4, R208, P0 ;  /* 0x000000d00400720c */ /* 0x000fe40000701670 */
[----:B-1----:R-:W-:Y:S02]  /*c230*/  FSEL R150, R7, -INF , !P1 ;  /* 0xff80000007967808 */ /* 0x002fe40004800000 */
[----:B------:R-:W-:Y:S02]  /*c240*/  FSEL R229, R156, -INF , !P5 ;  /* 0xff8000009ce57808 */ /* 0x000fe40006800000 */
[----:B------:R-:W-:-:S02]  /*c250*/  FMNMX.FTZ R0, R150, R0, !PT ;  /* 0x0000000096007209 */ /* 0x000fc40007810000 */
[----:B------:R-:W-:Y:S02]  /*c260*/  FSEL R142, R142, -INF , !P0 ;  /* 0xff8000008e8e7808 */ /* 0x000fe40004000000 */
[C---:B------:R-:W-:Y:S01]  /*c270*/  ISETP.GE.AND P5, PT, R2.reuse, R212, PT ;  /* 0x000000d40200720c */ /* 0x040fe20003fa6270 */
[----:B------:R-:W1:Y:S01]  /*c280*/  SHFL.BFLY PT, R7, R0, 0x2, 0x1f ;  /* 0x0c401f0000077f89 */ /* 0x000e6200000e0000 */
[C---:B------:R-:W-:Y:S02]  /*c290*/  ISETP.GE.AND P0, PT, R2.reuse, R211, PT ;  /* 0x000000d30200720c */ /* 0x040fe40003f06270 */
[C---:B------:R-:W-:Y:S02]  /*c2a0*/  ISETP.LT.OR P5, PT, R2.reuse, R208, P5 ;  /* 0x000000d00200720c */ /* 0x040fe40002fa1670 */
[----:B------:R-:W-:Y:S01]  /*c2b0*/  ISETP.LT.OR P0, PT, R2, R207, P0 ;  /* 0x000000cf0200720c */ /* 0x000fe20000701670 */
[----:B------:R-:W-:Y:S01]  /*c2c0*/  FMUL.FTZ R2, R67, UR8 ;  /* 0x0000000843027c20 */ /* 0x000fe20008410000 */
[----:B------:R-:W-:-:S02]  /*c2d0*/  ISETP.GE.AND P1, PT, R4, R211, PT ;  /* 0x000000d30400720c */ /* 0x000fc40003f26270 */
[C---:B------:R-:W-:Y:S01]  /*c2e0*/  ISETP.GE.AND P6, PT, R3.reuse, R213, PT ;  /* 0x000000d50300720c */ /* 0x040fe20003fc6270 */
[----:B------:R2:W-:Y:S01]  /*c2f0*/  MUFU.TANH R45, R2 ;  /* 0x00000002002d7308 */ /* 0x0005e20000002400 */
[C---:B------:R-:W-:Y:S02]  /*c300*/  ISETP.GE.AND P4, PT, R3.reuse, R212, PT ;  /* 0x000000d40300720c */ /* 0x040fe40003f86270 */
[----:B------:R-:W-:Y:S01]  /*c310*/  ISETP.LT.OR P1, PT, R4, R207, P1 ;  /* 0x000000cf0400720c */ /* 0x000fe20000f21670 */
[----:B------:R-:W-:Y:S01]  /*c320*/  FMUL.FTZ R4, R64, UR8 ;  /* 0x0000000840047c20 */ /* 0x000fe20008410000 */
[C---:B------:R-:W-:Y:S02]  /*c330*/  ISETP.LT.OR P6, PT, R3.reuse, R209, P6 ;  /* 0x000000d10300720c */ /* 0x040fe400037c1670 */
[----:B------:R-:W-:Y:S01]  /*c340*/  ISETP.LT.OR P4, PT, R3, R208, P4 ;  /* 0x000000d00300720c */ /* 0x000fe20002781670 */
[----:B------:R3:W-:Y:S01]  /*c350*/  MUFU.TANH R26, R4 ;  /* 0x00000004001a7308 */ /* 0x0007e20000002400 */
[----:B------:R-:W-:-:S02]  /*c360*/  FSEL R215, R70, -INF , !P1 ;  /* 0xff80000046d77808 */ /* 0x000fc40004800000 */
[----:B------:R-:W-:Y:S02]  /*c370*/  FSEL R231, R58, -INF , !P6 ;  /* 0xff8000003ae77808 */ /* 0x000fe40007000000 */
[----:B------:R-:W-:Y:S02]  /*c380*/  FSEL R190, R53, -INF , !P4 ;  /* 0xff80000035be7808 */ /* 0x000fe40006000000 */
[----:B-1----:R-:W-:Y:S01]  /*c390*/  FMNMX.FTZ R0, R0, R7, !PT ;  /* 0x0000000700007209 */ /* 0x002fe20007810000 */
[----:B--2---:R-:W-:Y:S01]  /*c3a0*/  FMUL.FTZ R2, R50, UR8 ;  /* 0x0000000832027c20 */ /* 0x004fe20008410000 */
[----:B------:R-:W-:-:S03]  /*c3b0*/  ISETP.GE.AND P1, PT, R6, R213, PT ;  /* 0x000000d50600720c */ /* 0x000fc60003f26270 */
[----:B------:R-:W1:Y:S01]  /*c3c0*/  SHFL.BFLY PT, R7, R0, 0x1, 0x1f ;  /* 0x0c201f0000077f89 */ /* 0x000e6200000e0000 */
[C---:B------:R-:W-:Y:S01]  /*c3d0*/  ISETP.GE.AND P6, PT, R6.reuse, R212, PT ;  /* 0x000000d40600720c */ /* 0x040fe20003fc6270 */
[----:B------:R2:W-:Y:S01]  /*c3e0*/  MUFU.TANH R13, R2 ;  /* 0x00000002000d7308 */ /* 0x0005e20000002400 */
[C---:B------:R-:W-:Y:S02]  /*c3f0*/  ISETP.GE.AND P4, PT, R6.reuse, R211, PT ;  /* 0x000000d30600720c */ /* 0x040fe40003f86270 */
[C---:B------:R-:W-:Y:S01]  /*c400*/  ISETP.LT.OR P1, PT, R6.reuse, R209, P1 ;  /* 0x000000d10600720c */ /* 0x040fe20000f21670 */
[----:B---3--:R-:W-:Y:S01]  /*c410*/  FMUL.FTZ R4, R65, UR8 ;  /* 0x0000000841047c20 */ /* 0x008fe20008410000 */
[C---:B------:R-:W-:Y:S02]  /*c420*/  ISETP.LT.OR P6, PT, R6.reuse, R208, P6 ;  /* 0x000000d00600720c */ /* 0x040fe400037c1670 */
[----:B------:R-:W-:Y:S01]  /*c430*/  ISETP.LT.OR P4, PT, R6, R207, P4 ;  /* 0x000000cf0600720c */ /* 0x000fe20002781670 */
[----:B------:R-:W3:Y:S01]  /*c440*/  MUFU.TANH R14, R4 ;  /* 0x00000004000e7308 */ /* 0x000ee20000002400 */
[----:B------:R-:W-:-:S02]  /*c450*/  ISETP.GE.AND P3, PT, R3, R211, PT ;  /* 0x000000d30300720c */ /* 0x000fc40003f66270 */
[----:B------:R-:W-:Y:S02]  /*c460*/  FSEL R191, R47, -INF , !P5 ;  /* 0xff8000002fbf7808 */ /* 0x000fe40006800000 */
[----:B------:R-:W-:Y:S01]  /*c470*/  ISETP.LT.OR P3, PT, R3, R207, P3 ;  /* 0x000000cf0300720c */ /* 0x000fe20001f61670 */
[----:B------:R-:W-:Y:S01]  /*c480*/  FMUL.FTZ R3, R66, UR8 ;  /* 0x0000000842037c20 */ /* 0x000fe20008410000 */
[----:B------:R-:W-:Y:S01]  /*c490*/  ISETP.GE.AND P5, PT, R5, R212, PT ;  /* 0x000000d40500720c */ /* 0x000fe20003fa6270 */
[----:B--2---:R-:W-:Y:S02]  /*c4a0*/  FMUL.FTZ R2, R51, UR8 ;  /* 0x0000000833027c20 */ /* 0x004fe40008410000 */
[----:B------:R2:W-:Y:S01]  /*c4b0*/  MUFU.TANH R46, R3 ;  /* 0x00000003002e7308 */ /* 0x0005e20000002400 */
[----:B------:R-:W-:Y:S02]  /*c4c0*/  FSEL R240, R44, -INF , !P1 ;  /* 0xff8000002cf07808 */ /* 0x000fe40004800000 */
[----:B------:R-:W-:-:S02]  /*c4d0*/  ISETP.LT.OR P5, PT, R5, R208, P5 ;  /* 0x000000d00500720c */ /* 0x000fc40002fa1670 */
[----:B-1----:R-:W-:Y:S02]  /*c4e0*/  FMNMX.FTZ R73, R0, R7, !PT ;  /* 0x0000000700497209 */ /* 0x002fe40007810000 */
[----:B---3--:R-:W-:Y:S01]  /*c4f0*/  FSEL R237, R14, -INF , !P5 ;  /* 0xff8000000eed7808 */ /* 0x008fe20006800000 */
[----:B------:R1:W3:Y:S01]  /*c500*/  MUFU.TANH R6, R2 ;  /* 0x0000000200067308 */ /* 0x0002e20000002400 */
[----:B------:R-:W-:Y:S01]  /*c510*/  FSETP.NEU.FTZ.AND P5, PT, R73, -INF , PT ;  /* 0xff8000004900780b */ /* 0x000fe20003fbd000 */
[----:B------:R-:W-:Y:S01]  /*c520*/  FMUL.FTZ R4, R146, UR8 ;  /* 0x0000000892047c20 */ /* 0x000fe20008410000 */
[----:B------:R-:W-:Y:S02]  /*c530*/  FSEL R236, R26, -INF , !P6 ;  /* 0xff8000001aec7808 */ /* 0x000fe40007000000 */
[----:B------:R-:W-:Y:S02]  /*c540*/  ISETP.GE.AND P6, PT, R20, R213, PT ;  /* 0x000000d51400720c */ /* 0x000fe40003fc6270 */
[----:B------:R-:W-:Y:S01]  /*c550*/  FSEL R228, R40, -INF , !P2 ;  /* 0xff80000028e47808 */ /* 0x000fe20005000000 */
[----:B------:R-:W-:Y:S01]  /*c560*/  MUFU.TANH R26, R4 ;  /* 0x00000004001a7308 */ /* 0x000fe20000002400 */
[----:B--2---:R-:W-:Y:S01]  /*c570*/  FMUL.FTZ R3, R144, UR8 ;  /* 0x0000000890037c20 */ /* 0x004fe20008410000 */
[----:B------:R-:W-:-:S02]  /*c580*/  ISETP.LT.OR P6, PT, R20, R209, P6 ;  /* 0x000000d11400720c */ /* 0x000fc400037c1670 */
[----:B------:R-:W-:Y:S02]  /*c590*/  ISETP.GE.AND P1, PT, R5, R211, PT ;  /* 0x000000d30500720c */ /* 0x000fe40003f26270 */
[----:B------:R-:W-:Y:S02]  /*c5a0*/  FSEL R242, R13, -INF , !P6 ;  /* 0xff8000000df27808 */ /* 0x000fe40007000000 */
[----:B------:R2:W4:Y:S01]  /*c5b0*/  MUFU.TANH R44, R3 ;  /* 0x00000003002c7308 */ /* 0x0005220000002400 */
[----:B-1----:R-:W-:Y:S02]  /*c5c0*/  FMNMX.FTZ R2, R234, R22, !PT ;  /* 0x00000016ea027209 */ /* 0x002fe40007810000 */
[C---:B------:R-:W-:Y:S02]  /*c5d0*/  ISETP.GE.AND P6, PT, R21.reuse, R213, PT ;  /* 0x000000d51500720c */ /* 0x040fe40003fc6270 */
[----:B------:R-:W-:Y:S02]  /*c5e0*/  FMNMX.FTZ R2, R24, R2, !PT ;  /* 0x0000000218027209 */ /* 0x000fe40007810000 */
[----:B------:R-:W-:-:S02]  /*c5f0*/  ISETP.LT.OR P6, PT, R21, R209, P6 ;  /* 0x000000d11500720c */ /* 0x000fc400037c1670 */
[----:B------:R-:W-:Y:S02]  /*c600*/  FMNMX.FTZ R2, R25, R2, !PT ;  /* 0x0000000219027209 */ /* 0x000fe40007810000 */
[----:B------:R-:W-:Y:S01]  /*c610*/  ISETP.LT.OR P1, PT, R5, R207, P1 ;  /* 0x000000cf0500720c */ /* 0x000fe20000f21670 */
[----:B------:R-:W-:Y:S01]  /*c620*/  FMUL.FTZ R5, R147, UR8 ;  /* 0x0000000893057c20 */ /* 0x000fe20008410000 */
[----:B------:R-:W-:Y:S02]  /*c630*/  FMNMX.FTZ R2, R23, R2, !PT ;  /* 0x0000000217027209 */ /* 0x000fe40007810000 */
[----:B---3--:R-:W-:Y:S01]  /*c640*/  FSEL R241, R6, -INF , !P6 ;  /* 0xff80000006f17808 */ /* 0x008fe20007000000 */
[----:B------:R-:W-:Y:S01]  /*c650*/  MUFU.TANH R13, R5 ;  /* 0x00000005000d7308 */ /* 0x000fe20000002400 */
[----:B------:R-:W-:Y:S01]  /*c660*/  FMNMX.FTZ R0, R148, R2, !PT ;  /* 0x0000000294007209 */ /* 0x000fe20007810000 */
[----:B--2---:R-:W-:Y:S01]  /*c670*/  FMUL.FTZ R3, R145, UR8 ;  /* 0x0000000891037c20 */ /* 0x004fe20008410000 */
[----:B------:R-:W-:-:S02]  /*c680*/  FMNMX.FTZ R2, R233, R31, !PT ;  /* 0x0000001fe9027209 */ /* 0x000fc40007810000 */
[----:B------:R-:W-:Y:S02]  /*c690*/  FMNMX.FTZ R0, R141, R0, !PT ;  /* 0x000000008d007209 */ /* 0x000fe40007810000 */
[----:B------:R-:W-:Y:S01]  /*c6a0*/  FMNMX.FTZ R2, R30, R2, !PT ;  /* 0x000000021e027209 */ /* 0x000fe20007810000 */
[----:B------:R1:W2:Y:S01]  /*c6b0*/  MUFU.TANH R7, R3 ;  /* 0x0000000300077308 */ /* 0x0002a20000002400 */
[----:B------:R-:W-:Y:S02]  /*c6c0*/  FMNMX.FTZ R0, R140, R0, !PT ;  /* 0x000000008c007209 */ /* 0x000fe40007810000 */
[----:B------:R-:W-:Y:S02]  /*c6d0*/  FMNMX.FTZ R2, R29, R2, !PT ;  /* 0x000000021d027209 */ /* 0x000fe40007810000 */
[----:B------:R-:W-:Y:S02]  /*c6e0*/  ISETP.GE.AND P2, PT, R20, R212, PT ;  /* 0x000000d41400720c */ /* 0x000fe40003f46270 */
[----:B------:R-:W-:-:S02]  /*c6f0*/  FMNMX.FTZ R2, R28, R2, !PT ;  /* 0x000000021c027209 */ /* 0x000fc40007810000 */
[----:B------:R-:W-:Y:S02]  /*c700*/  ISETP.LT.OR P2, PT, R20, R208, P2 ;  /* 0x000000d01400720c */ /* 0x000fe40001741670 */
[----:B------:R-:W-:Y:S02]  /*c710*/  FSEL R188, R54, -INF , !P3 ;  /* 0xff80000036bc7808 */ /* 0x000fe40005800000 */
[----:B----4-:R-:W-:Y:S02]  /*c720*/  FSEL R223, R44, -INF , !P2 ;  /* 0xff8000002cdf7808 */ /* 0x010fe40005000000 */
[----:B------:R-:W-:Y:S02]  /*c730*/  ISETP.GE.AND P2, PT, R21, R212, PT ;  /* 0x000000d41500720c */ /* 0x000fe40003f46270 */
[----:B-1----:R-:W-:Y:S01]  /*c740*/  FMNMX.FTZ R3, R75, R0, !PT ;  /* 0x000000004b037209 */ /* 0x002fe20007810000 */
[----:B------:R-:W-:Y:S01]  /*c750*/  FMUL.FTZ R0, R73, UR9 ;  /* 0x0000000949007c20 */ /* 0x000fe20008410000 */
[----:B------:R-:W-:-:S02]  /*c760*/  ISETP.LT.OR P2, PT, R21, R208, P2 ;  /* 0x000000d01500720c */ /* 0x000fc40001741670 */
[----:B------:R-:W-:Y:S02]  /*c770*/  FMNMX.FTZ R3, R227, R3, !PT ;  /* 0x00000003e3037209 */ /* 0x000fe40007810000 */
[----:B------:R-:W-:Y:S02]  /*c780*/  FSEL R0, R0, RZ, P5 ;  /* 0x000000ff00007208 */ /* 0x000fe40002800000 */
[----:B------:R-:W-:Y:S02]  /*c790*/  FMNMX.FTZ R4, R229, R3, !PT ;  /* 0x00000003e5047209 */ /* 0x000fe40007810000 */
[----:B--2---:R-:W-:Y:S01]  /*c7a0*/  FSEL R224, R7, -INF , !P2 ;  /* 0xff80000007e07808 */ /* 0x004fe20005000000 */
[--C-:B------:R-:W-:Y:S01]  /*c7b0*/  FFMA.FTZ R3, R9, UR9, -R0.reuse ;  /* 0x0000000909037c23 */ /* 0x100fe20008010800 */
[----:B------:R-:W-:Y:S01]  /*c7c0*/  FMNMX.FTZ R4, R231, R4, !PT ;  /* 0x00000004e7047209 */ /* 0x000fe20007810000 */
[----:B------:R-:W-:Y:S01]  /*c7d0*/  FFMA.FTZ R5, R12, UR9, -R0 ;  /* 0x000000090c057c23 */ /* 0x000fe20008010800 */
[----:B------:R-:W-:Y:S01]  /*c7e0*/  FSEL R189, R48, -INF , !P0 ;  /* 0xff80000030bd7808 */ /* 0x000fe20004000000 */
[----:B------:R1:W-:Y:S01]  /*c7f0*/  MUFU.EX2 R187, R3 ;  /* 0x0000000300bb7308 */ /* 0x0003e20000000800 */
[----:B------:R-:W-:-:S02]  /*c800*/  FMNMX.FTZ R4, R230, R4, !PT ;  /* 0x00000004e6047209 */ /* 0x000fc40007810000 */
[----:B------:R-:W-:Y:S02]  /*c810*/  ISETP.GE.AND P6, PT, R20, R211, PT ;  /* 0x000000d31400720c */ /* 0x000fe40003fc6270 */
[----:B------:R-:W-:Y:S02]  /*c820*/  FMNMX.FTZ R4, R240, R4, !PT ;  /* 0x00000004f0047209 */ /* 0x000fe40007810000 */
[----:B------:R-:W-:Y:S01]  /*c830*/  FSEL R221, R46, -INF , !P4 ;  /* 0xff8000002edd7808 */ /* 0x000fe20006000000 */
[----:B------:R2:W-:Y:S01]  /*c840*/  MUFU.EX2 R185, R5 ;  /* 0x0000000500b97308 */ /* 0x0005e20000000800 */
[----:B------:R-:W-:Y:S02]  /*c850*/  FMNMX.FTZ R72, R228, R4, !PT ;  /* 0x00000004e4487209 */ /* 0x000fe40007810000 */
[----:B------:R-:W-:Y:S02]  /*c860*/  ISETP.LT.OR P6, PT, R20, R207, P6 ;  /* 0x000000cf1400720c */ /* 0x000fe400037c1670 */
[----:B------:R-:W-:-:S02]  /*c870*/  FMNMX.FTZ R72, R242, R72, !PT ;  /* 0x00000048f2487209 */ /* 0x000fc40007810000 */
[----:B------:R-:W-:Y:S02]  /*c880*/  ISETP.GE.AND P0, PT, R21, R211, PT ;  /* 0x000000d31500720c */ /* 0x000fe40003f06270 */
[----:B-1----:R-:W-:Y:S01]  /*c890*/  FMNMX.FTZ R3, R27, R2, !PT ;  /* 0x000000021b037209 */ /* 0x002fe20007810000 */
[----:B------:R-:W-:Y:S01]  /*c8a0*/  FFMA.FTZ R2, R10, UR9, -R0 ;  /* 0x000000090a027c23 */ /* 0x000fe20008010800 */
[----:B------:R-:W-:Y:S02]  /*c8b0*/  FMNMX.FTZ R72, R241, R72, !PT ;  /* 0x00000048f1487209 */ /* 0x000fe40007810000 */
[----:B------:R-:W-:Y:S01]  /*c8c0*/  FMNMX.FTZ R3, R41, R3, !PT ;  /* 0x0000000329037209 */ /* 0x000fe20007810000 */
[----:B------:R1:W-:Y:S01]  /*c8d0*/  MUFU.EX2 R186, R2 ;  /* 0x0000000200ba7308 */ /* 0x0003e20000000800 */
[----:B------:R-:W-:Y:S02]  /*c8e0*/  FSEL R222, R45, -INF , !P1 ;  /* 0xff8000002dde7808 */ /* 0x000fe40004800000 */
[----:B------:R-:W-:Y:S01]  /*c8f0*/  FMNMX.FTZ R3, R43, R3, !PT ;  /* 0x000000032b037209 */ /* 0x000fe20007810000 */
[----:B--2---:R-:W2:Y:S01]  /*c900*/  SHFL.BFLY PT, R5, R72, 0x2, 0x1f ;  /* 0x0c401f0048057f89 */ /* 0x004ea200000e0000 */
[----:B------:R-:W-:-:S02]  /*c910*/  ISETP.LT.OR P0, PT, R21, R207, P0 ;  /* 0x000000cf1500720c */ /* 0x000fc40000701670 */
[----:B------:R-:W-:Y:S02]  /*c920*/  FSEL R226, R26, -INF , !P6 ;  /* 0xff8000001ae27808 */ /* 0x000fe40007000000 */
[----:B------:R-:W-:Y:S02]  /*c930*/  FSEL R225, R13, -INF , !P0 ;  /* 0xff8000000de17808 */ /* 0x000fe40004000000 */
[----:B-1----:R-:W-:-:S04]  /*c940*/  FMNMX.FTZ R2, R232, R34, !PT ;  /* 0x00000022e8027209 */ /* 0x002fc80007810000 */
[----:B------:R-:W-:Y:S02]  /*c950*/  FMNMX.FTZ R4, R35, R2, !PT ;  /* 0x0000000223047209 */ /* 0x000fe40007810000 */
[----:B------:R-:W-:Y:S02]  /*c960*/  FMNMX.FTZ R2, R42, R3, !PT ;  /* 0x000000032a027209 */ /* 0x000fe40007810000 */
[----:B------:R-:W-:Y:S02]  /*c970*/  FMNMX.FTZ R3, R33, R4, !PT ;  /* 0x0000000421037209 */ /* 0x000fe40007810000 */
[----:B------:R-:W-:Y:S01]  /*c980*/  FMNMX.FTZ R4, R143, R2, !PT ;  /* 0x000000028f047209 */ /* 0x000fe20007810000 */
[----:B------:R-:W-:Y:S01]  /*c990*/  FFMA.FTZ R2, R15, UR9, -R0 ;  /* 0x000000090f027c23 */ /* 0x000fe20008010800 */
[----:B------:R-:W-:Y:S02]  /*c9a0*/  FMNMX.FTZ R3, R32, R3, !PT ;  /* 0x0000000320037209 */ /* 0x000fe40007810000 */
[----:B------:R-:W-:Y:S01]  /*c9b0*/  FMNMX.FTZ R4, R142, R4, !PT ;  /* 0x000000048e047209 */ /* 0x000fe20007810000 */
[----:B------:R1:W3:Y:S01]  /*c9c0*/  MUFU.EX2 R184, R2 ;  /* 0x0000000200b87308 */ /* 0x0002e20000000800 */
[----:B--2---:R-:W-:-:S05]  /*c9d0*/  FMNMX.FTZ R72, R72, R5, !PT ;  /* 0x0000000548487209 */ /* 0x004fca0007810000 */
[----:B------:R-:W2:Y:S01]  /*c9e0*/  SHFL.BFLY PT, R5, R72, 0x1, 0x1f ;  /* 0x0c201f0048057f89 */ /* 0x000ea200000e0000 */
[----:B-1----:R-:W-:Y:S02]  /*c9f0*/  FMNMX.FTZ R2, R74, R3, !PT ;  /* 0x000000034a027209 */ /* 0x002fe40007810000 */
[----:B------:R-:W-:Y:S01]  /*ca00*/  FMNMX.FTZ R3, R190, R4, !PT ;  /* 0x00000004be037209 */ /* 0x000fe20007810000 */
[----:B------:R-:W-:Y:S01]  /*ca10*/  FFMA.FTZ R4, R16, UR9, -R0 ;  /* 0x0000000910047c23 */ /* 0x000fe20008010800 */
[----:B------:R-:W-:Y:S02]  /*ca20*/  FMNMX.FTZ R2, R68, R2, !PT ;  /* 0x0000000244027209 */ /* 0x000fe40007810000 */
[----:B------:R-:W-:Y:S01]  /*ca30*/  FMNMX.FTZ R3, R191, R3, !PT ;  /* 0x00000003bf037209 */ /* 0x000fe20007810000 */
[----:B------:R1:W-:Y:S01]  /*ca40*/  MUFU.EX2 R183, R4 ;  /* 0x0000000400b77308 */ /* 0x0003e20000000800 */
[----:B------:R-:W-:Y:S02]  /*ca50*/  FMNMX.FTZ R2, R69, R2, !PT ;  /* 0x0000000245027209 */ /* 0x000fe40007810000 */
[----:B------:R-:W-:-:S02]  /*ca60*/  FMNMX.FTZ R3, R236, R3, !PT ;  /* 0x00000003ec037209 */ /* 0x000fc40007810000 */
[----:B------:R-:W-:Y:S02]  /*ca70*/  FMNMX.FTZ R2, R151, R2, !PT ;  /* 0x0000000297027209 */ /* 0x000fe40007810000 */
[----:B------:R-:W-:Y:S02]  /*ca80*/  FMNMX.FTZ R3, R237, R3, !PT ;  /* 0x00000003ed037209 */ /* 0x000fe40007810000 */
[----:B--2---:R-:W-:Y:S02]  /*ca90*/  FMNMX.FTZ R72, R72, R5, !PT ;  /* 0x0000000548487209 */ /* 0x004fe40007810000 */
[----:B---3--:R-:W-:Y:S02]  /*caa0*/  F2FP.BF16.F32.PACK_AB R10, R184, R185 ;  /* 0x000000b9b80a723e */ /* 0x008fe400000010ff */
[C---:B------:R-:W-:Y:S01]  /*cab0*/  FSETP.NEU.FTZ.AND P2, PT, R72.reuse, -INF , PT ;  /* 0xff8000004800780b */ /* 0x040fe20003f5d000 */
[----:B------:R-:W-:Y:S01]  /*cac0*/  FMUL.FTZ R12, R72, UR9 ;  /* 0x00000009480c7c20 */ /* 0x000fe20008410000 */
[----:B-1----:R-:W-:-:S04]  /*cad0*/  FFMA.FTZ R4, R17, UR9, -R0 ;  /* 0x0000000911047c23 */ /* 0x002fc80008010800 */
[----:B------:R-:W-:Y:S01]  /*cae0*/  FSEL R12, R12, RZ, P2 ;  /* 0x000000ff0c0c7208 */ /* 0x000fe20001000000 */
[----:B------:R1:W-:Y:S02]  /*caf0*/  MUFU.EX2 R182, R4 ;  /* 0x0000000400b67308 */ /* 0x0003e40000000800 */
[----:B-1----:R-:W-:Y:S02]  /*cb00*/  FMNMX.FTZ R4, R220, R2, !PT ;  /* 0x00000002dc047209 */ /* 0x002fe40007810000 */
[----:B------:R-:W-:Y:S01]  /*cb10*/  FMNMX.FTZ R2, R223, R3, !PT ;  /* 0x00000003df027209 */ /* 0x000fe20007810000 */
[----:B------:R-:W-:Y:S01]  /*cb20*/  FFMA.FTZ R3, R18, UR9, -R0 ;  /* 0x0000000912037c23 */ /* 0x000fe20008010800 */
[----:B------:R-:W-:Y:S02]  /*cb30*/  FMNMX.FTZ R4, R215, R4, !PT ;  /* 0x00000004d7047209 */ /* 0x000fe40007810000 */
[----:B------:R-:W-:Y:S01]  /*cb40*/  FMNMX.FTZ R2, R224, R2, !PT ;  /* 0x00000002e0027209 */ /* 0x000fe20007810000 */
[----:B------:R1:W-:Y:S01]  /*cb50*/  MUFU.EX2 R181, R3 ;  /* 0x0000000300b57308 */ /* 0x0003e20000000800 */
[----:B------:R-:W-:-:S03]  /*cb60*/  FMNMX.FTZ R70, R188, R4, !PT ;  /* 0x00000004bc467209 */ /* 0x000fc60007810000 */
[----:B------:R-:W2:Y:S01]  /*cb70*/  SHFL.BFLY PT, R4, R2, 0x2, 0x1f ;  /* 0x0c401f0002047f89 */ /* 0x000ea200000e0000 */
[----:B------:R-:W-:-:S04]  /*cb80*/  FMNMX.FTZ R70, R189, R70, !PT ;  /* 0x00000046bd467209 */ /* 0x000fc80007810000 */
[----:B------:R-:W-:-:S04]  /*cb90*/  FMNMX.FTZ R70, R221, R70, !PT ;  /* 0x00000046dd467209 */ /* 0x000fc80007810000 */
[----:B------:R-:W-:Y:S01]  /*cba0*/  FMNMX.FTZ R70, R222, R70, !PT ;  /* 0x00000046de467209 */ /* 0x000fe20007810000 */
[----:B-1----:R-:W-:-:S03]  /*cbb0*/  FFMA.FTZ R3, R19, UR9, -R0 ;  /* 0x0000000913037c23 */ /* 0x002fc60008010800 */
[----:B------:R-:W-:Y:S01]  /*cbc0*/  FMNMX.FTZ R70, R226, R70, !PT ;  /* 0x00000046e2467209 */ /* 0x000fe20007810000 */
[----:B------:R-:W-:Y:S01]  /*cbd0*/  LDSM.16.MT88.4 R16, [R193+0x6000] ;  /* 0x00600000c110783b */ /* 0x000fe20000004200 */
[----:B------:R1:W-:Y:S02]  /*cbe0*/  MUFU.EX2 R180, R3 ;  /* 0x0000000300b47308 */ /* 0x0003e40000000800 */
[----:B------:R-:W-:Y:S02]  /*cbf0*/  FMNMX.FTZ R70, R225, R70, !PT ;  /* 0x00000046e1467209 */ /* 0x000fe40007810000 */
[----:B--2---:R-:W-:-:S03]  /*cc00*/  FMNMX.FTZ R2, R2, R4, !PT ;  /* 0x0000000402027209 */ /* 0x004fc60007810000 */
[----:B------:R-:W2:Y:S04]  /*cc10*/  SHFL.BFLY PT, R4, R70, 0x2, 0x1f ;  /* 0x0c401f0046047f89 */ /* 0x000ea800000e0000 */
[----:B------:R-:W3:Y:S01]  /*cc20*/  SHFL.BFLY PT, R71, R2, 0x1, 0x1f ;  /* 0x0c201f0002477f89 */ /* 0x000ee200000e0000 */
[----:B-1----:R-:W-:-:S04]  /*cc30*/  FFMA.FTZ R3, R36, UR9, -R0 ;  /* 0x0000000924037c23 */ /* 0x002fc80008010800 */
[----:B------:R1:W-:Y:S01]  /*cc40*/  MUFU.EX2 R178, R3 ;  /* 0x0000000300b27308 */ /* 0x0003e20000000800 */
[----:B--2---:R-:W-:Y:S02]  /*cc50*/  FMNMX.FTZ R70, R70, R4, !PT ;  /* 0x0000000446467209 */ /* 0x004fe40007810000 */
[----:B---3--:R-:W-:Y:S01]  /*cc60*/  FMNMX.FTZ R71, R2, R71, !PT ;  /* 0x0000004702477209 */ /* 0x008fe20007810000 */
[----:B-1----:R-:W-:Y:S02]  /*cc70*/  FFMA.FTZ R3, R37, UR9, -R0 ;  /* 0x0000000925037c23 */ /* 0x002fe40008010800 */
[----:B------:R-:W1:Y:S01]  /*cc80*/  SHFL.BFLY PT, R4, R70, 0x1, 0x1f ;  /* 0x0c201f0046047f89 */ /* 0x000e6200000e0000 */
[----:B------:R-:W-:Y:S01]  /*cc90*/  FFMA.FTZ R2, R25, UR9, -R12 ;  /* 0x0000000919027c23 */ /* 0x000fe2000801080c */
[C---:B------:R-:W-:Y:S01]  /*cca0*/  FSETP.NEU.FTZ.AND P1, PT, R71.reuse, -INF , PT ;  /* 0xff8000004700780b */ /* 0x040fe20003f3d000 */
[----:B------:R2:W-:Y:S03]  /*ccb0*/  MUFU.EX2 R176, R3 ;  /* 0x0000000300b07308 */ /* 0x0005e60000000800 */
[----:B------:R-:W-:-:S05]  /*ccc0*/  FSEL R5, R71, RZ, P1 ;  /* 0x000000ff47057208 */ /* 0x000fca0000800000 */
[----:B------:R3:W-:Y:S01]  /*ccd0*/  MUFU.EX2 R171, R2 ;  /* 0x0000000200ab7308 */ /* 0x0007e20000000800 */
[----:B------:R-:W-:-:S04]  /*cce0*/  FADD.FTZ R6, R233, -R5 ;  /* 0x80000005e9067221 */ /* 0x000fc80000010000 */
[----:B------:R-:W-:Y:S01]  /*ccf0*/  FMUL.FTZ R6, R6, UR9 ;  /* 0x0000000906067c20 */ /* 0x000fe20008410000 */
[----:B--2---:R-:W-:-:S03]  /*cd00*/  FFMA.FTZ R3, R8, UR9, -R0 ;  /* 0x0000000908037c23 */ /* 0x004fc60008010800 */
[----:B------:R-:W2:Y:S01]  /*cd10*/  MUFU.EX2 R40, R6 ;  /* 0x0000000600287308 */ /* 0x000ea20000000800 */
[----:B-1----:R-:W-:Y:S01]  /*cd20*/  FMNMX.FTZ R70, R70, R4, !PT ;  /* 0x0000000446467209 */ /* 0x002fe20007810000 */
[----:B---3--:R-:W-:-:S06]  /*cd30*/  FFMA.FTZ R2, R23, UR9, -R12 ;  /* 0x0000000917027c23 */ /* 0x008fcc000801080c */
[----:B------:R1:W-:Y:S01]  /*cd40*/  MUFU.EX2 R175, R3 ;  /* 0x0000000300af7308 */ /* 0x0003e20000000800 */
[----:B------:R-:W-:-:S04]  /*cd50*/  FSETP.NEU.FTZ.AND P0, PT, R70, -INF , PT ;  /* 0xff8000004600780b */ /* 0x000fc80003f1d000 */
[----:B------:R-:W-:-:S03]  /*cd60*/  FSEL R5, R70, RZ, P0 ;  /* 0x000000ff46057208 */ /* 0x000fc60000000000 */
[----:B------:R-:W3:Y:S01]  /*cd70*/  MUFU.EX2 R173, R2 ;  /* 0x0000000200ad7308 */ /* 0x000ee20000000800 */
[-C--:B--2---:R-:W-:Y:S01]  /*cd80*/  FMUL.FTZ R76, R76, R40.reuse ;  /* 0x000000284c4c7220 */ /* 0x084fe20000410000 */
        /* <DEDUP_REMOVED lines=11> */
[----:B------:R1:W-:Y:S01]  /*ce40*/  MUFU.EX2 R174, R3 ;  /* 0x0000000300ae7308 */ /* 0x0003e20000000800 */
[-C--:B------:R-:W-:Y:S01]  /*ce50*/  FMUL.FTZ R121, R121, R40.reuse ;  /* 0x0000002879797220 */ /* 0x080fe20000410000 */
[-C--:B------:R-:W-:Y:S01]  /*ce60*/  FMUL.FTZ R128, R128, R40.reuse ;  /* 0x0000002880807220 */ /* 0x080fe20000410000 */
[-C--:B------:R-:W-:Y:S01]  /*ce70*/  FMUL.FTZ R129, R129, R40.reuse ;  /* 0x0000002881817220 */ /* 0x080fe20000410000 */
[-C--:B------:R-:W-:Y:S01]  /*ce80*/  FMUL.FTZ R136, R136, R40.reuse ;  /* 0x0000002888887220 */ /* 0x080fe20000410000 */
[----:B------:R-:W-:Y:S01]  /*ce90*/  FMUL.FTZ R137, R137, R40 ;  /* 0x0000002889897220 */ /* 0x000fe20000410000 */
[----:B-1----:R-:W-:Y:S01]  /*cea0*/  FFMA.FTZ R3, R11, UR9, -R0 ;  /* 0x000000090b037c23 */ /* 0x002fe20008010800 */
[----:B---3--:R-:W-:-:S03]  /*ceb0*/  F2FP.BF16.F32.PACK_AB R11, R173, R171 ;  /* 0x000000abad0b723e */ /* 0x008fc600000010ff */
[----:B------:R1:W-:Y:S02]  /*cec0*/  MUFU.EX2 R177, R3 ;  /* 0x0000000300b17308 */ /* 0x0003e40000000800 */
[----:B-1----:R-:W-:Y:S02]  /*ced0*/  FFMA.FTZ R3, R39, UR9, -R0 ;  /* 0x0000000927037c23 */ /* 0x002fe40008010800 */
[----:B------:R-:W-:Y:S04]  /*cee0*/  LDSM.16.MT88.4 R36, [R195+0x6000] ;  /* 0x00600000c324783b */ /* 0x000fe80000004200 */
[----:B------:R1:W-:Y:S02]  /*cef0*/  MUFU.EX2 R179, R3 ;  /* 0x0000000300b37308 */ /* 0x0003e40000000800 */
[----:B-1----:R-:W-:-:S02]  /*cf00*/  FFMA.FTZ R3, R22, UR9, -R12 ;  /* 0x0000000916037c23 */ /* 0x002fc4000801080c */
[----:B------:R-:W1:Y:S04]  /*cf10*/  LDSM.16.MT88.4 R20, [R196+0x6000] ;  /* 0x00600000c414783b */ /* 0x000e680000004200 */
[----:B------:R2:W-:Y:S02]  /*cf20*/  MUFU.EX2 R172, R3 ;  /* 0x0000000300ac7308 */ /* 0x0005e40000000800 */
[----:B--2---:R-:W-:-:S06]  /*cf30*/  FFMA.FTZ R3, R24, UR9, -R12 ;  /* 0x0000000918037c23 */ /* 0x004fcc000801080c */
[----:B------:R2:W3:Y:S02]  /*cf40*/  MUFU.EX2 R170, R3 ;  /* 0x0000000300aa7308 */ /* 0x0004e40000000800 */
[----:B--2---:R-:W-:Y:S01]  /*cf50*/  FMUL.FTZ R3, R71, UR9 ;  /* 0x0000000947037c20 */ /* 0x004fe20008410000 */
[----:B---3--:R-:W-:-:S04]  /*cf60*/  F2FP.BF16.F32.PACK_AB R9, R170, R172 ;  /* 0x000000acaa09723e */ /* 0x008fc800000010ff */
[----:B------:R-:W-:-:S05]  /*cf70*/  FSEL R3, R3, RZ, P1 ;  /* 0x000000ff03037208 */ /* 0x000fca0000800000 */
[--C-:B------:R-:W-:Y:S01]  /*cf80*/  FFMA.FTZ R2, R31, UR9, -R3.reuse ;  /* 0x000000091f027c23 */ /* 0x100fe20008010803 */
[----:B------:R-:W-:-:S03]  /*cf90*/  FFMA.FTZ R4, R28, UR9, -R3 ;  /* 0x000000091c047c23 */ /* 0x000fc60008010803 */
[----:B------:R2:W-:Y:S08]  /*cfa0*/  MUFU.EX2 R165, R2 ;  /* 0x0000000200a57308 */ /* 0x0005f00000000800 */
[----:B------:R3:W-:Y:S01]  /*cfb0*/  MUFU.EX2 R168, R4 ;  /* 0x0000000400a87308 */ /* 0x0007e20000000800 */
[----:B--2---:R-:W-:-:S07]  /*cfc0*/  FFMA.FTZ R2, R30, UR9, -R3 ;  /* 0x000000091e027c23 */ /* 0x004fce0008010803 */
[----:B------:R2:W-:Y:S01]  /*cfd0*/  MUFU.EX2 R167, R2 ;  /* 0x0000000200a77308 */ /* 0x0005e20000000800 */
[--C-:B---3--:R-:W-:Y:S02]  /*cfe0*/  FFMA.FTZ R4, R27, UR9, -R3.reuse ;  /* 0x000000091b047c23 */ /* 0x108fe40008010803 */
[----:B------:R-:W-:Y:S05]  /*cff0*/  LDSM.16.MT88.4 R24, [R193+0x6800] ;  /* 0x00680000c118783b */ /* 0x000fea0000004200 */
[----:B------:R-:W-:Y:S01]  /*d000*/  MUFU.EX2 R169, R4 ;  /* 0x0000000400a97308 */ /* 0x000fe20000000800 */
[----:B--2---:R-:W-:Y:S02]  /*d010*/  FFMA.FTZ R2, R29, UR9, -R3 ;  /* 0x000000091d027c23 */ /* 0x004fe40008010803 */
[----:B------:R-:W2:Y:S05]  /*d020*/  LDSM.16.MT88.4 R28, [R194+0x6000] ;  /* 0x00600000c21c783b */ /* 0x000eaa0000004200 */
[----:B------:R3:W4:Y:S02]  /*d030*/  MUFU.EX2 R166, R2 ;  /* 0x0000000200a67308 */ /* 0x0007240000000800 */
[----:B---3--:R-:W-:Y:S01]  /*d040*/  FMUL.FTZ R2, R70, UR9 ;  /* 0x0000000946027c20 */ /* 0x008fe20008410000 */
[----:B----4-:R-:W-:-:S04]  /*d050*/  F2FP.BF16.F32.PACK_AB R6, R168, R166 ;  /* 0x000000a6a806723e */ /* 0x010fc800000010ff */
[----:B------:R-:W-:-:S05]  /*d060*/  FSEL R2, R2, RZ, P0 ;  /* 0x000000ff02027208 */ /* 0x000fca0000000000 */
[----:B------:R-:W-:-:S04]  /*d070*/  FFMA.FTZ R4, R34, UR9, -R2 ;  /* 0x0000000922047c23 */ /* 0x000fc80008010802 */
[----:B------:R3:W-:Y:S02]  /*d080*/  MUFU.EX2 R160, R4 ;  /* 0x0000000400a07308 */ /* 0x0007e40000000800 */
[----:B---3--:R-:W-:-:S06]  /*d090*/  FFMA.FTZ R4, R35, UR9, -R2 ;  /* 0x0000000923047c23 */ /* 0x008fcc0008010802 */
[----:B------:R3:W-:Y:S02]  /*d0a0*/  MUFU.EX2 R161, R4 ;  /* 0x0000000400a17308 */ /* 0x0007e40000000800 */
[----:B---3--:R-:W-:-:S06]  /*d0b0*/  FFMA.FTZ R4, R33, UR9, -R2 ;  /* 0x0000000921047c23 */ /* 0x008fcc0008010802 */
[----:B------:R3:W-:Y:S02]  /*d0c0*/  MUFU.EX2 R164, R4 ;  /* 0x0000000400a47308 */ /* 0x0007e40000000800 */
[----:B---3--:R-:W-:Y:S02]  /*d0d0*/  FFMA.FTZ R4, R32, UR9, -R2 ;  /* 0x0000000920047c23 */ /* 0x008fe40008010802 */
[----:B------:R-:W-:Y:S04]  /*d0e0*/  LDSM.16.MT88.4 R32, [R194+0x6800] ;  /* 0x00680000c220783b */ /* 0x000fe80000004200 */
[----:B------:R3:W4:Y:S02]  /*d0f0*/  MUFU.EX2 R163, R4 ;  /* 0x0000000400a37308 */ /* 0x0007240000000800 */
[----:B---3--:R-:W-:Y:S01]  /*d100*/  FADD.FTZ R4, R232, -R5 ;  /* 0x80000005e8047221 */ /* 0x008fe20000010000 */
[----:B------:R-:W-:-:S02]  /*d110*/  FSEL R5, R73, RZ, P5 ;  /* 0x000000ff49057208 */ /* 0x000fc40002800000 */
[----:B----4-:R-:W-:Y:S01]  /*d120*/  F2FP.BF16.F32.PACK_AB R7, R163, R164 ;  /* 0x000000a4a307723e */ /* 0x010fe200000010ff */
[----:B------:R-:W-:Y:S02]  /*d130*/  FMUL.FTZ R4, R4, UR9 ;  /* 0x0000000904047c20 */ /* 0x000fe40008410000 */
[----:B------:R-:W-:Y:S02]  /*d140*/  FADD.FTZ R5, R235, -R5 ;  /* 0x80000005eb057221 */ /* 0x000fe40000010000 */
[----:B------:R3:W4:Y:S02]  /*d150*/  MUFU.EX2 R15, R4 ;  /* 0x00000004000f7308 */ /* 0x0007240000000800 */
[----:B------:R-:W-:-:S06]  /*d160*/  FMUL.FTZ R5, R5, UR9 ;  /* 0x0000000905057c20 */ /* 0x000fcc0008410000 */
[----:B------:R5:W1:Y:S01]  /*d170*/  MUFU.EX2 R13, R5 ;  /* 0x00000005000d7308 */ /* 0x000a620000000800 */
[----:B---3--:R-:W-:Y:S01]  /*d180*/  FFMA.FTZ R4, R41, UR9, -R3 ;  /* 0x0000000929047c23 */ /* 0x008fe20008010803 */
[-C--:B----4-:R-:W-:Y:S01]  /*d190*/  FMUL.FTZ R78, R78, R15.reuse ;  /* 0x0000000f4e4e7220 */ /* 0x090fe20000410000 */
[-C--:B------:R-:W-:Y:S01]  /*d1a0*/  FMUL.FTZ R79, R79, R15.reuse ;  /* 0x0000000f4f4f7220 */ /* 0x080fe20000410000 */
[----:B------:R-:W-:-:S04]  /*d1b0*/  FMUL.FTZ R90, R90, R15 ;  /* 0x0000000f5a5a7220 */ /* 0x000fc80000410000 */
[----:B------:R3:W-:Y:S01]  /*d1c0*/  MUFU.EX2 R162, R4 ;  /* 0x0000000400a27308 */ /* 0x0007e20000000800 */
[-C--:B------:R-:W-:Y:S01]  /*d1d0*/  FMUL.FTZ R91, R91, R15.reuse ;  /* 0x0000000f5b5b7220 */ /* 0x080fe20000410000 */
[-C--:B------:R-:W-:Y:S01]  /*d1e0*/  FMUL.FTZ R98, R98, R15.reuse ;  /* 0x0000000f62627220 */ /* 0x080fe20000410000 */
[-C--:B------:R-:W-:Y:S01]  /*d1f0*/  FMUL.FTZ R99, R99, R15.reuse ;  /* 0x0000000f63637220 */ /* 0x080fe20000410000 */
[----:B-----5:R-:W-:Y:S01]  /*d200*/  F2FP.BF16.F32.PACK_AB R5, R161, R160 ;  /* 0x000000a0a105723e */ /* 0x020fe200000010ff */
        /* <DEDUP_REMOVED lines=10> */
[-C--:B-1----:R-:W-:Y:S01]  /*d2b0*/  FMUL.FTZ R80, R80, R13.reuse ;  /* 0x0000000d50507220 */ /* 0x082fe20000410000 */
[-C--:B------:R-:W-:Y:S01]  /*d2c0*/  FMUL.FTZ R81, R81, R13.reuse ;  /* 0x0000000d51517220 */ /* 0x080fe20000410000 */
[----:B---3--:R-:W-:Y:S01]  /*d2d0*/  FSEL R4, R72, RZ, P2 ;  /* 0x000000ff48047208 */ /* 0x008fe20001000000 */
[-C--:B------:R-:W-:Y:S01]  /*d2e0*/  FMUL.FTZ R84, R84, R13.reuse ;  /* 0x0000000d54547220 */ /* 0x080fe20000410000 */
[-C--:B------:R-:W-:Y:S01]  /*d2f0*/  FMUL.FTZ R85, R85, R13.reuse ;  /* 0x0000000d55557220 */ /* 0x080fe20000410000 */
[-C--:B------:R-:W-:Y:S01]  /*d300*/  FMUL.FTZ R92, R92, R13.reuse ;  /* 0x0000000d5c5c7220 */ /* 0x080fe20000410000 */
[----:B------:R-:W-:Y:S01]  /*d310*/  FMUL.FTZ R93, R93, R13 ;  /* 0x0000000d5d5d7220 */ /* 0x000fe20000410000 */
        /* <DEDUP_REMOVED lines=9> */
[----:B------:R1:W3:Y:S01]  /*d3b0*/  MUFU.EX2 R14, R8 ;  /* 0x00000008000e7308 */ /* 0x0002e20000000800 */
        /* <DEDUP_REMOVED lines=9> */
[-C--:B---3--:R-:W-:Y:S01]  /*d450*/  FMUL.FTZ R82, R82, R14.reuse ;  /* 0x0000000e52527220 */ /* 0x088fe20000410000 */
[-C--:B------:R-:W-:Y:S01]  /*d460*/  FMUL.FTZ R83, R83, R14.reuse ;  /* 0x0000000e53537220 */ /* 0x080fe20000410000 */
[-C--:B------:R-:W-:Y:S01]  /*d470*/  FMUL.FTZ R86, R86, R14.reuse ;  /* 0x0000000e56567220 */ /* 0x080fe20000410000 */
[-C--:B------:R-:W-:Y:S01]  /*d480*/  FMUL.FTZ R87, R87, R14.reuse ;  /* 0x0000000e57577220 */ /* 0x080fe20000410000 */
[C---:B--2---:R-:W-:Y:S01]  /*d490*/  HMMA.16816.F32.BF16 R76, R4.reuse, R28, R112 ;  /* 0x0000001c044c723c */ /* 0x044fe20000041870 */
        /* <DEDUP_REMOVED lines=33> */
[----:B------:R-:W1:Y:S02]  /*d6b0*/  LDSM.16.MT88.4 R28, [R193+0x7000] ;  /* 0x00700000c11c783b */ /* 0x000e640000004200 */
[----:B------:R3:W-:Y:S02]  /*d6c0*/  MUFU.EX2 R155, R4 ;  /* 0x00000004009b7308 */ /* 0x0007e40000000800 */
[----:B------:R-:W-:-:S02]  /*d6d0*/  F2FP.BF16.F32.PACK_AB R8, R182, R183 ;  /* 0x000000b7b608723e */ /* 0x000fc400000010ff */
[----:B------:R-:W-:Y:S01]  /*d6e0*/  F2FP.BF16.F32.PACK_AB R10, R180, R181 ;  /* 0x000000b5b40a723e */ /* 0x000fe200000010ff */
[----:B---3--:R-:W-:-:S04]  /*d6f0*/  FFMA.FTZ R4, R68, UR9, -R2 ;  /* 0x0000000944047c23 */ /* 0x008fc80008010802 */
[----:B------:R3:W4:Y:S02]  /*d700*/  MUFU.EX2 R154, R4 ;  /* 0x00000004009a7308 */ /* 0x0007240000000800 */
[----:B---3--:R-:W-:Y:S01]  /*d710*/  FFMA.FTZ R4, R151, UR9, -R2 ;  /* 0x0000000997047c23 */ /* 0x008fe20008010802 */
[----:B----4-:R-:W-:-:S05]  /*d720*/  F2FP.BF16.F32.PACK_AB R5, R154, R155 ;  /* 0x0000009b9a05723e */ /* 0x010fca00000010ff */
[----:B------:R3:W4:Y:S02]  /*d730*/  MUFU.EX2 R152, R4 ;  /* 0x0000000400987308 */ /* 0x0007240000000800 */
[--C-:B---3--:R-:W-:Y:S01]  /*d740*/  FFMA.FTZ R4, R149, UR9, -R0.reuse ;  /* 0x0000000995047c23 */ /* 0x108fe20008010800 */
[----:B------:R-:W-:Y:S01]  /*d750*/  FFMA.FTZ R0, R150, UR9, -R0 ;  /* 0x0000000996007c23 */ /* 0x000fe20008010800 */
[----:B----4-:R-:W-:-:S04]  /*d760*/  F2FP.BF16.F32.PACK_AB R7, R152, R153 ;  /* 0x000000999807723e */ /* 0x010fc800000010ff */
[----:B------:R3:W-:Y:S08]  /*d770*/  MUFU.EX2 R158, R4 ;  /* 0x00000004009e7308 */ /* 0x0007f00000000800 */
[----:B------:R4:W-:Y:S01]  /*d780*/  MUFU.EX2 R156, R0 ;  /* 0x00000000009c7308 */ /* 0x0009e20000000800 */
[----:B---3--:R-:W-:-:S07]  /*d790*/  F2FP.BF16.F32.PACK_AB R4, R162, R169 ;  /* 0x000000a9a204723e */ /* 0x008fce00000010ff */
[----:B------:R-:W-:Y:S01]  /*d7a0*/  HMMA.16816.F32.BF16 R56, R4, R24, R56 ;  /* 0x000000180438723c */ /* 0x000fe20000041838 */
[----:B----4-:R-:W-:-:S04]  /*d7b0*/  FFMA.FTZ R0, R148, UR9, -R12 ;  /* 0x0000000994007c23 */ /* 0x010fc8000801080c */
[----:B------:R3:W-:Y:S01]  /*d7c0*/  MUFU.EX2 R151, R0 ;  /* 0x0000000000977308 */ /* 0x0007e20000000800 */
[C---:B------:R-:W-:Y:S06]  /*d7d0*/  HMMA.16816.F32.BF16 R52, R4.reuse, R26, R52 ;  /* 0x0000001a0434723c */ /* 0x040fec0000041834 */
[C---:B--2---:R-:W-:Y:S06]  /*d7e0*/  HMMA.16816.F32.BF16 R48, R4.reuse, R20, R48 ;  /* 0x000000140430723c */ /* 0x044fec0000041830 */
[----:B------:R-:W-:Y:S01]  /*d7f0*/  HMMA.16816.F32.BF16 R80, R4, R22, R104 ;  /* 0x000000160450723c */ /* 0x000fe20000041868 */
[----:B---3--:R-:W-:-:S05]  /*d800*/  FFMA.FTZ R0, R141, UR9, -R12 ;  /* 0x000000098d007c23 */ /* 0x008fca000801080c */
[C---:B------:R-:W-:Y:S01]  /*d810*/  HMMA.16816.F32.BF16 R84, R4.reuse, R16, R128 ;  /* 0x000000100454723c */ /* 0x040fe20000041880 */
[----:B------:R2:W3:Y:S05]  /*d820*/  MUFU.EX2 R150, R0 ;  /* 0x0000000000967308 */ /* 0x0004ea0000000800 */
[C---:B------:R-:W-:Y:S06]  /*d830*/  HMMA.16816.F32.BF16 R60, R4.reuse, R18, R60 ;  /* 0x00000012043c723c */ /* 0x040fec000004183c */
[C---:B------:R-:W-:Y:S06]  /*d840*/  HMMA.16816.F32.BF16 R76, R4.reuse, R32, R76 ;  /* 0x00000020044c723c */ /* 0x040fec000004184c */
[----:B------:R-:W-:Y:S01]  /*d850*/  HMMA.16816.F32.BF16 R64, R4, R34, R64 ;  /* 0x000000220440723c */ /* 0x000fe20000041840 */
        /* <DEDUP_REMOVED lines=8> */
[C---:B------:R-:W-:Y:S06]  /*d8e0*/  HMMA.16816.F32.BF16 R36, R8.reuse, R26, R88 ;  /* 0x0000001a0824723c */ /* 0x040fec0000041858 */
[C---:B------:R-:W-:Y:S01]  /*d8f0*/  HMMA.16816.F32.BF16 R44, R8.reuse, R24, R44 ;  /* 0x00000018082c723c */ /* 0x040fe2000004182c */
[----:B------:R-:W3:Y:S05]  /*d900*/  LDSM.16.MT88.4 R24, [R196+0x7000] ;  /* 0x00700000c418783b */ /* 0x000eea0000004200 */
[----:B------:R-:W-:Y:S01]  /*d910*/  HMMA.16816.F32.BF16 R92, R8, R20, R92 ;  /* 0x00000014085c723c */ /* 0x000fe2000004185c */
[----:B--2---:R-:W-:-:S04]  /*d920*/  FFMA.FTZ R0, R142, UR9, -R3 ;  /* 0x000000098e007c23 */ /* 0x004fc80008010803 */
[----:B------:R2:W4:Y:S01]  /*d930*/  MUFU.EX2 R146, R0 ;  /* 0x0000000000927308 */ /* 0x0005220000000800 */
[C---:B------:R-:W-:Y:S01]  /*d940*/  HMMA.16816.F32.BF16 R88, R8.reuse, R22, R100 ;  /* 0x000000160858723c */ /* 0x040fe20000041864 */
[----:B------:R-:W5:Y:S04]  /*d950*/  LDSM.16.MT88.4 R20, [R194+0x7000] ;  /* 0x00700000c214783b */ /* 0x000f680000004200 */
[----:B------:R-:W-:Y:S01]  /*d960*/  LDSM.16.MT88.4 R100, [R196+0x7800] ;  /* 0x00780000c464783b */ /* 0x000fe20000004200 */
[C---:B------:R-:W-:Y:S06]  /*d970*/  HMMA.16816.F32.BF16 R124, R8.reuse, R16, R124 ;  /* 0x00000010087c723c */ /* 0x040fec000004187c */
[----:B------:R-:W-:Y:S01]  /*d980*/  HMMA.16816.F32.BF16 R132, R8, R18, R132 ;  /* 0x000000120884723c */ /* 0x000fe20000041884 */
[----:B------:R-:W5:Y:S01]  /*d990*/  LDSM.16.MT88.4 R16, [R195+0x7000] ;  /* 0x00700000c310783b */ /* 0x000f620000004200 */
[----:B--2---:R-:W-:Y:S01]  /*d9a0*/  FFMA.FTZ R0, R190, UR9, -R3 ;  /* 0x00000009be007c23 */ /* 0x004fe20008010803 */
[----:B----4-:R-:W-:-:S03]  /*d9b0*/  F2FP.BF16.F32.PACK_AB R4, R146, R147 ;  /* 0x000000939204723e */ /* 0x010fc600000010ff */
[C---:B------:R-:W-:Y:S01]  /*d9c0*/  HMMA.16816.F32.BF16 R104, R8.reuse, R34, R116 ;  /* 0x000000220868723c */ /* 0x040fe20000041874 */
[----:B------:R-:W-:Y:S01]  /*d9d0*/  LDSM.16.MT88.4 R116, [R194+0x7800] ;  /* 0x00780000c274783b */ /* 0x000fe20000004200 */
[----:B------:R2:W-:Y:S04]  /*d9e0*/  MUFU.EX2 R145, R0 ;  /* 0x0000000000917308 */ /* 0x0005e80000000800 */
[----:B------:R-:W-:Y:S07]  /*d9f0*/  HMMA.16816.F32.BF16 R108, R8, R32, R108 ;  /* 0x00000020086c723c */ /* 0x000fee000004186c */
[----:B------:R-:W-:-:S02]  /*da00*/  F2FP.BF16.F32.PACK_AB R8, R176, R178 ;  /* 0x000000b2b008723e */ /* 0x000fc400000010ff */
[----:B------:R-:W-:Y:S01]  /*da10*/  F2FP.BF16.F32.PACK_AB R10, R174, R175 ;  /* 0x000000afae0a723e */ /* 0x000fe200000010ff */
[----:B--2---:R-:W-:-:S04]  /*da20*/  FFMA.FTZ R0, R191, UR9, -R3 ;  /* 0x00000009bf007c23 */ /* 0x004fc80008010803 */
[----:B------:R2:W4:Y:S02]  /*da30*/  MUFU.EX2 R144, R0 ;  /* 0x0000000000907308 */ /* 0x0005240000000800 */
[----:B--2---:R-:W-:Y:S01]  /*da40*/  FFMA.FTZ R0, R220, UR9, -R2 ;  /* 0x00000009dc007c23 */ /* 0x004fe20008010802 */
[----:B----4-:R-:W-:-:S05]  /*da50*/  F2FP.BF16.F32.PACK_AB R6, R144, R145 ;  /* 0x000000919006723e */ /* 0x010fca00000010ff */
[----:B------:R2:W-:Y:S02]  /*da60*/  MUFU.EX2 R143, R0 ;  /* 0x00000000008f7308 */ /* 0x0005e40000000800 */
[----:B--2---:R-:W-:-:S06]  /*da70*/  FFMA.FTZ R0, R215, UR9, -R2 ;  /* 0x00000009d7007c23 */ /* 0x004fcc0008010802 */
        /* <DEDUP_REMOVED lines=9> */
[C---:B-1----:R-:W-:Y:S06]  /*db10*/  HMMA.16816.F32.BF16 R56, R4.reuse, R28, R56 ;  /* 0x0000001c0438723c */ /* 0x042fec0000041838 */
[C---:B------:R-:W-:Y:S06]  /*db20*/  HMMA.16816.F32.BF16 R52, R4.reuse, R30, R52 ;  /* 0x0000001e0434723c */ /* 0x040fec0000041834 */
[----:B---3--:R-:W-:Y:S01]  /*db30*/  HMMA.16816.F32.BF16 R96, R4, R24, R48 ;  /* 0x000000180460723c */ /* 0x008fe20000041830 */
[----:B--2---:R-:W-:-:S04]  /*db40*/  FFMA.FTZ R0, R229, UR9, -R12 ;  /* 0x00000009e5007c23 */ /* 0x004fc8000801080c */
[----:B------:R1:W2:Y:S01]  /*db50*/  MUFU.EX2 R43, R0 ;  /* 0x00000000002b7308 */ /* 0x0002a20000000800 */
[C---:B------:R-:W-:Y:S06]  /*db60*/  HMMA.16816.F32.BF16 R80, R4.reuse, R26, R80 ;  /* 0x0000001a0450723c */ /* 0x040fec0000041850 */
[C---:B-----5:R-:W-:Y:S06]  /*db70*/  HMMA.16816.F32.BF16 R112, R4.reuse, R20, R76 ;  /* 0x000000140470723c */ /* 0x060fec000004184c */
[----:B------:R-:W-:Y:S01]  /*db80*/  HMMA.16816.F32.BF16 R64, R4, R22, R64 ;  /* 0x000000160440723c */ /* 0x000fe20000041840 */
[----:B-1----:R-:W-:Y:S01]  /*db90*/  FFMA.FTZ R0, R231, UR9, -R12 ;  /* 0x00000009e7007c23 */ /* 0x002fe2000801080c */
[----:B--2---:R-:W-:-:S04]  /*dba0*/  F2FP.BF16.F32.PACK_AB R9, R43, R75 ;  /* 0x0000004b2b09723e */ /* 0x004fc800000010ff */
[C---:B------:R-:W-:Y:S01]  /*dbb0*/  HMMA.16816.F32.BF16 R128, R4.reuse, R16, R84 ;  /* 0x000000100480723c */ /* 0x040fe20000041854 */
[----:B------:R-:W-:Y:S01]  /*dbc0*/  LDSM.16.MT88.4 R84, [R193+0x7800] ;  /* 0x00780000c154783b */ /* 0x000fe20000004200 */
[----:B------:R1:W-:Y:S04]  /*dbd0*/  MUFU.EX2 R74, R0 ;  /* 0x00000000004a7308 */ /* 0x0003e80000000800 */
        /* <DEDUP_REMOVED lines=20> */
[----:B------:R-:W-:Y:S01]  /*dd20*/  FFMA.FTZ R8, R250, R15, R160 ;  /* 0x0000000ffa087223 */ /* 0x000fe200000100a0 */
[----:B------:R-:W-:-:S02]  /*dd30*/  F2FP.BF16.F32.PACK_AB R132, R179, R177 ;  /* 0x000000b1b384723e */ /* 0x000fc400000010ff */
[----:B---3--:R-:W-:Y:S01]  /*dd40*/  F2FP.BF16.F32.PACK_AB R133, R42, R68 ;  /* 0x000000442a85723e */ /* 0x008fe200000010ff */
[----:B------:R-:W-:Y:S01]  /*dd50*/  FADD.FTZ R8, R161, R8 ;  /* 0x00000008a1087221 */ /* 0x000fe20000010000 */
[----:B-1----:R-:W-:Y:S01]  /*dd60*/  FFMA.FTZ R0, R237, UR9, -R3 ;  /* 0x00000009ed007c23 */ /* 0x002fe20008010803 */
[----:B------:R-:W-:-:S03]  /*dd70*/  F2FP.BF16.F32.PACK_AB R134, R156, R158 ;  /* 0x0000009e9c86723e */ /* 0x000fc600000010ff */
        /* <DEDUP_REMOVED lines=9> */
[----:B-1----:R-:W-:-:S06]  /*de10*/  FFMA.FTZ R0, R222, UR9, -R2 ;  /* 0x00000009de007c23 */ /* 0x002fcc0008010802 */
        /* <DEDUP_REMOVED lines=29> */
[----:B------:R-:W-:Y:S02]  /*dff0*/  HMMA.16816.F32.BF16 R124, R132, R4, R124 ;  /* 0x00000004847c723c */ /* 0x000fe4000004187c */
[----:B------:R-:W-:-:S04]  /*e000*/  FADD.FTZ R3, R183, R9 ;  /* 0x00000009b7037221 */ /* 0x000fc80000010000 */
        /* <DEDUP_REMOVED lines=52> */
[----:B------:R-:W-:-:S02]  /*e350*/  FADD.FTZ R251, R156, R4 ;  /* 0x000000049cfb7221 */ /* 0x000fc40000010000 */
[----:B------:R1:W-:Y:S01]  /*e360*/  STL [R1+0x4], R0 ;  /* 0x0000040001007387 */ /* 0x0003e20000100800 */
[----:B------:R-:W-:Y:S01]  /*e370*/  FADD.FTZ R252, R12, R3 ;  /* 0x000000030cfc7221 */ /* 0x000fe20000010000 */
[C---:B------:R-:W-:Y:S02]  /*e380*/  HMMA.16816.F32.BF16 R100, R132.reuse, R102, R24 ;  /* 0x000000668464723c */ /* 0x040fe40000041818 */
[----:B------:R1:W-:Y:S04]  /*e390*/  STL [R1], R2 ;  /* 0x0000000201007387 */ /* 0x0003e80000100800 */
[----:B------:R-:W-:Y:S06]  /*e3a0*/  HMMA.16816.F32.BF16 R116, R132, R118, R48 ;  /* 0x000000768474723c */ /* 0x000fec0000041830 */
[-C--:B------:R-:W-:Y:S06]  /*e3b0*/  HMMA.16816.F32.BF16 R136, R136, R6.reuse, R60 ;  /* 0x000000068888723c */ /* 0x080fec000004183c */
[----:B------:R-:W-:-:S15]  /*e3c0*/  HMMA.16816.F32.BF16 R132, R132, R6, R16 ;  /* 0x000000068484723c */ /* 0x000fde0000041810 */
[----:B------:R-:W-:-:S09]  /*e3d0*/  NOP ;  /* 0x0000000000007918 */ /* 0x000fd20000000000 */
.L_x_2041:
[----:B-1----:R-:W2:Y:S02]  /*e3e0*/  LDL R0, [R1+0x14] ;  /* 0x0000140001007983 */ /* 0x002ea40000100800 */
[----:B--2---:R-:W-:-:S13]  /*e3f0*/  ISETP.GT.AND P0, PT, R217, R0, PT ;  /* 0x00000000d900720c */ /* 0x004fda0003f04270 */
[----:B------:R-:W-:Y:S05]  /*e400*/  @!P0 BRA `(.L_x_2044) ;  /* 0x0000003c00808947 */ /* 0x000fea0003800000 */
[----:B------:R-:W2:Y:S01]  /*e410*/  LDL.LU.64 R4, [R1+0x8] ;  /* 0x0000080001047983 */ /* 0x000ea20000300a00 */
[C---:B------:R-:W-:Y:S01]  /*e420*/  SHF.L.U64.HI R250, R238.reuse, 0x5, R239 ;  /* 0x00000005eefa7819 */ /* 0x040fe200000102ef */
[----:B------:R-:W-:Y:S01]  /*e430*/  IMAD.SHL.U32 R249, R238, 0x20, RZ ;  /* 0x00000020eef97824 */ /* 0x000fe200078e00ff */
[C---:B------:R-:W-:Y:S01]  /*e440*/  SHF.L.U64.HI R248, R218.reuse, 0x5, R219 ;  /* 0x00000005daf87819 */ /* 0x040fe200000102db */
[----:B------:R-:W-:Y:S01]  /*e450*/  IMAD.MOV.U32 R68, RZ, RZ, R72 ;  /* 0x000000ffff447224 */ /* 0x000fe200078e0048 */
[----:B------:R-:W-:Y:S01]  /*e460*/  SHF.L.U32 R247, R218, 0x5, RZ ;  /* 0x00000005daf77819 */ /* 0x000fe200000006ff */
[----:B------:R-:W-:Y:S01]  /*e470*/  IMAD.MOV.U32 R75, RZ, RZ, R70 ;  /* 0x000000ffff4b7224 */ /* 0x000fe200078e0046 */
[----:B------:R-:W-:Y:S01]  /*e480*/  MOV R3, R73 ;  /* 0x0000004900037202 */ /* 0x000fe20000000f00 */
[----:B------:R-:W-:Y:S01]  /*e490*/  ULDC UR5, c[0x0][0x39c] ;  /* 0x0000e70000057ab9 */ /* 0x000fe20000000800 */
[----:B------:R-:W-:Y:S01]  /*e4a0*/  MOV R74, R71 ;  /* 0x00000047004a7202 */ /* 0x000fe20000000f00 */
[----:B------:R-:W-:Y:S01]  /*e4b0*/  ULDC UR4, c[0x0][0x2ec] ;  /* 0x0000bb0000047ab9 */ /* 0x000fe20000000800 */
[----:B------:R-:W-:Y:S01]  /*e4c0*/  ULDC.64 UR6, c[0x0][0x218] ;  /* 0x0000860000067ab9 */ /* 0x000fe20000000a00 */
[----:B------:R-:W-:Y:S01]  /*e4d0*/  ULDC.64 UR10, c[0x0][0x220] ;  /* 0x00008800000a7ab9 */ /* 0x000fe20000000a00 */
[----:B------:R-:W-:Y:S01]  /*e4e0*/  ULDC.64 UR8, c[0x0][0x248] ;  /* 0x0000920000087ab9 */ /* 0x000fe20000000a00 */
[----:B--2---:R-:W-:-:S05]  /*e4f0*/  IMAD.MOV.U32 R5, RZ, RZ, R245 ;  /* 0x000000ffff057224 */ /* 0x004fca00078e00f5 */
[----:B------:R1:W-:Y:S01]  /*e500*/  STL.64 [R1+0x8], R4 ;  /* 0x0000080401007387 */ /* 0x0003e20000100a00 */
[----:B------:R-:W-:Y:S05]  /*e510*/  BRA `(.L_x_2045) ;  /* 0x00000000006c7947 */ /* 0x000fea0003800000 */
.L_x_2047:
[----:B------:R-:W2:Y:S01]  /*e520*/  LDL.64 R220, [R1+0x30] ;  /* 0x0000300001dc7983 */ /* 0x000ea20000100a00 */
[----:B------:R-:W-:Y:S03]  /*e530*/  VIADD R2, R217, 0xfffffffe ;  /* 0xfffffffed9027836 */ /* 0x000fe60000000000 */
[----:B------:R-:W4:Y:S01]  /*e540*/  LDL.64 R10, [R1+0x20] ;  /* 0x00002000010a7983 */ /* 0x000f220000100a00 */
[----:B------:R-:W-:Y:S01]  /*e550*/  IMAD.WIDE.U32 R4, R2, UR8, RZ ;  /* 0x0000000802047c25 */ /* 0x000fe2000f8e00ff */
[----:B------:R-:W-:Y:S05]  /*e560*/  SHF.R.S32.HI R6, RZ, 0x1f, R2 ;  /* 0x0000001fff067819 */ /* 0x000fea0000011402 */
[----:B------:R-:W-:Y:S04]  /*e570*/  IMAD R6, R6, UR8, RZ ;  /* 0x0000000806067c24 */ /* 0x000fe8000f8e02ff */
[----:B------:R-:W-:Y:S04]  /*e580*/  IMAD R6, R2, UR9, R6 ;  /* 0x0000000902067c24 */ /* 0x000fe8000f8e0206 */
[----:B------:R-:W-:Y:S01]  /*e590*/  IMAD.IADD R6, R5, 0x1, R6 ;  /* 0x0000000105067824 */ /* 0x000fe200078e0206 */
[----:B--2---:R-:W-:Y:S04]  /*e5a0*/  LEA R2, P0, R4, R220, 0x6 ;  /* 0x000000dc04027211 */ /* 0x004fe800078030ff */
[----:B------:R-:W-:Y:S02]  /*e5b0*/  LEA R8, P1, R2, UR6, 0x1 ;  /* 0x0000000602087c11 */ /* 0x000fe4000f8208ff */
[----:B----4-:R-:W-:Y:S02]  /*e5c0*/  LEA.HI.X R4, R4, R11, R6, 0x6, P0 ;  /* 0x0000000b04047211 */ /* 0x010fe400000f3406 */
[-C--:B------:R-:W-:Y:S02]  /*e5d0*/  IADD3 R6, P0, R8, R247.reuse, RZ ;  /* 0x000000f708067210 */ /* 0x080fe40007f1e0ff */
[----:B------:R-:W-:Y:S02]  /*e5e0*/  LEA.HI.X R9, R2, UR7, R4, 0x1, P1 ;  /* 0x0000000702097c11 */ /* 0x000fe400088f0c04 */
[-C--:B------:R-:W-:Y:S03]  /*e5f0*/  IADD3 R4, P1, R6, R247.reuse, RZ ;  /* 0x000000f706047210 */ /* 0x080fe60007f3e0ff */
[----:B------:R-:W-:Y:S01]  /*e600*/  @!PT LDS RZ, [RZ] ;  /* 0x00000000fffff984 */ /* 0x000fe20000000800 */
[----:B------:R-:W-:Y:S01]  /*e610*/  @!PT LDS RZ, [RZ] ;  /* 0x00000000fffff984 */ /* 0x000fe20000000800 */
[----:B------:R-:W-:Y:S01]  /*e620*/  @!PT LDS RZ, [RZ] ;  /* 0x00000000fffff984 */ /* 0x000fe20000000800 */
[----:B------:R2:W-:Y:S01]  /*e630*/  LDGSTS.E.BYPASS.LTC128B.128 [R216+0x4000], desc[UR12][R8.64] ;  /* 0x0400000008d87fae */ /* 0x0005e2000b901d4c */
[--C-:B------:R-:W-:Y:S01]  /*e640*/  IMAD.X R7, R9, 0x1, R248.reuse, P0 ;  /* 0x0000000109077824 */ /* 0x100fe200000e06f8 */
[----:B------:R-:W-:Y:S03]  /*e650*/  IADD3 R10, P0, R4, R247, RZ ;  /* 0x000000f7040a7210 */ /* 0x000fe60007f1e0ff */
[--C-:B------:R-:W-:Y:S01]  /*e660*/  IMAD.X R5, R7, 0x1, R248.reuse, P1 ;  /* 0x0000000107057824 */ /* 0x100fe200008e06f8 */
[----:B------:R2:W-:Y:S03]  /*e670*/  LDGSTS.E.BYPASS.LTC128B.128 [R216+0x4800], desc[UR12][R6.64] ;  /* 0x0480000006d87fae */ /* 0x0005e6000b901d4c */
[----:B------:R-:W-:Y:S01]  /*e680*/  IMAD.X R11, R5, 0x1, R248, P0 ;  /* 0x00000001050b7824 */ /* 0x000fe200000e06f8 */
[----:B------:R2:W-:Y:S04]  /*e690*/  LDGSTS.E.BYPASS.LTC128B.128 [R216+0x5000], desc[UR12][R4.64] ;  /* 0x0500000004d87fae */ /* 0x0005e8000b901d4c */
[----:B------:R2:W-:Y:S04]  /*e6a0*/  LDGSTS.E.BYPASS.LTC128B.128 [R216+0x5800], desc[UR12][R10.64] ;  /* 0x058000000ad87fae */ /* 0x0005e8000b901d4c */
[----:B------:R-:W0:Y:S01]  /*e6b0*/  LDGDEPBAR ;  /* 0x00000000000079af */ /* 0x000e220000000000 */
[----:B------:R-:W-:Y:S05]  /*e6c0*/  BRA `(.L_x_2046) ;  /* 0x0000000800d47947 */ /* 0x000fea0003800000 */
.L_x_2045:
[----:B--2---:R-:W2:Y:S01]  /*e6d0*/  LDL R0, [R1+0x3c] ;  /* 0x00003c0001007983 */ /* 0x004ea20000100800 */
[----:B------:R-:W-:Y:S04]  /*e6e0*/  DEPBAR.LE SB0, 0x0 ;  /* 0x000080000000791a */ /* 0x000fe80000000000 */
[----:B-1----:R-:W3:Y:S01]  /*e6f0*/  LDL.64 R4, [R1+0x8] ;  /* 0x0000080001047983 */ /* 0x002ee20000100a00 */
[----:B------:R-:W-:Y:S04]  /*e700*/  IADD3 R215, R217, -0x1, RZ ;  /* 0xffffffffd9d77810 */ /* 0x000fe80007ffe0ff */
[----:B------:R-:W-:Y:S01]  /*e710*/  SHF.R.S32.HI R2, RZ, 0x1f, R215 ;  /* 0x0000001fff027819 */ /* 0x000fe200000114d7 */
[----:B------:R-:W3:Y:S01]  /*e720*/  LDL R6, [R1+0x10] ;  /* 0x0000100001067983 */ /* 0x000ee20000100800 */
[----:B------:R-:W-:Y:S01]  /*e730*/  BAR.SYNC.DEFER_BLOCKING 0x0 ;  /* 0x0000000000007b1d */ /* 0x000fe20000010000 */
[-C--:B---3--:R-:W-:Y:S05]  /*e740*/  IMAD.WIDE.U32 R4, R215, R6.reuse, R4 ;  /* 0x00000006d7047225 */ /* 0x088fea00078e0004 */
[----:B------:R-:W3:Y:S01]  /*e750*/  LDL R218, [R1+0x14] ;  /* 0x0000140001da7983 */ /* 0x000ee20000100800 */
[----:B--2---:R-:W-:Y:S01]  /*e760*/  IMAD R0, R0, R215, RZ ;  /* 0x000000d700007224 */ /* 0x004fe200078e02ff */
[----:B------:R-:W-:Y:S01]  /*e770*/  LEA R8, P1, R4, UR10, 0x1 ;  /* 0x0000000a04087c11 */ /* 0x000fe2000f8208ff */
[----:B------:R-:W1:Y:S02]  /*e780*/  S2R R69, SR_TID.X ;  /* 0x0000000000457919 */ /* 0x000e640000002100 */
[----:B------:R-:W-:Y:S01]  /*e790*/  IMAD R0, R2, R6, R0 ;  /* 0x0000000602007224 */ /* 0x000fe200078e0200 */
[-C--:B------:R-:W-:Y:S04]  /*e7a0*/  IADD3 R6, P0, R8, R249.reuse, RZ ;  /* 0x000000f908067210 */ /* 0x080fe80007f1e0ff */
[----:B------:R-:W-:Y:S04]  /*e7b0*/  IADD3 R0, R5, R0, RZ ;  /* 0x0000000005007210 */ /* 0x000fe80007ffe0ff */
[----:B------:R-:W-:Y:S02]  /*e7c0*/  LEA.HI.X R9, R4, UR11, R0, 0x1, P1 ;  /* 0x0000000b04097c11 */ /* 0x000fe400088f0c00 */
[-C--:B------:R-:W-:Y:S02]  /*e7d0*/  IADD3 R4, P1, R6, R249.reuse, RZ ;  /* 0x000000f906047210 */ /* 0x080fe40007f3e0ff */
[-C--:B------:R-:W-:Y:S01]  /*e7e0*/  IADD3.X R7, R9, R250.reuse, RZ, P0, !PT ;  /* 0x000000fa09077210 */ /* 0x080fe200007fe4ff */
[----:B------:R-:W-:Y:S01]  /*e7f0*/  @!PT LDS RZ, [RZ] ;  /* 0x00000000fffff984 */ /* 0x000fe20000000800 */
[----:B------:R-:W-:Y:S01]  /*e800*/  @!PT LDS RZ, [RZ] ;  /* 0x00000000fffff984 */ /* 0x000fe20000000800 */
[----:B------:R-:W-:Y:S01]  /*e810*/  @!PT LDS RZ, [RZ] ;  /* 0x00000000fffff984 */ /* 0x000fe20000000800 */
[----:B------:R-:W-:Y:S01]  /*e820*/  LDGSTS.E.BYPASS.LTC128B.128 [R216+0x6000], desc[UR12][R8.64] ;  /* 0x0600000008d87fae */ /* 0x000fe2000b901d4c */
[----:B------:R-:W-:Y:S02]  /*e830*/  IADD3 R10, P0, R4, R249, RZ ;  /* 0x000000f9040a7210 */ /* 0x000fe40007f1e0ff */
[-C--:B------:R-:W-:Y:S04]  /*e840*/  IADD3.X R5, R7, R250.reuse, RZ, P1, !PT ;  /* 0x000000fa07057210 */ /* 0x080fe80000ffe4ff */
[----:B------:R-:W-:Y:S01]  /*e850*/  IADD3.X R11, R5, R250, RZ, P0, !PT ;  /* 0x000000fa050b7210 */ /* 0x000fe200007fe4ff */
[----:B------:R-:W-:Y:S08]  /*e860*/  LDGSTS.E.BYPASS.LTC128B.128 [R216+0x6800], desc[UR12][R6.64] ;  /* 0x0680000006d87fae */ /* 0x000ff0000b901d4c */
[----:B------:R2:W-:Y:S01]  /*e870*/  LDGSTS.E.BYPASS.LTC128B.128 [R216+0x7000], desc[UR12][R4.64] ;  /* 0x0700000004d87fae */ /* 0x0005e2000b901d4c */
[----:B-1----:R-:W-:Y:S04]  /*e880*/  SHF.L.U32 R69, R69, 0x1, RZ ;  /* 0x0000000145457819 */ /* 0x002fe800000006ff */
[----:B------:R-:W-:Y:S03]  /*e890*/  LOP3.LUT R69, R69, 0x6, RZ, 0xc0, !PT ;  /* 0x0000000645457812 */ /* 0x000fe600078ec0ff */
[----:B------:R1:W-:Y:S01]  /*e8a0*/  LDGSTS.E.BYPASS.LTC128B.128 [R216+0x7800], desc[UR12][R10.64] ;  /* 0x078000000ad87fae */ /* 0x0003e2000b901d4c */
[C---:B------:R-:W-:Y:S04]  /*e8b0*/  LEA R0, R215.reuse, R69, 0x6 ;  /* 0x00000045d7007211 */ /* 0x040fe800078e30ff */
[C---:B------:R-:W-:Y:S02]  /*e8c0*/  IADD3 R2, R0.reuse, 0x1, RZ ;  /* 0x0000000100027810 */ /* 0x040fe40007ffe0ff */
[-C--:B------:R-:W-:Y:S01]  /*e8d0*/  ISETP.GE.AND P2, PT, R0, R210.reuse, PT ;  /* 0x000000d20000720c */ /* 0x080fe20003f46270 */
[----:B------:R-:W-:Y:S01]  /*e8e0*/  LDSM.16.M88.4 R64, [R199] ;  /* 0x00000000c740783b */ /* 0x000fe20000000200 */
[C---:B------:R-:W-:Y:S02]  /*e8f0*/  ISETP.GE.AND P6, PT, R2.reuse, R210, PT ;  /* 0x000000d20200720c */ /* 0x040fe40003fc6270 */
[C---:B------:R-:W-:Y:S02]  /*e900*/  ISETP.GE.AND P5, PT, R2.reuse, R209, PT ;  /* 0x000000d10200720c */ /* 0x040fe40003fa6270 */
[C---:B------:R-:W-:Y:S02]  /*e910*/  ISETP.GE.AND P4, PT, R2.reuse, R208, PT ;  /* 0x000000d00200720c */ /* 0x040fe40003f86270 */
[C---:B------:R-:W-:Y:S01]  /*e920*/  ISETP.GE.AND P3, PT, R2.reuse, R207, PT ;  /* 0x000000cf0200720c */ /* 0x040fe20003f66270 */
[----:B------:R-:W2:Y:S01]  /*e930*/  LDSM.16.M88.4 R16, [R192+0x4000] ;  /* 0x00400000c010783b */ /* 0x000ea20000000200 */
[C---:B------:R-:W-:Y:S02]  /*e940*/  ISETP.GE.OR P6, PT, R2.reuse, R214, !P6 ;  /* 0x000000d60200720c */ /* 0x040fe400077c6670 */
[C---:B------:R-:W-:Y:S02]  /*e950*/  ISETP.GE.OR P5, PT, R2.reuse, R213, !P5 ;  /* 0x000000d50200720c */ /* 0x040fe40006fa6670 */
[C---:B------:R-:W-:Y:S02]  /*e960*/  ISETP.GE.OR P4, PT, R2.reuse, R212, !P4 ;  /* 0x000000d40200720c */ /* 0x040fe40006786670 */
[----:B------:R-:W-:Y:S01]  /*e970*/  ISETP.GE.OR P3, PT, R2, R211, !P3 ;  /* 0x000000d30200720c */ /* 0x000fe20005f66670 */
[----:B------:R-:W1:Y:S08]  /*e980*/  LDSM.16.M88.4 R60, [R199+0x2000] ;  /* 0x00200000c73c783b */ /* 0x000e700000000200 */
[----:B------:R-:W4:Y:S08]  /*e990*/  LDSM.16.M88.4 R32, [R192+0x4800] ;  /* 0x00480000c020783b */ /* 0x000f300000000200 */
[----:B------:R-:W0:Y:S08]  /*e9a0*/  LDGDEPBAR ;  /* 0x00000000000079af */ /* 0x000e300000000000 */
[----:B------:R-:W5:Y:S08]  /*e9b0*/  LDSM.16.M88.4 R48, [R192+0x5000] ;  /* 0x00500000c030783b */ /* 0x000f700000000200 */
[----:B------:R-:W5:Y:S01]  /*e9c0*/  LDSM.16.M88.4 R140, [R192+0x5800] ;  /* 0x00580000c08c783b */ /* 0x000f620000000200 */
[-C--:B--2---:R-:W-:Y:S07]  /*e9d0*/  HMMA.16816.F32.BF16 R4, R64, R16.reuse, RZ ;  /* 0x000000104004723c */ /* 0x084fee00000418ff */
[----:B------:R-:W-:Y:S01]  /*e9e0*/  LDSM.16.M88.4 R144, [R202] ;  /* 0x00000000ca90783b */ /* 0x000fe20000000200 */
[C---:B-1----:R-:W-:Y:S07]  /*e9f0*/  HMMA.16816.F32.BF16 R8, R60.reuse, R16, RZ ;  /* 0x000000103c08723c */ /* 0x042fee00000418ff */
[----:B------:R-:W1:Y:S01]  /*ea00*/  LDSM.16.M88.4 R148, [R198+0x4000] ;  /* 0x00400000c694783b */ /* 0x000e620000000200 */
[-C--:B------:R-:W-:Y:S06]  /*ea10*/  HMMA.16816.F32.BF16 R12, R60, R18.reuse, RZ ;  /* 0x000000123c0c723c */ /* 0x080fec00000418ff */
[C---:B------:R-:W-:Y:S01]  /*ea20*/  HMMA.16816.F32.BF16 R16, R64.reuse, R18, RZ ;  /* 0x000000124010723c */ /* 0x040fe200000418ff */
[----:B------:R-:W2:Y:S05]  /*ea30*/  LDSM.16.M88.4 R152, [R202+0x2000] ;  /* 0x00200000ca98783b */ /* 0x000eaa0000000200 */
[-C--:B----4-:R-:W-:Y:S03]  /*ea40*/  HMMA.16816.F32.BF16 R20, R64, R32.reuse, RZ ;  /* 0x000000204014723c */ /* 0x090fe600000418ff */
[----:B------:R-:W4:Y:S03]  /*ea50*/  LDSM.16.M88.4 R156, [R198+0x4800] ;  /* 0x00480000c69c783b */ /* 0x000f260000000200 */
[C---:B------:R-:W-:Y:S05]  /*ea60*/  HMMA.16816.F32.BF16 R24, R60.reuse, R32, RZ ;  /* 0x000000203c18723c */ /* 0x040fea00000418ff */
[----:B------:R-:W4:Y:S01]  /*ea70*/  LDSM.16.M88.4 R160, [R198+0x5000] ;  /* 0x00500000c6a0783b */ /* 0x000f220000000200 */
[-C--:B------:R-:W-:Y:S06]  /*ea80*/  HMMA.16816.F32.BF16 R28, R60, R34.reuse, RZ ;  /* 0x000000223c1c723c */ /* 0x080fec00000418ff */
[C---:B------:R-:W-:Y:S01]  /*ea90*/  HMMA.16816.F32.BF16 R32, R64.reuse, R34, RZ ;  /* 0x000000224020723c */ /* 0x040fe200000418ff */
[----:B------:R-:W4:Y:S05]  /*eaa0*/  LDSM.16.M88.4 R164, [R198+0x5800] ;  /* 0x00580000c6a4783b */ /* 0x000f2a0000000200 */
[-C--:B-----5:R-:W-:Y:S03]  /*eab0*/  HMMA.16816.F32.BF16 R36, R64, R48.reuse, RZ ;  /* 0x000000304024723c */ /* 0x0a0fe600000418ff */
[----:B------:R-:W-:Y:S03]  /*eac0*/  LDSM.16.M88.4 R168, [R200] ;  /* 0x00000000c8a8783b */ /* 0x000fe60000000200 */
[C---:B------:R-:W-:Y:S05]  /*ead0*/  HMMA.16816.F32.BF16 R40, R60.reuse, R48, RZ ;  /* 0x000000303c28723c */ /* 0x040fea00000418ff */
[----:B------:R-:W5:Y:S01]  /*eae0*/  LDSM.16.M88.4 R172, [R203] ;  /* 0x00000000cbac783b */ /* 0x000f620000000200 */
[-C--:B------:R-:W-:Y:S06]  /*eaf0*/  HMMA.16816.F32.BF16 R44, R60, R50.reuse, RZ ;  /* 0x000000323c2c723c */ /* 0x080fec00000418ff */
[C---:B------:R-:W-:Y:S01]  /*eb00*/  HMMA.16816.F32.BF16 R48, R64.reuse, R50, RZ ;  /* 0x000000324030723c */ /* 0x040fe200000418ff */
[----:B------:R-:W-:Y:S05]  /*eb10*/  LDSM.16.M88.4 R176, [R206] ;  /* 0x00000000ceb0783b */ /* 0x000fea0000000200 */
[-C--:B------:R-:W-:Y:S03]  /*eb20*/  HMMA.16816.F32.BF16 R52, R64, R140.reuse, RZ ;  /* 0x0000008c4034723c */ /* 0x080fe600000418ff */
[----:B------:R-:W-:Y:S03]  /*eb30*/  LDSM.16.M88.4 R180, [R204] ;  /* 0x00000000ccb4783b */ /* 0x000fe60000000200 */
[C---:B------:R-:W-:Y:S05]  /*eb40*/  HMMA.16816.F32.BF16 R56, R60.reuse, R140, RZ ;  /* 0x0000008c3c38723c */ /* 0x040fea00000418ff */
[----:B------:R-:W-:Y:S01]  /*eb50*/  LDSM.16.M88.4 R184, [R201] ;  /* 0x00000000c9b8783b */ /* 0x000fe20000000200 */
[-C--:B------:R-:W-:Y:S06]  /*eb60*/  HMMA.16816.F32.BF16 R60, R60, R142.reuse, RZ ;  /* 0x0000008e3c3c723c */ /* 0x080fec00000418ff */
[----:B------:R-:W-:Y:S01]  /*eb70*/  HMMA.16816.F32.BF16 R64, R64, R142, RZ ;  /* 0x0000008e4040723c */ /* 0x000fe200000418ff */
[----:B------:R-:W3:Y:S05]  /*eb80*/  LDSM.16.M88.4 R140, [R200+0x2000] ;  /* 0x00200000c88c783b */ /* 0x000eea0000000200 */
[-C--:B-1----:R-:W-:Y:S03]  /*eb90*/  HMMA.16816.F32.BF16 R4, R144, R148.reuse, R4 ;  /* 0x000000949004723c */ /* 0x082fe60000041804 */
[----:B------:R-:W-:Y:S03]  /*eba0*/  LDSM.16.M88.4 R188, [R197] ;  /* 0x00000000c5bc783b */ /* 0x000fe60000000200 */
[C---:B--2---:R-:W-:Y:S06]  /*ebb0*/  HMMA.16816.F32.BF16 R8, R152.reuse, R148, R8 ;  /* 0x000000949808723c */ /* 0x044fec0000041808 */
[-C--:B------:R-:W-:Y:S06]  /*ebc0*/  HMMA.16816.F32.BF16 R12, R152, R150.reuse, R12 ;  /* 0x00000096980c723c */ /* 0x080fec000004180c */
[C---:B------:R-:W-:Y:S01]  /*ebd0*/  HMMA.16816.F32.BF16 R16, R144.reuse, R150, R16 ;  /* 0x000000969010723c */ /* 0x040fe20000041810 */
[----:B------:R-:W1:Y:S05]  /*ebe0*/  LDSM.16.M88.4 R148, [R205] ;  /* 0x00000000cd94783b */ /* 0x000e6a0000000200 */
[-C--:B----4-:R-:W-:Y:S06]  /*ebf0*/  HMMA.16816.F32.BF16 R20, R144, R156.reuse, R20 ;  /* 0x0000009c9014723c */ /* 0x090fec0000041814 */
        /* <DEDUP_REMOVED lines=12> */
[-C--:B-----5:R-:W-:Y:S05]  /*ecc0*/  HMMA.16816.F32.BF16 R4, R168, R172.reuse, R4 ;  /* 0x000000aca804723c */ /* 0x0a0fea0000041804 */
[----:B---3--:R-:W-:Y:S01]  /*ecd0*/  ISETP.GT.AND P0, PT, R215, R218, PT ;  /* 0x000000dad700720c */ /* 0x008fe20003f04270 */
        /* <DEDUP_REMOVED lines=35> */
[----:B------:R-:W3:Y:S01]  /*ef10*/  MUFU.TANH R155, R5 ;  /* 0x00000005009b7308 */ /* 0x000ee20000002400 */
[----:B------:R-:W-:Y:S01]  /*ef20*/  FMUL.FTZ R16, R16, UR5 ;  /* 0x0000000510107c20 */ /* 0x000fe20008410000 */
[----:B------:R-:W-:Y:S08]  /*ef30*/  FMUL.FTZ R17, R17, UR5 ;  /* 0x0000000511117c20 */ /* 0x000ff00008410000 */
[----:B------:R4:W1:Y:S10]  /*ef40*/  MUFU.TANH R153, R7 ;  /* 0x0000000700997308 */ /* 0x0008740000002400 */
[----:B------:R-:W1:Y:S10]  /*ef50*/  MUFU.TANH R150, R8 ;  /* 0x0000000800967308 */ /* 0x000e740000002400 */
[----:B------:R-:W1:Y:S01]  /*ef60*/  MUFU.TANH R152, R9 ;  /* 0x0000000900987308 */ /* 0x000e620000002400 */
[----:B----4-:R-:W4:Y:S09]  /*ef70*/  LDSM.16.M88.4 R4, [R197+0x800] ;  /* 0x00080000c504783b */ /* 0x010f320000000200 */
[----:B------:R-:W1:Y:S10]  /*ef80*/  MUFU.TANH R151, R10 ;  /* 0x0000000a00977308 */ /* 0x000e740000002400 */
[----:B------:R5:W1:Y:S10]  /*ef90*/  MUFU.TANH R149, R11 ;  /* 0x0000000b00957308 */ /* 0x000a740000002400 */
[----:B------:R-:W1:Y:S10]  /*efa0*/  MUFU.TANH R141, R12 ;  /* 0x0000000c008d7308 */ /* 0x000e740000002400 */
[----:B------:R-:W1:Y:S01]  /*efb0*/  MUFU.TANH R148, R13 ;  /* 0x0000000d00947308 */ /* 0x000e620000002400 */
[----:B-----5:R-:W5:Y:S09]  /*efc0*/  LDSM.16.M88.4 R8, [R197+0x1000] ;  /* 0x00100000c508783b */ /* 0x020f720000000200 */
[----:B------:R-:W1:Y:S01]  /*efd0*/  MUFU.TANH R143, R14 ;  /* 0x0000000e008f7308 */ /* 0x000e620000002400 */
[-C--:B----4-:R-:W-:Y:S06]  /*efe0*/  HMMA.16816.F32.BF16 R20, R184, R4.reuse, R20 ;  /* 0x00000004b814723c */ /* 0x090fec0000041814 */
[C---:B------:R-:W-:Y:S03]  /*eff0*/  HMMA.16816.F32.BF16 R24, R144.reuse, R4, R24 ;  /* 0x000000049018723c */ /* 0x040fe60000041818 */
[----:B------:R4:W1:Y:S03]  /*f000*/  MUFU.TANH R142, R15 ;  /* 0x0000000f008e7308 */ /* 0x0008660000002400 */
[-C--:B------:R-:W-:Y:S07]  /*f010*/  HMMA.16816.F32.BF16 R28, R144, R6.reuse, R28 ;  /* 0x00000006901c723c */ /* 0x080fee000004181c */
[----:B------:R2:W1:Y:S01]  /*f020*/  MUFU.TANH R71, R19 ;  /* 0x0000001300477308 */ /* 0x0004620000002400 */
[C---:B------:R-:W-:Y:S09]  /*f030*/  HMMA.16816.F32.BF16 R32, R184.reuse, R6, R32 ;  /* 0x00000006b820723c */ /* 0x040ff20000041820 */
[----:B------:R3:W1:Y:S01]  /*f040*/  MUFU.TANH R73, R18 ;  /* 0x0000001200497308 */ /* 0x0006620000002400 */
[----:B----4-:R-:W4:Y:S01]  /*f050*/  LDSM.16.M88.4 R12, [R197+0x1800] ;  /* 0x00180000c50c783b */ /* 0x010f220000000200 */
[----:B------:R-:W-:Y:S04]  /*f060*/  DEPBAR.LE SB0, 0x0 ;  /* 0x000080000000791a */ /* 0x000fe80000000000 */
[----:B------:R-:W-:Y:S01]  /*f070*/  FMUL.FTZ R20, R20, UR5 ;  /* 0x0000000514147c20 */ /* 0x000fe20008410000 */
[----:B------:R-:W-:Y:S03]  /*f080*/  FMUL.FTZ R24, R24, UR5 ;  /* 0x0000000518187c20 */ /* 0x000fe60008410000 */
[----:B------:R-:W1:Y:S01]  /*f090*/  MUFU.TANH R140, R16 ;  /* 0x00000010008c7308 */ /* 0x000e620000002400 */
[----:B------:R-:W-:Y:S01]  /*f0a0*/  BAR.SYNC.DEFER_BLOCKING 0x0 ;  /* 0x0000000000007b1d */ /* 0x000fe20000010000 */
[-C--:B-----5:R-:W-:Y:S05]  /*f0b0*/  HMMA.16816.F32.BF16 R36, R184, R8.reuse, R36 ;  /* 0x00000008b824723c */ /* 0x0a0fea0000041824 */
[----:B--2---:R-:W-:Y:S03]  /*f0c0*/  FMUL.FTZ R19, R23, UR5 ;  /* 0x0000000517137c20 */ /* 0x004fe60008410000 */
[----:B------:R2:W1:Y:S01]  /*f0d0*/  MUFU.TANH R70, R20 ;  /* 0x0000001400467308 */ /* 0x0004620000002400 */
[C---:B------:R-:W-:Y:S04]  /*f0e0*/  HMMA.16816.F32.BF16 R40, R144.reuse, R8, R40 ;  /* 0x000000089028723c */ /* 0x040fe80000041828 */
[----:B---3--:R-:W-:Y:S01]  /*f0f0*/  FMUL.FTZ R18, R21, UR5 ;  /* 0x0000000515127c20 */ /* 0x008fe20008410000 */
[----:B------:R-:W-:Y:S01]  /*f100*/  FMUL.FTZ R23, R25, UR5 ;  /* 0x0000000519177c20 */ /* 0x000fe20008410000 */
[-C--:B------:R-:W-:Y:S03]  /*f110*/  HMMA.16816.F32.BF16 R44, R144, R10.reuse, R44 ;  /* 0x0000000a902c723c */ /* 0x080fe6000004182c */
[----:B------:R3:W1:Y:S02]  /*f120*/  MUFU.TANH R72, R17 ;  /* 0x0000001100487308 */ /* 0x0006640000002400 */
[----:B------:R-:W-:Y:S01]  /*f130*/  FMUL.FTZ R26, R26, UR5 ;  /* 0x000000051a1a7c20 */ /* 0x000fe20008410000 */
[C---:B------:R-:W-:Y:S07]  /*f140*/  HMMA.16816.F32.BF16 R48, R184.reuse, R10, R48 ;  /* 0x0000000ab830723c */ /* 0x040fee0000041830 */
[----:B------:R-:W1:Y:S01]  /*f150*/  MUFU.TANH R18, R18 ;  /* 0x0000001200127308 */ /* 0x000e620000002400 */
[----:B--2---:R-:W-:Y:S03]  /*f160*/  FMUL.FTZ R20, R22, UR5 ;  /* 0x0000000516147c20 */ /* 0x004fe60008410000 */
[----:B------:R-:W-:Y:S06]  /*f170*/  FMUL.FTZ R27, R27, UR5 ;  /* 0x000000051b1b7c20 */ /* 0x000fec0008410000 */
[----:B------:R-:W2:Y:S01]  /*f180*/  MUFU.TANH R20, R20 ;  /* 0x0000001400147308 */ /* 0x000ea20000002400 */
[-C--:B----4-:R-:W-:Y:S06]  /*f190*/  HMMA.16816.F32.BF16 R52, R184, R12.reuse, R52 ;  /* 0x0000000cb834723c */ /* 0x090fec0000041834 */
[C---:B------:R-:W-:Y:S03]  /*f1a0*/  HMMA.16816.F32.BF16 R56, R144.reuse, R12, R56 ;  /* 0x0000000c9038723c */ /* 0x040fe60000041838 */
[----:B------:R-:W4:Y:S03]  /*f1b0*/  MUFU.TANH R19, R19 ;  /* 0x0000001300137308 */ /* 0x000f260000002400 */
[-C--:B------:R-:W-:Y:S07]  /*f1c0*/  HMMA.16816.F32.BF16 R60, R144, R14.reuse, R60 ;  /* 0x0000000e903c723c */ /* 0x080fee000004183c */
[----:B------:R-:W1:Y:S01]  /*f1d0*/  MUFU.TANH R24, R24 ;  /* 0x0000001800187308 */ /* 0x000e620000002400 */
[----:B------:R-:W-:Y:S09]  /*f1e0*/  HMMA.16816.F32.BF16 R64, R184, R14, R64 ;  /* 0x0000000eb840723c */ /* 0x000ff20000041840 */
[----:B------:R-:W1:Y:S10]  /*f1f0*/  MUFU.TANH R23, R23 ;  /* 0x0000001700177308 */ /* 0x000e740000002400 */
[----:B------:R3:W1:Y:S01]  /*f200*/  MUFU.TANH R69, R26 ;  /* 0x0000001a00457308 */ /* 0x0006620000002400 */
[----:B--2-4-:R-:W-:Y:S05]  /*f210*/  @P0 BRA `(.L_x_2047) ;  /* 0xfffffff000c00947 */ /* 0x014fea000383ffff */
.L_x_2046:
[----:B--2---:R-:W2:Y:S01]  /*f220*/  MUFU.TANH R5, R27 ;  /* 0x0000001b00057308 */ /* 0x004ea20000002400 */
[C---:B------:R-:W-:Y:S01]  /*f230*/  ISETP.GE.AND P1, PT, R0.reuse, R209, PT ;  /* 0x000000d10000720c */ /* 0x040fe20003f26270 */
[C---:B------:R-:W-:Y:S01]  /*f240*/  VIADD R2, R0.reuse, 0x8 ;  /* 0x0000000800027836 */ /* 0x040fe20000000000 */
[----:B------:R-:W-:Y:S01]  /*f250*/  ISETP.GE.AND P0, PT, R0, R208, PT ;  /* 0x000000d00000720c */ /* 0x000fe20003f06270 */
[----:B------:R-:W-:Y:S01]  /*f260*/  FMUL.FTZ R28, R28, UR5 ;  /* 0x000000051c1c7c20 */ /* 0x000fe20008410000 */
[----:B------:R-:W-:Y:S01]  /*f270*/  ISETP.GE.OR P2, PT, R0, R214, !P2 ;  /* 0x000000d60000720c */ /* 0x000fe20005746670 */
[----:B------:R-:W-:Y:S01]  /*f280*/  FMUL.FTZ R30, R30, UR5 ;  /* 0x000000051e1e7c20 */ /* 0x000fe20008410000 */
[C---:B------:R-:W-:Y:S03]  /*f290*/  ISETP.GE.OR P1, PT, R0.reuse, R213, !P1 ;  /* 0x000000d50000720c */ /* 0x040fe60004f26670 */
[----:B------:R-:W4:Y:S01]  /*f2a0*/  MUFU.TANH R145, R28 ;  /* 0x0000001c00917308 */ /* 0x000f220000002400 */
[----:B------:R-:W-:Y:S01]  /*f2b0*/  ISETP.GE.OR P0, PT, R0, R212, !P0 ;  /* 0x000000d40000720c */ /* 0x000fe20004706670 */
[----:B------:R-:W-:Y:S01]  /*f2c0*/  FMUL.FTZ R29, R29, UR5 ;  /* 0x000000051d1d7c20 */ /* 0x000fe20008410000 */
[----:B-1----:R-:W-:Y:S01]  /*f2d0*/  FSEL R11, R156, -INF , !P2 ;  /* 0xff8000009c0b7808 */ /* 0x002fe20005000000 */
[----:B------:R-:W-:Y:S01]  /*f2e0*/  FMUL.FTZ R41, R41, UR5 ;  /* 0x0000000529297c20 */ /* 0x000fe20008410000 */
[----:B------:R-:W-:Y:S01]  /*f2f0*/  FSEL R14, R154, -INF , !P1 ;  /* 0xff8000009a0e7808 */ /* 0x000fe20004800000 */
[----:B------:R-:W-:Y:S01]  /*f300*/  FMUL.FTZ R42, R42, UR5 ;  /* 0x000000052a2a7c20 */ /* 0x000fe20008410000 */
[----:B------:R-:W-:Y:S03]  /*f310*/  FSEL R15, R155, -INF , !P6 ;  /* 0xff8000009b0f7808 */ /* 0x000fe60007000000 */
[----:B------:R1:W-:Y:S01]  /*f320*/  MUFU.TANH R144, R30 ;  /* 0x0000001e00907308 */ /* 0x0003e20000002400 */
[----:B------:R-:W-:Y:S01]  /*f330*/  FSEL R16, R153, -INF , !P5 ;  /* 0xff80000099107808 */ /* 0x000fe20006800000 */
[----:B------:R-:W-:Y:S01]  /*f340*/  FMUL.FTZ R40, R40, UR5 ;  /* 0x0000000528287c20 */ /* 0x000fe20008410000 */
[----:B---3--:R-:W-:Y:S01]  /*f350*/  FSEL R17, R150, -INF , !P0 ;  /* 0xff80000096117808 */ /* 0x008fe20004000000 */
[----:B------:R-:W-:Y:S01]  /*f360*/  FMUL.FTZ R56, R56, UR5 ;  /* 0x0000000538387c20 */ /* 0x000fe20008410000 */
[C---:B------:R-:W-:Y:S01]  /*f370*/  ISETP.GE.AND P1, PT, R2.reuse, R207, PT ;  /* 0x000000cf0200720c */ /* 0x040fe20003f26270 */
[----:B------:R-:W-:Y:S01]  /*f380*/  FMUL.FTZ R57, R57, UR5 ;  /* 0x0000000539397c20 */ /* 0x000fe20008410000 */
[C---:B------:R-:W-:Y:S03]  /*f390*/  ISETP.GE.AND P2, PT, R2.reuse, R208, PT ;  /* 0x000000d00200720c */ /* 0x040fe60003f46270 */
[----:B------:R3:W-:Y:S01]  /*f3a0*/  MUFU.TANH R146, R29 ;  /* 0x0000001d00927308 */ /* 0x0007e20000002400 */
[----:B------:R-:W-:Y:S01]  /*f3b0*/  ISETP.GE.AND P6, PT, R2, R210, PT ;  /* 0x000000d20200720c */ /* 0x000fe20003fc6270 */
[----:B------:R-:W-:Y:S01]  /*f3c0*/  VIADD R4, R0, 0x10 ;  /* 0x0000001000047836 */ /* 0x000fe20000000000 */
[----:B------:R-:W-:Y:S01]  /*f3d0*/  ISETP.GE.AND P5, PT, R2, R209, PT ;  /* 0x000000d10200720c */ /* 0x000fe20003fa6270 */
[----:B------:R-:W-:Y:S01]  /*f3e0*/  FMUL.FTZ R31, R31, UR5 ;  /* 0x000000051f1f7c20 */ /* 0x000fe20008410000 */
[----:B------:R-:W-:Y:S01]  /*f3f0*/  ISETP.GE.AND P0, PT, R0, R207, PT ;  /* 0x000000cf0000720c */ /* 0x000fe20003f06270 */
[----:B------:R-:W-:Y:S01]  /*f400*/  FMUL.FTZ R43, R43, UR5 ;  /* 0x000000052b2b7c20 */ /* 0x000fe20008410000 */
[C---:B------:R-:W-:Y:S03]  /*f410*/  ISETP.GE.OR P1, PT, R2.reuse, R211, !P1 ;  /* 0x000000d30200720c */ /* 0x040fe60004f26670 */
[----:B------:R5:W-:Y:S01]  /*f420*/  MUFU.TANH R8, R31 ;  /* 0x0000001f00087308 */ /* 0x000be20000002400 */
[----:B------:R-:W-:Y:S01]  /*f430*/  ISETP.GE.OR P6, PT, R2, R214, !P6 ;  /* 0x000000d60200720c */ /* 0x000fe200077c6670 */
[----:B------:R-:W-:Y:S01]  /*f440*/  FMUL.FTZ R32, R32, UR5 ;  /* 0x0000000520207c20 */ /* 0x000fe20008410000 */
[----:B------:R-:W-:Y:S01]  /*f450*/  ISETP.GE.OR P5, PT, R2, R213, !P5 ;  /* 0x000000d50200720c */ /* 0x000fe20006fa6670 */
[----:B------:R-:W-:Y:S01]  /*f460*/  FMUL.FTZ R34, R34, UR5 ;  /* 0x0000000522227c20 */ /* 0x000fe20008410000 */
[----:B------:R-:W-:Y:S01]  /*f470*/  ISETP.GE.OR P2, PT, R2, R212, !P2 ;  /* 0x000000d40200720c */ /* 0x000fe20005746670 */
[C---:B------:R-:W-:Y:S01]  /*f480*/  VIADD R2, R0.reuse, 0x9 ;  /* 0x0000000900027836 */ /* 0x040fe20000000000 */
[----:B------:R-:W-:Y:S03]  /*f490*/  ISETP.GE.OR P0, PT, R0, R211, !P0 ;  /* 0x000000d30000720c */ /* 0x000fe60004706670 */
[----:B------:R-:W4:Y:S01]  /*f4a0*/  MUFU.TANH R7, R32 ;  /* 0x0000002000077308 */ /* 0x000f220000002400 */
[----:B------:R-:W-:Y:S01]  /*f4b0*/  FSEL R26, R152, -INF , !P4 ;  /* 0xff800000981a7808 */ /* 0x000fe20006000000 */
[----:B------:R-:W-:Y:S01]  /*f4c0*/  FMUL.FTZ R33, R33, UR5 ;  /* 0x0000000521217c20 */ /* 0x000fe20008410000 */
[----:B------:R-:W-:Y:S01]  /*f4d0*/  FSEL R22, R151, -INF , !P0 ;  /* 0xff80000097167808 */ /* 0x000fe20004000000 */
[----:B------:R-:W-:Y:S01]  /*f4e0*/  FMUL.FTZ R58, R58, UR5 ;  /* 0x000000053a3a7c20 */ /* 0x000fe20008410000 */
[C---:B------:R-:W-:Y:S01]  /*f4f0*/  ISETP.GE.AND P4, PT, R2.reuse, R208, PT ;  /* 0x000000d00200720c */ /* 0x040fe20003f86270 */
[----:B------:R-:W-:Y:S01]  /*f500*/  FMUL.FTZ R59, R59, UR5 ;  /* 0x000000053b3b7c20 */ /* 0x000fe20008410000 */
[C---:B------:R-:W-:Y:S03]  /*f510*/  ISETP.GE.AND P0, PT, R2.reuse, R207, PT ;  /* 0x000000cf0200720c */ /* 0x040fe60003f06270 */
[----:B------:R4:W4:Y:S01]  /*f520*/  MUFU.TANH R6, R34 ;  /* 0x0000002200067308 */ /* 0x0009220000002400 */
[----:B------:R-:W-:Y:S01]  /*f530*/  ISETP.GE.OR P4, PT, R2, R212, !P4 ;  /* 0x000000d40200720c */ /* 0x000fe20006786670 */
[----:B------:R-:W-:Y:S01]  /*f540*/  FMUL.FTZ R48, R48, UR5 ;  /* 0x0000000530307c20 */ /* 0x000fe20008410000 */
[----:B------:R-:W-:Y:S01]  /*f550*/  ISETP.GE.OR P0, PT, R2, R211, !P0 ;  /* 0x000000d30200720c */ /* 0x000fe20004706670 */
[----:B------:R-:W-:Y:S01]  /*f560*/  FMUL.FTZ R50, R50, UR5 ;  /* 0x0000000532327c20 */ /* 0x000fe20008410000 */
[----:B-1----:R-:W-:Y:S01]  /*f570*/  FSEL R30, R149, -INF , !P3 ;  /* 0xff800000951e7808 */ /* 0x002fe20005800000 */
[----:B------:R-:W-:Y:S01]  /*f580*/  FMUL.FTZ R49, R49, UR5 ;  /* 0x0000000531317c20 */ /* 0x000fe20008410000 */
[----:B------:R-:W-:Y:S03]  /*f590*/  FSEL R28, R141, -INF , !P2 ;  /* 0xff8000008d1c7808 */ /* 0x000fe60005000000 */
[----:B------:R1:W1:Y:S01]  /*f5a0*/  MUFU.TANH R32, R33 ;  /* 0x0000002100207308 */ /* 0x0002620000002400 */
[----:B------:R-:W-:Y:S01]  /*f5b0*/  FSEL R25, R148, -INF , !P4 ;  /* 0xff80000094197808 */ /* 0x000fe20006000000 */
[----:B------:R-:W-:Y:S01]  /*f5c0*/  FMUL.FTZ R35, R35, UR5 ;  /* 0x0000000523237c20 */ /* 0x000fe20008410000 */
[----:B------:R-:W-:Y:S01]  /*f5d0*/  FSEL R27, R143, -INF , !P1 ;  /* 0xff8000008f1b7808 */ /* 0x000fe20004800000 */
[----:B------:R-:W-:Y:S01]  /*f5e0*/  FMUL.FTZ R36, R36, UR5 ;  /* 0x0000000524247c20 */ /* 0x000fe20008410000 */
[----:B------:R-:W-:Y:S01]  /*f5f0*/  FSEL R10, R140, -INF , !P6 ;  /* 0xff8000008c0a7808 */ /* 0x000fe20007000000 */
[----:B------:R-:W-:Y:S01]  /*f600*/  FMUL.FTZ R38, R38, UR5 ;  /* 0x0000000526267c20 */ /* 0x000fe20008410000 */
[C---:B------:R-:W-:Y:S03]  /*f610*/  ISETP.GE.AND P3, PT, R2.reuse, R210, PT ;  /* 0x000000d20200720c */ /* 0x040fe60003f66270 */
[----:B------:R-:W1:Y:S01]  /*f620*/  MUFU.TANH R35, R35 ;  /* 0x0000002300237308 */ /* 0x000e620000002400 */
[-C--:B------:R-:W-:Y:S01]  /*f630*/  ISETP.GE.AND P2, PT, R2, R209.reuse, PT ;  /* 0x000000d10200720c */ /* 0x080fe20003f46270 */
[----:B------:R-:W-:Y:S01]  /*f640*/  FMUL.FTZ R37, R37, UR5 ;  /* 0x0000000525257c20 */ /* 0x000fe20008410000 */
[----:B---3--:R-:W-:Y:S01]  /*f650*/  FSEL R29, R142, -INF , !P0 ;  /* 0xff8000008e1d7808 */ /* 0x008fe20004000000 */
[----:B------:R-:W-:Y:S01]  /*f660*/  FMUL.FTZ R51, R51, UR5 ;  /* 0x0000000533337c20 */ /* 0x000fe20008410000 */
[----:B------:R-:W-:Y:S01]  /*f670*/  ISETP.GE.AND P0, PT, R4, R208, PT ;  /* 0x000000d00400720c */ /* 0x000fe20003f06270 */
[----:B------:R-:W-:Y:S01]  /*f680*/  FMUL.FTZ R44, R44, UR5 ;  /* 0x000000052c2c7c20 */ /* 0x000fe20008410000 */
[C---:B------:R-:W-:Y:S03]  /*f690*/  ISETP.GE.AND P4, PT, R4.reuse, R210, PT ;  /* 0x000000d20400720c */ /* 0x040fe60003f86270 */
[----:B------:R-:W3:Y:S01]  /*f6a0*/  MUFU.TANH R36, R36 ;  /* 0x0000002400247308 */ /* 0x000ee20000002400 */
[C---:B------:R-:W-:Y:S01]  /*f6b0*/  ISETP.GE.AND P1, PT, R4.reuse, R209, PT ;  /* 0x000000d10400720c */ /* 0x040fe20003f26270 */
[----:B------:R-:W-:Y:S01]  /*f6c0*/  FMUL.FTZ R39, R39, UR5 ;  /* 0x0000000527277c20 */ /* 0x000fe20008410000 */
[----:B------:R-:W-:Y:S01]  /*f6d0*/  ISETP.GE.AND P6, PT, R4, R207, PT ;  /* 0x000000cf0400720c */ /* 0x000fe20003fc6270 */
[----:B------:R-:W-:Y:S01]  /*f6e0*/  FMUL.FTZ R52, R52, UR5 ;  /* 0x0000000534347c20 */ /* 0x000fe20008410000 */
[----:B------:R-:W-:Y:S01]  /*f6f0*/  ISETP.GE.OR P3, PT, R2, R214, !P3 ;  /* 0x000000d60200720c */ /* 0x000fe20005f66670 */
[----:B------:R-:W-:Y:S01]  /*f700*/  FMUL.FTZ R54, R54, UR5 ;  /* 0x0000000536367c20 */ /* 0x000fe20008410000 */
[-C--:B------:R-:W-:Y:S03]  /*f710*/  ISETP.GE.OR P2, PT, R2, R213.reuse, !P2 ;  /* 0x000000d50200720c */ /* 0x080fe60005746670 */
[----:B------:R-:W3:Y:S01]  /*f720*/  MUFU.TANH R38, R38 ;  /* 0x0000002600267308 */ /* 0x000ee20000002400 */
[----:B------:R-:W-:Y:S01]  /*f730*/  ISETP.GE.OR P0, PT, R4, R212, !P0 ;  /* 0x000000d40400720c */ /* 0x000fe20004706670 */
[----:B------:R-:W-:Y:S01]  /*f740*/  VIADD R2, R0, 0x11 ;  /* 0x0000001100027836 */ /* 0x000fe20000000000 */
[C---:B------:R-:W-:Y:S01]  /*f750*/  ISETP.GE.OR P4, PT, R4.reuse, R214, !P4 ;  /* 0x000000d60400720c */ /* 0x040fe20006786670 */
[----:B------:R-:W-:Y:S01]  /*f760*/  FMUL.FTZ R53, R53, UR5 ;  /* 0x0000000535357c20 */ /* 0x000fe20008410000 */
[C---:B------:R-:W-:Y:S01]  /*f770*/  ISETP.GE.OR P1, PT, R4.reuse, R213, !P1 ;  /* 0x000000d50400720c */ /* 0x040fe20004f26670 */
[----:B------:R-:W-:Y:S01]  /*f780*/  FMUL.FTZ R55, R55, UR5 ;  /* 0x0000000537377c20 */ /* 0x000fe20008410000 */
[----:B------:R-:W-:Y:S03]  /*f790*/  ISETP.GE.OR P6, PT, R4, R211, !P6 ;  /* 0x000000d30400720c */ /* 0x000fe600077c6670 */
[----:B------:R-:W3:Y:S01]  /*f7a0*/  MUFU.TANH R37, R37 ;  /* 0x0000002500257308 */ /* 0x000ee20000002400 */
[----:B------:R-:W-:Y:S01]  /*f7b0*/  VIADD R4, R0, 0x18 ;  /* 0x0000001800047836 */ /* 0x000fe20000000000 */
[----:B------:R-:W-:Y:S01]  /*f7c0*/  FSEL R12, R73, -INF , !P5 ;  /* 0xff800000490c7808 */ /* 0x000fe20006800000 */
[----:B------:R-:W-:Y:S01]  /*f7d0*/  FMUL.FTZ R64, R64, UR5 ;  /* 0x0000000540407c20 */ /* 0x000fe20008410000 */
[----:B------:R-:W-:Y:S01]  /*f7e0*/  FSEL R9, R72, -INF , !P3 ;  /* 0xff80000048097808 */ /* 0x000fe20005800000 */
[----:B------:R-:W-:Y:S01]  /*f7f0*/  FMUL.FTZ R66, R66, UR5 ;  /* 0x0000000542427c20 */ /* 0x000fe20008410000 */
[----:B------:R-:W-:Y:S01]  /*f800*/  FSEL R13, R71, -INF , !P2 ;  /* 0xff800000470d7808 */ /* 0x000fe20005000000 */
[----:B------:R-:W-:Y:S03]  /*f810*/  FMUL.FTZ R65, R65, UR5 ;  /* 0x0000000541417c20 */ /* 0x000fe60008410000 */
[----:B------:R-:W3:Y:S01]  /*f820*/  MUFU.TANH R41, R41 ;  /* 0x0000002900297308 */ /* 0x000ee20000002400 */
[----:B------:R-:W-:Y:S01]  /*f830*/  FSEL R21, R70, -INF , !P4 ;  /* 0xff80000046157808 */ /* 0x000fe20006000000 */
[----:B------:R-:W-:Y:S01]  /*f840*/  FMUL.FTZ R67, R67, UR5 ;  /* 0x0000000543437c20 */ /* 0x000fe20008410000 */
[----:B------:R-:W-:Y:S01]  /*f850*/  FSEL R20, R20, -INF , !P1 ;  /* 0xff80000014147808 */ /* 0x000fe20004800000 */
[----:B------:R-:W-:Y:S01]  /*f860*/  FMUL.FTZ R45, R45, UR5 ;  /* 0x000000052d2d7c20 */ /* 0x000fe20008410000 */
[----:B------:R-:W-:Y:S01]  /*f870*/  ISETP.GE.AND P5, PT, R2, R210, PT ;  /* 0x000000d20200720c */ /* 0x000fe20003fa6270 */
[----:B------:R-:W-:Y:S01]  /*f880*/  FMUL.FTZ R60, R60, UR5 ;  /* 0x000000053c3c7c20 */ /* 0x000fe20008410000 */
[C---:B------:R-:W-:Y:S03]  /*f890*/  ISETP.GE.AND P3, PT, R2.reuse, R209, PT ;  /* 0x000000d10200720c */ /* 0x040fe60003f66270 */
[----:B------:R-:W3:Y:S01]  /*f8a0*/  MUFU.TANH R42, R42 ;  /* 0x0000002a002a7308 */ /* 0x000ee20000002400 */
[CC--:B------:R-:W-:Y:S01]  /*f8b0*/  ISETP.GE.AND P2, PT, R2.reuse, R208.reuse, PT ;  /* 0x000000d00200720c */ /* 0x0c0fe20003f46270 */
[----:B------:R-:W-:Y:S01]  /*f8c0*/  FMUL.FTZ R61, R61, UR5 ;  /* 0x000000053d3d7c20 */ /* 0x000fe20008410000 */
[----:B------:R-:W-:Y:S01]  /*f8d0*/  ISETP.GE.AND P4, PT, R2, R207, PT ;  /* 0x000000cf0200720c */ /* 0x000fe20003f86270 */
[----:B------:R-:W-:Y:S01]  /*f8e0*/  FMUL.FTZ R46, R46, UR5 ;  /* 0x000000052e2e7c20 */ /* 0x000fe20008410000 */
[----:B------:R-:W-:Y:S01]  /*f8f0*/  ISETP.GE.AND P1, PT, R4, R208, PT ;  /* 0x000000d00400720c */ /* 0x000fe20003f26270 */
[----:B------:R-:W-:Y:S01]  /*f900*/  FMUL.FTZ R47, R47, UR5 ;  /* 0x000000052f2f7c20 */ /* 0x000fe20008410000 */
[C---:B------:R-:W-:Y:S03]  /*f910*/  ISETP.GE.OR P5, PT, R2.reuse, R214, !P5 ;  /* 0x000000d60200720c */ /* 0x040fe60006fa6670 */
[----:B------:R-:W-:Y:S01]  /*f920*/  MUFU.TANH R44, R44 ;  /* 0x0000002c002c7308 */ /* 0x000fe20000002400 */
[----:B------:R-:W-:Y:S01]  /*f930*/  ISETP.GE.OR P3, PT, R2, R213, !P3 ;  /* 0x000000d50200720c */ /* 0x000fe20005f66670 */
[----:B------:R-:W-:Y:S01]  /*f940*/  FMUL.FTZ R62, R62, UR5 ;  /* 0x000000053e3e7c20 */ /* 0x000fe20008410000 */
[CC--:B------:R-:W-:Y:S01]  /*f950*/  ISETP.GE.OR P2, PT, R2.reuse, R212.reuse, !P2 ;  /* 0x000000d40200720c */ /* 0x0c0fe20005746670 */
[----:B------:R-:W-:Y:S01]  /*f960*/  FMUL.FTZ R63, R63, UR5 ;  /* 0x000000053f3f7c20 */ /* 0x000fe20008410000 */
[----:B------:R-:W-:Y:S01]  /*f970*/  ISETP.GE.OR P4, PT, R2, R211, !P4 ;  /* 0x000000d30200720c */ /* 0x000fe20006786670 */
[----:B------:R-:W-:Y:S01]  /*f980*/  VIADD R2, R0, 0x19 ;  /* 0x0000001900027836 */ /* 0x000fe20000000000 */
[----:B------:R-:W-:Y:S03]  /*f990*/  ISETP.GE.OR P1, PT, R4, R212, !P1 ;  /* 0x000000d40400720c */ /* 0x000fe60004f26670 */
[----:B------:R-:W3:Y:S01]  /*f9a0*/  MUFU.TANH R48, R48 ;  /* 0x0000003000307308 */ /* 0x000ee20000002400 */
[----:B------:R-:W-:Y:S02]  /*f9b0*/  FSEL R24, R24, -INF , !P0 ;  /* 0xff80000018187808 */ /* 0x000fe40004000000 */
[----:B------:R-:W-:Y:S02]  /*f9c0*/  FSEL R18, R18, -INF , !P5 ;  /* 0xff80000012127808 */ /* 0x000fe40006800000 */
[----:B------:R-:W-:Y:S02]  /*f9d0*/  FSEL R19, R19, -INF , !P3 ;  /* 0xff80000013137808 */ /* 0x000fe40005800000 */
[----:B------:R-:W-:Y:S03]  /*f9e0*/  FSEL R23, R23, -INF , !P2 ;  /* 0xff80000017177808 */ /* 0x000fe60005000000 */
[----:B------:R-:W3:Y:S01]  /*f9f0*/  MUFU.TANH R39, R39 ;  /* 0x0000002700277308 */ /* 0x000ee20000002400 */
[----:B-----5:R-:W-:Y:S02]  /*fa00*/  FSEL R31, R69, -INF , !P6 ;  /* 0xff800000451f7808 */ /* 0x020fe40007000000 */
[C---:B------:R-:W-:Y:S02]  /*fa10*/  ISETP.GE.AND P5, PT, R4.reuse, R207, PT ;  /* 0x000000cf0400720c */ /* 0x040fe40003fa6270 */
[C---:B------:R-:W-:Y:S02]  /*fa20*/  ISETP.GE.AND P3, PT, R4.reuse, R210, PT ;  /* 0x000000d20400720c */ /* 0x040fe40003f66270 */
[----:B------:R-:W-:Y:S03]  /*fa30*/  ISETP.GE.AND P0, PT, R4, R209, PT ;  /* 0x000000d10400720c */ /* 0x000fe60003f06270 */
[----:B------:R-:W-:Y:S01]  /*fa40*/  MUFU.TANH R50, R50 ;  /* 0x0000003200327308 */ /* 0x000fe20000002400 */
[C---:B------:R-:W-:Y:S02]  /*fa50*/  ISETP.GE.AND P2, PT, R2.reuse, R208, PT ;  /* 0x000000d00200720c */ /* 0x040fe40003f46270 */
[----:B------:R-:W-:Y:S02]  /*fa60*/  ISETP.GE.AND P6, PT, R2, R207, PT ;  /* 0x000000cf0200720c */ /* 0x000fe40003fc6270 */
[C---:B------:R-:W-:Y:S02]  /*fa70*/  ISETP.GE.OR P3, PT, R4.reuse, R214, !P3 ;  /* 0x000000d60400720c */ /* 0x040fe40005f66670 */
[C---:B------:R-:W-:Y:S03]  /*fa80*/  ISETP.GE.OR P0, PT, R4.reuse, R213, !P0 ;  /* 0x000000d50400720c */ /* 0x040fe60004706670 */
[----:B------:R-:W5:Y:S01]  /*fa90*/  MUFU.TANH R40, R40 ;  /* 0x0000002800287308 */ /* 0x000f620000002400 */
[-C--:B------:R-:W-:Y:S01]  /*faa0*/  ISETP.GE.OR P5, PT, R4, R211.reuse, !P5 ;  /* 0x000000d30400720c */ /* 0x080fe20006fa6670 */
[----:B------:R-:W-:Y:S01]  /*fab0*/  VIADD R4, R0, 0x20 ;  /* 0x0000002000047836 */ /* 0x000fe20000000000 */
[C---:B------:R-:W-:Y:S02]  /*fac0*/  ISETP.GE.OR P2, PT, R2.reuse, R212, !P2 ;  /* 0x000000d40200720c */ /* 0x040fe40005746670 */
[C---:B------:R-:W-:Y:S05]  /*fad0*/  ISETP.GE.OR P6, PT, R2.reuse, R211, !P6 ;  /* 0x000000d30200720c */ /* 0x040fea00077c6670 */
[----:B------:R-:W5:Y:S10]  /*fae0*/  MUFU.TANH R49, R49 ;  /* 0x0000003100317308 */ /* 0x000f740000002400 */
        /* <DEDUP_REMOVED lines=20> */
[----:B------:R-:W5:Y:S01]  /*fc30*/  MUFU.TANH R63, R63 ;  /* 0x0000003f003f7308 */ /* 0x000f620000002400 */
[----:B--2---:R-:W-:Y:S02]  /*fc40*/  FSEL R157, R5, -INF , !P4 ;  /* 0xff800000059d7808 */ /* 0x004fe40006000000 */
[----:B----4-:R-:W-:Y:S02]  /*fc50*/  FSEL R145, R145, -INF , !P1 ;  /* 0xff80000091917808 */ /* 0x010fe40004800000 */
[C---:B------:R-:W-:Y:S02]  /*fc60*/  ISETP.GE.AND P4, PT, R2.reuse, R210, PT ;  /* 0x000000d20200720c */ /* 0x040fe40003f86270 */
[C---:B------:R-:W-:Y:S02]  /*fc70*/  ISETP.GE.AND P1, PT, R2.reuse, R209, PT ;  /* 0x000000d10200720c */ /* 0x040fe40003f26270 */
[C---:B------:R-:W-:Y:S02]  /*fc80*/  ISETP.GE.OR P4, PT, R2.reuse, R214, !P4 ;  /* 0x000000d60200720c */ /* 0x040fe40006786670 */
[----:B------:R-:W-:Y:S01]  /*fc90*/  ISETP.GE.OR P1, PT, R2, R213, !P1 ;  /* 0x000000d50200720c */ /* 0x000fe20004f26670 */
[C---:B------:R-:W-:Y:S01]  /*fca0*/  VIADD R2, R0.reuse, 0x21 ;  /* 0x0000002100027836 */ /* 0x040fe20000000000 */
[----:B------:R-:W-:Y:S01]  /*fcb0*/  FSEL R34, R7, -INF , !P3 ;  /* 0xff80000007227808 */ /* 0x000fe20005800000 */
[----:B------:R-:W-:Y:S01]  /*fcc0*/  VIADD R7, R0, 0x39 ;  /* 0x0000003900077836 */ /* 0x000fe20000000000 */
[----:B------:R-:W-:Y:S01]  /*fcd0*/  FSEL R155, R8, -INF , !P6 ;  /* 0xff800000089b7808 */ /* 0x000fe20007000000 */
[----:B------:R-:W-:Y:S01]  /*fce0*/  VIADD R8, R0, 0x38 ;  /* 0x0000003800087836 */ /* 0x000fe20000000000 */
[----:B------:R-:W-:Y:S02]  /*fcf0*/  FSEL R153, R146, -INF , !P2 ;  /* 0xff80000092997808 */ /* 0x000fe40005000000 */
[----:B------:R-:W-:Y:S02]  /*fd00*/  FSEL R154, R144, -INF , !P5 ;  /* 0xff800000909a7808 */ /* 0x000fe40006800000 */
[----:B-1----:R-:W-:Y:S01]  /*fd10*/  FSEL R33, R6, -INF , !P0 ;  /* 0xff80000006217808 */ /* 0x002fe20004000000 */
[----:B------:R-:W-:Y:S01]  /*fd20*/  VIADD R6, R0, 0x31 ;  /* 0x0000003100067836 */ /* 0x000fe20000000000 */
[C---:B------:R-:W-:Y:S02]  /*fd30*/  ISETP.GE.AND P6, PT, R4.reuse, R208, PT ;  /* 0x000000d00400720c */ /* 0x040fe40003fc6270 */
[C---:B------:R-:W-:Y:S02]  /*fd40*/  ISETP.GE.AND P3, PT, R4.reuse, R207, PT ;  /* 0x000000cf0400720c */ /* 0x040fe40003f66270 */
[CC--:B------:R-:W-:Y:S02]  /*fd50*/  ISETP.GE.AND P2, PT, R4.reuse, R210.reuse, PT ;  /* 0x000000d20400720c */ /* 0x0c0fe40003f46270 */
[----:B------:R-:W-:Y:S02]  /*fd60*/  ISETP.GE.AND P5, PT, R4, R209, PT ;  /* 0x000000d10400720c */ /* 0x000fe40003fa6270 */
[----:B------:R-:W-:Y:S02]  /*fd70*/  ISETP.GE.AND P0, PT, R2, R210, PT ;  /* 0x000000d20200720c */ /* 0x000fe40003f06270 */
[C---:B------:R-:W-:Y:S02]  /*fd80*/  ISETP.GE.OR P6, PT, R4.reuse, R212, !P6 ;  /* 0x000000d40400720c */ /* 0x040fe400077c6670 */
[C---:B------:R-:W-:Y:S02]  /*fd90*/  ISETP.GE.OR P3, PT, R4.reuse, R211, !P3 ;  /* 0x000000d30400720c */ /* 0x040fe40005f66670 */
[CC--:B------:R-:W-:Y:S02]  /*fda0*/  ISETP.GE.OR P2, PT, R4.reuse, R214.reuse, !P2 ;  /* 0x000000d60400720c */ /* 0x0c0fe40005746670 */
[----:B------:R-:W-:Y:S01]  /*fdb0*/  ISETP.GE.OR P5, PT, R4, R213, !P5 ;  /* 0x000000d50400720c */ /* 0x000fe20006fa6670 */
[----:B------:R-:W-:Y:S01]  /*fdc0*/  VIADD R4, R0, 0x28 ;  /* 0x0000002800047836 */ /* 0x000fe20000000000 */
[----:B------:R-:W-:Y:S02]  /*fdd0*/  ISETP.GE.OR P0, PT, R2, R214, !P0 ;  /* 0x000000d60200720c */ /* 0x000fe40004706670 */
[----:B------:R-:W-:Y:S02]  /*fde0*/  FSEL R32, R32, -INF , !P4 ;  /* 0xff80000020207808 */ /* 0x000fe40006000000 */
[----:B------:R-:W-:Y:S02]  /*fdf0*/  FSEL R35, R35, -INF , !P1 ;  /* 0xff80000023237808 */ /* 0x000fe40004800000 */
[----:B---3--:R-:W-:Y:S02]  /*fe00*/  FSEL R36, R36, -INF , !P2 ;  /* 0xff80000024247808 */ /* 0x008fe40005000000 */
[CC--:B------:R-:W-:Y:S02]  /*fe10*/  ISETP.GE.AND P1, PT, R2.reuse, R208.reuse, PT ;  /* 0x000000d00200720c */ /* 0x0c0fe40003f26270 */
[C---:B------:R-:W-:Y:S02]  /*fe20*/  ISETP.GE.AND P2, PT, R2.reuse, R207, PT ;  /* 0x000000cf0200720c */ /* 0x040fe40003f46270 */
[----:B------:R-:W-:Y:S02]  /*fe30*/  ISETP.GE.AND P4, PT, R2, R209, PT ;  /* 0x000000d10200720c */ /* 0x000fe40003f86270 */
[----:B------:R-:W-:Y:S02]  /*fe40*/  FSEL R158, R38, -INF , !P5 ;  /* 0xff800000269e7808 */ /* 0x000fe40006800000 */
[----:B------:R-:W-:Y:S02]  /*fe50*/  FSEL R156, R37, -INF , !P0 ;  /* 0xff800000259c7808 */ /* 0x000fe40004000000 */
[C---:B------:R-:W-:Y:S02]  /*fe60*/  ISETP.GE.AND P5, PT, R4.reuse, R208, PT ;  /* 0x000000d00400720c */ /* 0x040fe40003fa6270 */
[----:B------:R-:W-:Y:S02]  /*fe70*/  ISETP.GE.AND P0, PT, R4, R210, PT ;  /* 0x000000d20400720c */ /* 0x000fe40003f06270 */
[CC--:B------:R-:W-:Y:S02]  /*fe80*/  ISETP.GE.OR P1, PT, R2.reuse, R212.reuse, !P1 ;  /* 0x000000d40200720c */ /* 0x0c0fe40004f26670 */
[C---:B------:R-:W-:Y:S02]  /*fe90*/  ISETP.GE.OR P2, PT, R2.reuse, R211, !P2 ;  /* 0x000000d30200720c */ /* 0x040fe40005746670 */
[----:B------:R-:W-:Y:S01]  /*fea0*/  ISETP.GE.OR P4, PT, R2, R213, !P4 ;  /* 0x000000d50200720c */ /* 0x000fe20006786670 */
[----:B------:R-:W-:Y:S01]  /*feb0*/  VIADD R2, R0, 0x29 ;  /* 0x0000002900027836 */ /* 0x000fe20000000000 */
[C---:B------:R-:W-:Y:S02]  /*fec0*/  ISETP.GE.OR P5, PT, R4.reuse, R212, !P5 ;  /* 0x000000d40400720c */ /* 0x040fe40006fa6670 */
[----:B------:R-:W-:Y:S02]  /*fed0*/  ISETP.GE.OR P0, PT, R4, R214, !P0 ;  /* 0x000000d60400720c */ /* 0x000fe40004706670 */
[----:B------:R-:W-:Y:S02]  /*fee0*/  FSEL R229, R41, -INF , !P1 ;  /* 0xff80000029e57808 */ /* 0x000fe40004800000 */
[----:B------:R-:W-:Y:S02]  /*fef0*/  FSEL R232, R42, -INF , !P3 ;  /* 0xff8000002ae87808 */ /* 0x000fe40005800000 */
[----:B------:R-:W-:Y:S02]  /*ff00*/  FSEL R225, R48, -INF , !P0 ;  /* 0xff80000030e17808 */ /* 0x000fe40004000000 */
[----:B------:R-:W-:Y:S02]  /*ff10*/  FSEL R230, R44, -INF , !P5 ;  /* 0xff8000002ce67808 */ /* 0x000fe40006800000 */
[----:B------:R-:W-:Y:S02]  /*ff20*/  FSEL R159, R39, -INF , !P4 ;  /* 0xff800000279f7808 */ /* 0x000fe40006000000 */
[C---:B------:R-:W-:Y:S02]  /*ff30*/  ISETP.GE.AND P1, PT, R2.reuse, R210, PT ;  /* 0x000000d20200720c */ /* 0x040fe40003f26270 */
[C---:B------:R-:W-:Y:S02]  /*ff40*/  ISETP.GE.AND P3, PT, R2.reuse, R209, PT ;  /* 0x000000d10200720c */ /* 0x040fe40003f66270 */
[C---:B------:R-:W-:Y:S02]  /*ff50*/  ISETP.GE.AND P5, PT, R2.reuse, R208, PT ;  /* 0x000000d00200720c */ /* 0x040fe40003fa6270 */
[----:B------:R-:W-:Y:S02]  /*ff60*/  ISETP.GE.AND P0, PT, R2, R207, PT ;  /* 0x000000cf0200720c */ /* 0x000fe40003f06270 */
[----:B------:R-:W-:Y:S02]  /*ff70*/  ISETP.GE.AND P4, PT, R4, R209, PT ;  /* 0x000000d10400720c */ /* 0x000fe40003f86270 */
[C---:B------:R-:W-:Y:S02]  /*ff80*/  ISETP.GE.OR P1, PT, R2.reuse, R214, !P1 ;  /* 0x000000d60200720c */ /* 0x040fe40004f26670 */
[C---:B------:R-:W-:Y:S02]  /*ff90*/  ISETP.GE.OR P3, PT, R2.reuse, R213, !P3 ;  /* 0x000000d50200720c */ /* 0x040fe40005f66670 */
[C---:B------:R-:W-:Y:S02]  /*ffa0*/  ISETP.GE.OR P0, PT, R2.reuse, R211, !P0 ;  /* 0x000000d30200720c */ /* 0x040fe40004706670 */
[----:B------:R-:W-:Y:S01]  /*ffb0*/  ISETP.GE.OR P5, PT, R2, R212, !P5 ;  /* 0x000000d40200720c */ /* 0x000fe20006fa6670 */
[----:B------:R-:W-:Y:S01]  /*ffc0*/  VIADD R2, R0, 0x30 ;  /* 0x0000003000027836 */ /* 0x000fe20000000000 */
[----:B------:R-:W-:Y:S02]  /*ffd0*/  ISETP.GE.OR P4, PT, R4, R213, !P4 ;  /* 0x000000d50400720c */ /* 0x000fe40006786670 */
[----:B-----5:R-:W-:Y:S02]  /*ffe0*/  FSEL R228, R40, -INF , !P6 ;  /* 0xff80000028e47808 */ /* 0x020fe40007000000 */
[----:B------:R-:W-:Y:S02]  /*fff0*/  FSEL R226, R50, -INF , !P4 ;  /* 0xff80000032e27808 */ /* 0x000fe40006000000 */
[C---:B------:R-:W-:Y:S02]  /*10000*/  ISETP.GE.AND P4, PT, R2.reuse, R210, PT ;  /* 0x000000d20200720c */ /* 0x040fe40003f86270 */
[----:B------:R-:W-:Y:S02]  /*10010*/  FSEL R224, R49, -INF , !P1 ;  /* 0xff80000031e07808 */ /* 0x000fe40004800000 */
[----:B------:R-:W-:Y:S02]  /*10020*/  ISETP.GE.OR P4, PT, R2, R214, !P4 ;  /* 0x000000d60200720c */ /* 0x000fe40006786670 */
[----:B------:R-:W-:Y:S02]  /*10030*/  FSEL R227, R51, -INF , !P3 ;  /* 0xff80000033e37808 */ /* 0x000fe40005800000 */
[----:B------:R-:W-:Y:S02]  /*10040*/  ISETP.GE.AND P6, PT, R4, R207, PT ;  /* 0x000000cf0400720c */ /* 0x000fe40003fc6270 */
[----:B------:R-:W-:Y:S02]  /*10050*/  ISETP.GE.AND P1, PT, R2, R209, PT ;  /* 0x000000d10200720c */ /* 0x000fe40003f26270 */
[----:B------:R-:W-:Y:S02]  /*10060*/  FSEL R238, R52, -INF , !P4 ;  /* 0xff80000034ee7808 */ /* 0x000fe40006000000 */
[C---:B------:R-:W-:Y:S02]  /*10070*/  ISETP.GE.AND P3, PT, R2.reuse, R208, PT ;  /* 0x000000d00200720c */ /* 0x040fe40003f66270 */
[----:B------:R-:W-:Y:S02]  /*10080*/  ISETP.GE.AND P4, PT, R2, R207, PT ;  /* 0x000000cf0200720c */ /* 0x000fe40003f86270 */
[----:B------:R-:W-:Y:S02]  /*10090*/  ISETP.GE.OR P6, PT, R4, R211, !P6 ;  /* 0x000000d30400720c */ /* 0x000fe400077c6670 */
[C---:B------:R-:W-:Y:S02]  /*100a0*/  ISETP.GE.OR P1, PT, R2.reuse, R213, !P1 ;  /* 0x000000d50200720c */ /* 0x040fe40004f26670 */
[C---:B------:R-:W-:Y:S02]  /*100b0*/  ISETP.GE.OR P3, PT, R2.reuse, R212, !P3 ;  /* 0x000000d40200720c */ /* 0x040fe40005f66670 */
[----:B------:R-:W-:Y:S02]  /*100c0*/  ISETP.GE.OR P4, PT, R2, R211, !P4 ;  /* 0x000000d30200720c */ /* 0x000fe40006786670 */
        /* <DEDUP_REMOVED lines=19> */
[----:B------:R-:W-:Y:S02]  /*10200*/  ISETP.GE.AND P1, PT, R8, R210, PT ;  /* 0x000000d20800720c */ /* 0x000fe40003f26270 */
[----:B------:R-:W-:Y:S02]  /*10210*/  FMNMX.FTZ R4, R34, R4, !PT ;  /* 0x0000000422047209 */ /* 0x000fe40007810000 */
[----:B------:R-:W-:Y:S02]  /*10220*/  FMNMX.FTZ R0, R33, R2, !PT ;  /* 0x0000000221007209 */ /* 0x000fe40007810000 */
[----:B------:R-:W-:Y:S02]  /*10230*/  ISETP.GE.OR P1, PT, R8, R214, !P1 ;  /* 0x000000d60800720c */ /* 0x000fe40004f26670 */
[----:B------:R-:W-:Y:S02]  /*10240*/  FMNMX.FTZ R2, R32, R4, !PT ;  /* 0x0000000420027209 */ /* 0x000fe40007810000 */
[----:B------:R-:W-:Y:S02]  /*10250*/  FMNMX.FTZ R0, R35, R0, !PT ;  /* 0x0000000023007209 */ /* 0x000fe40007810000 */
[----:B------:R-:W-:Y:S01]  /*10260*/  FSEL R242, R64, -INF , !P1 ;  /* 0xff80000040f27808 */ /* 0x000fe20004800000 */
[----:B------:R-:W-:Y:S01]  /*10270*/  IMAD.MOV.U32 R64, RZ, RZ, R218 ;  /* 0x000000ffff407224 */ /* 0x000fe200078e00da */
        /* <DEDUP_REMOVED lines=19> */
[----:B------:R-:W-:Y:S02]  /*103b0*/  FMNMX.FTZ R2, R243, R0, !PT ;  /* 0x00000000f3027209 */ /* 0x000fe40007810000 */
[----:B------:R-:W-:Y:S02]  /*103c0*/  ISETP.GE.OR P1, PT, R7, R213, !P1 ;  /* 0x000000d50700720c */ /* 0x000fe40004f26670 */
        /* <DEDUP_REMOVED lines=23> */
[----:B------:R-:W-:Y:S02]  /*10540*/  FSEL R223, R45, -INF , !P5 ;  /* 0xff8000002ddf7808 */ /* 0x000fe40006800000 */
[----:B------:R-:W-:Y:S02]  /*10550*/  FMNMX.FTZ R2, R230, R2, !PT ;  /* 0x00000002e6027209 */ /* 0x000fe40007810000 */
[----:B------:R-:W-:Y:S02]  /*10560*/  FSEL R231, R56, -INF , !P3 ;  /* 0xff80000038e77808 */ /* 0x000fe40005800000 */
[----:B------:R-:W-:Y:S02]  /*10570*/  ISETP.GE.OR P1, PT, R6, R212, !P1 ;  /* 0x000000d40600720c */ /* 0x000fe40004f26670 */
[----:B------:R-:W-:Y:S02]  /*10580*/  FMNMX.FTZ R0, R154, R0, !PT ;  /* 0x000000009a007209 */ /* 0x000fe40007810000 */
[C---:B------:R-:W-:Y:S02]  /*10590*/  ISETP.GE.AND P3, PT, R8.reuse, R208, PT ;  /* 0x000000d00800720c */ /* 0x040fe40003f66270 */
[----:B------:R-:W-:Y:S02]  /*105a0*/  FMNMX.FTZ R2, R223, R2, !PT ;  /* 0x00000002df027209 */ /* 0x000fe40007810000 */
[----:B-1----:R-:W-:Y:S02]  /*105b0*/  FMNMX.FTZ R73, R73, R4, !PT ;  /* 0x0000000449497209 */ /* 0x002fe40007810000 */
[----:B------:R-:W-:Y:S02]  /*105c0*/  FSEL R234, R57, -INF , !P1 ;  /* 0xff80000039ea7808 */ /* 0x000fe40004800000 */
[----:B------:R-:W-:Y:S02]  /*105d0*/  FMNMX.FTZ R4, R155, R0, !PT ;  /* 0x000000009b047209 */ /* 0x000fe40007810000 */
[----:B------:R-:W-:Y:S02]  /*105e0*/  ISETP.GE.OR P3, PT, R8, R212, !P3 ;  /* 0x000000d40800720c */ /* 0x000fe40005f66670 */
[----:B------:R-:W-:Y:S02]  /*105f0*/  ISETP.GE.AND P1, PT, R7, R208, PT ;  /* 0x000000d00700720c */ /* 0x000fe40003f26270 */
[----:B------:R-:W-:Y:S02]  /*10600*/  FMNMX.FTZ R0, R231, R2, !PT ;  /* 0x00000002e7007209 */ /* 0x000fe40007810000 */
[----:B------:R-:W-:Y:S02]  /*10610*/  ISETP.GE.OR P1, PT, R7, R212, !P1 ;  /* 0x000000d40700720c */ /* 0x000fe40004f26670 */
[----:B------:R-:W-:Y:S02]  /*10620*/  FSEL R233, R60, -INF , !P3 ;  /* 0xff8000003ce97808 */ /* 0x000fe40005800000 */
[----:B------:R-:W-:Y:S02]  /*10630*/  FMNMX.FTZ R2, R234, R0, !PT ;  /* 0x00000000ea027209 */ /* 0x000fe40007810000 */
[----:B------:R-:W-:Y:S02]  /*10640*/  FSEL R221, R43, -INF , !P2 ;  /* 0xff8000002bdd7808 */ /* 0x000fe40005000000 */
[----:B------:R-:W-:Y:S01]  /*10650*/  FMNMX.FTZ R0, R232, R4, !PT ;  /* 0x00000004e8007209 */ /* 0x000fe20007810000 */
[----:B------:R-:W-:Y:S01]  /*10660*/  LDSM.16.MT88.4 R40, [R196+0x6000] ;  /* 0x00600000c428783b */ /* 0x000fe20000004200 */
[----:B------:R-:W-:Y:S02]  /*10670*/  FSEL R236, R61, -INF , !P1 ;  /* 0xff8000003dec7808 */ /* 0x000fe40004800000 */
[----:B------:R-:W-:Y:S02]  /*10680*/  FMNMX.FTZ R2, R233, R2, !PT ;  /* 0x00000002e9027209 */ /* 0x000fe40007810000 */
[----:B------:R-:W-:Y:S02]  /*10690*/  FMNMX.FTZ R72, R72, R5, !PT ;  /* 0x0000000548487209 */ /* 0x000fe40007810000 */
[----:B------:R-:W-:Y:S01]  /*106a0*/  FSEL R220, R46, -INF , !P6 ;  /* 0xff8000002edc7808 */ /* 0x000fe20007000000 */
[----:B------:R-:W-:Y:S01]  /*106b0*/  SHFL.BFLY PT, R5, R73, 0x1, 0x1f ;  /* 0x0c201f0049057f89 */ /* 0x000fe200000e0000 */
[----:B------:R-:W-:Y:S02]  /*106c0*/  FMNMX.FTZ R0, R221, R0, !PT ;  /* 0x00000000dd007209 */ /* 0x000fe40007810000 */
[----:B------:R-:W-:Y:S05]  /*106d0*/  FMNMX.FTZ R71, R236, R2, !PT ;  /* 0x00000002ec477209 */ /* 0x000fea0007810000 */
[----:B------:R-:W1:Y:S01]  /*106e0*/  SHFL.BFLY PT, R2, R72, 0x1, 0x1f ;  /* 0x0c201f0048027f89 */ /* 0x000e6200000e0000 */
[----:B------:R-:W-:Y:S02]  /*106f0*/  ISETP.GE.AND P5, PT, R6, R207, PT ;  /* 0x000000cf0600720c */ /* 0x000fe40003fa6270 */
[----:B------:R-:W-:Y:S05]  /*10700*/  FSEL R222, R47, -INF , !P0 ;  /* 0xff8000002fde7808 */ /* 0x000fea0004000000 */
[----:B------:R-:W2:Y:S01]  /*10710*/  SHFL.BFLY PT, R4, R71, 0x2, 0x1f ;  /* 0x0c401f0047047f89 */ /* 0x000ea200000e0000 */
[----:B------:R-:W-:Y:S02]  /*10720*/  FMNMX.FTZ R0, R220, R0, !PT ;  /* 0x00000000dc007209 */ /* 0x000fe40007810000 */
[----:B------:R-:W-:Y:S02]  /*10730*/  FSEL R235, R58, -INF , !P4 ;  /* 0xff8000003aeb7808 */ /* 0x000fe40006000000 */
[----:B------:R-:W-:Y:S02]  /*10740*/  ISETP.GE.OR P5, PT, R6, R211, !P5 ;  /* 0x000000d30600720c */ /* 0x000fe40006fa6670 */
[----:B------:R-:W-:Y:S02]  /*10750*/  ISETP.GE.AND P0, PT, R8, R207, PT ;  /* 0x000000cf0800720c */ /* 0x000fe40003f06270 */
[----:B------:R-:W-:Y:S02]  /*10760*/  FMNMX.FTZ R0, R222, R0, !PT ;  /* 0x00000000de007209 */ /* 0x000fe40007810000 */
[----:B------:R-:W-:Y:S02]  /*10770*/  FSEL R237, R59, -INF , !P5 ;  /* 0xff8000003bed7808 */ /* 0x000fe40006800000 */
[----:B------:R-:W-:Y:S01]  /*10780*/  ISETP.GE.OR P0, PT, R8, R211, !P0 ;  /* 0x000000d30800720c */ /* 0x000fe20004706670 */
[----:B------:R-:W-:Y:S01]  /*10790*/  LDSM.16.MT88.4 R56, [R194+0x6000] ;  /* 0x00600000c238783b */ /* 0x000fe20000004200 */
[----:B------:R-:W-:Y:S02]  /*107a0*/  ISETP.GE.AND P1, PT, R7, R207, PT ;  /* 0x000000cf0700720c */ /* 0x000fe40003f26270 */
[----:B------:R-:W-:Y:S02]  /*107b0*/  FMNMX.FTZ R0, R235, R0, !PT ;  /* 0x00000000eb007209 */ /* 0x000fe40007810000 */
[----:B------:R-:W-:Y:S02]  /*107c0*/  ISETP.GE.OR P1, PT, R7, R211, !P1 ;  /* 0x000000d30700720c */ /* 0x000fe40004f26670 */
[----:B------:R-:W-:Y:S02]  /*107d0*/  FSEL R241, R62, -INF , !P0 ;  /* 0xff8000003ef17808 */ /* 0x000fe40004000000 */
[----:B------:R-:W-:Y:S02]  /*107e0*/  FMNMX.FTZ R0, R237, R0, !PT ;  /* 0x00000000ed007209 */ /* 0x000fe40007810000 */
[----:B------:R-:W-:Y:S02]  /*107f0*/  FSEL R140, R63, -INF , !P1 ;  /* 0xff8000003f8c7808 */ /* 0x000fe40004800000 */
[----:B------:R-:W-:Y:S02]  /*10800*/  FMNMX.FTZ R0, R241, R0, !PT ;  /* 0x00000000f1007209 */ /* 0x000fe40007810000 */
[----:B-1----:R-:W-:Y:S02]  /*10810*/  FMNMX.FTZ R72, R72, R2, !PT ;  /* 0x0000000248487209 */ /* 0x002fe40007810000 */
[----:B------:R-:W-:Y:S02]  /*10820*/  FMNMX.FTZ R0, R140, R0, !PT ;  /* 0x000000008c007209 */ /* 0x000fe40007810000 */
[----:B------:R-:W-:Y:S01]  /*10830*/  FMNMX.FTZ R73, R73, R5, !PT ;  /* 0x0000000549497209 */ /* 0x000fe20007810000 */
[C---:B------:R-:W-:Y:S01]  /*10840*/  FMUL.FTZ R142, R72.reuse, UR4 ;  /* 0x00000004488e7c20 */ /* 0x040fe20008410000 */
[----:B--2---:R-:W-:Y:S01]  /*10850*/  FMNMX.FTZ R71, R71, R4, !PT ;  /* 0x0000000447477209 */ /* 0x004fe20007810000 */
[----:B------:R-:W1:Y:S01]  /*10860*/  SHFL.BFLY PT, R2, R0, 0x2, 0x1f ;  /* 0x0c401f0000027f89 */ /* 0x000e6200000e0000 */
[C---:B------:R-:W-:Y:S01]  /*10870*/  FSETP.NEU.FTZ.AND P3, PT, R73.reuse, -INF , PT ;  /* 0xff8000004900780b */ /* 0x040fe20003f7d000 */
[----:B------:R-:W-:Y:S01]  /*10880*/  FMUL.FTZ R141, R73, UR4 ;  /* 0x00000004498d7c20 */ /* 0x000fe20008410000 */
[----:B------:R-:W-:Y:S05]  /*10890*/  FSETP.NEU.FTZ.AND P2, PT, R72, -INF , PT ;  /* 0xff8000004800780b */ /* 0x000fea0003f5d000 */
[----:B------:R-:W2:Y:S01]  /*108a0*/  SHFL.BFLY PT, R5, R71, 0x1, 0x1f ;  /* 0x0c201f0047057f89 */ /* 0x000ea200000e0000 */
[----:B------:R-:W-:Y:S02]  /*108b0*/  FSEL R141, R141, RZ, P3 ;  /* 0x000000ff8d8d7208 */ /* 0x000fe40001800000 */
[----:B------:R-:W-:Y:S03]  /*108c0*/  FSEL R142, R142, RZ, P2 ;  /* 0x000000ff8e8e7208 */ /* 0x000fe60001000000 */
[--C-:B------:R-:W-:Y:S01]  /*108d0*/  FFMA.FTZ R4, R11, UR4, -R141.reuse ;  /* 0x000000040b047c23 */ /* 0x100fe2000801088d */
[--C-:B------:R-:W-:Y:S03]  /*108e0*/  FFMA.FTZ R6, R21, UR4, -R141.reuse ;  /* 0x0000000415067c23 */ /* 0x100fe6000801088d */
[----:B------:R3:W-:Y:S10]  /*108f0*/  MUFU.EX2 R191, R4 ;  /* 0x0000000400bf7308 */ /* 0x0007f40000000800 */
[----:B------:R-:W-:Y:S01]  /*10900*/  MUFU.EX2 R179, R6 ;  /* 0x0000000600b37308 */ /* 0x000fe20000000800 */
[----:B-1----:R-:W-:Y:S01]  /*10910*/  FMNMX.FTZ R0, R0, R2, !PT ;  /* 0x0000000200007209 */ /* 0x002fe20007810000 */
[--C-:B------:R-:W-:Y:S01]  /*10920*/  FFMA.FTZ R2, R10, UR4, -R141.reuse ;  /* 0x000000040a027c23 */ /* 0x100fe2000801088d */
[----:B--2---:R-:W-:Y:S01]  /*10930*/  FMNMX.FTZ R71, R71, R5, !PT ;  /* 0x0000000547477209 */ /* 0x004fe20007810000 */
[--C-:B------:R-:W-:Y:S06]  /*10940*/  FFMA.FTZ R5, R18, UR4, -R141.reuse ;  /* 0x0000000412057c23 */ /* 0x100fec000801088d */
[----:B------:R1:W-:Y:S01]  /*10950*/  MUFU.EX2 R218, R2 ;  /* 0x0000000200da7308 */ /* 0x0003e20000000800 */
[C---:B------:R-:W-:Y:S01]  /*10960*/  FMUL.FTZ R143, R71.reuse, UR4 ;  /* 0x00000004478f7c20 */ /* 0x040fe20008410000 */
[----:B------:R-:W-:Y:S01]  /*10970*/  FSETP.NEU.FTZ.AND P1, PT, R71, -INF , PT ;  /* 0xff8000004700780b */ /* 0x000fe20003f3d000 */
[----:B---3--:R-:W-:Y:S03]  /*10980*/  FFMA.FTZ R4, R15, UR4, -R141 ;  /* 0x000000040f047c23 */ /* 0x008fe6000801088d */
[----:B------:R-:W-:Y:S04]  /*10990*/  FSEL R143, R143, RZ, P1 ;  /* 0x000000ff8f8f7208 */ /* 0x000fe80000800000 */
[----:B------:R2:W3:Y:S10]  /*109a0*/  MUFU.EX2 R219, R4 ;  /* 0x0000000400db7308 */ /* 0x0004f40000000800 */
[----:B------:R-:W-:Y:S01]  /*109b0*/  MUFU.EX2 R183, R5 ;  /* 0x0000000500b77308 */ /* 0x000fe20000000800 */
[----:B-1----:R-:W1:Y:S01]  /*109c0*/  SHFL.BFLY PT, R2, R0, 0x1, 0x1f ;  /* 0x0c201f0000027f89 */ /* 0x002e6200000e0000 */
[--C-:B--2---:R-:W-:Y:S01]  /*109d0*/  FFMA.FTZ R4, R14, UR4, -R142.reuse ;  /* 0x000000040e047c23 */ /* 0x104fe2000801088e */
[----:B---3--:R-:W-:Y:S07]  /*109e0*/  F2FP.BF16.F32.PACK_AB R144, R219, R191 ;  /* 0x000000bfdb90723e */ /* 0x008fee00000010ff */
[----:B------:R2:W-:Y:S01]  /*109f0*/  MUFU.EX2 R188, R4 ;  /* 0x0000000400bc7308 */ /* 0x0005e20000000800 */
[----:B-1----:R-:W-:Y:S01]  /*10a00*/  FMNMX.FTZ R70, R0, R2, !PT ;  /* 0x0000000200467209 */ /* 0x002fe20007810000 */
[--C-:B------:R-:W-:Y:S01]  /*10a10*/  FFMA.FTZ R0, R26, UR4, -R143.reuse ;  /* 0x000000041a007c23 */ /* 0x100fe2000801088f */
[--C-:B------:R-:W-:Y:S02]  /*10a20*/  FFMA.FTZ R2, R25, UR4, -R143.reuse ;  /* 0x0000000419027c23 */ /* 0x100fe4000801088f */
[C---:B------:R-:W-:Y:S05]  /*10a30*/  FSETP.NEU.FTZ.AND P0, PT, R70.reuse, -INF , PT ;  /* 0xff8000004600780b */ /* 0x040fea0003f1d000 */
[----:B------:R1:W-:Y:S01]  /*10a40*/  MUFU.EX2 R184, R0 ;  /* 0x0000000000b87308 */ /* 0x0003e20000000800 */
[----:B------:R-:W-:Y:S01]  /*10a50*/  FMUL.FTZ R152, R70, UR4 ;  /* 0x0000000446987c20 */ /* 0x000fe20008410000 */
[--C-:B--2---:R-:W-:Y:S04]  /*10a60*/  FFMA.FTZ R4, R16, UR4, -R142.reuse ;  /* 0x0000000410047c23 */ /* 0x104fe8000801088e */
[----:B------:R-:W-:Y:S04]  /*10a70*/  FSEL R152, R152, RZ, P0 ;  /* 0x000000ff98987208 */ /* 0x000fe80000000000 */
[----:B------:R2:W-:Y:S10]  /*10a80*/  MUFU.EX2 R186, R2 ;  /* 0x0000000200ba7308 */ /* 0x0005f40000000800 */
[----:B------:R3:W-:Y:S01]  /*10a90*/  MUFU.EX2 R190, R4 ;  /* 0x0000000400be7308 */ /* 0x0007e20000000800 */
[----:B-1----:R-:W-:Y:S09]  /*10aa0*/  FFMA.FTZ R0, R28, UR4, -R143 ;  /* 0x000000041c007c23 */ /* 0x002ff2000801088f */
[----:B------:R1:W4:Y:S01]  /*10ab0*/  MUFU.EX2 R185, R0 ;  /* 0x0000000000b97308 */ /* 0x0003220000000800 */
[----:B--2---:R-:W-:Y:S09]  /*10ac0*/  FFMA.FTZ R2, R20, UR4, -R142 ;  /* 0x0000000414027c23 */ /* 0x004ff2000801088e */
[----:B------:R2:W-:Y:S01]  /*10ad0*/  MUFU.EX2 R174, R2 ;  /* 0x0000000200ae7308 */ /* 0x0005e20000000800 */
[----:B---3--:R-:W-:Y:S09]  /*10ae0*/  FFMA.FTZ R4, R9, UR4, -R141 ;  /* 0x0000000409047c23 */ /* 0x008ff2000801088d */
[----:B------:R3:W5:Y:S01]  /*10af0*/  MUFU.EX2 R217, R4 ;  /* 0x0000000400d97308 */ /* 0x0007620000000800 */
[----:B-1----:R-:W-:Y:S01]  /*10b00*/  FFMA.FTZ R0, R22, UR4, -R152 ;  /* 0x0000000416007c23 */ /* 0x002fe20008010898 */
[----:B----4-:R-:W-:Y:S08]  /*10b10*/  F2FP.BF16.F32.PACK_AB R150, R186, R185 ;  /* 0x000000b9ba96723e */ /* 0x010ff000000010ff */
[----:B------:R1:W-:Y:S01]  /*10b20*/  MUFU.EX2 R171, R0 ;  /* 0x0000000000ab7308 */ /* 0x0003e20000000800 */
[--C-:B--2---:R-:W-:Y:S09]  /*10b30*/  FFMA.FTZ R2, R24, UR4, -R143.reuse ;  /* 0x0000000418027c23 */ /* 0x104ff2000801088f */
[----:B------:R-:W-:Y:S01]  /*10b40*/  MUFU.EX2 R170, R2 ;  /* 0x0000000200aa7308 */ /* 0x000fe20000000800 */
[----:B---3--:R-:W-:Y:S01]  /*10b50*/  FFMA.FTZ R4, R12, UR4, -R142 ;  /* 0x000000040c047c23 */ /* 0x008fe2000801088e */
[----:B-----5:R-:W-:Y:S08]  /*10b60*/  F2FP.BF16.F32.PACK_AB R146, R217, R218 ;  /* 0x000000dad992723e */ /* 0x020ff000000010ff */
[----:B------:R2:W-:Y:S01]  /*10b70*/  MUFU.EX2 R187, R4 ;  /* 0x0000000400bb7308 */ /* 0x0005e20000000800 */
[----:B-1----:R-:W-:Y:S09]  /*10b80*/  FFMA.FTZ R0, R30, UR4, -R152 ;  /* 0x000000041e007c23 */ /* 0x002ff20008010898 */
[----:B------:R1:W3:Y:S01]  /*10b90*/  MUFU.EX2 R172, R0 ;  /* 0x0000000000ac7308 */ /* 0x0002e20000000800 */
[----:B--2---:R-:W-:Y:S09]  /*10ba0*/  FFMA.FTZ R4, R13, UR4, -R142 ;  /* 0x000000040d047c23 */ /* 0x004ff2000801088e */
[----:B------:R2:W4:Y:S01]  /*10bb0*/  MUFU.EX2 R189, R4 ;  /* 0x0000000400bd7308 */ /* 0x0005220000000800 */
[--C-:B-1----:R-:W-:Y:S01]  /*10bc0*/  FFMA.FTZ R0, R27, UR4, -R152.reuse ;  /* 0x000000041b007c23 */ /* 0x102fe20008010898 */
[----:B---3--:R-:W-:Y:S01]  /*10bd0*/  F2FP.BF16.F32.PACK_AB R149, R172, R171 ;  /* 0x000000abac95723e */ /* 0x008fe200000010ff */
[----:B------:R-:W1:Y:S07]  /*10be0*/  LDSM.16.MT88.4 R24, [R193+0x6000] ;  /* 0x00600000c118783b */ /* 0x000e6e0000004200 */
[----:B------:R3:W-:Y:S01]  /*10bf0*/  MUFU.EX2 R175, R0 ;  /* 0x0000000000af7308 */ /* 0x0007e20000000800 */
[----:B--2---:R-:W-:Y:S01]  /*10c00*/  FFMA.FTZ R4, R17, UR4, -R143 ;  /* 0x0000000411047c23 */ /* 0x004fe2000801088f */
[----:B----4-:R-:W-:Y:S08]  /*10c10*/  F2FP.BF16.F32.PACK_AB R147, R189, R187 ;  /* 0x000000bbbd93723e */ /* 0x010ff000000010ff */
[----:B------:R2:W4:Y:S01]  /*10c20*/  MUFU.EX2 R181, R4 ;  /* 0x0000000400b57308 */ /* 0x0005220000000800 */
[----:B---3--:R-:W-:Y:S09]  /*10c30*/  FFMA.FTZ R0, R29, UR4, -R152 ;  /* 0x000000041d007c23 */ /* 0x008ff20008010898 */
[----:B------:R3:W5:Y:S01]  /*10c40*/  MUFU.EX2 R180, R0 ;  /* 0x0000000000b47308 */ /* 0x0007620000000800 */
[----:B--2---:R-:W-:Y:S01]  /*10c50*/  FFMA.FTZ R4, R34, UR4, -R141 ;  /* 0x0000000422047c23 */ /* 0x004fe2000801088d */
[----:B----4-:R-:W-:Y:S08]  /*10c60*/  F2FP.BF16.F32.PACK_AB R148, R184, R181 ;  /* 0x000000b5b894723e */ /* 0x010ff000000010ff */
[----:B------:R2:W-:Y:S01]  /*10c70*/  MUFU.EX2 R178, R4 ;  /* 0x0000000400b27308 */ /* 0x0005e20000000800 */
[--C-:B---3--:R-:W-:Y:S01]  /*10c80*/  FFMA.FTZ R0, R19, UR4, -R142.reuse ;  /* 0x0000000413007c23 */ /* 0x108fe2000801088e */
[----:B-----5:R-:W-:Y:S08]  /*10c90*/  F2FP.BF16.F32.PACK_AB R151, R180, R175 ;  /* 0x000000afb497723e */ /* 0x020ff000000010ff */
[----:B------:R3:W-:Y:S01]  /*10ca0*/  MUFU.EX2 R177, R0 ;  /* 0x0000000000b17308 */ /* 0x0007e20000000800 */
[----:B--2---:R-:W-:Y:S09]  /*10cb0*/  FFMA.FTZ R4, R23, UR4, -R143 ;  /* 0x0000000417047c23 */ /* 0x004ff2000801088f */
[----:B------:R-:W-:Y:S01]  /*10cc0*/  MUFU.EX2 R169, R4 ;  /* 0x0000000400a97308 */ /* 0x000fe20000000800 */
[----:B---3--:R-:W-:Y:S09]  /*10cd0*/  FFMA.FTZ R0, R32, UR4, -R141 ;  /* 0x0000000420007c23 */ /* 0x008ff2000801088d */
[----:B------:R2:W-:Y:S02]  /*10ce0*/  MUFU.EX2 R182, R0 ;  /* 0x0000000000b67308 */ /* 0x0005e40000000800 */
[--C-:B--2---:R-:W-:Y:S08]  /*10cf0*/  FFMA.FTZ R0, R33, UR4, -R142.reuse ;  /* 0x0000000421007c23 */ /* 0x104ff0000801088e */
[----:B------:R2:W-:Y:S02]  /*10d00*/  MUFU.EX2 R173, R0 ;  /* 0x0000000000ad7308 */ /* 0x0005e40000000800 */
[----:B--2---:R-:W-:Y:S08]  /*10d10*/  FFMA.FTZ R0, R35, UR4, -R142 ;  /* 0x0000000423007c23 */ /* 0x004ff0000801088e */
[----:B------:R2:W-:Y:S02]  /*10d20*/  MUFU.EX2 R176, R0 ;  /* 0x0000000000b07308 */ /* 0x0005e40000000800 */
[----:B--2---:R-:W-:Y:S05]  /*10d30*/  FSEL R0, R73, RZ, P3 ;  /* 0x000000ff49007208 */ /* 0x004fea0001800000 */
[----:B------:R-:W-:Y:S01]  /*10d40*/  FADD.FTZ R2, -R0, R3 ;  /* 0x0000000300027221 */ /* 0x000fe20000010100 */
[----:B------:R-:W-:Y:S02]  /*10d50*/  FSEL R0, R72, RZ, P2 ;  /* 0x000000ff48007208 */ /* 0x000fe40001000000 */
[----:B------:R-:W-:Y:S01]  /*10d60*/  FSEL R3, R71, RZ, P1 ;  /* 0x000000ff47037208 */ /* 0x000fe20000800000 */
[----:B------:R-:W-:Y:S02]  /*10d70*/  FMUL.FTZ R2, R2, UR4 ;  /* 0x0000000402027c20 */ /* 0x000fe40008410000 */
[----:B------:R-:W-:Y:S02]  /*10d80*/  FADD.FTZ R0, -R0, R68 ;  /* 0x0000004400007221 */ /* 0x000fe40000010100 */
[----:B------:R2:W3:Y:S01]  /*10d90*/  MUFU.EX2 R69, R2 ;  /* 0x0000000200457308 */ /* 0x0004e20000000800 */
[----:B------:R-:W-:Y:S01]  /*10da0*/  FADD.FTZ R3, -R3, R74 ;  /* 0x0000004a03037221 */ /* 0x000fe20000010100 */
[----:B------:R-:W-:Y:S01]  /*10db0*/  FFMA.FTZ R74, R238, UR4, -R141 ;  /* 0x00000004ee4a7c23 */ /* 0x000fe2000801088d */
[----:B--2---:R-:W-:Y:S01]  /*10dc0*/  FMUL.FTZ R2, R0, UR4 ;  /* 0x0000000400027c20 */ /* 0x004fe20008410000 */
[----:B------:R-:W-:Y:S01]  /*10dd0*/  FSEL R0, R70, RZ, P0 ;  /* 0x000000ff46007208 */ /* 0x000fe20000000000 */
[C---:B---3--:R-:W-:Y:S01]  /*10de0*/  FMUL.FTZ R4, R69.reuse, R80 ;  /* 0x0000005045047220 */ /* 0x048fe20000410000 */
[C---:B------:R-:W-:Y:S04]  /*10df0*/  FMUL.FTZ R5, R69.reuse, R81 ;  /* 0x0000005145057220 */ /* 0x040fe80000410000 */
[----:B------:R2:W3:Y:S01]  /*10e00*/  MUFU.EX2 R68, R2 ;  /* 0x0000000200447308 */ /* 0x0004e20000000800 */
[C---:B------:R-:W-:Y:S01]  /*10e10*/  FMUL.FTZ R16, R69.reuse, R84 ;  /* 0x0000005445107220 */ /* 0x040fe20000410000 */
[----:B------:R-:W-:Y:S01]  /*10e20*/  FADD.FTZ R0, -R0, R75 ;  /* 0x0000004b00007221 */ /* 0x000fe20000010100 */
[C---:B------:R-:W-:Y:S01]  /*10e30*/  FMUL.FTZ R17, R69.reuse, R85 ;  /* 0x0000005545117220 */ /* 0x040fe20000410000 */
[C---:B------:R-:W-:Y:S01]  /*10e40*/  FMUL.FTZ R20, R69.reuse, R92 ;  /* 0x0000005c45147220 */ /* 0x040fe20000410000 */
[C---:B------:R-:W-:Y:S01]  /*10e50*/  FMUL.FTZ R21, R69.reuse, R93 ;  /* 0x0000005d45157220 */ /* 0x040fe20000410000 */
[----:B------:R-:W-:Y:S01]  /*10e60*/  FMUL.FTZ R0, R0, UR4 ;  /* 0x0000000400007c20 */ /* 0x000fe20008410000 */
[C---:B------:R-:W-:Y:S01]  /*10e70*/  FMUL.FTZ R32, R69.reuse, R100 ;  /* 0x0000006445207220 */ /* 0x040fe20000410000 */
[C---:B------:R-:W-:Y:S01]  /*10e80*/  FMUL.FTZ R33, R69.reuse, R101 ;  /* 0x0000006545217220 */ /* 0x040fe20000410000 */
[C---:B------:R-:W-:Y:S01]  /*10e90*/  FMUL.FTZ R37, R69.reuse, R109 ;  /* 0x0000006d45257220 */ /* 0x040fe20000410000 */
[C---:B------:R-:W-:Y:S01]  /*10ea0*/  FMUL.FTZ R48, R69.reuse, R116 ;  /* 0x0000007445307220 */ /* 0x040fe20000410000 */
[C---:B------:R-:W-:Y:S01]  /*10eb0*/  FMUL.FTZ R49, R69.reuse, R117 ;  /* 0x0000007545317220 */ /* 0x040fe20000410000 */
[----:B------:R-:W4:Y:S01]  /*10ec0*/  MUFU.EX2 R0, R0 ;  /* 0x0000000000007308 */ /* 0x000f220000000800 */
[C---:B------:R-:W-:Y:S01]  /*10ed0*/  FMUL.FTZ R53, R69.reuse, R125 ;  /* 0x0000007d45357220 */ /* 0x040fe20000410000 */
[----:B------:R-:W-:Y:S01]  /*10ee0*/  FMUL.FTZ R52, R69, R124 ;  /* 0x0000007c45347220 */ /* 0x000fe20000410000 */
[----:B------:R-:W-:Y:S01]  /*10ef0*/  F2FP.BF16.F32.PACK_AB R80, R183, R179 ;  /* 0x000000b3b750723e */ /* 0x000fe200000010ff */
[----:B------:R-:W-:Y:S01]  /*10f00*/  FMUL.FTZ R65, R69, R133 ;  /* 0x0000008545417220 */ /* 0x000fe20000410000 */
[----:B--2---:R-:W-:Y:S01]  /*10f10*/  FMUL.FTZ R2, R3, UR4 ;  /* 0x0000000403027c20 */ /* 0x004fe20008410000 */
[--C-:B------:R-:W-:Y:S01]  /*10f20*/  FFMA.FTZ R3, R145, UR4, -R143.reuse ;  /* 0x0000000491037c23 */ /* 0x100fe2000801088f */
[----:B------:R-:W-:Y:S01]  /*10f30*/  F2FP.BF16.F32.PACK_AB R145, R190, R188 ;  /* 0x000000bcbe91723e */ /* 0x000fe200000010ff */
[C---:B---3--:R-:W-:Y:S01]  /*10f40*/  FMUL.FTZ R6, R68.reuse, R82 ;  /* 0x0000005244067220 */ /* 0x048fe20000410000 */
[C---:B------:R-:W-:Y:S01]  /*10f50*/  FMUL.FTZ R7, R68.reuse, R83 ;  /* 0x0000005344077220 */ /* 0x040fe20000410000 */
[----:B------:R2:W-:Y:S01]  /*10f60*/  MUFU.EX2 R168, R3 ;  /* 0x0000000300a87308 */ /* 0x0005e20000000800 */
[C---:B------:R-:W-:Y:S01]  /*10f70*/  FMUL.FTZ R18, R68.reuse, R86 ;  /* 0x0000005644127220 */ /* 0x040fe20000410000 */
[C---:B------:R-:W-:Y:S01]  /*10f80*/  FMUL.FTZ R19, R68.reuse, R87 ;  /* 0x0000005744137220 */ /* 0x040fe20000410000 */
[C---:B------:R-:W-:Y:S01]  /*10f90*/  FMUL.FTZ R22, R68.reuse, R94 ;  /* 0x0000005e44167220 */ /* 0x040fe20000410000 */
[----:B------:R-:W-:Y:S01]  /*10fa0*/  LDSM.16.MT88.4 R84, [R193+0x6800] ;  /* 0x00680000c154783b */ /* 0x000fe20000004200 */
[----:B------:R-:W-:Y:S01]  /*10fb0*/  FMUL.FTZ R23, R68, R95 ;  /* 0x0000005f44177220 */ /* 0x000fe20000410000 */
[-C--:B-1----:R-:W-:Y:S04]  /*10fc0*/  HMMA.16816.F32.BF16 R4, R144, R24.reuse, R4 ;  /* 0x000000189004723c */ /* 0x082fe80000041804 */
[----:B------:R-:W1:Y:S01]  /*10fd0*/  MUFU.EX2 R2, R2 ;  /* 0x0000000200027308 */ /* 0x000e620000000800 */
[C---:B----4-:R-:W-:Y:S01]  /*10fe0*/  FMUL.FTZ R10, R0.reuse, R78 ;  /* 0x0000004e000a7220 */ /* 0x050fe20000410000 */
[C---:B------:R-:W-:Y:S01]  /*10ff0*/  FMUL.FTZ R11, R0.reuse, R79 ;  /* 0x0000004f000b7220 */ /* 0x040fe20000410000 */
[C---:B------:R-:W-:Y:S01]  /*11000*/  FMUL.FTZ R14, R0.reuse, R90 ;  /* 0x0000005a000e7220 */ /* 0x040fe20000410000 */
[----:B------:R-:W-:Y:S01]  /*11010*/  FMUL.FTZ R15, R0, R91 ;  /* 0x0000005b000f7220 */ /* 0x000fe20000410000 */
[----:B------:R-:W-:Y:S02]  /*11020*/  LDSM.16.MT88.4 R92, [R194+0x6800] ;  /* 0x00680000c25c783b */ /* 0x000fe40000004200 */
[----:B--2---:R-:W-:Y:S01]  /*11030*/  FFMA.FTZ R3, R153, UR4, -R143 ;  /* 0x0000000499037c23 */ /* 0x004fe2000801088f */
[----:B------:R-:W-:Y:S01]  /*11040*/  FMUL.FTZ R55, R68, R127 ;  /* 0x0000007f44377220 */ /* 0x000fe20000410000 */
[----:B------:R-:W-:Y:S01]  /*11050*/  FMUL.FTZ R30, R0, R106 ;  /* 0x0000006a001e7220 */ /* 0x000fe20000410000 */
[C---:B------:R-:W-:Y:S01]  /*11060*/  FMUL.FTZ R34, R68.reuse, R102 ;  /* 0x0000006644227220 */ /* 0x040fe20000410000 */
[----:B------:R2:W-:Y:S01]  /*11070*/  MUFU.EX2 R167, R3 ;  /* 0x0000000300a77308 */ /* 0x0005e20000000800 */
[C---:B------:R-:W-:Y:S01]  /*11080*/  FMUL.FTZ R35, R68.reuse, R103 ;  /* 0x0000006744237220 */ /* 0x040fe20000410000 */
[C---:B------:R-:W-:Y:S01]  /*11090*/  FMUL.FTZ R38, R68.reuse, R110 ;  /* 0x0000006e44267220 */ /* 0x040fe20000410000 */
[----:B------:R-:W-:Y:S01]  /*110a0*/  FMUL.FTZ R39, R68, R111 ;  /* 0x0000006f44277220 */ /* 0x000fe20000410000 */
[C---:B-1----:R-:W-:Y:S01]  /*110b0*/  FMUL.FTZ R8, R2.reuse, R76 ;  /* 0x0000004c02087220 */ /* 0x042fe20000410000 */
[C---:B------:R-:W-:Y:S01]  /*110c0*/  FMUL.FTZ R9, R2.reuse, R77 ;  /* 0x0000004d02097220 */ /* 0x040fe20000410000 */
[C---:B------:R-:W-:Y:S01]  /*110d0*/  FMUL.FTZ R12, R2.reuse, R88 ;  /* 0x00000058020c7220 */ /* 0x040fe20000410000 */
[----:B------:R-:W-:Y:S01]  /*110e0*/  FMUL.FTZ R13, R2, R89 ;  /* 0x00000059020d7220 */ /* 0x000fe20000410000 */
[----:B------:R-:W1:Y:S01]  /*110f0*/  LDSM.16.MT88.4 R76, [R195+0x6000] ;  /* 0x00600000c34c783b */ /* 0x000e620000004200 */
[C---:B------:R-:W-:Y:S01]  /*11100*/  FMUL.FTZ R50, R68.reuse, R118 ;  /* 0x0000007644327220 */ /* 0x040fe20000410000 */
[----:B------:R-:W-:Y:S01]  /*11110*/  FMUL.FTZ R51, R68, R119 ;  /* 0x0000007744337220 */ /* 0x000fe20000410000 */
[----:B------:R-:W-:Y:S01]  /*11120*/  F2FP.BF16.F32.PACK_AB R81, R177, R174 ;  /* 0x000000aeb151723e */ /* 0x000fe200000010ff */
[C---:B------:R-:W-:Y:S01]  /*11130*/  HMMA.16816.F32.BF16 R8, R148.reuse, R24, R8 ;  /* 0x000000189408723c */ /* 0x040fe20000041808 */
[----:B------:R-:W-:Y:S03]  /*11140*/  MUFU.EX2 R153, R74 ;  /* 0x0000004a00997308 */ /* 0x000fe60000000800 */
[----:B------:R-:W3:Y:S01]  /*11150*/  LDSM.16.MT88.4 R88, [R196+0x6800] ;  /* 0x00680000c458783b */ /* 0x000ee20000004200 */
[--C-:B--2---:R-:W-:Y:S01]  /*11160*/  FFMA.FTZ R3, R31, UR4, -R152.reuse ;  /* 0x000000041f037c23 */ /* 0x104fe20008010898 */
[-C--:B------:R-:W-:Y:S05]  /*11170*/  HMMA.16816.F32.BF16 R12, R148, R26.reuse, R12 ;  /* 0x0000001a940c723c */ /* 0x080fea000004180c */
[----:B------:R2:W-:Y:S01]  /*11180*/  MUFU.EX2 R166, R3 ;  /* 0x0000000300a67308 */ /* 0x0005e20000000800 */
[C---:B------:R-:W-:Y:S01]  /*11190*/  FMUL.FTZ R24, R2.reuse, R96 ;  /* 0x0000006002187220 */ /* 0x040fe20000410000 */
[C---:B------:R-:W-:Y:S01]  /*111a0*/  HMMA.16816.F32.BF16 R16, R144.reuse, R26, R16 ;  /* 0x0000001a9010723c */ /* 0x040fe20000041810 */
[----:B------:R-:W-:Y:S03]  /*111b0*/  LDSM.16.MT88.4 R100, [R196+0x7800] ;  /* 0x00780000c464783b */ /* 0x000fe60000004200 */
[----:B------:R-:W-:Y:S02]  /*111c0*/  FMUL.FTZ R25, R2, R97 ;  /* 0x0000006102197220 */ /* 0x000fe40000410000 */
[-C--:B------:R-:W-:Y:S03]  /*111d0*/  HMMA.16816.F32.BF16 R20, R144, R40.reuse, R20 ;  /* 0x000000289014723c */ /* 0x080fe60000041814 */
[----:B------:R-:W4:Y:S02]  /*111e0*/  LDL.LU R97, [R1] ;  /* 0x0000000001617983 */ /* 0x000f240000300800 */
[C---:B------:R-:W-:Y:S01]  /*111f0*/  FMUL.FTZ R26, R0.reuse, R98 ;  /* 0x00000062001a7220 */ /* 0x040fe20000410000 */
[----:B------:R-:W-:Y:S01]  /*11200*/  FMUL.FTZ R27, R0, R99 ;  /* 0x00000063001b7220 */ /* 0x000fe20000410000 */
[C---:B------:R-:W-:Y:S01]  /*11210*/  FMUL.FTZ R28, R2.reuse, R104 ;  /* 0x00000068021c7220 */ /* 0x040fe20000410000 */
[--C-:B--2---:R-:W-:Y:S01]  /*11220*/  FFMA.FTZ R3, R157, UR4, -R152.reuse ;  /* 0x000000049d037c23 */ /* 0x104fe20008010898 */
[----:B------:R-:W-:Y:S02]  /*11230*/  LDSM.16.MT88.4 R116, [R194+0x7800] ;  /* 0x00780000c274783b */ /* 0x000fe40000004200 */
[----:B------:R-:W-:Y:S01]  /*11240*/  FMUL.FTZ R29, R2, R105 ;  /* 0x00000069021d7220 */ /* 0x000fe20000410000 */
[----:B------:R2:W5:Y:S01]  /*11250*/  MUFU.EX2 R165, R3 ;  /* 0x0000000300a57308 */ /* 0x0005620000000800 */
[C---:B------:R-:W-:Y:S04]  /*11260*/  HMMA.16816.F32.BF16 R24, R148.reuse, R40, R24 ;  /* 0x000000289418723c */ /* 0x040fe80000041818 */
[----:B------:R-:W-:Y:S01]  /*11270*/  FMUL.FTZ R31, R0, R107 ;  /* 0x0000006b001f7220 */ /* 0x000fe20000410000 */
[----:B------:R-:W4:Y:S01]  /*11280*/  LDL.LU R96, [R1+0x4] ;  /* 0x0000040001607983 */ /* 0x000f220000300800 */
[----:B------:R-:W-:Y:S01]  /*11290*/  F2FP.BF16.F32.PACK_AB R82, R182, R178 ;  /* 0x000000b2b652723e */ /* 0x000fe200000010ff */
[----:B------:R-:W-:Y:S01]  /*112a0*/  FMUL.FTZ R40, R2, R112 ;  /* 0x0000007002287220 */ /* 0x000fe20000410000 */
[----:B------:R-:W-:Y:S03]  /*112b0*/  F2FP.BF16.F32.PACK_AB R83, R176, R173 ;  /* 0x000000adb053723e */ /* 0x000fe600000010ff */
[-C--:B------:R-:W-:Y:S03]  /*112c0*/  HMMA.16816.F32.BF16 R28, R148, R42.reuse, R28 ;  /* 0x0000002a941c723c */ /* 0x080fe6000004181c */
[C---:B------:R-:W-:Y:S01]  /*112d0*/  FMUL.FTZ R41, R2.reuse, R113 ;  /* 0x0000007102297220 */ /* 0x040fe20000410000 */
[----:B------:R-:W-:Y:S01]  /*112e0*/  FMUL.FTZ R44, R2, R120 ;  /* 0x00000078022c7220 */ /* 0x000fe20000410000 */
[----:B--2---:R-:W-:Y:S01]  /*112f0*/  FFMA.FTZ R3, R154, UR4, -R152 ;  /* 0x000000049a037c23 */ /* 0x004fe20008010898 */
[C---:B------:R-:W-:Y:S03]  /*11300*/  HMMA.16816.F32.BF16 R32, R144.reuse, R42, R32 ;  /* 0x0000002a9020723c */ /* 0x040fe60000041820 */
[----:B------:R2:W-:Y:S02]  /*11310*/  MUFU.EX2 R164, R3 ;  /* 0x0000000300a47308 */ /* 0x0005e40000000800 */
[----:B------:R-:W-:Y:S01]  /*11320*/  FMUL.FTZ R45, R2, R121 ;  /* 0x00000079022d7220 */ /* 0x000fe20000410000 */
[C---:B------:R-:W-:Y:S01]  /*11330*/  FMUL.FTZ R46, R0.reuse, R122 ;  /* 0x0000007a002e7220 */ /* 0x040fe20000410000 */
[C---:B------:R-:W-:Y:S01]  /*11340*/  FMUL.FTZ R42, R0.reuse, R114 ;  /* 0x00000072002a7220 */ /* 0x040fe20000410000 */
[C---:B------:R-:W-:Y:S03]  /*11350*/  FMUL.FTZ R43, R0.reuse, R115 ;  /* 0x00000073002b7220 */ /* 0x040fe60000410000 */
[----:B------:R-:W-:Y:S01]  /*11360*/  FMUL.FTZ R47, R0, R123 ;  /* 0x0000007b002f7220 */ /* 0x000fe20000410000 */
[----:B------:R-:W-:Y:S01]  /*11370*/  FMUL.FTZ R54, R68, R126 ;  /* 0x0000007e44367220 */ /* 0x000fe20000410000 */
[C---:B------:R-:W-:Y:S01]  /*11380*/  FMUL.FTZ R60, R2.reuse, R136 ;  /* 0x00000088023c7220 */ /* 0x040fe20000410000 */
[----:B------:R-:W-:Y:S01]  /*11390*/  FMUL.FTZ R61, R2, R137 ;  /* 0x00000089023d7220 */ /* 0x000fe20000410000 */
[C---:B------:R-:W-:Y:S01]  /*113a0*/  FMUL.FTZ R62, R0.reuse, R138 ;  /* 0x0000008a003e7220 */ /* 0x040fe20000410000 */
[----:B------:R-:W-:Y:S01]  /*113b0*/  FMUL.FTZ R63, R0, R139 ;  /* 0x0000008b003f7220 */ /* 0x000fe20000410000 */
[C---:B------:R-:W-:Y:S01]  /*113c0*/  FMUL.FTZ R66, R68.reuse, R134 ;  /* 0x0000008644427220 */ /* 0x040fe20000410000 */
[C---:B------:R-:W-:Y:S01]  /*113d0*/  FMUL.FTZ R67, R68.reuse, R135 ;  /* 0x0000008744437220 */ /* 0x040fe20000410000 */
[----:B------:R-:W-:Y:S01]  /*113e0*/  FFMA.FTZ R68, R68, R252, R188 ;  /* 0x000000fc44447223 */ /* 0x000fe200000100bc */
[----:B--2---:R-:W-:Y:S04]  /*113f0*/  FFMA.FTZ R3, R155, UR4, -R152 ;  /* 0x000000049b037c23 */ /* 0x004fe80008010898 */
[----:B------:R2:W3:Y:S02]  /*11400*/  MUFU.EX2 R163, R3 ;  /* 0x0000000300a37308 */ /* 0x0004e40000000800 */
[--C-:B--2---:R-:W-:Y:S01]  /*11410*/  FFMA.FTZ R3, R36, UR4, -R141.reuse ;  /* 0x0000000424037c23 */ /* 0x104fe2000801088d */
[----:B------:R-:W-:Y:S07]  /*11420*/  FMUL.FTZ R36, R69, R108 ;  /* 0x0000006c45247220 */ /* 0x000fee0000410000 */
[----:B------:R2:W-:Y:S01]  /*11430*/  MUFU.EX2 R162, R3 ;  /* 0x0000000300a27308 */ /* 0x0005e20000000800 */
[-C--:B------:R-:W-:Y:S06]  /*11440*/  HMMA.16816.F32.BF16 R36, R144, R56.reuse, R36 ;  /* 0x000000389024723c */ /* 0x080fec0000041824 */
[C---:B------:R-:W-:Y:S06]  /*11450*/  HMMA.16816.F32.BF16 R40, R148.reuse, R56, R40 ;  /* 0x000000389428723c */ /* 0x040fec0000041828 */
[-C--:B------:R-:W-:Y:S05]  /*11460*/  HMMA.16816.F32.BF16 R44, R148, R58.reuse, R44 ;  /* 0x0000003a942c723c */ /* 0x080fea000004182c */
[--C-:B--2---:R-:W-:Y:S01]  /*11470*/  FFMA.FTZ R3, R156, UR4, -R141.reuse ;  /* 0x000000049c037c23 */ /* 0x104fe2000801088d */
[C---:B------:R-:W-:Y:S03]  /*11480*/  HMMA.16816.F32.BF16 R48, R144.reuse, R58, R48 ;  /* 0x0000003a9030723c */ /* 0x040fe60000041830 */
[----:B------:R2:W3:Y:S02]  /*11490*/  MUFU.EX2 R161, R3 ;  /* 0x0000000300a17308 */ /* 0x0004e40000000800 */
[----:B------:R-:W-:Y:S01]  /*114a0*/  FMUL.FTZ R57, R2, R129 ;  /* 0x0000008102397220 */ /* 0x000fe20000410000 */
[-C--:B-1----:R-:W-:Y:S05]  /*114b0*/  HMMA.16816.F32.BF16 R52, R144, R76.reuse, R52 ;  /* 0x0000004c9034723c */ /* 0x082fea0000041834 */
[C---:B------:R-:W-:Y:S01]  /*114c0*/  FMUL.FTZ R59, R0.reuse, R131 ;  /* 0x00000083003b7220 */ /* 0x040fe20000410000 */
[----:B------:R-:W-:Y:S01]  /*114d0*/  FMUL.FTZ R58, R0, R130 ;  /* 0x00000082003a7220 */ /* 0x000fe20000410000 */
[----:B------:R-:W-:Y:S07]  /*114e0*/  FMUL.FTZ R56, R2, R128 ;  /* 0x0000008002387220 */ /* 0x000fee0000410000 */
[C---:B------:R-:W-:Y:S04]  /*114f0*/  HMMA.16816.F32.BF16 R56, R148.reuse, R76, R56 ;  /* 0x0000004c9438723c */ /* 0x040fe80000041838 */
[--C-:B--2---:R-:W-:Y:S02]  /*11500*/  FFMA.FTZ R3, R158, UR4, -R142.reuse ;  /* 0x000000049e037c23 */ /* 0x104fe4000801088e */
[-C--:B------:R-:W-:Y:S02]  /*11510*/  HMMA.16816.F32.BF16 R60, R148, R78.reuse, R60 ;  /* 0x0000004e943c723c */ /* 0x080fe4000004183c */
[----:B------:R1:W-:Y:S03]  /*11520*/  MUFU.EX2 R160, R3 ;  /* 0x0000000300a07308 */ /* 0x0003e60000000800 */
[----:B------:R-:W-:Y:S02]  /*11530*/  F2FP.BF16.F32.PACK_AB R76, R169, R170 ;  /* 0x000000aaa94c723e */ /* 0x000fe400000010ff */
[----:B-----5:R-:W-:Y:S01]  /*11540*/  F2FP.BF16.F32.PACK_AB R77, R165, R166 ;  /* 0x000000a6a54d723e */ /* 0x020fe200000010ff */
[----:B-1----:R-:W-:Y:S04]  /*11550*/  FFMA.FTZ R3, R159, UR4, -R142 ;  /* 0x000000049f037c23 */ /* 0x002fe8000801088e */
[----:B------:R1:W2:Y:S02]  /*11560*/  MUFU.EX2 R127, R3 ;  /* 0x00000003007f7308 */ /* 0x0002a40000000800 */
[----:B-1----:R-:W-:Y:S01]  /*11570*/  FFMA.FTZ R3, R225, UR4, -R141 ;  /* 0x00000004e1037c23 */ /* 0x002fe2000801088d */
[----:B------:R-:W-:Y:S02]  /*11580*/  IMAD.MOV.U32 R225, RZ, RZ, R64 ;  /* 0x000000ffffe17224 */ /* 0x000fe400078e0040 */
[C---:B------:R-:W-:Y:S01]  /*11590*/  FMUL.FTZ R64, R69.reuse, R132 ;  /* 0x0000008445407220 */ /* 0x040fe20000410000 */
[----:B------:R-:W-:Y:S04]  /*115a0*/  FFMA.FTZ R69, R69, R251, R191 ;  /* 0x000000fb45457223 */ /* 0x000fe800000100bf */
[----:B------:R1:W-:Y:S01]  /*115b0*/  MUFU.EX2 R159, R3 ;  /* 0x00000003009f7308 */ /* 0x0003e20000000800 */
[----:B------:R-:W-:Y:S01]  /*115c0*/  ISETP.GT.AND P0, PT, R215, R225, PT ;  /* 0x000000e1d700720c */ /* 0x000fe20003f04270 */
[----:B------:R-:W-:Y:S06]  /*115d0*/  HMMA.16816.F32.BF16 R64, R144, R78, R64 ;  /* 0x0000004e9040723c */ /* 0x000fec0000041840 */
[-C--:B------:R-:W-:Y:S05]  /*115e0*/  HMMA.16816.F32.BF16 R4, R80, R84.reuse, R4 ;  /* 0x000000545004723c */ /* 0x080fea0000041804 */
[----:B------:R-:W-:Y:S01]  /*115f0*/  F2FP.BF16.F32.PACK_AB R78, R167, R168 ;  /* 0x000000a8a74e723e */ /* 0x000fe200000010ff */
[----:B-1----:R-:W-:Y:S01]  /*11600*/  FFMA.FTZ R3, R224, UR4, -R141 ;  /* 0x00000004e0037c23 */ /* 0x002fe2000801088d */
[----:B---3--:R-:W-:Y:S03]  /*11610*/  F2FP.BF16.F32.PACK_AB R79, R163, R164 ;  /* 0x000000a4a34f723e */ /* 0x008fe600000010ff */
[----:B------:R1:W3:Y:S04]  /*11620*/  MUFU.EX2 R158, R3 ;  /* 0x00000003009e7308 */ /* 0x0002e80000000800 */
[C---:B------:R-:W-:Y:S06]  /*11630*/  HMMA.16816.F32.BF16 R8, R76.reuse, R84, R8 ;  /* 0x000000544c08723c */ /* 0x040fec0000041808 */
[-C--:B------:R-:W-:Y:S06]  /*11640*/  HMMA.16816.F32.BF16 R12, R76, R86.reuse, R12 ;  /* 0x000000564c0c723c */ /* 0x080fec000004180c */
[C---:B------:R-:W-:Y:S01]  /*11650*/  HMMA.16816.F32.BF16 R16, R80.reuse, R86, R16 ;  /* 0x000000565010723c */ /* 0x040fe20000041810 */
[----:B------:R-:W5:Y:S04]  /*11660*/  LDSM.16.MT88.4 R84, [R195+0x6800] ;  /* 0x00680000c354783b */ /* 0x000f680000004200 */
[--C-:B-1----:R-:W-:Y:S01]  /*11670*/  FFMA.FTZ R3, R226, UR4, -R142.reuse ;  /* 0x00000004e2037c23 */ /* 0x102fe2000801088e */
[-C--:B------:R-:W-:Y:S03]  /*11680*/  HMMA.16816.F32.BF16 R20, R80, R88.reuse, R20 ;  /* 0x000000585014723c */ /* 0x080fe60000041814 */
[----:B------:R1:W-:Y:S03]  /*11690*/  MUFU.EX2 R131, R3 ;  /* 0x0000000300837308 */ /* 0x0003e60000000800 */
[C---:B------:R-:W-:Y:S06]  /*116a0*/  HMMA.16816.F32.BF16 R24, R76.reuse, R88, R24 ;  /* 0x000000584c18723c */ /* 0x040fec0000041818 */
[-C--:B------:R-:W-:Y:S06]  /*116b0*/  HMMA.16816.F32.BF16 R28, R76, R90.reuse, R28 ;  /* 0x0000005a4c1c723c */ /* 0x080fec000004181c */
[C---:B------:R-:W-:Y:S01]  /*116c0*/  HMMA.16816.F32.BF16 R32, R80.reuse, R90, R32 ;  /* 0x0000005a5020723c */ /* 0x040fe20000041820 */
[----:B------:R-:W3:Y:S04]  /*116d0*/  LDSM.16.MT88.4 R88, [R193+0x7000] ;  /* 0x00700000c158783b */ /* 0x000ee80000004200 */
[----:B-1----:R-:W-:Y:S01]  /*116e0*/  FFMA.FTZ R3, R227, UR4, -R142 ;  /* 0x00000004e3037c23 */ /* 0x002fe2000801088e */
[-C--:B------:R-:W-:Y:S03]  /*116f0*/  HMMA.16816.F32.BF16 R36, R80, R92.reuse, R36 ;  /* 0x0000005c5024723c */ /* 0x080fe60000041824 */
[----:B------:R1:W3:Y:S03]  /*11700*/  MUFU.EX2 R157, R3 ;  /* 0x00000003009d7308 */ /* 0x0002e60000000800 */
[C---:B------:R-:W-:Y:S06]  /*11710*/  HMMA.16816.F32.BF16 R40, R76.reuse, R92, R40 ;  /* 0x0000005c4c28723c */ /* 0x040fec0000041828 */
[-C--:B------:R-:W-:Y:S06]  /*11720*/  HMMA.16816.F32.BF16 R44, R76, R94.reuse, R44 ;  /* 0x0000005e4c2c723c */ /* 0x080fec000004182c */
[C---:B------:R-:W-:Y:S01]  /*11730*/  HMMA.16816.F32.BF16 R48, R80.reuse, R94, R48 ;  /* 0x0000005e5030723c */ /* 0x040fe20000041830 */
[----:B------:R-:W4:Y:S04]  /*11740*/  LDSM.16.MT88.4 R92, [R196+0x7000] ;  /* 0x00700000c45c783b */ /* 0x000f280000004200 */
[--C-:B-1----:R-:W-:Y:S01]  /*11750*/  FFMA.FTZ R3, R228, UR4, -R143.reuse ;  /* 0x00000004e4037c23 */ /* 0x102fe2000801088f */
[-C--:B-----5:R-:W-:Y:S03]  /*11760*/  HMMA.16816.F32.BF16 R52, R80, R84.reuse, R52 ;  /* 0x000000545034723c */ /* 0x0a0fe60000041834 */
[----:B------:R1:W-:Y:S03]  /*11770*/  MUFU.EX2 R126, R3 ;  /* 0x00000003007e7308 */ /* 0x0003e60000000800 */
[C---:B------:R-:W-:Y:S06]  /*11780*/  HMMA.16816.F32.BF16 R56, R76.reuse, R84, R56 ;  /* 0x000000544c38723c */ /* 0x040fec0000041838 */
[-C--:B------:R-:W-:Y:S06]  /*11790*/  HMMA.16816.F32.BF16 R60, R76, R86.reuse, R60 ;  /* 0x000000564c3c723c */ /* 0x080fec000004183c */
[----:B------:R-:W-:Y:S01]  /*117a0*/  HMMA.16816.F32.BF16 R64, R80, R86, R64 ;  /* 0x000000565040723c */ /* 0x000fe20000041840 */
[----:B------:R-:W5:Y:S04]  /*117b0*/  LDSM.16.MT88.4 R84, [R194+0x7000] ;  /* 0x00700000c254783b */ /* 0x000f680000004200 */
[--C-:B-1----:R-:W-:Y:S01]  /*117c0*/  FFMA.FTZ R3, R229, UR4, -R143.reuse ;  /* 0x00000004e5037c23 */ /* 0x102fe2000801088f */
[----:B------:R-:W-:Y:S02]  /*117d0*/  F2FP.BF16.F32.PACK_AB R76, R161, R162 ;  /* 0x000000a2a14c723e */ /* 0x000fe400000010ff */
[----:B--2---:R-:W-:Y:S01]  /*117e0*/  F2FP.BF16.F32.PACK_AB R77, R127, R160 ;  /* 0x000000a07f4d723e */ /* 0x004fe200000010ff */
[----:B------:R1:W2:Y:S02]  /*117f0*/  MUFU.EX2 R125, R3 ;  /* 0x00000003007d7308 */ /* 0x0002a40000000800 */
[----:B---3--:R-:W-:Y:S02]  /*11800*/  F2FP.BF16.F32.PACK_AB R78, R158, R159 ;  /* 0x0000009f9e4e723e */ /* 0x008fe400000010ff */
[----:B------:R-:W-:Y:S07]  /*11810*/  F2FP.BF16.F32.PACK_AB R79, R157, R131 ;  /* 0x000000839d4f723e */ /* 0x000fee00000010ff */
[-C--:B------:R-:W-:Y:S05]  /*11820*/  HMMA.16816.F32.BF16 R4, R76, R88.reuse, R4 ;  /* 0x000000584c04723c */ /* 0x080fea0000041804 */
[----:B-1----:R-:W-:Y:S01]  /*11830*/  FFMA.FTZ R3, R230, UR4, -R143 ;  /* 0x00000004e6037c23 */ /* 0x002fe2000801088f */
[----:B--2---:R-:W-:Y:S01]  /*11840*/  F2FP.BF16.F32.PACK_AB R80, R125, R126 ;  /* 0x0000007e7d50723e */ /* 0x004fe200000010ff */
[----:B----4-:R-:W-:Y:S02]  /*11850*/  FFMA.FTZ R2, R2, R97, R181 ;  /* 0x0000006102027223 */ /* 0x010fe400000100b5 */
[----:B------:R1:W-:Y:S02]  /*11860*/  MUFU.EX2 R130, R3 ;  /* 0x0000000300827308 */ /* 0x0003e40000000800 */
[----:B------:R-:W-:Y:S04]  /*11870*/  FADD.FTZ R2, R184, R2 ;  /* 0x00000002b8027221 */ /* 0x000fe80000010000 */
[----:B------:R-:W-:Y:S01]  /*11880*/  FADD.FTZ R2, R185, R2 ;  /* 0x00000002b9027221 */ /* 0x000fe20000010000 */
[----:B-1----:R-:W-:Y:S04]  /*11890*/  FFMA.FTZ R3, R223, UR4, -R143 ;  /* 0x00000004df037c23 */ /* 0x002fe8000801088f */
[----:B------:R1:W2:Y:S02]  /*118a0*/  MUFU.EX2 R156, R3 ;  /* 0x00000003009c7308 */ /* 0x0002a40000000800 */
[--C-:B-1----:R-:W-:Y:S01]  /*118b0*/  FFMA.FTZ R3, R232, UR4, -R152.reuse ;  /* 0x00000004e8037c23 */ /* 0x102fe20008010898 */
[----:B--2---:R-:W-:Y:S07]  /*118c0*/  F2FP.BF16.F32.PACK_AB R82, R156, R130 ;  /* 0x000000829c52723e */ /* 0x004fee00000010ff */
[----:B------:R1:W-:Y:S02]  /*118d0*/  MUFU.EX2 R124, R3 ;  /* 0x00000003007c7308 */ /* 0x0003e40000000800 */
[--C-:B-1----:R-:W-:Y:S08]  /*118e0*/  FFMA.FTZ R3, R221, UR4, -R152.reuse ;  /* 0x00000004dd037c23 */ /* 0x102ff00008010898 */
[----:B------:R1:W2:Y:S02]  /*118f0*/  MUFU.EX2 R129, R3 ;  /* 0x0000000300817308 */ /* 0x0002a40000000800 */
[--C-:B-1----:R-:W-:Y:S01]  /*11900*/  FFMA.FTZ R3, R220, UR4, -R152.reuse ;  /* 0x00000004dc037c23 */ /* 0x102fe20008010898 */
[----:B--2---:R-:W-:Y:S07]  /*11910*/  F2FP.BF16.F32.PACK_AB R81, R129, R124 ;  /* 0x0000007c8151723e */ /* 0x004fee00000010ff */
[----:B------:R1:W-:Y:S02]  /*11920*/  MUFU.EX2 R128, R3 ;  /* 0x0000000300807308 */ /* 0x0003e40000000800 */
[----:B-1----:R-:W-:Y:S08]  /*11930*/  FFMA.FTZ R3, R222, UR4, -R152 ;  /* 0x00000004de037c23 */ /* 0x002ff00008010898 */
[----:B------:R1:W2:Y:S02]  /*11940*/  MUFU.EX2 R155, R3 ;  /* 0x00000003009b7308 */ /* 0x0002a40000000800 */
[--C-:B-1----:R-:W-:Y:S01]  /*11950*/  FFMA.FTZ R3, R240, UR4, -R141.reuse ;  /* 0x00000004f0037c23 */ /* 0x102fe2000801088d */
[----:B--2---:R-:W-:Y:S07]  /*11960*/  F2FP.BF16.F32.PACK_AB R83, R155, R128 ;  /* 0x000000809b53723e */ /* 0x004fee00000010ff */
        /* <DEDUP_REMOVED lines=11> */
[C---:B------:R-:W-:Y:S01]  /*11a20*/  HMMA.16816.F32.BF16 R32, R76.reuse, R94, R32 ;  /* 0x0000005e4c20723c */ /* 0x040fe20000041820 */
[----:B------:R-:W2:Y:S04]  /*11a30*/  LDSM.16.MT88.4 R92, [R193+0x7800] ;  /* 0x00780000c15c783b */ /* 0x000ea80000004200 */
[--C-:B-1----:R-:W-:Y:S01]  /*11a40*/  FFMA.FTZ R3, R243, UR4, -R142.reuse ;  /* 0x00000004f3037c23 */ /* 0x102fe2000801088e */
[-C--:B-----5:R-:W-:Y:S03]  /*11a50*/  HMMA.16816.F32.BF16 R36, R76, R84.reuse, R36 ;  /* 0x000000544c24723c */ /* 0x0a0fe60000041824 */
[----:B------:R1:W4:Y:S03]  /*11a60*/  MUFU.EX2 R149, R3 ;  /* 0x0000000300957308 */ /* 0x0003260000000800 */
[C---:B------:R-:W-:Y:S06]  /*11a70*/  HMMA.16816.F32.BF16 R40, R80.reuse, R84, R40 ;  /* 0x000000545028723c */ /* 0x040fec0000041828 */
[-C--:B------:R-:W-:Y:S06]  /*11a80*/  HMMA.16816.F32.BF16 R44, R80, R86.reuse, R44 ;  /* 0x00000056502c723c */ /* 0x080fec000004182c */
[C---:B------:R-:W-:Y:S05]  /*11a90*/  HMMA.16816.F32.BF16 R48, R76.reuse, R86, R48 ;  /* 0x000000564c30723c */ /* 0x040fea0000041830 */
[--C-:B-1----:R-:W-:Y:S01]  /*11aa0*/  FFMA.FTZ R3, R242, UR4, -R141.reuse ;  /* 0x00000004f2037c23 */ /* 0x102fe2000801088d */
[-C--:B---3--:R-:W-:Y:S03]  /*11ab0*/  HMMA.16816.F32.BF16 R52, R76, R88.reuse, R52 ;  /* 0x000000584c34723c */ /* 0x088fe60000041834 */
[----:B------:R1:W-:Y:S02]  /*11ac0*/  MUFU.EX2 R150, R3 ;  /* 0x0000000300967308 */ /* 0x0003e40000000800 */
[----:B------:R-:W-:Y:S01]  /*11ad0*/  FFMA.FTZ R141, R239, UR4, -R141 ;  /* 0x00000004ef8d7c23 */ /* 0x000fe2000801088d */
[C---:B------:R-:W-:Y:S07]  /*11ae0*/  HMMA.16816.F32.BF16 R56, R80.reuse, R88, R56 ;  /* 0x000000585038723c */ /* 0x040fee0000041838 */
[----:B------:R-:W3:Y:S01]  /*11af0*/  MUFU.EX2 R148, R141 ;  /* 0x0000008d00947308 */ /* 0x000ee20000000800 */
[-C--:B------:R-:W-:Y:S03]  /*11b00*/  HMMA.16816.F32.BF16 R60, R80, R90.reuse, R60 ;  /* 0x0000005a503c723c */ /* 0x080fe6000004183c */
[----:B----4-:R-:W-:Y:S03]  /*11b10*/  F2FP.BF16.F32.PACK_AB R133, R149, R151 ;  /* 0x000000979585723e */ /* 0x010fe600000010ff */
[----:B------:R-:W-:Y:S05]  /*11b20*/  HMMA.16816.F32.BF16 R64, R76, R90, R64 ;  /* 0x0000005a4c40723c */ /* 0x000fea0000041840 */
[--C-:B-1----:R-:W-:Y:S01]  /*11b30*/  FFMA.FTZ R3, R246, UR4, -R142.reuse ;  /* 0x00000004f6037c23 */ /* 0x102fe2000801088e */
[----:B------:R-:W-:Y:S03]  /*11b40*/  FFMA.FTZ R142, R245, UR4, -R142 ;  /* 0x00000004f58e7c23 */ /* 0x000fe6000801088e */
[----:B------:R1:W-:Y:S02]  /*11b50*/  MUFU.EX2 R147, R3 ;  /* 0x0000000300937308 */ /* 0x0003e40000000800 */
[----:B---3--:R-:W-:Y:S08]  /*11b60*/  F2FP.BF16.F32.PACK_AB R134, R148, R150 ;  /* 0x000000969486723e */ /* 0x008ff000000010ff */
        /* <DEDUP_REMOVED lines=9> */
[----:B------:R-:W-:Y:S01]  /*11c00*/  FFMA.FTZ R143, R236, UR4, -R143 ;  /* 0x00000004ec8f7c23 */ /* 0x000fe2000801088f */
[----:B---3--:R-:W-:Y:S06]  /*11c10*/  F2FP.BF16.F32.PACK_AB R136, R145, R144 ;  /* 0x000000909188723e */ /* 0x008fec00000010ff */
[----:B------:R1:W-:Y:S10]  /*11c20*/  MUFU.EX2 R142, R3 ;  /* 0x00000003008e7308 */ /* 0x0003f40000000800 */
[----:B------:R-:W3:Y:S01]  /*11c30*/  MUFU.EX2 R143, R143 ;  /* 0x0000008f008f7308 */ /* 0x000ee20000000800 */
[--C-:B-1----:R-:W-:Y:S09]  /*11c40*/  FFMA.FTZ R3, R235, UR4, -R152.reuse ;  /* 0x00000004eb037c23 */ /* 0x102ff20008010898 */
[----:B------:R1:W-:Y:S01]  /*11c50*/  MUFU.EX2 R141, R3 ;  /* 0x00000003008d7308 */ /* 0x0003e20000000800 */
[----:B---3--:R-:W-:Y:S01]  /*11c60*/  F2FP.BF16.F32.PACK_AB R138, R143, R142 ;  /* 0x0000008e8f8a723e */ /* 0x008fe200000010ff */
[--C-:B-1----:R-:W-:Y:S08]  /*11c70*/  FFMA.FTZ R3, R237, UR4, -R152.reuse ;  /* 0x00000004ed037c23 */ /* 0x102ff00008010898 */
[----:B------:R1:W3:Y:S02]  /*11c80*/  MUFU.EX2 R75, R3 ;  /* 0x00000003004b7308 */ /* 0x0002e40000000800 */
[--C-:B-1----:R-:W-:Y:S01]  /*11c90*/  FFMA.FTZ R3, R241, UR4, -R152.reuse ;  /* 0x00000004f1037c23 */ /* 0x102fe20008010898 */
[----:B------:R-:W-:Y:S01]  /*11ca0*/  FFMA.FTZ R152, R140, UR4, -R152 ;  /* 0x000000048c987c23 */ /* 0x000fe20008010898 */
[----:B---3--:R-:W-:Y:S06]  /*11cb0*/  F2FP.BF16.F32.PACK_AB R137, R75, R141 ;  /* 0x0000008d4b89723e */ /* 0x008fec00000010ff */
[----:B------:R1:W-:Y:S10]  /*11cc0*/  MUFU.EX2 R74, R3 ;  /* 0x00000003004a7308 */ /* 0x0003f40000000800 */
[----:B------:R-:W3:Y:S01]  /*11cd0*/  MUFU.EX2 R152, R152 ;  /* 0x0000009800987308 */ /* 0x000ee20000000800 */
[----:B-1----:R-:W-:Y:S01]  /*11ce0*/  FFMA.FTZ R3, R0, R96, R171 ;  /* 0x0000006000037223 */ /* 0x002fe200000100ab */
[----:B------:R-:W-:Y:S01]  /*11cf0*/  FADD.FTZ R0, R190, R68 ;  /* 0x00000044be007221 */ /* 0x000fe20000010000 */
[----:B------:R-:W-:Y:S02]  /*11d00*/  IMAD.MOV.U32 R68, RZ, RZ, R72 ;  /* 0x000000ffff447224 */ /* 0x000fe400078e0048 */
[----:B------:R-:W-:Y:S01]  /*11d10*/  FADD.FTZ R3, R172, R3 ;  /* 0x00000003ac037221 */ /* 0x000fe20000010000 */
[----:B------:R-:W-:Y:S01]  /*11d20*/  FADD.FTZ R0, R187, R0 ;  /* 0x00000000bb007221 */ /* 0x000fe20000010000 */
[----:B---3--:R-:W-:Y:S02]  /*11d30*/  F2FP.BF16.F32.PACK_AB R139, R152, R74 ;  /* 0x0000004a988b723e */ /* 0x008fe400000010ff */
[----:B------:R-:W-:Y:S05]  /*11d40*/  FADD.FTZ R3, R175, R3 ;  /* 0x00000003af037221 */ /* 0x000fea0000010000 */
        /* <DEDUP_REMOVED lines=25> */
[----:B------:R-:W-:Y:S01]  /*11ee0*/  FADD.FTZ R9, R217, R9 ;  /* 0x00000009d9097221 */ /* 0x000fe20000010000 */
[----:B------:R-:W-:Y:S02]  /*11ef0*/  IMAD.MOV.U32 R217, RZ, RZ, R215 ;  /* 0x000000ffffd97224 */ /* 0x000fe400078e00d7 */
[----:B------:R-:W-:Y:S01]  /*11f00*/  FADD.FTZ R3, R163, R3 ;  /* 0x00000003a3037221 */ /* 0x000fe20000010000 */
[----:B------:R-:W-:Y:S04]  /*11f10*/  FADD.FTZ R9, R179, R9 ;  /* 0x00000009b3097221 */ /* 0x000fe80000010000 */
[----:B------:R-:W-:Y:S04]  /*11f20*/  FADD.FTZ R9, R183, R9 ;  /* 0x00000009b7097221 */ /* 0x000fe80000010000 */
        /* <DEDUP_REMOVED lines=38> */
[----:B------:R2:W-:Y:S01]  /*12190*/  STL [R1], R2 ;  /* 0x0000000201007387 */ /* 0x0005e20000100800 */
[----:B------:R-:W-:Y:S02]  /*121a0*/  IMAD.MOV.U32 R75, RZ, RZ, R70 ;  /* 0x000000ffff4b7224 */ /* 0x000fe400078e0046 */
[----:B------:R-:W-:Y:S01]  /*121b0*/  FADD.FTZ R0, R152, R0 ;  /* 0x0000000098007221 */ /* 0x000fe20000010000 */
[----:B------:R-:W-:Y:S01]  /*121c0*/  FADD.FTZ R251, R148, R4 ;  /* 0x0000000494fb7221 */ /* 0x000fe20000010000 */
[----:B------:R-:W-:Y:S02]  /*121d0*/  IMAD.MOV.U32 R3, RZ, RZ, R73 ;  /* 0x000000ffff037224 */ /* 0x000fe400078e0049 */
[----:B------:R-:W-:Y:S01]  /*121e0*/  IMAD.MOV.U32 R74, RZ, RZ, R71 ;  /* 0x000000ffff4a7224 */ /* 0x000fe200078e0047 */
[----:B------:R2:W-:Y:S01]  /*121f0*/  STL [R1+0x4], R0 ;  /* 0x0000040001007387 */ /* 0x0005e20000100800 */
[----:B------:R-:W-:Y:S05]  /*12200*/  @P0 BRA `(.L_x_2045) ;  /* 0xffffffc400300947 */ /* 0x000fea000383ffff */
.L_x_2044:
[----:B------:R-:W3:Y:S04]  /*12210*/  LDL.LU R13, [R1] ;  /* 0x00000000010d7983 */ /* 0x000ee80000300800 */
[----:B------:R-:W4:Y:S04]  /*12220*/  LDL.LU R11, [R1+0x4] ;  /* 0x00000400010b7983 */ /* 0x000f280000300800 */
[----:B------:R-:W5:Y:S01]  /*12230*/  LDL R12, [R1+0x40] ;  /* 0x00004000010c7983 */ /* 0x000f620000100800 */
[----:B------:R-:W1:Y:S01]  /*12240*/  S2UR UR4, SR_CgaCtaId ;  /* 0x00000000000479c3 */ /* 0x000e620000008800 */
[----:B------:R-:W-:Y:S01]  /*12250*/  UMOV UR5, 0x400 ;  /* 0x0000040000057882 */ /* 0x000fe20000000000 */
[----:B------:R-:W-:Y:S01]  /*12260*/  MOV R37, 0x20 ;  /* 0x0000002000257802 */ /* 0x000fe20000000f00 */
[----:B------:R-:W1:Y:S01]  /*12270*/  S2R R49, SR_TID.X ;  /* 0x0000000000317919 */ /* 0x000e620000002100 */
[----:B--2---:R-:W2:Y:S04]  /*12280*/  SHFL.BFLY PT, R0, R251, 0x2, 0x1f ;  /* 0x0c401f00fb007f89 */ /* 0x004ea800000e0000 */
[----:B------:R-:W2:Y:S01]  /*12290*/  SHFL.BFLY PT, R7, R252, 0x2, 0x1f ;  /* 0x0c401f00fc077f89 */ /* 0x000ea200000e0000 */
[----:B-1----:R-:W-:Y:S01]  /*122a0*/  ULEA UR4, UR4, UR5, 0x18 ;  /* 0x0000000504047291 */ /* 0x002fe2000f8ec03f */
[----:B--2---:R-:W-:Y:S01]  /*122b0*/  FADD.FTZ R0, R0, R251 ;  /* 0x000000fb00007221 */ /* 0x004fe20000010000 */
[----:B------:R-:W-:-:S04]  /*122c0*/  SHF.R.S32.HI R48, RZ, 0x1f, R49 ;  /* 0x0000001fff307819 */ /* 0x000fc80000011431 */
[----:B------:R-:W1:Y:S01]  /*122d0*/  SHFL.BFLY PT, R5, R0, 0x1, 0x1f ;  /* 0x0c201f0000057f89 */ /* 0x000e6200000e0000 */
[----:B------:R-:W-:Y:S01]  /*122e0*/  FADD.FTZ R7, R7, R252 ;  /* 0x000000fc07077221 */ /* 0x000fe20000010000 */
[CC--:B------:R-:W-:Y:S02]  /*122f0*/  LEA.HI R3, R48.reuse, R49.reuse, RZ, 0x2 ;  /* 0x0000003130037211 */ /* 0x0c0fe400078f10ff */
[----:B------:R-:W-:Y:S02]  /*12300*/  LEA.HI R48, R48, R49, RZ, 0x5 ;  /* 0x0000003130307211 */ /* 0x000fe400078f28ff */
[----:B------:R-:W-:Y:S01]  /*12310*/  SHFL.BFLY PT, R42, R7, 0x1, 0x1f ;  /* 0x0c201f00072a7f89 */ /* 0x000fe200000e0000 */
[--C-:B------:R-:W-:Y:S02]  /*12320*/  SHF.R.S32.HI R4, RZ, 0x2, R3.reuse ;  /* 0x00000002ff047819 */ /* 0x100fe40000011403 */
[----:B------:R-:W-:Y:S02]  /*12330*/  SHF.R.S32.HI R2, RZ, 0x1f, R3 ;  /* 0x0000001fff027819 */ /* 0x000fe40000011403 */
[----:B------:R-:W-:-:S02]  /*12340*/  LOP3.LUT R3, R3, 0x3ffffffc, RZ, 0xc0, !PT ;  /* 0x3ffffffc03037812 */ /* 0x000fc400078ec0ff */
[----:B------:R-:W-:Y:S02]  /*12350*/  LEA.HI R2, R2, R4, RZ, 0x3 ;  /* 0x0000000402027211 */ /* 0x000fe400078f18ff */
[----:B------:R-:W-:Y:S02]  /*12360*/  SHF.R.S32.HI R39, RZ, 0x5, R48 ;  /* 0x00000005ff277819 */ /* 0x000fe40000011430 */
[----:B------:R-:W-:-:S05]  /*12370*/  LOP3.LUT R2, R2, 0xfffffff8, RZ, 0xc0, !PT ;  /* 0xfffffff802027812 */ /* 0x000fca00078ec0ff */
[----:B------:R-:W-:Y:S02]  /*12380*/  IMAD.IADD R2, R4, 0x1, -R2 ;  /* 0x0000000104027824 */ /* 0x000fe400078e0a02 */
[----:B-1----:R-:W-:Y:S01]  /*12390*/  FADD.FTZ R45, R0, R5 ;  /* 0x00000005002d7221 */ /* 0x002fe20000010000 */
[----:B------:R-:W-:Y:S02]  /*123a0*/  IMAD.IADD R0, R49, 0x1, -R3 ;  /* 0x0000000131007824 */ /* 0x000fe400078e0a03 */
[----:B------:R-:W-:Y:S02]  /*123b0*/  IMAD.SHL.U32 R4, R2, 0x40, RZ ;  /* 0x0000004002047824 */ /* 0x000fe400078e00ff */
[----:B------:R-:W-:-:S03]  /*123c0*/  IMAD R0, R39, 0x200, R0 ;  /* 0x0000020027007824 */ /* 0x000fc600078e0200 */
[----:B------:R-:W-:-:S04]  /*123d0*/  LOP3.LUT R3, R4, 0x1c0, RZ, 0xc0, !PT ;  /* 0x000001c004037812 */ /* 0x000fc800078ec0ff */
[----:B------:R-:W-:-:S05]  /*123e0*/  LEA.HI R3, R3, R3, RZ, 0x1d ;  /* 0x0000000303037211 */ /* 0x000fca00078fe8ff */
[----:B------:R-:W-:Y:S01]  /*123f0*/  IMAD.U32 R22, R0, 0x2, R3 ;  /* 0x0000000200167824 */ /* 0x000fe200078e0003 */
[----:B------:R-:W-:-:S04]  /*12400*/  MOV R0, 0x3f800000 ;  /* 0x3f80000000007802 */ /* 0x000fc80000000f00 */
[----:B------:R-:W-:-:S05]  /*12410*/  LEA R22, R22, UR4, 0x1 ;  /* 0x0000000416167c11 */ /* 0x000fca000f8e08ff */
[----:B------:R-:W-:Y:S01]  /*12420*/  VIADD R24, R22, 0x40 ;  /* 0x0000004016187836 */ /* 0x000fe20000000000 */
[----:B---3--:R-:W1:Y:S04]  /*12430*/  SHFL.BFLY PT, R6, R13, 0x2, 0x1f ;  /* 0x0c401f000d067f89 */ /* 0x008e6800000e0000 */
[----:B----4-:R-:W2:Y:S01]  /*12440*/  SHFL.BFLY PT, R10, R11, 0x2, 0x1f ;  /* 0x0c401f000b0a7f89 */ /* 0x010ea200000e0000 */
[----:B-----5:R-:W-:-:S04]  /*12450*/  ISETP.NE.AND P0, PT, R12, -0x1, PT ;  /* 0xffffffff0c00780c */ /* 0x020fc80003f05270 */
[----:B------:R-:W-:Y:S02]  /*12460*/  R2P PR, R2, 0x6 ;  /* 0x0000000602007804 */ /* 0x000fe40000000000 */
[----:B------:R-:W-:-:S03]  /*12470*/  FSETP.NE.FTZ.AND P3, PT, R45, RZ, PT ;  /* 0x000000ff2d00720b */ /* 0x000fc60003f75000 */
[----:B------:R-:W-:-:S04]  /*12480*/  SEL R37, R37, 0xffffffe0, !P1 ;  /* 0xffffffe025257807 */ /* 0x000fc80004800000 */
[----:B------:R-:W3:Y:S01]  /*12490*/  @P0 LDC.64 R8, c[0x0][0x298] ;  /* 0x0000a600ff080b82 */ /* 0x000ee20000000a00 */
[----:B-1----:R-:W-:-:S03]  /*124a0*/  FADD.FTZ R6, R6, R13 ;  /* 0x0000000d06067221 */ /* 0x002fc60000010000 */
[----:B------:R-:W-:Y:S02]  /*124b0*/  @P2 VIADD R24, R22, 0xffffffc0 ;  /* 0xffffffc016182836 */ /* 0x000fe40000000000 */
[----:B--2---:R-:W-:Y:S01]  /*124c0*/  FADD.FTZ R3, R10, R11 ;  /* 0x0000000b0a037221 */ /* 0x004fe20000010000 */
[----:B------:R1:W2:Y:S04]  /*124d0*/  SHFL.BFLY PT, R43, R6, 0x1, 0x1f ;  /* 0x0c201f00062b7f89 */ /* 0x0002a800000e0000 */
[----:B------:R1:W4:Y:S01]  /*124e0*/  SHFL.BFLY PT, R44, R3, 0x1, 0x1f ;  /* 0x0c201f00032c7f89 */ /* 0x00032200000e0000 */
[----:B---3--:R-:W-:-:S04]  /*124f0*/  @P0 IMAD.WIDE.U32 R4, R12, R8, RZ ;  /* 0x000000080c040225 */ /* 0x008fc800078e00ff */
        /* <DEDUP_REMOVED lines=11> */
.L_x_2048:
        /* <DEDUP_REMOVED lines=16> */
[----:B-1----:R-:W-:-:S05]  /*126b0*/  @!P0 IMAD R12, R5, R4, RZ ;  /* 0x00000004050c8224 */ /* 0x002fca00078e02ff */
[----:B------:R1:W-:Y:S01]  /*126c0*/  @!P0 STL [R1+0x40], R12 ;  /* 0x0000400c01008387 */ /* 0x0003e20000100800 */
[----:B------:R-:W-:Y:S02]  /*126d0*/  SHF.R.S32.HI R41, RZ, 0x1f, R12 ;  /* 0x0000001fff297819 */ /* 0x000fe4000001140c */
[----:B------:R-:W-:-:S07]  /*126e0*/  MOV R40, R12 ;  /* 0x0000000c00287202 */ /* 0x000fce0000000f00 */
.L_x_2049:
[----:B------:R-:W2:Y:S04]  /*126f0*/  LDL.LU.64 R52, [R1+0x28] ;  /* 0x0000280001347983 */ /* 0x000ea80000300a00 */
[----:B------:R-:W3:Y:S04]  /*12700*/  LDL.LU R51, [R1+0x44] ;  /* 0x0000440001337983 */ /* 0x000ee80000300800 */
        /* <DEDUP_REMOVED lines=12> */
[C---:B-1----:R-:W-:Y:S01]  /*127d0*/  FMUL.FTZ R12, R0.reuse, R93 ;  /* 0x0000005d000c7220 */ /* 0x042fe20000410000 */
        /* <DEDUP_REMOVED lines=16> */
[----:B------:R-:W4:Y:S01]  /*128e0*/  @!P1 LDC R26, c[0x0][0x2c4] ;  /* 0x0000b100ff1a9b82 */ /* 0x000f220000000800 */
[----:B------:R-:W-:Y:S01]  /*128f0*/  F2FP.BF16.F32.PACK_AB R6, R6, R80 ;  /* 0x000000500606723e */ /* 0x000fe200000010ff */
[----:B------:R-:W-:Y:S01]  /*12900*/  BSSY B0, `(.L_x_2050) ;  /* 0x00000d4000007945 */ /* 0x000fe20003800000 */
[----:B------:R-:W-:-:S02]  /*12910*/  F2FP.BF16.F32.PACK_AB R12, R12, R92 ;  /* 0x0000005c0c0c723e */ /* 0x000fc400000010ff */
[----:B------:R-:W-:Y:S01]  /*12920*/  F2FP.BF16.F32.PACK_AB R9, R9, R100 ;  /* 0x000000640909723e */ /* 0x000fe200000010ff */
[----:B------:R-:W5:Y:S01]  /*12930*/  @P4 MUFU.RCP R2, R43 ;  /* 0x0000002b00024308 */ /* 0x000f620000001000 */
[----:B------:R-:W-:Y:S01]  /*12940*/  STS [R22], R6 ;  /* 0x0000000616007388 */ /* 0x000fe20000000800 */
[----:B------:R-:W-:Y:S01]  /*12950*/  F2FP.BF16.F32.PACK_AB R23, R23, R108 ;  /* 0x0000006c1717723e */ /* 0x000fe200000010ff */
[----:B------:R-:W4:Y:S01]  /*12960*/  S2UR UR4, SR_CTAID.X ;  /* 0x00000000000479c3 */ /* 0x000f220000002500 */
[----:B------:R-:W-:Y:S02]  /*12970*/  F2FP.BF16.F32.PACK_AB R18, R18, R116 ;  /* 0x000000741212723e */ /* 0x000fe400000010ff */
[----:B------:R-:W-:Y:S02]  /*12980*/  F2FP.BF16.F32.PACK_AB R30, R30, R124 ;  /* 0x0000007c1e1e723e */ /* 0x000fe400000010ff */
[----:B------:R-:W5:Y:S01]  /*12990*/  @P2 MUFU.RCP R0, R44 ;  /* 0x0000002c00002308 */ /* 0x000f620000001000 */
        /* <DEDUP_REMOVED lines=51> */
[----:B------:R-:W-:Y:S01]  /*12cd0*/  IADD3 R0, R22, R38, RZ ;  /* 0x0000002616007210 */ /* 0x000fe20007ffe0ff */
[----:B----4-:R-:W4:Y:S01]  /*12ce0*/  @P0 LDC R26, c[0x0][0x2e4] ;  /* 0x0000b900ff1a0b82 */ /* 0x010f220000000800 */
        /* <DEDUP_REMOVED lines=19> */
[----:B-1----:R-:W1:Y:S01]  /*12e20*/  @!P1 LDC R5, c[0x0][0x270] ;  /* 0x00009c00ff059b82 */ /* 0x002e620000000800 */
[----:B------:R-:W-:-:S02]  /*12e30*/  F2FP.BF16.F32.PACK_AB R20, R20, R112 ;  /* 0x000000701414723e */ /* 0x000fc400000010ff */
[----:B-----5:R-:W-:Y:S02]  /*12e40*/  IADD3 R2, R22, R37, RZ ;  /* 0x0000002516027210 */ /* 0x020fe40007ffe0ff */
[----:B------:R-:W-:Y:S02]  /*12e50*/  F2FP.BF16.F32.PACK_AB R19, R115, R19 ;  /* 0x000000137313723e */ /* 0x000fe400000010ff */
[----:B------:R-:W-:Y:S01]  /*12e60*/  IADD3 R3, R0, R37, RZ ;  /* 0x0000002500037210 */ /* 0x000fe20007ffe0ff */
[----:B------:R-:W-:Y:S01]  /*12e70*/  STS [R2], R12 ;  /* 0x0000000c02007388 */ /* 0x000fe20000000800 */
[----:B------:R-:W-:Y:S02]  /*12e80*/  F2FP.BF16.F32.PACK_AB R32, R32, R120 ;  /* 0x000000782020723e */ /* 0x000fe400000010ff */
[----:B------:R-:W-:Y:S01]  /*12e90*/  IADD3 R4, R37, 0x400, R24 ;  /* 0x0000040025047810 */ /* 0x000fe20007ffe018 */
[----:B------:R5:W-:Y:S01]  /*12ea0*/  STS [R2+0x400], R11 ;  /* 0x0004000b02007388 */ /* 0x000be20000000800 */
[----:B------:R-:W-:-:S02]  /*12eb0*/  F2FP.BF16.F32.PACK_AB R31, R123, R31 ;  /* 0x0000001f7b1f723e */ /* 0x000fc400000010ff */
[----:B------:R-:W-:Y:S01]  /*12ec0*/  F2FP.BF16.F32.PACK_AB R29, R29, R126 ;  /* 0x0000007e1d1d723e */ /* 0x000fe200000010ff */
[----:B------:R1:W-:Y:S01]  /*12ed0*/  STS [R3], R9 ;  /* 0x0000000903007388 */ /* 0x0003e20000000800 */
[----:B------:R-:W-:Y:S01]  /*12ee0*/  F2FP.BF16.F32.PACK_AB R28, R28, R132 ;  /* 0x000000841c1c723e */ /* 0x000fe200000010ff */
[----:B----4-:R-:W4:Y:S01]  /*12ef0*/  @P1 LDC.64 R6, c[0x0][0x2c0] ;  /* 0x0000b000ff061b82 */ /* 0x010f220000000a00 */
[----:B------:R-:W-:Y:S01]  /*12f00*/  F2FP.BF16.F32.PACK_AB R27, R27, R134 ;  /* 0x000000861b1b723e */ /* 0x000fe200000010ff */
[----:B------:R1:W-:Y:S01]  /*12f10*/  STS [R3+0x400], R8 ;  /* 0x0004000803007388 */ /* 0x0003e20000000800 */
[C---:B------:R-:W-:Y:S02]  /*12f20*/  IADD3 R4, R38.reuse, R4, RZ ;  /* 0x0000000426047210 */ /* 0x040fe40007ffe0ff */
[----:B------:R-:W-:Y:S01]  /*12f30*/  IADD3 R0, R38, R24, RZ ;  /* 0x0000001826007210 */ /* 0x000fe20007ffe0ff */
[----:B------:R-:W-:Y:S01]  /*12f40*/  STS [R2+0x2000], R10 ;  /* 0x0020000a02007388 */ /* 0x000fe20000000800 */
[----:B------:R-:W-:Y:S01]  /*12f50*/  F2FP.BF16.F32.PACK_AB R33, R33, R128 ;  /* 0x000000802121723e */ /* 0x000fe200000010ff */
[----:B------:R-:W4:Y:S01]  /*12f60*/  @P4 LDC R13, c[0x0][0x2e8] ;  /* 0x0000ba00ff0d4b82 */ /* 0x000f220000000800 */
[----:B------:R-:W-:Y:S01]  /*12f70*/  F2FP.BF16.F32.PACK_AB R34, R131, R34 ;  /* 0x000000228322723e */ /* 0x000fe200000010ff */
[----:B------:R1:W-:Y:S01]  /*12f80*/  STS [R2+0x2400], R16 ;  /* 0x0024001002007388 */ /* 0x0003e20000000800 */
[----:B------:R-:W-:-:S02]  /*12f90*/  F2FP.BF16.F32.PACK_AB R35, R35, R136 ;  /* 0x000000882323723e */ /* 0x000fc400000010ff */
[----:B------:R-:W-:Y:S01]  /*12fa0*/  F2FP.BF16.F32.PACK_AB R36, R139, R36 ;  /* 0x000000248b24723e */ /* 0x000fe200000010ff */
[----:B------:R-:W-:Y:S01]  /*12fb0*/  STS [R3+0x2000], R15 ;  /* 0x0020000f03007388 */ /* 0x000fe20000000800 */
[----:B------:R-:W-:-:S03]  /*12fc0*/  MOV R22, 0x7f800000 ;  /* 0x7f80000000167802 */ /* 0x000fc60000000f00 */
[----:B------:R4:W-:Y:S01]  /*12fd0*/  STS [R3+0x2400], R25 ;  /* 0x0024001903007388 */ /* 0x0009e20000000800 */
[----:B-----5:R-:W5:Y:S03]  /*12fe0*/  @P3 LDC R11, c[0x0][0x2e8] ;  /* 0x0000ba00ff0b3b82 */ /* 0x020f660000000800 */
[----:B------:R-:W-:Y:S04]  /*12ff0*/  STS [R24], R23 ;  /* 0x0000001718007388 */ /* 0x000fe80000000800 */
[----:B------:R5:W-:Y:S01]  /*13000*/  STS [R24+0x400], R21 ;  /* 0x0004001518007388 */ /* 0x000be20000000800 */
[----:B-1----:R-:W1:Y:S01]  /*13010*/  @P1 LDC R9, c[0x0][0x2c0] ;  /* 0x0000b000ff091b82 */ /* 0x002e620000000800 */
[----:B------:R-:W-:Y:S02]  /*13020*/  @P3 MUFU.LG2 R8, R45 ;  /* 0x0000002d00083308 */ /* 0x000fe40000000c00 */
[----:B------:R-:W-:Y:S04]  /*13030*/  STS [R0], R18 ;  /* 0x0000001200007388 */ /* 0x000fe80000000800 */
[----:B------:R-:W-:Y:S01]  /*13040*/  STS [R0+0x400], R17 ;  /* 0x0004001100007388 */ /* 0x000fe20000000800 */
[C---:B------:R-:W-:Y:S01]  /*13050*/  IADD3 R2, R37.reuse, R24, RZ ;  /* 0x0000001825027210 */ /* 0x040fe20007ffe0ff */
[----:B------:R-:W1:Y:S02]  /*13060*/  @P5 LDC R10, c[0x0][0x2e8] ;  /* 0x0000ba00ff0a5b82 */ /* 0x000e640000000800 */
[----:B------:R5:W-:Y:S04]  /*13070*/  STS [R24+0x2000], R20 ;  /* 0x0020001418007388 */ /* 0x000be80000000800 */
[----:B------:R-:W-:Y:S01]  /*13080*/  STS [R24+0x2400], R19 ;  /* 0x0024001318007388 */ /* 0x000fe20000000800 */
[----:B----4-:R-:W-:-:S03]  /*13090*/  IADD3 R3, R37, R0, RZ ;  /* 0x0000000025037210 */ /* 0x010fc60007ffe0ff */
[----:B------:R-:W-:Y:S04]  /*130a0*/  STS [R0+0x2000], R32 ;  /* 0x0020002000007388 */ /* 0x000fe80000000800 */
[----:B------:R4:W-:Y:S01]  /*130b0*/  STS [R0+0x2400], R31 ;  /* 0x0024001f00007388 */ /* 0x0009e20000000800 */
[----:B------:R-:W-:Y:S02]  /*130c0*/  @!P1 MOV R9, 0x1 ;  /* 0x0000000100099802 */ /* 0x000fe40000000f00 */
[----:B-----5:R-:W-:Y:S01]  /*130d0*/  MOV R21, 0x7f800000 ;  /* 0x7f80000000157802 */ /* 0x020fe20000000f00 */
[----:B------:R-:W-:Y:S04]  /*130e0*/  STS [R2], R30 ;  /* 0x0000001e02007388 */ /* 0x000fe80000000800 */
[----:B------:R-:W-:Y:S04]  /*130f0*/  STS [R2+0x400], R29 ;  /* 0x0004001d02007388 */ /* 0x000fe80000000800 */
[----:B------:R-:W-:Y:S01]  /*13100*/  STS [R3], R28 ;  /* 0x0000001c03007388 */ /* 0x000fe20000000800 */
[----:B------:R-:W-:-:S03]  /*13110*/  MOV R20, 0x7f800000 ;  /* 0x7f80000000147802 */ /* 0x000fc60000000f00 */
[----:B------:R-:W-:Y:S04]  /*13120*/  STS [R4], R27 ;  /* 0x0000001b04007388 */ /* 0x000fe80000000800 */
[----:B------:R-:W-:Y:S04]  /*13130*/  STS [R2+0x2000], R33 ;  /* 0x0020002102007388 */ /* 0x000fe80000000800 */
[----:B------:R-:W-:Y:S01]  /*13140*/  STS [R2+0x2400], R34 ;  /* 0x0024002202007388 */ /* 0x000fe20000000800 */
[----:B----4-:R-:W-:Y:S01]  /*13150*/  @P1 MOV R0, 0x1 ;  /* 0x0000000100001802 */ /* 0x010fe20000000f00 */
[----:B------:R-:W-:-:S02]  /*13160*/  @!P1 IMAD R0, R26, R5, RZ ;  /* 0x000000051a009224 */ /* 0x000fc400078e02ff */
[----:B------:R4:W-:Y:S01]  /*13170*/  STS [R3+0x2000], R35 ;  /* 0x0020002303007388 */ /* 0x0009e20000000800 */
[----:B------:R-:W5:Y:S03]  /*13180*/  @P5 MUFU.LG2 R5, R42 ;  /* 0x0000002a00055308 */ /* 0x000f660000000c00 */
[----:B------:R4:W-:Y:S01]  /*13190*/  STS [R4+0x2000], R36 ;  /* 0x0020002404007388 */ /* 0x0009e20000000800 */
[----:B------:R-:W-:Y:S06]  /*131a0*/  BAR.SYNC.DEFER_BLOCKING 0x0 ;  /* 0x0000000000007b1d */ /* 0x000fec0000010000 */
[----:B------:R-:W4:Y:S01]  /*131b0*/  S2R R12, SR_CTAID.Y ;  /* 0x00000000000c7919 */ /* 0x000f220000002600 */
[----:B-----5:R-:W-:Y:S01]  /*131c0*/  @P5 FMUL.FTZ R5, R5, 0.69314718246459960938 ;  /* 0x3f31721805055820 */ /* 0x020fe20000410000 */
[----:B------:R-:W5:Y:S03]  /*131d0*/  S2R R23, SR_CTAID.Z ;  /* 0x0000000000177919 */ /* 0x000f660000002700 */
[----:B-1----:R-:W-:Y:S01]  /*131e0*/  @P5 FFMA.FTZ R21, R72, R10, R5 ;  /* 0x0000000a48155223 */ /* 0x002fe20000010005 */
[----:B----4-:R-:W-:-:S04]  /*131f0*/  LOP3.LUT R3, R48, 0xffffffe0, RZ, 0xc0, !PT ;  /* 0xffffffe030037812 */ /* 0x010fc800078ec0ff */
[----:B------:R-:W-:Y:S01]  /*13200*/  IADD3 R3, -R3, R49, RZ ;  /* 0x0000003103037210 */ /* 0x000fe20007ffe1ff */
[----:B------:R1:W4:Y:S01]  /*13210*/  LDS.128 R28, [R216+0x3800] ;  /* 0x00380000d81c7984 */ /* 0x0003220000000c00 */
[----:B------:R-:W-:Y:S02]  /*13220*/  IMAD R2, R12, R0, RZ ;  /* 0x000000000c027224 */ /* 0x000fe400078e02ff */
[----:B------:R-:W1:Y:S01]  /*13230*/  @P2 LDC R12, c[0x0][0x2e8] ;  /* 0x0000ba00ff0c2b82 */ /* 0x000e620000000800 */
[----:B------:R-:W-:Y:S01]  /*13240*/  @P1 IMAD R0, R7, R6, RZ ;  /* 0x0000000607001224 */ /* 0x000fe200078e02ff */
[----:B------:R-:W-:Y:S01]  /*13250*/  @!P1 MOV R0, R26 ;  /* 0x0000001a00009202 */ /* 0x000fe20000000f00 */
[----:B------:R-:W3:Y:S01]  /*13260*/  @P4 MUFU.LG2 R7, R43 ;  /* 0x0000002b00074308 */ /* 0x000ee20000000c00 */
[----:B------:R-:W-:Y:S01]  /*13270*/  SEL R4, R2, RZ, !P6 ;  /* 0x000000ff02047207 */ /* 0x000fe20007000000 */
[----:B------:R-:W-:Y:S01]  /*13280*/  @P3 FMUL.FTZ R2, R8, 0.69314718246459960938 ;  /* 0x3f31721808023820 */ /* 0x000fe20000410000 */
[----:B------:R-:W-:-:S03]  /*13290*/  LOP3.LUT P1, RZ, R3, 0x3, RZ, 0xc0, !PT ;  /* 0x0000000303ff7812 */ /* 0x000fc6000782c0ff */
[----:B------:R-:W-:Y:S01]  /*132a0*/  @P3 FFMA.FTZ R22, R73, R11, R2 ;  /* 0x0000000b49163223 */ /* 0x000fe20000010002 */
[----:B------:R-:W-:Y:S01]  /*132b0*/  IMAD R2, R9, UR4, RZ ;  /* 0x0000000409027c24 */ /* 0x000fe2000f8e02ff */
[----:B------:R-:W2:Y:S01]  /*132c0*/  @P2 MUFU.LG2 R6, R44 ;  /* 0x0000002c00062308 */ /* 0x000ea20000000c00 */
[----:B-----5:R-:W-:Y:S01]  /*132d0*/  IMAD R0, R23, R0, R4 ;  /* 0x0000000017007224 */ /* 0x020fe200078e0204 */
[----:B------:R-:W-:Y:S02]  /*132e0*/  MOV R11, 0x7f800000 ;  /* 0x7f800000000b7802 */ /* 0x000fe40000000f00 */
[----:B------:R-:W-:-:S04]  /*132f0*/  SHF.L.U32 R2, R2, 0x7, RZ ;  /* 0x0000000702027819 */ /* 0x000fc800000006ff */
[----:B------:R-:W-:Y:S01]  /*13300*/  IADD3 R10, P5, P3, R2, R40, R0 ;  /* 0x00000028020a7210 */ /* 0x000fe20007bbe000 */
[----:B---3--:R-:W-:Y:S01]  /*13310*/  @P4 FMUL.FTZ R4, R7, 0.69314718246459960938 ;  /* 0x3f31721807044820 */ /* 0x008fe20000410000 */
[----:B------:R-:W-:Y:S02]  /*13320*/  SHF.R.S32.HI R5, RZ, 0x1f, R2 ;  /* 0x0000001fff057819 */ /* 0x000fe40000011402 */
[----:B------:R-:W-:Y:S01]  /*13330*/  SHF.R.S32.HI R0, RZ, 0x1f, R0 ;  /* 0x0000001fff007819 */ /* 0x000fe20000011400 */
[----:B------:R-:W-:-:S03]  /*13340*/  @P4 FFMA.FTZ R20, R71, R13, R4 ;  /* 0x0000000d47144223 */ /* 0x000fc60000010004 */
[----:B------:R-:W-:Y:S01]  /*13350*/  IADD3.X R8, R5, R41, R0, P5, P3 ;  /* 0x0000002905087210 */ /* 0x000fe20002fe6400 */
[----:B--2---:R-:W-:Y:S01]  /*13360*/  @P2 FMUL.FTZ R3, R6, 0.69314718246459960938 ;  /* 0x3f31721806032820 */ /* 0x004fe20000410000 */
[----:B------:R-:W-:-:S03]  /*13370*/  ISETP.GE.AND P0, PT, R52, R50, PT ;  /* 0x000000323400720c */ /* 0x000fc60003f06270 */
[----:B-1----:R-:W-:Y:S01]  /*13380*/  @P2 FFMA.FTZ R11, R70, R12, R3 ;  /* 0x0000000c460b2223 */ /* 0x002fe20000010003 */
[----:B------:R-:W-:Y:S01]  /*13390*/  ISETP.GE.AND P6, PT, R51, R50, PT ;  /* 0x000000323300720c */ /* 0x000fe20003fc6270 */
[----:B----4-:R-:W-:-:S12]  /*133a0*/  @P1 BRA `(.L_x_2051) ;  /* 0x0000000000a41947 */ /* 0x010fd80003800000 */
[----:B------:R-:W2:Y:S01]  /*133b0*/  LDL.LU R14, [R1+0x58] ;  /* 0x00005800010e7983 */ /* 0x000ea20000300800 */
[----:B------:R-:W-:-:S04]  /*133c0*/  SHF.R.S32.HI R0, RZ, 0x1f, R39 ;  /* 0x0000001fff007819 */ /* 0x000fc80000011427 */
[----:B------:R-:W-:-:S04]  /*133d0*/  LEA.HI R0, R0, R39, RZ, 0x2 ;  /* 0x0000002700007211 */ /* 0x000fc800078f10ff */
[----:B------:R-:W-:-:S05]  /*133e0*/  LOP3.LUT R0, R0, 0xffffffc, RZ, 0xc0, !PT ;  /* 0x0ffffffc00007812 */ /* 0x000fca00078ec0ff */
[----:B------:R-:W-:-:S04]  /*133f0*/  IMAD.IADD R0, R39, 0x1, -R0 ;  /* 0x0000000127007824 */ /* 0x000fc800078e0a00 */
[----:B--2---:R-:W-:-:S04]  /*13400*/  IMAD R0, R0, 0x10, R14 ;  /* 0x0000001000007824 */ /* 0x004fc800078e020e */
        /* <DEDUP_REMOVED lines=35> */
.L_x_2051:
[----:B------:R-:W-:Y:S05]  /*13640*/  BSYNC B0 ;  /* 0x0000000000007941 */ /* 0x000fea0003800000 */
.L_x_2050:
[----:B------:R-:W2:Y:S01]  /*13650*/  LDL.LU R0, [R1+0x50] ;  /* 0x0000500001007983 */ /* 0x000ea20000300800 */
[----:B------:R-:W-:-:S03]  /*13660*/  ULDC.64 UR4, c[0x0][0x2a0] ;  /* 0x0000a80000047ab9 */ /* 0x000fc60000000a00 */
[----:B------:R-:W3:Y:S04]  /*13670*/  LDL.LU R10, [R1+0x54] ;  /* 0x00005400010a7983 */ /* 0x000ee80000300800 */
[----:B------:R-:W3:Y:S04]  /*13680*/  LDL.LU.64 R8, [R1+0x48] ;  /* 0x0000480001087983 */ /* 0x000ee80000300a00 */
[----:B----4-:R-:W4:Y:S04]  /*13690*/  LDL.LU R7, [R1+0x5c] ;  /* 0x00005c0001077983 */ /* 0x010f280000300800 */
[----:B------:R-:W4:Y:S04]  /*136a0*/  LDL.LU R5, [R1+0x64] ;  /* 0x0000640001057983 */ /* 0x000f280000300800 */
[----:B------:R-:W4:Y:S04]  /*136b0*/  LDL.LU R4, [R1+0x60] ;  /* 0x0000600001047983 */ /* 0x000f280000300800 */
[----:B------:R1:W5:Y:S01]  /*136c0*/  LDL.64 R14, [R1+0x18] ;  /* 0x00001800010e7983 */ /* 0x0003620000100a00 */
[----:B------:R-:W-:Y:S01]  /*136d0*/  BSSY B0, `(.L_x_2052) ;  /* 0x0000019000007945 */ /* 0x000fe20003800000 */
[----:B--2---:R-:W-:-:S02]  /*136e0*/  ISETP.GE.AND P5, PT, R0, R50, PT ;  /* 0x000000320000720c */ /* 0x004fc40003fa6270 */
[----:B------:R-:W-:Y:S02]  /*136f0*/  SHF.R.S32.HI R0, RZ, 0x1f, R23 ;  /* 0x0000001fff007819 */ /* 0x000fe40000011417 */
[----:B---3--:R-:W-:-:S03]  /*13700*/  ISETP.GE.AND P4, PT, R10, R50, PT ;  /* 0x000000320a00720c */ /* 0x008fc60003f86270 */
[----:B------:R-:W-:Y:S01]  /*13710*/  IMAD R0, R0, UR4, RZ ;  /* 0x0000000400007c24 */ /* 0x000fe2000f8e02ff */
[----:B------:R-:W-:-:S03]  /*13720*/  IADD3 R2, P1, R8, R46, RZ ;  /* 0x0000002e08027210 */ /* 0x000fc60007f3e0ff */
[----:B------:R-:W-:Y:S01]  /*13730*/  IMAD R0, R23, UR5, R0 ;  /* 0x0000000517007c24 */ /* 0x000fe2000f8e0200 */
[-C--:B----4-:R-:W-:Y:S01]  /*13740*/  ISETP.GE.AND P3, PT, R7, R50.reuse, PT ;  /* 0x000000320700720c */ /* 0x090fe20003f66270 */
        /* <DEDUP_REMOVED lines=17> */
.L_x_2053:
[----:B------:R-:W-:Y:S05]  /*13860*/  BSYNC B0 ;  /* 0x0000000000007941 */ /* 0x000fea0003800000 */
.L_x_2052:
[----:B------:R-:W4:Y:S01]  /*13870*/  LDL.LU R0, [R1+0x68] ;  /* 0x0000680001007983 */ /* 0x000f220000300800 */
[----:B------:R-:W-:Y:S03]  /*13880*/  BSSY B0, `(.L_x_2054) ;  /* 0x0000011000007945 */ /* 0x000fe60003800000 */
[----:B--23--:R2:W3:Y:S01]  /*13890*/  LDS.128 R8, [R216+0x800] ;  /* 0x00080000d8087984 */ /* 0x00c4e20000000c00 */
[----:B----4-:R-:W-:Y:S01]  /*138a0*/  ISETP.GE.AND P0, PT, R0, R50, PT ;  /* 0x000000320000720c */ /* 0x010fe20003f06270 */
[----:B--23--:R-:W-:-:S12]  /*138b0*/  @P6 BRA `(.L_x_2055) ;  /* 0x0000000000346947 */ /* 0x00cfd80003800000 */
        /* <DEDUP_REMOVED lines=13> */
.L_x_2055:
[----:B------:R-:W-:Y:S05]  /*13990*/  BSYNC B0 ;  /* 0x0000000000007941 */ /* 0x000fea0003800000 */
.L_x_2054:
[----:B--2---:R2:W3:Y:S01]  /*139a0*/  LDS.128 R8, [R216+0x1000] ;  /* 0x00100000d8087984 */ /* 0x0044e20000000c00 */
        /* <DEDUP_REMOVED lines=15> */
.L_x_2057:
[----:B------:R-:W-:Y:S05]  /*13aa0*/  BSYNC B0 ;  /* 0x0000000000007941 */ /* 0x000fea0003800000 */
.L_x_2056:
        /* <DEDUP_REMOVED lines=16> */
.L_x_2059:
[----:B------:R-:W-:Y:S05]  /*13bb0*/  BSYNC B0 ;  /* 0x0000000000007941 */ /* 0x000fea0003800000 */
.L_x_2058:
        /* <DEDUP_REMOVED lines=16> */
.L_x_2061:
[----:B------:R-:W-:Y:S05]  /*13cc0*/  BSYNC B0 ;  /* 0x0000000000007941 */ /* 0x000fea0003800000 */
.L_x_2060:
        /* <DEDUP_REMOVED lines=16> */
.L_x_2063:
[----:B------:R-:W-:Y:S05]  /*13dd0*/  BSYNC B0 ;  /* 0x0000000000007941 */ /* 0x000fea0003800000 */
.L_x_2062:
        /* <DEDUP_REMOVED lines=16> */
.L_x_2065:
[----:B------:R-:W-:Y:S05]  /*13ee0*/  BSYNC B0 ;  /* 0x0000000000007941 */ /* 0x000fea0003800000 */
.L_x_2064:
        /* <DEDUP_REMOVED lines=15> */
.L_x_2066:
        /* <DEDUP_REMOVED lines=10> */
.L_x_2596:


//--------------------- .text._ZN5flash16flash_fwd_kernelI23Flash_fwd_kernel_traitsILi64ELi128ELi64ELi4ELb0ELb0EN7cutlass10bfloat16_tE19Flash_kernel_traitsILi64ELi128ELi64ELi4ES3_EELb1ELb0ELb1ELb1ELb0ELb0ELb0ELb0EEEvNS_16Flash_fwd_paramsE --------------------------
	.section	.text._ZN5flash16flash_fwd_kernelI23Flash_fwd_kernel_traitsILi64ELi128ELi64ELi4ELb0ELb0EN7cutlass10bfloat16_tE19Flash_kernel_traitsILi64ELi128ELi64ELi4ES3_EELb1ELb0ELb1ELb1ELb0ELb0ELb0ELb0EEEvNS_16Flash_fwd_paramsE,"ax",@progbits
	.align	128
        .global         _ZN5flash16flash_fwd_kernelI23Flash_fwd_kernel_traitsILi64ELi128ELi64ELi4ELb0ELb0EN7cutlass10bfloat16_tE19Flash_kernel_traitsILi64ELi128ELi64ELi4ES3_EELb1ELb0ELb1ELb1ELb0ELb0ELb0ELb0EEEvNS_16Flash_fwd_paramsE
        .type           _ZN5flash16flash_fwd_kernelI23Flash_fwd_kernel_traitsILi64ELi128ELi64ELi4ELb0ELb0EN7cutlass10bfloat16_tE19Flash_kernel_traitsILi64ELi128ELi64ELi4ES3_EELb1ELb0ELb1ELb1ELb0ELb0ELb0ELb0EEEvNS_16Flash_fwd_paramsE,@function
        .size           _ZN5flash16flash_fwd_kernelI23Flash_fwd_kernel_traitsILi64ELi128ELi64ELi4ELb0ELb0EN7cutlass10bfloat16_tE19Flash_kernel_traitsILi64ELi128ELi64ELi4ES3_EELb1ELb0ELb1ELb1ELb0ELb0ELb0ELb0EEEvNS_16Flash_fwd_paramsE,(.L_x_2597 - _ZN5flash16flash_fwd_kernelI23Flash_fwd_kernel_traitsILi64ELi128ELi64ELi4ELb0ELb0EN7cutlass10bfloat16_tE19Flash_kernel_traitsILi64ELi128ELi64ELi4ES3_EELb1ELb0ELb1ELb1ELb0ELb0ELb0ELb0EEEvNS_16Flash_fwd_paramsE)
        .other          _ZN5flash16flash_fwd_kernelI23Flash_fwd_kernel_traitsILi64ELi128ELi64ELi4ELb0ELb0EN7cutlass10bfloat16_tE19Flash_kernel_traitsILi64ELi128ELi64ELi4ES3_EELb1ELb0ELb1ELb1ELb0ELb0ELb0ELb0EEEvNS_16Flash_fwd_paramsE,@"STO_CUDA_ENTRY STV_DEFAULT"
_ZN5flash16flash_fwd_kernelI23Flash_fwd_kernel_traitsILi64ELi128ELi64ELi4ELb0ELb0EN7cutlass10bfloat16_tE19Flash_kernel_traitsILi64ELi128ELi64ELi4ES3_EELb1ELb0ELb1ELb1ELb0ELb0ELb0ELb0EEEvNS_16Flash_fwd_paramsE:
.text._ZN5flash16flash_fwd_kernelI23Flash_fwd_kernel_traitsILi64ELi128ELi64ELi4ELb0ELb0EN7cutlass10bfloat16_tE19Flash_kernel_traitsILi64ELi128ELi64ELi4ES3_EELb1ELb0ELb1ELb1ELb0ELb0ELb0ELb0EEEvNS_16Flash_fwd_paramsE:
        /* <DEDUP_REMOVED lines=93> */
.L_x_2067:
[----:B------:R-:W-:Y:S02]  /*05d0*/  ULDC UR7, c[0x0][0x2c8] ;  /* 0x0000b20000077ab9 */ /* 0x000fe40000000800 */
.L_x_2068:
        /* <DEDUP_REMOVED lines=107> */
[----:B------:R-:W-:Y:S01]  /*0c90*/  UIMAD UR5, UR24, UR5, UR15 ;  /* 0x00000005180572a4 */ /* 0x000fe2000f8e020f */
[----:B------:R-:W-:Y:S01]  /*0ca0*/  ISETP.GE.OR P4, PT, R17, UR29, P2 ;  /* 0x0000001d11007c0c */ /* 0x000fe20009786670 */
[----:B------:R-:W-:Y:S01]  /*0cb0*/  @!UP3 UMOV UR14, URZ ;  /* 0x0000003f000ebc82 */ /* 0x000fe20008000000 */
[----:B------:R-:W-:Y:S01]  /*0cc0*/  @!UP3 UMOV UR15, URZ ;  /* 0x0000003f000fbc82 */ /* 0x000fe20008000000 */
[----:B------:R-:W-:Y:S01]  /*0cd0*/  @UP3 UMOV UR14, UR8 ;  /* 0x00000008000e3c82 */ /* 0x000fe20008000000 */
[----:B------:R-:W-:Y:S01]  /*0ce0*/  @UP3 USHF.R.S32.HI UR15, URZ, 0x1f, UR8 ;  /* 0x0000001f3f0f3899 */ /* 0x000fe20008011408 */
[----:B------:R-:W-:Y:S01]  /*0cf0*/  VIADD R7, R9, UR5 ;  /* 0x0000000509077c36 */ /* 0x000fe20008000000 */
[----:B------:R-:W-:Y:S01]  /*0d00*/  USHF.R.S32.HI UR6, URZ, 0x1f, UR25 ;  /* 0x0000001f3f067899 */ /* 0x000fe20008011419 */
[----:B------:R-:W-:Y:S01]  /*0d10*/  ISETP.GE.OR P6, PT, R19, UR29, P2 ;  /* 0x0000001d13007c0c */ /* 0x000fe200097c6670 */
        /* <DEDUP_REMOVED lines=15> */
.L_x_2071:
[----:B------:R-:W-:Y:S05]  /*0e10*/  BSYNC B0 ;  /* 0x0000000000007941 */ /* 0x000fea0003800000 */
.L_x_2070:
        /* <DEDUP_REMOVED lines=17> */
.L_x_2073:
[----:B------:R-:W-:Y:S05]  /*0f30*/  BSYNC B0 ;  /* 0x0000000000007941 */ /* 0x000fea0003800000 */
.L_x_2072:
        /* <DEDUP_REMOVED lines=16> */
.L_x_2075:
[----:B------:R-:W-:Y:S05]  /*1040*/  BSYNC B0 ;  /* 0x0000000000007941 */ /* 0x000fea0003800000 */
.L_x_2074:
        /* <DEDUP_REMOVED lines=16> */
.L_x_2077:
[----:B------:R-:W-:Y:S05]  /*1150*/  BSYNC B0 ;  /* 0x0000000000007941 */ /* 0x000fea0003800000 */
.L_x_2076:
        /* <DEDUP_REMOVED lines=16> */
.L_x_2079:
[----:B------:R-:W-:Y:S05]  /*1260*/  BSYNC B0 ;  /* 0x0000000000007941 */ /* 0x000fea0003800000 */
.L_x_2078:
        /* <DEDUP_REMOVED lines=28> */
.L_x_2081:
[----:B------:R-:W-:Y:S05]  /*1430*/  BSYNC B0 ;  /* 0x0000000000007941 */ /* 0x000fea0003800000 */
.L_x_2080:
        /* <DEDUP_REMOVED lines=19> */
.L_x_2083:
[----:B------:R-:W-:Y:S05]  /*1570*/  BSYNC B0 ;  /* 0x0000000000007941 */ /* 0x000fea0003800000 */
.L_x_2082:
        /* <DEDUP_REMOVED lines=16> */
.L_x_2085:
[----:B------:R-:W-:Y:S05]  /*1680*/  BSYNC B0 ;  /* 0x0000000000007941 */ /* 0x000fea0003800000 */
.L_x_2084:
        /* <DEDUP_REMOVED lines=10> */
.L_x_2087:
[----:B------:R-:W-:Y:S05]  /*1730*/  BSYNC B0 ;  /* 0x0000000000007941 */ /* 0x000fea0003800000 */
.L_x_2086:
        /* <DEDUP_REMOVED lines=10> */
.L_x_2089:
[----:B------:R-:W-:Y:S05]  /*17e0*/  BSYNC B0 ;  /* 0x0000000000007941 */ /* 0x000fea0003800000 */
.L_x_2088:
        /* <DEDUP_REMOVED lines=10> */
.L_x_2091:
[----:B------:R-:W-:Y:S05]  /*1890*/  BSYNC B0 ;  /* 0x0000000000007941 */ /* 0x000fea0003800000 */
.L_x_2090:
        /* <DEDUP_REMOVED lines=11> */
.L_x_2093:
[----:B------:R-:W-:Y:S05]  /*1950*/  BSYNC B0 ;  /* 0x0000000000007941 */ /* 0x000fea0003800000 */
.L_x_2092:
        /* <DEDUP_REMOVED lines=11> */
.L_x_2095:
[----:B------:R-:W-:Y:S05]  /*1a10*/  BSYNC B0 ;  /* 0x0000000000007941 */ /* 0x000fea0003800000 */
.L_x_2094:
        /* <DEDUP_REMOVED lines=11> */
.L_x_2097:
[----:B------:R-:W-:Y:S05]  /*1ad0*/  BSYNC B0 ;  /* 0x0000000000007941 */ /* 0x000fea0003800000 */
.L_x_2096:
        /* <DEDUP_REMOVED lines=10> */
.L_x_2099:
[----:B------:R-:W-:Y:S05]  /*1b80*/  BSYNC B0 ;  /* 0x0000000000007941 */ /* 0x000fea0003800000 */
.L_x_2098:
        /* <DEDUP_REMOVED lines=10> */
.L_x_2069:
[----:B------:R-:W2:Y:S01]  /*1c30*/  LDC R7, c[0x0][0x278] ;  /* 0x00009e00ff077b82 */ /* 0x000ea20000000800 */
[----:B------:R-:W3:Y:S01]  /*1c40*/  S2R R4, SR_CTAID.Z ;  /* 0x0000000000047919 */ /* 0x000ee20000002700 */
[----:B------:R-:W-:Y:S01]  /*1c50*/  UISETP.NE.AND UP0, UPT, UR13, -0x1, UPT ;  /* 0xffffffff0d00788c */ /* 0x000fe2000bf05270 */
[----:B------:R-:W-:Y:S01]  /*1c60*/  LEA.HI R5, R19, R152, RZ, 0x3 ;  /* 0x0000009813057211 */ /* 0x000fe200078f18ff */
[----:B------:R-:W-:Y:S02]  /*1c70*/  UISETP.NE.AND UP1, UPT, UR8, -0x1, UPT ;  /* 0xffffffff0800788c */ /* 0x000fe4000bf25270 */
[----:B------:R-:W-:Y:S01]  /*1c80*/  USHF.R.S32.HI UR15, URZ, 0x1f, UR24 ;  /* 0x0000001f3f0f7899 */ /* 0x000fe20008011418 */
[----:B------:R-:W-:-:S06]  /*1c90*/  SHF.R.S32.HI R10, RZ, 0x3, R5 ;  /* 0x00000003ff0a7819 */ /* 0x000fcc0000011405 */
[----:B------:R-:W-:Y:S01]  /*1ca0*/  @UP0 ULDC.64 UR4, c[0x0][0x240] ;  /* 0x0000900000040ab9 */ /* 0x000fe20000000a00 */
[----:B------:R-:W-:Y:S02]  /*1cb0*/  @!UP0 USHF.R.S32.HI UR9, URZ, 0x1f, UR23 ;  /* 0x0000001f3f098899 */ /* 0x000fe40008011417 */
[----:B------:R-:W-:Y:S02]  /*1cc0*/  @UP0 UIMAD.WIDE.U32 UR20, UR13, UR4, URZ ;  /* 0x000000040d1402a5 */ /* 0x000fe4000f8e003f */
[----:B------:R-:W-:Y:S02]  /*1cd0*/  @UP1 UIADD3 UR19, UR33, UR8, URZ ;  /* 0x0000000821131290 */ /* 0x000fe4000fffe03f */
[----:B------:R-:W-:Y:S02]  /*1ce0*/  @UP0 UIMAD UR4, UR13, UR5, UR21 ;  /* 0x000000050d0402a4 */ /* 0x000fe4000f8e0215 */
[----:B------:R-:W-:Y:S01]  /*1cf0*/  UIADD3 UR5, -UR25, UR29, URZ ;  /* 0x0000001d19057290 */ /* 0x000fe2000fffe13f */
[----:B--2---:R-:W-:Y:S01]  /*1d00*/  IABS R0, R7 ;  /* 0x0000000700007213 */ /* 0x004fe20000000000 */
[----:B------:R-:W-:Y:S01]  /*1d10*/  @!UP0 ULDC.64 UR6, c[0x0][0x228] ;  /* 0x00008a0000068ab9 */ /* 0x000fe20000000a00 */
[----:B------:R-:W-:Y:S01]  /*1d20*/  @UP1 ULDC.64 UR10, c[0x0][0x248] ;  /* 0x00009200000a1ab9 */ /* 0x000fe20000000a00 */
[----:B------:R-:W-:-:S02]  /*1d30*/  @!UP0 UIMAD UR9, UR9, UR6, URZ ;  /* 0x00000006090982a4 */ /* 0x000fc4000f8e023f */
[----:B------:R-:W-:Y:S01]  /*1d40*/  IMAD.MOV.U32 R6, RZ, RZ, R0 ;  /* 0x000000ffff067224 */ /* 0x000fe200078e0000 */
[----:B------:R-:W-:Y:S02]  /*1d50*/  @!UP0 UIMAD.WIDE.U32 UR34, UR23, UR6, URZ ;  /* 0x00000006172282a5 */ /* 0x000fe4000f8e003f */
[----:B------:R-:W-:Y:S01]  /*1d60*/  @UP1 UIMAD.WIDE.U32 UR36, UR19, UR10, URZ ;  /* 0x0000000a132412a5 */ /* 0x000fe2000f8e003f */
[----:B------:R-:W2:Y:S01]  /*1d70*/  I2F.RP R2, R6 ;  /* 0x0000000600027306 */ /* 0x000ea20000209400 */
[----:B---3--:R-:W-:Y:S01]  /*1d80*/  IABS R4, R4 ;  /* 0x0000000400047213 */ /* 0x008fe20000000000 */
[----:B------:R-:W-:Y:S02]  /*1d90*/  @!UP0 UIMAD UR7, UR23, UR7, UR9 ;  /* 0x00000007170782a4 */ /* 0x000fe4000f8e0209 */
[----:B------:R-:W-:Y:S01]  /*1da0*/  @UP1 UIMAD UR19, UR19, UR11, URZ ;  /* 0x0000000b131312a4 */ /* 0x000fe2000f8e023f */
[----:B------:R-:W-:Y:S01]  /*1db0*/  @UP0 UMOV UR32, UR20 ;  /* 0x0000001400200c82 */ /* 0x000fe20008000000 */
[----:B------:R-:W-:-:S02]  /*1dc0*/  @UP1 UMOV UR20, UR36 ;  /* 0x0000002400141c82 */ /* 0x000fc40008000000 */
[----:B------:R-:W-:Y:S02]  /*1dd0*/  @UP1 UIADD3 UR19, UR37, UR19, URZ ;  /* 0x0000001325131290 */ /* 0x000fe4000fffe03f */
[----:B------:R-:W-:Y:S01]  /*1de0*/  @!UP0 UIADD3 UR4, UR35, UR7, URZ ;  /* 0x0000000723048290 */ /* 0x000fe2000fffe03f */
[----:B------:R-:W-:Y:S01]  /*1df0*/  @!UP0 UMOV UR32, UR34 ;  /* 0x0000002200208c82 */ /* 0x000fe20008000000 */
[----:B--2---:R-:W2:Y:S02]  /*1e00*/  MUFU.RCP R2, R2 ;  /* 0x0000000200027308 */ /* 0x004ea40000001000 */
[----:B--2---:R-:W-:-:S06]  /*1e10*/  VIADD R2, R2, 0xffffffe ;  /* 0x0ffffffe02027836 */ /* 0x004fcc0000000000 */
[----:B------:R-:W2:Y:S02]  /*1e20*/  F2I.FTZ.U32.TRUNC.NTZ R3, R2 ;  /* 0x0000000200037305 */ /* 0x000ea4000021f000 */
[----:B--2---:R-:W-:Y:S02]  /*1e30*/  IMAD.MOV R0, RZ, RZ, -R3 ;  /* 0x000000ffff007224 */ /* 0x004fe400078e0a03 */
[----:B------:R-:W-:Y:S02]  /*1e40*/  IMAD.MOV.U32 R2, RZ, RZ, RZ ;  /* 0x000000ffff027224 */ /* 0x000fe400078e00ff */
[----:B------:R-:W-:-:S04]  /*1e50*/  IMAD R0, R0, R6, RZ ;  /* 0x0000000600007224 */ /* 0x000fc800078e02ff */
[----:B------:R-:W-:-:S04]  /*1e60*/  IMAD.HI.U32 R0, R3, R0, R2 ;  /* 0x0000000003007227 */ /* 0x000fc800078e0002 */
[----:B------:R-:W-:Y:S02]  /*1e70*/  IMAD.MOV.U32 R3, RZ, RZ, R4 ;  /* 0x000000ffff037224 */ /* 0x000fe400078e0004 */
[----:B------:R-:W-:Y:S02]  /*1e80*/  VIADD R4, R10, 0x50 ;  /* 0x000000500a047836 */ /* 0x000fe40000000000 */
[----:B------:R-:W-:-:S03]  /*1e90*/  IMAD.HI.U32 R0, R0, R3, RZ ;  /* 0x0000000300007227 */ /* 0x000fc600078e00ff */
[----:B------:R-:W-:Y:S01]  /*1ea0*/  ISETP.GE.AND P5, PT, R4, UR5, PT ;  /* 0x0000000504007c0c */ /* 0x000fe2000bfa6270 */
[----:B------:R-:W-:Y:S01]  /*1eb0*/  IMAD.MOV R2, RZ, RZ, -R0 ;  /* 0x000000ffff027224 */ /* 0x000fe200078e0a00 */
[----:B------:R-:W-:-:S03]  /*1ec0*/  LOP3.LUT R4, R7, UR24, RZ, 0x3c, !PT ;  /* 0x0000001807047c12 */ /* 0x000fc6000f8e3cff */
[----:B------:R-:W-:Y:S01]  /*1ed0*/  IMAD R2, R6, R2, R3 ;  /* 0x0000000206027224 */ /* 0x000fe200078e0203 */
[----:B------:R-:W-:Y:S02]  /*1ee0*/  IADD3 R3, R10, 0x40, RZ ;  /* 0x000000400a037810 */ /* 0x000fe40007ffe0ff */
[----:B------:R-:W-:Y:S02]  /*1ef0*/  ISETP.GE.AND P2, PT, R4, RZ, PT ;  /* 0x000000ff0400720c */ /* 0x000fe40003f46270 */
[----:B------:R-:W-:Y:S01]  /*1f00*/  ISETP.GE.AND P4, PT, R3, UR5, PT ;  /* 0x0000000503007c0c */ /* 0x000fe2000bf86270 */
[----:B------:R-:W-:Y:S01]  /*1f10*/  VIADD R3, R10, 0x60 ;  /* 0x000000600a037836 */ /* 0x000fe20000000000 */
[----:B------:R-:W-:-:S04]  /*1f20*/  ISETP.GT.U32.AND P1, PT, R6, R2, PT ;  /* 0x000000020600720c */ /* 0x000fc80003f24070 */
[----:B------:R-:W-:Y:S01]  /*1f30*/  ISETP.GE.AND P0, PT, R3, UR5, PT ;  /* 0x0000000503007c0c */ /* 0x000fe2000bf06270 */
[----:B------:R-:W-:-:S03]  /*1f40*/  IMAD.SHL.U32 R3, R10, 0x40, RZ ;  /* 0x000000400a037824 */ /* 0x000fc600078e00ff */
[----:B------:R-:W-:Y:S02]  /*1f50*/  P2R R18, PR, RZ, 0x1 ;  /* 0x00000001ff127803 */ /* 0x000fe40000000000 */
[----:B------:R-:W-:-:S03]  /*1f60*/  PLOP3.LUT P0, PT, PT, PT, UP1, 0x80, 0x0 ;  /* 0x000000000000781c */ /* 0x000fc60003f0f018 */
[----:B------:R-:W-:Y:S01]  /*1f70*/  @!P1 IMAD.IADD R2, R2, 0x1, -R6 ;  /* 0x0000000102029824 */ /* 0x000fe200078e0a06 */
[----:B------:R-:W-:Y:S02]  /*1f80*/  @!P1 IADD3 R0, R0, 0x1, RZ ;  /* 0x0000000100009810 */ /* 0x000fe40007ffe0ff */
[----:B------:R-:W-:Y:S02]  /*1f90*/  ISETP.NE.AND P1, PT, R7, RZ, PT ;  /* 0x000000ff0700720c */ /* 0x000fe40003f25270 */
[----:B------:R-:W-:Y:S02]  /*1fa0*/  ISETP.GE.U32.AND P3, PT, R2, R6, PT ;  /* 0x000000060200720c */ /* 0x000fe40003f66070 */
[----:B------:R-:W-:-:S03]  /*1fb0*/  LOP3.LUT R2, R5, 0xfffffff8, RZ, 0xc0, !PT ;  /* 0xfffffff805027812 */ /* 0x000fc600078ec0ff */
        /* <DEDUP_REMOVED lines=12> */
[----:B------:R-:W-:-:S12]  /*2080*/  UIADD3 UR19, UR21, UR7, URZ ;  /* 0x0000000715137290 */ /* 0x000fd8000fffe03f */
.L_x_2100:
[----:B------:R-:W-:Y:S01]  /*2090*/  IMAD.IADD R32, R152, 0x1, -R2 ;  /* 0x0000000198207824 */ /* 0x000fe200078e0a02 */
[----:B------:R-:W-:Y:S01]  /*20a0*/  @UP1 UIADD3 UR6, UR33, UR8, URZ ;  /* 0x0000000821061290 */ /* 0x000fe2000fffe03f */
[----:B------:R-:W-:Y:S02]  /*20b0*/  LOP3.LUT R2, R3, 0x1c0, RZ, 0xc0, !PT ;  /* 0x000001c003027812 */ /* 0x000fe400078ec0ff */
[----:B------:R-:W-:Y:S01]  /*20c0*/  IMAD.SHL.U32 R8, R32, 0x8, RZ ;  /* 0x0000000820087824 */ /* 0x000fe200078e00ff */
[----:B------:R-:W-:Y:S01]  /*20d0*/  @UP1 ULDC.64 UR8, c[0x0][0x250] ;  /* 0x0000940000081ab9 */ /* 0x000fe20000000a00 */
[----:B------:R-:W-:Y:S01]  /*20e0*/  SHF.R.U32.HI R3, RZ, 0x3, R2 ;  /* 0x00000003ff037819 */ /* 0x000fe20000011602 */
[----:B------:R-:W-:Y:S01]  /*20f0*/  @UP1 UIMAD.WIDE.U32 UR34, UR6, UR8, URZ ;  /* 0x00000008062212a5 */ /* 0x000fe2000f8e003f */
[--C-:B------:R-:W-:Y:S01]  /*2100*/  IMAD.MOV.U32 R244, RZ, RZ, R8.reuse ;  /* 0x000000fffff47224 */ /* 0x100fe200078e0008 */
[----:B------:R2:W-:Y:S01]  /*2110*/  STL [R1+0x60], R8 ;  /* 0x0000600801007387 */ /* 0x0005e20000100800 */
[----:B------:R-:W-:Y:S01]  /*2120*/  @UP1 UIMAD UR6, UR6, UR9, URZ ;  /* 0x00000009060612a4 */ /* 0x000fe2000f8e023f */
[----:B------:R-:W-:Y:S01]  /*2130*/  IMAD.MOV.U32 R244, RZ, RZ, R8 ;  /* 0x000000fffff47224 */ /* 0x000fe200078e0008 */
[----:B------:R-:W-:-:S02]  /*2140*/  MOV R245, R9 ;  /* 0x0000000900f57202 */ /* 0x000fc40000000f00 */
[----:B------:R-:W-:Y:S01]  /*2150*/  @UP1 UIADD3 UR21, UR35, UR6, URZ ;  /* 0x0000000623151290 */ /* 0x000fe2000fffe03f */
[----:B------:R-:W-:Y:S01]  /*2160*/  LEA.HI R4, R19, R152, RZ, 0x6 ;  /* 0x0000009813047211 */ /* 0x000fe200078f30ff */
[----:B------:R-:W-:Y:S01]  /*2170*/  @UP1 UMOV UR22, UR34 ;  /* 0x0000002200161c82 */ /* 0x000fe20008000000 */
[----:B------:R-:W-:Y:S02]  /*2180*/  LOP3.LUT R2, R2, 0x38, R244, 0xf8, !PT ;  /* 0x0000003802027812 */ /* 0x000fe400078ef8f4 */
[----:B------:R-:W-:Y:S01]  /*2190*/  @P3 IADD3 R0, R0, 0x1, RZ ;  /* 0x0000000100003810 */ /* 0x000fe20007ffe0ff */
[----:B------:R-:W-:Y:S06]  /*21a0*/  @P0 BRA `(.L_x_2101) ;  /* 0x0000000000340947 */ /* 0x000fec0003800000 */
        /* <DEDUP_REMOVED lines=13> */
.L_x_2101:
[----:B------:R-:W3:Y:S01]  /*2280*/  S2UR UR34, SR_CgaCtaId ;  /* 0x00000000002279c3 */ /* 0x000ee20000008800 */
[----:B------:R-:W-:Y:S01]  /*2290*/  SHF.R.S32.HI R245, RZ, 0x1f, R244 ;  /* 0x0000001ffff57819 */ /* 0x000fe200000114f4 */
[----:B------:R-:W-:Y:S01]  /*22a0*/  IMAD.MOV.U32 R14, RZ, RZ, R0 ;  /* 0x000000ffff0e7224 */ /* 0x000fe200078e0000 */
[----:B------:R-:W-:Y:S01]  /*22b0*/  IADD3 R6, P0, R244, UR32, RZ ;  /* 0x00000020f4067c10 */ /* 0x000fe2000ff1e0ff */
[C---:B------:R-:W-:Y:S01]  /*22c0*/  VIADD R0, R10.reuse, 0x70 ;  /* 0x000000700a007836 */ /* 0x040fe20000000000 */
[----:B------:R-:W-:Y:S01]  /*22d0*/  ULDC.64 UR6, c[0x0][0x258] ;  /* 0x0000960000067ab9 */ /* 0x000fe20000000a00 */
[----:B------:R4:W-:Y:S01]  /*22e0*/  STL [R1+0x64], R245 ;  /* 0x000064f501007387 */ /* 0x0009e20000100800 */
[----:B------:R-:W-:Y:S01]  /*22f0*/  @!P2 IMAD.MOV R14, RZ, RZ, -R14 ;  /* 0x000000ffff0ea224 */ /* 0x000fe200078e0a0e */
[----:B------:R-:W-:Y:S01]  /*2300*/  @!P1 LOP3.LUT R14, RZ, R7, RZ, 0x33, !PT ;  /* 0x00000007ff0e9212 */ /* 0x000fe200078e33ff */
[----:B------:R-:W-:Y:S01]  /*2310*/  UIMAD UR33, UR15, UR6, URZ ;  /* 0x000000060f2172a4 */ /* 0x000fe2000f8e023f */
[C---:B------:R-:W-:Y:S01]  /*2320*/  ISETP.GE.AND P1, PT, R10.reuse, UR5, PT ;  /* 0x000000050a007c0c */ /* 0x040fe2000bf26270 */
[----:B------:R-:W-:Y:S01]  /*2330*/  VIADD R16, R10, 0x10 ;  /* 0x000000100a107836 */ /* 0x000fe20000000000 */
[----:B------:R-:W-:Y:S01]  /*2340*/  ISETP.GE.AND P6, PT, R0, UR5, PT ;  /* 0x0000000500007c0c */ /* 0x000fe2000bfc6270 */
[----:B------:R-:W-:Y:S01]  /*2350*/  IMAD.U32 R0, RZ, RZ, UR6 ;  /* 0x00000006ff007e24 */ /* 0x000fe2000f8e00ff */
[----:B------:R-:W-:Y:S01]  /*2360*/  IADD3.X R7, R245, UR4, RZ, P0, !PT ;  /* 0x00000004f5077c10 */ /* 0x000fe200087fe4ff */
[----:B------:R-:W-:Y:S01]  /*2370*/  UIMAD UR7, UR24, UR7, UR33 ;  /* 0x00000007180772a4 */ /* 0x000fe2000f8e0221 */
[----:B------:R-:W-:Y:S01]  /*2380*/  LOP3.LUT R2, R2, R3, RZ, 0x3c, !PT ;  /* 0x0000000302027212 */ /* 0x000fe200078e3cff */
[----:B------:R-:W-:Y:S01]  /*2390*/  IMAD.SHL.U32 R3, R4, 0x8, RZ ;  /* 0x0000000804037824 */ /* 0x000fe200078e00ff */
[----:B------:R-:W-:Y:S01]  /*23a0*/  UMOV UR4, 0x400 ;  /* 0x0000040000047882 */ /* 0x000fe20000000000 */
[----:B------:R-:W-:Y:S01]  /*23b0*/  IMAD.WIDE.U32 R6, R0, UR24, R6 ;  /* 0x0000001800067c25 */ /* 0x000fe2000f8e0006 */
[--C-:B------:R-:W-:Y:S01]  /*23c0*/  SHF.R.S32.HI R11, RZ, 0x1f, R10.reuse ;  /* 0x0000001fff0b7819 */ /* 0x100fe2000001140a */
[----:B------:R-:W-:Y:S01]  /*23d0*/  BSSY B0, `(.L_x_2102) ;  /* 0x000001d000007945 */ /* 0x000fe20003800000 */
[----:B------:R-:W-:Y:S01]  /*23e0*/  LOP3.LUT R212, R2, 0xfffffe00, R3, 0xf8, !PT ;  /* 0xfffffe0002d47812 */ /* 0x000fe200078ef803 */
[----:B------:R-:W-:Y:S01]  /*23f0*/  VIADD R17, R10, 0x20 ;  /* 0x000000200a117836 */ /* 0x000fe20000000000 */
[----:B---3--:R-:W-:Y:S01]  /*2400*/  ULEA UR4, UR34, UR4, 0x18 ;  /* 0x0000000422047291 */ /* 0x008fe2000f8ec03f */
[----:B------:R-:W-:Y:S01]  /*2410*/  IMAD.U32 R2, RZ, RZ, UR14 ;  /* 0x0000000eff027e24 */ /* 0x000fe2000f8e00ff */
[----:B------:R-:W-:Y:S01]  /*2420*/  ISETP.GE.AND P2, PT, R16, UR5, PT ;  /* 0x0000000510007c0c */ /* 0x000fe2000bf46270 */
[----:B------:R-:W-:Y:S01]  /*2430*/  VIADD R5, R7, UR7 ;  /* 0x0000000707057c36 */ /* 0x000fe20008000000 */
[----:B------:R-:W-:Y:S01]  /*2440*/  ISETP.GE.AND P3, PT, R17, UR5, PT ;  /* 0x0000000511007c0c */ /* 0x000fe2000bf66270 */
[----:B------:R-:W-:Y:S01]  /*2450*/  IMAD.WIDE R2, R2, 0x80, R10 ;  /* 0x0000008002027825 */ /* 0x000fe200078e020a */
[----:B------:R-:W-:-:S03]  /*2460*/  LEA R212, R212, UR4, 0x1 ;  /* 0x00000004d4d47c11 */ /* 0x000fc6000f8e08ff */
[----:B------:R-:W-:Y:S01]  /*2470*/  VIADD R15, R10, 0x30 ;  /* 0x000000300a0f7836 */ /* 0x000fe20000000000 */
[----:B----4-:R-:W-:Y:S07]  /*2480*/  @P1 BRA `(.L_x_2103) ;  /* 0x0000000000441947 */ /* 0x010fee0003800000 */
        /* <DEDUP_REMOVED lines=17> */
.L_x_2103:
[----:B------:R-:W-:Y:S05]  /*25a0*/  BSYNC B0 ;  /* 0x0000000000007941 */ /* 0x000fea0003800000 */
.L_x_2102:
[----:B------:R-:W-:Y:S01]  /*25b0*/  UIADD3 UR32, UR16, -0x1, URZ ;  /* 0xffffffff10207890 */ /* 0x000fe2000fffe03f */
[----:B------:R-:W-:Y:S01]  /*25c0*/  BSSY B0, `(.L_x_2104) ;  /* 0x0000017000007945 */ /* 0x000fe20003800000 */
[----:B------:R-:W-:-:S03]  /*25d0*/  ISETP.GE.AND P1, PT, R15, UR5, PT ;  /* 0x000000050f007c0c */ /* 0x000fc6000bf26270 */
[----:B------:R-:W-:Y:S10]  /*25e0*/  @P2 BRA `(.L_x_2105) ;  /* 0x0000000000502947 */ /* 0x000ff40003800000 */
        /* <DEDUP_REMOVED lines=20> */
.L_x_2105:
[----:B------:R-:W-:Y:S05]  /*2730*/  BSYNC B0 ;  /* 0x0000000000007941 */ /* 0x000fea0003800000 */
.L_x_2104:
        /* <DEDUP_REMOVED lines=22> */
.L_x_2107:
[----:B------:R-:W-:Y:S05]  /*28a0*/  BSYNC B0 ;  /* 0x0000000000007941 */ /* 0x000fea0003800000 */
.L_x_2106:
        /* <DEDUP_REMOVED lines=22> */
.L_x_2109:
[----:B------:R-:W-:Y:S05]  /*2a10*/  BSYNC B0 ;  /* 0x0000000000007941 */ /* 0x000fea0003800000 */
.L_x_2108:
        /* <DEDUP_REMOVED lines=22> */
.L_x_2111:
[----:B------:R-:W-:Y:S05]  /*2b80*/  BSYNC B0 ;  /* 0x0000000000007941 */ /* 0x000fea0003800000 */
.L_x_2110:
        /* <DEDUP_REMOVED lines=22> */
.L_x_2113:
[----:B------:R-:W-:Y:S05]  /*2cf0*/  BSYNC B0 ;  /* 0x0000000000007941 */ /* 0x000fea0003800000 */
.L_x_2112:
[----:B------:R-:W-:Y:S01]  /*2d00*/  ISETP.NE.AND P0, PT, R18, RZ, PT ;  /* 0x000000ff1200720c */ /* 0x000fe20003f05270 */
[----:B------:R-:W-:-:S12]  /*2d10*/  BSSY B0, `(.L_x_2114) ;  /* 0x0000016000007945 */ /* 0x000fd80003800000 */
        /* <DEDUP_REMOVED lines=21> */
.L_x_2115:
[----:B------:R-:W-:Y:S05]  /*2e70*/  BSYNC B0 ;  /* 0x0000000000007941 */ /* 0x000fea0003800000 */
.L_x_2114:
        /* <DEDUP_REMOVED lines=21> */
.L_x_2117:
[----:B------:R-:W-:Y:S05]  /*2fd0*/  BSYNC B0 ;  /* 0x0000000000007941 */ /* 0x000fea0003800000 */
.L_x_2116:
[C---:B------:R-:W-:Y:S01]  /*2fe0*/  IMAD R0, R11.reuse, UR10, RZ ;  /* 0x0000000a0b007c24 */ /* 0x040fe2000f8e02ff */
[----:B--2---:R-:W-:Y:S01]  /*2ff0*/  SHF.R.S32.HI R8, RZ, 0x1f, R14 ;  /* 0x0000001fff087819 */ /* 0x004fe2000001140e */
[----:B------:R-:W-:Y:S01]  /*3000*/  IMAD.WIDE.U32 R4, R10, UR10, R244 ;  /* 0x0000000a0a047c25 */ /* 0x000fe2000f8e00f4 */
[----:B------:R-:W-:Y:S01]  /*3010*/  ULDC.64 UR6, c[0x0][0x260] ;  /* 0x0000980000067ab9 */ /* 0x000fe20000000a00 */
[----:B------:R-:W-:Y:S01]  /*3020*/  USHF.L.U64.HI UR33, UR10, 0x6, UR11 ;  /* 0x000000060a217899 */ /* 0x000fe2000801020b */
[----:B------:R-:W-:Y:S01]  /*3030*/  BSSY B0, `(.L_x_2118) ;  /* 0x000002d000007945 */ /* 0x000fe20003800000 */
[----:B------:R-:W-:Y:S01]  /*3040*/  IMAD R7, R11, UR8, RZ ;  /* 0x000000080b077c24 */ /* 0x000fe2000f8e02ff */
[----:B------:R-:W-:Y:S01]  /*3050*/  IADD3 R6, P1, R4, UR20, RZ ;  /* 0x0000001404067c10 */ /* 0x000fe2000ff3e0ff */
[C---:B------:R-:W-:Y:S01]  /*3060*/  IMAD R0, R10.reuse, UR11, R0 ;  /* 0x0000000b0a007c24 */ /* 0x040fe2000f8e0200 */
[----:B------:R-:W-:Y:S01]  /*3070*/  USHF.R.S32.HI UR36, URZ, 0x1f, UR32 ;  /* 0x0000001f3f247899 */ /* 0x000fe20008011420 */
[----:B-1----:R-:W-:Y:S01]  /*3080*/  IMAD.WIDE.U32 R2, R10, UR8, R244 ;  /* 0x000000080a027c25 */ /* 0x002fe2000f8e00f4 */
[----:B------:R-:W-:-:S03]  /*3090*/  UIMAD UR20, UR33, UR32, URZ ;  /* 0x00000020211472a4 */ /* 0x000fc6000f8e023f */
[----:B------:R-:W-:Y:S01]  /*30a0*/  IMAD R9, R10, UR9, R7 ;  /* 0x000000090a097c24 */ /* 0x000fe2000f8e0207 */
[----:B------:R-:W-:Y:S01]  /*30b0*/  IADD3.X R7, R5, UR19, R0, P1, !PT ;  /* 0x0000001305077c10 */ /* 0x000fe20008ffe400 */
[----:B------:R-:W-:Y:S01]  /*30c0*/  IMAD R0, R8, UR6, RZ ;  /* 0x0000000608007c24 */ /* 0x000fe2000f8e02ff */
[----:B------:R-:W-:Y:S01]  /*30d0*/  IADD3 R4, P0, R2, UR22, RZ ;  /* 0x0000001602047c10 */ /* 0x000fe2000ff1e0ff */
[----:B------:R-:W-:Y:S02]  /*30e0*/  UIMAD UR19, UR32, -0x40, UR28 ;  /* 0xffffffc0201378a4 */ /* 0x000fe4000f8e021c */
[C---:B------:R-:W-:Y:S01]  /*30f0*/  IMAD R0, R14.reuse, UR7, R0 ;  /* 0x000000070e007c24 */ /* 0x040fe2000f8e0200 */
[----:B------:R-:W-:Y:S01]  /*3100*/  IADD3.X R5, R3, UR21, R9, P0, !PT ;  /* 0x0000001503057c10 */ /* 0x000fe200087fe409 */
[----:B----4-:R-:W-:Y:S01]  /*3110*/  IMAD.WIDE.U32 R12, R14, UR6, R6 ;  /* 0x000000060e0c7c25 */ /* 0x010fe2000f8e0006 */
[----:B------:R-:W-:Y:S01]  /*3120*/  ULDC.64 UR6, c[0x0][0x268] ;  /* 0x00009a0000067ab9 */ /* 0x000fe20000000a00 */
[----:B------:R-:W-:Y:S01]  /*3130*/  USHF.L.U32 UR22, UR10, 0x6, URZ ;  /* 0x000000060a167899 */ /* 0x000fe2000800063f */
[----:B------:R-:W-:Y:S01]  /*3140*/  ISETP.GE.AND P0, PT, R10, UR19, PT ;  /* 0x000000130a007c0c */ /* 0x000fe2000bf06270 */
[----:B------:R-:W-:Y:S01]  /*3150*/  IMAD.WIDE.U32 R20, R14, UR6, R4 ;  /* 0x000000060e147c25 */ /* 0x000fe2000f8e0004 */
[----:B------:R-:W-:Y:S01]  /*3160*/  IADD3 R177, R13, R0, RZ ;  /* 0x000000000db17210 */ /* 0x000fe20007ffe0ff */
[----:B------:R1:W-:Y:S01]  /*3170*/  STL.64 [R1+0x70], R12 ;  /* 0x0000700c01007387 */ /* 0x0003e20000100a00 */
[----:B------:R-:W-:Y:S01]  /*3180*/  MOV R176, R12 ;  /* 0x0000000c00b07202 */ /* 0x000fe20000000f00 */
[----:B------:R-:W-:Y:S01]  /*3190*/  UIMAD UR20, UR36, UR22, UR20 ;  /* 0x00000016241472a4 */ /* 0x000fe2000f8e0214 */
[----:B------:R-:W-:Y:S01]  /*31a0*/  MOV R171, UR22 ;  /* 0x0000001600ab7c02 */ /* 0x000fe20008000f00 */
[----:B------:R-:W-:Y:S01]  /*31b0*/  IMAD R0, R8, UR6, RZ ;  /* 0x0000000608007c24 */ /* 0x000fe2000f8e02ff */
[----:B------:R-:W-:Y:S01]  /*31c0*/  ISETP.GE.AND P1, PT, R16, UR19, PT ;  /* 0x0000001310007c0c */ /* 0x000fe2000bf26270 */
[----:B------:R2:W-:Y:S01]  /*31d0*/  STL.64 [R1+0x68], R176 ;  /* 0x000068b001007387 */ /* 0x0005e20000100a00 */
[----:B------:R-:W-:Y:S01]  /*31e0*/  ISETP.GE.AND P2, PT, R17, UR19, PT ;  /* 0x0000001311007c0c */ /* 0x000fe2000bf46270 */
[----:B------:R-:W-:Y:S01]  /*31f0*/  IMAD.WIDE.U32 R2, R171, UR32, R176 ;  /* 0x00000020ab027c25 */ /* 0x000fe2000f8e00b0 */
[----:B------:R-:W-:Y:S01]  /*3200*/  ISETP.GE.AND P3, PT, R15, UR19, PT ;  /* 0x000000130f007c0c */ /* 0x000fe2000bf66270 */
[----:B------:R2:W-:Y:S03]  /*3210*/  STL.64 [R1+0x28], R20 ;  /* 0x0000281401007387 */ /* 0x0005e60000100a00 */
[----:B------:R-:W-:Y:S01]  /*3220*/  IADD3 R5, R3, UR20, RZ ;  /* 0x0000001403057c10 */ /* 0x000fe2000fffe0ff */
[----:B-1----:R-:W-:Y:S01]  /*3230*/  IMAD R12, R14, UR7, R0 ;  /* 0x000000070e0c7c24 */ /* 0x002fe2000f8e0200 */
        /* <DEDUP_REMOVED lines=12> */
.L_x_2119:
[----:B------:R-:W-:Y:S05]  /*3300*/  BSYNC B0 ;  /* 0x0000000000007941 */ /* 0x000fea0003800000 */
.L_x_2118:
        /* <DEDUP_REMOVED lines=8> */
[----:B------:R-:W-:Y:S01]  /*3390*/  IADD3 R0, P0, R2, UR35, RZ ;  /* 0x0000002302007c10 */ /* 0x000fe2000ff1e0ff */
[----:B------:R-:W-:-:S03]  /*33a0*/  ULDC.64 UR6, c[0x0][0x218] ;  /* 0x0000860000067ab9 */ /* 0x000fc60000000a00 */
[----:B----4-:R-:W-:Y:S02]  /*33b0*/  IADD3.X R7, R5, UR34, RZ, P0, !PT ;  /* 0x0000002205077c10 */ /* 0x010fe400087fe4ff */
[----:B------:R-:W-:-:S04]  /*33c0*/  LEA R6, P0, R0, UR6, 0x1 ;  /* 0x0000000600067c11 */ /* 0x000fc8000f8008ff */
[----:B------:R-:W-:-:S05]  /*33d0*/  LEA.HI.X R7, R0, UR7, R7, 0x1, P0 ;  /* 0x0000000700077c11 */ /* 0x000fca00080f0c07 */
[----:B------:R-:W-:Y:S01]  /*33e0*/  @!PT LDS RZ, [RZ] ;  /* 0x00000000fffff984 */ /* 0x000fe20000000800 */
[----:B------:R-:W-:Y:S01]  /*33f0*/  @!PT LDS RZ, [RZ] ;  /* 0x00000000fffff984 */ /* 0x000fe20000000800 */
[----:B------:R-:W-:Y:S01]  /*3400*/  @!PT LDS RZ, [RZ] ;  /* 0x00000000fffff984 */ /* 0x000fe20000000800 */
[----:B------:R4:W-:Y:S04]  /*3410*/  LDGSTS.E.BYPASS.LTC128B.128 [R212+0x4800], desc[UR26][R6.64] ;  /* 0x0480000006d47fae */ /* 0x0009e8000b901d5a */
.L_x_2121:
[----:B------:R-:W-:Y:S05]  /*3420*/  BSYNC B0 ;  /* 0x0000000000007941 */ /* 0x000fea0003800000 */
.L_x_2120:
        /* <DEDUP_REMOVED lines=8> */
[----:B----4-:R-:W-:Y:S02]  /*34b0*/  IMAD.U32 R7, RZ, RZ, UR10 ;  /* 0x0000000aff077e24 */ /* 0x010fe4000f8e00ff */
        /* <DEDUP_REMOVED lines=9> */
.L_x_2123:
[----:B------:R-:W-:Y:S05]  /*3550*/  BSYNC B0 ;  /* 0x0000000000007941 */ /* 0x000fea0003800000 */
.L_x_2122:
        /* <DEDUP_REMOVED lines=18> */
.L_x_2125:
[----:B------:R-:W-:Y:S05]  /*3680*/  BSYNC B0 ;  /* 0x0000000000007941 */ /* 0x000fea0003800000 */
.L_x_2124:
        /* <DEDUP_REMOVED lines=15> */
[----:B------:R-:W-:-:S03]  /*3780*/  @UP1 ULDC UR6, c[0x0][0x2e8] ;  /* 0x0000ba0000061ab9 */ /* 0x000fc60000000800 */
[----:B------:R-:W-:Y:S01]  /*3790*/  @UP1 ULEA.HI.X UR21, UR38, UR21, UR7, 0x2, UP0 ;  /* 0x0000001526151291 */ /* 0x000fe200080f1407 */
[----:B------:R-:W-:-:S05]  /*37a0*/  IMAD.U32 R2, RZ, RZ, UR20 ;  /* 0x00000014ff027e24 */ /* 0x000fca000f8e00ff */
[----:B------:R-:W-:-:S05]  /*37b0*/  IMAD.U32 R3, RZ, RZ, UR21 ;  /* 0x00000015ff037e24 */ /* 0x000fca000f8e00ff */
[----:B------:R5:W2:Y:S01]  /*37c0*/  @P0 LDG.E R8, desc[UR26][R2.64] ;  /* 0x0000001a02080981 */ /* 0x000aa2000c1e1900 */
[----:B----4-:R-:W2:Y:S01]  /*37d0*/  @P0 MUFU.RCP R7, UR6 ;  /* 0x0000000600070d08 */ /* 0x010ea20008001000 */
[----:B------:R-:W-:Y:S01]  /*37e0*/  IMAD.SHL.U32 R9, R32, 0x40, RZ ;  /* 0x0000004020097824 */ /* 0x000fe200078e00ff */
[C---:B------:R-:W-:Y:S01]  /*37f0*/  ISETP.GE.AND P1, PT, R10.reuse, UR19, PT ;  /* 0x000000130a007c0c */ /* 0x040fe2000bf26270 */
[----:B------:R-:W-:Y:S01]  /*3800*/  BAR.SYNC.DEFER_BLOCKING 0x0 ;  /* 0x0000000000007b1d */ /* 0x000fe20000010000 */
[----:B-1----:R-:W-:Y:S01]  /*3810*/  IMAD.SHL.U32 R5, R10, 0x8, RZ ;  /* 0x000000080a057824 */ /* 0x002fe200078e00ff */
[----:B------:R-:W-:Y:S01]  /*3820*/  USHF.L.U64.HI UR15, UR8, 0x6, UR9 ;  /* 0x00000006080f7899 */ /* 0x000fe20008010209 */
[----:B------:R-:W-:Y:S01]  /*3830*/  IMAD.IADD R243, R21, 0x1, R12 ;  /* 0x0000000115f37824 */ /* 0x000fe200078e020c */
[----:B------:R-:W-:Y:S01]  /*3840*/  USHF.L.U32 UR20, UR8, 0x6, URZ ;  /* 0x0000000608147899 */ /* 0x000fe2000800063f */
[----:B------:R-:W-:Y:S01]  /*3850*/  IMAD.MOV.U32 R242, RZ, RZ, R20 ;  /* 0x000000fffff27224 */ /* 0x000fe200078e0014 */
[----:B------:R-:W-:Y:S01]  /*3860*/  UIMAD UR6, UR15, UR32, URZ ;  /* 0x000000200f0672a4 */ /* 0x000fe2000f8e023f */
[----:B------:R-:W-:Y:S01]  /*3870*/  BSSY B0, `(.L_x_2126) ;  /* 0x0000035000007945 */ /* 0x000fe20003800000 */
[----:B------:R-:W-:Y:S01]  /*3880*/  UIADD3 UR24, UR28, 0x1, -UR29 ;  /* 0x000000011c187890 */ /* 0x000fe2000fffe81d */
[----:B------:R-:W-:Y:S01]  /*3890*/  ISETP.GE.AND P2, PT, R16, UR19, PT ;  /* 0x0000001310007c0c */ /* 0x000fe2000bf46270 */
[----:B------:R1:W-:Y:S01]  /*38a0*/  STL.64 [R1+0x8], R242 ;  /* 0x000008f201007387 */ /* 0x0003e20000100a00 */
[----:B------:R-:W-:Y:S01]  /*38b0*/  UIMAD UR6, UR36, UR20, UR6 ;  /* 0x00000014240672a4 */ /* 0x000fe2000f8e0206 */
[----:B------:R-:W-:Y:S01]  /*38c0*/  ISETP.GE.AND P3, PT, R17, UR19, PT ;  /* 0x0000001311007c0c */ /* 0x000fe2000bf66270 */
[----:B------:R-:W-:Y:S01]  /*38d0*/  UMOV UR21, URZ ;  /* 0x0000003f00157c82 */ /* 0x000fe20008000000 */
[----:B------:R-:W-:Y:S01]  /*38e0*/  UIADD3 UR24, UR24, UR17, URZ ;  /* 0x0000001118187290 */ /* 0x000fe2000fffe03f */
[----:B------:R-:W-:-:S02]  /*38f0*/  ISETP.GE.AND P4, PT, R15, UR19, PT ;  /* 0x000000130f007c0c */ /* 0x000fc4000bf86270 */
[----:B------:R-:W-:Y:S02]  /*3900*/  SHF.R.S32.HI R88, RZ, 0x5, R88 ;  /* 0x00000005ff587819 */ /* 0x000fe40000011458 */
[----:B-----5:R-:W-:Y:S01]  /*3910*/  LEA.HI R3, R19, R152, RZ, 0x4 ;  /* 0x0000009813037211 */ /* 0x020fe200078f20ff */
[----:B------:R1:W-:Y:S03]  /*3920*/  @P1 STS.128 [R212+0x6000], RZ ;  /* 0x006000ffd4001388 */ /* 0x0003e60000000c00 */
[----:B------:R-:W-:-:S05]  /*3930*/  LOP3.LUT R0, R3, 0xfffffff0, RZ, 0xc0, !PT ;  /* 0xfffffff003007812 */ /* 0x000fca00078ec0ff */
[----:B------:R-:W-:-:S05]  /*3940*/  IMAD.IADD R0, R152, 0x1, -R0 ;  /* 0x0000000198007824 */ /* 0x000fca00078e0a00 */
[----:B------:R-:W-:-:S04]  /*3950*/  SHF.R.S32.HI R2, RZ, 0x1f, R0 ;  /* 0x0000001fff027819 */ /* 0x000fc80000011400 */
[----:B------:R-:W-:Y:S02]  /*3960*/  LEA.HI R6, R2, R0, RZ, 0x3 ;  /* 0x0000000002067211 */ /* 0x000fe400078f18ff */
[----:B------:R-:W-:Y:S02]  /*3970*/  SHF.R.S32.HI R2, RZ, 0x4, R3 ;  /* 0x00000004ff027819 */ /* 0x000fe40000011403 */
[----:B------:R-:W-:Y:S02]  /*3980*/  LOP3.LUT R4, R6, 0xfffffff8, RZ, 0xc0, !PT ;  /* 0xfffffff806047812 */ /* 0x000fe400078ec0ff */
[----:B------:R-:W-:-:S03]  /*3990*/  LEA.HI R3, R3, R2, RZ, 0x1 ;  /* 0x0000000203037211 */ /* 0x000fc600078f08ff */
[----:B------:R-:W-:Y:S01]  /*39a0*/  IMAD.IADD R11, R0, 0x1, -R4 ;  /* 0x00000001000b7824 */ /* 0x000fe200078e0a04 */
[----:B------:R-:W-:Y:S02]  /*39b0*/  LOP3.LUT R3, R3, 0xfffffffe, RZ, 0xc0, !PT ;  /* 0xfffffffe03037812 */ /* 0x000fe400078ec0ff */
[----:B------:R-:W-:-:S03]  /*39c0*/  LOP3.LUT R0, R9, 0x1c0, RZ, 0xc0, !PT ;  /* 0x000001c009007812 */ /* 0x000fc600078ec0ff */
[----:B------:R-:W-:Y:S01]  /*39d0*/  IMAD.IADD R4, R2, 0x1, -R3 ;  /* 0x0000000102047824 */ /* 0x000fe200078e0a03 */
[----:B------:R-:W-:Y:S01]  /*39e0*/  LOP3.LUT R5, R0, 0x8, R5, 0xf8, !PT ;  /* 0x0000000800057812 */ /* 0x000fe200078ef805 */
[----:B------:R-:W-:Y:S01]  /*39f0*/  IMAD.SHL.U32 R2, R11, 0x40, RZ ;  /* 0x000000400b027824 */ /* 0x000fe200078e00ff */
[----:B------:R-:W-:Y:S01]  /*3a00*/  SHF.R.U32.HI R0, RZ, 0x3, R0 ;  /* 0x00000003ff007819 */ /* 0x000fe20000011600 */
[----:B------:R-:W-:-:S03]  /*3a10*/  IMAD.SHL.U32 R3, R4, 0x8, RZ ;  /* 0x0000000804037824 */ /* 0x000fc600078e00ff */
[----:B------:R-:W-:Y:S02]  /*3a20*/  LOP3.LUT R0, R5, R0, RZ, 0x3c, !PT ;  /* 0x0000000005007212 */ /* 0x000fe400078e3cff */
[----:B------:R-:W-:-:S03]  /*3a30*/  LOP3.LUT R2, R2, 0x1c0, RZ, 0xc0, !PT ;  /* 0x000001c002027812 */ /* 0x000fc600078ec0ff */
[----:B------:R-:W-:Y:S01]  /*3a40*/  IMAD R0, R4, 0x200, R0 ;  /* 0x0000020004007824 */ /* 0x000fe200078e0200 */
[----:B------:R-:W-:Y:S02]  /*3a50*/  LOP3.LUT R3, R2, 0x8, R3, 0xf8, !PT ;  /* 0x0000000802037812 */ /* 0x000fe400078ef803 */
[----:B------:R-:W-:-:S04]  /*3a60*/  SHF.R.U32.HI R2, RZ, 0x3, R2 ;  /* 0x00000003ff027819 */ /* 0x000fc80000011602 */
[----:B------:R-:W-:Y:S01]  /*3a70*/  LOP3.LUT R91, R3, R2, RZ, 0x3c, !PT ;  /* 0x00000002035b7212 */ /* 0x000fe200078e3cff */
[----:B------:R-:W-:Y:S02]  /*3a80*/  IMAD.U32 R2, RZ, RZ, UR32 ;  /* 0x00000020ff027e24 */ /* 0x000fe4000f8e00ff */
[----:B------:R-:W-:-:S05]  /*3a90*/  IMAD.SHL.U32 R3, R6, 0x40, RZ ;  /* 0x0000004006037824 */ /* 0x000fca00078e00ff */
[----:B------:R-:W-:Y:S01]  /*3aa0*/  LOP3.LUT R90, R3, 0xfffffe00, RZ, 0xc0, !PT ;  /* 0xfffffe00035a7812 */ /* 0x000fe200078ec0ff */
[----:B--2---:R-:W-:-:S05]  /*3ab0*/  @P0 FMUL.FTZ R5, R8, R7 ;  /* 0x0000000708050220 */ /* 0x004fca0000410000 */
[----:B------:R-:W-:Y:S01]  /*3ac0*/  @P0 R2UR UR7, R5 ;  /* 0x00000000050702ca */ /* 0x000fe200000e0000 */
[----:B------:R-:W-:-:S04]  /*3ad0*/  IMAD.WIDE.U32 R4, R2, UR20, R242 ;  /* 0x0000001402047c25 */ /* 0x000fc8000f8e00f2 */
[----:B------:R-:W-:-:S08]  /*3ae0*/  VIADD R7, R5, UR6 ;  /* 0x0000000605077c36 */ /* 0x000fd00008000000 */
        /* <DEDUP_REMOVED lines=13> */
.L_x_2127:
[----:B------:R-:W-:Y:S05]  /*3bc0*/  BSYNC B0 ;  /* 0x0000000000007941 */ /* 0x000fea0003800000 */
.L_x_2126:
[----:B------:R4:W-:Y:S01]  /*3bd0*/  @P2 STS.128 [R212+0x6800], RZ ;  /* 0x006800ffd4002388 */ /* 0x0009e20000000c00 */
[----:B------:R-:W-:Y:S01]  /*3be0*/  USHF.L.U64.HI UR17, UR8, 0x4, UR9 ;  /* 0x0000000408117899 */ /* 0x000fe20008010209 */
[----:B------:R-:W-:Y:S01]  /*3bf0*/  BSSY B0, `(.L_x_2128) ;  /* 0x0000011000007945 */ /* 0x000fe20003800000 */
[----:B------:R-:W-:Y:S01]  /*3c00*/  USHF.L.U32 UR23, UR8, 0x4, URZ ;  /* 0x0000000408177899 */ /* 0x000fe2000800063f */
[----:B------:R-:W-:Y:S02]  /*3c10*/  LEA R9, R88, R90, 0xa ;  /* 0x0000005a58097211 */ /* 0x000fe400078e50ff */
[----:B------:R-:W-:Y:S05]  /*3c20*/  @P2 BRA `(.L_x_2129) ;  /* 0x0000000000342947 */ /* 0x000fea0003800000 */
[----:B------:R-:W-:Y:S02]  /*3c30*/  ULDC UR6, c[0x0][0x2d0] ;  /* 0x0000b40000067ab9 */ /* 0x000fe40000000800 */
[----:B------:R-:W-:-:S13]  /*3c40*/  ISETP.GE.AND P0, PT, R244, UR6, PT ;  /* 0x00000006f4007c0c */ /* 0x000fda000bf06270 */
[----:B------:R1:W-:Y:S01]  /*3c50*/  @P0 STS.128 [R212+0x6800], RZ ;  /* 0x006800ffd4000388 */ /* 0x0003e20000000c00 */
[----:B------:R-:W-:Y:S05]  /*3c60*/  @P0 BRA `(.L_x_2129) ;  /* 0x0000000000240947 */ /* 0x000fea0003800000 */
[----:B--2---:R-:W-:Y:S01]  /*3c70*/  IADD3 R3, P0, R4, UR23, RZ ;  /* 0x0000001704037c10 */ /* 0x004fe2000ff1e0ff */
        /* <DEDUP_REMOVED lines=8> */
.L_x_2129:
[----:B------:R-:W-:Y:S05]  /*3d00*/  BSYNC B0 ;  /* 0x0000000000007941 */ /* 0x000fea0003800000 */
.L_x_2128:
        /* <DEDUP_REMOVED lines=19> */
.L_x_2131:
[----:B------:R-:W-:Y:S05]  /*3e40*/  BSYNC B0 ;  /* 0x0000000000007941 */ /* 0x000fea0003800000 */
.L_x_2130:
[----:B------:R1:W-:Y:S01]  /*3e50*/  @P4 STS.128 [R212+0x7800], RZ ;  /* 0x007800ffd4004388 */ /* 0x0003e20000000c00 */
[----:B--2---:R-:W-:Y:S01]  /*3e60*/  IMAD.IADD R2, R91, 0x1, R9 ;  /* 0x000000015b027824 */ /* 0x004fe200078e0209 */
        /* <DEDUP_REMOVED lines=25> */
.L_x_2133:
[----:B------:R-:W-:Y:S05]  /*4000*/  BSYNC B0 ;  /* 0x0000000000007941 */ /* 0x000fea0003800000 */
.L_x_2132:
[----:B------:R-:W-:Y:S01]  /*4010*/  LDSM.16.M88.4 R16, [R184+0x4000] ;  /* 0x00400000b810783b */ /* 0x000fe20000000200 */
[----:B------:R-:W-:Y:S01]  /*4020*/  R2P PR, R32, 0x6 ;  /* 0x0000000620007804 */ /* 0x000fe20000000000 */
[--C-:B------:R-:W-:Y:S01]  /*4030*/  IMAD R194, R2, 0x2, R191.reuse ;  /* 0x0000000202c27824 */ /* 0x100fe200078e02bf */
[----:B------:R-:W-:Y:S01]  /*4040*/  UIADD3 UR29, UR28, -UR29, URZ ;  /* 0x8000001d1c1d7290 */ /* 0x000fe2000fffe03f */
[----:B-1----:R-:W1:Y:S01]  /*4050*/  LDSM.16.M88.4 R4, [R191+0x2000] ;  /* 0x00200000bf04783b */ /* 0x002e620000000200 */
[----:B------:R-:W-:Y:S01]  /*4060*/  VIADD R195, R184, 0x4040 ;  /* 0x00004040b8c37836 */ /* 0x000fe20000000000 */
[----:B------:R-:W-:Y:S01]  /*4070*/  SEL R0, R12, 0xffffffe0, !P1 ;  /* 0xffffffe00c007807 */ /* 0x000fe20004800000 */
[----:B------:R-:W-:Y:S01]  /*4080*/  IMAD R192, R3, 0x2, R191 ;  /* 0x0000000203c07824 */ /* 0x000fe200078e02bf */
[----:B------:R-:W5:Y:S01]  /*4090*/  LDSM.16.M88.4 R24, [R184+0x5000] ;  /* 0x00500000b818783b */ /* 0x000f620000000200 */
[----:B------:R-:W-:Y:S01]  /*40a0*/  IMAD.SHL.U32 R152, R152, 0x2, RZ ;  /* 0x0000000298987824 */ /* 0x000fe200078e00ff */
[----:B------:R-:W3:Y:S01]  /*40b0*/  LDC.U8 R199, c[0x0][0x388] ;  /* 0x0000e200ffc77b82 */ /* 0x000ee20000000000 */
[----:B------:R-:W-:Y:S01]  /*40c0*/  IMAD.IADD R190, R184, 0x1, R0 ;  /* 0x00000001b8be7824 */ /* 0x000fe200078e0200 */
[----:B------:R-:W4:Y:S01]  /*40d0*/  LDSM.16.M88.4 R20, [R184+0x5800] ;  /* 0x00580000b814783b */ /* 0x000f220000000200 */
[----:B------:R-:W-:Y:S01]  /*40e0*/  IMAD R193, R2, 0x2, R192 ;  /* 0x0000000202c17824 */ /* 0x000fe200078e02c0 */
[----:B------:R-:W-:Y:S01]  /*40f0*/  LOP3.LUT R153, R152, 0x6, RZ, 0xc0, !PT ;  /* 0x0000000698997812 */ /* 0x000fe200078ec0ff */
[----:B------:R-:W-:Y:S01]  /*4100*/  UMOV UR37, UR32 ;  /* 0x0000002000257c82 */ /* 0x000fe20008000000 */
[----:B------:R-:W2:Y:S01]  /*4110*/  LDSM.16.M88.4 R8, [R191] ;  /* 0x00000000bf08783b */ /* 0x000ea20000000200 */
[----:B------:R-:W-:-:S02]  /*4120*/  UISETP.GT.AND UP0, UPT, UR37, UR12, UPT ;  /* 0x0000000c2500728c */ /* 0x000fc4000bf04270 */
[----:B------:R-:W-:Y:S01]  /*4130*/  UIADD3 UR39, UR31, 0x646e171e, URZ ;  /* 0x646e171e1f277890 */ /* 0x000fe2000fffe03f */
[----:B------:R-:W2:Y:S01]  /*4140*/  LDSM.16.M88.4 R28, [R184+0x4800] ;  /* 0x00480000b81c783b */ /* 0x000ea20000000200 */
[----:B------:R-:W-:-:S03]  /*4150*/  UIADD3 UR38, UR30, -0x4ab325aa, URZ ;  /* 0xb54cda561e267890 */ /* 0x000fc6000fffe03f */
[----:B------:R-:W-:Y:S04]  /*4160*/  LDSM.16.M88.4 R12, [R194+0x2000] ;  /* 0x00200000c20c783b */ /* 0x000fe80000000200 */
[----:B------:R-:W2:Y:S04]  /*4170*/  LDSM.16.M88.4 R48, [R190+0x4000] ;  /* 0x00400000be30783b */ /* 0x000ea80000000200 */
[----:B------:R-:W2:Y:S01]  /*4180*/  LDSM.16.M88.4 R60, [R190+0x5000] ;  /* 0x00500000be3c783b */ /* 0x000ea20000000200 */
[----:B---3--:R-:W-:-:S03]  /*4190*/  IMAD R172, R199, 0x10000, R199 ;  /* 0x00010000c7ac7824 */ /* 0x008fc600078e02c7 */
[----:B------:R-:W3:Y:S04]  /*41a0*/  LDSM.16.M88.4 R76, [R190+0x5800] ;  /* 0x00580000be4c783b */ /* 0x000ee80000000200 */
[----:B------:R-:W3:Y:S01]  /*41b0*/  LDSM.16.M88.4 R44, [R190+0x4800] ;  /* 0x00480000be2c783b */ /* 0x000ee20000000200 */
[C---:B-1----:R-:W-:Y:S03]  /*41c0*/  HMMA.16816.F32.BF16 R72, R4.reuse, R16, RZ ;  /* 0x000000100448723c */ /* 0x042fe600000418ff */
[----:B------:R-:W0:Y:S03]  /*41d0*/  LDGDEPBAR ;  /* 0x00000000000079af */ /* 0x000e260000000000 */
[C---:B------:R-:W-:Y:S06]  /*41e0*/  HMMA.16816.F32.BF16 R68, R4.reuse, R18, RZ ;  /* 0x000000120444723c */ /* 0x040fec00000418ff */
[C---:B-----5:R-:W-:Y:S06]  /*41f0*/  HMMA.16816.F32.BF16 R40, R4.reuse, R24, RZ ;  /* 0x000000180428723c */ /* 0x060fec00000418ff */
[C---:B----4-:R-:W-:Y:S06]  /*4200*/  HMMA.16816.F32.BF16 R36, R4.reuse, R20, RZ ;  /* 0x000000140424723c */ /* 0x050fec00000418ff */
[----:B------:R-:W-:Y:S06]  /*4210*/  HMMA.16816.F32.BF16 R32, R4, R22, RZ ;  /* 0x000000160420723c */ /* 0x000fec00000418ff */
[C---:B--2---:R-:W-:Y:S06]  /*4220*/  HMMA.16816.F32.BF16 R100, R8.reuse, R16, RZ ;  /* 0x000000100864723c */ /* 0x044fec00000418ff */
[----:B------:R-:W-:Y:S01]  /*4230*/  HMMA.16816.F32.BF16 R96, R8, R18, RZ ;  /* 0x000000120860723c */ /* 0x000fe200000418ff */
[----:B------:R-:W1:Y:S05]  /*4240*/  LDSM.16.M88.4 R16, [R194] ;  /* 0x00000000c210783b */ /* 0x000e6a0000000200 */
[C---:B------:R-:W-:Y:S06]  /*4250*/  HMMA.16816.F32.BF16 R56, R4.reuse, R28, RZ ;  /* 0x0000001c0438723c */ /* 0x040fec00000418ff */
[C---:B------:R-:W-:Y:S06]  /*4260*/  HMMA.16816.F32.BF16 R52, R4.reuse, R30, RZ ;  /* 0x0000001e0434723c */ /* 0x040fec00000418ff */
[----:B------:R-:W-:Y:S06]  /*4270*/  HMMA.16816.F32.BF16 R64, R4, R26, RZ ;  /* 0x0000001a0440723c */ /* 0x000fec00000418ff */
[----:B------:R-:W-:Y:S01]  /*4280*/  HMMA.16816.F32.BF16 R80, R8, R24, RZ ;  /* 0x000000180850723c */ /* 0x000fe200000418ff */
[----:B------:R-:W-:-:S04]  /*4290*/  VIADD R4, R184, 0x4000 ;  /* 0x00004000b8047836 */ /* 0x000fc80000000000 */
[----:B------:R-:W-:Y:S01]  /*42a0*/  @P2 VIADD R195, R4, 0xffffffc0 ;  /* 0xffffffc004c32836 */ /* 0x000fe20000000000 */
[----:B------:R-:W-:Y:S01]  /*42b0*/  HMMA.16816.F32.BF16 R104, R8, R26, RZ ;  /* 0x0000001a0868723c */ /* 0x000fe200000418ff */
[----:B------:R-:W-:Y:S02]  /*42c0*/  LDSM.16.M88.4 R4, [R193+0x2000] ;  /* 0x00200000c104783b */ /* 0x000fe40000000200 */
[----:B------:R-:W-:Y:S01]  /*42d0*/  IMAD.IADD R189, R0, 0x1, R195 ;  /* 0x0000000100bd7824 */ /* 0x000fe200078e02c3 */
[----:B------:R-:W-:Y:S01]  /*42e0*/  SHF.R.S32.HI R0, RZ, 0x1f, R89 ;  /* 0x0000001fff007819 */ /* 0x000fe20000011459 */
[C---:B------:R-:W-:Y:S01]  /*42f0*/  VIADD R198, R195.reuse, 0x800 ;  /* 0x00000800c3c67836 */ /* 0x040fe20000000000 */
[----:B------:R-:W-:Y:S01]  /*4300*/  HMMA.16816.F32.BF16 R148, R12, R48, R72 ;  /* 0x000000300c94723c */ /* 0x000fe20000041848 */
[C---:B------:R-:W-:Y:S01]  /*4310*/  VIADD R197, R195.reuse, 0x1000 ;  /* 0x00001000c3c57836 */ /* 0x040fe20000000000 */
[----:B------:R-:W-:Y:S01]  /*4320*/  LEA.HI R0, R0, R89, RZ, 0x2 ;  /* 0x0000005900007211 */ /* 0x000fe200078f10ff */
[----:B------:R-:W-:-:S03]  /*4330*/  VIADD R196, R195, 0x1800 ;  /* 0x00001800c3c47836 */ /* 0x000fc60000000000 */
[----:B------:R-:W-:Y:S01]  /*4340*/  HMMA.16816.F32.BF16 R144, R12, R50, R68 ;  /* 0x000000320c90723c */ /* 0x000fe20000041844 */
[----:B------:R-:W-:-:S05]  /*4350*/  SHF.R.S32.HI R0, RZ, 0x2, R0 ;  /* 0x00000002ff007819 */ /* 0x000fca0000011400 */
[C---:B------:R-:W-:Y:S06]  /*4360*/  HMMA.16816.F32.BF16 R84, R8.reuse, R28, RZ ;  /* 0x0000001c0854723c */ /* 0x040fec00000418ff */
[C---:B------:R-:W-:Y:S01]  /*4370*/  HMMA.16816.F32.BF16 R92, R8.reuse, R30, RZ ;  /* 0x0000001e085c723c */ /* 0x040fe200000418ff */
[----:B------:R-:W-:Y:S05]  /*4380*/  LDSM.16.M88.4 R28, [R195+0x1800] ;  /* 0x00180000c31c783b */ /* 0x000fea0000000200 */
[C---:B------:R-:W-:Y:S06]  /*4390*/  HMMA.16816.F32.BF16 R24, R8.reuse, R20, RZ ;  /* 0x000000140818723c */ /* 0x040fec00000418ff */
[----:B------:R-:W-:Y:S01]  /*43a0*/  HMMA.16816.F32.BF16 R116, R8, R22, RZ ;  /* 0x000000160874723c */ /* 0x000fe200000418ff */
[----:B------:R-:W-:Y:S04]  /*43b0*/  LDSM.16.M88.4 R8, [R192+0x2000] ;  /* 0x00200000c008783b */ /* 0x000fe80000000200 */
[----:B------:R-:W-:Y:S01]  /*43c0*/  LDSM.16.M88.4 R20, [R189+0x800] ;  /* 0x00080000bd14783b */ /* 0x000fe20000000200 */
[C---:B------:R-:W-:Y:S03]  /*43d0*/  HMMA.16816.F32.BF16 R132, R12.reuse, R60, R40 ;  /* 0x0000003c0c84723c */ /* 0x040fe60000041828 */
[----:B------:R-:W2:Y:S03]  /*43e0*/  LDSM.16.M88.4 R40, [R195] ;  /* 0x00000000c328783b */ /* 0x000ea60000000200 */
[C---:B---3--:R-:W-:Y:S01]  /*43f0*/  HMMA.16816.F32.BF16 R72, R12.reuse, R76, R36 ;  /* 0x0000004c0c48723c */ /* 0x048fe20000041824 */
[----:B------:R-:W3:Y:S05]  /*4400*/  LDSM.16.M88.4 R36, [R195+0x800] ;  /* 0x00080000c324783b */ /* 0x000eea0000000200 */
[C---:B------:R-:W-:Y:S01]  /*4410*/  HMMA.16816.F32.BF16 R68, R12.reuse, R78, R32 ;  /* 0x0000004e0c44723c */ /* 0x040fe20000041820 */
[----:B------:R-:W4:Y:S05]  /*4420*/  LDSM.16.M88.4 R32, [R195+0x1000] ;  /* 0x00100000c320783b */ /* 0x000f2a0000000200 */
[C---:B------:R-:W-:Y:S06]  /*4430*/  HMMA.16816.F32.BF16 R140, R12.reuse, R44, R56 ;  /* 0x0000002c0c8c723c */ /* 0x040fec0000041838 */
[C---:B------:R-:W-:Y:S06]  /*4440*/  HMMA.16816.F32.BF16 R136, R12.reuse, R46, R52 ;  /* 0x0000002e0c88723c */ /* 0x040fec0000041834 */
[----:B------:R-:W-:Y:S01]  /*4450*/  HMMA.16816.F32.BF16 R128, R12, R62, R64 ;  /* 0x0000003e0c80723c */ /* 0x000fe20000041840 */
[----:B------:R-:W5:Y:S05]  /*4460*/  LDSM.16.M88.4 R12, [R192] ;  /* 0x00000000c00c783b */ /* 0x000f6a0000000200 */
[C---:B-1----:R-:W-:Y:S06]  /*4470*/  HMMA.16816.F32.BF16 R108, R16.reuse, R48, R100 ;  /* 0x00000030106c723c */ /* 0x042fec0000041864 */
[C---:B------:R-:W-:Y:S06]  /*4480*/  HMMA.16816.F32.BF16 R112, R16.reuse, R44, R84 ;  /* 0x0000002c1070723c */ /* 0x040fec0000041854 */
[C---:B------:R-:W-:Y:S01]  /*4490*/  HMMA.16816.F32.BF16 R124, R16.reuse, R76, R24 ;  /* 0x0000004c107c723c */ /* 0x040fe20000041818 */
[----:B------:R-:W1:Y:S05]  /*44a0*/  LDSM.16.M88.4 R24, [R189] ;  /* 0x00000000bd18783b */ /* 0x000e6a0000000200 */
[C---:B------:R-:W-:Y:S01]  /*44b0*/  HMMA.16816.F32.BF16 R52, R16.reuse, R50, R96 ;  /* 0x000000321034723c */ /* 0x040fe20000041860 */
[----:B------:R-:W-:Y:S05]  /*44c0*/  LDSM.16.M88.4 R48, [R189+0x1800] ;  /* 0x00180000bd30783b */ /* 0x000fea0000000200 */
[C---:B------:R-:W-:Y:S01]  /*44d0*/  HMMA.16816.F32.BF16 R56, R16.reuse, R46, R92 ;  /* 0x0000002e1038723c */ /* 0x040fe2000004185c */
[----:B------:R-:W1:Y:S05]  /*44e0*/  LDSM.16.M88.4 R44, [R189+0x1000] ;  /* 0x00100000bd2c783b */ /* 0x000e6a0000000200 */
[C---:B------:R-:W-:Y:S06]  /*44f0*/  HMMA.16816.F32.BF16 R120, R16.reuse, R60, R80 ;  /* 0x0000003c1078723c */ /* 0x040fec0000041850 */
[C---:B------:R-:W-:Y:S06]  /*4500*/  HMMA.16816.F32.BF16 R64, R16.reuse, R62, R104 ;  /* 0x0000003e1040723c */ /* 0x040fec0000041868 */
[----:B------:R-:W-:Y:S01]  /*4510*/  HMMA.16816.F32.BF16 R76, R16, R78, R116 ;  /* 0x0000004e104c723c */ /* 0x000fe20000041874 */
[----:B------:R-:W1:Y:S01]  /*4520*/  LDSM.16.M88.4 R16, [R193] ;  /* 0x00000000c110783b */ /* 0x000e620000000200 */
[----:B------:R-:W-:-:S04]  /*4530*/  DEPBAR.LE SB0, 0x0 ;  /* 0x000080000000791a */ /* 0x000fc80000000000 */
[C---:B--2---:R-:W-:Y:S06]  /*4540*/  HMMA.16816.F32.BF16 R104, R8.reuse, R40, R148 ;  /* 0x000000280868723c */ /* 0x044fec0000041894 */
[C---:B---3--:R-:W-:Y:S06]  /*4550*/  HMMA.16816.F32.BF16 R96, R8.reuse, R36, R140 ;  /* 0x000000240860723c */ /* 0x048fec000004188c */
[C---:B----4-:R-:W-:Y:S06]  /*4560*/  HMMA.16816.F32.BF16 R84, R8.reuse, R32, R132 ;  /* 0x000000200854723c */ /* 0x050fec0000041884 */
[C---:B------:R-:W-:Y:S06]  /*4570*/  HMMA.16816.F32.BF16 R72, R8.reuse, R28, R72 ;  /* 0x0000001c0848723c */ /* 0x040fec0000041848 */
[C---:B------:R-:W-:Y:S06]  /*4580*/  HMMA.16816.F32.BF16 R100, R8.reuse, R42, R144 ;  /* 0x0000002a0864723c */ /* 0x040fec0000041890 */
[C---:B------:R-:W-:Y:S06]  /*4590*/  HMMA.16816.F32.BF16 R92, R8.reuse, R38, R136 ;  /* 0x00000026085c723c */ /* 0x040fec0000041888 */
        /* <DEDUP_REMOVED lines=8> */
[----:B------:R-:W-:Y:S06]  /*4620*/  HMMA.16816.F32.BF16 R28, R12, R30, R76 ;  /* 0x0000001e0c1c723c */ /* 0x000fec000004184c */
[C---:B-1----:R-:W-:Y:S06]  /*4630*/  HMMA.16816.F32.BF16 R104, R4.reuse, R24, R104 ;  /* 0x000000180468723c */ /* 0x042fec0000041868 */
        /* <DEDUP_REMOVED lines=8> */
[----:B------:R-:W-:Y:S01]  /*46c0*/  LEA R6, R88, UR25, 0x4 ;  /* 0x0000001958067c11 */ /* 0x000fe2000f8e20ff */
[----:B------:R-:W-:-:S02]  /*46d0*/  IMAD.U32 R4, RZ, RZ, UR14 ;  /* 0x0000000eff047e24 */ /* 0x000fc4000f8e00ff */
[----:B------:R-:W-:Y:S02]  /*46e0*/  IMAD.U32 R7, RZ, RZ, UR28 ;  /* 0x0000001cff077e24 */ /* 0x000fe4000f8e00ff */
[----:B------:R-:W-:Y:S01]  /*46f0*/  IMAD.IADD R6, R0, 0x1, R6 ;  /* 0x0000000100067824 */ /* 0x000fe200078e0206 */
[C---:B------:R-:W-:Y:S01]  /*4700*/  HMMA.16816.F32.BF16 R64, R16.reuse, R44, R8 ;  /* 0x0000002c1040723c */ /* 0x040fe20000041808 */
[----:B------:R-:W-:Y:S02]  /*4710*/  IMAD R174, R4, 0x8, R88 ;  /* 0x0000000804ae7824 */ /* 0x000fe400078e0258 */
[----:B------:R-:W-:Y:S01]  /*4720*/  IMAD.U32 R4, RZ, RZ, UR32 ;  /* 0x00000020ff047e24 */ /* 0x000fe2000f8e00ff */
[----:B------:R-:W-:Y:S01]  /*4730*/  VIADDMNMX R211, R6, UR24, R7, PT ;  /* 0x0000001806d37c46 */ /* 0x000fe2000b800107 */
[----:B------:R-:W-:Y:S01]  /*4740*/  IMAD.U32 R7, RZ, RZ, UR29 ;  /* 0x0000001dff077e24 */ /* 0x000fe2000f8e00ff */
[C---:B------:R-:W-:Y:S01]  /*4750*/  HMMA.16816.F32.BF16 R60, R16.reuse, R24, R60 ;  /* 0x00000018103c723c */ /* 0x040fe2000004183c */
[----:B------:R-:W-:Y:S01]  /*4760*/  IMAD.U32 R8, RZ, RZ, UR24 ;  /* 0x00000018ff087e24 */ /* 0x000fe2000f8e00ff */
[----:B------:R1:W-:Y:S01]  /*4770*/  STL [R1], R174 ;  /* 0x000000ae01007387 */ /* 0x0003e20000100800 */
[----:B------:R-:W-:Y:S01]  /*4780*/  IMAD R4, R4, 0x40, R153 ;  /* 0x0000004004047824 */ /* 0x000fe200078e0299 */
[C-C-:B------:R-:W-:Y:S01]  /*4790*/  IADD3 R206, R7.reuse, 0x8, R6.reuse ;  /* 0x0000000807ce7810 */ /* 0x140fe20007ffe006 */
[----:B------:R-:W-:Y:S01]  /*47a0*/  VIADD R202, R6, UR29 ;  /* 0x0000001d06ca7c36 */ /* 0x000fe20008000000 */
[--C-:B------:R-:W-:Y:S01]  /*47b0*/  IADD3 R13, R8, 0x8, R6.reuse ;  /* 0x00000008080d7810 */ /* 0x100fe20007ffe006 */
[----:B------:R-:W-:Y:S01]  /*47c0*/  VIADD R5, R4, 0x1 ;  /* 0x0000000104057836 */ /* 0x000fe20000000000 */
[C-C-:B------:R-:W-:Y:S01]  /*47d0*/  IADD3 R15, R8.reuse, 0x40, R6.reuse ;  /* 0x00000040080f7810 */ /* 0x140fe20007ffe006 */
[C---:B------:R-:W-:Y:S01]  /*47e0*/  HMMA.16816.F32.BF16 R52, R16.reuse, R26, R52 ;  /* 0x0000001a1034723c */ /* 0x040fe20000041834 */
[----:B------:R-:W-:Y:S01]  /*47f0*/  IADD3 R14, R8, 0x48, R6 ;  /* 0x00000048080e7810 */ /* 0x000fe20007ffe006 */
[C---:B------:R-:W-:Y:S01]  /*4800*/  IMAD.IADD R8, R202.reuse, 0x1, -R4 ;  /* 0x00000001ca087824 */ /* 0x040fe200078e0a04 */
[C-C-:B------:R-:W-:Y:S01]  /*4810*/  IADD3 R205, R7.reuse, 0x40, R6.reuse ;  /* 0x0000004007cd7810 */ /* 0x140fe20007ffe006 */
[----:B------:R-:W-:Y:S01]  /*4820*/  IMAD.IADD R10, R202, 0x1, -R5 ;  /* 0x00000001ca0a7824 */ /* 0x000fe200078e0a05 */
[----:B------:R-:W-:Y:S01]  /*4830*/  IADD3 R207, R7, 0x48, R6 ;  /* 0x0000004807cf7810 */ /* 0x000fe20007ffe006 */
[--C-:B------:R-:W-:Y:S01]  /*4840*/  IMAD.IADD R7, R206, 0x1, -R4.reuse ;  /* 0x00000001ce077824 */ /* 0x100fe200078e0a04 */
[----:B------:R-:W-:Y:S01]  /*4850*/  IABS R6, R8 ;  /* 0x0000000800067213 */ /* 0x000fe20000000000 */
[--C-:B------:R-:W-:Y:S01]  /*4860*/  IMAD.IADD R8, R205, 0x1, -R4.reuse ;  /* 0x00000001cd087824 */ /* 0x100fe200078e0a04 */
[----:B------:R-:W-:Y:S01]  /*4870*/  IABS R10, R10 ;  /* 0x0000000a000a7213 */ /* 0x000fe20000000000 */
[----:B------:R-:W-:Y:S01]  /*4880*/  IMAD.IADD R9, R207, 0x1, -R4 ;  /* 0x00000001cf097824 */ /* 0x000fe200078e0a04 */
[----:B------:R-:W-:Y:S01]  /*4890*/  IABS R7, R7 ;  /* 0x0000000700077213 */ /* 0x000fe20000000000 */
[----:B------:R-:W-:Y:S01]  /*48a0*/  IMAD.MOV.U32 R12, RZ, RZ, R6 ;  /* 0x000000ffff0c7224 */ /* 0x000fe200078e0006 */
[----:B------:R-:W-:Y:S01]  /*48b0*/  IABS R6, R8 ;  /* 0x0000000800067213 */ /* 0x000fe20000000000 */
[----:B------:R-:W-:Y:S01]  /*48c0*/  IMAD.MOV.U32 R11, RZ, RZ, R10 ;  /* 0x000000ffff0b7224 */ /* 0x000fe200078e000a */
[----:B------:R-:W-:Y:S01]  /*48d0*/  IABS R8, R9 ;  /* 0x0000000900087213 */ /* 0x000fe20000000000 */
[----:B------:R-:W-:Y:S01]  /*48e0*/  IMAD.MOV.U32 R9, RZ, RZ, R7 ;  /* 0x000000ffff097224 */ /* 0x000fe200078e0007 */
[----:B------:R-:W-:Y:S01]  /*48f0*/  VIMNMX R208, R14, UR28, PT ;  /* 0x0000001c0ed07c48 */ /* 0x000fe2000bfe0100 */
[----:B------:R-:W-:Y:S01]  /*4900*/  IMAD.MOV.U32 R7, RZ, RZ, R6 ;  /* 0x000000ffff077224 */ /* 0x000fe200078e0006 */
[----:B------:R-:W-:Y:S01]  /*4910*/  VIMNMX R210, R13, UR28, PT ;  /* 0x0000001c0dd27c48 */ /* 0x000fe2000bfe0100 */
[----:B------:R-:W-:Y:S01]  /*4920*/  IMAD.MOV.U32 R6, RZ, RZ, R8 ;  /* 0x000000ffff067224 */ /* 0x000fe200078e0008 */
[----:B------:R-:W-:Y:S01]  /*4930*/  I2FP.F32.S32 R9, R9 ;  /* 0x0000000900097245 */ /* 0x000fe20000201400 */
[----:B------:R-:W-:Y:S01]  /*4940*/  HMMA.16816.F32.BF16 R40, R16, R20, R40 ;  /* 0x000000141028723c */ /* 0x000fe20000041828 */
[----:B------:R-:W-:Y:S01]  /*4950*/  I2FP.F32.S32 R8, R7 ;  /* 0x0000000700087245 */ /* 0x000fe20000201400 */
[----:B------:R-:W-:Y:S01]  /*4960*/  IMAD.IADD R0, R90, 0x1, R91 ;  /* 0x000000015a007824 */ /* 0x000fe200078e025b */
[----:B------:R-:W-:-:S02]  /*4970*/  I2FP.F32.S32 R6, R6 ;  /* 0x0000000600067245 */ /* 0x000fc40000201400 */
[----:B------:R-:W-:Y:S01]  /*4980*/  I2FP.F32.S32 R7, R11 ;  /* 0x0000000b00077245 */ /* 0x000fe20000201400 */
[C---:B------:R-:W-:Y:S01]  /*4990*/  HMMA.16816.F32.BF16 R36, R16.reuse, R22, R36 ;  /* 0x000000161024723c */ /* 0x040fe20000041824 */
[----:B------:R-:W-:Y:S02]  /*49a0*/  VIMNMX R209, R15, UR28, PT ;  /* 0x0000001c0fd17c48 */ /* 0x000fe4000bfe0100 */
[----:B------:R-:W-:Y:S01]  /*49b0*/  I2FP.F32.S32 R10, R12 ;  /* 0x0000000c000a7245 */ /* 0x000fe20000201400 */
[----:B------:R-:W-:Y:S01]  /*49c0*/  FFMA.FTZ R12, R6, -UR21, R106 ;  /* 0x80000015060c7c23 */ /* 0x000fe2000801006a */
[----:B------:R-:W-:Y:S01]  /*49d0*/  FFMA.FTZ R11, R7, -UR21, R61 ;  /* 0x80000015070b7c23 */ /* 0x000fe2000801003d */
[----:B------:R-:W-:Y:S01]  /*49e0*/  HMMA.16816.F32.BF16 R68, R16, R46, R32 ;  /* 0x0000002e1044723c */ /* 0x000fe20000041820 */
[----:B------:R-:W-:Y:S01]  /*49f0*/  VIADD R6, R4, 0x8 ;  /* 0x0000000804067836 */ /* 0x000fe20000000000 */
[----:B------:R-:W-:Y:S01]  /*4a00*/  ISETP.GE.AND P0, PT, R5, R208, PT ;  /* 0x000000d00500720c */ /* 0x000fe20003f06270 */
[----:B------:R-:W-:Y:S01]  /*4a10*/  IMAD.IADD R7, R206, 0x1, -R5 ;  /* 0x00000001ce077824 */ /* 0x000fe200078e0a05 */
[----:B------:R-:W-:-:S02]  /*4a20*/  VIADDMNMX R200, R207, -UR18, RZ, !PT ;  /* 0x80000012cfc87c46 */ /* 0x000fc4000f8001ff */
[C---:B------:R-:W-:Y:S01]  /*4a30*/  HMMA.16816.F32.BF16 R56, R16.reuse, R48, R56 ;  /* 0x000000301038723c */ /* 0x040fe20000041838 */
[C---:B------:R-:W-:Y:S02]  /*4a40*/  ISETP.GE.AND P3, PT, R5.reuse, R211, PT ;  /* 0x000000d30500720c */ /* 0x040fe40003f66270 */
[----:B------:R-:W-:Y:S02]  /*4a50*/  VIADDMNMX R204, R202, -UR18, RZ, !PT ;  /* 0x80000012cacc7c46 */ /* 0x000fe4000f8001ff */
[C---:B------:R-:W-:Y:S01]  /*4a60*/  ISETP.GE.AND P2, PT, R5.reuse, R210, PT ;  /* 0x000000d20500720c */ /* 0x040fe20003f46270 */
[----:B------:R-:W-:Y:S01]  /*4a70*/  HMMA.16816.F32.BF16 R72, R16, R50, R28 ;  /* 0x000000321048723c */ /* 0x000fe2000004181c */
[----:B------:R-:W-:Y:S02]  /*4a80*/  ISETP.GE.AND P1, PT, R5, R209, PT ;  /* 0x000000d10500720c */ /* 0x000fe40003f26270 */
[----:B------:R-:W-:Y:S02]  /*4a90*/  VIADDMNMX R203, R206, -UR18, RZ, !PT ;  /* 0x80000012cecb7c46 */ /* 0x000fe4000f8001ff */
[----:B------:R-:W-:-:S02]  /*4aa0*/  VIADDMNMX R201, R205, -UR18, RZ, !PT ;  /* 0x80000012cdc97c46 */ /* 0x000fc4000f8001ff */
[----:B------:R-:W-:Y:S01]  /*4ab0*/  FFMA.FTZ R17, R9, -UR21, R62 ;  /* 0x8000001509117c23 */ /* 0x000fe2000801003e */
[----:B------:R-:W-:Y:S01]  /*4ac0*/  FFMA.FTZ R16, R8, -UR21, R104 ;  /* 0x8000001508107c23 */ /* 0x000fe20008010068 */
[--C-:B------:R-:W-:Y:S02]  /*4ad0*/  IMAD.IADD R9, R205, 0x1, -R5.reuse ;  /* 0x00000001cd097824 */ /* 0x100fe400078e0a05 */
[----:B------:R-:W-:Y:S01]  /*4ae0*/  FFMA.FTZ R18, R10, -UR21, R60 ;  /* 0x800000150a127c23 */ /* 0x000fe2000801003c */
[----:B------:R-:W-:Y:S01]  /*4af0*/  IMAD.IADD R8, R207, 0x1, -R5 ;  /* 0x00000001cf087824 */ /* 0x000fe200078e0a05 */
[----:B------:R-:W-:Y:S01]  /*4b00*/  BAR.SYNC.DEFER_BLOCKING 0x0 ;  /* 0x0000000000007b1d */ /* 0x000fe20000010000 */
[C---:B------:R-:W-:Y:S01]  /*4b10*/  ISETP.LT.OR P0, PT, R5.reuse, R200, P0 ;  /* 0x000000c80500720c */ /* 0x040fe20000701670 */
[----:B------:R-:W-:Y:S01]  /*4b20*/  IMAD.IADD R10, R202, 0x1, -R6 ;  /* 0x00000001ca0a7824 */ /* 0x000fe200078e0a06 */
[C---:B------:R-:W-:Y:S02]  /*4b30*/  ISETP.LT.OR P4, PT, R5.reuse, R204, P3 ;  /* 0x000000cc0500720c */ /* 0x040fe40001f81670 */
[----:B------:R-:W-:-:S02]  /*4b40*/  ISETP.LT.OR P2, PT, R5, R203, P2 ;  /* 0x000000cb0500720c */ /* 0x000fc40001741670 */
[----:B------:R-:W-:Y:S02]  /*4b50*/  ISETP.LT.OR P1, PT, R5, R201, P1 ;  /* 0x000000c90500720c */ /* 0x000fe40000f21670 */
[----:B------:R-:W-:Y:S02]  /*4b60*/  IABS R7, R7 ;  /* 0x0000000700077213 */ /* 0x000fe40000000000 */
[----:B------:R-:W-:Y:S02]  /*4b70*/  IABS R5, R9 ;  /* 0x0000000900057213 */ /* 0x000fe40000000000 */
[----:B------:R-:W-:Y:S02]  /*4b80*/  IABS R8, R8 ;  /* 0x0000000800087213 */ /* 0x000fe40000000000 */
[----:B------:R-:W-:Y:S02]  /*4b90*/  P2R R14, PR, RZ, 0x1 ;  /* 0x00000001ff0e7803 */ /* 0x000fe40000000000 */
[----:B------:R-:W-:Y:S01]  /*4ba0*/  IABS R9, R10 ;  /* 0x0000000a00097213 */ /* 0x000fe20000000000 */
[----:B------:R-:W-:Y:S01]  /*4bb0*/  IMAD.MOV.U32 R10, RZ, RZ, R7 ;  /* 0x000000ffff0a7224 */ /* 0x000fe200078e0007 */
[C---:B------:R-:W-:Y:S01]  /*4bc0*/  ISETP.GE.AND P0, PT, R4.reuse, R211, PT ;  /* 0x000000d30400720c */ /* 0x040fe20003f06270 */
[----:B------:R-:W-:Y:S01]  /*4bd0*/  IMAD.MOV.U32 R7, RZ, RZ, R5 ;  /* 0x000000ffff077224 */ /* 0x000fe200078e0005 */
[----:B------:R-:W-:Y:S01]  /*4be0*/  P2R R13, PR, RZ, 0x4 ;  /* 0x00000004ff0d7803 */ /* 0x000fe20000000000 */
[----:B------:R-:W-:Y:S01]  /*4bf0*/  IMAD.MOV.U32 R5, RZ, RZ, R8 ;  /* 0x000000ffff057224 */ /* 0x000fe200078e0008 */
[C---:B------:R-:W-:Y:S01]  /*4c00*/  ISETP.LT.OR P0, PT, R4.reuse, R204, P0 ;  /* 0x000000cc0400720c */ /* 0x040fe20000701670 */
[----:B------:R-:W-:Y:S01]  /*4c10*/  IMAD.MOV.U32 R8, RZ, RZ, R9 ;  /* 0x000000ffff087224 */ /* 0x000fe200078e0009 */
[----:B------:R-:W-:-:S02]  /*4c20*/  ISETP.GE.AND P2, PT, R4, R210, PT ;  /* 0x000000d20400720c */ /* 0x000fc40003f46270 */
[----:B------:R-:W-:Y:S02]  /*4c30*/  P2R R15, PR, RZ, 0x2 ;  /* 0x00000002ff0f7803 */ /* 0x000fe40000000000 */
[----:B------:R-:W-:Y:S02]  /*4c40*/  I2FP.F32.S32 R5, R5 ;  /* 0x0000000500057245 */ /* 0x000fe40000201400 */
[----:B------:R-:W-:Y:S02]  /*4c50*/  FSEL R31, R18, -INF , !P0 ;  /* 0xff800000121f7808 */ /* 0x000fe40004000000 */
[C---:B------:R-:W-:Y:S01]  /*4c60*/  ISETP.LT.OR P2, PT, R4.reuse, R203, P2 ;  /* 0x000000cb0400720c */ /* 0x040fe20001741670 */
[----:B------:R-:W-:Y:S01]  /*4c70*/  FFMA.FTZ R20, R5, -UR21, R107 ;  /* 0x8000001505147c23 */ /* 0x000fe2000801006b */
[C---:B------:R-:W-:Y:S01]  /*4c80*/  ISETP.GE.AND P1, PT, R4.reuse, R209, PT ;  /* 0x000000d10400720c */ /* 0x040fe20003f26270 */
[C---:B------:R-:W-:Y:S01]  /*4c90*/  VIADD R5, R4.reuse, 0x9 ;  /* 0x0000000904057836 */ /* 0x040fe20000000000 */
[----:B------:R-:W-:-:S02]  /*4ca0*/  ISETP.GE.AND P0, PT, R4, R208, PT ;  /* 0x000000d00400720c */ /* 0x000fc40003f06270 */
[----:B------:R-:W-:Y:S02]  /*4cb0*/  I2FP.F32.S32 R9, R7 ;  /* 0x0000000700097245 */ /* 0x000fe40000201400 */
[----:B------:R-:W-:Y:S01]  /*4cc0*/  I2FP.F32.S32 R7, R8 ;  /* 0x0000000800077245 */ /* 0x000fe20000201400 */
[----:B------:R-:W-:Y:S01]  /*4cd0*/  IMAD.IADD R8, R202, 0x1, -R5 ;  /* 0x00000001ca087824 */ /* 0x000fe200078e0a05 */
[----:B------:R-:W-:Y:S01]  /*4ce0*/  FSEL R49, R17, -INF , !P2 ;  /* 0xff80000011317808 */ /* 0x000fe20005000000 */
[----:B------:R-:W-:Y:S01]  /*4cf0*/  FFMA.FTZ R21, R9, -UR21, R105 ;  /* 0x8000001509157c23 */ /* 0x000fe20008010069 */
[----:B------:R-:W-:Y:S01]  /*4d00*/  I2FP.F32.S32 R10, R10 ;  /* 0x0000000a000a7245 */ /* 0x000fe20000201400 */
[----:B------:R-:W-:Y:S01]  /*4d10*/  FFMA.FTZ R19, R7, -UR21, R52 ;  /* 0x8000001507137c23 */ /* 0x000fe20008010034 */
[----:B------:R-:W-:Y:S01]  /*4d20*/  ISETP.LT.OR P1, PT, R4, R201, P1 ;  /* 0x000000c90400720c */ /* 0x000fe20000f21670 */
[--C-:B------:R-:W-:Y:S01]  /*4d30*/  IMAD.IADD R7, R206, 0x1, -R6.reuse ;  /* 0x00000001ce077824 */ /* 0x100fe200078e0a06 */
[----:B------:R-:W-:Y:S01]  /*4d40*/  ISETP.LT.OR P0, PT, R4, R200, P0 ;  /* 0x000000c80400720c */ /* 0x000fe20000701670 */
[----:B------:R-:W-:Y:S01]  /*4d50*/  FFMA.FTZ R22, R10, -UR21, R63 ;  /* 0x800000150a167c23 */ /* 0x000fe2000801003f */
[----:B------:R-:W-:Y:S01]  /*4d60*/  ISETP.GE.AND P2, PT, R6, R210, PT ;  /* 0x000000d20600720c */ /* 0x000fe20003f46270 */
[----:B------:R-:W-:Y:S01]  /*4d70*/  IMAD.IADD R10, R207, 0x1, -R6 ;  /* 0x00000001cf0a7824 */ /* 0x000fe200078e0a06 */
[----:B------:R-:W-:-:S02]  /*4d80*/  FSEL R45, R16, -INF , !P1 ;  /* 0xff800000102d7808 */ /* 0x000fc40004800000 */
[----:B------:R-:W-:Y:S01]  /*4d90*/  FSEL R48, R12, -INF , !P0 ;  /* 0xff8000000c307808 */ /* 0x000fe20004000000 */
[----:B------:R-:W-:Y:S01]  /*4da0*/  IMAD.IADD R12, R206, 0x1, -R5 ;  /* 0x00000001ce0c7824 */ /* 0x000fe200078e0a05 */
[----:B------:R-:W-:Y:S01]  /*4db0*/  FSEL R33, R11, -INF , !P4 ;  /* 0xff8000000b217808 */ /* 0x000fe20006000000 */
[----:B------:R-:W-:Y:S01]  /*4dc0*/  IMAD.IADD R11, R205, 0x1, -R6 ;  /* 0x00000001cd0b7824 */ /* 0x000fe200078e0a06 */
[C---:B------:R-:W-:Y:S02]  /*4dd0*/  ISETP.LT.OR P5, PT, R6.reuse, R203, P2 ;  /* 0x000000cb0600720c */ /* 0x040fe400017a1670 */
[C---:B------:R-:W-:Y:S02]  /*4de0*/  ISETP.GE.AND P3, PT, R6.reuse, R211, PT ;  /* 0x000000d30600720c */ /* 0x040fe40003f66270 */
[C---:B------:R-:W-:Y:S02]  /*4df0*/  ISETP.GE.AND P1, PT, R6.reuse, R209, PT ;  /* 0x000000d10600720c */ /* 0x040fe40003f26270 */
[----:B------:R-:W-:-:S02]  /*4e00*/  ISETP.GE.AND P0, PT, R6, R208, PT ;  /* 0x000000d00600720c */ /* 0x000fc40003f06270 */
[----:B------:R-:W-:Y:S02]  /*4e10*/  ISETP.NE.AND P2, PT, R15, RZ, PT ;  /* 0x000000ff0f00720c */ /* 0x000fe40003f45270 */
[----:B------:R-:W-:Y:S02]  /*4e20*/  P2R R15, PR, RZ, 0x20 ;  /* 0x00000020ff0f7803 */ /* 0x000fe40000000000 */
[C---:B------:R-:W-:Y:S02]  /*4e30*/  ISETP.LT.OR P4, PT, R6.reuse, R204, P3 ;  /* 0x000000cc0600720c */ /* 0x040fe40001f81670 */
[C---:B------:R-:W-:Y:S02]  /*4e40*/  ISETP.LT.OR P6, PT, R6.reuse, R201, P1 ;  /* 0x000000c90600720c */ /* 0x040fe40000fc1670 */
[----:B------:R-:W-:Y:S02]  /*4e50*/  ISETP.LT.OR P5, PT, R6, R200, P0 ;  /* 0x000000c80600720c */ /* 0x000fe400007a1670 */
[----:B------:R-:W-:-:S02]  /*4e60*/  IABS R7, R7 ;  /* 0x0000000700077213 */ /* 0x000fc40000000000 */
[----:B------:R-:W-:Y:S02]  /*4e70*/  IABS R9, R8 ;  /* 0x0000000800097213 */ /* 0x000fe40000000000 */
[----:B------:R-:W-:Y:S02]  /*4e80*/  IABS R6, R11 ;  /* 0x0000000b00067213 */ /* 0x000fe40000000000 */
[----:B------:R-:W-:Y:S01]  /*4e90*/  IABS R8, R10 ;  /* 0x0000000a00087213 */ /* 0x000fe20000000000 */
[----:B------:R-:W-:Y:S01]  /*4ea0*/  IMAD.MOV.U32 R10, RZ, RZ, R7 ;  /* 0x000000ffff0a7224 */ /* 0x000fe200078e0007 */
[----:B------:R-:W-:Y:S01]  /*4eb0*/  ISETP.NE.AND P3, PT, R13, RZ, PT ;  /* 0x000000ff0d00720c */ /* 0x000fe20003f65270 */
[----:B------:R-:W-:Y:S01]  /*4ec0*/  IMAD.MOV.U32 R7, RZ, RZ, R6 ;  /* 0x000000ffff077224 */ /* 0x000fe200078e0006 */
[----:B------:R-:W-:Y:S01]  /*4ed0*/  ISETP.NE.AND P1, PT, R14, RZ, PT ;  /* 0x000000ff0e00720c */ /* 0x000fe20003f25270 */
[----:B------:R-:W-:Y:S01]  /*4ee0*/  IMAD.MOV.U32 R6, RZ, RZ, R8 ;  /* 0x000000ffff067224 */ /* 0x000fe200078e0008 */
[----:B------:R-:W-:Y:S01]  /*4ef0*/  I2FP.F32.S32 R11, R10 ;  /* 0x0000000a000b7245 */ /* 0x000fe20000201400 */
[----:B------:R-:W-:Y:S01]  /*4f00*/  IMAD.MOV.U32 R13, RZ, RZ, R9 ;  /* 0x000000ffff0d7224 */ /* 0x000fe200078e0009 */
[----:B------:R-:W-:-:S02]  /*4f10*/  IABS R9, R12 ;  /* 0x0000000c00097213 */ /* 0x000fc40000000000 */
[----:B------:R-:W-:Y:S01]  /*4f20*/  I2FP.F32.S32 R6, R6 ;  /* 0x0000000600067245 */ /* 0x000fe20000201400 */
[----:B------:R-:W-:Y:S01]  /*4f30*/  FFMA.FTZ R17, R11, -UR21, R54 ;  /* 0x800000150b117c23 */ /* 0x000fe20008010036 */
[----:B------:R-:W-:Y:S02]  /*4f40*/  I2FP.F32.S32 R10, R7 ;  /* 0x00000007000a7245 */ /* 0x000fe40000201400 */
[----:B------:R-:W-:Y:S01]  /*4f50*/  I2FP.F32.S32 R7, R9 ;  /* 0x0000000900077245 */ /* 0x000fe20000201400 */
[----:B------:R-:W-:Y:S01]  /*4f60*/  FFMA.FTZ R14, R6, -UR21, R102 ;  /* 0x80000015060e7c23 */ /* 0x000fe20008010066 */
[----:B------:R-:W-:Y:S01]  /*4f70*/  VIADD R6, R4, 0x10 ;  /* 0x0000001004067836 */ /* 0x000fe20000000000 */
[----:B------:R-:W-:Y:S01]  /*4f80*/  FSEL R61, R22, -INF , !P3 ;  /* 0xff800000163d7808 */ /* 0x000fe20005800000 */
[----:B------:R-:W-:Y:S01]  /*4f90*/  IMAD.IADD R9, R205, 0x1, -R5 ;  /* 0x00000001cd097824 */ /* 0x000fe200078e0a05 */
[----:B------:R-:W-:Y:S01]  /*4fa0*/  ISETP.GE.AND P3, PT, R5, R211, PT ;  /* 0x000000d30500720c */ /* 0x000fe20003f66270 */
[----:B------:R-:W-:Y:S01]  /*4fb0*/  FFMA.FTZ R12, R7, -UR21, R55 ;  /* 0x80000015070c7c23 */ /* 0x000fe20008010037 */
[----:B------:R-:W-:Y:S01]  /*4fc0*/  FSEL R44, R21, -INF , !P2 ;  /* 0xff800000152c7808 */ /* 0x000fe20005000000 */
[----:B------:R-:W-:Y:S01]  /*4fd0*/  IMAD.IADD R7, R202, 0x1, -R6 ;  /* 0x00000001ca077824 */ /* 0x000fe200078e0a06 */
[----:B------:R-:W-:Y:S01]  /*4fe0*/  I2FP.F32.S32 R8, R13 ;  /* 0x0000000d00087245 */ /* 0x000fe20000201400 */
[----:B------:R-:W-:Y:S01]  /*4ff0*/  FFMA.FTZ R16, R10, -UR21, R100 ;  /* 0x800000150a107c23 */ /* 0x000fe20008010064 */
[----:B------:R-:W-:Y:S01]  /*5000*/  ISETP.GE.AND P2, PT, R5, R210, PT ;  /* 0x000000d20500720c */ /* 0x000fe20003f46270 */
[----:B------:R-:W-:Y:S01]  /*5010*/  IMAD.IADD R10, R205, 0x1, -R6 ;  /* 0x00000001cd0a7824 */ /* 0x000fe200078e0a06 */
[----:B------:R-:W-:Y:S01]  /*5020*/  FSEL R46, R20, -INF , !P1 ;  /* 0xff800000142e7808 */ /* 0x000fe20004800000 */
[----:B------:R-:W-:Y:S01]  /*5030*/  FFMA.FTZ R13, R8, -UR21, R53 ;  /* 0x80000015080d7c23 */ /* 0x000fe20008010035 */
[----:B------:R-:W-:Y:S01]  /*5040*/  ISETP.GE.AND P1, PT, R5, R209, PT ;  /* 0x000000d10500720c */ /* 0x000fe20003f26270 */
[----:B------:R-:W-:Y:S01]  /*5050*/  IMAD.IADD R8, R207, 0x1, -R5 ;  /* 0x00000001cf087824 */ /* 0x000fe200078e0a05 */
[----:B------:R-:W-:-:S02]  /*5060*/  FSEL R30, R19, -INF , !P4 ;  /* 0xff800000131e7808 */ /* 0x000fc40006000000 */
[C---:B------:R-:W-:Y:S02]  /*5070*/  ISETP.GE.AND P0, PT, R5.reuse, R208, PT ;  /* 0x000000d00500720c */ /* 0x040fe40003f06270 */
[C---:B------:R-:W-:Y:S02]  /*5080*/  ISETP.LT.OR P4, PT, R5.reuse, R204, P3 ;  /* 0x000000cc0500720c */ /* 0x040fe40001f81670 */
[C---:B------:R-:W-:Y:S02]  /*5090*/  ISETP.LT.OR P3, PT, R5.reuse, R203, P2 ;  /* 0x000000cb0500720c */ /* 0x040fe40001761670 */
[C---:B------:R-:W-:Y:S02]  /*50a0*/  ISETP.LT.OR P2, PT, R5.reuse, R201, P1 ;  /* 0x000000c90500720c */ /* 0x040fe40000f41670 */
[----:B------:R-:W-:Y:S02]  /*50b0*/  ISETP.LT.OR P1, PT, R5, R200, P0 ;  /* 0x000000c80500720c */ /* 0x000fe40000721670 */
[----:B------:R-:W-:Y:S01]  /*50c0*/  IABS R5, R7 ;  /* 0x0000000700057213 */ /* 0x000fe20000000000 */
[----:B------:R-:W-:Y:S01]  /*50d0*/  IMAD.IADD R7, R206, 0x1, -R6 ;  /* 0x00000001ce077824 */ /* 0x000fe200078e0a06 */
[----:B------:R-:W-:-:S02]  /*50e0*/  IABS R8, R8 ;  /* 0x0000000800087213 */ /* 0x000fc40000000000 */
[----:B------:R-:W-:Y:S01]  /*50f0*/  IABS R9, R9 ;  /* 0x0000000900097213 */ /* 0x000fe20000000000 */
[----:B------:R-:W-:Y:S01]  /*5100*/  IMAD.MOV.U32 R11, RZ, RZ, R5 ;  /* 0x000000ffff0b7224 */ /* 0x000fe200078e0005 */
[----:B------:R-:W-:Y:S02]  /*5110*/  IABS R7, R7 ;  /* 0x0000000700077213 */ /* 0x000fe40000000000 */
[----:B------:R-:W-:Y:S02]  /*5120*/  IABS R5, R10 ;  /* 0x0000000a00057213 */ /* 0x000fe40000000000 */
[----:B------:R-:W-:Y:S01]  /*5130*/  I2FP.F32.S32 R9, R9 ;  /* 0x0000000900097245 */ /* 0x000fe20000201400 */
[----:B------:R-:W-:Y:S01]  /*5140*/  IMAD.MOV.U32 R10, RZ, RZ, R7 ;  /* 0x000000ffff0a7224 */ /* 0x000fe200078e0007 */
[----:B------:R-:W-:Y:S02]  /*5150*/  I2FP.F32.S32 R7, R8 ;  /* 0x0000000800077245 */ /* 0x000fe40000201400 */
        /* <DEDUP_REMOVED lines=9> */
[----:B------:R-:W-:Y:S01]  /*51f0*/  FFMA.FTZ R20, R10, -UR21, R42 ;  /* 0x800000150a147c23 */ /* 0x000fe2000801002a */
[----:B------:R-:W-:Y:S01]  /*5200*/  ISETP.GE.AND P0, PT, R6, R211, PT ;  /* 0x000000d30600720c */ /* 0x000fe20003f06270 */
[----:B------:R-:W-:Y:S01]  /*5210*/  FFMA.FTZ R8, R8, -UR21, R40 ;  /* 0x8000001508087c23 */ /* 0x000fe20008010028 */
[----:B------:R-:W-:Y:S01]  /*5220*/  FSEL R42, R7, -INF , !P1 ;  /* 0xff800000072a7808 */ /* 0x000fe20004800000 */
[--C-:B------:R-:W-:Y:S01]  /*5230*/  IMAD.IADD R7, R202, 0x1, -R5.reuse ;  /* 0x00000001ca077824 */ /* 0x100fe200078e0a05 */
[----:B------:R-:W-:Y:S01]  /*5240*/  FSEL R40, R14, -INF , !P5 ;  /* 0xff8000000e287808 */ /* 0x000fe20006800000 */
[----:B------:R-:W-:Y:S01]  /*5250*/  IMAD.IADD R10, R207, 0x1, -R5 ;  /* 0x00000001cf0a7824 */ /* 0x000fe200078e0a05 */
[----:B------:R-:W-:-:S02]  /*5260*/  FSEL R28, R13, -INF , !P4 ;  /* 0xff8000000d1c7808 */ /* 0x000fc40006000000 */
[----:B------:R-:W-:Y:S01]  /*5270*/  FSEL R35, R9, -INF , !P2 ;  /* 0xff80000009237808 */ /* 0x000fe20005000000 */
[----:B------:R-:W-:Y:S01]  /*5280*/  IMAD.IADD R9, R205, 0x1, -R5 ;  /* 0x00000001cd097824 */ /* 0x000fe200078e0a05 */
[C---:B------:R-:W-:Y:S02]  /*5290*/  ISETP.GE.AND P5, PT, R6.reuse, R209, PT ;  /* 0x000000d10600720c */ /* 0x040fe40003fa6270 */
[C---:B------:R-:W-:Y:S02]  /*52a0*/  ISETP.GE.AND P4, PT, R6.reuse, R208, PT ;  /* 0x000000d00600720c */ /* 0x040fe40003f86270 */
[C---:B------:R-:W-:Y:S02]  /*52b0*/  ISETP.LT.OR P0, PT, R6.reuse, R204, P0 ;  /* 0x000000cc0600720c */ /* 0x040fe40000701670 */
[----:B------:R-:W-:Y:S02]  /*52c0*/  ISETP.GE.AND P2, PT, R6, R210, PT ;  /* 0x000000d20600720c */ /* 0x000fe40003f46270 */
[----:B------:R-:W-:-:S02]  /*52d0*/  FSEL R34, R16, -INF , !P6 ;  /* 0xff80000010227808 */ /* 0x000fc40007000000 */
[----:B------:R-:W-:Y:S02]  /*52e0*/  FSEL R55, R12, -INF , !P3 ;  /* 0xff8000000c377808 */ /* 0x000fe40005800000 */
[----:B------:R-:W-:Y:S01]  /*52f0*/  FSEL R29, R8, -INF , !P0 ;  /* 0xff800000081d7808 */ /* 0x000fe20004000000 */
[----:B------:R-:W-:Y:S01]  /*5300*/  IMAD.IADD R8, R206, 0x1, -R5 ;  /* 0x00000001ce087824 */ /* 0x000fe200078e0a05 */
[C---:B------:R-:W-:Y:S02]  /*5310*/  ISETP.LT.OR P2, PT, R6.reuse, R203, P2 ;  /* 0x000000cb0600720c */ /* 0x040fe40001741670 */
[C---:B------:R-:W-:Y:S02]  /*5320*/  ISETP.LT.OR P1, PT, R6.reuse, R201, P5 ;  /* 0x000000c90600720c */ /* 0x040fe40002f21670 */
[----:B------:R-:W-:Y:S01]  /*5330*/  ISETP.LT.OR P4, PT, R6, R200, P4 ;  /* 0x000000c80600720c */ /* 0x000fe20002781670 */
[----:B------:R-:W-:Y:S01]  /*5340*/  IMAD.IADD R6, R207, 0x1, -R6 ;  /* 0x00000001cf067824 */ /* 0x000fe200078e0a06 */
[----:B------:R-:W-:-:S02]  /*5350*/  IABS R7, R7 ;  /* 0x0000000700077213 */ /* 0x000fc40000000000 */
[C---:B------:R-:W-:Y:S02]  /*5360*/  ISETP.GE.AND P6, PT, R5.reuse, R210, PT ;  /* 0x000000d20500720c */ /* 0x040fe40003fc6270 */
[C---:B------:R-:W-:Y:S01]  /*5370*/  ISETP.GE.AND P3, PT, R5.reuse, R209, PT ;  /* 0x000000d10500720c */ /* 0x040fe20003f66270 */
[----:B------:R-:W-:Y:S01]  /*5380*/  IMAD.MOV.U32 R11, RZ, RZ, R7 ;  /* 0x000000ffff0b7224 */ /* 0x000fe200078e0007 */
[C---:B------:R-:W-:Y:S02]  /*5390*/  ISETP.GE.AND P0, PT, R5.reuse, R208, PT ;  /* 0x000000d00500720c */ /* 0x040fe40003f06270 */
[C---:B------:R-:W-:Y:S02]  /*53a0*/  ISETP.GE.AND P5, PT, R5.reuse, R211, PT ;  /* 0x000000d30500720c */ /* 0x040fe40003fa6270 */
[C---:B------:R-:W-:Y:S02]  /*53b0*/  ISETP.LT.OR P6, PT, R5.reuse, R203, P6 ;  /* 0x000000cb0500720c */ /* 0x040fe400037c1670 */
[----:B------:R-:W-:-:S02]  /*53c0*/  ISETP.LT.OR P5, PT, R5, R204, P5 ;  /* 0x000000cc0500720c */ /* 0x000fc40002fa1670 */
[C---:B------:R-:W-:Y:S02]  /*53d0*/  ISETP.LT.OR P3, PT, R5.reuse, R201, P3 ;  /* 0x000000c90500720c */ /* 0x040fe40001f61670 */
[----:B------:R-:W-:Y:S02]  /*53e0*/  ISETP.LT.OR P0, PT, R5, R200, P0 ;  /* 0x000000c80500720c */ /* 0x000fe40000701670 */
[----:B------:R-:W-:Y:S02]  /*53f0*/  IABS R5, R6 ;  /* 0x0000000600057213 */ /* 0x000fe40000000000 */
[----:B------:R-:W-:Y:S02]  /*5400*/  IABS R7, R8 ;  /* 0x0000000800077213 */ /* 0x000fe40000000000 */
[----:B------:R-:W-:Y:S02]  /*5410*/  IABS R6, R9 ;  /* 0x0000000900067213 */ /* 0x000fe40000000000 */
[----:B------:R-:W-:Y:S01]  /*5420*/  IABS R8, R10 ;  /* 0x0000000a00087213 */ /* 0x000fe20000000000 */
        /* <DEDUP_REMOVED lines=10> */
[----:B------:R-:W-:Y:S01]  /*54d0*/  VIADD R5, R4, 0x18 ;  /* 0x0000001804057836 */ /* 0x000fe20000000000 */
[----:B------:R-:W-:Y:S01]  /*54e0*/  FSEL R124, R20, -INF , !P2 ;  /* 0xff800000147c7808 */ /* 0x000fe20005000000 */
[----:B------:R-:W-:Y:S01]  /*54f0*/  FFMA.FTZ R16, R7, -UR21, R97 ;  /* 0x8000001507107c23 */ /* 0x000fe20008010061 */
[----:B------:R-:W-:Y:S01]  /*5500*/  FSEL R52, R19, -INF , !P1 ;  /* 0xff80000013347808 */ /* 0x000fe20004800000 */
[----:B------:R-:W-:Y:S01]  /*5510*/  FFMA.FTZ R15, R6, -UR21, R99 ;  /* 0x80000015060f7c23 */ /* 0x000fe20008010063 */
[----:B------:R-:W-:Y:S01]  /*5520*/  IMAD.IADD R7, R202, 0x1, -R5 ;  /* 0x00000001ca077824 */ /* 0x000fe200078e0a05 */
[----:B------:R-:W-:Y:S01]  /*5530*/  ISETP.GE.AND P2, PT, R5, R210, PT ;  /* 0x000000d20500720c */ /* 0x000fe20003f46270 */
[----:B------:R-:W-:-:S02]  /*5540*/  VIADD R6, R4, 0x19 ;  /* 0x0000001904067836 */ /* 0x000fc40000000000 */
[----:B------:R-:W-:Y:S01]  /*5550*/  FFMA.FTZ R18, R9, -UR21, R43 ;  /* 0x8000001509127c23 */ /* 0x000fe2000801002b */
[----:B------:R-:W-:Y:S01]  /*5560*/  ISETP.GE.AND P1, PT, R5, R209, PT ;  /* 0x000000d10500720c */ /* 0x000fe20003f26270 */
[--C-:B------:R-:W-:Y:S01]  /*5570*/  IMAD.IADD R11, R205, 0x1, -R5.reuse ;  /* 0x00000001cd0b7824 */ /* 0x100fe200078e0a05 */
[----:B------:R-:W-:Y:S01]  /*5580*/  P2R R14, PR, RZ, 0x8 ;  /* 0x00000008ff0e7803 */ /* 0x000fe20000000000 */
[----:B------:R-:W-:Y:S01]  /*5590*/  IMAD.IADD R9, R202, 0x1, -R6 ;  /* 0x00000001ca097824 */ /* 0x000fe200078e0a06 */
[----:B------:R-:W-:Y:S02]  /*55a0*/  P2R R13, PR, RZ, 0x1 ;  /* 0x00000001ff0d7803 */ /* 0x000fe40000000000 */
[----:B------:R-:W-:Y:S01]  /*55b0*/  FSEL R62, R8, -INF , !P4 ;  /* 0xff800000083e7808 */ /* 0x000fe20006000000 */
[--C-:B------:R-:W-:Y:S01]  /*55c0*/  IMAD.IADD R8, R206, 0x1, -R5.reuse ;  /* 0x00000001ce087824 */ /* 0x100fe200078e0a05 */
[----:B------:R-:W-:Y:S01]  /*55d0*/  FSEL R27, R10, -INF , !P5 ;  /* 0xff8000000a1b7808 */ /* 0x000fe20006800000 */
[----:B------:R-:W-:Y:S01]  /*55e0*/  IMAD.IADD R10, R207, 0x1, -R5 ;  /* 0x00000001cf0a7824 */ /* 0x000fe200078e0a05 */
[----:B------:R-:W-:-:S02]  /*55f0*/  IABS R7, R7 ;  /* 0x0000000700077213 */ /* 0x000fc40000000000 */
[C---:B------:R-:W-:Y:S02]  /*5600*/  ISETP.LT.OR P5, PT, R5.reuse, R203, P2 ;  /* 0x000000cb0500720c */ /* 0x040fe400017a1670 */
[----:B------:R-:W-:Y:S02]  /*5610*/  P2R R12, PR, RZ, 0x40 ;  /* 0x00000040ff0c7803 */ /* 0x000fe40000000000 */
[C---:B------:R-:W-:Y:S02]  /*5620*/  ISETP.GE.AND P3, PT, R5.reuse, R211, PT ;  /* 0x000000d30500720c */ /* 0x040fe40003f66270 */
[C---:B------:R-:W-:Y:S02]  /*5630*/  ISETP.GE.AND P0, PT, R5.reuse, R208, PT ;  /* 0x000000d00500720c */ /* 0x040fe40003f06270 */
[----:B------:R-:W-:Y:S02]  /*5640*/  ISETP.LT.OR P6, PT, R5, R201, P1 ;  /* 0x000000c90500720c */ /* 0x000fe40000fc1670 */
[----:B------:R-:W-:-:S02]  /*5650*/  ISETP.NE.AND P2, PT, R14, RZ, PT ;  /* 0x000000ff0e00720c */ /* 0x000fc40003f45270 */
[----:B------:R-:W-:Y:S01]  /*5660*/  ISETP.NE.AND P1, PT, R13, RZ, PT ;  /* 0x000000ff0d00720c */ /* 0x000fe20003f25270 */
[----:B------:R-:W-:Y:S01]  /*5670*/  IMAD.MOV.U32 R13, RZ, RZ, R7 ;  /* 0x000000ffff0d7224 */ /* 0x000fe200078e0007 */
[----:B------:R-:W-:Y:S02]  /*5680*/  P2R R14, PR, RZ, 0x20 ;  /* 0x00000020ff0e7803 */ /* 0x000fe40000000000 */
[----:B------:R-:W-:Y:S02]  /*5690*/  IABS R9, R9 ;  /* 0x0000000900097213 */ /* 0x000fe40000000000 */
[C---:B------:R-:W-:Y:S02]  /*56a0*/  ISETP.LT.OR P4, PT, R5.reuse, R204, P3 ;  /* 0x000000cc0500720c */ /* 0x040fe40001f81670 */
[----:B------:R-:W-:Y:S02]  /*56b0*/  ISETP.LT.OR P5, PT, R5, R200, P0 ;  /* 0x000000c80500720c */ /* 0x000fe400007a1670 */
[----:B------:R-:W-:-:S02]  /*56c0*/  IABS R7, R8 ;  /* 0x0000000800077213 */ /* 0x000fc40000000000 */
[----:B------:R-:W-:Y:S02]  /*56d0*/  IABS R5, R11 ;  /* 0x0000000b00057213 */ /* 0x000fe40000000000 */
[----:B------:R-:W-:Y:S02]  /*56e0*/  IABS R8, R10 ;  /* 0x0000000a00087213 */ /* 0x000fe40000000000 */
[----:B------:R-:W-:Y:S01]  /*56f0*/  ISETP.NE.AND P3, PT, R12, RZ, PT ;  /* 0x000000ff0c00720c */ /* 0x000fe20003f65270 */
[----:B------:R-:W-:Y:S01]  /*5700*/  IMAD.MOV.U32 R12, RZ, RZ, R9 ;  /* 0x000000ffff0c7224 */ /* 0x000fe200078e0009 */
[----:B------:R-:W-:Y:S01]  /*5710*/  I2FP.F32.S32 R11, R13 ;  /* 0x0000000d000b7245 */ /* 0x000fe20000201400 */
[----:B------:R-:W-:Y:S01]  /*5720*/  IMAD.MOV.U32 R9, RZ, RZ, R7 ;  /* 0x000000ffff097224 */ /* 0x000fe200078e0007 */
[----:B------:R-:W-:Y:S01]  /*5730*/  FSEL R123, R18, -INF , !P3 ;  /* 0xff800000127b7808 */ /* 0x000fe20005800000 */
        /* <DEDUP_REMOVED lines=11> */
[----:B------:R-:W-:Y:S01]  /*57f0*/  FSEL R38, R16, -INF , !P2 ;  /* 0xff80000010267808 */ /* 0x000fe20005000000 */
[----:B------:R-:W-:Y:S01]  /*5800*/  FFMA.FTZ R19, R5, -UR21, R94 ;  /* 0x8000001505137c23 */ /* 0x000fe2000801005e */
[----:B------:R-:W-:-:S02]  /*5810*/  VIADD R5, R4, 0x20 ;  /* 0x0000002004057836 */ /* 0x000fc40000000000 */
[----:B------:R-:W-:Y:S01]  /*5820*/  FFMA.FTZ R17, R7, -UR21, R37 ;  /* 0x8000001507117c23 */ /* 0x000fe20008010025 */
[--C-:B------:R-:W-:Y:S01]  /*5830*/  IMAD.IADD R7, R206, 0x1, -R6.reuse ;  /* 0x00000001ce077824 */ /* 0x100fe200078e0a06 */
[----:B------:R-:W-:Y:S01]  /*5840*/  ISETP.GE.AND P3, PT, R6, R211, PT ;  /* 0x000000d30600720c */ /* 0x000fe20003f66270 */
[--C-:B------:R-:W-:Y:S01]  /*5850*/  IMAD.IADD R8, R202, 0x1, -R5.reuse ;  /* 0x00000001ca087824 */ /* 0x100fe200078e0a05 */
[C---:B------:R-:W-:Y:S01]  /*5860*/  ISETP.GE.AND P2, PT, R6.reuse, R210, PT ;  /* 0x000000d20600720c */ /* 0x040fe20003f46270 */
[----:B------:R-:W-:Y:S01]  /*5870*/  IMAD.IADD R10, R207, 0x1, -R6 ;  /* 0x00000001cf0a7824 */ /* 0x000fe200078e0a06 */
[----:B------:R-:W-:Y:S01]  /*5880*/  ISETP.GE.AND P1, PT, R6, R209, PT ;  /* 0x000000d10600720c */ /* 0x000fe20003f26270 */
[----:B------:R-:W-:Y:S01]  /*5890*/  IMAD.IADD R12, R206, 0x1, -R5 ;  /* 0x00000001ce0c7824 */ /* 0x000fe200078e0a05 */
[----:B------:R-:W-:Y:S02]  /*58a0*/  ISETP.GE.AND P0, PT, R6, R208, PT ;  /* 0x000000d00600720c */ /* 0x000fe40003f06270 */
[----:B------:R-:W-:-:S02]  /*58b0*/  FSEL R26, R9, -INF , !P4 ;  /* 0xff800000091a7808 */ /* 0x000fc40006000000 */
[C---:B------:R-:W-:Y:S02]  /*58c0*/  ISETP.LT.OR P4, PT, R6.reuse, R204, P3 ;  /* 0x000000cc0600720c */ /* 0x040fe40001f81670 */
        /* <DEDUP_REMOVED lines=10> */
[----:B------:R-:W-:Y:S01]  /*5970*/  P2R R16, PR, RZ, 0x4 ;  /* 0x00000004ff107803 */ /* 0x000fe20000000000 */
        /* <DEDUP_REMOVED lines=14> */
[----:B------:R-:W-:Y:S01]  /*5a60*/  P2R R15, PR, RZ, 0x2 ;  /* 0x00000002ff0f7803 */ /* 0x000fe20000000000 */
[--C-:B------:R-:W-:Y:S01]  /*5a70*/  IMAD.IADD R7, R202, 0x1, -R6.reuse ;  /* 0x00000001ca077824 */ /* 0x100fe200078e0a06 */
[----:B------:R-:W-:Y:S01]  /*5a80*/  I2FP.F32.S32 R8, R13 ;  /* 0x0000000d00087245 */ /* 0x000fe20000201400 */
[----:B------:R-:W-:Y:S01]  /*5a90*/  FFMA.FTZ R20, R10, -UR21, R93 ;  /* 0x800000150a147c23 */ /* 0x000fe2000801005d */
[----:B------:R-:W-:Y:S01]  /*5aa0*/  ISETP.GE.AND P2, PT, R5, R210, PT ;  /* 0x000000d20500720c */ /* 0x000fe20003f46270 */
[----:B------:R-:W-:Y:S01]  /*5ab0*/  IMAD.IADD R10, R205, 0x1, -R6 ;  /* 0x00000001cd0a7824 */ /* 0x000fe200078e0a06 */
[----:B------:R-:W-:Y:S01]  /*5ac0*/  P2R R14, PR, RZ, 0x1 ;  /* 0x00000001ff0e7803 */ /* 0x000fe20000000000 */
        /* <DEDUP_REMOVED lines=23> */
[----:B------:R-:W-:Y:S01]  /*5c40*/  FSEL R53, R19, -INF , !P5 ;  /* 0xff80000013357808 */ /* 0x000fe20006800000 */
[----:B------:R-:W-:Y:S01]  /*5c50*/  FFMA.FTZ R16, R5, -UR21, R85 ;  /* 0x8000001505107c23 */ /* 0x000fe20008010055 */
[----:B------:R-:W-:Y:S01]  /*5c60*/  I2FP.F32.S32 R8, R11 ;  /* 0x0000000b00087245 */ /* 0x000fe20000201400 */
[----:B------:R-:W-:Y:S01]  /*5c70*/  VIADD R5, R4, 0x28 ;  /* 0x0000002804057836 */ /* 0x000fe20000000000 */
[----:B------:R-:W-:-:S02]  /*5c80*/  ISETP.NE.AND P5, PT, R15, RZ, PT ;  /* 0x000000ff0f00720c */ /* 0x000fc40003fa5270 */
[----:B------:R-:W-:Y:S01]  /*5c90*/  FSEL R121, R23, -INF , !P0 ;  /* 0xff80000017797808 */ /* 0x000fe20004000000 */
[----:B------:R-:W-:Y:S01]  /*5ca0*/  FFMA.FTZ R8, R8, -UR21, R65 ;  /* 0x8000001508087c23 */ /* 0x000fe20008010041 */
[----:B------:R-:W-:Y:S02]  /*5cb0*/  ISETP.GE.AND P0, PT, R6, R211, PT ;  /* 0x000000d30600720c */ /* 0x000fe40003f06270 */
[----:B------:R-:W-:Y:S01]  /*5cc0*/  FSEL R156, R7, -INF , !P1 ;  /* 0xff800000079c7808 */ /* 0x000fe20004800000 */
[----:B------:R-:W-:Y:S01]  /*5cd0*/  IMAD.IADD R7, R202, 0x1, -R5 ;  /* 0x00000001ca077824 */ /* 0x000fe200078e0a05 */
[----:B------:R-:W-:Y:S02]  /*5ce0*/  FSEL R37, R21, -INF , !P6 ;  /* 0xff80000015257808 */ /* 0x000fe40007000000 */
[----:B------:R-:W-:Y:S02]  /*5cf0*/  FSEL R36, R20, -INF , !P5 ;  /* 0xff80000014247808 */ /* 0x000fe40006800000 */
[----:B------:R-:W-:-:S02]  /*5d00*/  FSEL R47, R13, -INF , !P4 ;  /* 0xff8000000d2f7808 */ /* 0x000fc40006000000 */
[----:B------:R-:W-:Y:S01]  /*5d10*/  FSEL R148, R9, -INF , !P2 ;  /* 0xff80000009947808 */ /* 0x000fe20005000000 */
[----:B------:R-:W-:Y:S01]  /*5d20*/  IMAD.IADD R9, R205, 0x1, -R5 ;  /* 0x00000001cd097824 */ /* 0x000fe200078e0a05 */
[----:B------:R-:W-:Y:S02]  /*5d30*/  ISETP.NE.AND P6, PT, R14, RZ, PT ;  /* 0x000000ff0e00720c */ /* 0x000fe40003fc5270 */
[C---:B------:R-:W-:Y:S02]  /*5d40*/  ISETP.GE.AND P5, PT, R6.reuse, R209, PT ;  /* 0x000000d10600720c */ /* 0x040fe40003fa6270 */
[C---:B------:R-:W-:Y:S02]  /*5d50*/  ISETP.GE.AND P4, PT, R6.reuse, R208, PT ;  /* 0x000000d00600720c */ /* 0x040fe40003f86270 */
[C---:B------:R-:W-:Y:S02]  /*5d60*/  ISETP.LT.OR P0, PT, R6.reuse, R204, P0 ;  /* 0x000000cc0600720c */ /* 0x040fe40000701670 */
[----:B------:R-:W-:-:S02]  /*5d70*/  ISETP.GE.AND P2, PT, R6, R210, PT ;  /* 0x000000d20600720c */ /* 0x000fc40003f46270 */
[----:B------:R-:W-:Y:S02]  /*5d80*/  I2FP.F32.S32 R10, R10 ;  /* 0x0000000a000a7245 */ /* 0x000fe40000201400 */
[----:B------:R-:W-:Y:S02]  /*5d90*/  FSEL R39, R18, -INF , !P6 ;  /* 0xff80000012277808 */ /* 0x000fe40007000000 */
[----:B------:R-:W-:Y:S01]  /*5da0*/  FSEL R166, R12, -INF , !P3 ;  /* 0xff8000000ca67808 */ /* 0x000fe20005800000 */
[----:B------:R-:W-:Y:S01]  /*5db0*/  FFMA.FTZ R21, R10, -UR21, R67 ;  /* 0x800000150a157c23 */ /* 0x000fe20008010043 */
[----:B------:R-:W-:Y:S01]  /*5dc0*/  FSEL R120, R8, -INF , !P0 ;  /* 0xff80000008787808 */ /* 0x000fe20004000000 */
[--C-:B------:R-:W-:Y:S01]  /*5dd0*/  IMAD.IADD R8, R206, 0x1, -R5.reuse ;  /* 0x00000001ce087824 */ /* 0x100fe200078e0a05 */
[C---:B------:R-:W-:Y:S01]  /*5de0*/  ISETP.LT.OR P2, PT, R6.reuse, R203, P2 ;  /* 0x000000cb0600720c */ /* 0x040fe20001741670 */
[----:B------:R-:W-:Y:S01]  /*5df0*/  IMAD.IADD R10, R207, 0x1, -R5 ;  /* 0x00000001cf0a7824 */ /* 0x000fe200078e0a05 */
[----:B------:R-:W-:-:S02]  /*5e00*/  ISETP.LT.OR P1, PT, R6, R201, P5 ;  /* 0x000000c90600720c */ /* 0x000fc40002f21670 */
[----:B------:R-:W-:Y:S01]  /*5e10*/  ISETP.LT.OR P4, PT, R6, R200, P4 ;  /* 0x000000c80600720c */ /* 0x000fe20002781670 */
[----:B------:R-:W-:Y:S01]  /*5e20*/  IMAD.IADD R6, R207, 0x1, -R6 ;  /* 0x00000001cf067824 */ /* 0x000fe200078e0a06 */
[----:B------:R-:W-:Y:S02]  /*5e30*/  IABS R7, R7 ;  /* 0x0000000700077213 */ /* 0x000fe40000000000 */
[C---:B------:R-:W-:Y:S02]  /*5e40*/  ISETP.GE.AND P6, PT, R5.reuse, R210, PT ;  /* 0x000000d20500720c */ /* 0x040fe40003fc6270 */
[C---:B------:R-:W-:Y:S01]  /*5e50*/  ISETP.GE.AND P3, PT, R5.reuse, R209, PT ;  /* 0x000000d10500720c */ /* 0x040fe20003f66270 */
[----:B------:R-:W-:Y:S01]  /*5e60*/  IMAD.MOV.U32 R11, RZ, RZ, R7 ;  /* 0x000000ffff0b7224 */ /* 0x000fe200078e0007 */
[C---:B------:R-:W-:Y:S02]  /*5e70*/  ISETP.GE.AND P0, PT, R5.reuse, R208, PT ;  /* 0x000000d00500720c */ /* 0x040fe40003f06270 */
[----:B------:R-:W-:-:S02]  /*5e80*/  ISETP.GE.AND P5, PT, R5, R211, PT ;  /* 0x000000d30500720c */ /* 0x000fc40003fa6270 */
        /* <DEDUP_REMOVED lines=103> */
[----:B------:R-:W-:Y:S01]  /*6500*/  I2FP.F32.S32 R8, R13 ;  /* 0x0000000d00087245 */ /* 0x000fe20000201400 */
[----:B------:R-:W-:Y:S01]  /*6510*/  IMAD.IADD R9, R205, 0x1, -R5 ;  /* 0x00000001cd097824 */ /* 0x000fe200078e0a05 */
[----:B------:R-:W-:Y:S01]  /*6520*/  P2R R15, PR, RZ, 0x2 ;  /* 0x00000002ff0f7803 */ /* 0x000fe20000000000 */
[----:B------:R-:W-:Y:S01]  /*6530*/  FFMA.FTZ R12, R7, -UR21, R59 ;  /* 0x80000015070c7c23 */ /* 0x000fe2000801003b */
[----:B------:R-:W-:Y:S01]  /*6540*/  P2R R14, PR, RZ, 0x1 ;  /* 0x00000001ff0e7803 */ /* 0x000fe20000000000 */
[----:B------:R-:W-:Y:S01]  /*6550*/  IMAD.IADD R7, R202, 0x1, -R6 ;  /* 0x00000001ca077824 */ /* 0x000fe200078e0a06 */
[----:B------:R-:W-:Y:S01]  /*6560*/  FSEL R157, R22, -INF , !P3 ;  /* 0xff800000169d7808 */ /* 0x000fe20005800000 */
[----:B------:R-:W-:Y:S01]  /*6570*/  FFMA.FTZ R13, R8, -UR21, R57 ;  /* 0x80000015080d7c23 */ /* 0x000fe20008010039 */
[----:B------:R-:W-:Y:S01]  /*6580*/  ISETP.GE.AND P3, PT, R5, R211, PT ;  /* 0x000000d30500720c */ /* 0x000fe20003f66270 */
[----:B------:R-:W-:Y:S01]  /*6590*/  IMAD.IADD R8, R207, 0x1, -R5 ;  /* 0x00000001cf087824 */ /* 0x000fe200078e0a05 */
[C---:B------:R-:W-:Y:S01]  /*65a0*/  ISETP.GE.AND P2, PT, R5.reuse, R210, PT ;  /* 0x000000d20500720c */ /* 0x040fe20003f46270 */
[----:B------:R-:W-:Y:S01]  /*65b0*/  FFMA.FTZ R21, R10, -UR21, R76 ;  /* 0x800000150a157c23 */ /* 0x000fe2000801004c */
[----:B------:R-:W-:Y:S01]  /*65c0*/  ISETP.GE.AND P1, PT, R5, R209, PT ;  /* 0x000000d10500720c */ /* 0x000fe20003f26270 */
[----:B------:R-:W-:Y:S01]  /*65d0*/  IMAD.IADD R10, R205, 0x1, -R6 ;  /* 0x00000001cd0a7824 */ /* 0x000fe200078e0a06 */
[----:B------:R-:W-:Y:S01]  /*65e0*/  ISETP.GE.AND P0, PT, R5, R208, PT ;  /* 0x000000d00500720c */ /* 0x000fe20003f06270 */
[----:B------:R-:W-:Y:S01]  /*65f0*/  VIADD R4, R4, 0x39 ;  /* 0x0000003904047836 */ /* 0x000fe20000000000 */
[----:B------:R-:W-:-:S02]  /*6600*/  FSEL R147, R18, -INF , !P5 ;  /* 0xff80000012937808 */ /* 0x000fc40006800000 */
        /* <DEDUP_REMOVED lines=10> */
[----:B------:R-:W-:Y:S02]  /*66b0*/  I2FP.F32.S32 R9, R9 ;  /* 0x0000000900097245 */ /* 0x000fe40000201400 */
[----:B------:R-:W-:Y:S02]  /*66c0*/  ISETP.NE.AND P1, PT, R17, RZ, PT ;  /* 0x000000ff1100720c */ /* 0x000fe40003f25270 */
[----:B------:R-:W-:Y:S01]  /*66d0*/  IABS R5, R10 ;  /* 0x0000000a00057213 */ /* 0x000fe20000000000 */
[----:B------:R-:W-:Y:S01]  /*66e0*/  IMAD.MOV.U32 R10, RZ, RZ, R7 ;  /* 0x000000ffff0a7224 */ /* 0x000fe200078e0007 */
[----:B------:R-:W-:Y:S01]  /*66f0*/  I2FP.F32.S32 R7, R8 ;  /* 0x0000000800077245 */ /* 0x000fe20000201400 */
[----:B------:R-:W-:Y:S01]  /*6700*/  FFMA.FTZ R9, R9, -UR21, R77 ;  /* 0x8000001509097c23 */ /* 0x000fe2000801004d */
[----:B------:R-:W-:-:S02]  /*6710*/  I2FP.F32.S32 R11, R11 ;  /* 0x0000000b000b7245 */ /* 0x000fc40000201400 */
[----:B------:R-:W-:Y:S02]  /*6720*/  FSEL R169, R23, -INF , !P1 ;  /* 0xff80000017a97808 */ /* 0x000fe40004800000 */
[----:B------:R-:W-:Y:S02]  /*6730*/  ISETP.GE.AND P1, PT, R6, R211, PT ;  /* 0x000000d30600720c */ /* 0x000fe40003f26270 */
[----:B------:R-:W-:Y:S01]  /*6740*/  I2FP.F32.S32 R8, R5 ;  /* 0x0000000500087245 */ /* 0x000fe20000201400 */
[----:B------:R-:W-:Y:S01]  /*6750*/  FFMA.FTZ R5, R7, -UR21, R79 ;  /* 0x8000001507057c23 */ /* 0x000fe2000801004f */
[----:B------:R-:W-:Y:S01]  /*6760*/  FSEL R149, R16, -INF , !P4 ;  /* 0xff80000010957808 */ /* 0x000fe20006000000 */
[----:B------:R-:W-:Y:S01]  /*6770*/  FFMA.FTZ R7, R11, -UR21, R72 ;  /* 0x800000150b077c23 */ /* 0x000fe20008010048 */
[----:B------:R-:W-:Y:S02]  /*6780*/  ISETP.NE.AND P4, PT, R15, RZ, PT ;  /* 0x000000ff0f00720c */ /* 0x000fe40003f85270 */
[----:B------:R-:W-:-:S02]  /*6790*/  FSEL R170, R12, -INF , !P2 ;  /* 0xff8000000caa7808 */ /* 0x000fc40005000000 */
[C---:B------:R-:W-:Y:S02]  /*67a0*/  ISETP.LT.OR P2, PT, R6.reuse, R204, P1 ;  /* 0x000000cc0600720c */ /* 0x040fe40000f41670 */
[----:B------:R-:W-:Y:S02]  /*67b0*/  FSEL R155, R9, -INF , !P5 ;  /* 0xff800000099b7808 */ /* 0x000fe40006800000 */
[----:B------:R-:W-:Y:S02]  /*67c0*/  ISETP.GE.AND P5, PT, R6, R210, PT ;  /* 0x000000d20600720c */ /* 0x000fe40003fa6270 */
[----:B------:R-:W-:Y:S02]  /*67d0*/  FSEL R142, R20, -INF , !P6 ;  /* 0xff800000148e7808 */ /* 0x000fe40007000000 */
[----:B------:R-:W-:Y:S01]  /*67e0*/  ISETP.NE.AND P6, PT, R14, RZ, PT ;  /* 0x000000ff0e00720c */ /* 0x000fe20003fc5270 */
[----:B------:R-:W-:Y:S01]  /*67f0*/  FFMA.FTZ R14, R8, -UR21, R108 ;  /* 0x80000015080e7c23 */ /* 0x000fe2000801006c */
[----:B------:R-:W-:-:S02]  /*6800*/  FSEL R154, R21, -INF , !P4 ;  /* 0xff800000159a7808 */ /* 0x000fc40006000000 */
[----:B------:R-:W-:Y:S02]  /*6810*/  ISETP.GE.AND P4, PT, R6, R209, PT ;  /* 0x000000d10600720c */ /* 0x000fe40003f86270 */
[----:B------:R-:W-:Y:S01]  /*6820*/  FSEL R165, R7, -INF , !P2 ;  /* 0xff80000007a57808 */ /* 0x000fe20005000000 */
[----:B------:R-:W-:Y:S01]  /*6830*/  IMAD.IADD R7, R202, 0x1, -R4 ;  /* 0x00000001ca077824 */ /* 0x000fe200078e0a04 */
[----:B------:R-:W-:Y:S02]  /*6840*/  ISETP.LT.OR P2, PT, R6, R203, P5 ;  /* 0x000000cb0600720c */ /* 0x000fe40002f41670 */
[----:B------:R-:W-:Y:S02]  /*6850*/  FSEL R146, R13, -INF , !P3 ;  /* 0xff8000000d927808 */ /* 0x000fe40005800000 */
[----:B------:R-:W-:Y:S02]  /*6860*/  I2FP.F32.S32 R10, R10 ;  /* 0x0000000a000a7245 */ /* 0x000fe40000201400 */
[----:B------:R-:W-:-:S02]  /*6870*/  FSEL R160, R19, -INF , !P6 ;  /* 0xff80000013a07808 */ /* 0x000fc40007000000 */
[----:B------:R-:W-:Y:S01]  /*6880*/  ISETP.GE.AND P3, PT, R6, R208, PT ;  /* 0x000000d00600720c */ /* 0x000fe20003f66270 */
[----:B------:R-:W-:Y:S01]  /*6890*/  FFMA.FTZ R11, R10, -UR21, R74 ;  /* 0x800000150a0b7c23 */ /* 0x000fe2000801004a */
[----:B------:R-:W-:Y:S01]  /*68a0*/  ISETP.GE.AND P6, PT, R4, R210, PT ;  /* 0x000000d20400720c */ /* 0x000fe20003fc6270 */
[----:B------:R-:W-:Y:S01]  /*68b0*/  IMAD.IADD R10, R205, 0x1, -R4 ;  /* 0x00000001cd0a7824 */ /* 0x000fe200078e0a04 */
[----:B------:R-:W-:Y:S01]  /*68c0*/  FSEL R162, R5, -INF , !P0 ;  /* 0xff80000005a27808 */ /* 0x000fe20004000000 */
[----:B------:R-:W-:Y:S01]  /*68d0*/  IMAD.IADD R5, R207, 0x1, -R6 ;  /* 0x00000001cf057824 */ /* 0x000fe200078e0a06 */
[----:B------:R-:W-:Y:S02]  /*68e0*/  ISETP.LT.OR P5, PT, R6, R201, P4 ;  /* 0x000000c90600720c */ /* 0x000fe400027a1670 */
[C---:B------:R-:W-:Y:S02]  /*68f0*/  ISETP.GE.AND P1, PT, R4.reuse, R209, PT ;  /* 0x000000d10400720c */ /* 0x040fe40003f26270 */
[----:B------:R-:W-:-:S02]  /*6900*/  ISETP.GE.AND P0, PT, R4, R208, PT ;  /* 0x000000d00400720c */ /* 0x000fc40003f06270 */
[----:B------:R-:W-:Y:S02]  /*6910*/  ISETP.GE.AND P4, PT, R4, R211, PT ;  /* 0x000000d30400720c */ /* 0x000fe40003f86270 */
[----:B------:R-:W-:Y:S02]  /*6920*/  P2R R9, PR, RZ, 0x4 ;  /* 0x00000004ff097803 */ /* 0x000fe40000000000 */
[----:B------:R-:W-:Y:S02]  /*6930*/  ISETP.LT.OR P2, PT, R6, R200, P3 ;  /* 0x000000c80600720c */ /* 0x000fe40001f41670 */
[----:B------:R-:W-:Y:S01]  /*6940*/  IABS R6, R7 ;  /* 0x0000000700067213 */ /* 0x000fe20000000000 */
[----:B------:R-:W-:Y:S01]  /*6950*/  IMAD.IADD R7, R206, 0x1, -R4 ;  /* 0x00000001ce077824 */ /* 0x000fe200078e0a04 */
[C---:B------:R-:W-:Y:S02]  /*6960*/  ISETP.LT.OR P3, PT, R4.reuse, R203, P6 ;  /* 0x000000cb0400720c */ /* 0x040fe40003761670 */
[----:B------:R-:W-:Y:S01]  /*6970*/  ISETP.LT.OR P4, PT, R4, R204, P4 ;  /* 0x000000cc0400720c */ /* 0x000fe20002781670 */
[----:B------:R-:W-:Y:S01]  /*6980*/  IMAD.MOV.U32 R8, RZ, RZ, R6 ;  /* 0x000000ffff087224 */ /* 0x000fe200078e0006 */
[----:B------:R-:W-:-:S02]  /*6990*/  ISETP.NE.AND P6, PT, R9, RZ, PT ;  /* 0x000000ff0900720c */ /* 0x000fc40003fc5270 */
[C---:B------:R-:W-:Y:S02]  /*69a0*/  ISETP.LT.OR P1, PT, R4.reuse, R201, P1 ;  /* 0x000000c90400720c */ /* 0x040fe40000f21670 */
[----:B------:R-:W-:Y:S01]  /*69b0*/  ISETP.LT.OR P0, PT, R4, R200, P0 ;  /* 0x000000c80400720c */ /* 0x000fe20000701670 */
[----:B------:R-:W-:Y:S01]  /*69c0*/  IMAD.IADD R4, R207, 0x1, -R4 ;  /* 0x00000001cf047824 */ /* 0x000fe200078e0a04 */
[----:B------:R-:W-:Y:S02]  /*69d0*/  IABS R5, R5 ;  /* 0x0000000500057213 */ /* 0x000fe40000000000 */
[----:B------:R-:W-:Y:S02]  /*69e0*/  FSEL R167, R11, -INF , !P6 ;  /* 0xff8000000ba77808 */ /* 0x000fe40007000000 */
[----:B------:R-:W-:Y:S02]  /*69f0*/  I2FP.F32.S32 R9, R5 ;  /* 0x0000000500097245 */ /* 0x000fe40000201400 */
[----:B------:R-:W-:-:S02]  /*6a00*/  PLOP3.LUT P6, PT, PT, PT, UP0, 0x80, 0x0 ;  /* 0x000000000000781c */ /* 0x000fc40003fcf008 */
[----:B------:R-:W-:Y:S01]  /*6a10*/  IABS R6, R7 ;  /* 0x0000000700067213 */ /* 0x000fe20000000000 */
[----:B------:R-:W-:Y:S01]  /*6a20*/  FFMA.FTZ R9, R9, -UR21, R110 ;  /* 0x8000001509097c23 */ /* 0x000fe2000801006e */
        /* <DEDUP_REMOVED lines=10> */
[----:B------:R-:W-:Y:S01]  /*6ad0*/  FSEL R158, R9, -INF , !P2 ;  /* 0xff800000099e7808 */ /* 0x000fe20005000000 */
[----:B------:R-:W-:Y:S01]  /*6ae0*/  FFMA.FTZ R4, R4, -UR21, R111 ;  /* 0x8000001504047c23 */ /* 0x000fe2000801006f */
[----:B------:R-:W-:-:S02]  /*6af0*/  FSEL R163, R7, -INF , !P4 ;  /* 0xff80000007a37808 */ /* 0x000fc40006000000 */
[----:B------:R-:W-:Y:S02]  /*6b00*/  FSEL R168, R6, -INF , !P3 ;  /* 0xff80000006a87808 */ /* 0x000fe40005800000 */
[----:B------:R-:W-:Y:S02]  /*6b10*/  FSEL R153, R5, -INF , !P1 ;  /* 0xff80000005997808 */ /* 0x000fe40004800000 */
[----:B------:R-:W-:Y:S01]  /*6b20*/  FSEL R159, R4, -INF , !P0 ;  /* 0xff800000049f7808 */ /* 0x000fe20004000000 */
[----:B-1----:R-:W-:Y:S06]  /*6b30*/  @!P6 BRA `(.L_x_2134) ;  /* 0x0000000000e0e947 */ /* 0x002fec0003800000 */
        /* <DEDUP_REMOVED lines=54> */
.L_x_2136:
[----:B------:R-:W-:Y:S05]  /*6ea0*/  BSYNC B0 ;  /* 0x0000000000007941 */ /* 0x000fea0003800000 */
.L_x_2135:
[----:B------:R-:W0:Y:S02]  /*6eb0*/  LDGDEPBAR ;  /* 0x00000000000079af */ /* 0x000e240000000000 */
.L_x_2134:
[----:B------:R-:W-:Y:S01]  /*6ec0*/  FMNMX.FTZ R6, R31, R33, !PT ;  /* 0x000000211f067209 */ /* 0x000fe20007810000 */
[----:B-1----:R-:W-:Y:S01]  /*6ed0*/  VIADD R5, R174, 0x4 ;  /* 0x00000004ae057836 */ /* 0x002fe20000000000 */
[----:B------:R-:W-:Y:S01]  /*6ee0*/  FMNMX.FTZ R4, R45, R44, !PT ;  /* 0x0000002c2d047209 */ /* 0x000fe20007810000 */
[----:B------:R-:W-:Y:S01]  /*6ef0*/  USHF.L.U32 UR7, UR37, 0x1, URZ ;  /* 0x0000000125077899 */ /* 0x000fe2000800063f */
[----:B------:R-:W-:Y:S01]  /*6f00*/  FMNMX.FTZ R6, R30, R6, !PT ;  /* 0x000000061e067209 */ /* 0x000fe20007810000 */
[----:B--2---:R-:W-:Y:S01]  /*6f10*/  IMAD.WIDE.U32 R12, R173, -0x2daee0ad, RZ ;  /* 0xd2511f53ad0c7825 */ /* 0x004fe200078e00ff */
[----:B------:R-:W-:Y:S01]  /*6f20*/  FMNMX.FTZ R4, R34, R4, !PT ;  /* 0x0000000422047209 */ /* 0x000fe20007810000 */
[----:B------:R1:W-:Y:S01]  /*6f30*/  STL [R1+0x18], R5 ;  /* 0x0000180501007387 */ /* 0x0003e20000100800 */
[----:B------:R-:W-:Y:S01]  /*6f40*/  FMNMX.FTZ R6, R28, R6, !PT ;  /* 0x000000061c067209 */ /* 0x000fe20007810000 */
[----:B------:R-:W-:Y:S01]  /*6f50*/  UIADD3 UR6, UR7, 0x1, URZ ;  /* 0x0000000107067890 */ /* 0x000fe2000fffe03f */
[----:B------:R-:W-:Y:S01]  /*6f60*/  FMNMX.FTZ R4, R35, R4, !PT ;  /* 0x0000000423047209 */ /* 0x000fe20007810000 */
[----:B------:R-:W-:Y:S01]  /*6f70*/  IMAD.WIDE.U32 R18, R174, -0x326172a9, RZ ;  /* 0xcd9e8d57ae127825 */ /* 0x000fe200078e00ff */
[----:B------:R-:W-:Y:S01]  /*6f80*/  FMNMX.FTZ R6, R29, R6, !PT ;  /* 0x000000061d067209 */ /* 0x000fe20007810000 */
[----:B------:R-:W-:Y:S01]  /*6f90*/  UIADD3 UR33, UR31, -0x4498517b, URZ ;  /* 0xbb67ae851f217890 */ /* 0x000fe2000fffe03f */
[----:B------:R-:W-:Y:S01]  /*6fa0*/  FMNMX.FTZ R7, R52, R4, !PT ;  /* 0x0000000434077209 */ /* 0x000fe20007810000 */
[----:B------:R-:W-:Y:S01]  /*6fb0*/  IMAD.U32 R14, RZ, RZ, UR7 ;  /* 0x00000007ff0e7e24 */ /* 0x000fe2000f8e00ff */
[----:B------:R-:W-:Y:S01]  /*6fc0*/  FMNMX.FTZ R6, R27, R6, !PT ;  /* 0x000000061b067209 */ /* 0x000fe20007810000 */
[----:B------:R-:W-:Y:S01]  /*6fd0*/  UIADD3 UR36, UR30, -0x61c88647, URZ ;  /* 0x9e3779b91e247890 */ /* 0x000fe2000fffe03f */
[----:B------:R-:W-:Y:S01]  /*6fe0*/  LOP3.LUT R252, R252, UR30, RZ, 0x3c, !PT ;  /* 0x0000001efcfc7c12 */ /* 0x000fe2000f8e3cff */
[----:B------:R-:W-:Y:S01]  /*6ff0*/  UIADD3 UR32, UR30, 0x3c6ef372, URZ ;  /* 0x3c6ef3721e207890 */ /* 0x000fe2000fffe03f */
[----:B------:R-:W-:Y:S01]  /*7000*/  FMNMX.FTZ R6, R26, R6, !PT ;  /* 0x000000061a067209 */ /* 0x000fe20007810000 */
[----:B------:R-:W-:Y:S01]  /*7010*/  ULDC UR40, c[0x0][0x2ec] ;  /* 0x0000bb0000287ab9 */ /* 0x000fe20000000800 */
[----:B------:R-:W-:Y:S01]  /*7020*/  FMNMX.FTZ R7, R38, R7, !PT ;  /* 0x0000000726077209 */ /* 0x000fe20007810000 */
[----:B------:R-:W-:Y:S01]  /*7030*/  UIADD3 UR29, UR31, 0x76cf5d0a, URZ ;  /* 0x76cf5d0a1f1d7890 */ /* 0x000fe2000fffe03f */
[----:B------:R-:W-:Y:S01]  /*7040*/  FMNMX.FTZ R6, R32, R6, !PT ;  /* 0x0000000620067209 */ /* 0x000fe20007810000 */
[----:B------:R-:W-:Y:S01]  /*7050*/  UIADD3 UR25, UR31, 0x32370b8f, URZ ;  /* 0x32370b8f1f197890 */ /* 0x000fe2000fffe03f */
[----:B------:R-:W-:Y:S01]  /*7060*/  FMNMX.FTZ R16, R48, R46, !PT ;  /* 0x0000002e30107209 */ /* 0x000fe20007810000 */
[----:B------:R-:W-:Y:S01]  /*7070*/  UIADD3 UR28, UR30, -0x255992d5, URZ ;  /* 0xdaa66d2b1e1c7890 */ /* 0x000fe2000fffe03f */
[----:B------:R-:W-:Y:S01]  /*7080*/  FMNMX.FTZ R6, R47, R6, !PT ;  /* 0x000000062f067209 */ /* 0x000fe20007810000 */
[----:B------:R-:W-:Y:S01]  /*7090*/  UIADD3 UR24, UR30, 0x78dde6e4, URZ ;  /* 0x78dde6e41e187890 */ /* 0x000fe2000fffe03f */
[----:B------:R-:W-:Y:S01]  /*70a0*/  LOP3.LUT R10, R19, R252, RZ, 0x3c, !PT ;  /* 0x000000fc130a7212 */ /* 0x000fe200078e3cff */
[----:B------:R-:W-:Y:S01]  /*70b0*/  UIADD3 UR22, UR31, -0x126145ec, URZ ;  /* 0xed9eba141f167890 */ /* 0x000fe2000fffe03f */
[----:B------:R-:W-:Y:S01]  /*70c0*/  FMNMX.FTZ R6, R120, R6, !PT ;  /* 0x0000000678067209 */ /* 0x000fe20007810000 */
[----:B-1----:R-:W-:Y:S01]  /*70d0*/  IMAD.WIDE.U32 R4, R5, -0x326172a9, RZ ;  /* 0xcd9e8d5705047825 */ /* 0x002fe200078e00ff */
[----:B------:R-:W-:Y:S01]  /*70e0*/  LOP3.LUT R14, R13, UR31, R14, 0x96, !PT ;  /* 0x0000001f0d0e7c12 */ /* 0x000fe2000f8e960e */
[----:B------:R-:W-:Y:S01]  /*70f0*/  UIADD3 UR18, UR31, -0x56f99767, URZ ;  /* 0xa90668991f127890 */ /* 0x000fe2000fffe03f */
[----:B------:R-:W-:Y:S01]  /*7100*/  FMNMX.FTZ R6, R141, R6, !PT ;  /* 0x000000068d067209 */ /* 0x000fe20007810000 */
[----:B------:R-:W-:Y:S01]  /*7110*/  IMAD.WIDE.U32 R10, R10, -0x2daee0ad, RZ ;  /* 0xd2511f530a0a7825 */ /* 0x000fe200078e00ff */
[----:B------:R-:W-:Y:S01]  /*7120*/  LOP3.LUT R8, R5, R252, RZ, 0x3c, !PT ;  /* 0x000000fc05087212 */ /* 0x000fe200078e3cff */
[----:B------:R-:W-:Y:S01]  /*7130*/  UIADD3 UR19, UR30, 0x1715609d, URZ ;  /* 0x1715609d1e137890 */ /* 0x000fe2000fffe03f */
[----:B------:R-:W-:-:S02]  /*7140*/  FMNMX.FTZ R6, R140, R6, !PT ;  /* 0x000000068c067209 */ /* 0x000fc40007810000 */
[----:B------:R-:W-:Y:S01]  /*7150*/  FMNMX.FTZ R5, R37, R7, !PT ;  /* 0x0000000725057209 */ /* 0x000fe20007810000 */
[----:B------:R-:W-:Y:S01]  /*7160*/  IMAD.U32 R7, RZ, RZ, UR6 ;  /* 0x00000006ff077e24 */ /* 0x000fe2000f8e00ff */
[----:B------:R-:W-:Y:S01]  /*7170*/  FMNMX.FTZ R6, R149, R6, !PT ;  /* 0x0000000695067209 */ /* 0x000fe20007810000 */
[----:B------:R-:W-:Y:S01]  /*7180*/  IMAD.WIDE.U32 R8, R8, -0x2daee0ad, RZ ;  /* 0xd2511f5308087825 */ /* 0x000fe200078e00ff */
[----:B------:R-:W-:Y:S02]  /*7190*/  FMNMX.FTZ R5, R36, R5, !PT ;  /* 0x0000000524057209 */ /* 0x000fe40007810000 */
[----:B------:R-:W-:Y:S02]  /*71a0*/  FMNMX.FTZ R6, R146, R6, !PT ;  /* 0x0000000692067209 */ /* 0x000fe40007810000 */
[----:B------:R-:W-:Y:S02]  /*71b0*/  LOP3.LUT R15, R13, UR31, R7, 0x96, !PT ;  /* 0x0000001f0d0f7c12 */ /* 0x000fe4000f8e9607 */
[----:B------:R-:W-:-:S02]  /*71c0*/  FMNMX.FTZ R6, R165, R6, !PT ;  /* 0x00000006a5067209 */ /* 0x000fc40007810000 */
[----:B------:R-:W-:Y:S02]  /*71d0*/  FMNMX.FTZ R7, R148, R5, !PT ;  /* 0x0000000594077209 */ /* 0x000fe40007810000 */
[----:B------:R-:W-:Y:S02]  /*71e0*/  FMNMX.FTZ R6, R163, R6, !PT ;  /* 0x00000006a3067209 */ /* 0x000fe40007810000 */
[----:B------:R-:W-:Y:S02]  /*71f0*/  FMNMX.FTZ R5, R40, R16, !PT ;  /* 0x0000001028057209 */ /* 0x000fe40007810000 */
[--C-:B------:R-:W-:Y:S01]  /*7200*/  LOP3.LUT R17, R11, UR33, R12.reuse, 0x96, !PT ;  /* 0x000000210b117c12 */ /* 0x100fe2000f8e960c */
[----:B------:R-:W1:Y:S01]  /*7210*/  SHFL.BFLY PT, R73, R6, 0x2, 0x1f ;  /* 0x0c401f0006497f89 */ /* 0x000e6200000e0000 */
[----:B------:R-:W-:Y:S02]  /*7220*/  FMNMX.FTZ R5, R42, R5, !PT ;  /* 0x000000052a057209 */ /* 0x000fe40007810000 */
[----:B------:R-:W-:Y:S01]  /*7230*/  LOP3.LUT R11, R9, UR33, R12, 0x96, !PT ;  /* 0x00000021090b7c12 */ /* 0x000fe2000f8e960c */
[----:B------:R-:W-:Y:S01]  /*7240*/  IMAD.WIDE.U32 R12, R14, -0x326172a9, RZ ;  /* 0xcd9e8d570e0c7825 */ /* 0x000fe200078e00ff */
[----:B------:R-:W-:-:S02]  /*7250*/  FMNMX.FTZ R5, R62, R5, !PT ;  /* 0x000000053e057209 */ /* 0x000fc40007810000 */
[----:B------:R-:W-:Y:S01]  /*7260*/  LEA R185, R0, UR4, 0x1 ;  /* 0x0000000400b97c11 */ /* 0x000fe2000f8e08ff */
        /* <DEDUP_REMOVED lines=8> */
[--C-:B------:R-:W-:Y:S01]  /*72f0*/  LOP3.LUT R20, R59, UR32, R12.reuse, 0x96, !PT ;  /* 0x000000203b147c12 */ /* 0x100fe2000f8e960c */
[--C-:B------:R-:W-:Y:S01]  /*7300*/  IMAD R186, R3, 0x2, R185.reuse ;  /* 0x0000000203ba7824 */ /* 0x100fe200078e02b9 */
[----:B------:R-:W-:Y:S01]  /*7310*/  LOP3.LUT R22, R57, UR32, R12, 0x96, !PT ;  /* 0x0000002039167c12 */ /* 0x000fe2000f8e960c */
[----:B------:R-:W-:Y:S01]  /*7320*/  IMAD R188, R2, 0x2, R185 ;  /* 0x0000000202bc7824 */ /* 0x000fe200078e02b9 */
[----:B-1----:R-:W-:Y:S01]  /*7330*/  FMNMX.FTZ R73, R6, R73, !PT ;  /* 0x0000004906497209 */ /* 0x002fe20007810000 */
[----:B------:R-:W-:Y:S01]  /*7340*/  IMAD.WIDE.U32 R20, R20, -0x2daee0ad, RZ ;  /* 0xd2511f5314147825 */ /* 0x000fe200078e00ff */
[----:B------:R-:W-:-:S03]  /*7350*/  FMNMX.FTZ R6, R145, R7, !PT ;  /* 0x0000000791067209 */ /* 0x000fc60007810000 */
[----:B------:R-:W1:Y:S01]  /*7360*/  SHFL.BFLY PT, R9, R73, 0x1, 0x1f ;  /* 0x0c201f0049097f89 */ /* 0x000e6200000e0000 */
[----:B------:R-:W-:Y:S01]  /*7370*/  FMNMX.FTZ R71, R144, R6, !PT ;  /* 0x0000000690477209 */ /* 0x000fe20007810000 */
[----:B------:R-:W-:-:S03]  /*7380*/  IMAD.WIDE.U32 R6, R15, -0x326172a9, RZ ;  /* 0xcd9e8d570f067825 */ /* 0x000fc600078e00ff */
[----:B------:R-:W-:Y:S01]  /*7390*/  FMNMX.FTZ R71, R142, R71, !PT ;  /* 0x000000478e477209 */ /* 0x000fe20007810000 */
[----:B------:R-:W-:Y:S01]  /*73a0*/  IMAD R187, R2, 0x2, R186 ;  /* 0x0000000202bb7824 */ /* 0x000fe200078e02ba */
[----:B------:R-:W-:Y:S02]  /*73b0*/  LOP3.LUT R24, R7, UR36, R4, 0x96, !PT ;  /* 0x0000002407187c12 */ /* 0x000fe4000f8e9604 */
[----:B------:R-:W-:Y:S02]  /*73c0*/  FMNMX.FTZ R71, R154, R71, !PT ;  /* 0x000000479a477209 */ /* 0x000fe40007810000 */
[----:B------:R-:W-:Y:S02]  /*73d0*/  FMNMX.FTZ R4, R156, R5, !PT ;  /* 0x000000059c047209 */ /* 0x000fe40007810000 */
[----:B------:R-:W-:Y:S02]  /*73e0*/  FMNMX.FTZ R71, R155, R71, !PT ;  /* 0x000000479b477209 */ /* 0x000fe40007810000 */
[----:B------:R-:W-:-:S02]  /*73f0*/  FMNMX.FTZ R4, R152, R4, !PT ;  /* 0x0000000498047209 */ /* 0x000fc40007810000 */
[----:B------:R-:W-:Y:S02]  /*7400*/  FMNMX.FTZ R71, R151, R71, !PT ;  /* 0x0000004797477209 */ /* 0x000fe40007810000 */
[----:B------:R-:W-:Y:S02]  /*7410*/  FMNMX.FTZ R4, R150, R4, !PT ;  /* 0x0000000496047209 */ /* 0x000fe40007810000 */
[----:B------:R-:W-:Y:S02]  /*7420*/  FMNMX.FTZ R71, R153, R71, !PT ;  /* 0x0000004799477209 */ /* 0x000fe40007810000 */
[----:B------:R-:W-:Y:S02]  /*7430*/  LOP3.LUT R18, R7, UR36, R18, 0x96, !PT ;  /* 0x0000002407127c12 */ /* 0x000fe4000f8e9612 */
[----:B------:R-:W-:Y:S01]  /*7440*/  FMNMX.FTZ R7, R147, R4, !PT ;  /* 0x0000000493077209 */ /* 0x000fe20007810000 */
[----:B------:R-:W2:Y:S01]  /*7450*/  SHFL.BFLY PT, R11, R71, 0x2, 0x1f ;  /* 0x0c401f00470b7f89 */ /* 0x000ea200000e0000 */
[----:B------:R-:W-:Y:S01]  /*7460*/  FMNMX.FTZ R5, R49, R61, !PT ;  /* 0x0000003d31057209 */ /* 0x000fe20007810000 */
[----:B------:R-:W-:Y:S01]  /*7470*/  IMAD.WIDE.U32 R12, R18, -0x2daee0ad, RZ ;  /* 0xd2511f53120c7825 */ /* 0x000fe200078e00ff */
[----:B-1----:R-:W-:-:S02]  /*7480*/  FMNMX.FTZ R73, R73, R9, !PT ;  /* 0x0000000949497209 */ /* 0x002fc40007810000 */
[----:B------:R-:W-:Y:S02]  /*7490*/  FMNMX.FTZ R7, R160, R7, !PT ;  /* 0x00000007a0077209 */ /* 0x000fe40007810000 */
[--C-:B------:R-:W-:Y:S02]  /*74a0*/  LOP3.LUT R15, R59, UR32, R6.reuse, 0x96, !PT ;  /* 0x000000203b0f7c12 */ /* 0x100fe4000f8e9606 */
[----:B------:R-:W-:Y:S01]  /*74b0*/  LOP3.LUT R23, R57, UR32, R6, 0x96, !PT ;  /* 0x0000002039177c12 */ /* 0x000fe2000f8e9606 */
[----:B------:R-:W-:Y:S01]  /*74c0*/  FMUL.FTZ R6, R73, UR40 ;  /* 0x0000002849067c20 */ /* 0x000fe20008410000 */
[----:B------:R-:W-:Y:S01]  /*74d0*/  FMNMX.FTZ R5, R54, R5, !PT ;  /* 0x0000000536057209 */ /* 0x000fe20007810000 */
[----:B------:R-:W-:Y:S01]  /*74e0*/  IMAD.WIDE.U32 R74, R15, -0x2daee0ad, RZ ;  /* 0xd2511f530f4a7825 */ /* 0x000fe200078e00ff */
[----:B------:R-:W-:Y:S02]  /*74f0*/  FSETP.NEU.FTZ.AND P0, PT, R73, -INF , PT ;  /* 0xff8000004900780b */ /* 0x000fe40003f1d000 */
[----:B------:R-:W-:Y:S01]  /*7500*/  FMNMX.FTZ R7, R162, R7, !PT ;  /* 0x00000007a2077209 */ /* 0x000fe20007810000 */
[----:B------:R-:W-:Y:S01]  /*7510*/  IMAD.WIDE.U32 R68, R23, -0x2daee0ad, RZ ;  /* 0xd2511f5317447825 */ /* 0x000fe200078e00ff */
[----:B------:R-:W-:-:S02]  /*7520*/  FMNMX.FTZ R9, R55, R5, !PT ;  /* 0x0000000537097209 */ /* 0x000fc40007810000 */
[----:B------:R-:W-:Y:S01]  /*7530*/  FSEL R6, R6, RZ, P0 ;  /* 0x000000ff06067208 */ /* 0x000fe20000000000 */
[----:B------:R-:W-:Y:S01]  /*7540*/  IMAD.WIDE.U32 R4, R14, -0x2daee0ad, RZ ;  /* 0xd2511f530e047825 */ /* 0x000fe200078e00ff */
[----:B------:R-:W-:Y:S02]  /*7550*/  FMNMX.FTZ R7, R158, R7, !PT ;  /* 0x000000079e077209 */ /* 0x000fe40007810000 */
[----:B------:R-:W-:Y:S01]  /*7560*/  FMNMX.FTZ R9, R124, R9, !PT ;  /* 0x000000097c097209 */ /* 0x000fe20007810000 */
[----:B------:R-:W-:Y:S01]  /*7570*/  IMAD.WIDE.U32 R14, R22, -0x2daee0ad, RZ ;  /* 0xd2511f53160e7825 */ /* 0x000fe200078e00ff */
[----:B------:R-:W-:-:S03]  /*7580*/  LOP3.LUT R19, R5, UR29, R10, 0x96, !PT ;  /* 0x0000001d05137c12 */ /* 0x000fc6000f8e960a */
[----:B------:R-:W-:Y:S01]  /*7590*/  FFMA.FTZ R5, R31, UR40, -R6 ;  /* 0x000000281f057c23 */ /* 0x000fe20008010806 */
[----:B------:R-:W-:Y:S02]  /*75a0*/  LOP3.LUT R25, R21, UR25, R4, 0x96, !PT ;  /* 0x0000001915197c12 */ /* 0x000fe4000f8e9604 */
[----:B------:R-:W-:Y:S01]  /*75b0*/  FMNMX.FTZ R4, R159, R7, !PT ;  /* 0x000000079f047209 */ /* 0x000fe20007810000 */
[----:B------:R1:W-:Y:S01]  /*75c0*/  MUFU.EX2 R240, R5 ;  /* 0x0000000500f07308 */ /* 0x0003e20000000800 */
[----:B------:R-:W-:Y:S01]  /*75d0*/  FMNMX.FTZ R9, R123, R9, !PT ;  /* 0x000000097b097209 */ /* 0x000fe20007810000 */
[----:B------:R-:W-:Y:S01]  /*75e0*/  FFMA.FTZ R7, R30, UR40, -R6 ;  /* 0x000000281e077c23 */ /* 0x000fe20008010806 */
[----:B--2---:R-:W-:Y:S01]  /*75f0*/  FMNMX.FTZ R71, R71, R11, !PT ;  /* 0x0000000b47477209 */ /* 0x004fe20007810000 */
[----:B------:R-:W2:Y:S01]  /*7600*/  SHFL.BFLY PT, R70, R4, 0x2, 0x1f ;  /* 0x0c401f0004467f89 */ /* 0x000ea200000e0000 */
[----:B------:R-:W-:Y:S02]  /*7610*/  FMNMX.FTZ R9, R122, R9, !PT ;  /* 0x000000097a097209 */ /* 0x000fe40007810000 */
[----:B------:R-:W-:Y:S01]  /*7620*/  LOP3.LUT R75, R75, UR25, R12, 0x96, !PT ;  /* 0x000000194b4b7c12 */ /* 0x000fe2000f8e960c */
[----:B------:R-:W3:Y:S01]  /*7630*/  SHFL.BFLY PT, R18, R71, 0x1, 0x1f ;  /* 0x0c201f0047127f89 */ /* 0x000ee200000e0000 */
[----:B------:R-:W-:Y:S01]  /*7640*/  MUFU.EX2 R237, R7 ;  /* 0x0000000700ed7308 */ /* 0x000fe20000000800 */
[----:B------:R-:W-:Y:S01]  /*7650*/  LOP3.LUT R143, R13, UR29, R10, 0x96, !PT ;  /* 0x0000001d0d8f7c12 */ /* 0x000fe2000f8e960a */
[----:B------:R-:W-:Y:S01]  /*7660*/  IMAD.WIDE.U32 R10, R24, -0x2daee0ad, RZ ;  /* 0xd2511f53180a7825 */ /* 0x000fe200078e00ff */
[----:B------:R-:W-:-:S04]  /*7670*/  LOP3.LUT R16, R15, UR25, R16, 0x96, !PT ;  /* 0x000000190f107c12 */ /* 0x000fc8000f8e9610 */
[----:B------:R-:W-:Y:S01]  /*7680*/  LOP3.LUT R59, R11, UR29, R8, 0x96, !PT ;  /* 0x0000001d0b3b7c12 */ /* 0x000fe2000f8e9608 */
[----:B-1----:R-:W-:Y:S01]  /*7690*/  FFMA.FTZ R5, R33, UR40, -R6 ;  /* 0x0000002821057c23 */ /* 0x002fe20008010806 */
[----:B------:R-:W-:Y:S01]  /*76a0*/  LOP3.LUT R57, R69, UR25, R10, 0x96, !PT ;  /* 0x0000001945397c12 */ /* 0x000fe2000f8e960a */
[----:B------:R-:W-:Y:S02]  /*76b0*/  IMAD.WIDE.U32 R10, R25, -0x326172a9, RZ ;  /* 0xcd9e8d57190a7825 */ /* 0x000fe400078e00ff */
[----:B------:R1:W-:Y:S01]  /*76c0*/  MUFU.EX2 R239, R5 ;  /* 0x0000000500ef7308 */ /* 0x0003e20000000800 */
[----:B--2---:R-:W-:Y:S02]  /*76d0*/  FMNMX.FTZ R70, R4, R70, !PT ;  /* 0x0000004604467209 */ /* 0x004fe40007810000 */
[----:B---3--:R-:W-:Y:S01]  /*76e0*/  FMNMX.FTZ R71, R71, R18, !PT ;  /* 0x0000001247477209 */ /* 0x008fe20007810000 */
[----:B------:R-:W-:Y:S02]  /*76f0*/  IMAD.WIDE.U32 R18, R19, -0x326172a9, RZ ;  /* 0xcd9e8d5713127825 */ /* 0x000fe400078e00ff */
[----:B------:R-:W2:Y:S01]  /*7700*/  SHFL.BFLY PT, R21, R70, 0x1, 0x1f ;  /* 0x0c201f0046157f89 */ /* 0x000ea200000e0000 */
[----:B------:R-:W-:-:S02]  /*7710*/  FSETP.NEU.FTZ.AND P0, PT, R71, -INF , PT ;  /* 0xff8000004700780b */ /* 0x000fc40003f1d000 */
[----:B-1----:R-:W-:Y:S02]  /*7720*/  FMNMX.FTZ R5, R121, R9, !PT ;  /* 0x0000000979057209 */ /* 0x002fe40007810000 */
[----:B------:R-:W-:Y:S02]  /*7730*/  LOP3.LUT R12, R19, UR28, R58, 0x96, !PT ;  /* 0x0000001c130c7c12 */ /* 0x000fe4000f8e963a */
[----:B------:R-:W-:Y:S02]  /*7740*/  FMNMX.FTZ R5, R166, R5, !PT ;  /* 0x00000005a6057209 */ /* 0x000fe40007810000 */
[----:B------:R-:W-:Y:S01]  /*7750*/  LOP3.LUT R9, R17, UR29, R8, 0x96, !PT ;  /* 0x0000001d11097c12 */ /* 0x000fe2000f8e9608 */
[----:B------:R-:W-:Y:S01]  /*7760*/  IMAD.WIDE.U32 R16, R16, -0x326172a9, RZ ;  /* 0xcd9e8d5710107825 */ /* 0x000fe200078e00ff */
[----:B------:R-:W-:-:S03]  /*7770*/  FMNMX.FTZ R7, R164, R5, !PT ;  /* 0x00000005a4077209 */ /* 0x000fc60007810000 */
[--C-:B------:R-:W-:Y:S01]  /*7780*/  FFMA.FTZ R5, R28, UR40, -R6.reuse ;  /* 0x000000281c057c23 */ /* 0x100fe20008010806 */
[----:B------:R-:W-:Y:S01]  /*7790*/  FFMA.FTZ R8, R26, UR40, -R6 ;  /* 0x000000281a087c23 */ /* 0x000fe20008010806 */
[----:B------:R-:W-:Y:S01]  /*77a0*/  IMAD.WIDE.U32 R12, R12, -0x2daee0ad, RZ ;  /* 0xd2511f530c0c7825 */ /* 0x000fe200078e00ff */
[----:B------:R-:W-:Y:S01]  /*77b0*/  FMNMX.FTZ R7, R161, R7, !PT ;  /* 0x00000007a1077209 */ /* 0x000fe20007810000 */
[----:B------:R1:W-:Y:S01]  /*77c0*/  MUFU.EX2 R235, R5 ;  /* 0x0000000500eb7308 */ /* 0x0003e20000000800 */
[----:B------:R-:W-:Y:S02]  /*77d0*/  LOP3.LUT R18, R11, UR24, R18, 0x96, !PT ;  /* 0x000000180b127c12 */ /* 0x000fe4000f8e9612 */
[----:B------:R-:W-:-:S03]  /*77e0*/  LOP3.LUT R15, R13, UR22, R20, 0x96, !PT ;  /* 0x000000160d0f7c12 */ /* 0x000fc6000f8e9614 */
[----:B------:R-:W-:Y:S01]  /*77f0*/  IMAD.WIDE.U32 R24, R18, -0x2daee0ad, RZ ;  /* 0xd2511f5312187825 */ /* 0x000fe200078e00ff */
[----:B--2---:R-:W-:Y:S01]  /*7800*/  FMNMX.FTZ R70, R70, R21, !PT ;  /* 0x0000001546467209 */ /* 0x004fe20007810000 */
[----:B------:R-:W-:Y:S03]  /*7810*/  MUFU.EX2 R238, R8 ;  /* 0x0000000800ee7308 */ /* 0x000fe60000000800 */
[----:B------:R-:W-:-:S05]  /*7820*/  LOP3.LUT R12, R25, UR18, R12, 0x96, !PT ;  /* 0x00000012190c7c12 */ /* 0x000fca000f8e960c */
[----:B------:R-:W-:Y:S01]  /*7830*/  IMAD.WIDE.U32 R12, R12, -0x326172a9, RZ ;  /* 0xcd9e8d570c0c7825 */ /* 0x000fe200078e00ff */
[----:B-1----:R-:W-:-:S03]  /*7840*/  FMNMX.FTZ R5, R157, R7, !PT ;  /* 0x000000079d057209 */ /* 0x002fc60007810000 */
[----:B------:R-:W-:Y:S02]  /*7850*/  FFMA.FTZ R7, R29, UR40, -R6 ;  /* 0x000000281d077c23 */ /* 0x000fe40008010806 */
[----:B------:R-:W-:Y:S01]  /*7860*/  LDSM.16.MT88.4 R28, [R185+0x6000] ;  /* 0x00600000b91c783b */ /* 0x000fe20000004200 */
[----:B------:R-:W-:Y:S01]  /*7870*/  FMNMX.FTZ R4, R169, R5, !PT ;  /* 0x00000005a9047209 */ /* 0x000fe20007810000 */
[----:B------:R1:W-:Y:S01]  /*7880*/  MUFU.EX2 R234, R7 ;  /* 0x0000000700ea7308 */ /* 0x0003e20000000800 */
[----:B------:R-:W-:Y:S02]  /*7890*/  LOP3.LUT R20, R12, 0xff, RZ, 0xc0, !PT ;  /* 0x000000ff0c147812 */ /* 0x000fe400078ec0ff */
[----:B------:R-:W-:-:S04]  /*78a0*/  FMNMX.FTZ R4, R170, R4, !PT ;  /* 0x00000004aa047209 */ /* 0x000fc80007810000 */
[----:B------:R-:W-:Y:S01]  /*78b0*/  FMNMX.FTZ R72, R167, R4, !PT ;  /* 0x00000004a7487209 */ /* 0x000fe20007810000 */
[----:B------:R-:W-:-:S03]  /*78c0*/  IMAD.WIDE.U32 R4, R9, -0x326172a9, RZ ;  /* 0xcd9e8d5709047825 */ /* 0x000fc600078e00ff */
[----:B------:R-:W-:Y:S02]  /*78d0*/  FMNMX.FTZ R72, R168, R72, !PT ;  /* 0x00000048a8487209 */ /* 0x000fe40007810000 */
[----:B------:R-:W-:-:S03]  /*78e0*/  LOP3.LUT R9, R5, UR28, R56, 0x96, !PT ;  /* 0x0000001c05097c12 */ /* 0x000fc6000f8e9638 */
[----:B------:R-:W2:Y:S01]  /*78f0*/  SHFL.BFLY PT, R19, R72, 0x2, 0x1f ;  /* 0x0c401f0048137f89 */ /* 0x000ea200000e0000 */
[----:B-1----:R-:W-:Y:S01]  /*7900*/  FFMA.FTZ R7, R27, UR40, -R6 ;  /* 0x000000281b077c23 */ /* 0x002fe20008010806 */
[----:B------:R-:W-:-:S03]  /*7910*/  IMAD.WIDE.U32 R8, R9, -0x2daee0ad, RZ ;  /* 0xd2511f5309087825 */ /* 0x000fc600078e00ff */
[----:B------:R1:W-:Y:S02]  /*7920*/  MUFU.EX2 R236, R7 ;  /* 0x0000000700ec7308 */ /* 0x0003e40000000800 */
[----:B------:R-:W-:Y:S01]  /*7930*/  LOP3.LUT R11, R9, UR22, R14, 0x96, !PT ;  /* 0x00000016090b7c12 */ /* 0x000fe2000f8e960e */
[----:B------:R-:W-:-:S05]  /*7940*/  IMAD.WIDE.U32 R14, R15, -0x326172a9, RZ ;  /* 0xcd9e8d570f0e7825 */ /* 0x000fca00078e00ff */
[----:B------:R-:W-:Y:S01]  /*7950*/  LOP3.LUT R25, R15, UR19, R10, 0x96, !PT ;  /* 0x000000130f197c12 */ /* 0x000fe2000f8e960a */
[----:B------:R-:W-:Y:S01]  /*7960*/  IMAD.WIDE.U32 R10, R11, -0x326172a9, RZ ;  /* 0xcd9e8d570b0a7825 */ /* 0x000fe200078e00ff */
[----:B------:R-:W-:-:S04]  /*7970*/  LOP3.LUT R14, R13, UR38, R14, 0x96, !PT ;  /* 0x000000260d0e7c12 */ /* 0x000fc8000f8e960e */
[----:B------:R-:W-:Y:S01]  /*7980*/  LOP3.LUT R21, R11, UR19, R16, 0x96, !PT ;  /* 0x000000130b157c12 */ /* 0x000fe2000f8e9610 */
[----:B-1----:R-:W-:Y:S01]  /*7990*/  FMUL.FTZ R7, R71, UR40 ;  /* 0x0000002847077c20 */ /* 0x002fe20008410000 */
[----:B--2---:R-:W-:Y:S02]  /*79a0*/  FMNMX.FTZ R72, R72, R19, !PT ;  /* 0x0000001348487209 */ /* 0x004fe40007810000 */
[----:B------:R-:W-:Y:S02]  /*79b0*/  SHF.R.U32.HI R19, RZ, 0x10, R12 ;  /* 0x00000010ff137819 */ /* 0x000fe4000001160c */
[----:B------:R-:W-:Y:S01]  /*79c0*/  FSEL R5, R7, RZ, P0 ;  /* 0x000000ff07057208 */ /* 0x000fe20000000000 */
[----:B------:R-:W1:Y:S01]  /*79d0*/  SHFL.BFLY PT, R18, R72, 0x1, 0x1f ;  /* 0x0c201f0048127f89 */ /* 0x000e6200000e0000 */
[----:B------:R-:W-:Y:S02]  /*79e0*/  FSETP.NEU.FTZ.AND P0, PT, R70, -INF , PT ;  /* 0xff8000004600780b */ /* 0x000fe40003f1d000 */
[----:B------:R-:W-:Y:S01]  /*79f0*/  LOP3.LUT R19, R19, 0xff, RZ, 0xc0, !PT ;  /* 0x000000ff13137812 */ /* 0x000fe200078ec0ff */
[----:B------:R-:W-:-:S04]  /*7a00*/  FFMA.FTZ R7, R45, UR40, -R5 ;  /* 0x000000282d077c23 */ /* 0x000fc80008010805 */
[----:B------:R2:W-:Y:S01]  /*7a10*/  MUFU.EX2 R233, R7 ;  /* 0x0000000700e97308 */ /* 0x0005e20000000800 */
[----:B-1----:R-:W-:Y:S02]  /*7a20*/  FMNMX.FTZ R72, R72, R18, !PT ;  /* 0x0000001248487209 */ /* 0x002fe40007810000 */
[----:B--2---:R-:W-:Y:S01]  /*7a30*/  LOP3.LUT R7, R17, UR24, R4, 0x96, !PT ;  /* 0x0000001811077c12 */ /* 0x004fe2000f8e9604 */
[----:B------:R-:W-:-:S04]  /*7a40*/  FFMA.FTZ R4, R44, UR40, -R5 ;  /* 0x000000282c047c23 */ /* 0x000fc80008010805 */
[----:B------:R1:W-:Y:S01]  /*7a50*/  MUFU.EX2 R232, R4 ;  /* 0x0000000400e87308 */ /* 0x0003e20000000800 */
[----:B------:R-:W-:-:S04]  /*7a60*/  IMAD.WIDE.U32 R22, R7, -0x2daee0ad, RZ ;  /* 0xd2511f5307167825 */ /* 0x000fc800078e00ff */
[----:B------:R-:W-:Y:S01]  /*7a70*/  FFMA.FTZ R7, R35, UR40, -R5 ;  /* 0x0000002823077c23 */ /* 0x000fe20008010805 */
[----:B------:R-:W-:-:S03]  /*7a80*/  LOP3.LUT R8, R23, UR18, R8, 0x96, !PT ;  /* 0x0000001217087c12 */ /* 0x000fc6000f8e9608 */
[----:B------:R2:W-:Y:S01]  /*7a90*/  MUFU.EX2 R231, R7 ;  /* 0x0000000700e77308 */ /* 0x0005e20000000800 */
[----:B------:R-:W-:Y:S01]  /*7aa0*/  SHF.R.U32.HI R23, RZ, 0x18, R12 ;  /* 0x00000018ff177819 */ /* 0x000fe2000001160c */
        /* <DEDUP_REMOVED lines=30> */
[----:B------:R-:W1:Y:S01]  /*7c90*/  LDSM.16.MT88.4 R40, [R188+0x6000] ;  /* 0x00600000bc28783b */ /* 0x000e620000004200 */
[----:B----4-:R-:W-:-:S03]  /*7ca0*/  FMUL.FTZ R0, R72, UR40 ;  /* 0x0000002848007c20 */ /* 0x010fc60008410000 */
[----:B------:R-:W2:Y:S02]  /*7cb0*/  LDSM.16.MT88.4 R32, [R186+0x6000] ;  /* 0x00600000ba20783b */ /* 0x000ea40000004200 */
[----:B------:R4:W5:Y:S01]  /*7cc0*/  MUFU.EX2 R225, R8 ;  /* 0x0000000800e17308 */ /* 0x0009620000000800 */
[----:B------:R-:W-:-:S05]  /*7cd0*/  FSEL R0, R0, RZ, P0 ;  /* 0x000000ff00007208 */ /* 0x000fca0000000000 */
[----:B------:R-:W-:Y:S01]  /*7ce0*/  FFMA.FTZ R2, R49, UR40, -R0 ;  /* 0x0000002831027c23 */ /* 0x000fe20008010800 */
[----:B---3--:R-:W-:Y:S01]  /*7cf0*/  F2FP.BF16.F32.PACK_AB R7, R231, R230 ;  /* 0x000000e6e707723e */ /* 0x008fe200000010ff */
[----:B------:R-:W3:Y:S02]  /*7d00*/  LDSM.16.MT88.4 R48, [R187+0x6000] ;  /* 0x00600000bb30783b */ /* 0x000ee40000004200 */
[----:B------:R5:W-:Y:S01]  /*7d10*/  MUFU.EX2 R224, R2 ;  /* 0x0000000200e07308 */ /* 0x000be20000000800 */
[----:B----4-:R-:W-:Y:S02]  /*7d20*/  LOP3.LUT R8, R3, 0xff, RZ, 0xc0, !PT ;  /* 0x000000ff03087812 */ /* 0x010fe400078ec0ff */
[----:B------:R-:W-:Y:S01]  /*7d30*/  HSET2.LE.AND R3, R17, R172, PT ;  /* 0x000000ac11037233 */ /* 0x000fe20003803000 */
[----:B------:R-:W-:Y:S01]  /*7d40*/  IMAD.WIDE.U32 R16, R25, -0x2daee0ad, RZ ;  /* 0xd2511f5319107825 */ /* 0x000fe200078e00ff */
[----:B------:R-:W-:-:S03]  /*7d50*/  PRMT R8, R8, 0x5410, R9 ;  /* 0x0000541008087816 */ /* 0x000fc60000000009 */
[----:B------:R-:W-:Y:S02]  /*7d60*/  LOP3.LUT R10, R3, R7, RZ, 0xc0, !PT ;  /* 0x00000007030a7212 */ /* 0x000fe400078ec0ff */
[--C-:B------:R-:W-:Y:S01]  /*7d70*/  HSET2.LE.AND R7, R11, R172.reuse, PT ;  /* 0x000000ac0b077233 */ /* 0x100fe20003803000 */
[----:B------:R-:W-:Y:S01]  /*7d80*/  FFMA.FTZ R11, R61, UR40, -R0 ;  /* 0x000000283d0b7c23 */ /* 0x000fe20008010800 */
[--C-:B-----5:R-:W-:Y:S02]  /*7d90*/  HSET2.LE.AND R2, R15, R172.reuse, PT ;  /* 0x000000ac0f027233 */ /* 0x120fe40003803000 */
[----:B------:R-:W-:Y:S01]  /*7da0*/  F2FP.BF16.F32.PACK_AB R3, R227, R225 ;  /* 0x000000e1e303723e */ /* 0x000fe200000010ff */
[----:B------:R4:W5:Y:S01]  /*7db0*/  MUFU.EX2 R223, R11 ;  /* 0x0000000b00df7308 */ /* 0x0009620000000800 */
        /* <DEDUP_REMOVED lines=10> */
[----:B----4-:R-:W-:Y:S01]  /*7e60*/  LOP3.LUT R11, R2, R3, RZ, 0xc0, !PT ;  /* 0x00000003020b7212 */ /* 0x010fe200078ec0ff */
[----:B------:R-:W-:Y:S01]  /*7e70*/  FFMA.FTZ R2, R54, UR40, -R0 ;  /* 0x0000002836027c23 */ /* 0x000fe20008010800 */
[----:B------:R-:W-:-:S02]  /*7e80*/  SHF.R.U32.HI R12, RZ, 0x8, R12 ;  /* 0x00000008ff0c7819 */ /* 0x000fc4000001160c */
[----:B------:R-:W-:Y:S02]  /*7e90*/  LOP3.LUT R18, R17, UR39, R24, 0x96, !PT ;  /* 0x0000002711127c12 */ /* 0x000fe4000f8e9618 */
[----:B------:R-:W-:Y:S01]  /*7ea0*/  LDSM.16.MT88.4 R24, [R185+0x6800] ;  /* 0x00680000b918783b */ /* 0x000fe20000004200 */
[----:B------:R4:W5:Y:S01]  /*7eb0*/  MUFU.EX2 R222, R2 ;  /* 0x0000000200de7308 */ /* 0x0009620000000800 */
[C---:B------:R-:W-:Y:S06]  /*7ec0*/  HMMA.16816.F32.BF16 R80, R8.reuse, R28, RZ ;  /* 0x0000001c0850723c */ /* 0x040fec00000418ff */
[----:B-1----:R-:W-:Y:S01]  /*7ed0*/  HMMA.16816.F32.BF16 R108, R8, R40, RZ ;  /* 0x00000028086c723c */ /* 0x002fe200000418ff */
[----:B--2---:R-:W-:-:S05]  /*7ee0*/  SHF.R.U32.HI R15, RZ, 0x10, R14 ;  /* 0x00000010ff0f7819 */ /* 0x004fca000001160e */
[----:B------:R-:W-:Y:S01]  /*7ef0*/  HMMA.16816.F32.BF16 R96, R8, R32, RZ ;  /* 0x000000200860723c */ /* 0x000fe200000418ff */
[----:B----4-:R-:W-:Y:S01]  /*7f00*/  IMAD.WIDE.U32 R2, R21, -0x2daee0ad, RZ ;  /* 0xd2511f5315027825 */ /* 0x010fe200078e00ff */
[----:B------:R-:W-:-:S04]  /*7f10*/  LOP3.LUT R21, R14, 0xff, RZ, 0xc0, !PT ;  /* 0x000000ff0e157812 */ /* 0x000fc800078ec0ff */
[C---:B---3--:R-:W-:Y:S01]  /*7f20*/  HMMA.16816.F32.BF16 R88, R8.reuse, R48, RZ ;  /* 0x000000300858723c */ /* 0x048fe200000418ff */
        /* <DEDUP_REMOVED lines=14> */
[--C-:B------:R-:W-:Y:S01]  /*8010*/  HSET2.LE.AND R19, R12, R172.reuse, PT ;  /* 0x000000ac0c137233 */ /* 0x100fe20003803000 */
[C---:B------:R-:W-:Y:S01]  /*8020*/  HMMA.16816.F32.BF16 R104, R8.reuse, R34, RZ ;  /* 0x000000220868723c */ /* 0x040fe200000418ff */
[----:B------:R-:W-:Y:S02]  /*8030*/  F2FP.BF16.F32.PACK_AB R12, R235, R237 ;  /* 0x000000edeb0c723e */ /* 0x000fe400000010ff */
[----:B------:R-:W-:Y:S02]  /*8040*/  F2FP.BF16.F32.PACK_AB R20, R239, R240 ;  /* 0x000000f0ef14723e */ /* 0x000fe400000010ff */
[----:B------:R-:W-:Y:S01]  /*8050*/  HSET2.LE.AND R15, R15, R172, PT ;  /* 0x000000ac0f0f7233 */ /* 0x000fe20003803000 */
[----:B------:R-:W-:Y:S01]  /*8060*/  HMMA.16816.F32.BF16 R92, R8, R50, RZ ;  /* 0x00000032085c723c */ /* 0x000fe200000418ff */
[----:B-1----:R-:W-:Y:S01]  /*8070*/  FFMA.FTZ R13, R38, UR40, -R5 ;  /* 0x00000028260d7c23 */ /* 0x002fe20008010805 */
[----:B------:R-:W-:-:S02]  /*8080*/  LOP3.LUT R14, R14, R12, RZ, 0xc0, !PT ;  /* 0x0000000c0e0e7212 */ /* 0x000fc400078ec0ff */
[----:B------:R-:W-:Y:S01]  /*8090*/  LOP3.LUT R12, R19, R20, RZ, 0xc0, !PT ;  /* 0x00000014130c7212 */ /* 0x000fe200078ec0ff */
[----:B------:R1:W-:Y:S01]  /*80a0*/  MUFU.EX2 R221, R13 ;  /* 0x0000000d00dd7308 */ /* 0x0003e20000000800 */
[----:B------:R-:W-:Y:S01]  /*80b0*/  FFMA.FTZ R20, R62, UR40, -R4 ;  /* 0x000000283e147c23 */ /* 0x000fe20008010804 */
[C---:B------:R-:W-:Y:S02]  /*80c0*/  LOP3.LUT R3, R2.reuse, 0xffff, RZ, 0xc0, !PT ;  /* 0x0000ffff02037812 */ /* 0x040fe400078ec0ff */
[----:B-----5:R-:W-:Y:S02]  /*80d0*/  F2FP.BF16.F32.PACK_AB R19, R223, R224 ;  /* 0x000000e0df13723e */ /* 0x020fe400000010ff */
[----:B--2---:R-:W-:Y:S02]  /*80e0*/  LOP3.LUT R21, R2, 0xff, RZ, 0xc0, !PT ;  /* 0x000000ff02157812 */ /* 0x004fe400078ec0ff */
[----:B------:R2:W-:Y:S01]  /*80f0*/  MUFU.EX2 R216, R20 ;  /* 0x0000001400d87308 */ /* 0x0005e20000000800 */
[----:B------:R-:W-:-:S02]  /*8100*/  SHF.R.U32.HI R22, RZ, 0x18, R2 ;  /* 0x00000018ff167819 */ /* 0x000fc40000011602 */
        /* <DEDUP_REMOVED lines=8> */
[----:B------:R2:W3:Y:S01]  /*8190*/  MUFU.EX2 R214, R3 ;  /* 0x0000000300d67308 */ /* 0x0004e20000000800 */
[----:B-1----:R-:W-:-:S04]  /*81a0*/  F2FP.BF16.F32.PACK_AB R13, R218, R222 ;  /* 0x000000deda0d723e */ /* 0x002fc800000010ff */
[----:B------:R-:W-:Y:S02]  /*81b0*/  LOP3.LUT R15, R15, R13, RZ, 0xc0, !PT ;  /* 0x0000000d0f0f7212 */ /* 0x000fe400078ec0ff */
[----:B------:R-:W-:Y:S01]  /*81c0*/  HSET2.LE.AND R13, R23, R172, PT ;  /* 0x000000ac170d7233 */ /* 0x000fe20003803000 */
[----:B--2---:R-:W-:-:S04]  /*81d0*/  FFMA.FTZ R3, R53, UR40, -R4 ;  /* 0x0000002835037c23 */ /* 0x004fc80008010804 */
[----:B------:R-:W-:Y:S01]  /*81e0*/  LOP3.LUT R13, R13, R19, RZ, 0xc0, !PT ;  /* 0x000000130d0d7212 */ /* 0x000fe200078ec0ff */
[----:B------:R-:W-:Y:S01]  /*81f0*/  LDSM.16.MT88.4 R52, [R187+0x6800] ;  /* 0x00680000bb34783b */ /* 0x000fe20000004200 */
[----:B------:R-:W-:Y:S01]  /*8200*/  SHF.R.U32.HI R19, RZ, 0x10, R2 ;  /* 0x00000010ff137819 */ /* 0x000fe20000011602 */
[----:B------:R1:W-:Y:S01]  /*8210*/  MUFU.EX2 R215, R3 ;  /* 0x0000000300d77308 */ /* 0x0003e20000000800 */
[----:B------:R-:W-:Y:S01]  /*8220*/  LOP3.LUT R2, R7, 0xffff, RZ, 0xc0, !PT ;  /* 0x0000ffff07027812 */ /* 0x000fe200078ec0ff */
[----:B------:R-:W-:Y:S01]  /*8230*/  FFMA.FTZ R7, R39, UR40, -R4 ;  /* 0x0000002827077c23 */ /* 0x000fe20008010804 */
[----:B------:R-:W-:Y:S01]  /*8240*/  LOP3.LUT R10, R19, 0xff, RZ, 0xc0, !PT ;  /* 0x000000ff130a7812 */ /* 0x000fe200078ec0ff */
[C---:B------:R-:W-:Y:S01]  /*8250*/  HMMA.16816.F32.BF16 R84, R12.reuse, R28, RZ ;  /* 0x0000001c0c54723c */ /* 0x040fe200000418ff */
[----:B------:R-:W2:Y:S01]  /*8260*/  LDSM.16.MT88.4 R36, [R188+0x6800] ;  /* 0x00680000bc24783b */ /* 0x000ea20000004200 */
[----:B---3--:R-:W-:Y:S02]  /*8270*/  F2FP.BF16.F32.PACK_AB R19, R214, R216 ;  /* 0x000000d8d613723e */ /* 0x008fe400000010ff */
        /* <DEDUP_REMOVED lines=10> */
[----:B---3--:R-:W-:Y:S01]  /*8320*/  FFMA.FTZ R7, R47, UR40, -R6 ;  /* 0x000000282f077c23 */ /* 0x008fe20008010806 */
[----:B------:R-:W-:Y:S01]  /*8330*/  F2FP.BF16.F32.PACK_AB R3, R217, R219 ;  /* 0x000000dbd903723e */ /* 0x000fe200000010ff */
[----:B------:R-:W-:Y:S01]  /*8340*/  FFMA.FTZ R20, R124, UR40, -R0 ;  /* 0x000000287c147c23 */ /* 0x000fe20008010800 */
[----:B------:R-:W-:Y:S01]  /*8350*/  PRMT R9, R10, 0x5410, R22 ;  /* 0x000054100a097816 */ /* 0x000fe20000000016 */
[----:B------:R1:W-:Y:S01]  /*8360*/  MUFU.EX2 R183, R7 ;  /* 0x0000000700b77308 */ /* 0x0003e20000000800 */
[----:B------:R-:W-:Y:S01]  /*8370*/  LOP3.LUT R10, R2, R3, RZ, 0xc0, !PT ;  /* 0x00000003020a7212 */ /* 0x000fe200078ec0ff */
[----:B------:R-:W-:Y:S01]  /*8380*/  FFMA.FTZ R3, R120, UR40, -R6 ;  /* 0x0000002878037c23 */ /* 0x000fe20008010806 */
[----:B------:R-:W-:Y:S01]  /*8390*/  HMMA.16816.F32.BF16 R60, R12, R32, RZ ;  /* 0x000000200c3c723c */ /* 0x000fe200000418ff */
[--C-:B------:R-:W-:Y:S01]  /*83a0*/  HSET2.LE.AND R2, R9, R172.reuse, PT ;  /* 0x000000ac09027233 */ /* 0x100fe20003803000 */
[----:B------:R-:W3:Y:S01]  /*83b0*/  LDSM.16.MT88.4 R44, [R186+0x6800] ;  /* 0x00680000ba2c783b */ /* 0x000ee20000004200 */
[----:B------:R-:W-:-:S02]  /*83c0*/  HSET2.LE.AND R9, R8, R172, PT ;  /* 0x000000ac08097233 */ /* 0x000fc40003803000 */
[----:B------:R4:W-:Y:S01]  /*83d0*/  MUFU.EX2 R182, R3 ;  /* 0x0000000300b67308 */ /* 0x0009e20000000800 */
[----:B------:R-:W-:Y:S01]  /*83e0*/  F2FP.BF16.F32.PACK_AB R8, R221, R220 ;  /* 0x000000dcdd08723e */ /* 0x000fe200000010ff */
[C---:B------:R-:W-:Y:S01]  /*83f0*/  HMMA.16816.F32.BF16 R136, R12.reuse, R34, RZ ;  /* 0x000000220c88723c */ /* 0x040fe200000418ff */
[----:B------:R-:W-:Y:S01]  /*8400*/  LOP3.LUT R9, R9, R19, RZ, 0xc0, !PT ;  /* 0x0000001309097212 */ /* 0x000fe200078ec0ff */
[----:B------:R-:W5:Y:S04]  /*8410*/  LDSM.16.MT88.4 R32, [R186+0x7000] ;  /* 0x00700000ba20783b */ /* 0x000f680000004200 */
        /* <DEDUP_REMOVED lines=13> */
[----:B--2---:R-:W-:Y:S01]  /*84f0*/  HMMA.16816.F32.BF16 R128, R8, R36, R108 ;  /* 0x000000240880723c */ /* 0x004fe2000004186c */
        /* <DEDUP_REMOVED lines=19> */
[----:B---3--:R-:W-:Y:S02]  /*8630*/  HMMA.16816.F32.BF16 R80, R8, R46, R104 ;  /* 0x0000002e0850723c */ /* 0x008fe40000041868 */
        /* <DEDUP_REMOVED lines=8> */
[----:B------:R1:W3:Y:S01]  /*86c0*/  MUFU.EX2 R178, R3 ;  /* 0x0000000300b27308 */ /* 0x0002e20000000800 */
[----:B------:R-:W-:Y:S01]  /*86d0*/  LOP3.LUT R13, R13, R16, RZ, 0xc0, !PT ;  /* 0x000000100d0d7212 */ /* 0x000fe200078ec0ff */
[----:B------:R-:W-:-:S03]  /*86e0*/  IMAD.WIDE.U32 R16, R143, -0x326172a9, RZ ;  /* 0xcd9e8d578f107825 */ /* 0x000fc600078e00ff */
[----:B------:R-:W-:Y:S01]  /*86f0*/  HMMA.16816.F32.BF16 R96, R8, R38, R76 ;  /* 0x000000260860723c */ /* 0x000fe2000004184c */
[----:B--2---:R-:W-:-:S04]  /*8700*/  F2FP.BF16.F32.PACK_AB R12, R236, R234 ;  /* 0x000000eaec0c723e */ /* 0x004fc800000010ff */
        /* <DEDUP_REMOVED lines=14> */
[----:B---3--:R-:W-:-:S03]  /*87f0*/  F2FP.BF16.F32.PACK_AB R3, R178, R179 ;  /* 0x000000b3b203723e */ /* 0x008fc600000010ff */
        /* <DEDUP_REMOVED lines=8> */
[----:B------:R-:W2:Y:S01]  /*8880*/  LDSM.16.MT88.4 R24, [R188+0x7000] ;  /* 0x00700000bc18783b */ /* 0x000ea20000004200 */
[----:B-1----:R-:W-:-:S04]  /*8890*/  IMAD.WIDE.U32 R2, R59, -0x326172a9, RZ ;  /* 0xcd9e8d573b027825 */ /* 0x002fc800078e00ff */
[----:B------:R-:W-:Y:S01]  /*88a0*/  HMMA.16816.F32.BF16 R64, R12, R36, R64 ;  /* 0x000000240c40723c */ /* 0x000fe20000041840 */
[----:B------:R-:W-:Y:S02]  /*88b0*/  LOP3.LUT R3, R3, UR28, R56, 0x96, !PT ;  /* 0x0000001c03037c12 */ /* 0x000fe4000f8e9638 */
[----:B------:R-:W-:-:S03]  /*88c0*/  LOP3.LUT R7, R49, UR24, R2, 0x96, !PT ;  /* 0x0000001831077c12 */ /* 0x000fc6000f8e9602 */
[----:B------:R-:W-:Y:S01]  /*88d0*/  HMMA.16816.F32.BF16 R56, R12, R38, R116 ;  /* 0x000000260c38723c */ /* 0x000fe20000041874 */
[----:B------:R-:W-:Y:S01]  /*88e0*/  LDSM.16.MT88.4 R36, [R187+0x7000] ;  /* 0x00700000bb24783b */ /* 0x000fe20000004200 */
[----:B------:R-:W-:-:S03]  /*88f0*/  IMAD.WIDE.U32 R2, R3, -0x2daee0ad, RZ ;  /* 0xd2511f5303027825 */ /* 0x000fc600078e00ff */
[----:B------:R-:W-:Y:S01]  /*8900*/  LDSM.16.MT88.4 R116, [R186+0x7800] ;  /* 0x00780000ba74783b */ /* 0x000fe20000004200 */
[----:B------:R-:W-:Y:S01]  /*8910*/  IMAD.WIDE.U32 R42, R7, -0x2daee0ad, RZ ;  /* 0xd2511f53072a7825 */ /* 0x000fe200078e00ff */
[----:B------:R-:W-:Y:S01]  /*8920*/  LOP3.LUT R7, R41, UR24, R16, 0x96, !PT ;  /* 0x0000001829077c12 */ /* 0x000fe2000f8e9610 */
[C---:B------:R-:W-:Y:S01]  /*8930*/  HMMA.16816.F32.BF16 R44, R12.reuse, R46, R136 ;  /* 0x0000002e0c2c723c */ /* 0x040fe20000041888 */
[----:B------:R-:W-:Y:S01]  /*8940*/  LOP3.LUT R10, R3, UR22, R68, 0x96, !PT ;  /* 0x00000016030a7c12 */ /* 0x000fe2000f8e9644 */
[----:B------:R-:W-:Y:S01]  /*8950*/  FFMA.FTZ R3, R142, UR40, -R5 ;  /* 0x000000288e037c23 */ /* 0x000fe20008010805 */
[----:B------:R-:W-:Y:S01]  /*8960*/  LOP3.LUT R2, R43, UR18, R2, 0x96, !PT ;  /* 0x000000122b027c12 */ /* 0x000fe2000f8e9602 */
[----:B------:R-:W-:Y:S02]  /*8970*/  IMAD.WIDE.U32 R22, R7, -0x2daee0ad, RZ ;  /* 0xd2511f5307167825 */ /* 0x000fe400078e00ff */
[----:B------:R1:W3:Y:S01]  /*8980*/  MUFU.EX2 R171, R3 ;  /* 0x0000000300ab7308 */ /* 0x0002e20000000800 */
[----:B------:R-:W-:Y:S01]  /*8990*/  HMMA.16816.F32.BF16 R140, R12, R52, R28 ;  /* 0x000000340c8c723c */ /* 0x000fe2000004181c */
[----:B------:R-:W-:Y:S01]  /*89a0*/  IMAD.WIDE.U32 R20, R10, -0x326172a9, RZ ;  /* 0xcd9e8d570a147825 */ /* 0x000fe200078e00ff */
[----:B------:R-:W-:-:S03]  /*89b0*/  LOP3.LUT R23, R23, UR18, R8, 0x96, !PT ;  /* 0x0000001217177c12 */ /* 0x000fc6000f8e9608 */
[----:B------:R-:W-:Y:S01]  /*89c0*/  FFMA.FTZ R8, R156, UR40, -R4 ;  /* 0x000000289c087c23 */ /* 0x000fe20008010804 */
[----:B------:R-:W4:Y:S01]  /*89d0*/  LDSM.16.MT88.4 R28, [R185+0x7000] ;  /* 0x00700000b91c783b */ /* 0x000f220000004200 */
[----:B------:R-:W-:Y:S02]  /*89e0*/  HMMA.16816.F32.BF16 R52, R12, R54, R124 ;  /* 0x000000360c34723c */ /* 0x000fe4000004187c */
[----:B------:R5:W2:Y:S05]  /*89f0*/  MUFU.EX2 R156, R8 ;  /* 0x00000008009c7308 */ /* 0x000aaa0000000800 */
[----:B------:R-:W-:Y:S01]  /*8a00*/  FFMA.FTZ R12, R164, UR40, -R0 ;  /* 0x00000028a40c7c23 */ /* 0x000fe20008010800 */
[----:B-1----:R-:W-:-:S03]  /*8a10*/  IMAD.WIDE.U32 R2, R2, -0x326172a9, RZ ;  /* 0xcd9e8d5702027825 */ /* 0x002fc600078e00ff */
[----:B------:R-:W-:Y:S01]  /*8a20*/  MUFU.EX2 R68, R12 ;  /* 0x0000000c00447308 */ /* 0x000fe20000000800 */
[C---:B------:R-:W-:Y:S02]  /*8a30*/  LOP3.LUT R7, R2.reuse, 0xffff, RZ, 0xc0, !PT ;  /* 0x0000ffff02077812 */ /* 0x040fe400078ec0ff */
[----:B------:R-:W-:Y:S02]  /*8a40*/  LOP3.LUT R10, R2, 0xff, RZ, 0xc0, !PT ;  /* 0x000000ff020a7812 */ /* 0x000fe400078ec0ff */
[----:B-----5:R-:W-:Y:S02]  /*8a50*/  SHF.R.U32.HI R8, RZ, 0x8, R7 ;  /* 0x00000008ff087819 */ /* 0x020fe40000011607 */
[----:B------:R-:W-:Y:S02]  /*8a60*/  LOP3.LUT R3, R3, UR38, R20, 0x96, !PT ;  /* 0x0000002603037c12 */ /* 0x000fe4000f8e9614 */
[--C-:B------:R-:W-:Y:S02]  /*8a70*/  SHF.R.U32.HI R7, RZ, 0x10, R2.reuse ;  /* 0x00000010ff077819 */ /* 0x100fe40000011602 */
[----:B------:R-:W-:-:S02]  /*8a80*/  SHF.R.U32.HI R16, RZ, 0x18, R2 ;  /* 0x00000018ff107819 */ /* 0x000fc40000011602 */
[----:B------:R-:W-:Y:S02]  /*8a90*/  PRMT R17, R10, 0x5410, R8 ;  /* 0x000054100a117816 */ /* 0x000fe40000000008 */
[----:B------:R-:W-:Y:S02]  /*8aa0*/  LOP3.LUT R2, R3, 0xffff, RZ, 0xc0, !PT ;  /* 0x0000ffff03027812 */ /* 0x000fe400078ec0ff */
[----:B------:R-:W-:Y:S01]  /*8ab0*/  LOP3.LUT R10, R7, 0xff, RZ, 0xc0, !PT ;  /* 0x000000ff070a7812 */ /* 0x000fe200078ec0ff */
[----:B------:R-:W-:Y:S01]  /*8ac0*/  FFMA.FTZ R7, R150, UR40, -R4 ;  /* 0x0000002896077c23 */ /* 0x000fe20008010804 */
[----:B------:R-:W-:Y:S02]  /*8ad0*/  SHF.R.U32.HI R8, RZ, 0x10, R3 ;  /* 0x00000010ff087819 */ /* 0x000fe40000011603 */
[----:B------:R-:W-:Y:S01]  /*8ae0*/  LOP3.LUT R11, R3, 0xff, RZ, 0xc0, !PT ;  /* 0x000000ff030b7812 */ /* 0x000fe200078ec0ff */
[----:B------:R1:W-:Y:S01]  /*8af0*/  MUFU.EX2 R150, R7 ;  /* 0x0000000700967308 */ /* 0x0003e20000000800 */
[----:B------:R-:W-:-:S02]  /*8b00*/  SHF.R.U32.HI R9, RZ, 0x8, R2 ;  /* 0x00000008ff097819 */ /* 0x000fc40000011602 */
[----:B------:R-:W-:Y:S02]  /*8b10*/  LOP3.LUT R2, R8, 0xff, RZ, 0xc0, !PT ;  /* 0x000000ff08027812 */ /* 0x000fe400078ec0ff */
        /* <DEDUP_REMOVED lines=26> */
[C---:B------:R-:W-:Y:S01]  /*8cc0*/  HMMA.16816.F32.BF16 R104, R8.reuse, R26, R96 ;  /* 0x0000001a0868723c */ /* 0x040fe20000041860 */
[----:B------:R-:W-:Y:S02]  /*8cd0*/  LOP3.LUT R7, R3, UR38, R18, 0x96, !PT ;  /* 0x0000002603077c12 */ /* 0x000fe4000f8e9612 */
[C---:B------:R-:W-:Y:S01]  /*8ce0*/  LOP3.LUT R3, R2.reuse, 0xffff, RZ, 0xc0, !PT ;  /* 0x0000ffff02037812 */ /* 0x040fe200078ec0ff */
[----:B--2---:R-:W-:Y:S01]  /*8cf0*/  FFMA.FTZ R17, R151, UR40, -R5 ;  /* 0x0000002897117c23 */ /* 0x004fe20008010805 */
[----:B------:R-:W-:Y:S01]  /*8d00*/  LOP3.LUT R16, R2, 0xff, RZ, 0xc0, !PT ;  /* 0x000000ff02107812 */ /* 0x000fe200078ec0ff */
[C---:B----4-:R-:W-:Y:S01]  /*8d10*/  HMMA.16816.F32.BF16 R76, R8.reuse, R28, R132 ;  /* 0x0000001c084c723c */ /* 0x050fe20000041884 */
[----:B------:R-:W-:Y:S01]  /*8d20*/  SHF.R.U32.HI R14, RZ, 0x8, R3 ;  /* 0x00000008ff0e7819 */ /* 0x000fe20000011603 */
[----:B------:R-:W-:Y:S01]  /*8d30*/  FFMA.FTZ R3, R161, UR40, -R0 ;  /* 0x00000028a1037c23 */ /* 0x000fe20008010800 */
[--C-:B------:R-:W-:Y:S01]  /*8d40*/  SHF.R.U32.HI R13, RZ, 0x10, R2.reuse ;  /* 0x00000010ff0d7819 */ /* 0x100fe20000011602 */
[----:B------:R-:W-:Y:S01]  /*8d50*/  MUFU.EX2 R41, R17 ;  /* 0x0000001100297308 */ /* 0x000fe20000000800 */
[----:B------:R-:W-:Y:S01]  /*8d60*/  SHF.R.U32.HI R15, RZ, 0x18, R2 ;  /* 0x00000018ff0f7819 */ /* 0x000fe20000011602 */
[----:B------:R-:W-:Y:S01]  /*8d70*/  HMMA.16816.F32.BF16 R124, R8, R24, R128 ;  /* 0x00000018087c723c */ /* 0x000fe20000041880 */
[----:B------:R-:W-:-:S02]  /*8d80*/  LOP3.LUT R2, R7, 0xffff, RZ, 0xc0, !PT ;  /* 0x0000ffff07027812 */ /* 0x000fc400078ec0ff */
[----:B------:R-:W-:Y:S02]  /*8d90*/  LOP3.LUT R13, R13, 0xff, RZ, 0xc0, !PT ;  /* 0x000000ff0d0d7812 */ /* 0x000fe400078ec0ff */
        /* <DEDUP_REMOVED lines=15> */
[----:B-1----:R-:W-:Y:S01]  /*8e90*/  FFMA.FTZ R3, R157, UR40, -R0 ;  /* 0x000000289d037c23 */ /* 0x002fe20008010800 */
[----:B------:R-:W-:Y:S02]  /*8ea0*/  PRMT R12, R7, 0x5410, R12 ;  /* 0x00005410070c7816 */ /* 0x000fe4000000000c */
[--C-:B------:R-:W-:Y:S01]  /*8eb0*/  HSET2.LE.AND R7, R15, R172.reuse, PT ;  /* 0x000000ac0f077233 */ /* 0x100fe20003803000 */
[----:B------:R1:W4:Y:S01]  /*8ec0*/  MUFU.EX2 R50, R3 ;  /* 0x0000000300327308 */ /* 0x0003220000000800 */
[----:B------:R-:W-:Y:S01]  /*8ed0*/  HMMA.16816.F32.BF16 R96, R8, R38, R92 ;  /* 0x000000260860723c */ /* 0x000fe2000004185c */
[----:B--2---:R-:W-:Y:S02]  /*8ee0*/  HSET2.LE.AND R13, R12, R172, PT ;  /* 0x000000ac0c0d7233 */ /* 0x004fe40003803000 */
[----:B------:R-:W-:-:S04]  /*8ef0*/  F2FP.BF16.F32.PACK_AB R12, R182, R183 ;  /* 0x000000b7b60c723e */ /* 0x000fc800000010ff */
[--C-:B------:R-:W-:Y:S01]  /*8f00*/  FFMA.FTZ R10, R162, UR40, -R4.reuse ;  /* 0x00000028a20a7c23 */ /* 0x100fe20008010804 */
[----:B------:R-:W-:Y:S01]  /*8f10*/  LOP3.LUT R12, R7, R12, RZ, 0xc0, !PT ;  /* 0x0000000c070c7212 */ /* 0x000fe200078ec0ff */
[----:B------:R-:W-:Y:S02]  /*8f20*/  FFMA.FTZ R7, R160, UR40, -R4 ;  /* 0x00000028a0077c23 */ /* 0x000fe40008010804 */
[----:B------:R2:W-:Y:S01]  /*8f30*/  MUFU.EX2 R23, R10 ;  /* 0x0000000a00177308 */ /* 0x0005e20000000800 */
[----:B-1----:R-:W-:-:S04]  /*8f40*/  F2FP.BF16.F32.PACK_AB R3, R176, R177 ;  /* 0x000000b1b003723e */ /* 0x002fc800000010ff */
[----:B------:R-:W-:Y:S01]  /*8f50*/  LOP3.LUT R14, R2, R3, RZ, 0xc0, !PT ;  /* 0x00000003020e7212 */ /* 0x000fe200078ec0ff */
[----:B------:R-:W-:Y:S01]  /*8f60*/  FFMA.FTZ R3, R155, UR40, -R5 ;  /* 0x000000289b037c23 */ /* 0x000fe20008010805 */
[----:B------:R-:W-:Y:S02]  /*8f70*/  HSET2.LE.AND R2, R16, R172, PT ;  /* 0x000000ac10027233 */ /* 0x000fe40003803000 */
[----:B---3--:R-:W-:Y:S01]  /*8f80*/  F2FP.BF16.F32.PACK_AB R16, R68, R69 ;  /* 0x000000454410723e */ /* 0x008fe200000010ff */
[----:B------:R4:W1:Y:S03]  /*8f90*/  MUFU.EX2 R43, R3 ;  /* 0x00000003002b7308 */ /* 0x0008660000000800 */
[----:B------:R-:W-:Y:S01]  /*8fa0*/  LOP3.LUT R13, R13, R16, RZ, 0xc0, !PT ;  /* 0x000000100d0d7212 */ /* 0x000fe200078ec0ff */
[----:B--2---:R-:W-:Y:S01]  /*8fb0*/  FFMA.FTZ R10, R159, UR40, -R4 ;  /* 0x000000289f0a7c23 */ /* 0x004fe20008010804 */
[----:B----4-:R-:W-:-:S04]  /*8fc0*/  F2FP.BF16.F32.PACK_AB R3, R50, R51 ;  /* 0x000000333203723e */ /* 0x010fc800000010ff */
[----:B------:R-:W-:Y:S01]  /*8fd0*/  LOP3.LUT R15, R2, R3, RZ, 0xc0, !PT ;  /* 0x00000003020f7212 */ /* 0x000fe200078ec0ff */
[----:B------:R-:W-:Y:S01]  /*8fe0*/  FFMA.FTZ R3, R153, UR40, -R5 ;  /* 0x0000002899037c23 */ /* 0x000fe20008010805 */
[----:B------:R-:W-:Y:S02]  /*8ff0*/  LOP3.LUT R2, R19, UR19, R40, 0x96, !PT ;  /* 0x0000001313027c12 */ /* 0x000fe4000f8e9628 */
[----:B------:R-:W-:Y:S01]  /*9000*/  LOP3.LUT R5, R21, UR19, R48, 0x96, !PT ;  /* 0x0000001315057c12 */ /* 0x000fe2000f8e9630 */
[----:B------:R2:W-:Y:S02]  /*9010*/  MUFU.EX2 R40, R3 ;  /* 0x0000000300287308 */ /* 0x0005e40000000800 */
[----:B------:R-:W-:Y:S01]  /*9020*/  IMAD.WIDE.U32 R8, R2, -0x2daee0ad, RZ ;  /* 0xd2511f5302087825 */ /* 0x000fe200078e00ff */
[C---:B------:R-:W-:Y:S01]  /*9030*/  HMMA.16816.F32.BF16 R80, R12.reuse, R28, R84 ;  /* 0x0000001c0c50723c */ /* 0x040fe20000041854 */
[----:B------:R-:W-:Y:S04]  /*9040*/  LDSM.16.MT88.4 R84, [R185+0x7800] ;  /* 0x00780000b954783b */ /* 0x000fe80000004200 */
[----:B------:R3:W4:Y:S01]  /*9050*/  MUFU.EX2 R28, R7 ;  /* 0x00000007001c7308 */ /* 0x0007220000000800 */
[C---:B------:R-:W-:Y:S06]  /*9060*/  HMMA.16816.F32.BF16 R128, R12.reuse, R36, R140 ;  /* 0x000000240c80723c */ /* 0x040fec000004188c */
[C---:B------:R-:W-:Y:S01]  /*9070*/  HMMA.16816.F32.BF16 R112, R12.reuse, R32, R100 ;  /* 0x000000200c70723c */ /* 0x040fe20000041864 */
[----:B------:R5:W-:Y:S01]  /*9080*/  MUFU.EX2 R21, R10 ;  /* 0x0000000a00157308 */ /* 0x000be20000000800 */
[----:B--2---:R-:W-:Y:S01]  /*9090*/  IMAD.WIDE.U32 R2, R5, -0x2daee0ad, RZ ;  /* 0xd2511f5305027825 */ /* 0x004fe200078e00ff */
[----:B------:R-:W-:Y:S01]  /*90a0*/  LOP3.LUT R5, R9, UR39, R22, 0x96, !PT ;  /* 0x0000002709057c12 */ /* 0x000fe2000f8e9616 */
[----:B------:R-:W2:Y:S02]  /*90b0*/  LDSM.16.MT88.4 R100, [R188+0x7800] ;  /* 0x00780000bc64783b */ /* 0x000ea40000004200 */
[----:B------:R-:W-:Y:S01]  /*90c0*/  HMMA.16816.F32.BF16 R60, R12, R30, R60 ;  /* 0x0000001e0c3c723c */ /* 0x000fe2000004183c */
[----:B------:R-:W-:-:S02]  /*90d0*/  LOP3.LUT R16, R2, 0xff, RZ, 0xc0, !PT ;  /* 0x000000ff02107812 */ /* 0x000fc400078ec0ff */
        /* <DEDUP_REMOVED lines=10> */
[----:B------:R3:W5:Y:S01]  /*9180*/  MUFU.EX2 R22, R2 ;  /* 0x0000000200167308 */ /* 0x0007620000000800 */
[----:B------:R-:W-:Y:S01]  /*9190*/  LOP3.LUT R4, R3, 0xff, RZ, 0xc0, !PT ;  /* 0x000000ff03047812 */ /* 0x000fe200078ec0ff */
[----:B------:R-:W-:Y:S01]  /*91a0*/  FFMA.FTZ R6, R163, UR40, -R6 ;  /* 0x00000028a3067c23 */ /* 0x000fe20008010806 */
[----:B------:R-:W-:Y:S01]  /*91b0*/  SHF.R.U32.HI R7, RZ, 0x8, R7 ;  /* 0x00000008ff077819 */ /* 0x000fe20000011607 */
[C---:B------:R-:W-:Y:S04]  /*91c0*/  HMMA.16816.F32.BF16 R56, R12.reuse, R26, R56 ;  /* 0x0000001a0c38723c */ /* 0x040fe80000041838 */
[----:B------:R4:W-:Y:S02]  /*91d0*/  MUFU.EX2 R20, R10 ;  /* 0x0000000a00147308 */ /* 0x0009e40000000800 */
[C---:B------:R-:W-:Y:S06]  /*91e0*/  HMMA.16816.F32.BF16 R44, R12.reuse, R34, R44 ;  /* 0x000000220c2c723c */ /* 0x040fec000004182c */
[----:B------:R5:W-:Y:S01]  /*91f0*/  MUFU.EX2 R19, R6 ;  /* 0x0000000600137308 */ /* 0x000be20000000800 */
[----:B---3--:R-:W-:Y:S01]  /*9200*/  LOP3.LUT R2, R11, 0xff, RZ, 0xc0, !PT ;  /* 0x000000ff0b027812 */ /* 0x008fe200078ec0ff */
[----:B------:R-:W-:Y:S01]  /*9210*/  HMMA.16816.F32.BF16 R36, R12, R38, R52 ;  /* 0x000000260c24723c */ /* 0x000fe20000041834 */
[----:B------:R-:W3:Y:S02]  /*9220*/  LDSM.16.MT88.4 R12, [R187+0x7800] ;  /* 0x00780000bb0c783b */ /* 0x000ee40000004200 */
[----:B------:R-:W-:-:S02]  /*9230*/  PRMT R11, R2, 0x5410, R17 ;  /* 0x00005410020b7816 */ /* 0x000fc40000000011 */
[----:B------:R-:W-:Y:S02]  /*9240*/  PRMT R2, R4, 0x5410, R7 ;  /* 0x0000541004027816 */ /* 0x000fe40000000007 */
[--C-:B------:R-:W-:Y:S02]  /*9250*/  SHF.R.U32.HI R4, RZ, 0x10, R3.reuse ;  /* 0x00000010ff047819 */ /* 0x100fe40000011603 */
[----:B------:R-:W-:Y:S02]  /*9260*/  SHF.R.U32.HI R7, RZ, 0x18, R3 ;  /* 0x00000018ff077819 */ /* 0x000fe40000011603 */
[----:B------:R-:W-:Y:S02]  /*9270*/  LOP3.LUT R4, R4, 0xff, RZ, 0xc0, !PT ;  /* 0x000000ff04047812 */ /* 0x000fe400078ec0ff */
[----:B------:R-:W-:Y:S02]  /*9280*/  HSET2.LE.AND R2, R2, R172, PT ;  /* 0x000000ac02027233 */ /* 0x000fe40003803000 */
[----:B-1----:R-:W-:-:S02]  /*9290*/  F2FP.BF16.F32.PACK_AB R3, R43, R49 ;  /* 0x000000312b03723e */ /* 0x002fc400000010ff */
[----:B----4-:R-:W-:Y:S02]  /*92a0*/  PRMT R10, R4, 0x5410, R7 ;  /* 0x00005410040a7816 */ /* 0x010fe40000000007 */
[----:B------:R-:W-:Y:S02]  /*92b0*/  LOP3.LUT R132, R2, R3, RZ, 0xc0, !PT ;  /* 0x0000000302847212 */ /* 0x000fe400078ec0ff */
[----:B------:R-:W-:Y:S02]  /*92c0*/  F2FP.BF16.F32.PACK_AB R3, R23, R28 ;  /* 0x0000001c1703723e */ /* 0x000fe400000010ff */
[--C-:B------:R-:W-:Y:S02]  /*92d0*/  HSET2.LE.AND R2, R10, R172.reuse, PT ;  /* 0x000000ac0a027233 */ /* 0x100fe40003803000 */
[----:B------:R-:W-:Y:S02]  /*92e0*/  HSET2.LE.AND R4, R16, R172, PT ;  /* 0x000000ac10047233 */ /* 0x000fe40003803000 */
[----:B-----5:R-:W-:-:S02]  /*92f0*/  F2FP.BF16.F32.PACK_AB R6, R40, R41 ;  /* 0x000000292806723e */ /* 0x020fc400000010ff */
        /* <DEDUP_REMOVED lines=15> */
[----:B--2---:R-:W-:Y:S01]  /*93f0*/  HMMA.16816.F32.BF16 R92, R132, R100, R124 ;  /* 0x00000064845c723c */ /* 0x004fe2000004187c */
[----:B------:R-:W-:Y:S01]  /*9400*/  LOP3.LUT R4, R3, 0xff, RZ, 0xc0, !PT ;  /* 0x000000ff03047812 */ /* 0x000fe200078ec0ff */
[----:B------:R2:W-:Y:S01]  /*9410*/  MUFU.EX2 R11, R6 ;  /* 0x00000006000b7308 */ /* 0x0005e20000000800 */
[----:B-1----:R-:W-:Y:S01]  /*9420*/  FFMA.FTZ R2, R168, UR40, -R0 ;  /* 0x00000028a8027c23 */ /* 0x002fe20008010800 */
        /* <DEDUP_REMOVED lines=10> */
[----:B--2---:R-:W-:Y:S01]  /*94d0*/  F2FP.BF16.F32.PACK_AB R6, R74, R75 ;  /* 0x0000004b4a06723e */ /* 0x004fe200000010ff */
[----:B------:R-:W-:Y:S01]  /*94e0*/  HMMA.16816.F32.BF16 R104, R132, R102, R104 ;  /* 0x000000668468723c */ /* 0x000fe20000041868 */
[----:B------:R-:W-:-:S05]  /*94f0*/  HSET2.LE.AND R3, R4, R172, PT ;  /* 0x000000ac04037233 */ /* 0x000fca0003803000 */
[C---:B------:R-:W-:Y:S01]  /*9500*/  HMMA.16816.F32.BF16 R108, R132.reuse, R116, R136 ;  /* 0x00000074846c723c */ /* 0x040fe20000041888 */
[--C-:B-1----:R-:W-:Y:S02]  /*9510*/  SHF.R.U32.HI R2, RZ, 0x10, R5.reuse ;  /* 0x00000010ff027819 */ /* 0x102fe40000011605 */
[----:B------:R-:W-:Y:S02]  /*9520*/  SHF.R.U32.HI R5, RZ, 0x18, R5 ;  /* 0x00000018ff057819 */ /* 0x000fe40000011605 */
[----:B------:R-:W-:Y:S01]  /*9530*/  LOP3.LUT R2, R2, 0xff, RZ, 0xc0, !PT ;  /* 0x000000ff02027812 */ /* 0x000fe200078ec0ff */
[C---:B------:R-:W-:Y:S01]  /*9540*/  HMMA.16816.F32.BF16 R120, R132.reuse, R118, R120 ;  /* 0x000000768478723c */ /* 0x040fe20000041878 */
[----:B----4-:R-:W-:Y:S02]  /*9550*/  F2FP.BF16.F32.PACK_AB R4, R16, R17 ;  /* 0x000000111004723e */ /* 0x010fe400000010ff */
[----:B------:R-:W-:Y:S02]  /*9560*/  PRMT R2, R2, 0x5410, R5 ;  /* 0x0000541002027816 */ /* 0x000fe40000000005 */
[--C-:B------:R-:W-:Y:S01]  /*9570*/  HSET2.LE.AND R5, R7, R172.reuse, PT ;  /* 0x000000ac07057233 */ /* 0x100fe20003803000 */
[C---:B---3--:R-:W-:Y:S01]  /*9580*/  HMMA.16816.F32.BF16 R124, R132.reuse, R12, R144 ;  /* 0x0000000c847c723c */ /* 0x048fe20000041890 */
        /* <DEDUP_REMOVED lines=82> */
[----:B------:R-:W-:Y:S01]  /*9ab0*/  ULDC UR4, c[0x0][0x2d0] ;  /* 0x0000b40000047ab9 */ /* 0x000fe20000000800 */
[----:B------:R-:W-:-:S04]  /*9ac0*/  DEPBAR.LE SB0, 0x0 ;  /* 0x000080000000791a */ /* 0x000fc80000000000 */
[----:B------:R-:W-:Y:S01]  /*9ad0*/  BAR.SYNC.DEFER_BLOCKING 0x0 ;  /* 0x0000000000007b1d */ /* 0x000fe20000010000 */
[----:B------:R-:W-:Y:S01]  /*9ae0*/  ISETP.GE.AND P1, PT, R244, UR4, PT ;  /* 0x00000004f4007c0c */ /* 0x000fe2000bf26270 */
[----:B------:R-:W-:Y:S01]  /*9af0*/  UIADD3 UR4, UR16, -0x2, URZ ;  /* 0xfffffffe10047890 */ /* 0x000fe2000fffe03f */
[----:B------:R-:W-:Y:S01]  /*9b00*/  IMAD.U32 R5, RZ, RZ, UR8 ;  /* 0x00000008ff057e24 */ /* 0x000fe2000f8e00ff */
[----:B------:R-:W-:Y:S01]  /*9b10*/  UIMAD.WIDE.U32 UR38, UR8, 0x20, URZ ;  /* 0x00000020082678a5 */ /* 0x000fe2000f8e003f */
[----:B------:R-:W-:Y:S01]  /*9b20*/  P2R R69, PR, RZ, 0x2 ;  /* 0x00000002ff457803 */ /* 0x000fe20000000000 */
[----:B------:R-:W-:Y:S02]  /*9b30*/  USHF.R.S32.HI UR7, URZ, 0x1f, UR4 ;  /* 0x0000001f3f077899 */ /* 0x000fe40008011404 */
[----:B------:R-:W-:Y:S01]  /*9b40*/  UIMAD UR6, UR15, UR4, URZ ;  /* 0x000000040f0672a4 */ /* 0x000fe2000f8e023f */
[----:B------:R-:W-:Y:S01]  /*9b50*/  IMAD.U32 R2, RZ, RZ, UR4 ;  /* 0x00000004ff027e24 */ /* 0x000fe2000f8e00ff */
[----:B------:R-:W-:Y:S01]  /*9b60*/  USHF.L.U32 UR4, UR9, 0x5, URZ ;  /* 0x0000000509047899 */ /* 0x000fe2000800063f */
[----:B------:R-:W2:Y:S01]  /*9b70*/  S2R R68, SR_TID.X ;  /* 0x0000000000447919 */ /* 0x000ea20000002100 */
[----:B------:R-:W-:Y:S01]  /*9b80*/  UIMAD UR6, UR7, UR20, UR6 ;  /* 0x00000014070672a4 */ /* 0x000fe2000f8e0206 */
[----:B------:R-:W-:Y:S01]  /*9b90*/  IMAD.WIDE.U32 R2, R2, UR20, R242 ;  /* 0x0000001402027c25 */ /* 0x000fe2000f8e00f2 */
[----:B------:R-:W3:Y:S01]  /*9ba0*/  @!P1 LDC.64 R10, c[0x0][0x220] ;  /* 0x00008800ff0a9b82 */ /* 0x000ee20000000a00 */
[----:B------:R-:W-:Y:S01]  /*9bb0*/  VOTEU.ALL UP0, P1 ;  /* 0x00000000003f7886 */ /* 0x000fe20000800000 */
[----:B------:R-:W-:Y:S01]  /*9bc0*/  UIADD3 UR37, UR16, -0x2, URZ ;  /* 0xfffffffe10257890 */ /* 0x000fe2000fffe03f */
[----:B------:R-:W-:Y:S01]  /*9bd0*/  IMAD.U32 R4, RZ, RZ, UR4 ;  /* 0x00000004ff047e24 */ /* 0x000fe2000f8e00ff */
[C---:B------:R-:W-:Y:S01]  /*9be0*/  @!P1 IADD3 R0, P2, R2.reuse, UR23, RZ ;  /* 0x0000001702009c10 */ /* 0x040fe2000ff5e0ff */
[----:B------:R-:W-:Y:S01]  /*9bf0*/  VIADD R3, R3, UR6 ;  /* 0x0000000603037c36 */ /* 0x000fe20008000000 */
[----:B------:R-:W-:Y:S01]  /*9c00*/  @!P1 IADD3 R7, P0, R2, UR38, RZ ;  /* 0x0000002602079c10 */ /* 0x000fe2000ff1e0ff */
[----:B------:R-:W-:Y:S01]  /*9c10*/  @!UP0 UIMAD UR4, UR9, 0x30, URZ ;  /* 0x00000030090488a4 */ /* 0x000fe2000f8e023f */
[----:B------:R-:W4:Y:S01]  /*9c20*/  @!P1 LDC.64 R8, c[0x0][0x220] ;  /* 0x00008800ff089b82 */ /* 0x000f220000000a00 */
[----:B------:R-:W-:Y:S01]  /*9c30*/  UISETP.GT.AND UP1, UPT, UR37, UR12, UPT ;  /* 0x0000000c2500728c */ /* 0x000fe2000bf24270 */
[C---:B------:R-:W-:Y:S01]  /*9c40*/  @!P1 IADD3.X R14, R3.reuse, UR17, RZ, P2, !PT ;  /* 0x00000011030e9c10 */ /* 0x040fe200097fe4ff */
[----:B------:R-:W-:Y:S01]  /*9c50*/  @P1 STS.128 [R212+0x6000], RZ ;  /* 0x006000ffd4001388 */ /* 0x000fe20000000c00 */
[----:B------:R-:W-:Y:S01]  /*9c60*/  @!P1 IADD3.X R15, R3, UR39, R4, P0, !PT ;  /* 0x00000027030f9c10 */ /* 0x000fe200087fe404 */
[----:B------:R-:W-:-:S03]  /*9c70*/  @!P1 IMAD.WIDE.U32 R4, R5, 0x30, R2 ;  /* 0x0000003005049825 */ /* 0x000fc600078e0002 */
[----:B------:R-:W5:Y:S08]  /*9c80*/  @!P1 LDC.64 R12, c[0x0][0x220] ;  /* 0x00008800ff0c9b82 */ /* 0x000f700000000a00 */
[----:B------:R-:W1:Y:S01]  /*9c90*/  @!P1 LDC.64 R16, c[0x0][0x220] ;  /* 0x00008800ff109b82 */ /* 0x000e620000000a00 */
[----:B---3--:R-:W-:-:S04]  /*9ca0*/  @!P1 LEA R10, P3, R2, R10, 0x1 ;  /* 0x0000000a020a9211 */ /* 0x008fc800078608ff */
[----:B------:R-:W-:Y:S01]  /*9cb0*/  @!P1 LEA.HI.X R11, R2, R11, R3, 0x1, P3 ;  /* 0x0000000b020b9211 */ /* 0x000fe200018f0c03 */
[----:B--2---:R-:W-:Y:S01]  /*9cc0*/  IMAD.SHL.U32 R68, R68, 0x2, RZ ;  /* 0x0000000244447824 */ /* 0x004fe200078e00ff */
[----:B----4-:R-:W-:-:S03]  /*9cd0*/  @!P1 LEA R8, P2, R0, R8, 0x1 ;  /* 0x0000000800089211 */ /* 0x010fc600078408ff */
[----:B------:R-:W-:Y:S01]  /*9ce0*/  @!PT LDS RZ, [RZ] ;  /* 0x00000000fffff984 */ /* 0x000fe20000000800 */
[----:B------:R-:W-:Y:S01]  /*9cf0*/  @!PT LDS RZ, [RZ] ;  /* 0x00000000fffff984 */ /* 0x000fe20000000800 */
[----:B------:R-:W-:Y:S01]  /*9d00*/  @!PT LDS RZ, [RZ] ;  /* 0x00000000fffff984 */ /* 0x000fe20000000800 */
[----:B------:R-:W-:Y:S01]  /*9d10*/  @!P1 LDGSTS.E.BYPASS.LTC128B.128 [R212+0x6000], desc[UR26][R10.64] ;  /* 0x060000000ad49fae */ /* 0x000fe2000b901d5a */
[----:B------:R-:W-:Y:S02]  /*9d20*/  LOP3.LUT R68, R68, 0x6, RZ, 0xc0, !PT ;  /* 0x0000000644447812 */ /* 0x000fe400078ec0ff */
[----:B------:R-:W-:Y:S01]  /*9d30*/  @!P1 LEA.HI.X R9, R0, R9, R14, 0x1, P2 ;  /* 0x0000000900099211 */ /* 0x000fe200010f0c0e */
[----:B------:R-:W-:Y:S01]  /*9d40*/  @!P1 VIADD R0, R5, UR4 ;  /* 0x0000000405009c36 */ /* 0x000fe20008000000 */
[----:B------:R-:W-:Y:S01]  /*9d50*/  @P1 STS.128 [R212+0x6800], RZ ;  /* 0x006800ffd4001388 */ /* 0x000fe20000000c00 */
[----:B-----5:R-:W-:-:S03]  /*9d60*/  @!P1 LEA R6, P0, R7, R12, 0x1 ;  /* 0x0000000c07069211 */ /* 0x020fc600078008ff */
[----:B------:R-:W-:Y:S01]  /*9d70*/  @!PT LDS RZ, [RZ] ;  /* 0x00000000fffff984 */ /* 0x000fe20000000800 */
[----:B------:R-:W-:Y:S01]  /*9d80*/  @!PT LDS RZ, [RZ] ;  /* 0x00000000fffff984 */ /* 0x000fe20000000800 */
[----:B------:R-:W-:Y:S01]  /*9d90*/  @!PT LDS RZ, [RZ] ;  /* 0x00000000fffff984 */ /* 0x000fe20000000800 */
[----:B------:R2:W-:Y:S01]  /*9da0*/  @!P1 LDGSTS.E.BYPASS.LTC128B.128 [R212+0x6800], desc[UR26][R8.64] ;  /* 0x0680000008d49fae */ /* 0x0005e2000b901d5a */
[----:B------:R-:W-:-:S03]  /*9db0*/  @!P1 LEA.HI.X R7, R7, R13, R15, 0x1, P0 ;  /* 0x0000000d07079211 */ /* 0x000fc600000f0c0f */
[----:B------:R-:W-:Y:S01]  /*9dc0*/  @P1 STS.128 [R212+0x7000], RZ ;  /* 0x007000ffd4001388 */ /* 0x000fe20000000c00 */
[----:B-1----:R-:W-:-:S03]  /*9dd0*/  @!P1 LEA R2, P0, R4, R16, 0x1 ;  /* 0x0000001004029211 */ /* 0x002fc600078008ff */
[----:B------:R-:W-:Y:S01]  /*9de0*/  @!PT LDS RZ, [RZ] ;  /* 0x00000000fffff984 */ /* 0x000fe20000000800 */
[----:B------:R-:W-:Y:S01]  /*9df0*/  @!PT LDS RZ, [RZ] ;  /* 0x00000000fffff984 */ /* 0x000fe20000000800 */
[----:B------:R-:W-:Y:S01]  /*9e00*/  @!PT LDS RZ, [RZ] ;  /* 0x00000000fffff984 */ /* 0x000fe20000000800 */
[----:B------:R1:W-:Y:S01]  /*9e10*/  @!P1 LDGSTS.E.BYPASS.LTC128B.128 [R212+0x7000], desc[UR26][R6.64] ;  /* 0x0700000006d49fae */ /* 0x0003e2000b901d5a */
        /* <DEDUP_REMOVED lines=8> */
[----:B------:R-:W-:Y:S04]  /*9ea0*/  LDSM.16.M88.4 R12, [R184+0x4000] ;  /* 0x00400000b80c783b */ /* 0x000fe80000000200 */
[----:B------:R-:W-:Y:S04]  /*9eb0*/  LDSM.16.M88.4 R32, [R184+0x4800] ;  /* 0x00480000b820783b */ /* 0x000fe80000000200 */
[----:B--2---:R-:W2:Y:S04]  /*9ec0*/  LDSM.16.M88.4 R8, [R191] ;  /* 0x00000000bf08783b */ /* 0x004ea80000000200 */
[----:B------:R-:W-:Y:S04]  /*9ed0*/  LDSM.16.M88.4 R24, [R184+0x5800] ;  /* 0x00580000b818783b */ /* 0x000fe80000000200 */
[----:B-1----:R-:W1:Y:S04]  /*9ee0*/  LDSM.16.M88.4 R4, [R191+0x2000] ;  /* 0x00200000bf04783b */ /* 0x002e680000000200 */
[----:B------:R-:W4:Y:S01]  /*9ef0*/  LDSM.16.M88.4 R28, [R184+0x5000] ;  /* 0x00500000b81c783b */ /* 0x000f220000000200 */
[----:B---3--:R-:W-:-:S03]  /*9f00*/  IMAD.IADD R3, R202, 0x1, -R0 ;  /* 0x00000001ca037824 */ /* 0x008fc600078e0a00 */
[----:B------:R-:W-:Y:S01]  /*9f10*/  LDSM.16.M88.4 R16, [R194+0x2000] ;  /* 0x00200000c210783b */ /* 0x000fe20000000200 */
[----:B------:R-:W-:-:S03]  /*9f20*/  IMAD.IADD R2, R206, 0x1, -R0 ;  /* 0x00000001ce027824 */ /* 0x000fc600078e0a00 */
[----:B------:R-:W3:Y:S04]  /*9f30*/  LDSM.16.M88.4 R36, [R190+0x4800] ;  /* 0x00480000be24783b */ /* 0x000ee80000000200 */
[----:B------:R-:W5:Y:S04]  /*9f40*/  LDSM.16.M88.4 R64, [R190+0x5800] ;  /* 0x00580000be40783b */ /* 0x000f680000000200 */
[----:B------:R-:W5:Y:S04]  /*9f50*/  LDSM.16.M88.4 R56, [R190+0x4000] ;  /* 0x00400000be38783b */ /* 0x000f680000000200 */
[----:B------:R-:W5:Y:S04]  /*9f60*/  LDSM.16.M88.4 R20, [R194] ;  /* 0x00000000c214783b */ /* 0x000f680000000200 */
[----:B------:R-:W5:Y:S01]  /*9f70*/  LDSM.16.M88.4 R60, [R190+0x5000] ;  /* 0x00500000be3c783b */ /* 0x000f620000000200 */
[C---:B--2---:R-:W-:Y:S03]  /*9f80*/  HMMA.16816.F32.BF16 R176, R8.reuse, R12, RZ ;  /* 0x0000000c08b0723c */ /* 0x044fe600000418ff */
[----:B------:R-:W-:Y:S04]  /*9f90*/  LDSM.16.M88.4 R52, [R195] ;  /* 0x00000000c334783b */ /* 0x000fe80000000200 */
[----:B------:R-:W-:Y:S01]  /*9fa0*/  LDSM.16.M88.4 R48, [R198] ;  /* 0x00000000c630783b */ /* 0x000fe20000000200 */
[----:B------:R-:W-:Y:S03]  /*9fb0*/  HMMA.16816.F32.BF16 R168, R8, R14, RZ ;  /* 0x0000000e08a8723c */ /* 0x000fe600000418ff */
[----:B------:R-:W-:Y:S03]  /*9fc0*/  LDSM.16.M88.4 R44, [R197] ;  /* 0x00000000c52c783b */ /* 0x000fe60000000200 */
[C---:B-1----:R-:W-:Y:S01]  /*9fd0*/  HMMA.16816.F32.BF16 R40, R4.reuse, R12, RZ ;  /* 0x0000000c0428723c */ /* 0x042fe200000418ff */
[----:B------:R-:W0:Y:S05]  /*9fe0*/  LDGDEPBAR ;  /* 0x00000000000079af */ /* 0x000e2a0000000000 */
[C---:B------:R-:W-:Y:S06]  /*9ff0*/  HMMA.16816.F32.BF16 R172, R4.reuse, R14, RZ ;  /* 0x0000000e04ac723c */ /* 0x040fec00000418ff */
[C---:B------:R-:W-:Y:S06]  /*a000*/  HMMA.16816.F32.BF16 R156, R4.reuse, R32, RZ ;  /* 0x00000020049c723c */ /* 0x040fec00000418ff */
[C---:B------:R-:W-:Y:S06]  /*a010*/  HMMA.16816.F32.BF16 R12, R4.reuse, R24, RZ ;  /* 0x00000018040c723c */ /* 0x040fec00000418ff */
[C---:B----4-:R-:W-:Y:S06]  /*a020*/  HMMA.16816.F32.BF16 R148, R4.reuse, R28, RZ ;  /* 0x0000001c0494723c */ /* 0x050fec00000418ff */
[----:B------:R-:W-:Y:S06]  /*a030*/  HMMA.16816.F32.BF16 R164, R4, R34, RZ ;  /* 0x0000002204a4723c */ /* 0x000fec00000418ff */
[C---:B------:R-:W-:Y:S06]  /*a040*/  HMMA.16816.F32.BF16 R136, R8.reuse, R32, RZ ;  /* 0x000000200888723c */ /* 0x040fec00000418ff */
[----:B------:R-:W-:Y:S06]  /*a050*/  HMMA.16816.F32.BF16 R152, R8, R34, RZ ;  /* 0x000000220898723c */ /* 0x000fec00000418ff */
[----:B---3--:R-:W-:Y:S06]  /*a060*/  HMMA.16816.F32.BF16 R240, R16, R36, R156 ;  /* 0x0000002410f0723c */ /* 0x008fec000004189c */
[C---:B------:R-:W-:Y:S06]  /*a070*/  HMMA.16816.F32.BF16 R160, R4.reuse, R30, RZ ;  /* 0x0000001e04a0723c */ /* 0x040fec00000418ff */
[----:B------:R-:W-:Y:S06]  /*a080*/  HMMA.16816.F32.BF16 R144, R4, R26, RZ ;  /* 0x0000001a0490723c */ /* 0x000fec00000418ff */
[----:B------:R-:W-:Y:S06]  /*a090*/  HMMA.16816.F32.BF16 R32, R8, R28, RZ ;  /* 0x0000001c0820723c */ /* 0x000fec00000418ff */
[----:B-----5:R-:W-:Y:S01]  /*a0a0*/  HMMA.16816.F32.BF16 R156, R16, R64, R12 ;  /* 0x00000040109c723c */ /* 0x020fe2000004180c */
[----:B------:R-:W1:Y:S05]  /*a0b0*/  LDSM.16.M88.4 R12, [R192] ;  /* 0x00000000c00c783b */ /* 0x000e6a0000000200 */
[C---:B------:R-:W-:Y:S06]  /*a0c0*/  HMMA.16816.F32.BF16 R28, R8.reuse, R30, RZ ;  /* 0x0000001e081c723c */ /* 0x040fec00000418ff */
[C---:B------:R-:W-:Y:S06]  /*a0d0*/  HMMA.16816.F32.BF16 R4, R8.reuse, R24, RZ ;  /* 0x000000180804723c */ /* 0x040fec00000418ff */
[----:B------:R-:W-:Y:S01]  /*a0e0*/  HMMA.16816.F32.BF16 R220, R8, R26, RZ ;  /* 0x0000001a08dc723c */ /* 0x000fe200000418ff */
[----:B------:R-:W2:Y:S04]  /*a0f0*/  LDSM.16.M88.4 R8, [R192+0x2000] ;  /* 0x00200000c008783b */ /* 0x000ea80000000200 */
[----:B------:R-:W-:Y:S01]  /*a100*/  LDSM.16.M88.4 R24, [R189+0x1000] ;  /* 0x00100000bd18783b */ /* 0x000fe20000000200 */
[-C--:B------:R-:W-:Y:S03]  /*a110*/  HMMA.16816.F32.BF16 R248, R16, R56.reuse, R40 ;  /* 0x0000003810f8723c */ /* 0x080fe60000041828 */
[----:B------:R-:W3:Y:S03]  /*a120*/  LDSM.16.M88.4 R40, [R196] ;  /* 0x00000000c428783b */ /* 0x000ee60000000200 */
[----:B------:R-:W-:Y:S06]  /*a130*/  HMMA.16816.F32.BF16 R180, R20, R56, R176 ;  /* 0x0000003814b4723c */ /* 0x000fec00000418b0 */
[C---:B------:R-:W-:Y:S06]  /*a140*/  HMMA.16816.F32.BF16 R232, R16.reuse, R60, R148 ;  /* 0x0000003c10e8723c */ /* 0x040fec0000041894 */
[C---:B------:R-:W-:Y:S06]  /*a150*/  HMMA.16816.F32.BF16 R244, R16.reuse, R58, R172 ;  /* 0x0000003a10f4723c */ /* 0x040fec00000418ac */
[C---:B------:R-:W-:Y:S06]  /*a160*/  HMMA.16816.F32.BF16 R236, R16.reuse, R38, R164 ;  /* 0x0000002610ec723c */ /* 0x040fec00000418a4 */
[C---:B------:R-:W-:Y:S06]  /*a170*/  HMMA.16816.F32.BF16 R160, R16.reuse, R62, R160 ;  /* 0x0000003e10a0723c */ /* 0x040fec00000418a0 */
[----:B------:R-:W-:Y:S01]  /*a180*/  HMMA.16816.F32.BF16 R148, R16, R66, R144 ;  /* 0x000000421094723c */ /* 0x000fe20000041890 */
[----:B------:R-:W-:Y:S05]  /*a190*/  LDSM.16.M88.4 R16, [R193] ;  /* 0x00000000c110783b */ /* 0x000fea0000000200 */
[C---:B------:R-:W-:Y:S01]  /*a1a0*/  HMMA.16816.F32.BF16 R224, R20.reuse, R60, R32 ;  /* 0x0000003c14e0723c */ /* 0x040fe20000041820 */
[----:B------:R-:W4:Y:S05]  /*a1b0*/  LDSM.16.M88.4 R32, [R189] ;  /* 0x00000000bd20783b */ /* 0x000f2a0000000200 */
[C---:B------:R-:W-:Y:S01]  /*a1c0*/  HMMA.16816.F32.BF16 R228, R20.reuse, R64, R4 ;  /* 0x0000004014e4723c */ /* 0x040fe20000041804 */
[----:B------:R-:W5:Y:S05]  /*a1d0*/  LDSM.16.M88.4 R4, [R193+0x2000] ;  /* 0x00200000c104783b */ /* 0x000f6a0000000200 */
[C---:B------:R-:W-:Y:S06]  /*a1e0*/  HMMA.16816.F32.BF16 R216, R20.reuse, R36, R136 ;  /* 0x0000002414d8723c */ /* 0x040fec0000041888 */
[C---:B------:R-:W-:Y:S01]  /*a1f0*/  HMMA.16816.F32.BF16 R136, R20.reuse, R38, R152 ;  /* 0x000000261488723c */ /* 0x040fe20000041898 */
[----:B------:R-:W-:Y:S05]  /*a200*/  LDSM.16.M88.4 R36, [R189+0x1800] ;  /* 0x00180000bd24783b */ /* 0x000fea0000000200 */
[----:B------:R-:W-:Y:S01]  /*a210*/  HMMA.16816.F32.BF16 R144, R20, R62, R28 ;  /* 0x0000003e1490723c */ /* 0x000fe2000004181c */
[----:B------:R-:W5:Y:S01]  /*a220*/  LDSM.16.M88.4 R28, [R189+0x800] ;  /* 0x00080000bd1c783b */ /* 0x000f620000000200 */
[----:B------:R-:W-:-:S04]  /*a230*/  DEPBAR.LE SB0, 0x0 ;  /* 0x000080000000791a */ /* 0x000fc80000000000 */
[C---:B------:R-:W-:Y:S06]  /*a240*/  HMMA.16816.F32.BF16 R56, R20.reuse, R58, R168 ;  /* 0x0000003a1438723c */ /* 0x040fec00000418a8 */
[----:B------:R-:W-:Y:S06]  /*a250*/  HMMA.16816.F32.BF16 R64, R20, R66, R220 ;  /* 0x000000421440723c */ /* 0x000fec00000418dc */
[-C--:B-1----:R-:W-:Y:S06]  /*a260*/  HMMA.16816.F32.BF16 R60, R12, R52.reuse, R180 ;  /* 0x000000340c3c723c */ /* 0x082fec00000418b4 */
[C---:B--2---:R-:W-:Y:S06]  /*a270*/  HMMA.16816.F32.BF16 R152, R8.reuse, R52, R248 ;  /* 0x000000340898723c */ /* 0x044fec00000418f8 */
[C---:B------:R-:W-:Y:S06]  /*a280*/  HMMA.16816.F32.BF16 R172, R8.reuse, R48, R240 ;  /* 0x0000003008ac723c */ /* 0x040fec00000418f0 */
[C---:B------:R-:W-:Y:S06]  /*a290*/  HMMA.16816.F32.BF16 R164, R8.reuse, R44, R232 ;  /* 0x0000002c08a4723c */ /* 0x040fec00000418e8 */
[C---:B---3--:R-:W-:Y:S06]  /*a2a0*/  HMMA.16816.F32.BF16 R156, R8.reuse, R40, R156 ;  /* 0x00000028089c723c */ /* 0x048fec000004189c */
        /* <DEDUP_REMOVED lines=11> */
[-C--:B----4-:R-:W-:Y:S06]  /*a360*/  HMMA.16816.F32.BF16 R40, R16, R32.reuse, R60 ;  /* 0x000000201028723c */ /* 0x090fec000004183c */
[C---:B-----5:R-:W-:Y:S06]  /*a370*/  HMMA.16816.F32.BF16 R64, R4.reuse, R32, R152 ;  /* 0x000000200440723c */ /* 0x060fec0000041898 */
        /* <DEDUP_REMOVED lines=8> */
[--C-:B------:R-:W-:Y:S01]  /*a400*/  IMAD.IADD R5, R205, 0x1, -R0.reuse ;  /* 0x00000001cd057824 */ /* 0x100fe200078e0a00 */
[----:B------:R-:W-:Y:S01]  /*a410*/  IABS R6, R3 ;  /* 0x0000000300067213 */ /* 0x000fe20000000000 */
[----:B------:R-:W-:Y:S01]  /*a420*/  IMAD.IADD R7, R207, 0x1, -R0 ;  /* 0x00000001cf077824 */ /* 0x000fe200078e0a00 */
[----:B------:R-:W-:-:S02]  /*a430*/  IABS R4, R2 ;  /* 0x0000000200047213 */ /* 0x000fc40000000000 */
[----:B------:R-:W-:Y:S01]  /*a440*/  IABS R3, R5 ;  /* 0x0000000500037213 */ /* 0x000fe20000000000 */
[C---:B------:R-:W-:Y:S01]  /*a450*/  HMMA.16816.F32.BF16 R144, R16.reuse, R38, R12 ;  /* 0x000000261090723c */ /* 0x040fe2000004180c */
[----:B------:R-:W-:Y:S02]  /*a460*/  IABS R2, R7 ;  /* 0x0000000700027213 */ /* 0x000fe40000000000 */
[----:B------:R-:W-:Y:S02]  /*a470*/  I2FP.F32.S32 R5, R4 ;  /* 0x0000000400057245 */ /* 0x000fe40000201400 */
[----:B------:R-:W-:Y:S01]  /*a480*/  I2FP.F32.S32 R4, R3 ;  /* 0x0000000300047245 */ /* 0x000fe20000201400 */
[----:B------:R-:W-:Y:S01]  /*a490*/  HMMA.16816.F32.BF16 R32, R16, R36, R8 ;  /* 0x000000241020723c */ /* 0x000fe20000041808 */
[----:B------:R-:W-:Y:S01]  /*a4a0*/  I2FP.F32.S32 R3, R2 ;  /* 0x0000000200037245 */ /* 0x000fe20000201400 */
[----:B------:R-:W-:Y:S02]  /*a4b0*/  VIADD R2, R0, 0x1 ;  /* 0x0000000100027836 */ /* 0x000fe40000000000 */
[----:B------:R-:W-:Y:S01]  /*a4c0*/  FFMA.FTZ R12, R5, -UR21, R42 ;  /* 0x80000015050c7c23 */ /* 0x000fe2000801002a */
[----:B------:R-:W-:Y:S01]  /*a4d0*/  I2FP.F32.S32 R6, R6 ;  /* 0x0000000600067245 */ /* 0x000fe20000201400 */
[----:B------:R-:W-:-:S02]  /*a4e0*/  IMAD.IADD R5, R202, 0x1, -R2 ;  /* 0x00000001ca057824 */ /* 0x000fc400078e0a02 */
[----:B------:R-:W-:Y:S01]  /*a4f0*/  FFMA.FTZ R11, R4, -UR21, R64 ;  /* 0x80000015040b7c23 */ /* 0x000fe20008010040 */
[----:B------:R-:W-:Y:S01]  /*a500*/  ISETP.GE.AND P4, PT, R2, R211, PT ;  /* 0x000000d30200720c */ /* 0x000fe20003f86270 */
[----:B------:R-:W-:Y:S01]  /*a510*/  IMAD.IADD R4, R206, 0x1, -R2 ;  /* 0x00000001ce047824 */ /* 0x000fe200078e0a02 */
[C---:B------:R-:W-:Y:S01]  /*a520*/  ISETP.GE.AND P3, PT, R2.reuse, R210, PT ;  /* 0x000000d20200720c */ /* 0x040fe20003f66270 */
[----:B------:R-:W-:Y:S01]  /*a530*/  FFMA.FTZ R9, R3, -UR21, R66 ;  /* 0x8000001503097c23 */ /* 0x000fe20008010042 */
[C---:B------:R-:W-:Y:S01]  /*a540*/  ISETP.GE.AND P2, PT, R2.reuse, R209, PT ;  /* 0x000000d10200720c */ /* 0x040fe20003f46270 */
[----:B------:R-:W-:Y:S01]  /*a550*/  IMAD.IADD R3, R205, 0x1, -R2 ;  /* 0x00000001cd037824 */ /* 0x000fe200078e0a02 */
[----:B------:R-:W-:Y:S01]  /*a560*/  ISETP.GE.AND P0, PT, R2, R208, PT ;  /* 0x000000d00200720c */ /* 0x000fe20003f06270 */
[----:B------:R-:W-:Y:S01]  /*a570*/  FFMA.FTZ R13, R6, -UR21, R40 ;  /* 0x80000015060d7c23 */ /* 0x000fe20008010028 */
[C---:B------:R-:W-:Y:S01]  /*a580*/  ISETP.LT.OR P6, PT, R2.reuse, R204, P4 ;  /* 0x000000cc0200720c */ /* 0x040fe200027c1670 */
[----:B------:R-:W-:Y:S01]  /*a590*/  HMMA.16816.F32.BF16 R52, R16, R28, R52 ;  /* 0x0000001c1034723c */ /* 0x000fe20000041834 */
[C---:B------:R-:W-:Y:S01]  /*a5a0*/  ISETP.LT.OR P5, PT, R2.reuse, R203, P3 ;  /* 0x000000cb0200720c */ /* 0x040fe20001fa1670 */
[----:B------:R-:W-:Y:S01]  /*a5b0*/  BAR.SYNC.DEFER_BLOCKING 0x0 ;  /* 0x0000000000007b1d */ /* 0x000fe20000010000 */
[----:B------:R-:W-:-:S02]  /*a5c0*/  ISETP.LT.OR P1, PT, R2, R201, P2 ;  /* 0x000000c90200720c */ /* 0x000fc40001721670 */
[----:B------:R-:W-:Y:S01]  /*a5d0*/  ISETP.LT.OR P0, PT, R2, R200, P0 ;  /* 0x000000c80200720c */ /* 0x000fe20000701670 */
[----:B------:R-:W-:Y:S01]  /*a5e0*/  IMAD.IADD R2, R207, 0x1, -R2 ;  /* 0x00000001cf027824 */ /* 0x000fe200078e0a02 */
[----:B------:R-:W-:Y:S01]  /*a5f0*/  IABS R7, R5 ;  /* 0x0000000500077213 */ /* 0x000fe20000000000 */
[C---:B------:R-:W-:Y:S01]  /*a600*/  HMMA.16816.F32.BF16 R48, R16.reuse, R30, R48 ;  /* 0x0000001e1030723c */ /* 0x040fe20000041830 */
[----:B------:R-:W-:Y:S02]  /*a610*/  IABS R6, R4 ;  /* 0x0000000400067213 */ /* 0x000fe40000000000 */
[----:B------:R-:W-:Y:S01]  /*a620*/  IABS R4, R3 ;  /* 0x0000000300047213 */ /* 0x000fe20000000000 */
[----:B------:R-:W-:Y:S01]  /*a630*/  IMAD.MOV.U32 R3, RZ, RZ, R7 ;  /* 0x000000ffff037224 */ /* 0x000fe200078e0007 */
[----:B------:R-:W-:Y:S01]  /*a640*/  IABS R5, R2 ;  /* 0x0000000200057213 */ /* 0x000fe20000000000 */
[----:B------:R-:W-:Y:S01]  /*a650*/  IMAD.MOV.U32 R2, RZ, RZ, R6 ;  /* 0x000000ffff027224 */ /* 0x000fe200078e0006 */
[----:B------:R-:W-:Y:S01]  /*a660*/  P2R R8, PR, RZ, 0x1 ;  /* 0x00000001ff087803 */ /* 0x000fe20000000000 */
[----:B------:R-:W-:Y:S01]  /*a670*/  HMMA.16816.F32.BF16 R20, R16, R24, R20 ;  /* 0x000000181014723c */ /* 0x000fe20000041814 */
[----:B------:R-:W-:-:S02]  /*a680*/  I2FP.F32.S32 R3, R3 ;  /* 0x0000000300037245 */ /* 0x000fc40000201400 */
[----:B------:R-:W-:Y:S01]  /*a690*/  I2FP.F32.S32 R6, R2 ;  /* 0x0000000200067245 */ /* 0x000fe20000201400 */
[C---:B------:R-:W-:Y:S01]  /*a6a0*/  VIADD R2, R0.reuse, 0x8 ;  /* 0x0000000800027836 */ /* 0x040fe20000000000 */
[----:B------:R-:W-:Y:S01]  /*a6b0*/  I2FP.F32.S32 R5, R5 ;  /* 0x0000000500057245 */ /* 0x000fe20000201400 */
[----:B------:R-:W-:Y:S01]  /*a6c0*/  FFMA.FTZ R7, R3, -UR21, R41 ;  /* 0x8000001503077c23 */ /* 0x000fe20008010029 */
[----:B------:R-:W-:Y:S01]  /*a6d0*/  ISETP.GE.AND P2, PT, R0, R211, PT ;  /* 0x000000d30000720c */ /* 0x000fe20003f46270 */
[--C-:B------:R-:W-:Y:S01]  /*a6e0*/  IMAD.IADD R3, R202, 0x1, -R2.reuse ;  /* 0x00000001ca037824 */ /* 0x100fe200078e0a02 */
[----:B------:R-:W-:Y:S01]  /*a6f0*/  ISETP.GE.AND P0, PT, R0, R210, PT ;  /* 0x000000d20000720c */ /* 0x000fe20003f06270 */
[----:B------:R-:W-:Y:S01]  /*a700*/  FFMA.FTZ R15, R5, -UR21, R67 ;  /* 0x80000015050f7c23 */ /* 0x000fe20008010043 */
[----:B------:R-:W-:Y:S01]  /*a710*/  I2FP.F32.S32 R4, R4 ;  /* 0x0000000400047245 */ /* 0x000fe20000201400 */
[----:B------:R-:W-:Y:S01]  /*a720*/  IMAD.IADD R5, R206, 0x1, -R2 ;  /* 0x00000001ce057824 */ /* 0x000fe200078e0a02 */
[C---:B------:R-:W-:Y:S01]  /*a730*/  ISETP.LT.OR P2, PT, R0.reuse, R204, P2 ;  /* 0x000000cc0000720c */ /* 0x040fe20001741670 */
[----:B------:R-:W-:Y:S01]  /*a740*/  HMMA.16816.F32.BF16 R44, R16, R26, R44 ;  /* 0x0000001a102c723c */ /* 0x000fe2000004182c */
[----:B------:R-:W-:Y:S01]  /*a750*/  ISETP.LT.OR P0, PT, R0, R203, P0 ;  /* 0x000000cb0000720c */ /* 0x000fe20000701670 */
[----:B------:R-:W-:Y:S01]  /*a760*/  FFMA.FTZ R6, R6, -UR21, R43 ;  /* 0x8000001506067c23 */ /* 0x000fe2000801002b */
[----:B------:R-:W-:-:S02]  /*a770*/  FSEL R40, R13, -INF , !P2 ;  /* 0xff8000000d287808 */ /* 0x000fc40005000000 */
[----:B------:R-:W-:Y:S02]  /*a780*/  FSEL R64, R12, -INF , !P0 ;  /* 0xff8000000c407808 */ /* 0x000fe40004000000 */
[----:B------:R-:W-:Y:S01]  /*a790*/  FFMA.FTZ R16, R4, -UR21, R65 ;  /* 0x8000001504107c23 */ /* 0x000fe20008010041 */
[----:B------:R-:W-:Y:S02]  /*a7a0*/  IABS R4, R3 ;  /* 0x0000000300047213 */ /* 0x000fe40000000000 */
[----:B------:R-:W-:Y:S01]  /*a7b0*/  IABS R3, R5 ;  /* 0x0000000500037213 */ /* 0x000fe20000000000 */
[----:B------:R-:W-:Y:S01]  /*a7c0*/  IMAD.IADD R5, R205, 0x1, -R2 ;  /* 0x00000001cd057824 */ /* 0x000fe200078e0a02 */
[C---:B------:R-:W-:Y:S02]  /*a7d0*/  ISETP.GE.AND P2, PT, R0.reuse, R209, PT ;  /* 0x000000d10000720c */ /* 0x040fe40003f46270 */
[----:B------:R-:W-:Y:S02]  /*a7e0*/  ISETP.GE.AND P0, PT, R0, R208, PT ;  /* 0x000000d00000720c */ /* 0x000fe40003f06270 */
[----:B------:R-:W-:-:S02]  /*a7f0*/  I2FP.F32.S32 R3, R3 ;  /* 0x0000000300037245 */ /* 0x000fc40000201400 */
[C---:B------:R-:W-:Y:S02]  /*a800*/  ISETP.LT.OR P2, PT, R0.reuse, R201, P2 ;  /* 0x000000c90000720c */ /* 0x040fe40001741670 */
[C---:B------:R-:W-:Y:S01]  /*a810*/  ISETP.LT.OR P0, PT, R0.reuse, R200, P0 ;  /* 0x000000c80000720c */ /* 0x040fe20000701670 */
[----:B------:R-:W-:Y:S01]  /*a820*/  FFMA.FTZ R13, R3, -UR21, R58 ;  /* 0x80000015030d7c23 */ /* 0x000fe2000801003a */
[----:B------:R-:W-:Y:S01]  /*a830*/  I2FP.F32.S32 R4, R4 ;  /* 0x0000000400047245 */ /* 0x000fe20000201400 */
[----:B------:R-:W-:Y:S01]  /*a840*/  VIADD R3, R0, 0x9 ;  /* 0x0000000900037836 */ /* 0x000fe20000000000 */
[----:B------:R-:W-:Y:S02]  /*a850*/  FSEL R27, R11, -INF , !P2 ;  /* 0xff8000000b1b7808 */ /* 0x000fe40005000000 */
[----:B------:R-:W-:Y:S01]  /*a860*/  FSEL R30, R9, -INF , !P0 ;  /* 0xff800000091e7808 */ /* 0x000fe20004000000 */
[----:B------:R-:W-:Y:S01]  /*a870*/  FFMA.FTZ R14, R4, -UR21, R56 ;  /* 0x80000015040e7c23 */ /* 0x000fe20008010038 */
[----:B------:R-:W-:Y:S01]  /*a880*/  ISETP.GE.AND P4, PT, R2, R211, PT ;  /* 0x000000d30200720c */ /* 0x000fe20003f86270 */
[----:B------:R-:W-:Y:S01]  /*a890*/  IMAD.IADD R4, R202, 0x1, -R3 ;  /* 0x00000001ca047824 */ /* 0x000fe200078e0a03 */
[----:B------:R-:W-:-:S02]  /*a8a0*/  ISETP.GE.AND P3, PT, R2, R210, PT ;  /* 0x000000d20200720c */ /* 0x000fc40003f66270 */
[C---:B------:R-:W-:Y:S02]  /*a8b0*/  ISETP.GE.AND P2, PT, R2.reuse, R209, PT ;  /* 0x000000d10200720c */ /* 0x040fe40003f46270 */
[----:B------:R-:W-:Y:S02]  /*a8c0*/  ISETP.GE.AND P0, PT, R2, R208, PT ;  /* 0x000000d00200720c */ /* 0x000fe40003f06270 */
[----:B------:R-:W-:Y:S02]  /*a8d0*/  P2R R10, PR, RZ, 0x2 ;  /* 0x00000002ff0a7803 */ /* 0x000fe40000000000 */
[----:B------:R-:W-:Y:S01]  /*a8e0*/  FSEL R60, R7, -INF , !P6 ;  /* 0xff800000073c7808 */ /* 0x000fe20007000000 */
[--C-:B------:R-:W-:Y:S01]  /*a8f0*/  IMAD.IADD R7, R205, 0x1, -R3.reuse ;  /* 0x00000001cd077824 */ /* 0x100fe200078e0a03 */
[----:B------:R-:W-:Y:S01]  /*a900*/  FSEL R68, R6, -INF , !P5 ;  /* 0xff80000006447808 */ /* 0x000fe20006800000 */
[----:B------:R-:W-:Y:S01]  /*a910*/  IMAD.IADD R6, R206, 0x1, -R3 ;  /* 0x00000001ce067824 */ /* 0x000fe200078e0a03 */
[----:B------:R-:W-:-:S02]  /*a920*/  ISETP.LT.OR P6, PT, R2, R204, P4 ;  /* 0x000000cc0200720c */ /* 0x000fc400027c1670 */
[C---:B------:R-:W-:Y:S02]  /*a930*/  ISETP.LT.OR P5, PT, R2.reuse, R203, P3 ;  /* 0x000000cb0200720c */ /* 0x040fe40001fa1670 */
[C---:B------:R-:W-:Y:S02]  /*a940*/  ISETP.LT.OR P2, PT, R2.reuse, R201, P2 ;  /* 0x000000c90200720c */ /* 0x040fe40001741670 */
[----:B------:R-:W-:Y:S01]  /*a950*/  ISETP.LT.OR P1, PT, R2, R200, P0 ;  /* 0x000000c80200720c */ /* 0x000fe20000721670 */
[----:B------:R-:W-:Y:S01]  /*a960*/  IMAD.IADD R2, R207, 0x1, -R2 ;  /* 0x00000001cf027824 */ /* 0x000fe200078e0a02 */
[----:B------:R-:W-:Y:S02]  /*a970*/  ISETP.NE.AND P4, PT, R10, RZ, PT ;  /* 0x000000ff0a00720c */ /* 0x000fe40003f85270 */
[----:B------:R-:W-:Y:S02]  /*a980*/  IABS R4, R4 ;  /* 0x0000000400047213 */ /* 0x000fe40000000000 */
[----:B------:R-:W-:-:S02]  /*a990*/  IABS R9, R2 ;  /* 0x0000000200097213 */ /* 0x000fc40000000000 */
[----:B------:R-:W-:Y:S02]  /*a9a0*/  IABS R10, R5 ;  /* 0x00000005000a7213 */ /* 0x000fe40000000000 */
[----:B------:R-:W-:Y:S01]  /*a9b0*/  IABS R2, R6 ;  /* 0x0000000600027213 */ /* 0x000fe20000000000 */
[----:B------:R-:W-:Y:S01]  /*a9c0*/  IMAD.MOV.U32 R6, RZ, RZ, R4 ;  /* 0x000000ffff067224 */ /* 0x000fe200078e0004 */
[----:B------:R-:W-:Y:S01]  /*a9d0*/  IABS R5, R7 ;  /* 0x0000000700057213 */ /* 0x000fe20000000000 */
[----:B------:R-:W-:Y:S01]  /*a9e0*/  IMAD.MOV.U32 R7, RZ, RZ, R10 ;  /* 0x000000ffff077224 */ /* 0x000fe200078e000a */
[----:B------:R-:W-:Y:S01]  /*a9f0*/  ISETP.NE.AND P3, PT, R8, RZ, PT ;  /* 0x000000ff0800720c */ /* 0x000fe20003f65270 */
[----:B------:R-:W-:Y:S01]  /*aa00*/  IMAD.MOV.U32 R4, RZ, RZ, R2 ;  /* 0x000000ffff047224 */ /* 0x000fe200078e0002 */
[----:B------:R-:W-:Y:S01]  /*aa10*/  FSEL R24, R16, -INF , !P4 ;  /* 0xff80000010187808 */ /* 0x000fe20006000000 */
[----:B------:R-:W-:Y:S01]  /*aa20*/  IMAD.MOV.U32 R2, RZ, RZ, R5 ;  /* 0x000000ffff027224 */ /* 0x000fe200078e0005 */
[----:B------:R-:W-:-:S02]  /*aa30*/  I2FP.F32.S32 R5, R7 ;  /* 0x0000000700057245 */ /* 0x000fc40000201400 */
[----:B------:R-:W-:Y:S02]  /*aa40*/  P2R R8, PR, RZ, 0x4 ;  /* 0x00000004ff087803 */ /* 0x000fe40000000000 */
[----:B------:R-:W-:Y:S01]  /*aa50*/  I2FP.F32.S32 R2, R2 ;  /* 0x0000000200027245 */ /* 0x000fe20000201400 */
[----:B------:R-:W-:Y:S01]  /*aa60*/  FFMA.FTZ R5, R5, -UR21, R176 ;  /* 0x8000001505057c23 */ /* 0x000fe200080100b0 */
[C---:B------:R-:W-:Y:S02]  /*aa70*/  ISETP.GE.AND P4, PT, R3.reuse, R211, PT ;  /* 0x000000d30300720c */ /* 0x040fe40003f86270 */
[C---:B------:R-:W-:Y:S01]  /*aa80*/  ISETP.GE.AND P2, PT, R3.reuse, R209, PT ;  /* 0x000000d10300720c */ /* 0x040fe20003f46270 */
[----:B------:R-:W-:Y:S01]  /*aa90*/  FFMA.FTZ R12, R2, -UR21, R177 ;  /* 0x80000015020c7c23 */ /* 0x000fe200080100b1 */
[----:B------:R-:W-:Y:S01]  /*aaa0*/  ISETP.GE.AND P0, PT, R3, R208, PT ;  /* 0x000000d00300720c */ /* 0x000fe20003f06270 */
[----:B------:R-:W-:Y:S01]  /*aab0*/  VIADD R2, R0, 0x10 ;  /* 0x0000001000027836 */ /* 0x000fe20000000000 */
[----:B------:R-:W-:Y:S01]  /*aac0*/  I2FP.F32.S32 R7, R9 ;  /* 0x0000000900077245 */ /* 0x000fe20000201400 */
[----:B------:R-:W-:Y:S01]  /*aad0*/  IMAD.IADD R9, R207, 0x1, -R3 ;  /* 0x00000001cf097824 */ /* 0x000fe200078e0a03 */
[----:B------:R-:W-:-:S02]  /*aae0*/  I2FP.F32.S32 R6, R6 ;  /* 0x0000000600067245 */ /* 0x000fc40000201400 */
[----:B------:R-:W-:Y:S01]  /*aaf0*/  I2FP.F32.S32 R4, R4 ;  /* 0x0000000400047245 */ /* 0x000fe20000201400 */
[----:B------:R-:W-:Y:S01]  /*ab00*/  FFMA.FTZ R10, R7, -UR21, R178 ;  /* 0x80000015070a7c23 */ /* 0x000fe200080100b2 */
[----:B------:R-:W-:Y:S01]  /*ab10*/  FSEL R56, R14, -INF , !P6 ;  /* 0xff8000000e387808 */ /* 0x000fe20007000000 */
[----:B------:R-:W-:Y:S01]  /*ab20*/  FFMA.FTZ R7, R6, -UR21, R57 ;  /* 0x8000001506077c23 */ /* 0x000fe20008010039 */
[----:B------:R-:W-:Y:S01]  /*ab30*/  FSEL R28, R15, -INF , !P3 ;  /* 0xff8000000f1c7808 */ /* 0x000fe20005800000 */
[----:B------:R-:W-:Y:S01]  /*ab40*/  FFMA.FTZ R4, R4, -UR21, R59 ;  /* 0x8000001504047c23 */ /* 0x000fe2000801003b */
[C---:B------:R-:W-:Y:S02]  /*ab50*/  ISETP.LT.OR P6, PT, R3.reuse, R204, P4 ;  /* 0x000000cc0300720c */ /* 0x040fe400027c1670 */
[----:B------:R-:W-:Y:S02]  /*ab60*/  ISETP.GE.AND P3, PT, R3, R210, PT ;  /* 0x000000d20300720c */ /* 0x000fe40003f66270 */
[----:B------:R-:W-:-:S02]  /*ab70*/  ISETP.NE.AND P4, PT, R8, RZ, PT ;  /* 0x000000ff0800720c */ /* 0x000fc40003f85270 */
[C---:B------:R-:W-:Y:S02]  /*ab80*/  ISETP.LT.OR P2, PT, R3.reuse, R201, P2 ;  /* 0x000000c90300720c */ /* 0x040fe40001741670 */
[----:B------:R-:W-:Y:S02]  /*ab90*/  ISETP.LT.OR P0, PT, R3, R200, P0 ;  /* 0x000000c80300720c */ /* 0x000fe40000701670 */
[----:B------:R-:W-:Y:S02]  /*aba0*/  FSEL R67, R13, -INF , !P5 ;  /* 0xff8000000d437808 */ /* 0x000fe40006800000 */
[----:B------:R-:W-:Y:S01]  /*abb0*/  ISETP.LT.OR P5, PT, R3, R203, P3 ;  /* 0x000000cb0300720c */ /* 0x000fe20001fa1670 */
[--C-:B------:R-:W-:Y:S01]  /*abc0*/  IMAD.IADD R3, R205, 0x1, -R2.reuse ;  /* 0x00000001cd037824 */ /* 0x100fe200078e0a02 */
[----:B------:R-:W-:Y:S02]  /*abd0*/  P2R R8, PR, RZ, 0x4 ;  /* 0x00000004ff087803 */ /* 0x000fe40000000000 */
[----:B------:R-:W-:Y:S01]  /*abe0*/  FSEL R25, R5, -INF , !P4 ;  /* 0xff80000005197808 */ /* 0x000fe20006000000 */
[----:B------:R-:W-:Y:S01]  /*abf0*/  IMAD.IADD R5, R202, 0x1, -R2 ;  /* 0x00000001ca057824 */ /* 0x000fe200078e0a02 */
[----:B------:R-:W-:-:S02]  /*ac00*/  P2R R6, PR, RZ, 0x1 ;  /* 0x00000001ff067803 */ /* 0x000fc40000000000 */
[C---:B------:R-:W-:Y:S02]  /*ac10*/  ISETP.GE.AND P4, PT, R2.reuse, R211, PT ;  /* 0x000000d30200720c */ /* 0x040fe40003f86270 */
[C---:B------:R-:W-:Y:S02]  /*ac20*/  ISETP.GE.AND P3, PT, R2.reuse, R210, PT ;  /* 0x000000d20200720c */ /* 0x040fe40003f66270 */
[C---:B------:R-:W-:Y:S02]  /*ac30*/  ISETP.GE.AND P2, PT, R2.reuse, R209, PT ;  /* 0x000000d10200720c */ /* 0x040fe40003f46270 */
[----:B------:R-:W-:Y:S02]  /*ac40*/  ISETP.GE.AND P0, PT, R2, R208, PT ;  /* 0x000000d00200720c */ /* 0x000fe40003f06270 */
[----:B------:R-:W-:Y:S02]  /*ac50*/  FSEL R29, R10, -INF , !P1 ;  /* 0xff8000000a1d7808 */ /* 0x000fe40004800000 */
[----:B------:R-:W-:-:S02]  /*ac60*/  FSEL R58, R7, -INF , !P6 ;  /* 0xff800000073a7808 */ /* 0x000fc40007000000 */
[----:B------:R-:W-:Y:S01]  /*ac70*/  FSEL R66, R4, -INF , !P5 ;  /* 0xff80000004427808 */ /* 0x000fe20006800000 */
[--C-:B------:R-:W-:Y:S01]  /*ac80*/  IMAD.IADD R4, R206, 0x1, -R2.reuse ;  /* 0x00000001ce047824 */ /* 0x100fe200078e0a02 */
[C---:B------:R-:W-:Y:S02]  /*ac90*/  ISETP.LT.OR P6, PT, R2.reuse, R204, P4 ;  /* 0x000000cc0200720c */ /* 0x040fe400027c1670 */
[C---:B------:R-:W-:Y:S02]  /*aca0*/  ISETP.LT.OR P5, PT, R2.reuse, R203, P3 ;  /* 0x000000cb0200720c */ /* 0x040fe40001fa1670 */
[C---:B------:R-:W-:Y:S02]  /*acb0*/  ISETP.LT.OR P2, PT, R2.reuse, R201, P2 ;  /* 0x000000c90200720c */ /* 0x040fe40001741670 */
[----:B------:R-:W-:Y:S01]  /*acc0*/  ISETP.LT.OR P1, PT, R2, R200, P0 ;  /* 0x000000c80200720c */ /* 0x000fe20000721670 */
[----:B------:R-:W-:Y:S01]  /*acd0*/  IMAD.IADD R2, R207, 0x1, -R2 ;  /* 0x00000001cf027824 */ /* 0x000fe200078e0a02 */
[----:B------:R-:W-:-:S02]  /*ace0*/  ISETP.NE.AND P3, PT, R6, RZ, PT ;  /* 0x000000ff0600720c */ /* 0x000fc40003f65270 */
[----:B------:R-:W-:Y:S02]  /*acf0*/  IABS R6, R9 ;  /* 0x0000000900067213 */ /* 0x000fe40000000000 */
[----:B------:R-:W-:Y:S02]  /*ad00*/  IABS R5, R5 ;  /* 0x0000000500057213 */ /* 0x000fe40000000000 */
[----:B------:R-:W-:Y:S02]  /*ad10*/  IABS R4, R4 ;  /* 0x0000000400047213 */ /* 0x000fe40000000000 */
[----:B------:R-:W-:Y:S01]  /*ad20*/  IABS R9, R2 ;  /* 0x0000000200097213 */ /* 0x000fe20000000000 */
[----:B------:R-:W-:Y:S01]  /*ad30*/  IMAD.MOV.U32 R2, RZ, RZ, R6 ;  /* 0x000000ffff027224 */ /* 0x000fe200078e0006 */
[----:B------:R-:W-:Y:S01]  /*ad40*/  IABS R7, R3 ;  /* 0x0000000300077213 */ /* 0x000fe20000000000 */
[----:B------:R-:W-:Y:S01]  /*ad50*/  IMAD.MOV.U32 R3, RZ, RZ, R5 ;  /* 0x000000ffff037224 */ /* 0x000fe200078e0005 */
[----:B------:R-:W-:Y:S01]  /*ad60*/  ISETP.NE.AND P4, PT, R8, RZ, PT ;  /* 0x000000ff0800720c */ /* 0x000fe20003f85270 */
[----:B------:R-:W-:Y:S01]  /*ad70*/  IMAD.MOV.U32 R5, RZ, RZ, R4 ;  /* 0x000000ffff057224 */ /* 0x000fe200078e0004 */
[----:B------:R-:W-:Y:S01]  /*ad80*/  I2FP.F32.S32 R2, R2 ;  /* 0x0000000200027245 */ /* 0x000fe20000201400 */
[----:B------:R-:W-:Y:S01]  /*ad90*/  IMAD.MOV.U32 R6, RZ, RZ, R9 ;  /* 0x000000ffff067224 */ /* 0x000fe200078e0009 */
[----:B------:R-:W-:-:S02]  /*ada0*/  I2FP.F32.S32 R3, R3 ;  /* 0x0000000300037245 */ /* 0x000fc40000201400 */
[----:B------:R-:W-:Y:S01]  /*adb0*/  I2FP.F32.S32 R5, R5 ;  /* 0x0000000500057245 */ /* 0x000fe20000201400 */
[----:B------:R-:W-:Y:S01]  /*adc0*/  FFMA.FTZ R4, R2, -UR21, R179 ;  /* 0x8000001502047c23 */ /* 0x000fe200080100b3 */
[----:B------:R-:W-:Y:S01]  /*add0*/  I2FP.F32.S32 R10, R6 ;  /* 0x00000006000a7245 */ /* 0x000fe20000201400 */
[C---:B------:R-:W-:Y:S01]  /*ade0*/  VIADD R2, R0.reuse, 0x11 ;  /* 0x0000001100027836 */ /* 0x040fe20000000000 */
[----:B------:R-:W-:Y:S01]  /*adf0*/  I2FP.F32.S32 R7, R7 ;  /* 0x0000000700077245 */ /* 0x000fe20000201400 */
[----:B------:R-:W-:Y:S01]  /*ae00*/  FFMA.FTZ R6, R3, -UR21, R52 ;  /* 0x8000001503067c23 */ /* 0x000fe20008010034 */
[----:B------:R-:W-:Y:S01]  /*ae10*/  FFMA.FTZ R5, R5, -UR21, R54 ;  /* 0x8000001505057c23 */ /* 0x000fe20008010036 */
[----:B------:R-:W-:Y:S01]  /*ae20*/  P2R R8, PR, RZ, 0x4 ;  /* 0x00000004ff087803 */ /* 0x000fe20000000000 */
[----:B------:R-:W-:Y:S01]  /*ae30*/  VIADD R3, R0, 0x18 ;  /* 0x0000001800037836 */ /* 0x000fe20000000000 */
[----:B------:R-:W-:Y:S01]  /*ae40*/  FSEL R19, R12, -INF , !P4 ;  /* 0xff8000000c137808 */ /* 0x000fe20006000000 */
[----:B------:R-:W-:Y:S01]  /*ae50*/  FFMA.FTZ R11, R7, -UR21, R172 ;  /* 0x80000015070b7c23 */ /* 0x000fe200080100ac */
[----:B------:R-:W-:Y:S01]  /*ae60*/  FSEL R26, R4, -INF , !P3 ;  /* 0xff800000041a7808 */ /* 0x000fe20005800000 */
[----:B------:R-:W-:Y:S01]  /*ae70*/  IMAD.IADD R7, R202, 0x1, -R2 ;  /* 0x00000001ca077824 */ /* 0x000fe200078e0a02 */
[----:B------:R-:W-:Y:S01]  /*ae80*/  ISETP.GE.AND P4, PT, R2, R211, PT ;  /* 0x000000d30200720c */ /* 0x000fe20003f86270 */
[----:B------:R-:W-:Y:S01]  /*ae90*/  IMAD.IADD R4, R202, 0x1, -R3 ;  /* 0x00000001ca047824 */ /* 0x000fe200078e0a03 */
[----:B------:R-:W-:Y:S01]  /*aea0*/  ISETP.GE.AND P3, PT, R2, R210, PT ;  /* 0x000000d20200720c */ /* 0x000fe20003f66270 */
[----:B------:R-:W-:Y:S01]  /*aeb0*/  FFMA.FTZ R10, R10, -UR21, R174 ;  /* 0x800000150a0a7c23 */ /* 0x000fe200080100ae */
[----:B------:R-:W-:-:S02]  /*aec0*/  ISETP.GE.AND P2, PT, R2, R209, PT ;  /* 0x000000d10200720c */ /* 0x000fc40003f46270 */
[----:B------:R-:W-:Y:S02]  /*aed0*/  ISETP.GE.AND P0, PT, R2, R208, PT ;  /* 0x000000d00200720c */ /* 0x000fe40003f06270 */
[----:B------:R-:W-:Y:S01]  /*aee0*/  FSEL R63, R6, -INF , !P6 ;  /* 0xff800000063f7808 */ /* 0x000fe20007000000 */
[--C-:B------:R-:W-:Y:S01]  /*aef0*/  IMAD.IADD R6, R206, 0x1, -R2.reuse ;  /* 0x00000001ce067824 */ /* 0x100fe200078e0a02 */
[----:B------:R-:W-:Y:S01]  /*af00*/  FSEL R216, R5, -INF , !P5 ;  /* 0xff80000005d87808 */ /* 0x000fe20006800000 */
[----:B------:R-:W-:Y:S01]  /*af10*/  IMAD.IADD R5, R205, 0x1, -R2 ;  /* 0x00000001cd057824 */ /* 0x000fe200078e0a02 */
[C---:B------:R-:W-:Y:S02]  /*af20*/  ISETP.LT.OR P6, PT, R2.reuse, R204, P4 ;  /* 0x000000cc0200720c */ /* 0x040fe400027c1670 */
[C---:B------:R-:W-:Y:S02]  /*af30*/  ISETP.LT.OR P5, PT, R2.reuse, R203, P3 ;  /* 0x000000cb0200720c */ /* 0x040fe40001fa1670 */
[----:B------:R-:W-:-:S02]  /*af40*/  ISETP.LT.OR P2, PT, R2, R201, P2 ;  /* 0x000000c90200720c */ /* 0x000fc40001741670 */
[----:B------:R-:W-:Y:S01]  /*af50*/  ISETP.LT.OR P0, PT, R2, R200, P0 ;  /* 0x000000c80200720c */ /* 0x000fe20000701670 */
        /* <DEDUP_REMOVED lines=8> */
[----:B------:R-:W-:-:S02]  /*afe0*/  ISETP.NE.AND P4, PT, R8, RZ, PT ;  /* 0x000000ff0800720c */ /* 0x000fc40003f85270 */
[----:B------:R-:W-:Y:S02]  /*aff0*/  I2FP.F32.S32 R5, R5 ;  /* 0x0000000500057245 */ /* 0x000fe40000201400 */
[----:B------:R-:W-:Y:S02]  /*b000*/  I2FP.F32.S32 R4, R4 ;  /* 0x0000000400047245 */ /* 0x000fe40000201400 */
[----:B------:R-:W-:Y:S01]  /*b010*/  I2FP.F32.S32 R7, R7 ;  /* 0x0000000700077245 */ /* 0x000fe20000201400 */
[----:B------:R-:W-:Y:S01]  /*b020*/  FFMA.FTZ R5, R5, -UR21, R53 ;  /* 0x8000001505057c23 */ /* 0x000fe20008010035 */
[----:B------:R-:W-:Y:S01]  /*b030*/  I2FP.F32.S32 R2, R2 ;  /* 0x0000000200027245 */ /* 0x000fe20000201400 */
[----:B------:R-:W-:Y:S01]  /*b040*/  FFMA.FTZ R4, R4, -UR21, R55 ;  /* 0x8000001504047c23 */ /* 0x000fe20008010037 */
[----:B------:R-:W-:Y:S01]  /*b050*/  P2R R9, PR, RZ, 0x4 ;  /* 0x00000004ff097803 */ /* 0x000fe20000000000 */
[----:B------:R-:W-:Y:S01]  /*b060*/  FFMA.FTZ R13, R7, -UR21, R175 ;  /* 0x80000015070d7c23 */ /* 0x000fe200080100af */
[----:B------:R-:W-:Y:S01]  /*b070*/  P2R R8, PR, RZ, 0x1 ;  /* 0x00000001ff087803 */ /* 0x000fe20000000000 */
[----:B------:R-:W-:Y:S01]  /*b080*/  FFMA.FTZ R12, R2, -UR21, R48 ;  /* 0x80000015020c7c23 */ /* 0x000fe20008010030 */
[----:B------:R-:W-:Y:S01]  /*b090*/  FSEL R65, R11, -INF , !P4 ;  /* 0xff8000000b417808 */ /* 0x000fe20006000000 */
[----:B------:R-:W-:Y:S01]  /*b0a0*/  VIADD R2, R0, 0x19 ;  /* 0x0000001900027836 */ /* 0x000fe20000000000 */
[----:B------:R-:W-:Y:S01]  /*b0b0*/  I2FP.F32.S32 R6, R6 ;  /* 0x0000000600067245 */ /* 0x000fe20000201400 */
[----:B------:R-:W-:Y:S01]  /*b0c0*/  IMAD.IADD R7, R206, 0x1, -R3 ;  /* 0x00000001ce077824 */ /* 0x000fe200078e0a03 */
[----:B------:R-:W-:-:S02]  /*b0d0*/  ISETP.GE.AND P4, PT, R3, R211, PT ;  /* 0x000000d30300720c */ /* 0x000fc40003f86270 */
[C---:B------:R-:W-:Y:S01]  /*b0e0*/  ISETP.GE.AND P3, PT, R3.reuse, R210, PT ;  /* 0x000000d20300720c */ /* 0x040fe20003f66270 */
[----:B------:R-:W-:Y:S01]  /*b0f0*/  FFMA.FTZ R14, R6, -UR21, R173 ;  /* 0x80000015060e7c23 */ /* 0x000fe200080100ad */
[C---:B------:R-:W-:Y:S01]  /*b100*/  ISETP.GE.AND P2, PT, R3.reuse, R209, PT ;  /* 0x000000d10300720c */ /* 0x040fe20003f46270 */
[--C-:B------:R-:W-:Y:S01]  /*b110*/  IMAD.IADD R6, R206, 0x1, -R2.reuse ;  /* 0x00000001ce067824 */ /* 0x100fe200078e0a02 */
[----:B------:R-:W-:Y:S02]  /*b120*/  ISETP.GE.AND P0, PT, R3, R208, PT ;  /* 0x000000d00300720c */ /* 0x000fe40003f06270 */
[----:B------:R-:W-:Y:S02]  /*b130*/  FSEL R172, R10, -INF , !P1 ;  /* 0xff8000000aac7808 */ /* 0x000fe40004800000 */
[----:B------:R-:W-:Y:S01]  /*b140*/  FSEL R61, R5, -INF , !P6 ;  /* 0xff800000053d7808 */ /* 0x000fe20007000000 */
[----:B------:R-:W-:Y:S01]  /*b150*/  IMAD.IADD R5, R205, 0x1, -R3 ;  /* 0x00000001cd057824 */ /* 0x000fe200078e0a03 */
        /* <DEDUP_REMOVED lines=13> */
[----:B------:R-:W-:Y:S02]  /*b230*/  IABS R4, R4 ;  /* 0x0000000400047213 */ /* 0x000fe40000000000 */
[----:B------:R-:W-:Y:S02]  /*b240*/  I2FP.F32.S32 R7, R7 ;  /* 0x0000000700077245 */ /* 0x000fe40000201400 */
[----:B------:R-:W-:Y:S02]  /*b250*/  I2FP.F32.S32 R6, R6 ;  /* 0x0000000600067245 */ /* 0x000fe40000201400 */
[----:B------:R-:W-:Y:S01]  /*b260*/  ISETP.NE.AND P3, PT, R8, RZ, PT ;  /* 0x000000ff0800720c */ /* 0x000fe20003f65270 */
[----:B------:R-:W-:Y:S01]  /*b270*/  FFMA.FTZ R18, R7, -UR21, R168 ;  /* 0x8000001507127c23 */ /* 0x000fe200080100a8 */
[----:B------:R-:W-:-:S02]  /*b280*/  I2FP.F32.S32 R3, R3 ;  /* 0x0000000300037245 */ /* 0x000fc40000201400 */
[----:B------:R-:W-:Y:S02]  /*b290*/  I2FP.F32.S32 R9, R5 ;  /* 0x0000000500097245 */ /* 0x000fe40000201400 */
[----:B------:R-:W-:Y:S01]  /*b2a0*/  I2FP.F32.S32 R5, R4 ;  /* 0x0000000400057245 */ /* 0x000fe20000201400 */
[----:B------:R-:W-:Y:S01]  /*b2b0*/  FFMA.FTZ R4, R6, -UR21, R50 ;  /* 0x8000001506047c23 */ /* 0x000fe20008010032 */
[----:B------:R-:W-:Y:S01]  /*b2c0*/  P2R R8, PR, RZ, 0x4 ;  /* 0x00000004ff087803 */ /* 0x000fe20000000000 */
[----:B------:R-:W-:Y:S01]  /*b2d0*/  FFMA.FTZ R15, R3, -UR21, R51 ;  /* 0x80000015030f7c23 */ /* 0x000fe20008010033 */
[----:B------:R-:W-:Y:S01]  /*b2e0*/  FSEL R62, R14, -INF , !P4 ;  /* 0xff8000000e3e7808 */ /* 0x000fe20006000000 */
[----:B------:R-:W-:Y:S01]  /*b2f0*/  VIADD R3, R0, 0x20 ;  /* 0x0000002000037836 */ /* 0x000fe20000000000 */
[----:B------:R-:W-:Y:S01]  /*b300*/  FSEL R168, R13, -INF , !P3 ;  /* 0xff8000000da87808 */ /* 0x000fe20005800000 */
[----:B------:R-:W-:Y:S01]  /*b310*/  FFMA.FTZ R16, R5, -UR21, R49 ;  /* 0x8000001505107c23 */ /* 0x000fe20008010031 */
[C---:B------:R-:W-:Y:S01]  /*b320*/  ISETP.GE.AND P4, PT, R2.reuse, R211, PT ;  /* 0x000000d30200720c */ /* 0x040fe20003f86270 */
[C---:B------:R-:W-:Y:S01]  /*b330*/  IMAD.IADD R5, R205.reuse, 0x1, -R2 ;  /* 0x00000001cd057824 */ /* 0x040fe200078e0a02 */
[----:B------:R-:W-:Y:S01]  /*b340*/  ISETP.GE.AND P3, PT, R2, R210, PT ;  /* 0x000000d20200720c */ /* 0x000fe20003f66270 */
[--C-:B------:R-:W-:Y:S01]  /*b350*/  IMAD.IADD R6, R206, 0x1, -R3.reuse ;  /* 0x00000001ce067824 */ /* 0x100fe200078e0a03 */
[C---:B------:R-:W-:Y:S01]  /*b360*/  ISETP.GE.AND P2, PT, R2.reuse, R209, PT ;  /* 0x000000d10200720c */ /* 0x040fe20003f46270 */
[----:B------:R-:W-:Y:S01]  /*b370*/  IMAD.IADD R7, R205, 0x1, -R3 ;  /* 0x00000001cd077824 */ /* 0x000fe200078e0a03 */
[----:B------:R-:W-:Y:S01]  /*b380*/  ISETP.GE.AND P0, PT, R2, R208, PT ;  /* 0x000000d00200720c */ /* 0x000fe20003f06270 */
[----:B------:R-:W-:Y:S01]  /*b390*/  FFMA.FTZ R17, R9, -UR21, R170 ;  /* 0x8000001509117c23 */ /* 0x000fe200080100aa */
[----:B------:R-:W-:-:S02]  /*b3a0*/  FSEL R57, R12, -INF , !P6 ;  /* 0xff8000000c397808 */ /* 0x000fc40007000000 */
[----:B------:R-:W-:Y:S01]  /*b3b0*/  FSEL R173, R4, -INF , !P5 ;  /* 0xff80000004ad7808 */ /* 0x000fe20006800000 */
[----:B------:R-:W-:Y:S01]  /*b3c0*/  IMAD.IADD R4, R202, 0x1, -R3 ;  /* 0x00000001ca047824 */ /* 0x000fe200078e0a03 */
        /* <DEDUP_REMOVED lines=16> */
[----:B------:R-:W-:Y:S01]  /*b4d0*/  I2FP.F32.S32 R7, R7 ;  /* 0x0000000700077245 */ /* 0x000fe20000201400 */
[----:B------:R-:W-:Y:S01]  /*b4e0*/  IMAD.MOV.U32 R2, RZ, RZ, R5 ;  /* 0x000000ffff027224 */ /* 0x000fe200078e0005 */
[----:B------:R-:W-:Y:S01]  /*b4f0*/  P2R R11, PR, RZ, 0x4 ;  /* 0x00000004ff0b7803 */ /* 0x000fe20000000000 */
[----:B------:R-:W-:Y:S01]  /*b500*/  FFMA.FTZ R8, R8, -UR21, R171 ;  /* 0x8000001508087c23 */ /* 0x000fe200080100ab */
[----:B------:R-:W-:Y:S01]  /*b510*/  ISETP.GE.AND P4, PT, R3, R211, PT ;  /* 0x000000d30300720c */ /* 0x000fe20003f86270 */
[----:B------:R-:W-:Y:S01]  /*b520*/  FFMA.FTZ R9, R7, -UR21, R169 ;  /* 0x8000001507097c23 */ /* 0x000fe200080100a9 */
[----:B------:R-:W-:Y:S01]  /*b530*/  I2FP.F32.S32 R2, R2 ;  /* 0x0000000200027245 */ /* 0x000fe20000201400 */
[----:B------:R-:W-:Y:S01]  /*b540*/  IMAD.IADD R7, R207, 0x1, -R3 ;  /* 0x00000001cf077824 */ /* 0x000fe200078e0a03 */
[----:B------:R-:W-:-:S02]  /*b550*/  ISETP.GE.AND P3, PT, R3, R210, PT ;  /* 0x000000d20300720c */ /* 0x000fc40003f66270 */
[----:B------:R-:W-:Y:S01]  /*b560*/  P2R R10, PR, RZ, 0x1 ;  /* 0x00000001ff0a7803 */ /* 0x000fe20000000000 */
[----:B------:R-:W-:Y:S01]  /*b570*/  FFMA.FTZ R12, R2, -UR21, R164 ;  /* 0x80000015020c7c23 */ /* 0x000fe200080100a4 */
[----:B------:R-:W-:Y:S01]  /*b580*/  ISETP.GE.AND P2, PT, R3, R209, PT ;  /* 0x000000d10300720c */ /* 0x000fe20003f46270 */
[----:B------:R-:W-:Y:S01]  /*b590*/  VIADD R2, R0, 0x21 ;  /* 0x0000002100027836 */ /* 0x000fe20000000000 */
[----:B------:R-:W-:Y:S02]  /*b5a0*/  I2FP.F32.S32 R5, R6 ;  /* 0x0000000600057245 */ /* 0x000fe40000201400 */
[----:B------:R-:W-:Y:S02]  /*b5b0*/  I2FP.F32.S32 R4, R4 ;  /* 0x0000000400047245 */ /* 0x000fe40000201400 */
[----:B------:R-:W-:Y:S01]  /*b5c0*/  FSEL R37, R16, -INF , !P6 ;  /* 0xff80000010257808 */ /* 0x000fe20007000000 */
[----:B------:R-:W-:Y:S01]  /*b5d0*/  FFMA.FTZ R5, R5, -UR21, R20 ;  /* 0x8000001505057c23 */ /* 0x000fe20008010014 */
[----:B------:R-:W-:Y:S01]  /*b5e0*/  FSEL R169, R15, -INF , !P5 ;  /* 0xff8000000fa97808 */ /* 0x000fe20006800000 */
[----:B------:R-:W-:Y:S01]  /*b5f0*/  FFMA.FTZ R4, R4, -UR21, R22 ;  /* 0x8000001504047c23 */ /* 0x000fe20008010016 */
[----:B------:R-:W-:-:S02]  /*b600*/  ISETP.LT.OR P6, PT, R3, R204, P4 ;  /* 0x000000cc0300720c */ /* 0x000fc400027c1670 */
[C---:B------:R-:W-:Y:S02]  /*b610*/  ISETP.LT.OR P5, PT, R3.reuse, R203, P3 ;  /* 0x000000cb0300720c */ /* 0x040fe40001fa1670 */
[----:B------:R-:W-:Y:S02]  /*b620*/  ISETP.GE.AND P0, PT, R3, R208, PT ;  /* 0x000000d00300720c */ /* 0x000fe40003f06270 */
[----:B------:R-:W-:Y:S02]  /*b630*/  ISETP.NE.AND P4, PT, R11, RZ, PT ;  /* 0x000000ff0b00720c */ /* 0x000fe40003f85270 */
[----:B------:R-:W-:Y:S02]  /*b640*/  ISETP.NE.AND P3, PT, R10, RZ, PT ;  /* 0x000000ff0a00720c */ /* 0x000fe40003f65270 */
[----:B------:R-:W-:Y:S02]  /*b650*/  ISETP.LT.OR P2, PT, R3, R201, P2 ;  /* 0x000000c90300720c */ /* 0x000fe40001741670 */
[----:B------:R-:W-:-:S02]  /*b660*/  FSEL R157, R17, -INF , !P1 ;  /* 0xff800000119d7808 */ /* 0x000fc40004800000 */
[----:B------:R-:W-:Y:S01]  /*b670*/  ISETP.LT.OR P1, PT, R3, R200, P0 ;  /* 0x000000c80300720c */ /* 0x000fe20000721670 */
[----:B------:R-:W-:Y:S01]  /*b680*/  IMAD.IADD R3, R205, 0x1, -R2 ;  /* 0x00000001cd037824 */ /* 0x000fe200078e0a02 */
[----:B------:R-:W-:Y:S02]  /*b690*/  P2R R6, PR, RZ, 0x4 ;  /* 0x00000004ff067803 */ /* 0x000fe40000000000 */
[----:B------:R-:W-:Y:S02]  /*b6a0*/  FSEL R138, R9, -INF , !P4 ;  /* 0xff800000098a7808 */ /* 0x000fe40006000000 */
[----:B------:R-:W-:Y:S02]  /*b6b0*/  FSEL R159, R8, -INF , !P3 ;  /* 0xff800000089f7808 */ /* 0x000fe40005800000 */
[C---:B------:R-:W-:Y:S02]  /*b6c0*/  ISETP.GE.AND P4, PT, R2.reuse, R211, PT ;  /* 0x000000d30200720c */ /* 0x040fe40003f86270 */
[----:B------:R-:W-:-:S02]  /*b6d0*/  ISETP.GE.AND P3, PT, R2, R210, PT ;  /* 0x000000d20200720c */ /* 0x000fc40003f66270 */
[C---:B------:R-:W-:Y:S02]  /*b6e0*/  ISETP.GE.AND P2, PT, R2.reuse, R209, PT ;  /* 0x000000d10200720c */ /* 0x040fe40003f46270 */
[----:B------:R-:W-:Y:S02]  /*b6f0*/  ISETP.GE.AND P0, PT, R2, R208, PT ;  /* 0x000000d00200720c */ /* 0x000fe40003f06270 */
[----:B------:R-:W-:Y:S01]  /*b700*/  FSEL R164, R5, -INF , !P6 ;  /* 0xff80000005a47808 */ /* 0x000fe20007000000 */
[--C-:B------:R-:W-:Y:S01]  /*b710*/  IMAD.IADD R5, R202, 0x1, -R2.reuse ;  /* 0x00000001ca057824 */ /* 0x100fe200078e0a02 */
[----:B------:R-:W-:Y:S01]  /*b720*/  FSEL R223, R4, -INF , !P5 ;  /* 0xff80000004df7808 */ /* 0x000fe20006800000 */
[----:B------:R-:W-:Y:S01]  /*b730*/  IMAD.IADD R4, R206, 0x1, -R2 ;  /* 0x00000001ce047824 */ /* 0x000fe200078e0a02 */
[C---:B------:R-:W-:Y:S02]  /*b740*/  ISETP.LT.OR P6, PT, R2.reuse, R204, P4 ;  /* 0x000000cc0200720c */ /* 0x040fe400027c1670 */
[----:B------:R-:W-:-:S02]  /*b750*/  ISETP.LT.OR P5, PT, R2, R203, P3 ;  /* 0x000000cb0200720c */ /* 0x000fc40001fa1670 */
[C---:B------:R-:W-:Y:S02]  /*b760*/  ISETP.LT.OR P2, PT, R2.reuse, R201, P2 ;  /* 0x000000c90200720c */ /* 0x040fe40001741670 */
[----:B------:R-:W-:Y:S01]  /*b770*/  ISETP.LT.OR P0, PT, R2, R200, P0 ;  /* 0x000000c80200720c */ /* 0x000fe20000701670 */
[----:B------:R-:W-:Y:S01]  /*b780*/  IMAD.IADD R2, R207, 0x1, -R2 ;  /* 0x00000001cf027824 */ /* 0x000fe200078e0a02 */
[----:B------:R-:W-:Y:S02]  /*b790*/  IABS R7, R7 ;  /* 0x0000000700077213 */ /* 0x000fe40000000000 */
[----:B------:R-:W-:Y:S02]  /*b7a0*/  ISETP.NE.AND P4, PT, R6, RZ, PT ;  /* 0x000000ff0600720c */ /* 0x000fe40003f85270 */
[----:B------:R-:W-:Y:S02]  /*b7b0*/  IABS R6, R5 ;  /* 0x0000000500067213 */ /* 0x000fe40000000000 */
        /* <DEDUP_REMOVED lines=12> */
[----:B------:R-:W-:Y:S01]  /*b880*/  VIADD R2, R0, 0x28 ;  /* 0x0000002800027836 */ /* 0x000fe20000000000 */
[----:B------:R-:W-:Y:S01]  /*b890*/  I2FP.F32.S32 R7, R7 ;  /* 0x0000000700077245 */ /* 0x000fe20000201400 */
[----:B------:R-:W-:Y:S01]  /*b8a0*/  FFMA.FTZ R6, R3, -UR21, R21 ;  /* 0x8000001503067c23 */ /* 0x000fe20008010015 */
[----:B------:R-:W-:Y:S01]  /*b8b0*/  FFMA.FTZ R5, R5, -UR21, R23 ;  /* 0x8000001505057c23 */ /* 0x000fe20008010017 */
[----:B------:R-:W-:Y:S01]  /*b8c0*/  FFMA.FTZ R10, R10, -UR21, R167 ;  /* 0x800000150a0a7c23 */ /* 0x000fe200080100a7 */
[----:B------:R-:W-:Y:S01]  /*b8d0*/  P2R R9, PR, RZ, 0x4 ;  /* 0x00000004ff097803 */ /* 0x000fe20000000000 */
[----:B------:R-:W-:Y:S01]  /*b8e0*/  FFMA.FTZ R11, R7, -UR21, R165 ;  /* 0x80000015070b7c23 */ /* 0x000fe200080100a5 */
[----:B------:R-:W-:Y:S01]  /*b8f0*/  P2R R8, PR, RZ, 0x1 ;  /* 0x00000001ff087803 */ /* 0x000fe20000000000 */
[----:B------:R-:W-:Y:S01]  /*b900*/  VIADD R3, R0, 0x29 ;  /* 0x0000002900037836 */ /* 0x000fe20000000000 */
[----:B------:R-:W-:Y:S01]  /*b910*/  FSEL R167, R12, -INF , !P4 ;  /* 0xff8000000ca77808 */ /* 0x000fe20006000000 */
[----:B------:R-:W-:Y:S01]  /*b920*/  IMAD.IADD R7, R202, 0x1, -R2 ;  /* 0x00000001ca077824 */ /* 0x000fe200078e0a02 */
[----:B------:R-:W-:-:S02]  /*b930*/  ISETP.GE.AND P4, PT, R2, R211, PT ;  /* 0x000000d30200720c */ /* 0x000fc40003f86270 */
[C---:B------:R-:W-:Y:S02]  /*b940*/  ISETP.GE.AND P3, PT, R2.reuse, R210, PT ;  /* 0x000000d20200720c */ /* 0x040fe40003f66270 */
[C---:B------:R-:W-:Y:S02]  /*b950*/  ISETP.GE.AND P2, PT, R2.reuse, R209, PT ;  /* 0x000000d10200720c */ /* 0x040fe40003f46270 */
[----:B------:R-:W-:Y:S02]  /*b960*/  ISETP.GE.AND P0, PT, R2, R208, PT ;  /* 0x000000d00200720c */ /* 0x000fe40003f06270 */
[----:B------:R-:W-:Y:S01]  /*b970*/  FSEL R158, R6, -INF , !P6 ;  /* 0xff800000069e7808 */ /* 0x000fe20007000000 */
[--C-:B------:R-:W-:Y:S01]  /*b980*/  IMAD.IADD R6, R206, 0x1, -R2.reuse ;  /* 0x00000001ce067824 */ /* 0x100fe200078e0a02 */
        /* <DEDUP_REMOVED lines=17> */
[----:B------:R-:W-:Y:S02]  /*baa0*/  I2FP.F32.S32 R7, R7 ;  /* 0x0000000700077245 */ /* 0x000fe40000201400 */
[----:B------:R-:W-:Y:S02]  /*bab0*/  I2FP.F32.S32 R5, R5 ;  /* 0x0000000500057245 */ /* 0x000fe40000201400 */
[----:B------:R-:W-:Y:S01]  /*bac0*/  I2FP.F32.S32 R4, R4 ;  /* 0x0000000400047245 */ /* 0x000fe20000201400 */
[----:B------:R-:W-:Y:S01]  /*bad0*/  FFMA.FTZ R13, R7, -UR21, R162 ;  /* 0x80000015070d7c23 */ /* 0x000fe200080100a2 */
[----:B------:R-:W-:Y:S01]  /*bae0*/  ISETP.NE.AND P3, PT, R8, RZ, PT ;  /* 0x000000ff0800720c */ /* 0x000fe20003f65270 */
[----:B------:R-:W-:Y:S01]  /*baf0*/  FFMA.FTZ R5, R5, -UR21, R44 ;  /* 0x8000001505057c23 */ /* 0x000fe2000801002c */
[----:B------:R-:W-:Y:S01]  /*bb00*/  I2FP.F32.S32 R2, R2 ;  /* 0x0000000200027245 */ /* 0x000fe20000201400 */
[----:B------:R-:W-:Y:S01]  /*bb10*/  FFMA.FTZ R4, R4, -UR21, R46 ;  /* 0x8000001504047c23 */ /* 0x000fe2000801002e */
[----:B------:R-:W-:Y:S01]  /*bb20*/  P2R R8, PR, RZ, 0x4 ;  /* 0x00000004ff087803 */ /* 0x000fe20000000000 */
[----:B------:R-:W-:Y:S01]  /*bb30*/  IMAD.IADD R7, R206, 0x1, -R3 ;  /* 0x00000001ce077824 */ /* 0x000fe200078e0a03 */
[----:B------:R-:W-:Y:S01]  /*bb40*/  FSEL R162, R11, -INF , !P4 ;  /* 0xff8000000ba27808 */ /* 0x000fe20006000000 */
[----:B------:R-:W-:Y:S01]  /*bb50*/  FFMA.FTZ R12, R2, -UR21, R45 ;  /* 0x80000015020c7c23 */ /* 0x000fe2000801002d */
[----:B------:R-:W-:Y:S01]  /*bb60*/  FSEL R171, R10, -INF , !P3 ;  /* 0xff8000000aab7808 */ /* 0x000fe20005800000 */
[----:B------:R-:W-:Y:S01]  /*bb70*/  VIADD R2, R0, 0x30 ;  /* 0x0000003000027836 */ /* 0x000fe20000000000 */
[----:B------:R-:W-:-:S02]  /*bb80*/  I2FP.F32.S32 R6, R6 ;  /* 0x0000000600067245 */ /* 0x000fc40000201400 */
[C---:B------:R-:W-:Y:S02]  /*bb90*/  ISETP.GE.AND P4, PT, R3.reuse, R211, PT ;  /* 0x000000d30300720c */ /* 0x040fe40003f86270 */
[C---:B------:R-:W-:Y:S01]  /*bba0*/  ISETP.GE.AND P3, PT, R3.reuse, R210, PT ;  /* 0x000000d20300720c */ /* 0x040fe20003f66270 */
[----:B------:R-:W-:Y:S01]  /*bbb0*/  FFMA.FTZ R14, R6, -UR21, R160 ;  /* 0x80000015060e7c23 */ /* 0x000fe200080100a0 */
[C---:B------:R-:W-:Y:S01]  /*bbc0*/  ISETP.GE.AND P2, PT, R3.reuse, R209, PT ;  /* 0x000000d10300720c */ /* 0x040fe20003f46270 */
[--C-:B------:R-:W-:Y:S01]  /*bbd0*/  IMAD.IADD R6, R206, 0x1, -R2.reuse ;  /* 0x00000001ce067824 */ /* 0x100fe200078e0a02 */
[----:B------:R-:W-:Y:S02]  /*bbe0*/  ISETP.GE.AND P0, PT, R3, R208, PT ;  /* 0x000000d00300720c */ /* 0x000fe40003f06270 */
        /* <DEDUP_REMOVED lines=9> */
[----:B------:R-:W-:Y:S02]  /*bc80*/  IABS R10, R7 ;  /* 0x00000007000a7213 */ /* 0x000fe40000000000 */
[----:B------:R-:W-:Y:S02]  /*bc90*/  IABS R7, R5 ;  /* 0x0000000500077213 */ /* 0x000fe40000000000 */
[----:B------:R-:W-:-:S02]  /*bca0*/  IABS R5, R3 ;  /* 0x0000000300057213 */ /* 0x000fc40000000000 */
        /* <DEDUP_REMOVED lines=13> */
[----:B------:R-:W-:Y:S01]  /*bd80*/  P2R R8, PR, RZ, 0x1 ;  /* 0x00000001ff087803 */ /* 0x000fe20000000000 */
        /* <DEDUP_REMOVED lines=12> */
[----:B------:R-:W-:Y:S02]  /*be50*/  FSEL R156, R12, -INF , !P6 ;  /* 0xff8000000c9c7808 */ /* 0x000fe40007000000 */
        /* <DEDUP_REMOVED lines=24> */
[----:B------:R-:W-:Y:S01]  /*bfe0*/  ISETP.GE.AND P2, PT, R3, R209, PT ;  /* 0x000000d10300720c */ /* 0x000fe20003f46270 */
[----:B------:R-:W-:Y:S01]  /*bff0*/  FFMA.FTZ R11, R2, -UR21, R153 ;  /* 0x80000015020b7c23 */ /* 0x000fe20008010099 */
[----:B------:R-:W-:Y:S01]  /*c000*/  I2FP.F32.S32 R7, R9 ;  /* 0x0000000900077245 */ /* 0x000fe20000201400 */
[----:B------:R-:W-:Y:S01]  /*c010*/  VIADD R2, R0, 0x38 ;  /* 0x0000003800027836 */ /* 0x000fe20000000000 */
[----:B------:R-:W-:Y:S01]  /*c020*/  I2FP.F32.S32 R6, R6 ;  /* 0x0000000600067245 */ /* 0x000fe20000201400 */
[----:B------:R-:W-:Y:S01]  /*c030*/  IMAD.IADD R9, R207, 0x1, -R3 ;  /* 0x00000001cf097824 */ /* 0x000fe200078e0a03 */
[----:B------:R-:W-:Y:S01]  /*c040*/  I2FP.F32.S32 R4, R4 ;  /* 0x0000000400047245 */ /* 0x000fe20000201400 */
[----:B------:R-:W-:Y:S01]  /*c050*/  FFMA.FTZ R10, R7, -UR21, R154 ;  /* 0x80000015070a7c23 */ /* 0x000fe2000801009a */
[----:B------:R-:W-:Y:S01]  /*c060*/  FSEL R165, R16, -INF , !P6 ;  /* 0xff80000010a57808 */ /* 0x000fe20007000000 */
[----:B------:R-:W-:Y:S01]  /*c070*/  FFMA.FTZ R7, R6, -UR21, R33 ;  /* 0x8000001506077c23 */ /* 0x000fe20008010021 */
[----:B------:R-:W-:Y:S01]  /*c080*/  ISETP.GE.AND P0, PT, R3, R208, PT ;  /* 0x000000d00300720c */ /* 0x000fe20003f06270 */
[----:B------:R-:W-:Y:S01]  /*c090*/  FFMA.FTZ R4, R4, -UR21, R35 ;  /* 0x8000001504047c23 */ /* 0x000fe20008010023 */
[----:B------:R-:W-:Y:S01]  /*c0a0*/  FSEL R163, R17, -INF , !P3 ;  /* 0xff80000011a37808 */ /* 0x000fe20005800000 */
[----:B------:R-:W-:Y:S01]  /*c0b0*/  VIADD R0, R0, 0x39 ;  /* 0x0000003900007836 */ /* 0x000fe20000000000 */
[----:B------:R-:W-:-:S02]  /*c0c0*/  ISETP.LT.OR P6, PT, R3, R204, P4 ;  /* 0x000000cc0300720c */ /* 0x000fc400027c1670 */
[C---:B------:R-:W-:Y:S02]  /*c0d0*/  ISETP.GE.AND P3, PT, R3.reuse, R210, PT ;  /* 0x000000d20300720c */ /* 0x040fe40003f66270 */
[----:B------:R-:W-:Y:S02]  /*c0e0*/  ISETP.NE.AND P4, PT, R8, RZ, PT ;  /* 0x000000ff0800720c */ /* 0x000fe40003f85270 */
[C---:B------:R-:W-:Y:S02]  /*c0f0*/  ISETP.LT.OR P2, PT, R3.reuse, R201, P2 ;  /* 0x000000c90300720c */ /* 0x040fe40001741670 */
[----:B------:R-:W-:Y:S02]  /*c100*/  ISETP.LT.OR P0, PT, R3, R200, P0 ;  /* 0x000000c80300720c */ /* 0x000fe40000701670 */
[----:B------:R-:W-:Y:S02]  /*c110*/  FSEL R225, R15, -INF , !P5 ;  /* 0xff8000000fe17808 */ /* 0x000fe40006800000 */
[----:B------:R-:W-:Y:S01]  /*c120*/  ISETP.LT.OR P5, PT, R3, R203, P3 ;  /* 0x000000cb0300720c */ /* 0x000fe20001fa1670 */
[----:B------:R-:W-:Y:S01]  /*c130*/  IMAD.IADD R3, R205, 0x1, -R2 ;  /* 0x00000001cd037824 */ /* 0x000fe200078e0a02 */
[----:B------:R-:W-:-:S02]  /*c140*/  P2R R8, PR, RZ, 0x4 ;  /* 0x00000004ff087803 */ /* 0x000fc40000000000 */
[----:B------:R-:W-:Y:S01]  /*c150*/  FSEL R178, R5, -INF , !P4 ;  /* 0xff80000005b27808 */ /* 0x000fe20006000000 */
[----:B------:R-:W-:Y:S01]  /*c160*/  IMAD.IADD R5, R202, 0x1, -R2 ;  /* 0x00000001ca057824 */ /* 0x000fe200078e0a02 */
[C---:B------:R-:W-:Y:S02]  /*c170*/  ISETP.GE.AND P4, PT, R2.reuse, R211, PT ;  /* 0x000000d30200720c */ /* 0x040fe40003f86270 */
[C---:B------:R-:W-:Y:S02]  /*c180*/  ISETP.GE.AND P2, PT, R2.reuse, R209, PT ;  /* 0x000000d10200720c */ /* 0x040fe40003f46270 */
[----:B------:R-:W-:Y:S02]  /*c190*/  P2R R6, PR, RZ, 0x1 ;  /* 0x00000001ff067803 */ /* 0x000fe40000000000 */
[----:B------:R-:W-:Y:S02]  /*c1a0*/  ISETP.GE.AND P3, PT, R2, R210, PT ;  /* 0x000000d20200720c */ /* 0x000fe40003f66270 */
[----:B------:R-:W-:-:S02]  /*c1b0*/  FSEL R166, R7, -INF , !P6 ;  /* 0xff80000007a67808 */ /* 0x000fc40007000000 */
[----:B------:R-:W-:Y:S01]  /*c1c0*/  FSEL R226, R4, -INF , !P5 ;  /* 0xff80000004e27808 */ /* 0x000fe20006800000 */
[----:B------:R-:W-:Y:S01]  /*c1d0*/  IMAD.IADD R4, R206, 0x1, -R2 ;  /* 0x00000001ce047824 */ /* 0x000fe200078e0a02 */
[C---:B------:R-:W-:Y:S02]  /*c1e0*/  ISETP.LT.OR P5, PT, R2.reuse, R204, P4 ;  /* 0x000000cc0200720c */ /* 0x040fe400027a1670 */
[C---:B------:R-:W-:Y:S02]  /*c1f0*/  ISETP.LT.OR P6, PT, R2.reuse, R201, P2 ;  /* 0x000000c90200720c */ /* 0x040fe400017c1670 */
[C---:B------:R-:W-:Y:S02]  /*c200*/  ISETP.GE.AND P0, PT, R2.reuse, R208, PT ;  /* 0x000000d00200720c */ /* 0x040fe40003f06270 */
[----:B------:R-:W-:Y:S02]  /*c210*/  ISETP.LT.OR P4, PT, R2, R203, P3 ;  /* 0x000000cb0200720c */ /* 0x000fe40001f81670 */
[----:B------:R-:W-:-:S02]  /*c220*/  ISETP.NE.AND P2, PT, R6, RZ, PT ;  /* 0x000000ff0600720c */ /* 0x000fc40003f45270 */
[----:B------:R-:W-:Y:S02]  /*c230*/  ISETP.NE.AND P3, PT, R8, RZ, PT ;  /* 0x000000ff0800720c */ /* 0x000fe40003f65270 */
[----:B------:R-:W-:Y:S02]  /*c240*/  IABS R6, R9 ;  /* 0x0000000900067213 */ /* 0x000fe40000000000 */
[----:B------:R-:W-:Y:S02]  /*c250*/  IABS R8, R5 ;  /* 0x0000000500087213 */ /* 0x000fe40000000000 */
[----:B------:R-:W-:Y:S02]  /*c260*/  FSEL R217, R10, -INF , !P1 ;  /* 0xff8000000ad97808 */ /* 0x000fe40004800000 */
[----:B------:R-:W-:Y:S01]  /*c270*/  ISETP.LT.OR P1, PT, R2, R200, P0 ;  /* 0x000000c80200720c */ /* 0x000fe20000721670 */
[----:B------:R-:W-:Y:S01]  /*c280*/  IMAD.IADD R2, R207, 0x1, -R2 ;  /* 0x00000001cf027824 */ /* 0x000fe200078e0a02 */
[----:B------:R-:W-:Y:S01]  /*c290*/  IABS R9, R3 ;  /* 0x0000000300097213 */ /* 0x000fe20000000000 */
[----:B------:R-:W-:Y:S01]  /*c2a0*/  IMAD.MOV.U32 R3, RZ, RZ, R6 ;  /* 0x000000ffff037224 */ /* 0x000fe200078e0006 */
[----:B------:R-:W-:Y:S01]  /*c2b0*/  IABS R5, R4 ;  /* 0x0000000400057213 */ /* 0x000fe20000000000 */
[----:B------:R-:W-:Y:S01]  /*c2c0*/  IMAD.MOV.U32 R4, RZ, RZ, R8 ;  /* 0x000000ffff047224 */ /* 0x000fe200078e0008 */
        /* <DEDUP_REMOVED lines=8> */
[----:B------:R-:W-:Y:S01]  /*c350*/  ISETP.GE.AND P3, PT, R0, R211, PT ;  /* 0x000000d30000720c */ /* 0x000fe20003f66270 */
[----:B------:R-:W-:Y:S01]  /*c360*/  FFMA.FTZ R3, R5, -UR21, R146 ;  /* 0x8000001505037c23 */ /* 0x000fe20008010092 */
[----:B------:R-:W-:Y:S01]  /*c370*/  FSEL R182, R2, -INF , !P2 ;  /* 0xff80000002b67808 */ /* 0x000fe20005000000 */
[----:B------:R-:W-:Y:S01]  /*c380*/  IMAD.IADD R2, R205, 0x1, -R0 ;  /* 0x00000001cd027824 */ /* 0x000fe200078e0a00 */
[----:B------:R-:W-:-:S02]  /*c390*/  I2FP.F32.S32 R6, R6 ;  /* 0x0000000600067245 */ /* 0x000fc40000201400 */
[C---:B------:R-:W-:Y:S02]  /*c3a0*/  ISETP.GE.AND P2, PT, R0.reuse, R210, PT ;  /* 0x000000d20000720c */ /* 0x040fe40003f46270 */
[----:B------:R-:W-:Y:S01]  /*c3b0*/  ISETP.GE.AND P0, PT, R0, R209, PT ;  /* 0x000000d10000720c */ /* 0x000fe20003f06270 */
[----:B------:R-:W-:Y:S01]  /*c3c0*/  FFMA.FTZ R5, R6, -UR21, R148 ;  /* 0x8000001506057c23 */ /* 0x000fe20008010094 */
[----:B------:R-:W-:Y:S01]  /*c3d0*/  FSEL R224, R3, -INF , !P4 ;  /* 0xff80000003e07808 */ /* 0x000fe20006000000 */
[--C-:B------:R-:W-:Y:S01]  /*c3e0*/  IMAD.IADD R3, R206, 0x1, -R0.reuse ;  /* 0x00000001ce037824 */ /* 0x100fe200078e0a00 */
[----:B------:R-:W-:Y:S01]  /*c3f0*/  FSEL R220, R4, -INF , !P5 ;  /* 0xff80000004dc7808 */ /* 0x000fe20006800000 */
[----:B------:R-:W-:Y:S01]  /*c400*/  IMAD.IADD R4, R202, 0x1, -R0 ;  /* 0x00000001ca047824 */ /* 0x000fe200078e0a00 */
[C---:B------:R-:W-:Y:S02]  /*c410*/  ISETP.GE.AND P4, PT, R0.reuse, R208, PT ;  /* 0x000000d00000720c */ /* 0x040fe40003f86270 */
[----:B------:R-:W-:-:S02]  /*c420*/  ISETP.LT.OR P5, PT, R0, R204, P3 ;  /* 0x000000cc0000720c */ /* 0x000fc40001fa1670 */
[C---:B------:R-:W-:Y:S02]  /*c430*/  ISETP.LT.OR P3, PT, R0.reuse, R203, P2 ;  /* 0x000000cb0000720c */ /* 0x040fe40001761670 */
[C---:B------:R-:W-:Y:S02]  /*c440*/  ISETP.LT.OR P2, PT, R0.reuse, R201, P0 ;  /* 0x000000c90000720c */ /* 0x040fe40000741670 */
[----:B------:R-:W-:Y:S01]  /*c450*/  ISETP.LT.OR P0, PT, R0, R200, P4 ;  /* 0x000000c80000720c */ /* 0x000fe20002701670 */
[----:B------:R-:W-:Y:S01]  /*c460*/  IMAD.IADD R0, R207, 0x1, -R0 ;  /* 0x00000001cf007824 */ /* 0x000fe200078e0a00 */
[----:B------:R-:W-:Y:S02]  /*c470*/  FSEL R174, R5, -INF , !P6 ;  /* 0xff80000005ae7808 */ /* 0x000fe40007000000 */
[----:B------:R-:W-:Y:S02]  /*c480*/  PLOP3.LUT P6, PT, PT, PT, UP1, 0x80, 0x0 ;  /* 0x000000000000781c */ /* 0x000fe40003fcf018 */
[----:B------:R-:W-:-:S02]  /*c490*/  IABS R4, R4 ;  /* 0x0000000400047213 */ /* 0x000fc40000000000 */
[----:B------:R-:W-:Y:S02]  /*c4a0*/  IABS R3, R3 ;  /* 0x0000000300037213 */ /* 0x000fe40000000000 */
        /* <DEDUP_REMOVED lines=11> */
[----:B------:R-:W-:Y:S01]  /*c560*/  FFMA.FTZ R2, R2, -UR21, R149 ;  /* 0x8000001502027c23 */ /* 0x000fe20008010095 */
[----:B------:R-:W-:Y:S01]  /*c570*/  ISETP.NE.AND P1, PT, R69, RZ, PT ;  /* 0x000000ff4500720c */ /* 0x000fe20003f25270 */
[----:B------:R-:W-:Y:S01]  /*c580*/  FFMA.FTZ R0, R0, -UR21, R151 ;  /* 0x8000001500007c23 */ /* 0x000fe20008010097 */
[----:B------:R-:W-:-:S02]  /*c590*/  FSEL R219, R4, -INF , !P5 ;  /* 0xff80000004db7808 */ /* 0x000fc40006800000 */
        /* <DEDUP_REMOVED lines=62> */
.L_x_2140:
[----:B------:R-:W-:Y:S05]  /*c980*/  BSYNC B0 ;  /* 0x0000000000007941 */ /* 0x000fea0003800000 */
.L_x_2139:
[----:B------:R-:W0:Y:S02]  /*c990*/  LDGDEPBAR ;  /* 0x00000000000079af */ /* 0x000e240000000000 */
.L_x_2138:
[----:B-12---:R-:W2:Y:S01]  /*c9a0*/  LDL R4, [R1] ;  /* 0x0000000001047983 */ /* 0x006ea20000100800 */
[----:B------:R-:W-:-:S03]  /*c9b0*/  IMAD.MOV.U32 R6, RZ, RZ, R75 ;  /* 0x000000ffff067224 */ /* 0x000fc600078e004b */
[----:B------:R-:W3:Y:S04]  /*c9c0*/  LDL R11, [R1+0x18] ;  /* 0x00001800010b7983 */ /* 0x000ee80000100800 */
[----:B------:R-:W4:Y:S01]  /*c9d0*/  LDL R8, [R1+0x10] ;  /* 0x0000100001087983 */ /* 0x000f220000100800 */
        /* <DEDUP_REMOVED lines=23> */
[----:B------:R-:W-:Y:S01]  /*cb50*/  USHF.L.U32 UR6, UR37, 0x1, URZ ;  /* 0x0000000125067899 */ /* 0x000fe2000800063f */
[----:B------:R-:W-:Y:S01]  /*cb60*/  FMNMX.FTZ R5, R73, R40, !PT ;  /* 0x0000002849057209 */ /* 0x000fe20007810000 */
[----:B------:R-:W1:Y:S01]  /*cb70*/  SHFL.BFLY PT, R12, R0, 0x2, 0x1f ;  /* 0x0c401f00000c7f89 */ /* 0x000e6200000e0000 */
[----:B------:R-:W-:Y:S01]  /*cb80*/  IMAD.U32 R10, RZ, RZ, UR31 ;  /* 0x0000001fff0a7e24 */ /* 0x000fe2000f8e00ff */
[----:B------:R-:W-:Y:S01]  /*cb90*/  UIADD3 UR4, UR6, 0x1, URZ ;  /* 0x0000000106047890 */ /* 0x000fe2000fffe03f */
[----:B------:R-:W-:Y:S02]  /*cba0*/  IMAD.U32 R9, RZ, RZ, UR31 ;  /* 0x0000001fff097e24 */ /* 0x000fe4000f8e00ff */
[----:B------:R-:W-:Y:S01]  /*cbb0*/  IMAD.MOV.U32 R31, RZ, RZ, R6 ;  /* 0x000000ffff1f7224 */ /* 0x000fe200078e0006 */
[----:B------:R-:W-:-:S04]  /*cbc0*/  FMNMX.FTZ R7, R72, R64, !PT ;  /* 0x0000004048077209 */ /* 0x000fc80007810000 */
[----:B------:R-:W-:Y:S02]  /*cbd0*/  FMNMX.FTZ R7, R68, R7, !PT ;  /* 0x0000000744077209 */ /* 0x000fe40007810000 */
[----:B-1----:R-:W-:-:S05]  /*cbe0*/  FMNMX.FTZ R0, R0, R12, !PT ;  /* 0x0000000c00007209 */ /* 0x002fca0007810000 */
[----:B------:R-:W1:Y:S01]  /*cbf0*/  SHFL.BFLY PT, R17, R0, 0x1, 0x1f ;  /* 0x0c201f0000117f89 */ /* 0x000e6200000e0000 */
[----:B------:R-:W-:Y:S01]  /*cc00*/  IMAD.MOV.U32 R43, RZ, RZ, R214 ;  /* 0x000000ffff2b7224 */ /* 0x000fe200078e00d6 */
[----:B-1----:R-:W-:-:S04]  /*cc10*/  FMNMX.FTZ R214, R0, R17, !PT ;  /* 0x0000001100d67209 */ /* 0x002fc80007810000 */
[----:B------:R-:W-:Y:S01]  /*cc20*/  FSETP.NEU.FTZ.AND P2, PT, R214, -INF , PT ;  /* 0xff800000d600780b */ /* 0x000fe20003f5d000 */
[----:B------:R-:W-:Y:S02]  /*cc30*/  IMAD.MOV.U32 R41, RZ, RZ, R213 ;  /* 0x000000ffff297224 */ /* 0x000fe400078e00d5 */
[----:B------:R-:W-:Y:S01]  /*cc40*/  IMAD.MOV.U32 R42, RZ, RZ, R215 ;  /* 0x000000ffff2a7224 */ /* 0x000fe200078e00d7 */
[----:B------:R-:W-:Y:S01]  /*cc50*/  PRMT R227, R199, 0x7054, R199 ;  /* 0x00007054c7e37816 */ /* 0x000fe200000000c7 */
[----:B------:R-:W-:Y:S02]  /*cc60*/  IMAD.MOV.U32 R235, RZ, RZ, R31 ;  /* 0x000000ffffeb7224 */ /* 0x000fe400078e001f */
[----:B------:R-:W-:Y:S02]  /*cc70*/  IMAD.MOV.U32 R69, RZ, RZ, R43 ;  /* 0x000000ffff457224 */ /* 0x000fe400078e002b */
[----:B------:R-:W-:Y:S02]  /*cc80*/  IMAD.MOV.U32 R233, RZ, RZ, R42 ;  /* 0x000000ffffe97224 */ /* 0x000fe400078e002a */
[----:B------:R-:W-:-:S02]  /*cc90*/  IMAD.MOV.U32 R232, RZ, RZ, R41 ;  /* 0x000000ffffe87224 */ /* 0x000fc400078e0029 */
[----:B--2---:R-:W-:Y:S01]  /*cca0*/  IMAD.WIDE.U32 R74, R4, -0x326172a9, RZ ;  /* 0xcd9e8d57044a7825 */ /* 0x004fe200078e00ff */
[----:B------:R-:W-:-:S04]  /*ccb0*/  FMNMX.FTZ R4, R159, R2, !PT ;  /* 0x000000029f047209 */ /* 0x000fc80007810000 */
[----:B------:R-:W-:Y:S01]  /*ccc0*/  FMNMX.FTZ R4, R177, R4, !PT ;  /* 0x00000004b1047209 */ /* 0x000fe20007810000 */
[----:B---3--:R-:W-:-:S03]  /*ccd0*/  IMAD.WIDE.U32 R228, R11, -0x326172a9, RZ ;  /* 0xcd9e8d570be47825 */ /* 0x008fc600078e00ff */
[----:B------:R-:W-:Y:S01]  /*cce0*/  FMNMX.FTZ R4, R171, R4, !PT ;  /* 0x00000004ab047209 */ /* 0x000fe20007810000 */
[----:B----4-:R-:W-:Y:S01]  /*ccf0*/  IMAD.WIDE.U32 R2, R8, -0x2daee0ad, RZ ;  /* 0xd2511f5308027825 */ /* 0x010fe200078e00ff */
[----:B------:R-:W-:Y:S02]  /*cd00*/  FMNMX.FTZ R8, R60, R5, !PT ;  /* 0x000000053c087209 */ /* 0x000fe40007810000 */
[-C--:B------:R-:W-:Y:S02]  /*cd10*/  LOP3.LUT R5, R75, R252.reuse, RZ, 0x3c, !PT ;  /* 0x000000fc4b057212 */ /* 0x080fe400078e3cff */
[----:B------:R-:W-:Y:S02]  /*cd20*/  LOP3.LUT R6, R229, R252, RZ, 0x3c, !PT ;  /* 0x000000fce5067212 */ /* 0x000fe400078e3cff */
[----:B------:R-:W-:Y:S01]  /*cd30*/  FMNMX.FTZ R4, R170, R4, !PT ;  /* 0x00000004aa047209 */ /* 0x000fe20007810000 */
[----:B------:R-:W-:Y:S01]  /*cd40*/  IMAD.WIDE.U32 R22, R5, -0x2daee0ad, RZ ;  /* 0xd2511f5305167825 */ /* 0x000fe200078e00ff */
[----:B------:R-:W-:-:S02]  /*cd50*/  LOP3.LUT R5, R3, UR6, R10, 0x96, !PT ;  /* 0x0000000603057c12 */ /* 0x000fc4000f8e960a */
[----:B------:R-:W-:Y:S01]  /*cd60*/  LOP3.LUT R36, R3, UR4, R9, 0x96, !PT ;  /* 0x0000000403247c12 */ /* 0x000fe2000f8e9609 */
[----:B------:R-:W-:Y:S01]  /*cd70*/  IMAD.WIDE.U32 R32, R6, -0x2daee0ad, RZ ;  /* 0xd2511f5306207825 */ /* 0x000fe200078e00ff */
[----:B------:R-:W-:Y:S02]  /*cd80*/  FMNMX.FTZ R3, R163, R4, !PT ;  /* 0x00000004a3037209 */ /* 0x000fe40007810000 */
[----:B------:R-:W-:Y:S02]  /*cd90*/  FMNMX.FTZ R4, R56, R8, !PT ;  /* 0x0000000838047209 */ /* 0x000fe40007810000 */
[----:B------:R-:W-:Y:S02]  /*cda0*/  FMNMX.FTZ R10, R217, R3, !PT ;  /* 0x00000003d90a7209 */ /* 0x000fe40007810000 */
[--C-:B------:R-:W-:Y:S02]  /*cdb0*/  LOP3.LUT R11, R23, UR33, R2.reuse, 0x96, !PT ;  /* 0x00000021170b7c12 */ /* 0x100fe4000f8e9602 */
[----:B------:R-:W-:Y:S01]  /*cdc0*/  LOP3.LUT R9, R33, UR33, R2, 0x96, !PT ;  /* 0x0000002121097c12 */ /* 0x000fe2000f8e9602 */
[----:B------:R-:W-:Y:S01]  /*cdd0*/  IMAD.WIDE.U32 R2, R5, -0x326172a9, RZ ;  /* 0xcd9e8d5705027825 */ /* 0x000fe200078e00ff */
[----:B------:R-:W-:-:S02]  /*cde0*/  FMNMX.FTZ R6, R67, R7, !PT ;  /* 0x0000000743067209 */ /* 0x000fc40007810000 */
[----:B------:R-:W-:Y:S02]  /*cdf0*/  FMNMX.FTZ R5, R58, R4, !PT ;  /* 0x000000043a057209 */ /* 0x000fe40007810000 */
[----:B------:R-:W-:Y:S02]  /*ce00*/  FMNMX.FTZ R10, R182, R10, !PT ;  /* 0x0000000ab60a7209 */ /* 0x000fe40007810000 */
[----:B------:R-:W-:Y:S02]  /*ce10*/  FMNMX.FTZ R4, R66, R6, !PT ;  /* 0x0000000642047209 */ /* 0x000fe40007810000 */
[----:B------:R-:W-:Y:S02]  /*ce20*/  FMNMX.FTZ R5, R63, R5, !PT ;  /* 0x000000053f057209 */ /* 0x000fe40007810000 */
[C---:B------:R-:W-:Y:S02]  /*ce30*/  LOP3.LUT R7, R3.reuse, UR36, R74, 0x96, !PT ;  /* 0x0000002403077c12 */ /* 0x040fe4000f8e964a */
[----:B------:R-:W-:-:S02]  /*ce40*/  LOP3.LUT R12, R3, UR36, R228, 0x96, !PT ;  /* 0x00000024030c7c12 */ /* 0x000fc4000f8e96e4 */
[----:B------:R-:W-:Y:S02]  /*ce50*/  FMNMX.FTZ R10, R179, R10, !PT ;  /* 0x0000000ab30a7209 */ /* 0x000fe40007810000 */
[----:B------:R-:W-:Y:S02]  /*ce60*/  FMNMX.FTZ R3, R216, R4, !PT ;  /* 0x00000004d8037209 */ /* 0x000fe40007810000 */
[----:B------:R-:W-:Y:S02]  /*ce70*/  FMNMX.FTZ R4, R61, R5, !PT ;  /* 0x000000053d047209 */ /* 0x000fe40007810000 */
[----:B------:R-:W-:Y:S02]  /*ce80*/  FMNMX.FTZ R10, R180, R10, !PT ;  /* 0x0000000ab40a7209 */ /* 0x000fe40007810000 */
[----:B------:R-:W-:Y:S01]  /*ce90*/  FMNMX.FTZ R3, R181, R3, !PT ;  /* 0x00000003b5037209 */ /* 0x000fe20007810000 */
[----:B------:R-:W-:Y:S01]  /*cea0*/  IMAD.WIDE.U32 R38, R11, -0x326172a9, RZ ;  /* 0xcd9e8d570b267825 */ /* 0x000fe200078e00ff */
[----:B------:R-:W-:Y:S01]  /*ceb0*/  FMNMX.FTZ R6, R57, R4, !PT ;  /* 0x0000000439067209 */ /* 0x000fe20007810000 */
[----:B------:R-:W1:Y:S01]  /*cec0*/  SHFL.BFLY PT, R16, R10, 0x2, 0x1f ;  /* 0x0c401f000a107f89 */ /* 0x000e6200000e0000 */
[----:B------:R-:W-:Y:S01]  /*ced0*/  FMNMX.FTZ R3, R173, R3, !PT ;  /* 0x00000003ad037209 */ /* 0x000fe20007810000 */
[----:B------:R-:W-:Y:S01]  /*cee0*/  IMAD.WIDE.U32 R20, R9, -0x326172a9, RZ ;  /* 0xcd9e8d5709147825 */ /* 0x000fe200078e00ff */
[----:B------:R-:W-:-:S03]  /*cef0*/  LOP3.LUT R8, R39, UR32, R2, 0x96, !PT ;  /* 0x0000002027087c12 */ /* 0x000fc6000f8e9602 */
[----:B------:R-:W-:Y:S01]  /*cf00*/  IMAD.WIDE.U32 R4, R7, -0x2daee0ad, RZ ;  /* 0xd2511f5307047825 */ /* 0x000fe200078e00ff */
        /* <DEDUP_REMOVED lines=8> */
[----:B------:R-:W-:Y:S02]  /*cf90*/  LOP3.LUT R14, R5, UR29, R22, 0x96, !PT ;  /* 0x0000001d050e7c12 */ /* 0x000fe4000f8e9616 */
[----:B------:R-:W-:Y:S01]  /*cfa0*/  FMNMX.FTZ R5, R221, R11, !PT ;  /* 0x0000000bdd057209 */ /* 0x000fe20007810000 */
[----:B------:R-:W-:Y:S01]  /*cfb0*/  IMAD.WIDE.U32 R6, R13, -0x2daee0ad, RZ ;  /* 0xd2511f530d067825 */ /* 0x000fe200078e00ff */
[----:B------:R-:W-:Y:S02]  /*cfc0*/  LOP3.LUT R9, R9, UR25, R4, 0x96, !PT ;  /* 0x0000001909097c12 */ /* 0x000fe4000f8e9604 */
[----:B------:R-:W-:Y:S02]  /*cfd0*/  FMNMX.FTZ R4, R139, R12, !PT ;  /* 0x0000000c8b047209 */ /* 0x000fe40007810000 */
[----:B------:R-:W-:Y:S02]  /*cfe0*/  FMNMX.FTZ R5, R218, R5, !PT ;  /* 0x00000005da057209 */ /* 0x000fe40007810000 */
[----:B------:R-:W-:-:S02]  /*cff0*/  FMNMX.FTZ R4, R156, R4, !PT ;  /* 0x000000049c047209 */ /* 0x000fc40007810000 */
[----:B------:R-:W-:Y:S02]  /*d000*/  LOP3.LUT R15, R3, UR29, R32, 0x96, !PT ;  /* 0x0000001d030f7c12 */ /* 0x000fe4000f8e9620 */
[----:B------:R-:W-:Y:S01]  /*d010*/  LOP3.LUT R11, R7, UR25, R2, 0x96, !PT ;  /* 0x00000019070b7c12 */ /* 0x000fe2000f8e9602 */
[----:B------:R-:W-:Y:S01]  /*d020*/  IMAD.WIDE.U32 R2, R14, -0x326172a9, RZ ;  /* 0xcd9e8d570e027825 */ /* 0x000fe200078e00ff */
[----:B------:R-:W-:Y:S02]  /*d030*/  FMNMX.FTZ R5, R183, R5, !PT ;  /* 0x00000005b7057209 */ /* 0x000fe40007810000 */
[----:B------:R-:W-:Y:S02]  /*d040*/  FMNMX.FTZ R4, R165, R4, !PT ;  /* 0x00000004a5047209 */ /* 0x000fe40007810000 */
[----:B-1----:R-:W-:Y:S02]  /*d050*/  FMNMX.FTZ R10, R10, R16, !PT ;  /* 0x000000100a0a7209 */ /* 0x002fe40007810000 */
[----:B------:R-:W-:-:S02]  /*d060*/  FMNMX.FTZ R0, R225, R5, !PT ;  /* 0x00000005e1007209 */ /* 0x000fc40007810000 */
[----:B------:R-:W-:Y:S02]  /*d070*/  LOP3.LUT R5, R3, UR28, R38, 0x96, !PT ;  /* 0x0000001c03057c12 */ /* 0x000fe4000f8e9626 */
[----:B------:R-:W-:Y:S01]  /*d080*/  FMNMX.FTZ R3, R166, R4, !PT ;  /* 0x00000004a6037209 */ /* 0x000fe20007810000 */
[----:B------:R-:W1:Y:S01]  /*d090*/  SHFL.BFLY PT, R14, R10, 0x1, 0x1f ;  /* 0x0c201f000a0e7f89 */ /* 0x000e6200000e0000 */
[----:B------:R-:W-:Y:S02]  /*d0a0*/  FMNMX.FTZ R0, R226, R0, !PT ;  /* 0x00000000e2007209 */ /* 0x000fe40007810000 */
[----:B------:R-:W-:Y:S01]  /*d0b0*/  FMNMX.FTZ R3, R220, R3, !PT ;  /* 0x00000003dc037209 */ /* 0x000fe20007810000 */
[----:B------:R-:W-:Y:S01]  /*d0c0*/  IMAD.WIDE.U32 R52, R9, -0x326172a9, RZ ;  /* 0xcd9e8d5709347825 */ /* 0x000fe200078e00ff */
[----:B------:R-:W-:Y:S02]  /*d0d0*/  FMNMX.FTZ R7, R224, R0, !PT ;  /* 0x00000000e0077209 */ /* 0x000fe40007810000 */
[----:B------:R-:W-:-:S02]  /*d0e0*/  FMNMX.FTZ R0, R219, R3, !PT ;  /* 0x00000003db007209 */ /* 0x000fc40007810000 */
[----:B------:R-:W-:Y:S01]  /*d0f0*/  LOP3.LUT R13, R53, UR24, R2, 0x96, !PT ;  /* 0x00000018350d7c12 */ /* 0x000fe2000f8e9602 */
[----:B------:R-:W-:Y:S02]  /*d100*/  IMAD.WIDE.U32 R2, R15, -0x326172a9, RZ ;  /* 0xcd9e8d570f027825 */ /* 0x000fe400078e00ff */
[----:B------:R-:W2:Y:S02]  /*d110*/  SHFL.BFLY PT, R15, R0, 0x2, 0x1f ;  /* 0x0c401f00000f7f89 */ /* 0x000ea400000e0000 */
[----:B------:R-:W-:Y:S01]  /*d120*/  FMUL.FTZ R12, R214, UR40 ;  /* 0x00000028d60c7c20 */ /* 0x000fe20008410000 */
[----:B------:R-:W-:Y:S01]  /*d130*/  FMNMX.FTZ R7, R222, R7, !PT ;  /* 0x00000007de077209 */ /* 0x000fe20007810000 */
[----:B------:R-:W-:Y:S01]  /*d140*/  IMAD.WIDE.U32 R44, R11, -0x326172a9, RZ ;  /* 0xcd9e8d570b2c7825 */ /* 0x000fe200078e00ff */
[----:B------:R-:W-:Y:S02]  /*d150*/  LOP3.LUT R3, R3, UR28, R20, 0x96, !PT ;  /* 0x0000001c03037c12 */ /* 0x000fe4000f8e9614 */
[----:B------:R-:W-:Y:S01]  /*d160*/  FSEL R12, R12, RZ, P2 ;  /* 0x000000ff0c0c7208 */ /* 0x000fe20001000000 */
[----:B------:R-:W3:Y:S01]  /*d170*/  SHFL.BFLY PT, R16, R7, 0x2, 0x1f ;  /* 0x0c401f0007107f89 */ /* 0x000ee200000e0000 */
[----:B------:R-:W-:Y:S01]  /*d180*/  LOP3.LUT R9, R45, UR24, R2, 0x96, !PT ;  /* 0x000000182d097c12 */ /* 0x000fe2000f8e9602 */
[----:B------:R-:W-:-:S04]  /*d190*/  IMAD.WIDE.U32 R2, R3, -0x2daee0ad, RZ ;  /* 0xd2511f5303027825 */ /* 0x000fc800078e00ff */
[----:B------:R-:W-:Y:S01]  /*d1a0*/  FFMA.FTZ R4, R27, UR40, -R12 ;  /* 0x000000281b047c23 */ /* 0x000fe2000801080c */
[----:B-1----:R-:W-:Y:S01]  /*d1b0*/  FMNMX.FTZ R213, R10, R14, !PT ;  /* 0x0000000e0ad57209 */ /* 0x002fe20007810000 */
[----:B------:R-:W-:Y:S01]  /*d1c0*/  IMAD.WIDE.U32 R46, R9, -0x2daee0ad, RZ ;  /* 0xd2511f53092e7825 */ /* 0x000fe200078e00ff */
[----:B------:R-:W-:Y:S01]  /*d1d0*/  LOP3.LUT R6, R3, UR22, R6, 0x96, !PT ;  /* 0x0000001603067c12 */ /* 0x000fe2000f8e9606 */
[----:B------:R1:W-:Y:S02]  /*d1e0*/  MUFU.EX2 R231, R4 ;  /* 0x0000000400e77308 */ /* 0x0003e40000000800 */
[----:B------:R-:W-:Y:S01]  /*d1f0*/  FFMA.FTZ R3, R25, UR40, -R12 ;  /* 0x0000002819037c23 */ /* 0x000fe2000801080c */
[----:B------:R-:W-:Y:S01]  /*d200*/  FMUL.FTZ R14, R213, UR40 ;  /* 0x00000028d50e7c20 */ /* 0x000fe20008410000 */
[----:B------:R-:W-:Y:S01]  /*d210*/  LOP3.LUT R2, R47, UR18, R2, 0x96, !PT ;  /* 0x000000122f027c12 */ /* 0x000fe2000f8e9602 */
[----:B------:R-:W-:Y:S01]  /*d220*/  IMAD.WIDE.U32 R54, R13, -0x2daee0ad, RZ ;  /* 0xd2511f530d367825 */ /* 0x000fe200078e00ff */
[----:B------:R-:W-:Y:S01]  /*d230*/  FSETP.NEU.FTZ.AND P0, PT, R213, -INF , PT ;  /* 0xff800000d500780b */ /* 0x000fe20003f1d000 */
[----:B------:R-:W-:Y:S01]  /*d240*/  UIADD3 UR4, UR30, -0x4ab325aa, URZ ;  /* 0xb54cda561e047890 */ /* 0x000fe2000fffe03f */
[----:B------:R4:W-:Y:S01]  /*d250*/  MUFU.EX2 R234, R3 ;  /* 0x0000000300ea7308 */ /* 0x0009e20000000800 */
[----:B------:R-:W-:Y:S01]  /*d260*/  IMAD.WIDE.U32 R34, R6, -0x326172a9, RZ ;  /* 0xcd9e8d5706227825 */ /* 0x000fe200078e00ff */
[----:B------:R-:W-:-:S03]  /*d270*/  FSEL R14, R14, RZ, P0 ;  /* 0x000000ff0e0e7208 */ /* 0x000fc60000000000 */
[----:B-1----:R-:W-:-:S05]  /*d280*/  IMAD.WIDE.U32 R4, R5, -0x2daee0ad, RZ ;  /* 0xd2511f5305047825 */ /* 0x002fca00078e00ff */
[----:B------:R-:W-:Y:S02]  /*d290*/  LOP3.LUT R18, R5, UR22, R8, 0x96, !PT ;  /* 0x0000001605127c12 */ /* 0x000fe4000f8e9608 */
[----:B--2---:R-:W-:Y:S01]  /*d2a0*/  FMNMX.FTZ R5, R0, R15, !PT ;  /* 0x0000000f00057209 */ /* 0x004fe20007810000 */
[----:B----4-:R-:W-:Y:S01]  /*d2b0*/  IMAD.WIDE.U32 R2, R2, -0x326172a9, RZ ;  /* 0xcd9e8d5702027825 */ /* 0x010fe200078e00ff */
[----:B------:R-:W-:-:S03]  /*d2c0*/  LOP3.LUT R17, R55, UR18, R4, 0x96, !PT ;  /* 0x0000001237117c12 */ /* 0x000fc6000f8e9604 */
[----:B------:R-:W-:Y:S01]  /*d2d0*/  FFMA.FTZ R4, R19, UR40, -R12 ;  /* 0x0000002813047c23 */ /* 0x000fe2000801080c */
[----:B------:R-:W-:Y:S01]  /*d2e0*/  FFMA.FTZ R6, R30, UR40, -R14 ;  /* 0x000000281e067c23 */ /* 0x000fe2000801080e */
[----:B------:R-:W1:Y:S01]  /*d2f0*/  SHFL.BFLY PT, R15, R5, 0x1, 0x1f ;  /* 0x0c201f00050f7f89 */ /* 0x000e6200000e0000 */
[----:B------:R-:W-:Y:S02]  /*d300*/  LOP3.LUT R0, R3, UR4, R34, 0x96, !PT ;  /* 0x0000000403007c12 */ /* 0x000fe4000f8e9622 */
[----:B------:R-:W-:Y:S01]  /*d310*/  LOP3.LUT R3, R2, 0xffff, RZ, 0xc0, !PT ;  /* 0x0000ffff02037812 */ /* 0x000fe200078ec0ff */
[----:B------:R3:W-:Y:S01]  /*d320*/  MUFU.EX2 R230, R4 ;  /* 0x0000000400e67308 */ /* 0x0007e20000000800 */
[----:B------:R-:W-:Y:S01]  /*d330*/  FFMA.FTZ R11, R24, UR40, -R12 ;  /* 0x00000028180b7c23 */ /* 0x000fe2000801080c */
[----:B------:R-:W-:-:S06]  /*d340*/  LOP3.LUT R8, R2, 0xff, RZ, 0xc0, !PT ;  /* 0x000000ff02087812 */ /* 0x000fcc00078ec0ff */
[----:B------:R2:W-:Y:S01]  /*d350*/  MUFU.EX2 R236, R6 ;  /* 0x0000000600ec7308 */ /* 0x0005e20000000800 */
[----:B------:R-:W-:Y:S02]  /*d360*/  SHF.R.U32.HI R10, RZ, 0x18, R2 ;  /* 0x00000018ff0a7819 */ /* 0x000fe40000011602 */
[----:B---3--:R-:W-:Y:S02]  /*d370*/  FMNMX.FTZ R4, R7, R16, !PT ;  /* 0x0000001007047209 */ /* 0x008fe40007810000 */
[----:B------:R-:W-:Y:S01]  /*d380*/  SHF.R.U32.HI R7, RZ, 0x8, R3 ;  /* 0x00000008ff077819 */ /* 0x000fe20000011603 */
[----:B------:R-:W-:Y:S02]  /*d390*/  FFMA.FTZ R3, R28, UR40, -R14 ;  /* 0x000000281c037c23 */ /* 0x000fe4000801080e */
[----:B------:R3:W4:Y:S01]  /*d3a0*/  MUFU.EX2 R48, R11 ;  /* 0x0000000b00307308 */ /* 0x0007220000000800 */
[----:B--2---:R-:W-:Y:S01]  /*d3b0*/  SHF.R.U32.HI R6, RZ, 0x10, R2 ;  /* 0x00000010ff067819 */ /* 0x004fe20000011602 */
[----:B------:R-:W2:Y:S01]  /*d3c0*/  SHFL.BFLY PT, R13, R4, 0x1, 0x1f ;  /* 0x0c201f00040d7f89 */ /* 0x000ea200000e0000 */
[----:B------:R-:W-:-:S05]  /*d3d0*/  LOP3.LUT R2, R0, 0xffff, RZ, 0xc0, !PT ;  /* 0x0000ffff00027812 */ /* 0x000fca00078ec0ff */
[----:B------:R5:W-:Y:S01]  /*d3e0*/  MUFU.EX2 R251, R3 ;  /* 0x0000000300fb7308 */ /* 0x000be20000000800 */
[----:B------:R-:W-:Y:S02]  /*d3f0*/  LOP3.LUT R9, R0, 0xff, RZ, 0xc0, !PT ;  /* 0x000000ff00097812 */ /* 0x000fe400078ec0ff */
[----:B---3--:R-:W-:Y:S02]  /*d400*/  PRMT R11, R8, 0x5410, R7 ;  /* 0x00005410080b7816 */ /* 0x008fe40000000007 */
[----:B------:R-:W-:Y:S01]  /*d410*/  LOP3.LUT R8, R6, 0xff, RZ, 0xc0, !PT ;  /* 0x000000ff06087812 */ /* 0x000fe200078ec0ff */
[----:B------:R-:W-:Y:S01]  /*d420*/  FFMA.FTZ R6, R29, UR40, -R14 ;  /* 0x000000281d067c23 */ /* 0x000fe2000801080e */
[--C-:B------:R-:W-:Y:S01]  /*d430*/  SHF.R.U32.HI R7, RZ, 0x18, R0.reuse ;  /* 0x00000018ff077819 */ /* 0x100fe20000011600 */
[----:B------:R-:W-:Y:S01]  /*d440*/  LDSM.16.MT88.4 R28, [R188+0x6000] ;  /* 0x00600000bc1c783b */ /* 0x000fe20000004200 */
[----:B-----5:R-:W-:Y:S01]  /*d450*/  SHF.R.U32.HI R3, RZ, 0x10, R0 ;  /* 0x00000010ff037819 */ /* 0x020fe20000011600 */
[----:B------:R3:W-:Y:S01]  /*d460*/  MUFU.EX2 R250, R6 ;  /* 0x0000000600fa7308 */ /* 0x0007e20000000800 */
[----:B------:R-:W-:-:S02]  /*d470*/  SHF.R.U32.HI R2, RZ, 0x8, R2 ;  /* 0x00000008ff027819 */ /* 0x000fc40000011602 */
[----:B------:R-:W-:Y:S01]  /*d480*/  LOP3.LUT R0, R3, 0xff, RZ, 0xc0, !PT ;  /* 0x000000ff03007812 */ /* 0x000fe200078ec0ff */
[----:B------:R-:W-:Y:S01]  /*d490*/  FFMA.FTZ R3, R26, UR40, -R14 ;  /* 0x000000281a037c23 */ /* 0x000fe2000801080e */
[----:B------:R-:W-:Y:S01]  /*d4a0*/  PRMT R9, R9, 0x5410, R2 ;  /* 0x0000541009097816 */ /* 0x000fe20000000002 */
[----:B------:R-:W5:Y:S01]  /*d4b0*/  LDSM.16.MT88.4 R24, [R185+0x6000] ;  /* 0x00600000b918783b */ /* 0x000f620000004200 */
[----:B------:R-:W-:Y:S02]  /*d4c0*/  PRMT R7, R0, 0x5410, R7 ;  /* 0x0000541000077816 */ /* 0x000fe40000000007 */
[----:B------:R-:W-:Y:S02]  /*d4d0*/  FSEL R0, R213, RZ, P0 ;  /* 0x000000ffd5007208 */ /* 0x000fe40000000000 */
[----:B---3--:R-:W-:Y:S01]  /*d4e0*/  FSEL R6, R214, RZ, P2 ;  /* 0x000000ffd6067208 */ /* 0x008fe20001000000 */
[----:B------:R3:W5:Y:S04]  /*d4f0*/  MUFU.EX2 R249, R3 ;  /* 0x0000000300f97308 */ /* 0x0007680000000800 */
[----:B------:R-:W-:Y:S01]  /*d500*/  FADD.FTZ R2, R71, -R6 ;  /* 0x8000000647027221 */ /* 0x000fe20000010000 */
[----:B-1----:R-:W-:-:S04]  /*d510*/  FMNMX.FTZ R215, R5, R15, !PT ;  /* 0x0000000f05d77209 */ /* 0x002fc80007810000 */
[C---:B------:R-:W-:Y:S01]  /*d520*/  FSETP.NEU.FTZ.AND P2, PT, R215.reuse, -INF , PT ;  /* 0xff800000d700780b */ /* 0x040fe20003f5d000 */
[----:B------:R-:W-:Y:S01]  /*d530*/  FMUL.FTZ R5, R215, UR40 ;  /* 0x00000028d7057c20 */ /* 0x000fe20008410000 */
[----:B---3--:R-:W-:Y:S01]  /*d540*/  FMUL.FTZ R3, R2, UR40 ;  /* 0x0000002802037c20 */ /* 0x008fe20008410000 */
[----:B------:R-:W-:-:S04]  /*d550*/  FADD.FTZ R2, R70, -R0 ;  /* 0x8000000046027221 */ /* 0x000fc80000010000 */
[----:B------:R-:W-:Y:S01]  /*d560*/  FMUL.FTZ R2, R2, UR40 ;  /* 0x0000002802027c20 */ /* 0x000fe20008410000 */
[----:B--2---:R-:W-:Y:S02]  /*d570*/  FMNMX.FTZ R248, R4, R13, !PT ;  /* 0x0000000d04f87209 */ /* 0x004fe40007810000 */
[----:B------:R-:W-:Y:S01]  /*d580*/  HSET2.LE.AND R0, R11, R227, PT ;  /* 0x000000e30b007233 */ /* 0x000fe20003803000 */
[----:B------:R1:W-:Y:S01]  /*d590*/  MUFU.EX2 R136, R2 ;  /* 0x0000000200887308 */ /* 0x0003e20000000800 */
[----:B------:R-:W-:Y:S01]  /*d5a0*/  FSEL R13, R5, RZ, P2 ;  /* 0x000000ff050d7208 */ /* 0x000fe20001000000 */
[----:B----4-:R-:W-:Y:S02]  /*d5b0*/  IMAD.MOV.U32 R71, RZ, RZ, R48 ;  /* 0x000000ffff477224 */ /* 0x010fe400078e0030 */
[----:B------:R-:W-:Y:S01]  /*d5c0*/  LDSM.16.MT88.4 R48, [R187+0x6000] ;  /* 0x00600000bb30783b */ /* 0x000fe20000004200 */
[----:B-1----:R-:W-:-:S04]  /*d5d0*/  F2FP.BF16.F32.PACK_AB R2, R230, R234 ;  /* 0x000000eae602723e */ /* 0x002fc800000010ff */
[----:B------:R-:W-:Y:S01]  /*d5e0*/  LOP3.LUT R6, R0, R2, RZ, 0xc0, !PT ;  /* 0x0000000200067212 */ /* 0x000fe200078ec0ff */
[--C-:B------:R-:W-:Y:S02]  /*d5f0*/  FFMA.FTZ R0, R40, UR40, -R13.reuse ;  /* 0x0000002828007c23 */ /* 0x100fe4000801080d */
[----:B------:R-:W1:Y:S01]  /*d600*/  LDSM.16.MT88.4 R40, [R186+0x6000] ;  /* 0x00600000ba28783b */ /* 0x000e620000004200 */
[----:B------:R2:W3:Y:S01]  /*d610*/  MUFU.EX2 R137, R3 ;  /* 0x0000000300897308 */ /* 0x0004e20000000800 */
[----:B------:R-:W-:Y:S01]  /*d620*/  FFMA.FTZ R2, R60, UR40, -R13 ;  /* 0x000000283c027c23 */ /* 0x000fe2000801080d */
[----:B------:R-:W-:Y:S02]  /*d630*/  PRMT R8, R8, 0x5410, R10 ;  /* 0x0000541008087816 */ /* 0x000fe4000000000a */
[----:B------:R-:W-:-:S04]  /*d640*/  FSETP.NEU.FTZ.AND P0, PT, R248, -INF , PT ;  /* 0xff800000f800780b */ /* 0x000fc80003f1d000 */
[----:B------:R4:W-:Y:S01]  /*d650*/  MUFU.EX2 R246, R0 ;  /* 0x0000000000f67308 */ /* 0x0009e20000000800 */
[----:B------:R-:W-:-:S07]  /*d660*/  HSET2.LE.AND R4, R9, R227, PT ;  /* 0x000000e309047233 */ /* 0x000fce0003803000 */
[----:B------:R5:W-:Y:S01]  /*d670*/  MUFU.EX2 R247, R2 ;  /* 0x0000000200f77308 */ /* 0x000be20000000800 */
[--C-:B--2---:R-:W-:Y:S02]  /*d680*/  HSET2.LE.AND R3, R8, R227.reuse, PT ;  /* 0x000000e308037233 */ /* 0x104fe40003803000 */
[----:B------:R-:W-:Y:S01]  /*d690*/  HSET2.LE.AND R8, R7, R227, PT ;  /* 0x000000e307087233 */ /* 0x000fe20003803000 */
[----:B----4-:R-:W-:Y:S01]  /*d6a0*/  FMUL.FTZ R0, R248, UR40 ;  /* 0x00000028f8007c20 */ /* 0x010fe20008410000 */
[----:B------:R-:W-:Y:S01]  /*d6b0*/  F2FP.BF16.F32.PACK_AB R5, R71, R231 ;  /* 0x000000e74705723e */ /* 0x000fe200000010ff */
[----:B-----5:R-:W-:-:S03]  /*d6c0*/  FFMA.FTZ R2, R56, UR40, -R13 ;  /* 0x0000002838027c23 */ /* 0x020fc6000801080d */
[----:B------:R-:W-:Y:S01]  /*d6d0*/  FSEL R0, R0, RZ, P0 ;  /* 0x000000ff00007208 */ /* 0x000fe20000000000 */
[----:B------:R2:W-:Y:S01]  /*d6e0*/  MUFU.EX2 R245, R2 ;  /* 0x0000000200f57308 */ /* 0x0005e20000000800 */
[----:B------:R-:W-:Y:S02]  /*d6f0*/  F2FP.BF16.F32.PACK_AB R7, R249, R250 ;  /* 0x000000faf907723e */ /* 0x000fe400000010ff */
[----:B------:R-:W-:Y:S01]  /*d700*/  F2FP.BF16.F32.PACK_AB R9, R251, R236 ;  /* 0x000000ecfb09723e */ /* 0x000fe200000010ff */
[----:B---3--:R-:W-:Y:S01]  /*d710*/  FMUL.FTZ R88, R88, R137 ;  /* 0x0000008958587220 */ /* 0x008fe20000410000 */
[----:B------:R-:W-:Y:S01]  /*d720*/  LOP3.LUT R4, R4, R5, RZ, 0xc0, !PT ;  /* 0x0000000504047212 */ /* 0x000fe200078ec0ff */
[----:B------:R-:W-:Y:S01]  /*d730*/  FMUL.FTZ R89, R89, R137 ;  /* 0x0000008959597220 */ /* 0x000fe20000410000 */
[----:B------:R-:W-:Y:S01]  /*d740*/  LOP3.LUT R7, R3, R7, RZ, 0xc0, !PT ;  /* 0x0000000703077212 */ /* 0x000fe200078ec0ff */
[-C--:B------:R-:W-:Y:S01]  /*d750*/  FMUL.FTZ R90, R90, R136.reuse ;  /* 0x000000885a5a7220 */ /* 0x080fe20000410000 */
[----:B------:R-:W-:Y:S01]  /*d760*/  LOP3.LUT R5, R8, R9, RZ, 0xc0, !PT ;  /* 0x0000000908057212 */ /* 0x000fe200078ec0ff */
[-C--:B------:R-:W-:Y:S01]  /*d770*/  FMUL.FTZ R91, R91, R136.reuse ;  /* 0x000000885b5b7220 */ /* 0x080fe20000410000 */
[-C--:B------:R-:W-:Y:S01]  /*d780*/  FMUL.FTZ R104, R104, R137.reuse ;  /* 0x0000008968687220 */ /* 0x080fe20000410000 */
[----:B--2---:R-:W-:Y:S01]  /*d790*/  FFMA.FTZ R2, R58, UR40, -R13 ;  /* 0x000000283a027c23 */ /* 0x004fe2000801080d */
[----:B------:R-:W-:Y:S01]  /*d7a0*/  FMUL.FTZ R105, R105, R137 ;  /* 0x0000008969697220 */ /* 0x000fe20000410000 */
[----:B------:R-:W-:-:S02]  /*d7b0*/  FMUL.FTZ R106, R106, R136 ;  /* 0x000000886a6a7220 */ /* 0x000fc40000410000 */
[----:B------:R2:W3:Y:S01]  /*d7c0*/  MUFU.EX2 R244, R2 ;  /* 0x0000000200f47308 */ /* 0x0004e20000000800 */
        /* <DEDUP_REMOVED lines=15> */
[----:B--2---:R-:W-:Y:S01]  /*d8c0*/  FFMA.FTZ R2, R64, UR40, -R0 ;  /* 0x0000002840027c23 */ /* 0x004fe20008010800 */
        /* <DEDUP_REMOVED lines=10> */
[----:B------:R2:W-:Y:S01]  /*d970*/  MUFU.EX2 R243, R2 ;  /* 0x0000000200f37308 */ /* 0x0005e20000000800 */
[----:B------:R-:W-:Y:S01]  /*d980*/  IMAD.WIDE.U32 R18, R18, -0x326172a9, RZ ;  /* 0xcd9e8d5712127825 */ /* 0x000fe200078e00ff */
[C---:B------:R-:W-:Y:S06]  /*d990*/  HMMA.16816.F32.BF16 R148, R4.reuse, R26, R88 ;  /* 0x0000001a0494723c */ /* 0x040fec0000041858 */
[----:B------:R-:W-:Y:S01]  /*d9a0*/  HMMA.16816.F32.BF16 R144, R4, R30, R104 ;  /* 0x0000001e0490723c */ /* 0x000fe20000041868 */
[----:B--2---:R-:W-:-:S05]  /*d9b0*/  IMAD.WIDE.U32 R2, R17, -0x326172a9, RZ ;  /* 0xcd9e8d5711027825 */ /* 0x004fca00078e00ff */
[C---:B------:R-:W-:Y:S06]  /*d9c0*/  HMMA.16816.F32.BF16 R152, R4.reuse, R24, R76 ;  /* 0x000000180498723c */ /* 0x040fec000004184c */
[C---:B------:R-:W-:Y:S06]  /*d9d0*/  HMMA.16816.F32.BF16 R92, R4.reuse, R28, R92 ;  /* 0x0000001c045c723c */ /* 0x040fec000004185c */
[C---:B-1----:R-:W-:Y:S06]  /*d9e0*/  HMMA.16816.F32.BF16 R104, R4.reuse, R40, R108 ;  /* 0x000000280468723c */ /* 0x042fec000004186c */
[C---:B------:R-:W-:Y:S06]  /*d9f0*/  HMMA.16816.F32.BF16 R120, R4.reuse, R42, R120 ;  /* 0x0000002a0478723c */ /* 0x040fec0000041878 */
[C---:B------:R-:W-:Y:S06]  /*da00*/  HMMA.16816.F32.BF16 R88, R4.reuse, R48, R124 ;  /* 0x000000300458723c */ /* 0x040fec000004187c */
[----:B------:R-:W-:Y:S07]  /*da10*/  HMMA.16816.F32.BF16 R132, R4, R50, R132 ;  /* 0x000000320484723c */ /* 0x000fee0000041884 */
[----:B------:R-:W-:-:S02]  /*da20*/  LOP3.LUT R4, R3, UR4, R18, 0x96, !PT ;  /* 0x0000000403047c12 */ /* 0x000fc4000f8e9612 */
[C---:B------:R-:W-:Y:S02]  /*da30*/  LOP3.LUT R3, R2.reuse, 0xffff, RZ, 0xc0, !PT ;  /* 0x0000ffff02037812 */ /* 0x040fe400078ec0ff */
[----:B------:R-:W-:Y:S02]  /*da40*/  LOP3.LUT R7, R2, 0xff, RZ, 0xc0, !PT ;  /* 0x000000ff02077812 */ /* 0x000fe400078ec0ff */
[----:B------:R-:W-:Y:S01]  /*da50*/  SHF.R.U32.HI R3, RZ, 0x8, R3 ;  /* 0x00000008ff037819 */ /* 0x000fe20000011603 */
[--C-:B------:R-:W-:Y:S01]  /*da60*/  FFMA.FTZ R8, R68, UR40, -R0.reuse ;  /* 0x0000002844087c23 */ /* 0x100fe20008010800 */
[--C-:B------:R-:W-:Y:S01]  /*da70*/  FFMA.FTZ R5, R67, UR40, -R0.reuse ;  /* 0x0000002843057c23 */ /* 0x100fe20008010800 */
[----:B------:R-:W-:Y:S02]  /*da80*/  FSEL R6, R215, RZ, P2 ;  /* 0x000000ffd7067208 */ /* 0x000fe40001000000 */
[----:B------:R-:W-:Y:S01]  /*da90*/  PRMT R10, R7, 0x5410, R3 ;  /* 0x00005410070a7816 */ /* 0x000fe20000000003 */
[----:B------:R-:W-:Y:S01]  /*daa0*/  FFMA.FTZ R3, R66, UR40, -R0 ;  /* 0x0000002842037c23 */ /* 0x000fe20008010800 */
[----:B------:R1:W-:Y:S01]  /*dab0*/  MUFU.EX2 R242, R8 ;  /* 0x0000000800f27308 */ /* 0x0003e20000000800 */
[----:B------:R-:W-:Y:S01]  /*dac0*/  FADD.FTZ R6, R73, -R6 ;  /* 0x8000000649067221 */ /* 0x000fe20000010000 */
[----:B------:R-:W-:-:S06]  /*dad0*/  SHF.R.U32.HI R9, RZ, 0x18, R2 ;  /* 0x00000018ff097819 */ /* 0x000fcc0000011602 */
[----:B------:R2:W-:Y:S01]  /*dae0*/  MUFU.EX2 R241, R5 ;  /* 0x0000000500f17308 */ /* 0x0005e20000000800 */
[----:B------:R-:W-:Y:S01]  /*daf0*/  IMAD.MOV.U32 R124, RZ, RZ, R235 ;  /* 0x000000ffff7c7224 */ /* 0x000fe200078e00eb */
[----:B-1----:R-:W-:-:S06]  /*db00*/  SHF.R.U32.HI R8, RZ, 0x10, R2 ;  /* 0x00000010ff087819 */ /* 0x002fcc0000011602 */
[----:B------:R1:W4:Y:S01]  /*db10*/  MUFU.EX2 R240, R3 ;  /* 0x0000000300f07308 */ /* 0x0003220000000800 */
[----:B------:R-:W-:Y:S02]  /*db20*/  LOP3.LUT R2, R4, 0xffff, RZ, 0xc0, !PT ;  /* 0x0000ffff04027812 */ /* 0x000fe400078ec0ff */
[----:B------:R-:W-:Y:S02]  /*db30*/  LOP3.LUT R7, R8, 0xff, RZ, 0xc0, !PT ;  /* 0x000000ff08077812 */ /* 0x000fe400078ec0ff */
[----:B--2---:R-:W-:Y:S01]  /*db40*/  FSEL R5, R248, RZ, P0 ;  /* 0x000000fff8057208 */ /* 0x004fe20000000000 */
[----:B------:R-:W-:Y:S01]  /*db50*/  FMUL.FTZ R8, R6, UR40 ;  /* 0x0000002806087c20 */ /* 0x000fe20008410000 */
[----:B------:R-:W-:-:S03]  /*db60*/  IMAD.MOV.U32 R235, RZ, RZ, R69 ;  /* 0x000000ffffeb7224 */ /* 0x000fc600078e0045 */
[----:B------:R-:W-:Y:S01]  /*db70*/  FADD.FTZ R6, R72, -R5 ;  /* 0x8000000548067221 */ /* 0x000fe20000010000 */
[----:B------:R-:W-:Y:S01]  /*db80*/  SHF.R.U32.HI R5, RZ, 0x10, R4 ;  /* 0x00000010ff057819 */ /* 0x000fe20000011604 */
[----:B------:R2:W5:Y:S01]  /*db90*/  MUFU.EX2 R69, R8 ;  /* 0x0000000800457308 */ /* 0x0005620000000800 */
[----:B------:R-:W-:Y:S02]  /*dba0*/  PRMT R11, R7, 0x5410, R9 ;  /* 0x00005410070b7816 */ /* 0x000fe40000000009 */
[----:B-1----:R-:W-:Y:S02]  /*dbb0*/  SHF.R.U32.HI R3, RZ, 0x8, R2 ;  /* 0x00000008ff037819 */ /* 0x002fe40000011602 */
[----:B------:R-:W-:Y:S02]  /*dbc0*/  LOP3.LUT R2, R4, 0xff, RZ, 0xc0, !PT ;  /* 0x000000ff04027812 */ /* 0x000fe400078ec0ff */
[----:B------:R-:W-:Y:S02]  /*dbd0*/  SHF.R.U32.HI R7, RZ, 0x18, R4 ;  /* 0x00000018ff077819 */ /* 0x000fe40000011604 */
[----:B------:R-:W-:-:S02]  /*dbe0*/  HSET2.LE.AND R4, R10, R227, PT ;  /* 0x000000e30a047233 */ /* 0x000fc40003803000 */
[----:B------:R-:W-:Y:S01]  /*dbf0*/  PRMT R9, R2, 0x5410, R3 ;  /* 0x0000541002097816 */ /* 0x000fe20000000003 */
[----:B------:R-:W-:-:S04]  /*dc00*/  IMAD.WIDE.U32 R2, R36, -0x326172a9, RZ ;  /* 0xcd9e8d5724027825 */ /* 0x000fc800078e00ff */
[----:B--2---:R-:W-:Y:S01]  /*dc10*/  FMUL.FTZ R8, R6, UR40 ;  /* 0x0000002806087c20 */ /* 0x004fe20008410000 */
[----:B------:R-:W-:Y:S02]  /*dc20*/  LOP3.LUT R6, R5, 0xff, RZ, 0xc0, !PT ;  /* 0x000000ff05067812 */ /* 0x000fe400078ec0ff */
[----:B---3--:R-:W-:Y:S01]  /*dc30*/  F2FP.BF16.F32.PACK_AB R5, R244, R245 ;  /* 0x000000f5f405723e */ /* 0x008fe200000010ff */
[----:B------:R1:W2:Y:S01]  /*dc40*/  MUFU.EX2 R68, R8 ;  /* 0x0000000800447308 */ /* 0x0002a20000000800 */
[----:B------:R-:W-:Y:S02]  /*dc50*/  PRMT R7, R6, 0x5410, R7 ;  /* 0x0000541006077816 */ /* 0x000fe40000000007 */
[----:B------:R-:W-:Y:S02]  /*dc60*/  LOP3.LUT R10, R4, R5, RZ, 0xc0, !PT ;  /* 0x00000005040a7212 */ /* 0x000fe400078ec0ff */
[----:B------:R-:W-:Y:S02]  /*dc70*/  HSET2.LE.AND R4, R11, R227, PT ;  /* 0x000000e30b047233 */ /* 0x000fe40003803000 */
[----:B------:R-:W-:-:S02]  /*dc80*/  LOP3.LUT R17, R3, UR36, R74, 0x96, !PT ;  /* 0x0000002403117c12 */ /* 0x000fc4000f8e964a */
[--C-:B------:R-:W-:Y:S02]  /*dc90*/  HSET2.LE.AND R6, R9, R227.reuse, PT ;  /* 0x000000e309067233 */ /* 0x100fe40003803000 */
[----:B----4-:R-:W-:Y:S02]  /*dca0*/  F2FP.BF16.F32.PACK_AB R5, R240, R241 ;  /* 0x000000f1f005723e */ /* 0x010fe400000010ff */
[----:B------:R-:W-:Y:S02]  /*dcb0*/  HSET2.LE.AND R9, R7, R227, PT ;  /* 0x000000e307097233 */ /* 0x000fe40003803000 */
[----:B------:R-:W-:Y:S01]  /*dcc0*/  F2FP.BF16.F32.PACK_AB R7, R247, R246 ;  /* 0x000000f6f707723e */ /* 0x000fe200000010ff */
[----:B-1----:R-:W-:Y:S01]  /*dcd0*/  FFMA.FTZ R8, R63, UR40, -R13 ;  /* 0x000000283f087c23 */ /* 0x002fe2000801080d */
[----:B------:R-:W-:Y:S02]  /*dce0*/  F2FP.BF16.F32.PACK_AB R15, R242, R243 ;  /* 0x000000f3f20f723e */ /* 0x000fe400000010ff */
[----:B------:R-:W-:Y:S01]  /*dcf0*/  LOP3.LUT R11, R4, R5, RZ, 0xc0, !PT ;  /* 0x00000005040b7212 */ /* 0x000fe200078ec0ff */
[----:B------:R1:W-:Y:S01]  /*dd00*/  MUFU.EX2 R239, R8 ;  /* 0x0000000800ef7308 */ /* 0x0003e20000000800 */
[----:B------:R-:W-:Y:S01]  /*dd10*/  IMAD.WIDE.U32 R4, R17, -0x2daee0ad, RZ ;  /* 0xd2511f5311047825 */ /* 0x000fe200078e00ff */
[----:B------:R-:W-:-:S02]  /*dd20*/  LOP3.LUT R9, R9, R15, RZ, 0xc0, !PT ;  /* 0x0000000f09097212 */ /* 0x000fc400078ec0ff */
[----:B------:R-:W-:Y:S02]  /*dd30*/  LOP3.LUT R3, R3, UR36, R228, 0x96, !PT ;  /* 0x0000002403037c12 */ /* 0x000fe4000f8e96e4 */
[--C-:B------:R-:W-:Y:S01]  /*dd40*/  LOP3.LUT R15, R21, UR32, R2.reuse, 0x96, !PT ;  /* 0x00000020150f7c12 */ /* 0x100fe2000f8e9602 */
[-C--:B-----5:R-:W-:Y:S01]  /*dd50*/  FMUL.FTZ R80, R80, R69.reuse ;  /* 0x0000004550507220 */ /* 0x0a0fe20000410000 */
[----:B------:R-:W-:Y:S01]  /*dd60*/  FMUL.FTZ R81, R81, R69 ;  /* 0x0000004551517220 */ /* 0x000fe20000410000 */
[-C--:B--2---:R-:W-:Y:S01]  /*dd70*/  FMUL.FTZ R82, R82, R68.reuse ;  /* 0x0000004452527220 */ /* 0x084fe20000410000 */
[----:B------:R-:W-:Y:S01]  /*dd80*/  FMUL.FTZ R83, R83, R68 ;  /* 0x0000004453537220 */ /* 0x000fe20000410000 */
[----:B-1----:R-:W-:Y:S01]  /*dd90*/  LOP3.LUT R8, R6, R7, RZ, 0xc0, !PT ;  /* 0x0000000706087212 */ /* 0x002fe200078ec0ff */
[----:B------:R-:W-:Y:S01]  /*dda0*/  FFMA.FTZ R6, R57, UR40, -R13 ;  /* 0x0000002839067c23 */ /* 0x000fe2000801080d */
[----:B------:R-:W-:Y:S01]  /*ddb0*/  LOP3.LUT R7, R39, UR32, R2, 0x96, !PT ;  /* 0x0000002027077c12 */ /* 0x000fe2000f8e9602 */
[----:B------:R-:W-:Y:S01]  /*ddc0*/  IMAD.WIDE.U32 R2, R3, -0x2daee0ad, RZ ;  /* 0xd2511f5303027825 */ /* 0x000fe200078e00ff */
[----:B------:R-:W-:Y:S01]  /*ddd0*/  LOP3.LUT R39, R5, UR29, R22, 0x96, !PT ;  /* 0x0000001d05277c12 */ /* 0x000fe2000f8e9616 */
[----:B------:R1:W-:Y:S02]  /*dde0*/  MUFU.EX2 R237, R6 ;  /* 0x0000000600ed7308 */ /* 0x0003e40000000800 */
[----:B------:R-:W-:Y:S01]  /*ddf0*/  FFMA.FTZ R5, R65, UR40, -R12 ;  /* 0x0000002841057c23 */ /* 0x000fe2000801080c */
[----:B------:R-:W-:-:S04]  /*de00*/  IMAD.WIDE.U32 R22, R15, -0x2daee0ad, RZ ;  /* 0xd2511f530f167825 */ /* 0x000fc800078e00ff */
[----:B------:R-:W-:Y:S02]  /*de10*/  IMAD.MOV.U32 R110, RZ, RZ, R235 ;  /* 0x000000ffff6e7224 */ /* 0x000fe400078e00eb */
[----:B------:R-:W-:Y:S01]  /*de20*/  IMAD.MOV.U32 R111, RZ, RZ, R236 ;  /* 0x000000ffff6f7224 */ /* 0x000fe200078e00ec */
[----:B------:R2:W-:Y:S01]  /*de30*/  MUFU.EX2 R235, R5 ;  /* 0x0000000500eb7308 */ /* 0x0005e20000000800 */
[----:B-1----:R-:W-:Y:S01]  /*de40*/  FFMA.FTZ R6, R37, UR40, -R13 ;  /* 0x0000002825067c23 */ /* 0x002fe2000801080d */
[----:B------:R-:W-:-:S06]  /*de50*/  IMAD.WIDE.U32 R36, R7, -0x2daee0ad, RZ ;  /* 0xd2511f5307247825 */ /* 0x000fcc00078e00ff */
[----:B------:R1:W-:Y:S01]  /*de60*/  MUFU.EX2 R236, R6 ;  /* 0x0000000600ec7308 */ /* 0x0003e20000000800 */
[----:B------:R-:W-:Y:S01]  /*de70*/  HMMA.16816.F32.BF16 R72, R8, R24, R80 ;  /* 0x000000180848723c */ /* 0x000fe20000041850 */
[----:B--2---:R-:W-:Y:S01]  /*de80*/  LOP3.LUT R5, R3, UR29, R32, 0x96, !PT ;  /* 0x0000001d03057c12 */ /* 0x004fe2000f8e9620 */
[----:B------:R-:W-:Y:S01]  /*de90*/  FFMA.FTZ R3, R62, UR40, -R12 ;  /* 0x000000283e037c23 */ /* 0x000fe2000801080c */
[----:B------:R-:W-:Y:S01]  /*dea0*/  IMAD.MOV.U32 R109, RZ, RZ, R234 ;  /* 0x000000ffff6d7224 */ /* 0x000fe200078e00ea */
[----:B------:R-:W-:-:S03]  /*deb0*/  LOP3.LUT R37, R37, UR25, R4, 0x96, !PT ;  /* 0x0000001925257c12 */ /* 0x000fc6000f8e9604 */
[----:B------:R-:W-:Y:S01]  /*dec0*/  IMAD.MOV.U32 R81, RZ, RZ, R71 ;  /* 0x000000ffff517224 */ /* 0x000fe200078e0047 */
[----:B------:R2:W-:Y:S01]  /*ded0*/  MUFU.EX2 R234, R3 ;  /* 0x0000000300ea7308 */ /* 0x0005e20000000800 */
[----:B------:R-:W-:Y:S01]  /*dee0*/  FFMA.FTZ R4, R59, UR40, -R12 ;  /* 0x000000283b047c23 */ /* 0x000fe2000801080c */
[----:B-1----:R-:W-:Y:S02]  /*def0*/  LOP3.LUT R6, R23, UR25, R2, 0x96, !PT ;  /* 0x0000001917067c12 */ /* 0x002fe4000f8e9602 */
[----:B------:R-:W-:Y:S01]  /*df00*/  LOP3.LUT R7, R35, UR19, R44, 0x96, !PT ;  /* 0x0000001323077c12 */ /* 0x000fe2000f8e962c */
[----:B------:R-:W-:Y:S02]  /*df10*/  IMAD.MOV.U32 R79, RZ, RZ, R233 ;  /* 0x000000ffff4f7224 */ /* 0x000fe400078e00e9 */
[----:B------:R-:W-:Y:S01]  /*df20*/  FFMA.FTZ R16, R61, UR40, -R13 ;  /* 0x000000283d107c23 */ /* 0x000fe2000801080d */
[----:B------:R-:W-:Y:S01]  /*df30*/  IMAD.WIDE.U32 R70, R6, -0x326172a9, RZ ;  /* 0xcd9e8d5706467825 */ /* 0x000fe200078e00ff */
[----:B------:R1:W-:Y:S03]  /*df40*/  MUFU.EX2 R233, R4 ;  /* 0x0000000400e97308 */ /* 0x0003e60000000800 */
[----:B--2---:R-:W-:Y:S01]  /*df50*/  IMAD.WIDE.U32 R2, R5, -0x326172a9, RZ ;  /* 0xcd9e8d5705027825 */ /* 0x004fe200078e00ff */
[----:B------:R-:W-:-:S03]  /*df60*/  UIADD3 UR6, UR31, 0x646e171e, URZ ;  /* 0x646e171e1f067890 */ /* 0x000fc6000fffe03f */
[----:B------:R-:W-:Y:S01]  /*df70*/  IMAD.MOV.U32 R78, RZ, RZ, R232 ;  /* 0x000000ffff4e7224 */ /* 0x000fe200078e00e8 */
[----:B------:R-:W-:Y:S01]  /*df80*/  LOP3.LUT R21, R3, UR28, R20, 0x96, !PT ;  /* 0x0000001c03157c12 */ /* 0x000fe2000f8e9614 */
[----:B------:R-:W-:Y:S01]  /*df90*/  IMAD.MOV.U32 R77, RZ, RZ, R231 ;  /* 0x000000ffff4d7224 */ /* 0x000fe200078e00e7 */
[----:B------:R-:W-:Y:S01]  /*dfa0*/  LOP3.LUT R23, R71, UR24, R2, 0x96, !PT ;  /* 0x0000001847177c12 */ /* 0x000fe2000f8e9602 */
[----:B------:R-:W-:Y:S01]  /*dfb0*/  IMAD.WIDE.U32 R2, R7, -0x2daee0ad, RZ ;  /* 0xd2511f5307027825 */ /* 0x000fe200078e00ff */
[----:B------:R2:W-:Y:S03]  /*dfc0*/  MUFU.EX2 R238, R16 ;  /* 0x0000001000ee7308 */ /* 0x0005e60000000800 */
[-C--:B------:R-:W-:Y:S01]  /*dfd0*/  FMUL.FTZ R96, R96, R69.reuse ;  /* 0x0000004560607220 */ /* 0x080fe20000410000 */
[-C--:B------:R-:W-:Y:S01]  /*dfe0*/  FMUL.FTZ R97, R97, R69.reuse ;  /* 0x0000004561617220 */ /* 0x080fe20000410000 */
[----:B------:R-:W-:Y:S01]  /*dff0*/  IMAD.MOV.U32 R76, RZ, RZ, R230 ;  /* 0x000000ffff4c7224 */ /* 0x000fe200078e00e6 */
[----:B-1----:R-:W-:Y:S01]  /*e000*/  LOP3.LUT R4, R19, UR19, R52, 0x96, !PT ;  /* 0x0000001313047c12 */ /* 0x002fe2000f8e9634 */
[----:B------:R-:W-:Y:S01]  /*e010*/  FFMA.FTZ R5, R138, UR40, -R12 ;  /* 0x000000288a057c23 */ /* 0x000fe2000801080c */
[----:B------:R-:W-:Y:S01]  /*e020*/  FFMA.FTZ R6, R172, UR40, -R14 ;  /* 0x00000028ac067c23 */ /* 0x000fe2000801080e */
[----:B------:R-:W-:Y:S01]  /*e030*/  LOP3.LUT R7, R2, 0xff, RZ, 0xc0, !PT ;  /* 0x000000ff02077812 */ /* 0x000fe200078ec0ff */
[-C--:B------:R-:W-:Y:S01]  /*e040*/  FMUL.FTZ R98, R98, R68.reuse ;  /* 0x0000004462627220 */ /* 0x080fe20000410000 */
[----:B------:R1:W3:Y:S01]  /*e050*/  MUFU.EX2 R232, R5 ;  /* 0x0000000500e87308 */ /* 0x0002e20000000800 */
[----:B------:R-:W-:Y:S01]  /*e060*/  SHF.R.U32.HI R15, RZ, 0x18, R2 ;  /* 0x00000018ff0f7819 */ /* 0x000fe20000011602 */
[-C--:B------:R-:W-:Y:S01]  /*e070*/  FMUL.FTZ R99, R99, R68.reuse ;  /* 0x0000004463637220 */ /* 0x080fe20000410000 */
[-C--:B------:R-:W-:Y:S01]  /*e080*/  FMUL.FTZ R100, R100, R69.reuse ;  /* 0x0000004564647220 */ /* 0x080fe20000410000 */
[-C--:B------:R-:W-:Y:S01]  /*e090*/  FMUL.FTZ R101, R101, R69.reuse ;  /* 0x0000004565657220 */ /* 0x080fe20000410000 */
[-C--:B------:R-:W-:Y:S01]  /*e0a0*/  FMUL.FTZ R102, R102, R68.reuse ;  /* 0x0000004466667220 */ /* 0x080fe20000410000 */
[----:B------:R-:W-:Y:S01]  /*e0b0*/  FMUL.FTZ R103, R103, R68 ;  /* 0x0000004467677220 */ /* 0x000fe20000410000 */
[----:B------:R-:W-:Y:S01]  /*e0c0*/  FMUL.FTZ R84, R84, R69 ;  /* 0x0000004554547220 */ /* 0x000fe20000410000 */
[----:B--2---:R-:W-:Y:S01]  /*e0d0*/  IMAD.WIDE.U32 R16, R4, -0x2daee0ad, RZ ;  /* 0xd2511f5304107825 */ /* 0x004fe200078e00ff */
[----:B------:R-:W-:-:S03]  /*e0e0*/  LOP3.LUT R4, R2, 0xffff, RZ, 0xc0, !PT ;  /* 0x0000ffff02047812 */ /* 0x000fc600078ec0ff */
[-C--:B------:R-:W-:Y:S01]  /*e0f0*/  FMUL.FTZ R85, R85, R69.reuse ;  /* 0x0000004555557220 */ /* 0x080fe20000410000 */
[-C--:B------:R-:W-:Y:S01]  /*e100*/  FMUL.FTZ R86, R86, R68.reuse ;  /* 0x0000004456567220 */ /* 0x080fe20000410000 */
[-C--:B------:R-:W-:Y:S01]  /*e110*/  FMUL.FTZ R87, R87, R68.reuse ;  /* 0x0000004457577220 */ /* 0x080fe20000410000 */
[----:B------:R-:W-:Y:S01]  /*e120*/  SHF.R.U32.HI R4, RZ, 0x8, R4 ;  /* 0x00000008ff047819 */ /* 0x000fe20000011604 */
[----:B------:R2:W-:Y:S01]  /*e130*/  MUFU.EX2 R231, R6 ;  /* 0x0000000600e77308 */ /* 0x0005e20000000800 */
[-C--:B------:R-:W-:Y:S01]  /*e140*/  FMUL.FTZ R112, R112, R69.reuse ;  /* 0x0000004570707220 */ /* 0x080fe20000410000 */
[-C--:B------:R-:W-:Y:S01]  /*e150*/  FMUL.FTZ R113, R113, R69.reuse ;  /* 0x0000004571717220 */ /* 0x080fe20000410000 */
[----:B-1----:R-:W-:Y:S01]  /*e160*/  SHF.R.U32.HI R5, RZ, 0x10, R2 ;  /* 0x00000010ff057819 */ /* 0x002fe20000011602 */
[----:B------:R-:W-:Y:S01]  /*e170*/  FFMA.FTZ R2, R168, UR40, -R14 ;  /* 0x00000028a8027c23 */ /* 0x000fe2000801080e */
[----:B------:R-:W-:Y:S01]  /*e180*/  PRMT R19, R7, 0x5410, R4 ;  /* 0x0000541007137816 */ /* 0x000fe20000000004 */
[--C-:B------:R-:W-:Y:S01]  /*e190*/  FFMA.FTZ R4, R157, UR40, -R14.reuse ;  /* 0x000000289d047c23 */ /* 0x100fe2000801080e */
[----:B------:R-:W-:Y:S01]  /*e1a0*/  LOP3.LUT R5, R5, 0xff, RZ, 0xc0, !PT ;  /* 0x000000ff05057812 */ /* 0x000fe200078ec0ff */
[----:B------:R1:W-:Y:S01]  /*e1b0*/  MUFU.EX2 R230, R2 ;  /* 0x0000000200e67308 */ /* 0x0003e20000000800 */
[C---:B------:R-:W-:Y:S01]  /*e1c0*/  HMMA.16816.F32.BF16 R60, R8.reuse, R28, R96 ;  /* 0x0000001c083c723c */ /* 0x040fe20000041860 */
[-C--:B------:R-:W-:Y:S01]  /*e1d0*/  FMUL.FTZ R114, R114, R68.reuse ;  /* 0x0000004472727220 */ /* 0x080fe20000410000 */
[-C--:B------:R-:W-:Y:S01]  /*e1e0*/  FMUL.FTZ R115, R115, R68.reuse ;  /* 0x0000004473737220 */ /* 0x080fe20000410000 */
[-C--:B------:R-:W-:Y:S01]  /*e1f0*/  FMUL.FTZ R116, R116, R69.reuse ;  /* 0x0000004574747220 */ /* 0x080fe20000410000 */
[-C--:B------:R-:W-:Y:S01]  /*e200*/  FMUL.FTZ R117, R117, R69.reuse ;  /* 0x0000004575757220 */ /* 0x080fe20000410000 */
[-C--:B------:R-:W-:Y:S01]  /*e210*/  FMUL.FTZ R118, R118, R68.reuse ;  /* 0x0000004476767220 */ /* 0x080fe20000410000 */
[----:B------:R-:W-:Y:S01]  /*e220*/  FMUL.FTZ R119, R119, R68 ;  /* 0x0000004477777220 */ /* 0x000fe20000410000 */
[----:B------:R-:W-:Y:S01]  /*e230*/  FMUL.FTZ R128, R128, R69 ;  /* 0x0000004580807220 */ /* 0x000fe20000410000 */
[----:B--2---:R-:W-:Y:S01]  /*e240*/  FFMA.FTZ R6, R159, UR40, -R14 ;  /* 0x000000289f067c23 */ /* 0x004fe2000801080e */
[----:B------:R2:W-:Y:S01]  /*e250*/  MUFU.EX2 R229, R4 ;  /* 0x0000000400e57308 */ /* 0x0005e20000000800 */
[----:B------:R-:W-:Y:S01]  /*e260*/  PRMT R20, R5, 0x5410, R15 ;  /* 0x0000541005147816 */ /* 0x000fe2000000000f */
[----:B------:R-:W-:Y:S01]  /*e270*/  HMMA.16816.F32.BF16 R56, R8, R30, R100 ;  /* 0x0000001e0838723c */ /* 0x000fe20000041864 */
[----:B------:R-:W4:Y:S01]  /*e280*/  LDSM.16.MT88.4 R28, [R185+0x6800] ;  /* 0x00680000b91c783b */ /* 0x000f220000004200 */
[----:B-1----:R-:W-:-:S04]  /*e290*/  LOP3.LUT R2, R3, UR6, R46, 0x96, !PT ;  /* 0x0000000603027c12 */ /* 0x002fc8000f8e962e */
[----:B------:R3:W1:Y:S01]  /*e2a0*/  MUFU.EX2 R228, R6 ;  /* 0x0000000600e47308 */ /* 0x0006620000000800 */
[-C--:B------:R-:W-:Y:S01]  /*e2b0*/  FMUL.FTZ R129, R129, R69.reuse ;  /* 0x0000004581817220 */ /* 0x080fe20000410000 */
[-C--:B------:R-:W-:Y:S01]  /*e2c0*/  FMUL.FTZ R130, R130, R68.reuse ;  /* 0x0000004482827220 */ /* 0x080fe20000410000 */
[--C-:B------:R-:W-:Y:S01]  /*e2d0*/  SHF.R.U32.HI R5, RZ, 0x10, R2.reuse ;  /* 0x00000010ff057819 */ /* 0x100fe20000011602 */
[-C--:B------:R-:W-:Y:S01]  /*e2e0*/  FMUL.FTZ R131, R131, R68.reuse ;  /* 0x0000004483837220 */ /* 0x080fe20000410000 */
[----:B------:R-:W-:Y:S01]  /*e2f0*/  LOP3.LUT R15, R2, 0xff, RZ, 0xc0, !PT ;  /* 0x000000ff020f7812 */ /* 0x000fe200078ec0ff */
[-C--:B------:R-:W-:Y:S01]  /*e300*/  FMUL.FTZ R140, R140, R69.reuse ;  /* 0x000000458c8c7220 */ /* 0x080fe20000410000 */
[----:B------:R-:W-:Y:S01]  /*e310*/  FMUL.FTZ R141, R141, R69 ;  /* 0x000000458d8d7220 */ /* 0x000fe20000410000 */
[-C--:B------:R-:W-:Y:S01]  /*e320*/  FMUL.FTZ R142, R142, R68.reuse ;  /* 0x000000448e8e7220 */ /* 0x080fe20000410000 */
[----:B--2---:R-:W-:Y:S01]  /*e330*/  LOP3.LUT R4, R2, 0xffff, RZ, 0xc0, !PT ;  /* 0x0000ffff02047812 */ /* 0x004fe200078ec0ff */
[----:B------:R-:W-:Y:S01]  /*e340*/  FMUL.FTZ R143, R143, R68 ;  /* 0x000000448f8f7220 */ /* 0x000fe20000410000 */
[----:B------:R-:W-:Y:S01]  /*e350*/  SHF.R.U32.HI R18, RZ, 0x18, R2 ;  /* 0x00000018ff127819 */ /* 0x000fe20000011602 */
[----:B------:R-:W-:Y:S01]  /*e360*/  HMMA.16816.F32.BF16 R64, R8, R26, R84 ;  /* 0x0000001a0840723c */ /* 0x000fe20000041854 */
[----:B------:R-:W-:Y:S01]  /*e370*/  SHF.R.U32.HI R4, RZ, 0x8, R4 ;  /* 0x00000008ff047819 */ /* 0x000fe20000011604 */
[----:B------:R-:W2:Y:S01]  /*e380*/  LDSM.16.MT88.4 R24, [R188+0x6800] ;  /* 0x00680000bc18783b */ /* 0x000ea20000004200 */
[----:B------:R-:W-:-:S02]  /*e390*/  LOP3.LUT R7, R5, 0xff, RZ, 0xc0, !PT ;  /* 0x000000ff05077812 */ /* 0x000fc400078ec0ff */
[--C-:B------:R-:W-:Y:S01]  /*e3a0*/  HSET2.LE.AND R2, R19, R227.reuse, PT ;  /* 0x000000e313027233 */ /* 0x100fe20003803000 */
[----:B------:R-:W5:Y:S01]  /*e3b0*/  LDSM.16.MT88.4 R44, [R186+0x6800] ;  /* 0x00680000ba2c783b */ /* 0x000f620000004200 */
[----:B---3--:R-:W-:Y:S02]  /*e3c0*/  F2FP.BF16.F32.PACK_AB R6, R232, R233 ;  /* 0x000000e9e806723e */ /* 0x008fe400000010ff */
[----:B------:R-:W-:Y:S01]  /*e3d0*/  PRMT R5, R15, 0x5410, R4 ;  /* 0x000054100f057816 */ /* 0x000fe20000000004 */
[--C-:B------:R-:W-:Y:S01]  /*e3e0*/  FFMA.FTZ R4, R164, UR40, -R13.reuse ;  /* 0x00000028a4047c23 */ /* 0x100fe2000801080d */
[----:B------:R-:W-:Y:S01]  /*e3f0*/  PRMT R15, R7, 0x5410, R18 ;  /* 0x00005410070f7816 */ /* 0x000fe20000000012 */
[----:B------:R-:W3:Y:S01]  /*e400*/  LDSM.16.MT88.4 R32, [R187+0x6800] ;  /* 0x00680000bb20783b */ /* 0x000ee20000004200 */
[----:B------:R-:W-:Y:S01]  /*e410*/  LOP3.LUT R6, R2, R6, RZ, 0xc0, !PT ;  /* 0x0000000602067212 */ /* 0x000fe200078ec0ff */
[----:B------:R1:W-:Y:S01]  /*e420*/  MUFU.EX2 R168, R4 ;  /* 0x0000000400a87308 */ /* 0x0003e20000000800 */
[--C-:B------:R-:W-:Y:S01]  /*e430*/  HSET2.LE.AND R7, R20, R227.reuse, PT ;  /* 0x000000e314077233 */ /* 0x100fe20003803000 */
[----:B------:R-:W-:Y:S01]  /*e440*/  FFMA.FTZ R2, R158, UR40, -R13 ;  /* 0x000000289e027c23 */ /* 0x000fe2000801080d */
[----:B------:R-:W-:-:S02]  /*e450*/  HSET2.LE.AND R5, R5, R227, PT ;  /* 0x000000e305057233 */ /* 0x000fc40003803000 */
[----:B------:R-:W-:Y:S02]  /*e460*/  HSET2.LE.AND R18, R15, R227, PT ;  /* 0x000000e30f127233 */ /* 0x000fe40003803000 */
[----:B------:R-:W-:Y:S01]  /*e470*/  F2FP.BF16.F32.PACK_AB R15, R234, R235 ;  /* 0x000000ebea0f723e */ /* 0x000fe200000010ff */
[----:B------:R4:W-:Y:S01]  /*e480*/  MUFU.EX2 R164, R2 ;  /* 0x0000000200a47308 */ /* 0x0009e20000000800 */
[----:B------:R-:W-:Y:S01]  /*e490*/  IMAD.MOV.U32 R125, RZ, RZ, R77 ;  /* 0x000000ffff7d7224 */ /* 0x000fe200078e004d */
[----:B-1----:R-:W-:Y:S01]  /*e4a0*/  F2FP.BF16.F32.PACK_AB R4, R228, R229 ;  /* 0x000000e5e404723e */ /* 0x002fe200000010ff */
[----:B------:R-:W-:-:S03]  /*e4b0*/  IMAD.MOV.U32 R82, RZ, RZ, R78 ;  /* 0x000000ffff527224 */ /* 0x000fc600078e004e */
[----:B------:R-:W-:Y:S02]  /*e4c0*/  LOP3.LUT R7, R7, R4, RZ, 0xc0, !PT ;  /* 0x0000000407077212 */ /* 0x000fe400078ec0ff */
[----:B------:R-:W-:Y:S02]  /*e4d0*/  LOP3.LUT R4, R5, R15, RZ, 0xc0, !PT ;  /* 0x0000000f05047212 */ /* 0x000fe400078ec0ff */
[----:B----4-:R-:W-:Y:S01]  /*e4e0*/  F2FP.BF16.F32.PACK_AB R2, R230, R231 ;  /* 0x000000e7e602723e */ /* 0x010fe200000010ff */
[----:B------:R-:W-:Y:S01]  /*e4f0*/  FFMA.FTZ R15, R173, UR40, -R0 ;  /* 0x00000028ad0f7c23 */ /* 0x000fe20008010800 */
[----:B------:R-:W-:Y:S01]  /*e500*/  IMAD.MOV.U32 R173, RZ, RZ, R76 ;  /* 0x000000ffffad7224 */ /* 0x000fe200078e004c */
[----:B------:R-:W-:Y:S01]  /*e510*/  HMMA.16816.F32.BF16 R112, R8, R40, R112 ;  /* 0x000000280870723c */ /* 0x000fe20000041870 */
[----:B------:R-:W-:Y:S01]  /*e520*/  IMAD.MOV.U32 R126, RZ, RZ, R79 ;  /* 0x000000ffff7e7224 */ /* 0x000fe200078e004f */
[----:B------:R-:W-:Y:S02]  /*e530*/  LOP3.LUT R5, R18, R2, RZ, 0xc0, !PT ;  /* 0x0000000212057212 */ /* 0x000fe400078ec0ff */
[----:B------:R-:W-:-:S02]  /*e540*/  LOP3.LUT R2, R16, 0xffff, RZ, 0xc0, !PT ;  /* 0x0000ffff10027812 */ /* 0x000fc400078ec0ff */
[C---:B------:R-:W-:Y:S01]  /*e550*/  HMMA.16816.F32.BF16 R116, R8.reuse, R42, R116 ;  /* 0x0000002a0874723c */ /* 0x040fe20000041874 */
[----:B------:R1:W-:Y:S05]  /*e560*/  MUFU.EX2 R159, R15 ;  /* 0x0000000f009f7308 */ /* 0x0003ea0000000800 */
[C---:B------:R-:W-:Y:S06]  /*e570*/  HMMA.16816.F32.BF16 R128, R8.reuse, R48, R128 ;  /* 0x000000300880723c */ /* 0x040fec0000041880 */
[----:B------:R-:W-:Y:S01]  /*e580*/  HMMA.16816.F32.BF16 R76, R8, R50, R140 ;  /* 0x00000032084c723c */ /* 0x000fe2000004188c */
[----:B------:R-:W-:-:S06]  /*e590*/  LOP3.LUT R3, R17, UR6, R54, 0x96, !PT ;  /* 0x0000000611037c12 */ /* 0x000fcc000f8e9636 */
[----:B------:R-:W-:Y:S01]  /*e5a0*/  FFMA.FTZ R9, R169, UR40, -R0 ;  /* 0x00000028a9097c23 */ /* 0x000fe20008010800 */
[----:B------:R-:W-:Y:S02]  /*e5b0*/  LOP3.LUT R10, R16, 0xff, RZ, 0xc0, !PT ;  /* 0x000000ff100a7812 */ /* 0x000fe400078ec0ff */
[----:B------:R-:W-:Y:S01]  /*e5c0*/  SHF.R.U32.HI R8, RZ, 0x8, R2 ;  /* 0x00000008ff087819 */ /* 0x000fe20000011602 */
[----:B------:R4:W2:Y:S01]  /*e5d0*/  MUFU.EX2 R158, R9 ;  /* 0x00000009009e7308 */ /* 0x0008a20000000800 */
[----:B------:R-:W-:Y:S02]  /*e5e0*/  SHF.R.U32.HI R2, RZ, 0x10, R16 ;  /* 0x00000010ff027819 */ /* 0x000fe40000011610 */
[----:B------:R-:W-:Y:S02]  /*e5f0*/  PRMT R17, R10, 0x5410, R8 ;  /* 0x000054100a117816 */ /* 0x000fe40000000008 */
[----:B------:R-:W-:Y:S02]  /*e600*/  LOP3.LUT R8, R2, 0xff, RZ, 0xc0, !PT ;  /* 0x000000ff02087812 */ /* 0x000fe400078ec0ff */
[----:B------:R-:W-:-:S02]  /*e610*/  LOP3.LUT R2, R3, 0xffff, RZ, 0xc0, !PT ;  /* 0x0000ffff03027812 */ /* 0x000fc400078ec0ff */
[----:B-1----:R-:W-:Y:S01]  /*e620*/  SHF.R.U32.HI R15, RZ, 0x18, R16 ;  /* 0x00000018ff0f7819 */ /* 0x002fe20000011610 */
[--C-:B------:R-:W-:Y:S01]  /*e630*/  FFMA.FTZ R10, R216, UR40, -R0.reuse ;  /* 0x00000028d80a7c23 */ /* 0x100fe20008010800 */
[----:B------:R-:W-:Y:S02]  /*e640*/  LOP3.LUT R11, R3, 0xff, RZ, 0xc0, !PT ;  /* 0x000000ff030b7812 */ /* 0x000fe400078ec0ff */
[----:B------:R-:W-:Y:S01]  /*e650*/  PRMT R15, R8, 0x5410, R15 ;  /* 0x00005410080f7816 */ /* 0x000fe2000000000f */
[----:B------:R-:W-:Y:S01]  /*e660*/  FFMA.FTZ R8, R181, UR40, -R0 ;  /* 0x00000028b5087c23 */ /* 0x000fe20008010800 */
[----:B----4-:R-:W-:Y:S02]  /*e670*/  SHF.R.U32.HI R9, RZ, 0x8, R2 ;  /* 0x00000008ff097819 */ /* 0x010fe40000011602 */
[----:B------:R-:W-:Y:S01]  /*e680*/  SHF.R.U32.HI R2, RZ, 0x10, R3 ;  /* 0x00000010ff027819 */ /* 0x000fe20000011603 */
[----:B------:R-:W-:Y:S01]  /*e690*/  IMAD.MOV.U32 R169, RZ, RZ, R109 ;  /* 0x000000ffffa97224 */ /* 0x000fe200078e006d */
[----:B------:R1:W-:Y:S01]  /*e6a0*/  MUFU.EX2 R157, R10 ;  /* 0x0000000a009d7308 */ /* 0x0003e20000000800 */
[----:B------:R-:W-:Y:S01]  /*e6b0*/  IMAD.MOV.U32 R127, RZ, RZ, R110 ;  /* 0x000000ffff7f7224 */ /* 0x000fe200078e006e */
[----:B------:R-:W-:Y:S01]  /*e6c0*/  PRMT R18, R11, 0x5410, R9 ;  /* 0x000054100b127816 */ /* 0x000fe20000000009 */
[----:B------:R-:W-:Y:S01]  /*e6d0*/  IMAD.MOV.U32 R83, RZ, RZ, R111 ;  /* 0x000000ffff537224 */ /* 0x000fe200078e006f */
[----:B------:R-:W-:Y:S01]  /*e6e0*/  SHF.R.U32.HI R16, RZ, 0x18, R3 ;  /* 0x00000018ff107819 */ /* 0x000fe20000011603 */
[----:B------:R-:W-:Y:S01]  /*e6f0*/  HMMA.16816.F32.BF16 R108, R4, R28, R152 ;  /* 0x0000001c046c723c */ /* 0x000fe20000041898 */
[----:B------:R-:W-:-:S02]  /*e700*/  HSET2.LE.AND R11, R15, R227, PT ;  /* 0x000000e30f0b7233 */ /* 0x000fc40003803000 */
[----:B------:R2:W4:Y:S01]  /*e710*/  MUFU.EX2 R155, R8 ;  /* 0x00000008009b7308 */ /* 0x0005220000000800 */
[----:B------:R-:W-:Y:S02]  /*e720*/  F2FP.BF16.F32.PACK_AB R3, R236, R237 ;  /* 0x000000edec03723e */ /* 0x000fe400000010ff */
[----:B-1----:R-:W-:Y:S02]  /*e730*/  LOP3.LUT R10, R2, 0xff, RZ, 0xc0, !PT ;  /* 0x000000ff020a7812 */ /* 0x002fe400078ec0ff */
[----:B------:R-:W-:Y:S02]  /*e740*/  HSET2.LE.AND R2, R17, R227, PT ;  /* 0x000000e311027233 */ /* 0x000fe40003803000 */
[----:B------:R-:W-:Y:S02]  /*e750*/  PRMT R15, R10, 0x5410, R16 ;  /* 0x000054100a0f7816 */ /* 0x000fe40000000010 */
[----:B--2---:R-:W-:Y:S02]  /*e760*/  F2FP.BF16.F32.PACK_AB R8, R158, R159 ;  /* 0x0000009f9e08723e */ /* 0x004fe400000010ff */
[----:B------:R-:W-:-:S02]  /*e770*/  LOP3.LUT R10, R2, R3, RZ, 0xc0, !PT ;  /* 0x00000003020a7212 */ /* 0x000fc400078ec0ff */
[----:B------:R-:W-:Y:S01]  /*e780*/  LOP3.LUT R11, R11, R8, RZ, 0xc0, !PT ;  /* 0x000000080b0b7212 */ /* 0x000fe200078ec0ff */
[----:B------:R-:W-:Y:S01]  /*e790*/  FFMA.FTZ R8, R167, UR40, -R12 ;  /* 0x00000028a7087c23 */ /* 0x000fe2000801080c */
[----:B------:R-:W-:Y:S02]  /*e7a0*/  HSET2.LE.AND R2, R18, R227, PT ;  /* 0x000000e312027233 */ /* 0x000fe40003803000 */
[----:B------:R-:W-:Y:S01]  /*e7b0*/  F2FP.BF16.F32.PACK_AB R3, R238, R239 ;  /* 0x000000efee03723e */ /* 0x000fe200000010ff */
[----:B------:R1:W-:Y:S01]  /*e7c0*/  MUFU.EX2 R154, R8 ;  /* 0x00000008009a7308 */ /* 0x0003e20000000800 */
[----:B------:R-:W-:Y:S01]  /*e7d0*/  FFMA.FTZ R9, R156, UR40, -R13 ;  /* 0x000000289c097c23 */ /* 0x000fe2000801080d */
[----:B------:R-:W-:Y:S01]  /*e7e0*/  IMAD.WIDE.U32 R16, R39, -0x326172a9, RZ ;  /* 0xcd9e8d5727107825 */ /* 0x000fe200078e00ff */
[----:B------:R-:W-:Y:S03]  /*e7f0*/  HMMA.16816.F32.BF16 R96, R4, R24, R92 ;  /* 0x000000180460723c */ /* 0x000fe6000004185c */
[----:B------:R-:W-:-:S02]  /*e800*/  IMAD.MOV.U32 R216, RZ, RZ, R81 ;  /* 0x000000ffffd87224 */ /* 0x000fc400078e0051 */
[----:B------:R-:W-:Y:S01]  /*e810*/  IMAD.MOV.U32 R181, RZ, RZ, R82 ;  /* 0x000000ffffb57224 */ /* 0x000fe200078e0052 */
[----:B------:R-:W-:Y:S01]  /*e820*/  HMMA.16816.F32.BF16 R100, R4, R30, R148 ;  /* 0x0000001e0464723c */ /* 0x000fe20000041894 */
[----:B------:R-:W-:Y:S01]  /*e830*/  IMAD.MOV.U32 R167, RZ, RZ, R83 ;  /* 0x000000ffffa77224 */ /* 0x000fe200078e0053 */
[----:B------:R2:W-:Y:S01]  /*e840*/  MUFU.EX2 R156, R9 ;  /* 0x00000009009c7308 */ /* 0x0005e20000000800 */
[----:B------:R-:W-:Y:S01]  /*e850*/  IMAD.WIDE.U32 R40, R37, -0x326172a9, RZ ;  /* 0xcd9e8d5725287825 */ /* 0x000fe200078e00ff */
[----:B-1----:R-:W-:-:S03]  /*e860*/  LOP3.LUT R8, R2, R3, RZ, 0xc0, !PT ;  /* 0x0000000302087212 */ /* 0x002fc600078ec0ff */
[----:B------:R-:W-:Y:S01]  /*e870*/  FFMA.FTZ R2, R162, UR40, -R12 ;  /* 0x00000028a2027c23 */ /* 0x000fe2000801080c */
[C---:B------:R-:W-:Y:S01]  /*e880*/  HMMA.16816.F32.BF16 R92, R4.reuse, R26, R144 ;  /* 0x0000001a045c723c */ /* 0x040fe20000041890 */
[----:B------:R-:W-:Y:S02]  /*e890*/  IMAD.WIDE.U32 R42, R23, -0x2daee0ad, RZ ;  /* 0xd2511f53172a7825 */ /* 0x000fe400078e00ff */
[----:B------:R1:W-:Y:S03]  /*e8a0*/  MUFU.EX2 R153, R2 ;  /* 0x0000000200997308 */ /* 0x0003e60000000800 */
[----:B-----5:R-:W-:Y:S01]  /*e8b0*/  HMMA.16816.F32.BF16 R104, R4, R44, R104 ;  /* 0x0000002c0468723c */ /* 0x020fe20000041868 */
[----:B--2---:R-:W-:-:S05]  /*e8c0*/  HSET2.LE.AND R9, R15, R227, PT ;  /* 0x000000e30f097233 */ /* 0x004fca0003803000 */
[----:B------:R-:W-:Y:S01]  /*e8d0*/  HMMA.16816.F32.BF16 R84, R4, R46, R120 ;  /* 0x0000002e0454723c */ /* 0x000fe20000041878 */
[----:B----4-:R-:W-:-:S05]  /*e8e0*/  F2FP.BF16.F32.PACK_AB R15, R155, R157 ;  /* 0x0000009d9b0f723e */ /* 0x010fca00000010ff */
[----:B---3--:R-:W-:Y:S01]  /*e8f0*/  HMMA.16816.F32.BF16 R88, R4, R32, R88 ;  /* 0x000000200458723c */ /* 0x008fe20000041858 */
[----:B-1----:R-:W-:-:S05]  /*e900*/  IMAD.WIDE.U32 R2, R21, -0x2daee0ad, RZ ;  /* 0xd2511f5315027825 */ /* 0x002fca00078e00ff */
[----:B------:R-:W-:Y:S01]  /*e910*/  HMMA.16816.F32.BF16 R80, R4, R34, R132 ;  /* 0x000000220450723c */ /* 0x000fe20000041884 */
[----:B------:R-:W-:Y:S01]  /*e920*/  LOP3.LUT R2, R43, UR18, R2, 0x96, !PT ;  /* 0x000000122b027c12 */ /* 0x000fe2000f8e9602 */
[----:B------:R-:W-:-:S05]  /*e930*/  FFMA.FTZ R19, R139, UR40, -R13 ;  /* 0x000000288b137c23 */ /* 0x000fca000801080d */
[----:B------:R-:W-:Y:S01]  /*e940*/  LOP3.LUT R5, R17, UR28, R38, 0x96, !PT ;  /* 0x0000001c11057c12 */ /* 0x000fe2000f8e9626 */
[----:B------:R-:W-:Y:S01]  /*e950*/  FFMA.FTZ R4, R161, UR40, -R12 ;  /* 0x00000028a1047c23 */ /* 0x000fe2000801080c */
[----:B------:R-:W-:Y:S02]  /*e960*/  LOP3.LUT R7, R41, UR24, R16, 0x96, !PT ;  /* 0x0000001829077c12 */ /* 0x000fe4000f8e9610 */
[----:B------:R-:W-:Y:S01]  /*e970*/  LOP3.LUT R9, R9, R15, RZ, 0xc0, !PT ;  /* 0x0000000f09097212 */ /* 0x000fe200078ec0ff */
[----:B------:R1:W-:Y:S01]  /*e980*/  MUFU.EX2 R152, R4 ;  /* 0x0000000400987308 */ /* 0x0003e20000000800 */
[----:B------:R-:W-:Y:S01]  /*e990*/  LOP3.LUT R15, R3, UR22, R22, 0x96, !PT ;  /* 0x00000016030f7c12 */ /* 0x000fe2000f8e9616 */
[----:B------:R-:W-:-:S04]  /*e9a0*/  IMAD.WIDE.U32 R38, R7, -0x2daee0ad, RZ ;  /* 0xd2511f5307267825 */ /* 0x000fc800078e00ff */
[----:B------:R-:W-:Y:S01]  /*e9b0*/  FFMA.FTZ R6, R160, UR40, -R12 ;  /* 0x00000028a0067c23 */ /* 0x000fe2000801080c */
[----:B------:R-:W-:Y:S01]  /*e9c0*/  LDSM.16.MT88.4 R20, [R186+0x7000] ;  /* 0x00700000ba14783b */ /* 0x000fe20000004200 */
[----:B------:R-:W-:Y:S01]  /*e9d0*/  IMAD.WIDE.U32 R2, R2, -0x326172a9, RZ ;  /* 0xcd9e8d5702027825 */ /* 0x000fe200078e00ff */
[----:B------:R2:W-:Y:S03]  /*e9e0*/  MUFU.EX2 R172, R19 ;  /* 0x0000001300ac7308 */ /* 0x0005e60000000800 */
[----:B-1----:R-:W-:-:S05]  /*e9f0*/  IMAD.WIDE.U32 R4, R5, -0x2daee0ad, RZ ;  /* 0xd2511f5305047825 */ /* 0x002fca00078e00ff */
[----:B------:R1:W3:Y:S01]  /*ea00*/  MUFU.EX2 R151, R6 ;  /* 0x0000000600977308 */ /* 0x0002e20000000800 */
[----:B------:R-:W-:Y:S02]  /*ea10*/  LOP3.LUT R39, R39, UR18, R4, 0x96, !PT ;  /* 0x0000001227277c12 */ /* 0x000fe4000f8e9604 */
[----:B--2---:R-:W-:Y:S01]  /*ea20*/  LOP3.LUT R19, R5, UR22, R36, 0x96, !PT ;  /* 0x0000001605137c12 */ /* 0x004fe2000f8e9624 */
[----:B------:R-:W-:-:S04]  /*ea30*/  IMAD.WIDE.U32 R36, R15, -0x326172a9, RZ ;  /* 0xcd9e8d570f247825 */ /* 0x000fc800078e00ff */
[----:B------:R-:W-:Y:S01]  /*ea40*/  FFMA.FTZ R5, R177, UR40, -R14 ;  /* 0x00000028b1057c23 */ /* 0x000fe2000801080e */
[----:B------:R-:W-:-:S03]  /*ea50*/  LOP3.LUT R4, R2, 0xffff, RZ, 0xc0, !PT ;  /* 0x0000ffff02047812 */ /* 0x000fc600078ec0ff */
[----:B------:R2:W-:Y:S01]  /*ea60*/  MUFU.EX2 R150, R5 ;  /* 0x0000000500967308 */ /* 0x0005e20000000800 */
[----:B------:R-:W-:Y:S02]  /*ea70*/  LOP3.LUT R3, R3, UR4, R36, 0x96, !PT ;  /* 0x0000000403037c12 */ /* 0x000fe4000f8e9624 */
[----:B------:R-:W-:Y:S02]  /*ea80*/  SHF.R.U32.HI R4, RZ, 0x8, R4 ;  /* 0x00000008ff047819 */ /* 0x000fe40000011604 */
[----:B-1----:R-:W-:Y:S02]  /*ea90*/  LOP3.LUT R6, R2, 0xff, RZ, 0xc0, !PT ;  /* 0x000000ff02067812 */ /* 0x002fe400078ec0ff */
[--C-:B------:R-:W-:Y:S02]  /*eaa0*/  SHF.R.U32.HI R16, RZ, 0x10, R2.reuse ;  /* 0x00000010ff107819 */ /* 0x100fe40000011602 */
[----:B------:R-:W-:Y:S02]  /*eab0*/  SHF.R.U32.HI R18, RZ, 0x18, R2 ;  /* 0x00000018ff127819 */ /* 0x000fe40000011602 */
[----:B------:R-:W-:Y:S01]  /*eac0*/  LOP3.LUT R2, R3, 0xffff, RZ, 0xc0, !PT ;  /* 0x0000ffff03027812 */ /* 0x000fe200078ec0ff */
[----:B--2---:R-:W-:Y:S01]  /*ead0*/  FFMA.FTZ R5, R171, UR40, -R14 ;  /* 0x00000028ab057c23 */ /* 0x004fe2000801080e */
[----:B------:R-:W-:-:S03]  /*eae0*/  PRMT R17, R6, 0x5410, R4 ;  /* 0x0000541006117816 */ /* 0x000fc60000000004 */
[----:B------:R1:W2:Y:S01]  /*eaf0*/  MUFU.EX2 R149, R5 ;  /* 0x0000000500957308 */ /* 0x0002a20000000800 */
[----:B------:R-:W-:Y:S01]  /*eb00*/  LOP3.LUT R15, R3, 0xff, RZ, 0xc0, !PT ;  /* 0x000000ff030f7812 */ /* 0x000fe200078ec0ff */
[----:B------:R-:W-:Y:S01]  /*eb10*/  FFMA.FTZ R4, R170, UR40, -R14 ;  /* 0x00000028aa047c23 */ /* 0x000fe2000801080e */
[----:B------:R-:W-:Y:S02]  /*eb20*/  SHF.R.U32.HI R7, RZ, 0x18, R3 ;  /* 0x00000018ff077819 */ /* 0x000fe40000011603 */
[----:B------:R-:W-:-:S03]  /*eb30*/  LOP3.LUT R6, R16, 0xff, RZ, 0xc0, !PT ;  /* 0x000000ff10067812 */ /* 0x000fc600078ec0ff */
[----:B------:R4:W-:Y:S01]  /*eb40*/  MUFU.EX2 R148, R4 ;  /* 0x0000000400947308 */ /* 0x0009e20000000800 */
[----:B-1----:R-:W-:Y:S02]  /*eb50*/  SHF.R.U32.HI R5, RZ, 0x10, R3 ;  /* 0x00000010ff057819 */ /* 0x002fe40000011603 */
[----:B------:R-:W-:Y:S02]  /*eb60*/  SHF.R.U32.HI R3, RZ, 0x8, R2 ;  /* 0x00000008ff037819 */ /* 0x000fe40000011602 */
[----:B------:R-:W-:Y:S01]  /*eb70*/  LOP3.LUT R2, R5, 0xff, RZ, 0xc0, !PT ;  /* 0x000000ff05027812 */ /* 0x000fe200078ec0ff */
[----:B------:R-:W-:Y:S01]  /*eb80*/  FFMA.FTZ R5, R163, UR40, -R14 ;  /* 0x00000028a3057c23 */ /* 0x000fe2000801080e */
[----:B----4-:R-:W-:Y:S02]  /*eb90*/  PRMT R4, R15, 0x5410, R3 ;  /* 0x000054100f047816 */ /* 0x010fe40000000003 */
[----:B------:R-:W-:Y:S01]  /*eba0*/  PRMT R3, R2, 0x5410, R7 ;  /* 0x0000541002037816 */ /* 0x000fe20000000007 */
[----:B------:R1:W4:Y:S01]  /*ebb0*/  MUFU.EX2 R147, R5 ;  /* 0x0000000500937308 */ /* 0x0003220000000800 */
[----:B------:R-:W-:Y:S01]  /*ebc0*/  PRMT R18, R6, 0x5410, R18 ;  /* 0x0000541006127816 */ /* 0x000fe20000000012 */
[----:B------:R-:W-:Y:S01]  /*ebd0*/  FFMA.FTZ R6, R165, UR40, -R13 ;  /* 0x00000028a5067c23 */ /* 0x000fe2000801080d */
[----:B------:R-:W-:-:S02]  /*ebe0*/  HSET2.LE.AND R2, R4, R227, PT ;  /* 0x000000e304027233 */ /* 0x000fc40003803000 */
[----:B------:R-:W-:-:S03]  /*ebf0*/  HSET2.LE.AND R7, R17, R227, PT ;  /* 0x000000e311077233 */ /* 0x000fc60003803000 */
[----:B------:R2:W-:Y:S01]  /*ec00*/  MUFU.EX2 R146, R6 ;  /* 0x0000000600927308 */ /* 0x0005e20000000800 */
[----:B---3--:R-:W-:Y:S02]  /*ec10*/  F2FP.BF16.F32.PACK_AB R15, R151, R152 ;  /* 0x00000098970f723e */ /* 0x008fe400000010ff */
[----:B-1----:R-:W-:Y:S02]  /*ec20*/  HSET2.LE.AND R5, R3, R227, PT ;  /* 0x000000e303057233 */ /* 0x002fe40003803000 */
[----:B------:R-:W-:-:S04]  /*ec30*/  F2FP.BF16.F32.PACK_AB R3, R153, R154 ;  /* 0x0000009a9903723e */ /* 0x000fc800000010ff */
[----:B------:R-:W-:Y:S02]  /*ec40*/  LOP3.LUT R4, R2, R3, RZ, 0xc0, !PT ;  /* 0x0000000302047212 */ /* 0x000fe400078ec0ff */
[----:B--2---:R-:W-:Y:S01]  /*ec50*/  F2FP.BF16.F32.PACK_AB R6, R149, R150 ;  /* 0x000000969506723e */ /* 0x004fe200000010ff */
[----:B------:R-:W-:Y:S01]  /*ec60*/  FFMA.FTZ R2, R166, UR40, -R13 ;  /* 0x00000028a6027c23 */ /* 0x000fe2000801080d */
[C---:B------:R-:W-:Y:S02]  /*ec70*/  HMMA.16816.F32.BF16 R72, R8.reuse, R28, R72 ;  /* 0x0000001c0848723c */ /* 0x040fe40000041848 */
[----:B------:R-:W-:Y:S01]  /*ec80*/  LOP3.LUT R5, R5, R6, RZ, 0xc0, !PT ;  /* 0x0000000605057212 */ /* 0x000fe200078ec0ff */
[----:B------:R1:W-:Y:S01]  /*ec90*/  MUFU.EX2 R145, R2 ;  /* 0x0000000200917308 */ /* 0x0003e20000000800 */
[----:B------:R-:W-:Y:S02]  /*eca0*/  LOP3.LUT R6, R7, R15, RZ, 0xc0, !PT ;  /* 0x0000000f07067212 */ /* 0x000fe400078ec0ff */
[----:B------:R-:W-:Y:S01]  /*ecb0*/  HMMA.16816.F32.BF16 R64, R8, R30, R64 ;  /* 0x0000001e0840723c */ /* 0x000fe20000041840 */
[----:B------:R-:W-:Y:S01]  /*ecc0*/  HSET2.LE.AND R7, R18, R227, PT ;  /* 0x000000e312077233 */ /* 0x000fe20003803000 */
[----:B------:R-:W2:Y:S01]  /*ecd0*/  LDSM.16.MT88.4 R28, [R185+0x7000] ;  /* 0x00700000b91c783b */ /* 0x000ea20000004200 */
[----:B------:R-:W-:-:S03]  /*ece0*/  IMAD.WIDE.U32 R18, R19, -0x326172a9, RZ ;  /* 0xcd9e8d5713127825 */ /* 0x000fc600078e00ff */
[C---:B------:R-:W-:Y:S06]  /*ecf0*/  HMMA.16816.F32.BF16 R60, R8.reuse, R24, R60 ;  /* 0x00000018083c723c */ /* 0x040fec000004183c */
[----:B------:R-:W-:Y:S01]  /*ed00*/  HMMA.16816.F32.BF16 R56, R8, R26, R56 ;  /* 0x0000001a0838723c */ /* 0x000fe20000041838 */
[----:B------:R-:W3:Y:S01]  /*ed10*/  LDSM.16.MT88.4 R24, [R188+0x7000] ;  /* 0x00700000bc18783b */ /* 0x000ee20000004200 */
[----:B-1----:R-:W-:-:S04]  /*ed20*/  IMAD.WIDE.U32 R2, R39, -0x326172a9, RZ ;  /* 0xcd9e8d5727027825 */ /* 0x002fc800078e00ff */
[C---:B------:R-:W-:Y:S06]  /*ed30*/  HMMA.16816.F32.BF16 R52, R8.reuse, R44, R112 ;  /* 0x0000002c0834723c */ /* 0x040fec0000041870 */
[----:B------:R-:W-:Y:S01]  /*ed40*/  HMMA.16816.F32.BF16 R48, R8, R46, R116 ;  /* 0x0000002e0830723c */ /* 0x000fe20000041874 */
[----:B----4-:R-:W-:-:S05]  /*ed50*/  F2FP.BF16.F32.PACK_AB R15, R147, R148 ;  /* 0x00000094930f723e */ /* 0x010fca00000010ff */
[----:B------:R-:W-:Y:S01]  /*ed60*/  HMMA.16816.F32.BF16 R76, R8, R34, R76 ;  /* 0x00000022084c723c */ /* 0x000fe2000004184c */
[----:B------:R-:W-:-:S05]  /*ed70*/  FFMA.FTZ R16, R223, UR40, -R0 ;  /* 0x00000028df107c23 */ /* 0x000fca0008010800 */
[----:B------:R-:W-:Y:S01]  /*ed80*/  HMMA.16816.F32.BF16 R44, R8, R32, R128 ;  /* 0x00000020082c723c */ /* 0x000fe20000041880 */
[----:B------:R-:W1:Y:S01]  /*ed90*/  LDSM.16.MT88.4 R32, [R187+0x7000] ;  /* 0x00700000bb20783b */ /* 0x000e620000004200 */
[----:B------:R-:W-:Y:S01]  /*eda0*/  LOP3.LUT R7, R7, R15, RZ, 0xc0, !PT ;  /* 0x0000000f07077212 */ /* 0x000fe200078ec0ff */
[----:B------:R-:W-:Y:S02]  /*edb0*/  IMAD.MOV.U32 R162, RZ, RZ, R124 ;  /* 0x000000ffffa27224 */ /* 0x000fe400078e007c */
[----:B------:R-:W-:Y:S02]  /*edc0*/  IMAD.MOV.U32 R161, RZ, RZ, R125 ;  /* 0x000000ffffa17224 */ /* 0x000fe400078e007d */
[----:B------:R-:W-:Y:S01]  /*edd0*/  IMAD.MOV.U32 R160, RZ, RZ, R126 ;  /* 0x000000ffffa07224 */ /* 0x000fe200078e007e */
[----:B------:R-:W-:Y:S01]  /*ede0*/  LOP3.LUT R8, R3, UR4, R18, 0x96, !PT ;  /* 0x0000000403087c12 */ /* 0x000fe2000f8e9612 */
[----:B------:R-:W-:Y:S01]  /*edf0*/  IMAD.MOV.U32 R177, RZ, RZ, R127 ;  /* 0x000000ffffb17224 */ /* 0x000fe200078e007f */
[----:B------:R-:W-:Y:S01]  /*ee00*/  LOP3.LUT R3, R2, 0xffff, RZ, 0xc0, !PT ;  /* 0x0000ffff02037812 */ /* 0x000fe200078ec0ff */
[----:B------:R4:W-:Y:S01]  /*ee10*/  MUFU.EX2 R144, R16 ;  /* 0x0000001000907308 */ /* 0x0009e20000000800 */
[----:B------:R-:W-:Y:S01]  /*ee20*/  FFMA.FTZ R9, R221, UR40, -R0 ;  /* 0x00000028dd097c23 */ /* 0x000fe20008010800 */
[----:B------:R-:W-:Y:S01]  /*ee30*/  SHF.R.U32.HI R10, RZ, 0x10, R2 ;  /* 0x00000010ff0a7819 */ /* 0x000fe20000011602 */
[----:B------:R-:W-:Y:S01]  /*ee40*/  FFMA.FTZ R17, R174, UR40, -R12 ;  /* 0x00000028ae117c23 */ /* 0x000fe2000801080c */
[----:B------:R-:W-:Y:S01]  /*ee50*/  SHF.R.U32.HI R11, RZ, 0x8, R3 ;  /* 0x00000008ff0b7819 */ /* 0x000fe20000011603 */
[----:B------:R-:W-:Y:S01]  /*ee60*/  FFMA.FTZ R3, R218, UR40, -R0 ;  /* 0x00000028da037c23 */ /* 0x000fe20008010800 */
[----:B------:R-:W-:Y:S01]  /*ee70*/  SHF.R.U32.HI R15, RZ, 0x18, R2 ;  /* 0x00000018ff0f7819 */ /* 0x000fe20000011602 */
[----:B------:R-:W-:Y:S01]  /*ee80*/  LDSM.16.MT88.4 R116, [R186+0x7800] ;  /* 0x00780000ba74783b */ /* 0x000fe20000004200 */
[----:B------:R5:W3:Y:S01]  /*ee90*/  MUFU.EX2 R139, R9 ;  /* 0x00000009008b7308 */ /* 0x000ae20000000800 */
[----:B------:R-:W-:-:S02]  /*eea0*/  LOP3.LUT R10, R10, 0xff, RZ, 0xc0, !PT ;  /* 0x000000ff0a0a7812 */ /* 0x000fc400078ec0ff */
[----:B----4-:R-:W-:Y:S02]  /*eeb0*/  LOP3.LUT R16, R2, 0xff, RZ, 0xc0, !PT ;  /* 0x000000ff02107812 */ /* 0x010fe400078ec0ff */
[----:B------:R-:W-:-:S03]  /*eec0*/  LOP3.LUT R2, R8, 0xffff, RZ, 0xc0, !PT ;  /* 0x0000ffff08027812 */ /* 0x000fc600078ec0ff */
[----:B------:R4:W-:Y:S01]  /*eed0*/  MUFU.EX2 R138, R3 ;  /* 0x00000003008a7308 */ /* 0x0009e20000000800 */
[----:B------:R-:W-:Y:S02]  /*eee0*/  PRMT R11, R16, 0x5410, R11 ;  /* 0x00005410100b7816 */ /* 0x000fe4000000000b */
[----:B------:R-:W-:Y:S02]  /*eef0*/  SHF.R.U32.HI R2, RZ, 0x8, R2 ;  /* 0x00000008ff027819 */ /* 0x000fe40000011602 */
[----:B-----5:R-:W-:Y:S02]  /*ef00*/  LOP3.LUT R9, R8, 0xff, RZ, 0xc0, !PT ;  /* 0x000000ff08097812 */ /* 0x020fe400078ec0ff */
[----:B------:R-:W-:Y:S02]  /*ef10*/  PRMT R16, R10, 0x5410, R15 ;  /* 0x000054100a107816 */ /* 0x000fe4000000000f */
[----:B------:R-:W-:Y:S02]  /*ef20*/  PRMT R15, R9, 0x5410, R2 ;  /* 0x00005410090f7816 */ /* 0x000fe40000000002 */
[----:B------:R-:W-:Y:S01]  /*ef30*/  SHF.R.U32.HI R2, RZ, 0x10, R8 ;  /* 0x00000010ff027819 */ /* 0x000fe20000011608 */
[----:B----4-:R-:W-:-:S04]  /*ef40*/  FFMA.FTZ R3, R183, UR40, -R0 ;  /* 0x00000028b7037c23 */ /* 0x010fc80008010800 */
[----:B------:R4:W5:Y:S01]  /*ef50*/  MUFU.EX2 R71, R3 ;  /* 0x0000000300477308 */ /* 0x0009620000000800 */
[----:B------:R-:W-:Y:S01]  /*ef60*/  SHF.R.U32.HI R9, RZ, 0x18, R8 ;  /* 0x00000018ff097819 */ /* 0x000fe20000011608 */
[----:B------:R-:W-:Y:S01]  /*ef70*/  FFMA.FTZ R10, R178, UR40, -R12 ;  /* 0x00000028b20a7c23 */ /* 0x000fe2000801080c */
[----:B------:R-:W-:Y:S02]  /*ef80*/  LOP3.LUT R8, R2, 0xff, RZ, 0xc0, !PT ;  /* 0x000000ff02087812 */ /* 0x000fe400078ec0ff */
[----:B------:R-:W-:-:S03]  /*ef90*/  HSET2.LE.AND R2, R11, R227, PT ;  /* 0x000000e30b027233 */ /* 0x000fc60003803000 */
[----:B------:R2:W-:Y:S01]  /*efa0*/  MUFU.EX2 R43, R10 ;  /* 0x0000000a002b7308 */ /* 0x0005e20000000800 */
[----:B------:R-:W-:Y:S02]  /*efb0*/  PRMT R9, R8, 0x5410, R9 ;  /* 0x0000541008097816 */ /* 0x000fe40000000009 */
[----:B----4-:R-:W-:Y:S02]  /*efc0*/  F2FP.BF16.F32.PACK_AB R3, R156, R172 ;  /* 0x000000ac9c03723e */ /* 0x010fe400000010ff */
[--C-:B------:R-:W-:Y:S02]  /*efd0*/  HSET2.LE.AND R8, R15, R227.reuse, PT ;  /* 0x000000e30f087233 */ /* 0x100fe40003803000 */
[----:B--2---:R-:W-:Y:S01]  /*efe0*/  LOP3.LUT R10, R2, R3, RZ, 0xc0, !PT ;  /* 0x00000003020a7212 */ /* 0x004fe200078ec0ff */
[----:B------:R-:W-:Y:S01]  /*eff0*/  FFMA.FTZ R3, R176, UR40, -R12 ;  /* 0x00000028b0037c23 */ /* 0x000fe2000801080c */
[----:B------:R-:W-:-:S03]  /*f000*/  HSET2.LE.AND R2, R16, R227, PT ;  /* 0x000000e310027233 */ /* 0x000fc60003803000 */
[----:B------:R5:W2:Y:S01]  /*f010*/  MUFU.EX2 R41, R3 ;  /* 0x0000000300297308 */ /* 0x000aa20000000800 */
[----:B------:R-:W-:Y:S01]  /*f020*/  HSET2.LE.AND R15, R9, R227, PT ;  /* 0x000000e3090f7233 */ /* 0x000fe20003803000 */
[----:B------:R-:W-:Y:S01]  /*f030*/  HMMA.16816.F32.BF16 R128, R4, R28, R108 ;  /* 0x0000001c0480723c */ /* 0x000fe2000004186c */
[----:B------:R-:W-:Y:S02]  /*f040*/  F2FP.BF16.F32.PACK_AB R9, R164, R168 ;  /* 0x000000a8a409723e */ /* 0x000fe400000010ff */
[----:B---3--:R-:W-:-:S03]  /*f050*/  F2FP.BF16.F32.PACK_AB R16, R139, R144 ;  /* 0x000000908b10723e */ /* 0x008fc600000010ff */
[----:B------:R-:W-:Y:S01]  /*f060*/  HMMA.16816.F32.BF16 R108, R4, R24, R96 ;  /* 0x00000018046c723c */ /* 0x000fe20000041860 */
[----:B------:R-:W-:Y:S02]  /*f070*/  LOP3.LUT R8, R8, R9, RZ, 0xc0, !PT ;  /* 0x0000000908087212 */ /* 0x000fe400078ec0ff */
[----:B-----5:R-:W-:-:S03]  /*f080*/  F2FP.BF16.F32.PACK_AB R3, R71, R138 ;  /* 0x0000008a4703723e */ /* 0x020fc600000010ff */
[----:B------:R-:W-:Y:S01]  /*f090*/  HMMA.16816.F32.BF16 R112, R4, R30, R100 ;  /* 0x0000001e0470723c */ /* 0x000fe20000041864 */
[----:B------:R-:W-:-:S05]  /*f0a0*/  LOP3.LUT R9, R15, R16, RZ, 0xc0, !PT ;  /* 0x000000100f097212 */ /* 0x000fca00078ec0ff */
[----:B------:R-:W-:Y:S01]  /*f0b0*/  HMMA.16816.F32.BF16 R140, R4, R20, R104 ;  /* 0x00000014048c723c */ /* 0x000fe20000041868 */
[----:B------:R-:W-:Y:S01]  /*f0c0*/  LOP3.LUT R11, R2, R3, RZ, 0xc0, !PT ;  /* 0x00000003020b7212 */ /* 0x000fe200078ec0ff */
[----:B------:R-:W-:Y:S01]  /*f0d0*/  FFMA.FTZ R3, R175, UR40, -R12 ;  /* 0x00000028af037c23 */ /* 0x000fe2000801080c */
[----:B------:R-:W-:-:S03]  /*f0e0*/  LOP3.LUT R2, R19, UR19, R40, 0x96, !PT ;  /* 0x0000001313027c12 */ /* 0x000fc6000f8e9628 */
[C---:B------:R-:W-:Y:S01]  /*f0f0*/  HMMA.16816.F32.BF16 R120, R4.reuse, R22, R84 ;  /* 0x000000160478723c */ /* 0x040fe20000041854 */
[----:B------:R3:W-:Y:S05]  /*f100*/  MUFU.EX2 R36, R3 ;  /* 0x0000000300247308 */ /* 0x0007ea0000000800 */
[C---:B------:R-:W-:Y:S06]  /*f110*/  HMMA.16816.F32.BF16 R96, R4.reuse, R26, R92 ;  /* 0x0000001a0460723c */ /* 0x040fec000004185c */
[C---:B-1----:R-:W-:Y:S06]  /*f120*/  HMMA.16816.F32.BF16 R124, R4.reuse, R32, R88 ;  /* 0x00000020047c723c */ /* 0x042fec0000041858 */
[----:B------:R-:W-:Y:S01]  /*f130*/  HMMA.16816.F32.BF16 R80, R4, R34, R80 ;  /* 0x000000220450723c */ /* 0x000fe20000041850 */
[----:B------:R-:W-:Y:S01]  /*f140*/  FFMA.FTZ R12, R182, UR40, -R14 ;  /* 0x00000028b60c7c23 */ /* 0x000fe2000801080e */
[----:B------:R1:W-:Y:S01]  /*f150*/  MUFU.EX2 R39, R17 ;  /* 0x0000001100277308 */ /* 0x0003e20000000800 */
[----:B------:R-:W4:Y:S04]  /*f160*/  LDSM.16.MT88.4 R100, [R188+0x7800] ;  /* 0x00780000bc64783b */ /* 0x000f280000004200 */
[----:B------:R-:W-:Y:S01]  /*f170*/  LOP3.LUT R6, R37, UR19, R70, 0x96, !PT ;  /* 0x0000001325067c12 */ /* 0x000fe2000f8e9646 */
[----:B------:R-:W-:-:S04]  /*f180*/  IMAD.WIDE.U32 R4, R2, -0x2daee0ad, RZ ;  /* 0xd2511f5302047825 */ /* 0x000fc800078e00ff */
[----:B------:R-:W-:Y:S01]  /*f190*/  FFMA.FTZ R7, R217, UR40, -R14 ;  /* 0x00000028d9077c23 */ /* 0x000fe2000801080e */
[C---:B------:R-:W-:Y:S01]  /*f1a0*/  HMMA.16816.F32.BF16 R72, R8.reuse, R28, R72 ;  /* 0x0000001c0848723c */ /* 0x040fe20000041848 */
[----:B------:R-:W5:Y:S01]  /*f1b0*/  LDSM.16.MT88.4 R84, [R185+0x7800] ;  /* 0x00780000b954783b */ /* 0x000f620000004200 */
[----:B---3--:R-:W-:Y:S01]  /*f1c0*/  IMAD.WIDE.U32 R2, R6, -0x2daee0ad, RZ ;  /* 0xd2511f5306027825 */ /* 0x008fe200078e00ff */
[----:B------:R3:W-:Y:S03]  /*f1d0*/  MUFU.EX2 R28, R7 ;  /* 0x00000007001c7308 */ /* 0x0007e60000000800 */
[----:B------:R-:W-:Y:S01]  /*f1e0*/  HMMA.16816.F32.BF16 R60, R8, R24, R60 ;  /* 0x00000018083c723c */ /* 0x000fe2000004183c */
[----:B------:R-:W-:Y:S02]  /*f1f0*/  LOP3.LUT R16, R2, 0xff, RZ, 0xc0, !PT ;  /* 0x000000ff02107812 */ /* 0x000fe400078ec0ff */
[----:B------:R-:W-:-:S02]  /*f200*/  SHF.R.U32.HI R15, RZ, 0x10, R2 ;  /* 0x00000010ff0f7819 */ /* 0x000fc40000011602 */
[----:B-1----:R-:W-:Y:S01]  /*f210*/  SHF.R.U32.HI R17, RZ, 0x18, R2 ;  /* 0x00000018ff117819 */ /* 0x002fe20000011602 */
[----:B------:R1:W4:Y:S01]  /*f220*/  MUFU.EX2 R25, R12 ;  /* 0x0000000c00197308 */ /* 0x0003220000000800 */
[----:B---3--:R-:W-:Y:S02]  /*f230*/  LOP3.LUT R7, R2, 0xffff, RZ, 0xc0, !PT ;  /* 0x0000ffff02077812 */ /* 0x008fe400078ec0ff */
[----:B------:R-:W-:Y:S01]  /*f240*/  LOP3.LUT R3, R3, UR6, R42, 0x96, !PT ;  /* 0x0000000603037c12 */ /* 0x000fe2000f8e962a */
[----:B------:R-:W-:Y:S01]  /*f250*/  FFMA.FTZ R2, R179, UR40, -R14 ;  /* 0x00000028b3027c23 */ /* 0x000fe2000801080e */
[----:B------:R-:W-:-:S03]  /*f260*/  SHF.R.U32.HI R7, RZ, 0x8, R7 ;  /* 0x00000008ff077819 */ /* 0x000fc60000011607 */
[----:B------:R3:W-:Y:S01]  /*f270*/  MUFU.EX2 R24, R2 ;  /* 0x0000000200187308 */ /* 0x0007e20000000800 */
[C---:B-1----:R-:W-:Y:S02]  /*f280*/  LOP3.LUT R12, R3.reuse, 0xffff, RZ, 0xc0, !PT ;  /* 0x0000ffff030c7812 */ /* 0x042fe400078ec0ff */
[----:B------:R-:W-:Y:S02]  /*f290*/  PRMT R16, R16, 0x5410, R7 ;  /* 0x0000541010107816 */ /* 0x000fe40000000007 */
[----:B------:R-:W-:Y:S02]  /*f2a0*/  LOP3.LUT R7, R3, 0xff, RZ, 0xc0, !PT ;  /* 0x000000ff03077812 */ /* 0x000fe400078ec0ff */
[----:B------:R-:W-:Y:S02]  /*f2b0*/  SHF.R.U32.HI R12, RZ, 0x8, R12 ;  /* 0x00000008ff0c7819 */ /* 0x000fe4000001160c */
[----:B---3--:R-:W-:-:S04]  /*f2c0*/  LOP3.LUT R2, R15, 0xff, RZ, 0xc0, !PT ;  /* 0x000000ff0f027812 */ /* 0x008fc800078ec0ff */
[----:B------:R-:W-:Y:S02]  /*f2d0*/  PRMT R15, R2, 0x5410, R17 ;  /* 0x00005410020f7816 */ /* 0x000fe40000000011 */
[----:B------:R-:W-:Y:S02]  /*f2e0*/  PRMT R2, R7, 0x5410, R12 ;  /* 0x0000541007027816 */ /* 0x000fe4000000000c */
[--C-:B------:R-:W-:Y:S02]  /*f2f0*/  SHF.R.U32.HI R7, RZ, 0x10, R3.reuse ;  /* 0x00000010ff077819 */ /* 0x100fe40000011603 */
[----:B------:R-:W-:Y:S02]  /*f300*/  SHF.R.U32.HI R12, RZ, 0x18, R3 ;  /* 0x00000018ff0c7819 */ /* 0x000fe40000011603 */
[----:B------:R-:W-:Y:S02]  /*f310*/  LOP3.LUT R7, R7, 0xff, RZ, 0xc0, !PT ;  /* 0x000000ff07077812 */ /* 0x000fe400078ec0ff */
[----:B------:R-:W-:-:S02]  /*f320*/  HSET2.LE.AND R2, R2, R227, PT ;  /* 0x000000e302027233 */ /* 0x000fc40003803000 */
[----:B--2---:R-:W-:Y:S02]  /*f330*/  F2FP.BF16.F32.PACK_AB R3, R41, R43 ;  /* 0x0000002b2903723e */ /* 0x004fe400000010ff */
[----:B------:R-:W-:Y:S01]  /*f340*/  PRMT R12, R7, 0x5410, R12 ;  /* 0x00005410070c7816 */ /* 0x000fe2000000000c */
[----:B------:R-:W-:Y:S01]  /*f350*/  FFMA.FTZ R14, R180, UR40, -R14 ;  /* 0x00000028b40e7c23 */ /* 0x000fe2000801080e */
[----:B------:R-:W-:Y:S02]  /*f360*/  LOP3.LUT R132, R2, R3, RZ, 0xc0, !PT ;  /* 0x0000000302847212 */ /* 0x000fe400078ec0ff */
[----:B----4-:R-:W-:Y:S02]  /*f370*/  F2FP.BF16.F32.PACK_AB R3, R25, R28 ;  /* 0x0000001c1903723e */ /* 0x010fe400000010ff */
[----:B------:R-:W-:Y:S01]  /*f380*/  HSET2.LE.AND R2, R12, R227, PT ;  /* 0x000000e30c027233 */ /* 0x000fe20003803000 */
[C---:B------:R-:W-:Y:S01]  /*f390*/  HMMA.16816.F32.BF16 R52, R8.reuse, R20, R52 ;  /* 0x000000140834723c */ /* 0x040fe20000041834 */
[----:B------:R1:W2:Y:S03]  /*f3a0*/  MUFU.EX2 R21, R14 ;  /* 0x0000000e00157308 */ /* 0x0002a60000000800 */
[----:B------:R-:W-:Y:S01]  /*f3b0*/  LOP3.LUT R133, R2, R3, RZ, 0xc0, !PT ;  /* 0x0000000302857212 */ /* 0x000fe200078ec0ff */
[----:B------:R-:W-:Y:S01]  /*f3c0*/  FFMA.FTZ R2, R224, UR40, -R0 ;  /* 0x00000028e0027c23 */ /* 0x000fe20008010800 */
[----:B------:R-:W-:Y:S01]  /*f3d0*/  FFMA.FTZ R7, R219, UR40, -R13 ;  /* 0x00000028db077c23 */ /* 0x000fe2000801080d */
[----:B------:R-:W-:Y:S02]  /*f3e0*/  HMMA.16816.F32.BF16 R44, R8, R32, R44 ;  /* 0x00000020082c723c */ /* 0x000fe4000004182c */
[----:B------:R3:W-:Y:S01]  /*f3f0*/  MUFU.EX2 R17, R2 ;  /* 0x0000000200117308 */ /* 0x0007e20000000800 */
[----:B------:R-:W-:-:S02]  /*f400*/  LOP3.LUT R6, R5, UR6, R38, 0x96, !PT ;  /* 0x0000000605067c12 */ /* 0x000fc4000f8e9626 */
[----:B------:R-:W-:Y:S01]  /*f410*/  LOP3.LUT R5, R4, 0xffff, RZ, 0xc0, !PT ;  /* 0x0000ffff04057812 */ /* 0x000fe200078ec0ff */
[----:B------:R-:W-:Y:S01]  /*f420*/  HMMA.16816.F32.BF16 R64, R8, R30, R64 ;  /* 0x0000001e0840723c */ /* 0x000fe20000041840 */
[----:B------:R-:W-:Y:S01]  /*f430*/  SHF.R.U32.HI R3, RZ, 0x10, R4 ;  /* 0x00000010ff037819 */ /* 0x000fe20000011604 */
[----:B-1----:R-:W-:-:S04]  /*f440*/  FFMA.FTZ R14, R220, UR40, -R13 ;  /* 0x00000028dc0e7c23 */ /* 0x002fc8000801080d */
[C---:B------:R-:W-:Y:S01]  /*f450*/  HMMA.16816.F32.BF16 R56, R8.reuse, R26, R56 ;  /* 0x0000001a0838723c */ /* 0x040fe20000041838 */
[----:B------:R1:W-:Y:S01]  /*f460*/  MUFU.EX2 R19, R7 ;  /* 0x0000000700137308 */ /* 0x0003e20000000800 */
[--C-:B------:R-:W-:Y:S01]  /*f470*/  HSET2.LE.AND R13, R15, R227.reuse, PT ;  /* 0x000000e30f0d7233 */ /* 0x100fe20003803000 */
[--C-:B------:R-:W-:Y:S01]  /*f480*/  FFMA.FTZ R15, R225, UR40, -R0.reuse ;  /* 0x00000028e10f7c23 */ /* 0x100fe20008010800 */
[----:B------:R-:W-:Y:S02]  /*f490*/  F2FP.BF16.F32.PACK_AB R12, R36, R39 ;  /* 0x00000027240c723e */ /* 0x000fe400000010ff */
[C---:B------:R-:W-:Y:S01]  /*f4a0*/  HMMA.16816.F32.BF16 R48, R8.reuse, R22, R48 ;  /* 0x000000160830723c */ /* 0x040fe20000041830 */
[----:B---3--:R-:W-:Y:S02]  /*f4b0*/  FFMA.FTZ R2, R222, UR40, -R0 ;  /* 0x00000028de027c23 */ /* 0x008fe40008010800 */
[----:B------:R2:W3:Y:S03]  /*f4c0*/  MUFU.EX2 R20, R14 ;  /* 0x0000000e00147308 */ /* 0x0004e60000000800 */
[----:B------:R-:W-:Y:S01]  /*f4d0*/  HMMA.16816.F32.BF16 R32, R8, R34, R76 ;  /* 0x000000220820723c */ /* 0x000fe2000004184c */
[----:B-1----:R-:W-:-:S06]  /*f4e0*/  HSET2.LE.AND R7, R16, R227, PT ;  /* 0x000000e310077233 */ /* 0x002fcc0003803000 */
[----:B------:R-:W-:Y:S02]  /*f4f0*/  LOP3.LUT R10, R4, 0xff, RZ, 0xc0, !PT ;  /* 0x000000ff040a7812 */ /* 0x000fe400078ec0ff */
[----:B------:R-:W-:Y:S01]  /*f500*/  SHF.R.U32.HI R9, RZ, 0x18, R4 ;  /* 0x00000018ff097819 */ /* 0x000fe20000011604 */
[----:B------:R-:W-:Y:S01]  /*f510*/  FFMA.FTZ R4, R226, UR40, -R0 ;  /* 0x00000028e2047c23 */ /* 0x000fe20008010800 */
[----:B------:R1:W4:Y:S01]  /*f520*/  MUFU.EX2 R16, R2 ;  /* 0x0000000200107308 */ /* 0x0003220000000800 */
[----:B------:R-:W-:Y:S02]  /*f530*/  LOP3.LUT R134, R7, R12, RZ, 0xc0, !PT ;  /* 0x0000000c07867212 */ /* 0x000fe400078ec0ff */
[C---:B------:R-:W-:Y:S02]  /*f540*/  LOP3.LUT R0, R6.reuse, 0xffff, RZ, 0xc0, !PT ;  /* 0x0000ffff06007812 */ /* 0x040fe400078ec0ff */
[----:B------:R-:W-:-:S03]  /*f550*/  LOP3.LUT R7, R6, 0xff, RZ, 0xc0, !PT ;  /* 0x000000ff06077812 */ /* 0x000fc600078ec0ff */
[----:B------:R5:W-:Y:S01]  /*f560*/  MUFU.EX2 R18, R15 ;  /* 0x0000000f00127308 */ /* 0x000be20000000800 */
[----:B------:R-:W-:Y:S02]  /*f570*/  SHF.R.U32.HI R8, RZ, 0x8, R5 ;  /* 0x00000008ff087819 */ /* 0x000fe40000011605 */
[----:B--2---:R-:W-:Y:S02]  /*f580*/  F2FP.BF16.F32.PACK_AB R14, R21, R24 ;  /* 0x00000018150e723e */ /* 0x004fe400000010ff */
[----:B-1----:R-:W-:-:S03]  /*f590*/  SHF.R.U32.HI R2, RZ, 0x10, R6 ;  /* 0x00000010ff027819 */ /* 0x002fc60000011606 */
[----:B------:R1:W2:Y:S01]  /*f5a0*/  MUFU.EX2 R11, R4 ;  /* 0x00000004000b7308 */ /* 0x0002a20000000800 */
[----:B------:R-:W-:Y:S02]  /*f5b0*/  SHF.R.U32.HI R6, RZ, 0x18, R6 ;  /* 0x00000018ff067819 */ /* 0x000fe40000011606 */
[----:B------:R-:W-:Y:S02]  /*f5c0*/  LOP3.LUT R2, R2, 0xff, RZ, 0xc0, !PT ;  /* 0x000000ff02027812 */ /* 0x000fe400078ec0ff */
[----:B------:R-:W-:Y:S02]  /*f5d0*/  LOP3.LUT R5, R3, 0xff, RZ, 0xc0, !PT ;  /* 0x000000ff03057812 */ /* 0x000fe400078ec0ff */
[----:B------:R-:W-:Y:S02]  /*f5e0*/  SHF.R.U32.HI R3, RZ, 0x8, R0 ;  /* 0x00000008ff037819 */ /* 0x000fe40000011600 */
[----:B------:R-:W-:Y:S02]  /*f5f0*/  PRMT R0, R10, 0x5410, R8 ;  /* 0x000054100a007816 */ /* 0x000fe40000000008 */
[----:B------:R-:W-:-:S02]  /*f600*/  PRMT R2, R2, 0x5410, R6 ;  /* 0x0000541002027816 */ /* 0x000fc40000000006 */
[----:B------:R-:W-:Y:S02]  /*f610*/  LOP3.LUT R135, R13, R14, RZ, 0xc0, !PT ;  /* 0x0000000e0d877212 */ /* 0x000fe400078ec0ff */
[--C-:B------:R-:W-:Y:S01]  /*f620*/  HSET2.LE.AND R0, R0, R227.reuse, PT ;  /* 0x000000e300007233 */ /* 0x100fe20003803000 */
[----:B-----5:R-:W5:Y:S01]  /*f630*/  LDSM.16.MT88.4 R12, [R187+0x7800] ;  /* 0x00780000bb0c783b */ /* 0x020f620000004200 */
[----:B-1----:R-:W-:Y:S02]  /*f640*/  PRMT R4, R5, 0x5410, R9 ;  /* 0x0000541005047816 */ /* 0x002fe40000000009 */
[----:B------:R-:W-:Y:S02]  /*f650*/  PRMT R5, R7, 0x5410, R3 ;  /* 0x0000541007057816 */ /* 0x000fe40000000003 */
[--C-:B------:R-:W-:Y:S02]  /*f660*/  HSET2.LE.AND R7, R2, R227.reuse, PT ;  /* 0x000000e302077233 */ /* 0x100fe40003803000 */
[----:B---3--:R-:W-:Y:S01]  /*f670*/  F2FP.BF16.F32.PACK_AB R2, R19, R20 ;  /* 0x000000141302723e */ /* 0x008fe200000010ff */
[----:B------:R-:W-:Y:S01]  /*f680*/  HMMA.16816.F32.BF16 R92, R132, R100, R108 ;  /* 0x00000064845c723c */ /* 0x000fe2000004186c */
[----:B------:R-:W-:-:S02]  /*f690*/  HSET2.LE.AND R3, R4, R227, PT ;  /* 0x000000e304037233 */ /* 0x000fc40003803000 */
[----:B----4-:R-:W-:-:S03]  /*f6a0*/  F2FP.BF16.F32.PACK_AB R4, R16, R17 ;  /* 0x000000111004723e */ /* 0x010fc600000010ff */
[----:B------:R-:W-:Y:S01]  /*f6b0*/  HMMA.16816.F32.BF16 R108, R132, R116, R140 ;  /* 0x00000074846c723c */ /* 0x000fe2000004188c */
[----:B------:R-:W-:Y:S02]  /*f6c0*/  HSET2.LE.AND R5, R5, R227, PT ;  /* 0x000000e305057233 */ /* 0x000fe40003803000 */
[----:B------:R-:W-:-:S04]  /*f6d0*/  F2FP.BF16.F32.PACK_AB R6, R145, R146 ;  /* 0x000000929106723e */ /* 0x000fc800000010ff */
[----:B------:R-:W-:Y:S02]  /*f6e0*/  LOP3.LUT R142, R0, R2, RZ, 0xc0, !PT ;  /* 0x00000002008e7212 */ /* 0x000fe400078ec0ff */
[----:B--2---:R-:W-:Y:S01]  /*f6f0*/  F2FP.BF16.F32.PACK_AB R0, R11, R18 ;  /* 0x000000120b00723e */ /* 0x004fe200000010ff */
[----:B------:R-:W-:Y:S01]  /*f700*/  FFMA.FTZ R2, R177, R69, R246 ;  /* 0x00000045b1027223 */ /* 0x000fe200000100f6 */
[----:B------:R-:W-:Y:S02]  /*f710*/  LOP3.LUT R143, R3, R4, RZ, 0xc0, !PT ;  /* 0x00000004038f7212 */ /* 0x000fe400078ec0ff */
[----:B------:R-:W-:Y:S01]  /*f720*/  LOP3.LUT R141, R7, R0, RZ, 0xc0, !PT ;  /* 0x00000000078d7212 */ /* 0x000fe200078ec0ff */
[----:B------:R-:W-:Y:S01]  /*f730*/  FFMA.FTZ R0, R160, R68, R243 ;  /* 0x00000044a0007223 */ /* 0x000fe200000100f3 */
        /* <DEDUP_REMOVED lines=62> */
[----:B------:R-:W-:-:S02]  /*fb20*/  FADD.FTZ R251, R21, R0 ;  /* 0x0000000015fb7221 */ /* 0x000fc40000010000 */
[----:B------:R2:W-:Y:S04]  /*fb30*/  STL [R1+0x50], R4 ;  /* 0x0000500401007387 */ /* 0x0005e80000100800 */
[----:B------:R2:W-:Y:S04]  /*fb40*/  STL [R1+0x54], R3 ;  /* 0x0000540301007387 */ /* 0x0005e80000100800 */
[----:B------:R2:W-:Y:S04]  /*fb50*/  STL [R1+0x58], R250 ;  /* 0x000058fa01007387 */ /* 0x0005e80000100800 */
[----:B------:R2:W-:Y:S01]  /*fb60*/  STL [R1+0x5c], R251 ;  /* 0x00005cfb01007387 */ /* 0x0005e20000100800 */
[C---:B------:R-:W-:Y:S06]  /*fb70*/  HMMA.16816.F32.BF16 R76, R132.reuse, R84, R128 ;  /* 0x00000054844c723c */ /* 0x040fec0000041880 */
[C---:B------:R-:W-:Y:S06]  /*fb80*/  HMMA.16816.F32.BF16 R88, R132.reuse, R86, R112 ;  /* 0x000000568458723c */ /* 0x040fec0000041870 */
[C---:B------:R-:W-:Y:S06]  /*fb90*/  HMMA.16816.F32.BF16 R104, R132.reuse, R102, R96 ;  /* 0x000000668468723c */ /* 0x040fec0000041860 */
[C---:B------:R-:W-:Y:S06]  /*fba0*/  HMMA.16816.F32.BF16 R120, R132.reuse, R118, R120 ;  /* 0x000000768478723c */ /* 0x040fec0000041878 */
[C---:B-----5:R-:W-:Y:S06]  /*fbb0*/  HMMA.16816.F32.BF16 R124, R132.reuse, R12, R124 ;  /* 0x0000000c847c723c */ /* 0x060fec000004187c */
[----:B------:R-:W-:Y:S01]  /*fbc0*/  HMMA.16816.F32.BF16 R132, R132, R14, R80 ;  /* 0x0000000e8484723c */ /* 0x000fe20000041850 */
[----:B------:R-:W-:-:S05]  /*fbd0*/  IMAD.MOV.U32 R70, RZ, RZ, R213 ;  /* 0x000000ffff467224 */ /* 0x000fca00078e00d5 */
[----:B------:R-:W-:Y:S01]  /*fbe0*/  HMMA.16816.F32.BF16 R80, R140, R84, R72 ;  /* 0x000000548c50723c */ /* 0x000fe20000041848 */
[----:B------:R-:W-:-:S05]  /*fbf0*/  IMAD.MOV.U32 R71, RZ, RZ, R214 ;  /* 0x000000ffff477224 */ /* 0x000fca00078e00d6 */
[----:B------:R-:W-:Y:S01]  /*fc00*/  HMMA.16816.F32.BF16 R96, R140, R100, R60 ;  /* 0x000000648c60723c */ /* 0x000fe2000004183c */
[----:B------:R-:W-:-:S05]  /*fc10*/  IMAD.MOV.U32 R72, RZ, RZ, R248 ;  /* 0x000000ffff487224 */ /* 0x000fca00078e00f8 */
[----:B------:R-:W-:Y:S01]  /*fc20*/  HMMA.16816.F32.BF16 R112, R140, R116, R52 ;  /* 0x000000748c70723c */ /* 0x000fe20000041834 */
[----:B------:R-:W-:-:S05]  /*fc30*/  IMAD.MOV.U32 R73, RZ, RZ, R215 ;  /* 0x000000ffff497224 */ /* 0x000fca00078e00d7 */
        /* <DEDUP_REMOVED lines=16> */
[----:B------:R-:W-:Y:S01]  /*fd40*/  UIMAD UR4, UR4, UR8, URZ ;  /* 0x00000008040472a4 */ /* 0x000fe2000f8e023f */
[----:B------:R-:W-:-:S04]  /*fd50*/  P2R R249, PR, RZ, 0x2 ;  /* 0x00000002fff97803 */ /* 0x000fc80000000000 */
        /* <DEDUP_REMOVED lines=34> */
[----:B------:R-:W-:Y:S01]  /*ff80*/  @!P1 LEA.HI.X R3, R4, R19, R0, 0x1, P0 ;  /* 0x0000001304039211 */ /* 0x000fe200000f0c00 */
[----:B------:R-:W-:Y:S02]  /*ff90*/  IMAD.U32 R0, RZ, RZ, UR37 ;  /* 0x00000025ff007e24 */ /* 0x000fe4000f8e00ff */
        /* <DEDUP_REMOVED lines=19> */
[----:B------:R-:W-:Y:S04]  /*100d0*/  LDSM.16.M88.4 R16, [R194+0x2000] ;  /* 0x00200000c210783b */ /* 0x000fe80000000200 */
[----:B------:R-:W4:Y:S04]  /*100e0*/  LDSM.16.M88.4 R36, [R190+0x4800] ;  /* 0x00480000be24783b */ /* 0x000f280000000200 */
[----:B------:R-:W5:Y:S04]  /*100f0*/  LDSM.16.M88.4 R28, [R184+0x5000] ;  /* 0x00500000b81c783b */ /* 0x000f680000000200 */
[----:B------:R-:W5:Y:S04]  /*10100*/  LDSM.16.M88.4 R64, [R190+0x5800] ;  /* 0x00580000be40783b */ /* 0x000f680000000200 */
[----:B------:R-:W5:Y:S04]  /*10110*/  LDSM.16.M88.4 R56, [R190+0x4000] ;  /* 0x00400000be38783b */ /* 0x000f680000000200 */
[----:B------:R-:W5:Y:S04]  /*10120*/  LDSM.16.M88.4 R20, [R194] ;  /* 0x00000000c214783b */ /* 0x000f680000000200 */
[----:B------:R-:W5:Y:S01]  /*10130*/  LDSM.16.M88.4 R60, [R190+0x5000] ;  /* 0x00500000be3c783b */ /* 0x000f620000000200 */
[C---:B-1----:R-:W-:Y:S03]  /*10140*/  HMMA.16816.F32.BF16 R168, R8.reuse, R12, RZ ;  /* 0x0000000c08a8723c */ /* 0x042fe600000418ff */
[----:B------:R-:W-:Y:S04]  /*10150*/  LDSM.16.M88.4 R52, [R195] ;  /* 0x00000000c334783b */ /* 0x000fe80000000200 */
[----:B------:R-:W-:Y:S01]  /*10160*/  LDSM.16.M88.4 R48, [R198] ;  /* 0x00000000c630783b */ /* 0x000fe20000000200 */
[----:B------:R-:W-:Y:S03]  /*10170*/  HMMA.16816.F32.BF16 R160, R8, R14, RZ ;  /* 0x0000000e08a0723c */ /* 0x000fe600000418ff */
[----:B------:R-:W-:Y:S03]  /*10180*/  LDSM.16.M88.4 R44, [R197] ;  /* 0x00000000c52c783b */ /* 0x000fe60000000200 */
[C---:B--2---:R-:W-:Y:S01]  /*10190*/  HMMA.16816.F32.BF16 R40, R4.reuse, R12, RZ ;  /* 0x0000000c0428723c */ /* 0x044fe200000418ff */
[----:B---3--:R-:W1:Y:S01]  /*101a0*/  S2R R3, SR_TID.X ;  /* 0x0000000000037919 */ /* 0x008e620000002100 */
[----:B------:R-:W0:Y:S04]  /*101b0*/  LDGDEPBAR ;  /* 0x00000000000079af */ /* 0x000e280000000000 */
[C---:B------:R-:W-:Y:S06]  /*101c0*/  HMMA.16816.F32.BF16 R164, R4.reuse, R14, RZ ;  /* 0x0000000e04a4723c */ /* 0x040fec00000418ff */
[C---:B------:R-:W-:Y:S06]  /*101d0*/  HMMA.16816.F32.BF16 R148, R4.reuse, R32, RZ ;  /* 0x000000200494723c */ /* 0x040fec00000418ff */
[C---:B------:R-:W-:Y:S06]  /*101e0*/  HMMA.16816.F32.BF16 R12, R4.reuse, R24, RZ ;  /* 0x00000018040c723c */ /* 0x040fec00000418ff */
[----:B------:R-:W-:Y:S06]  /*101f0*/  HMMA.16816.F32.BF16 R156, R4, R34, RZ ;  /* 0x00000022049c723c */ /* 0x000fec00000418ff */
[----:B------:R-:W-:Y:S01]  /*10200*/  HMMA.16816.F32.BF16 R68, R8, R32, RZ ;  /* 0x000000200844723c */ /* 0x000fe200000418ff */
[----:B-1----:R-:W-:-:S05]  /*10210*/  IMAD.SHL.U32 R3, R3, 0x2, RZ ;  /* 0x0000000203037824 */ /* 0x002fca00078e00ff */
[----:B------:R-:W-:Y:S01]  /*10220*/  HMMA.16816.F32.BF16 R144, R8, R34, RZ ;  /* 0x000000220890723c */ /* 0x000fe200000418ff */
[----:B------:R-:W-:-:S05]  /*10230*/  LOP3.LUT R3, R3, 0x6, RZ, 0xc0, !PT ;  /* 0x0000000603037812 */ /* 0x000fca00078ec0ff */
[----:B----4-:R-:W-:Y:S01]  /*10240*/  HMMA.16816.F32.BF16 R236, R16, R36, R148 ;  /* 0x0000002410ec723c */ /* 0x010fe20000041894 */
[----:B------:R-:W-:-:S04]  /*10250*/  IMAD R0, R0, 0x40, R3 ;  /* 0x0000004000007824 */ /* 0x000fc800078e0203 */
[--C-:B------:R-:W-:Y:S01]  /*10260*/  IMAD.IADD R3, R202, 0x1, -R0.reuse ;  /* 0x00000001ca037824 */ /* 0x100fe200078e0a00 */
[----:B-----5:R-:W-:Y:S01]  /*10270*/  HMMA.16816.F32.BF16 R136, R4, R28, RZ ;  /* 0x0000001c0488723c */ /* 0x020fe200000418ff */
[----:B------:R-:W-:-:S05]  /*10280*/  IMAD.IADD R2, R206, 0x1, -R0 ;  /* 0x00000001ce027824 */ /* 0x000fca00078e0a00 */
[C---:B------:R-:W-:Y:S06]  /*10290*/  HMMA.16816.F32.BF16 R152, R4.reuse, R30, RZ ;  /* 0x0000001e0498723c */ /* 0x040fec00000418ff */
[----:B------:R-:W-:Y:S06]  /*102a0*/  HMMA.16816.F32.BF16 R72, R4, R26, RZ ;  /* 0x0000001a0448723c */ /* 0x000fec00000418ff */
[----:B------:R-:W-:Y:S06]  /*102b0*/  HMMA.16816.F32.BF16 R32, R8, R28, RZ ;  /* 0x0000001c0820723c */ /* 0x000fec00000418ff */
[----:B------:R-:W-:Y:S01]  /*102c0*/  HMMA.16816.F32.BF16 R148, R16, R64, R12 ;  /* 0x000000401094723c */ /* 0x000fe2000004180c */
        /* <DEDUP_REMOVED lines=281> */
[----:B------:R-:W-:Y:S02]  /*11460*/  ISETP.NE.AND P3, PT, R8, RZ, PT ;  /* 0x000000ff0800720c */ /* 0x000fe40003f65270 */
[----:B------:R-:W-:Y:S02]  /*11470*/  I2FP.F32.S32 R6, R6 ;  /* 0x0000000600067245 */ /* 0x000fe40000201400 */
        /* <DEDUP_REMOVED lines=11> */
[----:B------:R-:W-:Y:S01]  /*11530*/  IMAD.IADD R5, R205, 0x1, -R2 ;  /* 0x00000001cd057824 */ /* 0x000fe200078e0a02 */
[----:B------:R-:W-:Y:S01]  /*11540*/  ISETP.GE.AND P3, PT, R2, R210, PT ;  /* 0x000000d20200720c */ /* 0x000fe20003f66270 */
[----:B------:R-:W-:Y:S01]  /*11550*/  IMAD.IADD R6, R206, 0x1, -R3 ;  /* 0x00000001ce067824 */ /* 0x000fe200078e0a03 */
[C---:B------:R-:W-:Y:S01]  /*11560*/  ISETP.GE.AND P2, PT, R2.reuse, R209, PT ;  /* 0x000000d10200720c */ /* 0x040fe20003f46270 */
[----:B------:R-:W-:Y:S01]  /*11570*/  FFMA.FTZ R17, R9, -UR21, R162 ;  /* 0x8000001509117c23 */ /* 0x000fe200080100a2 */
[----:B------:R-:W-:-:S02]  /*11580*/  ISETP.GE.AND P0, PT, R2, R208, PT ;  /* 0x000000d00200720c */ /* 0x000fc40003f06270 */
[----:B------:R-:W-:Y:S02]  /*11590*/  I2FP.F32.S32 R7, R7 ;  /* 0x0000000700077245 */ /* 0x000fe40000201400 */
[----:B------:R-:W-:Y:S02]  /*115a0*/  FSEL R56, R12, -INF , !P6 ;  /* 0xff8000000c387808 */ /* 0x000fe40007000000 */
[----:B------:R-:W-:Y:S01]  /*115b0*/  FSEL R176, R4, -INF , !P5 ;  /* 0xff80000004b07808 */ /* 0x000fe20006800000 */
[--C-:B------:R-:W-:Y:S01]  /*115c0*/  IMAD.IADD R4, R202, 0x1, -R3.reuse ;  /* 0x00000001ca047824 */ /* 0x100fe200078e0a03 */
[C---:B------:R-:W-:Y:S01]  /*115d0*/  ISETP.LT.OR P6, PT, R2.reuse, R204, P4 ;  /* 0x000000cc0200720c */ /* 0x040fe200027c1670 */
[----:B------:R-:W-:Y:S01]  /*115e0*/  FFMA.FTZ R18, R7, -UR21, R160 ;  /* 0x8000001507127c23 */ /* 0x000fe200080100a0 */
[C---:B------:R-:W-:Y:S01]  /*115f0*/  ISETP.LT.OR P5, PT, R2.reuse, R203, P3 ;  /* 0x000000cb0200720c */ /* 0x040fe20001fa1670 */
[----:B------:R-:W-:Y:S01]  /*11600*/  IMAD.IADD R7, R205, 0x1, -R3 ;  /* 0x00000001cd077824 */ /* 0x000fe200078e0a03 */
[----:B------:R-:W-:-:S02]  /*11610*/  ISETP.LT.OR P2, PT, R2, R201, P2 ;  /* 0x000000c90200720c */ /* 0x000fc40001741670 */
[----:B------:R-:W-:Y:S01]  /*11620*/  ISETP.LT.OR P0, PT, R2, R200, P0 ;  /* 0x000000c80200720c */ /* 0x000fe20000701670 */
[----:B------:R-:W-:Y:S01]  /*11630*/  IMAD.IADD R2, R207, 0x1, -R2 ;  /* 0x00000001cf027824 */ /* 0x000fe200078e0a02 */
[----:B------:R-:W-:Y:S02]  /*11640*/  ISETP.NE.AND P4, PT, R8, RZ, PT ;  /* 0x000000ff0800720c */ /* 0x000fe40003f85270 */
[----:B------:R-:W-:Y:S02]  /*11650*/  IABS R4, R4 ;  /* 0x0000000400047213 */ /* 0x000fe40000000000 */
[----:B------:R-:W-:Y:S02]  /*11660*/  IABS R8, R2 ;  /* 0x0000000200087213 */ /* 0x000fe40000000000 */
[----:B------:R-:W-:Y:S02]  /*11670*/  IABS R9, R5 ;  /* 0x0000000500097213 */ /* 0x000fe40000000000 */
        /* <DEDUP_REMOVED lines=10> */
[----:B------:R-:W-:-:S02]  /*11720*/  P2R R11, PR, RZ, 0x4 ;  /* 0x00000004ff0b7803 */ /* 0x000fc40000000000 */
[----:B------:R-:W-:Y:S01]  /*11730*/  I2FP.F32.S32 R2, R2 ;  /* 0x0000000200027245 */ /* 0x000fe20000201400 */
[----:B------:R-:W-:Y:S01]  /*11740*/  FFMA.FTZ R9, R7, -UR21, R161 ;  /* 0x8000001507097c23 */ /* 0x000fe200080100a1 */
[----:B------:R-:W-:Y:S01]  /*11750*/  ISETP.GE.AND P4, PT, R3, R211, PT ;  /* 0x000000d30300720c */ /* 0x000fe20003f86270 */
[----:B------:R-:W-:Y:S01]  /*11760*/  IMAD.IADD R7, R207, 0x1, -R3 ;  /* 0x00000001cf077824 */ /* 0x000fe200078e0a03 */
[C---:B------:R-:W-:Y:S01]  /*11770*/  ISETP.GE.AND P3, PT, R3.reuse, R210, PT ;  /* 0x000000d20300720c */ /* 0x040fe20003f66270 */
[----:B------:R-:W-:Y:S01]  /*11780*/  FFMA.FTZ R12, R2, -UR21, R156 ;  /* 0x80000015020c7c23 */ /* 0x000fe2000801009c */
[----:B------:R-:W-:Y:S01]  /*11790*/  P2R R10, PR, RZ, 0x1 ;  /* 0x00000001ff0a7803 */ /* 0x000fe20000000000 */
[----:B------:R-:W-:Y:S01]  /*117a0*/  VIADD R2, R0, 0x21 ;  /* 0x0000002100027836 */ /* 0x000fe20000000000 */
[----:B------:R-:W-:Y:S02]  /*117b0*/  ISETP.GE.AND P2, PT, R3, R209, PT ;  /* 0x000000d10300720c */ /* 0x000fe40003f46270 */
[----:B------:R-:W-:-:S02]  /*117c0*/  I2FP.F32.S32 R5, R6 ;  /* 0x0000000600057245 */ /* 0x000fc40000201400 */
[----:B------:R-:W-:Y:S02]  /*117d0*/  I2FP.F32.S32 R4, R4 ;  /* 0x0000000400047245 */ /* 0x000fe40000201400 */
[----:B------:R-:W-:Y:S01]  /*117e0*/  FSEL R36, R16, -INF , !P6 ;  /* 0xff80000010247808 */ /* 0x000fe20007000000 */
[----:B------:R-:W-:Y:S01]  /*117f0*/  FFMA.FTZ R5, R5, -UR21, R20 ;  /* 0x8000001505057c23 */ /* 0x000fe20008010014 */
[----:B------:R-:W-:Y:S01]  /*11800*/  FSEL R171, R15, -INF , !P5 ;  /* 0xff8000000fab7808 */ /* 0x000fe20006800000 */
[----:B------:R-:W-:Y:S01]  /*11810*/  FFMA.FTZ R4, R4, -UR21, R22 ;  /* 0x8000001504047c23 */ /* 0x000fe20008010016 */
[C---:B------:R-:W-:Y:S02]  /*11820*/  ISETP.LT.OR P6, PT, R3.reuse, R204, P4 ;  /* 0x000000cc0300720c */ /* 0x040fe400027c1670 */
[C---:B------:R-:W-:Y:S02]  /*11830*/  ISETP.LT.OR P5, PT, R3.reuse, R203, P3 ;  /* 0x000000cb0300720c */ /* 0x040fe40001fa1670 */
[----:B------:R-:W-:-:S02]  /*11840*/  ISETP.GE.AND P0, PT, R3, R208, PT ;  /* 0x000000d00300720c */ /* 0x000fc40003f06270 */
[----:B------:R-:W-:Y:S02]  /*11850*/  ISETP.NE.AND P4, PT, R11, RZ, PT ;  /* 0x000000ff0b00720c */ /* 0x000fe40003f85270 */
[----:B------:R-:W-:Y:S02]  /*11860*/  ISETP.NE.AND P3, PT, R10, RZ, PT ;  /* 0x000000ff0a00720c */ /* 0x000fe40003f65270 */
[----:B------:R-:W-:Y:S02]  /*11870*/  ISETP.LT.OR P2, PT, R3, R201, P2 ;  /* 0x000000c90300720c */ /* 0x000fe40001741670 */
[----:B------:R-:W-:Y:S02]  /*11880*/  FSEL R161, R17, -INF , !P1 ;  /* 0xff80000011a17808 */ /* 0x000fe40004800000 */
[----:B------:R-:W-:Y:S01]  /*11890*/  ISETP.LT.OR P1, PT, R3, R200, P0 ;  /* 0x000000c80300720c */ /* 0x000fe20000721670 */
[----:B------:R-:W-:Y:S01]  /*118a0*/  IMAD.IADD R3, R205, 0x1, -R2 ;  /* 0x00000001cd037824 */ /* 0x000fe200078e0a02 */
[----:B------:R-:W-:-:S02]  /*118b0*/  P2R R6, PR, RZ, 0x4 ;  /* 0x00000004ff067803 */ /* 0x000fc40000000000 */
[----:B------:R-:W-:Y:S02]  /*118c0*/  FSEL R138, R9, -INF , !P4 ;  /* 0xff800000098a7808 */ /* 0x000fe40006000000 */
[----:B------:R-:W-:Y:S02]  /*118d0*/  FSEL R163, R8, -INF , !P3 ;  /* 0xff80000008a37808 */ /* 0x000fe40005800000 */
[C---:B------:R-:W-:Y:S02]  /*118e0*/  ISETP.GE.AND P4, PT, R2.reuse, R211, PT ;  /* 0x000000d30200720c */ /* 0x040fe40003f86270 */
[C---:B------:R-:W-:Y:S02]  /*118f0*/  ISETP.GE.AND P3, PT, R2.reuse, R210, PT ;  /* 0x000000d20200720c */ /* 0x040fe40003f66270 */
[C---:B------:R-:W-:Y:S02]  /*11900*/  ISETP.GE.AND P2, PT, R2.reuse, R209, PT ;  /* 0x000000d10200720c */ /* 0x040fe40003f46270 */
[----:B------:R-:W-:-:S02]  /*11910*/  ISETP.GE.AND P0, PT, R2, R208, PT ;  /* 0x000000d00200720c */ /* 0x000fc40003f06270 */
[----:B------:R-:W-:Y:S01]  /*11920*/  FSEL R164, R5, -INF , !P6 ;  /* 0xff80000005a47808 */ /* 0x000fe20007000000 */
[--C-:B------:R-:W-:Y:S01]  /*11930*/  IMAD.IADD R5, R202, 0x1, -R2.reuse ;  /* 0x00000001ca057824 */ /* 0x100fe200078e0a02 */
[----:B------:R-:W-:Y:S01]  /*11940*/  FSEL R227, R4, -INF , !P5 ;  /* 0xff80000004e37808 */ /* 0x000fe20006800000 */
[--C-:B------:R-:W-:Y:S01]  /*11950*/  IMAD.IADD R4, R206, 0x1, -R2.reuse ;  /* 0x00000001ce047824 */ /* 0x100fe200078e0a02 */
[C---:B------:R-:W-:Y:S02]  /*11960*/  ISETP.LT.OR P6, PT, R2.reuse, R204, P4 ;  /* 0x000000cc0200720c */ /* 0x040fe400027c1670 */
[C---:B------:R-:W-:Y:S02]  /*11970*/  ISETP.LT.OR P5, PT, R2.reuse, R203, P3 ;  /* 0x000000cb0200720c */ /* 0x040fe40001fa1670 */
[C---:B------:R-:W-:Y:S02]  /*11980*/  ISETP.LT.OR P2, PT, R2.reuse, R201, P2 ;  /* 0x000000c90200720c */ /* 0x040fe40001741670 */
[----:B------:R-:W-:Y:S01]  /*11990*/  ISETP.LT.OR P0, PT, R2, R200, P0 ;  /* 0x000000c80200720c */ /* 0x000fe20000701670 */
[----:B------:R-:W-:Y:S01]  /*119a0*/  IMAD.IADD R2, R207, 0x1, -R2 ;  /* 0x00000001cf027824 */ /* 0x000fe200078e0a02 */
[----:B------:R-:W-:-:S02]  /*119b0*/  IABS R7, R7 ;  /* 0x0000000700077213 */ /* 0x000fc40000000000 */
[----:B------:R-:W-:Y:S02]  /*119c0*/  ISETP.NE.AND P4, PT, R6, RZ, PT ;  /* 0x000000ff0600720c */ /* 0x000fe40003f85270 */
[----:B------:R-:W-:Y:S02]  /*119d0*/  IABS R6, R5 ;  /* 0x0000000500067213 */ /* 0x000fe40000000000 */
[----:B------:R-:W-:Y:S01]  /*119e0*/  IABS R10, R2 ;  /* 0x00000002000a7213 */ /* 0x000fe20000000000 */
[----:B------:R-:W-:Y:S01]  /*119f0*/  IMAD.MOV.U32 R2, RZ, RZ, R7 ;  /* 0x000000ffff027224 */ /* 0x000fe200078e0007 */
        /* <DEDUP_REMOVED lines=16> */
[----:B------:R-:W-:Y:S01]  /*11b00*/  P2R R8, PR, RZ, 0x1 ;  /* 0x00000001ff087803 */ /* 0x000fe20000000000 */
[----:B------:R-:W-:Y:S01]  /*11b10*/  FFMA.FTZ R11, R7, -UR21, R157 ;  /* 0x80000015070b7c23 */ /* 0x000fe2000801009d */
[----:B------:R-:W-:Y:S01]  /*11b20*/  FSEL R174, R12, -INF , !P4 ;  /* 0xff8000000cae7808 */ /* 0x000fe20006000000 */
[----:B------:R-:W-:Y:S01]  /*11b30*/  IMAD.IADD R7, R202, 0x1, -R2 ;  /* 0x00000001ca077824 */ /* 0x000fe200078e0a02 */
[----:B------:R-:W-:Y:S01]  /*11b40*/  ISETP.GE.AND P4, PT, R2, R211, PT ;  /* 0x000000d30200720c */ /* 0x000fe20003f86270 */
[----:B------:R-:W-:Y:S01]  /*11b50*/  FFMA.FTZ R10, R10, -UR21, R159 ;  /* 0x800000150a0a7c23 */ /* 0x000fe2000801009f */
[----:B------:R-:W-:-:S02]  /*11b60*/  ISETP.GE.AND P3, PT, R2, R210, PT ;  /* 0x000000d20200720c */ /* 0x000fc40003f66270 */
        /* <DEDUP_REMOVED lines=21> */
[----:B------:R-:W-:Y:S02]  /*11cc0*/  ISETP.NE.AND P3, PT, R8, RZ, PT ;  /* 0x000000ff0800720c */ /* 0x000fe40003f65270 */
[----:B------:R-:W-:Y:S02]  /*11cd0*/  I2FP.F32.S32 R5, R5 ;  /* 0x0000000500057245 */ /* 0x000fe40000201400 */
[----:B------:R-:W-:-:S02]  /*11ce0*/  I2FP.F32.S32 R4, R4 ;  /* 0x0000000400047245 */ /* 0x000fc40000201400 */
[----:B------:R-:W-:Y:S01]  /*11cf0*/  I2FP.F32.S32 R7, R7 ;  /* 0x0000000700077245 */ /* 0x000fe20000201400 */
[----:B------:R-:W-:Y:S01]  /*11d00*/  FFMA.FTZ R5, R5, -UR21, R44 ;  /* 0x8000001505057c23 */ /* 0x000fe2000801002c */
[----:B------:R-:W-:Y:S01]  /*11d10*/  I2FP.F32.S32 R2, R2 ;  /* 0x0000000200027245 */ /* 0x000fe20000201400 */
[----:B------:R-:W-:Y:S01]  /*11d20*/  FFMA.FTZ R4, R4, -UR21, R46 ;  /* 0x8000001504047c23 */ /* 0x000fe2000801002e */
[----:B------:R-:W-:Y:S01]  /*11d30*/  P2R R8, PR, RZ, 0x4 ;  /* 0x00000004ff087803 */ /* 0x000fe20000000000 */
[----:B------:R-:W-:Y:S01]  /*11d40*/  FFMA.FTZ R13, R7, -UR21, R154 ;  /* 0x80000015070d7c23 */ /* 0x000fe2000801009a */
[----:B------:R-:W-:Y:S01]  /*11d50*/  FSEL R169, R11, -INF , !P4 ;  /* 0xff8000000ba97808 */ /* 0x000fe20006000000 */
        /* <DEDUP_REMOVED lines=26> */
[----:B------:R-:W-:Y:S02]  /*11f00*/  ISETP.NE.AND P4, PT, R8, RZ, PT ;  /* 0x000000ff0800720c */ /* 0x000fe40003f85270 */
[----:B------:R-:W-:Y:S02]  /*11f10*/  I2FP.F32.S32 R6, R6 ;  /* 0x0000000600067245 */ /* 0x000fe40000201400 */
[----:B------:R-:W-:Y:S02]  /*11f20*/  I2FP.F32.S32 R3, R3 ;  /* 0x0000000300037245 */ /* 0x000fe40000201400 */
[----:B------:R-:W-:-:S02]  /*11f30*/  I2FP.F32.S32 R10, R5 ;  /* 0x00000005000a7245 */ /* 0x000fc40000201400 */
        /* <DEDUP_REMOVED lines=9> */
[----:B------:R-:W-:Y:S01]  /*11fd0*/  IMAD.IADD R5, R205, 0x1, -R2 ;  /* 0x00000001cd057824 */ /* 0x000fe200078e0a02 */
[----:B------:R-:W-:Y:S01]  /*11fe0*/  ISETP.GE.AND P3, PT, R2, R210, PT ;  /* 0x000000d20200720c */ /* 0x000fe20003f66270 */
[----:B------:R-:W-:Y:S01]  /*11ff0*/  IMAD.IADD R6, R206, 0x1, -R3 ;  /* 0x00000001ce067824 */ /* 0x000fe200078e0a03 */
[----:B------:R-:W-:Y:S01]  /*12000*/  ISETP.GE.AND P2, PT, R2, R209, PT ;  /* 0x000000d10200720c */ /* 0x000fe20003f46270 */
[----:B------:R-:W-:Y:S01]  /*12010*/  FFMA.FTZ R16, R10, -UR21, R155 ;  /* 0x800000150a107c23 */ /* 0x000fe2000801009b */
        /* <DEDUP_REMOVED lines=10> */
[C---:B------:R-:W-:Y:S02]  /*120c0*/  ISETP.LT.OR P2, PT, R2.reuse, R201, P2 ;  /* 0x000000c90200720c */ /* 0x040fe40001741670 */
[----:B------:R-:W-:Y:S01]  /*120d0*/  ISETP.LT.OR P1, PT, R2, R200, P0 ;  /* 0x000000c80200720c */ /* 0x000fe20000721670 */
[----:B------:R-:W-:Y:S01]  /*120e0*/  IMAD.IADD R2, R207, 0x1, -R2 ;  /* 0x00000001cf027824 */ /* 0x000fe200078e0a02 */
[----:B------:R-:W-:Y:S02]  /*120f0*/  ISETP.NE.AND P4, PT, R9, RZ, PT ;  /* 0x000000ff0900720c */ /* 0x000fe40003f85270 */
[----:B------:R-:W-:Y:S02]  /*12100*/  IABS R4, R4 ;  /* 0x0000000400047213 */ /* 0x000fe40000000000 */
[----:B------:R-:W-:Y:S02]  /*12110*/  IABS R9, R2 ;  /* 0x0000000200097213 */ /* 0x000fe40000000000 */
[----:B------:R-:W-:-:S02]  /*12120*/  IABS R10, R5 ;  /* 0x00000005000a7213 */ /* 0x000fc40000000000 */
        /* <DEDUP_REMOVED lines=8> */
[----:B------:R-:W-:Y:S02]  /*121b0*/  FSEL R170, R16, -INF , !P3 ;  /* 0xff80000010aa7808 */ /* 0x000fe40005800000 */
[----:B------:R-:W-:-:S02]  /*121c0*/  I2FP.F32.S32 R5, R4 ;  /* 0x0000000400057245 */ /* 0x000fc40000201400 */
[----:B------:R-:W-:Y:S02]  /*121d0*/  I2FP.F32.S32 R2, R2 ;  /* 0x0000000200027245 */ /* 0x000fe40000201400 */
[----:B------:R-:W-:Y:S01]  /*121e0*/  ISETP.GE.AND P0, PT, R3, R208, PT ;  /* 0x000000d00300720c */ /* 0x000fe20003f06270 */
[----:B------:R-:W-:Y:S01]  /*121f0*/  FFMA.FTZ R5, R5, -UR21, R35 ;  /* 0x8000001505057c23 */ /* 0x000fe20008010023 */
[----:B------:R-:W-:Y:S01]  /*12200*/  I2FP.F32.S32 R7, R7 ;  /* 0x0000000700077245 */ /* 0x000fe20000201400 */
[----:B------:R-:W-:Y:S01]  /*12210*/  FFMA.FTZ R10, R2, -UR21, R149 ;  /* 0x80000015020a7c23 */ /* 0x000fe20008010095 */
[----:B------:R-:W-:Y:S01]  /*12220*/  I2FP.F32.S32 R6, R6 ;  /* 0x0000000600067245 */ /* 0x000fe20000201400 */
[----:B------:R-:W-:Y:S01]  /*12230*/  VIADD R2, R0, 0x38 ;  /* 0x0000003800027836 */ /* 0x000fe20000000000 */
[----:B------:R-:W-:Y:S01]  /*12240*/  ISETP.GE.AND P4, PT, R3, R211, PT ;  /* 0x000000d30300720c */ /* 0x000fe20003f86270 */
[----:B------:R-:W-:Y:S01]  /*12250*/  FFMA.FTZ R4, R7, -UR21, R148 ;  /* 0x8000001507047c23 */ /* 0x000fe20008010094 */
[C---:B------:R-:W-:Y:S01]  /*12260*/  ISETP.GE.AND P3, PT, R3.reuse, R210, PT ;  /* 0x000000d20300720c */ /* 0x040fe20003f66270 */
[----:B------:R-:W-:Y:S01]  /*12270*/  FFMA.FTZ R6, R6, -UR21, R33 ;  /* 0x8000001506067c23 */ /* 0x000fe20008010021 */
[----:B------:R-:W-:Y:S01]  /*12280*/  P2R R8, PR, RZ, 0x4 ;  /* 0x00000004ff087803 */ /* 0x000fe20000000000 */
[----:B------:R-:W-:Y:S01]  /*12290*/  VIADD R0, R0, 0x39 ;  /* 0x0000003900007836 */ /* 0x000fe20000000000 */
[----:B------:R-:W-:-:S02]  /*122a0*/  ISETP.GE.AND P2, PT, R3, R209, PT ;  /* 0x000000d10300720c */ /* 0x000fc40003f46270 */
[----:B------:R-:W-:Y:S02]  /*122b0*/  I2FP.F32.S32 R9, R9 ;  /* 0x0000000900097245 */ /* 0x000fe40000201400 */
[----:B------:R-:W-:Y:S02]  /*122c0*/  FSEL R172, R15, -INF , !P6 ;  /* 0xff8000000fac7808 */ /* 0x000fe40007000000 */
[----:B------:R-:W-:Y:S01]  /*122d0*/  FSEL R229, R11, -INF , !P5 ;  /* 0xff8000000be57808 */ /* 0x000fe20006800000 */
[----:B------:R-:W-:Y:S01]  /*122e0*/  FFMA.FTZ R9, R9, -UR21, R150 ;  /* 0x8000001509097c23 */ /* 0x000fe20008010096 */
[C---:B------:R-:W-:Y:S02]  /*122f0*/  ISETP.LT.OR P0, PT, R3.reuse, R200, P0 ;  /* 0x000000c80300720c */ /* 0x040fe40000701670 */
[C---:B------:R-:W-:Y:S02]  /*12300*/  ISETP.LT.OR P6, PT, R3.reuse, R204, P4 ;  /* 0x000000cc0300720c */ /* 0x040fe400027c1670 */
[----:B------:R-:W-:-:S02]  /*12310*/  ISETP.LT.OR P5, PT, R3, R203, P3 ;  /* 0x000000cb0300720c */ /* 0x000fc40001fa1670 */
[----:B------:R-:W-:Y:S01]  /*12320*/  ISETP.NE.AND P4, PT, R8, RZ, PT ;  /* 0x000000ff0800720c */ /* 0x000fe20003f85270 */
[----:B------:R-:W-:Y:S01]  /*12330*/  IMAD.IADD R8, R207, 0x1, -R3 ;  /* 0x00000001cf087824 */ /* 0x000fe200078e0a03 */
[----:B------:R-:W-:Y:S02]  /*12340*/  ISETP.LT.OR P2, PT, R3, R201, P2 ;  /* 0x000000c90300720c */ /* 0x000fe40001741670 */
[----:B------:R-:W-:Y:S02]  /*12350*/  P2R R3, PR, RZ, 0x1 ;  /* 0x00000001ff037803 */ /* 0x000fe40000000000 */
[----:B------:R-:W-:Y:S01]  /*12360*/  FSEL R230, R5, -INF , !P5 ;  /* 0xff80000005e67808 */ /* 0x000fe20006800000 */
[--C-:B------:R-:W-:Y:S01]  /*12370*/  IMAD.IADD R5, R202, 0x1, -R2.reuse ;  /* 0x00000001ca057824 */ /* 0x100fe200078e0a02 */
[----:B------:R-:W-:Y:S01]  /*12380*/  FSEL R182, R4, -INF , !P4 ;  /* 0xff80000004b67808 */ /* 0x000fe20006000000 */
[----:B------:R-:W-:Y:S01]  /*12390*/  IMAD.IADD R4, R206, 0x1, -R2 ;  /* 0x00000001ce047824 */ /* 0x000fe200078e0a02 */
[----:B------:R-:W-:-:S02]  /*123a0*/  FSEL R173, R6, -INF , !P6 ;  /* 0xff80000006ad7808 */ /* 0x000fc40007000000 */
[----:B------:R-:W-:Y:S02]  /*123b0*/  P2R R7, PR, RZ, 0x4 ;  /* 0x00000004ff077803 */ /* 0x000fe40000000000 */
[C---:B------:R-:W-:Y:S02]  /*123c0*/  ISETP.GE.AND P4, PT, R2.reuse, R211, PT ;  /* 0x000000d30200720c */ /* 0x040fe40003f86270 */
[----:B------:R-:W-:Y:S01]  /*123d0*/  ISETP.NE.AND P6, PT, R3, RZ, PT ;  /* 0x000000ff0300720c */ /* 0x000fe20003fc5270 */
[----:B------:R-:W-:Y:S01]  /*123e0*/  IMAD.IADD R3, R205, 0x1, -R2 ;  /* 0x00000001cd037824 */ /* 0x000fe200078e0a02 */
[C---:B------:R-:W-:Y:S02]  /*123f0*/  ISETP.GE.AND P3, PT, R2.reuse, R210, PT ;  /* 0x000000d20200720c */ /* 0x040fe40003f66270 */
[C---:B------:R-:W-:Y:S02]  /*12400*/  ISETP.GE.AND P2, PT, R2.reuse, R209, PT ;  /* 0x000000d10200720c */ /* 0x040fe40003f46270 */
[----:B------:R-:W-:-:S02]  /*12410*/  ISETP.GE.AND P0, PT, R2, R208, PT ;  /* 0x000000d00200720c */ /* 0x000fc40003f06270 */
[----:B------:R-:W-:Y:S02]  /*12420*/  FSEL R221, R9, -INF , !P1 ;  /* 0xff80000009dd7808 */ /* 0x000fe40004800000 */
[----:B------:R-:W-:Y:S02]  /*12430*/  IABS R6, R8 ;  /* 0x0000000800067213 */ /* 0x000fe40000000000 */
[----:B------:R-:W-:Y:S02]  /*12440*/  IABS R9, R5 ;  /* 0x0000000500097213 */ /* 0x000fe40000000000 */
[C---:B------:R-:W-:Y:S02]  /*12450*/  ISETP.LT.OR P5, PT, R2.reuse, R204, P4 ;  /* 0x000000cc0200720c */ /* 0x040fe400027a1670 */
[C---:B------:R-:W-:Y:S02]  /*12460*/  ISETP.LT.OR P4, PT, R2.reuse, R203, P3 ;  /* 0x000000cb0200720c */ /* 0x040fe40001f81670 */
[----:B------:R-:W-:-:S02]  /*12470*/  ISETP.LT.OR P2, PT, R2, R201, P2 ;  /* 0x000000c90200720c */ /* 0x000fc40001741670 */
        /* <DEDUP_REMOVED lines=8> */
[----:B------:R-:W-:Y:S02]  /*12500*/  I2FP.F32.S32 R2, R3 ;  /* 0x0000000300027245 */ /* 0x000fe40000201400 */
[----:B------:R-:W-:-:S02]  /*12510*/  I2FP.F32.S32 R3, R4 ;  /* 0x0000000400037245 */ /* 0x000fc40000201400 */
[----:B------:R-:W-:Y:S01]  /*12520*/  I2FP.F32.S32 R5, R5 ;  /* 0x0000000500057245 */ /* 0x000fe20000201400 */
[----:B------:R-:W-:Y:S01]  /*12530*/  FFMA.FTZ R2, R2, -UR21, R151 ;  /* 0x8000001502027c23 */ /* 0x000fe20008010097 */
[----:B------:R-:W-:Y:S01]  /*12540*/  ISETP.NE.AND P3, PT, R7, RZ, PT ;  /* 0x000000ff0700720c */ /* 0x000fe20003f65270 */
[----:B------:R-:W-:Y:S01]  /*12550*/  FFMA.FTZ R4, R3, -UR21, R72 ;  /* 0x8000001503047c23 */ /* 0x000fe20008010048 */
[----:B------:R-:W-:Y:S01]  /*12560*/  P2R R7, PR, RZ, 0x4 ;  /* 0x00000004ff077803 */ /* 0x000fe20000000000 */
[----:B------:R-:W-:Y:S01]  /*12570*/  FFMA.FTZ R3, R5, -UR21, R74 ;  /* 0x8000001505037c23 */ /* 0x000fe2000801004a */
[----:B------:R-:W-:Y:S02]  /*12580*/  FSEL R180, R10, -INF , !P3 ;  /* 0xff8000000ab47808 */ /* 0x000fe40005800000 */
[----:B------:R-:W-:Y:S02]  /*12590*/  I2FP.F32.S32 R6, R6 ;  /* 0x0000000600067245 */ /* 0x000fe40000201400 */
[----:B------:R-:W-:-:S02]  /*125a0*/  ISETP.GE.AND P3, PT, R0, R211, PT ;  /* 0x000000d30000720c */ /* 0x000fc40003f66270 */
[----:B------:R-:W-:Y:S01]  /*125b0*/  ISETP.GE.AND P2, PT, R0, R210, PT ;  /* 0x000000d20000720c */ /* 0x000fe20003f46270 */
[----:B------:R-:W-:Y:S01]  /*125c0*/  FFMA.FTZ R5, R6, -UR21, R144 ;  /* 0x8000001506057c23 */ /* 0x000fe20008010090 */
[----:B------:R-:W-:Y:S02]  /*125d0*/  ISETP.GE.AND P0, PT, R0, R209, PT ;  /* 0x000000d10000720c */ /* 0x000fe40003f06270 */
[----:B------:R-:W-:Y:S01]  /*125e0*/  FSEL R228, R3, -INF , !P4 ;  /* 0xff80000003e47808 */ /* 0x000fe20006000000 */
[--C-:B------:R-:W-:Y:S01]  /*125f0*/  IMAD.IADD R3, R206, 0x1, -R0.reuse ;  /* 0x00000001ce037824 */ /* 0x100fe200078e0a00 */
[----:B------:R-:W-:Y:S02]  /*12600*/  ISETP.GE.AND P4, PT, R0, R208, PT ;  /* 0x000000d00000720c */ /* 0x000fe40003f86270 */
[----:B------:R-:W-:Y:S01]  /*12610*/  FSEL R218, R2, -INF , !P6 ;  /* 0xff80000002da7808 */ /* 0x000fe20007000000 */
[--C-:B------:R-:W-:Y:S01]  /*12620*/  IMAD.IADD R2, R205, 0x1, -R0.reuse ;  /* 0x00000001cd027824 */ /* 0x100fe200078e0a00 */
[----:B------:R-:W-:Y:S01]  /*12630*/  FSEL R224, R4, -INF , !P5 ;  /* 0xff80000004e07808 */ /* 0x000fe20006800000 */
[----:B------:R-:W-:Y:S01]  /*12640*/  IMAD.IADD R4, R202, 0x1, -R0 ;  /* 0x00000001ca047824 */ /* 0x000fe200078e0a00 */
[----:B------:R-:W-:-:S02]  /*12650*/  ISETP.LT.OR P6, PT, R0, R204, P3 ;  /* 0x000000cc0000720c */ /* 0x000fc40001fc1670 */
[C---:B------:R-:W-:Y:S02]  /*12660*/  ISETP.LT.OR P5, PT, R0.reuse, R203, P2 ;  /* 0x000000cb0000720c */ /* 0x040fe400017a1670 */
[C---:B------:R-:W-:Y:S02]  /*12670*/  ISETP.LT.OR P3, PT, R0.reuse, R201, P0 ;  /* 0x000000c90000720c */ /* 0x040fe40000761670 */
[----:B------:R-:W-:Y:S02]  /*12680*/  ISETP.NE.AND P0, PT, R7, RZ, PT ;  /* 0x000000ff0700720c */ /* 0x000fe40003f05270 */
[----:B------:R-:W-:Y:S01]  /*12690*/  ISETP.LT.OR P2, PT, R0, R200, P4 ;  /* 0x000000c80000720c */ /* 0x000fe20002741670 */
[----:B------:R-:W-:Y:S01]  /*126a0*/  IMAD.IADD R0, R207, 0x1, -R0 ;  /* 0x00000001cf007824 */ /* 0x000fe200078e0a00 */
[----:B------:R-:W-:Y:S02]  /*126b0*/  FSEL R178, R5, -INF , !P0 ;  /* 0xff80000005b27808 */ /* 0x000fe40004000000 */
[----:B------:R-:W-:-:S02]  /*126c0*/  PLOP3.LUT P0, PT, PT, PT, UP0, 0x80, 0x0 ;  /* 0x000000000000781c */ /* 0x000fc40003f0f008 */
[----:B------:R-:W-:Y:S02]  /*126d0*/  IABS R4, R4 ;  /* 0x0000000400047213 */ /* 0x000fe40000000000 */
[----:B------:R-:W-:Y:S02]  /*126e0*/  IABS R3, R3 ;  /* 0x0000000300037213 */ /* 0x000fe40000000000 */
[----:B------:R-:W-:Y:S02]  /*126f0*/  IABS R2, R2 ;  /* 0x0000000200027213 */ /* 0x000fe40000000000 */
[----:B------:R-:W-:Y:S02]  /*12700*/  IABS R0, R0 ;  /* 0x0000000000007213 */ /* 0x000fe40000000000 */
[----:B------:R-:W-:Y:S02]  /*12710*/  I2FP.F32.S32 R8, R8 ;  /* 0x0000000800087245 */ /* 0x000fe40000201400 */
[----:B------:R-:W-:-:S02]  /*12720*/  I2FP.F32.S32 R4, R4 ;  /* 0x0000000400047245 */ /* 0x000fc40000201400 */
        /* <DEDUP_REMOVED lines=73> */
.L_x_2143:
[----:B------:R-:W-:Y:S05]  /*12bc0*/  BSYNC B0 ;  /* 0x0000000000007941 */ /* 0x000fea0003800000 */
.L_x_2142:
[----:B------:R-:W0:Y:S02]  /*12bd0*/  LDGDEPBAR ;  /* 0x00000000000079af */ /* 0x000e240000000000 */
.L_x_2141:
[----:B-1----:R-:W3:Y:S04]  /*12be0*/  LDL.LU R6, [R1+0x54] ;  /* 0x0000540001067983 */ /* 0x002ee80000300800 */
[----:B------:R-:W4:Y:S04]  /*12bf0*/  LDL.LU R8, [R1+0x50] ;  /* 0x0000500001087983 */ /* 0x000f280000300800 */
[----:B--2---:R-:W2:Y:S04]  /*12c00*/  LDL R4, [R1] ;  /* 0x0000000001047983 */ /* 0x004ea80000100800 */
[----:B------:R-:W5:Y:S04]  /*12c10*/  LDL R13, [R1+0x18] ;  /* 0x00001800010d7983 */ /* 0x000f680000100800 */
[----:B------:R-:W3:Y:S01]  /*12c20*/  LDL R11, [R1+0x10] ;  /* 0x00001000010b7983 */ /* 0x000ee20000100800 */
[----:B------:R-:W-:Y:S01]  /*12c30*/  FMNMX.FTZ R0, R214, R27, !PT ;  /* 0x0000001bd6007209 */ /* 0x000fe20007810000 */
[----:B------:R-:W-:Y:S01]  /*12c40*/  USHF.L.U32 UR6, UR37, 0x1, URZ ;  /* 0x0000000125067899 */ /* 0x000fe2000800063f */
[----:B------:R-:W-:Y:S01]  /*12c50*/  FMNMX.FTZ R5, R215, R40, !PT ;  /* 0x00000028d7057209 */ /* 0x000fe20007810000 */
[----:B------:R-:W-:Y:S01]  /*12c60*/  IMAD.U32 R10, RZ, RZ, UR31 ;  /* 0x0000001fff0a7e24 */ /* 0x000fe2000f8e00ff */
[----:B------:R-:W-:Y:S01]  /*12c70*/  FMNMX.FTZ R0, R24, R0, !PT ;  /* 0x0000000018007209 */ /* 0x000fe20007810000 */
[----:B------:R-:W-:Y:S01]  /*12c80*/  IMAD.U32 R9, RZ, RZ, UR31 ;  /* 0x0000001fff097e24 */ /* 0x000fe2000f8e00ff */
[----:B------:R-:W-:Y:S01]  /*12c90*/  FMNMX.FTZ R7, R248, R63, !PT ;  /* 0x0000003ff8077209 */ /* 0x000fe20007810000 */
[----:B------:R-:W-:Y:S01]  /*12ca0*/  IMAD.MOV.U32 R235, RZ, RZ, R251 ;  /* 0x000000ffffeb7224 */ /* 0x000fe200078e00fb */
[----:B------:R-:W-:Y:S01]  /*12cb0*/  FMNMX.FTZ R0, R25, R0, !PT ;  /* 0x0000000019007209 */ /* 0x000fe20007810000 */
[----:B------:R-:W-:Y:S01]  /*12cc0*/  IMAD.MOV.U32 R239, RZ, RZ, R250 ;  /* 0x000000ffffef7224 */ /* 0x000fe200078e00fa */
[----:B------:R-:W-:Y:S02]  /*12cd0*/  LDSM.16.MT88.4 R48, [R187+0x6000] ;  /* 0x00600000bb30783b */ /* 0x000fe40000004200 */
[----:B------:R-:W-:-:S04]  /*12ce0*/  FMNMX.FTZ R0, R19, R0, !PT ;  /* 0x0000000013007209 */ /* 0x000fc80007810000 */
[----:B------:R-:W-:-:S04]  /*12cf0*/  FMNMX.FTZ R0, R64, R0, !PT ;  /* 0x0000000040007209 */ /* 0x000fc80007810000 */
[----:B------:R-:W-:-:S04]  /*12d00*/  FMNMX.FTZ R0, R61, R0, !PT ;  /* 0x000000003d007209 */ /* 0x000fc80007810000 */
[----:B------:R-:W-:-:S04]  /*12d10*/  FMNMX.FTZ R0, R59, R0, !PT ;  /* 0x000000003b007209 */ /* 0x000fc80007810000 */
[----:B------:R-:W-:-:S04]  /*12d20*/  FMNMX.FTZ R0, R138, R0, !PT ;  /* 0x000000008a007209 */ /* 0x000fc80007810000 */
[----:B------:R-:W-:-:S04]  /*12d30*/  FMNMX.FTZ R0, R174, R0, !PT ;  /* 0x00000000ae007209 */ /* 0x000fc80007810000 */
        /* <DEDUP_REMOVED lines=13> */
[----:B------:R-:W-:-:S05]  /*12e10*/  FMNMX.FTZ R0, R179, R3, !PT ;  /* 0x00000003b3007209 */ /* 0x000fca0007810000 */
[----:B------:R-:W1:Y:S01]  /*12e20*/  SHFL.BFLY PT, R12, R0, 0x2, 0x1f ;  /* 0x0c401f00000c7f89 */ /* 0x000e6200000e0000 */
[----:B------:R-:W-:Y:S01]  /*12e30*/  UIADD3 UR4, UR6, 0x1, URZ ;  /* 0x0000000106047890 */ /* 0x000fe2000fffe03f */
[----:B------:R-:W-:Y:S02]  /*12e40*/  FMNMX.FTZ R7, R67, R7, !PT ;  /* 0x0000000743077209 */ /* 0x000fe40007810000 */
[----:B-1----:R-:W-:-:S05]  /*12e50*/  FMNMX.FTZ R0, R0, R12, !PT ;  /* 0x0000000c00007209 */ /* 0x002fca0007810000 */
[----:B------:R-:W1:Y:S02]  /*12e60*/  SHFL.BFLY PT, R71, R0, 0x1, 0x1f ;  /* 0x0c201f0000477f89 */ /* 0x000e6400000e0000 */
[----:B-1----:R-:W-:-:S04]  /*12e70*/  FMNMX.FTZ R71, R0, R71, !PT ;  /* 0x0000004700477209 */ /* 0x002fc80007810000 */
[----:B------:R-:W-:Y:S01]  /*12e80*/  FSETP.NEU.FTZ.AND P1, PT, R71, -INF , PT ;  /* 0xff8000004700780b */ /* 0x000fe20003f3d000 */
[----:B--2---:R-:W-:Y:S01]  /*12e90*/  IMAD.WIDE.U32 R74, R4, -0x326172a9, RZ ;  /* 0xcd9e8d57044a7825 */ /* 0x004fe200078e00ff */
[----:B------:R-:W-:-:S04]  /*12ea0*/  FMNMX.FTZ R4, R163, R2, !PT ;  /* 0x00000002a3047209 */ /* 0x000fc80007810000 */
[----:B------:R-:W-:Y:S01]  /*12eb0*/  FMNMX.FTZ R4, R181, R4, !PT ;  /* 0x00000004b5047209 */ /* 0x000fe20007810000 */
[----:B-----5:R-:W-:-:S03]  /*12ec0*/  IMAD.WIDE.U32 R232, R13, -0x326172a9, RZ ;  /* 0xcd9e8d570de87825 */ /* 0x020fc600078e00ff */
[----:B------:R-:W-:Y:S01]  /*12ed0*/  FMNMX.FTZ R4, R177, R4, !PT ;  /* 0x00000004b1047209 */ /* 0x000fe20007810000 */
[----:B----4-:R-:W-:Y:S01]  /*12ee0*/  IMAD.MOV.U32 R236, RZ, RZ, R8 ;  /* 0x000000ffffec7224 */ /* 0x010fe200078e0008 */
[----:B------:R-:W-:Y:S01]  /*12ef0*/  FMNMX.FTZ R8, R58, R5, !PT ;  /* 0x000000053a087209 */ /* 0x000fe20007810000 */
[----:B---3--:R-:W-:Y:S01]  /*12f00*/  IMAD.WIDE.U32 R2, R11, -0x2daee0ad, RZ ;  /* 0xd2511f530b027825 */ /* 0x008fe200078e00ff */
[----:B------:R-:W-:Y:S02]  /*12f10*/  LOP3.LUT R5, R75, R252, RZ, 0x3c, !PT ;  /* 0x000000fc4b057212 */ /* 0x000fe400078e3cff */
[----:B------:R-:W-:Y:S01]  /*12f20*/  FMNMX.FTZ R4, R175, R4, !PT ;  /* 0x00000004af047209 */ /* 0x000fe20007810000 */
[----:B------:R-:W-:Y:S01]  /*12f30*/  IMAD.MOV.U32 R238, RZ, RZ, R6 ;  /* 0x000000ffffee7224 */ /* 0x000fe200078e0006 */
[----:B------:R-:W-:Y:S01]  /*12f40*/  LOP3.LUT R6, R233, R252, RZ, 0x3c, !PT ;  /* 0x000000fce9067212 */ /* 0x000fe200078e3cff */
        /* <DEDUP_REMOVED lines=15> */
[----:B------:R-:W-:Y:S02]  /*13040*/  FMNMX.FTZ R5, R62, R5, !PT ;  /* 0x000000053e057209 */ /* 0x000fe40007810000 */
[----:B------:R-:W-:-:S02]  /*13050*/  LOP3.LUT R7, R3, UR36, R74, 0x96, !PT ;  /* 0x0000002403077c12 */ /* 0x000fc4000f8e964a */
[----:B------:R-:W-:Y:S02]  /*13060*/  LOP3.LUT R12, R3, UR36, R232, 0x96, !PT ;  /* 0x00000024030c7c12 */ /* 0x000fe4000f8e96e8 */
        /* <DEDUP_REMOVED lines=19> */
[----:B------:R-:W-:Y:S01]  /*131a0*/  LOP3.LUT R14, R5, UR29, R22, 0x96, !PT ;  /* 0x0000001d050e7c12 */ /* 0x000fe2000f8e9616 */
[----:B------:R-:W-:Y:S01]  /*131b0*/  IMAD.WIDE.U32 R6, R13, -0x2daee0ad, RZ ;  /* 0xd2511f530d067825 */ /* 0x000fe200078e00ff */
[----:B------:R-:W-:Y:S02]  /*131c0*/  FMNMX.FTZ R5, R225, R11, !PT ;  /* 0x0000000be1057209 */ /* 0x000fe40007810000 */
[----:B------:R-:W-:Y:S02]  /*131d0*/  LOP3.LUT R11, R9, UR25, R4, 0x96, !PT ;  /* 0x00000019090b7c12 */ /* 0x000fe4000f8e9604 */
[----:B------:R-:W-:Y:S02]  /*131e0*/  FMNMX.FTZ R9, R139, R12, !PT ;  /* 0x0000000c8b097209 */ /* 0x000fe40007810000 */
[----:B------:R-:W-:Y:S02]  /*131f0*/  FMNMX.FTZ R4, R223, R5, !PT ;  /* 0x00000005df047209 */ /* 0x000fe40007810000 */
[----:B------:R-:W-:-:S02]  /*13200*/  LOP3.LUT R13, R7, UR25, R2, 0x96, !PT ;  /* 0x00000019070d7c12 */ /* 0x000fc4000f8e9602 */
[----:B------:R-:W-:Y:S02]  /*13210*/  FMNMX.FTZ R7, R160, R9, !PT ;  /* 0x00000009a0077209 */ /* 0x000fe40007810000 */
[----:B------:R-:W-:Y:S02]  /*13220*/  FMNMX.FTZ R5, R219, R4, !PT ;  /* 0x00000004db057209 */ /* 0x000fe40007810000 */
[----:B------:R-:W-:Y:S02]  /*13230*/  FMNMX.FTZ R4, R172, R7, !PT ;  /* 0x00000007ac047209 */ /* 0x000fe40007810000 */
[----:B-1----:R-:W-:Y:S02]  /*13240*/  FMNMX.FTZ R10, R10, R16, !PT ;  /* 0x000000100a0a7209 */ /* 0x002fe40007810000 */
[----:B------:R-:W-:Y:S01]  /*13250*/  LOP3.LUT R15, R3, UR29, R32, 0x96, !PT ;  /* 0x0000001d030f7c12 */ /* 0x000fe2000f8e9620 */
[----:B------:R-:W-:Y:S01]  /*13260*/  IMAD.WIDE.U32 R2, R14, -0x326172a9, RZ ;  /* 0xcd9e8d570e027825 */ /* 0x000fe200078e00ff */
[----:B------:R-:W-:Y:S01]  /*13270*/  FMNMX.FTZ R4, R173, R4, !PT ;  /* 0x00000004ad047209 */ /* 0x000fe20007810000 */
[----:B------:R-:W1:Y:S01]  /*13280*/  SHFL.BFLY PT, R70, R10, 0x1, 0x1f ;  /* 0x0c201f000a467f89 */ /* 0x000e6200000e0000 */
[----:B------:R-:W-:-:S02]  /*13290*/  FMNMX.FTZ R0, R229, R5, !PT ;  /* 0x00000005e5007209 */ /* 0x000fc40007810000 */
[----:B------:R-:W-:Y:S02]  /*132a0*/  FMNMX.FTZ R73, R224, R4, !PT ;  /* 0x00000004e0497209 */ /* 0x000fe40007810000 */
[----:B------:R-:W-:Y:S01]  /*132b0*/  LOP3.LUT R5, R3, UR28, R38, 0x96, !PT ;  /* 0x0000001c03057c12 */ /* 0x000fe2000f8e9626 */
[----:B------:R-:W-:Y:S01]  /*132c0*/  IMAD.WIDE.U32 R52, R11, -0x326172a9, RZ ;  /* 0xcd9e8d570b347825 */ /* 0x000fe200078e00ff */
[----:B------:R-:W-:Y:S02]  /*132d0*/  FMNMX.FTZ R3, R230, R0, !PT ;  /* 0x00000000e6037209 */ /* 0x000fe40007810000 */
[----:B------:R-:W-:Y:S02]  /*132e0*/  FMNMX.FTZ R73, R222, R73, !PT ;  /* 0x00000049de497209 */ /* 0x000fe40007810000 */
[----:B------:R-:W-:Y:S01]  /*132f0*/  FMNMX.FTZ R7, R228, R3, !PT ;  /* 0x00000003e4077209 */ /* 0x000fe20007810000 */
[----:B------:R-:W-:Y:S01]  /*13300*/  FMUL.FTZ R0, R71, UR40 ;  /* 0x0000002847007c20 */ /* 0x000fe20008410000 */
[----:B------:R-:W-:Y:S01]  /*13310*/  LOP3.LUT R12, R53, UR24, R2, 0x96, !PT ;  /* 0x00000018350c7c12 */ /* 0x000fe2000f8e9602 */
[----:B------:R-:W2:Y:S01]  /*13320*/  SHFL.BFLY PT, R14, R73, 0x2, 0x1f ;  /* 0x0c401f00490e7f89 */ /* 0x000ea200000e0000 */
[----:B------:R-:W-:Y:S01]  /*13330*/  IMAD.WIDE.U32 R2, R15, -0x326172a9, RZ ;  /* 0xcd9e8d570f027825 */ /* 0x000fe200078e00ff */
[----:B------:R-:W-:-:S03]  /*13340*/  FMNMX.FTZ R7, R226, R7, !PT ;  /* 0x00000007e2077209 */ /* 0x000fc60007810000 */
[----:B------:R-:W-:Y:S01]  /*13350*/  IMAD.WIDE.U32 R44, R13, -0x326172a9, RZ ;  /* 0xcd9e8d570d2c7825 */ /* 0x000fe200078e00ff */
[----:B------:R-:W-:Y:S01]  /*13360*/  FSEL R0, R0, RZ, P1 ;  /* 0x000000ff00007208 */ /* 0x000fe20000800000 */
[----:B------:R-:W3:Y:S01]  /*13370*/  SHFL.BFLY PT, R15, R7, 0x2, 0x1f ;  /* 0x0c401f00070f7f89 */ /* 0x000ee200000e0000 */
[----:B------:R-:W-:Y:S02]  /*13380*/  LOP3.LUT R3, R3, UR28, R20, 0x96, !PT ;  /* 0x0000001c03037c12 */ /* 0x000fe4000f8e9614 */
[----:B------:R-:W-:Y:S01]  /*13390*/  LOP3.LUT R9, R45, UR24, R2, 0x96, !PT ;  /* 0x000000182d097c12 */ /* 0x000fe2000f8e9602 */
[----:B------:R-:W-:Y:S02]  /*133a0*/  FFMA.FTZ R4, R27, UR40, -R0 ;  /* 0x000000281b047c23 */ /* 0x000fe40008010800 */
[----:B------:R-:W-:Y:S01]  /*133b0*/  IMAD.WIDE.U32 R2, R3, -0x2daee0ad, RZ ;  /* 0xd2511f5303027825 */ /* 0x000fe200078e00ff */
[----:B-1----:R-:W-:-:S03]  /*133c0*/  FMNMX.FTZ R70, R10, R70, !PT ;  /* 0x000000460a467209 */ /* 0x002fc60007810000 */
[----:B------:R-:W-:Y:S01]  /*133d0*/  IMAD.WIDE.U32 R46, R9, -0x2daee0ad, RZ ;  /* 0xd2511f53092e7825 */ /* 0x000fe200078e00ff */
[----:B------:R1:W-:Y:S01]  /*133e0*/  MUFU.EX2 R234, R4 ;  /* 0x0000000400ea7308 */ /* 0x0003e20000000800 */
[----:B------:R-:W-:Y:S02]  /*133f0*/  LOP3.LUT R6, R3, UR22, R6, 0x96, !PT ;  /* 0x0000001603067c12 */ /* 0x000fe4000f8e9606 */
[----:B------:R-:W-:Y:S01]  /*13400*/  FFMA.FTZ R3, R25, UR40, -R0 ;  /* 0x0000002819037c23 */ /* 0x000fe20008010800 */
[----:B------:R-:W-:Y:S01]  /*13410*/  IMAD.WIDE.U32 R54, R12, -0x2daee0ad, RZ ;  /* 0xd2511f530c367825 */ /* 0x000fe200078e00ff */
[----:B------:R-:W-:-:S03]  /*13420*/  LOP3.LUT R2, R47, UR18, R2, 0x96, !PT ;  /* 0x000000122f027c12 */ /* 0x000fc6000f8e9602 */
[C---:B------:R-:W-:Y:S01]  /*13430*/  FMUL.FTZ R13, R70.reuse, UR40 ;  /* 0x00000028460d7c20 */ /* 0x040fe20008410000 */
[----:B------:R-:W-:Y:S01]  /*13440*/  FSETP.NEU.FTZ.AND P0, PT, R70, -INF , PT ;  /* 0xff8000004600780b */ /* 0x000fe20003f1d000 */
[----:B------:R-:W-:Y:S01]  /*13450*/  UIADD3 UR4, UR30, -0x4ab325aa, URZ ;  /* 0xb54cda561e047890 */ /* 0x000fe2000fffe03f */
[----:B------:R4:W-:Y:S01]  /*13460*/  MUFU.EX2 R231, R3 ;  /* 0x0000000300e77308 */ /* 0x0009e20000000800 */
[----:B------:R-:W-:Y:S01]  /*13470*/  IMAD.WIDE.U32 R34, R6, -0x326172a9, RZ ;  /* 0xcd9e8d5706227825 */ /* 0x000fe200078e00ff */
[----:B------:R-:W-:-:S03]  /*13480*/  FSEL R13, R13, RZ, P0 ;  /* 0x000000ff0d0d7208 */ /* 0x000fc60000000000 */
[----:B-1----:R-:W-:Y:S01]  /*13490*/  IMAD.WIDE.U32 R4, R5, -0x2daee0ad, RZ ;  /* 0xd2511f5305047825 */ /* 0x002fe200078e00ff */
[----:B--2---:R-:W-:Y:S02]  /*134a0*/  FMNMX.FTZ R73, R73, R14, !PT ;  /* 0x0000000e49497209 */ /* 0x004fe40007810000 */
[----:B------:R-:W-:Y:S01]  /*134b0*/  LOP3.LUT R16, R55, UR18, R4, 0x96, !PT ;  /* 0x0000001237107c12 */ /* 0x000fe2000f8e9604 */
[----:B------:R-:W-:Y:S01]  /*134c0*/  FFMA.FTZ R4, R19, UR40, -R0 ;  /* 0x0000002813047c23 */ /* 0x000fe20008010800 */
[----:B----4-:R-:W-:-:S03]  /*134d0*/  IMAD.WIDE.U32 R2, R2, -0x326172a9, RZ ;  /* 0xcd9e8d5702027825 */ /* 0x010fc600078e00ff */
[----:B------:R1:W2:Y:S01]  /*134e0*/  MUFU.EX2 R240, R4 ;  /* 0x0000000400f07308 */ /* 0x0002a20000000800 */
[----:B------:R-:W-:Y:S01]  /*134f0*/  FFMA.FTZ R6, R30, UR40, -R13 ;  /* 0x000000281e067c23 */ /* 0x000fe2000801080d */
[----:B------:R-:W4:Y:S01]  /*13500*/  SHFL.BFLY PT, R14, R73, 0x1, 0x1f ;  /* 0x0c201f00490e7f89 */ /* 0x000f2200000e0000 */
[----:B------:R-:W-:Y:S01]  /*13510*/  LOP3.LUT R18, R5, UR22, R8, 0x96, !PT ;  /* 0x0000001605127c12 */ /* 0x000fe2000f8e9608 */
[----:B------:R-:W-:Y:S01]  /*13520*/  FFMA.FTZ R11, R24, UR40, -R0 ;  /* 0x00000028180b7c23 */ /* 0x000fe20008010800 */
[----:B---3--:R-:W-:Y:S02]  /*13530*/  FMNMX.FTZ R5, R7, R15, !PT ;  /* 0x0000000f07057209 */ /* 0x008fe40007810000 */
[C---:B------:R-:W-:Y:S01]  /*13540*/  LOP3.LUT R8, R2.reuse, 0xff, RZ, 0xc0, !PT ;  /* 0x000000ff02087812 */ /* 0x040fe200078ec0ff */
[----:B------:R3:W-:Y:S01]  /*13550*/  MUFU.EX2 R69, R6 ;  /* 0x0000000600457308 */ /* 0x0007e20000000800 */
[----:B-1----:R-:W-:Y:S02]  /*13560*/  LOP3.LUT R4, R3, UR4, R34, 0x96, !PT ;  /* 0x0000000403047c12 */ /* 0x002fe4000f8e9622 */
[----:B------:R-:W-:-:S05]  /*13570*/  LOP3.LUT R3, R2, 0xffff, RZ, 0xc0, !PT ;  /* 0x0000ffff02037812 */ /* 0x000fca00078ec0ff */
[----:B------:R1:W-:Y:S01]  /*13580*/  MUFU.EX2 R68, R11 ;  /* 0x0000000b00447308 */ /* 0x0003e20000000800 */
[----:B------:R-:W-:Y:S02]  /*13590*/  SHF.R.U32.HI R7, RZ, 0x8, R3 ;  /* 0x00000008ff077819 */ /* 0x000fe40000011603 */
[--C-:B---3--:R-:W-:Y:S02]  /*135a0*/  SHF.R.U32.HI R6, RZ, 0x10, R2.reuse ;  /* 0x00000010ff067819 */ /* 0x108fe40000011602 */
[----:B------:R-:W-:Y:S01]  /*135b0*/  SHF.R.U32.HI R10, RZ, 0x18, R2 ;  /* 0x00000018ff0a7819 */ /* 0x000fe20000011602 */
[----:B------:R-:W-:Y:S01]  /*135c0*/  FFMA.FTZ R3, R28, UR40, -R13 ;  /* 0x000000281c037c23 */ /* 0x000fe2000801080d */
[C---:B------:R-:W-:Y:S02]  /*135d0*/  LOP3.LUT R2, R4.reuse, 0xffff, RZ, 0xc0, !PT ;  /* 0x0000ffff04027812 */ /* 0x040fe400078ec0ff */
[----:B------:R-:W-:Y:S01]  /*135e0*/  LOP3.LUT R9, R4, 0xff, RZ, 0xc0, !PT ;  /* 0x000000ff04097812 */ /* 0x000fe200078ec0ff */
[----:B------:R-:W3:Y:S01]  /*135f0*/  SHFL.BFLY PT, R12, R5, 0x1, 0x1f ;  /* 0x0c201f00050c7f89 */ /* 0x000ee200000e0000 */
[----:B-1----:R-:W-:-:S02]  /*13600*/  PRMT R11, R8, 0x5410, R7 ;  /* 0x00005410080b7816 */ /* 0x002fc40000000007 */
[----:B------:R-:W-:Y:S02]  /*13610*/  LOP3.LUT R8, R6, 0xff, RZ, 0xc0, !PT ;  /* 0x000000ff06087812 */ /* 0x000fe400078ec0ff */
[--C-:B------:R-:W-:Y:S02]  /*13620*/  SHF.R.U32.HI R6, RZ, 0x10, R4.reuse ;  /* 0x00000010ff067819 */ /* 0x100fe40000011604 */
[----:B------:R-:W-:Y:S01]  /*13630*/  SHF.R.U32.HI R7, RZ, 0x18, R4 ;  /* 0x00000018ff077819 */ /* 0x000fe20000011604 */
[----:B------:R-:W-:Y:S01]  /*13640*/  FFMA.FTZ R4, R29, UR40, -R13 ;  /* 0x000000281d047c23 */ /* 0x000fe2000801080d */
[----:B------:R1:W-:Y:S01]  /*13650*/  MUFU.EX2 R237, R3 ;  /* 0x0000000300ed7308 */ /* 0x0003e20000000800 */
[----:B----4-:R-:W-:Y:S01]  /*13660*/  FMNMX.FTZ R73, R73, R14, !PT ;  /* 0x0000000e49497209 */ /* 0x010fe20007810000 */
[----:B------:R-:W-:Y:S06]  /*13670*/  LDSM.16.MT88.4 R28, [R188+0x6000] ;  /* 0x00600000bc1c783b */ /* 0x000fec0000004200 */
[----:B------:R4:W-:Y:S01]  /*13680*/  MUFU.EX2 R251, R4 ;  /* 0x0000000400fb7308 */ /* 0x0009e20000000800 */
[----:B-1----:R-:W-:-:S04]  /*13690*/  SHF.R.U32.HI R3, RZ, 0x8, R2 ;  /* 0x00000008ff037819 */ /* 0x002fc80000011602 */
[----:B------:R-:W-:Y:S02]  /*136a0*/  PRMT R9, R9, 0x5410, R3 ;  /* 0x0000541009097816 */ /* 0x000fe40000000003 */
[----:B----4-:R-:W-:Y:S02]  /*136b0*/  FSEL R4, R71, RZ, P1 ;  /* 0x000000ff47047208 */ /* 0x010fe40000800000 */
[----:B------:R-:W-:-:S03]  /*136c0*/  FSEL R3, R70, RZ, P0 ;  /* 0x000000ff46037208 */ /* 0x000fc60000000000 */
[----:B------:R-:W-:Y:S01]  /*136d0*/  FADD.FTZ R4, R214, -R4 ;  /* 0x80000004d6047221 */ /* 0x000fe20000010000 */
[----:B------:R-:W-:Y:S01]  /*136e0*/  LOP3.LUT R2, R6, 0xff, RZ, 0xc0, !PT ;  /* 0x000000ff06027812 */ /* 0x000fe200078ec0ff */
[----:B------:R-:W-:Y:S02]  /*136f0*/  FADD.FTZ R3, R213, -R3 ;  /* 0x80000003d5037221 */ /* 0x000fe40000010000 */
[----:B------:R-:W-:Y:S01]  /*13700*/  FMUL.FTZ R4, R4, UR40 ;  /* 0x0000002804047c20 */ /* 0x000fe20008410000 */
[----:B------:R-:W-:Y:S01]  /*13710*/  PRMT R6, R2, 0x5410, R7 ;  /* 0x0000541002067816 */ /* 0x000fe20000000007 */
[----:B------:R-:W-:Y:S01]  /*13720*/  FFMA.FTZ R2, R26, UR40, -R13 ;  /* 0x000000281a027c23 */ /* 0x000fe2000801080d */
[----:B------:R-:W-:Y:S01]  /*13730*/  PRMT R214, R199, 0x7054, R199 ;  /* 0x00007054c7d67816 */ /* 0x000fe200000000c7 */
[----:B------:R1:W-:Y:S01]  /*13740*/  MUFU.EX2 R137, R4 ;  /* 0x0000000400897308 */ /* 0x0003e20000000800 */
[----:B------:R-:W-:Y:S01]  /*13750*/  FMUL.FTZ R3, R3, UR40 ;  /* 0x0000002803037c20 */ /* 0x000fe20008410000 */
[----:B------:R-:W-:Y:S01]  /*13760*/  FSETP.NEU.FTZ.AND P1, PT, R73, -INF , PT ;  /* 0xff8000004900780b */ /* 0x000fe20003f3d000 */
[----:B------:R-:W4:Y:S01]  /*13770*/  LDSM.16.MT88.4 R24, [R185+0x6000] ;  /* 0x00600000b918783b */ /* 0x000f220000004200 */
[----:B---3--:R-:W-:-:S04]  /*13780*/  FMNMX.FTZ R72, R5, R12, !PT ;  /* 0x0000000c05487209 */ /* 0x008fc80007810000 */
[----:B------:R3:W5:Y:S01]  /*13790*/  MUFU.EX2 R250, R2 ;  /* 0x0000000200fa7308 */ /* 0x0007620000000800 */
[----:B------:R-:W-:Y:S01]  /*137a0*/  HSET2.LE.AND R5, R9, R214, PT ;  /* 0x000000d609057233 */ /* 0x000fe20003803000 */
[----:B-1----:R-:W-:-:S06]  /*137b0*/  FMUL.FTZ R4, R73, UR40 ;  /* 0x0000002849047c20 */ /* 0x002fcc0008410000 */
[----:B------:R2:W1:Y:S01]  /*137c0*/  MUFU.EX2 R136, R3 ;  /* 0x0000000300887308 */ /* 0x0004620000000800 */
[--C-:B------:R-:W-:Y:S02]  /*137d0*/  HSET2.LE.AND R9, R6, R214.reuse, PT ;  /* 0x000000d606097233 */ /* 0x100fe40003803000 */
[----:B------:R-:W-:Y:S02]  /*137e0*/  FSEL R14, R4, RZ, P1 ;  /* 0x000000ff040e7208 */ /* 0x000fe40000800000 */
[----:B---3--:R-:W-:Y:S02]  /*137f0*/  HSET2.LE.AND R2, R11, R214, PT ;  /* 0x000000d60b027233 */ /* 0x008fe40003803000 */
[----:B--2---:R-:W-:-:S04]  /*13800*/  F2FP.BF16.F32.PACK_AB R3, R240, R231 ;  /* 0x000000e7f003723e */ /* 0x004fc800000010ff */
[----:B------:R-:W-:Y:S01]  /*13810*/  LOP3.LUT R6, R2, R3, RZ, 0xc0, !PT ;  /* 0x0000000302067212 */ /* 0x000fe200078ec0ff */
[----:B------:R-:W-:Y:S02]  /*13820*/  FFMA.FTZ R2, R40, UR40, -R14 ;  /* 0x0000002828027c23 */ /* 0x000fe4000801080e */
[----:B------:R-:W2:Y:S02]  /*13830*/  LDSM.16.MT88.4 R40, [R186+0x6000] ;  /* 0x00600000ba28783b */ /* 0x000ea40000004200 */
[----:B------:R3:W-:Y:S01]  /*13840*/  MUFU.EX2 R247, R2 ;  /* 0x0000000200f77308 */ /* 0x0007e20000000800 */
[----:B------:R-:W-:Y:S02]  /*13850*/  FSETP.NEU.FTZ.AND P0, PT, R72, -INF , PT ;  /* 0xff8000004800780b */ /* 0x000fe40003f1d000 */
[----:B------:R-:W-:Y:S02]  /*13860*/  PRMT R8, R8, 0x5410, R10 ;  /* 0x0000541008087816 */ /* 0x000fe4000000000a */
[----:B-----5:R-:W-:Y:S01]  /*13870*/  F2FP.BF16.F32.PACK_AB R4, R250, R251 ;  /* 0x000000fbfa04723e */ /* 0x020fe200000010ff */
[----:B---3--:R-:W-:-:S05]  /*13880*/  FMUL.FTZ R2, R72, UR40 ;  /* 0x0000002848027c20 */ /* 0x008fca0008410000 */
[----:B------:R-:W-:Y:S01]  /*13890*/  FSEL R12, R2, RZ, P0 ;  /* 0x000000ff020c7208 */ /* 0x000fe20000000000 */
[----:B------:R-:W-:Y:S01]  /*138a0*/  FFMA.FTZ R2, R37, UR40, -R14 ;  /* 0x0000002825027c23 */ /* 0x000fe2000801080e */
[----:B------:R-:W-:-:S03]  /*138b0*/  HSET2.LE.AND R7, R8, R214, PT ;  /* 0x000000d608077233 */ /* 0x000fc60003803000 */
[----:B------:R3:W-:Y:S01]  /*138c0*/  MUFU.EX2 R246, R2 ;  /* 0x0000000200f67308 */ /* 0x0007e20000000800 */
[----:B------:R-:W-:Y:S02]  /*138d0*/  F2FP.BF16.F32.PACK_AB R8, R68, R234 ;  /* 0x000000ea4408723e */ /* 0x000fe400000010ff */
[----:B------:R-:W-:Y:S01]  /*138e0*/  F2FP.BF16.F32.PACK_AB R10, R237, R69 ;  /* 0x00000045ed0a723e */ /* 0x000fe200000010ff */
[--C-:B------:R-:W-:Y:S01]  /*138f0*/  FFMA.FTZ R3, R58, UR40, -R14.reuse ;  /* 0x000000283a037c23 */ /* 0x100fe2000801080e */
[----:B------:R-:W-:Y:S01]  /*13900*/  LOP3.LUT R7, R7, R4, RZ, 0xc0, !PT ;  /* 0x0000000407077212 */ /* 0x000fe200078ec0ff */
[-C--:B------:R-:W-:Y:S01]  /*13910*/  FMUL.FTZ R88, R88, R137.reuse ;  /* 0x0000008958587220 */ /* 0x080fe20000410000 */
[----:B------:R-:W-:Y:S01]  /*13920*/  LOP3.LUT R4, R5, R8, RZ, 0xc0, !PT ;  /* 0x0000000805047212 */ /* 0x000fe200078ec0ff */
[-C--:B------:R-:W-:Y:S01]  /*13930*/  FMUL.FTZ R89, R89, R137.reuse ;  /* 0x0000008959597220 */ /* 0x080fe20000410000 */
[----:B------:R-:W-:Y:S01]  /*13940*/  LOP3.LUT R5, R9, R10, RZ, 0xc0, !PT ;  /* 0x0000000a09057212 */ /* 0x000fe200078ec0ff */
[-C--:B-1----:R-:W-:Y:S01]  /*13950*/  FMUL.FTZ R90, R90, R136.reuse ;  /* 0x000000885a5a7220 */ /* 0x082fe20000410000 */
[----:B------:R-:W-:Y:S01]  /*13960*/  FMUL.FTZ R91, R91, R136 ;  /* 0x000000885b5b7220 */ /* 0x000fe20000410000 */
[----:B---3--:R-:W-:Y:S01]  /*13970*/  FFMA.FTZ R2, R57, UR40, -R14 ;  /* 0x0000002839027c23 */ /* 0x008fe2000801080e */
[-C--:B------:R-:W-:Y:S01]  /*13980*/  FMUL.FTZ R92, R92, R137.reuse ;  /* 0x000000895c5c7220 */ /* 0x080fe20000410000 */
        /* <DEDUP_REMOVED lines=17> */
[----:B-1----:R-:W-:Y:S01]  /*13aa0*/  FFMA.FTZ R2, R63, UR40, -R12 ;  /* 0x000000283f027c23 */ /* 0x002fe2000801080c */
        /* <DEDUP_REMOVED lines=11> */
[----:B------:R-:W-:Y:S01]  /*13b60*/  MUFU.EX2 R249, R3 ;  /* 0x0000000300f97308 */ /* 0x000fe20000000800 */
[----:B------:R-:W-:Y:S01]  /*13b70*/  IMAD.WIDE.U32 R18, R18, -0x326172a9, RZ ;  /* 0xcd9e8d5712127825 */ /* 0x000fe200078e00ff */
[C---:B----4-:R-:W-:Y:S06]  /*13b80*/  HMMA.16816.F32.BF16 R152, R4.reuse, R26, R88 ;  /* 0x0000001a0498723c */ /* 0x050fec0000041858 */
[----:B------:R1:W-:Y:S01]  /*13b90*/  MUFU.EX2 R244, R2 ;  /* 0x0000000200f47308 */ /* 0x0003e20000000800 */
[C---:B------:R-:W-:Y:S06]  /*13ba0*/  HMMA.16816.F32.BF16 R144, R4.reuse, R28, R92 ;  /* 0x0000001c0490723c */ /* 0x040fec000004185c */
[C---:B------:R-:W-:Y:S06]  /*13bb0*/  HMMA.16816.F32.BF16 R156, R4.reuse, R24, R76 ;  /* 0x00000018049c723c */ /* 0x040fec000004184c */
[----:B------:R-:W-:Y:S01]  /*13bc0*/  HMMA.16816.F32.BF16 R148, R4, R30, R104 ;  /* 0x0000001e0494723c */ /* 0x000fe20000041868 */
[----:B-1----:R-:W-:-:S05]  /*13bd0*/  IMAD.WIDE.U32 R2, R16, -0x326172a9, RZ ;  /* 0xcd9e8d5710027825 */ /* 0x002fca00078e00ff */
[C---:B--2---:R-:W-:Y:S06]  /*13be0*/  HMMA.16816.F32.BF16 R108, R4.reuse, R40, R108 ;  /* 0x00000028046c723c */ /* 0x044fec000004186c */
[C---:B------:R-:W-:Y:S06]  /*13bf0*/  HMMA.16816.F32.BF16 R88, R4.reuse, R42, R120 ;  /* 0x0000002a0458723c */ /* 0x040fec0000041878 */
[C---:B------:R-:W-:Y:S06]  /*13c00*/  HMMA.16816.F32.BF16 R92, R4.reuse, R48, R124 ;  /* 0x00000030045c723c */ /* 0x040fec000004187c */
[----:B------:R-:W-:Y:S07]  /*13c10*/  HMMA.16816.F32.BF16 R132, R4, R50, R132 ;  /* 0x000000320484723c */ /* 0x000fee0000041884 */
[----:B------:R-:W-:Y:S01]  /*13c20*/  LOP3.LUT R4, R3, UR4, R18, 0x96, !PT ;  /* 0x0000000403047c12 */ /* 0x000fe2000f8e9612 */
[----:B------:R-:W-:Y:S01]  /*13c30*/  FFMA.FTZ R5, R66, UR40, -R12 ;  /* 0x0000002842057c23 */ /* 0x000fe2000801080c */
[----:B------:R-:W-:-:S02]  /*13c40*/  LOP3.LUT R3, R2, 0xffff, RZ, 0xc0, !PT ;  /* 0x0000ffff02037812 */ /* 0x000fc400078ec0ff */
[----:B------:R-:W-:Y:S01]  /*13c50*/  LOP3.LUT R6, R2, 0xff, RZ, 0xc0, !PT ;  /* 0x000000ff02067812 */ /* 0x000fe200078ec0ff */
[----:B------:R1:W-:Y:S01]  /*13c60*/  MUFU.EX2 R242, R5 ;  /* 0x0000000500f27308 */ /* 0x0003e20000000800 */
[----:B------:R-:W-:Y:S01]  /*13c70*/  SHF.R.U32.HI R3, RZ, 0x8, R3 ;  /* 0x00000008ff037819 */ /* 0x000fe20000011603 */
[----:B------:R-:W-:-:S03]  /*13c80*/  FFMA.FTZ R8, R67, UR40, -R12 ;  /* 0x0000002843087c23 */ /* 0x000fc6000801080c */
[----:B------:R-:W-:Y:S01]  /*13c90*/  PRMT R10, R6, 0x5410, R3 ;  /* 0x00005410060a7816 */ /* 0x000fe20000000003 */
[----:B------:R-:W-:Y:S01]  /*13ca0*/  FFMA.FTZ R3, R65, UR40, -R12 ;  /* 0x0000002841037c23 */ /* 0x000fe2000801080c */
[----:B------:R-:W-:Y:S01]  /*13cb0*/  SHF.R.U32.HI R7, RZ, 0x10, R2 ;  /* 0x00000010ff077819 */ /* 0x000fe20000011602 */
[----:B------:R2:W-:Y:S01]  /*13cc0*/  MUFU.EX2 R243, R8 ;  /* 0x0000000800f37308 */ /* 0x0005e20000000800 */
[----:B-1----:R-:W-:-:S07]  /*13cd0*/  FSEL R5, R73, RZ, P1 ;  /* 0x000000ff49057208 */ /* 0x002fce0000800000 */
[----:B------:R1:W4:Y:S01]  /*13ce0*/  MUFU.EX2 R241, R3 ;  /* 0x0000000300f17308 */ /* 0x0003220000000800 */
[----:B------:R-:W-:Y:S01]  /*13cf0*/  FADD.FTZ R6, R215, -R5 ;  /* 0x80000005d7067221 */ /* 0x000fe20000010000 */
[----:B------:R-:W-:Y:S02]  /*13d00*/  FSEL R5, R72, RZ, P0 ;  /* 0x000000ff48057208 */ /* 0x000fe40000000000 */
[----:B--2---:R-:W-:Y:S01]  /*13d10*/  SHF.R.U32.HI R8, RZ, 0x18, R2 ;  /* 0x00000018ff087819 */ /* 0x004fe20000011602 */
[----:B------:R-:W-:Y:S01]  /*13d20*/  FMUL.FTZ R9, R6, UR40 ;  /* 0x0000002806097c20 */ /* 0x000fe20008410000 */
[----:B------:R-:W-:Y:S01]  /*13d30*/  LOP3.LUT R2, R4, 0xffff, RZ, 0xc0, !PT ;  /* 0x0000ffff04027812 */ /* 0x000fe200078ec0ff */
[----:B------:R-:W-:Y:S01]  /*13d40*/  FADD.FTZ R6, R248, -R5 ;  /* 0x80000005f8067221 */ /* 0x000fe20000010000 */
[----:B------:R-:W-:Y:S02]  /*13d50*/  LOP3.LUT R7, R7, 0xff, RZ, 0xc0, !PT ;  /* 0x000000ff07077812 */ /* 0x000fe400078ec0ff */
[----:B------:R-:W-:-:S02]  /*13d60*/  SHF.R.U32.HI R5, RZ, 0x10, R4 ;  /* 0x00000010ff057819 */ /* 0x000fc40000011604 */
[----:B------:R-:W-:Y:S02]  /*13d70*/  PRMT R11, R7, 0x5410, R8 ;  /* 0x00005410070b7816 */ /* 0x000fe40000000008 */
[----:B-1----:R-:W-:Y:S01]  /*13d80*/  SHF.R.U32.HI R3, RZ, 0x8, R2 ;  /* 0x00000008ff037819 */ /* 0x002fe20000011602 */
[----:B------:R-:W-:Y:S01]  /*13d90*/  FMUL.FTZ R8, R6, UR40 ;  /* 0x0000002806087c20 */ /* 0x000fe20008410000 */
[----:B------:R-:W-:Y:S01]  /*13da0*/  LOP3.LUT R2, R4, 0xff, RZ, 0xc0, !PT ;  /* 0x000000ff04027812 */ /* 0x000fe200078ec0ff */
[----:B------:R-:W-:Y:S01]  /*13db0*/  IMAD.MOV.U32 R107, RZ, RZ, R69 ;  /* 0x000000ffff6b7224 */ /* 0x000fe200078e0045 */
[----:B------:R-:W-:Y:S01]  /*13dc0*/  SHF.R.U32.HI R7, RZ, 0x18, R4 ;  /* 0x00000018ff077819 */ /* 0x000fe20000011604 */
[----:B------:R1:W2:Y:S01]  /*13dd0*/  MUFU.EX2 R69, R9 ;  /* 0x0000000900457308 */ /* 0x0002a20000000800 */
[----:B------:R-:W-:Y:S02]  /*13de0*/  LOP3.LUT R6, R5, 0xff, RZ, 0xc0, !PT ;  /* 0x000000ff05067812 */ /* 0x000fe400078ec0ff */
[----:B------:R-:W-:-:S02]  /*13df0*/  HSET2.LE.AND R4, R10, R214, PT ;  /* 0x000000d60a047233 */ /* 0x000fc40003803000 */
[----:B---3--:R-:W-:Y:S02]  /*13e00*/  F2FP.BF16.F32.PACK_AB R5, R245, R246 ;  /* 0x000000f6f505723e */ /* 0x008fe400000010ff */
[----:B------:R-:W-:Y:S01]  /*13e10*/  PRMT R7, R6, 0x5410, R7 ;  /* 0x0000541006077816 */ /* 0x000fe20000000007 */
[----:B------:R-:W-:Y:S01]  /*13e20*/  IMAD.MOV.U32 R106, RZ, RZ, R68 ;  /* 0x000000ffff6a7224 */ /* 0x000fe200078e0044 */
[----:B------:R-:W-:Y:S01]  /*13e30*/  LOP3.LUT R10, R4, R5, RZ, 0xc0, !PT ;  /* 0x00000005040a7212 */ /* 0x000fe200078ec0ff */
[----:B------:R3:W5:Y:S01]  /*13e40*/  MUFU.EX2 R68, R8 ;  /* 0x0000000800447308 */ /* 0x0007620000000800 */
[----:B------:R-:W-:Y:S02]  /*13e50*/  HSET2.LE.AND R4, R11, R214, PT ;  /* 0x000000d60b047233 */ /* 0x000fe40003803000 */
[----:B-1----:R-:W-:Y:S01]  /*13e60*/  PRMT R9, R2, 0x5410, R3 ;  /* 0x0000541002097816 */ /* 0x002fe20000000003 */
[----:B------:R-:W-:Y:S01]  /*13e70*/  IMAD.WIDE.U32 R2, R17, -0x326172a9, RZ ;  /* 0xcd9e8d5711027825 */ /* 0x000fe200078e00ff */
[----:B----4-:R-:W-:-:S03]  /*13e80*/  F2FP.BF16.F32.PACK_AB R5, R241, R242 ;  /* 0x000000f2f105723e */ /* 0x010fc600000010ff */
[--C-:B------:R-:W-:Y:S02]  /*13e90*/  HSET2.LE.AND R6, R9, R214.reuse, PT ;  /* 0x000000d609067233 */ /* 0x100fe40003803000 */
[----:B------:R-:W-:Y:S02]  /*13ea0*/  LOP3.LUT R17, R3, UR36, R74, 0x96, !PT ;  /* 0x0000002403117c12 */ /* 0x000fe4000f8e964a */
[----:B------:R-:W-:Y:S01]  /*13eb0*/  HSET2.LE.AND R9, R7, R214, PT ;  /* 0x000000d607097233 */ /* 0x000fe20003803000 */
[----:B---3--:R-:W-:Y:S01]  /*13ec0*/  FFMA.FTZ R8, R62, UR40, -R14 ;  /* 0x000000283e087c23 */ /* 0x008fe2000801080e */
[----:B------:R-:W-:Y:S02]  /*13ed0*/  F2FP.BF16.F32.PACK_AB R7, R249, R247 ;  /* 0x000000f7f907723e */ /* 0x000fe400000010ff */
[----:B------:R-:W-:Y:S01]  /*13ee0*/  F2FP.BF16.F32.PACK_AB R15, R243, R244 ;  /* 0x000000f4f30f723e */ /* 0x000fe200000010ff */
[----:B------:R-:W-:Y:S01]  /*13ef0*/  IMAD.MOV.U32 R248, RZ, RZ, R240 ;  /* 0x000000fffff87224 */ /* 0x000fe200078e00f0 */
[----:B------:R-:W-:Y:S01]  /*13f00*/  LOP3.LUT R11, R4, R5, RZ, 0xc0, !PT ;  /* 0x00000005040b7212 */ /* 0x000fe200078ec0ff */
[----:B------:R1:W-:Y:S01]  /*13f10*/  MUFU.EX2 R240, R8 ;  /* 0x0000000800f07308 */ /* 0x0003e20000000800 */
[----:B------:R-:W-:Y:S01]  /*13f20*/  IMAD.WIDE.U32 R4, R17, -0x2daee0ad, RZ ;  /* 0xd2511f5311047825 */ /* 0x000fe200078e00ff */
[----:B------:R-:W-:-:S02]  /*13f30*/  LOP3.LUT R9, R9, R15, RZ, 0xc0, !PT ;  /* 0x0000000f09097212 */ /* 0x000fc400078ec0ff */
[----:B------:R-:W-:Y:S02]  /*13f40*/  LOP3.LUT R3, R3, UR36, R232, 0x96, !PT ;  /* 0x0000002403037c12 */ /* 0x000fe4000f8e96e8 */
[----:B------:R-:W-:Y:S01]  /*13f50*/  LOP3.LUT R15, R21, UR32, R2, 0x96, !PT ;  /* 0x00000020150f7c12 */ /* 0x000fe2000f8e9602 */
[----:B------:R-:W-:Y:S02]  /*13f60*/  IMAD.MOV.U32 R213, RZ, RZ, R238 ;  /* 0x000000ffffd57224 */ /* 0x000fe400078e00ee */
[----:B------:R-:W-:Y:S01]  /*13f70*/  IMAD.MOV.U32 R57, RZ, RZ, R236 ;  /* 0x000000ffff397224 */ /* 0x000fe200078e00ec */
        /* <DEDUP_REMOVED lines=8> */
[----:B------:R-:W-:Y:S01]  /*14000*/  IMAD.MOV.U32 R58, RZ, RZ, R237 ;  /* 0x000000ffff3a7224 */ /* 0x000fe200078e00ed */
[----:B------:R3:W-:Y:S01]  /*14010*/  MUFU.EX2 R236, R5 ;  /* 0x0000000500ec7308 */ /* 0x0007e20000000800 */
[----:B------:R-:W-:Y:S02]  /*14020*/  IMAD.MOV.U32 R127, RZ, RZ, R235 ;  /* 0x000000ffff7f7224 */ /* 0x000fe400078e00eb */
[----:B-1----:R-:W-:Y:S01]  /*14030*/  FFMA.FTZ R6, R36, UR40, -R14 ;  /* 0x0000002824067c23 */ /* 0x002fe2000801080e */
[----:B------:R-:W-:-:S04]  /*14040*/  IMAD.WIDE.U32 R36, R7, -0x2daee0ad, RZ ;  /* 0xd2511f5307247825 */ /* 0x000fc800078e00ff */
[----:B------:R1:W-:Y:S01]  /*14050*/  MUFU.EX2 R237, R6 ;  /* 0x0000000600ed7308 */ /* 0x0003e20000000800 */
[----:B---3--:R-:W-:Y:S01]  /*14060*/  LOP3.LUT R5, R3, UR29, R32, 0x96, !PT ;  /* 0x0000001d03057c12 */ /* 0x008fe2000f8e9620 */
[----:B------:R-:W-:Y:S01]  /*14070*/  FFMA.FTZ R3, R61, UR40, -R0 ;  /* 0x000000283d037c23 */ /* 0x000fe20008010800 */
[----:B------:R-:W-:Y:S01]  /*14080*/  LOP3.LUT R37, R37, UR25, R4, 0x96, !PT ;  /* 0x0000001925257c12 */ /* 0x000fe2000f8e9604 */
[----:B------:R-:W-:-:S04]  /*14090*/  FFMA.FTZ R4, R59, UR40, -R0 ;  /* 0x000000283b047c23 */ /* 0x000fc80008010800 */
[----:B------:R3:W-:Y:S01]  /*140a0*/  MUFU.EX2 R235, R3 ;  /* 0x0000000300eb7308 */ /* 0x0007e20000000800 */
[----:B------:R-:W-:Y:S01]  /*140b0*/  LOP3.LUT R7, R35, UR19, R44, 0x96, !PT ;  /* 0x0000001323077c12 */ /* 0x000fe2000f8e962c */
[----:B------:R-:W-:Y:S02]  /*140c0*/  IMAD.MOV.U32 R126, RZ, RZ, R234 ;  /* 0x000000ffff7e7224 */ /* 0x000fe400078e00ea */
[----:B------:R-:W-:Y:S01]  /*140d0*/  FFMA.FTZ R16, R60, UR40, -R14 ;  /* 0x000000283c107c23 */ /* 0x000fe2000801080e */
[----:B------:R-:W-:Y:S02]  /*140e0*/  IMAD.MOV.U32 R124, RZ, RZ, R239 ;  /* 0x000000ffff7c7224 */ /* 0x000fe400078e00ef */
[-C--:B--2---:R-:W-:Y:S01]  /*140f0*/  FMUL.FTZ R84, R84, R69.reuse ;  /* 0x0000004554547220 */ /* 0x084fe20000410000 */
[-C--:B------:R-:W-:Y:S01]  /*14100*/  FMUL.FTZ R85, R85, R69.reuse ;  /* 0x0000004555557220 */ /* 0x080fe20000410000 */
[-C--:B-----5:R-:W-:Y:S01]  /*14110*/  FMUL.FTZ R86, R86, R68.reuse ;  /* 0x0000004456567220 */ /* 0x0a0fe20000410000 */
[----:B-1----:R-:W-:Y:S01]  /*14120*/  LOP3.LUT R6, R23, UR25, R2, 0x96, !PT ;  /* 0x0000001917067c12 */ /* 0x002fe2000f8e9602 */
[----:B------:R1:W-:Y:S01]  /*14130*/  MUFU.EX2 R234, R4 ;  /* 0x0000000400ea7308 */ /* 0x0003e20000000800 */
[----:B------:R-:W-:Y:S01]  /*14140*/  FMUL.FTZ R87, R87, R68 ;  /* 0x0000004457577220 */ /* 0x000fe20000410000 */
[----:B------:R-:W-:Y:S01]  /*14150*/  UIADD3 UR6, UR31, 0x646e171e, URZ ;  /* 0x646e171e1f067890 */ /* 0x000fe2000fffe03f */
[----:B------:R-:W-:Y:S01]  /*14160*/  FMUL.FTZ R96, R96, R69 ;  /* 0x0000004560607220 */ /* 0x000fe20000410000 */
[----:B------:R-:W-:-:S04]  /*14170*/  IMAD.WIDE.U32 R74, R6, -0x326172a9, RZ ;  /* 0xcd9e8d57064a7825 */ /* 0x000fc800078e00ff */
[-C--:B------:R-:W-:Y:S01]  /*14180*/  FMUL.FTZ R97, R97, R69.reuse ;  /* 0x0000004561617220 */ /* 0x080fe20000410000 */
[-C--:B------:R-:W-:Y:S01]  /*14190*/  FMUL.FTZ R98, R98, R68.reuse ;  /* 0x0000004462627220 */ /* 0x080fe20000410000 */
[-C--:B------:R-:W-:Y:S01]  /*141a0*/  FMUL.FTZ R99, R99, R68.reuse ;  /* 0x0000004463637220 */ /* 0x080fe20000410000 */
[----:B---3--:R-:W-:Y:S01]  /*141b0*/  IMAD.WIDE.U32 R2, R5, -0x326172a9, RZ ;  /* 0xcd9e8d5705027825 */ /* 0x008fe200078e00ff */
[----:B------:R2:W-:Y:S03]  /*141c0*/  MUFU.EX2 R239, R16 ;  /* 0x0000001000ef7308 */ /* 0x0005e60000000800 */
[-C--:B------:R-:W-:Y:S01]  /*141d0*/  FMUL.FTZ R100, R100, R69.reuse ;  /* 0x0000004564647220 */ /* 0x080fe20000410000 */
[----:B------:R-:W-:Y:S01]  /*141e0*/  FMUL.FTZ R101, R101, R69 ;  /* 0x0000004565657220 */ /* 0x000fe20000410000 */
[-C--:B------:R-:W-:Y:S01]  /*141f0*/  FMUL.FTZ R102, R102, R68.reuse ;  /* 0x0000004466667220 */ /* 0x080fe20000410000 */
[----:B------:R-:W-:Y:S01]  /*14200*/  LOP3.LUT R21, R3, UR28, R20, 0x96, !PT ;  /* 0x0000001c03157c12 */ /* 0x000fe2000f8e9614 */
[----:B------:R-:W-:Y:S01]  /*14210*/  FMUL.FTZ R103, R103, R68 ;  /* 0x0000004467677220 */ /* 0x000fe20000410000 */
[----:B------:R-:W-:Y:S01]  /*14220*/  LOP3.LUT R23, R75, UR24, R2, 0x96, !PT ;  /* 0x000000184b177c12 */ /* 0x000fe2000f8e9602 */
[----:B------:R-:W-:Y:S01]  /*14230*/  IMAD.WIDE.U32 R2, R7, -0x2daee0ad, RZ ;  /* 0xd2511f5307027825 */ /* 0x000fe200078e00ff */
[----:B-1----:R-:W-:-:S03]  /*14240*/  LOP3.LUT R4, R19, UR19, R52, 0x96, !PT ;  /* 0x0000001313047c12 */ /* 0x002fc6000f8e9634 */
[----:B------:R-:W-:Y:S01]  /*14250*/  FFMA.FTZ R5, R138, UR40, -R0 ;  /* 0x000000288a057c23 */ /* 0x000fe20008010800 */
[----:B------:R-:W-:Y:S01]  /*14260*/  FFMA.FTZ R6, R168, UR40, -R13 ;  /* 0x00000028a8067c23 */ /* 0x000fe2000801080d */
[----:B------:R-:W-:Y:S01]  /*14270*/  IMAD.MOV.U32 R125, RZ, RZ, R231 ;  /* 0x000000ffff7d7224 */ /* 0x000fe200078e00e7 */
[----:B------:R-:W-:Y:S01]  /*14280*/  LOP3.LUT R7, R2, 0xff, RZ, 0xc0, !PT ;  /* 0x000000ff02077812 */ /* 0x000fe200078ec0ff */
[----:B------:R-:W-:Y:S02]  /*14290*/  IMAD.MOV.U32 R104, RZ, RZ, R213 ;  /* 0x000000ffff687224 */ /* 0x000fe400078e00d5 */
[-C--:B------:R-:W-:Y:S01]  /*142a0*/  FMUL.FTZ R80, R80, R69.reuse ;  /* 0x0000004550507220 */ /* 0x080fe20000410000 */
[----:B------:R-:W-:Y:S02]  /*142b0*/  IMAD.MOV.U32 R105, RZ, RZ, R58 ;  /* 0x000000ffff697224 */ /* 0x000fe400078e003a */
[-C--:B------:R-:W-:Y:S01]  /*142c0*/  FMUL.FTZ R81, R81, R69.reuse ;  /* 0x0000004551517220 */ /* 0x080fe20000410000 */
[----:B--2---:R-:W-:Y:S01]  /*142d0*/  IMAD.WIDE.U32 R16, R4, -0x2daee0ad, RZ ;  /* 0xd2511f5304107825 */ /* 0x004fe200078e00ff */
[----:B------:R-:W-:Y:S01]  /*142e0*/  LOP3.LUT R4, R2, 0xffff, RZ, 0xc0, !PT ;  /* 0x0000ffff02047812 */ /* 0x000fe200078ec0ff */
[----:B------:R1:W2:Y:S01]  /*142f0*/  MUFU.EX2 R233, R5 ;  /* 0x0000000500e97308 */ /* 0x0002a20000000800 */
[----:B------:R-:W-:Y:S01]  /*14300*/  SHF.R.U32.HI R15, RZ, 0x18, R2 ;  /* 0x00000018ff0f7819 */ /* 0x000fe20000011602 */
[-C--:B------:R-:W-:Y:S01]  /*14310*/  FMUL.FTZ R82, R82, R68.reuse ;  /* 0x0000004452527220 */ /* 0x080fe20000410000 */
[----:B------:R-:W-:Y:S01]  /*14320*/  SHF.R.U32.HI R4, RZ, 0x8, R4 ;  /* 0x00000008ff047819 */ /* 0x000fe20000011604 */
[-C--:B------:R-:W-:Y:S01]  /*14330*/  FMUL.FTZ R83, R83, R68.reuse ;  /* 0x0000004453537220 */ /* 0x080fe20000410000 */
[-C--:B------:R-:W-:Y:S01]  /*14340*/  FMUL.FTZ R112, R112, R69.reuse ;  /* 0x0000004570707220 */ /* 0x080fe20000410000 */
[-C--:B------:R-:W-:Y:S01]  /*14350*/  FMUL.FTZ R113, R113, R69.reuse ;  /* 0x0000004571717220 */ /* 0x080fe20000410000 */
[----:B------:R-:W-:Y:S01]  /*14360*/  PRMT R19, R7, 0x5410, R4 ;  /* 0x0000541007137816 */ /* 0x000fe20000000004 */
[----:B------:R3:W-:Y:S01]  /*14370*/  MUFU.EX2 R232, R6 ;  /* 0x0000000600e87308 */ /* 0x0007e20000000800 */
[--C-:B------:R-:W-:Y:S01]  /*14380*/  FFMA.FTZ R4, R161, UR40, -R13.reuse ;  /* 0x00000028a1047c23 */ /* 0x100fe2000801080d */
[C---:B------:R-:W-:Y:S01]  /*14390*/  HMMA.16816.F32.BF16 R64, R8.reuse, R26, R84 ;  /* 0x0000001a0840723c */ /* 0x040fe20000041854 */
[-C--:B------:R-:W-:Y:S01]  /*143a0*/  FMUL.FTZ R114, R114, R68.reuse ;  /* 0x0000004472727220 */ /* 0x080fe20000410000 */
[-C--:B------:R-:W-:Y:S01]  /*143b0*/  FMUL.FTZ R115, R115, R68.reuse ;  /* 0x0000004473737220 */ /* 0x080fe20000410000 */
[-C--:B------:R-:W-:Y:S01]  /*143c0*/  FMUL.FTZ R116, R116, R69.reuse ;  /* 0x0000004574747220 */ /* 0x080fe20000410000 */
[-C--:B------:R-:W-:Y:S01]  /*143d0*/  FMUL.FTZ R117, R117, R69.reuse ;  /* 0x0000004575757220 */ /* 0x080fe20000410000 */
[-C--:B------:R-:W-:Y:S01]  /*143e0*/  FMUL.FTZ R118, R118, R68.reuse ;  /* 0x0000004476767220 */ /* 0x080fe20000410000 */
[-C--:B------:R-:W-:Y:S01]  /*143f0*/  FMUL.FTZ R119, R119, R68.reuse ;  /* 0x0000004477777220 */ /* 0x080fe20000410000 */
[----:B-1----:R-:W-:Y:S01]  /*14400*/  SHF.R.U32.HI R5, RZ, 0x10, R2 ;  /* 0x00000010ff057819 */ /* 0x002fe20000011602 */
[--C-:B------:R-:W-:Y:S01]  /*14410*/  FFMA.FTZ R2, R166, UR40, -R13.reuse ;  /* 0x00000028a6027c23 */ /* 0x100fe2000801080d */
[----:B------:R-:W-:Y:S01]  /*14420*/  IMAD.MOV.U32 R85, RZ, RZ, R106 ;  /* 0x000000ffff557224 */ /* 0x000fe200078e006a */
[----:B------:R-:W-:Y:S01]  /*14430*/  MUFU.EX2 R215, R4 ;  /* 0x0000000400d77308 */ /* 0x000fe20000000800 */
[----:B------:R-:W-:Y:S01]  /*14440*/  LOP3.LUT R5, R5, 0xff, RZ, 0xc0, !PT ;  /* 0x000000ff05057812 */ /* 0x000fe200078ec0ff */
[-C--:B------:R-:W-:Y:S01]  /*14450*/  FMUL.FTZ R128, R128, R69.reuse ;  /* 0x0000004580807220 */ /* 0x080fe20000410000 */
[-C--:B------:R-:W-:Y:S01]  /*14460*/  FMUL.FTZ R129, R129, R69.reuse ;  /* 0x0000004581817220 */ /* 0x080fe20000410000 */
[-C--:B------:R-:W-:Y:S01]  /*14470*/  FMUL.FTZ R130, R130, R68.reuse ;  /* 0x0000004482827220 */ /* 0x080fe20000410000 */
[----:B---3--:R-:W-:Y:S01]  /*14480*/  FFMA.FTZ R6, R163, UR40, -R13 ;  /* 0x00000028a3067c23 */ /* 0x008fe2000801080d */
[-C--:B------:R-:W-:Y:S01]  /*14490*/  FMUL.FTZ R131, R131, R68.reuse ;  /* 0x0000004483837220 */ /* 0x080fe20000410000 */
[-C--:B------:R-:W-:Y:S01]  /*144a0*/  FMUL.FTZ R140, R140, R69.reuse ;  /* 0x000000458c8c7220 */ /* 0x080fe20000410000 */
[----:B------:R1:W-:Y:S01]  /*144b0*/  MUFU.EX2 R231, R2 ;  /* 0x0000000200e77308 */ /* 0x0003e20000000800 */
[----:B------:R-:W-:Y:S01]  /*144c0*/  IMAD.MOV.U32 R106, RZ, RZ, R57 ;  /* 0x000000ffff6a7224 */ /* 0x000fe200078e0039 */
[C---:B------:R-:W-:Y:S01]  /*144d0*/  HMMA.16816.F32.BF16 R60, R8.reuse, R28, R96 ;  /* 0x0000001c083c723c */ /* 0x040fe20000041860 */
[----:B------:R-:W-:Y:S01]  /*144e0*/  PRMT R20, R5, 0x5410, R15 ;  /* 0x0000541005147816 */ /* 0x000fe2000000000f */
[----:B------:R-:W-:Y:S01]  /*144f0*/  FMUL.FTZ R141, R141, R69 ;  /* 0x000000458d8d7220 */ /* 0x000fe20000410000 */
[-C--:B------:R-:W-:Y:S01]  /*14500*/  FMUL.FTZ R142, R142, R68.reuse ;  /* 0x000000448e8e7220 */ /* 0x080fe20000410000 */
[----:B------:R-:W-:Y:S01]  /*14510*/  FMUL.FTZ R143, R143, R68 ;  /* 0x000000448f8f7220 */ /* 0x000fe20000410000 */
[----:B------:R-:W-:Y:S01]  /*14520*/  LDSM.16.MT88.4 R32, [R187+0x6800] ;  /* 0x00680000bb20783b */ /* 0x000fe20000004200 */
[----:B------:R2:W3:Y:S01]  /*14530*/  MUFU.EX2 R213, R6 ;  /* 0x0000000600d57308 */ /* 0x0004e20000000800 */
[----:B------:R-:W-:Y:S02]  /*14540*/  HMMA.16816.F32.BF16 R56, R8, R30, R100 ;  /* 0x0000001e0838723c */ /* 0x000fe40000041864 */
[----:B------:R-:W4:Y:S01]  /*14550*/  LDSM.16.MT88.4 R28, [R185+0x6800] ;  /* 0x00680000b91c783b */ /* 0x000f220000004200 */
[----:B-1----:R-:W-:-:S03]  /*14560*/  LOP3.LUT R2, R3, UR6, R46, 0x96, !PT ;  /* 0x0000000603027c12 */ /* 0x002fc6000f8e962e */
[----:B------:R-:W-:Y:S01]  /*14570*/  HMMA.16816.F32.BF16 R76, R8, R24, R80 ;  /* 0x00000018084c723c */ /* 0x000fe20000041850 */
[----:B------:R-:W1:Y:S01]  /*14580*/  LDSM.16.MT88.4 R24, [R188+0x6800] ;  /* 0x00680000bc18783b */ /* 0x000e620000004200 */
[C---:B------:R-:W-:Y:S02]  /*14590*/  LOP3.LUT R4, R2.reuse, 0xffff, RZ, 0xc0, !PT ;  /* 0x0000ffff02047812 */ /* 0x040fe400078ec0ff */
[--C-:B------:R-:W-:Y:S01]  /*145a0*/  SHF.R.U32.HI R5, RZ, 0x10, R2.reuse ;  /* 0x00000010ff057819 */ /* 0x100fe20000011602 */
[----:B------:R-:W5:Y:S01]  /*145b0*/  LDSM.16.MT88.4 R44, [R186+0x6800] ;  /* 0x00680000ba2c783b */ /* 0x000f620000004200 */
[----:B------:R-:W-:Y:S02]  /*145c0*/  LOP3.LUT R15, R2, 0xff, RZ, 0xc0, !PT ;  /* 0x000000ff020f7812 */ /* 0x000fe400078ec0ff */
[----:B------:R-:W-:Y:S02]  /*145d0*/  SHF.R.U32.HI R18, RZ, 0x18, R2 ;  /* 0x00000018ff127819 */ /* 0x000fe40000011602 */
[----:B------:R-:W-:-:S02]  /*145e0*/  SHF.R.U32.HI R4, RZ, 0x8, R4 ;  /* 0x00000008ff047819 */ /* 0x000fc40000011604 */
[----:B------:R-:W-:Y:S02]  /*145f0*/  LOP3.LUT R7, R5, 0xff, RZ, 0xc0, !PT ;  /* 0x000000ff05077812 */ /* 0x000fe400078ec0ff */
[--C-:B------:R-:W-:Y:S02]  /*14600*/  HSET2.LE.AND R2, R19, R214.reuse, PT ;  /* 0x000000d613027233 */ /* 0x100fe40003803000 */
[----:B--2---:R-:W-:Y:S02]  /*14610*/  F2FP.BF16.F32.PACK_AB R6, R233, R234 ;  /* 0x000000eae906723e */ /* 0x004fe400000010ff */
[----:B------:R-:W-:Y:S01]  /*14620*/  PRMT R5, R15, 0x5410, R4 ;  /* 0x000054100f057816 */ /* 0x000fe20000000004 */
[----:B------:R-:W-:Y:S01]  /*14630*/  FFMA.FTZ R4, R164, UR40, -R14 ;  /* 0x00000028a4047c23 */ /* 0x000fe2000801080e */
[----:B------:R-:W-:Y:S02]  /*14640*/  PRMT R15, R7, 0x5410, R18 ;  /* 0x00005410070f7816 */ /* 0x000fe40000000012 */
[----:B------:R-:W-:Y:S01]  /*14650*/  LOP3.LUT R6, R2, R6, RZ, 0xc0, !PT ;  /* 0x0000000602067212 */ /* 0x000fe200078ec0ff */
[----:B------:R-:W-:Y:S01]  /*14660*/  FFMA.FTZ R2, R162, UR40, -R14 ;  /* 0x00000028a2027c23 */ /* 0x000fe2000801080e */
[----:B------:R3:W-:Y:S01]  /*14670*/  MUFU.EX2 R166, R4 ;  /* 0x0000000400a67308 */ /* 0x0007e20000000800 */
[----:B------:R-:W-:-:S02]  /*14680*/  HSET2.LE.AND R7, R20, R214, PT ;  /* 0x000000d614077233 */ /* 0x000fc40003803000 */
[--C-:B------:R-:W-:Y:S02]  /*14690*/  HSET2.LE.AND R5, R5, R214.reuse, PT ;  /* 0x000000d605057233 */ /* 0x100fe40003803000 */
[----:B------:R-:W-:Y:S02]  /*146a0*/  HSET2.LE.AND R18, R15, R214, PT ;  /* 0x000000d60f127233 */ /* 0x000fe40003803000 */
[----:B------:R-:W-:Y:S01]  /*146b0*/  F2FP.BF16.F32.PACK_AB R15, R235, R236 ;  /* 0x000000eceb0f723e */ /* 0x000fe200000010ff */
[----:B------:R2:W-:Y:S01]  /*146c0*/  MUFU.EX2 R164, R2 ;  /* 0x0000000200a47308 */ /* 0x0005e20000000800 */
[----:B------:R-:W-:Y:S01]  /*146d0*/  HMMA.16816.F32.BF16 R120, R8, R40, R112 ;  /* 0x000000280878723c */ /* 0x000fe20000041870 */
[----:B---3--:R-:W-:-:S05]  /*146e0*/  F2FP.BF16.F32.PACK_AB R4, R213, R215 ;  /* 0x000000d7d504723e */ /* 0x008fca00000010ff */
[----:B------:R-:W-:Y:S01]  /*146f0*/  HMMA.16816.F32.BF16 R116, R8, R42, R116 ;  /* 0x0000002a0874723c */ /* 0x000fe20000041874 */
[----:B------:R-:W-:Y:S02]  /*14700*/  LOP3.LUT R7, R7, R4, RZ, 0xc0, !PT ;  /* 0x0000000407077212 */ /* 0x000fe400078ec0ff */
[----:B--2---:R-:W-:-:S03]  /*14710*/  F2FP.BF16.F32.PACK_AB R2, R231, R232 ;  /* 0x000000e8e702723e */ /* 0x004fc600000010ff */
[C---:B------:R-:W-:Y:S01]  /*14720*/  HMMA.16816.F32.BF16 R128, R8.reuse, R48, R128 ;  /* 0x000000300880723c */ /* 0x040fe20000041880 */
[----:B------:R-:W-:Y:S01]  /*14730*/  LOP3.LUT R4, R5, R15, RZ, 0xc0, !PT ;  /* 0x0000000f05047212 */ /* 0x000fe200078ec0ff */
[--C-:B------:R-:W-:Y:S01]  /*14740*/  FFMA.FTZ R15, R176, UR40, -R12.reuse ;  /* 0x00000028b00f7c23 */ /* 0x100fe2000801080c */
[----:B------:R-:W-:Y:S02]  /*14750*/  LOP3.LUT R5, R18, R2, RZ, 0xc0, !PT ;  /* 0x0000000212057212 */ /* 0x000fe400078ec0ff */
[C---:B------:R-:W-:Y:S01]  /*14760*/  LOP3.LUT R2, R16.reuse, 0xffff, RZ, 0xc0, !PT ;  /* 0x0000ffff10027812 */ /* 0x040fe200078ec0ff */
[----:B------:R-:W-:Y:S01]  /*14770*/  HMMA.16816.F32.BF16 R80, R8, R50, R140 ;  /* 0x000000320850723c */ /* 0x000fe2000004188c */
[----:B------:R2:W-:Y:S06]  /*14780*/  MUFU.EX2 R163, R15 ;  /* 0x0000000f00a37308 */ /* 0x0005ec0000000800 */
[----:B------:R-:W-:Y:S01]  /*14790*/  FFMA.FTZ R9, R171, UR40, -R12 ;  /* 0x00000028ab097c23 */ /* 0x000fe2000801080c */
[----:B------:R-:W-:-:S02]  /*147a0*/  LOP3.LUT R10, R16, 0xff, RZ, 0xc0, !PT ;  /* 0x000000ff100a7812 */ /* 0x000fc400078ec0ff */
[----:B------:R-:W-:Y:S01]  /*147b0*/  SHF.R.U32.HI R8, RZ, 0x8, R2 ;  /* 0x00000008ff087819 */ /* 0x000fe20000011602 */
[----:B------:R3:W1:Y:S01]  /*147c0*/  MUFU.EX2 R162, R9 ;  /* 0x0000000900a27308 */ /* 0x0006620000000800 */
[----:B------:R-:W-:Y:S02]  /*147d0*/  SHF.R.U32.HI R2, RZ, 0x10, R16 ;  /* 0x00000010ff027819 */ /* 0x000fe40000011610 */
[----:B------:R-:W-:Y:S02]  /*147e0*/  LOP3.LUT R3, R17, UR6, R54, 0x96, !PT ;  /* 0x0000000611037c12 */ /* 0x000fe4000f8e9636 */
[----:B------:R-:W-:Y:S02]  /*147f0*/  PRMT R17, R10, 0x5410, R8 ;  /* 0x000054100a117816 */ /* 0x000fe40000000008 */
[----:B------:R-:W-:Y:S02]  /*14800*/  LOP3.LUT R8, R2, 0xff, RZ, 0xc0, !PT ;  /* 0x000000ff02087812 */ /* 0x000fe400078ec0ff */
[----:B------:R-:W-:-:S02]  /*14810*/  LOP3.LUT R2, R3, 0xffff, RZ, 0xc0, !PT ;  /* 0x0000ffff03027812 */ /* 0x000fc400078ec0ff */
[----:B--2---:R-:W-:Y:S01]  /*14820*/  SHF.R.U32.HI R15, RZ, 0x18, R16 ;  /* 0x00000018ff0f7819 */ /* 0x004fe20000011610 */
[----:B------:R-:W-:Y:S01]  /*14830*/  FFMA.FTZ R10, R220, UR40, -R12 ;  /* 0x00000028dc0a7c23 */ /* 0x000fe2000801080c */
[----:B------:R-:W-:Y:S02]  /*14840*/  LOP3.LUT R11, R3, 0xff, RZ, 0xc0, !PT ;  /* 0x000000ff030b7812 */ /* 0x000fe400078ec0ff */
[----:B------:R-:W-:Y:S02]  /*14850*/  PRMT R15, R8, 0x5410, R15 ;  /* 0x00005410080f7816 */ /* 0x000fe4000000000f */
[----:B---3--:R-:W-:Y:S01]  /*14860*/  SHF.R.U32.HI R9, RZ, 0x8, R2 ;  /* 0x00000008ff097819 */ /* 0x008fe20000011602 */
[----:B------:R-:W-:Y:S01]  /*14870*/  FFMA.FTZ R8, R217, UR40, -R12 ;  /* 0x00000028d9087c23 */ /* 0x000fe2000801080c */
[----:B------:R-:W-:Y:S01]  /*14880*/  SHF.R.U32.HI R2, RZ, 0x10, R3 ;  /* 0x00000010ff027819 */ /* 0x000fe20000011603 */
[----:B------:R2:W-:Y:S01]  /*14890*/  MUFU.EX2 R161, R10 ;  /* 0x0000000a00a17308 */ /* 0x0005e20000000800 */
[----:B----4-:R-:W-:Y:S01]  /*148a0*/  HMMA.16816.F32.BF16 R112, R4, R28, R156 ;  /* 0x0000001c0470723c */ /* 0x010fe2000004189c */
[----:B------:R-:W-:-:S02]  /*148b0*/  PRMT R18, R11, 0x5410, R9 ;  /* 0x000054100b127816 */ /* 0x000fc40000000009 */
[----:B------:R-:W-:Y:S02]  /*148c0*/  SHF.R.U32.HI R16, RZ, 0x18, R3 ;  /* 0x00000018ff107819 */ /* 0x000fe40000011603 */
[--C-:B------:R-:W-:Y:S02]  /*148d0*/  HSET2.LE.AND R11, R15, R214.reuse, PT ;  /* 0x000000d60f0b7233 */ /* 0x100fe40003803000 */
[----:B------:R1:W3:Y:S01]  /*148e0*/  MUFU.EX2 R159, R8 ;  /* 0x00000008009f7308 */ /* 0x0002e20000000800 */
[----:B------:R-:W-:Y:S02]  /*148f0*/  F2FP.BF16.F32.PACK_AB R3, R237, R238 ;  /* 0x000000eeed03723e */ /* 0x000fe400000010ff */
[----:B--2---:R-:W-:Y:S02]  /*14900*/  LOP3.LUT R10, R2, 0xff, RZ, 0xc0, !PT ;  /* 0x000000ff020a7812 */ /* 0x004fe400078ec0ff */
[----:B------:R-:W-:Y:S02]  /*14910*/  HSET2.LE.AND R2, R17, R214, PT ;  /* 0x000000d611027233 */ /* 0x000fe40003803000 */
[----:B------:R-:W-:-:S02]  /*14920*/  PRMT R15, R10, 0x5410, R16 ;  /* 0x000054100a0f7816 */ /* 0x000fc40000000010 */
[----:B-1----:R-:W-:Y:S02]  /*14930*/  F2FP.BF16.F32.PACK_AB R8, R162, R163 ;  /* 0x000000a3a208723e */ /* 0x002fe400000010ff */
[----:B------:R-:W-:Y:S02]  /*14940*/  LOP3.LUT R10, R2, R3, RZ, 0xc0, !PT ;  /* 0x00000003020a7212 */ /* 0x000fe400078ec0ff */
[----:B------:R-:W-:Y:S01]  /*14950*/  LOP3.LUT R11, R11, R8, RZ, 0xc0, !PT ;  /* 0x000000080b0b7212 */ /* 0x000fe200078ec0ff */
[----:B------:R-:W-:Y:S01]  /*14960*/  FFMA.FTZ R8, R174, UR40, -R0 ;  /* 0x00000028ae087c23 */ /* 0x000fe20008010800 */
[----:B------:R-:W-:Y:S02]  /*14970*/  HSET2.LE.AND R2, R18, R214, PT ;  /* 0x000000d612027233 */ /* 0x000fe40003803000 */
[----:B------:R-:W-:Y:S01]  /*14980*/  F2FP.BF16.F32.PACK_AB R3, R239, R240 ;  /* 0x000000f0ef03723e */ /* 0x000fe200000010ff */
[----:B------:R1:W-:Y:S01]  /*14990*/  MUFU.EX2 R158, R8 ;  /* 0x00000008009e7308 */ /* 0x0003e20000000800 */
[----:B------:R-:W-:-:S02]  /*149a0*/  IMAD.MOV.U32 R86, RZ, RZ, R127 ;  /* 0x000000ffff567224 */ /* 0x000fc400078e007f */
[----:B------:R-:W-:Y:S01]  /*149b0*/  FFMA.FTZ R9, R160, UR40, -R14 ;  /* 0x00000028a0097c23 */ /* 0x000fe2000801080e */
[----:B------:R-:W-:Y:S02]  /*149c0*/  IMAD.MOV.U32 R87, RZ, RZ, R107 ;  /* 0x000000ffff577224 */ /* 0x000fe400078e006b */
[----:B------:R-:W-:Y:S01]  /*149d0*/  IMAD.WIDE.U32 R16, R39, -0x326172a9, RZ ;  /* 0xcd9e8d5727107825 */ /* 0x000fe200078e00ff */
[C---:B------:R-:W-:Y:S03]  /*149e0*/  HMMA.16816.F32.BF16 R100, R4.reuse, R24, R144 ;  /* 0x000000180464723c */ /* 0x040fe60000041890 */
[----:B------:R-:W-:Y:S02]  /*149f0*/  IMAD.MOV.U32 R176, RZ, RZ, R125 ;  /* 0x000000ffffb07224 */ /* 0x000fe400078e007d */
[----:B------:R-:W-:Y:S01]  /*14a00*/  IMAD.MOV.U32 R125, RZ, RZ, R126 ;  /* 0x000000ffff7d7224 */ /* 0x000fe200078e007e */
[----:B-1----:R-:W-:Y:S01]  /*14a10*/  LOP3.LUT R8, R2, R3, RZ, 0xc0, !PT ;  /* 0x0000000302087212 */ /* 0x002fe200078ec0ff */
[----:B------:R-:W-:Y:S01]  /*14a20*/  FFMA.FTZ R2, R169, UR40, -R0 ;  /* 0x00000028a9027c23 */ /* 0x000fe20008010800 */
[----:B------:R-:W-:Y:S01]  /*14a30*/  IMAD.MOV.U32 R126, RZ, RZ, R104 ;  /* 0x000000ffff7e7224 */ /* 0x000fe200078e0068 */
[----:B------:R-:W-:Y:S01]  /*14a40*/  HMMA.16816.F32.BF16 R96, R4, R26, R148 ;  /* 0x0000001a0460723c */ /* 0x000fe20000041894 */
[----:B------:R-:W-:Y:S01]  /*14a50*/  IMAD.MOV.U32 R171, RZ, RZ, R105 ;  /* 0x000000ffffab7224 */ /* 0x000fe200078e0069 */
[----:B------:R1:W-:Y:S01]  /*14a60*/  MUFU.EX2 R157, R2 ;  /* 0x00000002009d7308 */ /* 0x0003e20000000800 */
[----:B------:R-:W-:-:S02]  /*14a70*/  IMAD.MOV.U32 R127, RZ, RZ, R106 ;  /* 0x000000ffff7f7224 */ /* 0x000fc400078e006a */
[----:B------:R-:W-:Y:S01]  /*14a80*/  IMAD.MOV.U32 R220, RZ, RZ, R85 ;  /* 0x000000ffffdc7224 */ /* 0x000fe200078e0055 */
[C---:B------:R-:W-:Y:S01]  /*14a90*/  HMMA.16816.F32.BF16 R104, R4.reuse, R30, R152 ;  /* 0x0000001e0468723c */ /* 0x040fe20000041898 */
[----:B------:R-:W-:Y:S02]  /*14aa0*/  IMAD.MOV.U32 R217, RZ, RZ, R86 ;  /* 0x000000ffffd97224 */ /* 0x000fe400078e0056 */
[----:B------:R-:W-:Y:S01]  /*14ab0*/  IMAD.MOV.U32 R174, RZ, RZ, R87 ;  /* 0x000000ffffae7224 */ /* 0x000fe200078e0057 */
[----:B------:R2:W-:Y:S01]  /*14ac0*/  MUFU.EX2 R160, R9 ;  /* 0x0000000900a07308 */ /* 0x0005e20000000800 */
[----:B------:R-:W-:Y:S01]  /*14ad0*/  IMAD.WIDE.U32 R40, R37, -0x326172a9, RZ ;  /* 0xcd9e8d5725287825 */ /* 0x000fe200078e00ff */
[----:B-----5:R-:W-:Y:S03]  /*14ae0*/  HMMA.16816.F32.BF16 R108, R4, R44, R108 ;  /* 0x0000002c046c723c */ /* 0x020fe6000004186c */
[----:B------:R-:W-:-:S03]  /*14af0*/  IMAD.WIDE.U32 R42, R23, -0x2daee0ad, RZ ;  /* 0xd2511f53172a7825 */ /* 0x000fc600078e00ff */
[----:B------:R-:W-:Y:S01]  /*14b00*/  HMMA.16816.F32.BF16 R88, R4, R46, R88 ;  /* 0x0000002e0458723c */ /* 0x000fe20000041858 */
[----:B-1----:R-:W-:-:S05]  /*14b10*/  IMAD.WIDE.U32 R2, R21, -0x2daee0ad, RZ ;  /* 0xd2511f5315027825 */ /* 0x002fca00078e00ff */
[----:B------:R-:W-:Y:S01]  /*14b20*/  HMMA.16816.F32.BF16 R92, R4, R32, R92 ;  /* 0x00000020045c723c */ /* 0x000fe2000004185c */
[----:B--2---:R-:W-:-:S05]  /*14b30*/  HSET2.LE.AND R9, R15, R214, PT ;  /* 0x000000d60f097233 */ /* 0x004fca0003803000 */
[----:B------:R-:W-:Y:S01]  /*14b40*/  HMMA.16816.F32.BF16 R84, R4, R34, R132 ;  /* 0x000000220454723c */ /* 0x000fe20000041884 */
[----:B---3--:R-:W-:Y:S01]  /*14b50*/  F2FP.BF16.F32.PACK_AB R15, R159, R161 ;  /* 0x000000a19f0f723e */ /* 0x008fe200000010ff */
[----:B------:R-:W-:Y:S01]  /*14b60*/  FFMA.FTZ R19, R139, UR40, -R14 ;  /* 0x000000288b137c23 */ /* 0x000fe2000801080e */
[----:B------:R-:W-:-:S04]  /*14b70*/  LOP3.LUT R2, R43, UR18, R2, 0x96, !PT ;  /* 0x000000122b027c12 */ /* 0x000fc8000f8e9602 */
        /* <DEDUP_REMOVED lines=50> */
[----:B------:R-:W-:-:S03]  /*14ea0*/  FFMA.FTZ R2, R173, UR40, -R14 ;  /* 0x00000028ad027c23 */ /* 0x000fc6000801080e */
[----:B------:R-:W-:Y:S01]  /*14eb0*/  LOP3.LUT R5, R5, R6, RZ, 0xc0, !PT ;  /* 0x0000000605057212 */ /* 0x000fe200078ec0ff */
[----:B------:R1:W-:Y:S01]  /*14ec0*/  MUFU.EX2 R149, R2 ;  /* 0x0000000200957308 */ /* 0x0003e20000000800 */
[----:B------:R-:W-:Y:S02]  /*14ed0*/  LOP3.LUT R6, R7, R15, RZ, 0xc0, !PT ;  /* 0x0000000f07067212 */ /* 0x000fe400078ec0ff */
[----:B------:R-:W-:Y:S01]  /*14ee0*/  HSET2.LE.AND R7, R18, R214, PT ;  /* 0x000000d612077233 */ /* 0x000fe20003803000 */
[----:B------:R-:W-:Y:S01]  /*14ef0*/  IMAD.WIDE.U32 R18, R19, -0x326172a9, RZ ;  /* 0xcd9e8d5713127825 */ /* 0x000fe200078e00ff */
[----:B------:R-:W-:Y:S01]  /*14f00*/  HMMA.16816.F32.BF16 R52, R8, R44, R120 ;  /* 0x0000002c0834723c */ /* 0x000fe20000041878 */
[----:B----4-:R-:W-:Y:S02]  /*14f10*/  F2FP.BF16.F32.PACK_AB R15, R151, R152 ;  /* 0x00000098970f723e */ /* 0x010fe400000010ff */
[----:B------:R-:W-:-:S03]  /*14f20*/  FFMA.FTZ R16, R227, UR40, -R12 ;  /* 0x00000028e3107c23 */ /* 0x000fc6000801080c */
[----:B------:R-:W-:Y:S01]  /*14f30*/  HMMA.16816.F32.BF16 R48, R8, R46, R116 ;  /* 0x0000002e0830723c */ /* 0x000fe20000041874 */
[----:B-1----:R-:W-:-:S05]  /*14f40*/  IMAD.WIDE.U32 R2, R39, -0x326172a9, RZ ;  /* 0xcd9e8d5727027825 */ /* 0x002fca00078e00ff */
[C---:B------:R-:W-:Y:S06]  /*14f50*/  HMMA.16816.F32.BF16 R76, R8.reuse, R28, R76 ;  /* 0x0000001c084c723c */ /* 0x040fec000004184c */
[C---:B------:R-:W-:Y:S01]  /*14f60*/  HMMA.16816.F32.BF16 R64, R8.reuse, R30, R64 ;  /* 0x0000001e0840723c */ /* 0x040fe20000041840 */
[----:B------:R-:W1:Y:S05]  /*14f70*/  LDSM.16.MT88.4 R28, [R185+0x7000] ;  /* 0x00700000b91c783b */ /* 0x000e6a0000004200 */
[C---:B------:R-:W-:Y:S06]  /*14f80*/  HMMA.16816.F32.BF16 R60, R8.reuse, R24, R60 ;  /* 0x00000018083c723c */ /* 0x040fec000004183c */
[C---:B------:R-:W-:Y:S01]  /*14f90*/  HMMA.16816.F32.BF16 R56, R8.reuse, R26, R56 ;  /* 0x0000001a0838723c */ /* 0x040fe20000041838 */
[----:B------:R-:W2:Y:S05]  /*14fa0*/  LDSM.16.MT88.4 R24, [R188+0x7000] ;  /* 0x00700000bc18783b */ /* 0x000eaa0000004200 */
[C---:B------:R-:W-:Y:S01]  /*14fb0*/  HMMA.16816.F32.BF16 R80, R8.reuse, R34, R80 ;  /* 0x000000220850723c */ /* 0x040fe20000041850 */
[----:B------:R-:W-:Y:S01]  /*14fc0*/  LOP3.LUT R7, R7, R15, RZ, 0xc0, !PT ;  /* 0x0000000f07077212 */ /* 0x000fe200078ec0ff */
[----:B------:R3:W-:Y:S04]  /*14fd0*/  MUFU.EX2 R148, R16 ;  /* 0x0000001000947308 */ /* 0x0007e80000000800 */
[----:B------:R-:W-:Y:S01]  /*14fe0*/  HMMA.16816.F32.BF16 R44, R8, R32, R128 ;  /* 0x00000020082c723c */ /* 0x000fe20000041880 */
[----:B------:R-:W4:Y:S01]  /*14ff0*/  LDSM.16.MT88.4 R32, [R187+0x7000] ;  /* 0x00700000bb20783b */ /* 0x000f220000004200 */
[----:B------:R-:W-:Y:S01]  /*15000*/  FFMA.FTZ R17, R178, UR40, -R0 ;  /* 0x00000028b2117c23 */ /* 0x000fe20008010800 */
[----:B------:R-:W-:-:S02]  /*15010*/  IMAD.MOV.U32 R169, RZ, RZ, R124 ;  /* 0x000000ffffa97224 */ /* 0x000fc400078e007c */
[----:B------:R-:W-:Y:S01]  /*15020*/  IMAD.MOV.U32 R167, RZ, RZ, R125 ;  /* 0x000000ffffa77224 */ /* 0x000fe200078e007d */
[----:B------:R-:W-:Y:S01]  /*15030*/  LDSM.16.MT88.4 R116, [R186+0x7800] ;  /* 0x00780000ba74783b */ /* 0x000fe20000004200 */
[----:B------:R-:W-:Y:S02]  /*15040*/  LOP3.LUT R8, R3, UR4, R18, 0x96, !PT ;  /* 0x0000000403087c12 */ /* 0x000fe4000f8e9612 */
[C---:B------:R-:W-:Y:S01]  /*15050*/  LOP3.LUT R3, R2.reuse, 0xffff, RZ, 0xc0, !PT ;  /* 0x0000ffff02037812 */ /* 0x040fe200078ec0ff */
[----:B------:R-:W-:Y:S01]  /*15060*/  FFMA.FTZ R9, R225, UR40, -R12 ;  /* 0x00000028e1097c23 */ /* 0x000fe2000801080c */
[----:B------:R-:W-:Y:S02]  /*15070*/  SHF.R.U32.HI R10, RZ, 0x10, R2 ;  /* 0x00000010ff0a7819 */ /* 0x000fe40000011602 */
[----:B------:R-:W-:Y:S01]  /*15080*/  SHF.R.U32.HI R11, RZ, 0x8, R3 ;  /* 0x00000008ff0b7819 */ /* 0x000fe20000011603 */
[----:B------:R-:W-:Y:S01]  /*15090*/  FFMA.FTZ R3, R223, UR40, -R12 ;  /* 0x00000028df037c23 */ /* 0x000fe2000801080c */
[----:B---3--:R-:W-:-:S02]  /*150a0*/  LOP3.LUT R16, R2, 0xff, RZ, 0xc0, !PT ;  /* 0x000000ff02107812 */ /* 0x008fc400078ec0ff */
[----:B------:R-:W-:Y:S02]  /*150b0*/  SHF.R.U32.HI R15, RZ, 0x18, R2 ;  /* 0x00000018ff0f7819 */ /* 0x000fe40000011602 */
[----:B------:R-:W-:Y:S01]  /*150c0*/  LOP3.LUT R2, R8, 0xffff, RZ, 0xc0, !PT ;  /* 0x0000ffff08027812 */ /* 0x000fe200078ec0ff */
[----:B------:R3:W5:Y:S01]  /*150d0*/  MUFU.EX2 R139, R9 ;  /* 0x00000009008b7308 */ /* 0x0007620000000800 */
[----:B------:R-:W-:Y:S02]  /*150e0*/  LOP3.LUT R10, R10, 0xff, RZ, 0xc0, !PT ;  /* 0x000000ff0a0a7812 */ /* 0x000fe400078ec0ff */
[----:B------:R-:W-:Y:S02]  /*150f0*/  SHF.R.U32.HI R2, RZ, 0x8, R2 ;  /* 0x00000008ff027819 */ /* 0x000fe40000011602 */
[----:B------:R-:W-:-:S03]  /*15100*/  PRMT R11, R16, 0x5410, R11 ;  /* 0x00005410100b7816 */ /* 0x000fc6000000000b */
[----:B------:R1:W-:Y:S01]  /*15110*/  MUFU.EX2 R138, R3 ;  /* 0x00000003008a7308 */ /* 0x0003e20000000800 */
[----:B------:R-:W-:Y:S02]  /*15120*/  PRMT R16, R10, 0x5410, R15 ;  /* 0x000054100a107816 */ /* 0x000fe4000000000f */
[----:B---3--:R-:W-:-:S04]  /*15130*/  LOP3.LUT R9, R8, 0xff, RZ, 0xc0, !PT ;  /* 0x000000ff08097812 */ /* 0x008fc800078ec0ff */
[----:B------:R-:W-:Y:S01]  /*15140*/  PRMT R15, R9, 0x5410, R2 ;  /* 0x00005410090f7816 */ /* 0x000fe20000000002 */
[----:B-1----:R-:W-:Y:S01]  /*15150*/  FFMA.FTZ R3, R219, UR40, -R12 ;  /* 0x00000028db037c23 */ /* 0x002fe2000801080c */
[----:B------:R-:W-:-:S03]  /*15160*/  SHF.R.U32.HI R2, RZ, 0x10, R8 ;  /* 0x00000010ff027819 */ /* 0x000fc60000011608 */
[----:B------:R1:W3:Y:S01]  /*15170*/  MUFU.EX2 R75, R3 ;  /* 0x00000003004b7308 */ /* 0x0002e20000000800 */
[----:B------:R-:W-:Y:S01]  /*15180*/  SHF.R.U32.HI R9, RZ, 0x18, R8 ;  /* 0x00000018ff097819 */ /* 0x000fe20000011608 */
[----:B------:R-:W-:Y:S01]  /*15190*/  FFMA.FTZ R10, R182, UR40, -R0 ;  /* 0x00000028b60a7c23 */ /* 0x000fe20008010800 */
[----:B------:R-:W-:Y:S02]  /*151a0*/  LOP3.LUT R8, R2, 0xff, RZ, 0xc0, !PT ;  /* 0x000000ff02087812 */ /* 0x000fe400078ec0ff */
[----:B------:R-:W-:-:S03]  /*151b0*/  HSET2.LE.AND R2, R11, R214, PT ;  /* 0x000000d60b027233 */ /* 0x000fc60003803000 */
[----:B------:R2:W-:Y:S01]  /*151c0*/  MUFU.EX2 R43, R10 ;  /* 0x0000000a002b7308 */ /* 0x0005e20000000800 */
[----:B------:R-:W-:Y:S02]  /*151d0*/  PRMT R9, R8, 0x5410, R9 ;  /* 0x0000541008097816 */ /* 0x000fe40000000009 */
[----:B-1----:R-:W-:-:S04]  /*151e0*/  F2FP.BF16.F32.PACK_AB R3, R160, R168 ;  /* 0x000000a8a003723e */ /* 0x002fc800000010ff */
[----:B--2---:R-:W-:Y:S01]  /*151f0*/  LOP3.LUT R10, R2, R3, RZ, 0xc0, !PT ;  /* 0x00000003020a7212 */ /* 0x004fe200078ec0ff */
[----:B------:R-:W-:Y:S01]  /*15200*/  FFMA.FTZ R3, R180, UR40, -R0 ;  /* 0x00000028b4037c23 */ /* 0x000fe20008010800 */
[----:B------:R-:W-:-:S03]  /*15210*/  HSET2.LE.AND R2, R16, R214, PT ;  /* 0x000000d610027233 */ /* 0x000fc60003803000 */
[----:B------:R3:W1:Y:S01]  /*15220*/  MUFU.EX2 R41, R3 ;  /* 0x0000000300297308 */ /* 0x0006620000000800 */
[--C-:B------:R-:W-:Y:S02]  /*15230*/  HSET2.LE.AND R8, R15, R214.reuse, PT ;  /* 0x000000d60f087233 */ /* 0x100fe40003803000 */
[----:B------:R-:W-:Y:S02]  /*15240*/  HSET2.LE.AND R15, R9, R214, PT ;  /* 0x000000d6090f7233 */ /* 0x000fe40003803000 */
[----:B------:R-:W-:Y:S02]  /*15250*/  F2FP.BF16.F32.PACK_AB R9, R164, R166 ;  /* 0x000000a6a409723e */ /* 0x000fe400000010ff */
[----:B-----5:R-:W-:Y:S02]  /*15260*/  F2FP.BF16.F32.PACK_AB R16, R139, R148 ;  /* 0x000000948b10723e */ /* 0x020fe400000010ff */
[----:B------:R-:W-:Y:S02]  /*15270*/  LOP3.LUT R8, R8, R9, RZ, 0xc0, !PT ;  /* 0x0000000908087212 */ /* 0x000fe400078ec0ff */
[----:B---3--:R-:W-:-:S04]  /*15280*/  F2FP.BF16.F32.PACK_AB R3, R75, R138 ;  /* 0x0000008a4b03723e */ /* 0x008fc800000010ff */
[----:B------:R-:W-:Y:S01]  /*15290*/  LOP3.LUT R11, R2, R3, RZ, 0xc0, !PT ;  /* 0x00000003020b7212 */ /* 0x000fe200078ec0ff */
[----:B------:R-:W-:Y:S01]  /*152a0*/  FFMA.FTZ R2, R179, UR40, -R0 ;  /* 0x00000028b3027c23 */ /* 0x000fe20008010800 */
[----:B------:R-:W-:Y:S02]  /*152b0*/  LOP3.LUT R0, R19, UR19, R40, 0x96, !PT ;  /* 0x0000001313007c12 */ /* 0x000fe4000f8e9628 */
[----:B------:R-:W-:Y:S01]  /*152c0*/  LOP3.LUT R3, R37, UR19, R74, 0x96, !PT ;  /* 0x0000001325037c12 */ /* 0x000fe2000f8e964a */
[----:B------:R-:W-:Y:S01]  /*152d0*/  IMAD.MOV.U32 R165, RZ, RZ, R126 ;  /* 0x000000ffffa57224 */ /* 0x000fe200078e007e */
[----:B------:R-:W-:Y:S01]  /*152e0*/  LOP3.LUT R9, R15, R16, RZ, 0xc0, !PT ;  /* 0x000000100f097212 */ /* 0x000fe200078ec0ff */
[----:B------:R-:W-:Y:S01]  /*152f0*/  IMAD.MOV.U32 R181, RZ, RZ, R127 ;  /* 0x000000ffffb57224 */ /* 0x000fe200078e007f */
[C---:B------:R-:W-:Y:S01]  /*15300*/  HMMA.16816.F32.BF16 R144, R4.reuse, R28, R112 ;  /* 0x0000001c0490723c */ /* 0x040fe20000041870 */
[----:B------:R2:W-:Y:S05]  /*15310*/  MUFU.EX2 R36, R2 ;  /* 0x0000000200247308 */ /* 0x0005ea0000000800 */
[C---:B------:R-:W-:Y:S06]  /*15320*/  HMMA.16816.F32.BF16 R140, R4.reuse, R30, R104 ;  /* 0x0000001e048c723c */ /* 0x040fec0000041868 */
[C---:B------:R-:W-:Y:S06]  /*15330*/  HMMA.16816.F32.BF16 R128, R4.reuse, R24, R100 ;  /* 0x000000180480723c */ /* 0x040fec0000041864 */
[----:B------:R-:W-:Y:S01]  /*15340*/  HMMA.16816.F32.BF16 R108, R4, R20, R108 ;  /* 0x00000014046c723c */ /* 0x000fe2000004186c */
[----:B--2---:R-:W-:-:S05]  /*15350*/  IMAD.WIDE.U32 R2, R3, -0x2daee0ad, RZ ;  /* 0xd2511f5303027825 */ /* 0x004fca00078e00ff */
[C---:B------:R-:W-:Y:S06]  /*15360*/  HMMA.16816.F32.BF16 R120, R4.reuse, R22, R88 ;  /* 0x000000160478723c */ /* 0x040fec0000041858 */
[C---:B------:R-:W-:Y:S01]  /*15370*/  HMMA.16816.F32.BF16 R104, R4.reuse, R26, R96 ;  /* 0x0000001a0468723c */ /* 0x040fe20000041860 */
[----:B------:R2:W-:Y:S01]  /*15380*/  MUFU.EX2 R39, R17 ;  /* 0x0000001100277308 */ /* 0x0005e20000000800 */
[----:B------:R-:W-:Y:S04]  /*15390*/  LDSM.16.MT88.4 R100, [R188+0x7800] ;  /* 0x00780000bc64783b */ /* 0x000fe80000004200 */
[C---:B----4-:R-:W-:Y:S06]  /*153a0*/  HMMA.16816.F32.BF16 R124, R4.reuse, R32, R92 ;  /* 0x00000020047c723c */ /* 0x050fec000004185c */
[----:B------:R-:W-:Y:S01]  /*153b0*/  HMMA.16816.F32.BF16 R112, R4, R34, R84 ;  /* 0x000000220470723c */ /* 0x000fe20000041854 */
[----:B------:R-:W-:Y:S01]  /*153c0*/  LOP3.LUT R16, R2, 0xff, RZ, 0xc0, !PT ;  /* 0x000000ff02107812 */ /* 0x000fe200078ec0ff */
[----:B------:R-:W3:Y:S05]  /*153d0*/  LDSM.16.MT88.4 R84, [R185+0x7800] ;  /* 0x00780000b954783b */ /* 0x000eea0000004200 */
[----:B------:R-:W-:-:S04]  /*153e0*/  IMAD.WIDE.U32 R4, R0, -0x2daee0ad, RZ ;  /* 0xd2511f5300047825 */ /* 0x000fc800078e00ff */
[--C-:B------:R-:W-:Y:S01]  /*153f0*/  FFMA.FTZ R0, R221, UR40, -R13.reuse ;  /* 0x00000028dd007c23 */ /* 0x100fe2000801080d */
[C---:B------:R-:W-:Y:S03]  /*15400*/  HMMA.16816.F32.BF16 R96, R8.reuse, R28, R76 ;  /* 0x0000001c0860723c */ /* 0x040fe6000004184c */
[----:B------:R4:W-:Y:S01]  /*15410*/  MUFU.EX2 R29, R0 ;  /* 0x00000000001d7308 */ /* 0x0009e20000000800 */
[----:B------:R-:W-:Y:S01]  /*15420*/  FFMA.FTZ R7, R218, UR40, -R13 ;  /* 0x00000028da077c23 */ /* 0x000fe2000801080d */
[----:B--2---:R-:W-:Y:S01]  /*15430*/  SHF.R.U32.HI R17, RZ, 0x18, R2 ;  /* 0x00000018ff117819 */ /* 0x004fe20000011602 */
[----:B------:R-:W-:Y:S05]  /*15440*/  HMMA.16816.F32.BF16 R60, R8, R24, R60 ;  /* 0x00000018083c723c */ /* 0x000fea000004183c */
[----:B------:R2:W5:Y:S01]  /*15450*/  MUFU.EX2 R28, R7 ;  /* 0x00000007001c7308 */ /* 0x0005620000000800 */
[----:B----4-:R-:W-:-:S04]  /*15460*/  LOP3.LUT R0, R2, 0xffff, RZ, 0xc0, !PT ;  /* 0x0000ffff02007812 */ /* 0x010fc800078ec0ff */
[----:B------:R-:W-:Y:S02]  /*15470*/  SHF.R.U32.HI R15, RZ, 0x8, R0 ;  /* 0x00000008ff0f7819 */ /* 0x000fe40000011600 */
[----:B------:R-:W-:Y:S02]  /*15480*/  LOP3.LUT R0, R3, UR6, R42, 0x96, !PT ;  /* 0x0000000603007c12 */ /* 0x000fe4000f8e962a */
[----:B------:R-:W-:Y:S01]  /*15490*/  SHF.R.U32.HI R3, RZ, 0x10, R2 ;  /* 0x00000010ff037819 */ /* 0x000fe20000011602 */
[----:B------:R-:W-:Y:S01]  /*154a0*/  FFMA.FTZ R2, R183, UR40, -R13 ;  /* 0x00000028b7027c23 */ /* 0x000fe2000801080d */
[----:B--2---:R-:W-:-:S03]  /*154b0*/  LOP3.LUT R7, R0, 0xffff, RZ, 0xc0, !PT ;  /* 0x0000ffff00077812 */ /* 0x004fc600078ec0ff */
[----:B------:R2:W-:Y:S01]  /*154c0*/  MUFU.EX2 R25, R2 ;  /* 0x0000000200197308 */ /* 0x0005e20000000800 */
[----:B------:R-:W-:Y:S01]  /*154d0*/  SHF.R.U32.HI R7, RZ, 0x8, R7 ;  /* 0x00000008ff077819 */ /* 0x000fe20000011607 */
[----:B------:R-:W-:Y:S01]  /*154e0*/  FFMA.FTZ R13, R216, UR40, -R13 ;  /* 0x00000028d80d7c23 */ /* 0x000fe2000801080d */
[----:B------:R-:W-:-:S05]  /*154f0*/  PRMT R16, R16, 0x5410, R15 ;  /* 0x0000541010107816 */ /* 0x000fca000000000f */
[----:B------:R4:W3:Y:S01]  /*15500*/  MUFU.EX2 R24, R13 ;  /* 0x0000000d00187308 */ /* 0x0008e20000000800 */
[----:B--2---:R-:W-:Y:S02]  /*15510*/  LOP3.LUT R2, R3, 0xff, RZ, 0xc0, !PT ;  /* 0x000000ff03027812 */ /* 0x004fe400078ec0ff */
[----:B------:R-:W-:Y:S02]  /*15520*/  LOP3.LUT R3, R0, 0xff, RZ, 0xc0, !PT ;  /* 0x000000ff00037812 */ /* 0x000fe400078ec0ff */
[----:B------:R-:W-:Y:S02]  /*15530*/  PRMT R15, R2, 0x5410, R17 ;  /* 0x00005410020f7816 */ /* 0x000fe40000000011 */
[----:B------:R-:W-:Y:S02]  /*15540*/  PRMT R2, R3, 0x5410, R7 ;  /* 0x0000541003027816 */ /* 0x000fe40000000007 */
[--C-:B------:R-:W-:Y:S02]  /*15550*/  SHF.R.U32.HI R3, RZ, 0x10, R0.reuse ;  /* 0x00000010ff037819 */ /* 0x100fe40000011600 */
[----:B------:R-:W-:-:S02]  /*15560*/  SHF.R.U32.HI R7, RZ, 0x18, R0 ;  /* 0x00000018ff077819 */ /* 0x000fc40000011600 */
[----:B------:R-:W-:Y:S02]  /*15570*/  LOP3.LUT R3, R3, 0xff, RZ, 0xc0, !PT ;  /* 0x000000ff03037812 */ /* 0x000fe400078ec0ff */
[--C-:B------:R-:W-:Y:S02]  /*15580*/  HSET2.LE.AND R0, R2, R214.reuse, PT ;  /* 0x000000d602007233 */ /* 0x100fe40003803000 */
[----:B-1----:R-:W-:Y:S02]  /*15590*/  F2FP.BF16.F32.PACK_AB R2, R41, R43 ;  /* 0x0000002b2902723e */ /* 0x002fe400000010ff */
[----:B------:R-:W-:Y:S01]  /*155a0*/  PRMT R7, R3, 0x5410, R7 ;  /* 0x0000541003077816 */ /* 0x000fe20000000007 */
[--C-:B----4-:R-:W-:Y:S01]  /*155b0*/  FFMA.FTZ R13, R224, UR40, -R14.reuse ;  /* 0x00000028e00d7c23 */ /* 0x110fe2000801080e */
[----:B------:R-:W-:Y:S01]  /*155c0*/  FFMA.FTZ R3, R222, UR40, -R14 ;  /* 0x00000028de037c23 */ /* 0x000fe2000801080e */
[----:B------:R-:W-:Y:S02]  /*155d0*/  LOP3.LUT R132, R0, R2, RZ, 0xc0, !PT ;  /* 0x0000000200847212 */ /* 0x000fe400078ec0ff */
[----:B------:R-:W-:Y:S01]  /*155e0*/  HSET2.LE.AND R0, R7, R214, PT ;  /* 0x000000d607007233 */ /* 0x000fe20003803000 */
[----:B------:R-:W-:Y:S01]  /*155f0*/  HMMA.16816.F32.BF16 R52, R8, R20, R52 ;  /* 0x000000140834723c */ /* 0x000fe20000041834 */
[----:B-----5:R-:W-:Y:S01]  /*15600*/  F2FP.BF16.F32.PACK_AB R2, R28, R29 ;  /* 0x0000001d1c02723e */ /* 0x020fe200000010ff */
[----:B------:R1:W-:Y:S01]  /*15610*/  MUFU.EX2 R21, R13 ;  /* 0x0000000d00157308 */ /* 0x0003e20000000800 */
[----:B------:R-:W-:-:S02]  /*15620*/  F2FP.BF16.F32.PACK_AB R7, R36, R39 ;  /* 0x000000272407723e */ /* 0x000fc400000010ff */
[----:B---3--:R-:W-:Y:S02]  /*15630*/  F2FP.BF16.F32.PACK_AB R14, R24, R25 ;  /* 0x00000019180e723e */ /* 0x008fe400000010ff */
[----:B------:R-:W-:-:S03]  /*15640*/  LOP3.LUT R133, R0, R2, RZ, 0xc0, !PT ;  /* 0x0000000200857212 */ /* 0x000fc600078ec0ff */
[----:B------:R2:W3:Y:S01]  /*15650*/  MUFU.EX2 R20, R3 ;  /* 0x0000000300147308 */ /* 0x0004e20000000800 */
[----:B------:R-:W-:Y:S01]  /*15660*/  FFMA.FTZ R0, R228, UR40, -R12 ;  /* 0x00000028e4007c23 */ /* 0x000fe2000801080c */
[----:B------:R-:W-:Y:S01]  /*15670*/  HMMA.16816.F32.BF16 R44, R8, R32, R44 ;  /* 0x00000020082c723c */ /* 0x000fe2000004182c */
[----:B------:R-:W-:Y:S02]  /*15680*/  SHF.R.U32.HI R2, RZ, 0x10, R4 ;  /* 0x00000010ff027819 */ /* 0x000fe40000011604 */
[----:B-1----:R-:W-:-:S03]  /*15690*/  HSET2.LE.AND R13, R15, R214, PT ;  /* 0x000000d60f0d7233 */ /* 0x002fc60003803000 */
[----:B------:R-:W-:Y:S01]  /*156a0*/  HMMA.16816.F32.BF16 R64, R8, R30, R64 ;  /* 0x0000001e0840723c */ /* 0x000fe20000041840 */
[----:B------:R-:W-:Y:S01]  /*156b0*/  LOP3.LUT R6, R5, UR6, R38, 0x96, !PT ;  /* 0x0000000605067c12 */ /* 0x000fe2000f8e9626 */
[----:B------:R-:W-:Y:S01]  /*156c0*/  FFMA.FTZ R15, R229, UR40, -R12 ;  /* 0x00000028e50f7c23 */ /* 0x000fe2000801080c */
[----:B--2---:R-:W-:-:S03]  /*156d0*/  HSET2.LE.AND R3, R16, R214, PT ;  /* 0x000000d610037233 */ /* 0x004fc60003803000 */
[----:B------:R-:W-:Y:S01]  /*156e0*/  HMMA.16816.F32.BF16 R56, R8, R26, R56 ;  /* 0x0000001a0838723c */ /* 0x000fe20000041838 */
[----:B------:R-:W-:-:S05]  /*156f0*/  LOP3.LUT R135, R13, R14, RZ, 0xc0, !PT ;  /* 0x0000000e0d877212 */ /* 0x000fca00078ec0ff */
[C---:B------:R-:W-:Y:S01]  /*15700*/  HMMA.16816.F32.BF16 R48, R8.reuse, R22, R48 ;  /* 0x000000160830723c */ /* 0x040fe20000041830 */
[----:B------:R-:W-:Y:S01]  /*15710*/  LOP3.LUT R134, R3, R7, RZ, 0xc0, !PT ;  /* 0x0000000703867212 */ /* 0x000fe200078ec0ff */
[----:B------:R1:W-:Y:S01]  /*15720*/  MUFU.EX2 R13, R0 ;  /* 0x00000000000d7308 */ /* 0x0003e20000000800 */
[----:B------:R-:W-:Y:S01]  /*15730*/  LOP3.LUT R3, R4, 0xffff, RZ, 0xc0, !PT ;  /* 0x0000ffff04037812 */ /* 0x000fe200078ec0ff */
[----:B------:R-:W2:Y:S02]  /*15740*/  LDSM.16.MT88.4 R16, [R187+0x7800] ;  /* 0x00780000bb10783b */ /* 0x000ea40000004200 */
[----:B------:R-:W-:Y:S01]  /*15750*/  HMMA.16816.F32.BF16 R32, R8, R34, R80 ;  /* 0x000000220820723c */ /* 0x000fe20000041850 */
[----:B------:R-:W-:Y:S02]  /*15760*/  LOP3.LUT R5, R2, 0xff, RZ, 0xc0, !PT ;  /* 0x000000ff02057812 */ /* 0x000fe400078ec0ff */
[----:B------:R-:W-:-:S04]  /*15770*/  SHF.R.U32.HI R2, RZ, 0x10, R6 ;  /* 0x00000010ff027819 */ /* 0x000fc80000011606 */
[----:B------:R-:W-:Y:S02]  /*15780*/  LOP3.LUT R10, R4, 0xff, RZ, 0xc0, !PT ;  /* 0x000000ff040a7812 */ /* 0x000fe400078ec0ff */
[----:B------:R-:W-:Y:S01]  /*15790*/  SHF.R.U32.HI R9, RZ, 0x18, R4 ;  /* 0x00000018ff097819 */ /* 0x000fe20000011604 */
[--C-:B------:R-:W-:Y:S01]  /*157a0*/  FFMA.FTZ R4, R230, UR40, -R12.reuse ;  /* 0x00000028e6047c23 */ /* 0x100fe2000801080c */
[----:B-1----:R-:W-:Y:S01]  /*157b0*/  FFMA.FTZ R0, R226, UR40, -R12 ;  /* 0x00000028e2007c23 */ /* 0x002fe2000801080c */
[----:B------:R-:W-:Y:S01]  /*157c0*/  MUFU.EX2 R15, R15 ;  /* 0x0000000f000f7308 */ /* 0x000fe20000000800 */
[----:B------:R-:W-:Y:S02]  /*157d0*/  LOP3.LUT R7, R6, 0xff, RZ, 0xc0, !PT ;  /* 0x000000ff06077812 */ /* 0x000fe400078ec0ff */
[----:B------:R-:W-:Y:S02]  /*157e0*/  SHF.R.U32.HI R8, RZ, 0x8, R3 ;  /* 0x00000008ff087819 */ /* 0x000fe40000011603 */
[----:B------:R-:W-:-:S03]  /*157f0*/  LOP3.LUT R2, R2, 0xff, RZ, 0xc0, !PT ;  /* 0x000000ff02027812 */ /* 0x000fc600078ec0ff */
[----:B------:R1:W4:Y:S08]  /*15800*/  MUFU.EX2 R12, R0 ;  /* 0x00000000000c7308 */ /* 0x0003300000000800 */
[----:B------:R5:W2:Y:S01]  /*15810*/  MUFU.EX2 R11, R4 ;  /* 0x00000004000b7308 */ /* 0x000aa20000000800 */
[----:B-1----:R-:W-:Y:S02]  /*15820*/  LOP3.LUT R0, R6, 0xffff, RZ, 0xc0, !PT ;  /* 0x0000ffff06007812 */ /* 0x002fe400078ec0ff */
[----:B------:R-:W-:-:S02]  /*15830*/  SHF.R.U32.HI R6, RZ, 0x18, R6 ;  /* 0x00000018ff067819 */ /* 0x000fc40000011606 */
[----:B------:R-:W-:Y:S02]  /*15840*/  SHF.R.U32.HI R3, RZ, 0x8, R0 ;  /* 0x00000008ff037819 */ /* 0x000fe40000011600 */
[----:B------:R-:W-:Y:S02]  /*15850*/  PRMT R0, R10, 0x5410, R8 ;  /* 0x000054100a007816 */ /* 0x000fe40000000008 */
[----:B------:R-:W-:Y:S02]  /*15860*/  PRMT R2, R2, 0x5410, R6 ;  /* 0x0000541002027816 */ /* 0x000fe40000000006 */
[----:B-----5:R-:W-:Y:S02]  /*15870*/  PRMT R4, R5, 0x5410, R9 ;  /* 0x0000541005047816 */ /* 0x020fe40000000009 */
[----:B------:R-:W-:Y:S02]  /*15880*/  PRMT R5, R7, 0x5410, R3 ;  /* 0x0000541007057816 */ /* 0x000fe40000000003 */
[----:B------:R-:W-:-:S02]  /*15890*/  HSET2.LE.AND R0, R0, R214, PT ;  /* 0x000000d600007233 */ /* 0x000fc40003803000 */
[--C-:B------:R-:W-:Y:S02]  /*158a0*/  HSET2.LE.AND R7, R2, R214.reuse, PT ;  /* 0x000000d602077233 */ /* 0x100fe40003803000 */
[----:B---3--:R-:W-:Y:S01]  /*158b0*/  F2FP.BF16.F32.PACK_AB R2, R20, R21 ;  /* 0x000000151402723e */ /* 0x008fe200000010ff */
[----:B------:R-:W-:Y:S01]  /*158c0*/  HMMA.16816.F32.BF16 R88, R132, R86, R140 ;  /* 0x000000568458723c */ /* 0x000fe2000004188c */
[----:B------:R-:W-:Y:S02]  /*158d0*/  HSET2.LE.AND R3, R4, R214, PT ;  /* 0x000000d604037233 */ /* 0x000fe40003803000 */
[----:B----4-:R-:W-:-:S04]  /*158e0*/  F2FP.BF16.F32.PACK_AB R4, R12, R13 ;  /* 0x0000000d0c04723e */ /* 0x010fc800000010ff */
[----:B------:R-:W-:Y:S02]  /*158f0*/  LOP3.LUT R142, R0, R2, RZ, 0xc0, !PT ;  /* 0x00000002008e7212 */ /* 0x000fe400078ec0ff */
[----:B--2---:R-:W-:Y:S02]  /*15900*/  F2FP.BF16.F32.PACK_AB R0, R11, R15 ;  /* 0x0000000f0b00723e */ /* 0x004fe400000010ff */
[----:B------:R-:W-:Y:S01]  /*15910*/  HSET2.LE.AND R5, R5, R214, PT ;  /* 0x000000d605057233 */ /* 0x000fe20003803000 */
[----:B------:R-:W-:Y:S01]  /*15920*/  FFMA.FTZ R2, R181, R69, R247 ;  /* 0x00000045b5027223 */ /* 0x000fe200000100f7 */
        /* <DEDUP_REMOVED lines=85> */
[----:B--2---:R-:W-:-:S15]  /*15e80*/  HMMA.16816.F32.BF16 R140, R140, R18, R32 ;  /* 0x000000128c8c723c */ /* 0x004fde0000041820 */
[----:B------:R-:W-:-:S09]  /*15e90*/  NOP ;  /* 0x0000000000007918 */ /* 0x000fd20000000000 */
.L_x_2137:
[----:B------:R-:W-:-:S06]  /*15ea0*/  UISETP.GT.AND UP0, UPT, UR37, UR12, UPT ;  /* 0x0000000c2500728c */ /* 0x000fcc000bf04270 */
[----:B------:R-:W-:-:S13]  /*15eb0*/  PLOP3.LUT P0, PT, PT, PT, UP0, 0x80, 0x0 ;  /* 0x000000000000781c */ /* 0x000fda0003f0f008 */
[----:B------:R-:W-:Y:S05]  /*15ec0*/  @!P0 BRA `(.L_x_2144) ;  /* 0x00000060004c8947 */ /* 0x000fea0003800000 */
[----:B------:R-:W2:Y:S01]  /*15ed0*/  LDL.64 R4, [R1+0x60] ;  /* 0x0000600001047983 */ /* 0x000ea20000100a00 */
[----:B------:R-:W-:Y:S01]  /*15ee0*/  ULDC UR4, c[0x0][0x2d0] ;  /* 0x0000b40000047ab9 */ /* 0x000fe20000000800 */
[----:B------:R-:W-:Y:S02]  /*15ef0*/  UIMAD.WIDE.U32 UR40, UR8, 0x30, URZ ;  /* 0x00000030082878a5 */ /* 0x000fe4000f8e003f */
[----:B------:R-:W3:Y:S01]  /*15f00*/  LDL.LU R3, [R1] ;  /* 0x0000000001037983 */ /* 0x000ee20000300800 */
[----:B------:R-:W-:Y:S01]  /*15f10*/  UIMAD UR39, UR9, 0x30, URZ ;  /* 0x00000030092778a4 */ /* 0x000fe2000f8e023f */
[----:B------:R-:W-:Y:S01]  /*15f20*/  PRMT R237, R199, 0x7054, R199 ;  /* 0x00007054c7ed7816 */ /* 0x000fe200000000c7 */
[----:B------:R-:W-:Y:S01]  /*15f30*/  UIMAD.WIDE.U32 UR44, UR10, 0x30, URZ ;  /* 0x000000300a2c78a5 */ /* 0x000fe2000f8e003f */
[----:B------:R-:W4:Y:S01]  /*15f40*/  LDL.LU R2, [R1+0x18] ;  /* 0x0000180001027983 */ /* 0x000f220000300800 */
[----:B------:R-:W-:Y:S01]  /*15f50*/  UIMAD UR42, UR11, 0x30, URZ ;  /* 0x000000300b2a78a4 */ /* 0x000fe2000f8e023f */
[----:B------:R-:W-:Y:S01]  /*15f60*/  MOV R69, R72 ;  /* 0x0000004800457202 */ /* 0x000fe20000000f00 */
[----:B-1----:R-:W-:Y:S01]  /*15f70*/  IMAD.MOV.U32 R75, RZ, RZ, R70 ;  /* 0x000000ffff4b7224 */ /* 0x002fe200078e0046 */
[----:B------:R-:W5:Y:S01]  /*15f80*/  LDL.LU R0, [R1+0x10] ;  /* 0x0000100001007983 */ /* 0x000f620000300800 */
[----:B------:R-:W-:Y:S01]  /*15f90*/  MOV R68, R73 ;  /* 0x0000004900447202 */ /* 0x000fe20000000f00 */
[----:B------:R-:W-:Y:S01]  /*15fa0*/  USHF.L.U64.HI UR16, UR8, 0x5, UR9 ;  /* 0x0000000508107899 */ /* 0x000fe20008010209 */
[----:B------:R-:W-:Y:S01]  /*15fb0*/  MOV R74, R71 ;  /* 0x00000047004a7202 */ /* 0x000fe20000000f00 */
[----:B------:R-:W-:-:S02]  /*15fc0*/  USHF.L.U32 UR38, UR8, 0x5, URZ ;  /* 0x0000000508267899 */ /* 0x000fc4000800063f */
[----:B------:R-:W-:Y:S02]  /*15fd0*/  USHF.L.U64.HI UR8, UR10, 0x5, UR11 ;  /* 0x000000050a087899 */ /* 0x000fe4000801020b */
[----:B------:R-:W-:Y:S02]  /*15fe0*/  USHF.L.U32 UR9, UR10, 0x5, URZ ;  /* 0x000000050a097899 */ /* 0x000fe4000800063f */
[----:B------:R-:W-:Y:S02]  /*15ff0*/  UIADD3 UR39, UR39, UR41, URZ ;  /* 0x0000002927277290 */ /* 0x000fe4000fffe03f */
[----:B------:R-:W-:Y:S01]  /*16000*/  UIADD3 UR42, UR42, UR45, URZ ;  /* 0x0000002d2a2a7290 */ /* 0x000fe2000fffe03f */
[----:B------:R-:W-:Y:S01]  /*16010*/  ULDC.64 UR6, c[0x0][0x248] ;  /* 0x0000920000067ab9 */ /* 0x000fe20000000a00 */
[----:B--2---:R-:W-:Y:S01]  /*16020*/  ISETP.GE.AND P4, PT, R4, UR4, PT ;  /* 0x0000000404007c0c */ /* 0x004fe2000bf86270 */
[----:B------:R-:W-:Y:S01]  /*16030*/  ULDC UR4, c[0x0][0x2ec] ;  /* 0x0000bb0000047ab9 */ /* 0x000fe20000000800 */
[----:B-----5:R-:W-:-:S11]  /*16040*/  IMAD.WIDE.U32 R232, R0, -0x2daee0ad, RZ ;  /* 0xd2511f5300e87825 */ /* 0x020fd600078e00ff */
[----:B------:R-:W1:Y:S08]  /*16050*/  @!P4 LDC.64 R4, c[0x0][0x220] ;  /* 0x00008800ff04cb82 */ /* 0x000e700000000a00 */
[----:B------:R-:W2:Y:S08]  /*16060*/  @!P4 LDC.64 R8, c[0x0][0x220] ;  /* 0x00008800ff08cb82 */ /* 0x000eb00000000a00 */
[----:B------:R-:W5:Y:S01]  /*16070*/  @!P4 LDC.64 R6, c[0x0][0x220] ;  /* 0x00008800ff06cb82 */ /* 0x000f620000000a00 */
[----:B-1----:R1:W-:Y:S04]  /*16080*/  @!P4 STL.64 [R1+0x48], R4 ;  /* 0x000048040100c387 */ /* 0x0023e80000100a00 */
[----:B--2---:R-:W-:Y:S04]  /*16090*/  @!P4 STL.64 [R1+0x40], R8 ;  /* 0x000040080100c387 */ /* 0x004fe80000100a00 */
[----:B-----5:R-:W-:Y:S01]  /*160a0*/  @!P4 STL.64 [R1+0x38], R6 ;  /* 0x000038060100c387 */ /* 0x020fe20000100a00 */
[----:B-1----:R-:W1:Y:S03]  /*160b0*/  @!P4 LDC.64 R4, c[0x0][0x220] ;  /* 0x00008800ff04cb82 */ /* 0x002e660000000a00 */
[----:B-1----:R3:W-:Y:S02]  /*160c0*/  @!P4 STL.64 [R1+0x30], R4 ;  /* 0x000030040100c387 */ /* 0x0027e40000100a00 */
[----:B---3--:R-:W-:-:S04]  /*160d0*/  IMAD.WIDE.U32 R4, R3, -0x326172a9, RZ ;  /* 0xcd9e8d5703047825 */ /* 0x008fc800078e00ff */
[----:B----4-:R-:W-:Y:S01]  /*160e0*/  IMAD.WIDE.U32 R2, R2, -0x326172a9, RZ ;  /* 0xcd9e8d5702027825 */ /* 0x010fe200078e00ff */
[----:B------:R1:W-:Y:S01]  /*160f0*/  STL.64 [R1+0x20], R4 ;  /* 0x0000200401007387 */ /* 0x0003e20000100a00 */
[----:B------:R-:W-:-:S03]  /*16100*/  LOP3.LUT R240, R5, R252, RZ, 0x3c, !PT ;  /* 0x000000fc05f07212 */ /* 0x000fc600078e3cff */
[----:B------:R2:W-:Y:S01]  /*16110*/  STL.64 [R1+0x18], R2 ;  /* 0x0000180201007387 */ /* 0x0005e20000100a00 */
[----:B------:R-:W-:-:S03]  /*16120*/  LOP3.LUT R238, R3, R252, RZ, 0x3c, !PT ;  /* 0x000000fc03ee7212 */ /* 0x000fc600078e3cff */
[----:B-1----:R-:W3:Y:S04]  /*16130*/  LDL.LU.64 R4, [R1+0x8] ;  /* 0x0000080001047983 */ /* 0x002ee80000300a00 */
[----:B--2---:R-:W3:Y:S01]  /*16140*/  LDL.LU.64 R2, [R1+0x28] ;  /* 0x0000280001027983 */ /* 0x004ee20000300a00 */
[----:B------:R-:W-:-:S04]  /*16150*/  IMAD.WIDE.U32 R240, R240, -0x2daee0ad, RZ ;  /* 0xd2511f53f0f07825 */ /* 0x000fc800078e00ff */
[----:B------:R-:W-:-:S04]  /*16160*/  IMAD.WIDE.U32 R238, R238, -0x2daee0ad, RZ ;  /* 0xd2511f53eeee7825 */ /* 0x000fc800078e00ff */
[----:B---3--:R-:W-:-:S05]  /*16170*/  IMAD.MOV.U32 R3, RZ, RZ, R5 ;  /* 0x000000ffff037224 */ /* 0x008fca00078e0005 */
[----:B------:R1:W-:Y:S01]  /*16180*/  STL.64 [R1+0x28], R2 ;  /* 0x0000280201007387 */ /* 0x0003e20000100a00 */
[----:B------:R-:W-:Y:S05]  /*16190*/  BRA `(.L_x_2145) ;  /* 0x0000000000d47947 */ /* 0x000fea0003800000 */
.L_x_2147:
        /* <DEDUP_REMOVED lines=53> */
.L_x_2145:
[----:B------:R-:W-:Y:S01]  /*164f0*/  LOP3.LUT R199, R199, 0xfffffffd, RZ, 0xc0, !PT ;  /* 0xfffffffdc7c77812 */ /* 0x000fe200078ec0ff */
[----:B--2---:R-:W2:Y:S01]  /*16500*/  LDL.64 R10, [R1+0x28] ;  /* 0x00002800010a7983 */ /* 0x004ea20000100a00 */
[----:B------:R-:W-:Y:S01]  /*16510*/  P2R R213, PR, RZ, 0x10 ;  /* 0x00000010ffd57803 */ /* 0x000fe20000000000 */
[----:B------:R-:W-:Y:S04]  /*16520*/  DEPBAR.LE SB0, 0x0 ;  /* 0x000080000000791a */ /* 0x000fe80000000000 */
[----:B------:R-:W3:Y:S01]  /*16530*/  LDL R7, [R1+0x48] ;  /* 0x0000480001077983 */ /* 0x000ee20000100800 */
[----:B------:R-:W-:Y:S03]  /*16540*/  UIADD3 UR10, UR37, -0x1, URZ ;  /* 0xffffffff250a7890 */ /* 0x000fe6000fffe03f */
[----:B------:R-:W4:Y:S01]  /*16550*/  LDL R18, [R1+0x4c] ;  /* 0x00004c0001127983 */ /* 0x000f220000100800 */
[----:B------:R-:W-:Y:S02]  /*16560*/  USHF.R.S32.HI UR43, URZ, 0x1f, UR10 ;  /* 0x0000001f3f2b7899 */ /* 0x000fe4000801140a */
[----:B------:R-:W-:Y:S01]  /*16570*/  UIMAD UR11, UR15, UR10, URZ ;  /* 0x0000000a0f0b72a4 */ /* 0x000fe2000f8e023f */
[----:B------:R-:W5:Y:S01]  /*16580*/  LDL R8, [R1+0x40] ;  /* 0x0000400001087983 */ /* 0x000f620000100800 */
[----:B-1----:R-:W-:Y:S01]  /*16590*/  IMAD.U32 R2, RZ, RZ, UR10 ;  /* 0x0000000aff027e24 */ /* 0x002fe2000f8e00ff */
[----:B------:R-:W-:Y:S02]  /*165a0*/  UISETP.GT.AND UP0, UPT, UR10, UR12, UPT ;  /* 0x0000000c0a00728c */ /* 0x000fe4000bf04270 */
[----:B------:R-:W5:Y:S01]  /*165b0*/  LDL R17, [R1+0x44] ;  /* 0x0000440001117983 */ /* 0x000f620000100800 */
[----:B------:R-:W-:Y:S03]  /*165c0*/  UIMAD UR11, UR43, UR20, UR11 ;  /* 0x000000142b0b72a4 */ /* 0x000fe6000f8e020b */
[----:B------:R-:W5:Y:S04]  /*165d0*/  LDL R6, [R1+0x38] ;  /* 0x0000380001067983 */ /* 0x000f680000100800 */
[----:B------:R-:W5:Y:S04]  /*165e0*/  LDL R16, [R1+0x3c] ;  /* 0x00003c0001107983 */ /* 0x000f680000100800 */
[----:B------:R-:W5:Y:S04]  /*165f0*/  LDL R4, [R1+0x30] ;  /* 0x0000300001047983 */ /* 0x000f680000100800 */
[----:B------:R-:W5:Y:S01]  /*16600*/  LDL R15, [R1+0x34] ;  /* 0x00003400010f7983 */ /* 0x000f620000100800 */
[----:B------:R-:W-:Y:S06]  /*16610*/  BAR.SYNC.DEFER_BLOCKING 0x0 ;  /* 0x0000000000007b1d */ /* 0x000fec0000010000 */
[----:B------:R-:W-:Y:S01]  /*16620*/  @P4 STS.128 [R212+0x6000], RZ ;  /* 0x006000ffd4004388 */ /* 0x000fe20000000c00 */
[----:B--2---:R-:W-:Y:S04]  /*16630*/  IMAD.WIDE.U32 R2, R2, UR20, R10 ;  /* 0x0000001402027c25 */ /* 0x004fe8000f8e000a */
[----:B------:R-:W-:Y:S01]  /*16640*/  VIADD R0, R3, UR11 ;  /* 0x0000000b03007c36 */ /* 0x000fe20008000000 */
[C---:B------:R-:W-:Y:S02]  /*16650*/  @!P4 IADD3 R3, P1, R2.reuse, UR23, RZ ;  /* 0x000000170203cc10 */ /* 0x040fe4000ff3e0ff */
[----:B---3--:R-:W-:Y:S02]  /*16660*/  @!P4 LEA R10, P5, R2, R7, 0x1 ;  /* 0x00000007020ac211 */ /* 0x008fe400078a08ff */
[----:B------:R-:W-:Y:S02]  /*16670*/  @!P4 IADD3.X R7, R0, UR17, RZ, P1, !PT ;  /* 0x000000110007cc10 */ /* 0x000fe40008ffe4ff */
[C---:B----4-:R-:W-:Y:S02]  /*16680*/  @!P4 LEA.HI.X R11, R2.reuse, R18, R0, 0x1, P5 ;  /* 0x00000012020bc211 */ /* 0x050fe400028f0c00 */
[----:B------:R-:W-:Y:S02]  /*16690*/  @!P4 IADD3 R5, P0, R2, UR38, RZ ;  /* 0x000000260205cc10 */ /* 0x000fe4000ff1e0ff */
[C---:B-----5:R-:W-:Y:S01]  /*166a0*/  @!P4 LEA R8, P3, R3.reuse, R8, 0x1 ;  /* 0x000000080308c211 */ /* 0x060fe200078608ff */
[----:B------:R-:W-:Y:S01]  /*166b0*/  @!PT LDS RZ, [RZ] ;  /* 0x00000000fffff984 */ /* 0x000fe20000000800 */
[----:B------:R-:W-:Y:S01]  /*166c0*/  @!PT LDS RZ, [RZ] ;  /* 0x00000000fffff984 */ /* 0x000fe20000000800 */
[----:B------:R-:W-:Y:S01]  /*166d0*/  @!PT LDS RZ, [RZ] ;  /* 0x00000000fffff984 */ /* 0x000fe20000000800 */
[----:B------:R-:W-:Y:S01]  /*166e0*/  @!P4 LDGSTS.E.BYPASS.LTC128B.128 [R212+0x6000], desc[UR26][R10.64] ;  /* 0x060000000ad4cfae */ /* 0x000fe2000b901d5a */
[----:B------:R-:W-:Y:S02]  /*166f0*/  @!P4 IADD3.X R13, R0, UR16, RZ, P0, !PT ;  /* 0x00000010000dcc10 */ /* 0x000fe400087fe4ff */
[----:B------:R-:W-:Y:S02]  /*16700*/  @!P4 LEA.HI.X R9, R3, R17, R7, 0x1, P3 ;  /* 0x000000110309c211 */ /* 0x000fe400018f0c07 */
[----:B------:R-:W-:Y:S01]  /*16710*/  @!P4 IADD3 R12, P2, R2, UR40, RZ ;  /* 0x00000028020ccc10 */ /* 0x000fe2000ff5e0ff */
[----:B------:R-:W-:Y:S01]  /*16720*/  IMAD.U32 R2, RZ, RZ, UR10 ;  /* 0x0000000aff027e24 */ /* 0x000fe2000f8e00ff */
[C---:B------:R-:W-:Y:S01]  /*16730*/  @!P4 LEA R6, P1, R5.reuse, R6, 0x1 ;  /* 0x000000060506c211 */ /* 0x040fe200078208ff */
[----:B------:R-:W-:Y:S01]  /*16740*/  @P4 STS.128 [R212+0x6800], RZ ;  /* 0x006800ffd4004388 */ /* 0x000fe20000000c00 */
[----:B------:R-:W-:Y:S02]  /*16750*/  @!P4 IADD3.X R14, R0, UR39, RZ, P2, !PT ;  /* 0x00000027000ecc10 */ /* 0x000fe400097fe4ff */
        /* <DEDUP_REMOVED lines=24> */
[----:B------:R-:W0:Y:S08]  /*168e0*/  LDGDEPBAR ;  /* 0x00000000000079af */ /* 0x000e300000000000 */
        /* <DEDUP_REMOVED lines=22> */
[C---:B------:R-:W-:Y:S01]  /*16a50*/  HMMA.16816.F32.BF16 R56, R60.reuse, R136, RZ ;  /* 0x000000883c38723c */ /* 0x040fe200000418ff */
[----:B------:R-:W4:Y:S05]  /*16a60*/  S2R R0, SR_TID.X ;  /* 0x0000000000007919 */ /* 0x000f2a0000002100 */
[-C--:B------:R-:W-:Y:S06]  /*16a70*/  HMMA.16816.F32.BF16 R60, R60, R138.reuse, RZ ;  /* 0x0000008a3c3c723c */ /* 0x080fec00000418ff */
[----:B------:R-:W-:Y:S01]  /*16a80*/  HMMA.16816.F32.BF16 R64, R64, R138, RZ ;  /* 0x0000008a4040723c */ /* 0x000fe200000418ff */
[----:B------:R-:W-:Y:S05]  /*16a90*/  LDSM.16.M88.4 R136, [R192] ;  /* 0x00000000c088783b */ /* 0x000fea0000000200 */
[-C--:B-1----:R-:W-:Y:S06]  /*16aa0*/  HMMA.16816.F32.BF16 R4, R144, R148.reuse, R4 ;  /* 0x000000949004723c */ /* 0x082fec0000041804 */
[C---:B--2---:R-:W-:Y:S06]  /*16ab0*/  HMMA.16816.F32.BF16 R8, R152.reuse, R148, R8 ;  /* 0x000000949808723c */ /* 0x044fec0000041808 */
[-C--:B------:R-:W-:Y:S06]  /*16ac0*/  HMMA.16816.F32.BF16 R12, R152, R150.reuse, R12 ;  /* 0x00000096980c723c */ /* 0x080fec000004180c */
[C---:B------:R-:W-:Y:S01]  /*16ad0*/  HMMA.16816.F32.BF16 R16, R144.reuse, R150, R16 ;  /* 0x000000969010723c */ /* 0x040fe20000041810 */
[----:B------:R-:W1:Y:S04]  /*16ae0*/  LDSM.16.M88.4 R148, [R195] ;  /* 0x00000000c394783b */ /* 0x000e680000000200 */
[----:B----4-:R-:W-:Y:S01]  /*16af0*/  IMAD.SHL.U32 R0, R0, 0x2, RZ ;  /* 0x0000000200007824 */ /* 0x010fe200078e00ff */
[-C--:B---3--:R-:W-:Y:S05]  /*16b00*/  HMMA.16816.F32.BF16 R20, R144, R156.reuse, R20 ;  /* 0x0000009c9014723c */ /* 0x088fea0000041814 */
[----:B------:R-:W-:Y:S01]  /*16b10*/  LOP3.LUT R0, R0, 0x6, RZ, 0xc0, !PT ;  /* 0x0000000600007812 */ /* 0x000fe200078ec0ff */
[C---:B------:R-:W-:Y:S05]  /*16b20*/  HMMA.16816.F32.BF16 R24, R152.reuse, R156, R24 ;  /* 0x0000009c9818723c */ /* 0x040fea0000041818 */
[----:B------:R-:W-:Y:S01]  /*16b30*/  IMAD R2, R2, 0x40, R0 ;  /* 0x0000004002027824 */ /* 0x000fe200078e0200 */
[-C--:B------:R-:W-:Y:S05]  /*16b40*/  HMMA.16816.F32.BF16 R28, R152, R158.reuse, R28 ;  /* 0x0000009e981c723c */ /* 0x080fea000004181c */
[----:B------:R-:W-:Y:S01]  /*16b50*/  IMAD.IADD R70, R206, 0x1, -R2 ;  /* 0x00000001ce467824 */ /* 0x000fe200078e0a02 */
[C---:B------:R-:W-:Y:S01]  /*16b60*/  HMMA.16816.F32.BF16 R32, R144.reuse, R158, R32 ;  /* 0x0000009e9020723c */ /* 0x040fe20000041820 */
[----:B------:R-:W-:Y:S04]  /*16b70*/  LDSM.16.M88.4 R156, [R193] ;  /* 0x00000000c19c783b */ /* 0x000fe80000000200 */
[----:B------:R-:W-:Y:S01]  /*16b80*/  VIADD R0, R2, 0x1 ;  /* 0x0000000102007836 */ /* 0x000fe20000000000 */
[-C--:B------:R-:W-:Y:S04]  /*16b90*/  HMMA.16816.F32.BF16 R36, R144, R160.reuse, R36 ;  /* 0x000000a09024723c */ /* 0x080fe80000041824 */
[----:B------:R-:W-:Y:S01]  /*16ba0*/  ISETP.GE.AND P3, PT, R0, R204, PT ;  /* 0x000000cc0000720c */ /* 0x000fe20003f66270 */
[--C-:B------:R-:W-:Y:S01]  /*16bb0*/  IMAD.IADD R71, R202, 0x1, -R0.reuse ;  /* 0x00000001ca477824 */ /* 0x100fe200078e0a00 */
[C---:B------:R-:W-:Y:S01]  /*16bc0*/  ISETP.GE.AND P2, PT, R0.reuse, R203, PT ;  /* 0x000000cb0000720c */ /* 0x040fe20003f46270 */
[C---:B------:R-:W-:Y:S04]  /*16bd0*/  HMMA.16816.F32.BF16 R40, R152.reuse, R160, R40 ;  /* 0x000000a09828723c */ /* 0x040fe80000041828 */
[----:B------:R-:W-:Y:S01]  /*16be0*/  ISETP.GE.AND P1, PT, R0, R201, PT ;  /* 0x000000c90000720c */ /* 0x000fe20003f26270 */
[----:B------:R-:W-:Y:S01]  /*16bf0*/  IMAD.IADD R72, R206, 0x1, -R0 ;  /* 0x00000001ce487824 */ /* 0x000fe200078e0a00 */
[C---:B------:R-:W-:Y:S01]  /*16c00*/  ISETP.GE.AND P0, PT, R0.reuse, R200, PT ;  /* 0x000000c80000720c */ /* 0x040fe20003f06270 */
[-C--:B------:R-:W-:Y:S03]  /*16c10*/  HMMA.16816.F32.BF16 R44, R152, R162.reuse, R44 ;  /* 0x000000a2982c723c */ /* 0x080fe6000004182c */
[C---:B------:R-:W-:Y:S01]  /*16c20*/  ISETP.GE.OR P3, PT, R0.reuse, R211, !P3 ;  /* 0x000000d30000720c */ /* 0x040fe20005f66670 */
[--C-:B------:R-:W-:Y:S01]  /*16c30*/  IMAD.IADD R3, R205, 0x1, -R2.reuse ;  /* 0x00000001cd037824 */ /* 0x100fe200078e0a02 */
[C---:B------:R-:W-:Y:S01]  /*16c40*/  ISETP.GE.OR P5, PT, R0.reuse, R210, !P2 ;  /* 0x000000d20000720c */ /* 0x040fe200057a6670 */
[C---:B------:R-:W-:Y:S01]  /*16c50*/  HMMA.16816.F32.BF16 R48, R144.reuse, R162, R48 ;  /* 0x000000a29030723c */ /* 0x040fe20000041830 */
[----:B------:R-:W2:Y:S03]  /*16c60*/  LDSM.16.M88.4 R160, [R189] ;  /* 0x00000000bda0783b */ /* 0x000ea60000000200 */
[C---:B------:R-:W-:Y:S02]  /*16c70*/  ISETP.GE.OR P1, PT, R0.reuse, R209, !P1 ;  /* 0x000000d10000720c */ /* 0x040fe40004f26670 */
[----:B------:R-:W-:Y:S01]  /*16c80*/  IABS R73, R3 ;  /* 0x0000000300497213 */ /* 0x000fe20000000000 */
[-C--:B------:R-:W-:Y:S03]  /*16c90*/  HMMA.16816.F32.BF16 R52, R144, R164.reuse, R52 ;  /* 0x000000a49034723c */ /* 0x080fe60000041834 */
[----:B------:R-:W-:Y:S02]  /*16ca0*/  ISETP.GE.OR P0, PT, R0, R208, !P0 ;  /* 0x000000d00000720c */ /* 0x000fe40004706670 */
[----:B------:R-:W-:Y:S01]  /*16cb0*/  IABS R3, R72 ;  /* 0x0000004800037213 */ /* 0x000fe20000000000 */
[C---:B------:R-:W-:Y:S04]  /*16cc0*/  HMMA.16816.F32.BF16 R56, R152.reuse, R164, R56 ;  /* 0x000000a49838723c */ /* 0x040fe80000041838 */
[C---:B------:R-:W-:Y:S02]  /*16cd0*/  ISETP.GE.AND P2, PT, R2.reuse, R203, PT ;  /* 0x000000cb0200720c */ /* 0x040fe40003f46270 */
[----:B------:R-:W-:Y:S01]  /*16ce0*/  @P1 LOP3.LUT R199, R199, 0x2, RZ, 0xfc, !PT ;  /* 0x00000002c7c71812 */ /* 0x000fe200078efcff */
[-C--:B------:R-:W-:Y:S01]  /*16cf0*/  HMMA.16816.F32.BF16 R60, R152, R166.reuse, R60 ;  /* 0x000000a6983c723c */ /* 0x080fe2000004183c */
[----:B------:R-:W3:Y:S02]  /*16d00*/  LDSM.16.M88.4 R152, [R193+0x2000] ;  /* 0x00200000c198783b */ /* 0x000ee40000000200 */
[C---:B------:R-:W-:Y:S02]  /*16d10*/  ISETP.GE.AND P1, PT, R2.reuse, R201, PT ;  /* 0x000000c90200720c */ /* 0x040fe40003f26270 */
[----:B------:R-:W-:Y:S01]  /*16d20*/  LOP3.LUT R199, R199, 0xfffffffb, RZ, 0xc0, !PT ;  /* 0xfffffffbc7c77812 */ /* 0x000fe200078ec0ff */
[----:B------:R-:W-:Y:S04]  /*16d30*/  HMMA.16816.F32.BF16 R64, R144, R166, R64 ;  /* 0x000000a69040723c */ /* 0x000fe80000041840 */
[C---:B------:R-:W-:Y:S02]  /*16d40*/  ISETP.GE.OR P2, PT, R2.reuse, R210, !P2 ;  /* 0x000000d20200720c */ /* 0x040fe40005746670 */
[----:B------:R-:W-:Y:S01]  /*16d50*/  @P0 LOP3.LUT R199, R199, 0x4, RZ, 0xfc, !PT ;  /* 0x00000004c7c70812 */ /* 0x000fe200078efcff */
[-C--:B-1----:R-:W-:Y:S05]  /*16d60*/  HMMA.16816.F32.BF16 R4, R136, R148.reuse, R4 ;  /* 0x000000948804723c */ /* 0x082fea0000041804 */
[C---:B------:R-:W-:Y:S01]  /*16d70*/  ISETP.GE.AND P0, PT, R2.reuse, R204, PT ;  /* 0x000000cc0200720c */ /* 0x040fe20003f06270 */
[C---:B------:R-:W-:Y:S04]  /*16d80*/  HMMA.16816.F32.BF16 R8, R168.reuse, R148, R8 ;  /* 0x00000094a808723c */ /* 0x040fe80000041808 */
[----:B------:R-:W-:Y:S02]  /*16d90*/  ISETP.GE.OR P0, PT, R2, R211, !P0 ;  /* 0x000000d30200720c */ /* 0x000fe40004706670 */
        /* <DEDUP_REMOVED lines=14> */
[-C--:B--2---:R-:W-:Y:S05]  /*16e80*/  HMMA.16816.F32.BF16 R4, R156, R160.reuse, R4 ;  /* 0x000000a09c04723c */ /* 0x084fea0000041804 */
[----:B------:R-:W-:Y:S01]  /*16e90*/  IABS R136, R70 ;  /* 0x0000004600887213 */ /* 0x000fe20000000000 */
[C---:B---3--:R-:W-:Y:S05]  /*16ea0*/  HMMA.16816.F32.BF16 R8, R152.reuse, R160, R8 ;  /* 0x000000a09808723c */ /* 0x048fea0000041808 */
[----:B------:R-:W-:Y:S01]  /*16eb0*/  IABS R70, R71 ;  /* 0x0000004700467213 */ /* 0x000fe20000000000 */
[----:B------:R-:W-:Y:S01]  /*16ec0*/  IMAD.IADD R137, R202, 0x1, -R2 ;  /* 0x00000001ca897824 */ /* 0x000fe200078e0a02 */
[-C--:B------:R-:W-:Y:S04]  /*16ed0*/  HMMA.16816.F32.BF16 R12, R152, R162.reuse, R12 ;  /* 0x000000a2980c723c */ /* 0x080fe8000004180c */
[----:B------:R-:W-:Y:S02]  /*16ee0*/  IABS R137, R137 ;  /* 0x0000008900897213 */ /* 0x000fe40000000000 */
[----:B------:R-:W-:Y:S01]  /*16ef0*/  I2FP.F32.S32 R72, R70 ;  /* 0x0000004600487245 */ /* 0x000fe20000201400 */
[C---:B------:R-:W-:Y:S04]  /*16f00*/  HMMA.16816.F32.BF16 R16, R156.reuse, R162, R16 ;  /* 0x000000a29c10723c */ /* 0x040fe80000041810 */
[----:B------:R-:W-:Y:S01]  /*16f10*/  I2FP.F32.S32 R70, R3 ;  /* 0x0000000300467245 */ /* 0x000fe20000201400 */
[----:B------:R-:W-:Y:S01]  /*16f20*/  IMAD.MOV.U32 R71, RZ, RZ, R137 ;  /* 0x000000ffff477224 */ /* 0x000fe200078e0089 */
[----:B------:R-:W-:Y:S01]  /*16f30*/  I2FP.F32.S32 R3, R73 ;  /* 0x0000004900037245 */ /* 0x000fe20000201400 */
[----:B------:R-:W-:Y:S04]  /*16f40*/  IMAD.MOV.U32 R137, RZ, RZ, R136 ;  /* 0x000000ffff897224 */ /* 0x000fe800078e0088 */
[----:B------:R-:W-:Y:S01]  /*16f50*/  FFMA.FTZ R5, R72, -UR21, R5 ;  /* 0x8000001548057c23 */ /* 0x000fe20008010005 */
[----:B------:R-:W-:Y:S01]  /*16f60*/  I2FP.F32.S32 R136, R71 ;  /* 0x0000004700887245 */ /* 0x000fe20000201400 */
[----:B------:R-:W-:Y:S01]  /*16f70*/  FFMA.FTZ R8, R3, -UR21, R8 ;  /* 0x8000001503087c23 */ /* 0x000fe20008010008 */
[----:B------:R-:W-:Y:S01]  /*16f80*/  I2FP.F32.S32 R71, R137 ;  /* 0x0000008900477245 */ /* 0x000fe20000201400 */
[----:B------:R-:W-:Y:S01]  /*16f90*/  IMAD.IADD R3, R207, 0x1, -R0 ;  /* 0x00000001cf037824 */ /* 0x000fe200078e0a00 */
[----:B------:R-:W-:Y:S01]  /*16fa0*/  FSEL R146, R5, -INF , !P3 ;  /* 0xff80000005927808 */ /* 0x000fe20005800000 */
[----:B------:R-:W-:Y:S01]  /*16fb0*/  FFMA.FTZ R4, R136, -UR21, R4 ;  /* 0x8000001588047c23 */ /* 0x000fe20008010004 */
[----:B------:R-:W-:Y:S01]  /*16fc0*/  ISETP.GE.OR P3, PT, R2, R209, !P1 ;  /* 0x000000d10200720c */ /* 0x000fe20004f66670 */
[----:B------:R-:W-:Y:S01]  /*16fd0*/  FFMA.FTZ R7, R70, -UR21, R7 ;  /* 0x8000001546077c23 */ /* 0x000fe20008010007 */
[----:B------:R-:W-:Y:S01]  /*16fe0*/  IABS R136, R3 ;  /* 0x0000000300887213 */ /* 0x000fe20000000000 */
[----:B------:R-:W-:Y:S01]  /*16ff0*/  IMAD.IADD R70, R207, 0x1, -R2 ;  /* 0x00000001cf467824 */ /* 0x000fe200078e0a02 */
[----:B------:R-:W-:Y:S01]  /*17000*/  FSEL R144, R4, -INF , !P0 ;  /* 0xff80000004907808 */ /* 0x000fe20004000000 */
[----:B------:R-:W-:Y:S01]  /*17010*/  FFMA.FTZ R6, R71, -UR21, R6 ;  /* 0x8000001547067c23 */ /* 0x000fe20008010006 */
[C---:B------:R-:W-:Y:S01]  /*17020*/  ISETP.GE.AND P0, PT, R2.reuse, R200, PT ;  /* 0x000000c80200720c */ /* 0x040fe20003f06270 */
[C---:B------:R-:W-:Y:S01]  /*17030*/  VIADD R71, R2.reuse, 0x8 ;  /* 0x0000000802477836 */ /* 0x040fe20000000000 */
[----:B------:R-:W-:Y:S01]  /*17040*/  FSEL R148, R7, -INF , !P5 ;  /* 0xff80000007947808 */ /* 0x000fe20006800000 */
[C---:B------:R-:W-:Y:S01]  /*17050*/  IMAD.IADD R73, R205.reuse, 0x1, -R0 ;  /* 0x00000001cd497824 */ /* 0x040fe200078e0a00 */
[----:B------:R-:W-:Y:S01]  /*17060*/  IABS R0, R70 ;  /* 0x0000004600007213 */ /* 0x000fe20000000000 */
[--C-:B------:R-:W-:Y:S01]  /*17070*/  IMAD.IADD R70, R205, 0x1, -R71.reuse ;  /* 0x00000001cd467824 */ /* 0x100fe200078e0a47 */
[----:B------:R-:W-:Y:S01]  /*17080*/  ISETP.GE.OR P1, PT, R2, R208, !P0 ;  /* 0x000000d00200720c */ /* 0x000fe20004726670 */
[----:B------:R-:W-:Y:S01]  /*17090*/  IMAD.IADD R72, R207, 0x1, -R71 ;  /* 0x00000001cf487824 */ /* 0x000fe200078e0a47 */
[----:B------:R-:W-:Y:S02]  /*170a0*/  IABS R73, R73 ;  /* 0x0000004900497213 */ /* 0x000fe40000000000 */
[----:B------:R-:W-:Y:S02]  /*170b0*/  IABS R3, R70 ;  /* 0x0000004600037213 */ /* 0x000fe40000000000 */
[----:B------:R-:W-:Y:S02]  /*170c0*/  IABS R70, R72 ;  /* 0x0000004800467213 */ /* 0x000fe40000000000 */
[----:B------:R-:W-:Y:S02]  /*170d0*/  I2FP.F32.S32 R72, R0 ;  /* 0x0000000000487245 */ /* 0x000fe40000201400 */
[----:B------:R-:W-:Y:S01]  /*170e0*/  I2FP.F32.S32 R3, R3 ;  /* 0x0000000300037245 */ /* 0x000fe20000201400 */
[----:B------:R-:W-:Y:S01]  /*170f0*/  IMAD.MOV.U32 R0, RZ, RZ, R70 ;  /* 0x000000ffff007224 */ /* 0x000fe200078e0046 */
[----:B------:R-:W-:Y:S01]  /*17100*/  I2FP.F32.S32 R70, R136 ;  /* 0x0000008800467245 */ /* 0x000fe20000201400 */
[----:B------:R-:W-:Y:S01]  /*17110*/  FFMA.FTZ R10, R72, -UR21, R10 ;  /* 0x80000015480a7c23 */ /* 0x000fe2000801000a */
[----:B------:R-:W-:Y:S01]  /*17120*/  I2FP.F32.S32 R73, R73 ;  /* 0x0000004900497245 */ /* 0x000fe20000201400 */
[----:B------:R-:W-:Y:S01]  /*17130*/  FFMA.FTZ R12, R3, -UR21, R12 ;  /* 0x80000015030c7c23 */ /* 0x000fe2000801000c */
[C---:B------:R-:W-:Y:S01]  /*17140*/  ISETP.GE.AND P0, PT, R71.reuse, R201, PT ;  /* 0x000000c94700720c */ /* 0x040fe20003f06270 */
[----:B------:R-:W-:Y:S01]  /*17150*/  FFMA.FTZ R11, R70, -UR21, R11 ;  /* 0x80000015460b7c23 */ /* 0x000fe2000801000b */
[----:B------:R-:W-:Y:S01]  /*17160*/  FSEL R161, R10, -INF , !P1 ;  /* 0xff8000000aa17808 */ /* 0x000fe20004800000 */
[----:B------:R-:W-:Y:S01]  /*17170*/  VIADD R70, R2, 0x9 ;  /* 0x0000000902467836 */ /* 0x000fe20000000000 */
[----:B------:R-:W-:Y:S01]  /*17180*/  ISETP.GE.OR P1, PT, R71, R209, !P0 ;  /* 0x000000d14700720c */ /* 0x000fe20004726670 */
[----:B------:R-:W-:Y:S01]  /*17190*/  FFMA.FTZ R9, R73, -UR21, R9 ;  /* 0x8000001549097c23 */ /* 0x000fe20008010009 */
[----:B------:R-:W-:Y:S01]  /*171a0*/  ISETP.GE.AND P4, PT, R71, R204, PT ;  /* 0x000000cc4700720c */ /* 0x000fe20003f86270 */
[--C-:B------:R-:W-:Y:S01]  /*171b0*/  IMAD.IADD R136, R202, 0x1, -R70.reuse ;  /* 0x00000001ca887824 */ /* 0x100fe200078e0a46 */
[----:B------:R-:W-:Y:S01]  /*171c0*/  I2FP.F32.S32 R0, R0 ;  /* 0x0000000000007245 */ /* 0x000fe20000201400 */
[----:B------:R-:W-:Y:S01]  /*171d0*/  IMAD.IADD R3, R205, 0x1, -R70 ;  /* 0x00000001cd037824 */ /* 0x000fe200078e0a46 */
[----:B------:R-:W-:Y:S01]  /*171e0*/  FSEL R165, R12, -INF , !P1 ;  /* 0xff8000000ca57808 */ /* 0x000fe20004800000 */
[----:B------:R-:W-:Y:S01]  /*171f0*/  IMAD.IADD R72, R202, 0x1, -R71 ;  /* 0x00000001ca487824 */ /* 0x000fe200078e0a47 */
[----:B------:R-:W-:Y:S01]  /*17200*/  ISETP.GE.OR P1, PT, R71, R211, !P4 ;  /* 0x000000d34700720c */ /* 0x000fe20006726670 */
[----:B------:R-:W-:Y:S01]  /*17210*/  FFMA.FTZ R14, R0, -UR21, R14 ;  /* 0x80000015000e7c23 */ /* 0x000fe2000801000e */
[----:B------:R-:W-:Y:S01]  /*17220*/  IABS R73, R3 ;  /* 0x0000000300497213 */ /* 0x000fe20000000000 */
[----:B------:R-:W-:Y:S01]  /*17230*/  IMAD.IADD R0, R207, 0x1, -R70 ;  /* 0x00000001cf007824 */ /* 0x000fe200078e0a46 */
[----:B------:R-:W-:Y:S02]  /*17240*/  IABS R3, R136 ;  /* 0x0000008800037213 */ /* 0x000fe40000000000 */
[----:B------:R-:W-:Y:S01]  /*17250*/  FSEL R145, R6, -INF , !P2 ;  /* 0xff80000006917808 */ /* 0x000fe20005000000 */
[----:B------:R-:W1:Y:S01]  /*17260*/  LDSM.16.M88.4 R136, [R189+0x800] ;  /* 0x00080000bd88783b */ /* 0x000e620000000200 */
[----:B------:R-:W-:Y:S02]  /*17270*/  ISETP.GE.AND P2, PT, R71, R200, PT ;  /* 0x000000c84700720c */ /* 0x000fe40003f46270 */
[C---:B------:R-:W-:Y:S02]  /*17280*/  LOP3.LUT P5, RZ, R199.reuse, 0x2, RZ, 0xc0, !PT ;  /* 0x00000002c7ff7812 */ /* 0x040fe400078ac0ff */
[----:B------:R-:W-:Y:S02]  /*17290*/  FSEL R147, R8, -INF , !P3 ;  /* 0xff80000008937808 */ /* 0x000fe40005800000 */
[----:B------:R-:W-:Y:S02]  /*172a0*/  LOP3.LUT P3, RZ, R199, 0x4, RZ, 0xc0, !PT ;  /* 0x00000004c7ff7812 */ /* 0x000fe4000786c0ff */
[----:B------:R-:W-:Y:S02]  /*172b0*/  ISETP.GE.OR P0, PT, R71, R208, !P2 ;  /* 0x000000d04700720c */ /* 0x000fe40005706670 */
[----:B------:R-:W-:Y:S02]  /*172c0*/  IABS R0, R0 ;  /* 0x0000000000007213 */ /* 0x000fe40000000000 */
[----:B------:R-:W-:Y:S02]  /*172d0*/  FSEL R163, R9, -INF , !P5 ;  /* 0xff80000009a37808 */ /* 0x000fe40006800000 */
[----:B------:R-:W-:Y:S02]  /*172e0*/  LOP3.LUT R199, R199, 0xfffffffe, RZ, 0xc0, !PT ;  /* 0xfffffffec7c77812 */ /* 0x000fe400078ec0ff */
[----:B------:R-:W-:Y:S02]  /*172f0*/  ISETP.GE.AND P5, PT, R70, R201, PT ;  /* 0x000000c94600720c */ /* 0x000fe40003fa6270 */
[----:B------:R-:W-:Y:S02]  /*17300*/  FSEL R164, R11, -INF , !P3 ;  /* 0xff8000000ba47808 */ /* 0x000fe40005800000 */
[----:B------:R-:W-:Y:S02]  /*17310*/  FSEL R166, R14, -INF , !P0 ;  /* 0xff8000000ea67808 */ /* 0x000fe40004000000 */
[C---:B------:R-:W-:Y:S02]  /*17320*/  ISETP.GE.AND P2, PT, R70.reuse, R200, PT ;  /* 0x000000c84600720c */ /* 0x040fe40003f46270 */
[C---:B------:R-:W-:Y:S02]  /*17330*/  ISETP.GE.AND P3, PT, R70.reuse, R204, PT ;  /* 0x000000cc4600720c */ /* 0x040fe40003f66270 */
[----:B------:R-:W-:Y:S02]  /*17340*/  ISETP.GE.AND P0, PT, R70, R203, PT ;  /* 0x000000cb4600720c */ /* 0x000fe40003f06270 */
[----:B------:R-:W-:Y:S02]  /*17350*/  I2FP.F32.S32 R0, R0 ;  /* 0x0000000000007245 */ /* 0x000fe40000201400 */
[----:B------:R-:W-:Y:S02]  /*17360*/  I2FP.F32.S32 R3, R3 ;  /* 0x0000000300037245 */ /* 0x000fe40000201400 */
[----:B------:R-:W-:Y:S01]  /*17370*/  @P1 LOP3.LUT R199, R199, 0x1, RZ, 0xfc, !PT ;  /* 0x00000001c7c71812 */ /* 0x000fe200078efcff */
[----:B------:R-:W-:Y:S01]  /*17380*/  FFMA.FTZ R15, R0, -UR21, R15 ;  /* 0x80000015000f7c23 */ /* 0x000fe2000801000f */
[----:B------:R-:W-:Y:S01]  /*17390*/  ISETP.GE.OR P1, PT, R70, R209, !P5 ;  /* 0x000000d14600720c */ /* 0x000fe20006f26670 */
[----:B------:R-:W-:Y:S01]  /*173a0*/  VIADD R0, R2, 0x11 ;  /* 0x0000001102007836 */ /* 0x000fe20000000000 */
[C---:B------:R-:W-:Y:S01]  /*173b0*/  ISETP.GE.OR P2, PT, R70.reuse, R208, !P2 ;  /* 0x000000d04600720c */ /* 0x040fe20005746670 */
[----:B------:R-:W-:Y:S01]  /*173c0*/  FFMA.FTZ R17, R3, -UR21, R17 ;  /* 0x8000001503117c23 */ /* 0x000fe20008010011 */
[C---:B------:R-:W-:Y:S01]  /*173d0*/  ISETP.GE.OR P3, PT, R70.reuse, R211, !P3 ;  /* 0x000000d34600720c */ /* 0x040fe20005f66670 */
[-C--:B-1----:R-:W-:Y:S03]  /*173e0*/  HMMA.16816.F32.BF16 R20, R156, R136.reuse, R20 ;  /* 0x000000889c14723c */ /* 0x082fe60000041814 */
[-C--:B------:R-:W-:Y:S01]  /*173f0*/  ISETP.GE.OR P5, PT, R70, R210.reuse, !P0 ;  /* 0x000000d24600720c */ /* 0x080fe200047a6670 */
[----:B------:R-:W-:Y:S01]  /*17400*/  VIADD R3, R2, 0x10 ;  /* 0x0000001002037836 */ /* 0x000fe20000000000 */
[C---:B------:R-:W-:Y:S01]  /*17410*/  ISETP.GE.AND P6, PT, R71.reuse, R203, PT ;  /* 0x000000cb4700720c */ /* 0x040fe20003fc6270 */
[C---:B------:R-:W-:Y:S04]  /*17420*/  HMMA.16816.F32.BF16 R24, R152.reuse, R136, R24 ;  /* 0x000000889818723c */ /* 0x040fe80000041818 */
[----:B------:R-:W-:Y:S01]  /*17430*/  ISETP.GE.OR P4, PT, R71, R210, !P6 ;  /* 0x000000d24700720c */ /* 0x000fe20007786670 */
[C---:B------:R-:W-:Y:S01]  /*17440*/  IMAD.IADD R4, R202.reuse, 0x1, -R0 ;  /* 0x00000001ca047824 */ /* 0x040fe200078e0a00 */
[----:B------:R-:W-:Y:S01]  /*17450*/  IABS R72, R72 ;  /* 0x0000004800487213 */ /* 0x000fe20000000000 */
[--C-:B------:R-:W-:Y:S01]  /*17460*/  IMAD.IADD R6, R202, 0x1, -R3.reuse ;  /* 0x00000001ca067824 */ /* 0x100fe200078e0a03 */
[----:B------:R-:W-:Y:S01]  /*17470*/  I2FP.F32.S32 R73, R73 ;  /* 0x0000004900497245 */ /* 0x000fe20000201400 */
[-C--:B------:R-:W-:Y:S03]  /*17480*/  HMMA.16816.F32.BF16 R28, R152, R138.reuse, R28 ;  /* 0x0000008a981c723c */ /* 0x080fe6000004181c */
[----:B------:R-:W-:Y:S01]  /*17490*/  I2FP.F32.S32 R72, R72 ;  /* 0x0000004800487245 */ /* 0x000fe20000201400 */
[----:B------:R-:W-:Y:S01]  /*174a0*/  IMAD.IADD R5, R206, 0x1, -R3 ;  /* 0x00000001ce057824 */ /* 0x000fe200078e0a03 */
[----:B------:R-:W-:Y:S01]  /*174b0*/  LOP3.LUT P6, RZ, R199, 0x1, RZ, 0xc0, !PT ;  /* 0x00000001c7ff7812 */ /* 0x000fe200078cc0ff */
[C---:B------:R-:W-:Y:S04]  /*174c0*/  HMMA.16816.F32.BF16 R32, R156.reuse, R138, R32 ;  /* 0x0000008a9c20723c */ /* 0x040fe80000041820 */
[----:B------:R-:W-:Y:S01]  /*174d0*/  ISETP.GE.AND P0, PT, R0, R204, PT ;  /* 0x000000cc0000720c */ /* 0x000fe20003f06270 */
[C---:B------:R-:W-:Y:S01]  /*174e0*/  IMAD.IADD R70, R206.reuse, 0x1, -R70 ;  /* 0x00000001ce467824 */ /* 0x040fe200078e0a46 */
[----:B------:R-:W-:Y:S01]  /*174f0*/  IABS R4, R4 ;  /* 0x0000000400047213 */ /* 0x000fe20000000000 */
[----:B------:R-:W-:Y:S01]  /*17500*/  IMAD.IADD R71, R206, 0x1, -R71 ;  /* 0x00000001ce477824 */ /* 0x000fe200078e0a47 */
[----:B------:R-:W-:Y:S02]  /*17510*/  IABS R6, R6 ;  /* 0x0000000600067213 */ /* 0x000fe40000000000 */
[----:B------:R-:W-:Y:S01]  /*17520*/  ISETP.GE.OR P0, PT, R0, R211, !P0 ;  /* 0x000000d30000720c */ /* 0x000fe20004706670 */
[----:B------:R-:W-:Y:S01]  /*17530*/  FFMA.FTZ R16, R72, -UR21, R16 ;  /* 0x8000001548107c23 */ /* 0x000fe20008010010 */
[----:B------:R-:W-:Y:S01]  /*17540*/  IABS R8, R70 ;  /* 0x0000004600087213 */ /* 0x000fe20000000000 */
[----:B------:R-:W-:Y:S01]  /*17550*/  FFMA.FTZ R13, R73, -UR21, R13 ;  /* 0x80000015490d7c23 */ /* 0x000fe2000801000d */
[----:B------:R-:W-:Y:S02]  /*17560*/  IABS R7, R71 ;  /* 0x0000004700077213 */ /* 0x000fe40000000000 */
[----:B------:R-:W-:Y:S02]  /*17570*/  I2FP.F32.S32 R8, R8 ;  /* 0x0000000800087245 */ /* 0x000fe40000201400 */
[----:B------:R-:W-:Y:S02]  /*17580*/  I2FP.F32.S32 R7, R7 ;  /* 0x0000000700077245 */ /* 0x000fe40000201400 */
[----:B------:R-:W-:Y:S01]  /*17590*/  IABS R5, R5 ;  /* 0x0000000500057213 */ /* 0x000fe20000000000 */
[----:B------:R-:W-:Y:S01]  /*175a0*/  FFMA.FTZ R19, R8, -UR21, R19 ;  /* 0x8000001508137c23 */ /* 0x000fe20008010013 */
[----:B------:R-:W-:Y:S01]  /*175b0*/  I2FP.F32.S32 R4, R4 ;  /* 0x0000000400047245 */ /* 0x000fe20000201400 */
[----:B------:R-:W-:Y:S01]  /*175c0*/  FFMA.FTZ R18, R7, -UR21, R18 ;  /* 0x8000001507127c23 */ /* 0x000fe20008010012 */
[----:B------:R-:W-:Y:S01]  /*175d0*/  FSEL R70, R16, -INF , !P6 ;  /* 0xff80000010467808 */ /* 0x000fe20007000000 */
[--C-:B------:R-:W-:Y:S01]  /*175e0*/  IMAD.IADD R7, R205, 0x1, -R0.reuse ;  /* 0x00000001cd077824 */ /* 0x100fe200078e0a00 */
[----:B------:R-:W-:Y:S01]  /*175f0*/  I2FP.F32.S32 R6, R6 ;  /* 0x0000000600067245 */ /* 0x000fe20000201400 */
[----:B------:R-:W-:Y:S01]  /*17600*/  FFMA.FTZ R21, R4, -UR21, R21 ;  /* 0x8000001504157c23 */ /* 0x000fe20008010015 */
[----:B------:R-:W-:Y:S01]  /*17610*/  ISETP.GE.AND P6, PT, R3, R203, PT ;  /* 0x000000cb0300720c */ /* 0x000fe20003fc6270 */
[----:B------:R-:W-:Y:S01]  /*17620*/  IMAD.IADD R4, R206, 0x1, -R0 ;  /* 0x00000001ce047824 */ /* 0x000fe200078e0a00 */
[----:B------:R-:W-:Y:S01]  /*17630*/  FSEL R149, R13, -INF , !P1 ;  /* 0xff8000000d957808 */ /* 0x000fe20004800000 */
[----:B------:R-:W-:Y:S01]  /*17640*/  FFMA.FTZ R20, R6, -UR21, R20 ;  /* 0x8000001506147c23 */ /* 0x000fe20008010014 */
[----:B------:R-:W-:Y:S01]  /*17650*/  ISETP.GE.AND P1, PT, R3, R204, PT ;  /* 0x000000cc0300720c */ /* 0x000fe20003f26270 */
[--C-:B------:R-:W-:Y:S01]  /*17660*/  IMAD.IADD R6, R207, 0x1, -R3.reuse ;  /* 0x00000001cf067824 */ /* 0x100fe200078e0a03 */
[----:B------:R-:W-:Y:S02]  /*17670*/  I2FP.F32.S32 R5, R5 ;  /* 0x0000000500057245 */ /* 0x000fe40000201400 */
[----:B------:R-:W-:Y:S02]  /*17680*/  FSEL R19, R19, -INF , !P5 ;  /* 0xff80000013137808 */ /* 0x000fe40006800000 */
[----:B------:R-:W-:Y:S01]  /*17690*/  FSEL R71, R17, -INF , !P3 ;  /* 0xff80000011477808 */ /* 0x000fe20005800000 */
[----:B------:R-:W-:Y:S01]  /*176a0*/  FFMA.FTZ R22, R5, -UR21, R22 ;  /* 0x8000001505167c23 */ /* 0x000fe20008010016 */
[----:B------:R-:W-:Y:S01]  /*176b0*/  ISETP.GE.OR P5, PT, R3, R210, !P6 ;  /* 0x000000d20300720c */ /* 0x000fe200077a6670 */
[----:B------:R-:W-:Y:S01]  /*176c0*/  IMAD.IADD R5, R205, 0x1, -R3 ;  /* 0x00000001cd057824 */ /* 0x000fe200078e0a03 */
[C---:B------:R-:W-:Y:S02]  /*176d0*/  ISETP.GE.AND P3, PT, R3.reuse, R201, PT ;  /* 0x000000c90300720c */ /* 0x040fe40003f66270 */
[C---:B------:R-:W-:Y:S02]  /*176e0*/  ISETP.GE.AND P6, PT, R3.reuse, R200, PT ;  /* 0x000000c80300720c */ /* 0x040fe40003fc6270 */
[----:B------:R-:W-:Y:S02]  /*176f0*/  ISETP.GE.OR P1, PT, R3, R211, !P1 ;  /* 0x000000d30300720c */ /* 0x000fe40004f26670 */
[----:B------:R-:W-:Y:S02]  /*17700*/  FSEL R18, R18, -INF , !P4 ;  /* 0xff80000012127808 */ /* 0x000fe40006000000 */
[----:B------:R-:W-:Y:S02]  /*17710*/  FSEL R162, R15, -INF , !P2 ;  /* 0xff8000000fa27808 */ /* 0x000fe40005000000 */
[C---:B------:R-:W-:Y:S02]  /*17720*/  ISETP.GE.OR P4, PT, R3.reuse, R209, !P3 ;  /* 0x000000d10300720c */ /* 0x040fe40005f86670 */
[----:B------:R-:W-:Y:S02]  /*17730*/  ISETP.GE.OR P6, PT, R3, R208, !P6 ;  /* 0x000000d00300720c */ /* 0x000fe400077c6670 */
[----:B------:R-:W-:Y:S02]  /*17740*/  ISETP.GE.AND P2, PT, R0, R203, PT ;  /* 0x000000cb0000720c */ /* 0x000fe40003f46270 */
[----:B------:R-:W-:Y:S02]  /*17750*/  FSEL R174, R20, -INF , !P1 ;  /* 0xff80000014ae7808 */ /* 0x000fe40004800000 */
[----:B------:R-:W-:Y:S02]  /*17760*/  FSEL R175, R21, -INF , !P0 ;  /* 0xff80000015af7808 */ /* 0x000fe40004000000 */
[----:B------:R-:W-:Y:S01]  /*17770*/  IABS R3, R4 ;  /* 0x0000000400037213 */ /* 0x000fe20000000000 */
[----:B------:R-:W-:Y:S01]  /*17780*/  IMAD.IADD R4, R207, 0x1, -R0 ;  /* 0x00000001cf047824 */ /* 0x000fe200078e0a00 */
[C---:B------:R-:W-:Y:S02]  /*17790*/  ISETP.GE.AND P1, PT, R0.reuse, R201, PT ;  /* 0x000000c90000720c */ /* 0x040fe40003f26270 */
[C---:B------:R-:W-:Y:S02]  /*177a0*/  ISETP.GE.AND P0, PT, R0.reuse, R200, PT ;  /* 0x000000c80000720c */ /* 0x040fe40003f06270 */
[C---:B------:R-:W-:Y:S02]  /*177b0*/  ISETP.GE.OR P3, PT, R0.reuse, R210, !P2 ;  /* 0x000000d20000720c */ /* 0x040fe40005766670 */
[----:B------:R-:W-:Y:S02]  /*177c0*/  IABS R5, R5 ;  /* 0x0000000500057213 */ /* 0x000fe40000000000 */
[C---:B------:R-:W-:Y:S02]  /*177d0*/  ISETP.GE.OR P2, PT, R0.reuse, R209, !P1 ;  /* 0x000000d10000720c */ /* 0x040fe40004f46670 */
[----:B------:R-:W-:Y:S02]  /*177e0*/  ISETP.GE.OR P0, PT, R0, R208, !P0 ;  /* 0x000000d00000720c */ /* 0x000fe40004706670 */
[----:B------:R-:W-:Y:S02]  /*177f0*/  IABS R8, R7 ;  /* 0x0000000700087213 */ /* 0x000fe40000000000 */
[----:B------:R-:W-:Y:S02]  /*17800*/  I2FP.F32.S32 R0, R3 ;  /* 0x0000000300007245 */ /* 0x000fe40000201400 */
[----:B------:R-:W-:Y:S01]  /*17810*/  IABS R7, R4 ;  /* 0x0000000400077213 */ /* 0x000fe20000000000 */
[----:B------:R-:W-:Y:S01]  /*17820*/  IMAD.MOV.U32 R4, RZ, RZ, R8 ;  /* 0x000000ffff047224 */ /* 0x000fe200078e0008 */
[----:B------:R-:W-:Y:S01]  /*17830*/  IABS R6, R6 ;  /* 0x0000000600067213 */ /* 0x000fe20000000000 */
[----:B------:R-:W-:Y:S01]  /*17840*/  VIADD R8, R2, 0x19 ;  /* 0x0000001902087836 */ /* 0x000fe20000000000 */
[----:B------:R-:W-:Y:S01]  /*17850*/  I2FP.F32.S32 R3, R5 ;  /* 0x0000000500037245 */ /* 0x000fe20000201400 */
[----:B------:R-:W-:Y:S01]  /*17860*/  IMAD.MOV.U32 R5, RZ, RZ, R7 ;  /* 0x000000ffff057224 */ /* 0x000fe200078e0007 */
[----:B------:R-:W-:Y:S01]  /*17870*/  LOP3.LUT R199, R199, 0xfffffffd, RZ, 0xc0, !PT ;  /* 0xfffffffdc7c77812 */ /* 0x000fe200078ec0ff */
[----:B------:R-:W-:Y:S01]  /*17880*/  FFMA.FTZ R23, R0, -UR21, R23 ;  /* 0x8000001500177c23 */ /* 0x000fe20008010017 */
[----:B------:R-:W-:Y:S01]  /*17890*/  I2FP.F32.S32 R0, R6 ;  /* 0x0000000600007245 */ /* 0x000fe20000201400 */
[----:B------:R-:W-:Y:S01]  /*178a0*/  IMAD.IADD R6, R205, 0x1, -R8 ;  /* 0x00000001cd067824 */ /* 0x000fe200078e0a08 */
[----:B------:R-:W-:Y:S01]  /*178b0*/  @P0 LOP3.LUT R199, R199, 0x2, RZ, 0xfc, !PT ;  /* 0x00000002c7c70812 */ /* 0x000fe200078efcff */
[----:B------:R-:W-:Y:S01]  /*178c0*/  FFMA.FTZ R24, R3, -UR21, R24 ;  /* 0x8000001503187c23 */ /* 0x000fe20008010018 */
[----:B------:R-:W-:Y:S01]  /*178d0*/  I2FP.F32.S32 R3, R4 ;  /* 0x0000000400037245 */ /* 0x000fe20000201400 */
[----:B------:R-:W-:Y:S01]  /*178e0*/  FFMA.FTZ R26, R0, -UR21, R26 ;  /* 0x80000015001a7c23 */ /* 0x000fe2000801001a */
[----:B------:R-:W-:Y:S01]  /*178f0*/  I2FP.F32.S32 R4, R5 ;  /* 0x0000000500047245 */ /* 0x000fe20000201400 */
[----:B------:R-:W-:Y:S01]  /*17900*/  VIADD R0, R2, 0x18 ;  /* 0x0000001802007836 */ /* 0x000fe20000000000 */
[----:B------:R-:W-:Y:S01]  /*17910*/  IABS R11, R6 ;  /* 0x00000006000b7213 */ /* 0x000fe20000000000 */
[----:B------:R-:W-:Y:S01]  /*17920*/  FFMA.FTZ R25, R3, -UR21, R25 ;  /* 0x8000001503197c23 */ /* 0x000fe20008010019 */
[----:B------:R-:W-:Y:S01]  /*17930*/  FSEL R216, R26, -INF , !P6 ;  /* 0xff8000001ad87808 */ /* 0x000fe20007000000 */
[C---:B------:R-:W-:Y:S01]  /*17940*/  IMAD.IADD R5, R207.reuse, 0x1, -R0 ;  /* 0x00000001cf057824 */ /* 0x040fe200078e0a00 */
[----:B------:R-:W-:Y:S01]  /*17950*/  ISETP.GE.AND P1, PT, R0, R201, PT ;  /* 0x000000c90000720c */ /* 0x000fe20003f26270 */
[----:B------:R-:W-:Y:S01]  /*17960*/  FFMA.FTZ R27, R4, -UR21, R27 ;  /* 0x80000015041b7c23 */ /* 0x000fe2000801001b */
[C---:B------:R-:W-:Y:S01]  /*17970*/  ISETP.GE.AND P6, PT, R0.reuse, R203, PT ;  /* 0x000000cb0000720c */ /* 0x040fe20003fc6270 */
[----:B------:R-:W-:Y:S01]  /*17980*/  IMAD.IADD R4, R207, 0x1, -R8 ;  /* 0x00000001cf047824 */ /* 0x000fe200078e0a08 */
[----:B------:R-:W-:Y:S01]  /*17990*/  IABS R10, R5 ;  /* 0x00000005000a7213 */ /* 0x000fe20000000000 */
[----:B------:R-:W-:Y:S01]  /*179a0*/  IMAD.IADD R3, R205, 0x1, -R0 ;  /* 0x00000001cd037824 */ /* 0x000fe200078e0a00 */
[----:B------:R-:W-:Y:S02]  /*179b0*/  ISETP.GE.OR P1, PT, R0, R209, !P1 ;  /* 0x000000d10000720c */ /* 0x000fe40004f26670 */
[----:B------:R-:W-:Y:S02]  /*179c0*/  IABS R9, R4 ;  /* 0x0000000400097213 */ /* 0x000fe40000000000 */
[----:B------:R-:W-:Y:S01]  /*179d0*/  IABS R3, R3 ;  /* 0x0000000300037213 */ /* 0x000fe20000000000 */
[----:B------:R-:W1:Y:S01]  /*179e0*/  LDSM.16.M88.4 R4, [R189+0x1000] ;  /* 0x00100000bd04783b */ /* 0x000e620000000200 */
[----:B------:R-:W-:Y:S02]  /*179f0*/  I2FP.F32.S32 R10, R10 ;  /* 0x0000000a000a7245 */ /* 0x000fe40000201400 */
[----:B------:R-:W-:Y:S02]  /*17a00*/  I2FP.F32.S32 R3, R3 ;  /* 0x0000000300037245 */ /* 0x000fe40000201400 */
[----:B------:R-:W-:Y:S01]  /*17a10*/  I2FP.F32.S32 R11, R11 ;  /* 0x0000000b000b7245 */ /* 0x000fe20000201400 */
[----:B------:R-:W-:Y:S01]  /*17a20*/  FFMA.FTZ R30, R10, -UR21, R30 ;  /* 0x800000150a1e7c23 */ /* 0x000fe2000801001e */
[----:B------:R-:W-:Y:S01]  /*17a30*/  I2FP.F32.S32 R9, R9 ;  /* 0x0000000900097245 */ /* 0x000fe20000201400 */
[----:B------:R-:W-:Y:S01]  /*17a40*/  FFMA.FTZ R28, R3, -UR21, R28 ;  /* 0x80000015031c7c23 */ /* 0x000fe2000801001c */
[----:B------:R-:W-:Y:S01]  /*17a50*/  ISETP.GE.AND P0, PT, R0, R200, PT ;  /* 0x000000c80000720c */ /* 0x000fe20003f06270 */
[----:B------:R-:W-:Y:S01]  /*17a60*/  VIADD R3, R2, 0x20 ;  /* 0x0000002002037836 */ /* 0x000fe20000000000 */
[----:B------:R-:W-:Y:S01]  /*17a70*/  FSEL R182, R24, -INF , !P4 ;  /* 0xff80000018b67808 */ /* 0x000fe20006000000 */
[----:B------:R-:W-:Y:S01]  /*17a80*/  IMAD.IADD R10, R202, 0x1, -R8 ;  /* 0x00000001ca0a7824 */ /* 0x000fe200078e0a08 */
[----:B------:R-:W-:Y:S01]  /*17a90*/  FSEL R173, R28, -INF , !P1 ;  /* 0xff8000001cad7808 */ /* 0x000fe20004800000 */
[----:B------:R-:W-:Y:S01]  /*17aa0*/  FFMA.FTZ R29, R11, -UR21, R29 ;  /* 0x800000150b1d7c23 */ /* 0x000fe2000801001d */
[----:B------:R-:W-:Y:S01]  /*17ab0*/  ISETP.GE.OR P1, PT, R0, R210, !P6 ;  /* 0x000000d20000720c */ /* 0x000fe20007726670 */
[--C-:B------:R-:W-:Y:S01]  /*17ac0*/  IMAD.IADD R11, R202, 0x1, -R0.reuse ;  /* 0x00000001ca0b7824 */ /* 0x100fe200078e0a00 */
[----:B------:R-:W-:Y:S01]  /*17ad0*/  ISETP.GE.AND P4, PT, R0, R204, PT ;  /* 0x000000cc0000720c */ /* 0x000fe20003f86270 */
[----:B------:R-:W-:Y:S01]  /*17ae0*/  FFMA.FTZ R31, R9, -UR21, R31 ;  /* 0x80000015091f7c23 */ /* 0x000fe2000801001f */
[----:B------:R-:W-:Y:S01]  /*17af0*/  FSEL R168, R22, -INF , !P5 ;  /* 0xff80000016a87808 */ /* 0x000fe20006800000 */
[----:B------:R-:W-:Y:S01]  /*17b00*/  IMAD.IADD R9, R206, 0x1, -R0 ;  /* 0x00000001ce097824 */ /* 0x000fe200078e0a00 */
[----:B------:R-:W-:Y:S02]  /*17b10*/  LOP3.LUT P5, RZ, R199, 0x2, RZ, 0xc0, !PT ;  /* 0x00000002c7ff7812 */ /* 0x000fe400078ac0ff */
[C---:B------:R-:W-:Y:S02]  /*17b20*/  ISETP.GE.OR P0, PT, R0.reuse, R208, !P0 ;  /* 0x000000d00000720c */ /* 0x040fe40004706670 */
[----:B------:R-:W-:Y:S01]  /*17b30*/  ISETP.GE.OR P4, PT, R0, R211, !P4 ;  /* 0x000000d30000720c */ /* 0x000fe20006786670 */
[--C-:B------:R-:W-:Y:S01]  /*17b40*/  IMAD.IADD R0, R202, 0x1, -R3.reuse ;  /* 0x00000001ca007824 */ /* 0x100fe200078e0a03 */
[----:B------:R-:W-:Y:S02]  /*17b50*/  FSEL R170, R23, -INF , !P3 ;  /* 0xff80000017aa7808 */ /* 0x000fe40005800000 */
[----:B------:R-:W-:Y:S02]  /*17b60*/  FSEL R214, R25, -INF , !P2 ;  /* 0xff80000019d67808 */ /* 0x000fe40005000000 */
[----:B------:R-:W-:Y:S02]  /*17b70*/  FSEL R223, R27, -INF , !P5 ;  /* 0xff8000001bdf7808 */ /* 0x000fe40006800000 */
[----:B------:R-:W-:Y:S02]  /*17b80*/  FSEL R176, R30, -INF , !P0 ;  /* 0xff8000001eb07808 */ /* 0x000fe40004000000 */
[----:B------:R-:W-:Y:S02]  /*17b90*/  LOP3.LUT R199, R199, 0xfffffff7, RZ, 0xc0, !PT ;  /* 0xfffffff7c7c77812 */ /* 0x000fe400078ec0ff */
[C---:B------:R-:W-:Y:S02]  /*17ba0*/  ISETP.GE.AND P2, PT, R8.reuse, R201, PT ;  /* 0x000000c90800720c */ /* 0x040fe40003f46270 */
[C---:B------:R-:W-:Y:S01]  /*17bb0*/  ISETP.GE.AND P3, PT, R8.reuse, R200, PT ;  /* 0x000000c80800720c */ /* 0x040fe20003f66270 */
[-C--:B-1----:R-:W-:Y:S03]  /*17bc0*/  HMMA.16816.F32.BF16 R36, R156, R4.reuse, R36 ;  /* 0x000000049c24723c */ /* 0x082fe60000041824 */
[C---:B------:R-:W-:Y:S02]  /*17bd0*/  ISETP.GE.AND P5, PT, R8.reuse, R204, PT ;  /* 0x000000cc0800720c */ /* 0x040fe40003fa6270 */
[C---:B------:R-:W-:Y:S01]  /*17be0*/  ISETP.GE.AND P0, PT, R8.reuse, R203, PT ;  /* 0x000000cb0800720c */ /* 0x040fe20003f06270 */
[C---:B------:R-:W-:Y:S04]  /*17bf0*/  HMMA.16816.F32.BF16 R40, R152.reuse, R4, R40 ;  /* 0x000000049828723c */ /* 0x040fe80000041828 */
[C---:B------:R-:W-:Y:S02]  /*17c00*/  ISETP.GE.OR P2, PT, R8.reuse, R209, !P2 ;  /* 0x000000d10800720c */ /* 0x040fe40005746670 */
[----:B------:R-:W-:Y:S01]  /*17c10*/  @P1 LOP3.LUT R199, R199, 0x8, RZ, 0xfc, !PT ;  /* 0x00000008c7c71812 */ /* 0x000fe200078efcff */
[-C--:B------:R-:W-:Y:S03]  /*17c20*/  HMMA.16816.F32.BF16 R44, R152, R6.reuse, R44 ;  /* 0x00000006982c723c */ /* 0x080fe6000004182c */
[C---:B------:R-:W-:Y:S01]  /*17c30*/  ISETP.GE.OR P1, PT, R8.reuse, R208, !P3 ;  /* 0x000000d00800720c */ /* 0x040fe20005f26670 */
[----:B------:R-:W-:Y:S01]  /*17c40*/  IMAD.IADD R5, R207, 0x1, -R3 ;  /* 0x00000001cf057824 */ /* 0x000fe200078e0a03 */
[----:B------:R-:W-:Y:S01]  /*17c50*/  IABS R0, R0 ;  /* 0x0000000000007213 */ /* 0x000fe20000000000 */
[C---:B------:R-:W-:Y:S04]  /*17c60*/  HMMA.16816.F32.BF16 R48, R156.reuse, R6, R48 ;  /* 0x000000069c30723c */ /* 0x040fe80000041830 */
[C---:B------:R-:W-:Y:S02]  /*17c70*/  ISETP.GE.OR P5, PT, R8.reuse, R211, !P5 ;  /* 0x000000d30800720c */ /* 0x040fe40006fa6670 */
[----:B------:R-:W-:Y:S01]  /*17c80*/  ISETP.GE.OR P0, PT, R8, R210, !P0 ;  /* 0x000000d20800720c */ /* 0x000fe20004706670 */
[----:B------:R-:W-:Y:S01]  /*17c90*/  IMAD.IADD R8, R206, 0x1, -R8 ;  /* 0x00000001ce087824 */ /* 0x000fe200078e0a08 */
[----:B------:R-:W-:Y:S02]  /*17ca0*/  IABS R13, R11 ;  /* 0x0000000b000d7213 */ /* 0x000fe40000000000 */
[----:B------:R-:W-:Y:S02]  /*17cb0*/  ISETP.GE.AND P3, PT, R3, R204, PT ;  /* 0x000000cc0300720c */ /* 0x000fe40003f66270 */
[----:B------:R-:W-:Y:S02]  /*17cc0*/  IABS R12, R10 ;  /* 0x0000000a000c7213 */ /* 0x000fe40000000000 */
[----:B------:R-:W-:Y:S02]  /*17cd0*/  I2FP.F32.S32 R0, R0 ;  /* 0x0000000000007245 */ /* 0x000fe40000201400 */
[----:B------:R-:W-:Y:S01]  /*17ce0*/  IABS R10, R9 ;  /* 0x00000009000a7213 */ /* 0x000fe20000000000 */
[----:B------:R-:W-:Y:S01]  /*17cf0*/  IMAD.MOV.U32 R9, RZ, RZ, R12 ;  /* 0x000000ffff097224 */ /* 0x000fe200078e000c */
[----:B------:R-:W-:Y:S01]  /*17d00*/  IABS R11, R8 ;  /* 0x00000008000b7213 */ /* 0x000fe20000000000 */
[----:B------:R-:W-:Y:S01]  /*17d10*/  FFMA.FTZ R36, R0, -UR21, R36 ;  /* 0x8000001500247c23 */ /* 0x000fe20008010024 */
[----:B------:R-:W-:Y:S01]  /*17d20*/  LOP3.LUT R199, R199, 0xfffffffd, RZ, 0xc0, !PT ;  /* 0xfffffffdc7c77812 */ /* 0x000fe200078ec0ff */
[----:B------:R-:W-:Y:S01]  /*17d30*/  VIADD R0, R2, 0x21 ;  /* 0x0000002102007836 */ /* 0x000fe20000000000 */
[----:B------:R-:W-:Y:S01]  /*17d40*/  I2FP.F32.S32 R9, R9 ;  /* 0x0000000900097245 */ /* 0x000fe20000201400 */
[----:B------:R-:W-:Y:S01]  /*17d50*/  IMAD.MOV.U32 R8, RZ, RZ, R13 ;  /* 0x000000ffff087224 */ /* 0x000fe200078e000d */
[----:B------:R-:W-:Y:S01]  /*17d60*/  I2FP.F32.S32 R10, R10 ;  /* 0x0000000a000a7245 */ /* 0x000fe20000201400 */
[----:B------:R-:W-:Y:S01]  /*17d70*/  IMAD.IADD R4, R202, 0x1, -R0 ;  /* 0x00000001ca047824 */ /* 0x000fe200078e0a00 */
[----:B------:R-:W-:Y:S01]  /*17d80*/  FSEL R171, R31, -INF , !P1 ;  /* 0xff8000001fab7808 */ /* 0x000fe20004800000 */
[----:B------:R-:W-:Y:S01]  /*17d90*/  FFMA.FTZ R33, R9, -UR21, R33 ;  /* 0x8000001509217c23 */ /* 0x000fe20008010021 */
[----:B------:R-:W-:Y:S01]  /*17da0*/  I2FP.F32.S32 R8, R8 ;  /* 0x0000000800087245 */ /* 0x000fe20000201400 */
[--C-:B------:R-:W-:Y:S01]  /*17db0*/  IMAD.IADD R9, R206, 0x1, -R3.reuse ;  /* 0x00000001ce097824 */ /* 0x100fe200078e0a03 */
[----:B------:R-:W-:Y:S01]  /*17dc0*/  ISETP.GE.AND P1, PT, R3, R201, PT ;  /* 0x000000c90300720c */ /* 0x000fe20003f26270 */
[----:B------:R-:W-:Y:S01]  /*17dd0*/  FFMA.FTZ R34, R10, -UR21, R34 ;  /* 0x800000150a227c23 */ /* 0x000fe20008010022 */
[----:B------:R-:W-:Y:S01]  /*17de0*/  I2FP.F32.S32 R11, R11 ;  /* 0x0000000b000b7245 */ /* 0x000fe20000201400 */
[----:B------:R-:W-:Y:S01]  /*17df0*/  IMAD.IADD R10, R205, 0x1, -R3 ;  /* 0x00000001cd0a7824 */ /* 0x000fe200078e0a03 */
[----:B------:R-:W-:Y:S01]  /*17e00*/  @P0 LOP3.LUT R199, R199, 0x2, RZ, 0xfc, !PT ;  /* 0x00000002c7c70812 */ /* 0x000fe200078efcff */
[----:B------:R-:W-:Y:S01]  /*17e10*/  FFMA.FTZ R32, R8, -UR21, R32 ;  /* 0x8000001508207c23 */ /* 0x000fe20008010020 */
[----:B------:R-:W-:Y:S01]  /*17e20*/  FSEL R167, R29, -INF , !P2 ;  /* 0xff8000001da77808 */ /* 0x000fe20005000000 */
[----:B------:R-:W-:Y:S01]  /*17e30*/  IMAD.IADD R8, R206, 0x1, -R0 ;  /* 0x00000001ce087824 */ /* 0x000fe200078e0a00 */
[----:B------:R-:W-:Y:S01]  /*17e40*/  IABS R4, R4 ;  /* 0x0000000400047213 */ /* 0x000fe20000000000 */
[----:B------:R-:W-:Y:S01]  /*17e50*/  FFMA.FTZ R35, R11, -UR21, R35 ;  /* 0x800000150b237c23 */ /* 0x000fe20008010023 */
[C---:B------:R-:W-:Y:S02]  /*17e60*/  ISETP.GE.AND P2, PT, R3.reuse, R203, PT ;  /* 0x000000cb0300720c */ /* 0x040fe40003f46270 */
[C---:B------:R-:W-:Y:S02]  /*17e70*/  ISETP.GE.AND P0, PT, R3.reuse, R200, PT ;  /* 0x000000c80300720c */ /* 0x040fe40003f06270 */
[C---:B------:R-:W-:Y:S02]  /*17e80*/  ISETP.GE.OR P1, PT, R3.reuse, R209, !P1 ;  /* 0x000000d10300720c */ /* 0x040fe40004f26670 */
[----:B------:R-:W-:Y:S02]  /*17e90*/  FSEL R32, R32, -INF , !P4 ;  /* 0xff80000020207808 */ /* 0x000fe40006000000 */
[----:B------:R-:W-:Y:S02]  /*17ea0*/  I2FP.F32.S32 R4, R4 ;  /* 0x0000000400047245 */ /* 0x000fe40000201400 */
[C---:B------:R-:W-:Y:S02]  /*17eb0*/  ISETP.GE.OR P3, PT, R3.reuse, R211, !P3 ;  /* 0x000000d30300720c */ /* 0x040fe40005f66670 */
[C---:B------:R-:W-:Y:S01]  /*17ec0*/  ISETP.GE.OR P6, PT, R3.reuse, R210, !P2 ;  /* 0x000000d20300720c */ /* 0x040fe200057c6670 */
[----:B------:R-:W-:Y:S01]  /*17ed0*/  FFMA.FTZ R37, R4, -UR21, R37 ;  /* 0x8000001504257c23 */ /* 0x000fe20008010025 */
[----:B------:R-:W-:Y:S02]  /*17ee0*/  ISETP.GE.OR P4, PT, R3, R208, !P0 ;  /* 0x000000d00300720c */ /* 0x000fe40004786670 */
[----:B------:R-:W-:Y:S02]  /*17ef0*/  IABS R11, R9 ;  /* 0x00000009000b7213 */ /* 0x000fe40000000000 */
[----:B------:R-:W-:Y:S02]  /*17f00*/  IABS R3, R8 ;  /* 0x0000000800037213 */ /* 0x000fe40000000000 */
[C---:B------:R-:W-:Y:S02]  /*17f10*/  ISETP.GE.AND P0, PT, R0.reuse, R204, PT ;  /* 0x000000cc0000720c */ /* 0x040fe40003f06270 */
[----:B------:R-:W-:Y:S02]  /*17f20*/  IABS R8, R10 ;  /* 0x0000000a00087213 */ /* 0x000fe40000000000 */
[----:B------:R-:W-:Y:S02]  /*17f30*/  FSEL R33, R33, -INF , !P5 ;  /* 0xff80000021217808 */ /* 0x000fe40006800000 */
[C---:B------:R-:W-:Y:S02]  /*17f40*/  LOP3.LUT P5, RZ, R199.reuse, 0x2, RZ, 0xc0, !PT ;  /* 0x00000002c7ff7812 */ /* 0x040fe400078ac0ff */
[C---:B------:R-:W-:Y:S02]  /*17f50*/  LOP3.LUT P2, RZ, R199.reuse, 0x8, RZ, 0xc0, !PT ;  /* 0x00000008c7ff7812 */ /* 0x040fe4000784c0ff */
[----:B------:R-:W-:Y:S01]  /*17f60*/  IABS R9, R5 ;  /* 0x0000000500097213 */ /* 0x000fe20000000000 */
[----:B------:R-:W-:Y:S01]  /*17f70*/  IMAD.MOV.U32 R5, RZ, RZ, R11 ;  /* 0x000000ffff057224 */ /* 0x000fe200078e000b */
[----:B------:R-:W-:Y:S02]  /*17f80*/  LOP3.LUT R199, R199, 0xfffffffb, RZ, 0xc0, !PT ;  /* 0xfffffffbc7c77812 */ /* 0x000fe400078ec0ff */
[----:B------:R-:W-:Y:S02]  /*17f90*/  ISETP.GE.OR P0, PT, R0, R211, !P0 ;  /* 0x000000d30000720c */ /* 0x000fe40004706670 */
[----:B------:R-:W-:Y:S02]  /*17fa0*/  I2FP.F32.S32 R8, R8 ;  /* 0x0000000800087245 */ /* 0x000fe40000201400 */
[----:B------:R-:W-:Y:S02]  /*17fb0*/  I2FP.F32.S32 R3, R3 ;  /* 0x0000000300037245 */ /* 0x000fe40000201400 */
[----:B------:R-:W-:Y:S01]  /*17fc0*/  FSEL R34, R34, -INF , !P2 ;  /* 0xff80000022227808 */ /* 0x000fe20005000000 */
[----:B------:R-:W-:Y:S01]  /*17fd0*/  FFMA.FTZ R40, R8, -UR21, R40 ;  /* 0x8000001508287c23 */ /* 0x000fe20008010028 */
[----:B------:R-:W-:Y:S01]  /*17fe0*/  @P1 LOP3.LUT R199, R199, 0x4, RZ, 0xfc, !PT ;  /* 0x00000004c7c71812 */ /* 0x000fe200078efcff */
[----:B------:R-:W-:Y:S01]  /*17ff0*/  VIADD R8, R2, 0x28 ;  /* 0x0000002802087836 */ /* 0x000fe20000000000 */
[----:B------:R-:W-:Y:S01]  /*18000*/  ISETP.GE.AND P2, PT, R0, R203, PT ;  /* 0x000000cb0000720c */ /* 0x000fe20003f46270 */
[----:B------:R-:W-:Y:S01]  /*18010*/  FFMA.FTZ R39, R3, -UR21, R39 ;  /* 0x8000001503277c23 */ /* 0x000fe20008010027 */
[----:B------:R-:W-:Y:S01]  /*18020*/  FSEL R225, R37, -INF , !P0 ;  /* 0xff80000025e17808 */ /* 0x000fe20004000000 */
[----:B------:R-:W-:Y:S01]  /*18030*/  VIADD R3, R2, 0x29 ;  /* 0x0000002902037836 */ /* 0x000fe20000000000 */
[----:B------:R-:W-:Y:S02]  /*18040*/  I2FP.F32.S32 R5, R5 ;  /* 0x0000000500057245 */ /* 0x000fe40000201400 */
[----:B------:R-:W-:Y:S01]  /*18050*/  I2FP.F32.S32 R4, R9 ;  /* 0x0000000900047245 */ /* 0x000fe20000201400 */
[----:B------:R-:W-:Y:S01]  /*18060*/  IMAD.IADD R9, R205, 0x1, -R0 ;  /* 0x00000001cd097824 */ /* 0x000fe200078e0a00 */
[C---:B------:R-:W-:Y:S01]  /*18070*/  ISETP.GE.AND P1, PT, R0.reuse, R201, PT ;  /* 0x000000c90000720c */ /* 0x040fe20003f26270 */
[----:B------:R-:W-:Y:S01]  /*18080*/  FFMA.FTZ R38, R5, -UR21, R38 ;  /* 0x8000001505267c23 */ /* 0x000fe20008010026 */
[----:B------:R-:W-:Y:S01]  /*18090*/  ISETP.GE.AND P0, PT, R0, R200, PT ;  /* 0x000000c80000720c */ /* 0x000fe20003f06270 */
[----:B------:R-:W-:Y:S01]  /*180a0*/  IMAD.IADD R5, R207, 0x1, -R8 ;  /* 0x00000001cf057824 */ /* 0x000fe200078e0a08 */
[----:B------:R-:W-:Y:S01]  /*180b0*/  FSEL R220, R36, -INF , !P3 ;  /* 0xff80000024dc7808 */ /* 0x000fe20005800000 */
[----:B------:R-:W-:Y:S01]  /*180c0*/  FFMA.FTZ R42, R4, -UR21, R42 ;  /* 0x80000015042a7c23 */ /* 0x000fe2000801002a */
[----:B------:R-:W-:Y:S01]  /*180d0*/  FSEL R35, R35, -INF , !P5 ;  /* 0xff80000023237808 */ /* 0x000fe20006800000 */
[----:B------:R-:W-:Y:S01]  /*180e0*/  IMAD.IADD R4, R205, 0x1, -R8 ;  /* 0x00000001cd047824 */ /* 0x000fe200078e0a08 */
[C---:B------:R-:W-:Y:S02]  /*180f0*/  ISETP.GE.OR P3, PT, R0.reuse, R210, !P2 ;  /* 0x000000d20000720c */ /* 0x040fe40005766670 */
[C---:B------:R-:W-:Y:S02]  /*18100*/  ISETP.GE.OR P2, PT, R0.reuse, R209, !P1 ;  /* 0x000000d10000720c */ /* 0x040fe40004f46670 */
[----:B------:R-:W-:Y:S01]  /*18110*/  ISETP.GE.OR P5, PT, R0, R208, !P0 ;  /* 0x000000d00000720c */ /* 0x000fe200047a6670 */
[----:B------:R-:W-:Y:S01]  /*18120*/  IMAD.IADD R0, R207, 0x1, -R0 ;  /* 0x00000001cf007824 */ /* 0x000fe200078e0a00 */
[----:B------:R-:W-:Y:S01]  /*18130*/  IABS R10, R9 ;  /* 0x00000009000a7213 */ /* 0x000fe20000000000 */
[----:B------:R-:W-:Y:S01]  /*18140*/  IMAD.IADD R9, R205, 0x1, -R3 ;  /* 0x00000001cd097824 */ /* 0x000fe200078e0a03 */
[----:B------:R-:W-:Y:S02]  /*18150*/  IABS R4, R4 ;  /* 0x0000000400047213 */ /* 0x000fe40000000000 */
[----:B------:R-:W-:Y:S02]  /*18160*/  IABS R11, R0 ;  /* 0x00000000000b7213 */ /* 0x000fe40000000000 */
[----:B------:R-:W-:Y:S02]  /*18170*/  IABS R0, R5 ;  /* 0x0000000500007213 */ /* 0x000fe40000000000 */
[----:B------:R-:W-:Y:S02]  /*18180*/  IABS R5, R9 ;  /* 0x0000000900057213 */ /* 0x000fe40000000000 */
[----:B------:R-:W-:Y:S02]  /*18190*/  I2FP.F32.S32 R4, R4 ;  /* 0x0000000400047245 */ /* 0x000fe40000201400 */
[----:B------:R-:W-:Y:S02]  /*181a0*/  I2FP.F32.S32 R5, R5 ;  /* 0x0000000500057245 */ /* 0x000fe40000201400 */
[----:B------:R-:W-:Y:S01]  /*181b0*/  FSEL R183, R38, -INF , !P6 ;  /* 0xff80000026b77808 */ /* 0x000fe20007000000 */
[----:B------:R-:W-:Y:S01]  /*181c0*/  FFMA.FTZ R44, R4, -UR21, R44 ;  /* 0x80000015042c7c23 */ /* 0x000fe2000801002c */
[----:B------:R-:W-:Y:S01]  /*181d0*/  LOP3.LUT P6, RZ, R199, 0x4, RZ, 0xc0, !PT ;  /* 0x00000004c7ff7812 */ /* 0x000fe200078cc0ff */
[----:B------:R-:W-:Y:S01]  /*181e0*/  FFMA.FTZ R45, R5, -UR21, R45 ;  /* 0x80000015052d7c23 */ /* 0x000fe2000801002d */
[----:B------:R-:W-:Y:S01]  /*181f0*/  ISETP.GE.AND P1, PT, R8, R201, PT ;  /* 0x000000c90800720c */ /* 0x000fe20003f26270 */
[----:B------:R-:W1:Y:S01]  /*18200*/  LDSM.16.M88.4 R4, [R189+0x1800] ;  /* 0x00180000bd04783b */ /* 0x000e620000000200 */
[----:B------:R-:W-:Y:S01]  /*18210*/  FSEL R224, R40, -INF , !P6 ;  /* 0xff80000028e07808 */ /* 0x000fe20007000000 */
[----:B------:R-:W-:Y:S04]  /*18220*/  DEPBAR.LE SB0, 0x0 ;  /* 0x000080000000791a */ /* 0x000fe80000000000 */
[C---:B------:R-:W-:Y:S02]  /*18230*/  ISETP.GE.OR P1, PT, R8.reuse, R209, !P1 ;  /* 0x000000d10800720c */ /* 0x040fe40004f26670 */
[----:B------:R-:W-:Y:S01]  /*18240*/  ISETP.GE.AND P6, PT, R8, R204, PT ;  /* 0x000000cc0800720c */ /* 0x000fe20003fc6270 */
[----:B------:R-:W-:Y:S01]  /*18250*/  BAR.SYNC.DEFER_BLOCKING 0x0 ;  /* 0x0000000000007b1d */ /* 0x000fe20000010000 */
[----:B------:R-:W-:Y:S02]  /*18260*/  I2FP.F32.S32 R9, R10 ;  /* 0x0000000a00097245 */ /* 0x000fe40000201400 */
[----:B------:R-:W-:Y:S02]  /*18270*/  I2FP.F32.S32 R10, R11 ;  /* 0x0000000b000a7245 */ /* 0x000fe40000201400 */
[----:B------:R-:W-:Y:S01]  /*18280*/  I2FP.F32.S32 R0, R0 ;  /* 0x0000000000007245 */ /* 0x000fe20000201400 */
[----:B------:R-:W-:Y:S01]  /*18290*/  FFMA.FTZ R41, R9, -UR21, R41 ;  /* 0x8000001509297c23 */ /* 0x000fe20008010029 */
[----:B------:R-:W-:Y:S01]  /*182a0*/  FSEL R230, R44, -INF , !P1 ;  /* 0xff8000002ce67808 */ /* 0x000fe20004800000 */
[----:B------:R-:W-:Y:S01]  /*182b0*/  IMAD.IADD R9, R206, 0x1, -R8 ;  /* 0x00000001ce097824 */ /* 0x000fe200078e0a08 */
[----:B------:R-:W-:Y:S01]  /*182c0*/  ISETP.GE.OR P1, PT, R8, R211, !P6 ;  /* 0x000000d30800720c */ /* 0x000fe20007726670 */
[----:B------:R-:W-:Y:S01]  /*182d0*/  FFMA.FTZ R43, R10, -UR21, R43 ;  /* 0x800000150a2b7c23 */ /* 0x000fe2000801002b */
[----:B------:R-:W-:Y:S01]  /*182e0*/  ISETP.GE.AND P0, PT, R8, R200, PT ;  /* 0x000000c80800720c */ /* 0x000fe20003f06270 */
[----:B------:R-:W-:Y:S01]  /*182f0*/  FFMA.FTZ R46, R0, -UR21, R46 ;  /* 0x80000015002e7c23 */ /* 0x000fe2000801002e */
[----:B------:R-:W-:Y:S01]  /*18300*/  FSEL R228, R42, -INF , !P4 ;  /* 0xff8000002ae47808 */ /* 0x000fe20006000000 */
[--C-:B------:R-:W-:Y:S01]  /*18310*/  IMAD.IADD R0, R207, 0x1, -R3.reuse ;  /* 0x00000001cf007824 */ /* 0x100fe200078e0a03 */
[----:B------:R-:W-:Y:S01]  /*18320*/  ISETP.GE.OR P0, PT, R8, R208, !P0 ;  /* 0x000000d00800720c */ /* 0x000fe20004706670 */
[----:B------:R-:W-:Y:S01]  /*18330*/  IMAD.IADD R10, R202, 0x1, -R8 ;  /* 0x00000001ca0a7824 */ /* 0x000fe200078e0a08 */
[----:B------:R-:W-:Y:S02]  /*18340*/  ISETP.GE.AND P4, PT, R8, R203, PT ;  /* 0x000000cb0800720c */ /* 0x000fe40003f86270 */
[----:B------:R-:W-:Y:S02]  /*18350*/  FSEL R218, R39, -INF , !P3 ;  /* 0xff80000027da7808 */ /* 0x000fe40005800000 */
[----:B------:R-:W-:Y:S02]  /*18360*/  FSEL R226, R41, -INF , !P2 ;  /* 0xff80000029e27808 */ /* 0x000fe40005000000 */
[----:B------:R-:W-:Y:S02]  /*18370*/  FSEL R229, R43, -INF , !P5 ;  /* 0xff8000002be57808 */ /* 0x000fe40006800000 */
[----:B------:R-:W-:Y:S02]  /*18380*/  FSEL R231, R46, -INF , !P0 ;  /* 0xff8000002ee77808 */ /* 0x000fe40004000000 */
[----:B------:R-:W-:Y:S02]  /*18390*/  LOP3.LUT R199, R199, 0xfffffffe, RZ, 0xc0, !PT ;  /* 0xfffffffec7c77812 */ /* 0x000fe400078ec0ff */
[C---:B------:R-:W-:Y:S02]  /*183a0*/  ISETP.GE.AND P2, PT, R3.reuse, R201, PT ;  /* 0x000000c90300720c */ /* 0x040fe40003f46270 */
[C---:B------:R-:W-:Y:S01]  /*183b0*/  ISETP.GE.AND P3, PT, R3.reuse, R200, PT ;  /* 0x000000c80300720c */ /* 0x040fe20003f66270 */
[-C--:B-1----:R-:W-:Y:S05]  /*183c0*/  HMMA.16816.F32.BF16 R52, R156, R4.reuse, R52 ;  /* 0x000000049c34723c */ /* 0x082fea0000041834 */
[C---:B------:R-:W-:Y:S01]  /*183d0*/  ISETP.GE.AND P5, PT, R3.reuse, R204, PT ;  /* 0x000000cc0300720c */ /* 0x040fe20003fa6270 */
[C---:B------:R-:W-:Y:S04]  /*183e0*/  HMMA.16816.F32.BF16 R56, R152.reuse, R4, R56 ;  /* 0x000000049838723c */ /* 0x040fe80000041838 */
[----:B------:R-:W-:Y:S02]  /*183f0*/  ISETP.GE.AND P0, PT, R3, R203, PT ;  /* 0x000000cb0300720c */ /* 0x000fe40003f06270 */
[----:B------:R-:W-:Y:S01]  /*18400*/  ISETP.GE.OR P4, PT, R8, R210, !P4 ;  /* 0x000000d20800720c */ /* 0x000fe20006786670 */
[--C-:B------:R-:W-:Y:S01]  /*18410*/  IMAD.IADD R8, R202, 0x1, -R3.reuse ;  /* 0x00000001ca087824 */ /* 0x100fe200078e0a03 */
[----:B------:R-:W-:Y:S01]  /*18420*/  @P1 LOP3.LUT R199, R199, 0x1, RZ, 0xfc, !PT ;  /* 0x00000001c7c71812 */ /* 0x000fe200078efcff */
[-C--:B------:R-:W-:Y:S03]  /*18430*/  HMMA.16816.F32.BF16 R60, R152, R6.reuse, R60 ;  /* 0x00000006983c723c */ /* 0x080fe6000004183c */
[C---:B------:R-:W-:Y:S01]  /*18440*/  ISETP.GE.OR P2, PT, R3.reuse, R209, !P2 ;  /* 0x000000d10300720c */ /* 0x040fe20005746670 */
[----:B------:R-:W-:Y:S01]  /*18450*/  VIADD R4, R2, 0x30 ;  /* 0x0000003002047836 */ /* 0x000fe20000000000 */
[C---:B------:R-:W-:Y:S01]  /*18460*/  ISETP.GE.OR P1, PT, R3.reuse, R208, !P3 ;  /* 0x000000d00300720c */ /* 0x040fe20005f26670 */
[----:B------:R-:W-:Y:S04]  /*18470*/  HMMA.16816.F32.BF16 R64, R156, R6, R64 ;  /* 0x000000069c40723c */ /* 0x000fe80000041840 */
[C---:B------:R-:W-:Y:S01]  /*18480*/  ISETP.GE.OR P5, PT, R3.reuse, R211, !P5 ;  /* 0x000000d30300720c */ /* 0x040fe20006fa6670 */
[--C-:B------:R-:W-:Y:S01]  /*18490*/  IMAD.IADD R5, R202, 0x1, -R4.reuse ;  /* 0x00000001ca057824 */ /* 0x100fe200078e0a04 */
[----:B------:R-:W-:Y:S01]  /*184a0*/  ISETP.GE.OR P6, PT, R3, R210, !P0 ;  /* 0x000000d20300720c */ /* 0x000fe200047c6670 */
[----:B------:R-:W-:Y:S01]  /*184b0*/  IMAD.IADD R3, R206, 0x1, -R3 ;  /* 0x00000001ce037824 */ /* 0x000fe200078e0a03 */
[----:B------:R-:W-:Y:S02]  /*184c0*/  IABS R0, R0 ;  /* 0x0000000000007213 */ /* 0x000fe40000000000 */
[----:B------:R-:W-:Y:S01]  /*184d0*/  LOP3.LUT P0, RZ, R199, 0x1, RZ, 0xc0, !PT ;  /* 0x00000001c7ff7812 */ /* 0x000fe2000780c0ff */
[----:B------:R-:W-:Y:S01]  /*184e0*/  IMAD.IADD R6, R207, 0x1, -R4 ;  /* 0x00000001cf067824 */ /* 0x000fe200078e0a04 */
[----:B------:R-:W-:Y:S02]  /*184f0*/  IABS R11, R8 ;  /* 0x00000008000b7213 */ /* 0x000fe40000000000 */
[----:B------:R-:W-:Y:S02]  /*18500*/  I2FP.F32.S32 R0, R0 ;  /* 0x0000000000007245 */ /* 0x000fe40000201400 */
[----:B------:R-:W-:Y:S01]  /*18510*/  IABS R12, R3 ;  /* 0x00000003000c7213 */ /* 0x000fe20000000000 */
[----:B------:R-:W-:Y:S01]  /*18520*/  IMAD.MOV.U32 R3, RZ, RZ, R11 ;  /* 0x000000ffff037224 */ /* 0x000fe200078e000b */
[----:B------:R-:W-:Y:S01]  /*18530*/  IABS R10, R10 ;  /* 0x0000000a000a7213 */ /* 0x000fe20000000000 */
[----:B------:R-:W-:Y:S01]  /*18540*/  FFMA.FTZ R47, R0, -UR21, R47 ;  /* 0x80000015002f7c23 */ /* 0x000fe2000801002f */
[----:B------:R-:W-:Y:S01]  /*18550*/  IABS R9, R9 ;  /* 0x0000000900097213 */ /* 0x000fe20000000000 */
[----:B------:R-:W-:Y:S01]  /*18560*/  IMAD.MOV.U32 R0, RZ, RZ, R12 ;  /* 0x000000ffff007224 */ /* 0x000fe200078e000c */
[----:B------:R-:W-:Y:S01]  /*18570*/  I2FP.F32.S32 R3, R3 ;  /* 0x0000000300037245 */ /* 0x000fe20000201400 */
[----:B------:R-:W-:Y:S01]  /*18580*/  IMAD.MOV.U32 R8, RZ, RZ, R10 ;  /* 0x000000ffff087224 */ /* 0x000fe200078e000a */
[----:B------:R-:W-:Y:S01]  /*18590*/  I2FP.F32.S32 R9, R9 ;  /* 0x0000000900097245 */ /* 0x000fe20000201400 */
[----:B------:R-:W-:Y:S01]  /*185a0*/  IMAD.IADD R12, R205, 0x1, -R4 ;  /* 0x00000001cd0c7824 */ /* 0x000fe200078e0a04 */
[----:B------:R-:W-:Y:S01]  /*185b0*/  I2FP.F32.S32 R0, R0 ;  /* 0x0000000000007245 */ /* 0x000fe20000201400 */
[----:B------:R-:W-:Y:S01]  /*185c0*/  FFMA.FTZ R49, R3, -UR21, R49 ;  /* 0x8000001503317c23 */ /* 0x000fe20008010031 */
[----:B------:R-:W-:Y:S01]  /*185d0*/  I2FP.F32.S32 R8, R8 ;  /* 0x0000000800087245 */ /* 0x000fe20000201400 */
[----:B------:R-:W-:Y:S01]  /*185e0*/  VIADD R3, R2, 0x31 ;  /* 0x0000003102037836 */ /* 0x000fe20000000000 */
[----:B------:R-:W-:Y:S01]  /*185f0*/  IABS R11, R5 ;  /* 0x00000005000b7213 */ /* 0x000fe20000000000 */
[----:B------:R-:W-:Y:S01]  /*18600*/  FFMA.FTZ R51, R0, -UR21, R51 ;  /* 0x8000001500337c23 */ /* 0x000fe20008010033 */
[----:B------:R-:W-:Y:S01]  /*18610*/  IABS R5, R12 ;  /* 0x0000000c00057213 */ /* 0x000fe20000000000 */
[--C-:B------:R-:W-:Y:S01]  /*18620*/  IMAD.IADD R0, R202, 0x1, -R3.reuse ;  /* 0x00000001ca007824 */ /* 0x100fe200078e0a03 */
[----:B------:R-:W-:Y:S01]  /*18630*/  FSEL R180, R45, -INF , !P2 ;  /* 0xff8000002db47808 */ /* 0x000fe20005000000 */
[--C-:B------:R-:W-:Y:S01]  /*18640*/  IMAD.IADD R10, R206, 0x1, -R3.reuse ;  /* 0x00000001ce0a7824 */ /* 0x100fe200078e0a03 */
[----:B------:R-:W-:Y:S01]  /*18650*/  I2FP.F32.S32 R5, R5 ;  /* 0x0000000500057245 */ /* 0x000fe20000201400 */
[----:B------:R-:W-:Y:S01]  /*18660*/  FFMA.FTZ R50, R9, -UR21, R50 ;  /* 0x8000001509327c23 */ /* 0x000fe20008010032 */
[----:B------:R-:W-:Y:S01]  /*18670*/  IABS R9, R0 ;  /* 0x0000000000097213 */ /* 0x000fe20000000000 */
[----:B------:R-:W-:Y:S01]  /*18680*/  FFMA.FTZ R48, R8, -UR21, R48 ;  /* 0x8000001508307c23 */ /* 0x000fe20008010030 */
[----:B------:R-:W-:Y:S01]  /*18690*/  IABS R0, R10 ;  /* 0x0000000a00007213 */ /* 0x000fe20000000000 */
[----:B------:R-:W-:Y:S01]  /*186a0*/  IMAD.IADD R8, R206, 0x1, -R4 ;  /* 0x00000001ce087824 */ /* 0x000fe200078e0a04 */
[----:B------:R-:W-:Y:S01]  /*186b0*/  ISETP.GE.AND P2, PT, R4, R203, PT ;  /* 0x000000cb0400720c */ /* 0x000fe20003f46270 */
[----:B------:R-:W-:Y:S01]  /*186c0*/  FFMA.FTZ R56, R5, -UR21, R56 ;  /* 0x8000001505387c23 */ /* 0x000fe20008010038 */
[----:B------:R-:W-:Y:S01]  /*186d0*/  I2FP.F32.S32 R0, R0 ;  /* 0x0000000000007245 */ /* 0x000fe20000201400 */
[----:B------:R-:W-:Y:S01]  /*186e0*/  IMAD.IADD R7, R205, 0x1, -R3 ;  /* 0x00000001cd077824 */ /* 0x000fe200078e0a03 */
[----:B------:R-:W-:Y:S02]  /*186f0*/  IABS R8, R8 ;  /* 0x0000000800087213 */ /* 0x000fe40000000000 */
[----:B------:R-:W-:Y:S01]  /*18700*/  FSEL R221, R47, -INF , !P1 ;  /* 0xff8000002fdd7808 */ /* 0x000fe20004800000 */
[----:B------:R-:W-:Y:S01]  /*18710*/  FFMA.FTZ R55, R0, -UR21, R55 ;  /* 0x8000001500377c23 */ /* 0x000fe20008010037 */
[----:B------:R-:W-:Y:S01]  /*18720*/  FSEL R159, R48, -INF , !P0 ;  /* 0xff800000309f7808 */ /* 0x000fe20004000000 */
[----:B------:R-:W-:Y:S01]  /*18730*/  VIADD R0, R2, 0x38 ;  /* 0x0000003802007836 */ /* 0x000fe20000000000 */
[----:B------:R-:W-:Y:S01]  /*18740*/  ISETP.GE.OR P2, PT, R4, R210, !P2 ;  /* 0x000000d20400720c */ /* 0x000fe20005746670 */
[----:B------:R-:W-:Y:S01]  /*18750*/  VIADD R2, R2, 0x39 ;  /* 0x0000003902027836 */ /* 0x000fe20000000000 */
[C---:B------:R-:W-:Y:S02]  /*18760*/  ISETP.GE.AND P3, PT, R4.reuse, R204, PT ;  /* 0x000000cc0400720c */ /* 0x040fe40003f66270 */
[C---:B------:R-:W-:Y:S02]  /*18770*/  ISETP.GE.AND P1, PT, R4.reuse, R201, PT ;  /* 0x000000c90400720c */ /* 0x040fe40003f26270 */
[----:B------:R-:W-:Y:S02]  /*18780*/  ISETP.GE.AND P0, PT, R4, R200, PT ;  /* 0x000000c80400720c */ /* 0x000fe40003f06270 */
[----:B------:R-:W-:Y:S02]  /*18790*/  FMNMX.FTZ R5, R144, R68, !PT ;  /* 0x0000004490057209 */ /* 0x000fe40007810000 */
[----:B------:R-:W-:Y:S02]  /*187a0*/  I2FP.F32.S32 R8, R8 ;  /* 0x0000000800087245 */ /* 0x000fe40000201400 */
[C---:B------:R-:W-:Y:S02]  /*187b0*/  ISETP.GE.OR P3, PT, R4.reuse, R211, !P3 ;  /* 0x000000d30400720c */ /* 0x040fe40005f66670 */
[----:B------:R-:W-:Y:S01]  /*187c0*/  ISETP.GE.OR P1, PT, R4, R209, !P1 ;  /* 0x000000d10400720c */ /* 0x000fe20004f26670 */
[----:B------:R-:W-:Y:S01]  /*187d0*/  FFMA.FTZ R54, R8, -UR21, R54 ;  /* 0x8000001508367c23 */ /* 0x000fe20008010036 */
[----:B------:R-:W-:Y:S01]  /*187e0*/  ISETP.GE.OR P0, PT, R4, R208, !P0 ;  /* 0x000000d00400720c */ /* 0x000fe20004706670 */
[----:B------:R-:W-:Y:S01]  /*187f0*/  IMAD.IADD R8, R202, 0x1, -R2 ;  /* 0x00000001ca087824 */ /* 0x000fe200078e0a02 */
[----:B------:R-:W-:Y:S02]  /*18800*/  I2FP.F32.S32 R9, R9 ;  /* 0x0000000900097245 */ /* 0x000fe40000201400 */
[----:B------:R-:W-:Y:S02]  /*18810*/  FMNMX.FTZ R4, R146, R5, !PT ;  /* 0x0000000592047209 */ /* 0x000fe40007810000 */
[----:B------:R-:W-:Y:S01]  /*18820*/  LOP3.LUT R199, R199, 0xfffffffe, RZ, 0xc0, !PT ;  /* 0xfffffffec7c77812 */ /* 0x000fe200078ec0ff */
[----:B------:R-:W-:Y:S01]  /*18830*/  FFMA.FTZ R53, R9, -UR21, R53 ;  /* 0x8000001509357c23 */ /* 0x000fe20008010035 */
[----:B------:R-:W-:Y:S01]  /*18840*/  FMNMX.FTZ R5, R70, R4, !PT ;  /* 0x0000000446057209 */ /* 0x000fe20007810000 */
[----:B------:R-:W-:Y:S01]  /*18850*/  IMAD.IADD R9, R202, 0x1, -R0 ;  /* 0x00000001ca097824 */ /* 0x000fe200078e0a00 */
[----:B------:R-:W-:Y:S02]  /*18860*/  @P2 LOP3.LUT R199, R199, 0x1, RZ, 0xfc, !PT ;  /* 0x00000001c7c72812 */ /* 0x000fe400078efcff */
[----:B------:R-:W-:Y:S02]  /*18870*/  IABS R10, R6 ;  /* 0x00000006000a7213 */ /* 0x000fe40000000000 */
[----:B------:R-:W-:Y:S02]  /*18880*/  IABS R6, R7 ;  /* 0x0000000700067213 */ /* 0x000fe40000000000 */
[----:B------:R-:W-:Y:S02]  /*18890*/  FMNMX.FTZ R5, R71, R5, !PT ;  /* 0x0000000547057209 */ /* 0x000fe40007810000 */
[----:B------:R-:W-:Y:S02]  /*188a0*/  IABS R7, R8 ;  /* 0x0000000800077213 */ /* 0x000fe40000000000 */
[----:B------:R-:W-:Y:S02]  /*188b0*/  LOP3.LUT R199, R199, 0xfffffffb, RZ, 0xc0, !PT ;  /* 0xfffffffbc7c77812 */ /* 0x000fe400078ec0ff */
[----:B------:R-:W-:Y:S01]  /*188c0*/  IABS R4, R9 ;  /* 0x0000000900047213 */ /* 0x000fe20000000000 */
[----:B------:R-:W-:Y:S01]  /*188d0*/  IMAD.MOV.U32 R8, RZ, RZ, R7 ;  /* 0x000000ffff087224 */ /* 0x000fe200078e0007 */
[----:B------:R-:W-:Y:S01]  /*188e0*/  FMNMX.FTZ R5, R174, R5, !PT ;  /* 0x00000005ae057209 */ /* 0x000fe20007810000 */
[----:B------:R-:W-:Y:S01]  /*188f0*/  IMAD.MOV.U32 R9, RZ, RZ, R10 ;  /* 0x000000ffff097224 */ /* 0x000fe200078e000a */
[----:B------:R-:W-:Y:S02]  /*18900*/  @P1 LOP3.LUT R199, R199, 0x4, RZ, 0xfc, !PT ;  /* 0x00000004c7c71812 */ /* 0x000fe400078efcff */
[----:B------:R-:W-:Y:S02]  /*18910*/  I2FP.F32.S32 R7, R4 ;  /* 0x0000000400077245 */ /* 0x000fe40000201400 */
[----:B------:R-:W-:Y:S02]  /*18920*/  FMNMX.FTZ R4, R175, R5, !PT ;  /* 0x00000005af047209 */ /* 0x000fe40007810000 */
[----:B------:R-:W-:Y:S01]  /*18930*/  LOP3.LUT R199, R199, 0xfffffff7, RZ, 0xc0, !PT ;  /* 0xfffffff7c7c77812 */ /* 0x000fe200078ec0ff */
[----:B------:R-:W-:Y:S01]  /*18940*/  FFMA.FTZ R64, R7, -UR21, R64 ;  /* 0x8000001507407c23 */ /* 0x000fe20008010040 */
[----:B------:R-:W-:Y:S02]  /*18950*/  FMNMX.FTZ R4, R32, R4, !PT ;  /* 0x0000000420047209 */ /* 0x000fe40007810000 */
[----:B------:R-:W-:Y:S02]  /*18960*/  @P0 LOP3.LUT R199, R199, 0x8, RZ, 0xfc, !PT ;  /* 0x00000008c7c70812 */ /* 0x000fe400078efcff */
[----:B------:R-:W-:Y:S02]  /*18970*/  FMNMX.FTZ R4, R33, R4, !PT ;  /* 0x0000000421047209 */ /* 0x000fe40007810000 */
[C---:B------:R-:W-:Y:S02]  /*18980*/  ISETP.GE.AND P0, PT, R3.reuse, R204, PT ;  /* 0x000000cc0300720c */ /* 0x040fe40003f06270 */
[----:B------:R-:W-:Y:S02]  /*18990*/  FMNMX.FTZ R4, R220, R4, !PT ;  /* 0x00000004dc047209 */ /* 0x000fe40007810000 */
[----:B------:R-:W-:Y:S02]  /*189a0*/  ISETP.GE.OR P0, PT, R3, R211, !P0 ;  /* 0x000000d30300720c */ /* 0x000fe40004706670 */
[----:B------:R-:W-:Y:S02]  /*189b0*/  I2FP.F32.S32 R11, R11 ;  /* 0x0000000b000b7245 */ /* 0x000fe40000201400 */
[----:B------:R-:W-:Y:S02]  /*189c0*/  FMNMX.FTZ R4, R225, R4, !PT ;  /* 0x00000004e1047209 */ /* 0x000fe40007810000 */
[----:B------:R-:W-:Y:S01]  /*189d0*/  FSEL R219, R53, -INF , !P0 ;  /* 0xff80000035db7808 */ /* 0x000fe20004000000 */
[----:B------:R-:W-:Y:S01]  /*189e0*/  FFMA.FTZ R52, R11, -UR21, R52 ;  /* 0x800000150b347c23 */ /* 0x000fe20008010034 */
[----:B------:R-:W-:Y:S02]  /*189f0*/  PLOP3.LUT P0, PT, PT, PT, UP0, 0x80, 0x0 ;  /* 0x000000000000781c */ /* 0x000fe40003f0f008 */
[----:B------:R-:W-:Y:S02]  /*18a00*/  FSEL R160, R49, -INF , !P5 ;  /* 0xff80000031a07808 */ /* 0x000fe40006800000 */
[----:B------:R-:W-:Y:S02]  /*18a10*/  FMNMX.FTZ R4, R159, R4, !PT ;  /* 0x000000049f047209 */ /* 0x000fe40007810000 */
[----:B------:R-:W-:Y:S02]  /*18a20*/  I2FP.F32.S32 R5, R8 ;  /* 0x0000000800057245 */ /* 0x000fe40000201400 */
[-C--:B------:R-:W-:Y:S02]  /*18a30*/  ISETP.GE.AND P2, PT, R0, R204.reuse, PT ;  /* 0x000000cc0000720c */ /* 0x080fe40003f46270 */
[----:B------:R-:W-:Y:S01]  /*18a40*/  ISETP.GE.AND P1, PT, R2, R204, PT ;  /* 0x000000cc0200720c */ /* 0x000fe20003f26270 */
[----:B------:R-:W-:Y:S01]  /*18a50*/  FFMA.FTZ R65, R5, -UR21, R65 ;  /* 0x8000001505417c23 */ /* 0x000fe20008010041 */
[----:B------:R-:W-:Y:S02]  /*18a60*/  FSEL R215, R52, -INF , !P3 ;  /* 0xff80000034d77808 */ /* 0x000fe40005800000 */
[----:B------:R-:W-:Y:S02]  /*18a70*/  FMNMX.FTZ R4, R160, R4, !PT ;  /* 0x00000004a0047209 */ /* 0x000fe40007810000 */
[----:B------:R-:W-:Y:S02]  /*18a80*/  I2FP.F32.S32 R9, R9 ;  /* 0x0000000900097245 */ /* 0x000fe40000201400 */
[----:B------:R-:W-:Y:S02]  /*18a90*/  I2FP.F32.S32 R6, R6 ;  /* 0x0000000600067245 */ /* 0x000fe40000201400 */
[-C--:B------:R-:W-:Y:S01]  /*18aa0*/  ISETP.GE.OR P2, PT, R0, R211.reuse, !P2 ;  /* 0x000000d30000720c */ /* 0x080fe20005746670 */
[----:B------:R-:W-:Y:S01]  /*18ab0*/  FFMA.FTZ R58, R9, -UR21, R58 ;  /* 0x80000015093a7c23 */ /* 0x000fe2000801003a */
[----:B------:R-:W-:Y:S01]  /*18ac0*/  ISETP.GE.OR P1, PT, R2, R211, !P1 ;  /* 0x000000d30200720c */ /* 0x000fe20004f26670 */
[----:B------:R-:W-:Y:S01]  /*18ad0*/  FFMA.FTZ R57, R6, -UR21, R57 ;  /* 0x8000001506397c23 */ /* 0x000fe20008010039 */
[----:B------:R-:W-:Y:S02]  /*18ae0*/  FMNMX.FTZ R4, R215, R4, !PT ;  /* 0x00000004d7047209 */ /* 0x000fe40007810000 */
[----:B------:R-:W-:Y:S02]  /*18af0*/  FSEL R157, R50, -INF , !P4 ;  /* 0xff800000329d7808 */ /* 0x000fe40006000000 */
[----:B------:R-:W-:Y:S02]  /*18b00*/  FSEL R178, R64, -INF , !P2 ;  /* 0xff80000040b27808 */ /* 0x000fe40005000000 */
[----:B------:R-:W-:Y:S02]  /*18b10*/  FSEL R181, R65, -INF , !P1 ;  /* 0xff80000041b57808 */ /* 0x000fe40004800000 */
[----:B------:R-:W-:Y:S02]  /*18b20*/  ISETP.NE.AND P4, PT, R213, RZ, PT ;  /* 0x000000ffd500720c */ /* 0x000fe40003f85270 */
[----:B------:R-:W-:Y:S02]  /*18b30*/  FSEL R158, R51, -INF , !P6 ;  /* 0xff800000339e7808 */ /* 0x000fe40007000000 */
[C---:B------:R-:W-:Y:S02]  /*18b40*/  ISETP.GE.AND P2, PT, R3.reuse, R203, PT ;  /* 0x000000cb0300720c */ /* 0x040fe40003f46270 */
[----:B------:R-:W-:Y:S02]  /*18b50*/  ISETP.GE.AND P1, PT, R3, R201, PT ;  /* 0x000000c90300720c */ /* 0x000fe40003f26270 */
[----:B------:R-:W-:Y:S01]  /*18b60*/  FMNMX.FTZ R73, R219, R4, !PT ;  /* 0x00000004db497209 */ /* 0x000fe20007810000 */
[----:B------:R-:W-:Y:S10]  /*18b70*/  @P0 BRA `(.L_x_2147) ;  /* 0xffffffd400880947 */ /* 0x000ff4000383ffff */
.L_x_2146:
[C---:B------:R-:W-:Y:S01]  /*18b80*/  ISETP.GE.AND P0, PT, R3.reuse, R200, PT ;  /* 0x000000c80300720c */ /* 0x040fe20003f06270 */
[----:B------:R-:W2:Y:S01]  /*18b90*/  LDL.64 R36, [R1+0x20] ;  /* 0x0000200001247983 */ /* 0x000ea20000100a00 */
[C---:B------:R-:W-:Y:S01]  /*18ba0*/  ISETP.GE.OR P2, PT, R3.reuse, R210, !P2 ;  /* 0x000000d20300720c */ /* 0x040fe20005746670 */
[----:B------:R-:W-:Y:S01]  /*18bb0*/  UIADD3 UR37, UR30, -0x4ab325aa, URZ ;  /* 0xb54cda561e257890 */ /* 0x000fe2000fffe03f */
[----:B------:R-:W-:Y:S01]  /*18bc0*/  ISETP.GE.OR P6, PT, R3, R209, !P1 ;  /* 0x000000d10300720c */ /* 0x000fe20004fc6670 */
[----:B-1----:R-:W-:Y:S01]  /*18bd0*/  IMAD.IADD R4, R207, 0x1, -R3 ;  /* 0x00000001cf047824 */ /* 0x002fe200078e0a03 */
[----:B------:R-:W-:Y:S01]  /*18be0*/  ISETP.GE.OR P5, PT, R3, R208, !P0 ;  /* 0x000000d00300720c */ /* 0x000fe200047a6670 */
[----:B------:R-:W3:Y:S01]  /*18bf0*/  LDL.64 R26, [R1+0x18] ;  /* 0x00001800011a7983 */ /* 0x000ee20000100a00 */
[----:B------:R-:W-:Y:S01]  /*18c00*/  FMNMX.FTZ R3, R145, R69, !PT ;  /* 0x0000004591037209 */ /* 0x000fe20007810000 */
[--C-:B------:R-:W-:Y:S01]  /*18c10*/  IMAD.IADD R5, R205, 0x1, -R0.reuse ;  /* 0x00000001cd057824 */ /* 0x100fe200078e0a00 */
[----:B------:R-:W-:Y:S01]  /*18c20*/  FMNMX.FTZ R73, R178, R73, !PT ;  /* 0x00000049b2497209 */ /* 0x000fe20007810000 */
[----:B------:R-:W-:Y:S01]  /*18c30*/  IMAD.IADD R6, R206, 0x1, -R0 ;  /* 0x00000001ce067824 */ /* 0x000fe200078e0a00 */
[----:B------:R-:W-:Y:S01]  /*18c40*/  FMNMX.FTZ R3, R148, R3, !PT ;  /* 0x0000000394037209 */ /* 0x000fe20007810000 */
[----:B------:R-:W-:Y:S01]  /*18c50*/  LDSM.16.MT88.4 R20, [R185+0x6000] ;  /* 0x00600000b914783b */ /* 0x000fe20000004200 */
[----:B------:R-:W-:Y:S01]  /*18c60*/  FMNMX.FTZ R73, R181, R73, !PT ;  /* 0x00000049b5497209 */ /* 0x000fe20007810000 */
[----:B------:R-:W-:Y:S01]  /*18c70*/  IMAD.IADD R7, R206, 0x1, -R2 ;  /* 0x00000001ce077824 */ /* 0x000fe200078e0a02 */
[----:B------:R-:W-:Y:S01]  /*18c80*/  FMNMX.FTZ R3, R18, R3, !PT ;  /* 0x0000000312037209 */ /* 0x000fe20007810000 */
[----:B------:R-:W-:Y:S01]  /*18c90*/  USHF.L.U32 UR11, UR10, 0x1, URZ ;  /* 0x000000010a0b7899 */ /* 0x000fe2000800063f */
[----:B------:R-:W-:Y:S01]  /*18ca0*/  IABS R9, R4 ;  /* 0x0000000400097213 */ /* 0x000fe20000000000 */
[----:B------:R-:W-:Y:S01]  /*18cb0*/  UISETP.GT.AND UP0, UPT, UR10, UR12, UPT ;  /* 0x0000000c0a00728c */ /* 0x000fe2000bf04270 */
[----:B------:R-:W-:Y:S01]  /*18cc0*/  FMNMX.FTZ R3, R19, R3, !PT ;  /* 0x0000000313037209 */ /* 0x000fe20007810000 */
[----:B------:R-:W1:Y:S01]  /*18cd0*/  SHFL.BFLY PT, R8, R73, 0x2, 0x1f ;  /* 0x0c401f0049087f89 */ /* 0x000e6200000e0000 */
[----:B------:R-:W-:Y:S02]  /*18ce0*/  IABS R4, R5 ;  /* 0x0000000500047213 */ /* 0x000fe40000000000 */
[----:B------:R-:W-:Y:S02]  /*18cf0*/  FMNMX.FTZ R3, R168, R3, !PT ;  /* 0x00000003a8037209 */ /* 0x000fe40007810000 */
[----:B------:R-:W-:Y:S02]  /*18d00*/  IABS R6, R6 ;  /* 0x0000000600067213 */ /* 0x000fe40000000000 */
[----:B------:R-:W-:Y:S02]  /*18d10*/  FMNMX.FTZ R3, R170, R3, !PT ;  /* 0x00000003aa037209 */ /* 0x000fe40007810000 */
[----:B------:R-:W-:Y:S02]  /*18d20*/  LOP3.LUT P1, RZ, R199, 0x1, RZ, 0xc0, !PT ;  /* 0x00000001c7ff7812 */ /* 0x000fe4000782c0ff */
[----:B------:R-:W-:Y:S02]  /*18d30*/  FMNMX.FTZ R3, R34, R3, !PT ;  /* 0x0000000322037209 */ /* 0x000fe40007810000 */
[----:B------:R-:W-:Y:S01]  /*18d40*/  IABS R5, R7 ;  /* 0x0000000700057213 */ /* 0x000fe20000000000 */
[----:B------:R-:W-:Y:S01]  /*18d50*/  IMAD.MOV.U32 R7, RZ, RZ, R9 ;  /* 0x000000ffff077224 */ /* 0x000fe200078e0009 */
[----:B------:R-:W-:Y:S02]  /*18d60*/  FMNMX.FTZ R3, R35, R3, !PT ;  /* 0x0000000323037209 */ /* 0x000fe40007810000 */
[----:B------:R-:W-:Y:S02]  /*18d70*/  FSEL R213, R55, -INF , !P2 ;  /* 0xff80000037d57808 */ /* 0x000fe40005000000 */
[----:B------:R-:W-:Y:S02]  /*18d80*/  FMNMX.FTZ R3, R183, R3, !PT ;  /* 0x00000003b7037209 */ /* 0x000fe40007810000 */
[C---:B------:R-:W-:Y:S02]  /*18d90*/  LOP3.LUT P3, RZ, R199.reuse, 0x4, RZ, 0xc0, !PT ;  /* 0x00000004c7ff7812 */ /* 0x040fe4000786c0ff */
[----:B------:R-:W-:Y:S02]  /*18da0*/  FMNMX.FTZ R3, R218, R3, !PT ;  /* 0x00000003da037209 */ /* 0x000fe40007810000 */
[----:B------:R-:W-:Y:S02]  /*18db0*/  LOP3.LUT P2, RZ, R199, 0x8, RZ, 0xc0, !PT ;  /* 0x00000008c7ff7812 */ /* 0x000fe4000784c0ff */
[----:B------:R-:W-:Y:S02]  /*18dc0*/  FMNMX.FTZ R3, R157, R3, !PT ;  /* 0x000000039d037209 */ /* 0x000fe40007810000 */
[----:B------:R-:W-:Y:S02]  /*18dd0*/  I2FP.F32.S32 R6, R6 ;  /* 0x0000000600067245 */ /* 0x000fe40000201400 */
[----:B------:R-:W-:Y:S02]  /*18de0*/  I2FP.F32.S32 R5, R5 ;  /* 0x0000000500057245 */ /* 0x000fe40000201400 */
[----:B------:R-:W-:Y:S01]  /*18df0*/  FSEL R179, R54, -INF , !P1 ;  /* 0xff80000036b37808 */ /* 0x000fe20004800000 */
[----:B------:R-:W-:Y:S01]  /*18e00*/  FFMA.FTZ R66, R6, -UR21, R66 ;  /* 0x8000001506427c23 */ /* 0x000fe20008010042 */
[----:B------:R-:W-:Y:S01]  /*18e10*/  ISETP.GE.AND P1, PT, R0, R203, PT ;  /* 0x000000cb0000720c */ /* 0x000fe20003f26270 */
[----:B------:R-:W-:Y:S01]  /*18e20*/  LDSM.16.MT88.4 R52, [R186+0x6000] ;  /* 0x00600000ba34783b */ /* 0x000fe20000004200 */
[----:B------:R-:W-:Y:S01]  /*18e30*/  FSEL R222, R56, -INF , !P3 ;  /* 0xff80000038de7808 */ /* 0x000fe20005800000 */
[----:B------:R-:W-:Y:S01]  /*18e40*/  IMAD.IADD R6, R207, 0x1, -R0 ;  /* 0x00000001cf067824 */ /* 0x000fe200078e0a00 */
[----:B------:R-:W-:Y:S01]  /*18e50*/  FSEL R227, R58, -INF , !P2 ;  /* 0xff8000003ae37808 */ /* 0x000fe20005000000 */
[----:B------:R-:W-:Y:S01]  /*18e60*/  FFMA.FTZ R67, R5, -UR21, R67 ;  /* 0x8000001505437c23 */ /* 0x000fe20008010043 */
[----:B------:R-:W-:Y:S02]  /*18e70*/  FMNMX.FTZ R3, R158, R3, !PT ;  /* 0x000000039e037209 */ /* 0x000fe40007810000 */
[----:B------:R-:W-:Y:S02]  /*18e80*/  I2FP.F32.S32 R4, R4 ;  /* 0x0000000400047245 */ /* 0x000fe40000201400 */
[----:B------:R-:W-:Y:S02]  /*18e90*/  ISETP.GE.AND P0, PT, R2, R203, PT ;  /* 0x000000cb0200720c */ /* 0x000fe40003f06270 */
[----:B------:R-:W-:Y:S01]  /*18ea0*/  ISETP.GE.AND P3, PT, R0, R201, PT ;  /* 0x000000c90000720c */ /* 0x000fe20003f66270 */
[----:B------:R-:W-:Y:S01]  /*18eb0*/  FFMA.FTZ R60, R4, -UR21, R60 ;  /* 0x80000015043c7c23 */ /* 0x000fe2000801003c */
[C---:B------:R-:W-:Y:S02]  /*18ec0*/  ISETP.GE.AND P2, PT, R0.reuse, R200, PT ;  /* 0x000000c80000720c */ /* 0x040fe40003f46270 */
[-C--:B------:R-:W-:Y:S02]  /*18ed0*/  ISETP.GE.OR P1, PT, R0, R210.reuse, !P1 ;  /* 0x000000d20000720c */ /* 0x080fe40004f26670 */
[----:B------:R-:W-:Y:S02]  /*18ee0*/  FMNMX.FTZ R3, R179, R3, !PT ;  /* 0x00000003b3037209 */ /* 0x000fe40007810000 */
[----:B------:R-:W-:Y:S02]  /*18ef0*/  ISETP.GE.OR P0, PT, R2, R210, !P0 ;  /* 0x000000d20200720c */ /* 0x000fe40004706670 */
[C---:B------:R-:W-:Y:S02]  /*18f00*/  ISETP.GE.OR P3, PT, R0.reuse, R209, !P3 ;  /* 0x000000d10000720c */ /* 0x040fe40005f66670 */
[----:B------:R-:W-:Y:S02]  /*18f10*/  ISETP.GE.OR P2, PT, R0, R208, !P2 ;  /* 0x000000d00000720c */ /* 0x000fe40005746670 */
[----:B------:R-:W-:Y:S02]  /*18f20*/  FMNMX.FTZ R0, R147, R74, !PT ;  /* 0x0000004a93007209 */ /* 0x000fe40007810000 */
[----:B------:R-:W-:Y:S02]  /*18f30*/  FMNMX.FTZ R4, R161, R75, !PT ;  /* 0x0000004ba1047209 */ /* 0x000fe40007810000 */
[----:B------:R-:W-:Y:S02]  /*18f40*/  I2FP.F32.S32 R7, R7 ;  /* 0x0000000700077245 */ /* 0x000fe40000201400 */
[----:B------:R-:W-:Y:S02]  /*18f50*/  FSEL R169, R66, -INF , !P1 ;  /* 0xff80000042a97808 */ /* 0x000fe40004800000 */
[----:B------:R-:W-:Y:S01]  /*18f60*/  FMNMX.FTZ R5, R213, R3, !PT ;  /* 0x00000003d5057209 */ /* 0x000fe20007810000 */
[----:B------:R-:W-:Y:S01]  /*18f70*/  FFMA.FTZ R59, R7, -UR21, R59 ;  /* 0x80000015073b7c23 */ /* 0x000fe2000801003b */
[----:B------:R-:W-:Y:S01]  /*18f80*/  FSEL R172, R67, -INF , !P0 ;  /* 0xff80000043ac7808 */ /* 0x000fe20004000000 */
[--C-:B------:R-:W-:Y:S01]  /*18f90*/  IMAD.IADD R7, R205, 0x1, -R2.reuse ;  /* 0x00000001cd077824 */ /* 0x100fe200078e0a02 */
[C---:B------:R-:W-:Y:S02]  /*18fa0*/  ISETP.GE.AND P1, PT, R2.reuse, R201, PT ;  /* 0x000000c90200720c */ /* 0x040fe40003f26270 */
[----:B------:R-:W-:Y:S02]  /*18fb0*/  ISETP.GE.AND P0, PT, R2, R200, PT ;  /* 0x000000c80200720c */ /* 0x000fe40003f06270 */
[----:B------:R-:W-:Y:S02]  /*18fc0*/  FMNMX.FTZ R3, R163, R0, !PT ;  /* 0x00000000a3037209 */ /* 0x000fe40007810000 */
[----:B------:R-:W-:Y:S02]  /*18fd0*/  FMNMX.FTZ R0, R164, R4, !PT ;  /* 0x00000004a4007209 */ /* 0x000fe40007810000 */
[----:B------:R-:W-:Y:S01]  /*18fe0*/  FMNMX.FTZ R4, R169, R5, !PT ;  /* 0x00000005a9047209 */ /* 0x000fe20007810000 */
[----:B------:R-:W-:Y:S01]  /*18ff0*/  IMAD.IADD R5, R207, 0x1, -R2 ;  /* 0x00000001cf057824 */ /* 0x000fe200078e0a02 */
[C---:B------:R-:W-:Y:S02]  /*19000*/  ISETP.GE.OR P1, PT, R2.reuse, R209, !P1 ;  /* 0x000000d10200720c */ /* 0x040fe40004f26670 */
[----:B------:R-:W-:Y:S02]  /*19010*/  ISETP.GE.OR P0, PT, R2, R208, !P0 ;  /* 0x000000d00200720c */ /* 0x000fe40004706670 */
[----:B------:R-:W-:Y:S02]  /*19020*/  FMNMX.FTZ R2, R166, R0, !PT ;  /* 0x00000000a6027209 */ /* 0x000fe40007810000 */
[----:B------:R-:W-:Y:S02]  /*19030*/  FMNMX.FTZ R0, R172, R4, !PT ;  /* 0x00000004ac007209 */ /* 0x000fe40007810000 */
[----:B-1----:R-:W-:Y:S02]  /*19040*/  FMNMX.FTZ R73, R73, R8, !PT ;  /* 0x0000000849497209 */ /* 0x002fe40007810000 */
[----:B------:R-:W-:Y:S01]  /*19050*/  FMNMX.FTZ R3, R165, R3, !PT ;  /* 0x00000003a5037209 */ /* 0x000fe20007810000 */
[----:B------:R-:W1:Y:S01]  /*19060*/  SHFL.BFLY PT, R72, R0, 0x2, 0x1f ;  /* 0x0c401f0000487f89 */ /* 0x000e6200000e0000 */
[----:B------:R-:W-:Y:S02]  /*19070*/  FMNMX.FTZ R2, R162, R2, !PT ;  /* 0x00000002a2027209 */ /* 0x000fe40007810000 */
[----:B------:R-:W-:Y:S05]  /*19080*/  FMNMX.FTZ R3, R149, R3, !PT ;  /* 0x0000000395037209 */ /* 0x000fea0007810000 */
[----:B------:R-:W4:Y:S01]  /*19090*/  SHFL.BFLY PT, R4, R73, 0x1, 0x1f ;  /* 0x0c201f0049047f89 */ /* 0x000f2200000e0000 */
[----:B------:R-:W-:Y:S02]  /*190a0*/  FMNMX.FTZ R2, R216, R2, !PT ;  /* 0x00000002d8027209 */ /* 0x000fe40007810000 */
[----:B------:R-:W-:Y:S02]  /*190b0*/  FMNMX.FTZ R3, R182, R3, !PT ;  /* 0x00000003b6037209 */ /* 0x000fe40007810000 */
[----:B------:R-:W-:Y:S02]  /*190c0*/  IABS R8, R6 ;  /* 0x0000000600087213 */ /* 0x000fe40000000000 */
[----:B------:R-:W-:Y:S02]  /*190d0*/  FMNMX.FTZ R3, R214, R3, !PT ;  /* 0x00000003d6037209 */ /* 0x000fe40007810000 */
[----:B------:R-:W-:Y:S02]  /*190e0*/  IABS R6, R7 ;  /* 0x0000000700067213 */ /* 0x000fe40000000000 */
[----:B------:R-:W-:Y:S02]  /*190f0*/  FMNMX.FTZ R2, R223, R2, !PT ;  /* 0x00000002df027209 */ /* 0x000fe40007810000 */
[----:B------:R-:W-:Y:S01]  /*19100*/  IABS R7, R5 ;  /* 0x0000000500077213 */ /* 0x000fe20000000000 */
[----:B------:R-:W-:Y:S01]  /*19110*/  IMAD.MOV.U32 R5, RZ, RZ, R8 ;  /* 0x000000ffff057224 */ /* 0x000fe200078e0008 */
[----:B------:R-:W-:Y:S02]  /*19120*/  FMNMX.FTZ R3, R173, R3, !PT ;  /* 0x00000003ad037209 */ /* 0x000fe40007810000 */
[----:B------:R-:W-:Y:S02]  /*19130*/  FMNMX.FTZ R2, R176, R2, !PT ;  /* 0x00000002b0027209 */ /* 0x000fe40007810000 */
[----:B------:R-:W-:Y:S02]  /*19140*/  FMNMX.FTZ R3, R167, R3, !PT ;  /* 0x00000003a7037209 */ /* 0x000fe40007810000 */
[----:B------:R-:W-:Y:S02]  /*19150*/  I2FP.F32.S32 R6, R6 ;  /* 0x0000000600067245 */ /* 0x000fe40000201400 */
[----:B------:R-:W-:Y:S02]  /*19160*/  I2FP.F32.S32 R5, R5 ;  /* 0x0000000500057245 */ /* 0x000fe40000201400 */
[----:B-1----:R-:W-:Y:S01]  /*19170*/  FMNMX.FTZ R72, R0, R72, !PT ;  /* 0x0000004800487209 */ /* 0x002fe20007810000 */
[----:B------:R-:W-:Y:S01]  /*19180*/  FFMA.FTZ R61, R6, -UR21, R61 ;  /* 0x80000015063d7c23 */ /* 0x000fe2000801003d */
[----:B------:R-:W-:Y:S01]  /*19190*/  FMNMX.FTZ R2, R171, R2, !PT ;  /* 0x00000002ab027209 */ /* 0x000fe20007810000 */
[----:B------:R-:W-:Y:S01]  /*191a0*/  FFMA.FTZ R62, R5, -UR21, R62 ;  /* 0x80000015053e7c23 */ /* 0x000fe2000801003e */
[----:B------:R-:W-:Y:S01]  /*191b0*/  FMNMX.FTZ R3, R224, R3, !PT ;  /* 0x00000003e0037209 */ /* 0x000fe20007810000 */
[----:B------:R-:W1:Y:S01]  /*191c0*/  SHFL.BFLY PT, R6, R72, 0x1, 0x1f ;  /* 0x0c201f0048067f89 */ /* 0x000e6200000e0000 */
[----:B----4-:R-:W-:Y:S01]  /*191d0*/  FMNMX.FTZ R73, R73, R4, !PT ;  /* 0x0000000449497209 */ /* 0x010fe20007810000 */
[----:B------:R-:W-:Y:S01]  /*191e0*/  IMAD.U32 R5, RZ, RZ, UR31 ;  /* 0x0000001fff057e24 */ /* 0x000fe2000f8e00ff */
[----:B------:R-:W-:Y:S02]  /*191f0*/  FMNMX.FTZ R2, R228, R2, !PT ;  /* 0x00000002e4027209 */ /* 0x000fe40007810000 */
[----:B------:R-:W-:Y:S01]  /*19200*/  FMNMX.FTZ R3, R226, R3, !PT ;  /* 0x00000003e2037209 */ /* 0x000fe20007810000 */
[C---:B------:R-:W-:Y:S01]  /*19210*/  FMUL.FTZ R137, R73.reuse, UR4 ;  /* 0x0000000449897c20 */ /* 0x040fe20008410000 */
[----:B------:R-:W-:Y:S02]  /*19220*/  FSEL R217, R60, -INF , !P3 ;  /* 0xff8000003cd97808 */ /* 0x000fe40005800000 */
[----:B------:R-:W-:Y:S02]  /*19230*/  FSETP.NEU.FTZ.AND P3, PT, R73, -INF , PT ;  /* 0xff8000004900780b */ /* 0x000fe40003f7d000 */
[----:B------:R-:W-:Y:S02]  /*19240*/  FMNMX.FTZ R2, R229, R2, !PT ;  /* 0x00000002e5027209 */ /* 0x000fe40007810000 */
[----:B------:R-:W-:Y:S02]  /*19250*/  FMNMX.FTZ R3, R230, R3, !PT ;  /* 0x00000003e6037209 */ /* 0x000fe40007810000 */
[----:B------:R-:W-:Y:S01]  /*19260*/  LOP3.LUT R5, R233, UR11, R5, 0x96, !PT ;  /* 0x0000000be9057c12 */ /* 0x000fe2000f8e9605 */
[----:B------:R-:W-:Y:S01]  /*19270*/  UIADD3 UR11, UR11, 0x1, URZ ;  /* 0x000000010b0b7890 */ /* 0x000fe2000fffe03f */
[----:B------:R-:W-:Y:S02]  /*19280*/  FSEL R137, R137, RZ, P3 ;  /* 0x000000ff89897208 */ /* 0x000fe40001800000 */
[----:B------:R-:W-:Y:S01]  /*19290*/  FMNMX.FTZ R0, R231, R2, !PT ;  /* 0x00000002e7007209 */ /* 0x000fe20007810000 */
[----:B------:R-:W-:Y:S01]  /*192a0*/  IMAD.WIDE.U32 R12, R5, -0x326172a9, RZ ;  /* 0xcd9e8d57050c7825 */ /* 0x000fe200078e00ff */
[----:B------:R-:W-:Y:S02]  /*192b0*/  FMNMX.FTZ R2, R180, R3, !PT ;  /* 0x00000003b4027209 */ /* 0x000fe40007810000 */
[----:B------:R-:W-:Y:S01]  /*192c0*/  FMNMX.FTZ R0, R221, R0, !PT ;  /* 0x00000000dd007209 */ /* 0x000fe20007810000 */
[----:B------:R-:W-:Y:S01]  /*192d0*/  FFMA.FTZ R5, R70, UR4, -R137 ;  /* 0x0000000446057c23 */ /* 0x000fe20008010889 */
[----:B------:R-:W-:Y:S02]  /*192e0*/  FSEL R177, R57, -INF , !P6 ;  /* 0xff80000039b17808 */ /* 0x000fe40007000000 */
[----:B------:R-:W-:Y:S01]  /*192f0*/  FMNMX.FTZ R2, R222, R2, !PT ;  /* 0x00000002de027209 */ /* 0x000fe20007810000 */
[----:B------:R4:W-:Y:S01]  /*19300*/  MUFU.EX2 R42, R5 ;  /* 0x00000005002a7308 */ /* 0x0009e20000000800 */
[----:B------:R-:W-:Y:S02]  /*19310*/  I2FP.F32.S32 R7, R7 ;  /* 0x0000000700077245 */ /* 0x000fe40000201400 */
[----:B------:R-:W-:Y:S02]  /*19320*/  FSEL R234, R59, -INF , !P5 ;  /* 0xff8000003bea7808 */ /* 0x000fe40006800000 */
[----:B------:R-:W-:Y:S01]  /*19330*/  FMNMX.FTZ R0, R227, R0, !PT ;  /* 0x00000000e3007209 */ /* 0x000fe20007810000 */
[----:B------:R-:W-:Y:S01]  /*19340*/  FFMA.FTZ R63, R7, -UR21, R63 ;  /* 0x80000015073f7c23 */ /* 0x000fe2000801003f */
[----:B------:R-:W-:Y:S02]  /*19350*/  FMNMX.FTZ R2, R177, R2, !PT ;  /* 0x00000002b1027209 */ /* 0x000fe40007810000 */
[----:B------:R-:W-:Y:S02]  /*19360*/  FSEL R236, R62, -INF , !P2 ;  /* 0xff8000003eec7808 */ /* 0x000fe40005000000 */
[----:B------:R-:W-:Y:S02]  /*19370*/  FMNMX.FTZ R0, R234, R0, !PT ;  /* 0x00000000ea007209 */ /* 0x000fe40007810000 */
[----:B------:R-:W-:Y:S02]  /*19380*/  FSEL R235, R61, -INF , !P1 ;  /* 0xff8000003deb7808 */ /* 0x000fe40004800000 */
[----:B------:R-:W-:Y:S02]  /*19390*/  FMNMX.FTZ R2, R217, R2, !PT ;  /* 0x00000002d9027209 */ /* 0x000fe40007810000 */
[--C-:B------:R-:W-:Y:S02]  /*193a0*/  LOP3.LUT R4, R239, UR33, R232.reuse, 0x96, !PT ;  /* 0x00000021ef047c12 */ /* 0x100fe4000f8e96e8 */
[----:B------:R-:W-:Y:S02]  /*193b0*/  LOP3.LUT R7, R241, UR33, R232, 0x96, !PT ;  /* 0x00000021f1077c12 */ /* 0x000fe4000f8e96e8 */
[----:B------:R-:W-:Y:S01]  /*193c0*/  FSEL R136, R63, -INF , !P0 ;  /* 0xff8000003f887808 */ /* 0x000fe20004000000 */
[----:B------:R-:W-:Y:S01]  /*193d0*/  IMAD.WIDE.U32 R152, R4, -0x326172a9, RZ ;  /* 0xcd9e8d5704987825 */ /* 0x000fe200078e00ff */
[----:B------:R-:W-:Y:S02]  /*193e0*/  FMNMX.FTZ R0, R236, R0, !PT ;  /* 0x00000000ec007209 */ /* 0x000fe40007810000 */
[----:B-1----:R-:W-:Y:S01]  /*193f0*/  FMNMX.FTZ R72, R72, R6, !PT ;  /* 0x0000000648487209 */ /* 0x002fe20007810000 */
[----:B------:R-:W-:Y:S01]  /*19400*/  IMAD.WIDE.U32 R150, R7, -0x326172a9, RZ ;  /* 0xcd9e8d5707967825 */ /* 0x000fe200078e00ff */
[----:B------:R-:W-:Y:S02]  /*19410*/  FMNMX.FTZ R3, R235, R2, !PT ;  /* 0x00000002eb037209 */ /* 0x000fe40007810000 */
[----:B------:R-:W-:Y:S01]  /*19420*/  FMNMX.FTZ R0, R136, R0, !PT ;  /* 0x0000000088007209 */ /* 0x000fe20007810000 */
[--C-:B------:R-:W-:Y:S01]  /*19430*/  FFMA.FTZ R6, R71, UR4, -R137.reuse ;  /* 0x0000000447067c23 */ /* 0x100fe20008010889 */
[C---:B------:R-:W-:Y:S01]  /*19440*/  FSETP.NEU.FTZ.AND P2, PT, R72.reuse, -INF , PT ;  /* 0xff8000004800780b */ /* 0x040fe20003f5d000 */
[----:B------:R-:W-:Y:S01]  /*19450*/  FMUL.FTZ R138, R72, UR4 ;  /* 0x00000004488a7c20 */ /* 0x000fe20008410000 */
[--C-:B------:R-:W-:Y:S01]  /*19460*/  LOP3.LUT R8, R151, UR32, R12.reuse, 0x96, !PT ;  /* 0x0000002097087c12 */ /* 0x100fe2000f8e960c */
[----:B------:R3:W-:Y:S01]  /*19470*/  MUFU.EX2 R59, R6 ;  /* 0x00000006003b7308 */ /* 0x0007e20000000800 */
[----:B------:R-:W-:Y:S01]  /*19480*/  LOP3.LUT R7, R153, UR32, R12, 0x96, !PT ;  /* 0x0000002099077c12 */ /* 0x000fe2000f8e960c */
[----:B------:R-:W1:Y:S01]  /*19490*/  SHFL.BFLY PT, R10, R3, 0x2, 0x1f ;  /* 0x0c401f00030a7f89 */ /* 0x000e6200000e0000 */
[----:B------:R-:W-:Y:S01]  /*194a0*/  FSEL R138, R138, RZ, P2 ;  /* 0x000000ff8a8a7208 */ /* 0x000fe20001000000 */
[----:B------:R-:W-:Y:S06]  /*194b0*/  IMAD.WIDE.U32 R8, R8, -0x2daee0ad, RZ ;  /* 0xd2511f5308087825 */ /* 0x000fec00078e00ff */
[----:B------:R-:W5:Y:S01]  /*194c0*/  SHFL.BFLY PT, R2, R0, 0x2, 0x1f ;  /* 0x0c401f0000027f89 */ /* 0x000f6200000e0000 */
[----:B-1----:R-:W-:Y:S02]  /*194d0*/  FMNMX.FTZ R3, R3, R10, !PT ;  /* 0x0000000a03037209 */ /* 0x002fe40007810000 */
[----:B-----5:R-:W-:Y:S05]  /*194e0*/  FMNMX.FTZ R0, R0, R2, !PT ;  /* 0x0000000200007209 */ /* 0x020fea0007810000 */
[----:B------:R-:W1:Y:S08]  /*194f0*/  SHFL.BFLY PT, R71, R3, 0x1, 0x1f ;  /* 0x0c201f0003477f89 */ /* 0x000e7000000e0000 */
[----:B------:R-:W5:Y:S01]  /*19500*/  SHFL.BFLY PT, R2, R0, 0x1, 0x1f ;  /* 0x0c201f0000027f89 */ /* 0x000f6200000e0000 */
[----:B-1----:R-:W-:Y:S02]  /*19510*/  FMNMX.FTZ R71, R3, R71, !PT ;  /* 0x0000004703477209 */ /* 0x002fe40007810000 */
[----:B-----5:R-:W-:Y:S03]  /*19520*/  FMNMX.FTZ R70, R0, R2, !PT ;  /* 0x0000000200467209 */ /* 0x020fe60007810000 */
[C---:B------:R-:W-:Y:S01]  /*19530*/  FMUL.FTZ R139, R71.reuse, UR4 ;  /* 0x00000004478b7c20 */ /* 0x040fe20008410000 */
[----:B------:R-:W-:Y:S01]  /*19540*/  FSETP.NEU.FTZ.AND P1, PT, R71, -INF , PT ;  /* 0xff8000004700780b */ /* 0x000fe20003f3d000 */
[----:B------:R-:W-:Y:S01]  /*19550*/  FFMA.FTZ R0, R148, UR4, -R138 ;  /* 0x0000000494007c23 */ /* 0x000fe2000801088a */
[C---:B------:R-:W-:Y:S01]  /*19560*/  FSETP.NEU.FTZ.AND P0, PT, R70.reuse, -INF , PT ;  /* 0xff8000004600780b */ /* 0x040fe20003f1d000 */
[----:B------:R-:W-:Y:S01]  /*19570*/  FMUL.FTZ R148, R70, UR4 ;  /* 0x0000000446947c20 */ /* 0x000fe20008410000 */
[----:B------:R-:W-:Y:S01]  /*19580*/  FSEL R139, R139, RZ, P1 ;  /* 0x000000ff8b8b7208 */ /* 0x000fe20000800000 */
[----:B------:R-:W-:Y:S03]  /*19590*/  MUFU.EX2 R58, R0 ;  /* 0x00000000003a7308 */ /* 0x000fe60000000800 */
[----:B------:R-:W-:Y:S02]  /*195a0*/  FSEL R148, R148, RZ, P0 ;  /* 0x000000ff94947208 */ /* 0x000fe40000000000 */
[C---:B--2---:R-:W-:Y:S05]  /*195b0*/  LOP3.LUT R4, R13.reuse, UR36, R36, 0x96, !PT ;  /* 0x000000240d047c12 */ /* 0x044fea000f8e9624 */
[----:B----4-:R-:W-:Y:S01]  /*195c0*/  IMAD.WIDE.U32 R4, R4, -0x2daee0ad, RZ ;  /* 0xd2511f5304047825 */ /* 0x010fe200078e00ff */
[----:B---3--:R-:W-:Y:S04]  /*195d0*/  LOP3.LUT R6, R13, UR36, R26, 0x96, !PT ;  /* 0x000000240d067c12 */ /* 0x008fe8000f8e961a */
[----:B------:R-:W-:Y:S01]  /*195e0*/  LOP3.LUT R11, R5, UR29, R240, 0x96, !PT ;  /* 0x0000001d050b7c12 */ /* 0x000fe2000f8e96f0 */
[----:B------:R-:W-:Y:S01]  /*195f0*/  FFMA.FTZ R5, R18, UR4, -R138 ;  /* 0x0000000412057c23 */ /* 0x000fe2000801088a */
[----:B------:R-:W-:Y:S01]  /*19600*/  LOP3.LUT R12, R9, UR25, R4, 0x96, !PT ;  /* 0x00000019090c7c12 */ /* 0x000fe2000f8e9604 */
[----:B------:R-:W-:Y:S01]  /*19610*/  FFMA.FTZ R9, R19, UR4, -R138 ;  /* 0x0000000413097c23 */ /* 0x000fe2000801088a */
[----:B------:R-:W-:Y:S01]  /*19620*/  IMAD.WIDE.U32 R14, R6, -0x2daee0ad, RZ ;  /* 0xd2511f53060e7825 */ /* 0x000fe200078e00ff */
[----:B------:R1:W-:Y:S03]  /*19630*/  MUFU.EX2 R43, R5 ;  /* 0x00000005002b7308 */ /* 0x0003e60000000800 */
[----:B------:R-:W-:Y:S01]  /*19640*/  IMAD.WIDE.U32 R6, R7, -0x2daee0ad, RZ ;  /* 0xd2511f5307067825 */ /* 0x000fe200078e00ff */
[----:B------:R-:W-:Y:S04]  /*19650*/  LOP3.LUT R10, R15, UR29, R238, 0x96, !PT ;  /* 0x0000001d0f0a7c12 */ /* 0x000fe8000f8e96ee */
[----:B------:R-:W-:Y:S02]  /*19660*/  LOP3.LUT R7, R7, UR25, R14, 0x96, !PT ;  /* 0x0000001907077c12 */ /* 0x000fe4000f8e960e */
[----:B------:R2:W3:Y:S01]  /*19670*/  MUFU.EX2 R60, R9 ;  /* 0x00000009003c7308 */ /* 0x0004e20000000800 */
[----:B------:R-:W-:Y:S04]  /*19680*/  IMAD.WIDE.U32 R14, R12, -0x326172a9, RZ ;  /* 0xcd9e8d570c0e7825 */ /* 0x000fe800078e00ff */
[----:B------:R-:W-:Y:S04]  /*19690*/  IMAD.WIDE.U32 R40, R7, -0x326172a9, RZ ;  /* 0xcd9e8d5707287825 */ /* 0x000fe800078e00ff */
[----:B-1----:R-:W-:Y:S04]  /*196a0*/  IMAD.WIDE.U32 R4, R11, -0x326172a9, RZ ;  /* 0xcd9e8d570b047825 */ /* 0x002fe800078e00ff */
[----:B------:R-:W-:Y:S01]  /*196b0*/  IMAD.WIDE.U32 R12, R10, -0x326172a9, RZ ;  /* 0xcd9e8d570a0c7825 */ /* 0x000fe200078e00ff */
[----:B------:R-:W-:Y:S02]  /*196c0*/  LOP3.LUT R5, R5, UR28, R150, 0x96, !PT ;  /* 0x0000001c05057c12 */ /* 0x000fe4000f8e9696 */
[----:B------:R-:W-:Y:S01]  /*196d0*/  LOP3.LUT R7, R15, UR24, R4, 0x96, !PT ;  /* 0x000000180f077c12 */ /* 0x000fe2000f8e9604 */
[--C-:B--2---:R-:W-:Y:S01]  /*196e0*/  FFMA.FTZ R9, R144, UR4, -R137.reuse ;  /* 0x0000000490097c23 */ /* 0x104fe20008010889 */
[----:B------:R-:W-:Y:S01]  /*196f0*/  LOP3.LUT R10, R13, UR28, R152, 0x96, !PT ;  /* 0x0000001c0d0a7c12 */ /* 0x000fe2000f8e9698 */
[----:B------:R-:W-:Y:S02]  /*19700*/  IMAD.WIDE.U32 R4, R5, -0x2daee0ad, RZ ;  /* 0xd2511f5305047825 */ /* 0x000fe400078e00ff */
[----:B------:R1:W-:Y:S02]  /*19710*/  MUFU.EX2 R51, R9 ;  /* 0x0000000900337308 */ /* 0x0003e40000000800 */
[----:B------:R-:W-:Y:S01]  /*19720*/  IMAD.WIDE.U32 R44, R7, -0x2daee0ad, RZ ;  /* 0xd2511f53072c7825 */ /* 0x000fe200078e00ff */
[----:B------:R-:W-:Y:S03]  /*19730*/  LOP3.LUT R8, R5, UR22, R8, 0x96, !PT ;  /* 0x0000001605087c12 */ /* 0x000fe6000f8e9608 */
[----:B------:R-:W-:Y:S01]  /*19740*/  IMAD.WIDE.U32 R10, R10, -0x2daee0ad, RZ ;  /* 0xd2511f530a0a7825 */ /* 0x000fe200078e00ff */
[----:B------:R-:W-:Y:S03]  /*19750*/  LOP3.LUT R5, R45, UR18, R4, 0x96, !PT ;  /* 0x000000122d057c12 */ /* 0x000fe6000f8e9604 */
[----:B------:R-:W-:Y:S01]  /*19760*/  FFMA.FTZ R4, R145, UR4, -R138 ;  /* 0x0000000491047c23 */ /* 0x000fe2000801088a */
[----:B------:R-:W-:Y:S01]  /*19770*/  IMAD.WIDE.U32 R28, R8, -0x326172a9, RZ ;  /* 0xcd9e8d57081c7825 */ /* 0x000fe200078e00ff */
[----:B------:R-:W-:Y:S02]  /*19780*/  LOP3.LUT R6, R11, UR22, R6, 0x96, !PT ;  /* 0x000000160b067c12 */ /* 0x000fe4000f8e9606 */
[----:B------:R2:W-:Y:S01]  /*19790*/  MUFU.EX2 R17, R4 ;  /* 0x0000000400117308 */ /* 0x0005e20000000800 */
[----:B------:R-:W-:Y:S01]  /*197a0*/  IMAD.WIDE.U32 R2, R5, -0x326172a9, RZ ;  /* 0xcd9e8d5705027825 */ /* 0x000fe200078e00ff */
[----:B-1----:R-:W-:Y:S03]  /*197b0*/  LOP3.LUT R9, R41, UR24, R12, 0x96, !PT ;  /* 0x0000001829097c12 */ /* 0x002fe6000f8e960c */
[----:B------:R-:W-:Y:S01]  /*197c0*/  FFMA.FTZ R12, R146, UR4, -R137 ;  /* 0x00000004920c7c23 */ /* 0x000fe20008010889 */
[----:B------:R-:W-:Y:S01]  /*197d0*/  LOP3.LUT R5, R2, 0xffff, RZ, 0xc0, !PT ;  /* 0x0000ffff02057812 */ /* 0x000fe200078ec0ff */
[----:B------:R-:W-:Y:S01]  /*197e0*/  IMAD.WIDE.U32 R24, R6, -0x326172a9, RZ ;  /* 0xcd9e8d5706187825 */ /* 0x000fe200078e00ff */
[----:B------:R-:W-:Y:S02]  /*197f0*/  SHF.R.U32.HI R11, RZ, 0x10, R2 ;  /* 0x00000010ff0b7819 */ /* 0x000fe40000011602 */
[----:B------:R1:W4:Y:S01]  /*19800*/  MUFU.EX2 R56, R12 ;  /* 0x0000000c00387308 */ /* 0x0003220000000800 */
[----:B------:R-:W-:Y:S01]  /*19810*/  LOP3.LUT R13, R2, 0xff, RZ, 0xc0, !PT ;  /* 0x000000ff020d7812 */ /* 0x000fe200078ec0ff */
[----:B------:R-:W-:Y:S01]  /*19820*/  IMAD.WIDE.U32 R30, R9, -0x2daee0ad, RZ ;  /* 0xd2511f53091e7825 */ /* 0x000fe200078e00ff */
[----:B------:R-:W-:Y:S02]  /*19830*/  LOP3.LUT R0, R3, UR37, R28, 0x96, !PT ;  /* 0x0000002503007c12 */ /* 0x000fe4000f8e961c */
[----:B------:R-:W-:Y:S02]  /*19840*/  SHF.R.U32.HI R5, RZ, 0x8, R5 ;  /* 0x00000008ff057819 */ /* 0x000fe40000011605 */
[----:B------:R-:W-:Y:S01]  /*19850*/  LOP3.LUT R10, R31, UR18, R10, 0x96, !PT ;  /* 0x000000121f0a7c12 */ /* 0x000fe2000f8e960a */
[----:B--2---:R-:W-:Y:S01]  /*19860*/  FFMA.FTZ R4, R147, UR4, -R139 ;  /* 0x0000000493047c23 */ /* 0x004fe2000801088b */
[----:B------:R-:W-:Y:S02]  /*19870*/  PRMT R13, R13, 0x5410, R5 ;  /* 0x000054100d0d7816 */ /* 0x000fe40000000005 */
[----:B------:R-:W-:Y:S01]  /*19880*/  LOP3.LUT R5, R0, 0xffff, RZ, 0xc0, !PT ;  /* 0x0000ffff00057812 */ /* 0x000fe200078ec0ff */
[----:B------:R2:W5:Y:S01]  /*19890*/  MUFU.EX2 R16, R4 ;  /* 0x0000000400107308 */ /* 0x0005620000000800 */
[----:B---3--:R-:W-:Y:S02]  /*198a0*/  F2FP.BF16.F32.PACK_AB R147, R60, R43 ;  /* 0x0000002b3c93723e */ /* 0x008fe400000010ff */
[----:B------:R-:W-:Y:S02]  /*198b0*/  SHF.R.U32.HI R5, RZ, 0x8, R5 ;  /* 0x00000008ff057819 */ /* 0x000fe40000011605 */
[----:B-1----:R-:W-:Y:S01]  /*198c0*/  SHF.R.U32.HI R12, RZ, 0x18, R2 ;  /* 0x00000018ff0c7819 */ /* 0x002fe20000011602 */
[----:B------:R-:W-:Y:S01]  /*198d0*/  IMAD.WIDE.U32 R2, R10, -0x326172a9, RZ ;  /* 0xcd9e8d570a027825 */ /* 0x000fe200078e00ff */
[----:B------:R-:W-:Y:S02]  /*198e0*/  SHF.R.U32.HI R10, RZ, 0x18, R0 ;  /* 0x00000018ff0a7819 */ /* 0x000fe40000011600 */
[--C-:B------:R-:W-:Y:S02]  /*198f0*/  HSET2.LE.AND R146, R13, R237.reuse, PT ;  /* 0x000000ed0d927233 */ /* 0x100fe40003803000 */
[C---:B------:R-:W-:Y:S02]  /*19900*/  LOP3.LUT R6, R2.reuse, 0xffff, RZ, 0xc0, !PT ;  /* 0x0000ffff02067812 */ /* 0x040fe400078ec0ff */
[--C-:B------:R-:W-:Y:S02]  /*19910*/  SHF.R.U32.HI R8, RZ, 0x10, R2.reuse ;  /* 0x00000010ff087819 */ /* 0x100fe40000011602 */
[----:B------:R-:W-:Y:S02]  /*19920*/  LOP3.LUT R9, R2, 0xff, RZ, 0xc0, !PT ;  /* 0x000000ff02097812 */ /* 0x000fe400078ec0ff */
[----:B------:R-:W-:Y:S01]  /*19930*/  SHF.R.U32.HI R7, RZ, 0x18, R2 ;  /* 0x00000018ff077819 */ /* 0x000fe20000011602 */
[----:B--2---:R-:W-:Y:S01]  /*19940*/  FFMA.FTZ R4, R163, UR4, -R139 ;  /* 0x00000004a3047c23 */ /* 0x004fe2000801088b */
[----:B------:R-:W-:Y:S01]  /*19950*/  LOP3.LUT R2, R3, UR37, R24, 0x96, !PT ;  /* 0x0000002503027c12 */ /* 0x000fe2000f8e9618 */
[----:B------:R-:W-:Y:S01]  /*19960*/  FFMA.FTZ R3, R161, UR4, -R148 ;  /* 0x00000004a1037c23 */ /* 0x000fe20008010894 */
[----:B------:R-:W-:Y:S01]  /*19970*/  SHF.R.U32.HI R6, RZ, 0x8, R6 ;  /* 0x00000008ff067819 */ /* 0x000fe20000011606 */
[----:B------:R1:W2:Y:S01]  /*19980*/  MUFU.EX2 R57, R4 ;  /* 0x0000000400397308 */ /* 0x0002a20000000800 */
[----:B----4-:R-:W-:Y:S01]  /*19990*/  F2FP.BF16.F32.PACK_AB R144, R56, R51 ;  /* 0x000000333890723e */ /* 0x010fe200000010ff */
[----:B------:R-:W-:Y:S01]  /*199a0*/  IMAD.MOV.U32 R163, RZ, RZ, R17 ;  /* 0x000000ffffa37224 */ /* 0x000fe200078e0011 */
[----:B------:R-:W-:Y:S01]  /*199b0*/  LOP3.LUT R28, R29, UR19, R14, 0x96, !PT ;  /* 0x000000131d1c7c12 */ /* 0x000fe2000f8e960e */
[----:B-----5:R-:W-:Y:S01]  /*199c0*/  IMAD.MOV.U32 R161, RZ, RZ, R16 ;  /* 0x000000ffffa17224 */ /* 0x020fe200078e0010 */
[----:B------:R-:W-:Y:S02]  /*199d0*/  PRMT R16, R9, 0x5410, R6 ;  /* 0x0000541009107816 */ /* 0x000fe40000000006 */
[C---:B------:R-:W-:Y:S03]  /*199e0*/  LOP3.LUT R6, R2.reuse, 0xffff, RZ, 0xc0, !PT ;  /* 0x0000ffff02067812 */ /* 0x040fe600078ec0ff */
[----:B------:R3:W-:Y:S01]  /*199f0*/  MUFU.EX2 R252, R3 ;  /* 0x0000000300fc7308 */ /* 0x0007e20000000800 */
[----:B------:R-:W-:Y:S01]  /*19a00*/  LOP3.LUT R9, R2, 0xff, RZ, 0xc0, !PT ;  /* 0x000000ff02097812 */ /* 0x000fe200078ec0ff */
[----:B------:R-:W-:Y:S01]  /*19a10*/  IMAD.WIDE.U32 R28, R28, -0x2daee0ad, RZ ;  /* 0xd2511f531c1c7825 */ /* 0x000fe200078e00ff */
[----:B------:R-:W-:Y:S02]  /*19a20*/  F2FP.BF16.F32.PACK_AB R145, R58, R163 ;  /* 0x000000a33a91723e */ /* 0x000fe400000010ff */
[----:B------:R-:W-:Y:S02]  /*19a30*/  LOP3.LUT R40, R25, UR19, R40, 0x96, !PT ;  /* 0x0000001319287c12 */ /* 0x000fe4000f8e9628 */
[----:B------:R-:W-:Y:S02]  /*19a40*/  SHF.R.U32.HI R45, RZ, 0x10, R28 ;  /* 0x00000010ff2d7819 */ /* 0x000fe4000001161c */
[----:B-1----:R-:W-:Y:S01]  /*19a50*/  LOP3.LUT R4, R11, 0xff, RZ, 0xc0, !PT ;  /* 0x000000ff0b047812 */ /* 0x002fe200078ec0ff */
[----:B------:R-:W-:Y:S01]  /*19a60*/  IMAD.WIDE.U32 R40, R40, -0x2daee0ad, RZ ;  /* 0xd2511f5328287825 */ /* 0x000fe200078e00ff */
[----:B------:R-:W-:Y:S02]  /*19a70*/  LOP3.LUT R11, R0, 0xff, RZ, 0xc0, !PT ;  /* 0x000000ff000b7812 */ /* 0x000fe400078ec0ff */
[----:B------:R-:W-:Y:S01]  /*19a80*/  PRMT R12, R4, 0x5410, R12 ;  /* 0x00005410040c7816 */ /* 0x000fe2000000000c */
[----:B------:R-:W-:Y:S01]  /*19a90*/  FFMA.FTZ R4, R164, UR4, -R148 ;  /* 0x00000004a4047c23 */ /* 0x000fe20008010894 */
[----:B------:R-:W-:Y:S02]  /*19aa0*/  PRMT R11, R11, 0x5410, R5 ;  /* 0x000054100b0b7816 */ /* 0x000fe40000000005 */
[----:B---3--:R-:W-:Y:S01]  /*19ab0*/  LOP3.LUT R3, R8, 0xff, RZ, 0xc0, !PT ;  /* 0x000000ff08037812 */ /* 0x008fe200078ec0ff */
[----:B------:R1:W-:Y:S01]  /*19ac0*/  MUFU.EX2 R250, R4 ;  /* 0x0000000400fa7308 */ /* 0x0003e20000000800 */
[----:B------:R-:W-:Y:S02]  /*19ad0*/  SHF.R.U32.HI R8, RZ, 0x10, R2 ;  /* 0x00000010ff087819 */ /* 0x000fe40000011602 */
[----:B------:R-:W-:Y:S02]  /*19ae0*/  PRMT R15, R3, 0x5410, R7 ;  /* 0x00005410030f7816 */ /* 0x000fe40000000007 */
[----:B------:R-:W-:Y:S01]  /*19af0*/  SHF.R.U32.HI R3, RZ, 0x10, R0 ;  /* 0x00000010ff037819 */ /* 0x000fe20000011600 */
[--C-:B------:R-:W-:Y:S01]  /*19b00*/  FFMA.FTZ R0, R165, UR4, -R139.reuse ;  /* 0x00000004a5007c23 */ /* 0x100fe2000801088b */
[----:B------:R-:W-:Y:S02]  /*19b10*/  LOP3.LUT R50, R40, 0xff, RZ, 0xc0, !PT ;  /* 0x000000ff28327812 */ /* 0x000fe400078ec0ff */
[----:B------:R-:W-:Y:S01]  /*19b20*/  SHF.R.U32.HI R49, RZ, 0x18, R40 ;  /* 0x00000018ff317819 */ /* 0x000fe20000011628 */
[----:B------:R3:W-:Y:S01]  /*19b30*/  MUFU.EX2 R251, R0 ;  /* 0x0000000000fb7308 */ /* 0x0007e20000000800 */
[----:B------:R-:W-:Y:S02]  /*19b40*/  SHF.R.U32.HI R7, RZ, 0x18, R2 ;  /* 0x00000018ff077819 */ /* 0x000fe40000011602 */
[----:B------:R-:W-:Y:S02]  /*19b50*/  LOP3.LUT R3, R3, 0xff, RZ, 0xc0, !PT ;  /* 0x000000ff03037812 */ /* 0x000fe400078ec0ff */
[----:B------:R-:W-:Y:S01]  /*19b60*/  SHF.R.U32.HI R2, RZ, 0x8, R6 ;  /* 0x00000008ff027819 */ /* 0x000fe20000011606 */
[----:B------:R-:W-:Y:S01]  /*19b70*/  FFMA.FTZ R6, R162, UR4, -R148 ;  /* 0x00000004a2067c23 */ /* 0x000fe20008010894 */
[----:B-1----:R-:W-:Y:S01]  /*19b80*/  FFMA.FTZ R4, R149, UR4, -R139 ;  /* 0x0000000495047c23 */ /* 0x002fe2000801088b */
[----:B------:R-:W-:Y:S02]  /*19b90*/  PRMT R10, R3, 0x5410, R10 ;  /* 0x00005410030a7816 */ /* 0x000fe4000000000a */
[----:B------:R1:W-:Y:S01]  /*19ba0*/  MUFU.EX2 R247, R6 ;  /* 0x0000000600f77308 */ /* 0x0003e20000000800 */
[----:B------:R-:W-:Y:S02]  /*19bb0*/  PRMT R9, R9, 0x5410, R2 ;  /* 0x0000541009097816 */ /* 0x000fe40000000002 */
[----:B------:R-:W-:Y:S02]  /*19bc0*/  FSEL R3, R72, RZ, P2 ;  /* 0x000000ff48037208 */ /* 0x000fe40001000000 */
[----:B--2---:R-:W-:Y:S02]  /*19bd0*/  F2FP.BF16.F32.PACK_AB R64, R57, R161 ;  /* 0x000000a13940723e */ /* 0x004fe400000010ff */
[----:B---3--:R-:W-:Y:S03]  /*19be0*/  LOP3.LUT R0, R8, 0xff, RZ, 0xc0, !PT ;  /* 0x000000ff08007812 */ /* 0x008fe600078ec0ff */
[----:B------:R2:W3:Y:S01]  /*19bf0*/  MUFU.EX2 R249, R4 ;  /* 0x0000000400f97308 */ /* 0x0004e20000000800 */
[----:B------:R-:W-:Y:S02]  /*19c00*/  FSEL R2, R71, RZ, P1 ;  /* 0x000000ff47027208 */ /* 0x000fe40000800000 */
[----:B------:R-:W-:Y:S01]  /*19c10*/  PRMT R65, R0, 0x5410, R7 ;  /* 0x0000541000417816 */ /* 0x000fe20000000007 */
[----:B------:R-:W-:Y:S01]  /*19c20*/  FFMA.FTZ R0, R166, UR4, -R148 ;  /* 0x00000004a6007c23 */ /* 0x000fe20008010894 */
[--C-:B------:R-:W-:Y:S02]  /*19c30*/  HSET2.LE.AND R7, R12, R237.reuse, PT ;  /* 0x000000ed0c077233 */ /* 0x100fe40003803000 */
[----:B------:R-:W-:Y:S03]  /*19c40*/  SHF.R.U32.HI R63, RZ, 0x18, R28 ;  /* 0x00000018ff3f7819 */ /* 0x000fe6000001161c */
[----:B------:R4:W5:Y:S01]  /*19c50*/  MUFU.EX2 R248, R0 ;  /* 0x0000000000f87308 */ /* 0x0009620000000800 */
[--C-:B------:R-:W-:Y:S02]  /*19c60*/  HSET2.LE.AND R65, R65, R237.reuse, PT ;  /* 0x000000ed41417233 */ /* 0x100fe40003803000 */
[----:B------:R-:W-:Y:S02]  /*19c70*/  LOP3.LUT R147, R7, R147, RZ, 0xc0, !PT ;  /* 0x0000009307937212 */ /* 0x000fe400078ec0ff */
[----:B-1----:R-:W-:Y:S02]  /*19c80*/  F2FP.BF16.F32.PACK_AB R6, R59, R42 ;  /* 0x0000002a3b06723e */ /* 0x002fe400000010ff */
[----:B------:R-:W-:Y:S02]  /*19c90*/  LOP3.LUT R45, R45, 0xff, RZ, 0xc0, !PT ;  /* 0x000000ff2d2d7812 */ /* 0x000fe400078ec0ff */
[----:B--2---:R-:W-:Y:S02]  /*19ca0*/  FSEL R4, R73, RZ, P3 ;  /* 0x000000ff49047208 */ /* 0x004fe40001800000 */
[----:B------:R-:W-:Y:S02]  /*19cb0*/  LOP3.LUT R146, R146, R6, RZ, 0xc0, !PT ;  /* 0x0000000692927212 */ /* 0x000fe400078ec0ff */
[--C-:B------:R-:W-:Y:S01]  /*19cc0*/  HSET2.LE.AND R6, R9, R237.reuse, PT ;  /* 0x000000ed09067233 */ /* 0x100fe20003803000 */
[----:B------:R-:W-:Y:S01]  /*19cd0*/  FADD.FTZ R5, -R4, R68 ;  /* 0x0000004404057221 */ /* 0x000fe20000010100 */
[----:B------:R-:W-:Y:S01]  /*19ce0*/  FADD.FTZ R4, -R3, R69 ;  /* 0x0000004503047221 */ /* 0x000fe20000010100 */
[----:B------:R-:W-:Y:S01]  /*19cf0*/  FADD.FTZ R3, -R2, R74 ;  /* 0x0000004a02037221 */ /* 0x000fe20000010100 */
[----:B----4-:R-:W-:Y:S02]  /*19d00*/  FSEL R0, R70, RZ, P0 ;  /* 0x000000ff46007208 */ /* 0x010fe40000000000 */
[----:B---3--:R-:W-:Y:S02]  /*19d10*/  F2FP.BF16.F32.PACK_AB R66, R249, R251 ;  /* 0x000000fbf942723e */ /* 0x008fe400000010ff */
[----:B-----5:R-:W-:Y:S01]  /*19d20*/  F2FP.BF16.F32.PACK_AB R67, R247, R248 ;  /* 0x000000f8f743723e */ /* 0x020fe200000010ff */
[----:B------:R-:W-:Y:S01]  /*19d30*/  FADD.FTZ R2, -R0, R75 ;  /* 0x0000004b00027221 */ /* 0x000fe20000010100 */
[----:B------:R-:W-:Y:S01]  /*19d40*/  FMUL.FTZ R0, R5, UR4 ;  /* 0x0000000405007c20 */ /* 0x000fe20008410000 */
[----:B------:R-:W-:Y:S01]  /*19d50*/  IMAD.U32 R5, RZ, RZ, UR31 ;  /* 0x0000001fff057e24 */ /* 0x000fe2000f8e00ff */
[----:B------:R-:W-:Y:S02]  /*19d60*/  LOP3.LUT R64, R6, R64, RZ, 0xc0, !PT ;  /* 0x0000004006407212 */ /* 0x000fe400078ec0ff */
[----:B------:R1:W2:Y:S01]  /*19d70*/  MUFU.EX2 R69, R0 ;  /* 0x0000000000457308 */ /* 0x0002a20000000800 */
[----:B------:R-:W-:Y:S01]  /*19d80*/  PRMT R63, R45, 0x5410, R63 ;  /* 0x000054102d3f7816 */ /* 0x000fe2000000003f */
[----:B------:R-:W-:Y:S01]  /*19d90*/  FFMA.FTZ R45, R176, UR4, -R148 ;  /* 0x00000004b02d7c23 */ /* 0x000fe20008010894 */
[----:B------:R-:W-:Y:S01]  /*19da0*/  LOP3.LUT R7, R233, UR11, R5, 0x96, !PT ;  /* 0x0000000be9077c12 */ /* 0x000fe2000f8e9605 */
[----:B------:R-:W-:Y:S01]  /*19db0*/  UIADD3 UR11, UR31, 0x646e171e, URZ ;  /* 0x646e171e1f0b7890 */ /* 0x000fe2000fffe03f */
[--C-:B------:R-:W-:Y:S01]  /*19dc0*/  HSET2.LE.AND R5, R10, R237.reuse, PT ;  /* 0x000000ed0a057233 */ /* 0x100fe20003803000 */
[----:B------:R-:W-:Y:S01]  /*19dd0*/  IMAD.MOV.U32 R176, RZ, RZ, R57 ;  /* 0x000000ffffb07224 */ /* 0x000fe200078e0039 */
[----:B------:R-:W-:Y:S03]  /*19de0*/  LOP3.LUT R46, R28, 0xffff, RZ, 0xc0, !PT ;  /* 0x0000ffff1c2e7812 */ /* 0x000fe600078ec0ff */
[----:B------:R3:W-:Y:S01]  /*19df0*/  MUFU.EX2 R165, R45 ;  /* 0x0000002d00a57308 */ /* 0x0007e20000000800 */
[----:B------:R-:W-:Y:S01]  /*19e00*/  IMAD.WIDE.U32 R18, R7, -0x326172a9, RZ ;  /* 0xcd9e8d5707127825 */ /* 0x000fe200078e00ff */
[----:B------:R-:W-:Y:S02]  /*19e10*/  LOP3.LUT R145, R5, R145, RZ, 0xc0, !PT ;  /* 0x0000009105917212 */ /* 0x000fe400078ec0ff */
[--C-:B------:R-:W-:Y:S02]  /*19e20*/  HSET2.LE.AND R5, R15, R237.reuse, PT ;  /* 0x000000ed0f057233 */ /* 0x100fe40003803000 */
[----:B------:R-:W-:Y:S02]  /*19e30*/  LOP3.LUT R13, R19, UR36, R36, 0x96, !PT ;  /* 0x00000024130d7c12 */ /* 0x000fe4000f8e9624 */
[----:B------:R-:W4:Y:S01]  /*19e40*/  LDSM.16.MT88.4 R36, [R188+0x6000] ;  /* 0x00600000bc24783b */ /* 0x000f220000004200 */
[----:B-1----:R-:W-:Y:S01]  /*19e50*/  FMUL.FTZ R0, R4, UR4 ;  /* 0x0000000404007c20 */ /* 0x002fe20008410000 */
[----:B--2---:R-:W-:Y:S01]  /*19e60*/  FMUL.FTZ R17, R69, R85 ;  /* 0x0000005545117220 */ /* 0x004fe20000410000 */
[--C-:B------:R-:W-:Y:S02]  /*19e70*/  HSET2.LE.AND R4, R11, R237.reuse, PT ;  /* 0x000000ed0b047233 */ /* 0x100fe40003803000 */
[----:B------:R1:W2:Y:S01]  /*19e80*/  MUFU.EX2 R68, R0 ;  /* 0x0000000000447308 */ /* 0x0002a20000000800 */
[----:B------:R-:W-:Y:S01]  /*19e90*/  LOP3.LUT R67, R5, R67, RZ, 0xc0, !PT ;  /* 0x0000004305437212 */ /* 0x000fe200078ec0ff */
[----:B------:R-:W-:Y:S01]  /*19ea0*/  FMUL.FTZ R5, R69, R81 ;  /* 0x0000005145057220 */ /* 0x000fe20000410000 */
[----:B------:R-:W-:Y:S01]  /*19eb0*/  LOP3.LUT R144, R4, R144, RZ, 0xc0, !PT ;  /* 0x0000009004907212 */ /* 0x000fe200078ec0ff */
[----:B---3--:R-:W-:Y:S01]  /*19ec0*/  FFMA.FTZ R45, R171, UR4, -R148 ;  /* 0x00000004ab2d7c23 */ /* 0x008fe20008010894 */
[--C-:B------:R-:W-:Y:S01]  /*19ed0*/  HSET2.LE.AND R4, R16, R237.reuse, PT ;  /* 0x000000ed10047233 */ /* 0x100fe20003803000 */
[----:B------:R-:W-:Y:S01]  /*19ee0*/  FMUL.FTZ R16, R69, R84 ;  /* 0x0000005445107220 */ /* 0x000fe20000410000 */
[----:B------:R-:W-:Y:S03]  /*19ef0*/  LOP3.LUT R12, R151, UR32, R18, 0x96, !PT ;  /* 0x00000020970c7c12 */ /* 0x000fe6000f8e9612 */
[----:B------:R-:W-:Y:S01]  /*19f00*/  MUFU.EX2 R166, R45 ;  /* 0x0000002d00a67308 */ /* 0x000fe20000000800 */
[----:B------:R-:W-:Y:S01]  /*19f10*/  LOP3.LUT R156, R19, UR36, R26, 0x96, !PT ;  /* 0x00000024139c7c12 */ /* 0x000fe2000f8e961a */
[----:B------:R-:W-:Y:S01]  /*19f20*/  IMAD.MOV.U32 R171, RZ, RZ, R58 ;  /* 0x000000ffffab7224 */ /* 0x000fe200078e003a */
[----:B------:R-:W-:Y:S01]  /*19f30*/  LOP3.LUT R66, R4, R66, RZ, 0xc0, !PT ;  /* 0x0000004204427212 */ /* 0x000fe200078ec0ff */
[----:B------:R-:W-:Y:S01]  /*19f40*/  FMUL.FTZ R4, R69, R80 ;  /* 0x0000005045047220 */ /* 0x000fe20000410000 */
[----:B------:R-:W-:Y:S01]  /*19f50*/  IMAD.WIDE.U32 R154, R12, -0x2daee0ad, RZ ;  /* 0xd2511f530c9a7825 */ /* 0x000fe200078e00ff */
[----:B------:R-:W-:Y:S02]  /*19f60*/  LOP3.LUT R153, R153, UR32, R18, 0x96, !PT ;  /* 0x0000002099997c12 */ /* 0x000fe4000f8e9612 */
[----:B------:R-:W-:Y:S01]  /*19f70*/  LOP3.LUT R44, R29, UR11, R44, 0x96, !PT ;  /* 0x0000000b1d2c7c12 */ /* 0x000fe2000f8e962c */
[----:B-1----:R-:W-:Y:S01]  /*19f80*/  FMUL.FTZ R0, R3, UR4 ;  /* 0x0000000403007c20 */ /* 0x002fe20008410000 */
[C---:B--2---:R-:W-:Y:S01]  /*19f90*/  FMUL.FTZ R18, R68.reuse, R86 ;  /* 0x0000005644127220 */ /* 0x044fe20000410000 */
[C---:B------:R-:W-:Y:S01]  /*19fa0*/  FMUL.FTZ R19, R68.reuse, R87 ;  /* 0x0000005744137220 */ /* 0x040fe20000410000 */
[C---:B------:R-:W-:Y:S01]  /*19fb0*/  FMUL.FTZ R6, R68.reuse, R82 ;  /* 0x0000005244067220 */ /* 0x040fe20000410000 */
[----:B------:R1:W2:Y:S01]  /*19fc0*/  MUFU.EX2 R3, R0 ;  /* 0x0000000000037308 */ /* 0x0002a20000000800 */
[----:B------:R-:W-:Y:S01]  /*19fd0*/  FMUL.FTZ R7, R68, R83 ;  /* 0x0000005344077220 */ /* 0x000fe20000410000 */
[----:B------:R-:W-:Y:S01]  /*19fe0*/  LDSM.16.MT88.4 R84, [R185+0x6800] ;  /* 0x00680000b954783b */ /* 0x000fe20000004200 */
[----:B------:R-:W-:Y:S01]  /*19ff0*/  FFMA.FTZ R29, R168, UR4, -R138 ;  /* 0x00000004a81d7c23 */ /* 0x000fe2000801088a */
[----:B------:R-:W-:Y:S02]  /*1a000*/  LOP3.LUT R82, R28, 0xff, RZ, 0xc0, !PT ;  /* 0x000000ff1c527812 */ /* 0x000fe400078ec0ff */
[----:B------:R-:W-:Y:S02]  /*1a010*/  LOP3.LUT R48, R40, 0xffff, RZ, 0xc0, !PT ;  /* 0x0000ffff28307812 */ /* 0x000fe400078ec0ff */
[-C--:B------:R-:W-:Y:S01]  /*1a020*/  HMMA.16816.F32.BF16 R4, R144, R20.reuse, R4 ;  /* 0x000000149004723c */ /* 0x080fe20000041804 */
[----:B------:R-:W-:Y:S04]  /*1a030*/  PLOP3.LUT P0, PT, PT, PT, UP0, 0x80, 0x0 ;  /* 0x000000000000781c */ /* 0x000fe80003f0f008 */
[----:B------:R-:W-:Y:S01]  /*1a040*/  SHF.R.U32.HI R47, RZ, 0x10, R40 ;  /* 0x00000010ff2f7819 */ /* 0x000fe20000011628 */
[----:B------:R-:W-:Y:S01]  /*1a050*/  FFMA.FTZ R40, R167, UR4, -R139 ;  /* 0x00000004a7287c23 */ /* 0x000fe2000801088b */
[----:B------:R-:W-:Y:S03]  /*1a060*/  SHF.R.U32.HI R48, RZ, 0x8, R48 ;  /* 0x00000008ff307819 */ /* 0x000fe60000011630 */
[----:B------:R3:W-:Y:S01]  /*1a070*/  MUFU.EX2 R167, R40 ;  /* 0x0000002800a77308 */ /* 0x0007e20000000800 */
[----:B-1----:R-:W-:Y:S01]  /*1a080*/  FMUL.FTZ R0, R2, UR4 ;  /* 0x0000000402007c20 */ /* 0x002fe20008410000 */
[----:B------:R-:W-:Y:S01]  /*1a090*/  F2FP.BF16.F32.PACK_AB R2, R250, R252 ;  /* 0x000000fcfa02723e */ /* 0x000fe200000010ff */
[C---:B--2---:R-:W-:Y:S01]  /*1a0a0*/  FMUL.FTZ R8, R3.reuse, R76 ;  /* 0x0000004c03087220 */ /* 0x044fe20000410000 */
[C---:B------:R-:W-:Y:S01]  /*1a0b0*/  FMUL.FTZ R9, R3.reuse, R77 ;  /* 0x0000004d03097220 */ /* 0x040fe20000410000 */
[----:B------:R-:W-:Y:S01]  /*1a0c0*/  FMUL.FTZ R12, R3, R88 ;  /* 0x00000058030c7220 */ /* 0x000fe20000410000 */
[----:B------:R-:W-:Y:S01]  /*1a0d0*/  LOP3.LUT R65, R65, R2, RZ, 0xc0, !PT ;  /* 0x0000000241417212 */ /* 0x000fe200078ec0ff */
[----:B------:R-:W-:Y:S03]  /*1a0e0*/  FFMA.FTZ R2, R32, UR4, -R137 ;  /* 0x0000000420027c23 */ /* 0x000fe60008010889 */
[----:B------:R-:W1:Y:S01]  /*1a0f0*/  MUFU.EX2 R0, R0 ;  /* 0x0000000000007308 */ /* 0x000e620000000800 */
[C---:B------:R-:W-:Y:S01]  /*1a100*/  FMUL.FTZ R24, R3.reuse, R92 ;  /* 0x0000005c03187220 */ /* 0x040fe20000410000 */
[----:B------:R-:W-:Y:S01]  /*1a110*/  FMUL.FTZ R25, R3, R93 ;  /* 0x0000005d03197220 */ /* 0x000fe20000410000 */
[----:B------:R-:W-:Y:S01]  /*1a120*/  LOP3.LUT R47, R47, 0xff, RZ, 0xc0, !PT ;  /* 0x000000ff2f2f7812 */ /* 0x000fe200078ec0ff */
[----:B------:R-:W-:Y:S01]  /*1a130*/  FMUL.FTZ R28, R3, R104 ;  /* 0x00000068031c7220 */ /* 0x000fe20000410000 */
[----:B------:R-:W-:Y:S01]  /*1a140*/  SHF.R.U32.HI R46, RZ, 0x8, R46 ;  /* 0x00000008ff2e7819 */ /* 0x000fe2000001162e */
[----:B------:R-:W-:Y:S01]  /*1a150*/  FMUL.FTZ R32, R69, R100 ;  /* 0x0000006445207220 */ /* 0x000fe20000410000 */
[----:B------:R-:W-:Y:S03]  /*1a160*/  PRMT R74, R50, 0x5410, R48 ;  /* 0x00005410324a7816 */ /* 0x000fe60000000030 */
[----:B------:R2:W-:Y:S01]  /*1a170*/  MUFU.EX2 R246, R2 ;  /* 0x0000000200f67308 */ /* 0x0005e20000000800 */
[----:B------:R-:W-:Y:S01]  /*1a180*/  PRMT R75, R47, 0x5410, R49 ;  /* 0x000054102f4b7816 */ /* 0x000fe20000000031 */
[C---:B---3--:R-:W-:Y:S01]  /*1a190*/  FMUL.FTZ R40, R3.reuse, R108 ;  /* 0x0000006c03287220 */ /* 0x048fe20000410000 */
[----:B------:R-:W-:Y:S01]  /*1a1a0*/  LOP3.LUT R47, R44, 0xffff, RZ, 0xc0, !PT ;  /* 0x0000ffff2c2f7812 */ /* 0x000fe200078ec0ff */
[----:B------:R-:W-:Y:S01]  /*1a1b0*/  FMUL.FTZ R45, R3, R121 ;  /* 0x00000079032d7220 */ /* 0x000fe20000410000 */
[----:B------:R-:W-:Y:S01]  /*1a1c0*/  SHF.R.U32.HI R48, RZ, 0x10, R44 ;  /* 0x00000010ff307819 */ /* 0x000fe2000001162c */
[----:B------:R-:W-:Y:S01]  /*1a1d0*/  FMUL.FTZ R49, R69, R117 ;  /* 0x0000007545317220 */ /* 0x000fe20000410000 */
[----:B------:R-:W-:Y:S01]  /*1a1e0*/  PRMT R82, R82, 0x5410, R46 ;  /* 0x0000541052527816 */ /* 0x000fe2000000002e */
[----:B------:R-:W-:Y:S01]  /*1a1f0*/  FMUL.FTZ R50, R68, R118 ;  /* 0x0000007644327220 */ /* 0x000fe20000410000 */
[C---:B-1----:R-:W-:Y:S01]  /*1a200*/  FMUL.FTZ R10, R0.reuse, R78 ;  /* 0x0000004e000a7220 */ /* 0x042fe20000410000 */
[C---:B------:R-:W-:Y:S01]  /*1a210*/  FMUL.FTZ R11, R0.reuse, R79 ;  /* 0x0000004f000b7220 */ /* 0x040fe20000410000 */
[C---:B------:R-:W-:Y:S01]  /*1a220*/  FMUL.FTZ R26, R0.reuse, R94 ;  /* 0x0000005e001a7220 */ /* 0x040fe20000410000 */
[----:B------:R-:W1:Y:S01]  /*1a230*/  LDSM.16.MT88.4 R76, [R187+0x6000] ;  /* 0x00600000bb4c783b */ /* 0x000e620000004200 */
[C---:B------:R-:W-:Y:S01]  /*1a240*/  FMUL.FTZ R27, R0.reuse, R95 ;  /* 0x0000005f001b7220 */ /* 0x040fe20000410000 */
[--C-:B------:R-:W-:Y:S01]  /*1a250*/  HSET2.LE.AND R82, R82, R237.reuse, PT ;  /* 0x000000ed52527233 */ /* 0x100fe20003803000 */
[C---:B------:R-:W-:Y:S01]  /*1a260*/  FMUL.FTZ R14, R0.reuse, R90 ;  /* 0x0000005a000e7220 */ /* 0x040fe20000410000 */
[----:B------:R-:W-:Y:S01]  /*1a270*/  SHF.R.U32.HI R61, RZ, 0x8, R47 ;  /* 0x00000008ff3d7819 */ /* 0x000fe2000001162f */
[C---:B------:R-:W-:Y:S03]  /*1a280*/  HMMA.16816.F32.BF16 R8, R64.reuse, R20, R8 ;  /* 0x000000144008723c */ /* 0x040fe60000041808 */
[----:B------:R-:W3:Y:S01]  /*1a290*/  LDSM.16.MT88.4 R92, [R188+0x6800] ;  /* 0x00680000bc5c783b */ /* 0x000ee20000004200 */
[----:B--2---:R-:W-:Y:S01]  /*1a2a0*/  FFMA.FTZ R2, R33, UR4, -R137 ;  /* 0x0000000421027c23 */ /* 0x004fe20008010889 */
[----:B------:R-:W-:Y:S01]  /*1a2b0*/  FMUL.FTZ R15, R0, R91 ;  /* 0x0000005b000f7220 */ /* 0x000fe20000410000 */
[----:B------:R-:W-:Y:S01]  /*1a2c0*/  LOP3.LUT R62, R44, 0xff, RZ, 0xc0, !PT ;  /* 0x000000ff2c3e7812 */ /* 0x000fe200078ec0ff */
[C---:B------:R-:W-:Y:S01]  /*1a2d0*/  FMUL.FTZ R31, R0.reuse, R107 ;  /* 0x0000006b001f7220 */ /* 0x040fe20000410000 */
[----:B------:R2:W-:Y:S03]  /*1a2e0*/  MUFU.EX2 R245, R2 ;  /* 0x0000000200f57308 */ /* 0x0005e60000000800 */
[----:B------:R-:W-:Y:S04]  /*1a2f0*/  IMAD.WIDE.U32 R20, R13, -0x2daee0ad, RZ ;  /* 0xd2511f530d147825 */ /* 0x000fe800078e00ff */
[----:B------:R-:W-:Y:S01]  /*1a300*/  FMUL.FTZ R13, R3, R89 ;  /* 0x00000059030d7220 */ /* 0x000fe20000410000 */
[----:B------:R-:W-:Y:S01]  /*1a310*/  FMUL.FTZ R47, R0, R123 ;  /* 0x0000007b002f7220 */ /* 0x000fe20000410000 */
[----:B------:R-:W-:Y:S01]  /*1a320*/  LOP3.LUT R57, R48, 0xff, RZ, 0xc0, !PT ;  /* 0x000000ff30397812 */ /* 0x000fe200078ec0ff */
[----:B------:R-:W-:Y:S01]  /*1a330*/  FMUL.FTZ R48, R69, R116 ;  /* 0x0000007445307220 */ /* 0x000fe20000410000 */
[----:B------:R-:W-:Y:S01]  /*1a340*/  LOP3.LUT R151, R21, UR29, R240, 0x96, !PT ;  /* 0x0000001d15977c12 */ /* 0x000fe2000f8e96f0 */
[----:B------:R-:W-:Y:S02]  /*1a350*/  FMUL.FTZ R21, R69, R97 ;  /* 0x0000006145157220 */ /* 0x000fe40000410000 */
[-C--:B------:R-:W-:Y:S03]  /*1a360*/  HMMA.16816.F32.BF16 R12, R64, R22.reuse, R12 ;  /* 0x00000016400c723c */ /* 0x080fe6000004180c */
[----:B------:R-:W-:Y:S01]  /*1a370*/  LOP3.LUT R149, R155, UR25, R20, 0x96, !PT ;  /* 0x000000199b957c12 */ /* 0x000fe2000f8e9614 */
[C---:B------:R-:W-:Y:S01]  /*1a380*/  FMUL.FTZ R20, R69.reuse, R96 ;  /* 0x0000006045147220 */ /* 0x040fe20000410000 */
[----:B------:R-:W-:Y:S01]  /*1a390*/  IMAD.MOV.U32 R96, RZ, RZ, R51 ;  /* 0x000000ffff607224 */ /* 0x000fe200078e0033 */
[C---:B------:R-:W-:Y:S05]  /*1a3a0*/  HMMA.16816.F32.BF16 R16, R144.reuse, R22, R16 ;  /* 0x000000169010723c */ /* 0x040fea0000041810 */
[--C-:B--2---:R-:W-:Y:S01]  /*1a3b0*/  FFMA.FTZ R2, R34, UR4, -R138.reuse ;  /* 0x0000000422027c23 */ /* 0x104fe2000801088a */
[C---:B------:R-:W-:Y:S01]  /*1a3c0*/  FMUL.FTZ R34, R68.reuse, R102 ;  /* 0x0000006644227220 */ /* 0x040fe20000410000 */
[C---:B------:R-:W-:Y:S01]  /*1a3d0*/  FMUL.FTZ R22, R68.reuse, R98 ;  /* 0x0000006244167220 */ /* 0x040fe20000410000 */
[C---:B------:R-:W-:Y:S01]  /*1a3e0*/  FMUL.FTZ R23, R68.reuse, R99 ;  /* 0x0000006344177220 */ /* 0x040fe20000410000 */
[----:B------:R2:W-:Y:S02]  /*1a3f0*/  MUFU.EX2 R244, R2 ;  /* 0x0000000200f47308 */ /* 0x0005e40000000800 */
[----:B------:R-:W-:Y:S01]  /*1a400*/  FMUL.FTZ R51, R68, R119 ;  /* 0x0000007744337220 */ /* 0x000fe20000410000 */
[----:B------:R-:W-:Y:S01]  /*1a410*/  FMUL.FTZ R33, R69, R101 ;  /* 0x0000006545217220 */ /* 0x000fe20000410000 */
[----:B------:R-:W-:Y:S01]  /*1a420*/  LDSM.16.MT88.4 R116, [R186+0x7800] ;  /* 0x00780000ba74783b */ /* 0x000fe20000004200 */
[----:B------:R-:W-:Y:S01]  /*1a430*/  PRMT R61, R62, 0x5410, R61 ;  /* 0x000054103e3d7816 */ /* 0x000fe2000000003d */
[-C--:B----4-:R-:W-:Y:S03]  /*1a440*/  HMMA.16816.F32.BF16 R20, R144, R36.reuse, R20 ;  /* 0x000000249014723c */ /* 0x090fe60000041814 */
[----:B------:R-:W-:Y:S01]  /*1a450*/  FFMA.FTZ R62, R159, UR4, -R137 ;  /* 0x000000049f3e7c23 */ /* 0x000fe20008010889 */
[--C-:B------:R-:W-:Y:S02]  /*1a460*/  HSET2.LE.AND R61, R61, R237.reuse, PT ;  /* 0x000000ed3d3d7233 */ /* 0x100fe40003803000 */
[C---:B------:R-:W-:Y:S01]  /*1a470*/  HMMA.16816.F32.BF16 R24, R64.reuse, R36, R24 ;  /* 0x000000244018723c */ /* 0x040fe20000041818 */
[----:B------:R4:W-:Y:S04]  /*1a480*/  MUFU.EX2 R164, R62 ;  /* 0x0000003e00a47308 */ /* 0x0009e80000000800 */
[--C-:B--2---:R-:W-:Y:S01]  /*1a490*/  FFMA.FTZ R2, R35, UR4, -R138.reuse ;  /* 0x0000000423027c23 */ /* 0x104fe2000801088a */
[----:B------:R-:W-:Y:S01]  /*1a4a0*/  FMUL.FTZ R35, R68, R103 ;  /* 0x0000006744237220 */ /* 0x000fe20000410000 */
[----:B------:R-:W-:Y:S01]  /*1a4b0*/  FFMA.FTZ R36, R170, UR4, -R138 ;  /* 0x00000004aa247c23 */ /* 0x000fe2000801088a */
[----:B------:R-:W-:Y:S03]  /*1a4c0*/  FMUL.FTZ R37, R69, R113 ;  /* 0x0000007145257220 */ /* 0x000fe60000410000 */
[----:B------:R2:W5:Y:S01]  /*1a4d0*/  MUFU.EX2 R243, R2 ;  /* 0x0000000200f37308 */ /* 0x0005620000000800 */
[----:B------:R-:W-:Y:S01]  /*1a4e0*/  IMAD.MOV.U32 R113, RZ, RZ, R59 ;  /* 0x000000ffff717224 */ /* 0x000fe200078e003b */
[--C-:B------:R-:W-:Y:S02]  /*1a4f0*/  HSET2.LE.AND R75, R75, R237.reuse, PT ;  /* 0x000000ed4b4b7233 */ /* 0x100fe40003803000 */
[----:B------:R-:W-:Y:S02]  /*1a500*/  F2FP.BF16.F32.PACK_AB R91, R166, R165 ;  /* 0x000000a5a65b723e */ /* 0x000fe400000010ff */
[--C-:B------:R-:W-:Y:S04]  /*1a510*/  HSET2.LE.AND R74, R74, R237.reuse, PT ;  /* 0x000000ed4a4a7233 */ /* 0x100fe80003803000 */
[----:B------:R1:W-:Y:S01]  /*1a520*/  MUFU.EX2 R170, R36 ;  /* 0x0000002400aa7308 */ /* 0x0003e20000000800 */
[----:B------:R-:W-:Y:S01]  /*1a530*/  LOP3.LUT R91, R75, R91, RZ, 0xc0, !PT ;  /* 0x0000005b4b5b7212 */ /* 0x000fe200078ec0ff */
[--C-:B------:R-:W-:Y:S01]  /*1a540*/  FFMA.FTZ R75, R220, UR4, -R137.reuse ;  /* 0x00000004dc4b7c23 */ /* 0x100fe20008010889 */
[----:B----4-:R-:W-:Y:S01]  /*1a550*/  FMUL.FTZ R62, R0, R134 ;  /* 0x00000086003e7220 */ /* 0x010fe20000410000 */
[----:B------:R-:W-:Y:S02]  /*1a560*/  IMAD.MOV.U32 R220, RZ, RZ, R96 ;  /* 0x000000ffffdc7224 */ /* 0x000fe400078e0060 */
[----:B------:R-:W-:Y:S04]  /*1a570*/  IMAD.WIDE.U32 R96, R149, -0x326172a9, RZ ;  /* 0xcd9e8d5795607825 */ /* 0x000fe800078e00ff */
[----:B--2---:R-:W-:Y:S01]  /*1a580*/  FFMA.FTZ R2, R174, UR4, -R137 ;  /* 0x00000004ae027c23 */ /* 0x004fe20008010889 */
[----:B-----5:R-:W-:Y:S01]  /*1a590*/  F2FP.BF16.F32.PACK_AB R83, R243, R244 ;  /* 0x000000f4f353723e */ /* 0x020fe200000010ff */
[----:B------:R2:W-:Y:S01]  /*1a5a0*/  MUFU.EX2 R174, R29 ;  /* 0x0000001d00ae7308 */ /* 0x0005e20000000800 */
[----:B-1----:R-:W-:Y:S01]  /*1a5b0*/  FFMA.FTZ R36, R173, UR4, -R139 ;  /* 0x00000004ad247c23 */ /* 0x002fe2000801088b */
[----:B------:R-:W-:Y:S08]  /*1a5c0*/  IMAD.MOV.U32 R173, RZ, RZ, R60 ;  /* 0x000000ffffad7224 */ /* 0x000ff000078e003c */
[----:B------:R1:W-:Y:S01]  /*1a5d0*/  MUFU.EX2 R242, R2 ;  /* 0x0000000200f27308 */ /* 0x0003e20000000800 */
[----:B------:R-:W-:Y:S04]  /*1a5e0*/  SHF.R.U32.HI R60, RZ, 0x18, R44 ;  /* 0x00000018ff3c7819 */ /* 0x000fe8000001162c */
[----:B------:R-:W-:Y:S01]  /*1a5f0*/  PRMT R81, R57, 0x5410, R60 ;  /* 0x0000541039517816 */ /* 0x000fe2000000003c */
[C---:B------:R-:W-:Y:S01]  /*1a600*/  FMUL.FTZ R57, R3.reuse, R125 ;  /* 0x0000007d03397220 */ /* 0x040fe20000410000 */
[--C-:B------:R-:W-:Y:S03]  /*1a610*/  HSET2.LE.AND R60, R63, R237.reuse, PT ;  /* 0x000000ed3f3c7233 */ /* 0x100fe60003803000 */
[----:B------:R4:W5:Y:S01]  /*1a620*/  MUFU.EX2 R168, R36 ;  /* 0x0000002400a87308 */ /* 0x0009620000000800 */
[C---:B--2---:R-:W-:Y:S01]  /*1a630*/  FMUL.FTZ R29, R3.reuse, R105 ;  /* 0x00000069031d7220 */ /* 0x044fe20000410000 */
[--C-:B------:R-:W-:Y:S01]  /*1a640*/  HSET2.LE.AND R81, R81, R237.reuse, PT ;  /* 0x000000ed51517233 */ /* 0x100fe20003803000 */
[----:B------:R-:W-:Y:S01]  /*1a650*/  FMUL.FTZ R63, R0, R135 ;  /* 0x00000087003f7220 */ /* 0x000fe20000410000 */
[----:B------:R-:W-:Y:S01]  /*1a660*/  LOP3.LUT R83, R60, R83, RZ, 0xc0, !PT ;  /* 0x000000533c537212 */ /* 0x000fe200078ec0ff */
[----:B------:R-:W-:Y:S01]  /*1a670*/  FMUL.FTZ R60, R3, R132 ;  /* 0x00000084033c7220 */ /* 0x000fe20000410000 */
[----:B-1----:R-:W-:Y:S04]  /*1a680*/  FFMA.FTZ R2, R175, UR4, -R137 ;  /* 0x00000004af027c23 */ /* 0x002fe80008010889 */
[----:B------:R1:W2:Y:S01]  /*1a690*/  MUFU.EX2 R175, R2 ;  /* 0x0000000200af7308 */ /* 0x0002a20000000800 */
[----:B----4-:R-:W-:Y:S01]  /*1a6a0*/  FMUL.FTZ R36, R69, R112 ;  /* 0x0000007045247220 */ /* 0x010fe20000410000 */
[----:B-----5:R-:W-:Y:S04]  /*1a6b0*/  F2FP.BF16.F32.PACK_AB R90, R167, R168 ;  /* 0x000000a8a75a723e */ /* 0x020fe800000010ff */
[----:B------:R-:W-:Y:S02]  /*1a6c0*/  LOP3.LUT R90, R74, R90, RZ, 0xc0, !PT ;  /* 0x0000005a4a5a7212 */ /* 0x000fe400078ec0ff */
[----:B-1----:R-:W-:Y:S01]  /*1a6d0*/  LOP3.LUT R2, R41, UR11, R30, 0x96, !PT ;  /* 0x0000000b29027c12 */ /* 0x002fe2000f8e961e */
[----:B------:R-:W-:Y:S01]  /*1a6e0*/  FMUL.FTZ R30, R0, R106 ;  /* 0x0000006a001e7220 */ /* 0x000fe20000410000 */
[----:B--2---:R-:W-:Y:S01]  /*1a6f0*/  F2FP.BF16.F32.PACK_AB R80, R175, R242 ;  /* 0x000000f2af50723e */ /* 0x004fe200000010ff */
[C---:B------:R-:W-:Y:S01]  /*1a700*/  FMUL.FTZ R41, R3.reuse, R109 ;  /* 0x0000006d03297220 */ /* 0x040fe20000410000 */
        /* <DEDUP_REMOVED lines=9> */
[----:B------:R-:W-:Y:S01]  /*1a7a0*/  FMUL.FTZ R44, R3, R120 ;  /* 0x00000078032c7220 */ /* 0x000fe20000410000 */
[----:B------:R1:W-:Y:S02]  /*1a7b0*/  MUFU.EX2 R112, R2 ;  /* 0x0000000200707308 */ /* 0x0003e40000000800 */
[----:B------:R-:W-:Y:S01]  /*1a7c0*/  FMUL.FTZ R39, R68, R115 ;  /* 0x0000007344277220 */ /* 0x000fe20000410000 */
[----:B------:R-:W-:Y:S02]  /*1a7d0*/  IMAD.MOV.U32 R115, RZ, RZ, R42 ;  /* 0x000000ffff737224 */ /* 0x000fe400078e002a */
[----:B------:R-:W-:Y:S01]  /*1a7e0*/  FMUL.FTZ R42, R0, R110 ;  /* 0x0000006e002a7220 */ /* 0x000fe20000410000 */
[----:B------:R-:W-:Y:S01]  /*1a7f0*/  FMUL.FTZ R38, R68, R114 ;  /* 0x0000007244267220 */ /* 0x000fe20000410000 */
[----:B------:R-:W-:Y:S02]  /*1a800*/  IMAD.MOV.U32 R114, RZ, RZ, R43 ;  /* 0x000000ffff727224 */ /* 0x000fe400078e002b */
[C---:B------:R-:W-:Y:S01]  /*1a810*/  FMUL.FTZ R43, R0.reuse, R111 ;  /* 0x0000006f002b7220 */ /* 0x040fe20000410000 */
[----:B------:R-:W-:Y:S01]  /*1a820*/  LOP3.LUT R80, R61, R80, RZ, 0xc0, !PT ;  /* 0x000000503d507212 */ /* 0x000fe200078ec0ff */
[----:B------:R-:W-:Y:S01]  /*1a830*/  FMUL.FTZ R61, R3, R133 ;  /* 0x00000085033d7220 */ /* 0x000fe20000410000 */
[----:B------:R-:W-:Y:S01]  /*1a840*/  PRMT R88, R59, 0x5410, R56 ;  /* 0x000054103b587816 */ /* 0x000fe20000000038 */
[----:B------:R-:W-:Y:S01]  /*1a850*/  FMUL.FTZ R59, R0, R127 ;  /* 0x0000007f003b7220 */ /* 0x000fe20000410000 */
[-C--:B------:R-:W-:Y:S03]  /*1a860*/  HMMA.16816.F32.BF16 R36, R144, R52.reuse, R36 ;  /* 0x000000349024723c */ /* 0x080fe60000041824 */
[--C-:B------:R-:W-:Y:S01]  /*1a870*/  HSET2.LE.AND R88, R88, R237.reuse, PT ;  /* 0x000000ed58587233 */ /* 0x100fe20003803000 */
[----:B------:R-:W-:Y:S01]  /*1a880*/  FMUL.FTZ R56, R3, R124 ;  /* 0x0000007c03387220 */ /* 0x000fe20000410000 */
[----:B-1----:R-:W-:Y:S01]  /*1a890*/  FFMA.FTZ R2, R214, UR4, -R139 ;  /* 0x00000004d6027c23 */ /* 0x002fe2000801088b */
[C---:B------:R-:W-:Y:S01]  /*1a8a0*/  HMMA.16816.F32.BF16 R40, R64.reuse, R52, R40 ;  /* 0x000000344028723c */ /* 0x040fe20000041828 */
[----:B------:R-:W2:Y:S02]  /*1a8b0*/  LDL.LU R214, [R1+0x5c] ;  /* 0x00005c0001d67983 */ /* 0x000ea40000300800 */
[----:B------:R1:W-:Y:S02]  /*1a8c0*/  MUFU.EX2 R120, R2 ;  /* 0x0000000200787308 */ /* 0x0003e40000000800 */
[----:B------:R-:W4:Y:S02]  /*1a8d0*/  LDL.LU R121, [R1+0x58] ;  /* 0x0000580001797983 */ /* 0x000f240000300800 */
[----:B------:R-:W-:Y:S01]  /*1a8e0*/  FFMA.FTZ R52, R216, UR4, -R148 ;  /* 0x00000004d8347c23 */ /* 0x000fe20008010894 */
[----:B------:R-:W-:Y:S01]  /*1a8f0*/  IMAD.MOV.U32 R216, RZ, RZ, R163 ;  /* 0x000000ffffd87224 */ /* 0x000fe200078e00a3 */
[----:B------:R-:W5:Y:S02]  /*1a900*/  LDL.LU R123, [R1+0x54] ;  /* 0x00005400017b7983 */ /* 0x000f640000300800 */
[----:B------:R-:W-:Y:S01]  /*1a910*/  LOP3.LUT R53, R46, 0xff, RZ, 0xc0, !PT ;  /* 0x000000ff2e357812 */ /* 0x000fe200078ec0ff */
[C---:B------:R-:W-:Y:S01]  /*1a920*/  FMUL.FTZ R46, R0.reuse, R122 ;  /* 0x0000007a002e7220 */ /* 0x040fe20000410000 */
[----:B------:R3:W-:Y:S01]  /*1a930*/  MUFU.EX2 R111, R52 ;  /* 0x00000034006f7308 */ /* 0x0007e20000000800 */
[----:B------:R-:W-:Y:S01]  /*1a940*/  IMAD.MOV.U32 R122, RZ, RZ, R161 ;  /* 0x000000ffff7a7224 */ /* 0x000fe200078e00a1 */
[----:B------:R-:W-:Y:S01]  /*1a950*/  PRMT R89, R53, 0x5410, R58 ;  /* 0x0000541035597816 */ /* 0x000fe2000000003a */
[----:B------:R-:W-:Y:S01]  /*1a960*/  FMUL.FTZ R58, R0, R126 ;  /* 0x0000007e003a7220 */ /* 0x000fe20000410000 */
[----:B------:R-:W-:Y:S02]  /*1a970*/  FMUL.FTZ R53, R69, R129 ;  /* 0x0000008145357220 */ /* 0x000fe40000410000 */
[-C--:B------:R-:W-:Y:S03]  /*1a980*/  HMMA.16816.F32.BF16 R44, R64, R54.reuse, R44 ;  /* 0x00000036402c723c */ /* 0x080fe6000004182c */
[----:B-1----:R-:W-:Y:S01]  /*1a990*/  FFMA.FTZ R2, R223, UR4, -R148 ;  /* 0x00000004df027c23 */ /* 0x002fe20008010894 */
[--C-:B------:R-:W-:Y:S01]  /*1a9a0*/  HSET2.LE.AND R74, R89, R237.reuse, PT ;  /* 0x000000ed594a7233 */ /* 0x100fe20003803000 */
[----:B------:R-:W2:Y:S01]  /*1a9b0*/  LDL.LU R223, [R1+0x50] ;  /* 0x0000500001df7983 */ /* 0x000ea20000300800 */
[C---:B------:R-:W-:Y:S01]  /*1a9c0*/  HMMA.16816.F32.BF16 R48, R144.reuse, R54, R48 ;  /* 0x000000369030723c */ /* 0x040fe20000041830 */
[----:B------:R1:W1:Y:S04]  /*1a9d0*/  MUFU.EX2 R110, R2 ;  /* 0x00000002006e7308 */ /* 0x0002680000000800 */
[----:B---3--:R-:W-:Y:S02]  /*1a9e0*/  FMUL.FTZ R52, R69, R128 ;  /* 0x0000008045347220 */ /* 0x008fe40000410000 */
[C---:B------:R-:W-:Y:S01]  /*1a9f0*/  FMUL.FTZ R54, R68.reuse, R130 ;  /* 0x0000008244367220 */ /* 0x040fe20000410000 */
[----:B------:R-:W-:Y:S07]  /*1aa00*/  FMUL.FTZ R55, R68, R131 ;  /* 0x0000008344377220 */ /* 0x000fee0000410000 */
[-C--:B------:R-:W-:Y:S03]  /*1aa10*/  HMMA.16816.F32.BF16 R52, R144, R76.reuse, R52 ;  /* 0x0000004c9034723c */ /* 0x080fe60000041834 */
[----:B-1----:R-:W-:Y:S02]  /*1aa20*/  F2FP.BF16.F32.PACK_AB R2, R245, R246 ;  /* 0x000000f6f502723e */ /* 0x002fe400000010ff */
[----:B------:R-:W-:Y:S01]  /*1aa30*/  F2FP.BF16.F32.PACK_AB R89, R110, R111 ;  /* 0x0000006f6e59723e */ /* 0x000fe200000010ff */
[C---:B------:R-:W-:Y:S05]  /*1aa40*/  HMMA.16816.F32.BF16 R56, R64.reuse, R76, R56 ;  /* 0x0000004c4038723c */ /* 0x040fea0000041838 */
[----:B------:R-:W-:Y:S01]  /*1aa50*/  LOP3.LUT R82, R82, R2, RZ, 0xc0, !PT ;  /* 0x0000000252527212 */ /* 0x000fe200078ec0ff */
[-C--:B------:R-:W-:Y:S05]  /*1aa60*/  HMMA.16816.F32.BF16 R60, R64, R78.reuse, R60 ;  /* 0x0000004e403c723c */ /* 0x080fea000004183c */
[--C-:B------:R-:W-:Y:S01]  /*1aa70*/  FFMA.FTZ R2, R160, UR4, -R137.reuse ;  /* 0x00000004a0027c23 */ /* 0x100fe20008010889 */
[--C-:B------:R-:W-:Y:S01]  /*1aa80*/  FFMA.FTZ R76, R157, UR4, -R138.reuse ;  /* 0x000000049d4c7c23 */ /* 0x100fe2000801088a */
[----:B------:R1:W-:Y:S01]  /*1aa90*/  MUFU.EX2 R160, R75 ;  /* 0x0000004b00a07308 */ /* 0x0003e20000000800 */
[----:B------:R-:W-:Y:S03]  /*1aaa0*/  LOP3.LUT R89, R74, R89, RZ, 0xc0, !PT ;  /* 0x000000594a597212 */ /* 0x000fe600078ec0ff */
[C---:B------:R-:W-:Y:S01]  /*1aab0*/  FMUL.FTZ R65, R69.reuse, R141 ;  /* 0x0000008d45417220 */ /* 0x040fe20000410000 */
[----:B------:R-:W-:Y:S01]  /*1aac0*/  FMUL.FTZ R64, R69, R140 ;  /* 0x0000008c45407220 */ /* 0x000fe20000410000 */
[C---:B------:R-:W-:Y:S01]  /*1aad0*/  FMUL.FTZ R66, R68.reuse, R142 ;  /* 0x0000008e44427220 */ /* 0x040fe20000410000 */
[----:B------:R-:W-:Y:S03]  /*1aae0*/  FMUL.FTZ R67, R68, R143 ;  /* 0x0000008f44437220 */ /* 0x000fe60000410000 */
[----:B------:R3:W-:Y:S04]  /*1aaf0*/  MUFU.EX2 R163, R2 ;  /* 0x0000000200a37308 */ /* 0x0007e80000000800 */
[----:B------:R-:W-:Y:S06]  /*1ab00*/  HMMA.16816.F32.BF16 R64, R144, R78, R64 ;  /* 0x0000004e9040723c */ /* 0x000fec0000041840 */
[----:B------:R3:W-:Y:S05]  /*1ab10*/  MUFU.EX2 R162, R76 ;  /* 0x0000004c00a27308 */ /* 0x0007ea0000000800 */
[----:B-1----:R-:W-:Y:S01]  /*1ab20*/  IMAD.WIDE.U32 R74, R153, -0x2daee0ad, RZ ;  /* 0xd2511f53994a7825 */ /* 0x002fe200078e00ff */
[----:B---3--:R-:W-:Y:S03]  /*1ab30*/  F2FP.BF16.F32.PACK_AB R2, R170, R174 ;  /* 0x000000aeaa02723e */ /* 0x008fe600000010ff */
[----:B------:R-:W-:Y:S01]  /*1ab40*/  IMAD.WIDE.U32 R78, R151, -0x326172a9, RZ ;  /* 0xcd9e8d57974e7825 */ /* 0x000fe200078e00ff */
[----:B------:R-:W-:Y:S03]  /*1ab50*/  LOP3.LUT R81, R81, R2, RZ, 0xc0, !PT ;  /* 0x0000000251517212 */ /* 0x000fe600078ec0ff */
[----:B------:R-:W-:Y:S01]  /*1ab60*/  FFMA.FTZ R2, R158, UR4, -R138 ;  /* 0x000000049e027c23 */ /* 0x000fe2000801088a */
[----:B------:R-:W-:Y:S01]  /*1ab70*/  LOP3.LUT R78, R97, UR24, R78, 0x96, !PT ;  /* 0x00000018614e7c12 */ /* 0x000fe2000f8e964e */
[----:B------:R-:W-:Y:S02]  /*1ab80*/  IMAD.WIDE.U32 R76, R156, -0x2daee0ad, RZ ;  /* 0xd2511f539c4c7825 */ /* 0x000fe400078e00ff */
[----:B------:R1:W3:Y:S01]  /*1ab90*/  MUFU.EX2 R161, R2 ;  /* 0x0000000200a17308 */ /* 0x0002e20000000800 */
[-C--:B------:R-:W-:Y:S05]  /*1aba0*/  HMMA.16816.F32.BF16 R4, R80, R84.reuse, R4 ;  /* 0x000000545004723c */ /* 0x080fea0000041804 */
[----:B------:R-:W-:Y:S01]  /*1abb0*/  LOP3.LUT R77, R77, UR29, R238, 0x96, !PT ;  /* 0x0000001d4d4d7c12 */ /* 0x000fe2000f8e96ee */
[----:B------:R-:W-:Y:S05]  /*1abc0*/  IMAD.WIDE.U32 R104, R78, -0x2daee0ad, RZ ;  /* 0xd2511f534e687825 */ /* 0x000fea00078e00ff */
[----:B------:R-:W-:Y:S01]  /*1abd0*/  IMAD.WIDE.U32 R100, R77, -0x326172a9, RZ ;  /* 0xcd9e8d574d647825 */ /* 0x000fe200078e00ff */
[----:B-1----:R-:W-:Y:S04]  /*1abe0*/  F2FP.BF16.F32.PACK_AB R2, R120, R112 ;  /* 0x000000707802723e */ /* 0x002fe800000010ff */
[----:B------:R-:W-:Y:S02]  /*1abf0*/  LOP3.LUT R98, R101, UR28, R152, 0x96, !PT ;  /* 0x0000001c65627c12 */ /* 0x000fe4000f8e9698 */
[----:B------:R-:W-:Y:S01]  /*1ac00*/  LOP3.LUT R88, R88, R2, RZ, 0xc0, !PT ;  /* 0x0000000258587212 */ /* 0x000fe200078ec0ff */
[--C-:B------:R-:W-:Y:S02]  /*1ac10*/  FFMA.FTZ R2, R225, UR4, -R137.reuse ;  /* 0x00000004e1027c23 */ /* 0x100fe40008010889 */
[----:B------:R-:W-:Y:S02]  /*1ac20*/  IMAD.WIDE.U32 R98, R98, -0x2daee0ad, RZ ;  /* 0xd2511f5362627825 */ /* 0x000fe400078e00ff */
[----:B------:R1:W-:Y:S02]  /*1ac30*/  MUFU.EX2 R159, R2 ;  /* 0x00000002009f7308 */ /* 0x0003e40000000800 */
[C---:B------:R-:W-:Y:S04]  /*1ac40*/  HMMA.16816.F32.BF16 R8, R88.reuse, R84, R8 ;  /* 0x000000545808723c */ /* 0x040fe80000041808 */
[----:B------:R-:W-:Y:S02]  /*1ac50*/  LOP3.LUT R97, R99, UR22, R74, 0x96, !PT ;  /* 0x0000001663617c12 */ /* 0x000fe4000f8e964a */
[-C--:B------:R-:W-:Y:S05]  /*1ac60*/  HMMA.16816.F32.BF16 R12, R88, R86.reuse, R12 ;  /* 0x00000056580c723c */ /* 0x080fea000004180c */
[----:B------:R-:W-:Y:S01]  /*1ac70*/  IMAD.WIDE.U32 R108, R97, -0x326172a9, RZ ;  /* 0xcd9e8d57616c7825 */ /* 0x000fe200078e00ff */
[C---:B------:R-:W-:Y:S05]  /*1ac80*/  HMMA.16816.F32.BF16 R16, R80.reuse, R86, R16 ;  /* 0x000000565010723c */ /* 0x040fea0000041810 */
[----:B-1----:R-:W-:Y:S01]  /*1ac90*/  LOP3.LUT R2, R75, UR25, R76, 0x96, !PT ;  /* 0x000000194b027c12 */ /* 0x002fe2000f8e964c */
[-C--:B------:R-:W-:Y:S05]  /*1aca0*/  HMMA.16816.F32.BF16 R20, R80, R92.reuse, R20 ;  /* 0x0000005c5014723c */ /* 0x080fea0000041814 */
[----:B------:R-:W-:Y:S01]  /*1acb0*/  IMAD.WIDE.U32 R106, R2, -0x326172a9, RZ ;  /* 0xcd9e8d57026a7825 */ /* 0x000fe200078e00ff */
[C---:B------:R-:W-:Y:S05]  /*1acc0*/  HMMA.16816.F32.BF16 R24, R88.reuse, R92, R24 ;  /* 0x0000005c5818723c */ /* 0x040fea0000041818 */
[--C-:B------:R-:W-:Y:S01]  /*1acd0*/  FFMA.FTZ R2, R218, UR4, -R138.reuse ;  /* 0x00000004da027c23 */ /* 0x100fe2000801088a */
[-C--:B------:R-:W-:Y:S03]  /*1ace0*/  HMMA.16816.F32.BF16 R28, R88, R94.reuse, R28 ;  /* 0x0000005e581c723c */ /* 0x080fe6000004181c */
[----:B------:R1:W-:Y:S02]  /*1acf0*/  MUFU.EX2 R130, R2 ;  /* 0x0000000200827308 */ /* 0x0003e40000000800 */
[----:B------:R-:W-:Y:S01]  /*1ad00*/  FFMA.FTZ R75, R183, UR4, -R138 ;  /* 0x00000004b74b7c23 */ /* 0x000fe2000801088a */
[C---:B------:R-:W-:Y:S05]  /*1ad10*/  HMMA.16816.F32.BF16 R32, R80.reuse, R94, R32 ;  /* 0x0000005e5020723c */ /* 0x040fea0000041820 */
[----:B------:R-:W-:Y:S02]  /*1ad20*/  LOP3.LUT R76, R79, UR28, R150, 0x96, !PT ;  /* 0x0000001c4f4c7c12 */ /* 0x000fe4000f8e9696 */
[----:B------:R3:W4:Y:S01]  /*1ad30*/  MUFU.EX2 R131, R75 ;  /* 0x0000004b00837308 */ /* 0x0007220000000800 */
[----:B------:R-:W-:Y:S03]  /*1ad40*/  LOP3.LUT R85, R107, UR24, R100, 0x96, !PT ;  /* 0x000000186b557c12 */ /* 0x000fe6000f8e9664 */
[----:B------:R-:W-:Y:S01]  /*1ad50*/  FFMA.FTZ R100, R215, UR4, -R137 ;  /* 0x00000004d7647c23 */ /* 0x000fe20008010889 */
[----:B------:R-:W-:Y:S04]  /*1ad60*/  IMAD.WIDE.U32 R76, R76, -0x2daee0ad, RZ ;  /* 0xd2511f534c4c7825 */ /* 0x000fe800078e00ff */
[--C-:B-1----:R-:W-:Y:S01]  /*1ad70*/  FFMA.FTZ R2, R224, UR4, -R139.reuse ;  /* 0x00000004e0027c23 */ /* 0x102fe2000801088b */
[----:B------:R-:W-:Y:S01]  /*1ad80*/  IMAD.WIDE.U32 R102, R85, -0x2daee0ad, RZ ;  /* 0xd2511f5355667825 */ /* 0x000fe200078e00ff */
[----:B------:R-:W-:Y:S02]  /*1ad90*/  LOP3.LUT R84, R105, UR18, R76, 0x96, !PT ;  /* 0x0000001269547c12 */ /* 0x000fe4000f8e964c */
[----:B------:R1:W-:Y:S02]  /*1ada0*/  MUFU.EX2 R129, R2 ;  /* 0x0000000200817308 */ /* 0x0003e40000000800 */
[----:B------:R-:W-:Y:S01]  /*1adb0*/  LOP3.LUT R74, R103, UR18, R98, 0x96, !PT ;  /* 0x00000012674a7c12 */ /* 0x000fe2000f8e9662 */
[----:B------:R-:W-:Y:S01]  /*1adc0*/  IMAD.WIDE.U32 R84, R84, -0x326172a9, RZ ;  /* 0xcd9e8d5754547825 */ /* 0x000fe200078e00ff */
[----:B---3--:R-:W-:Y:S02]  /*1add0*/  LOP3.LUT R75, R77, UR22, R154, 0x96, !PT ;  /* 0x000000164d4b7c12 */ /* 0x008fe4000f8e969a */
[----:B------:R-:W3:Y:S01]  /*1ade0*/  LDSM.16.MT88.4 R76, [R186+0x6800] ;  /* 0x00680000ba4c783b */ /* 0x000ee20000004200 */
[--C-:B------:R-:W-:Y:S03]  /*1adf0*/  SHF.R.U32.HI R92, RZ, 0x10, R84.reuse ;  /* 0x00000010ff5c7819 */ /* 0x100fe60000011654 */
[----:B------:R-:W-:Y:S01]  /*1ae00*/  MUFU.EX2 R154, R100 ;  /* 0x00000064009a7308 */ /* 0x000fe20000000800 */
[----:B------:R-:W-:Y:S01]  /*1ae10*/  IMAD.WIDE.U32 R86, R75, -0x326172a9, RZ ;  /* 0xcd9e8d574b567825 */ /* 0x000fe200078e00ff */
[----:B------:R-:W-:Y:S02]  /*1ae20*/  LOP3.LUT R99, R84, 0xff, RZ, 0xc0, !PT ;  /* 0x000000ff54637812 */ /* 0x000fe400078ec0ff */
[----:B------:R-:W-:Y:S01]  /*1ae30*/  SHF.R.U32.HI R98, RZ, 0x18, R84 ;  /* 0x00000018ff627819 */ /* 0x000fe20000011654 */
[----:B------:R-:W-:Y:S01]  /*1ae40*/  IMAD.WIDE.U32 R74, R74, -0x326172a9, RZ ;  /* 0xcd9e8d574a4a7825 */ /* 0x000fe200078e00ff */
[----:B------:R-:W-:Y:S03]  /*1ae50*/  LOP3.LUT R107, R87, UR19, R96, 0x96, !PT ;  /* 0x00000013576b7c12 */ /* 0x000fe6000f8e9660 */
[--C-:B-1----:R-:W-:Y:S01]  /*1ae60*/  FFMA.FTZ R2, R226, UR4, -R139.reuse ;  /* 0x00000004e2027c23 */ /* 0x102fe2000801088b */
[----:B------:R-:W-:Y:S01]  /*1ae70*/  LOP3.LUT R87, R84, 0xffff, RZ, 0xc0, !PT ;  /* 0x0000ffff54577812 */ /* 0x000fe200078ec0ff */
[----:B------:R-:W-:Y:S01]  /*1ae80*/  FFMA.FTZ R84, R229, UR4, -R148 ;  /* 0x00000004e5547c23 */ /* 0x000fe20008010894 */
[C---:B------:R-:W-:Y:S01]  /*1ae90*/  LOP3.LUT R97, R74.reuse, 0xff, RZ, 0xc0, !PT ;  /* 0x000000ff4a617812 */ /* 0x040fe200078ec0ff */
[----:B------:R1:W4:Y:S01]  /*1aea0*/  MUFU.EX2 R128, R2 ;  /* 0x0000000200807308 */ /* 0x0003220000000800 */
[----:B------:R-:W-:Y:S02]  /*1aeb0*/  SHF.R.U32.HI R96, RZ, 0x18, R74 ;  /* 0x00000018ff607819 */ /* 0x000fe4000001164a */
[----:B------:R-:W-:Y:S02]  /*1aec0*/  LOP3.LUT R93, R74, 0xffff, RZ, 0xc0, !PT ;  /* 0x0000ffff4a5d7812 */ /* 0x000fe400078ec0ff */
[----:B------:R-:W-:Y:S01]  /*1aed0*/  LOP3.LUT R94, R92, 0xff, RZ, 0xc0, !PT ;  /* 0x000000ff5c5e7812 */ /* 0x000fe200078ec0ff */
[----:B------:R-:W-:Y:S01]  /*1aee0*/  FFMA.FTZ R92, R180, UR4, -R139 ;  /* 0x00000004b45c7c23 */ /* 0x000fe2000801088b */
[----:B------:R-:W-:Y:S03]  /*1aef0*/  SHF.R.U32.HI R95, RZ, 0x8, R87 ;  /* 0x00000008ff5f7819 */ /* 0x000fe60000011657 */
[----:B------:R-:W-:Y:S01]  /*1af00*/  MUFU.EX2 R126, R84 ;  /* 0x00000054007e7308 */ /* 0x000fe20000000800 */
[----:B------:R-:W-:Y:S02]  /*1af10*/  PRMT R98, R94, 0x5410, R98 ;  /* 0x000054105e627816 */ /* 0x000fe40000000062 */
[----:B------:R-:W-:Y:S02]  /*1af20*/  PRMT R99, R99, 0x5410, R95 ;  /* 0x0000541063637816 */ /* 0x000fe4000000005f */
[----:B------:R-:W-:Y:S05]  /*1af30*/  SHF.R.U32.HI R93, RZ, 0x8, R93 ;  /* 0x00000008ff5d7819 */ /* 0x000fea000001165d */
[----:B------:R3:W-:Y:S01]  /*1af40*/  MUFU.EX2 R158, R92 ;  /* 0x0000005c009e7308 */ /* 0x0007e20000000800 */
[----:B-1----:R-:W-:Y:S01]  /*1af50*/  LOP3.LUT R2, R85, UR37, R86, 0x96, !PT ;  /* 0x0000002555027c12 */ /* 0x002fe2000f8e9656 */
[----:B------:R-:W-:Y:S01]  /*1af60*/  FFMA.FTZ R86, R228, UR4, -R148 ;  /* 0x00000004e4567c23 */ /* 0x000fe20008010894 */
[----:B------:R-:W-:Y:S02]  /*1af70*/  SHF.R.U32.HI R85, RZ, 0x10, R74 ;  /* 0x00000010ff557819 */ /* 0x000fe4000001164a */
[----:B------:R-:W-:Y:S01]  /*1af80*/  LOP3.LUT R74, R75, UR37, R108, 0x96, !PT ;  /* 0x000000254b4a7c12 */ /* 0x000fe2000f8e966c */
[----:B------:R-:W-:Y:S01]  /*1af90*/  FFMA.FTZ R75, R230, UR4, -R139 ;  /* 0x00000004e64b7c23 */ /* 0x000fe2000801088b */
[----:B------:R-:W-:Y:S03]  /*1afa0*/  SHF.R.U32.HI R95, RZ, 0x18, R2 ;  /* 0x00000018ff5f7819 */ /* 0x000fe60000011602 */
[----:B------:R-:W1:Y:S01]  /*1afb0*/  MUFU.EX2 R127, R86 ;  /* 0x00000056007f7308 */ /* 0x000e620000000800 */
[----:B------:R-:W-:Y:S01]  /*1afc0*/  PRMT R105, R97, 0x5410, R93 ;  /* 0x0000541061697816 */ /* 0x000fe2000000005d */
[-C--:B---3--:R-:W-:Y:S01]  /*1afd0*/  HMMA.16816.F32.BF16 R36, R80, R76.reuse, R36 ;  /* 0x0000004c5024723c */ /* 0x088fe20000041824 */
[----:B------:R-:W-:Y:S02]  /*1afe0*/  UMOV UR37, UR10 ;  /* 0x0000000a00257c82 */ /* 0x000fe40008000000 */
[----:B------:R-:W-:Y:S02]  /*1aff0*/  LOP3.LUT R94, R74, 0xff, RZ, 0xc0, !PT ;  /* 0x000000ff4a5e7812 */ /* 0x000fe400078ec0ff */
[----:B------:R-:W-:Y:S01]  /*1b000*/  SHF.R.U32.HI R93, RZ, 0x18, R74 ;  /* 0x00000018ff5d7819 */ /* 0x000fe2000001164a */
[C---:B------:R-:W-:Y:S02]  /*1b010*/  HMMA.16816.F32.BF16 R40, R88.reuse, R76, R40 ;  /* 0x0000004c5828723c */ /* 0x040fe40000041828 */
[----:B------:R3:W-:Y:S03]  /*1b020*/  MUFU.EX2 R125, R75 ;  /* 0x0000004b007d7308 */ /* 0x0007e60000000800 */
[----:B------:R-:W-:Y:S01]  /*1b030*/  SHF.R.U32.HI R92, RZ, 0x10, R2 ;  /* 0x00000010ff5c7819 */ /* 0x000fe20000011602 */
[-C--:B------:R-:W-:Y:S05]  /*1b040*/  HMMA.16816.F32.BF16 R44, R88, R78.reuse, R44 ;  /* 0x0000004e582c723c */ /* 0x080fea000004182c */
[C---:B------:R-:W-:Y:S01]  /*1b050*/  LOP3.LUT R77, R2.reuse, 0xffff, RZ, 0xc0, !PT ;  /* 0x0000ffff024d7812 */ /* 0x040fe200078ec0ff */
[C---:B------:R-:W-:Y:S05]  /*1b060*/  HMMA.16816.F32.BF16 R48, R80.reuse, R78, R48 ;  /* 0x0000004e5030723c */ /* 0x040fea0000041830 */
[----:B------:R-:W-:Y:S01]  /*1b070*/  FFMA.FTZ R76, R221, UR4, -R148 ;  /* 0x00000004dd4c7c23 */ /* 0x000fe20008010894 */
[----:B---3--:R-:W-:Y:S02]  /*1b080*/  LOP3.LUT R75, R85, 0xff, RZ, 0xc0, !PT ;  /* 0x000000ff554b7812 */ /* 0x008fe400078ec0ff */
[----:B------:R-:W3:Y:S01]  /*1b090*/  LDSM.16.MT88.4 R84, [R187+0x6800] ;  /* 0x00680000bb54783b */ /* 0x000ee20000004200 */
[----:B------:R1:W-:Y:S02]  /*1b0a0*/  MUFU.EX2 R156, R76 ;  /* 0x0000004c009c7308 */ /* 0x0003e40000000800 */
[----:B------:R-:W-:Y:S01]  /*1b0b0*/  PRMT R103, R75, 0x5410, R96 ;  /* 0x000054104b677816 */ /* 0x000fe20000000060 */
[----:B------:R-:W-:Y:S01]  /*1b0c0*/  FFMA.FTZ R75, R231, UR4, -R148 ;  /* 0x00000004e74b7c23 */ /* 0x000fe20008010894 */
[----:B------:R-:W-:Y:S02]  /*1b0d0*/  LOP3.LUT R96, R2, 0xff, RZ, 0xc0, !PT ;  /* 0x000000ff02607812 */ /* 0x000fe400078ec0ff */
[----:B------:R-:W-:Y:S04]  /*1b0e0*/  LOP3.LUT R2, R74, 0xffff, RZ, 0xc0, !PT ;  /* 0x0000ffff4a027812 */ /* 0x000fe800078ec0ff */
[----:B------:R1:W2:Y:S01]  /*1b0f0*/  MUFU.EX2 R124, R75 ;  /* 0x0000004b007c7308 */ /* 0x0002a20000000800 */
[----:B------:R-:W-:Y:S02]  /*1b100*/  SHF.R.U32.HI R77, RZ, 0x8, R77 ;  /* 0x00000008ff4d7819 */ /* 0x000fe4000001164d */
[----:B------:R-:W-:Y:S02]  /*1b110*/  LOP3.LUT R92, R92, 0xff, RZ, 0xc0, !PT ;  /* 0x000000ff5c5c7812 */ /* 0x000fe400078ec0ff */
[--C-:B------:R-:W-:Y:S02]  /*1b120*/  HSET2.LE.AND R78, R99, R237.reuse, PT ;  /* 0x000000ed634e7233 */ /* 0x100fe40003803000 */
[----:B------:R-:W-:Y:S02]  /*1b130*/  F2FP.BF16.F32.PACK_AB R79, R161, R162 ;  /* 0x000000a2a14f723e */ /* 0x000fe400000010ff */
[----:B-1----:R-:W-:Y:S02]  /*1b140*/  PRMT R76, R96, 0x5410, R77 ;  /* 0x00005410604c7816 */ /* 0x002fe4000000004d */
[----:B------:R-:W-:Y:S03]  /*1b150*/  PRMT R77, R92, 0x5410, R95 ;  /* 0x000054105c4d7816 */ /* 0x000fe6000000005f */
[--C-:B------:R-:W-:Y:S02]  /*1b160*/  HSET2.LE.AND R76, R76, R237.reuse, PT ;  /* 0x000000ed4c4c7233 */ /* 0x100fe40003803000 */
[--C-:B------:R-:W-:Y:S02]  /*1b170*/  HSET2.LE.AND R77, R77, R237.reuse, PT ;  /* 0x000000ed4d4d7233 */ /* 0x100fe40003803000 */
[----:B------:R-:W-:Y:S02]  /*1b180*/  SHF.R.U32.HI R75, RZ, 0x10, R74 ;  /* 0x00000010ff4b7819 */ /* 0x000fe4000001164a */
[----:B------:R-:W-:Y:S01]  /*1b190*/  SHF.R.U32.HI R74, RZ, 0x8, R2 ;  /* 0x00000008ff4a7819 */ /* 0x000fe20000011602 */
[----:B------:R-:W-:Y:S01]  /*1b1a0*/  FFMA.FTZ R2, R178, UR4, -R137 ;  /* 0x00000004b2027c23 */ /* 0x000fe20008010889 */
[----:B------:R-:W-:Y:S02]  /*1b1b0*/  LOP3.LUT R75, R75, 0xff, RZ, 0xc0, !PT ;  /* 0x000000ff4b4b7812 */ /* 0x000fe400078ec0ff */
[----:B------:R-:W-:Y:S01]  /*1b1c0*/  PRMT R96, R94, 0x5410, R74 ;  /* 0x000054105e607816 */ /* 0x000fe2000000004a */
[----:B------:R1:W-:Y:S01]  /*1b1d0*/  MUFU.EX2 R157, R2 ;  /* 0x00000002009d7308 */ /* 0x0003e20000000800 */
[----:B------:R-:W-:Y:S01]  /*1b1e0*/  PRMT R101, R75, 0x5410, R93 ;  /* 0x000054104b657816 */ /* 0x000fe2000000005d */
[--C-:B------:R-:W-:Y:S01]  /*1b1f0*/  FFMA.FTZ R75, R169, UR4, -R138.reuse ;  /* 0x00000004a94b7c23 */ /* 0x100fe2000801088a */
[----:B------:R-:W2:Y:S01]  /*1b200*/  LDSM.16.MT88.4 R92, [R185+0x7000] ;  /* 0x00700000b95c783b */ /* 0x000ea20000004200 */
[--C-:B------:R-:W-:Y:S01]  /*1b210*/  HSET2.LE.AND R74, R98, R237.reuse, PT ;  /* 0x000000ed624a7233 */ /* 0x100fe20003803000 */
[-C--:B---3--:R-:W-:Y:S05]  /*1b220*/  HMMA.16816.F32.BF16 R52, R80, R84.reuse, R52 ;  /* 0x000000545034723c */ /* 0x088fea0000041834 */
[----:B------:R3:W-:Y:S01]  /*1b230*/  MUFU.EX2 R152, R75 ;  /* 0x0000004b00987308 */ /* 0x0007e20000000800 */
[----:B------:R-:W-:Y:S02]  /*1b240*/  LOP3.LUT R79, R74, R79, RZ, 0xc0, !PT ;  /* 0x0000004f4a4f7212 */ /* 0x000fe400078ec0ff */
[----:B----4-:R-:W-:Y:S01]  /*1b250*/  F2FP.BF16.F32.PACK_AB R74, R130, R131 ;  /* 0x00000083824a723e */ /* 0x010fe200000010ff */
[C---:B------:R-:W-:Y:S04]  /*1b260*/  HMMA.16816.F32.BF16 R56, R88.reuse, R84, R56 ;  /* 0x000000545838723c */ /* 0x040fe80000041838 */
[--C-:B-1----:R-:W-:Y:S02]  /*1b270*/  FFMA.FTZ R2, R181, UR4, -R137.reuse ;  /* 0x00000004b5027c23 */ /* 0x102fe40008010889 */
[-C--:B------:R-:W-:Y:S02]  /*1b280*/  HMMA.16816.F32.BF16 R60, R88, R86.reuse, R60 ;  /* 0x00000056583c723c */ /* 0x080fe4000004183c */
[----:B------:R1:W4:Y:S03]  /*1b290*/  MUFU.EX2 R155, R2 ;  /* 0x00000002009b7308 */ /* 0x0003260000000800 */
[----:B------:R-:W-:Y:S01]  /*1b2a0*/  FFMA.FTZ R85, R172, UR4, -R138 ;  /* 0x00000004ac557c23 */ /* 0x000fe2000801088a */
[----:B------:R-:W-:Y:S01]  /*1b2b0*/  HMMA.16816.F32.BF16 R64, R80, R86, R64 ;  /* 0x000000565040723c */ /* 0x000fe20000041840 */
[----:B------:R-:W-:Y:S05]  /*1b2c0*/  LDSM.16.MT88.4 R80, [R186+0x7000] ;  /* 0x00700000ba50783b */ /* 0x000fea0000004200 */
[----:B------:R4:W4:Y:S01]  /*1b2d0*/  MUFU.EX2 R151, R85 ;  /* 0x0000005500977308 */ /* 0x0009220000000800 */
[--C-:B------:R-:W-:Y:S01]  /*1b2e0*/  HSET2.LE.AND R84, R96, R237.reuse, PT ;  /* 0x000000ed60547233 */ /* 0x100fe20003803000 */
[----:B------:R-:W-:Y:S03]  /*1b2f0*/  FFMA.FTZ R137, R219, UR4, -R137 ;  /* 0x00000004db897c23 */ /* 0x000fe60008010889 */
[----:B---3--:R-:W-:Y:S01]  /*1b300*/  F2FP.BF16.F32.PACK_AB R75, R128, R129 ;  /* 0x00000081804b723e */ /* 0x008fe200000010ff */
[----:B------:R-:W3:Y:S01]  /*1b310*/  LDSM.16.MT88.4 R96, [R188+0x7000] ;  /* 0x00700000bc60783b */ /* 0x000ee20000004200 */
[----:B------:R-:W-:Y:S01]  /*1b320*/  LOP3.LUT R77, R77, R74, RZ, 0xc0, !PT ;  /* 0x0000004a4d4d7212 */ /* 0x000fe200078ec0ff */
[----:B-----5:R-:W-:Y:S01]  /*1b330*/  FFMA.FTZ R68, R68, R123, R216 ;  /* 0x0000007b44447223 */ /* 0x020fe200000100d8 */
[--C-:B------:R-:W-:Y:S01]  /*1b340*/  HSET2.LE.AND R88, R103, R237.reuse, PT ;  /* 0x000000ed67587233 */ /* 0x100fe20003803000 */
[----:B------:R-:W5:Y:S01]  /*1b350*/  MUFU.EX2 R153, R137 ;  /* 0x0000008900997308 */ /* 0x000f620000000800 */
[----:B-1----:R-:W-:Y:S02]  /*1b360*/  F2FP.BF16.F32.PACK_AB R2, R163, R164 ;  /* 0x000000a4a302723e */ /* 0x002fe400000010ff */
[----:B------:R-:W-:Y:S01]  /*1b370*/  LOP3.LUT R84, R84, R75, RZ, 0xc0, !PT ;  /* 0x0000004b54547212 */ /* 0x000fe200078ec0ff */
[----:B--2---:R-:W-:Y:S01]  /*1b380*/  FFMA.FTZ R69, R69, R223, R220 ;  /* 0x000000df45457223 */ /* 0x004fe200000100dc */
[----:B------:R-:W-:Y:S02]  /*1b390*/  LOP3.LUT R78, R78, R2, RZ, 0xc0, !PT ;  /* 0x000000024e4e7212 */ /* 0x000fe400078ec0ff */
[----:B------:R-:W-:Y:S02]  /*1b3a0*/  F2FP.BF16.F32.PACK_AB R2, R159, R160 ;  /* 0x000000a09f02723e */ /* 0x000fe400000010ff */
[--C-:B----4-:R-:W-:Y:S02]  /*1b3b0*/  HSET2.LE.AND R85, R101, R237.reuse, PT ;  /* 0x000000ed65557233 */ /* 0x110fe40003803000 */
[----:B------:R-:W-:Y:S02]  /*1b3c0*/  LOP3.LUT R76, R76, R2, RZ, 0xc0, !PT ;  /* 0x000000024c4c7212 */ /* 0x000fe400078ec0ff */
[--C-:B------:R-:W-:Y:S02]  /*1b3d0*/  HSET2.LE.AND R74, R105, R237.reuse, PT ;  /* 0x000000ed694a7233 */ /* 0x100fe40003803000 */
[----:B------:R-:W-:Y:S02]  /*1b3e0*/  F2FP.BF16.F32.PACK_AB R2, R126, R127 ;  /* 0x0000007f7e02723e */ /* 0x000fe400000010ff */
[----:B------:R-:W-:Y:S01]  /*1b3f0*/  F2FP.BF16.F32.PACK_AB R89, R156, R124 ;  /* 0x0000007c9c59723e */ /* 0x000fe200000010ff */
[-C--:B------:R-:W-:Y:S05]  /*1b400*/  HMMA.16816.F32.BF16 R4, R76, R92.reuse, R4 ;  /* 0x0000005c4c04723c */ /* 0x080fea0000041804 */
[----:B------:R-:W-:Y:S02]  /*1b410*/  F2FP.BF16.F32.PACK_AB R75, R158, R125 ;  /* 0x0000007d9e4b723e */ /* 0x000fe400000010ff */
[----:B------:R-:W-:Y:S01]  /*1b420*/  LOP3.LUT R85, R85, R2, RZ, 0xc0, !PT ;  /* 0x0000000255557212 */ /* 0x000fe200078ec0ff */
[----:B------:R-:W-:Y:S03]  /*1b430*/  FFMA.FTZ R2, R179, UR4, -R138 ;  /* 0x00000004b3027c23 */ /* 0x000fe6000801088a */
[----:B------:R-:W-:Y:S01]  /*1b440*/  LOP3.LUT R86, R74, R75, RZ, 0xc0, !PT ;  /* 0x0000004b4a567212 */ /* 0x000fe200078ec0ff */
[----:B------:R-:W-:Y:S01]  /*1b450*/  IMAD.WIDE.U32 R74, R107, -0x2daee0ad, RZ ;  /* 0xd2511f536b4a7825 */ /* 0x000fe200078e00ff */
[----:B------:R-:W-:Y:S01]  /*1b460*/  LOP3.LUT R87, R88, R89, RZ, 0xc0, !PT ;  /* 0x0000005958577212 */ /* 0x000fe200078ec0ff */
[----:B------:R1:W-:Y:S01]  /*1b470*/  MUFU.EX2 R150, R2 ;  /* 0x0000000200967308 */ /* 0x0003e20000000800 */
[----:B------:R-:W-:Y:S01]  /*1b480*/  LOP3.LUT R88, R109, UR19, R106, 0x96, !PT ;  /* 0x000000136d587c12 */ /* 0x000fe2000f8e966a */
[----:B------:R-:W-:Y:S01]  /*1b490*/  FFMA.FTZ R138, R213, UR4, -R138 ;  /* 0x00000004d58a7c23 */ /* 0x000fe2000801088a */
[----:B------:R-:W-:Y:S02]  /*1b4a0*/  LOP3.LUT R100, R75, UR11, R104, 0x96, !PT ;  /* 0x0000000b4b647c12 */ /* 0x000fe4000f8e9668 */
[--C-:B------:R-:W-:Y:S01]  /*1b4b0*/  SHF.R.U32.HI R91, RZ, 0x10, R74.reuse ;  /* 0x00000010ff5b7819 */ /* 0x100fe2000001164a */
[C---:B------:R-:W-:Y:S04]  /*1b4c0*/  HMMA.16816.F32.BF16 R8, R84.reuse, R92, R8 ;  /* 0x0000005c5408723c */ /* 0x040fe80000041808 */
[----:B------:R-:W2:Y:S01]  /*1b4d0*/  MUFU.EX2 R149, R138 ;  /* 0x0000008a00957308 */ /* 0x000ea20000000800 */
[----:B------:R-:W-:Y:S01]  /*1b4e0*/  LOP3.LUT R101, R74, 0xff, RZ, 0xc0, !PT ;  /* 0x000000ff4a657812 */ /* 0x000fe200078ec0ff */
[----:B------:R-:W-:Y:S01]  /*1b4f0*/  IMAD.WIDE.U32 R88, R88, -0x2daee0ad, RZ ;  /* 0xd2511f5358587825 */ /* 0x000fe200078e00ff */
[-C--:B------:R-:W-:Y:S04]  /*1b500*/  HMMA.16816.F32.BF16 R12, R84, R94.reuse, R12 ;  /* 0x0000005e540c723c */ /* 0x080fe8000004180c */
[----:B------:R-:W-:Y:S02]  /*1b510*/  LOP3.LUT R75, R74, 0xffff, RZ, 0xc0, !PT ;  /* 0x0000ffff4a4b7812 */ /* 0x000fe400078ec0ff */
[C---:B------:R-:W-:Y:S05]  /*1b520*/  HMMA.16816.F32.BF16 R16, R76.reuse, R94, R16 ;  /* 0x0000005e4c10723c */ /* 0x040fea0000041810 */
[----:B------:R-:W-:Y:S01]  /*1b530*/  SHF.R.U32.HI R93, RZ, 0x18, R74 ;  /* 0x00000018ff5d7819 */ /* 0x000fe2000001164a */
[-C--:B---3--:R-:W-:Y:S05]  /*1b540*/  HMMA.16816.F32.BF16 R20, R76, R96.reuse, R20 ;  /* 0x000000604c14723c */ /* 0x088fea0000041814 */
[----:B------:R-:W-:Y:S01]  /*1b550*/  FFMA.FTZ R74, R222, UR4, -R139 ;  /* 0x00000004de4a7c23 */ /* 0x000fe2000801088b */
[C---:B------:R-:W-:Y:S03]  /*1b560*/  HMMA.16816.F32.BF16 R24, R84.reuse, R96, R24 ;  /* 0x000000605418723c */ /* 0x040fe60000041818 */
[----:B------:R3:W-:Y:S02]  /*1b570*/  MUFU.EX2 R147, R74 ;  /* 0x0000004a00937308 */ /* 0x0007e40000000800 */
[----:B-1----:R-:W-:Y:S01]  /*1b580*/  LOP3.LUT R2, R89, UR11, R102, 0x96, !PT ;  /* 0x0000000b59027c12 */ /* 0x002fe2000f8e9666 */
[-C--:B------:R-:W-:Y:S05]  /*1b590*/  HMMA.16816.F32.BF16 R28, R84, R98.reuse, R28 ;  /* 0x00000062541c723c */ /* 0x080fea000004181c */
[----:B------:R-:W-:Y:S01]  /*1b5a0*/  LOP3.LUT R90, R88, 0xffff, RZ, 0xc0, !PT ;  /* 0x0000ffff585a7812 */ /* 0x000fe200078ec0ff */
[C---:B------:R-:W-:Y:S05]  /*1b5b0*/  HMMA.16816.F32.BF16 R32, R76.reuse, R98, R32 ;  /* 0x000000624c20723c */ /* 0x040fea0000041820 */
[----:B------:R-:W-:Y:S01]  /*1b5c0*/  SHF.R.U32.HI R89, RZ, 0x8, R75 ;  /* 0x00000008ff597819 */ /* 0x000fe2000001164b */
[-C--:B------:R-:W-:Y:S05]  /*1b5d0*/  HMMA.16816.F32.BF16 R36, R76, R80.reuse, R36 ;  /* 0x000000504c24723c */ /* 0x080fea0000041824 */
[----:B---3--:R-:W-:Y:S01]  /*1b5e0*/  FFMA.FTZ R74, R177, UR4, -R139 ;  /* 0x00000004b14a7c23 */ /* 0x008fe2000801088b */
[C---:B------:R-:W-:Y:S03]  /*1b5f0*/  HMMA.16816.F32.BF16 R40, R84.reuse, R80, R40 ;  /* 0x000000505428723c */ /* 0x040fe60000041828 */
[----:B------:R1:W3:Y:S02]  /*1b600*/  MUFU.EX2 R146, R74 ;  /* 0x0000004a00927308 */ /* 0x0002e40000000800 */
[----:B------:R-:W-:Y:S01]  /*1b610*/  LOP3.LUT R75, R91, 0xff, RZ, 0xc0, !PT ;  /* 0x000000ff5b4b7812 */ /* 0x000fe200078ec0ff */
[-C--:B------:R-:W-:Y:S05]  /*1b620*/  HMMA.16816.F32.BF16 R44, R84, R82.reuse, R44 ;  /* 0x00000052542c723c */ /* 0x080fea000004182c */
[----:B------:R-:W-:Y:S01]  /*1b630*/  PRMT R143, R75, 0x5410, R93 ;  /* 0x000054104b8f7816 */ /* 0x000fe2000000005d */
[C---:B------:R-:W-:Y:S05]  /*1b640*/  HMMA.16816.F32.BF16 R48, R76.reuse, R82, R48 ;  /* 0x000000524c30723c */ /* 0x040fea0000041830 */
[----:B------:R-:W-:Y:S01]  /*1b650*/  FFMA.FTZ R75, R227, UR4, -R148 ;  /* 0x00000004e34b7c23 */ /* 0x000fe20008010894 */
[--C-:B------:R-:W-:Y:S02]  /*1b660*/  SHF.R.U32.HI R92, RZ, 0x10, R88.reuse ;  /* 0x00000010ff5c7819 */ /* 0x100fe40000011658 */
[----:B-1----:R-:W-:Y:S01]  /*1b670*/  LOP3.LUT R74, R100, 0xffff, RZ, 0xc0, !PT ;  /* 0x0000ffff644a7812 */ /* 0x002fe200078ec0ff */
[----:B------:R1:W-:Y:S02]  /*1b680*/  MUFU.EX2 R145, R75 ;  /* 0x0000004b00917308 */ /* 0x0003e40000000800 */
[----:B------:R-:W-:Y:S02]  /*1b690*/  SHF.R.U32.HI R91, RZ, 0x18, R88 ;  /* 0x00000018ff5b7819 */ /* 0x000fe40000011658 */
[----:B------:R-:W-:Y:S02]  /*1b6a0*/  LOP3.LUT R94, R88, 0xff, RZ, 0xc0, !PT ;  /* 0x000000ff585e7812 */ /* 0x000fe400078ec0ff */
[----:B------:R-:W-:Y:S02]  /*1b6b0*/  LOP3.LUT R88, R92, 0xff, RZ, 0xc0, !PT ;  /* 0x000000ff5c587812 */ /* 0x000fe400078ec0ff */
[----:B------:R-:W-:Y:S01]  /*1b6c0*/  SHF.R.U32.HI R92, RZ, 0x8, R74 ;  /* 0x00000008ff5c7819 */ /* 0x000fe2000001164a */
[----:B------:R-:W-:Y:S01]  /*1b6d0*/  FFMA.FTZ R74, R234, UR4, -R148 ;  /* 0x00000004ea4a7c23 */ /* 0x000fe20008010894 */
[----:B------:R-:W-:Y:S02]  /*1b6e0*/  PRMT R101, R101, 0x5410, R89 ;  /* 0x0000541065657816 */ /* 0x000fe40000000059 */
[----:B------:R-:W-:Y:S01]  /*1b6f0*/  SHF.R.U32.HI R89, RZ, 0x8, R90 ;  /* 0x00000008ff597819 */ /* 0x000fe2000001165a */
[----:B------:R4:W3:Y:S01]  /*1b700*/  MUFU.EX2 R144, R74 ;  /* 0x0000004a00907308 */ /* 0x0008e20000000800 */
[----:B------:R-:W-:Y:S02]  /*1b710*/  PRMT R135, R88, 0x5410, R91 ;  /* 0x0000541058877816 */ /* 0x000fe4000000005b */
[----:B------:R-:W-:Y:S01]  /*1b720*/  PRMT R134, R94, 0x5410, R89 ;  /* 0x000054105e867816 */ /* 0x000fe20000000059 */
[--C-:B-1----:R-:W-:Y:S01]  /*1b730*/  FFMA.FTZ R75, R217, UR4, -R139.reuse ;  /* 0x00000004d94b7c23 */ /* 0x102fe2000801088b */
[----:B------:R-:W1:Y:S01]  /*1b740*/  LDSM.16.MT88.4 R88, [R187+0x7000] ;  /* 0x00700000bb58783b */ /* 0x000e620000004200 */
[----:B------:R-:W-:Y:S01]  /*1b750*/  LOP3.LUT R93, R100, 0xff, RZ, 0xc0, !PT ;  /* 0x000000ff645d7812 */ /* 0x000fe200078ec0ff */
[----:B------:R-:W-:Y:S03]  /*1b760*/  FFMA.FTZ R139, R235, UR4, -R139 ;  /* 0x00000004eb8b7c23 */ /* 0x000fe6000801088b */
[----:B------:R5:W-:Y:S01]  /*1b770*/  MUFU.EX2 R138, R75 ;  /* 0x0000004b008a7308 */ /* 0x000be20000000800 */
[C---:B------:R-:W-:Y:S02]  /*1b780*/  LOP3.LUT R95, R2.reuse, 0xff, RZ, 0xc0, !PT ;  /* 0x000000ff025f7812 */ /* 0x040fe400078ec0ff */
[----:B------:R-:W-:Y:S02]  /*1b790*/  PRMT R140, R93, 0x5410, R92 ;  /* 0x000054105d8c7816 */ /* 0x000fe4000000005c */
[--C-:B------:R-:W-:Y:S02]  /*1b7a0*/  SHF.R.U32.HI R92, RZ, 0x10, R100.reuse ;  /* 0x00000010ff5c7819 */ /* 0x100fe40000011664 */
[----:B------:R-:W-:Y:S03]  /*1b7b0*/  SHF.R.U32.HI R100, RZ, 0x18, R100 ;  /* 0x00000018ff647819 */ /* 0x000fe60000011664 */
[----:B------:R-:W3:Y:S01]  /*1b7c0*/  MUFU.EX2 R139, R139 ;  /* 0x0000008b008b7308 */ /* 0x000ee20000000800 */
[----:B----4-:R-:W-:Y:S02]  /*1b7d0*/  LOP3.LUT R74, R2, 0xffff, RZ, 0xc0, !PT ;  /* 0x0000ffff024a7812 */ /* 0x010fe400078ec0ff */
[----:B------:R-:W-:Y:S02]  /*1b7e0*/  LOP3.LUT R94, R92, 0xff, RZ, 0xc0, !PT ;  /* 0x000000ff5c5e7812 */ /* 0x000fe400078ec0ff */
[----:B------:R-:W-:Y:S02]  /*1b7f0*/  SHF.R.U32.HI R93, RZ, 0x10, R2 ;  /* 0x00000010ff5d7819 */ /* 0x000fe40000011602 */
[----:B------:R-:W-:Y:S02]  /*1b800*/  SHF.R.U32.HI R92, RZ, 0x8, R74 ;  /* 0x00000008ff5c7819 */ /* 0x000fe4000001164a */
[----:B------:R-:W-:Y:S02]  /*1b810*/  SHF.R.U32.HI R74, RZ, 0x18, R2 ;  /* 0x00000018ff4a7819 */ /* 0x000fe40000011602 */
[----:B------:R-:W-:Y:S02]  /*1b820*/  LOP3.LUT R2, R93, 0xff, RZ, 0xc0, !PT ;  /* 0x000000ff5d027812 */ /* 0x000fe400078ec0ff */
[----:B------:R-:W-:Y:S02]  /*1b830*/  PRMT R141, R94, 0x5410, R100 ;  /* 0x000054105e8d7816 */ /* 0x000fe40000000064 */
[----:B-----5:R-:W-:Y:S02]  /*1b840*/  PRMT R75, R95, 0x5410, R92 ;  /* 0x000054105f4b7816 */ /* 0x020fe4000000005c */
[----:B------:R-:W4:Y:S01]  /*1b850*/  LDSM.16.MT88.4 R92, [R185+0x7800] ;  /* 0x00780000b95c783b */ /* 0x000f220000004200 */
[----:B------:R-:W-:Y:S01]  /*1b860*/  PRMT R133, R2, 0x5410, R74 ;  /* 0x0000541002857816 */ /* 0x000fe2000000004a */
[--C-:B------:R-:W-:Y:S01]  /*1b870*/  FFMA.FTZ R74, R236, UR4, -R148.reuse ;  /* 0x00000004ec4a7c23 */ /* 0x100fe20008010894 */
[----:B------:R-:W-:Y:S01]  /*1b880*/  FFMA.FTZ R148, R136, UR4, -R148 ;  /* 0x0000000488947c23 */ /* 0x000fe20008010894 */
[--C-:B------:R-:W-:Y:S02]  /*1b890*/  HSET2.LE.AND R2, R101, R237.reuse, PT ;  /* 0x000000ed65027233 */ /* 0x100fe40003803000 */
[----:B------:R5:W-:Y:S01]  /*1b8a0*/  MUFU.EX2 R137, R74 ;  /* 0x0000004a00897308 */ /* 0x000be20000000800 */
[--C-:B------:R-:W-:Y:S01]  /*1b8b0*/  HSET2.LE.AND R80, R75, R237.reuse, PT ;  /* 0x000000ed4b507233 */ /* 0x100fe20003803000 */
[----:B------:R-:W4:Y:S01]  /*1b8c0*/  LDSM.16.MT88.4 R100, [R188+0x7800] ;  /* 0x00780000bc64783b */ /* 0x000f220000004200 */
[----:B------:R-:W-:Y:S02]  /*1b8d0*/  F2FP.BF16.F32.PACK_AB R142, R155, R157 ;  /* 0x0000009d9b8e723e */ /* 0x000fe400000010ff */
[--C-:B------:R-:W-:Y:S01]  /*1b8e0*/  HSET2.LE.AND R143, R143, R237.reuse, PT ;  /* 0x000000ed8f8f7233 */ /* 0x100fe20003803000 */
[-C--:B-1----:R-:W-:Y:S04]  /*1b8f0*/  HMMA.16816.F32.BF16 R52, R76, R88.reuse, R52 ;  /* 0x000000584c34723c */ /* 0x082fe80000041834 */
[----:B------:R-:W1:Y:S01]  /*1b900*/  MUFU.EX2 R148, R148 ;  /* 0x0000009400947308 */ /* 0x000e620000000800 */
[----:B------:R-:W-:Y:S02]  /*1b910*/  LOP3.LUT R142, R2, R142, RZ, 0xc0, !PT ;  /* 0x0000008e028e7212 */ /* 0x000fe400078ec0ff */
[--C-:B------:R-:W-:Y:S01]  /*1b920*/  HSET2.LE.AND R140, R140, R237.reuse, PT ;  /* 0x000000ed8c8c7233 */ /* 0x100fe20003803000 */
[C---:B------:R-:W-:Y:S04]  /*1b930*/  HMMA.16816.F32.BF16 R56, R84.reuse, R88, R56 ;  /* 0x000000585438723c */ /* 0x040fe80000041838 */
[--C-:B------:R-:W-:Y:S02]  /*1b940*/  HSET2.LE.AND R141, R141, R237.reuse, PT ;  /* 0x000000ed8d8d7233 */ /* 0x100fe40003803000 */
[-C--:B------:R-:W-:Y:S05]  /*1b950*/  HMMA.16816.F32.BF16 R60, R84, R90.reuse, R60 ;  /* 0x0000005a543c723c */ /* 0x080fea000004183c */
[----:B------:R-:W-:Y:S01]  /*1b960*/  F2FP.BF16.F32.PACK_AB R2, R151, R152 ;  /* 0x000000989702723e */ /* 0x000fe200000010ff */
[----:B------:R-:W-:Y:S05]  /*1b970*/  HMMA.16816.F32.BF16 R64, R76, R90, R64 ;  /* 0x0000005a4c40723c */ /* 0x000fea0000041840 */
[----:B-----5:R-:W-:Y:S02]  /*1b980*/  F2FP.BF16.F32.PACK_AB R74, R153, R154 ;  /* 0x0000009a994a723e */ /* 0x020fe400000010ff */
[----:B--2---:R-:W-:Y:S04]  /*1b990*/  F2FP.BF16.F32.PACK_AB R75, R149, R150 ;  /* 0x00000096954b723e */ /* 0x004fe800000010ff */
[----:B------:R-:W-:Y:S02]  /*1b9a0*/  LOP3.LUT R143, R143, R2, RZ, 0xc0, !PT ;  /* 0x000000028f8f7212 */ /* 0x000fe400078ec0ff */
[----:B------:R-:W-:Y:S02]  /*1b9b0*/  LOP3.LUT R140, R140, R74, RZ, 0xc0, !PT ;  /* 0x0000004a8c8c7212 */ /* 0x000fe400078ec0ff */
[----:B------:R-:W-:Y:S02]  /*1b9c0*/  LOP3.LUT R141, R141, R75, RZ, 0xc0, !PT ;  /* 0x0000004b8d8d7212 */ /* 0x000fe400078ec0ff */
[----:B---3--:R-:W-:Y:S02]  /*1b9d0*/  F2FP.BF16.F32.PACK_AB R132, R146, R147 ;  /* 0x000000939284723e */ /* 0x008fe400000010ff */
[--C-:B------:R-:W-:Y:S02]  /*1b9e0*/  HSET2.LE.AND R134, R134, R237.reuse, PT ;  /* 0x000000ed86867233 */ /* 0x100fe40003803000 */
[--C-:B------:R-:W-:Y:S02]  /*1b9f0*/  HSET2.LE.AND R133, R133, R237.reuse, PT ;  /* 0x000000ed85857233 */ /* 0x100fe40003803000 */
[----:B------:R-:W-:Y:S02]  /*1ba00*/  HSET2.LE.AND R135, R135, R237, PT ;  /* 0x000000ed87877233 */ /* 0x000fe40003803000 */
[----:B------:R-:W-:Y:S02]  /*1ba10*/  F2FP.BF16.F32.PACK_AB R2, R144, R145 ;  /* 0x000000919002723e */ /* 0x000fe400000010ff */
[----:B------:R-:W-:Y:S02]  /*1ba20*/  F2FP.BF16.F32.PACK_AB R74, R139, R138 ;  /* 0x0000008a8b4a723e */ /* 0x000fe400000010ff */
[----:B-1----:R-:W-:Y:S02]  /*1ba30*/  F2FP.BF16.F32.PACK_AB R75, R148, R137 ;  /* 0x00000089944b723e */ /* 0x002fe400000010ff */
[----:B------:R-:W-:Y:S02]  /*1ba40*/  LOP3.LUT R132, R80, R132, RZ, 0xc0, !PT ;  /* 0x0000008450847212 */ /* 0x000fe400078ec0ff */
[-C--:B----4-:R-:W-:Y:S01]  /*1ba50*/  HMMA.16816.F32.BF16 R80, R140, R92.reuse, R4 ;  /* 0x0000005c8c50723c */ /* 0x090fe20000041804 */
[----:B------:R-:W1:Y:S04]  /*1ba60*/  LDSM.16.MT88.4 R4, [R187+0x7800] ;  /* 0x00780000bb04783b */ /* 0x000e680000004200 */
[----:B------:R-:W-:Y:S01]  /*1ba70*/  LOP3.LUT R133, R133, R2, RZ, 0xc0, !PT ;  /* 0x0000000285857212 */ /* 0x000fe200078ec0ff */
[----:B------:R-:W-:Y:S01]  /*1ba80*/  FFMA.FTZ R2, R3, R121, R122 ;  /* 0x0000007903027223 */ /* 0x000fe2000001007a */
[----:B------:R-:W-:Y:S01]  /*1ba90*/  LOP3.LUT R134, R134, R74, RZ, 0xc0, !PT ;  /* 0x0000004a86867212 */ /* 0x000fe200078ec0ff */
[----:B------:R-:W-:Y:S03]  /*1baa0*/  FFMA.FTZ R3, R0, R214, R252 ;  /* 0x000000d600037223 */ /* 0x000fe600000100fc */
        /* <DEDUP_REMOVED lines=85> */
.L_x_2144:
[----:B------:R-:W3:Y:S01]  /*1c000*/  LDL.LU R6, [R1+0x50] ;  /* 0x0000500001067983 */ /* 0x000ee20000300800 */
[----:B------:R-:W-:-:S03]  /*1c010*/  ULDC UR4, c[0x0][0x38c] ;  /* 0x0000e30000047ab9 */ /* 0x000fc60000000800 */
[----:B--2---:R-:W2:Y:S04]  /*1c020*/  LDL.LU R2, [R1+0x54] ;  /* 0x0000540001027983 */ /* 0x004ea80000300800 */
[----:B------:R-:W4:Y:S04]  /*1c030*/  LDL.LU R5, [R1+0x58] ;  /* 0x0000580001057983 */ /* 0x000f280000300800 */
[----:B------:R-:W5:Y:S01]  /*1c040*/  LDL.LU R8, [R1+0x5c] ;  /* 0x00005c0001087983 */ /* 0x000f620000300800 */
[----:B------:R-:W-:Y:S01]  /*1c050*/  UMOV UR6, 0x400 ;  /* 0x0000040000067882 */ /* 0x000fe20000000000 */
[----:B------:R-:W-:Y:S01]  /*1c060*/  UISETP.NE.AND UP0, UPT, UR13, -0x1, UPT ;  /* 0xffffffff0d00788c */ /* 0x000fe2000bf05270 */
[----:B------:R-:W1:Y:S02]  /*1c070*/  S2R R31, SR_TID.X ;  /* 0x00000000001f7919 */ /* 0x000e640000002100 */
[----:B-1----:R-:W-:Y:S01]  /*1c080*/  SHF.R.S32.HI R30, RZ, 0x1f, R31 ;  /* 0x0000001fff1e7819 */ /* 0x002fe2000001141f */
[----:B---3--:R-:W1:Y:S04]  /*1c090*/  SHFL.BFLY PT, R0, R6, 0x2, 0x1f ;  /* 0x0c401f0006007f89 */ /* 0x008e6800000e0000 */
[----:B--2---:R-:W2:Y:S04]  /*1c0a0*/  SHFL.BFLY PT, R4, R2, 0x2, 0x1f ;  /* 0x0c401f0002047f89 */ /* 0x004ea800000e0000 */
[----:B----4-:R-:W3:Y:S01]  /*1c0b0*/  SHFL.BFLY PT, R3, R5, 0x2, 0x1f ;  /* 0x0c401f0005037f89 */ /* 0x010ee200000e0000 */
        /* <DEDUP_REMOVED lines=8> */
[----:B------:R-:W-:-:S02]  /*1c140*/  LEA.HI R7, R30, R31, RZ, 0x2 ;  /* 0x0000001f1e077211 */ /* 0x000fc400078f10ff */
[----:B------:R-:W-:Y:S01]  /*1c150*/  LEA.HI R30, R30, R31, RZ, 0x5 ;  /* 0x0000001f1e1e7211 */ /* 0x000fe200078f28ff */
[----:B--2---:R-:W-:Y:S01]  /*1c160*/  FADD.FTZ R2, R2, R8 ;  /* 0x0000000802027221 */ /* 0x004fe20000010000 */
[----:B------:R-:W-:Y:S02]  /*1c170*/  FSETP.NE.FTZ.AND P4, PT, R26, RZ, PT ;  /* 0x000000ff1a00720b */ /* 0x000fe40003f95000 */
[--C-:B------:R-:W-:Y:S01]  /*1c180*/  SHF.R.S32.HI R0, RZ, 0x2, R7.reuse ;  /* 0x00000002ff007819 */ /* 0x100fe20000011407 */
[----:B---3--:R-:W-:Y:S01]  /*1c190*/  FADD.FTZ R27, R4, R6 ;  /* 0x00000006041b7221 */ /* 0x008fe20000010000 */
[----:B------:R-:W1:Y:S01]  /*1c1a0*/  SHFL.BFLY PT, R9, R2, 0x1, 0x1f ;  /* 0x0c201f0002097f89 */ /* 0x000e6200000e0000 */
[----:B------:R-:W-:Y:S01]  /*1c1b0*/  SHF.R.S32.HI R6, RZ, 0x1f, R7 ;  /* 0x0000001fff067819 */ /* 0x000fe20000011407 */
[----:B----4-:R-:W-:Y:S01]  /*1c1c0*/  FADD.FTZ R29, R3, R5 ;  /* 0x00000005031d7221 */ /* 0x010fe20000010000 */
[----:B------:R-:W-:Y:S02]  /*1c1d0*/  LOP3.LUT R3, R7, 0x3ffffffc, RZ, 0xc0, !PT ;  /* 0x3ffffffc07037812 */ /* 0x000fe400078ec0ff */
[----:B------:R-:W-:-:S02]  /*1c1e0*/  FSETP.NE.FTZ.AND P3, PT, R27, RZ, PT ;  /* 0x000000ff1b00720b */ /* 0x000fc40003f75000 */
[----:B------:R-:W-:Y:S02]  /*1c1f0*/  FSETP.NE.FTZ.AND P6, PT, R29, RZ, PT ;  /* 0x000000ff1d00720b */ /* 0x000fe40003fd5000 */
[----:B------:R-:W-:Y:S02]  /*1c200*/  MOV R4, 0x3f800000 ;  /* 0x3f80000000047802 */ /* 0x000fe40000000f00 */
[----:B------:R-:W-:Y:S02]  /*1c210*/  SHF.R.S32.HI R7, RZ, 0x5, R30 ;  /* 0x00000005ff077819 */ /* 0x000fe4000001141e */
[----:B------:R-:W-:Y:S02]  /*1c220*/  IADD3 R3, -R3, R31, RZ ;  /* 0x0000001f03037210 */ /* 0x000fe40007ffe1ff */
[----:B------:R-:W-:Y:S01]  /*1c230*/  MOV R5, 0x3f800000 ;  /* 0x3f80000000057802 */ /* 0x000fe20000000f00 */
[----:B------:R-:W2:Y:S01]  /*1c240*/  @P4 MUFU.RCP R4, R26 ;  /* 0x0000001a00044308 */ /* 0x000ea20000001000 */
[----:B------:R-:W-:-:S02]  /*1c250*/  LEA R15, R7, R3, 0x9 ;  /* 0x00000003070f7211 */ /* 0x000fc400078e48ff */
[----:B------:R-:W-:Y:S02]  /*1c260*/  MOV R3, 0x3f800000 ;  /* 0x3f80000000037802 */ /* 0x000fe40000000f00 */
[----:B------:R-:W-:Y:S01]  /*1c270*/  MOV R7, 0x3f800000 ;  /* 0x3f80000000077802 */ /* 0x000fe20000000f00 */
[----:B-1----:R-:W-:Y:S02]  /*1c280*/  FADD.FTZ R28, R2, R9 ;  /* 0x00000009021c7221 */ /* 0x002fe40000010000 */
[----:B------:R-:W1:Y:S01]  /*1c290*/  @P3 MUFU.RCP R5, R27 ;  /* 0x0000001b00053308 */ /* 0x000e620000001000 */
[----:B------:R-:W-:Y:S02]  /*1c2a0*/  LEA.HI R6, R6, R0, RZ, 0x3 ;  /* 0x0000000006067211 */ /* 0x000fe400078f18ff */
[----:B------:R-:W-:Y:S02]  /*1c2b0*/  FSETP.NE.FTZ.AND P5, PT, R28, RZ, PT ;  /* 0x000000ff1c00720b */ /* 0x000fe40003fb5000 */
[----:B------:R-:W-:-:S03]  /*1c2c0*/  LOP3.LUT R8, R6, 0xfffffff8, RZ, 0xc0, !PT ;  /* 0xfffffff806087812 */ /* 0x000fc600078ec0ff */
[----:B------:R-:W3:Y:S01]  /*1c2d0*/  @P6 MUFU.RCP R3, R29 ;  /* 0x0000001d00036308 */ /* 0x000ee20000001000 */
[----:B------:R-:W-:Y:S01]  /*1c2e0*/  IADD3 R8, R0, -R8, RZ ;  /* 0x8000000800087210 */ /* 0x000fe20007ffe0ff */
[----:B--2---:R-:W-:-:S03]  /*1c2f0*/  FMUL.FTZ R0, R4, UR4 ;  /* 0x0000000404007c20 */ /* 0x004fc60008410000 */
[----:B------:R-:W-:Y:S01]  /*1c300*/  R2P PR, R8, 0x6 ;  /* 0x0000000608007804 */ /* 0x000fe20000000000 */
        /* <DEDUP_REMOVED lines=17> */
[----:B-1----:R-:W-:Y:S01]  /*1c420*/  FMUL.FTZ R2, R5, UR4 ;  /* 0x0000000405027c20 */ /* 0x002fe20008410000 */
[----:B---3--:R-:W-:Y:S01]  /*1c430*/  FMUL.FTZ R0, R3, UR4 ;  /* 0x0000000403007c20 */ /* 0x008fe20008410000 */
        /* <DEDUP_REMOVED lines=38> */
[----:B------:R-:W-:Y:S01]  /*1c6a0*/  LEA.HI R2, R2, R2, RZ, 0x1d ;  /* 0x0000000202027211 */ /* 0x000fe200078fe8ff */
[C---:B------:R-:W-:Y:S01]  /*1c6b0*/  FMUL.FTZ R78, R7.reuse, R78 ;  /* 0x0000004e074e7220 */ /* 0x040fe20000410000 */
[----:B------:R-:W-:Y:S01]  /*1c6c0*/  ISETP.NE.U32.AND P0, PT, R0, 0x1, PT ;  /* 0x000000010000780c */ /* 0x000fe20003f05070 */
[C---:B------:R-:W-:Y:S01]  /*1c6d0*/  FMUL.FTZ R79, R7.reuse, R79 ;  /* 0x0000004f074f7220 */ /* 0x040fe20000410000 */
[----:B------:R-:W-:Y:S01]  /*1c6e0*/  MOV R0, 0x10 ;  /* 0x0000001000007802 */ /* 0x000fe20000000f00 */
[----:B------:R-:W-:Y:S01]  /*1c6f0*/  FMUL.FTZ R90, R7, R90 ;  /* 0x0000005a075a7220 */ /* 0x000fe20000410000 */
[----:B------:R-:W-:Y:S01]  /*1c700*/  LEA R2, R15, R2, 0x1 ;  /* 0x000000020f027211 */ /* 0x000fe200078e08ff */
[C---:B------:R-:W-:Y:S01]  /*1c710*/  FMUL.FTZ R91, R7.reuse, R91 ;  /* 0x0000005b075b7220 */ /* 0x040fe20000410000 */
[----:B------:R-:W-:Y:S01]  /*1c720*/  SEL R15, R0, 0xfffffff0, P0 ;  /* 0xfffffff0000f7807 */ /* 0x000fe20000000000 */
[C---:B------:R-:W-:Y:S01]  /*1c730*/  FMUL.FTZ R94, R7.reuse, R94 ;  /* 0x0000005e075e7220 */ /* 0x040fe20000410000 */
[----:B------:R-:W-:Y:S01]  /*1c740*/  LEA R2, R2, UR4, 0x1 ;  /* 0x0000000402027c11 */ /* 0x000fe2000f8e08ff */
[C---:B------:R-:W-:Y:S01]  /*1c750*/  FMUL.FTZ R19, R7.reuse, R95 ;  /* 0x0000005f07137220 */ /* 0x040fe20000410000 */
[----:B------:R-:W-:Y:S01]  /*1c760*/  F2FP.BF16.F32.PACK_AB R6, R6, R80 ;  /* 0x000000500606723e */ /* 0x000fe200000010ff */
[----:B------:R-:W-:Y:S01]  /*1c770*/  FMUL.FTZ R106, R7, R106 ;  /* 0x0000006a076a7220 */ /* 0x000fe20000410000 */
[----:B------:R-:W-:Y:S01]  /*1c780*/  F2FP.BF16.F32.PACK_AB R5, R5, R82 ;  /* 0x000000520505723e */ /* 0x000fe200000010ff */
[C---:B------:R-:W-:Y:S01]  /*1c790*/  FMUL.FTZ R16, R7.reuse, R107 ;  /* 0x0000006b07107220 */ /* 0x040fe20000410000 */
[----:B------:R-:W-:Y:S01]  /*1c7a0*/  F2FP.BF16.F32.PACK_AB R4, R4, R84 ;  /* 0x000000540404723e */ /* 0x000fe200000010ff */
[----:B------:R-:W-:Y:S01]  /*1c7b0*/  STS [R2], R6 ;  /* 0x0000000602007388 */ /* 0x000fe20000000800 */
[----:B------:R-:W-:Y:S01]  /*1c7c0*/  IADD3 R3, R2, R15, RZ ;  /* 0x0000000f02037210 */ /* 0x000fe20007ffe0ff */
[C---:B------:R-:W-:Y:S01]  /*1c7d0*/  FMUL.FTZ R110, R7.reuse, R110 ;  /* 0x0000006e076e7220 */ /* 0x040fe20000410000 */
[----:B------:R-:W-:Y:S01]  /*1c7e0*/  MOV R0, 0x20 ;  /* 0x0000002000007802 */ /* 0x000fe20000000f00 */
[----:B------:R-:W-:Y:S01]  /*1c7f0*/  STS [R2+0x400], R5 ;  /* 0x0004000502007388 */ /* 0x000fe20000000800 */
[----:B------:R-:W-:Y:S01]  /*1c800*/  F2FP.BF16.F32.PACK_AB R14, R14, R86 ;  /* 0x000000560e0e723e */ /* 0x000fe200000010ff */
[----:B------:R-:W-:Y:S01]  /*1c810*/  FMUL.FTZ R10, R7, R111 ;  /* 0x0000006f070a7220 */ /* 0x000fe20000410000 */
[----:B------:R-:W-:Y:S01]  /*1c820*/  F2FP.BF16.F32.PACK_AB R25, R25, R76 ;  /* 0x0000004c1919723e */ /* 0x000fe200000010ff */
[----:B------:R1:W-:Y:S01]  /*1c830*/  STS [R3], R4 ;  /* 0x0000000403007388 */ /* 0x0003e20000000800 */
[----:B------:R-:W-:Y:S01]  /*1c840*/  F2FP.BF16.F32.PACK_AB R78, R79, R78 ;  /* 0x0000004e4f4e723e */ /* 0x000fe200000010ff */
[----:B------:R-:W-:Y:S01]  /*1c850*/  @UP0 ULDC.64 UR6, c[0x0][0x298] ;  /* 0x0000a60000060ab9 */ /* 0x000fe20000000a00 */
[----:B------:R-:W-:Y:S01]  /*1c860*/  F2FP.BF16.F32.PACK_AB R24, R24, R88 ;  /* 0x000000581818723e */ /* 0x000fe200000010ff */
[----:B------:R-:W-:Y:S01]  /*1c870*/  STS [R3+0x400], R14 ;  /* 0x0004000e03007388 */ /* 0x000fe20000000800 */
[----:B------:R-:W-:Y:S01]  /*1c880*/  F2FP.BF16.F32.PACK_AB R91, R91, R90 ;  /* 0x0000005a5b5b723e */ /* 0x000fe200000010ff */
[----:B------:R-:W-:Y:S01]  /*1c890*/  @UP0 UIMAD.WIDE.U32 UR10, UR13, UR6, URZ ;  /* 0x000000060d0a02a5 */ /* 0x000fe2000f8e003f */
[----:B------:R-:W-:Y:S01]  /*1c8a0*/  F2FP.BF16.F32.PACK_AB R22, R22, R96 ;  /* 0x000000601616723e */ /* 0x000fe200000010ff */
[----:B------:R-:W-:Y:S01]  /*1c8b0*/  STS [R2+0x2000], R25 ;  /* 0x0020001902007388 */ /* 0x000fe20000000800 */
[----:B------:R-:W-:Y:S01]  /*1c8c0*/  F2FP.BF16.F32.PACK_AB R21, R21, R98 ;  /* 0x000000621515723e */ /* 0x000fe200000010ff */
[C---:B------:R-:W-:Y:S01]  /*1c8d0*/  FMUL.FTZ R122, R7.reuse, R122 ;  /* 0x0000007a077a7220 */ /* 0x040fe20000410000 */
[----:B------:R-:W-:Y:S01]  /*1c8e0*/  PLOP3.LUT P0, PT, PT, PT, UP0, 0x80, 0x0 ;  /* 0x000000000000781c */ /* 0x000fe20003f0f008 */
        /* <DEDUP_REMOVED lines=11> */
[----:B------:R-:W-:Y:S01]  /*1c9a0*/  F2FP.BF16.F32.PACK_AB R16, R16, R106 ;  /* 0x0000006a1010723e */ /* 0x000fe200000010ff */
[----:B------:R-:W-:Y:S01]  /*1c9b0*/  FMUL.FTZ R134, R7, R134 ;  /* 0x0000008607867220 */ /* 0x000fe20000410000 */
[----:B-1----:R-:W-:Y:S01]  /*1c9c0*/  SEL R4, R0, 0xffffffe0, !P1 ;  /* 0xffffffe000047807 */ /* 0x002fe20004800000 */
[----:B------:R-:W-:Y:S01]  /*1c9d0*/  @UP0 UIMAD UR8, UR13, UR7, UR11 ;  /* 0x000000070d0802a4 */ /* 0x000fe2000f8e020b */
[----:B------:R-:W-:-:S02]  /*1c9e0*/  IADD3 R0, R2, 0x40, RZ ;  /* 0x0000004002007810 */ /* 0x000fc40007ffe0ff */
[CC--:B------:R-:W-:Y:S02]  /*1c9f0*/  IADD3 R6, R2.reuse, R4.reuse, RZ ;  /* 0x0000000402067210 */ /* 0x0c0fe40007ffe0ff */
[----:B------:R-:W-:Y:S02]  /*1ca00*/  IADD3 R5, R3, R4, RZ ;  /* 0x0000000403057210 */ /* 0x000fe40007ffe0ff */
[----:B------:R-:W-:Y:S01]  /*1ca10*/  F2FP.BF16.F32.PACK_AB R13, R13, R112 ;  /* 0x000000700d0d723e */ /* 0x000fe200000010ff */
[----:B------:R-:W-:Y:S01]  /*1ca20*/  STS [R6], R22 ;  /* 0x0000001606007388 */ /* 0x000fe20000000800 */
[----:B------:R-:W-:Y:S02]  /*1ca30*/  @P2 IADD3 R0, R2, -0x40, RZ ;  /* 0xffffffc002002810 */ /* 0x000fe40007ffe0ff */
[----:B------:R-:W-:Y:S01]  /*1ca40*/  F2FP.BF16.F32.PACK_AB R12, R12, R114 ;  /* 0x000000720c0c723e */ /* 0x000fe200000010ff */
[----:B------:R-:W-:Y:S01]  /*1ca50*/  STS [R6+0x400], R21 ;  /* 0x0004001506007388 */ /* 0x000fe20000000800 */
[----:B------:R-:W-:-:S02]  /*1ca60*/  F2FP.BF16.F32.PACK_AB R9, R9, R116 ;  /* 0x000000740909723e */ /* 0x000fc400000010ff */
[----:B------:R-:W-:Y:S01]  /*1ca70*/  F2FP.BF16.F32.PACK_AB R8, R119, R118 ;  /* 0x000000767708723e */ /* 0x000fe200000010ff */
[----:B------:R-:W-:Y:S01]  /*1ca80*/  STS [R5], R18 ;  /* 0x0000001205007388 */ /* 0x000fe20000000800 */
[----:B--2---:R-:W-:Y:S02]  /*1ca90*/  IADD3 R2, R15, R0, RZ ;  /* 0x000000000f027210 */ /* 0x004fe40007ffe0ff */
[----:B------:R-:W-:Y:S01]  /*1caa0*/  F2FP.BF16.F32.PACK_AB R11, R11, R108 ;  /* 0x0000006c0b0b723e */ /* 0x000fe200000010ff */
[----:B------:R-:W-:Y:S01]  /*1cab0*/  STS [R5+0x400], R17 ;  /* 0x0004001105007388 */ /* 0x000fe20000000800 */
[----:B------:R-:W-:Y:S02]  /*1cac0*/  F2FP.BF16.F32.PACK_AB R10, R10, R110 ;  /* 0x0000006e0a0a723e */ /* 0x000fe400000010ff */
[----:B---3--:R-:W-:Y:S01]  /*1cad0*/  F2FP.BF16.F32.PACK_AB R3, R143, R142 ;  /* 0x0000008e8f03723e */ /* 0x008fe200000010ff */
[----:B------:R-:W-:Y:S01]  /*1cae0*/  STS [R6+0x2000], R20 ;  /* 0x0020001406007388 */ /* 0x000fe20000000800 */
[----:B------:R-:W-:-:S03]  /*1caf0*/  F2FP.BF16.F32.PACK_AB R14, R133, R132 ;  /* 0x00000084850e723e */ /* 0x000fc600000010ff */
[----:B------:R1:W-:Y:S04]  /*1cb00*/  STS [R6+0x2400], R19 ;  /* 0x0024001306007388 */ /* 0x0003e80000000800 */
[----:B------:R-:W-:Y:S04]  /*1cb10*/  STS [R5+0x2000], R23 ;  /* 0x0020001705007388 */ /* 0x000fe80000000800 */
[----:B------:R2:W-:Y:S04]  /*1cb20*/  STS [R5+0x2400], R16 ;  /* 0x0024001005007388 */ /* 0x0005e80000000800 */
[----:B------:R3:W-:Y:S04]  /*1cb30*/  STS [R0], R13 ;  /* 0x0000000d00007388 */ /* 0x0007e80000000800 */
[----:B------:R4:W-:Y:S04]  /*1cb40*/  STS [R0+0x400], R12 ;  /* 0x0004000c00007388 */ /* 0x0009e80000000800 */
[----:B------:R5:W-:Y:S04]  /*1cb50*/  STS [R2], R9 ;  /* 0x0000000902007388 */ /* 0x000be80000000800 */
[----:B------:R5:W-:Y:S01]  /*1cb60*/  STS [R2+0x400], R8 ;  /* 0x0004000802007388 */ /* 0x000be20000000800 */
[----:B-1----:R-:W-:-:S03]  /*1cb70*/  F2FP.BF16.F32.PACK_AB R6, R127, R126 ;  /* 0x0000007e7f06723e */ /* 0x002fc600000010ff */
[----:B------:R1:W-:Y:S04]  /*1cb80*/  STS [R0+0x2000], R11 ;  /* 0x0020000b00007388 */ /* 0x0003e80000000800 */
[----:B------:R1:W-:Y:S01]  /*1cb90*/  STS [R0+0x2400], R10 ;  /* 0x0024000a00007388 */ /* 0x0003e20000000800 */
[----:B--2---:R-:W-:Y:S01]  /*1cba0*/  F2FP.BF16.F32.PACK_AB R5, R141, R140 ;  /* 0x0000008c8d05723e */ /* 0x004fe200000010ff */
[----:B---3--:R-:W-:Y:S01]  /*1cbb0*/  FMUL.FTZ R13, R7, R135 ;  /* 0x00000087070d7220 */ /* 0x008fe20000410000 */
[----:B------:R-:W-:Y:S02]  /*1cbc0*/  F2FP.BF16.F32.PACK_AB R7, R125, R124 ;  /* 0x0000007c7d07723e */ /* 0x000fe400000010ff */
[----:B----4-:R-:W-:Y:S02]  /*1cbd0*/  IADD3 R12, R4, 0x400, R0 ;  /* 0x00000400040c7810 */ /* 0x010fe40007ffe000 */
[----:B------:R-:W-:-:S02]  /*1cbe0*/  F2FP.BF16.F32.PACK_AB R13, R13, R134 ;  /* 0x000000860d0d723e */ /* 0x000fc400000010ff */
[----:B-----5:R-:W-:Y:S02]  /*1cbf0*/  F2FP.BF16.F32.PACK_AB R9, R129, R128 ;  /* 0x000000808109723e */ /* 0x020fe400000010ff */
[----:B------:R-:W-:Y:S02]  /*1cc00*/  IADD3 R12, R15, R12, RZ ;  /* 0x0000000c0f0c7210 */ /* 0x000fe40007ffe0ff */
[----:B------:R-:W-:Y:S02]  /*1cc10*/  F2FP.BF16.F32.PACK_AB R8, R131, R130 ;  /* 0x000000828308723e */ /* 0x000fe400000010ff */
[----:B-1----:R-:W-:Y:S02]  /*1cc20*/  F2FP.BF16.F32.PACK_AB R11, R121, R120 ;  /* 0x00000078790b723e */ /* 0x002fe400000010ff */
        /* <DEDUP_REMOVED lines=9> */
.L_x_2148:
        /* <DEDUP_REMOVED lines=39> */
.L_x_2149:
[----:B------:R-:W-:Y:S05]  /*1cf30*/  @P2 BRA `(.L_x_2150) ;  /* 0x0000000000182947 */ /* 0x000fea0003800000 */
[----:B------:R-:W1:Y:S01]  /*1cf40*/  LDC R0, c[0x0][0x2c4] ;  /* 0x0000b100ff007b82 */ /* 0x000e620000000800 */
[----:B------:R-:W-:Y:S02]  /*1cf50*/  ISETP.NE.AND P0, PT, RZ, UR7, PT ;  /* 0x00000007ff007c0c */ /* 0x000fe4000bf05270 */
[----:B------:R-:W-:-:S05]  /*1cf60*/  MOV R8, 0x1 ;  /* 0x0000000100087802 */ /* 0x000fca0000000f00 */
[----:B------:R-:W2:Y:S08]  /*1cf70*/  LDC R4, c[0x0][0x270] ;  /* 0x00009c00ff047b82 */ /* 0x000eb00000000800 */
[----:B-1----:R-:W2:Y:S02]  /*1cf80*/  @P0 LDC R0, c[0x0][0x2e4] ;  /* 0x0000b900ff000b82 */ /* 0x002ea40000000800 */
[----:B--2---:R-:W-:-:S07]  /*1cf90*/  IMAD R4, R0, R4, RZ ;  /* 0x0000000400047224 */ /* 0x004fce00078e02ff */
.L_x_2150:
[----:B------:R-:W-:Y:S01]  /*1cfa0*/  BAR.SYNC.DEFER_BLOCKING 0x0 ;  /* 0x0000000000007b1d */ /* 0x000fe20000010000 */
[----:B------:R-:W-:Y:S01]  /*1cfb0*/  LOP3.LUT R5, R30, 0xffffffe0, RZ, 0xc0, !PT ;  /* 0xffffffe01e057812 */ /* 0x000fe200078ec0ff */
[----:B------:R-:W-:Y:S02]  /*1cfc0*/  IMAD R4, R16, R4, RZ ;  /* 0x0000000410047224 */ /* 0x000fe400078e02ff */
[----:B------:R-:W-:Y:S01]  /*1cfd0*/  @P3 FMUL.FTZ R6, R6, 0.69314718246459960938 ;  /* 0x3f31721806063820 */ /* 0x000fe20000410000 */
[----:B------:R-:W-:Y:S01]  /*1cfe0*/  MOV R27, 0x7f800000 ;  /* 0x7f800000001b7802 */ /* 0x000fe20000000f00 */
[----:B------:R-:W-:Y:S02]  /*1cff0*/  @P4 FMUL.FTZ R7, R7, 0.69314718246459960938 ;  /* 0x3f31721807074820 */ /* 0x000fe40000410000 */
[----:B------:R-:W1:Y:S01]  /*1d000*/  @P6 LDC R15, c[0x0][0x2e8] ;  /* 0x0000ba00ff0f6b82 */ /* 0x000e620000000800 */
[----:B------:R-:W2:Y:S01]  /*1d010*/  @P6 MUFU.LG2 R13, R29 ;  /* 0x0000001d000d6308 */ /* 0x000ea20000000c00 */
[----:B------:R-:W-:Y:S01]  /*1d020*/  IADD3 R9, -R5, R31, RZ ;  /* 0x0000001f05097210 */ /* 0x000fe20007ffe1ff */
[----:B------:R-:W-:Y:S01]  /*1d030*/  @P3 FFMA.FTZ R27, R72, R10, R6 ;  /* 0x0000000a481b3223 */ /* 0x000fe20000010006 */
[----:B------:R-:W-:Y:S01]  /*1d040*/  SEL R5, R4, RZ, !P1 ;  /* 0x000000ff04057207 */ /* 0x000fe20004800000 */
[----:B------:R-:W-:Y:S01]  /*1d050*/  IMAD R4, R17, R8, RZ ;  /* 0x0000000811047224 */ /* 0x000fe200078e02ff */
[----:B------:R-:W-:Y:S01]  /*1d060*/  LOP3.LUT P2, RZ, R9, 0x3, RZ, 0xc0, !PT ;  /* 0x0000000309ff7812 */ /* 0x000fe2000784c0ff */
[----:B------:R-:W-:Y:S01]  /*1d070*/  BSSY B0, `(.L_x_2151) ;  /* 0x0000047000007945 */ /* 0x000fe20003800000 */
[----:B------:R-:W3:Y:S01]  /*1d080*/  @P5 LDC R14, c[0x0][0x2e8] ;  /* 0x0000ba00ff0e5b82 */ /* 0x000ee20000000800 */
[----:B------:R4:W5:Y:S01]  /*1d090*/  @P5 MUFU.LG2 R12, R28 ;  /* 0x0000001c000c5308 */ /* 0x0009620000000c00 */
[----:B------:R-:W-:Y:S01]  /*1d0a0*/  IMAD R0, R37, R0, R5 ;  /* 0x0000000025007224 */ /* 0x000fe200078e0205 */
[----:B------:R-:W-:Y:S01]  /*1d0b0*/  MOV R26, 0x7f800000 ;  /* 0x7f800000001a7802 */ /* 0x000fe20000000f00 */
[----:B------:R-:W-:-:S02]  /*1d0c0*/  IMAD.SHL.U32 R6, R4, 0x80, RZ ;  /* 0x0000008004067824 */ /* 0x000fc400078e00ff */
[----:B------:R-:W-:Y:S01]  /*1d0d0*/  @P4 FFMA.FTZ R26, R73, R11, R7 ;  /* 0x0000000b491a4223 */ /* 0x000fe20000010007 */
[----:B------:R-:W-:Y:S01]  /*1d0e0*/  IMAD.MOV.U32 R24, RZ, RZ, 0x7f800000 ;  /* 0x7f800000ff187424 */ /* 0x000fe200078e00ff */
[----:B------:R-:W-:Y:S02]  /*1d0f0*/  MOV R25, 0x7f800000 ;  /* 0x7f80000000197802 */ /* 0x000fe40000000f00 */
[----:B------:R-:W-:Y:S01]  /*1d100*/  IADD3 R10, P1, P0, R6, R2, R0 ;  /* 0x00000002060a7210 */ /* 0x000fe2000783e000 */
[----:B------:R1:W3:Y:S01]  /*1d110*/  LDS.128 R32, [R212+0x3800] ;  /* 0x00380000d4207984 */ /* 0x0002e20000000c00 */
[----:B--2---:R-:W-:Y:S01]  /*1d120*/  @P6 FMUL.FTZ R5, R13, 0.69314718246459960938 ;  /* 0x3f3172180d056820 */ /* 0x004fe20000410000 */
[----:B------:R-:W-:Y:S02]  /*1d130*/  SHF.R.S32.HI R7, RZ, 0x1f, R6 ;  /* 0x0000001fff077819 */ /* 0x000fe40000011406 */
[----:B------:R-:W-:Y:S01]  /*1d140*/  SHF.R.S32.HI R0, RZ, 0x1f, R0 ;  /* 0x0000001fff007819 */ /* 0x000fe20000011400 */
[----:B-1----:R-:W-:Y:S01]  /*1d150*/  @P6 FFMA.FTZ R24, R71, R15, R5 ;  /* 0x0000000f47186223 */ /* 0x002fe20000010005 */
[----:B----4-:R-:W-:Y:S01]  /*1d160*/  SHF.R.S32.HI R28, RZ, 0x1f, R36 ;  /* 0x0000001fff1c7819 */ /* 0x010fe20000011424 */
[----:B-----5:R-:W-:Y:S01]  /*1d170*/  @P5 FMUL.FTZ R4, R12, 0.69314718246459960938 ;  /* 0x3f3172180c045820 */ /* 0x020fe20000410000 */
[----:B------:R-:W-:-:S02]  /*1d180*/  IADD3.X R11, R7, R3, R0, P1, P0 ;  /* 0x00000003070b7210 */ /* 0x000fc40000fe0400 */
[----:B------:R-:W-:Y:S01]  /*1d190*/  LEA.HI R28, R28, R36, RZ, 0x3 ;  /* 0x000000241c1c7211 */ /* 0x000fe200078f18ff */
[----:B---3--:R-:W-:-:S03]  /*1d1a0*/  @P5 FFMA.FTZ R25, R70, R14, R4 ;  /* 0x0000000e46195223 */ /* 0x008fc60000010004 */
[----:B------:R-:W-:Y:S01]  /*1d1b0*/  SHF.R.S32.HI R2, RZ, 0x3, R28 ;  /* 0x00000003ff027819 */ /* 0x000fe2000001141c */
        /* <DEDUP_REMOVED lines=50> */
.L_x_2152:
[----:B------:R-:W-:Y:S05]  /*1d4e0*/  BSYNC B0 ;  /* 0x0000000000007941 */ /* 0x000fea0003800000 */
.L_x_2151:
[----:B-1----:R-:W2:Y:S01]  /*1d4f0*/  LDL.LU.64 R6, [R1+0x60] ;  /* 0x0000600001067983 */ /* 0x002ea20000300a00 */
[----:B------:R-:W-:Y:S01]  /*1d500*/  LOP3.LUT R4, R28, 0xfffffff8, RZ, 0xc0, !PT ;  /* 0xfffffff81c047812 */ /* 0x000fe200078ec0ff */
[----:B------:R-:W-:Y:S01]  /*1d510*/  ULDC UR4, c[0x0][0x2d0] ;  /* 0x0000b40000047ab9 */ /* 0x000fe20000000800 */
[C---:B------:R-:W-:Y:S01]  /*1d520*/  VIADD R0, R2.reuse, 0x20 ;  /* 0x0000002002007836 */ /* 0x040fe20000000000 */
[----:B------:R1:W3:Y:S01]  /*1d530*/  LDS.128 R12, [R212] ;  /* 0x00000000d40c7984 */ /* 0x0002e20000000c00 */
[----:B------:R-:W-:Y:S01]  /*1d540*/  VIADD R5, R2, 0x30 ;  /* 0x0000003002057836 */ /* 0x000fe20000000000 */
        /* <DEDUP_REMOVED lines=39> */
.L_x_2154:
[----:B------:R-:W-:Y:S05]  /*1d7c0*/  BSYNC B0 ;  /* 0x0000000000007941 */ /* 0x000fea0003800000 */
.L_x_2153:
        /* <DEDUP_REMOVED lines=18> */
.L_x_2156:
[----:B------:R-:W-:Y:S05]  /*1d8f0*/  BSYNC B0 ;  /* 0x0000000000007941 */ /* 0x000fea0003800000 */
.L_x_2155:
        /* <DEDUP_REMOVED lines=16> */
.L_x_2158:
[----:B------:R-:W-:Y:S05]  /*1da00*/  BSYNC B0 ;  /* 0x0000000000007941 */ /* 0x000fea0003800000 */
.L_x_2157:
        /* <DEDUP_REMOVED lines=16> */
.L_x_2160:
[----:B------:R-:W-:Y:S05]  /*1db10*/  BSYNC B0 ;  /* 0x0000000000007941 */ /* 0x000fea0003800000 */
.L_x_2159:
        /* <DEDUP_REMOVED lines=16> */
.L_x_2162:
[----:B------:R-:W-:Y:S05]  /*1dc20*/  BSYNC B0 ;  /* 0x0000000000007941 */ /* 0x000fea0003800000 */
.L_x_2161:
        /* <DEDUP_REMOVED lines=17> */
.L_x_2164:
[----:B------:R-:W-:Y:S05]  /*1dd40*/  BSYNC B0 ;  /* 0x0000000000007941 */ /* 0x000fea0003800000 */
.L_x_2163:
        /* <DEDUP_REMOVED lines=16> */
.L_x_2166:
[----:B------:R-:W-:Y:S05]  /*1de50*/  BSYNC B0 ;  /* 0x0000000000007941 */ /* 0x000fea0003800000 */
.L_x_2165:
        /* <DEDUP_REMOVED lines=15> */
.L_x_2167:
        /* <DEDUP_REMOVED lines=11> */
.L_x_2597:


//--------------------- .text._ZN5flash16flash_fwd_kernelI23Flash_fwd_kernel_traitsILi64ELi128ELi64ELi4ELb0ELb0EN7cutlass10bfloat16_tE19Flash_kernel_traitsILi64ELi128ELi64ELi4ES3_EELb1ELb0ELb1ELb0ELb0ELb0ELb0ELb1EEEvNS_16Flash_fwd_paramsE --------------------------
	.section	.text._ZN5flash16flash_fwd_kernelI23Flash_fwd_kernel_traitsILi64ELi128ELi64ELi4ELb0ELb0EN7cutlass10bfloat16_tE19Flash_kernel_traitsILi64ELi128ELi64ELi4ES3_EELb1ELb0ELb1ELb0ELb0ELb0ELb0ELb1EEEvNS_16Flash_fwd_paramsE,"ax",@progbits
	.align	128
        .global         _ZN5flash16flash_fwd_kernelI23Flash_fwd_kernel_traitsILi64ELi128ELi64ELi4ELb0ELb0EN7cutlass10bfloat16_tE19Flash_kernel_traitsILi64ELi128ELi64ELi4ES3_EELb1ELb0ELb1ELb0ELb0ELb0ELb0ELb1EEEvNS_16Flash_fwd_paramsE
        .type           _ZN5flash16flash_fwd_kernelI23Flash_fwd_kernel_traitsILi64ELi128ELi64ELi4ELb0ELb0EN7cutlass10bfloat16_tE19Flash_kernel_traitsILi64ELi128ELi64ELi4ES3_EELb1ELb0ELb1ELb0ELb0ELb0ELb0ELb1EEEvNS_16Flash_fwd_paramsE,@function
        .size           _ZN5flash16flash_fwd_kernelI23Flash_fwd_kernel_traitsILi64ELi128ELi64ELi4ELb0ELb0EN7cutlass10bfloat16_tE19Flash_kernel_traitsILi64ELi128ELi64ELi4ES3_EELb1ELb0ELb1ELb0ELb0ELb0ELb0ELb1EEEvNS_16Flash_fwd_paramsE,(.L_x_2598 - _ZN5flash16flash_fwd_kernelI23Flash_fwd_kernel_traitsILi64ELi128ELi64ELi4ELb0ELb0EN7cutlass10bfloat16_tE19Flash_kernel_traitsILi64ELi128ELi64ELi4ES3_EELb1ELb0ELb1ELb0ELb0ELb0ELb0ELb1EEEvNS_16Flash_fwd_paramsE)
        .other          _ZN5flash16flash_fwd_kernelI23Flash_fwd_kernel_traitsILi64ELi128ELi64ELi4ELb0ELb0EN7cutlass10bfloat16_tE19Flash_kernel_traitsILi64ELi128ELi64ELi4ES3_EELb1ELb0ELb1ELb0ELb0ELb0ELb0ELb1EEEvNS_16Flash_fwd_paramsE,@"STO_CUDA_ENTRY STV_DEFAULT"
_ZN5flash16flash_fwd_kernelI23Flash_fwd_kernel_traitsILi64ELi128ELi64ELi4ELb0ELb0EN7cutlass10bfloat16_tE19Flash_kernel_traitsILi64ELi128ELi64ELi4ES3_EELb1ELb0ELb1ELb0ELb0ELb0ELb0ELb1EEEvNS_16Flash_fwd_paramsE:
.text._ZN5flash16flash_fwd_kernelI23Flash_fwd_kernel_traitsILi64ELi128ELi64ELi4ELb0ELb0EN7cutlass10bfloat16_tE19Flash_kernel_traitsILi64ELi128ELi64ELi4ES3_EELb1ELb0ELb1ELb0ELb0ELb0ELb0ELb1EEEvNS_16Flash_fwd_paramsE:
        /* <DEDUP_REMOVED lines=13> */
[----:B------:R-:W-:Y:S01]  /*00d0*/  S2UR UR15, SR_CTAID.X ;  /* 0x00000000000f79c3 */ /* 0x000fe20000002500 */
[----:B------:R2:W5:Y:S07]  /*00e0*/  @P2 LDG.E.64 R4, desc[UR28][R2.64] ;  /* 0x0000001c02042981 */ /* 0x00056e000c1e1b00 */
[----:B------:R-:W1:Y:S08]  /*00f0*/  S2UR UR17, SR_CTAID.Y ;  /* 0x00000000001179c3 */ /* 0x000e700000002600 */
[----:B------:R-:W4:Y:S01]  /*0100*/  S2UR UR31, SR_CTAID.Z ;  /* 0x00000000001f79c3 */ /* 0x000f220000002700 */
[----:B------:R-:W-:Y:S01]  /*0110*/  UMOV UR14, 0xffffffff ;  /* 0xffffffff000e7882 */ /* 0x000fe20000000000 */
[----:B------:R-:W-:Y:S01]  /*0120*/  UMOV UR35, URZ ;  /* 0x0000003f00237c82 */ /* 0x000fe20008000000 */
[----:B------:R-:W-:-:S05]  /*0130*/  ULDC.U8 UR13, c[0x0][0x388] ;  /* 0x0000e200000d7ab9 */ /* 0x000fca0000000000 */
[----:B------:R-:W5:Y:S01]  /*0140*/  @P2 LDC R0, c[0x0][0x3b0] ;  /* 0x0000ec00ff002b82 */ /* 0x000f620000000800 */
[----:B--2---:R-:W-:Y:S02]  /*0150*/  @P2 IMAD.MOV.U32 R2, RZ, RZ, R8 ;  /* 0x000000ffff022224 */ /* 0x004fe400078e0008 */
[----:B---3--:R-:W-:-:S06]  /*0160*/  @P2 IMAD.MOV.U32 R3, RZ, RZ, R9 ;  /* 0x000000ffff032224 */ /* 0x008fcc00078e0009 */
[----:B------:R-:W2:Y:S01]  /*0170*/  @P2 LDG.E.64 R2, desc[UR28][R2.64] ;  /* 0x0000001c02022981 */ /* 0x000ea2000c1e1b00 */
[----:B------:R-:W-:Y:S02]  /*0180*/  UISETP.NE.U32.AND UP2, UPT, UR6, URZ, UPT ;  /* 0x0000003f0600728c */ /* 0x000fe4000bf45070 */
[----:B-1----:R-:W-:Y:S02]  /*0190*/  UIMAD.WIDE UR8, UR17, 0x4, UR8 ;  /* 0x00000004110878a5 */ /* 0x002fe4000f8e0208 */
[----:B------:R-:W-:Y:S02]  /*01a0*/  UISETP.NE.AND.EX UP2, UPT, UR7, URZ, UPT, UP2 ;  /* 0x0000003f0700728c */ /* 0x000fe4000bf45320 */
[----:B----4-:R-:W-:Y:S01]  /*01b0*/  ULOP3.LUT UR4, UR31, UR15, UR17, 0xfe, !UPT ;  /* 0x0000000f1f047292 */ /* 0x010fe2000f8efe11 */
[----:B------:R-:W-:-:S03]  /*01c0*/  ULDC.U8 UR6, c[0x0][0x3c2] ;  /* 0x0000f08000067ab9 */ /* 0x000fc60000000000 */
[----:B------:R-:W-:Y:S01]  /*01d0*/  PLOP3.LUT P0, PT, PT, PT, UP2, 0x80, 0x0 ;  /* 0x000000000000781c */ /* 0x000fe20003f0f028 */
[----:B------:R-:W-:Y:S01]  /*01e0*/  UISETP.NE.AND UP3, UPT, UR6, URZ, UPT ;  /* 0x0000003f0600728c */ /* 0x000fe2000bf65270 */
[----:B------:R-:W-:Y:S01]  /*01f0*/  LOP3.LUT P1, RZ, R165, UR4, RZ, 0xfc, !PT ;  /* 0x00000004a5ff7c12 */ /* 0x000fe2000f82fcff */
[----:B------:R-:W-:Y:S01]  /*0200*/  ULDC.64 UR4, c[0x0][0x300] ;  /* 0x0000c00000047ab9 */ /* 0x000fe20000000a00 */
[----:B------:R-:W-:Y:S01]  /*0210*/  ULDC.64 UR6, c[0x0][0x2f8] ;  /* 0x0000be0000067ab9 */ /* 0x000fe20000000a00 */
        /* <DEDUP_REMOVED lines=28> */
[----:B-1----:R-:W-:Y:S02]  /*03e0*/  IMAD.U32 R2, RZ, RZ, UR6 ;  /* 0x00000006ff027e24 */ /* 0x002fe4000f8e00ff */
[----:B------:R-:W-:-:S05]  /*03f0*/  IMAD.U32 R3, RZ, RZ, UR7 ;  /* 0x00000007ff037e24 */ /* 0x000fca000f8e00ff */
[----:B------:R-:W5:Y:S01]  /*0400*/  @!P1 LDG.E R4, desc[UR28][R2.64] ;  /* 0x0000001c02049981 */ /* 0x000f62000c1e1900 */
[----:B------:R-:W-:Y:S01]  /*0410*/  SHF.R.S32.HI R23, RZ, 0x1f, R165 ;  /* 0x0000001fff177819 */ /* 0x000fe200000114a5 */
[----:B------:R-:W-:-:S03]  /*0420*/  UMOV UR8, 0xffffffff ;  /* 0xffffffff00087882 */ /* 0x000fc60000000000 */
[----:B------:R-:W-:Y:S02]  /*0430*/  LEA.HI R164, R23, R165, RZ, 0x5 ;  /* 0x000000a517a47211 */ /* 0x000fe400078f28ff */
[----:B--2---:R-:W-:Y:S02]  /*0440*/  @P0 R2UR UR14, R6 ;  /* 0x00000000060e02ca */ /* 0x004fe400000e0000 */
[----:B---3--:R-:W-:Y:S02]  /*0450*/  @P0 R2UR UR16, R5 ;  /* 0x00000000051002ca */ /* 0x008fe400000e0000 */
[----:B------:R-:W-:-:S04]  /*0460*/  ISETP.NE.U32.AND P0, PT, RZ, UR4, PT ;  /* 0x00000004ff007c0c */ /* 0x000fc8000bf05070 */
[----:B------:R-:W-:-:S07]  /*0470*/  ISETP.NE.AND.EX P0, PT, RZ, UR5, PT, P0 ;  /* 0x00000005ff007c0c */ /* 0x000fce000bf05300 */
[----:B------:R-:W-:-:S07]  /*0480*/  @UP2 UIADD3 UR16, UR16, -UR14, URZ ;  /* 0x8000000e10102290 */ /* 0x000fce000fffe03f */
[----:B------:R-:W-:Y:S01]  /*0490*/  @!UP2 ULDC UR16, c[0x0][0x2c4] ;  /* 0x0000b1000010aab9 */ /* 0x000fe20000000800 */
[----:B----4-:R-:W-:Y:S02]  /*04a0*/  @P2 R2UR UR35, R0 ;  /* 0x00000000002322ca */ /* 0x010fe400000e0000 */
[----:B------:R-:W-:-:S05]  /*04b0*/  LOP3.LUT R0, R164, 0xffffffe0, RZ, 0xc0, !PT ;  /* 0xffffffe0a4007812 */ /* 0x000fca00078ec0ff */
[----:B------:R-:W-:Y:S01]  /*04c0*/  IMAD.IADD R132, R165, 0x1, -R0 ;  /* 0x00000001a5847824 */ /* 0x000fe200078e0a00 */
[----:B-----5:R-:W-:Y:S01]  /*04d0*/  @!P1 R2UR UR8, R4 ;  /* 0x00000000040892ca */ /* 0x020fe200000e0000 */
        /* <DEDUP_REMOVED lines=8> */
.L_x_2168:
[----:B------:R-:W-:-:S05]  /*0560*/  ULDC UR6, c[0x0][0x2c8] ;  /* 0x0000b20000067ab9 */ /* 0x000fca0000000800 */
.L_x_2169:
        /* <DEDUP_REMOVED lines=54> */
[----:B------:R-:W-:Y:S01]  /*08d0*/  @!UP0 USHF.R.S32.HI UR9, URZ, 0x1f, UR17 ;  /* 0x0000001f3f098899 */ /* 0x000fe20008011411 */
[----:B------:R-:W-:Y:S01]  /*08e0*/  PLOP3.LUT P0, PT, PT, PT, UP1, 0x80, 0x0 ;  /* 0x000000000000781c */ /* 0x000fe20003f0f018 */
[----:B------:R-:W-:Y:S01]  /*08f0*/  @UP0 ULDC.64 UR6, c[0x0][0x298] ;  /* 0x0000a60000060ab9 */ /* 0x000fe20000000a00 */
[----:B------:R-:W-:Y:S01]  /*0900*/  @!UP0 ULDC.64 UR4, c[0x0][0x290] ;  /* 0x0000a40000048ab9 */ /* 0x000fe20000000a00 */
[----:B------:R-:W-:-:S02]  /*0910*/  @UP0 UIMAD.WIDE.U32 UR10, UR14, UR6, URZ ;  /* 0x000000060e0a02a5 */ /* 0x000fc4000f8e003f */
[----:B------:R-:W-:Y:S02]  /*0920*/  @!UP0 UIMAD UR6, UR9, UR4, URZ ;  /* 0x00000004090682a4 */ /* 0x000fe4000f8e023f */
[----:B------:R-:W-:Y:S02]  /*0930*/  @!UP0 UIMAD.WIDE.U32 UR12, UR17, UR4, URZ ;  /* 0x00000004110c82a5 */ /* 0x000fe4000f8e003f */
[----:B------:R-:W-:Y:S02]  /*0940*/  @!UP0 UIMAD UR6, UR17, UR5, UR6 ;  /* 0x00000005110682a4 */ /* 0x000fe4000f8e0206 */
[----:B------:R-:W-:Y:S01]  /*0950*/  @UP0 UIMAD UR7, UR14, UR7, UR11 ;  /* 0x000000070e0702a4 */ /* 0x000fe2000f8e020b */
[----:B------:R-:W-:Y:S01]  /*0960*/  @UP1 ULDC.64 UR4, c[0x0][0x2c0] ;  /* 0x0000b00000041ab9 */ /* 0x000fe20000000a00 */
[----:B------:R-:W-:Y:S01]  /*0970*/  @!UP2 UMOV UR18, URZ ;  /* 0x0000003f0012ac82 */ /* 0x000fe20008000000 */
[----:B------:R-:W-:Y:S01]  /*0980*/  @UP1 UIMAD UR9, UR5, UR4, URZ ;  /* 0x00000004050912a4 */ /* 0x000fe2000f8e023f */
[----:B------:R-:W-:-:S02]  /*0990*/  @!UP2 UMOV UR19, URZ ;  /* 0x0000003f0013ac82 */ /* 0x000fc40008000000 */
[----:B------:R-:W-:Y:S01]  /*09a0*/  @UP2 ULDC UR5, c[0x0][0x2c4] ;  /* 0x0000b10000052ab9 */ /* 0x000fe20000000800 */
[----:B------:R-:W-:Y:S01]  /*09b0*/  @UP1 ULDC UR11, c[0x0][0x2c0] ;  /* 0x0000b000000b1ab9 */ /* 0x000fe20000000800 */
[----:B------:R-:W-:Y:S02]  /*09c0*/  @UP2 UIMAD UR5, UR17, UR5, URZ ;  /* 0x00000005110522a4 */ /* 0x000fe4000f8e023f */
[----:B------:R-:W-:Y:S02]  /*09d0*/  @!UP0 UIADD3 UR7, UR13, UR6, URZ ;  /* 0x000000060d078290 */ /* 0x000fe4000fffe03f */
[----:B------:R-:W-:Y:S01]  /*09e0*/  @UP2 USEL UR5, UR5, UR14, !UP0 ;  /* 0x0000000e05052287 */ /* 0x000fe2000c000000 */
[----:B------:R-:W-:Y:S02]  /*09f0*/  @!UP0 UMOV UR10, UR12 ;  /* 0x0000000c000a8c82 */ /* 0x000fe40008000000 */
[----:B------:R-:W-:Y:S01]  /*0a00*/  @UP1 UMOV UR14, 0x1 ;  /* 0x00000001000e1882 */ /* 0x000fe20000000000 */
        /* <DEDUP_REMOVED lines=10> */
.L_x_2171:
[----:B------:R-:W-:Y:S01]  /*0ab0*/  IMAD.IADD R14, R165, 0x1, -R0 ;  /* 0x00000001a50e7824 */ /* 0x000fe200078e0a00 */
[----:B------:R-:W-:Y:S01]  /*0ac0*/  USHF.R.S32.HI UR6, URZ, 0x1f, UR31 ;  /* 0x0000001f3f067899 */ /* 0x000fe2000801141f */
[----:B------:R-:W-:Y:S01]  /*0ad0*/  VIADD R20, R4, 0x40 ;  /* 0x0000004004147836 */ /* 0x000fe20000000000 */
[----:B------:R-:W-:Y:S01]  /*0ae0*/  ULDC.64 UR4, c[0x0][0x2a0] ;  /* 0x0000a80000047ab9 */ /* 0x000fe20000000a00 */
[----:B------:R-:W-:Y:S01]  /*0af0*/  IMAD.SHL.U32 R0, R14, 0x8, RZ ;  /* 0x000000080e007824 */ /* 0x000fe200078e00ff */
[----:B------:R-:W-:Y:S01]  /*0b00*/  UIMAD UR6, UR6, UR4, URZ ;  /* 0x00000004060672a4 */ /* 0x000fe2000f8e023f */
[----:B------:R-:W-:Y:S01]  /*0b10*/  IMAD.U32 R6, RZ, RZ, UR4 ;  /* 0x00000004ff067e24 */ /* 0x000fe2000f8e00ff */
[----:B------:R-:W-:Y:S01]  /*0b20*/  UIADD3 UR16, -UR27, UR16, URZ ;  /* 0x000000101b107290 */ /* 0x000fe2000fffe13f */
[----:B------:R-:W-:Y:S01]  /*0b30*/  SHF.R.S32.HI R5, RZ, 0x1f, R4 ;  /* 0x0000001fff057819 */ /* 0x000fe20000011404 */
[----:B------:R-:W-:Y:S01]  /*0b40*/  ULDC UR4, c[0x0][0x2d0] ;  /* 0x0000b40000047ab9 */ /* 0x000fe20000000800 */
[C---:B------:R-:W-:Y:S01]  /*0b50*/  IADD3 R8, P0, R0.reuse, UR10, RZ ;  /* 0x0000000a00087c10 */ /* 0x040fe2000ff1e0ff */
[----:B------:R-:W-:Y:S01]  /*0b60*/  UIMAD UR14, UR17, UR14, URZ ;  /* 0x0000000e110e72a4 */ /* 0x000fe2000f8e023f */
[C---:B------:R-:W-:Y:S01]  /*0b70*/  ISETP.GE.AND P2, PT, R0.reuse, UR4, PT ;  /* 0x0000000400007c0c */ /* 0x040fe2000bf46270 */
[----:B------:R-:W-:Y:S01]  /*0b80*/  UIMAD UR5, UR31, UR5, UR6 ;  /* 0x000000051f0572a4 */ /* 0x000fe2000f8e0206 */
[----:B------:R-:W-:Y:S01]  /*0b90*/  LEA.HI.X.SX32 R9, R0, UR7, 0x1, P0 ;  /* 0x0000000700097c11 */ /* 0x000fe200080f0eff */
[----:B------:R-:W-:Y:S01]  /*0ba0*/  USEL UR14, UR14, URZ, !UP2 ;  /* 0x0000003f0e0e7287 */ /* 0x000fe2000d000000 */
[C---:B------:R-:W-:Y:S01]  /*0bb0*/  ISETP.GE.OR P0, PT, R4.reuse, UR16, P2 ;  /* 0x0000001004007c0c */ /* 0x040fe20009706670 */
[----:B------:R-:W-:Y:S01]  /*0bc0*/  UIMAD UR6, UR27, UR11, URZ ;  /* 0x0000000b1b0672a4 */ /* 0x000fe2000f8e023f */
[----:B------:R-:W-:Y:S01]  /*0bd0*/  VIADD R15, R4, 0x10 ;  /* 0x00000010040f7836 */ /* 0x000fe20000000000 */
[----:B------:R-:W-:Y:S01]  /*0be0*/  UIMAD UR14, UR31, UR9, UR14 ;  /* 0x000000091f0e72a4 */ /* 0x000fe2000f8e020e */
[----:B------:R-:W-:Y:S01]  /*0bf0*/  IMAD.WIDE.U32 R8, R6, UR31, R8 ;  /* 0x0000001f06087c25 */ /* 0x000fe2000f8e0008 */
[----:B------:R-:W-:Y:S01]  /*0c00*/  USHF.R.S32.HI UR4, URZ, 0x1f, UR6 ;  /* 0x0000001f3f047899 */ /* 0x000fe20008011406 */
[----:B------:R-:W-:Y:S01]  /*0c10*/  ISETP.GE.AND P1, PT, R20, UR16, PT ;  /* 0x0000001014007c0c */ /* 0x000fe2000bf26270 */
[----:B------:R-:W-:Y:S01]  /*0c20*/  USHF.R.S32.HI UR7, URZ, 0x1f, UR14 ;  /* 0x0000001f3f077899 */ /* 0x000fe2000801140e */
[C---:B------:R-:W-:Y:S01]  /*0c30*/  VIADD R16, R4.reuse, 0x20 ;  /* 0x0000002004107836 */ /* 0x040fe20000000000 */
[----:B------:R-:W-:Y:S01]  /*0c40*/  UIADD3 UR6, UP1, UP0, UR6, UR18, UR14 ;  /* 0x0000001206067290 */ /* 0x000fe2000f83e00e */
[----:B------:R-:W-:Y:S01]  /*0c50*/  IADD3 R18, R4, 0x30, RZ ;  /* 0x0000003004127810 */ /* 0x000fe20007ffe0ff */
[----:B------:R-:W-:Y:S01]  /*0c60*/  VIADD R7, R9, UR5 ;  /* 0x0000000509077c36 */ /* 0x000fe20008000000 */
[----:B------:R-:W-:Y:S01]  /*0c70*/  BSSY B0, `(.L_x_2172) ;  /* 0x0000016000007945 */ /* 0x000fe20003800000 */
[----:B------:R-:W-:Y:S01]  /*0c80*/  UIADD3.X UR18, UR4, UR19, UR7, UP1, UP0 ;  /* 0x0000001304127290 */ /* 0x000fe20008fe0407 */
[----:B------:R-:W-:Y:S01]  /*0c90*/  P2R R23, PR, RZ, 0x2 ;  /* 0x00000002ff177803 */ /* 0x000fe20000000000 */
[----:B------:R-:W-:Y:S01]  /*0ca0*/  IMAD.WIDE R2, R2, 0x80, R4 ;  /* 0x0000008002027825 */ /* 0x000fe200078e0204 */
[----:B------:R-:W-:-:S02]  /*0cb0*/  ISETP.GE.OR P1, PT, R15, UR16, P2 ;  /* 0x000000100f007c0c */ /* 0x000fc40009726670 */
[----:B------:R-:W-:Y:S01]  /*0cc0*/  ISETP.GE.OR P3, PT, R16, UR16, P2 ;  /* 0x0000001010007c0c */ /* 0x000fe20009766670 */
[----:B------:R-:W-:Y:S01]  /*0cd0*/  VIADD R19, R4, 0x50 ;  /* 0x0000005004137836 */ /* 0x000fe20000000000 */
[----:B------:R-:W-:Y:S01]  /*0ce0*/  ISETP.GE.OR P4, PT, R18, UR16, P2 ;  /* 0x0000001012007c0c */ /* 0x000fe20009786670 */
[----:B------:R-:W-:Y:S01]  /*0cf0*/  VIADD R21, R4, 0x60 ;  /* 0x0000006004157836 */ /* 0x000fe20000000000 */
        /* <DEDUP_REMOVED lines=13> */
.L_x_2173:
[----:B------:R-:W-:Y:S05]  /*0dd0*/  BSYNC B0 ;  /* 0x0000000000007941 */ /* 0x000fea0003800000 */
.L_x_2172:
        /* <DEDUP_REMOVED lines=17> */
.L_x_2175:
[----:B------:R-:W-:Y:S05]  /*0ef0*/  BSYNC B0 ;  /* 0x0000000000007941 */ /* 0x000fea0003800000 */
.L_x_2174:
        /* <DEDUP_REMOVED lines=16> */
.L_x_2177:
[----:B------:R-:W-:Y:S05]  /*1000*/  BSYNC B0 ;  /* 0x0000000000007941 */ /* 0x000fea0003800000 */
.L_x_2176:
        /* <DEDUP_REMOVED lines=16> */
.L_x_2179:
[----:B------:R-:W-:Y:S05]  /*1110*/  BSYNC B0 ;  /* 0x0000000000007941 */ /* 0x000fea0003800000 */
.L_x_2178:
        /* <DEDUP_REMOVED lines=16> */
.L_x_2181:
[----:B------:R-:W-:Y:S05]  /*1220*/  BSYNC B0 ;  /* 0x0000000000007941 */ /* 0x000fea0003800000 */
.L_x_2180:
[C---:B------:R-:W-:Y:S01]  /*1230*/  ISETP.NE.OR P1, PT, R14.reuse, RZ, P1 ;  /* 0x000000ff0e00720c */ /* 0x040fe20000f25670 */
        /* <DEDUP_REMOVED lines=27> */
.L_x_2183:
[----:B------:R-:W-:Y:S05]  /*13f0*/  BSYNC B0 ;  /* 0x0000000000007941 */ /* 0x000fea0003800000 */
.L_x_2182:
        /* <DEDUP_REMOVED lines=19> */
.L_x_2185:
[----:B------:R-:W-:Y:S05]  /*1530*/  BSYNC B0 ;  /* 0x0000000000007941 */ /* 0x000fea0003800000 */
.L_x_2184:
        /* <DEDUP_REMOVED lines=16> */
.L_x_2187:
[----:B------:R-:W-:Y:S05]  /*1640*/  BSYNC B0 ;  /* 0x0000000000007941 */ /* 0x000fea0003800000 */
.L_x_2186:
        /* <DEDUP_REMOVED lines=10> */
.L_x_2189:
[----:B------:R-:W-:Y:S05]  /*16f0*/  BSYNC B0 ;  /* 0x0000000000007941 */ /* 0x000fea0003800000 */
.L_x_2188:
        /* <DEDUP_REMOVED lines=10> */
.L_x_2191:
[----:B------:R-:W-:Y:S05]  /*17a0*/  BSYNC B0 ;  /* 0x0000000000007941 */ /* 0x000fea0003800000 */
.L_x_2190:
        /* <DEDUP_REMOVED lines=10> */
.L_x_2193:
[----:B------:R-:W-:Y:S05]  /*1850*/  BSYNC B0 ;  /* 0x0000000000007941 */ /* 0x000fea0003800000 */
.L_x_2192:
        /* <DEDUP_REMOVED lines=11> */
.L_x_2195:
[----:B------:R-:W-:Y:S05]  /*1910*/  BSYNC B0 ;  /* 0x0000000000007941 */ /* 0x000fea0003800000 */
.L_x_2194:
        /* <DEDUP_REMOVED lines=11> */
.L_x_2197:
[----:B------:R-:W-:Y:S05]  /*19d0*/  BSYNC B0 ;  /* 0x0000000000007941 */ /* 0x000fea0003800000 */
.L_x_2196:
        /* <DEDUP_REMOVED lines=11> */
.L_x_2199:
[----:B------:R-:W-:Y:S05]  /*1a90*/  BSYNC B0 ;  /* 0x0000000000007941 */ /* 0x000fea0003800000 */
.L_x_2198:
        /* <DEDUP_REMOVED lines=10> */
.L_x_2201:
[----:B------:R-:W-:Y:S05]  /*1b40*/  BSYNC B0 ;  /* 0x0000000000007941 */ /* 0x000fea0003800000 */
.L_x_2200:
        /* <DEDUP_REMOVED lines=10> */
.L_x_2170:
[----:B------:R-:W1:Y:S01]  /*1bf0*/  LDC R25, c[0x0][0x278] ;  /* 0x00009e00ff197b82 */ /* 0x000e620000000800 */
[----:B------:R-:W-:Y:S01]  /*1c00*/  UISETP.NE.AND UP0, UPT, UR14, -0x1, UPT ;  /* 0xffffffff0e00788c */ /* 0x000fe2000bf05270 */
[----:B------:R-:W-:Y:S01]  /*1c10*/  LEA.HI R5, R23, R165, RZ, 0x3 ;  /* 0x000000a517057211 */ /* 0x000fe200078f18ff */
[----:B------:R-:W-:Y:S01]  /*1c20*/  ULDC UR9, c[0x0][0x270] ;  /* 0x00009c0000097ab9 */ /* 0x000fe20000000800 */
[----:B------:R-:W2:Y:S01]  /*1c30*/  S2R R15, SR_CTAID.Z ;  /* 0x00000000000f7919 */ /* 0x000ea20000002700 */
[----:B------:R-:W-:Y:S01]  /*1c40*/  UIMAD UR9, UR17, UR9, UR31 ;  /* 0x00000009110972a4 */ /* 0x000fe2000f8e021f */
[----:B------:R-:W-:Y:S01]  /*1c50*/  SHF.R.S32.HI R6, RZ, 0x3, R5 ;  /* 0x00000003ff067819 */ /* 0x000fe20000011405 */
[----:B------:R-:W-:Y:S01]  /*1c60*/  UISETP.NE.AND UP1, UPT, UR8, -0x1, UPT ;  /* 0xffffffff0800788c */ /* 0x000fe2000bf25270 */
[----:B------:R-:W-:Y:S01]  /*1c70*/  SHF.R.S32.HI R4, RZ, 0x1f, R132 ;  /* 0x0000001fff047819 */ /* 0x000fe20000011484 */
[----:B------:R-:W-:-:S03]  /*1c80*/  USHF.L.U32 UR19, UR9, 0x5, URZ ;  /* 0x0000000509137899 */ /* 0x000fc6000800063f */
[----:B------:R-:W-:Y:S01]  /*1c90*/  @UP0 ULDC.64 UR4, c[0x0][0x240] ;  /* 0x0000900000040ab9 */ /* 0x000fe20000000a00 */
[----:B------:R-:W-:Y:S02]  /*1ca0*/  @!UP0 USHF.R.S32.HI UR10, URZ, 0x1f, UR17 ;  /* 0x0000001f3f0a8899 */ /* 0x000fe40008011411 */
[----:B------:R-:W-:Y:S01]  /*1cb0*/  @UP0 UIMAD.WIDE.U32 UR24, UR14, UR4, URZ ;  /* 0x000000040e1802a5 */ /* 0x000fe2000f8e003f */
[----:B------:R-:W-:Y:S01]  /*1cc0*/  IADD3 R169, P1, P0, R8, UR19, R132 ;  /* 0x0000001308a97c10 */ /* 0x000fe2000f83e084 */
[----:B------:R-:W-:Y:S02]  /*1cd0*/  USHF.R.S32.HI UR11, URZ, 0x1f, UR19 ;  /* 0x0000001f3f0b7899 */ /* 0x000fe40008011413 */
[----:B------:R-:W-:Y:S02]  /*1ce0*/  @UP0 UIMAD UR4, UR14, UR5, UR25 ;  /* 0x000000050e0402a4 */ /* 0x000fe4000f8e0219 */
[----:B------:R-:W-:Y:S01]  /*1cf0*/  UIADD3 UR5, -UR27, UR16, URZ ;  /* 0x000000101b057290 */ /* 0x000fe2000fffe13f */
[----:B------:R3:W-:Y:S01]  /*1d00*/  STL [R1+0x168], R169 ;  /* 0x000168a901007387 */ /* 0x0007e20000100800 */
[----:B------:R-:W-:Y:S01]  /*1d10*/  @!UP0 ULDC.64 UR6, c[0x0][0x228] ;  /* 0x00008a0000068ab9 */ /* 0x000fe20000000a00 */
[----:B-1----:R-:W-:Y:S01]  /*1d20*/  IABS R0, R25 ;  /* 0x0000001900007213 */ /* 0x002fe20000000000 */
[----:B------:R-:W-:Y:S01]  /*1d30*/  @!UP0 UIMAD UR10, UR10, UR6, URZ ;  /* 0x000000060a0a82a4 */ /* 0x000fe2000f8e023f */
[----:B------:R-:W-:Y:S01]  /*1d40*/  IADD3.X R167, R9, UR11, R4, P1, P0 ;  /* 0x0000000b09a77c10 */ /* 0x000fe20008fe0404 */
[----:B------:R-:W-:Y:S01]  /*1d50*/  @UP1 UIADD3 UR22, UR35, UR8, URZ ;  /* 0x0000000823161290 */ /* 0x000fe2000fffe03f */
[----:B------:R-:W-:Y:S01]  /*1d60*/  PLOP3.LUT P0, PT, PT, PT, UP1, 0x80, 0x0 ;  /* 0x000000000000781c */ /* 0x000fe20003f0f018 */
[----:B------:R-:W-:Y:S01]  /*1d70*/  IMAD.MOV.U32 R24, RZ, RZ, R0 ;  /* 0x000000ffff187224 */ /* 0x000fe200078e0000 */
[----:B------:R-:W-:Y:S01]  /*1d80*/  @!UP0 UIMAD UR7, UR17, UR7, UR10 ;  /* 0x00000007110782a4 */ /* 0x000fe2000f8e020a */
[----:B------:R-:W-:Y:S01]  /*1d90*/  VIADD R0, R6, 0x40 ;  /* 0x0000004006007836 */ /* 0x000fe20000000000 */
[----:B------:R-:W-:Y:S01]  /*1da0*/  @!UP0 UIMAD.WIDE.U32 UR36, UR17, UR6, URZ ;  /* 0x00000006112482a5 */ /* 0x000fe2000f8e003f */
[----:B------:R-:W1:Y:S01]  /*1db0*/  I2F.RP R2, R24 ;  /* 0x0000001800027306 */ /* 0x000e620000209400 */
[----:B------:R-:W-:Y:S01]  /*1dc0*/  @UP1 ULDC.64 UR10, c[0x0][0x248] ;  /* 0x00009200000a1ab9 */ /* 0x000fe20000000a00 */
[----:B------:R-:W-:Y:S01]  /*1dd0*/  ULDC UR6, c[0x0][0x2d4] ;  /* 0x0000b50000067ab9 */ /* 0x000fe20000000800 */
[----:B------:R-:W-:Y:S01]  /*1de0*/  ISETP.GE.AND P4, PT, R0, UR5, PT ;  /* 0x0000000500007c0c */ /* 0x000fe2000bf86270 */
[----:B------:R-:W-:Y:S01]  /*1df0*/  @UP1 UIMAD.WIDE.U32 UR38, UR22, UR10, URZ ;  /* 0x0000000a162612a5 */ /* 0x000fe2000f8e003f */
[----:B--2---:R-:W-:Y:S01]  /*1e00*/  IABS R15, R15 ;  /* 0x0000000f000f7213 */ /* 0x004fe20000000000 */
[----:B------:R-:W-:-:S02]  /*1e10*/  UIMAD UR6, UR9, UR6, UR27 ;  /* 0x00000006090672a4 */ /* 0x000fc4000f8e021b */
[----:B------:R-:W-:Y:S01]  /*1e20*/  @UP1 UIMAD UR22, UR22, UR11, URZ ;  /* 0x0000000b161612a4 */ /* 0x000fe2000f8e023f */
[----:B------:R-:W-:Y:S01]  /*1e30*/  ULDC UR19, c[0x0][0x2d8] ;  /* 0x0000b60000137ab9 */ /* 0x000fe20000000800 */
[----:B------:R-:W-:Y:S01]  /*1e40*/  @UP0 UMOV UR34, UR24 ;  /* 0x0000001800220c82 */ /* 0x000fe20008000000 */
[----:B------:R-:W-:Y:S02]  /*1e50*/  UIMAD UR25, UR6, UR19, URZ ;  /* 0x00000013061972a4 */ /* 0x000fe4000f8e023f */
[----:B------:R-:W-:Y:S01]  /*1e60*/  @UP1 UIADD3 UR22, UR39, UR22, URZ ;  /* 0x0000001627161290 */ /* 0x000fe2000fffe03f */
[----:B-1----:R-:W1:Y:S01]  /*1e70*/  MUFU.RCP R2, R2 ;  /* 0x0000000200027308 */ /* 0x002e620000001000 */
[----:B------:R-:W-:Y:S01]  /*1e80*/  @UP1 UMOV UR24, UR38 ;  /* 0x0000002600181c82 */ /* 0x000fe20008000000 */
[----:B------:R-:W-:Y:S01]  /*1e90*/  @!UP0 UIADD3 UR4, UR37, UR7, URZ ;  /* 0x0000000725048290 */ /* 0x000fe2000fffe03f */
[----:B------:R-:W-:Y:S01]  /*1ea0*/  @!UP0 UMOV UR34, UR36 ;  /* 0x0000002400228c82 */ /* 0x000fe20008000000 */
[----:B-1----:R-:W-:-:S04]  /*1eb0*/  VIADD R2, R2, 0xffffffe ;  /* 0x0ffffffe02027836 */ /* 0x002fc80000000000 */
[----:B------:R1:W2:Y:S02]  /*1ec0*/  F2I.FTZ.U32.TRUNC.NTZ R3, R2 ;  /* 0x0000000200037305 */ /* 0x0002a4000021f000 */
[----:B-1----:R-:W-:Y:S02]  /*1ed0*/  VIADD R2, R6, 0x50 ;  /* 0x0000005006027836 */ /* 0x002fe40000000000 */
[----:B--2---:R-:W-:-:S03]  /*1ee0*/  IMAD.MOV R0, RZ, RZ, -R3 ;  /* 0x000000ffff007224 */ /* 0x004fc600078e0a03 */
[----:B------:R-:W-:Y:S01]  /*1ef0*/  ISETP.GE.AND P5, PT, R2, UR5, PT ;  /* 0x0000000502007c0c */ /* 0x000fe2000bfa6270 */
[----:B------:R-:W-:Y:S02]  /*1f00*/  IMAD R0, R0, R24, RZ ;  /* 0x0000001800007224 */ /* 0x000fe400078e02ff */
[----:B------:R-:W-:-:S04]  /*1f10*/  IMAD.MOV.U32 R2, RZ, RZ, RZ ;  /* 0x000000ffff027224 */ /* 0x000fc800078e00ff */
        /* <DEDUP_REMOVED lines=8> */
[----:B------:R-:W-:-:S03]  /*1fa0*/  VIADD R2, R6, 0x60 ;  /* 0x0000006006027836 */ /* 0x000fc60000000000 */
[----:B------:R-:W-:Y:S01]  /*1fb0*/  LOP3.LUT R0, R0, 0x38, R242, 0xf8, !PT ;  /* 0x0000003800007812 */ /* 0x000fe200078ef8f2 */
[----:B---3--:R-:W-:Y:S06]  /*1fc0*/  @P0 BRA `(.L_x_2202) ;  /* 0x0000000000380947 */ /* 0x008fec0003800000 */
        /* <DEDUP_REMOVED lines=14> */
.L_x_2202:
[----:B------:R-:W-:Y:S01]  /*20b0*/  @UP1 UIADD3 UR23, UR35, UR8, URZ ;  /* 0x0000000823171290 */ /* 0x000fe2000fffe03f */
[----:B------:R-:W-:Y:S01]  /*20c0*/  IMAD.MOV R3, RZ, RZ, -R16 ;  /* 0x000000ffff037224 */ /* 0x000fe200078e0a10 */
[----:B------:R-:W-:Y:S01]  /*20d0*/  USHF.R.S32.HI UR36, URZ, 0x1f, UR31 ;  /* 0x0000001f3f247899 */ /* 0x000fe2000801141f */
[----:B------:R-:W-:Y:S01]  /*20e0*/  LOP3.LUT R18, R25, UR31, RZ, 0x3c, !PT ;  /* 0x0000001f19127c12 */ /* 0x000fe2000f8e3cff */
[----:B------:R-:W-:Y:S01]  /*20f0*/  @UP1 ULDC.64 UR8, c[0x0][0x250] ;  /* 0x0000940000081ab9 */ /* 0x000fe20000000a00 */
[----:B------:R-:W-:Y:S01]  /*2100*/  ISETP.GE.AND P6, PT, R2, UR5, PT ;  /* 0x0000000502007c0c */ /* 0x000fe2000bfc6270 */
[----:B------:R-:W-:Y:S01]  /*2110*/  @UP1 UIMAD.WIDE.U32 UR6, UR23, UR8, URZ ;  /* 0x00000008170612a5 */ /* 0x000fe2000f8e003f */
[----:B------:R-:W-:Y:S01]  /*2120*/  IMAD R15, R24, R3, R15 ;  /* 0x00000003180f7224 */ /* 0x000fe200078e020f */
[----:B------:R-:W-:Y:S01]  /*2130*/  @UP1 UIMAD UR23, UR23, UR9, URZ ;  /* 0x00000009171712a4 */ /* 0x000fe2000f8e023f */
[----:B------:R-:W-:Y:S02]  /*2140*/  LOP3.LUT R2, R0, R4, RZ, 0x3c, !PT ;  /* 0x0000000400027212 */ /* 0x000fe400078e3cff */
        /* <DEDUP_REMOVED lines=17> */
.L_x_2203:
[----:B------:R-:W1:Y:S01]  /*2260*/  S2UR UR35, SR_CgaCtaId ;  /* 0x00000000002379c3 */ /* 0x000e620000008800 */
[C---:B------:R-:W-:Y:S01]  /*2270*/  VIADD R0, R6.reuse, 0x70 ;  /* 0x0000007006007836 */ /* 0x040fe20000000000 */
[----:B------:R-:W-:Y:S01]  /*2280*/  SHF.R.S32.HI R243, RZ, 0x1f, R242 ;  /* 0x0000001ffff37819 */ /* 0x000fe200000114f2 */
[----:B------:R-:W-:Y:S01]  /*2290*/  ULDC.64 UR6, c[0x0][0x258] ;  /* 0x0000960000067ab9 */ /* 0x000fe20000000a00 */
[----:B------:R-:W-:Y:S01]  /*22a0*/  ISETP.GE.AND P2, PT, R6, UR5, PT ;  /* 0x0000000506007c0c */ /* 0x000fe2000bf46270 */
[----:B------:R-:W-:Y:S01]  /*22b0*/  UIMAD UR36, UR36, UR6, URZ ;  /* 0x00000006242472a4 */ /* 0x000fe2000f8e023f */
[----:B------:R-:W-:Y:S01]  /*22c0*/  ISETP.GE.AND P1, PT, R0, UR5, PT ;  /* 0x0000000500007c0c */ /* 0x000fe2000bf26270 */
[----:B------:R-:W-:Y:S01]  /*22d0*/  IMAD.U32 R0, RZ, RZ, UR6 ;  /* 0x00000006ff007e24 */ /* 0x000fe2000f8e00ff */
[----:B------:R-:W-:Y:S01]  /*22e0*/  ISETP.GT.U32.AND P0, PT, R24, R15, PT ;  /* 0x0000000f1800720c */ /* 0x000fe20003f04070 */
[----:B------:R-:W-:Y:S01]  /*22f0*/  IMAD.SHL.U32 R3, R3, 0x8, RZ ;  /* 0x0000000803037824 */ /* 0x000fe200078e00ff */
[----:B------:R-:W-:Y:S01]  /*2300*/  P2R R17, PR, RZ, 0x2 ;  /* 0x00000002ff117803 */ /* 0x000fe20000000000 */
[----:B------:R-:W-:Y:S01]  /*2310*/  UIMAD UR7, UR31, UR7, UR36 ;  /* 0x000000071f0772a4 */ /* 0x000fe2000f8e0224 */
[----:B------:R-:W-:Y:S01]  /*2320*/  IADD3 R8, P1, R242, UR34, RZ ;  /* 0x00000022f2087c10 */ /* 0x000fe2000ff3e0ff */
[----:B------:R-:W-:Y:S01]  /*2330*/  VIADD R14, R6, 0x10 ;  /* 0x00000010060e7836 */ /* 0x000fe20000000000 */
[----:B------:R-:W-:Y:S01]  /*2340*/  LOP3.LUT R4, R2, 0xfffffe00, R3, 0xf8, !PT ;  /* 0xfffffe0002047812 */ /* 0x000fe200078ef803 */
[----:B------:R-:W-:Y:S01]  /*2350*/  VIADD R20, R6, 0x20 ;  /* 0x0000002006147836 */ /* 0x000fe20000000000 */
[----:B------:R-:W-:Y:S01]  /*2360*/  IADD3.X R9, R243, UR4, RZ, P1, !PT ;  /* 0x00000004f3097c10 */ /* 0x000fe20008ffe4ff */
[----:B------:R-:W-:Y:S01]  /*2370*/  UMOV UR4, 0x400 ;  /* 0x0000040000047882 */ /* 0x000fe20000000000 */
[----:B------:R-:W-:Y:S01]  /*2380*/  SHF.R.S32.HI R7, RZ, 0x1f, R6 ;  /* 0x0000001fff077819 */ /* 0x000fe20000011406 */
[----:B------:R-:W-:Y:S01]  /*2390*/  IMAD.U32 R2, RZ, RZ, UR15 ;  /* 0x0000000fff027e24 */ /* 0x000fe2000f8e00ff */
[----:B------:R-:W-:Y:S01]  /*23a0*/  UIADD3 UR17, UR18, -0x1, URZ ;  /* 0xffffffff12117890 */ /* 0x000fe2000fffe03f */
[----:B------:R-:W-:Y:S01]  /*23b0*/  IMAD.WIDE.U32 R8, R0, UR31, R8 ;  /* 0x0000001f00087c25 */ /* 0x000fe2000f8e0008 */
[----:B------:R-:W-:Y:S01]  /*23c0*/  BSSY B0, `(.L_x_2204) ;  /* 0x000001c000007945 */ /* 0x000fe20003800000 */
[----:B------:R-:W-:Y:S01]  /*23d0*/  ISETP.GE.AND P1, PT, R14, UR5, PT ;  /* 0x000000050e007c0c */ /* 0x000fe2000bf26270 */
[----:B-1----:R-:W-:Y:S01]  /*23e0*/  ULEA UR4, UR35, UR4, 0x18 ;  /* 0x0000000423047291 */ /* 0x002fe2000f8ec03f */
[----:B------:R-:W-:Y:S01]  /*23f0*/  VIADD R5, R9, UR7 ;  /* 0x0000000709057c36 */ /* 0x000fe20008000000 */
[----:B------:R-:W-:Y:S01]  /*2400*/  ISETP.GE.AND P3, PT, R20, UR5, PT ;  /* 0x0000000514007c0c */ /* 0x000fe2000bf66270 */
[----:B------:R-:W-:-:S02]  /*2410*/  @!P0 IMAD.IADD R15, R15, 0x1, -R24 ;  /* 0x000000010f0f8824 */ /* 0x000fc400078e0a18 */
[----:B------:R-:W-:Y:S01]  /*2420*/  @!P0 VIADD R16, R16, 0x1 ;  /* 0x0000000110108836 */ /* 0x000fe20000000000 */
[----:B------:R-:W-:Y:S01]  /*2430*/  LEA R192, R4, UR4, 0x1 ;  /* 0x0000000404c07c11 */ /* 0x000fe2000f8e08ff */
[----:B------:R-:W-:-:S04]  /*2440*/  IMAD.WIDE R2, R2, 0x80, R6 ;  /* 0x0000008002027825 */ /* 0x000fc800078e0206 */
[----:B------:R-:W-:Y:S01]  /*2450*/  VIADD R19, R6, 0x30 ;  /* 0x0000003006137836 */ /* 0x000fe20000000000 */
        /* <DEDUP_REMOVED lines=18> */
.L_x_2205:
[----:B------:R-:W-:Y:S05]  /*2580*/  BSYNC B0 ;  /* 0x0000000000007941 */ /* 0x000fea0003800000 */
.L_x_2204:
[----:B------:R-:W-:Y:S01]  /*2590*/  UIMAD UR31, UR17, -0x40, UR30 ;  /* 0xffffffc0111f78a4 */ /* 0x000fe2000f8e021e */
        /* <DEDUP_REMOVED lines=23> */
.L_x_2207:
[----:B------:R-:W-:Y:S05]  /*2710*/  BSYNC B0 ;  /* 0x0000000000007941 */ /* 0x000fea0003800000 */
.L_x_2206:
[----:B------:R-:W-:Y:S01]  /*2720*/  ISETP.GE.AND P0, PT, R14, UR31, PT ;  /* 0x0000001f0e007c0c */ /* 0x000fe2000bf06270 */
[----:B------:R-:W-:Y:S03]  /*2730*/  BSSY B0, `(.L_x_2208) ;  /* 0x0000017000007945 */ /* 0x000fe60003800000 */
        /* <DEDUP_REMOVED lines=22> */
.L_x_2209:
[----:B------:R-:W-:Y:S05]  /*28a0*/  BSYNC B0 ;  /* 0x0000000000007941 */ /* 0x000fea0003800000 */
.L_x_2208:
        /* <DEDUP_REMOVED lines=24> */
.L_x_2211:
[----:B------:R-:W-:Y:S05]  /*2a30*/  BSYNC B0 ;  /* 0x0000000000007941 */ /* 0x000fea0003800000 */
.L_x_2210:
[----:B------:R-:W-:Y:S01]  /*2a40*/  BSSY B0, `(.L_x_2212) ;  /* 0x0000017000007945 */ /* 0x000fe20003800000 */
[----:B------:R-:W-:-:S03]  /*2a50*/  ISETP.GE.AND P2, PT, R18, RZ, PT ;  /* 0x000000ff1200720c */ /* 0x000fc60003f46270 */
        /* <DEDUP_REMOVED lines=21> */
.L_x_2213:
[----:B------:R-:W-:Y:S05]  /*2bb0*/  BSYNC B0 ;  /* 0x0000000000007941 */ /* 0x000fea0003800000 */
.L_x_2212:
        /* <DEDUP_REMOVED lines=24> */
.L_x_2215:
[----:B------:R-:W-:Y:S05]  /*2d40*/  BSYNC B0 ;  /* 0x0000000000007941 */ /* 0x000fea0003800000 */
.L_x_2214:
        /* <DEDUP_REMOVED lines=22> */
.L_x_2217:
[----:B------:R-:W-:Y:S05]  /*2eb0*/  BSYNC B0 ;  /* 0x0000000000007941 */ /* 0x000fea0003800000 */
.L_x_2216:
        /* <DEDUP_REMOVED lines=22> */
.L_x_2219:
[----:B------:R-:W-:Y:S05]  /*3020*/  BSYNC B0 ;  /* 0x0000000000007941 */ /* 0x000fea0003800000 */
.L_x_2218:
[----:B------:R-:W-:Y:S01]  /*3030*/  @P1 VIADD R16, R16, 0x1 ;  /* 0x0000000110101836 */ /* 0x000fe20000000000 */
[----:B------:R-:W-:Y:S01]  /*3040*/  ISETP.NE.AND P1, PT, R25, RZ, PT ;  /* 0x000000ff1900720c */ /* 0x000fe20003f25270 */
[----:B------:R-:W-:Y:S01]  /*3050*/  IMAD R4, R7, UR10, RZ ;  /* 0x0000000a07047c24 */ /* 0x000fe2000f8e02ff */
[----:B------:R-:W-:Y:S01]  /*3060*/  LOP3.LUT R8, R14, 0xfffffff0, RZ, 0xc0, !PT ;  /* 0xfffffff00e087812 */ /* 0x000fe200078ec0ff */
[----:B-1----:R-:W-:Y:S01]  /*3070*/  IMAD.WIDE.U32 R2, R6, UR10, R242 ;  /* 0x0000000a06027c25 */ /* 0x002fe2000f8e00f2 */
[----:B--2-4-:R-:W-:Y:S01]  /*3080*/  SHF.R.S32.HI R13, RZ, 0x4, R14 ;  /* 0x00000004ff0d7819 */ /* 0x014fe2000001140e */
[----:B------:R-:W-:Y:S01]  /*3090*/  ULDC.64 UR6, c[0x0][0x260] ;  /* 0x0000980000067ab9 */ /* 0x000fe20000000a00 */
[----:B------:R-:W-:Y:S01]  /*30a0*/  USHF.R.S32.HI UR36, URZ, 0x1f, UR17 ;  /* 0x0000001f3f247899 */ /* 0x000fe20008011411 */
[----:B------:R-:W-:Y:S01]  /*30b0*/  IMAD.MOV.U32 R0, RZ, RZ, R16 ;  /* 0x000000ffff007224 */ /* 0x000fe200078e0010 */
[----:B------:R-:W-:Y:S01]  /*30c0*/  LEA.HI R11, R14, R13, RZ, 0x1 ;  /* 0x0000000d0e0b7211 */ /* 0x000fe200078f08ff */
[----:B------:R-:W-:Y:S01]  /*30d0*/  IMAD.IADD R8, R165, 0x1, -R8 ;  /* 0x00000001a5087824 */ /* 0x000fe200078e0a08 */
[C---:B------:R-:W-:Y:S01]  /*30e0*/  ISETP.GE.AND P4, PT, R6.reuse, UR31, PT ;  /* 0x0000001f06007c0c */ /* 0x040fe2000bf86270 */
[----:B------:R-:W-:Y:S01]  /*30f0*/  IMAD R5, R6, UR11, R4 ;  /* 0x0000000b06057c24 */ /* 0x000fe2000f8e0204 */
[----:B------:R-:W-:Y:S01]  /*3100*/  IADD3 R4, P0, R2, UR24, RZ ;  /* 0x0000001802047c10 */ /* 0x000fe2000ff1e0ff */
[----:B------:R-:W-:Y:S01]  /*3110*/  IMAD R9, R7, UR8, RZ ;  /* 0x0000000807097c24 */ /* 0x000fe2000f8e02ff */
[----:B------:R-:W-:Y:S01]  /*3120*/  @!P2 IADD3 R0, -R0, RZ, RZ ;  /* 0x000000ff0000a210 */ /* 0x000fe20007ffe1ff */
[----:B------:R-:W-:Y:S01]  /*3130*/  IMAD.U32 R15, RZ, RZ, UR17 ;  /* 0x00000011ff0f7e24 */ /* 0x000fe2000f8e00ff */
[----:B------:R-:W-:Y:S01]  /*3140*/  SHF.R.S32.HI R2, RZ, 0x1f, R8 ;  /* 0x0000001fff027819 */ /* 0x000fe20000011408 */
[----:B------:R-:W-:Y:S01]  /*3150*/  IMAD R9, R6, UR9, R9 ;  /* 0x0000000906097c24 */ /* 0x000fe2000f8e0209 */
[----:B------:R-:W-:Y:S01]  /*3160*/  @!P1 LOP3.LUT R0, RZ, R25, RZ, 0x33, !PT ;  /* 0x00000019ff009212 */ /* 0x000fe200078e33ff */
[----:B------:R-:W-:Y:S01]  /*3170*/  IMAD.MOV.U32 R36, RZ, RZ, 0x10 ;  /* 0x00000010ff247424 */ /* 0x000fe200078e00ff */
[----:B------:R-:W-:Y:S01]  /*3180*/  LEA.HI R17, R2, R8, RZ, 0x3 ;  /* 0x0000000802117211 */ /* 0x000fe200078f18ff */
[----:B------:R-:W-:Y:S01]  /*3190*/  BSSY B0, `(.L_x_2220) ;  /* 0x0000031000007945 */ /* 0x000fe20003800000 */
[----:B------:R-:W-:Y:S01]  /*31a0*/  IADD3.X R5, R3, UR22, R5, P0, !PT ;  /* 0x0000001603057c10 */ /* 0x000fe200087fe405 */
[----:B------:R-:W-:Y:S01]  /*31b0*/  IMAD.WIDE.U32 R2, R6, UR8, R242 ;  /* 0x0000000806027c25 */ /* 0x000fe2000f8e00f2 */
[----:B------:R-:W-:Y:S01]  /*31c0*/  SHF.R.S32.HI R7, RZ, 0x1f, R0 ;  /* 0x0000001fff077819 */ /* 0x000fe20000011400 */
[----:B------:R-:W-:Y:S01]  /*31d0*/  USHF.L.U64.HI UR22, UR10, 0x6, UR11 ;  /* 0x000000060a167899 */ /* 0x000fe2000801020b */
[----:B------:R-:W-:Y:S01]  /*31e0*/  LOP3.LUT R11, R11, 0xfffffffe, RZ, 0xc0, !PT ;  /* 0xfffffffe0b0b7812 */ /* 0x000fe200078ec0ff */
[----:B------:R-:W-:Y:S01]  /*31f0*/  IMAD.WIDE.U32 R26, R0, UR6, R4 ;  /* 0x00000006001a7c25 */ /* 0x000fe2000f8e0004 */
[----:B------:R-:W-:Y:S01]  /*3200*/  LOP3.LUT R12, R17, 0xfffffff8, RZ, 0xc0, !PT ;  /* 0xfffffff8110c7812 */ /* 0x000fe200078ec0ff */
[----:B------:R-:W-:Y:S01]  /*3210*/  UIMAD UR24, UR22, UR17, URZ ;  /* 0x00000011161872a4 */ /* 0x000fe2000f8e023f */
[----:B------:R-:W-:Y:S01]  /*3220*/  IADD3 R2, P0, R2, UR26, RZ ;  /* 0x0000001a02027c10 */ /* 0x000fe2000ff1e0ff */
[----:B------:R-:W-:Y:S01]  /*3230*/  IMAD R10, R7, UR6, RZ ;  /* 0x00000006070a7c24 */ /* 0x000fe2000f8e02ff */
[----:B------:R1:W-:Y:S01]  /*3240*/  STL.64 [R1+0x158], R26 ;  /* 0x0001581a01007387 */ /* 0x0003e20000100a00 */
[----:B------:R-:W-:Y:S01]  /*3250*/  IMAD.IADD R16, R13, 0x1, -R11 ;  /* 0x000000010d107824 */ /* 0x000fe200078e0a0b */
[----:B------:R-:W-:Y:S01]  /*3260*/  IADD3.X R3, R3, UR23, R9, P0, !PT ;  /* 0x0000001703037c10 */ /* 0x000fe200087fe409 */
[----:B------:R-:W-:Y:S01]  /*3270*/  IMAD.IADD R13, R8, 0x1, -R12 ;  /* 0x00000001080d7824 */ /* 0x000fe200078e0a0c */
[----:B------:R-:W-:Y:S01]  /*3280*/  ISETP.GE.AND P0, PT, R6, UR31, PT ;  /* 0x0000001f06007c0c */ /* 0x000fe2000bf06270 */
[C---:B------:R-:W-:Y:S01]  /*3290*/  IMAD R8, R0.reuse, UR7, R10 ;  /* 0x0000000700087c24 */ /* 0x040fe2000f8e020a */
[----:B------:R-:W-:Y:S01]  /*32a0*/  ULDC.64 UR6, c[0x0][0x268] ;  /* 0x00009a0000067ab9 */ /* 0x000fe20000000a00 */
[----:B------:R-:W-:Y:S01]  /*32b0*/  IMAD.MOV.U32 R194, RZ, RZ, R26 ;  /* 0x000000ffffc27224 */ /* 0x000fe200078e001a */
[----:B------:R-:W-:Y:S01]  /*32c0*/  USHF.L.U32 UR23, UR10, 0x6, URZ ;  /* 0x000000060a177899 */ /* 0x000fe2000800063f */
[----:B------:R-:W-:Y:S01]  /*32d0*/  IMAD.WIDE.U32 R24, R0, UR6, R2 ;  /* 0x0000000600187c25 */ /* 0x000fe2000f8e0002 */
[----:B------:R-:W-:-:S02]  /*32e0*/  IADD3 R195, R27, R8, RZ ;  /* 0x000000081bc37210 */ /* 0x000fc40007ffe0ff */
[----:B------:R-:W-:Y:S01]  /*32f0*/  UIMAD UR24, UR36, UR23, UR24 ;  /* 0x00000017241872a4 */ /* 0x000fe2000f8e0218 */
[----:B------:R-:W-:Y:S01]  /*3300*/  IMAD R5, R7, UR6, RZ ;  /* 0x0000000607057c24 */ /* 0x000fe2000f8e02ff */
[----:B------:R-:W-:Y:S01]  /*3310*/  R2P PR, R13, 0x6 ;  /* 0x000000060d007804 */ /* 0x000fe20000000000 */
[----:B------:R1:W-:Y:S01]  /*3320*/  STL.64 [R1+0x150], R194 ;  /* 0x000150c201007387 */ /* 0x0003e20000100a00 */
[----:B------:R-:W-:Y:S01]  /*3330*/  IMAD.WIDE.U32 R8, R15, UR23, R194 ;  /* 0x000000170f087c25 */ /* 0x000fe2000f8e00c2 */
[----:B------:R-:W-:Y:S02]  /*3340*/  MOV R4, 0x20 ;  /* 0x0000002000047802 */ /* 0x000fe40000000f00 */
[----:B------:R1:W-:Y:S01]  /*3350*/  STL.64 [R1+0x170], R24 ;  /* 0x0001701801007387 */ /* 0x0003e20000100a00 */
[----:B------:R-:W-:Y:S01]  /*3360*/  IMAD R18, R0, UR7, R5 ;  /* 0x0000000700127c24 */ /* 0x000fe2000f8e0205 */
[----:B------:R-:W-:Y:S01]  /*3370*/  SEL R4, R4, 0xffffffe0, !P2 ;  /* 0xffffffe004047807 */ /* 0x000fe20005000000 */
[----:B------:R-:W-:Y:S01]  /*3380*/  VIADD R7, R9, UR24 ;  /* 0x0000001809077c36 */ /* 0x000fe20008000000 */
[----:B------:R-:W-:Y:S01]  /*3390*/  ISETP.GE.AND P3, PT, R20, UR31, PT ;  /* 0x0000001f14007c0c */ /* 0x000fe2000bf66270 */
[----:B------:R-:W-:Y:S01]  /*33a0*/  IMAD.SHL.U32 R14, R6, 0x8, RZ ;  /* 0x00000008060e7824 */ /* 0x000fe200078e00ff */
[----:B------:R-:W-:-:S02]  /*33b0*/  ISETP.GE.AND P2, PT, R19, UR31, PT ;  /* 0x0000001f13007c0c */ /* 0x000fc4000bf46270 */
[----:B------:R-:W-:Y:S02]  /*33c0*/  SHF.L.U32 R12, R80, 0x6, RZ ;  /* 0x00000006500c7819 */ /* 0x000fe400000006ff */
        /* <DEDUP_REMOVED lines=13> */
.L_x_2221:
[----:B------:R-:W-:Y:S05]  /*34a0*/  BSYNC B0 ;  /* 0x0000000000007941 */ /* 0x000fea0003800000 */
.L_x_2220:
        /* <DEDUP_REMOVED lines=13> */
[----:B----4-:R-:W-:-:S04]  /*3580*/  LEA R10, P0, R0, UR6, 0x1 ;  /* 0x00000006000a7c11 */ /* 0x010fc8000f8008ff */
[----:B------:R-:W-:-:S05]  /*3590*/  LEA.HI.X R11, R0, UR7, R2, 0x1, P0 ;  /* 0x00000007000b7c11 */ /* 0x000fca00080f0c02 */
[----:B------:R-:W-:Y:S01]  /*35a0*/  @!PT LDS RZ, [RZ] ;  /* 0x00000000fffff984 */ /* 0x000fe20000000800 */
[----:B------:R-:W-:Y:S01]  /*35b0*/  @!PT LDS RZ, [RZ] ;  /* 0x00000000fffff984 */ /* 0x000fe20000000800 */
[----:B------:R-:W-:Y:S01]  /*35c0*/  @!PT LDS RZ, [RZ] ;  /* 0x00000000fffff984 */ /* 0x000fe20000000800 */
[----:B------:R4:W-:Y:S04]  /*35d0*/  LDGSTS.E.BYPASS.LTC128B.128 [R192+0x4800], desc[UR28][R10.64] ;  /* 0x048000000ac07fae */ /* 0x0009e8000b901d5c */
.L_x_2223:
[----:B------:R-:W-:Y:S05]  /*35e0*/  BSYNC B0 ;  /* 0x0000000000007941 */ /* 0x000fea0003800000 */
.L_x_2222:
        /* <DEDUP_REMOVED lines=12> */
[----:B----4-:R-:W-:-:S04]  /*36b0*/  LEA R10, P0, R0, UR6, 0x1 ;  /* 0x00000006000a7c11 */ /* 0x010fc8000f8008ff */
[----:B------:R-:W-:-:S05]  /*36c0*/  LEA.HI.X R11, R0, UR7, R2, 0x1, P0 ;  /* 0x00000007000b7c11 */ /* 0x000fca00080f0c02 */
[----:B------:R-:W-:Y:S01]  /*36d0*/  @!PT LDS RZ, [RZ] ;  /* 0x00000000fffff984 */ /* 0x000fe20000000800 */
[----:B------:R-:W-:Y:S01]  /*36e0*/  @!PT LDS RZ, [RZ] ;  /* 0x00000000fffff984 */ /* 0x000fe20000000800 */
[----:B------:R-:W-:Y:S01]  /*36f0*/  @!PT LDS RZ, [RZ] ;  /* 0x00000000fffff984 */ /* 0x000fe20000000800 */
[----:B------:R4:W-:Y:S04]  /*3700*/  LDGSTS.E.BYPASS.LTC128B.128 [R192+0x5000], desc[UR28][R10.64] ;  /* 0x050000000ac07fae */ /* 0x0009e8000b901d5c */
.L_x_2225:
[----:B------:R-:W-:Y:S05]  /*3710*/  BSYNC B0 ;  /* 0x0000000000007941 */ /* 0x000fea0003800000 */
.L_x_2224:
        /* <DEDUP_REMOVED lines=18> */
.L_x_2227:
[----:B------:R-:W-:Y:S05]  /*3840*/  BSYNC B0 ;  /* 0x0000000000007941 */ /* 0x000fea0003800000 */
.L_x_2226:
[----:B------:R-:W0:Y:S01]  /*3850*/  LDGDEPBAR ;  /* 0x00000000000079af */ /* 0x000e220000000000 */
[----:B----4-:R-:W-:Y:S01]  /*3860*/  IMAD.IADD R11, R25, 0x1, R18 ;  /* 0x00000001190b7824 */ /* 0x010fe200078e0212 */
[----:B------:R-:W-:Y:S01]  /*3870*/  LOP3.LUT R2, R12, 0x8, R14, 0xf8, !PT ;  /* 0x000000080c027812 */ /* 0x000fe200078ef80e */
[----:B------:R-:W-:Y:S01]  /*3880*/  IMAD.MOV.U32 R10, RZ, RZ, R24 ;  /* 0x000000ffff0a7224 */ /* 0x000fe200078e0018 */
[----:B------:R-:W-:Y:S01]  /*3890*/  SHF.R.U32.HI R6, RZ, 0x3, R12 ;  /* 0x00000003ff067819 */ /* 0x000fe2000001160c */
[----:B------:R-:W-:Y:S01]  /*38a0*/  IMAD.SHL.U32 R0, R13, 0x40, RZ ;  /* 0x000000400d007824 */ /* 0x000fe200078e00ff */
[----:B------:R-:W-:Y:S01]  /*38b0*/  USHF.L.U64.HI UR34, UR8, 0x6, UR9 ;  /* 0x0000000608227899 */ /* 0x000fe20008010209 */
[----:B------:R-:W-:Y:S01]  /*38c0*/  IMAD.SHL.U32 R5, R16, 0x8, RZ ;  /* 0x0000000810057824 */ /* 0x000fe200078e00ff */
[----:B------:R4:W-:Y:S01]  /*38d0*/  STL.64 [R1+0x160], R10 ;  /* 0x0001600a01007387 */ /* 0x0009e20000100a00 */
[----:B------:R-:W-:Y:S01]  /*38e0*/  LOP3.LUT R2, R2, R6, RZ, 0x3c, !PT ;  /* 0x0000000602027212 */ /* 0x000fe200078e3cff */
[----:B------:R-:W-:Y:S01]  /*38f0*/  USHF.L.U32 UR35, UR8, 0x6, URZ ;  /* 0x0000000608237899 */ /* 0x000fe2000800063f */
[----:B------:R-:W-:Y:S01]  /*3900*/  LOP3.LUT R0, R0, 0x1c0, RZ, 0xc0, !PT ;  /* 0x000001c000007812 */ /* 0x000fe200078ec0ff */
[----:B------:R-:W-:Y:S01]  /*3910*/  UIMAD UR6, UR34, UR17, URZ ;  /* 0x00000011220672a4 */ /* 0x000fe2000f8e023f */
[----:B------:R-:W-:Y:S01]  /*3920*/  SHF.R.S32.HI R166, RZ, 0x5, R164 ;  /* 0x00000005ffa67819 */ /* 0x000fe200000114a4 */
[----:B------:R-:W-:Y:S01]  /*3930*/  UIADD3 UR37, UR30, -UR21, -UR16 ;  /* 0x800000151e257290 */ /* 0x000fe2000fffe810 */
[----:B------:R-:W-:Y:S01]  /*3940*/  LOP3.LUT R6, R0, 0x8, R5, 0xf8, !PT ;  /* 0x0000000800067812 */ /* 0x000fe200078ef805 */
[----:B------:R-:W-:Y:S01]  /*3950*/  UIMAD UR6, UR36, UR35, UR6 ;  /* 0x00000023240672a4 */ /* 0x000fe2000f8e0206 */
[----:B------:R-:W-:Y:S01]  /*3960*/  SHF.R.U32.HI R5, RZ, 0x3, R0 ;  /* 0x00000003ff057819 */ /* 0x000fe20000011600 */
[----:B------:R-:W-:Y:S01]  /*3970*/  IMAD R0, R16, 0x200, R2 ;  /* 0x0000020010007824 */ /* 0x000fe200078e0202 */
[----:B------:R-:W-:Y:S01]  /*3980*/  BSSY B0, `(.L_x_2228) ;  /* 0x0000019000007945 */ /* 0x000fe20003800000 */
[----:B------:R-:W-:Y:S01]  /*3990*/  IMAD.SHL.U32 R2, R17, 0x40, RZ ;  /* 0x0000004011027824 */ /* 0x000fe200078e00ff */
[----:B------:R-:W-:Y:S01]  /*39a0*/  LOP3.LUT R134, R6, R5, RZ, 0x3c, !PT ;  /* 0x0000000506867212 */ /* 0x000fe200078e3cff */
[----:B------:R-:W-:Y:S01]  /*39b0*/  IMAD.WIDE.U32 R6, R15, UR35, R10 ;  /* 0x000000230f067c25 */ /* 0x000fe2000f8e000a */
[----:B------:R-:W-:Y:S01]  /*39c0*/  ISETP.GE.AND P1, PT, R20, UR31, PT ;  /* 0x0000001f14007c0c */ /* 0x000fe2000bf26270 */
[----:B------:R-:W-:-:S04]  /*39d0*/  DEPBAR.LE SB0, 0x0 ;  /* 0x000080000000791a */ /* 0x000fc80000000000 */
[----:B------:R-:W-:Y:S01]  /*39e0*/  BAR.SYNC.DEFER_BLOCKING 0x0 ;  /* 0x0000000000007b1d */ /* 0x000fe20000010000 */
[----:B------:R-:W-:Y:S01]  /*39f0*/  LOP3.LUT R133, R2, 0xfffffe00, RZ, 0xc0, !PT ;  /* 0xfffffe0002857812 */ /* 0x000fe200078ec0ff */
[----:B-1----:R-:W-:Y:S01]  /*3a00*/  VIADD R9, R7, UR6 ;  /* 0x0000000607097c36 */ /* 0x002fe20008000000 */
[----:B------:R-:W-:Y:S02]  /*3a10*/  ISETP.GE.AND P2, PT, R19, UR31, PT ;  /* 0x0000001f13007c0c */ /* 0x000fe4000bf46270 */
[C---:B------:R-:W-:Y:S01]  /*3a20*/  LEA R135, R166.reuse, UR27, 0x4 ;  /* 0x0000001ba6877c11 */ /* 0x040fe2000f8e20ff */
[----:B------:R-:W-:Y:S01]  /*3a30*/  IMAD R2, R166, 0x400, R133 ;  /* 0x00000400a6027824 */ /* 0x000fe200078e0285 */
[----:B------:R4:W-:Y:S01]  /*3a40*/  @P4 STS.128 [R192+0x6000], RZ ;  /* 0x006000ffc0004388 */ /* 0x0009e20000000c00 */
[----:B------:R-:W-:Y:S08]  /*3a50*/  @P4 BRA `(.L_x_2229) ;  /* 0x00000000002c4947 */ /* 0x000ff00003800000 */
[----:B------:R-:W-:Y:S02]  /*3a60*/  ULDC UR6, c[0x0][0x2d0] ;  /* 0x0000b40000067ab9 */ /* 0x000fe40000000800 */
[----:B------:R-:W-:-:S13]  /*3a70*/  ISETP.GE.AND P0, PT, R242, UR6, PT ;  /* 0x00000006f2007c0c */ /* 0x000fda000bf06270 */
[----:B------:R1:W-:Y:S01]  /*3a80*/  @P0 STS.128 [R192+0x6000], RZ ;  /* 0x006000ffc0000388 */ /* 0x0003e20000000c00 */
[----:B------:R-:W-:Y:S05]  /*3a90*/  @P0 BRA `(.L_x_2229) ;  /* 0x00000000001c0947 */ /* 0x000fea0003800000 */
[----:B------:R-:W-:Y:S02]  /*3aa0*/  ULDC.64 UR6, c[0x0][0x220] ;  /* 0x0000880000067ab9 */ /* 0x000fe40000000a00 */
[----:B----4-:R-:W-:-:S04]  /*3ab0*/  LEA R10, P0, R6, UR6, 0x1 ;  /* 0x00000006060a7c11 */ /* 0x010fc8000f8008ff */
[----:B------:R-:W-:-:S05]  /*3ac0*/  LEA.HI.X R11, R6, UR7, R9, 0x1, P0 ;  /* 0x00000007060b7c11 */ /* 0x000fca00080f0c09 */
[----:B------:R-:W-:Y:S01]  /*3ad0*/  @!PT LDS RZ, [RZ] ;  /* 0x00000000fffff984 */ /* 0x000fe20000000800 */
[----:B------:R-:W-:Y:S01]  /*3ae0*/  @!PT LDS RZ, [RZ] ;  /* 0x00000000fffff984 */ /* 0x000fe20000000800 */
[----:B------:R-:W-:Y:S01]  /*3af0*/  @!PT LDS RZ, [RZ] ;  /* 0x00000000fffff984 */ /* 0x000fe20000000800 */
[----:B------:R4:W-:Y:S04]  /*3b00*/  LDGSTS.E.BYPASS.LTC128B.128 [R192+0x6000], desc[UR28][R10.64] ;  /* 0x060000000ac07fae */ /* 0x0009e8000b901d5c */
.L_x_2229:
[----:B------:R-:W-:Y:S05]  /*3b10*/  BSYNC B0 ;  /* 0x0000000000007941 */ /* 0x000fea0003800000 */
.L_x_2228:
[----:B------:R-:W-:Y:S01]  /*3b20*/  ISETP.NE.AND P0, PT, R22, RZ, PT ;  /* 0x000000ff1600720c */ /* 0x000fe20003f05270 */
[----:B------:R-:W-:Y:S01]  /*3b30*/  USHF.L.U64.HI UR27, UR8, 0x4, UR9 ;  /* 0x00000004081b7899 */ /* 0x000fe20008010209 */
[----:B------:R-:W-:Y:S01]  /*3b40*/  BSSY B0, `(.L_x_2230) ;  /* 0x0000012000007945 */ /* 0x000fe20003800000 */
[----:B------:R-:W-:Y:S01]  /*3b50*/  USHF.L.U32 UR36, UR8, 0x4, URZ ;  /* 0x0000000408247899 */ /* 0x000fe2000800063f */
[----:B------:R-:W-:-:S09]  /*3b60*/  IADD3 R2, R134, R2, RZ ;  /* 0x0000000286027210 */ /* 0x000fd20007ffe0ff */
        /* <DEDUP_REMOVED lines=15> */
.L_x_2231:
[----:B------:R-:W-:Y:S05]  /*3c60*/  BSYNC B0 ;  /* 0x0000000000007941 */ /* 0x000fea0003800000 */
.L_x_2230:
        /* <DEDUP_REMOVED lines=19> */
.L_x_2233:
[----:B------:R-:W-:Y:S05]  /*3da0*/  BSYNC B0 ;  /* 0x0000000000007941 */ /* 0x000fea0003800000 */
.L_x_2232:
[----:B------:R1:W-:Y:S01]  /*3db0*/  @P2 STS.128 [R192+0x7800], RZ ;  /* 0x007800ffc0002388 */ /* 0x0003e20000000c00 */
[----:B------:R-:W-:Y:S01]  /*3dc0*/  UIADD3 UR31, UR30, 0x1, -UR16 ;  /* 0x000000011e1f7890 */ /* 0x000fe2000fffe810 */
[----:B------:R-:W-:Y:S01]  /*3dd0*/  BSSY B0, `(.L_x_2234) ;  /* 0x0000015000007945 */ /* 0x000fe20003800000 */
[----:B------:R-:W-:Y:S02]  /*3de0*/  LEA R175, R2, UR4, 0x1 ;  /* 0x0000000402af7c11 */ /* 0x000fe4000f8e08ff */
[----:B------:R-:W-:Y:S01]  /*3df0*/  UIADD3 UR31, UR31, UR20, URZ ;  /* 0x000000141f1f7290 */ /* 0x000fe2000fffe03f */
[----:B------:R-:W-:Y:S01]  /*3e00*/  LEA R168, R0, UR4, 0x1 ;  /* 0x0000000400a87c11 */ /* 0x000fe2000f8e08ff */
        /* <DEDUP_REMOVED lines=17> */
.L_x_2235:
[----:B------:R-:W-:Y:S05]  /*3f20*/  BSYNC B0 ;  /* 0x0000000000007941 */ /* 0x000fea0003800000 */
.L_x_2234:
[----:B------:R-:W-:Y:S01]  /*3f30*/  LDSM.16.M88.4 R20, [R168+0x4000] ;  /* 0x00400000a814783b */ /* 0x000fe20000000200 */
[----:B------:R-:W-:Y:S01]  /*3f40*/  LOP3.LUT P0, RZ, R80, 0x2, RZ, 0xc0, !PT ;  /* 0x0000000250ff7812 */ /* 0x000fe2000780c0ff */
[--C-:B------:R-:W-:Y:S01]  /*3f50*/  IMAD R178, R3, 0x2, R175.reuse ;  /* 0x0000000203b27824 */ /* 0x100fe200078e02af */
[----:B------:R-:W-:Y:S01]  /*3f60*/  UISETP.GT.AND UP0, UPT, UR17, UR12, UPT ;  /* 0x0000000c1100728c */ /* 0x000fe2000bf04270 */
[----:B----4-:R-:W4:Y:S01]  /*3f70*/  LDSM.16.M88.4 R8, [R175+0x2000] ;  /* 0x00200000af08783b */ /* 0x010f220000000200 */
[----:B------:R-:W-:Y:S01]  /*3f80*/  SEL R0, R36, 0xfffffff0, !P0 ;  /* 0xfffffff024007807 */ /* 0x000fe20004000000 */
[----:B------:R-:W-:Y:S01]  /*3f90*/  VIADD R2, R168, 0x4000 ;  /* 0x00004000a8027836 */ /* 0x000fe20000000000 */
[----:B------:R-:W-:Y:S01]  /*3fa0*/  LOP3.LUT P0, RZ, R80, 0x4, RZ, 0xc0, !PT ;  /* 0x0000000450ff7812 */ /* 0x000fe2000780c0ff */
[----:B------:R-:W5:Y:S01]  /*3fb0*/  LDSM.16.M88.4 R24, [R168+0x4800] ;  /* 0x00480000a818783b */ /* 0x000f620000000200 */
[----:B------:R-:W-:Y:S01]  /*3fc0*/  VIADD R179, R168, 0x4040 ;  /* 0x00004040a8b37836 */ /* 0x000fe20000000000 */
[----:B------:R-:W-:Y:S01]  /*3fd0*/  PLOP3.LUT P1, PT, PT, PT, UP0, 0x80, 0x0 ;  /* 0x000000000000781c */ /* 0x000fe20003f2f008 */
[----:B------:R-:W-:Y:S01]  /*3fe0*/  IMAD R174, R0, 0x2, R168 ;  /* 0x0000000200ae7824 */ /* 0x000fe200078e02a8 */
[----:B------:R-:W2:Y:S01]  /*3ff0*/  LDSM.16.M88.4 R32, [R168+0x5000] ;  /* 0x00500000a820783b */ /* 0x000ea20000000200 */
[----:B------:R-:W-:Y:S01]  /*4000*/  IMAD R176, R4, 0x2, R175 ;  /* 0x0000000204b07824 */ /* 0x000fe200078e02af */
[----:B------:R-:W-:Y:S01]  /*4010*/  LOP3.LUT R183, R183, 0xfffffffb, RZ, 0xc0, !PT ;  /* 0xfffffffbb7b77812 */ /* 0x000fe200078ec0ff */
[----:B-1----:R-:W-:Y:S01]  /*4020*/  IMAD.U32 R6, RZ, RZ, UR15 ;  /* 0x0000000fff067e24 */ /* 0x002fe2000f8e00ff */
[----:B------:R-:W1:Y:S01]  /*4030*/  LDSM.16.M88.4 R28, [R168+0x5800] ;  /* 0x00580000a81c783b */ /* 0x000e620000000200 */
[----:B------:R-:W-:Y:S01]  /*4040*/  IMAD R177, R3, 0x2, R176 ;  /* 0x0000000203b17824 */ /* 0x000fe200078e02b0 */
[----:B------:R-:W-:Y:S01]  /*4050*/  UIADD3 UR21, UR32, -0x4ab325aa, URZ ;  /* 0xb54cda5620157890 */ /* 0x000fe2000fffe03f */
[----:B------:R-:W-:Y:S01]  /*4060*/  IMAD R170, R6, 0x8, R166 ;  /* 0x0000000806aa7824 */ /* 0x000fe200078e02a6 */
[----:B------:R-:W3:Y:S01]  /*4070*/  LDSM.16.M88.4 R12, [R175] ;  /* 0x00000000af0c783b */ /* 0x000ee20000000200 */
[----:B------:R-:W-:Y:S01]  /*4080*/  @P0 VIADD R179, R2, 0xffffffc0 ;  /* 0xffffffc002b30836 */ /* 0x000fe20000000000 */
[----:B------:R-:W-:Y:S01]  /*4090*/  SHF.R.S32.HI R2, RZ, 0x1f, R132 ;  /* 0x0000001fff027819 */ /* 0x000fe20000011484 */
[----:B------:R-:W-:Y:S01]  /*40a0*/  IMAD.U32 R6, RZ, RZ, UR30 ;  /* 0x0000001eff067e24 */ /* 0x000fe2000f8e00ff */
[----:B------:R-:W-:Y:S01]  /*40b0*/  LDSM.16.M88.4 R48, [R174+0x4000] ;  /* 0x00400000ae30783b */ /* 0x000fe20000000200 */
[----:B------:R-:W-:Y:S01]  /*40c0*/  IMAD R173, R0, 0x2, R179 ;  /* 0x0000000200ad7824 */ /* 0x000fe200078e02b3 */
[----:B------:R-:W-:Y:S01]  /*40d0*/  SHF.R.S32.HI R0, RZ, 0x1f, R164 ;  /* 0x0000001fff007819 */ /* 0x000fe200000114a4 */
[----:B------:R-:W-:Y:S01]  /*40e0*/  IMAD.SHL.U32 R165, R165, 0x2, RZ ;  /* 0x00000002a5a57824 */ /* 0x000fe200078e00ff */
[----:B------:R-:W3:Y:S01]  /*40f0*/  LDSM.16.M88.4 R16, [R178+0x2000] ;  /* 0x00200000b210783b */ /* 0x000ee20000000200 */
[----:B------:R-:W-:Y:S01]  /*4100*/  UIADD3 UR20, UR33, 0x646e171e, URZ ;  /* 0x646e171e21147890 */ /* 0x000fe2000fffe03f */
[----:B------:R-:W-:Y:S01]  /*4110*/  LEA.HI R0, R0, R166, RZ, 0x2 ;  /* 0x000000a600007211 */ /* 0x000fe200078f10ff */
[----:B------:R-:W-:Y:S01]  /*4120*/  VIADD R182, R179, 0x800 ;  /* 0x00000800b3b67836 */ /* 0x000fe20000000000 */
[----:B------:R-:W3:Y:S01]  /*4130*/  LDSM.16.M88.4 R44, [R174+0x4800] ;  /* 0x00480000ae2c783b */ /* 0x000ee20000000200 */
[----:B------:R-:W-:Y:S01]  /*4140*/  LOP3.LUT R171, R165, 0x6, RZ, 0xc0, !PT ;  /* 0x00000006a5ab7812 */ /* 0x000fe200078ec0ff */
[----:B------:R-:W-:Y:S01]  /*4150*/  VIADD R181, R179, 0x1000 ;  /* 0x00001000b3b57836 */ /* 0x000fe20000000000 */
[----:B------:R-:W-:Y:S01]  /*4160*/  @P1 LOP3.LUT R183, R183, 0x4, RZ, 0xfc, !PT ;  /* 0x00000004b7b71812 */ /* 0x000fe200078efcff */
[----:B------:R-:W3:Y:S01]  /*4170*/  LDSM.16.M88.4 R60, [R174+0x5000] ;  /* 0x00500000ae3c783b */ /* 0x000ee20000000200 */
[----:B------:R-:W-:-:S03]  /*4180*/  VIADD R180, R179, 0x1800 ;  /* 0x00001800b3b47836 */ /* 0x000fc60000000000 */
[----:B------:R-:W3:Y:S01]  /*4190*/  LDSM.16.M88.4 R76, [R174+0x5800] ;  /* 0x00580000ae4c783b */ /* 0x000ee20000000200 */
[C---:B----4-:R-:W-:Y:S03]  /*41a0*/  HMMA.16816.F32.BF16 R72, R8.reuse, R20, RZ ;  /* 0x000000140848723c */ /* 0x050fe600000418ff */
[----:B------:R-:W0:Y:S04]  /*41b0*/  LDGDEPBAR ;  /* 0x00000000000079af */ /* 0x000e280000000000 */
[----:B------:R-:W-:Y:S01]  /*41c0*/  STL [R1+0xf0], R170 ;  /* 0x0000f0aa01007387 */ /* 0x000fe20000100800 */
[C---:B------:R-:W-:Y:S06]  /*41d0*/  HMMA.16816.F32.BF16 R68, R8.reuse, R22, RZ ;  /* 0x000000160844723c */ /* 0x040fec00000418ff */
[C---:B-----5:R-:W-:Y:S06]  /*41e0*/  HMMA.16816.F32.BF16 R56, R8.reuse, R24, RZ ;  /* 0x000000180838723c */ /* 0x060fec00000418ff */
[C---:B--2---:R-:W-:Y:S06]  /*41f0*/  HMMA.16816.F32.BF16 R40, R8.reuse, R32, RZ ;  /* 0x000000200828723c */ /* 0x044fec00000418ff */
[C---:B-1----:R-:W-:Y:S06]  /*4200*/  HMMA.16816.F32.BF16 R36, R8.reuse, R28, RZ ;  /* 0x0000001c0824723c */ /* 0x042fec00000418ff */
[C---:B------:R-:W-:Y:S06]  /*4210*/  HMMA.16816.F32.BF16 R52, R8.reuse, R26, RZ ;  /* 0x0000001a0834723c */ /* 0x040fec00000418ff */
[----:B------:R-:W-:Y:S06]  /*4220*/  HMMA.16816.F32.BF16 R64, R8, R34, RZ ;  /* 0x000000220840723c */ /* 0x000fec00000418ff */
[C---:B---3--:R-:W-:Y:S06]  /*4230*/  HMMA.16816.F32.BF16 R104, R12.reuse, R20, RZ ;  /* 0x000000140c68723c */ /* 0x048fec00000418ff */
[----:B------:R-:W-:Y:S01]  /*4240*/  HMMA.16816.F32.BF16 R100, R12, R22, RZ ;  /* 0x000000160c64723c */ /* 0x000fe200000418ff */
[----:B------:R-:W1:Y:S05]  /*4250*/  LDSM.16.M88.4 R20, [R178] ;  /* 0x00000000b214783b */ /* 0x000e6a0000000200 */
[----:B------:R-:W-:Y:S06]  /*4260*/  HMMA.16816.F32.BF16 R8, R8, R30, RZ ;  /* 0x0000001e0808723c */ /* 0x000fec00000418ff */
[C---:B------:R-:W-:Y:S06]  /*4270*/  HMMA.16816.F32.BF16 R92, R12.reuse, R24, RZ ;  /* 0x000000180c5c723c */ /* 0x040fec00000418ff */
[C---:B------:R-:W-:Y:S01]  /*4280*/  HMMA.16816.F32.BF16 R96, R12.reuse, R26, RZ ;  /* 0x0000001a0c60723c */ /* 0x040fe200000418ff */
[----:B------:R-:W-:Y:S05]  /*4290*/  LDSM.16.M88.4 R24, [R179+0x1800] ;  /* 0x00180000b318783b */ /* 0x000fea0000000200 */
[C---:B------:R-:W-:Y:S06]  /*42a0*/  HMMA.16816.F32.BF16 R88, R12.reuse, R32, RZ ;  /* 0x000000200c58723c */ /* 0x040fec00000418ff */
[C---:B------:R-:W-:Y:S01]  /*42b0*/  HMMA.16816.F32.BF16 R108, R12.reuse, R34, RZ ;  /* 0x000000220c6c723c */ /* 0x040fe200000418ff */
[----:B------:R-:W-:Y:S05]  /*42c0*/  LDSM.16.M88.4 R32, [R179+0x800] ;  /* 0x00080000b320783b */ /* 0x000fea0000000200 */
[C---:B------:R-:W-:Y:S06]  /*42d0*/  HMMA.16816.F32.BF16 R84, R12.reuse, R28, RZ ;  /* 0x0000001c0c54723c */ /* 0x040fec00000418ff */
[----:B------:R-:W-:Y:S01]  /*42e0*/  HMMA.16816.F32.BF16 R124, R12, R30, RZ ;  /* 0x0000001e0c7c723c */ /* 0x000fe200000418ff */
[----:B------:R-:W-:Y:S04]  /*42f0*/  LDSM.16.M88.4 R12, [R176+0x2000] ;  /* 0x00200000b00c783b */ /* 0x000fe80000000200 */
[----:B------:R-:W-:Y:S01]  /*4300*/  LDSM.16.M88.4 R28, [R179+0x1000] ;  /* 0x00100000b31c783b */ /* 0x000fe20000000200 */
[C---:B------:R-:W-:Y:S06]  /*4310*/  HMMA.16816.F32.BF16 R160, R16.reuse, R48, R72 ;  /* 0x0000003010a0723c */ /* 0x040fec0000041848 */
[C---:B------:R-:W-:Y:S06]  /*4320*/  HMMA.16816.F32.BF16 R156, R16.reuse, R44, R56 ;  /* 0x0000002c109c723c */ /* 0x040fec0000041838 */
[C---:B------:R-:W-:Y:S01]  /*4330*/  HMMA.16816.F32.BF16 R152, R16.reuse, R60, R40 ;  /* 0x0000003c1098723c */ /* 0x040fe20000041828 */
[----:B------:R-:W-:Y:S05]  /*4340*/  LDSM.16.M88.4 R40, [R173+0x800] ;  /* 0x00080000ad28783b */ /* 0x000fea0000000200 */
[C---:B------:R-:W-:Y:S01]  /*4350*/  HMMA.16816.F32.BF16 R136, R16.reuse, R76, R36 ;  /* 0x0000004c1088723c */ /* 0x040fe20000041824 */
[----:B------:R-:W-:Y:S05]  /*4360*/  LDSM.16.M88.4 R36, [R179] ;  /* 0x00000000b324783b */ /* 0x000fea0000000200 */
[C---:B------:R-:W-:Y:S06]  /*4370*/  HMMA.16816.F32.BF16 R148, R16.reuse, R50, R68 ;  /* 0x000000321094723c */ /* 0x040fec0000041844 */
[C---:B------:R-:W-:Y:S01]  /*4380*/  HMMA.16816.F32.BF16 R144, R16.reuse, R46, R52 ;  /* 0x0000002e1090723c */ /* 0x040fe20000041834 */
[----:B------:R-:W-:Y:S05]  /*4390*/  LDSM.16.M88.4 R52, [R173+0x1800] ;  /* 0x00180000ad34783b */ /* 0x000fea0000000200 */
[C---:B------:R-:W-:Y:S06]  /*43a0*/  HMMA.16816.F32.BF16 R140, R16.reuse, R62, R64 ;  /* 0x0000003e108c723c */ /* 0x040fec0000041840 */
[----:B------:R-:W-:Y:S01]  /*43b0*/  HMMA.16816.F32.BF16 R112, R16, R78, R8 ;  /* 0x0000004e1070723c */ /* 0x000fe20000041808 */
[----:B------:R-:W2:Y:S04]  /*43c0*/  LDSM.16.M88.4 R16, [R176] ;  /* 0x00000000b010783b */ /* 0x000ea80000000200 */
[----:B------:R-:W-:Y:S01]  /*43d0*/  LDSM.16.M88.4 R8, [R177+0x2000] ;  /* 0x00200000b108783b */ /* 0x000fe20000000200 */
[C---:B-1----:R-:W-:Y:S06]  /*43e0*/  HMMA.16816.F32.BF16 R56, R20.reuse, R50, R100 ;  /* 0x000000321438723c */ /* 0x042fec0000041864 */
[C---:B------:R-:W-:Y:S06]  /*43f0*/  HMMA.16816.F32.BF16 R116, R20.reuse, R44, R92 ;  /* 0x0000002c1474723c */ /* 0x040fec000004185c */
[C---:B------:R-:W-:Y:S01]  /*4400*/  HMMA.16816.F32.BF16 R68, R20.reuse, R48, R104 ;  /* 0x000000301444723c */ /* 0x040fe20000041868 */
[----:B------:R-:W-:Y:S05]  /*4410*/  LDSM.16.M88.4 R48, [R173+0x1000] ;  /* 0x00100000ad30783b */ /* 0x000fea0000000200 */
[C---:B------:R-:W-:Y:S06]  /*4420*/  HMMA.16816.F32.BF16 R120, R20.reuse, R60, R88 ;  /* 0x0000003c1478723c */ /* 0x040fec0000041858 */
[C---:B------:R-:W-:Y:S01]  /*4430*/  HMMA.16816.F32.BF16 R64, R20.reuse, R46, R96 ;  /* 0x0000002e1440723c */ /* 0x040fe20000041860 */
[----:B------:R-:W1:Y:S05]  /*4440*/  LDSM.16.M88.4 R44, [R173] ;  /* 0x00000000ad2c783b */ /* 0x000e6a0000000200 */
[C---:B------:R-:W-:Y:S06]  /*4450*/  HMMA.16816.F32.BF16 R128, R20.reuse, R76, R84 ;  /* 0x0000004c1480723c */ /* 0x040fec0000041854 */
[C---:B------:R-:W-:Y:S06]  /*4460*/  HMMA.16816.F32.BF16 R72, R20.reuse, R62, R108 ;  /* 0x0000003e1448723c */ /* 0x040fec000004186c */
[----:B------:R-:W-:Y:S01]  /*4470*/  HMMA.16816.F32.BF16 R80, R20, R78, R124 ;  /* 0x0000004e1450723c */ /* 0x000fe2000004187c */
[----:B------:R-:W3:Y:S01]  /*4480*/  LDSM.16.M88.4 R20, [R177] ;  /* 0x00000000b114783b */ /* 0x000ee20000000200 */
[----:B------:R-:W-:-:S04]  /*4490*/  DEPBAR.LE SB0, 0x0 ;  /* 0x000080000000791a */ /* 0x000fc80000000000 */
[----:B--2---:R-:W-:Y:S06]  /*44a0*/  HMMA.16816.F32.BF16 R60, R16, R38, R56 ;  /* 0x00000026103c723c */ /* 0x004fec0000041838 */
        /* <DEDUP_REMOVED lines=14> */
[----:B------:R-:W-:Y:S01]  /*4590*/  HMMA.16816.F32.BF16 R16, R16, R26, R80 ;  /* 0x0000001a1010723c */ /* 0x000fe20000041850 */
[----:B------:R-:W-:-:S02]  /*45a0*/  LEA.HI R24, R2, R132, RZ, 0x2 ;  /* 0x0000008402187211 */ /* 0x000fc400078f10ff */
[----:B------:R-:W-:Y:S02]  /*45b0*/  LOP3.LUT R2, R0, 0xffffffc, RZ, 0xc0, !PT ;  /* 0x0ffffffc00027812 */ /* 0x000fe400078ec0ff */
[----:B------:R-:W-:Y:S01]  /*45c0*/  SHF.R.S32.HI R0, RZ, 0x2, R24 ;  /* 0x00000002ff007819 */ /* 0x000fe20000011418 */
[C---:B-1----:R-:W-:Y:S02]  /*45d0*/  HMMA.16816.F32.BF16 R108, R8.reuse, R44, R108 ;  /* 0x0000002c086c723c */ /* 0x042fe4000004186c */
[----:B------:R-:W-:Y:S02]  /*45e0*/  IMAD.IADD R5, R166, 0x1, -R2 ;  /* 0x00000001a6057824 */ /* 0x000fe400078e0a02 */
[----:B------:R-:W-:Y:S02]  /*45f0*/  IMAD.IADD R2, R0, 0x1, R135 ;  /* 0x0000000100027824 */ /* 0x000fe400078e0287 */
[----:B------:R-:W-:Y:S01]  /*4600*/  IMAD R25, R5, 0x10, R0 ;  /* 0x0000001005197824 */ /* 0x000fe200078e0200 */
[C---:B------:R-:W-:Y:S01]  /*4610*/  HMMA.16816.F32.BF16 R104, R8.reuse, R46, R104 ;  /* 0x0000002e0868723c */ /* 0x040fe20000041868 */
[----:B------:R-:W-:Y:S01]  /*4620*/  IMAD.U32 R5, RZ, RZ, UR31 ;  /* 0x0000001fff057e24 */ /* 0x000fe2000f8e00ff */
[C---:B------:R-:W-:Y:S01]  /*4630*/  VIADDMNMX R191, R2.reuse, UR31, R6, PT ;  /* 0x0000001f02bf7c46 */ /* 0x040fe2000b800106 */
[C---:B------:R-:W-:Y:S01]  /*4640*/  VIADD R7, R2.reuse, 0x8 ;  /* 0x0000000802077836 */ /* 0x040fe20000000000 */
[----:B------:R-:W-:Y:S01]  /*4650*/  VIADDMNMX R187, R2, UR37, RZ, !PT ;  /* 0x0000002502bb7c46 */ /* 0x000fe2000f8001ff */
[----:B------:R-:W-:Y:S01]  /*4660*/  IMAD.IADD R0, R133, 0x1, R134 ;  /* 0x0000000185007824 */ /* 0x000fe200078e0286 */
[----:B------:R-:W-:Y:S01]  /*4670*/  HMMA.16816.F32.BF16 R100, R8, R40, R100 ;  /* 0x000000280864723c */ /* 0x000fe20000041864 */
[----:B------:R-:W-:-:S02]  /*4680*/  IADD3 R6, R5, 0x8, R2 ;  /* 0x0000000805067810 */ /* 0x000fc40007ffe002 */
[----:B------:R-:W-:Y:S02]  /*4690*/  VIADDMNMX R186, R7, UR37, RZ, !PT ;  /* 0x0000002507ba7c46 */ /* 0x000fe4000f8001ff */
[----:B------:R-:W-:Y:S01]  /*46a0*/  VIMNMX R190, R6, UR30, PT ;  /* 0x0000001e06be7c48 */ /* 0x000fe2000bfe0100 */
[C---:B------:R-:W-:Y:S06]  /*46b0*/  HMMA.16816.F32.BF16 R96, R8.reuse, R42, R96 ;  /* 0x0000002a0860723c */ /* 0x040fec0000041860 */
[C---:B------:R-:W-:Y:S06]  /*46c0*/  HMMA.16816.F32.BF16 R92, R8.reuse, R48, R92 ;  /* 0x00000030085c723c */ /* 0x040fec000004185c */
[C---:B------:R-:W-:Y:S06]  /*46d0*/  HMMA.16816.F32.BF16 R88, R8.reuse, R50, R88 ;  /* 0x000000320858723c */ /* 0x040fec0000041858 */
[C---:B------:R-:W-:Y:S06]  /*46e0*/  HMMA.16816.F32.BF16 R84, R8.reuse, R52, R84 ;  /* 0x000000340854723c */ /* 0x040fec0000041854 */
[----:B------:R-:W-:Y:S06]  /*46f0*/  HMMA.16816.F32.BF16 R76, R8, R54, R76 ;  /* 0x00000036084c723c */ /* 0x000fec000004184c */
[----:B---3--:R-:W-:Y:S01]  /*4700*/  HMMA.16816.F32.BF16 R56, R20, R40, R56 ;  /* 0x000000281438723c */ /* 0x008fe20000041838 */
[C---:B------:R-:W-:Y:S01]  /*4710*/  VIADD R8, R2.reuse, 0x40 ;  /* 0x0000004002087836 */ /* 0x040fe20000000000 */
[C-C-:B------:R-:W-:Y:S01]  /*4720*/  IADD3 R10, R5.reuse, 0x40, R2.reuse ;  /* 0x00000040050a7810 */ /* 0x140fe20007ffe002 */
[----:B------:R-:W-:Y:S01]  /*4730*/  VIADD R9, R2, 0x48 ;  /* 0x0000004802097836 */ /* 0x000fe20000000000 */
[----:B------:R-:W-:-:S02]  /*4740*/  IADD3 R5, R5, 0x48, R2 ;  /* 0x0000004805057810 */ /* 0x000fc40007ffe002 */
[C---:B------:R-:W-:Y:S01]  /*4750*/  HMMA.16816.F32.BF16 R40, R20.reuse, R42, R32 ;  /* 0x0000002a1428723c */ /* 0x040fe20000041820 */
[----:B------:R-:W-:Y:S02]  /*4760*/  VIADDMNMX R185, R8, UR37, RZ, !PT ;  /* 0x0000002508b97c46 */ /* 0x000fe4000f8001ff */
[----:B------:R-:W-:Y:S02]  /*4770*/  VIADDMNMX R184, R9, UR37, RZ, !PT ;  /* 0x0000002509b87c46 */ /* 0x000fe4000f8001ff */
[----:B------:R-:W-:Y:S01]  /*4780*/  VIMNMX R189, R10, UR30, PT ;  /* 0x0000001e0abd7c48 */ /* 0x000fe2000bfe0100 */
[----:B------:R-:W-:Y:S01]  /*4790*/  HMMA.16816.F32.BF16 R68, R20, R44, R68 ;  /* 0x0000002c1444723c */ /* 0x000fe20000041844 */
[----:B------:R-:W-:-:S05]  /*47a0*/  VIMNMX R188, R5, UR30, PT ;  /* 0x0000001e05bc7c48 */ /* 0x000fca000bfe0100 */
        /* <DEDUP_REMOVED lines=8> */
[----:B------:R-:W-:Y:S01]  /*4830*/  ULDC UR6, c[0x0][0x2d0] ;  /* 0x0000b40000067ab9 */ /* 0x000fe20000000800 */
[----:B------:R-:W-:Y:S01]  /*4840*/  IMAD.U32 R10, RZ, RZ, UR10 ;  /* 0x0000000aff0a7e24 */ /* 0x000fe2000f8e00ff */
[----:B------:R-:W-:Y:S01]  /*4850*/  ISETP.GE.AND P0, PT, R242, UR6, PT ;  /* 0x00000006f2007c0c */ /* 0x000fe2000bf06270 */
[----:B------:R-:W-:Y:S01]  /*4860*/  UIADD3 UR6, UR18, -0x2, URZ ;  /* 0xfffffffe12067890 */ /* 0x000fe2000fffe03f */
[----:B------:R-:W-:Y:S01]  /*4870*/  IMAD.U32 R8, RZ, RZ, UR11 ;  /* 0x0000000bff087e24 */ /* 0x000fe2000f8e00ff */
[----:B------:R-:W-:Y:S02]  /*4880*/  BSSY B0, `(.L_x_2237) ;  /* 0x0000032000007945 */ /* 0x000fe40003800000 */
[----:B------:R-:W-:Y:S02]  /*4890*/  USHF.R.S32.HI UR7, URZ, 0x1f, UR6 ;  /* 0x0000001f3f077899 */ /* 0x000fe40008011406 */
[----:B------:R-:W-:Y:S01]  /*48a0*/  IMAD.U32 R2, RZ, RZ, UR6 ;  /* 0x00000006ff027e24 */ /* 0x000fe2000f8e00ff */
[----:B------:R-:W-:-:S03]  /*48b0*/  UIMAD UR6, UR22, UR6, URZ ;  /* 0x00000006160672a4 */ /* 0x000fc6000f8e023f */
[----:B------:R-:W-:Y:S01]  /*48c0*/  IMAD.WIDE.U32 R6, R2, UR23, R194 ;  /* 0x0000001702067c25 */ /* 0x000fe2000f8e00c2 */
[----:B------:R-:W-:Y:S01]  /*48d0*/  UIMAD UR6, UR7, UR23, UR6 ;  /* 0x00000017070672a4 */ /* 0x000fe2000f8e0206 */
[----:B------:R-:W1:Y:S01]  /*48e0*/  @!P0 LDC.64 R14, c[0x0][0x218] ;  /* 0x00008600ff0e8b82 */ /* 0x000e620000000a00 */
[----:B------:R2:W-:Y:S01]  /*48f0*/  @P0 STS.128 [R192+0x4000], RZ ;  /* 0x004000ffc0000388 */ /* 0x0005e20000000c00 */
[----:B------:R-:W-:-:S03]  /*4900*/  IMAD.U32 R2, RZ, RZ, UR10 ;  /* 0x0000000aff027e24 */ /* 0x000fc6000f8e00ff */
[----:B------:R-:W-:Y:S02]  /*4910*/  VIADD R9, R7, UR6 ;  /* 0x0000000607097c36 */ /* 0x000fe40008000000 */
[----:B------:R-:W-:Y:S01]  /*4920*/  @!P0 LEA R5, P1, R2, R6, 0x5 ;  /* 0x0000000602058211 */ /* 0x000fe200078228ff */
[----:B------:R-:W3:Y:S01]  /*4930*/  @!P0 LDC.64 R12, c[0x0][0x218] ;  /* 0x00008600ff0c8b82 */ /* 0x000ee20000000a00 */
[----:B------:R-:W-:Y:S02]  /*4940*/  @!P0 IADD3 R2, P2, R6, UR26, RZ ;  /* 0x0000001a06028c10 */ /* 0x000fe4000ff5e0ff */
[----:B------:R-:W-:Y:S02]  /*4950*/  @!P0 LEA.HI.X R16, R10, R9, R8, 0x5, P1 ;  /* 0x000000090a108211 */ /* 0x000fe400008f2c08 */
[----:B------:R-:W-:-:S03]  /*4960*/  @!P0 IADD3.X R11, R9, UR24, RZ, P2, !PT ;  /* 0x00000018090b8c10 */ /* 0x000fc600097fe4ff */
        /* <DEDUP_REMOVED lines=35> */
.L_x_2238:
[----:B------:R-:W-:Y:S05]  /*4ba0*/  BSYNC B0 ;  /* 0x0000000000007941 */ /* 0x000fea0003800000 */
.L_x_2237:
[----:B------:R-:W0:Y:S02]  /*4bb0*/  LDGDEPBAR ;  /* 0x00000000000079af */ /* 0x000e240000000000 */
.L_x_2236:
[----:B------:R-:W-:Y:S01]  /*4bc0*/  LOP3.LUT R5, R24, 0x7ffffffc, RZ, 0xc0, !PT ;  /* 0x7ffffffc18057812 */ /* 0x000fe200078ec0ff */
[----:B------:R-:W-:Y:S01]  /*4bd0*/  IMAD.U32 R2, RZ, RZ, UR17 ;  /* 0x00000011ff027e24 */ /* 0x000fe2000f8e00ff */
[----:B------:R-:W-:Y:S01]  /*4be0*/  USHF.L.U32 UR6, UR17, 0x1, URZ ;  /* 0x0000000111067899 */ /* 0x000fe2000800063f */
[----:B------:R-:W-:Y:S01]  /*4bf0*/  LOP3.LUT R7, R167, UR32, RZ, 0x3c, !PT ;  /* 0x00000020a7077c12 */ /* 0x000fe2000f8e3cff */
[----:B------:R-:W-:Y:S01]  /*4c00*/  STL.64 [R1+0x188], R178 ;  /* 0x000188b201007387 */ /* 0x000fe20000100a00 */
[----:B------:R-:W-:Y:S01]  /*4c10*/  IMAD.IADD R5, R132, 0x1, -R5 ;  /* 0x0000000184057824 */ /* 0x000fe200078e0a05 */
[----:B------:R-:W-:Y:S01]  /*4c20*/  ULOP3.LUT UR7, UR6, UR33, URZ, 0x3c, !UPT ;  /* 0x0000002106077292 */ /* 0x000fe2000f8e3c3f */
[----:B------:R-:W-:Y:S01]  /*4c30*/  IMAD R2, R2, 0x40, R171 ;  /* 0x0000004002027824 */ /* 0x000fe200078e02ab */
[----:B------:R3:W-:Y:S01]  /*4c40*/  STL.64 [R1+0x180], R176 ;  /* 0x000180b001007387 */ /* 0x0007e20000100a00 */
[----:B------:R-:W-:Y:S01]  /*4c50*/  IMAD.SHL.U32 R6, R5, 0x2, RZ ;  /* 0x0000000205067824 */ /* 0x000fe200078e00ff */
[----:B------:R-:W-:Y:S01]  /*4c60*/  UIADD3 UR6, UR6, 0x1, URZ ;  /* 0x0000000106067890 */ /* 0x000fe2000fffe03f */
[C---:B------:R-:W-:Y:S01]  /*4c70*/  VIADD R5, R2.reuse, 0x1 ;  /* 0x0000000102057836 */ /* 0x040fe20000000000 */
[C---:B------:R-:W-:Y:S01]  /*4c80*/  ISETP.GE.AND P0, PT, R2.reuse, R191, PT ;  /* 0x000000bf0200720c */ /* 0x040fe20003f06270 */
[----:B------:R-:W-:Y:S01]  /*4c90*/  IMAD R250, R25, UR19, R6 ;  /* 0x0000001319fa7c24 */ /* 0x000fe2000f8e0206 */
[CC--:B------:R-:W-:Y:S01]  /*4ca0*/  ISETP.GE.AND P4, PT, R2.reuse, R190.reuse, PT ;  /* 0x000000be0200720c */ /* 0x0c0fe20003f86270 */
[----:B--2---:R-:W-:Y:S01]  /*4cb0*/  IMAD.WIDE.U32 R10, R169, -0x2daee0ad, RZ ;  /* 0xd2511f53a90a7825 */ /* 0x004fe200078e00ff */
[C---:B------:R-:W-:Y:S01]  /*4cc0*/  ISETP.LT.OR P6, PT, R2.reuse, R187, P0 ;  /* 0x000000bb0200720c */ /* 0x040fe200007c1670 */
[----:B------:R-:W-:Y:S01]  /*4cd0*/  STL [R1+0x178], R168 ;  /* 0x000178a801007387 */ /* 0x000fe20000100800 */
[C---:B------:R-:W-:Y:S01]  /*4ce0*/  ISETP.GE.AND P3, PT, R5.reuse, R191, PT ;  /* 0x000000bf0500720c */ /* 0x040fe20003f66270 */
[----:B------:R-:W-:Y:S01]  /*4cf0*/  ULOP3.LUT UR6, UR6, UR33, URZ, 0x3c, !UPT ;  /* 0x0000002106067292 */ /* 0x000fe2000f8e3c3f */
[C---:B------:R-:W-:Y:S01]  /*4d00*/  ISETP.GE.AND P2, PT, R5.reuse, R190, PT ;  /* 0x000000be0500720c */ /* 0x040fe20003f46270 */
[----:B------:R-:W-:Y:S01]  /*4d10*/  STL [R1+0x128], R7 ;  /* 0x0001280701007387 */ /* 0x000fe20000100800 */
[C---:B------:R-:W-:Y:S01]  /*4d20*/  ISETP.GE.AND P0, PT, R5.reuse, R188, PT ;  /* 0x000000bc0500720c */ /* 0x040fe20003f06270 */
[----:B------:R-:W-:Y:S01]  /*4d30*/  UIADD3 UR41, UR33, -0x4498517b, URZ ;  /* 0xbb67ae8521297890 */ /* 0x000fe2000fffe03f */
[C---:B------:R-:W-:Y:S01]  /*4d40*/  ISETP.GE.AND P1, PT, R5.reuse, R189, PT ;  /* 0x000000bd0500720c */ /* 0x040fe20003f26270 */
[----:B------:R-:W-:Y:S01]  /*4d50*/  UIADD3 UR42, UR32, -0x61c88647, URZ ;  /* 0x9e3779b9202a7890 */ /* 0x000fe2000fffe03f */
[C---:B------:R-:W-:Y:S01]  /*4d60*/  ISETP.LT.OR P5, PT, R5.reuse, R187, P3 ;  /* 0x000000bb0500720c */ /* 0x040fe20001fa1670 */
[----:B------:R-:W-:Y:S01]  /*4d70*/  UIADD3 UR40, UR32, 0x3c6ef372, URZ ;  /* 0x3c6ef37220287890 */ /* 0x000fe2000fffe03f */
[C---:B------:R-:W-:Y:S01]  /*4d80*/  ISETP.LT.OR P3, PT, R5.reuse, R186, P2 ;  /* 0x000000ba0500720c */ /* 0x040fe20001761670 */
[----:B------:R-:W-:Y:S01]  /*4d90*/  UIADD3 UR39, UR33, 0x76cf5d0a, URZ ;  /* 0x76cf5d0a21277890 */ /* 0x000fe2000fffe03f */
[C---:B------:R-:W-:Y:S01]  /*4da0*/  ISETP.LT.OR P0, PT, R5.reuse, R184, P0 ;  /* 0x000000b80500720c */ /* 0x040fe20000701670 */
[----:B------:R-:W-:Y:S01]  /*4db0*/  UIADD3 UR37, UR33, 0x32370b8f, URZ ;  /* 0x32370b8f21257890 */ /* 0x000fe2000fffe03f */
[----:B------:R-:W-:Y:S01]  /*4dc0*/  ISETP.LT.OR P2, PT, R5, R185, P1 ;  /* 0x000000b90500720c */ /* 0x000fe20000f41670 */
[----:B------:R-:W-:Y:S01]  /*4dd0*/  UIADD3 UR38, UR32, -0x255992d5, URZ ;  /* 0xdaa66d2b20267890 */ /* 0x000fe2000fffe03f */
[C---:B------:R-:W-:Y:S01]  /*4de0*/  ISETP.LT.OR P1, PT, R2.reuse, R186, P4 ;  /* 0x000000ba0200720c */ /* 0x040fe20002721670 */
[----:B------:R-:W-:Y:S01]  /*4df0*/  UIADD3 UR31, UR32, 0x78dde6e4, URZ ;  /* 0x78dde6e4201f7890 */ /* 0x000fe2000fffe03f */
[----:B------:R-:W-:Y:S01]  /*4e00*/  P2R R5, PR, RZ, 0x1 ;  /* 0x00000001ff057803 */ /* 0x000fe20000000000 */
[----:B------:R-:W-:Y:S01]  /*4e10*/  UIADD3 UR30, UR33, -0x126145ec, URZ ;  /* 0xed9eba14211e7890 */ /* 0x000fe2000fffe03f */
[----:B------:R-:W-:Y:S01]  /*4e20*/  P2R R6, PR, RZ, 0x4 ;  /* 0x00000004ff067803 */ /* 0x000fe20000000000 */
[----:B------:R-:W-:Y:S01]  /*4e30*/  UIADD3 UR24, UR33, -0x56f99767, URZ ;  /* 0xa906689921187890 */ /* 0x000fe2000fffe03f */
[C---:B------:R-:W-:Y:S01]  /*4e40*/  ISETP.GE.AND P0, PT, R2.reuse, R189, PT ;  /* 0x000000bd0200720c */ /* 0x040fe20003f06270 */
[----:B------:R-:W-:Y:S01]  /*4e50*/  UIADD3 UR26, UR32, 0x1715609d, URZ ;  /* 0x1715609d201a7890 */ /* 0x000fe2000fffe03f */
[----:B------:R-:W-:Y:S01]  /*4e60*/  ISETP.GE.AND P2, PT, R2, R188, PT ;  /* 0x000000bc0200720c */ /* 0x000fe20003f46270 */
[----:B------:R-:W-:Y:S01]  /*4e70*/  ULDC UR43, c[0x0][0x2ec] ;  /* 0x0000bb00002b7ab9 */ /* 0x000fe20000000800 */
[----:B------:R-:W-:-:S02]  /*4e80*/  FSEL R46, R68, -INF , !P6 ;  /* 0xff800000442e7808 */ /* 0x000fc40007000000 */
[----:B------:R-:W-:Y:S02]  /*4e90*/  FSEL R54, R70, -INF , !P1 ;  /* 0xff80000046367808 */ /* 0x000fe40004800000 */
[----:B------:R-:W-:Y:S01]  /*4ea0*/  ISETP.NE.AND P4, PT, R5, RZ, PT ;  /* 0x000000ff0500720c */ /* 0x000fe20003f85270 */
[----:B------:R-:W-:Y:S01]  /*4eb0*/  VIADD R5, R2, 0x9 ;  /* 0x0000000902057836 */ /* 0x000fe20000000000 */
[----:B------:R-:W-:Y:S01]  /*4ec0*/  ISETP.NE.AND P6, PT, R6, RZ, PT ;  /* 0x000000ff0600720c */ /* 0x000fe20003fc5270 */
[C---:B------:R-:W-:Y:S01]  /*4ed0*/  VIADD R6, R2.reuse, 0x8 ;  /* 0x0000000802067836 */ /* 0x040fe20000000000 */
[C---:B------:R-:W-:Y:S02]  /*4ee0*/  ISETP.LT.OR P1, PT, R2.reuse, R185, P0 ;  /* 0x000000b90200720c */ /* 0x040fe40000721670 */
[----:B------:R-:W-:Y:S02]  /*4ef0*/  ISETP.LT.OR P0, PT, R2, R184, P2 ;  /* 0x000000b80200720c */ /* 0x000fe40001701670 */
[----:B------:R-:W-:-:S02]  /*4f00*/  ISETP.GE.AND P2, PT, R6, R191, PT ;  /* 0x000000bf0600720c */ /* 0x000fc40003f46270 */
[----:B------:R-:W-:Y:S02]  /*4f10*/  FSEL R110, R110, -INF , !P0 ;  /* 0xff8000006e6e7808 */ /* 0x000fe40004000000 */
[C---:B------:R-:W-:Y:S02]  /*4f20*/  ISETP.GE.AND P0, PT, R5.reuse, R191, PT ;  /* 0x000000bf0500720c */ /* 0x040fe40003f06270 */
[----:B------:R-:W-:Y:S02]  /*4f30*/  FSEL R108, R108, -INF , !P1 ;  /* 0xff8000006c6c7808 */ /* 0x000fe40004800000 */
[-C--:B------:R-:W-:Y:S02]  /*4f40*/  ISETP.LT.OR P1, PT, R6, R187.reuse, P2 ;  /* 0x000000bb0600720c */ /* 0x080fe40001721670 */
[----:B------:R-:W-:Y:S02]  /*4f50*/  ISETP.LT.OR P0, PT, R5, R187, P0 ;  /* 0x000000bb0500720c */ /* 0x000fe40000701670 */
[----:B------:R-:W-:-:S02]  /*4f60*/  FSEL R47, R69, -INF , !P5 ;  /* 0xff800000452f7808 */ /* 0x000fc40006800000 */
[----:B------:R-:W-:Y:S02]  /*4f70*/  FSEL R72, R71, -INF , !P3 ;  /* 0xff80000047487808 */ /* 0x000fe40005800000 */
[----:B------:R-:W-:Y:S02]  /*4f80*/  FSEL R111, R111, -INF , !P4 ;  /* 0xff8000006f6f7808 */ /* 0x000fe40006000000 */
[----:B------:R-:W-:Y:S02]  /*4f90*/  FSEL R49, R60, -INF , !P1 ;  /* 0xff8000003c317808 */ /* 0x000fe40004800000 */
[----:B------:R-:W-:Y:S02]  /*4fa0*/  FSEL R52, R61, -INF , !P0 ;  /* 0xff8000003d347808 */ /* 0x000fe40004000000 */
[C---:B------:R-:W-:Y:S02]  /*4fb0*/  ISETP.GE.AND P5, PT, R6.reuse, R190, PT ;  /* 0x000000be0600720c */ /* 0x040fe40003fa6270 */
[----:B------:R-:W-:-:S02]  /*4fc0*/  ISETP.GE.AND P4, PT, R6, R189, PT ;  /* 0x000000bd0600720c */ /* 0x000fc40003f86270 */
[C---:B------:R-:W-:Y:S02]  /*4fd0*/  ISETP.GE.AND P3, PT, R6.reuse, R188, PT ;  /* 0x000000bc0600720c */ /* 0x040fe40003f66270 */
[C---:B------:R-:W-:Y:S02]  /*4fe0*/  ISETP.GE.AND P2, PT, R5.reuse, R190, PT ;  /* 0x000000be0500720c */ /* 0x040fe40003f46270 */
[C---:B------:R-:W-:Y:S02]  /*4ff0*/  ISETP.GE.AND P1, PT, R5.reuse, R189, PT ;  /* 0x000000bd0500720c */ /* 0x040fe40003f26270 */
[----:B------:R-:W-:Y:S02]  /*5000*/  ISETP.GE.AND P0, PT, R5, R188, PT ;  /* 0x000000bc0500720c */ /* 0x000fe40003f06270 */
[C---:B------:R-:W-:Y:S02]  /*5010*/  ISETP.LT.OR P5, PT, R6.reuse, R186, P5 ;  /* 0x000000ba0600720c */ /* 0x040fe40002fa1670 */
[----:B------:R-:W-:-:S02]  /*5020*/  ISETP.LT.OR P4, PT, R6, R185, P4 ;  /* 0x000000b90600720c */ /* 0x000fc40002781670 */
[----:B------:R-:W-:Y:S01]  /*5030*/  ISETP.LT.OR P3, PT, R6, R184, P3 ;  /* 0x000000b80600720c */ /* 0x000fe20001f61670 */
[C---:B------:R-:W-:Y:S01]  /*5040*/  VIADD R6, R2.reuse, 0x10 ;  /* 0x0000001002067836 */ /* 0x040fe20000000000 */
[C---:B------:R-:W-:Y:S02]  /*5050*/  ISETP.LT.OR P2, PT, R5.reuse, R186, P2 ;  /* 0x000000ba0500720c */ /* 0x040fe40001741670 */
[C---:B------:R-:W-:Y:S02]  /*5060*/  ISETP.LT.OR P1, PT, R5.reuse, R185, P1 ;  /* 0x000000b90500720c */ /* 0x040fe40000f21670 */
[----:B------:R-:W-:Y:S01]  /*5070*/  ISETP.LT.OR P0, PT, R5, R184, P0 ;  /* 0x000000b80500720c */ /* 0x000fe20000701670 */
[----:B------:R-:W-:Y:S01]  /*5080*/  VIADD R5, R2, 0x11 ;  /* 0x0000001102057836 */ /* 0x000fe20000000000 */
[----:B------:R-:W-:Y:S02]  /*5090*/  FSEL R73, R63, -INF , !P2 ;  /* 0xff8000003f497808 */ /* 0x000fe40005000000 */
[----:B------:R-:W-:-:S02]  /*50a0*/  FSEL R107, R107, -INF , !P0 ;  /* 0xff8000006b6b7808 */ /* 0x000fc40004000000 */
[CC--:B------:R-:W-:Y:S02]  /*50b0*/  ISETP.GE.AND P2, PT, R6.reuse, R191.reuse, PT ;  /* 0x000000bf0600720c */ /* 0x0c0fe40003f46270 */
[----:B------:R-:W-:Y:S02]  /*50c0*/  ISETP.GE.AND P0, PT, R5, R191, PT ;  /* 0x000000bf0500720c */ /* 0x000fe40003f06270 */
        /* <DEDUP_REMOVED lines=109> */
[C---:B------:R-:W-:Y:S02]  /*57a0*/  ISETP.GE.AND P2, PT, R5.reuse, R190, PT ;  /* 0x000000be0500720c */ /* 0x040fe40003f46270 */
[C---:B------:R-:W-:Y:S02]  /*57b0*/  ISETP.GE.AND P1, PT, R5.reuse, R189, PT ;  /* 0x000000bd0500720c */ /* 0x040fe40003f26270 */
[C---:B------:R-:W-:Y:S02]  /*57c0*/  ISETP.GE.AND P0, PT, R5.reuse, R188, PT ;  /* 0x000000bc0500720c */ /* 0x040fe40003f06270 */
[C---:B------:R-:W-:Y:S02]  /*57d0*/  ISETP.LT.OR P2, PT, R5.reuse, R186, P2 ;  /* 0x000000ba0500720c */ /* 0x040fe40001741670 */
[----:B------:R-:W-:-:S02]  /*57e0*/  ISETP.LT.OR P1, PT, R5, R185, P1 ;  /* 0x000000b90500720c */ /* 0x000fc40000f21670 */
[----:B------:R-:W-:Y:S01]  /*57f0*/  ISETP.LT.OR P0, PT, R5, R184, P0 ;  /* 0x000000b80500720c */ /* 0x000fe20000701670 */
[----:B------:R-:W-:Y:S01]  /*5800*/  VIADD R5, R2, 0x38 ;  /* 0x0000003802057836 */ /* 0x000fe20000000000 */
[----:B------:R-:W-:Y:S01]  /*5810*/  FSEL R229, R90, -INF , !P3 ;  /* 0xff8000005ae57808 */ /* 0x000fe20005800000 */
[----:B------:R-:W-:Y:S01]  /*5820*/  VIADD R2, R2, 0x39 ;  /* 0x0000003902027836 */ /* 0x000fe20000000000 */
[----:B------:R-:W-:Y:S02]  /*5830*/  ISETP.GE.AND P3, PT, R6, R188, PT ;  /* 0x000000bc0600720c */ /* 0x000fe40003f66270 */
[----:B------:R-:W-:Y:S02]  /*5840*/  FSEL R130, R39, -INF , !P2 ;  /* 0xff80000027827808 */ /* 0x000fe40005000000 */
[----:B------:R-:W-:Y:S02]  /*5850*/  FSEL R248, R87, -INF , !P0 ;  /* 0xff80000057f87808 */ /* 0x000fe40004000000 */
[----:B------:R-:W-:-:S02]  /*5860*/  ISETP.GE.AND P2, PT, R5, R191, PT ;  /* 0x000000bf0500720c */ /* 0x000fc40003f46270 */
[----:B------:R-:W-:Y:S02]  /*5870*/  ISETP.GE.AND P0, PT, R2, R191, PT ;  /* 0x000000bf0200720c */ /* 0x000fe40003f06270 */
[----:B------:R-:W-:Y:S02]  /*5880*/  ISETP.LT.OR P3, PT, R6, R184, P3 ;  /* 0x000000b80600720c */ /* 0x000fe40001f61670 */
[----:B------:R-:W-:Y:S02]  /*5890*/  FSEL R238, R85, -INF , !P1 ;  /* 0xff80000055ee7808 */ /* 0x000fe40004800000 */
[----:B------:R-:W-:Y:S02]  /*58a0*/  FSEL R124, R30, -INF , !P5 ;  /* 0xff8000001e7c7808 */ /* 0x000fe40006800000 */
[----:B------:R-:W-:Y:S02]  /*58b0*/  FSEL R203, R88, -INF , !P4 ;  /* 0xff80000058cb7808 */ /* 0x000fe40006000000 */
[----:B------:R-:W-:-:S02]  /*58c0*/  ISETP.LT.OR P1, PT, R5, R187, P2 ;  /* 0x000000bb0500720c */ /* 0x000fc40001721670 */
[----:B------:R-:W-:Y:S02]  /*58d0*/  ISETP.LT.OR P0, PT, R2, R187, P0 ;  /* 0x000000bb0200720c */ /* 0x000fe40000701670 */
[C---:B------:R-:W-:Y:S02]  /*58e0*/  ISETP.GE.AND P5, PT, R6.reuse, R190, PT ;  /* 0x000000be0600720c */ /* 0x040fe40003fa6270 */
[----:B------:R-:W-:Y:S02]  /*58f0*/  ISETP.GE.AND P4, PT, R6, R189, PT ;  /* 0x000000bd0600720c */ /* 0x000fe40003f86270 */
[----:B------:R-:W-:Y:S02]  /*5900*/  FSEL R81, R86, -INF , !P3 ;  /* 0xff80000056517808 */ /* 0x000fe40005800000 */
[----:B------:R-:W-:Y:S02]  /*5910*/  FSEL R86, R20, -INF , !P1 ;  /* 0xff80000014567808 */ /* 0x000fe40004800000 */
[----:B------:R-:W-:Y:S01]  /*5920*/  FSEL R85, R21, -INF , !P0 ;  /* 0xff80000015557808 */ /* 0x000fe20004000000 */
[----:B------:R-:W-:Y:S01]  /*5930*/  IMAD.WIDE.U32 R20, R170, -0x326172a9, RZ ;  /* 0xcd9e8d57aa147825 */ /* 0x000fe200078e00ff */
[----:B------:R-:W-:-:S02]  /*5940*/  ISETP.LT.OR P5, PT, R6, R186, P5 ;  /* 0x000000ba0600720c */ /* 0x000fc40002fa1670 */
[----:B------:R-:W-:Y:S02]  /*5950*/  ISETP.LT.OR P4, PT, R6, R185, P4 ;  /* 0x000000b90600720c */ /* 0x000fe40002781670 */
[C---:B------:R-:W-:Y:S02]  /*5960*/  ISETP.GE.AND P2, PT, R2.reuse, R190, PT ;  /* 0x000000be0200720c */ /* 0x040fe40003f46270 */
[C---:B------:R-:W-:Y:S02]  /*5970*/  ISETP.GE.AND P1, PT, R2.reuse, R189, PT ;  /* 0x000000bd0200720c */ /* 0x040fe40003f26270 */
[----:B------:R-:W-:Y:S02]  /*5980*/  ISETP.GE.AND P0, PT, R2, R188, PT ;  /* 0x000000bc0200720c */ /* 0x000fe40003f06270 */
[----:B------:R-:W-:Y:S02]  /*5990*/  FSEL R129, R38, -INF , !P5 ;  /* 0xff80000026817808 */ /* 0x000fe40006800000 */
[----:B------:R-:W-:-:S02]  /*59a0*/  FSEL R237, R84, -INF , !P4 ;  /* 0xff80000054ed7808 */ /* 0x000fc40006000000 */
[C---:B------:R-:W-:Y:S02]  /*59b0*/  ISETP.LT.OR P2, PT, R2.reuse, R186, P2 ;  /* 0x000000ba0200720c */ /* 0x040fe40001741670 */
[C---:B------:R-:W-:Y:S02]  /*59c0*/  ISETP.LT.OR P1, PT, R2.reuse, R185, P1 ;  /* 0x000000b90200720c */ /* 0x040fe40000f21670 */
[----:B------:R-:W-:Y:S01]  /*59d0*/  ISETP.LT.OR P0, PT, R2, R184, P0 ;  /* 0x000000b80200720c */ /* 0x000fe20000701670 */
[----:B------:R-:W-:Y:S01]  /*59e0*/  VIADD R2, R170, 0x4 ;  /* 0x00000004aa027836 */ /* 0x000fe20000000000 */
[C---:B------:R-:W-:Y:S02]  /*59f0*/  ISETP.GE.AND P5, PT, R5.reuse, R190, PT ;  /* 0x000000be0500720c */ /* 0x040fe40003fa6270 */
[C---:B------:R-:W-:Y:S01]  /*5a00*/  ISETP.GE.AND P4, PT, R5.reuse, R189, PT ;  /* 0x000000bd0500720c */ /* 0x040fe20003f86270 */
[C---:B------:R-:W-:Y:S01]  /*5a10*/  IMAD.WIDE.U32 R14, R2.reuse, -0x326172a9, RZ ;  /* 0xcd9e8d57020e7825 */ /* 0x040fe200078e00ff */
[C---:B------:R-:W-:Y:S01]  /*5a20*/  ISETP.GE.AND P3, PT, R5.reuse, R188, PT ;  /* 0x000000bc0500720c */ /* 0x040fe20003f66270 */
[----:B------:R2:W-:Y:S01]  /*5a30*/  STL [R1+0x124], R2 ;  /* 0x0001240201007387 */ /* 0x0005e20000100800 */
[C---:B------:R-:W-:Y:S01]  /*5a40*/  ISETP.LT.OR P5, PT, R5.reuse, R186, P5 ;  /* 0x000000ba0500720c */ /* 0x040fe20002fa1670 */
[----:B------:R-:W-:Y:S01]  /*5a50*/  IMAD.WIDE.U32 R12, R2, -0x326172a9, RZ ;  /* 0xcd9e8d57020c7825 */ /* 0x000fe200078e00ff */
[----:B------:R-:W-:-:S02]  /*5a60*/  ISETP.LT.OR P4, PT, R5, R185, P4 ;  /* 0x000000b90500720c */ /* 0x000fc40002781670 */
[----:B------:R-:W-:Y:S02]  /*5a70*/  ISETP.LT.OR P3, PT, R5, R184, P3 ;  /* 0x000000b80500720c */ /* 0x000fe40001f61670 */
[-C--:B------:R-:W-:Y:S02]  /*5a80*/  LOP3.LUT R5, R21, R7.reuse, RZ, 0x3c, !PT ;  /* 0x0000000715057212 */ /* 0x080fe400078e3cff */
[-C--:B-1----:R-:W-:Y:S02]  /*5a90*/  LOP3.LUT R9, R15, R7.reuse, RZ, 0x3c, !PT ;  /* 0x000000070f097212 */ /* 0x082fe400078e3cff */
[----:B------:R-:W-:Y:S01]  /*5aa0*/  LOP3.LUT R8, R13, R7, RZ, 0x3c, !PT ;  /* 0x000000070d087212 */ /* 0x000fe200078e3cff */
[----:B------:R-:W-:Y:S01]  /*5ab0*/  IMAD.WIDE.U32 R28, R5, -0x2daee0ad, RZ ;  /* 0xd2511f53051c7825 */ /* 0x000fe200078e00ff */
[----:B------:R-:W-:Y:S02]  /*5ac0*/  LOP3.LUT R5, R11, UR6, RZ, 0x3c, !PT ;  /* 0x000000060b057c12 */ /* 0x000fe4000f8e3cff */
[----:B------:R-:W-:Y:S01]  /*5ad0*/  FSEL R84, R22, -INF , !P5 ;  /* 0xff80000016547808 */ /* 0x000fe20006800000 */
[----:B------:R-:W-:Y:S01]  /*5ae0*/  IMAD.WIDE.U32 R62, R9, -0x2daee0ad, RZ ;  /* 0xd2511f53093e7825 */ /* 0x000fe200078e00ff */
[----:B------:R-:W-:Y:S01]  /*5af0*/  LOP3.LUT R16, R29, UR41, R10, 0x96, !PT ;  /* 0x000000291d107c12 */ /* 0x000fe2000f8e960a */
[----:B------:R1:W-:Y:S01]  /*5b00*/  STL.64 [R1+0x18], R28 ;  /* 0x0000181c01007387 */ /* 0x0003e20000100a00 */
[----:B---3--:R-:W-:Y:S01]  /*5b10*/  FSEL R177, R78, -INF , !P3 ;  /* 0xff8000004eb17808 */ /* 0x008fe20005800000 */
[----:B------:R-:W-:Y:S01]  /*5b20*/  IMAD.WIDE.U32 R66, R8, -0x2daee0ad, RZ ;  /* 0xd2511f5308427825 */ /* 0x000fe200078e00ff */
[----:B------:R-:W-:-:S02]  /*5b30*/  FSEL R90, R79, -INF , !P0 ;  /* 0xff8000004f5a7808 */ /* 0x000fc40004000000 */
[----:B------:R-:W-:Y:S01]  /*5b40*/  FSEL R109, R109, -INF , !P6 ;  /* 0xff8000006d6d7808 */ /* 0x000fe20007000000 */
[----:B------:R-:W-:Y:S01]  /*5b50*/  IMAD.WIDE.U32 R26, R16, -0x326172a9, RZ ;  /* 0xcd9e8d57101a7825 */ /* 0x000fe200078e00ff */
[----:B--2---:R-:W-:Y:S02]  /*5b60*/  LOP3.LUT R2, R11, UR7, RZ, 0x3c, !PT ;  /* 0x000000070b027c12 */ /* 0x004fe4000f8e3cff */
[----:B------:R-:W-:Y:S02]  /*5b70*/  LOP3.LUT R15, R67, UR41, R10, 0x96, !PT ;  /* 0x00000029430f7c12 */ /* 0x000fe4000f8e960a */
[----:B------:R-:W-:Y:S01]  /*5b80*/  FSEL R67, R23, -INF , !P2 ;  /* 0xff80000017437808 */ /* 0x000fe20005000000 */
[----:B------:R-:W-:Y:S01]  /*5b90*/  IMAD.WIDE.U32 R6, R2, -0x326172a9, RZ ;  /* 0xcd9e8d5702067825 */ /* 0x000fe200078e00ff */
[----:B------:R-:W-:Y:S01]  /*5ba0*/  LOP3.LUT R2, R11, UR6, RZ, 0x3c, !PT ;  /* 0x000000060b027c12 */ /* 0x000fe2000f8e3cff */
[----:B------:R-:W-:Y:S01]  /*5bb0*/  ULDC.64 UR6, c[0x0][0x2a8] ;  /* 0x0000aa0000067ab9 */ /* 0x000fe20000000a00 */
[----:B------:R-:W-:Y:S01]  /*5bc0*/  FSEL R178, R76, -INF , !P4 ;  /* 0xff8000004cb27808 */ /* 0x000fe20006000000 */
[----:B------:R-:W-:Y:S01]  /*5bd0*/  IMAD.WIDE.U32 R64, R15, -0x326172a9, RZ ;  /* 0xcd9e8d570f407825 */ /* 0x000fe200078e00ff */
[----:B------:R-:W-:-:S02]  /*5be0*/  LOP3.LUT R18, R7, UR42, R14, 0x96, !PT ;  /* 0x0000002a07127c12 */ /* 0x000fc4000f8e960e */
[----:B------:R-:W-:Y:S01]  /*5bf0*/  LOP3.LUT R13, R7, UR42, R20, 0x96, !PT ;  /* 0x0000002a070d7c12 */ /* 0x000fe2000f8e9614 */
[----:B------:R-:W-:Y:S01]  /*5c00*/  IMAD.WIDE.U32 R8, R2, -0x326172a9, RZ ;  /* 0xcd9e8d5702087825 */ /* 0x000fe200078e00ff */
[----:B------:R-:W-:Y:S02]  /*5c10*/  LOP3.LUT R2, R63, UR41, R10, 0x96, !PT ;  /* 0x000000293f027c12 */ /* 0x000fe4000f8e960a */
[----:B------:R-:W-:Y:S01]  /*5c20*/  LOP3.LUT R21, R7, UR42, R12, 0x96, !PT ;  /* 0x0000002a07157c12 */ /* 0x000fe2000f8e960c */
[----:B------:R-:W-:Y:S01]  /*5c30*/  IMAD.WIDE.U32 R10, R5, -0x326172a9, RZ ;  /* 0xcd9e8d57050a7825 */ /* 0x000fe200078e00ff */
[C---:B------:R-:W-:Y:S02]  /*5c40*/  LOP3.LUT R5, R9.reuse, UR42, R20, 0x96, !PT ;  /* 0x0000002a09057c12 */ /* 0x040fe4000f8e9614 */
[----:B------:R-:W-:Y:S01]  /*5c50*/  LOP3.LUT R155, R9, UR42, R14, 0x96, !PT ;  /* 0x0000002a099b7c12 */ /* 0x000fe2000f8e960e */
[----:B------:R-:W-:Y:S01]  /*5c60*/  IMAD.WIDE.U32 R60, R2, -0x326172a9, RZ ;  /* 0xcd9e8d57023c7825 */ /* 0x000fe200078e00ff */
[----:B------:R-:W-:-:S02]  /*5c70*/  LOP3.LUT R2, R27, UR40, R8, 0x96, !PT ;  /* 0x000000281b027c12 */ /* 0x000fc4000f8e9608 */
[C---:B------:R-:W-:Y:S02]  /*5c80*/  LOP3.LUT R14, R11.reuse, UR42, R20, 0x96, !PT ;  /* 0x0000002a0b0e7c12 */ /* 0x040fe4000f8e9614 */
[----:B------:R-:W-:Y:S01]  /*5c90*/  LOP3.LUT R160, R11, UR42, R12, 0x96, !PT ;  /* 0x0000002a0ba07c12 */ /* 0x000fe2000f8e960c */
        /* <DEDUP_REMOVED lines=11> */
[C-C-:B------:R-:W-:Y:S01]  /*5d50*/  LOP3.LUT R10, R7.reuse, UR39, R28.reuse, 0x96, !PT ;  /* 0x00000027070a7c12 */ /* 0x140fe2000f8e961c */
[----:B------:R-:W-:Y:S01]  /*5d60*/  IMAD.WIDE.U32 R8, R14, -0x2daee0ad, RZ ;  /* 0xd2511f530e087825 */ /* 0x000fe200078e00ff */
[----:B------:R-:W-:Y:S02]  /*5d70*/  LOP3.LUT R16, R7, UR39, R28, 0x96, !PT ;  /* 0x0000002707107c12 */ /* 0x000fe4000f8e961c */
[C-C-:B------:R-:W-:Y:S01]  /*5d80*/  LOP3.LUT R15, R25.reuse, UR37, R6.reuse, 0x96, !PT ;  /* 0x00000025190f7c12 */ /* 0x140fe2000f8e9606 */
        /* <DEDUP_REMOVED lines=8> */
[----:B------:R-:W-:Y:S01]  /*5e10*/  LEA R169, R0, UR4, 0x1 ;  /* 0x0000000400a97c11 */ /* 0x000fe2000f8e08ff */
[----:B------:R-:W-:Y:S01]  /*5e20*/  IMAD.WIDE.U32 R8, R21, -0x2daee0ad, RZ ;  /* 0xd2511f5315087825 */ /* 0x000fe200078e00ff */
[----:B------:R-:W-:-:S03]  /*5e30*/  LOP3.LUT R22, R7, UR37, R12, 0x96, !PT ;  /* 0x0000002507167c12 */ /* 0x000fc6000f8e960c */
[----:B------:R-:W-:Y:S01]  /*5e40*/  IMAD.WIDE.U32 R10, R10, -0x326172a9, RZ ;  /* 0xcd9e8d570a0a7825 */ /* 0x000fe200078e00ff */
[----:B-1----:R-:W-:Y:S02]  /*5e50*/  LOP3.LUT R28, R7, UR37, R8, 0x96, !PT ;  /* 0x00000025071c7c12 */ /* 0x002fe4000f8e9608 */
[----:B------:R-:W-:Y:S01]  /*5e60*/  LOP3.LUT R18, R9, UR39, R66, 0x96, !PT ;  /* 0x0000002709127c12 */ /* 0x000fe2000f8e9642 */
[----:B------:R-:W-:Y:S01]  /*5e70*/  IMAD.WIDE.U32 R34, R2, -0x326172a9, RZ ;  /* 0xcd9e8d5702227825 */ /* 0x000fe200078e00ff */
[----:B------:R-:W-:Y:S02]  /*5e80*/  LOP3.LUT R7, R11, UR38, R26, 0x96, !PT ;  /* 0x000000260b077c12 */ /* 0x000fe4000f8e961a */
[----:B------:R-:W-:Y:S01]  /*5e90*/  FMNMX.FTZ R2, R46, R47, !PT ;  /* 0x0000002f2e027209 */ /* 0x000fe20007810000 */
[----:B------:R-:W-:Y:S01]  /*5ea0*/  IMAD.WIDE.U32 R32, R15, -0x326172a9, RZ ;  /* 0xcd9e8d570f207825 */ /* 0x000fe200078e00ff */
[----:B------:R-:W-:Y:S02]  /*5eb0*/  LOP3.LUT R30, R35, UR31, R10, 0x96, !PT ;  /* 0x0000001f231e7c12 */ /* 0x000fe4000f8e960a */
[----:B------:R-:W-:Y:S01]  /*5ec0*/  FMNMX.FTZ R2, R49, R2, !PT ;  /* 0x0000000231027209 */ /* 0x000fe20007810000 */
[----:B------:R-:W-:-:S03]  /*5ed0*/  IMAD.WIDE.U32 R10, R16, -0x326172a9, RZ ;  /* 0xcd9e8d57100a7825 */ /* 0x000fc600078e00ff */
[----:B------:R-:W-:Y:S01]  /*5ee0*/  FMNMX.FTZ R2, R52, R2, !PT ;  /* 0x0000000234027209 */ /* 0x000fe20007810000 */
[----:B------:R-:W-:Y:S01]  /*5ef0*/  IMAD.WIDE.U32 R12, R20, -0x326172a9, RZ ;  /* 0xcd9e8d57140c7825 */ /* 0x000fe200078e00ff */
[----:B------:R-:W-:Y:S02]  /*5f00*/  LOP3.LUT R29, R33, UR31, R10, 0x96, !PT ;  /* 0x0000001f211d7c12 */ /* 0x000fe4000f8e960a */
[----:B------:R-:W-:Y:S01]  /*5f10*/  FMNMX.FTZ R2, R48, R2, !PT ;  /* 0x0000000230027209 */ /* 0x000fe20007810000 */
[----:B------:R-:W-:Y:S01]  /*5f20*/  IMAD.WIDE.U32 R8, R14, -0x326172a9, RZ ;  /* 0xcd9e8d570e087825 */ /* 0x000fe200078e00ff */
[--C-:B------:R-:W-:Y:S02]  /*5f30*/  LOP3.LUT R14, R11, UR38, R26.reuse, 0x96, !PT ;  /* 0x000000260b0e7c12 */ /* 0x100fe4000f8e961a */
[--C-:B------:R-:W-:Y:S01]  /*5f40*/  LOP3.LUT R25, R13, UR38, R26.reuse, 0x96, !PT ;  /* 0x000000260d197c12 */ /* 0x100fe2000f8e961a */
[----:B------:R-:W-:Y:S01]  /*5f50*/  IMAD.WIDE.U32 R44, R5, -0x326172a9, RZ ;  /* 0xcd9e8d57052c7825 */ /* 0x000fe200078e00ff */
[----:B------:R-:W-:-:S02]  /*5f60*/  LOP3.LUT R27, R9, UR38, R26, 0x96, !PT ;  /* 0x00000026091b7c12 */ /* 0x000fc4000f8e961a */
[----:B------:R-:W-:Y:S01]  /*5f70*/  FMNMX.FTZ R2, R51, R2, !PT ;  /* 0x0000000233027209 */ /* 0x000fe20007810000 */
[----:B------:R-:W-:Y:S01]  /*5f80*/  IMAD.WIDE.U32 R10, R17, -0x326172a9, RZ ;  /* 0xcd9e8d57110a7825 */ /* 0x000fe200078e00ff */
[----:B------:R-:W-:Y:S02]  /*5f90*/  LOP3.LUT R26, R45, UR31, R8, 0x96, !PT ;  /* 0x0000001f2d1a7c12 */ /* 0x000fe4000f8e9608 */
[----:B------:R-:W-:Y:S01]  /*5fa0*/  FMNMX.FTZ R2, R50, R2, !PT ;  /* 0x0000000232027209 */ /* 0x000fe20007810000 */
[----:B------:R-:W-:Y:S01]  /*5fb0*/  IMAD.WIDE.U32 R36, R19, -0x326172a9, RZ ;  /* 0xcd9e8d5713247825 */ /* 0x000fe200078e00ff */
[----:B------:R-:W-:Y:S02]  /*5fc0*/  LOP3.LUT R16, R11, UR38, R60, 0x96, !PT ;  /* 0x000000260b107c12 */ /* 0x000fe4000f8e963c */
[----:B------:R-:W-:Y:S01]  /*5fd0*/  FMNMX.FTZ R2, R53, R2, !PT ;  /* 0x0000000235027209 */ /* 0x000fe20007810000 */
        /* <DEDUP_REMOVED lines=30> */
[----:B------:R-:W-:-:S03]  /*61c0*/  IMAD.WIDE.U32 R26, R13, -0x326172a9, RZ ;  /* 0xcd9e8d570d1a7825 */ /* 0x000fc600078e00ff */
[----:B------:R-:W-:Y:S01]  /*61d0*/  FMNMX.FTZ R2, R107, R2, !PT ;  /* 0x000000026b027209 */ /* 0x000fe20007810000 */
[----:B------:R-:W-:Y:S01]  /*61e0*/  IMAD.WIDE.U32 R12, R24, -0x326172a9, RZ ;  /* 0xcd9e8d57180c7825 */ /* 0x000fe200078e00ff */
[----:B------:R-:W-:Y:S02]  /*61f0*/  LOP3.LUT R24, R27, UR26, R22, 0x96, !PT ;  /* 0x0000001a1b187c12 */ /* 0x000fe4000f8e9616 */
[----:B------:R-:W-:Y:S01]  /*6200*/  FMNMX.FTZ R2, R75, R2, !PT ;  /* 0x000000024b027209 */ /* 0x000fe20007810000 */
[----:B------:R-:W-:-:S04]  /*6210*/  IMAD.WIDE.U32 R78, R31, -0x2daee0ad, RZ ;  /* 0xd2511f531f4e7825 */ /* 0x000fc800078e00ff */
[----:B------:R-:W-:-:S04]  /*6220*/  IMAD.WIDE.U32 R30, R29, -0x2daee0ad, RZ ;  /* 0xd2511f531d1e7825 */ /* 0x000fc800078e00ff */
[----:B------:R-:W-:Y:S01]  /*6230*/  IMAD.WIDE.U32 R28, R23, -0x2daee0ad, RZ ;  /* 0xd2511f53171c7825 */ /* 0x000fe200078e00ff */
[----:B------:R-:W-:Y:S02]  /*6240*/  LOP3.LUT R23, R13, UR26, R32, 0x96, !PT ;  /* 0x0000001a0d177c12 */ /* 0x000fe4000f8e9620 */
[----:B------:R-:W-:Y:S01]  /*6250*/  LOP3.LUT R14, R31, UR24, R14, 0x96, !PT ;  /* 0x000000181f0e7c12 */ /* 0x000fe2000f8e960e */
[----:B------:R-:W-:Y:S01]  /*6260*/  IMAD.WIDE.U32 R32, R5, -0x2daee0ad, RZ ;  /* 0xd2511f5305207825 */ /* 0x000fe200078e00ff */
[----:B------:R-:W-:Y:S01]  /*6270*/  FMNMX.FTZ R5, R54, R72, !PT ;  /* 0x0000004836057209 */ /* 0x000fe20007810000 */
[----:B------:R-:W1:Y:S01]  /*6280*/  SHFL.BFLY PT, R13, R71, 0x2, 0x1f ;  /* 0x0c401f00470d7f89 */ /* 0x000e6200000e0000 */
[----:B------:R-:W-:Y:S01]  /*6290*/  LOP3.LUT R22, R29, UR24, R16, 0x96, !PT ;  /* 0x000000181d167c12 */ /* 0x000fe2000f8e9610 */
[----:B------:R-:W-:Y:S01]  /*62a0*/  IMAD.WIDE.U32 R10, R25, -0x2daee0ad, RZ ;  /* 0xd2511f53190a7825 */ /* 0x000fe200078e00ff */
[----:B------:R-:W-:Y:S02]  /*62b0*/  FMNMX.FTZ R5, R55, R5, !PT ;  /* 0x0000000537057209 */ /* 0x000fe40007810000 */
[----:B------:R-:W-:Y:S01]  /*62c0*/  LOP3.LUT R25, R83, UR24, R6, 0x96, !PT ;  /* 0x0000001853197c12 */ /* 0x000fe2000f8e9606 */
[----:B------:R-:W-:Y:S01]  /*62d0*/  IMAD.WIDE.U32 R8, R9, -0x326172a9, RZ ;  /* 0xcd9e8d5709087825 */ /* 0x000fe200078e00ff */
[----:B------:R-:W-:-:S02]  /*62e0*/  FMNMX.FTZ R5, R73, R5, !PT ;  /* 0x0000000549057209 */ /* 0x000fc40007810000 */
[----:B------:R-:W-:Y:S01]  /*62f0*/  LOP3.LUT R19, R79, UR24, R10, 0x96, !PT ;  /* 0x000000184f137c12 */ /* 0x000fe2000f8e960a */
[----:B------:R-:W-:Y:S01]  /*6300*/  IMAD.WIDE.U32 R6, R15, -0x326172a9, RZ ;  /* 0xcd9e8d570f067825 */ /* 0x000fe200078e00ff */
[----:B------:R-:W-:Y:S02]  /*6310*/  FMNMX.FTZ R5, R58, R5, !PT ;  /* 0x000000053a057209 */ /* 0x000fe40007810000 */
[----:B------:R-:W-:Y:S01]  /*6320*/  LOP3.LUT R20, R33, UR24, R20, 0x96, !PT ;  /* 0x0000001821147c12 */ /* 0x000fe2000f8e9614 */
[----:B------:R-:W-:Y:S01]  /*6330*/  IMAD.WIDE.U32 R16, R17, -0x326172a9, RZ ;  /* 0xcd9e8d5711107825 */ /* 0x000fe200078e00ff */
[----:B------:R-:W-:Y:S02]  /*6340*/  FMNMX.FTZ R5, R59, R5, !PT ;  /* 0x000000053b057209 */ /* 0x000fe40007810000 */
[----:B------:R-:W-:Y:S02]  /*6350*/  LOP3.LUT R34, R9, UR26, R34, 0x96, !PT ;  /* 0x0000001a09227c12 */ /* 0x000fe4000f8e9622 */
[----:B------:R-:W-:Y:S01]  /*6360*/  LOP3.LUT R33, R7, UR21, R8, 0x96, !PT ;  /* 0x0000001507217c12 */ /* 0x000fe2000f8e9608 */
[----:B------:R-:W-:Y:S01]  /*6370*/  IMAD.WIDE.U32 R8, R19, -0x326172a9, RZ ;  /* 0xcd9e8d5713087825 */ /* 0x000fe200078e00ff */
[----:B------:R-:W-:-:S02]  /*6380*/  LOP3.LUT R27, R17, UR26, R18, 0x96, !PT ;  /* 0x0000001a111b7c12 */ /* 0x000fc4000f8e9612 */
[----:B------:R-:W-:Y:S02]  /*6390*/  FMNMX.FTZ R5, R56, R5, !PT ;  /* 0x0000000538057209 */ /* 0x000fe40007810000 */
[----:B------:R-:W-:Y:S02]  /*63a0*/  LOP3.LUT R11, R11, UR30, R42, 0x96, !PT ;  /* 0x0000001e0b0b7c12 */ /* 0x000fe4000f8e962a */
[C---:B------:R-:W-:Y:S02]  /*63b0*/  LOP3.LUT R15, R6.reuse, 0xff, RZ, 0xc0, !PT ;  /* 0x000000ff060f7812 */ /* 0x040fe400078ec0ff */
[----:B------:R-:W-:Y:S01]  /*63c0*/  LOP3.LUT R148, R6, 0xffff, RZ, 0xc0, !PT ;  /* 0x0000ffff06947812 */ /* 0x000fe200078ec0ff */
[----:B------:R-:W-:Y:S01]  /*63d0*/  IMAD.WIDE.U32 R10, R11, -0x326172a9, RZ ;  /* 0xcd9e8d570b0a7825 */ /* 0x000fe200078e00ff */
[--C-:B------:R-:W-:Y:S02]  /*63e0*/  SHF.R.U32.HI R79, RZ, 0x10, R6.reuse ;  /* 0x00000010ff4f7819 */ /* 0x100fe40000011606 */
[----:B------:R-:W-:Y:S01]  /*63f0*/  SHF.R.U32.HI R17, RZ, 0x18, R6 ;  /* 0x00000018ff117819 */ /* 0x000fe20000011606 */
[----:B------:R-:W-:Y:S01]  /*6400*/  IMAD.WIDE.U32 R6, R14, -0x326172a9, RZ ;  /* 0xcd9e8d570e067825 */ /* 0x000fe200078e00ff */
[----:B------:R-:W-:-:S02]  /*6410*/  LOP3.LUT R14, R8, 0xff, RZ, 0xc0, !PT ;  /* 0x000000ff080e7812 */ /* 0x000fc400078ec0ff */
[----:B------:R-:W-:Y:S02]  /*6420*/  LOP3.LUT R241, R8, 0xffff, RZ, 0xc0, !PT ;  /* 0x0000ffff08f17812 */ /* 0x000fe400078ec0ff */
[--C-:B------:R-:W-:Y:S02]  /*6430*/  SHF.R.U32.HI R159, RZ, 0x10, R8.reuse ;  /* 0x00000010ff9f7819 */ /* 0x100fe40000011608 */
[----:B------:R-:W-:Y:S02]  /*6440*/  SHF.R.U32.HI R244, RZ, 0x18, R8 ;  /* 0x00000018fff47819 */ /* 0x000fe40000011608 */
[----:B------:R-:W-:Y:S02]  /*6450*/  FMNMX.FTZ R8, R108, R109, !PT ;  /* 0x0000006d6c087209 */ /* 0x000fe40007810000 */
[----:B------:R-:W-:Y:S02]  /*6460*/  FMNMX.FTZ R5, R57, R5, !PT ;  /* 0x0000000539057209 */ /* 0x000fe40007810000 */
[----:B------:R-:W-:-:S02]  /*6470*/  LOP3.LUT R35, R6, 0xffff, RZ, 0xc0, !PT ;  /* 0x0000ffff06237812 */ /* 0x000fc400078ec0ff */
[----:B------:R-:W-:Y:S02]  /*6480*/  LOP3.LUT R39, R6, 0xff, RZ, 0xc0, !PT ;  /* 0x000000ff06277812 */ /* 0x000fe400078ec0ff */
[--C-:B------:R-:W-:Y:S02]  /*6490*/  SHF.R.U32.HI R40, RZ, 0x10, R6.reuse ;  /* 0x00000010ff287819 */ /* 0x100fe40000011606 */
[----:B------:R-:W-:Y:S02]  /*64a0*/  SHF.R.U32.HI R41, RZ, 0x18, R6 ;  /* 0x00000018ff297819 */ /* 0x000fe40000011606 */
[----:B------:R-:W-:Y:S02]  /*64b0*/  FMNMX.FTZ R6, R104, R8, !PT ;  /* 0x0000000868067209 */ /* 0x000fe40007810000 */
[----:B------:R-:W-:Y:S02]  /*64c0*/  FMNMX.FTZ R5, R122, R5, !PT ;  /* 0x000000057a057209 */ /* 0x000fe40007810000 */
[----:B------:R-:W-:-:S02]  /*64d0*/  LOP3.LUT R140, R11, UR26, R36, 0x96, !PT ;  /* 0x0000001a0b8c7c12 */ /* 0x000fc4000f8e9624 */
[----:B------:R-:W-:Y:S01]  /*64e0*/  LOP3.LUT R37, R9, UR21, R10, 0x96, !PT ;  /* 0x0000001509257c12 */ /* 0x000fe2000f8e960a */
[----:B------:R-:W-:Y:S01]  /*64f0*/  IMAD.WIDE.U32 R8, R21, -0x326172a9, RZ ;  /* 0xcd9e8d5715087825 */ /* 0x000fe200078e00ff */
[----:B------:R-:W-:Y:S02]  /*6500*/  LOP3.LUT R18, R7, UR21, R12, 0x96, !PT ;  /* 0x0000001507127c12 */ /* 0x000fe4000f8e960c */
[----:B------:R-:W-:Y:S01]  /*6510*/  FMNMX.FTZ R11, R105, R6, !PT ;  /* 0x00000006690b7209 */ /* 0x000fe20007810000 */
[----:B------:R-:W-:Y:S01]  /*6520*/  IMAD.WIDE.U32 R6, R25, -0x326172a9, RZ ;  /* 0xcd9e8d5719067825 */ /* 0x000fe200078e00ff */
[----:B------:R-:W-:Y:S02]  /*6530*/  FMNMX.FTZ R10, R121, R5, !PT ;  /* 0x00000005790a7209 */ /* 0x000fe40007810000 */
[----:B------:R-:W-:Y:S02]  /*6540*/  FMNMX.FTZ R5, R100, R11, !PT ;  /* 0x0000000b64057209 */ /* 0x000fe40007810000 */
[----:B------:R-:W-:-:S02]  /*6550*/  FMNMX.FTZ R10, R124, R10, !PT ;  /* 0x0000000a7c0a7209 */ /* 0x000fc40007810000 */
[----:B------:R-:W-:Y:S02]  /*6560*/  LOP3.LUT R42, R7, UR21, R8, 0x96, !PT ;  /* 0x00000015072a7c12 */ /* 0x000fe4000f8e9608 */
[----:B------:R-:W-:Y:S02]  /*6570*/  FMNMX.FTZ R8, R80, R2, !PT ;  /* 0x0000000250087209 */ /* 0x000fe40007810000 */
[----:B------:R-:W-:Y:S02]  /*6580*/  FMNMX.FTZ R2, R127, R10, !PT ;  /* 0x0000000a7f027209 */ /* 0x000fe40007810000 */
[----:B------:R-:W-:Y:S02]  /*6590*/  FMNMX.FTZ R5, R101, R5, !PT ;  /* 0x0000000565057209 */ /* 0x000fe40007810000 */
[----:B------:R-:W-:Y:S02]  /*65a0*/  LOP3.LUT R179, R6, 0xffff, RZ, 0xc0, !PT ;  /* 0x0000ffff06b37812 */ /* 0x000fe400078ec0ff */
[----:B------:R-:W-:-:S02]  /*65b0*/  FMNMX.FTZ R7, R129, R2, !PT ;  /* 0x0000000281077209 */ /* 0x000fc40007810000 */
[----:B------:R-:W-:Y:S02]  /*65c0*/  FMNMX.FTZ R5, R96, R5, !PT ;  /* 0x0000000560057209 */ /* 0x000fe40007810000 */
[----:B------:R-:W-:Y:S02]  /*65d0*/  LOP3.LUT R89, R6, 0xff, RZ, 0xc0, !PT ;  /* 0x000000ff06597812 */ /* 0x000fe400078ec0ff */
[--C-:B------:R-:W-:Y:S02]  /*65e0*/  SHF.R.U32.HI R245, RZ, 0x10, R6.reuse ;  /* 0x00000010fff57819 */ /* 0x100fe40000011606 */
[----:B------:R-:W-:Y:S02]  /*65f0*/  SHF.R.U32.HI R88, RZ, 0x18, R6 ;  /* 0x00000018ff587819 */ /* 0x000fe40000011606 */
        /* <DEDUP_REMOVED lines=15> */
[----:B-1----:R-:W-:Y:S02]  /*66f0*/  FMNMX.FTZ R71, R71, R13, !PT ;  /* 0x0000000d47477209 */ /* 0x002fe40007810000 */
[----:B------:R-:W-:Y:S02]  /*6700*/  FMNMX.FTZ R7, R238, R7, !PT ;  /* 0x00000007ee077209 */ /* 0x000fe40007810000 */
[----:B------:R-:W-:Y:S01]  /*6710*/  FMNMX.FTZ R5, R230, R5, !PT ;  /* 0x00000005e6057209 */ /* 0x000fe20007810000 */
[----:B------:R-:W1:Y:S01]  /*6720*/  SHFL.BFLY PT, R12, R71, 0x1, 0x1f ;  /* 0x0c201f00470c7f89 */ /* 0x000e6200000e0000 */
[----:B------:R-:W-:Y:S02]  /*6730*/  FMNMX.FTZ R7, R178, R7, !PT ;  /* 0x00000007b2077209 */ /* 0x000fe40007810000 */
[----:B------:R-:W-:Y:S02]  /*6740*/  FMNMX.FTZ R5, R81, R5, !PT ;  /* 0x0000000551057209 */ /* 0x000fe40007810000 */
[----:B------:R-:W-:-:S02]  /*6750*/  FMNMX.FTZ R7, R247, R7, !PT ;  /* 0x00000007f7077209 */ /* 0x000fc40007810000 */
[----:B------:R-:W-:Y:S02]  /*6760*/  FMNMX.FTZ R5, R248, R5, !PT ;  /* 0x00000005f8057209 */ /* 0x000fe40007810000 */
[----:B------:R-:W-:Y:S01]  /*6770*/  LOP3.LUT R246, R9, UR26, R44, 0x96, !PT ;  /* 0x0000001a09f67c12 */ /* 0x000fe2000f8e962c */
[----:B------:R-:W3:Y:S01]  /*6780*/  SHFL.BFLY PT, R70, R7, 0x2, 0x1f ;  /* 0x0c401f0007467f89 */ /* 0x000ee200000e0000 */
[----:B------:R-:W-:Y:S01]  /*6790*/  FMNMX.FTZ R5, R177, R5, !PT ;  /* 0x00000005b1057209 */ /* 0x000fe20007810000 */
[----:B------:R-:W-:Y:S01]  /*67a0*/  IMAD.WIDE.U32 R8, R34, -0x2daee0ad, RZ ;  /* 0xd2511f5322087825 */ /* 0x000fe200078e00ff */
[----:B------:R-:W-:Y:S02]  /*67b0*/  ISETP.LE.U32.AND P5, PT, R14, UR13, PT ;  /* 0x0000000d0e007c0c */ /* 0x000fe4000bfa3070 */
[----:B------:R-:W-:Y:S02]  /*67c0*/  FMNMX.FTZ R5, R90, R5, !PT ;  /* 0x000000055a057209 */ /* 0x000fe40007810000 */
[----:B--2---:R-:W-:-:S02]  /*67d0*/  FMNMX.FTZ R2, R2, R11, !PT ;  /* 0x0000000b02027209 */ /* 0x004fc40007810000 */
[----:B------:R-:W-:Y:S01]  /*67e0*/  LOP3.LUT R31, R9, UR20, R38, 0x96, !PT ;  /* 0x00000014091f7c12 */ /* 0x000fe2000f8e9626 */
[----:B------:R-:W2:Y:S01]  /*67f0*/  SHFL.BFLY PT, R68, R5, 0x2, 0x1f ;  /* 0x0c401f0005447f89 */ /* 0x000ea200000e0000 */
[C---:B------:R-:W-:Y:S02]  /*6800*/  LOP3.LUT R61, R8.reuse, 0xffff, RZ, 0xc0, !PT ;  /* 0x0000ffff083d7812 */ /* 0x040fe400078ec0ff */
[----:B------:R-:W-:Y:S01]  /*6810*/  LOP3.LUT R43, R8, 0xff, RZ, 0xc0, !PT ;  /* 0x000000ff082b7812 */ /* 0x000fe200078ec0ff */
[----:B------:R-:W4:Y:S01]  /*6820*/  SHFL.BFLY PT, R69, R2, 0x1, 0x1f ;  /* 0x0c201f0002457f89 */ /* 0x000f2200000e0000 */
[----:B-1----:R-:W-:Y:S02]  /*6830*/  FMNMX.FTZ R71, R71, R12, !PT ;  /* 0x0000000c47477209 */ /* 0x002fe40007810000 */
[--C-:B------:R-:W-:Y:S02]  /*6840*/  SHF.R.U32.HI R65, RZ, 0x10, R8.reuse ;  /* 0x00000010ff417819 */ /* 0x100fe40000011608 */
[C---:B------:R-:W-:Y:S01]  /*6850*/  FSETP.NEU.FTZ.AND P0, PT, R71.reuse, -INF , PT ;  /* 0xff8000004700780b */ /* 0x040fe20003f1d000 */
[----:B------:R-:W-:Y:S01]  /*6860*/  FMUL.FTZ R6, R71, UR43 ;  /* 0x0000002b47067c20 */ /* 0x000fe20008410000 */
[----:B------:R-:W-:-:S02]  /*6870*/  SHF.R.U32.HI R63, RZ, 0x18, R8 ;  /* 0x00000018ff3f7819 */ /* 0x000fc40000011608 */
[----:B------:R-:W-:Y:S02]  /*6880*/  ISETP.LE.U32.AND P4, PT, R17, UR13, PT ;  /* 0x0000000d11007c0c */ /* 0x000fe4000bf83070 */
[----:B------:R-:W-:Y:S02]  /*6890*/  FSEL R6, R6, RZ, P0 ;  /* 0x000000ff06067208 */ /* 0x000fe40000000000 */
[----:B---3--:R-:W-:Y:S02]  /*68a0*/  FMNMX.FTZ R70, R7, R70, !PT ;  /* 0x0000004607467209 */ /* 0x008fe40007810000 */
[----:B------:R-:W-:Y:S01]  /*68b0*/  ISETP.LE.U32.AND P3, PT, R15, UR13, PT ;  /* 0x0000000d0f007c0c */ /* 0x000fe2000bf63070 */
[--C-:B------:R-:W-:Y:S01]  /*68c0*/  FFMA.FTZ R9, R47, UR43, -R6.reuse ;  /* 0x0000002b2f097c23 */ /* 0x100fe20008010806 */
[--C-:B------:R-:W-:Y:S01]  /*68d0*/  FFMA.FTZ R12, R52, UR43, -R6.reuse ;  /* 0x0000002b340c7c23 */ /* 0x100fe20008010806 */
[----:B------:R-:W1:Y:S01]  /*68e0*/  SHFL.BFLY PT, R13, R70, 0x1, 0x1f ;  /* 0x0c201f00460d7f89 */ /* 0x000e6200000e0000 */
[----:B------:R-:W-:Y:S01]  /*68f0*/  FFMA.FTZ R10, R46, UR43, -R6 ;  /* 0x0000002b2e0a7c23 */ /* 0x000fe20008010806 */
[----:B------:R3:W-:Y:S01]  /*6900*/  MUFU.EX2 R128, R9 ;  /* 0x0000000900807308 */ /* 0x0007e20000000800 */
[----:B--2---:R-:W-:-:S02]  /*6910*/  FMNMX.FTZ R68, R5, R68, !PT ;  /* 0x0000004405447209 */ /* 0x004fc40007810000 */
[----:B------:R-:W-:Y:S02]  /*6920*/  LOP3.LUT R15, R40, 0xff, RZ, 0xc0, !PT ;  /* 0x000000ff280f7812 */ /* 0x000fe400078ec0ff */
[----:B----4-:R-:W-:Y:S01]  /*6930*/  FMNMX.FTZ R69, R2, R69, !PT ;  /* 0x0000004502457209 */ /* 0x010fe20007810000 */
[----:B------:R-:W2:Y:S01]  /*6940*/  SHFL.BFLY PT, R14, R68, 0x1, 0x1f ;  /* 0x0c201f00440e7f89 */ /* 0x000ea200000e0000 */
[----:B------:R-:W-:Y:S01]  /*6950*/  FFMA.FTZ R2, R50, UR43, -R6 ;  /* 0x0000002b32027c23 */ /* 0x000fe20008010806 */
[----:B------:R4:W-:Y:S01]  /*6960*/  MUFU.EX2 R133, R12 ;  /* 0x0000000c00857308 */ /* 0x0009e20000000800 */
[C---:B------:R-:W-:Y:S01]  /*6970*/  FSETP.NEU.FTZ.AND P0, PT, R69.reuse, -INF , PT ;  /* 0xff8000004500780b */ /* 0x040fe20003f1d000 */
[----:B------:R-:W-:Y:S01]  /*6980*/  FMUL.FTZ R5, R69, UR43 ;  /* 0x0000002b45057c20 */ /* 0x000fe20008410000 */
[----:B------:R-:W-:-:S04]  /*6990*/  PRMT R34, R15, 0x5410, R41 ;  /* 0x000054100f227816 */ /* 0x000fc80000000029 */
[----:B------:R-:W-:Y:S01]  /*69a0*/  FSEL R5, R5, RZ, P0 ;  /* 0x000000ff05057208 */ /* 0x000fe20000000000 */
[----:B------:R2:W-:Y:S01]  /*69b0*/  MUFU.EX2 R131, R10 ;  /* 0x0000000a00837308 */ /* 0x0005e20000000800 */
[----:B---3--:R-:W-:-:S05]  /*69c0*/  IMAD.WIDE.U32 R8, R22, -0x326172a9, RZ ;  /* 0xcd9e8d5716087825 */ /* 0x008fca00078e00ff */
[----:B------:R-:W-:Y:S02]  /*69d0*/  LOP3.LUT R36, R9, UR21, R26, 0x96, !PT ;  /* 0x0000001509247c12 */ /* 0x000fe4000f8e961a */
[----:B------:R-:W-:Y:S01]  /*69e0*/  LOP3.LUT R199, R8, 0xff, RZ, 0xc0, !PT ;  /* 0x000000ff08c77812 */ /* 0x000fe200078ec0ff */
[----:B----4-:R-:W-:Y:S01]  /*69f0*/  FFMA.FTZ R12, R48, UR43, -R6 ;  /* 0x0000002b300c7c23 */ /* 0x010fe20008010806 */
[----:B------:R-:W-:Y:S01]  /*6a00*/  LOP3.LUT R171, R8, 0xffff, RZ, 0xc0, !PT ;  /* 0x0000ffff08ab7812 */ /* 0x000fe200078ec0ff */
[----:B------:R3:W-:Y:S01]  /*6a10*/  MUFU.EX2 R252, R2 ;  /* 0x0000000200fc7308 */ /* 0x0007e20000000800 */
[--C-:B------:R-:W-:Y:S02]  /*6a20*/  SHF.R.U32.HI R228, RZ, 0x10, R8.reuse ;  /* 0x00000010ffe47819 */ /* 0x100fe40000011608 */
[----:B------:R-:W-:Y:S01]  /*6a30*/  SHF.R.U32.HI R170, RZ, 0x18, R8 ;  /* 0x00000018ffaa7819 */ /* 0x000fe20000011608 */
[----:B------:R-:W-:Y:S01]  /*6a40*/  IMAD.WIDE.U32 R8, R23, -0x2daee0ad, RZ ;  /* 0xd2511f5317087825 */ /* 0x000fe200078e00ff */
[----:B-1----:R-:W-:-:S03]  /*6a50*/  FMNMX.FTZ R70, R70, R13, !PT ;  /* 0x0000000d46467209 */ /* 0x002fc60007810000 */
[----:B--2---:R-:W-:Y:S01]  /*6a60*/  FFMA.FTZ R10, R49, UR43, -R6 ;  /* 0x0000002b310a7c23 */ /* 0x004fe20008010806 */
[----:B------:R-:W-:Y:S01]  /*6a70*/  FMNMX.FTZ R68, R68, R14, !PT ;  /* 0x0000000e44447209 */ /* 0x000fe20007810000 */
[----:B------:R1:W-:Y:S01]  /*6a80*/  MUFU.EX2 R132, R12 ;  /* 0x0000000c00847308 */ /* 0x0003e20000000800 */
[----:B------:R-:W-:Y:S02]  /*6a90*/  LOP3.LUT R22, R8, 0xffff, RZ, 0xc0, !PT ;  /* 0x0000ffff08167812 */ /* 0x000fe400078ec0ff */
[--C-:B------:R-:W-:Y:S01]  /*6aa0*/  SHF.R.U32.HI R25, RZ, 0x10, R8.reuse ;  /* 0x00000010ff197819 */ /* 0x100fe20000011608 */
[----:B------:R-:W-:Y:S01]  /*6ab0*/  FMUL.FTZ R13, R68, UR43 ;  /* 0x0000002b440d7c20 */ /* 0x000fe20008410000 */
[----:B------:R-:W-:Y:S02]  /*6ac0*/  SHF.R.U32.HI R29, RZ, 0x18, R8 ;  /* 0x00000018ff1d7819 */ /* 0x000fe40000011608 */
[----:B------:R-:W-:Y:S01]  /*6ad0*/  FSETP.NEU.FTZ.AND P0, PT, R70, -INF , PT ;  /* 0xff8000004600780b */ /* 0x000fe20003f1d000 */
[----:B------:R2:W-:Y:S01]  /*6ae0*/  MUFU.EX2 R134, R10 ;  /* 0x0000000a00867308 */ /* 0x0005e20000000800 */
[----:B---3--:R-:W-:Y:S01]  /*6af0*/  FFMA.FTZ R2, R53, UR43, -R6 ;  /* 0x0000002b35027c23 */ /* 0x008fe20008010806 */
[----:B------:R-:W-:-:S02]  /*6b00*/  FSETP.NEU.FTZ.AND P1, PT, R68, -INF , PT ;  /* 0xff8000004400780b */ /* 0x000fc40003f3d000 */
[----:B------:R-:W-:-:S04]  /*6b10*/  SHF.R.U32.HI R14, RZ, 0x8, R35 ;  /* 0x00000008ff0e7819 */ /* 0x000fc80000011623 */
[----:B------:R-:W3:Y:S01]  /*6b20*/  MUFU.EX2 R91, R2 ;  /* 0x00000002005b7308 */ /* 0x000ee20000000800 */
[----:B-1----:R-:W-:Y:S02]  /*6b30*/  LOP3.LUT R12, R9, UR20, R30, 0x96, !PT ;  /* 0x00000014090c7c12 */ /* 0x002fe4000f8e961e */
[----:B------:R-:W-:Y:S01]  /*6b40*/  LOP3.LUT R30, R8, 0xff, RZ, 0xc0, !PT ;  /* 0x000000ff081e7812 */ /* 0x000fe200078ec0ff */
[----:B------:R-:W-:Y:S01]  /*6b50*/  IMAD.WIDE.U32 R8, R27, -0x2daee0ad, RZ ;  /* 0xd2511f531b087825 */ /* 0x000fe200078e00ff */
[----:B------:R-:W-:Y:S02]  /*6b60*/  PRMT R35, R39, 0x5410, R14 ;  /* 0x0000541027237816 */ /* 0x000fe4000000000e */
[----:B------:R-:W-:Y:S01]  /*6b70*/  LOP3.LUT R14, R18, 0xff, RZ, 0xc0, !PT ;  /* 0x000000ff120e7812 */ /* 0x000fe200078ec0ff */
[----:B--2---:R-:W-:Y:S01]  /*6b80*/  IMAD.WIDE.U32 R10, R24, -0x2daee0ad, RZ ;  /* 0xd2511f53180a7825 */ /* 0x004fe200078e00ff */
[C---:B------:R-:W-:Y:S02]  /*6b90*/  LOP3.LUT R21, R8.reuse, 0xffff, RZ, 0xc0, !PT ;  /* 0x0000ffff08157812 */ /* 0x040fe400078ec0ff */
[----:B------:R-:W-:-:S02]  /*6ba0*/  LOP3.LUT R27, R8, 0xff, RZ, 0xc0, !PT ;  /* 0x000000ff081b7812 */ /* 0x000fc400078ec0ff */
[C---:B------:R-:W-:Y:S02]  /*6bb0*/  LOP3.LUT R147, R10.reuse, 0xff, RZ, 0xc0, !PT ;  /* 0x000000ff0a937812 */ /* 0x040fe400078ec0ff */
[----:B------:R-:W-:Y:S01]  /*6bc0*/  LOP3.LUT R233, R10, 0xffff, RZ, 0xc0, !PT ;  /* 0x0000ffff0ae97812 */ /* 0x000fe200078ec0ff */
[----:B---3--:R-:W-:Y:S01]  /*6bd0*/  IMAD.MOV.U32 R41, RZ, RZ, R91 ;  /* 0x000000ffff297224 */ /* 0x008fe200078e005b */
[--C-:B------:R-:W-:Y:S02]  /*6be0*/  SHF.R.U32.HI R236, RZ, 0x10, R10.reuse ;  /* 0x00000010ffec7819 */ /* 0x100fe4000001160a */
[----:B------:R-:W-:Y:S01]  /*6bf0*/  SHF.R.U32.HI R144, RZ, 0x18, R10 ;  /* 0x00000018ff907819 */ /* 0x000fe2000001160a */
[----:B------:R-:W-:Y:S01]  /*6c00*/  FFMA.FTZ R10, R51, UR43, -R6 ;  /* 0x0000002b330a7c23 */ /* 0x000fe20008010806 */
[----:B------:R-:W-:Y:S01]  /*6c10*/  LOP3.LUT R2, R9, UR20, R32, 0x96, !PT ;  /* 0x0000001409027c12 */ /* 0x000fe2000f8e9620 */
[----:B------:R-:W-:Y:S01]  /*6c20*/  FFMA.FTZ R9, R72, UR43, -R5 ;  /* 0x0000002b48097c23 */ /* 0x000fe20008010805 */
[----:B------:R-:W-:Y:S01]  /*6c30*/  LOP3.LUT R38, R11, UR20, R28, 0x96, !PT ;  /* 0x000000140b267c12 */ /* 0x000fe2000f8e961c */
[----:B------:R1:W-:Y:S01]  /*6c40*/  MUFU.EX2 R249, R10 ;  /* 0x0000000a00f97308 */ /* 0x0003e20000000800 */
[----:B------:R-:W-:-:S02]  /*6c50*/  SHF.R.U32.HI R26, RZ, 0x10, R8 ;  /* 0x00000010ff1a7819 */ /* 0x000fc40000011608 */
[----:B------:R-:W-:Y:S02]  /*6c60*/  SHF.R.U32.HI R23, RZ, 0x18, R8 ;  /* 0x00000018ff177819 */ /* 0x000fe40000011608 */
[----:B------:R-:W-:Y:S02]  /*6c70*/  LOP3.LUT R8, R33, 0xff, RZ, 0xc0, !PT ;  /* 0x000000ff21087812 */ /* 0x000fe400078ec0ff */
[----:B------:R-:W-:Y:S01]  /*6c80*/  SHF.R.U32.HI R15, RZ, 0x18, R12 ;  /* 0x00000018ff0f7819 */ /* 0x000fe2000001160c */
[----:B------:R2:W-:Y:S01]  /*6c90*/  MUFU.EX2 R113, R9 ;  /* 0x0000000900717308 */ /* 0x0005e20000000800 */
[----:B-1----:R-:W-:-:S05]  /*6ca0*/  IMAD.WIDE.U32 R10, R20, -0x326172a9, RZ ;  /* 0xcd9e8d57140a7825 */ /* 0x002fca00078e00ff */
[----:B------:R-:W-:Y:S02]  /*6cb0*/  LOP3.LUT R7, R11, UR21, R16, 0x96, !PT ;  /* 0x000000150b077c12 */ /* 0x000fe4000f8e9610 */
[----:B------:R-:W-:Y:S01]  /*6cc0*/  LOP3.LUT R19, R10, 0xffff, RZ, 0xc0, !PT ;  /* 0x0000ffff0a137812 */ /* 0x000fe200078ec0ff */
[----:B--2---:R-:W-:Y:S01]  /*6cd0*/  FMUL.FTZ R9, R70, UR43 ;  /* 0x0000002b46097c20 */ /* 0x004fe20008410000 */
[--C-:B------:R-:W-:Y:S01]  /*6ce0*/  FFMA.FTZ R11, R54, UR43, -R5.reuse ;  /* 0x0000002b360b7c23 */ /* 0x100fe20008010805 */
[----:B------:R-:W-:Y:S02]  /*6cf0*/  LOP3.LUT R28, R10, 0xff, RZ, 0xc0, !PT ;  /* 0x000000ff0a1c7812 */ /* 0x000fe400078ec0ff */
[--C-:B------:R-:W-:Y:S01]  /*6d00*/  SHF.R.U32.HI R20, RZ, 0x10, R10.reuse ;  /* 0x00000010ff147819 */ /* 0x100fe2000001160a */
[----:B------:R1:W2:Y:S01]  /*6d10*/  MUFU.EX2 R114, R11 ;  /* 0x0000000b00727308 */ /* 0x0002a20000000800 */
[----:B------:R-:W-:Y:S02]  /*6d20*/  FSEL R17, R9, RZ, P0 ;  /* 0x000000ff09117208 */ /* 0x000fe40000000000 */
[----:B------:R-:W-:Y:S01]  /*6d30*/  ISETP.LE.U32.AND P0, PT, R8, UR13, PT ;  /* 0x0000000d08007c0c */ /* 0x000fe2000bf03070 */
[--C-:B------:R-:W-:Y:S01]  /*6d40*/  FFMA.FTZ R8, R73, UR43, -R5.reuse ;  /* 0x0000002b49087c23 */ /* 0x100fe20008010805 */
[----:B------:R-:W-:Y:S01]  /*6d50*/  SHF.R.U32.HI R24, RZ, 0x18, R10 ;  /* 0x00000018ff187819 */ /* 0x000fe2000001160a */
[----:B------:R-:W-:Y:S01]  /*6d60*/  FFMA.FTZ R10, R55, UR43, -R5 ;  /* 0x0000002b370a7c23 */ /* 0x000fe20008010805 */
[----:B------:R-:W-:Y:S01]  /*6d70*/  FSEL R16, R13, RZ, P1 ;  /* 0x000000ff0d107208 */ /* 0x000fe20000800000 */
[----:B------:R3:W-:Y:S01]  /*6d80*/  MUFU.EX2 R116, R8 ;  /* 0x0000000800747308 */ /* 0x0007e20000000800 */
[----:B------:R-:W-:-:S02]  /*6d90*/  SHF.R.U32.HI R9, RZ, 0x10, R18 ;  /* 0x00000010ff097819 */ /* 0x000fc40000011612 */
[----:B------:R-:W-:Y:S02]  /*6da0*/  SHF.R.U32.HI R13, RZ, 0x18, R18 ;  /* 0x00000018ff0d7819 */ /* 0x000fe40000011612 */
[----:B------:R-:W-:-:S03]  /*6db0*/  LOP3.LUT R9, R9, 0xff, RZ, 0xc0, !PT ;  /* 0x000000ff09097812 */ /* 0x000fc600078ec0ff */
[----:B------:R4:W2:Y:S01]  /*6dc0*/  MUFU.EX2 R117, R10 ;  /* 0x0000000a00757308 */ /* 0x0008a20000000800 */
[----:B-1----:R-:W-:-:S04]  /*6dd0*/  SHF.R.U32.HI R11, RZ, 0x18, R33 ;  /* 0x00000018ff0b7819 */ /* 0x002fc80000011621 */
[----:B------:R-:W-:Y:S02]  /*6de0*/  ISETP.LE.U32.AND P1, PT, R11, UR13, PT ;  /* 0x0000000d0b007c0c */ /* 0x000fe4000bf23070 */
[----:B---3--:R-:W-:Y:S02]  /*6df0*/  LOP3.LUT R8, R18, 0xffff, RZ, 0xc0, !PT ;  /* 0x0000ffff12087812 */ /* 0x008fe400078ec0ff */
[----:B------:R-:W-:Y:S02]  /*6e00*/  LOP3.LUT R18, R12, 0xff, RZ, 0xc0, !PT ;  /* 0x000000ff0c127812 */ /* 0x000fe400078ec0ff */
[----:B------:R-:W-:Y:S02]  /*6e10*/  SHF.R.U32.HI R11, RZ, 0x8, R8 ;  /* 0x00000008ff0b7819 */ /* 0x000fe40000011608 */
[----:B------:R-:W-:Y:S01]  /*6e20*/  SHF.R.U32.HI R8, RZ, 0x8, R22 ;  /* 0x00000008ff087819 */ /* 0x000fe20000011616 */
[----:B----4-:R-:W-:Y:S01]  /*6e30*/  FFMA.FTZ R10, R58, UR43, -R5 ;  /* 0x0000002b3a0a7c23 */ /* 0x010fe20008010805 */
[----:B------:R-:W-:-:S02]  /*6e40*/  PRMT R22, R9, 0x5410, R13 ;  /* 0x0000541009167816 */ /* 0x000fc4000000000d */
[----:B------:R-:W-:Y:S01]  /*6e50*/  PRMT R30, R30, 0x5410, R8 ;  /* 0x000054101e1e7816 */ /* 0x000fe20000000008 */
[----:B------:R1:W-:Y:S01]  /*6e60*/  MUFU.EX2 R115, R10 ;  /* 0x0000000a00737308 */ /* 0x0003e20000000800 */
[----:B------:R-:W-:Y:S02]  /*6e70*/  LOP3.LUT R8, R20, 0xff, RZ, 0xc0, !PT ;  /* 0x000000ff14087812 */ /* 0x000fe400078ec0ff */
[----:B------:R-:W-:Y:S02]  /*6e80*/  SHF.R.U32.HI R9, RZ, 0x8, R19 ;  /* 0x00000008ff097819 */ /* 0x000fe40000011613 */
[----:B------:R-:W-:Y:S02]  /*6e90*/  PRMT R24, R8, 0x5410, R24 ;  /* 0x0000541008187816 */ /* 0x000fe40000000018 */
[----:B------:R-:W-:Y:S01]  /*6ea0*/  LOP3.LUT R8, R26, 0xff, RZ, 0xc0, !PT ;  /* 0x000000ff1a087812 */ /* 0x000fe200078ec0ff */
[----:B------:R-:W-:Y:S01]  /*6eb0*/  IMAD.MOV.U32 R26, RZ, RZ, R81 ;  /* 0x000000ffff1a7224 */ /* 0x000fe200078e0051 */
[----:B------:R-:W-:-:S02]  /*6ec0*/  PRMT R32, R14, 0x5410, R11 ;  /* 0x000054100e207816 */ /* 0x000fc4000000000b */
[----:B------:R-:W-:Y:S02]  /*6ed0*/  LOP3.LUT R11, R25, 0xff, RZ, 0xc0, !PT ;  /* 0x000000ff190b7812 */ /* 0x000fe400078ec0ff */
[----:B------:R-:W-:Y:S02]  /*6ee0*/  PRMT R28, R28, 0x5410, R9 ;  /* 0x000054101c1c7816 */ /* 0x000fe40000000009 */
[----:B------:R-:W-:Y:S01]  /*6ef0*/  SHF.R.U32.HI R9, RZ, 0x8, R21 ;  /* 0x00000008ff097819 */ /* 0x000fe20000011615 */
[----:B-1----:R-:W-:Y:S01]  /*6f00*/  FFMA.FTZ R10, R59, UR43, -R5 ;  /* 0x0000002b3b0a7c23 */ /* 0x002fe20008010805 */
[----:B------:R-:W-:Y:S02]  /*6f10*/  PRMT R23, R8, 0x5410, R23 ;  /* 0x0000541008177816 */ /* 0x000fe40000000017 */
[----:B------:R-:W-:Y:S01]  /*6f20*/  LOP3.LUT R8, R33, 0xffff, RZ, 0xc0, !PT ;  /* 0x0000ffff21087812 */ /* 0x000fe200078ec0ff */
[----:B------:R1:W3:Y:S01]  /*6f30*/  MUFU.EX2 R40, R10 ;  /* 0x0000000a00287308 */ /* 0x0002e20000000800 */
[----:B------:R-:W-:-:S02]  /*6f40*/  PRMT R29, R11, 0x5410, R29 ;  /* 0x000054100b1d7816 */ /* 0x000fc4000000001d */
[----:B------:R-:W-:Y:S02]  /*6f50*/  F2FP.BF16.F32.PACK_AB R11, R128, R131 ;  /* 0x00000083800b723e */ /* 0x000fe400000010ff */
[----:B------:R-:W-:Y:S01]  /*6f60*/  PRMT R27, R27, 0x5410, R9 ;  /* 0x000054101b1b7816 */ /* 0x000fe20000000009 */
[----:B------:R-:W-:Y:S01]  /*6f70*/  FFMA.FTZ R9, R104, UR43, -R17 ;  /* 0x0000002b68097c23 */ /* 0x000fe20008010811 */
[C---:B------:R-:W-:Y:S01]  /*6f80*/  PRMT R226, R11.reuse, 0x7610, R226 ;  /* 0x000076100be27816 */ /* 0x040fe200000000e2 */
[----:B------:R-:W-:Y:S01]  /*6f90*/  IMAD.MOV.U32 R104, RZ, RZ, R89 ;  /* 0x000000ffff687224 */ /* 0x000fe200078e0059 */
[----:B------:R-:W-:Y:S01]  /*6fa0*/  PRMT R225, R11, 0x7632, R225 ;  /* 0x000076320be17816 */ /* 0x000fe200000000e1 */
[----:B------:R4:W-:Y:S01]  /*6fb0*/  MUFU.EX2 R112, R9 ;  /* 0x0000000900707308 */ /* 0x0009e20000000800 */
[----:B------:R-:W-:Y:S01]  /*6fc0*/  LOP3.LUT R13, R7, 0xffff, RZ, 0xc0, !PT ;  /* 0x0000ffff070d7812 */ /* 0x000fe200078ec0ff */
[----:B------:R-:W-:Y:S01]  /*6fd0*/  @!P0 HFMA2.BF16_V2 R74, -RZ.H0_H0, RZ.H0_H0, -R226.H0_H0 ;  /* 0x200000ffff4a8231 */ /* 0x000fe200003409e2 */
[----:B------:R-:W-:-:S02]  /*6fe0*/  SHF.R.U32.HI R11, RZ, 0x10, R12 ;  /* 0x00000010ff0b7819 */ /* 0x000fc4000001160c */
[----:B------:R-:W-:Y:S01]  /*6ff0*/  LOP3.LUT R14, R7, 0xff, RZ, 0xc0, !PT ;  /* 0x000000ff070e7812 */ /* 0x000fe200078ec0ff */
[----:B-1----:R-:W-:Y:S01]  /*7000*/  FFMA.FTZ R10, R56, UR43, -R5 ;  /* 0x0000002b380a7c23 */ /* 0x002fe20008010805 */
[----:B------:R-:W-:Y:S02]  /*7010*/  PRMT R19, R226, 0x5410, R225 ;  /* 0x00005410e2137816 */ /* 0x000fe400000000e1 */
[----:B------:R-:W-:Y:S01]  /*7020*/  @!P0 PRMT R226, R74, 0x5410, RZ ;  /* 0x000054104ae28816 */ /* 0x000fe200000000ff */
[----:B------:R1:W-:Y:S01]  /*7030*/  MUFU.EX2 R176, R10 ;  /* 0x0000000a00b07308 */ /* 0x0003e20000000800 */
[----:B----4-:R-:W-:-:S07]  /*7040*/  FFMA.FTZ R9, R105, UR43, -R17 ;  /* 0x0000002b69097c23 */ /* 0x010fce0008010811 */
[----:B------:R4:W-:Y:S01]  /*7050*/  MUFU.EX2 R105, R9 ;  /* 0x0000000900697308 */ /* 0x0009e20000000800 */
[----:B-1----:R-:W-:-:S07]  /*7060*/  FFMA.FTZ R10, R57, UR43, -R5 ;  /* 0x0000002b390a7c23 */ /* 0x002fce0008010805 */
[----:B------:R1:W3:Y:S01]  /*7070*/  MUFU.EX2 R21, R10 ;  /* 0x0000000a00157308 */ /* 0x0002e20000000800 */
[----:B----4-:R-:W-:Y:S01]  /*7080*/  LOP3.LUT R9, R11, 0xff, RZ, 0xc0, !PT ;  /* 0x000000ff0b097812 */ /* 0x010fe200078ec0ff */
[----:B------:R-:W-:-:S03]  /*7090*/  FFMA.FTZ R11, R96, UR43, -R17 ;  /* 0x0000002b600b7c23 */ /* 0x000fc60008010811 */
[----:B------:R-:W-:-:S03]  /*70a0*/  PRMT R15, R9, 0x5410, R15 ;  /* 0x00005410090f7816 */ /* 0x000fc6000000000f */
[----:B------:R-:W-:Y:S01]  /*70b0*/  MUFU.EX2 R25, R11 ;  /* 0x0000000b00197308 */ /* 0x000fe20000000800 */
[----:B------:R-:W-:Y:S01]  /*70c0*/  FFMA.FTZ R9, R97, UR43, -R17 ;  /* 0x0000002b61097c23 */ /* 0x000fe20008010811 */
[----:B-1----:R-:W-:Y:S02]  /*70d0*/  SHF.R.U32.HI R10, RZ, 0x8, R8 ;  /* 0x00000008ff0a7819 */ /* 0x002fe40000011608 */
[----:B------:R-:W-:-:S04]  /*70e0*/  LOP3.LUT R8, R12, 0xffff, RZ, 0xc0, !PT ;  /* 0x0000ffff0c087812 */ /* 0x000fc800078ec0ff */
[----:B------:R1:W-:Y:S01]  /*70f0*/  MUFU.EX2 R20, R9 ;  /* 0x0000000900147308 */ /* 0x0003e20000000800 */
[----:B------:R-:W-:Y:S02]  /*7100*/  LOP3.LUT R12, R10, 0xffff, RZ, 0xc0, !PT ;  /* 0x0000ffff0a0c7812 */ /* 0x000fe400078ec0ff */
[----:B------:R-:W-:Y:S02]  /*7110*/  SHF.R.U32.HI R10, RZ, 0x8, R8 ;  /* 0x00000008ff0a7819 */ /* 0x000fe40000011608 */
[----:B------:R-:W-:Y:S02]  /*7120*/  SHF.R.U32.HI R8, RZ, 0x8, R13 ;  /* 0x00000008ff087819 */ /* 0x000fe4000001160d */
[--C-:B------:R-:W-:Y:S02]  /*7130*/  SHF.R.U32.HI R13, RZ, 0x18, R7.reuse ;  /* 0x00000018ff0d7819 */ /* 0x100fe40000011607 */
[----:B------:R-:W-:Y:S02]  /*7140*/  PRMT R14, R14, 0x5410, R8 ;  /* 0x000054100e0e7816 */ /* 0x000fe40000000008 */
[----:B------:R-:W-:-:S02]  /*7150*/  SHF.R.U32.HI R8, RZ, 0x10, R7 ;  /* 0x00000010ff087819 */ /* 0x000fc40000011607 */
[----:B------:R-:W-:Y:S02]  /*7160*/  LOP3.LUT R7, R2, 0xffff, RZ, 0xc0, !PT ;  /* 0x0000ffff02077812 */ /* 0x000fe400078ec0ff */
[----:B------:R-:W-:Y:S02]  /*7170*/  PRMT R18, R18, 0x5410, R10 ;  /* 0x0000541012127816 */ /* 0x000fe4000000000a */
[----:B------:R-:W-:Y:S01]  /*7180*/  SHF.R.U32.HI R10, RZ, 0x10, R2 ;  /* 0x00000010ff0a7819 */ /* 0x000fe20000011602 */
[----:B-1----:R-:W-:Y:S01]  /*7190*/  FFMA.FTZ R9, R106, UR43, -R16 ;  /* 0x0000002b6a097c23 */ /* 0x002fe20008010810 */
[----:B------:R-:W-:Y:S01]  /*71a0*/  LOP3.LUT R11, R8, 0xff, RZ, 0xc0, !PT ;  /* 0x000000ff080b7812 */ /* 0x000fe200078ec0ff */
[----:B------:R-:W-:Y:S01]  /*71b0*/  IMAD.MOV.U32 R106, RZ, RZ, R82 ;  /* 0x000000ffff6a7224 */ /* 0x000fe200078e0052 */
[----:B------:R-:W-:Y:S01]  /*71c0*/  ISETP.LE.U32.AND P0, PT, R12, UR13, PT ;  /* 0x0000000d0c007c0c */ /* 0x000fe2000bf03070 */
[----:B------:R1:W-:Y:S01]  /*71d0*/  MUFU.EX2 R103, R9 ;  /* 0x0000000900677308 */ /* 0x0003e20000000800 */
[----:B------:R-:W-:-:S02]  /*71e0*/  SHF.R.U32.HI R8, RZ, 0x8, R7 ;  /* 0x00000008ff087819 */ /* 0x000fc40000011607 */
[----:B------:R-:W-:Y:S02]  /*71f0*/  LOP3.LUT R12, R2, 0xff, RZ, 0xc0, !PT ;  /* 0x000000ff020c7812 */ /* 0x000fe400078ec0ff */
[----:B------:R-:W-:Y:S02]  /*7200*/  SHF.R.U32.HI R7, RZ, 0x18, R2 ;  /* 0x00000018ff077819 */ /* 0x000fe40000011602 */
[----:B------:R-:W-:Y:S01]  /*7210*/  LOP3.LUT R2, R10, 0xff, RZ, 0xc0, !PT ;  /* 0x000000ff0a027812 */ /* 0x000fe200078ec0ff */
[----:B------:R-:W-:Y:S01]  /*7220*/  FFMA.FTZ R10, R100, UR43, -R17 ;  /* 0x0000002b640a7c23 */ /* 0x000fe20008010811 */
[----:B------:R-:W-:Y:S02]  /*7230*/  PRMT R11, R11, 0x5410, R13 ;  /* 0x000054100b0b7816 */ /* 0x000fe4000000000d */
[----:B------:R-:W-:Y:S01]  /*7240*/  PRMT R13, R12, 0x5410, R8 ;  /* 0x000054100c0d7816 */ /* 0x000fe20000000008 */
[----:B------:R4:W-:Y:S01]  /*7250*/  MUFU.EX2 R97, R10 ;  /* 0x0000000a00617308 */ /* 0x0009e20000000800 */
[----:B------:R-:W-:Y:S01]  /*7260*/  PRMT R12, R2, 0x5410, R7 ;  /* 0x00005410020c7816 */ /* 0x000fe20000000007 */
[----:B------:R-:W-:Y:S01]  /*7270*/  FFMA.FTZ R7, R107, UR43, -R16 ;  /* 0x0000002b6b077c23 */ /* 0x000fe20008010810 */
[----:B------:R-:W-:Y:S01]  /*7280*/  F2FP.BF16.F32.PACK_AB R2, R133, R134 ;  /* 0x000000868502723e */ /* 0x000fe200000010ff */
[----:B------:R-:W-:Y:S01]  /*7290*/  IMAD.MOV.U32 R107, RZ, RZ, R83 ;  /* 0x000000ffff6b7224 */ /* 0x000fe200078e0053 */
[----:B--2---:R-:W-:Y:S01]  /*72a0*/  F2FP.BF16.F32.PACK_AB R8, R113, R114 ;  /* 0x000000727108723e */ /* 0x004fe200000010ff */
[----:B-1----:R-:W-:Y:S01]  /*72b0*/  IMAD.U32 R9, RZ, RZ, UR13 ;  /* 0x0000000dff097e24 */ /* 0x002fe2000f8e00ff */
[C---:B------:R-:W-:Y:S01]  /*72c0*/  PRMT R220, R2.reuse, 0x7610, R220 ;  /* 0x0000761002dc7816 */ /* 0x040fe200000000dc */
[----:B------:R1:W2:Y:S01]  /*72d0*/  MUFU.EX2 R102, R7 ;  /* 0x0000000700667308 */ /* 0x0002a20000000800 */
[----:B------:R-:W-:Y:S01]  /*72e0*/  PRMT R218, R2, 0x7632, R218 ;  /* 0x0000763202da7816 */ /* 0x000fe200000000da */
[----:B------:R-:W-:Y:S01]  /*72f0*/  @!P0 HFMA2.BF16_V2 R77, -RZ.H0_H0, RZ.H0_H0, -R225.H0_H0 ;  /* 0x200000ffff4d8231 */ /* 0x000fe200003409e1 */
[----:B------:R-:W-:-:S02]  /*7300*/  F2FP.BF16.F32.PACK_AB R2, R249, R132 ;  /* 0x00000084f902723e */ /* 0x000fc400000010ff */
[----:B------:R-:W-:Y:S02]  /*7310*/  PRMT R204, R8, 0x7632, R204 ;  /* 0x0000763208cc7816 */ /* 0x000fe400000000cc */
[C---:B------:R-:W-:Y:S02]  /*7320*/  PRMT R224, R2.reuse, 0x7610, R224 ;  /* 0x0000761002e07816 */ /* 0x040fe400000000e0 */
[----:B------:R-:W-:Y:S01]  /*7330*/  PRMT R223, R2, 0x7632, R223 ;  /* 0x0000763202df7816 */ /* 0x000fe200000000df */
[----:B------:R-:W-:Y:S01]  /*7340*/  FFMA.FTZ R2, R99, UR43, -R16 ;  /* 0x0000002b63027c23 */ /* 0x000fe20008010810 */
[----:B------:R-:W-:Y:S01]  /*7350*/  PRMT R202, R8, 0x7610, R202 ;  /* 0x0000761008ca7816 */ /* 0x000fe200000000ca */
[----:B----4-:R-:W-:Y:S01]  /*7360*/  FFMA.FTZ R10, R101, UR43, -R17 ;  /* 0x0000002b650a7c23 */ /* 0x010fe20008010811 */
[----:B------:R-:W-:Y:S01]  /*7370*/  F2FP.BF16.F32.PACK_AB R8, R116, R117 ;  /* 0x000000757408723e */ /* 0x000fe200000010ff */
[----:B------:R4:W-:Y:S01]  /*7380*/  MUFU.EX2 R168, R2 ;  /* 0x0000000200a87308 */ /* 0x0009e20000000800 */
[----:B-1----:R-:W-:-:S02]  /*7390*/  FFMA.FTZ R7, R98, UR43, -R16 ;  /* 0x0000002b62077c23 */ /* 0x002fc40008010810 */
[C---:B------:R-:W-:Y:S01]  /*73a0*/  PRMT R222, R8.reuse, 0x7632, R222 ;  /* 0x0000763208de7816 */ /* 0x040fe200000000de */
[----:B------:R-:W-:Y:S01]  /*73b0*/  @!P1 HFMA2.BF16_V2 R76, -RZ.H0_H0, RZ.H0_H0, -R204.H0_H0 ;  /* 0x200000ffff4c9231 */ /* 0x000fe200003409cc */
[----:B------:R-:W-:Y:S01]  /*73c0*/  PRMT R221, R8, 0x7610, R221 ;  /* 0x0000761008dd7816 */ /* 0x000fe200000000dd */
[----:B------:R-:W-:Y:S02]  /*73d0*/  IMAD.MOV.U32 R101, RZ, RZ, R104 ;  /* 0x000000ffff657224 */ /* 0x000fe400078e0068 */
[----:B------:R1:W-:Y:S01]  /*73e0*/  MUFU.EX2 R251, R7 ;  /* 0x0000000700fb7308 */ /* 0x0003e20000000800 */
[----:B---3--:R-:W-:-:S04]  /*73f0*/  F2FP.BF16.F32.PACK_AB R8, R40, R115 ;  /* 0x000000732808723e */ /* 0x008fc800000010ff */
[C---:B------:R-:W-:Y:S02]  /*7400*/  PRMT R219, R8.reuse, 0x7632, R219 ;  /* 0x0000763208db7816 */ /* 0x040fe400000000db */
[----:B------:R-:W-:Y:S01]  /*7410*/  PRMT R217, R8, 0x7610, R217 ;  /* 0x0000761008d97816 */ /* 0x000fe200000000d9 */
[----:B------:R-:W-:Y:S01]  /*7420*/  FFMA.FTZ R8, R108, UR43, -R17 ;  /* 0x0000002b6c087c23 */ /* 0x000fe20008010811 */
[----:B----4-:R-:W-:Y:S01]  /*7430*/  F2FP.BF16.F32.PACK_AB R2, R21, R176 ;  /* 0x000000b01502723e */ /* 0x010fe200000010ff */
[----:B------:R3:W4:Y:S03]  /*7440*/  MUFU.EX2 R39, R10 ;  /* 0x0000000a00277308 */ /* 0x0007260000000800 */
[C---:B------:R-:W-:Y:S02]  /*7450*/  PRMT R214, R2.reuse, 0x7632, R214 ;  /* 0x0000763202d67816 */ /* 0x040fe400000000d6 */
[----:B------:R-:W-:-:S02]  /*7460*/  PRMT R213, R2, 0x7610, R213 ;  /* 0x0000761002d57816 */ /* 0x000fc400000000d5 */
[----:B-1----:R-:W-:Y:S01]  /*7470*/  F2FP.BF16.F32.PACK_AB R7, R41, R252 ;  /* 0x000000fc2907723e */ /* 0x002fe200000010ff */
[----:B------:R1:W-:Y:S01]  /*7480*/  MUFU.EX2 R96, R8 ;  /* 0x0000000800607308 */ /* 0x0003e20000000800 */
[----:B--2---:R-:W-:Y:S02]  /*7490*/  F2FP.BF16.F32.PACK_AB R2, R102, R103 ;  /* 0x000000676602723e */ /* 0x004fe400000010ff */
[C---:B------:R-:W-:Y:S02]  /*74a0*/  PRMT R216, R7.reuse, 0x7610, R216 ;  /* 0x0000761007d87816 */ /* 0x040fe400000000d8 */
[----:B------:R-:W-:Y:S02]  /*74b0*/  PRMT R215, R7, 0x7632, R215 ;  /* 0x0000763207d77816 */ /* 0x000fe400000000d7 */
[----:B------:R-:W-:Y:S02]  /*74c0*/  F2FP.BF16.F32.PACK_AB R7, R105, R112 ;  /* 0x000000706907723e */ /* 0x000fe400000010ff */
[----:B------:R-:W-:Y:S01]  /*74d0*/  PRMT R211, R2, 0x7610, R211 ;  /* 0x0000761002d37816 */ /* 0x000fe200000000d3 */
[----:B---3--:R-:W-:Y:S01]  /*74e0*/  FFMA.FTZ R10, R110, UR43, -R16 ;  /* 0x0000002b6e0a7c23 */ /* 0x008fe20008010810 */
[C---:B------:R-:W-:Y:S01]  /*74f0*/  PRMT R212, R7.reuse, 0x7610, R212 ;  /* 0x0000761007d47816 */ /* 0x040fe200000000d4 */
[----:B----4-:R-:W-:Y:S01]  /*7500*/  IMAD.MOV.U32 R110, RZ, RZ, R39 ;  /* 0x000000ffff6e7224 */ /* 0x010fe200078e0027 */
[----:B------:R-:W-:Y:S01]  /*7510*/  PRMT R210, R7, 0x7632, R210 ;  /* 0x0000763207d27816 */ /* 0x000fe200000000d2 */
[----:B------:R-:W-:Y:S01]  /*7520*/  IMAD.MOV.U32 R39, RZ, RZ, R90 ;  /* 0x000000ffff277224 */ /* 0x000fe200078e005a */
[----:B------:R-:W-:Y:S01]  /*7530*/  PRMT R209, R2, 0x7632, R209 ;  /* 0x0000763202d17816 */ /* 0x000fe200000000d1 */
[----:B------:R2:W-:Y:S01]  /*7540*/  MUFU.EX2 R94, R10 ;  /* 0x0000000a005e7308 */ /* 0x0005e20000000800 */
[----:B------:R-:W-:-:S02]  /*7550*/  F2FP.BF16.F32.PACK_AB R7, R20, R25 ;  /* 0x000000191407723e */ /* 0x000fc400000010ff */
[----:B------:R-:W-:Y:S01]  /*7560*/  LEA R2, R9, UR13, 0x10 ;  /* 0x0000000d09027c11 */ /* 0x000fe2000f8e80ff */
[----:B------:R-:W-:Y:S01]  /*7570*/  FFMA.FTZ R9, R109, UR43, -R17 ;  /* 0x0000002b6d097c23 */ /* 0x000fe20008010811 */
[----:B-1----:R-:W-:Y:S02]  /*7580*/  F2FP.BF16.F32.PACK_AB R8, R168, R251 ;  /* 0x000000fba808723e */ /* 0x002fe400000010ff */
[C---:B------:R-:W-:Y:S01]  /*7590*/  PRMT R208, R7.reuse, 0x7610, R208 ;  /* 0x0000761007d07816 */ /* 0x040fe200000000d0 */
[----:B------:R1:W3:Y:S01]  /*75a0*/  MUFU.EX2 R95, R9 ;  /* 0x00000009005f7308 */ /* 0x0002e20000000800 */
[----:B------:R-:W-:Y:S02]  /*75b0*/  PRMT R207, R7, 0x7632, R207 ;  /* 0x0000763207cf7816 */ /* 0x000fe400000000cf */
[--C-:B------:R-:W-:Y:S01]  /*75c0*/  HSET2.LE.AND R7, R32, R2.reuse, PT ;  /* 0x0000000220077233 */ /* 0x100fe20003803000 */
[----:B------:R-:W-:Y:S01]  /*75d0*/  IMAD.MOV.U32 R32, RZ, RZ, R88 ;  /* 0x000000ffff207224 */ /* 0x000fe200078e0058 */
[C---:B------:R-:W-:Y:S01]  /*75e0*/  PRMT R206, R8.reuse, 0x7610, R206 ;  /* 0x0000761008ce7816 */ /* 0x040fe200000000ce */
[----:B------:R-:W4:Y:S01]  /*75f0*/  LDSM.16.MT88.4 R88, [R169+0x6000] ;  /* 0x00600000a958783b */ /* 0x000f220000004200 */
[----:B------:R-:W-:Y:S01]  /*7600*/  PRMT R205, R8, 0x7632, R205 ;  /* 0x0000763208cd7816 */ /* 0x000fe200000000cd */
[----:B------:R-:W-:Y:S01]  /*7610*/  IMAD.MOV.U32 R109, RZ, RZ, R32 ;  /* 0x000000ffff6d7224 */ /* 0x000fe200078e0020 */
[--C-:B------:R-:W-:Y:S01]  /*7620*/  HSET2.LE.AND R8, R22, R2.reuse, PT ;  /* 0x0000000216087233 */ /* 0x100fe20003803000 */
[----:B--2---:R-:W-:Y:S01]  /*7630*/  FFMA.FTZ R10, R111, UR43, -R16 ;  /* 0x0000002b6f0a7c23 */ /* 0x004fe20008010810 */
[----:B------:R-:W-:Y:S01]  /*7640*/  LOP3.LUT R52, R7, R19, RZ, 0xc0, !PT ;  /* 0x0000001307347212 */ /* 0x000fe200078ec0ff */
[----:B------:R-:W-:Y:S01]  /*7650*/  IMAD.MOV.U32 R111, RZ, RZ, R179 ;  /* 0x000000ffff6f7224 */ /* 0x000fe200078e00b3 */
[--C-:B------:R-:W-:Y:S01]  /*7660*/  HSET2.LE.AND R7, R35, R2.reuse, PT ;  /* 0x0000000223077233 */ /* 0x100fe20003803000 */
[----:B------:R-:W2:Y:S01]  /*7670*/  MUFU.EX2 R92, R10 ;  /* 0x0000000a005c7308 */ /* 0x000ea20000000800 */
[----:B------:R-:W-:Y:S01]  /*7680*/  HSET2.LE.AND R0, R23, R2, PT ;  /* 0x0000000217007233 */ /* 0x000fe20003803000 */
[----:B------:R-:W-:Y:S01]  /*7690*/  IMAD.MOV.U32 R35, RZ, RZ, R21 ;  /* 0x000000ffff237224 */ /* 0x000fe200078e0015 */
[----:B-1----:R-:W-:-:S04]  /*76a0*/  PRMT R9, R202, 0x5410, R204 ;  /* 0x00005410ca097816 */ /* 0x002fc800000000cc */
[----:B------:R-:W-:Y:S02]  /*76b0*/  LOP3.LUT R53, R8, R9, RZ, 0xc0, !PT ;  /* 0x0000000908357212 */ /* 0x000fe400078ec0ff */
[----:B------:R-:W-:Y:S02]  /*76c0*/  PRMT R9, R220, 0x5410, R218 ;  /* 0x00005410dc097816 */ /* 0x000fe400000000da */
[--C-:B------:R-:W-:Y:S02]  /*76d0*/  HSET2.LE.AND R8, R34, R2.reuse, PT ;  /* 0x0000000222087233 */ /* 0x100fe40003803000 */
[----:B------:R-:W-:Y:S02]  /*76e0*/  LOP3.LUT R54, R7, R9, RZ, 0xc0, !PT ;  /* 0x0000000907367212 */ /* 0x000fe400078ec0ff */
[----:B------:R-:W-:Y:S02]  /*76f0*/  PRMT R9, R221, 0x5410, R222 ;  /* 0x00005410dd097816 */ /* 0x000fe400000000de */
[----:B------:R-:W-:-:S02]  /*7700*/  HSET2.LE.AND R7, R18, R2, PT ;  /* 0x0000000212077233 */ /* 0x000fc40003803000 */
        /* <DEDUP_REMOVED lines=14> */
[----:B------:R-:W-:Y:S02]  /*77f0*/  HSET2.LE.AND R7, R24, R2, PT ;  /* 0x0000000218077233 */ /* 0x000fe40003803000 */
[----:B------:R-:W-:Y:S01]  /*7800*/  LOP3.LUT R50, R8, R9, RZ, 0xc0, !PT ;  /* 0x0000000908327212 */ /* 0x000fe200078ec0ff */
[----:B------:R-:W-:Y:S01]  /*7810*/  FFMA.FTZ R9, R75, UR43, -R16 ;  /* 0x0000002b4b097c23 */ /* 0x000fe20008010810 */
[----:B------:R-:W-:-:S03]  /*7820*/  PRMT R8, R211, 0x5410, R209 ;  /* 0x00005410d3087816 */ /* 0x000fc600000000d1 */
[----:B------:R3:W-:Y:S01]  /*7830*/  MUFU.EX2 R93, R9 ;  /* 0x00000009005d7308 */ /* 0x0007e20000000800 */
[----:B------:R-:W-:Y:S02]  /*7840*/  LOP3.LUT R51, R7, R8, RZ, 0xc0, !PT ;  /* 0x0000000807337212 */ /* 0x000fe400078ec0ff */
[----:B------:R-:W-:Y:S02]  /*7850*/  HSET2.LE.AND R7, R27, R2, PT ;  /* 0x000000021b077233 */ /* 0x000fe40003803000 */
[----:B------:R-:W-:-:S04]  /*7860*/  PRMT R8, R208, 0x5410, R207 ;  /* 0x00005410d0087816 */ /* 0x000fc800000000cf */
[----:B------:R-:W-:Y:S01]  /*7870*/  LOP3.LUT R46, R7, R8, RZ, 0xc0, !PT ;  /* 0x00000008072e7212 */ /* 0x000fe200078ec0ff */
[----:B------:R-:W-:Y:S01]  /*7880*/  FFMA.FTZ R8, R80, UR43, -R16 ;  /* 0x0000002b50087c23 */ /* 0x000fe20008010810 */
[----:B------:R-:W-:Y:S01]  /*7890*/  PRMT R7, R206, 0x5410, R205 ;  /* 0x00005410ce077816 */ /* 0x000fe200000000cd */
[----:B------:R-:W1:Y:S02]  /*78a0*/  LDSM.16.MT88.4 R80, [R169+0x6800] ;  /* 0x00680000a950783b */ /* 0x000e640000004200 */
[----:B------:R2:W4:Y:S01]  /*78b0*/  MUFU.EX2 R108, R8 ;  /* 0x00000008006c7308 */ /* 0x0005220000000800 */
[----:B------:R-:W-:Y:S02]  /*78c0*/  LOP3.LUT R47, R0, R7, RZ, 0xc0, !PT ;  /* 0x00000007002f7212 */ /* 0x000fe400078ec0ff */
[----:B---3--:R-:W-:Y:S02]  /*78d0*/  F2FP.BF16.F32.PACK_AB R9, R95, R96 ;  /* 0x000000605f09723e */ /* 0x008fe400000010ff */
[----:B------:R-:W-:-:S02]  /*78e0*/  HSET2.LE.AND R7, R14, R2, PT ;  /* 0x000000020e077233 */ /* 0x000fc40003803000 */
[C---:B------:R-:W-:Y:S02]  /*78f0*/  PRMT R165, R9.reuse, 0x7610, R165 ;  /* 0x0000761009a57816 */ /* 0x040fe400000000a5 */
[----:B------:R-:W-:Y:S02]  /*7900*/  PRMT R164, R9, 0x7632, R164 ;  /* 0x0000763209a47816 */ /* 0x000fe400000000a4 */
[----:B------:R-:W-:Y:S02]  /*7910*/  HSET2.LE.AND R0, R11, R2, PT ;  /* 0x000000020b007233 */ /* 0x000fe40003803000 */
[----:B------:R-:W-:Y:S02]  /*7920*/  F2FP.BF16.F32.PACK_AB R9, R110, R97 ;  /* 0x000000616e09723e */ /* 0x000fe400000010ff */
[----:B--2---:R-:W-:Y:S02]  /*7930*/  F2FP.BF16.F32.PACK_AB R8, R92, R94 ;  /* 0x0000005e5c08723e */ /* 0x004fe400000010ff */
[----:B------:R-:W-:-:S02]  /*7940*/  PRMT R196, R9, 0x7610, R196 ;  /* 0x0000761009c47816 */ /* 0x000fc400000000c4 */
[C---:B------:R-:W-:Y:S02]  /*7950*/  PRMT R167, R8.reuse, 0x7610, R167 ;  /* 0x0000761008a77816 */ /* 0x040fe400000000a7 */
[----:B------:R-:W-:Y:S02]  /*7960*/  PRMT R166, R8, 0x7632, R166 ;  /* 0x0000763208a67816 */ /* 0x000fe400000000a6 */
[----:B------:R-:W-:Y:S02]  /*7970*/  PRMT R8, R165, 0x5410, R164 ;  /* 0x00005410a5087816 */ /* 0x000fe400000000a4 */
[----:B------:R-:W-:Y:S02]  /*7980*/  PRMT R195, R9, 0x7632, R195 ;  /* 0x0000763209c37816 */ /* 0x000fe400000000c3 */
[----:B------:R-:W-:Y:S02]  /*7990*/  LOP3.LUT R48, R7, R8, RZ, 0xc0, !PT ;  /* 0x0000000807307212 */ /* 0x000fe400078ec0ff */
[----:B------:R-:W-:-:S02]  /*79a0*/  PRMT R7, R167, 0x5410, R166 ;  /* 0x00005410a7077816 */ /* 0x000fc400000000a6 */
[----:B----4-:R-:W-:Y:S02]  /*79b0*/  F2FP.BF16.F32.PACK_AB R8, R108, R93 ;  /* 0x0000005d6c08723e */ /* 0x010fe400000010ff */
[----:B------:R-:W-:Y:S02]  /*79c0*/  LOP3.LUT R49, R0, R7, RZ, 0xc0, !PT ;  /* 0x0000000700317212 */ /* 0x000fe400078ec0ff */
[--C-:B------:R-:W-:Y:S02]  /*79d0*/  HSET2.LE.AND R7, R13, R2.reuse, PT ;  /* 0x000000020d077233 */ /* 0x100fe40003803000 */
[----:B------:R-:W-:Y:S02]  /*79e0*/  HSET2.LE.AND R0, R12, R2, PT ;  /* 0x000000020c007233 */ /* 0x000fe40003803000 */
[----:B------:R-:W-:Y:S01]  /*79f0*/  HMMA.16816.F32.BF16 R12, R52, R88, RZ ;  /* 0x00000058340c723c */ /* 0x000fe200000418ff */
[C---:B------:R-:W-:Y:S02]  /*7a00*/  PRMT R194, R8.reuse, 0x7610, R194 ;  /* 0x0000761008c27816 */ /* 0x040fe400000000c2 */
[----:B------:R-:W-:-:S02]  /*7a10*/  PRMT R193, R8, 0x7632, R193 ;  /* 0x0000763208c17816 */ /* 0x000fc400000000c1 */
[----:B------:R-:W-:-:S04]  /*7a20*/  PRMT R8, R196, 0x5410, R195 ;  /* 0x00005410c4087816 */ /* 0x000fc800000000c3 */
[----:B------:R-:W-:Y:S02]  /*7a30*/  LOP3.LUT R44, R7, R8, RZ, 0xc0, !PT ;  /* 0x00000008072c7212 */ /* 0x000fe400078ec0ff */
[----:B------:R-:W-:Y:S01]  /*7a40*/  HMMA.16816.F32.BF16 R8, R48, R88, RZ ;  /* 0x000000583008723c */ /* 0x000fe200000418ff */
[----:B------:R-:W-:-:S04]  /*7a50*/  PRMT R7, R194, 0x5410, R193 ;  /* 0x00005410c2077816 */ /* 0x000fc800000000c1 */
[----:B------:R-:W-:Y:S02]  /*7a60*/  LOP3.LUT R45, R0, R7, RZ, 0xc0, !PT ;  /* 0x00000007002d7212 */ /* 0x000fe400078ec0ff */
[----:B------:R-:W-:Y:S02]  /*7a70*/  IMAD.MOV.U32 R88, RZ, RZ, R178 ;  /* 0x000000ffff587224 */ /* 0x000fe400078e00b2 */
[----:B------:R-:W-:-:S04]  /*7a80*/  IMAD.MOV.U32 R89, RZ, RZ, R177 ;  /* 0x000000ffff597224 */ /* 0x000fc800078e00b1 */
[----:B-1----:R-:W-:-:S15]  /*7a90*/  HMMA.16816.F32.BF16 R12, R56, R80, R12 ;  /* 0x00000050380c723c */ /* 0x002fde000004180c */
[----:B------:R-:W-:-:S09]  /*7aa0*/  NOP ;  /* 0x0000000000007918 */ /* 0x000fd20000000000 */
[----:B------:R-:W-:Y:S02]  /*7ab0*/  IMAD.MOV.U32 R100, RZ, RZ, R15 ;  /* 0x000000ffff647224 */ /* 0x000fe400078e000f */
[----:B------:R-:W-:Y:S02]  /*7ac0*/  IMAD.MOV.U32 R15, RZ, RZ, R14 ;  /* 0x000000ffff0f7224 */ /* 0x000fe400078e000e */
[----:B------:R-:W-:Y:S02]  /*7ad0*/  IMAD.MOV.U32 R14, RZ, RZ, R176 ;  /* 0x000000ffff0e7224 */ /* 0x000fe400078e00b0 */
[----:B------:R-:W-:Y:S01]  /*7ae0*/  HMMA.16816.F32.BF16 R176, R44, R80, R8 ;  /* 0x000000502cb0723c */ /* 0x000fe20000041808 */
[----:B------:R-:W-:Y:S01]  /*7af0*/  @!P1 PRMT R204, R76, 0x5410, RZ ;  /* 0x000054104ccc9816 */ /* 0x000fe200000000ff */
[----:B------:R-:W-:Y:S01]  /*7b00*/  IMAD.MOV.U32 R99, RZ, RZ, R12 ;  /* 0x000000ffff637224 */ /* 0x000fe200078e000c */
[----:B------:R-:W-:Y:S01]  /*7b10*/  LOP3.LUT R7, R79, 0xff, RZ, 0xc0, !PT ;  /* 0x000000ff4f077812 */ /* 0x000fe200078ec0ff */
[----:B------:R-:W-:Y:S01]  /*7b20*/  IMAD.MOV.U32 R98, RZ, RZ, R13 ;  /* 0x000000ffff627224 */ /* 0x000fe200078e000d */
[----:B------:R-:W-:-:S02]  /*7b30*/  SHF.R.U32.HI R0, RZ, 0x10, R33 ;  /* 0x00000010ff007819 */ /* 0x000fc40000011621 */
[----:B------:R-:W-:Y:S02]  /*7b40*/  ISETP.LE.U32.AND P2, PT, R7, UR13, PT ;  /* 0x0000000d07007c0c */ /* 0x000fe4000bf43070 */
[----:B------:R-:W-:-:S15]  /*7b50*/  LOP3.LUT R0, R0, 0xff, RZ, 0xc0, !PT ;  /* 0x000000ff00007812 */ /* 0x000fde00078ec0ff */
[----:B------:R-:W-:Y:S02]  /*7b60*/  IMAD.MOV.U32 R8, RZ, RZ, R177 ;  /* 0x000000ffff087224 */ /* 0x000fe400078e00b1 */
[----:B------:R-:W-:Y:S02]  /*7b70*/  IMAD.MOV.U32 R10, RZ, RZ, R178 ;  /* 0x000000ffff0a7224 */ /* 0x000fe400078e00b2 */
[----:B------:R-:W-:Y:S02]  /*7b80*/  IMAD.MOV.U32 R76, RZ, RZ, R8 ;  /* 0x000000ffff4c7224 */ /* 0x000fe400078e0008 */
[----:B------:R-:W-:Y:S01]  /*7b90*/  IMAD.WIDE.U32 R8, R155, -0x2daee0ad, RZ ;  /* 0xd2511f539b087825 */ /* 0x000fe200078e00ff */
[----:B------:R-:W-:-:S03]  /*7ba0*/  @!P0 PRMT R225, R77, 0x5410, RZ ;  /* 0x000054104de18816 */ /* 0x000fc600000000ff */
[----:B------:R-:W-:Y:S01]  /*7bb0*/  IMAD.MOV.U32 R81, RZ, RZ, R20 ;  /* 0x000000ffff517224 */ /* 0x000fe200078e0014 */
[----:B------:R-:W-:Y:S01]  /*7bc0*/  LOP3.LUT R7, R9, UR39, R62, 0x96, !PT ;  /* 0x0000002709077c12 */ /* 0x000fe2000f8e963e */
[----:B------:R-:W-:Y:S02]  /*7bd0*/  IMAD.MOV.U32 R62, RZ, RZ, R10 ;  /* 0x000000ffff3e7224 */ /* 0x000fe400078e000a */
[----:B------:R-:W-:Y:S01]  /*7be0*/  IMAD.WIDE.U32 R10, R153, -0x2daee0ad, RZ ;  /* 0xd2511f53990a7825 */ /* 0x000fe200078e00ff */
[----:B------:R-:W-:-:S03]  /*7bf0*/  ISETP.LE.U32.AND P0, PT, R0, UR13, PT ;  /* 0x0000000d00007c0c */ /* 0x000fc6000bf03070 */
[----:B------:R-:W-:Y:S01]  /*7c00*/  IMAD.MOV.U32 R80, RZ, RZ, R179 ;  /* 0x000000ffff507224 */ /* 0x000fe200078e00b3 */
[----:B------:R-:W-:Y:S01]  /*7c10*/  LOP3.LUT R0, R11, UR37, R8, 0x96, !PT ;  /* 0x000000250b007c12 */ /* 0x000fe2000f8e9608 */
[----:B------:R-:W-:-:S04]  /*7c20*/  IMAD.WIDE.U32 R8, R7, -0x326172a9, RZ ;  /* 0xcd9e8d5707087825 */ /* 0x000fc800078e00ff */
[----:B------:R-:W-:Y:S01]  /*7c30*/  @!P2 HFMA2.BF16_V2 R136, -RZ.H0_H0, RZ.H0_H0, -R221.H0_H0 ;  /* 0x200000ffff88a231 */ /* 0x000fe200003409dd */
[----:B------:R1:W5:Y:S01]  /*7c40*/  LDL.LU.64 R178, [R1+0x188] ;  /* 0x0001880001b27983 */ /* 0x0003620000300a00 */
[----:B------:R-:W-:Y:S01]  /*7c50*/  IMAD.WIDE.U32 R12, R0, -0x326172a9, RZ ;  /* 0xcd9e8d57000c7825 */ /* 0x000fe200078e00ff */
[----:B------:R-:W-:-:S03]  /*7c60*/  LOP3.LUT R7, R9, UR38, R60, 0x96, !PT ;  /* 0x0000002609077c12 */ /* 0x000fc6000f8e963c */
[----:B------:R-:W-:Y:S01]  /*7c70*/  IMAD.MOV.U32 R104, RZ, RZ, R176 ;  /* 0x000000ffff687224 */ /* 0x000fe200078e00b0 */
[----:B------:R-:W-:Y:S01]  /*7c80*/  LOP3.LUT R0, R13, UR31, R8, 0x96, !PT ;  /* 0x0000001f0d007c12 */ /* 0x000fe2000f8e9608 */
[----:B------:R-:W-:-:S04]  /*7c90*/  IMAD.WIDE.U32 R8, R7, -0x2daee0ad, RZ ;  /* 0xd2511f5307087825 */ /* 0x000fc800078e00ff */
[----:B------:R-:W-:Y:S02]  /*7ca0*/  @!P0 HFMA2.BF16_V2 R87, -RZ.H0_H0, RZ.H0_H0, -R202.H0_H0 ;  /* 0x200000ffff578231 */ /* 0x000fe400003409ca */
[----:B------:R-:W-:Y:S01]  /*7cb0*/  IMAD.MOV.U32 R77, RZ, RZ, R39 ;  /* 0x000000ffff4d7224 */ /* 0x000fe200078e0027 */
[----:B------:R-:W-:Y:S01]  /*7cc0*/  LOP3.LUT R7, R9, UR30, R10, 0x96, !PT ;  /* 0x0000001e09077c12 */ /* 0x000fe2000f8e960a */
[----:B------:R-:W-:Y:S01]  /*7cd0*/  IMAD.WIDE.U32 R20, R0, -0x2daee0ad, RZ ;  /* 0xd2511f5300147825 */ /* 0x000fe200078e00ff */
[----:B------:R-:W-:Y:S01]  /*7ce0*/  SHF.R.U32.HI R9, RZ, 0x8, R148 ;  /* 0x00000008ff097819 */ /* 0x000fe20000011694 */
[----:B------:R1:W5:Y:S03]  /*7cf0*/  LDL.LU.64 R176, [R1+0x180] ;  /* 0x0001800001b07983 */ /* 0x0003660000300a00 */
[----:B------:R-:W-:Y:S02]  /*7d00*/  LOP3.LUT R0, R21, UR24, R8, 0x96, !PT ;  /* 0x0000001815007c12 */ /* 0x000fe4000f8e9608 */
[----:B------:R-:W-:-:S04]  /*7d10*/  LOP3.LUT R8, R9, 0xffff, RZ, 0xc0, !PT ;  /* 0x0000ffff09087812 */ /* 0x000fc800078ec0ff */
[----:B------:R-:W-:Y:S01]  /*7d20*/  ISETP.LE.U32.AND P1, PT, R8, UR13, PT ;  /* 0x0000000d08007c0c */ /* 0x000fe2000bf23070 */
[----:B------:R-:W-:Y:S01]  /*7d30*/  IMAD.WIDE.U32 R8, R0, -0x326172a9, RZ ;  /* 0xcd9e8d5700087825 */ /* 0x000fe200078e00ff */
[----:B------:R-:W-:Y:S02]  /*7d40*/  LOP3.LUT R0, R31, 0xff, RZ, 0xc0, !PT ;  /* 0x000000ff1f007812 */ /* 0x000fe400078ec0ff */
[----:B------:R-:W-:Y:S02]  /*7d50*/  @!P0 PRMT R202, R87, 0x5410, RZ ;  /* 0x0000541057ca8816 */ /* 0x000fe400000000ff */
[----:B------:R-:W-:Y:S02]  /*7d60*/  ISETP.LE.U32.AND P0, PT, R0, UR13, PT ;  /* 0x0000000d00007c0c */ /* 0x000fe4000bf03070 */
[----:B------:R-:W-:-:S05]  /*7d70*/  SHF.R.U32.HI R0, RZ, 0x18, R31 ;  /* 0x00000018ff007819 */ /* 0x000fca000001161f */
[----:B------:R-:W-:Y:S02]  /*7d80*/  @!P1 HFMA2.BF16_V2 R137, -RZ.H0_H0, RZ.H0_H0, -R218.H0_H0 ;  /* 0x200000ffff899231 */ /* 0x000fe400003409da */
[----:B------:R-:W-:-:S03]  /*7d90*/  IMAD.WIDE.U32 R10, R7, -0x326172a9, RZ ;  /* 0xcd9e8d57070a7825 */ /* 0x000fc600078e00ff */
[----:B------:R-:W-:Y:S02]  /*7da0*/  @!P1 PRMT R218, R137, 0x5410, RZ ;  /* 0x0000541089da9816 */ /* 0x000fe400000000ff */
[----:B------:R-:W-:Y:S02]  /*7db0*/  ISETP.LE.U32.AND P1, PT, R0, UR13, PT ;  /* 0x0000000d00007c0c */ /* 0x000fe4000bf23070 */
[----:B------:R-:W-:Y:S02]  /*7dc0*/  LOP3.LUT R0, R31, 0xffff, RZ, 0xc0, !PT ;  /* 0x0000ffff1f007812 */ /* 0x000fe400078ec0ff */
[----:B------:R-:W-:Y:S02]  /*7dd0*/  SHF.R.U32.HI R7, RZ, 0x10, R31 ;  /* 0x00000010ff077819 */ /* 0x000fe4000001161f */
[----:B------:R-:W-:Y:S01]  /*7de0*/  SHF.R.U32.HI R0, RZ, 0x8, R0 ;  /* 0x00000008ff007819 */ /* 0x000fe20000011600 */
[----:B------:R-:W-:Y:S01]  /*7df0*/  @!P0 HFMA2.BF16_V2 R139, -RZ.H0_H0, RZ.H0_H0, -R224.H0_H0 ;  /* 0x200000ffff8b8231 */ /* 0x000fe200003409e0 */
[----:B------:R-:W-:-:S02]  /*7e00*/  LOP3.LUT R24, R11, UR26, R12, 0x96, !PT ;  /* 0x0000001a0b187c12 */ /* 0x000fc4000f8e960c */
[----:B------:R-:W-:Y:S01]  /*7e10*/  LOP3.LUT R19, R9, UR21, R10, 0x96, !PT ;  /* 0x0000001509137c12 */ /* 0x000fe2000f8e960a */
[----:B------:R-:W-:Y:S01]  /*7e20*/  IMAD.WIDE.U32 R10, R158, -0x2daee0ad, RZ ;  /* 0xd2511f539e0a7825 */ /* 0x000fe200078e00ff */
[C---:B------:R-:W-:Y:S02]  /*7e30*/  LOP3.LUT R34, R8.reuse, 0xff, RZ, 0xc0, !PT ;  /* 0x000000ff08227812 */ /* 0x040fe400078ec0ff */
[----:B------:R-:W-:Y:S02]  /*7e40*/  LOP3.LUT R33, R8, 0xffff, RZ, 0xc0, !PT ;  /* 0x0000ffff08217812 */ /* 0x000fe400078ec0ff */
[--C-:B------:R-:W-:Y:S02]  /*7e50*/  SHF.R.U32.HI R32, RZ, 0x10, R8.reuse ;  /* 0x00000010ff207819 */ /* 0x100fe40000011608 */
[----:B------:R-:W-:Y:S01]  /*7e60*/  SHF.R.U32.HI R39, RZ, 0x18, R8 ;  /* 0x00000018ff277819 */ /* 0x000fe20000011608 */
[----:B------:R-:W-:Y:S01]  /*7e70*/  IMAD.WIDE.U32 R8, R160, -0x2daee0ad, RZ ;  /* 0xd2511f53a0087825 */ /* 0x000fe200078e00ff */
[----:B------:R-:W-:-:S02]  /*7e80*/  LOP3.LUT R7, R7, 0xff, RZ, 0xc0, !PT ;  /* 0x000000ff07077812 */ /* 0x000fc400078ec0ff */
[----:B------:R-:W-:Y:S02]  /*7e90*/  LOP3.LUT R0, R0, 0xffff, RZ, 0xc0, !PT ;  /* 0x0000ffff00007812 */ /* 0x000fe400078ec0ff */
[----:B------:R-:W-:Y:S02]  /*7ea0*/  @!P2 PRMT R221, R136, 0x5410, RZ ;  /* 0x0000541088dda816 */ /* 0x000fe400000000ff */
[----:B------:R-:W-:Y:S02]  /*7eb0*/  @!P0 PRMT R224, R139, 0x5410, RZ ;  /* 0x000054108be08816 */ /* 0x000fe400000000ff */
[----:B------:R-:W-:Y:S02]  /*7ec0*/  ISETP.LE.U32.AND P2, PT, R7, UR13, PT ;  /* 0x0000000d07007c0c */ /* 0x000fe4000bf43070 */
[----:B------:R-:W-:Y:S02]  /*7ed0*/  ISETP.LE.U32.AND P0, PT, R0, UR13, PT ;  /* 0x0000000d00007c0c */ /* 0x000fe4000bf03070 */
[----:B------:R-:W-:-:S02]  /*7ee0*/  LOP3.LUT R7, R9, UR39, R66, 0x96, !PT ;  /* 0x0000002709077c12 */ /* 0x000fc4000f8e9642 */
[----:B------:R-:W-:-:S03]  /*7ef0*/  LOP3.LUT R0, R11, UR37, R8, 0x96, !PT ;  /* 0x000000250b007c12 */ /* 0x000fc6000f8e9608 */
[----:B------:R-:W-:-:S04]  /*7f00*/  IMAD.WIDE.U32 R8, R7, -0x326172a9, RZ ;  /* 0xcd9e8d5707087825 */ /* 0x000fc800078e00ff */
[----:B------:R-:W-:-:S05]  /*7f10*/  IMAD.WIDE.U32 R12, R0, -0x326172a9, RZ ;  /* 0xcd9e8d57000c7825 */ /* 0x000fca00078e00ff */
[----:B------:R-:W-:Y:S01]  /*7f20*/  LOP3.LUT R0, R13, UR31, R8, 0x96, !PT ;  /* 0x0000001f0d007c12 */ /* 0x000fe2000f8e9608 */
[----:B------:R-:W-:-:S04]  /*7f30*/  @!P0 HFMA2.BF16_V2 R141, -RZ.H0_H0, RZ.H0_H0, -R223.H0_H0 ;  /* 0x200000ffff8d8231 */ /* 0x000fc800003409df */
[----:B------:R-:W-:Y:S01]  /*7f40*/  IMAD.WIDE.U32 R22, R0, -0x2daee0ad, RZ ;  /* 0xd2511f5300167825 */ /* 0x000fe200078e00ff */
[----:B------:R-:W-:-:S04]  /*7f50*/  SHF.R.U32.HI R0, RZ, 0x8, R61 ;  /* 0x00000008ff007819 */ /* 0x000fc8000001163d */
[----:B------:R-:W-:Y:S02]  /*7f60*/  LOP3.LUT R0, R0, 0xffff, RZ, 0xc0, !PT ;  /* 0x0000ffff00007812 */ /* 0x000fe400078ec0ff */
[----:B------:R-:W-:Y:S02]  /*7f70*/  @!P0 PRMT R223, R141, 0x5410, RZ ;  /* 0x000054108ddf8816 */ /* 0x000fe400000000ff */
[----:B------:R-:W-:Y:S02]  /*7f80*/  ISETP.LE.U32.AND P0, PT, R0, UR13, PT ;  /* 0x0000000d00007c0c */ /* 0x000fe4000bf03070 */
[----:B------:R-:W-:Y:S01]  /*7f90*/  LOP3.LUT R0, R159, 0xff, RZ, 0xc0, !PT ;  /* 0x000000ff9f007812 */ /* 0x000fe200078ec0ff */
[----:B------:R-:W-:-:S03]  /*7fa0*/  @!P2 HFMA2.BF16_V2 R143, -RZ.H0_H0, RZ.H0_H0, -R217.H0_H0 ;  /* 0x200000ffff8fa231 */ /* 0x000fc600003409d9 */
[----:B------:R-:W-:Y:S02]  /*7fb0*/  ISETP.LE.U32.AND P6, PT, R0, UR13, PT ;  /* 0x0000000d00007c0c */ /* 0x000fe4000bfc3070 */
[----:B------:R-:W-:Y:S02]  /*7fc0*/  LOP3.LUT R0, R65, 0xff, RZ, 0xc0, !PT ;  /* 0x000000ff41007812 */ /* 0x000fe400078ec0ff */
[----:B------:R-:W-:Y:S02]  /*7fd0*/  @!P2 PRMT R217, R143, 0x5410, RZ ;  /* 0x000054108fd9a816 */ /* 0x000fe400000000ff */
[----:B------:R-:W-:Y:S02]  /*7fe0*/  ISETP.LE.U32.AND P2, PT, R0, UR13, PT ;  /* 0x0000000d00007c0c */ /* 0x000fe4000bf43070 */
[----:B------:R-:W-:Y:S01]  /*7ff0*/  LOP3.LUT R0, R37, 0xffff, RZ, 0xc0, !PT ;  /* 0x0000ffff25007812 */ /* 0x000fe200078ec0ff */
[----:B------:R-:W-:-:S03]  /*8000*/  @!P0 HFMA2.BF16_V2 R145, -RZ.H0_H0, RZ.H0_H0, -R215.H0_H0 ;  /* 0x200000ffff918231 */ /* 0x000fc600003409d7 */
[----:B------:R-:W-:-:S04]  /*8010*/  SHF.R.U32.HI R0, RZ, 0x8, R0 ;  /* 0x00000008ff007819 */ /* 0x000fc80000011600 */
[----:B------:R-:W-:Y:S02]  /*8020*/  LOP3.LUT R0, R0, 0xffff, RZ, 0xc0, !PT ;  /* 0x0000ffff00007812 */ /* 0x000fe400078ec0ff */
[----:B------:R-:W-:Y:S02]  /*8030*/  @!P0 PRMT R215, R145, 0x5410, RZ ;  /* 0x0000541091d78816 */ /* 0x000fe400000000ff */
[----:B------:R-:W-:Y:S01]  /*8040*/  ISETP.LE.U32.AND P0, PT, R0, UR13, PT ;  /* 0x0000000d00007c0c */ /* 0x000fe2000bf03070 */
[----:B------:R-:W-:Y:S01]  /*8050*/  FFMA.FTZ R0, R119, UR43, -R6 ;  /* 0x0000002b77007c23 */ /* 0x000fe20008010806 */
[----:B------:R-:W-:Y:S01]  /*8060*/  LOP3.LUT R7, R9, UR38, R64, 0x96, !PT ;  /* 0x0000002609077c12 */ /* 0x000fe2000f8e9640 */
[----:B------:R-:W-:Y:S01]  /*8070*/  IMAD.MOV.U32 R64, RZ, RZ, R106 ;  /* 0x000000ffff407224 */ /* 0x000fe200078e006a */
[----:B------:R1:W2:Y:S04]  /*8080*/  LDL.LU.S16 R119, [R1+0xc] ;  /* 0x00000c0001777983 */ /* 0x0002a80000300600 */
[----:B------:R1:W3:Y:S01]  /*8090*/  LDL.LU.S16 R106, [R1+0x8] ;  /* 0x00000800016a7983 */ /* 0x0002e20000300600 */
[----:B------:R-:W-:-:S03]  /*80a0*/  IMAD.WIDE.U32 R8, R7, -0x2daee0ad, RZ ;  /* 0xd2511f5307087825 */ /* 0x000fc600078e00ff */
[----:B------:R-:W-:Y:S01]  /*80b0*/  LOP3.LUT R7, R23, UR24, R8, 0x96, !PT ;  /* 0x0000001817077c12 */ /* 0x000fe2000f8e9608 */
[----:B------:R-:W4:Y:S01]  /*80c0*/  MUFU.EX2 R60, R0 ;  /* 0x00000000003c7308 */ /* 0x000f220000000800 */
[----:B------:R-:W-:-:S03]  /*80d0*/  LOP3.LUT R10, R9, UR30, R10, 0x96, !PT ;  /* 0x0000001e090a7c12 */ /* 0x000fc6000f8e960a */
[----:B------:R-:W-:-:S04]  /*80e0*/  IMAD.WIDE.U32 R8, R7, -0x326172a9, RZ ;  /* 0xcd9e8d5707087825 */ /* 0x000fc800078e00ff */
[----:B------:R-:W-:Y:S01]  /*80f0*/  FFMA.FTZ R7, R118, UR43, -R6 ;  /* 0x0000002b76077c23 */ /* 0x000fe20008010806 */
[----:B------:R-:W-:-:S03]  /*8100*/  @!P1 HFMA2.BF16_V2 R142, -RZ.H0_H0, RZ.H0_H0, -R219.H0_H0 ;  /* 0x200000ffff8e9231 */ /* 0x000fc600003409db */
[----:B------:R-:W1:Y:S01]  /*8110*/  MUFU.EX2 R118, R7 ;  /* 0x0000000700767308 */ /* 0x000e620000000800 */
[----:B------:R-:W-:Y:S01]  /*8120*/  IMAD.WIDE.U32 R10, R10, -0x326172a9, RZ ;  /* 0xcd9e8d570a0a7825 */ /* 0x000fe200078e00ff */
[----:B------:R-:W-:Y:S02]  /*8130*/  @!P1 PRMT R219, R142, 0x5410, RZ ;  /* 0x000054108edb9816 */ /* 0x000fe400000000ff */
[----:B------:R-:W-:Y:S02]  /*8140*/  ISETP.LE.U32.AND P1, PT, R63, UR13, PT ;  /* 0x0000000d3f007c0c */ /* 0x000fe4000bf23070 */
[----:B------:R-:W-:Y:S02]  /*8150*/  LOP3.LUT R18, R9, UR21, R10, 0x96, !PT ;  /* 0x0000001509127c12 */ /* 0x000fe4000f8e960a */
[C---:B------:R-:W-:Y:S02]  /*8160*/  LOP3.LUT R27, R8.reuse, 0xffff, RZ, 0xc0, !PT ;  /* 0x0000ffff081b7812 */ /* 0x040fe400078ec0ff */
[----:B------:R-:W-:-:S02]  /*8170*/  LOP3.LUT R30, R8, 0xff, RZ, 0xc0, !PT ;  /* 0x000000ff081e7812 */ /* 0x000fc400078ec0ff */
[--C-:B------:R-:W-:Y:S02]  /*8180*/  SHF.R.U32.HI R28, RZ, 0x10, R8.reuse ;  /* 0x00000010ff1c7819 */ /* 0x100fe40000011608 */
[----:B------:R-:W-:Y:S01]  /*8190*/  SHF.R.U32.HI R29, RZ, 0x18, R8 ;  /* 0x00000018ff1d7819 */ /* 0x000fe20000011608 */
[----:B------:R-:W-:-:S04]  /*81a0*/  IMAD.WIDE.U32 R8, R140, -0x2daee0ad, RZ ;  /* 0xd2511f538c087825 */ /* 0x000fc800078e00ff */
[----:B----4-:R-:W-:Y:S02]  /*81b0*/  IMAD.MOV.U32 R140, RZ, RZ, R60 ;  /* 0x000000ffff8c7224 */ /* 0x010fe400078e003c */
[----:B------:R-:W-:-:S03]  /*81c0*/  @!P4 HFMA2.BF16_V2 R135, -RZ.H0_H0, RZ.H0_H0, -R222.H0_H0 ;  /* 0x200000ffff87c231 */ /* 0x000fc600003409de */
[----:B-1----:R-:W-:Y:S01]  /*81d0*/  F2FP.BF16.F32.PACK_AB R7, R140, R118 ;  /* 0x000000768c07723e */ /* 0x002fe200000010ff */
[----:B------:R-:W-:Y:S01]  /*81e0*/  @!P1 HFMA2.BF16_V2 R149, -RZ.H0_H0, RZ.H0_H0, -R214.H0_H0 ;  /* 0x200000ffff959231 */ /* 0x000fe200003409d6 */
[----:B------:R-:W-:Y:S02]  /*81f0*/  @!P4 PRMT R222, R135, 0x5410, RZ ;  /* 0x0000541087dec816 */ /* 0x000fe400000000ff */
[C---:B------:R-:W-:Y:S02]  /*8200*/  PRMT R163, R7.reuse, 0x7610, R163 ;  /* 0x0000761007a37816 */ /* 0x040fe400000000a3 */
[----:B------:R-:W-:Y:S01]  /*8210*/  PRMT R162, R7, 0x7632, R162 ;  /* 0x0000763207a27816 */ /* 0x000fe200000000a2 */
[----:B------:R-:W-:Y:S01]  /*8220*/  FFMA.FTZ R7, R122, UR43, -R5 ;  /* 0x0000002b7a077c23 */ /* 0x000fe20008010805 */
[----:B------:R-:W-:Y:S01]  /*8230*/  LOP3.LUT R0, R37, 0xff, RZ, 0xc0, !PT ;  /* 0x000000ff25007812 */ /* 0x000fe200078ec0ff */
[----:B------:R-:W-:Y:S02]  /*8240*/  IMAD.MOV.U32 R135, RZ, RZ, R110 ;  /* 0x000000ffff877224 */ /* 0x000fe400078e006e */
[----:B------:R-:W-:Y:S01]  /*8250*/  IMAD.MOV.U32 R110, RZ, RZ, R251 ;  /* 0x000000ffff6e7224 */ /* 0x000fe200078e00fb */
[----:B------:R-:W-:Y:S01]  /*8260*/  @!P1 PRMT R214, R149, 0x5410, RZ ;  /* 0x0000541095d69816 */ /* 0x000fe200000000ff */
[----:B------:R1:W-:Y:S01]  /*8270*/  MUFU.EX2 R251, R7 ;  /* 0x0000000700fb7308 */ /* 0x0003e20000000800 */
[----:B------:R-:W-:Y:S01]  /*8280*/  ISETP.LE.U32.AND P1, PT, R0, UR13, PT ;  /* 0x0000000d00007c0c */ /* 0x000fe2000bf23070 */
[----:B------:R-:W-:-:S02]  /*8290*/  IMAD.MOV.U32 R141, RZ, RZ, R14 ;  /* 0x000000ffff8d7224 */ /* 0x000fc400078e000e */
[----:B------:R-:W-:Y:S02]  /*82a0*/  IMAD.MOV.U32 R14, RZ, RZ, R111 ;  /* 0x000000ffff0e7224 */ /* 0x000fe400078e006f */
[----:B------:R-:W-:Y:S02]  /*82b0*/  @!P0 HFMA2.BF16_V2 R151, -RZ.H0_H0, RZ.H0_H0, -R162.H0_H0 ;  /* 0x200000ffff978231 */ /* 0x000fe400003409a2 */
[----:B------:R-:W-:Y:S01]  /*82c0*/  IMAD.MOV.U32 R63, RZ, RZ, R108 ;  /* 0x000000ffff3f7224 */ /* 0x000fe200078e006c */
[----:B------:R-:W-:Y:S01]  /*82d0*/  PRMT R108, R163, 0x5410, R162 ;  /* 0x00005410a36c7816 */ /* 0x000fe200000000a2 */
[----:B-1----:R-:W-:-:S04]  /*82e0*/  FFMA.FTZ R7, R121, UR43, -R5 ;  /* 0x0000002b79077c23 */ /* 0x002fc80008010805 */
[----:B------:R1:W4:Y:S01]  /*82f0*/  MUFU.EX2 R111, R7 ;  /* 0x00000007006f7308 */ /* 0x0003220000000800 */
[----:B------:R-:W-:Y:S01]  /*8300*/  @!P0 PRMT R162, R151, 0x5410, RZ ;  /* 0x0000541097a28816 */ /* 0x000fe200000000ff */
[----:B------:R-:W-:Y:S01]  /*8310*/  @!P1 HFMA2.BF16_V2 R152, -RZ.H0_H0, RZ.H0_H0, -R163.H0_H0 ;  /* 0x200000ffff989231 */ /* 0x000fe200003409a3 */
[----:B------:R-:W-:Y:S02]  /*8320*/  LOP3.LUT R21, R11, UR26, R12, 0x96, !PT ;  /* 0x0000001a0b157c12 */ /* 0x000fe4000f8e960c */
[----:B------:R-:W-:Y:S02]  /*8330*/  LOP3.LUT R0, R9, UR20, R78, 0x96, !PT ;  /* 0x0000001409007c12 */ /* 0x000fe4000f8e964e */
[----:B------:R-:W-:Y:S02]  /*8340*/  LOP3.LUT R12, R8, 0xffff, RZ, 0xc0, !PT ;  /* 0x0000ffff080c7812 */ /* 0x000fe400078ec0ff */
[----:B-1----:R-:W-:-:S04]  /*8350*/  SHF.R.U32.HI R7, RZ, 0x18, R37 ;  /* 0x00000018ff077819 */ /* 0x002fc80000011625 */
[----:B------:R-:W-:Y:S02]  /*8360*/  ISETP.LE.U32.AND P0, PT, R7, UR13, PT ;  /* 0x0000000d07007c0c */ /* 0x000fe4000bf03070 */
[----:B------:R-:W-:Y:S02]  /*8370*/  SHF.R.U32.HI R7, RZ, 0x10, R37 ;  /* 0x00000010ff077819 */ /* 0x000fe40000011625 */
[----:B------:R-:W-:Y:S02]  /*8380*/  LOP3.LUT R10, R8, 0xff, RZ, 0xc0, !PT ;  /* 0x000000ff080a7812 */ /* 0x000fe400078ec0ff */
[----:B------:R-:W-:Y:S02]  /*8390*/  LOP3.LUT R7, R7, 0xff, RZ, 0xc0, !PT ;  /* 0x000000ff07077812 */ /* 0x000fe400078ec0ff */
[--C-:B------:R-:W-:Y:S02]  /*83a0*/  SHF.R.U32.HI R11, RZ, 0x10, R8.reuse ;  /* 0x00000010ff0b7819 */ /* 0x100fe40000011608 */
[----:B------:R-:W-:Y:S01]  /*83b0*/  SHF.R.U32.HI R9, RZ, 0x18, R8 ;  /* 0x00000018ff097819 */ /* 0x000fe20000011608 */
[----:B------:R-:W-:Y:S01]  /*83c0*/  FFMA.FTZ R8, R120, UR43, -R6 ;  /* 0x0000002b78087c23 */ /* 0x000fe20008010806 */
[----:B------:R-:W-:Y:S01]  /*83d0*/  IMAD.MOV.U32 R139, RZ, RZ, R76 ;  /* 0x000000ffff8b7224 */ /* 0x000fe200078e004c */
[----:B------:R-:W-:Y:S01]  /*83e0*/  @!P1 PRMT R163, R152, 0x5410, RZ ;  /* 0x0000541098a39816 */ /* 0x000fe200000000ff */
[----:B------:R-:W-:Y:S01]  /*83f0*/  IMAD.MOV.U32 R76, RZ, RZ, R88 ;  /* 0x000000ffff4c7224 */ /* 0x000fe200078e0058 */
[----:B------:R-:W-:Y:S01]  /*8400*/  ISETP.LE.U32.AND P1, PT, R7, UR13, PT ;  /* 0x0000000d07007c0c */ /* 0x000fe2000bf23070 */
[----:B------:R-:W-:Y:S01]  /*8410*/  IMAD.MOV.U32 R88, RZ, RZ, R252 ;  /* 0x000000ffff587224 */ /* 0x000fe200078e00fc */
[----:B----4-:R-:W-:Y:S01]  /*8420*/  F2FP.BF16.F32.PACK_AB R7, R111, R251 ;  /* 0x000000fb6f07723e */ /* 0x010fe200000010ff */
[----:B------:R1:W-:Y:S03]  /*8430*/  MUFU.EX2 R252, R8 ;  /* 0x0000000800fc7308 */ /* 0x0003e60000000800 */
[----:B------:R-:W-:-:S02]  /*8440*/  PRMT R161, R7, 0x7632, R161 ;  /* 0x0000763207a17816 */ /* 0x000fc400000000a1 */
[----:B------:R-:W-:-:S03]  /*8450*/  PRMT R160, R7, 0x7610, R160 ;  /* 0x0000761007a07816 */ /* 0x000fc600000000a0 */
[----:B------:R-:W-:Y:S02]  /*8460*/  @!P0 HFMA2.BF16_V2 R154, -RZ.H0_H0, RZ.H0_H0, -R161.H0_H0 ;  /* 0x200000ffff9a8231 */ /* 0x000fe400003409a1 */
[----:B-1----:R-:W-:-:S04]  /*8470*/  FFMA.FTZ R8, R123, UR43, -R6 ;  /* 0x0000002b7b087c23 */ /* 0x002fc80008010806 */
[----:B------:R1:W4:Y:S01]  /*8480*/  MUFU.EX2 R37, R8 ;  /* 0x0000000800257308 */ /* 0x0003220000000800 */
[----:B------:R-:W-:Y:S01]  /*8490*/  IMAD.MOV.U32 R65, RZ, RZ, R107 ;  /* 0x000000ffff417224 */ /* 0x000fe200078e006b */
[----:B------:R-:W-:Y:S02]  /*84a0*/  PRMT R107, R160, 0x5410, R161 ;  /* 0x00005410a06b7816 */ /* 0x000fe400000000a1 */
[----:B------:R-:W-:Y:S01]  /*84b0*/  @!P0 PRMT R161, R154, 0x5410, RZ ;  /* 0x000054109aa18816 */ /* 0x000fe200000000ff */
[----:B------:R-:W-:Y:S01]  /*84c0*/  IMAD.MOV.U32 R13, RZ, RZ, R109 ;  /* 0x000000ffff0d7224 */ /* 0x000fe200078e006d */
[----:B-1----:R-:W-:-:S04]  /*84d0*/  SHF.R.U32.HI R8, RZ, 0x8, R241 ;  /* 0x00000008ff087819 */ /* 0x002fc800000116f1 */
[----:B------:R-:W-:-:S04]  /*84e0*/  LOP3.LUT R7, R8, 0xffff, RZ, 0xc0, !PT ;  /* 0x0000ffff08077812 */ /* 0x000fc800078ec0ff */
[----:B------:R-:W-:Y:S01]  /*84f0*/  ISETP.LE.U32.AND P0, PT, R7, UR13, PT ;  /* 0x0000000d07007c0c */ /* 0x000fe2000bf03070 */
[----:B------:R-:W-:Y:S01]  /*8500*/  FFMA.FTZ R7, R124, UR43, -R5 ;  /* 0x0000002b7c077c23 */ /* 0x000fe20008010805 */
[----:B------:R-:W-:-:S03]  /*8510*/  IMAD.MOV.U32 R109, RZ, RZ, R250 ;  /* 0x000000ffff6d7224 */ /* 0x000fc600078e00fa */
[----:B------:R1:W-:Y:S01]  /*8520*/  MUFU.EX2 R250, R7 ;  /* 0x0000000700fa7308 */ /* 0x0003e20000000800 */
[----:B------:R-:W-:Y:S02]  /*8530*/  IMAD.MOV.U32 R66, RZ, RZ, R249 ;  /* 0x000000ffff427224 */ /* 0x000fe400078e00f9 */
[----:B------:R-:W-:Y:S01]  /*8540*/  @!P3 HFMA2.BF16_V2 R138, -RZ.H0_H0, RZ.H0_H0, -R220.H0_H0 ;  /* 0x200000ffff8ab231 */ /* 0x000fe200003409dc */
[----:B----4-:R-:W-:Y:S01]  /*8550*/  F2FP.BF16.F32.PACK_AB R8, R37, R252 ;  /* 0x000000fc2508723e */ /* 0x010fe200000010ff */
[----:B------:R-:W-:Y:S02]  /*8560*/  IMAD.MOV.U32 R31, RZ, RZ, R248 ;  /* 0x000000ffff1f7224 */ /* 0x000fe400078e00f8 */
[----:B-1----:R-:W-:-:S04]  /*8570*/  FFMA.FTZ R7, R127, UR43, -R5 ;  /* 0x0000002b7f077c23 */ /* 0x002fc80008010805 */
[----:B------:R1:W4:Y:S01]  /*8580*/  MUFU.EX2 R249, R7 ;  /* 0x0000000700f97308 */ /* 0x0003220000000800 */
[----:B------:R-:W-:Y:S02]  /*8590*/  @!P3 PRMT R220, R138, 0x5410, RZ ;  /* 0x000054108adcb816 */ /* 0x000fe400000000ff */
[C---:B------:R-:W-:Y:S02]  /*85a0*/  PRMT R159, R8.reuse, 0x7610, R159 ;  /* 0x00007610089f7816 */ /* 0x040fe4000000009f */
[----:B------:R-:W-:Y:S01]  /*85b0*/  PRMT R158, R8, 0x7632, R158 ;  /* 0x00007632089e7816 */ /* 0x000fe2000000009e */
[----:B------:R-:W-:Y:S01]  /*85c0*/  FFMA.FTZ R8, R125, UR43, -R6 ;  /* 0x0000002b7d087c23 */ /* 0x000fe20008010806 */
[----:B------:R-:W-:Y:S02]  /*85d0*/  ISETP.LE.U32.AND P3, PT, R43, UR13, PT ;  /* 0x0000000d2b007c0c */ /* 0x000fe4000bf63070 */
[----:B-1----:R-:W-:-:S04]  /*85e0*/  LOP3.LUT R7, R11, 0xff, RZ, 0xc0, !PT ;  /* 0x000000ff0b077812 */ /* 0x002fc800078ec0ff */
[----:B------:R-:W-:Y:S01]  /*85f0*/  ISETP.LE.U32.AND P4, PT, R7, UR13, PT ;  /* 0x0000000d07007c0c */ /* 0x000fe2000bf83070 */
[----:B------:R-:W-:Y:S01]  /*8600*/  FFMA.FTZ R7, R126, UR43, -R6 ;  /* 0x0000002b7e077c23 */ /* 0x000fe20008010806 */
[----:B------:R-:W-:-:S03]  /*8610*/  IMAD.MOV.U32 R137, RZ, RZ, R247 ;  /* 0x000000ffff897224 */ /* 0x000fc600078e00f7 */
[----:B------:R1:W-:Y:S01]  /*8620*/  MUFU.EX2 R248, R7 ;  /* 0x0000000700f87308 */ /* 0x0003e20000000800 */
[----:B------:R-:W-:Y:S02]  /*8630*/  @!P1 HFMA2.BF16_V2 R156, -RZ.H0_H0, RZ.H0_H0, -R160.H0_H0 ;  /* 0x200000ffff9c9231 */ /* 0x000fe400003409a0 */
[----:B------:R-:W-:-:S05]  /*8640*/  @!P0 HFMA2.BF16_V2 R157, -RZ.H0_H0, RZ.H0_H0, -R158.H0_H0 ;  /* 0x200000ffff9d8231 */ /* 0x000fca000034099e */
[----:B------:R4:W4:Y:S01]  /*8650*/  MUFU.EX2 R247, R8 ;  /* 0x0000000800f77308 */ /* 0x0009220000000800 */
[----:B------:R-:W-:Y:S01]  /*8660*/  IMAD.MOV.U32 R60, RZ, RZ, R100 ;  /* 0x000000ffff3c7224 */ /* 0x000fe200078e0064 */
[----:B-1----:R-:W-:-:S04]  /*8670*/  LOP3.LUT R7, R0, 0xffff, RZ, 0xc0, !PT ;  /* 0x0000ffff00077812 */ /* 0x002fc800078ec0ff */
[----:B------:R-:W-:Y:S01]  /*8680*/  SHF.R.U32.HI R7, RZ, 0x8, R7 ;  /* 0x00000008ff077819 */ /* 0x000fe20000011607 */
[----:B------:R-:W-:Y:S01]  /*8690*/  @!P3 HFMA2.BF16_V2 R146, -RZ.H0_H0, RZ.H0_H0, -R216.H0_H0 ;  /* 0x200000ffff92b231 */ /* 0x000fe200003409d8 */
[----:B------:R-:W-:Y:S02]  /*86a0*/  PRMT R100, R159, 0x5410, R158 ;  /* 0x000054109f647816 */ /* 0x000fe4000000009e */
[----:B----4-:R-:W-:Y:S02]  /*86b0*/  F2FP.BF16.F32.PACK_AB R8, R249, R250 ;  /* 0x000000faf908723e */ /* 0x010fe400000010ff */
[----:B------:R-:W-:Y:S02]  /*86c0*/  LOP3.LUT R7, R7, 0xffff, RZ, 0xc0, !PT ;  /* 0x0000ffff07077812 */ /* 0x000fe400078ec0ff */
[----:B------:R-:W-:Y:S02]  /*86d0*/  @!P1 PRMT R160, R156, 0x5410, RZ ;  /* 0x000054109ca09816 */ /* 0x000fe400000000ff */
[----:B------:R-:W-:-:S02]  /*86e0*/  @!P0 PRMT R158, R157, 0x5410, RZ ;  /* 0x000054109d9e8816 */ /* 0x000fc400000000ff */
[C---:B------:R-:W-:Y:S02]  /*86f0*/  PRMT R157, R8.reuse, 0x7632, R157 ;  /* 0x00007632089d7816 */ /* 0x040fe4000000009d */
[----:B------:R-:W-:Y:S02]  /*8700*/  PRMT R156, R8, 0x7610, R156 ;  /* 0x00007610089c7816 */ /* 0x000fe4000000009c */
[----:B------:R-:W-:Y:S02]  /*8710*/  LOP3.LUT R8, R0, 0xff, RZ, 0xc0, !PT ;  /* 0x000000ff00087812 */ /* 0x000fe400078ec0ff */
[----:B------:R-:W-:Y:S01]  /*8720*/  ISETP.LE.U32.AND P1, PT, R7, UR13, PT ;  /* 0x0000000d07007c0c */ /* 0x000fe2000bf23070 */
[----:B------:R-:W-:Y:S01]  /*8730*/  FFMA.FTZ R7, R129, UR43, -R5 ;  /* 0x0000002b81077c23 */ /* 0x000fe20008010805 */
[----:B------:R-:W-:Y:S02]  /*8740*/  @!P3 PRMT R216, R146, 0x5410, RZ ;  /* 0x0000541092d8b816 */ /* 0x000fe400000000ff */
[----:B------:R-:W-:-:S02]  /*8750*/  ISETP.LE.U32.AND P3, PT, R244, UR13, PT ;  /* 0x0000000df4007c0c */ /* 0x000fc4000bf63070 */
[----:B------:R-:W-:Y:S01]  /*8760*/  ISETP.LE.U32.AND P0, PT, R8, UR13, PT ;  /* 0x0000000d08007c0c */ /* 0x000fe2000bf03070 */
[----:B------:R1:W-:Y:S01]  /*8770*/  MUFU.EX2 R244, R7 ;  /* 0x0000000700f47308 */ /* 0x0003e20000000800 */
[----:B------:R-:W-:Y:S01]  /*8780*/  F2FP.BF16.F32.PACK_AB R8, R248, R247 ;  /* 0x000000f7f808723e */ /* 0x000fe200000010ff */
[----:B------:R-:W-:Y:S02]  /*8790*/  IMAD.MOV.U32 R61, RZ, RZ, R81 ;  /* 0x000000ffff3d7224 */ /* 0x000fe400078e0051 */
[----:B------:R-:W-:Y:S01]  /*87a0*/  IMAD.MOV.U32 R81, RZ, RZ, R15 ;  /* 0x000000ffff517224 */ /* 0x000fe200078e000f */
[C---:B------:R-:W-:Y:S01]  /*87b0*/  PRMT R154, R8.reuse, 0x7632, R154 ;  /* 0x00007632089a7816 */ /* 0x040fe2000000009a */
[----:B------:R-:W-:Y:S01]  /*87c0*/  IMAD.MOV.U32 R15, RZ, RZ, R245 ;  /* 0x000000ffff0f7224 */ /* 0x000fe200078e00f5 */
[----:B------:R-:W-:Y:S01]  /*87d0*/  PRMT R155, R8, 0x7610, R155 ;  /* 0x00007610089b7816 */ /* 0x000fe2000000009b */
[----:B-1----:R-:W-:-:S04]  /*87e0*/  FFMA.FTZ R7, R130, UR43, -R5 ;  /* 0x0000002b82077c23 */ /* 0x002fc80008010805 */
[----:B------:R1:W4:Y:S01]  /*87f0*/  MUFU.EX2 R245, R7 ;  /* 0x0000000700f57308 */ /* 0x0003220000000800 */
[----:B------:R-:W-:Y:S02]  /*8800*/  @!P1 HFMA2.BF16_V2 R235, -RZ.H0_H0, RZ.H0_H0, -R154.H0_H0 ;  /* 0x200000ffffeb9231 */ /* 0x000fe4000034099a */
[----:B------:R-:W-:Y:S02]  /*8810*/  IMAD.MOV.U32 R136, RZ, RZ, R62 ;  /* 0x000000ffff887224 */ /* 0x000fe400078e003e */
[----:B------:R-:W-:Y:S02]  /*8820*/  @!P0 HFMA2.BF16_V2 R234, -RZ.H0_H0, RZ.H0_H0, -R155.H0_H0 ;  /* 0x200000ffffea8231 */ /* 0x000fe4000034099b */
[----:B------:R-:W-:Y:S01]  /*8830*/  IMAD.MOV.U32 R62, RZ, RZ, R99 ;  /* 0x000000ffff3e7224 */ /* 0x000fe200078e0063 */
[----:B------:R-:W-:Y:S02]  /*8840*/  PRMT R99, R155, 0x5410, R154 ;  /* 0x000054109b637816 */ /* 0x000fe4000000009a */
[----:B------:R-:W-:-:S02]  /*8850*/  @!P1 PRMT R154, R235, 0x5410, RZ ;  /* 0x00005410eb9a9816 */ /* 0x000fc400000000ff */
[--C-:B-1----:R-:W-:Y:S02]  /*8860*/  SHF.R.U32.HI R7, RZ, 0x18, R0.reuse ;  /* 0x00000018ff077819 */ /* 0x102fe40000011600 */
[----:B------:R-:W-:-:S04]  /*8870*/  SHF.R.U32.HI R0, RZ, 0x10, R0 ;  /* 0x00000010ff007819 */ /* 0x000fc80000011600 */
[----:B------:R-:W-:Y:S02]  /*8880*/  LOP3.LUT R0, R0, 0xff, RZ, 0xc0, !PT ;  /* 0x000000ff00007812 */ /* 0x000fe400078ec0ff */
[----:B------:R-:W-:Y:S02]  /*8890*/  @!P0 PRMT R155, R234, 0x5410, RZ ;  /* 0x00005410ea9b8816 */ /* 0x000fe400000000ff */
[----:B------:R-:W-:Y:S01]  /*88a0*/  ISETP.LE.U32.AND P1, PT, R0, UR13, PT ;  /* 0x0000000d00007c0c */ /* 0x000fe2000bf23070 */
[--C-:B------:R-:W-:Y:S01]  /*88b0*/  FFMA.FTZ R0, R86, UR43, -R6.reuse ;  /* 0x0000002b56007c23 */ /* 0x100fe20008010806 */
[----:B------:R-:W-:Y:S01]  /*88c0*/  ISETP.LE.U32.AND P0, PT, R7, UR13, PT ;  /* 0x0000000d07007c0c */ /* 0x000fe2000bf03070 */
[----:B------:R-:W-:Y:S02]  /*88d0*/  FFMA.FTZ R6, R85, UR43, -R6 ;  /* 0x0000002b55067c23 */ /* 0x000fe40008010806 */
[----:B------:R4:W-:Y:S01]  /*88e0*/  MUFU.EX2 R241, R0 ;  /* 0x0000000000f17308 */ /* 0x0009e20000000800 */
[----:B------:R-:W-:-:S07]  /*88f0*/  IMAD.MOV.U32 R138, RZ, RZ, R246 ;  /* 0x000000ffff8a7224 */ /* 0x000fce00078e00f6 */
[----:B------:R-:W1:Y:S01]  /*8900*/  MUFU.EX2 R246, R6 ;  /* 0x0000000600f67308 */ /* 0x000e620000000800 */
[----:B----4-:R-:W-:-:S04]  /*8910*/  F2FP.BF16.F32.PACK_AB R0, R245, R244 ;  /* 0x000000f4f500723e */ /* 0x010fc800000010ff */
[C---:B------:R-:W-:Y:S02]  /*8920*/  PRMT R153, R0.reuse, 0x7632, R153 ;  /* 0x0000763200997816 */ /* 0x040fe40000000099 */
[----:B------:R-:W-:Y:S02]  /*8930*/  PRMT R152, R0, 0x7610, R152 ;  /* 0x0000761000987816 */ /* 0x000fe40000000098 */
[----:B------:R-:W-:Y:S01]  /*8940*/  SHF.R.U32.HI R0, RZ, 0x8, R12 ;  /* 0x00000008ff007819 */ /* 0x000fe2000001160c */
[----:B------:R-:W-:Y:S02]  /*8950*/  @!P0 HFMA2.BF16_V2 R239, -RZ.H0_H0, RZ.H0_H0, -R153.H0_H0 ;  /* 0x200000ffffef8231 */ /* 0x000fe40000340999 */
[----:B------:R-:W-:Y:S01]  /*8960*/  IMAD.MOV.U32 R87, RZ, RZ, R101 ;  /* 0x000000ffff577224 */ /* 0x000fe200078e0065 */
[----:B------:R-:W-:Y:S02]  /*8970*/  LOP3.LUT R0, R0, 0xffff, RZ, 0xc0, !PT ;  /* 0x0000ffff00007812 */ /* 0x000fe400078ec0ff */
[----:B------:R-:W-:-:S02]  /*8980*/  PRMT R101, R152, 0x5410, R153 ;  /* 0x0000541098657816 */ /* 0x000fc40000000099 */
[----:B------:R-:W-:Y:S02]  /*8990*/  @!P0 PRMT R153, R239, 0x5410, RZ ;  /* 0x00005410ef998816 */ /* 0x000fe400000000ff */
[----:B------:R-:W-:Y:S01]  /*89a0*/  ISETP.LE.U32.AND P0, PT, R0, UR13, PT ;  /* 0x0000000d00007c0c */ /* 0x000fe2000bf03070 */
[----:B------:R-:W-:Y:S01]  /*89b0*/  @!P2 HFMA2.BF16_V2 R150, -RZ.H0_H0, RZ.H0_H0, -R213.H0_H0 ;  /* 0x200000ffff96a231 */ /* 0x000fe200003409d5 */
[----:B-1----:R-:W-:-:S04]  /*89c0*/  F2FP.BF16.F32.PACK_AB R0, R246, R241 ;  /* 0x000000f1f600723e */ /* 0x002fc800000010ff */
[----:B------:R-:W-:Y:S02]  /*89d0*/  @!P2 PRMT R213, R150, 0x5410, RZ ;  /* 0x0000541096d5a816 */ /* 0x000fe400000000ff */
[----:B------:R-:W-:-:S05]  /*89e0*/  PRMT R150, R0, 0x7632, R150 ;  /* 0x0000763200967816 */ /* 0x000fca0000000096 */
[----:B---3--:R-:W-:Y:S01]  /*89f0*/  @!P0 HFMA2.BF16_V2 R106, -RZ.H0_H0, RZ.H0_H0, -R150.H0_H0 ;  /* 0x200000ffff6a8231 */ /* 0x008fe20000340996 */
[----:B------:R-:W-:-:S04]  /*8a00*/  PRMT R151, R0, 0x7610, R151 ;  /* 0x0000761000977816 */ /* 0x000fc80000000097 */
[----:B------:R-:W-:Y:S02]  /*8a10*/  PRMT R11, R106, 0x7610, R11 ;  /* 0x000076106a0b7816 */ /* 0x000fe4000000000b */
[----:B------:R-:W-:Y:S02]  /*8a20*/  PRMT R106, R151, 0x5410, R150 ;  /* 0x00005410976a7816 */ /* 0x000fe40000000096 */
[----:B------:R-:W-:Y:S02]  /*8a30*/  @!P0 PRMT R150, R11, 0x5410, RZ ;  /* 0x000054100b968816 */ /* 0x000fe400000000ff */
[----:B------:R1:W3:Y:S01]  /*8a40*/  LDL.LU.S16 R11, [R1+0x10] ;  /* 0x00001000010b7983 */ /* 0x0002e20000300600 */
[----:B------:R-:W-:Y:S02]  /*8a50*/  @!P1 HFMA2.BF16_V2 R240, -RZ.H0_H0, RZ.H0_H0, -R152.H0_H0 ;  /* 0x200000fffff09231 */ /* 0x000fe40000340998 */
[--C-:B------:R-:W-:Y:S01]  /*8a60*/  FFMA.FTZ R6, R84, UR43, -R5.reuse ;  /* 0x0000002b54067c23 */ /* 0x100fe20008010805 */
[----:B------:R-:W-:-:S02]  /*8a70*/  FFMA.FTZ R5, R67, UR43, -R5 ;  /* 0x0000002b43057c23 */ /* 0x000fc40008010805 */
[----:B------:R-:W-:Y:S01]  /*8a80*/  @!P1 PRMT R152, R240, 0x5410, RZ ;  /* 0x00005410f0989816 */ /* 0x000fe200000000ff */
[----:B------:R-:W-:Y:S08]  /*8a90*/  MUFU.EX2 R239, R6 ;  /* 0x0000000600ef7308 */ /* 0x000ff00000000800 */
[----:B------:R-:W4:Y:S01]  /*8aa0*/  MUFU.EX2 R240, R5 ;  /* 0x0000000500f07308 */ /* 0x000f220000000800 */
[----:B------:R-:W-:-:S02]  /*8ab0*/  ISETP.LE.U32.AND P2, PT, R10, UR13, PT ;  /* 0x0000000d0a007c0c */ /* 0x000fc4000bf43070 */
[----:B----4-:R-:W-:-:S04]  /*8ac0*/  F2FP.BF16.F32.PACK_AB R5, R240, R239 ;  /* 0x000000eff005723e */ /* 0x010fc800000010ff */
[----:B------:R-:W-:-:S07]  /*8ad0*/  PRMT R149, R5, 0x7610, R149 ;  /* 0x0000761005957816 */ /* 0x000fce0000000095 */
[----:B--2---:R-:W-:Y:S01]  /*8ae0*/  @!P2 HFMA2.BF16_V2 R119, -RZ.H0_H0, RZ.H0_H0, -R151.H0_H0 ;  /* 0x200000ffff77a231 */ /* 0x004fe20000340997 */
[----:B------:R-:W-:-:S04]  /*8af0*/  PRMT R148, R5, 0x7632, R148 ;  /* 0x0000763205947816 */ /* 0x000fc80000000094 */
[----:B------:R-:W-:Y:S01]  /*8b00*/  PRMT R12, R119, 0x7610, R12 ;  /* 0x00007610770c7816 */ /* 0x000fe2000000000c */
[----:B------:R-:W-:Y:S02]  /*8b10*/  IMAD.MOV.U32 R119, RZ, RZ, R63 ;  /* 0x000000ffff777224 */ /* 0x000fe400078e003f */
[----:B------:R-:W-:Y:S02]  /*8b20*/  IMAD.MOV.U32 R63, RZ, RZ, R13 ;  /* 0x000000ffff3f7224 */ /* 0x000fe400078e000d */
[----:B------:R-:W-:Y:S02]  /*8b30*/  IMAD.MOV.U32 R13, RZ, RZ, R61 ;  /* 0x000000ffff0d7224 */ /* 0x000fe400078e003d */
[----:B------:R-:W-:Y:S01]  /*8b40*/  IMAD.MOV.U32 R61, RZ, RZ, R104 ;  /* 0x000000ffff3d7224 */ /* 0x000fe200078e0068 */
[----:B------:R-:W-:Y:S01]  /*8b50*/  PRMT R104, R149, 0x5410, R148 ;  /* 0x0000541095687816 */ /* 0x000fe20000000094 */
[----:B---3--:R-:W-:-:S05]  /*8b60*/  @!P4 HFMA2.BF16_V2 R11, -RZ.H0_H0, RZ.H0_H0, -R149.H0_H0 ;  /* 0x200000ffff0bc231 */ /* 0x008fca0000340995 */
[----:B------:R-:W-:-:S04]  /*8b70*/  PRMT R10, R11, 0x7610, R10 ;  /* 0x000076100b0a7816 */ /* 0x000fc8000000000a */
[----:B------:R-:W-:Y:S02]  /*8b80*/  @!P4 PRMT R149, R10, 0x5410, RZ ;  /* 0x000054100a95c816 */ /* 0x000fe400000000ff */
[----:B------:R1:W2:Y:S01]  /*8b90*/  LDL.LU.S16 R10, [R1+0x14] ;  /* 0x00001400010a7983 */ /* 0x0002a20000300600 */
[----:B------:R-:W-:-:S05]  /*8ba0*/  @!P5 HFMA2.BF16_V2 R172, -RZ.H0_H0, RZ.H0_H0, -R159.H0_H0 ;  /* 0x200000ffffacd231 */ /* 0x000fca000034099f */
[----:B------:R-:W-:Y:S02]  /*8bb0*/  @!P5 PRMT R159, R172, 0x5410, RZ ;  /* 0x00005410ac9fd816 */ /* 0x000fe400000000ff */
[----:B------:R-:W-:Y:S02]  /*8bc0*/  ISETP.LE.U32.AND P5, PT, R9, UR13, PT ;  /* 0x0000000d09007c0c */ /* 0x000fe4000bfa3070 */
[----:B------:R-:W-:Y:S01]  /*8bd0*/  SHF.R.U32.HI R0, RZ, 0x10, R36 ;  /* 0x00000010ff007819 */ /* 0x000fe20000011624 */
[----:B------:R-:W-:Y:S02]  /*8be0*/  @!P3 HFMA2.BF16_V2 R231, -RZ.H0_H0, RZ.H0_H0, -R157.H0_H0 ;  /* 0x200000ffffe7b231 */ /* 0x000fe4000034099d */
[----:B------:R-:W-:Y:S01]  /*8bf0*/  IMAD.MOV.U32 R43, RZ, RZ, R77 ;  /* 0x000000ffff2b7224 */ /* 0x000fe200078e004d */
[----:B------:R-:W-:Y:S01]  /*8c00*/  LOP3.LUT R0, R0, 0xff, RZ, 0xc0, !PT ;  /* 0x000000ff00007812 */ /* 0x000fe200078ec0ff */
[----:B------:R-:W-:-:S06]  /*8c10*/  IMAD.MOV.U32 R77, RZ, RZ, R98 ;  /* 0x000000ffff4d7224 */ /* 0x000fcc00078e0062 */
[----:B--2---:R-:W-:-:S05]  /*8c20*/  @!P5 HFMA2.BF16_V2 R10, -RZ.H0_H0, RZ.H0_H0, -R148.H0_H0 ;  /* 0x200000ffff0ad231 */ /* 0x004fca0000340994 */
[----:B------:R-:W-:Y:S02]  /*8c30*/  PRMT R9, R10, 0x7610, R9 ;  /* 0x000076100a097816 */ /* 0x000fe40000000009 */
[----:B------:R1:W2:Y:S01]  /*8c40*/  LDL.LU.S16 R10, [R1+0x34] ;  /* 0x00003400010a7983 */ /* 0x0002a20000300600 */
[----:B------:R-:W-:Y:S02]  /*8c50*/  PRMT R98, R156, 0x5410, R157 ;  /* 0x000054109c627816 */ /* 0x000fe4000000009d */
[----:B------:R-:W-:Y:S02]  /*8c60*/  @!P3 PRMT R157, R231, 0x5410, RZ ;  /* 0x00005410e79db816 */ /* 0x000fe400000000ff */
[----:B------:R-:W-:Y:S02]  /*8c70*/  ISETP.LE.U32.AND P3, PT, R0, UR13, PT ;  /* 0x0000000d00007c0c */ /* 0x000fe4000bf63070 */
[----:B------:R-:W-:Y:S02]  /*8c80*/  LOP3.LUT R0, R36, 0xff, RZ, 0xc0, !PT ;  /* 0x000000ff24007812 */ /* 0x000fe400078ec0ff */
[----:B------:R-:W-:-:S02]  /*8c90*/  @!P2 PRMT R151, R12, 0x5410, RZ ;  /* 0x000054100c97a816 */ /* 0x000fc400000000ff */
[----:B------:R-:W-:Y:S02]  /*8ca0*/  ISETP.LE.U32.AND P2, PT, R0, UR13, PT ;  /* 0x0000000d00007c0c */ /* 0x000fe4000bf43070 */
[----:B------:R-:W-:-:S11]  /*8cb0*/  @!P5 PRMT R148, R9, 0x5410, RZ ;  /* 0x000054100994d816 */ /* 0x000fd600000000ff */
[----:B--2---:R-:W-:-:S05]  /*8cc0*/  @!P2 HFMA2.BF16_V2 R10, -RZ.H0_H0, RZ.H0_H0, -R165.H0_H0 ;  /* 0x200000ffff0aa231 */ /* 0x004fca00003409a5 */
[----:B------:R-:W-:Y:S02]  /*8cd0*/  PRMT R8, R10, 0x7610, R8 ;  /* 0x000076100a087816 */ /* 0x000fe40000000008 */
[----:B------:R1:W2:Y:S04]  /*8ce0*/  LDL.LU.S16 R10, [R1+0x2c] ;  /* 0x00002c00010a7983 */ /* 0x0002a80000300600 */
[----:B------:R1:W3:Y:S01]  /*8cf0*/  LDL.LU.S16 R9, [R1+0x28] ;  /* 0x0000280001097983 */ /* 0x0002e20000300600 */
[----:B------:R-:W-:-:S04]  /*8d00*/  SHF.R.U32.HI R0, RZ, 0x18, R36 ;  /* 0x00000018ff007819 */ /* 0x000fc80000011624 */
[----:B------:R-:W-:Y:S02]  /*8d10*/  ISETP.LE.U32.AND P0, PT, R0, UR13, PT ;  /* 0x0000000d00007c0c */ /* 0x000fe4000bf03070 */
[----:B------:R-:W-:-:S04]  /*8d20*/  LOP3.LUT R0, R36, 0xffff, RZ, 0xc0, !PT ;  /* 0x0000ffff24007812 */ /* 0x000fc800078ec0ff */
[----:B------:R-:W-:-:S04]  /*8d30*/  SHF.R.U32.HI R0, RZ, 0x8, R0 ;  /* 0x00000008ff007819 */ /* 0x000fc80000011600 */
[----:B------:R-:W-:-:S04]  /*8d40*/  LOP3.LUT R0, R0, 0xffff, RZ, 0xc0, !PT ;  /* 0x0000ffff00007812 */ /* 0x000fc800078ec0ff */
[----:B------:R-:W-:Y:S01]  /*8d50*/  ISETP.LE.U32.AND P1, PT, R0, UR13, PT ;  /* 0x0000000d00007c0c */ /* 0x000fe2000bf23070 */
[----:B---3--:R-:W-:-:S05]  /*8d60*/  @!P3 HFMA2.BF16_V2 R9, -RZ.H0_H0, RZ.H0_H0, -R167.H0_H0 ;  /* 0x200000ffff09b231 */ /* 0x008fca00003409a7 */
[----:B------:R-:W-:-:S04]  /*8d70*/  PRMT R0, R9, 0x7610, R0 ;  /* 0x0000761009007816 */ /* 0x000fc80000000000 */
[----:B------:R-:W-:Y:S02]  /*8d80*/  @!P3 PRMT R167, R0, 0x5410, RZ ;  /* 0x0000541000a7b816 */ /* 0x000fe400000000ff */
[----:B------:R1:W3:Y:S01]  /*8d90*/  LDL.LU.S16 R0, [R1+0x30] ;  /* 0x0000300001007983 */ /* 0x0002e20000300600 */
[----:B------:R-:W-:Y:S01]  /*8da0*/  @!P2 PRMT R165, R8, 0x5410, RZ ;  /* 0x0000541008a5a816 */ /* 0x000fe200000000ff */
[----:B---3--:R-:W-:-:S05]  /*8db0*/  @!P0 HFMA2.BF16_V2 R0, -RZ.H0_H0, RZ.H0_H0, -R166.H0_H0 ;  /* 0x200000ffff008231 */ /* 0x008fca00003409a6 */
[----:B------:R-:W-:-:S04]  /*8dc0*/  PRMT R6, R0, 0x7610, R6 ;  /* 0x0000761000067816 */ /* 0x000fc80000000006 */
[----:B------:R-:W-:Y:S02]  /*8dd0*/  @!P0 PRMT R166, R6, 0x5410, RZ ;  /* 0x0000541006a68816 */ /* 0x000fe400000000ff */
[----:B------:R1:W3:Y:S01]  /*8de0*/  LDL.LU.S16 R6, [R1+0x6c] ;  /* 0x00006c0001067983 */ /* 0x0002e20000300600 */
[----:B------:R-:W-:Y:S02]  /*8df0*/  ISETP.LE.U32.AND P2, PT, R199, UR13, PT ;  /* 0x0000000dc7007c0c */ /* 0x000fe4000bf43070 */
[----:B------:R-:W-:-:S04]  /*8e00*/  SHF.R.U32.HI R0, RZ, 0x8, R171 ;  /* 0x00000008ff007819 */ /* 0x000fc800000116ab */
[----:B------:R-:W-:-:S04]  /*8e10*/  LOP3.LUT R0, R0, 0xffff, RZ, 0xc0, !PT ;  /* 0x0000ffff00007812 */ /* 0x000fc800078ec0ff */
[----:B------:R-:W-:-:S03]  /*8e20*/  ISETP.LE.U32.AND P0, PT, R0, UR13, PT ;  /* 0x0000000d00007c0c */ /* 0x000fc6000bf03070 */
[----:B---3--:R-:W-:-:S05]  /*8e30*/  @!P2 HFMA2.BF16_V2 R6, -RZ.H0_H0, RZ.H0_H0, -R212.H0_H0 ;  /* 0x200000ffff06a231 */ /* 0x008fca00003409d4 */
[----:B------:R-:W-:-:S04]  /*8e40*/  PRMT R0, R6, 0x7610, R0 ;  /* 0x0000761006007816 */ /* 0x000fc80000000000 */
[----:B------:R-:W-:Y:S02]  /*8e50*/  @!P2 PRMT R212, R0, 0x5410, RZ ;  /* 0x0000541000d4a816 */ /* 0x000fe400000000ff */
[----:B------:R1:W3:Y:S01]  /*8e60*/  LDL.LU.S16 R0, [R1+0x78] ;  /* 0x0000780001007983 */ /* 0x0002e20000300600 */
[----:B--2---:R-:W-:Y:S02]  /*8e70*/  @!P1 HFMA2.BF16_V2 R10, -RZ.H0_H0, RZ.H0_H0, -R164.H0_H0 ;  /* 0x200000ffff0a9231 */ /* 0x004fe400003409a4 */
[----:B------:R-:W-:Y:S02]  /*8e80*/  IMAD.MOV.U32 R125, RZ, RZ, R65 ;  /* 0x000000ffff7d7224 */ /* 0x000fe400078e0041 */
[----:B------:R-:W-:Y:S02]  /*8e90*/  IMAD.MOV.U32 R121, RZ, RZ, R140 ;  /* 0x000000ffff797224 */ /* 0x000fe400078e008c */
[----:B------:R-:W-:Y:S01]  /*8ea0*/  IMAD.MOV.U32 R122, RZ, RZ, R119 ;  /* 0x000000ffff7a7224 */ /* 0x000fe200078e0077 */
[----:B------:R-:W-:Y:S01]  /*8eb0*/  PRMT R7, R10, 0x7610, R7 ;  /* 0x000076100a077816 */ /* 0x000fe20000000007 */
[----:B------:R-:W-:-:S02]  /*8ec0*/  IMAD.MOV.U32 R78, RZ, RZ, R63 ;  /* 0x000000ffff4e7224 */ /* 0x000fc400078e003f */
[----:B------:R-:W-:Y:S02]  /*8ed0*/  IMAD.MOV.U32 R11, RZ, RZ, R125 ;  /* 0x000000ffff0b7224 */ /* 0x000fe400078e007d */
[----:B------:R-:W-:Y:S02]  /*8ee0*/  IMAD.MOV.U32 R126, RZ, RZ, R14 ;  /* 0x000000ffff7e7224 */ /* 0x000fe400078e000e */
[----:B------:R-:W-:Y:S02]  /*8ef0*/  IMAD.MOV.U32 R120, RZ, RZ, R121 ;  /* 0x000000ffff787224 */ /* 0x000fe400078e0079 */
[----:B------:R-:W-:Y:S02]  /*8f00*/  IMAD.MOV.U32 R125, RZ, RZ, R15 ;  /* 0x000000ffff7d7224 */ /* 0x000fe400078e000f */
[----:B------:R-:W-:Y:S01]  /*8f10*/  IMAD.MOV.U32 R121, RZ, RZ, R122 ;  /* 0x000000ffff797224 */ /* 0x000fe200078e007a */
[----:B------:R-:W-:Y:S01]  /*8f20*/  @!P1 PRMT R164, R7, 0x5410, RZ ;  /* 0x0000541007a49816 */ /* 0x000fe200000000ff */
[----:B------:R-:W-:-:S02]  /*8f30*/  IMAD.MOV.U32 R122, RZ, RZ, R78 ;  /* 0x000000ffff7a7224 */ /* 0x000fc400078e004e */
[----:B------:R-:W-:Y:S02]  /*8f40*/  @!P6 HFMA2.BF16_V2 R232, -RZ.H0_H0, RZ.H0_H0, -R156.H0_H0 ;  /* 0x200000ffffe8e231 */ /* 0x000fe4000034099c */
[----:B------:R-:W-:Y:S02]  /*8f50*/  IMAD.MOV.U32 R86, RZ, RZ, R126 ;  /* 0x000000ffff567224 */ /* 0x000fe400078e007e */
[----:B------:R-:W-:Y:S02]  /*8f60*/  IMAD.MOV.U32 R7, RZ, RZ, R125 ;  /* 0x000000ffff077224 */ /* 0x000fe400078e007d */
[----:B------:R-:W-:Y:S02]  /*8f70*/  IMAD.MOV.U32 R127, RZ, RZ, R122 ;  /* 0x000000ffff7f7224 */ /* 0x000fe400078e007a */
[----:B------:R-:W-:Y:S01]  /*8f80*/  IMAD.MOV.U32 R84, RZ, RZ, R86 ;  /* 0x000000ffff547224 */ /* 0x000fe200078e0056 */
[----:B------:R-:W-:Y:S01]  /*8f90*/  @!P6 PRMT R156, R232, 0x5410, RZ ;  /* 0x00005410e89ce816 */ /* 0x000fe200000000ff */
[----:B------:R-:W-:-:S02]  /*8fa0*/  IMAD.MOV.U32 R86, RZ, RZ, R7 ;  /* 0x000000ffff567224 */ /* 0x000fc400078e0007 */
[----:B------:R-:W-:Y:S02]  /*8fb0*/  IMAD.MOV.U32 R232, RZ, RZ, R127 ;  /* 0x000000ffffe87224 */ /* 0x000fe400078e007f */
[----:B------:R-:W-:Y:S02]  /*8fc0*/  IMAD R172, R3, 0x2, R169 ;  /* 0x0000000203ac7824 */ /* 0x000fe400078e02a9 */
[----:B------:R-:W-:Y:S02]  /*8fd0*/  IMAD.MOV.U32 R79, RZ, RZ, R13 ;  /* 0x000000ffff4f7224 */ /* 0x000fe400078e000d */
[----:B------:R-:W-:Y:S02]  /*8fe0*/  IMAD.MOV.U32 R119, RZ, RZ, R66 ;  /* 0x000000ffff777224 */ /* 0x000fe400078e0042 */
[----:B------:R-:W-:Y:S02]  /*8ff0*/  IMAD.MOV.U32 R13, RZ, RZ, R137 ;  /* 0x000000ffff0d7224 */ /* 0x000fe400078e0089 */
[----:B------:R-:W-:-:S02]  /*9000*/  IMAD.MOV.U32 R66, RZ, RZ, R138 ;  /* 0x000000ffff427224 */ /* 0x000fc400078e008a */
[----:B------:R-:W-:Y:S02]  /*9010*/  IMAD.MOV.U32 R140, RZ, RZ, R61 ;  /* 0x000000ffff8c7224 */ /* 0x000fe400078e003d */
[----:B------:R-:W-:Y:S02]  /*9020*/  IMAD.MOV.U32 R137, RZ, RZ, R60 ;  /* 0x000000ffff897224 */ /* 0x000fe400078e003c */
[----:B------:R-:W-:Y:S02]  /*9030*/  IMAD.MOV.U32 R138, RZ, RZ, R62 ;  /* 0x000000ffff8a7224 */ /* 0x000fe400078e003e */
[----:B------:R-:W2:Y:S01]  /*9040*/  LDSM.16.MT88.4 R60, [R172+0x6000] ;  /* 0x00600000ac3c783b */ /* 0x000ea20000004200 */
[----:B---3--:R-:W-:-:S05]  /*9050*/  @!P0 HFMA2.BF16_V2 R0, -RZ.H0_H0, RZ.H0_H0, -R210.H0_H0 ;  /* 0x200000ffff008231 */ /* 0x008fca00003409d2 */
[----:B------:R-:W-:Y:S02]  /*9060*/  PRMT R5, R0, 0x7610, R5 ;  /* 0x0000761000057816 */ /* 0x000fe40000000005 */
[----:B------:R-:W-:Y:S02]  /*9070*/  LOP3.LUT R0, R228, 0xff, RZ, 0xc0, !PT ;  /* 0x000000ffe4007812 */ /* 0x000fe400078ec0ff */
[----:B------:R-:W-:Y:S02]  /*9080*/  @!P0 PRMT R210, R5, 0x5410, RZ ;  /* 0x0000541005d28816 */ /* 0x000fe400000000ff */
[----:B------:R-:W-:Y:S02]  /*9090*/  ISETP.LE.U32.AND P0, PT, R0, UR13, PT ;  /* 0x0000000d00007c0c */ /* 0x000fe4000bf03070 */
[----:B------:R-:W-:Y:S02]  /*90a0*/  SHF.R.U32.HI R5, RZ, 0x8, R84 ;  /* 0x00000008ff057819 */ /* 0x000fe40000011654 */
[----:B------:R-:W-:Y:S01]  /*90b0*/  LOP3.LUT R0, R86, 0xff, RZ, 0xc0, !PT ;  /* 0x000000ff56007812 */ /* 0x000fe200078ec0ff */
[----:B------:R-:W-:Y:S01]  /*90c0*/  IMAD.MOV.U32 R86, RZ, RZ, R232 ;  /* 0x000000ffff567224 */ /* 0x000fe200078e00e8 */
[----:B------:R-:W-:-:S02]  /*90d0*/  PRMT R87, R87, 0x5410, R5 ;  /* 0x0000541057577816 */ /* 0x000fc40000000005 */
[----:B------:R1:W3:Y:S02]  /*90e0*/  LDL.LU.S16 R5, [R1+0x8c] ;  /* 0x00008c0001057983 */ /* 0x0002e40000300600 */
[----:B------:R-:W-:Y:S02]  /*90f0*/  PRMT R86, R0, 0x5410, R86 ;  /* 0x0000541000567816 */ /* 0x000fe40000000056 */
[----:B------:R1:W4:Y:S01]  /*9100*/  LDL.LU.S16 R0, [R1+0x88] ;  /* 0x0000880001007983 */ /* 0x0003220000300600 */
[----:B------:R-:W-:Y:S02]  /*9110*/  IMAD.MOV.U32 R78, RZ, RZ, R79 ;  /* 0x000000ffff4e7224 */ /* 0x000fe400078e004f */
[----:B------:R-:W-:Y:S02]  /*9120*/  IMAD.MOV.U32 R79, RZ, RZ, R140 ;  /* 0x000000ffff4f7224 */ /* 0x000fe400078e008c */
[----:B------:R-:W-:Y:S02]  /*9130*/  IMAD.MOV.U32 R140, RZ, RZ, R119 ;  /* 0x000000ffff8c7224 */ /* 0x000fe400078e0077 */
[----:B------:R-:W-:-:S02]  /*9140*/  IMAD.MOV.U32 R119, RZ, RZ, R13 ;  /* 0x000000ffff777224 */ /* 0x000fc400078e000d */
[----:B------:R-:W-:Y:S02]  /*9150*/  IMAD.MOV.U32 R13, RZ, RZ, R66 ;  /* 0x000000ffff0d7224 */ /* 0x000fe400078e0042 */
[----:B------:R-:W-:Y:S02]  /*9160*/  IMAD.MOV.U32 R124, RZ, RZ, R64 ;  /* 0x000000ffff7c7224 */ /* 0x000fe400078e0040 */
[----:B------:R-:W1:Y:S02]  /*9170*/  LDSM.16.MT88.4 R64, [R172+0x6800] ;  /* 0x00680000ac40783b */ /* 0x000e640000004200 */
[----:B------:R-:W-:Y:S02]  /*9180*/  IMAD.MOV.U32 R10, RZ, RZ, R124 ;  /* 0x000000ffff0a7224 */ /* 0x000fe400078e007c */
[----:B------:R-:W-:Y:S02]  /*9190*/  IMAD.MOV.U32 R235, RZ, RZ, R11 ;  /* 0x000000ffffeb7224 */ /* 0x000fe400078e000b */
[----:B------:R-:W-:-:S02]  /*91a0*/  IMAD.MOV.U32 R234, RZ, RZ, R10 ;  /* 0x000000ffffea7224 */ /* 0x000fc400078e000a */
[----:B--2---:R-:W-:Y:S01]  /*91b0*/  HMMA.16816.F32.BF16 R8, R48, R60, RZ ;  /* 0x0000003c3008723c */ /* 0x004fe200000418ff */
[----:B------:R-:W-:Y:S01]  /*91c0*/  ISETP.LE.U32.AND P4, PT, R170, UR13, PT ;  /* 0x0000000daa007c0c */ /* 0x000fe2000bf83070 */
[----:B------:R-:W-:Y:S02]  /*91d0*/  IMAD.MOV.U32 R123, RZ, RZ, R120 ;  /* 0x000000ffff7b7224 */ /* 0x000fe400078e0078 */
[----:B------:R-:W-:Y:S02]  /*91e0*/  IMAD.MOV.U32 R120, RZ, RZ, R13 ;  /* 0x000000ffff787224 */ /* 0x000fe400078e000d */
[----:B------:R-:W-:-:S15]  /*91f0*/  IMAD.WIDE.U32 R6, R24, -0x2daee0ad, RZ ;  /* 0xd2511f5318067825 */ /* 0x000fde00078e00ff */
[----:B------:R-:W-:-:S03]  /*9200*/  NOP ;  /* 0x0000000000007918 */ /* 0x000fc60000000000 */
[----:B-1----:R-:W-:Y:S01]  /*9210*/  HMMA.16816.F32.BF16 R8, R44, R64, R8 ;  /* 0x000000402c08723c */ /* 0x002fe20000041808 */
[----:B------:R-:W-:Y:S02]  /*9220*/  IMAD.MOV.U32 R127, RZ, RZ, R123 ;  /* 0x000000ffff7f7224 */ /* 0x000fe400078e007b */
[----:B------:R-:W-:Y:S02]  /*9230*/  IMAD.MOV.U32 R84, RZ, RZ, R120 ;  /* 0x000000ffff547224 */ /* 0x000fe400078e0078 */
[----:B------:R-:W-:Y:S01]  /*9240*/  IMAD.MOV.U32 R120, RZ, RZ, R26 ;  /* 0x000000ffff787224 */ /* 0x000fe200078e001a */
[----:B------:R-:W-:Y:S01]  /*9250*/  LOP3.LUT R26, R6, 0xffff, RZ, 0xc0, !PT ;  /* 0x0000ffff061a7812 */ /* 0x000fe200078ec0ff */
[----:B------:R-:W-:Y:S01]  /*9260*/  IMAD.MOV.U32 R232, RZ, RZ, R25 ;  /* 0x000000ffffe87224 */ /* 0x000fe200078e0019 */
[----:B------:R-:W-:-:S15]  /*9270*/  SHF.R.U32.HI R25, RZ, 0x10, R6 ;  /* 0x00000010ff197819 */ /* 0x000fde0000011606 */
[----:B------:R-:W-:-:S01]  /*9280*/  NOP ;  /* 0x0000000000007918 */ /* 0x000fc20000000000 */
[----:B------:R-:W-:Y:S01]  /*9290*/  IMAD.MOV.U32 R125, RZ, RZ, R9 ;  /* 0x000000ffff7d7224 */ /* 0x000fe200078e0009 */
[----:B------:R-:W-:Y:S01]  /*92a0*/  LOP3.LUT R9, R6, 0xff, RZ, 0xc0, !PT ;  /* 0x000000ff06097812 */ /* 0x000fe200078ec0ff */
[----:B------:R-:W-:Y:S01]  /*92b0*/  IMAD.MOV.U32 R123, RZ, RZ, R8 ;  /* 0x000000ffff7b7224 */ /* 0x000fe200078e0008 */
[----:B------:R-:W-:Y:S01]  /*92c0*/  SHF.R.U32.HI R8, RZ, 0x18, R6 ;  /* 0x00000018ff087819 */ /* 0x000fe20000011606 */
[----:B------:R-:W-:-:S04]  /*92d0*/  IMAD.MOV.U32 R124, RZ, RZ, R121 ;  /* 0x000000ffff7c7224 */ /* 0x000fc800078e0079 */
[----:B------:R-:W-:Y:S02]  /*92e0*/  IMAD.MOV.U32 R231, RZ, RZ, R124 ;  /* 0x000000ffffe77224 */ /* 0x000fe400078e007c */
[----:B------:R-:W-:Y:S01]  /*92f0*/  IMAD.MOV.U32 R124, RZ, RZ, R10 ;  /* 0x000000ffff7c7224 */ /* 0x000fe200078e000a */
[----:B------:R-:W-:Y:S01]  /*9300*/  LOP3.LUT R10, R7, UR20, R20, 0x96, !PT ;  /* 0x00000014070a7c12 */ /* 0x000fe2000f8e9614 */
[----:B------:R-:W-:Y:S02]  /*9310*/  IMAD.MOV.U32 R126, RZ, RZ, R11 ;  /* 0x000000ffff7e7224 */ /* 0x000fe400078e000b */
[----:B----4-:R-:W-:-:S05]  /*9320*/  @!P4 HFMA2.BF16_V2 R0, -RZ.H0_H0, RZ.H0_H0, -R209.H0_H0 ;  /* 0x200000ffff00c231 */ /* 0x010fca00003409d1 */
[----:B------:R-:W-:Y:S02]  /*9330*/  PRMT R6, R0, 0x7610, R6 ;  /* 0x0000761000067816 */ /* 0x000fe40000000006 */
[----:B------:R-:W-:-:S04]  /*9340*/  LOP3.LUT R0, R38, 0xffff, RZ, 0xc0, !PT ;  /* 0x0000ffff26007812 */ /* 0x000fc800078ec0ff */
[----:B------:R-:W-:-:S04]  /*9350*/  SHF.R.U32.HI R0, RZ, 0x8, R0 ;  /* 0x00000008ff007819 */ /* 0x000fc80000011600 */
[----:B------:R-:W-:-:S04]  /*9360*/  LOP3.LUT R0, R0, 0xffff, RZ, 0xc0, !PT ;  /* 0x0000ffff00007812 */ /* 0x000fc800078ec0ff */
[----:B------:R-:W-:Y:S02]  /*9370*/  ISETP.LE.U32.AND P1, PT, R0, UR13, PT ;  /* 0x0000000d00007c0c */ /* 0x000fe4000bf23070 */
[----:B------:R1:W2:Y:S01]  /*9380*/  LDL.LU.S16 R0, [R1+0x90] ;  /* 0x0000900001007983 */ /* 0x0002a20000300600 */
[----:B---3--:R-:W-:Y:S01]  /*9390*/  @!P0 HFMA2.BF16_V2 R5, -RZ.H0_H0, RZ.H0_H0, -R211.H0_H0 ;  /* 0x200000ffff058231 */ /* 0x008fe200003409d3 */
[----:B------:R-:W-:Y:S02]  /*93a0*/  @!P4 PRMT R209, R6, 0x5410, RZ ;  /* 0x0000541006d1c816 */ /* 0x000fe400000000ff */
[----:B------:R1:W3:Y:S02]  /*93b0*/  LDL.LU.S16 R11, [R1+0x94] ;  /* 0x00009400010b7983 */ /* 0x0002e40000300600 */
[----:B------:R-:W-:Y:S02]  /*93c0*/  PRMT R7, R5, 0x7610, R7 ;  /* 0x0000761005077816 */ /* 0x000fe40000000007 */
[----:B------:R1:W4:Y:S02]  /*93d0*/  LDL.LU.S16 R24, [R1+0x98] ;  /* 0x0000980001187983 */ /* 0x0003240000300600 */
[----:B------:R-:W-:Y:S01]  /*93e0*/  @!P0 PRMT R211, R7, 0x5410, RZ ;  /* 0x0000541007d38816 */ /* 0x000fe200000000ff */
[----:B------:R-:W-:-:S02]  /*93f0*/  IMAD.WIDE.U32 R6, R84, -0x2daee0ad, RZ ;  /* 0xd2511f5354067825 */ /* 0x000fc400078e00ff */
[----:B------:R1:W3:Y:S01]  /*9400*/  LDL.LU.S16 R84, [R1+0x9c] ;  /* 0x00009c0001547983 */ /* 0x0002e20000300600 */
[----:B------:R-:W-:Y:S01]  /*9410*/  HMMA.16816.F32.BF16 R12, R52, R60, RZ ;  /* 0x0000003c340c723c */ /* 0x000fe200000418ff */
[----:B------:R-:W-:-:S04]  /*9420*/  LOP3.LUT R5, R38, 0xff, RZ, 0xc0, !PT ;  /* 0x000000ff26057812 */ /* 0x000fc800078ec0ff */
[----:B------:R-:W-:-:S15]  /*9430*/  ISETP.LE.U32.AND P0, PT, R5, UR13, PT ;  /* 0x0000000d05007c0c */ /* 0x000fde000bf03070 */
[----:B------:R-:W-:-:S04]  /*9440*/  NOP ;  /* 0x0000000000007918 */ /* 0x000fc80000000000 */
[----:B------:R-:W-:Y:S01]  /*9450*/  HMMA.16816.F32.BF16 R12, R56, R64, R12 ;  /* 0x00000040380c723c */ /* 0x000fe2000004180c */
[----:B------:R-:W-:-:S15]  /*9460*/  IMAD.MOV.U32 R121, RZ, RZ, R140 ;  /* 0x000000ffff797224 */ /* 0x000fde00078e008c */
[----:B------:R-:W-:-:S08]  /*9470*/  NOP ;  /* 0x0000000000007918 */ /* 0x000fd00000000000 */
[----:B------:R-:W-:Y:S01]  /*9480*/  IMAD.MOV.U32 R140, RZ, RZ, R12 ;  /* 0x000000ffff8c7224 */ /* 0x000fe200078e000c */
[----:B------:R-:W-:Y:S01]  /*9490*/  LOP3.LUT R12, R7, UR20, R234, 0x96, !PT ;  /* 0x00000014070c7c12 */ /* 0x000fe2000f8e96ea */
[----:B------:R-:W-:Y:S01]  /*94a0*/  IMAD.MOV.U32 R129, RZ, RZ, R13 ;  /* 0x000000ffff817224 */ /* 0x000fe200078e000d */
[----:B------:R-:W-:Y:S01]  /*94b0*/  LOP3.LUT R13, R6, 0xffff, RZ, 0xc0, !PT ;  /* 0x0000ffff060d7812 */ /* 0x000fe200078ec0ff */
[----:B--2---:R-:W-:-:S05]  /*94c0*/  @!P0 HFMA2.BF16_V2 R0, -RZ.H0_H0, RZ.H0_H0, -R196.H0_H0 ;  /* 0x200000ffff008231 */ /* 0x004fca00003409c4 */
[----:B------:R-:W-:Y:S02]  /*94d0*/  PRMT R7, R0, 0x7610, R7 ;  /* 0x0000761000077816 */ /* 0x000fe40000000007 */
[----:B------:R-:W-:-:S04]  /*94e0*/  SHF.R.U32.HI R0, RZ, 0x10, R38 ;  /* 0x00000010ff007819 */ /* 0x000fc80000011626 */
[----:B------:R-:W-:Y:S02]  /*94f0*/  LOP3.LUT R0, R0, 0xff, RZ, 0xc0, !PT ;  /* 0x000000ff00007812 */ /* 0x000fe400078ec0ff */
[----:B------:R-:W-:Y:S02]  /*9500*/  @!P0 PRMT R196, R7, 0x5410, RZ ;  /* 0x0000541007c48816 */ /* 0x000fe400000000ff */
[----:B------:R-:W-:Y:S02]  /*9510*/  ISETP.LE.U32.AND P0, PT, R0, UR13, PT ;  /* 0x0000000d00007c0c */ /* 0x000fe4000bf03070 */
[----:B------:R-:W-:-:S04]  /*9520*/  SHF.R.U32.HI R0, RZ, 0x18, R38 ;  /* 0x00000018ff007819 */ /* 0x000fc80000011626 */
[----:B------:R-:W-:-:S13]  /*9530*/  ISETP.LE.U32.AND P2, PT, R0, UR13, PT ;  /* 0x0000000d00007c0c */ /* 0x000fda000bf43070 */
[----:B---3--:R-:W-:-:S05]  /*9540*/  @!P2 HFMA2.BF16_V2 R84, -RZ.H0_H0, RZ.H0_H0, -R193.H0_H0 ;  /* 0x200000ffff54a231 */ /* 0x008fca00003409c1 */
[----:B------:R-:W-:-:S04]  /*9550*/  PRMT R5, R84, 0x7610, R5 ;  /* 0x0000761054057816 */ /* 0x000fc80000000005 */
[----:B------:R-:W-:Y:S02]  /*9560*/  @!P2 PRMT R193, R5, 0x5410, RZ ;  /* 0x0000541005c1a816 */ /* 0x000fe400000000ff */
[----:B------:R1:W2:Y:S04]  /*9570*/  LDL.LU.S16 R5, [R1+0xa0] ;  /* 0x0000a00001057983 */ /* 0x0002a80000300600 */
[----:B------:R1:W3:Y:S01]  /*9580*/  LDL.LU.S16 R84, [R1+0xa4] ;  /* 0x0000a40001547983 */ /* 0x0002e20000300600 */
[----:B------:R-:W-:Y:S02]  /*9590*/  @!P1 HFMA2.BF16_V2 R11, -RZ.H0_H0, RZ.H0_H0, -R195.H0_H0 ;  /* 0x200000ffff0b9231 */ /* 0x000fe400003409c3 */
[----:B------:R-:W-:Y:S01]  /*95a0*/  IMAD.MOV.U32 R122, RZ, RZ, R119 ;  /* 0x000000ffff7a7224 */ /* 0x000fe200078e0077 */
[----:B------:R-:W-:Y:S01]  /*95b0*/  SHF.R.U32.HI R0, RZ, 0x8, R233 ;  /* 0x00000008ff007819 */ /* 0x000fe200000116e9 */
[----:B------:R-:W-:Y:S01]  /*95c0*/  IMAD.MOV.U32 R119, RZ, RZ, R15 ;  /* 0x000000ffff777224 */ /* 0x000fe200078e000f */
[----:B------:R-:W-:Y:S01]  /*95d0*/  ISETP.LE.U32.AND P5, PT, R147, UR13, PT ;  /* 0x0000000d93007c0c */ /* 0x000fe2000bfa3070 */
[----:B------:R-:W-:Y:S01]  /*95e0*/  IMAD.MOV.U32 R130, RZ, RZ, R14 ;  /* 0x000000ffff827224 */ /* 0x000fe200078e000e */
[----:B------:R-:W-:-:S02]  /*95f0*/  LOP3.LUT R20, R6, 0xff, RZ, 0xc0, !PT ;  /* 0x000000ff06147812 */ /* 0x000fc400078ec0ff */
[--C-:B------:R-:W-:Y:S02]  /*9600*/  SHF.R.U32.HI R15, RZ, 0x10, R6.reuse ;  /* 0x00000010ff0f7819 */ /* 0x100fe40000011606 */
[--C-:B------:R-:W-:Y:S02]  /*9610*/  SHF.R.U32.HI R14, RZ, 0x18, R6.reuse ;  /* 0x00000018ff0e7819 */ /* 0x100fe40000011606 */
[----:B------:R-:W-:Y:S02]  /*9620*/  PRMT R6, R11, 0x7610, R6 ;  /* 0x000076100b067816 */ /* 0x000fe40000000006 */
[----:B------:R-:W-:Y:S02]  /*9630*/  LOP3.LUT R0, R0, 0xffff, RZ, 0xc0, !PT ;  /* 0x0000ffff00007812 */ /* 0x000fe400078ec0ff */
[----:B------:R-:W-:Y:S02]  /*9640*/  @!P1 PRMT R195, R6, 0x5410, RZ ;  /* 0x0000541006c39816 */ /* 0x000fe400000000ff */
[----:B------:R-:W-:Y:S01]  /*9650*/  ISETP.LE.U32.AND P1, PT, R0, UR13, PT ;  /* 0x0000000d00007c0c */ /* 0x000fe2000bf23070 */
[----:B--2---:R-:W-:-:S12]  /*9660*/  @!P5 HFMA2.BF16_V2 R5, -RZ.H0_H0, RZ.H0_H0, -R208.H0_H0 ;  /* 0x200000ffff05d231 */ /* 0x004fd800003409d0 */
[----:B---3--:R-:W-:Y:S01]  /*9670*/  @!P1 HFMA2.BF16_V2 R84, -RZ.H0_H0, RZ.H0_H0, -R207.H0_H0 ;  /* 0x200000ffff549231 */ /* 0x008fe200003409cf */
[----:B------:R-:W-:Y:S01]  /*9680*/  PRMT R85, R5, 0x7610, R85 ;  /* 0x0000761005557816 */ /* 0x000fe20000000055 */
[----:B------:R-:W-:-:S04]  /*9690*/  FFMA.FTZ R5, R198, UR43, -R17 ;  /* 0x0000002bc6057c23 */ /* 0x000fc80008010811 */
[----:B------:R2:W-:Y:S02]  /*96a0*/  MUFU.EX2 R235, R5 ;  /* 0x0000000500eb7308 */ /* 0x0005e40000000800 */
[----:B--2---:R-:W-:Y:S02]  /*96b0*/  PRMT R5, R84, 0x7610, R5 ;  /* 0x0000761054057816 */ /* 0x004fe40000000005 */
[----:B------:R1:W2:Y:S01]  /*96c0*/  LDL.LU.S16 R84, [R1+0xa8] ;  /* 0x0000a80001547983 */ /* 0x0002a20000300600 */
[----:B----4-:R-:W-:Y:S01]  /*96d0*/  @!P0 HFMA2.BF16_V2 R24, -RZ.H0_H0, RZ.H0_H0, -R194.H0_H0 ;  /* 0x200000ffff188231 */ /* 0x010fe200003409c2 */
[----:B------:R-:W-:-:S04]  /*96e0*/  LOP3.LUT R0, R236, 0xff, RZ, 0xc0, !PT ;  /* 0x000000ffec007812 */ /* 0x000fc800078ec0ff */
[----:B------:R-:W-:-:S04]  /*96f0*/  PRMT R170, R24, 0x7610, R170 ;  /* 0x0000761018aa7816 */ /* 0x000fc800000000aa */
[----:B------:R-:W-:Y:S02]  /*9700*/  @!P0 PRMT R194, R170, 0x5410, RZ ;  /* 0x00005410aac28816 */ /* 0x000fe400000000ff */
[----:B------:R-:W-:Y:S02]  /*9710*/  ISETP.LE.U32.AND P0, PT, R0, UR13, PT ;  /* 0x0000000d00007c0c */ /* 0x000fe4000bf03070 */
[----:B------:R-:W-:-:S04]  /*9720*/  SHF.R.U32.HI R0, RZ, 0x10, R19 ;  /* 0x00000010ff007819 */ /* 0x000fc80000011613 */
[----:B------:R-:W-:-:S07]  /*9730*/  LOP3.LUT R0, R0, 0xff, RZ, 0xc0, !PT ;  /* 0x000000ff00007812 */ /* 0x000fce00078ec0ff */
[----:B--2---:R-:W-:-:S05]  /*9740*/  @!P0 HFMA2.BF16_V2 R84, -RZ.H0_H0, RZ.H0_H0, -R206.H0_H0 ;  /* 0x200000ffff548231 */ /* 0x004fca00003409ce */
[----:B------:R-:W-:Y:S02]  /*9750*/  PRMT R38, R84, 0x7610, R38 ;  /* 0x0000761054267816 */ /* 0x000fe40000000026 */
[----:B------:R1:W2:Y:S02]  /*9760*/  LDL.LU.S16 R84, [R1+0xac] ;  /* 0x0000ac0001547983 */ /* 0x0002a40000300600 */
[----:B------:R-:W-:Y:S02]  /*9770*/  @!P0 PRMT R206, R38, 0x5410, RZ ;  /* 0x0000541026ce8816 */ /* 0x000fe400000000ff */
[----:B------:R1:W3:Y:S01]  /*9780*/  LDL.LU.S16 R38, [R1+0xb0] ;  /* 0x0000b00001267983 */ /* 0x0002e20000300600 */
[----:B------:R-:W-:Y:S01]  /*9790*/  ISETP.LE.U32.AND P3, PT, R0, UR13, PT ;  /* 0x0000000d00007c0c */ /* 0x000fe2000bf63070 */
[----:B------:R-:W-:-:S04]  /*97a0*/  FFMA.FTZ R0, R197, UR43, -R17 ;  /* 0x0000002bc5007c23 */ /* 0x000fc80008010811 */
[----:B------:R4:W1:Y:S01]  /*97b0*/  MUFU.EX2 R236, R0 ;  /* 0x0000000000ec7308 */ /* 0x0008620000000800 */
[----:B------:R-:W-:Y:S01]  /*97c0*/  @!P1 PRMT R207, R5, 0x5410, RZ ;  /* 0x0000541005cf9816 */ /* 0x000fe200000000ff */
[----:B------:R-:W-:-:S06]  /*97d0*/  FFMA.FTZ R5, R201, UR43, -R16 ;  /* 0x0000002bc9057c23 */ /* 0x000fcc0008010810 */
[----:B------:R1:W-:Y:S01]  /*97e0*/  MUFU.EX2 R233, R5 ;  /* 0x0000000500e97308 */ /* 0x0003e20000000800 */
[----:B----4-:R-:W-:-:S04]  /*97f0*/  LOP3.LUT R0, R19, 0xff, RZ, 0xc0, !PT ;  /* 0x000000ff13007812 */ /* 0x010fc800078ec0ff */
[----:B------:R-:W-:Y:S01]  /*9800*/  ISETP.LE.U32.AND P2, PT, R0, UR13, PT ;  /* 0x0000000d00007c0c */ /* 0x000fe2000bf43070 */
[----:B-1----:R-:W-:-:S04]  /*9810*/  FFMA.FTZ R5, R200, UR43, -R16 ;  /* 0x0000002bc8057c23 */ /* 0x002fc80008010810 */
[----:B------:R1:W4:Y:S01]  /*9820*/  MUFU.EX2 R234, R5 ;  /* 0x0000000500ea7308 */ /* 0x0003220000000800 */
[----:B------:R-:W-:Y:S01]  /*9830*/  LOP3.LUT R0, R19, 0xffff, RZ, 0xc0, !PT ;  /* 0x0000ffff13007812 */ /* 0x000fe200078ec0ff */
[----:B------:R-:W-:-:S03]  /*9840*/  IMAD.WIDE.U32 R6, R21, -0x2daee0ad, RZ ;  /* 0xd2511f5315067825 */ /* 0x000fc600078e00ff */
[----:B------:R-:W-:Y:S02]  /*9850*/  SHF.R.U32.HI R0, RZ, 0x8, R0 ;  /* 0x00000008ff007819 */ /* 0x000fe40000011600 */
[----:B-1----:R-:W-:-:S04]  /*9860*/  F2FP.BF16.F32.PACK_AB R5, R236, R235 ;  /* 0x000000ebec05723e */ /* 0x002fc800000010ff */
[----:B------:R-:W-:Y:S02]  /*9870*/  PRMT R147, R5, 0x7610, R147 ;  /* 0x0000761005937816 */ /* 0x000fe40000000093 */
[----:B------:R-:W-:Y:S02]  /*9880*/  LOP3.LUT R11, R7, UR20, R22, 0x96, !PT ;  /* 0x00000014070b7c12 */ /* 0x000fe4000f8e9616 */
[----:B------:R-:W-:Y:S02]  /*9890*/  LOP3.LUT R21, R6, 0xffff, RZ, 0xc0, !PT ;  /* 0x0000ffff06157812 */ /* 0x000fe400078ec0ff */
[----:B------:R-:W-:Y:S01]  /*98a0*/  @!P5 PRMT R208, R85, 0x5410, RZ ;  /* 0x0000541055d0d816 */ /* 0x000fe200000000ff */
[----:B------:R-:W-:Y:S01]  /*98b0*/  IMAD.MOV.U32 R85, RZ, RZ, R232 ;  /* 0x000000ffff557224 */ /* 0x000fe200078e00e8 */
[----:B------:R-:W-:Y:S01]  /*98c0*/  LOP3.LUT R0, R0, 0xffff, RZ, 0xc0, !PT ;  /* 0x0000ffff00007812 */ /* 0x000fe200078ec0ff */
[----:B------:R-:W-:Y:S01]  /*98d0*/  IMAD.MOV.U32 R232, RZ, RZ, R231 ;  /* 0x000000ffffe87224 */ /* 0x000fe200078e00e7 */
[----:B------:R-:W-:Y:S01]  /*98e0*/  PRMT R146, R5, 0x7632, R146 ;  /* 0x0000763205927816 */ /* 0x000fe20000000092 */
[----:B------:R-:W-:Y:S01]  /*98f0*/  IMAD.MOV.U32 R231, RZ, RZ, R120 ;  /* 0x000000ffffe77224 */ /* 0x000fe200078e0078 */
[----:B------:R-:W-:Y:S01]  /*9900*/  ISETP.LE.U32.AND P6, PT, R144, UR13, PT ;  /* 0x0000000d90007c0c */ /* 0x000fe2000bfc3070 */
[----:B------:R-:W-:Y:S01]  /*9910*/  IMAD.MOV.U32 R120, RZ, RZ, R89 ;  /* 0x000000ffff787224 */ /* 0x000fe200078e0059 */
[----:B------:R-:W-:-:S02]  /*9920*/  ISETP.LE.U32.AND P1, PT, R0, UR13, PT ;  /* 0x0000000d00007c0c */ /* 0x000fc4000bf23070 */
[----:B------:R-:W-:Y:S02]  /*9930*/  SHF.R.U32.HI R0, RZ, 0x18, R19 ;  /* 0x00000018ff007819 */ /* 0x000fe40000011613 */
[----:B------:R-:W-:Y:S01]  /*9940*/  PRMT R89, R147, 0x5410, R146 ;  /* 0x0000541093597816 */ /* 0x000fe20000000092 */
[----:B------:R1:W4:Y:S01]  /*9950*/  LDL.LU.S16 R19, [R1+0xd8] ;  /* 0x0000d80001137983 */ /* 0x0003220000300600 */
[----:B---3--:R-:W-:-:S05]  /*9960*/  @!P2 HFMA2.BF16_V2 R38, -RZ.H0_H0, RZ.H0_H0, -R147.H0_H0 ;  /* 0x200000ffff26a231 */ /* 0x008fca0000340993 */
[----:B------:R-:W-:-:S04]  /*9970*/  PRMT R7, R38, 0x7610, R7 ;  /* 0x0000761026077816 */ /* 0x000fc80000000007 */
[----:B------:R-:W-:Y:S02]  /*9980*/  @!P2 PRMT R147, R7, 0x5410, RZ ;  /* 0x000054100793a816 */ /* 0x000fe400000000ff */
[----:B------:R1:W3:Y:S01]  /*9990*/  LDL.LU.S16 R7, [R1+0xb4] ;  /* 0x0000b40001077983 */ /* 0x0002e20000300600 */
[----:B--2---:R-:W-:-:S05]  /*99a0*/  @!P6 HFMA2.BF16_V2 R84, -RZ.H0_H0, RZ.H0_H0, -R205.H0_H0 ;  /* 0x200000ffff54e231 */ /* 0x004fca00003409cd */
[----:B------:R-:W-:-:S04]  /*99b0*/  PRMT R36, R84, 0x7610, R36 ;  /* 0x0000761054247816 */ /* 0x000fc80000000024 */
[----:B------:R-:W-:Y:S02]  /*99c0*/  @!P6 PRMT R205, R36, 0x5410, RZ ;  /* 0x0000541024cde816 */ /* 0x000fe400000000ff */
[----:B------:R-:W-:Y:S02]  /*99d0*/  ISETP.LE.U32.AND P6, PT, R9, UR13, PT ;  /* 0x0000000d09007c0c */ /* 0x000fe4000bfc3070 */
[----:B------:R1:W2:Y:S01]  /*99e0*/  LDL.LU.S16 R9, [R1+0xdc] ;  /* 0x0000dc0001097983 */ /* 0x0002a20000300600 */
[----:B------:R-:W-:Y:S02]  /*99f0*/  ISETP.LE.U32.AND P0, PT, R0, UR13, PT ;  /* 0x0000000d00007c0c */ /* 0x000fe4000bf03070 */
[----:B----4-:R-:W-:-:S04]  /*9a00*/  F2FP.BF16.F32.PACK_AB R0, R234, R233 ;  /* 0x000000e9ea00723e */ /* 0x010fc800000010ff */
[----:B------:R-:W-:Y:S01]  /*9a10*/  PRMT R145, R0, 0x7610, R145 ;  /* 0x0000761000917816 */ /* 0x000fe20000000091 */
[----:B------:R-:W-:Y:S01]  /*9a20*/  IMAD.MOV.U32 R84, RZ, RZ, R232 ;  /* 0x000000ffff547224 */ /* 0x000fe200078e00e8 */
[----:B------:R-:W-:Y:S01]  /*9a30*/  LOP3.LUT R5, R32, 0xff, RZ, 0xc0, !PT ;  /* 0x000000ff20057812 */ /* 0x000fe200078ec0ff */
[----:B------:R-:W-:Y:S01]  /*9a40*/  IMAD.MOV.U32 R232, RZ, RZ, R231 ;  /* 0x000000ffffe87224 */ /* 0x000fe200078e00e7 */
[----:B------:R-:W-:Y:S01]  /*9a50*/  PRMT R144, R0, 0x7632, R144 ;  /* 0x0000763200907816 */ /* 0x000fe20000000090 */
[----:B------:R-:W-:Y:S01]  /*9a60*/  IMAD.MOV.U32 R231, RZ, RZ, R79 ;  /* 0x000000ffffe77224 */ /* 0x000fe200078e004f */
[----:B------:R-:W-:Y:S01]  /*9a70*/  ISETP.LE.U32.AND P2, PT, R5, UR13, PT ;  /* 0x0000000d05007c0c */ /* 0x000fe2000bf43070 */
[----:B------:R-:W-:Y:S01]  /*9a80*/  IMAD.MOV.U32 R79, RZ, RZ, R139 ;  /* 0x000000ffff4f7224 */ /* 0x000fe200078e008b */
[----:B------:R-:W-:Y:S01]  /*9a90*/  LOP3.LUT R0, R42, 0xffff, RZ, 0xc0, !PT ;  /* 0x0000ffff2a007812 */ /* 0x000fe200078ec0ff */
[----:B------:R-:W-:Y:S02]  /*9aa0*/  IMAD.MOV.U32 R139, RZ, RZ, R136 ;  /* 0x000000ffff8b7224 */ /* 0x000fe400078e0088 */
[----:B------:R-:W-:-:S02]  /*9ab0*/  IMAD.MOV.U32 R136, RZ, RZ, R80 ;  /* 0x000000ffff887224 */ /* 0x000fc400078e0050 */
[----:B------:R-:W-:Y:S01]  /*9ac0*/  IMAD.MOV.U32 R80, RZ, RZ, R88 ;  /* 0x000000ffff507224 */ /* 0x000fe200078e0058 */
[----:B------:R-:W-:Y:S01]  /*9ad0*/  PRMT R88, R145, 0x5410, R144 ;  /* 0x0000541091587816 */ /* 0x000fe20000000090 */
[----:B------:R-:W-:Y:S02]  /*9ae0*/  IMAD.MOV.U32 R228, RZ, RZ, R79 ;  /* 0x000000ffffe47224 */ /* 0x000fe400078e004f */
[----:B------:R-:W-:Y:S02]  /*9af0*/  IMAD.MOV.U32 R170, RZ, RZ, R232 ;  /* 0x000000ffffaa7224 */ /* 0x000fe400078e00e8 */
[----:B------:R-:W-:Y:S02]  /*9b00*/  IMAD.MOV.U32 R36, RZ, RZ, R84 ;  /* 0x000000ffff247224 */ /* 0x000fe400078e0054 */
[----:B---3--:R-:W-:-:S05]  /*9b10*/  @!P3 HFMA2.BF16_V2 R7, -RZ.H0_H0, RZ.H0_H0, -R145.H0_H0 ;  /* 0x200000ffff07b231 */ /* 0x008fca0000340991 */
[----:B------:R-:W-:-:S04]  /*9b20*/  PRMT R5, R7, 0x7610, R5 ;  /* 0x0000761007057816 */ /* 0x000fc80000000005 */
[----:B------:R-:W-:Y:S02]  /*9b30*/  @!P3 PRMT R145, R5, 0x5410, RZ ;  /* 0x000054100591b816 */ /* 0x000fe400000000ff */
[----:B------:R-:W-:Y:S02]  /*9b40*/  SHF.R.U32.HI R5, RZ, 0x8, R0 ;  /* 0x00000008ff057819 */ /* 0x000fe40000011600 */
[----:B------:R-:W-:-:S04]  /*9b50*/  LOP3.LUT R0, R42, 0xff, RZ, 0xc0, !PT ;  /* 0x000000ff2a007812 */ /* 0x000fc800078ec0ff */
[----:B------:R-:W-:Y:S01]  /*9b60*/  PRMT R79, R0, 0x5410, R5 ;  /* 0x00005410004f7816 */ /* 0x000fe20000000005 */
[----:B------:R-:W-:Y:S01]  /*9b70*/  FFMA.FTZ R5, R227, UR43, -R17 ;  /* 0x0000002be3057c23 */ /* 0x000fe20008010811 */
[----:B--2---:R-:W-:-:S03]  /*9b80*/  @!P0 HFMA2.BF16_V2 R9, -RZ.H0_H0, RZ.H0_H0, -R144.H0_H0 ;  /* 0x200000ffff098231 */ /* 0x004fc60000340990 */
[----:B------:R2:W-:Y:S02]  /*9b90*/  MUFU.EX2 R232, R5 ;  /* 0x0000000500e87308 */ /* 0x0005e40000000800 */
[----:B--2---:R-:W-:-:S04]  /*9ba0*/  SHF.R.U32.HI R5, RZ, 0x8, R27 ;  /* 0x00000008ff057819 */ /* 0x004fc8000001161b */
[--C-:B------:R-:W-:Y:S02]  /*9bb0*/  PRMT R84, R30, 0x5410, R5.reuse ;  /* 0x000054101e547816 */ /* 0x100fe40000000005 */
[----:B------:R-:W-:-:S04]  /*9bc0*/  PRMT R5, R9, 0x7610, R5 ;  /* 0x0000761009057816 */ /* 0x000fc80000000005 */
[----:B------:R-:W-:Y:S02]  /*9bd0*/  @!P0 PRMT R144, R5, 0x5410, RZ ;  /* 0x0000541005908816 */ /* 0x000fe400000000ff */
[----:B------:R1:W2:Y:S01]  /*9be0*/  LDL.LU.S16 R5, [R1+0xe0] ;  /* 0x0000e00001057983 */ /* 0x0002a20000300600 */
[----:B------:R-:W-:Y:S01]  /*9bf0*/  @!P1 HFMA2.BF16_V2 R19, -RZ.H0_H0, RZ.H0_H0, -R146.H0_H0 ;  /* 0x200000ffff139231 */ /* 0x000fe20000340992 */
[----:B------:R-:W-:Y:S02]  /*9c00*/  LOP3.LUT R24, R6, 0xff, RZ, 0xc0, !PT ;  /* 0x000000ff06187812 */ /* 0x000fe400078ec0ff */
[--C-:B------:R-:W-:Y:S02]  /*9c10*/  SHF.R.U32.HI R23, RZ, 0x10, R6.reuse ;  /* 0x00000010ff177819 */ /* 0x100fe40000011606 */
[--C-:B------:R-:W-:Y:S02]  /*9c20*/  SHF.R.U32.HI R22, RZ, 0x18, R6.reuse ;  /* 0x00000018ff167819 */ /* 0x100fe40000011606 */
[----:B------:R-:W-:-:S04]  /*9c30*/  PRMT R6, R19, 0x7610, R6 ;  /* 0x0000761013067816 */ /* 0x000fc80000000006 */
[----:B------:R-:W-:Y:S01]  /*9c40*/  @!P1 PRMT R146, R6, 0x5410, RZ ;  /* 0x0000541006929816 */ /* 0x000fe200000000ff */
[----:B------:R-:W-:Y:S01]  /*9c50*/  FFMA.FTZ R6, R203, UR43, -R17 ;  /* 0x0000002bcb067c23 */ /* 0x000fe20008010811 */
[----:B------:R-:W-:Y:S01]  /*9c60*/  SHF.R.U32.HI R0, RZ, 0x10, R42 ;  /* 0x00000010ff007819 */ /* 0x000fe2000001162a */
[----:B------:R-:W-:Y:S02]  /*9c70*/  IMAD.MOV.U32 R38, RZ, RZ, R231 ;  /* 0x000000ffff267224 */ /* 0x000fe400078e00e7 */
[----:B------:R3:W4:Y:S01]  /*9c80*/  MUFU.EX2 R231, R6 ;  /* 0x0000000600e77308 */ /* 0x0007220000000800 */
[----:B------:R-:W-:Y:S02]  /*9c90*/  IMAD.MOV.U32 R171, RZ, RZ, R136 ;  /* 0x000000ffffab7224 */ /* 0x000fe400078e0088 */
[----:B------:R-:W-:Y:S02]  /*9ca0*/  IMAD.MOV.U32 R136, RZ, RZ, R138 ;  /* 0x000000ffff887224 */ /* 0x000fe400078e008a */
[----:B------:R-:W-:Y:S01]  /*9cb0*/  IMAD.MOV.U32 R138, RZ, RZ, R81 ;  /* 0x000000ffff8a7224 */ /* 0x000fe200078e0051 */
[----:B------:R-:W-:-:S02]  /*9cc0*/  ISETP.LE.U32.AND P4, PT, R34, UR13, PT ;  /* 0x0000000d22007c0c */ /* 0x000fc4000bf83070 */
[----:B---3--:R-:W-:Y:S02]  /*9cd0*/  LOP3.LUT R6, R0, 0xff, RZ, 0xc0, !PT ;  /* 0x000000ff00067812 */ /* 0x008fe400078ec0ff */
[----:B------:R-:W-:-:S04]  /*9ce0*/  LOP3.LUT R0, R28, 0xff, RZ, 0xc0, !PT ;  /* 0x000000ff1c007812 */ /* 0x000fc800078ec0ff */
[----:B------:R-:W-:Y:S02]  /*9cf0*/  PRMT R81, R0, 0x5410, R29 ;  /* 0x0000541000517816 */ /* 0x000fe4000000001d */
[----:B------:R-:W-:-:S04]  /*9d00*/  SHF.R.U32.HI R0, RZ, 0x8, R33 ;  /* 0x00000008ff007819 */ /* 0x000fc80000011621 */
[----:B------:R-:W-:-:S04]  /*9d10*/  LOP3.LUT R0, R0, 0xffff, RZ, 0xc0, !PT ;  /* 0x0000ffff00007812 */ /* 0x000fc800078ec0ff */
[----:B------:R-:W-:Y:S02]  /*9d20*/  ISETP.LE.U32.AND P0, PT, R0, UR13, PT ;  /* 0x0000000d00007c0c */ /* 0x000fe4000bf03070 */
[----:B----4-:R-:W-:-:S04]  /*9d30*/  F2FP.BF16.F32.PACK_AB R0, R232, R231 ;  /* 0x000000e7e800723e */ /* 0x010fc800000010ff */
[C---:B------:R-:W-:Y:S01]  /*9d40*/  PRMT R143, R0.reuse, 0x7610, R143 ;  /* 0x00007610008f7816 */ /* 0x040fe2000000008f */
[----:B------:R-:W-:Y:S01]  /*9d50*/  IMAD.MOV.U32 R199, RZ, RZ, R139 ;  /* 0x000000ffffc77224 */ /* 0x000fe200078e008b */
[----:B------:R-:W-:Y:S01]  /*9d60*/  SHF.R.U32.HI R7, RZ, 0x18, R42 ;  /* 0x00000018ff077819 */ /* 0x000fe2000001162a */
[----:B------:R-:W-:Y:S01]  /*9d70*/  IMAD.MOV.U32 R139, RZ, RZ, R137 ;  /* 0x000000ffff8b7224 */ /* 0x000fe200078e0089 */
[----:B------:R-:W-:Y:S01]  /*9d80*/  PRMT R142, R0, 0x7632, R142 ;  /* 0x00007632008e7816 */ /* 0x000fe2000000008e */
[----:B------:R-:W-:Y:S01]  /*9d90*/  IMAD.MOV.U32 R137, RZ, RZ, R77 ;  /* 0x000000ffff897224 */ /* 0x000fe200078e004d */
[----:B------:R-:W-:Y:S01]  /*9da0*/  PRMT R77, R6, 0x5410, R7 ;  /* 0x00005410064d7816 */ /* 0x000fe20000000007 */
[----:B------:R-:W-:Y:S02]  /*9db0*/  IMAD.MOV.U32 R198, RZ, RZ, R38 ;  /* 0x000000ffffc67224 */ /* 0x000fe400078e0026 */
[----:B------:R-:W-:Y:S02]  /*9dc0*/  IMAD.MOV.U32 R38, RZ, RZ, R199 ;  /* 0x000000ffff267224 */ /* 0x000fe400078e00c7 */
[----:B------:R-:W-:-:S02]  /*9dd0*/  IMAD.MOV.U32 R199, RZ, RZ, R36 ;  /* 0x000000ffffc77224 */ /* 0x000fc400078e0024 */
[----:B------:R-:W-:Y:S01]  /*9de0*/  IMAD.MOV.U32 R36, RZ, RZ, R85 ;  /* 0x000000ffff247224 */ /* 0x000fe200078e0055 */
[----:B------:R-:W-:Y:S02]  /*9df0*/  PRMT R85, R143, 0x5410, R142 ;  /* 0x000054108f557816 */ /* 0x000fe4000000008e */
[----:B------:R-:W-:Y:S02]  /*9e00*/  ISETP.LE.U32.AND P5, PT, R8, UR13, PT ;  /* 0x0000000d08007c0c */ /* 0x000fe4000bfa3070 */
[----:B------:R-:W-:Y:S01]  /*9e10*/  SHF.R.U32.HI R8, RZ, 0x18, R18 ;  /* 0x00000018ff087819 */ /* 0x000fe20000011612 */
[----:B------:R-:W-:Y:S02]  /*9e20*/  IMAD.MOV.U32 R19, RZ, RZ, R38 ;  /* 0x000000ffff137224 */ /* 0x000fe400078e0026 */
[----:B------:R-:W-:Y:S01]  /*9e30*/  IMAD.MOV.U32 R38, RZ, RZ, R35 ;  /* 0x000000ffff267224 */ /* 0x000fe200078e0023 */
[----:B------:R-:W-:Y:S02]  /*9e40*/  SHF.R.U32.HI R0, RZ, 0x8, R13 ;  /* 0x00000008ff007819 */ /* 0x000fe4000001160d */
[----:B------:R1:W3:Y:S01]  /*9e50*/  LDL.LU.S16 R13, [R1+0xe4] ;  /* 0x0000e400010d7983 */ /* 0x0002e20000300600 */
[----:B--2---:R-:W-:-:S05]  /*9e60*/  @!P4 HFMA2.BF16_V2 R5, -RZ.H0_H0, RZ.H0_H0, -R143.H0_H0 ;  /* 0x200000ffff05c231 */ /* 0x004fca000034098f */
[----:B------:R-:W-:Y:S02]  /*9e70*/  PRMT R6, R5, 0x7610, R6 ;  /* 0x0000761005067816 */ /* 0x000fe40000000006 */
[----:B------:R-:W-:Y:S02]  /*9e80*/  LOP3.LUT R5, R25, 0xff, RZ, 0xc0, !PT ;  /* 0x000000ff19057812 */ /* 0x000fe400078ec0ff */
[----:B------:R-:W-:Y:S02]  /*9e90*/  @!P4 PRMT R143, R6, 0x5410, RZ ;  /* 0x00005410068fc816 */ /* 0x000fe400000000ff */
[----:B------:R-:W-:Y:S01]  /*9ea0*/  ISETP.LE.U32.AND P4, PT, R5, UR13, PT ;  /* 0x0000000d05007c0c */ /* 0x000fe2000bf83070 */
[----:B------:R-:W-:-:S04]  /*9eb0*/  FFMA.FTZ R5, R229, UR43, -R16 ;  /* 0x0000002be5057c23 */ /* 0x000fc80008010810 */
[----:B------:R2:W-:Y:S02]  /*9ec0*/  MUFU.EX2 R229, R5 ;  /* 0x0000000500e57308 */ /* 0x0005e40000000800 */
[----:B--2---:R-:W-:-:S04]  /*9ed0*/  SHF.R.U32.HI R5, RZ, 0x10, R18 ;  /* 0x00000010ff057819 */ /* 0x004fc80000011612 */
[----:B------:R-:W-:-:S04]  /*9ee0*/  LOP3.LUT R5, R5, 0xff, RZ, 0xc0, !PT ;  /* 0x000000ff05057812 */ /* 0x000fc800078ec0ff */
[----:B------:R-:W-:Y:S01]  /*9ef0*/  PRMT R35, R5, 0x5410, R8 ;  /* 0x0000541005237816 */ /* 0x000fe20000000008 */
[----:B------:R-:W-:-:S04]  /*9f00*/  FFMA.FTZ R5, R237, UR43, -R17 ;  /* 0x0000002bed057c23 */ /* 0x000fc80008010811 */
[----:B------:R2:W-:Y:S02]  /*9f10*/  MUFU.EX2 R227, R5 ;  /* 0x0000000500e37308 */ /* 0x0005e40000000800 */
[----:B--2---:R1:W2:Y:S01]  /*9f20*/  LDL.LU.S16 R5, [R1+0xe8] ;  /* 0x0000e80001057983 */ /* 0x0042a20000300600 */
[----:B------:R-:W-:-:S05]  /*9f30*/  FFMA.FTZ R6, R230, UR43, -R16 ;  /* 0x0000002be6067c23 */ /* 0x000fca0008010810 */
[----:B------:R-:W4:Y:S02]  /*9f40*/  MUFU.EX2 R230, R6 ;  /* 0x0000000600e67308 */ /* 0x000f240000000800 */
[----:B----4-:R-:W-:-:S04]  /*9f50*/  F2FP.BF16.F32.PACK_AB R6, R230, R229 ;  /* 0x000000e5e606723e */ /* 0x010fc800000010ff */
[C---:B------:R-:W-:Y:S02]  /*9f60*/  PRMT R75, R6.reuse, 0x7610, R75 ;  /* 0x00007610064b7816 */ /* 0x040fe4000000004b */
[----:B------:R-:W-:-:S04]  /*9f70*/  PRMT R74, R6, 0x7632, R74 ;  /* 0x00007632064a7816 */ /* 0x000fc8000000004a */
[----:B------:R-:W-:Y:S01]  /*9f80*/  PRMT R33, R75, 0x5410, R74 ;  /* 0x000054104b217816 */ /* 0x000fe2000000004a */
[----:B--2---:R-:W-:-:S05]  /*9f90*/  @!P2 HFMA2.BF16_V2 R5, -RZ.H0_H0, RZ.H0_H0, -R75.H0_H0 ;  /* 0x200000ffff05a231 */ /* 0x004fca000034094b */
[----:B------:R-:W-:-:S04]  /*9fa0*/  PRMT R8, R5, 0x7610, R8 ;  /* 0x0000761005087816 */ /* 0x000fc80000000008 */
[----:B------:R-:W-:Y:S02]  /*9fb0*/  @!P2 PRMT R75, R8, 0x5410, RZ ;  /* 0x00005410084ba816 */ /* 0x000fe400000000ff */
[----:B------:R1:W2:Y:S01]  /*9fc0*/  LDL.LU.S16 R8, [R1+0xec] ;  /* 0x0000ec0001087983 */ /* 0x0002a20000300600 */
[----:B------:R-:W-:Y:S01]  /*9fd0*/  ISETP.LE.U32.AND P1, PT, R39, UR13, PT ;  /* 0x0000000d27007c0c */ /* 0x000fe2000bf23070 */
[----:B------:R-:W-:Y:S02]  /*9fe0*/  IMAD.MOV.U32 R197, RZ, RZ, R199 ;  /* 0x000000ffffc57224 */ /* 0x000fe400078e00c7 */
[----:B------:R-:W-:Y:S02]  /*9ff0*/  IMAD.MOV.U32 R199, RZ, RZ, R37 ;  /* 0x000000ffffc77224 */ /* 0x000fe400078e0025 */
[----:B------:R-:W-:Y:S02]  /*a000*/  IMAD.MOV.U32 R37, RZ, RZ, R122 ;  /* 0x000000ffff257224 */ /* 0x000fe400078e007a */
[----:B------:R-:W-:Y:S01]  /*a010*/  IMAD.MOV.U32 R122, RZ, RZ, R80 ;  /* 0x000000ffff7a7224 */ /* 0x000fe200078e0050 */
[----:B------:R-:W-:-:S02]  /*a020*/  PRMT R80, R20, 0x5410, R0 ;  /* 0x0000541014507816 */ /* 0x000fc40000000000 */
[----:B------:R-:W-:Y:S01]  /*a030*/  LOP3.LUT R0, R15, 0xff, RZ, 0xc0, !PT ;  /* 0x000000ff0f007812 */ /* 0x000fe200078ec0ff */
[----:B------:R-:W-:-:S03]  /*a040*/  IMAD.MOV.U32 R201, RZ, RZ, R78 ;  /* 0x000000ffffc97224 */ /* 0x000fc600078e004e */
[----:B------:R-:W-:Y:S02]  /*a050*/  PRMT R78, R0, 0x5410, R14 ;  /* 0x00005410004e7816 */ /* 0x000fe4000000000e */
[----:B------:R-:W-:-:S04]  /*a060*/  LOP3.LUT R0, R18, 0xffff, RZ, 0xc0, !PT ;  /* 0x0000ffff12007812 */ /* 0x000fc800078ec0ff */
[----:B------:R-:W-:Y:S02]  /*a070*/  SHF.R.U32.HI R7, RZ, 0x8, R0 ;  /* 0x00000008ff077819 */ /* 0x000fe40000011600 */
[----:B------:R-:W-:-:S04]  /*a080*/  SHF.R.U32.HI R0, RZ, 0x8, R21 ;  /* 0x00000008ff007819 */ /* 0x000fc80000011615 */
[----:B------:R-:W-:Y:S02]  /*a090*/  PRMT R34, R24, 0x5410, R0 ;  /* 0x0000541018227816 */ /* 0x000fe40000000000 */
[----:B------:R-:W-:Y:S01]  /*a0a0*/  LOP3.LUT R0, R23, 0xff, RZ, 0xc0, !PT ;  /* 0x000000ff17007812 */ /* 0x000fe200078ec0ff */
[----:B--2---:R-:W-:-:S05]  /*a0b0*/  @!P1 HFMA2.BF16_V2 R8, -RZ.H0_H0, RZ.H0_H0, -R74.H0_H0 ;  /* 0x200000ffff089231 */ /* 0x004fca000034094a */
[----:B------:R-:W-:Y:S02]  /*a0c0*/  PRMT R6, R8, 0x7610, R6 ;  /* 0x0000761008067816 */ /* 0x000fe40000000006 */
[----:B------:R1:W2:Y:S02]  /*a0d0*/  LDL.LU.S16 R8, [R1+0xf4] ;  /* 0x0000f40001087983 */ /* 0x0002a40000300600 */
[----:B------:R-:W-:Y:S02]  /*a0e0*/  @!P1 PRMT R74, R6, 0x5410, RZ ;  /* 0x00005410064a9816 */ /* 0x000fe400000000ff */
[----:B------:R1:W4:Y:S01]  /*a0f0*/  LDL.LU.S16 R6, [R1+0xf8] ;  /* 0x0000f80001067983 */ /* 0x0003220000300600 */
[----:B------:R-:W-:Y:S01]  /*a100*/  IMAD.MOV.U32 R200, RZ, RZ, R198 ;  /* 0x000000ffffc87224 */ /* 0x000fe200078e00c6 */
[----:B------:R-:W-:Y:S01]  /*a110*/  PRMT R32, R0, 0x5410, R22 ;  /* 0x0000541000207816 */ /* 0x000fe20000000016 */
[----:B------:R-:W-:Y:S01]  /*a120*/  FFMA.FTZ R0, R238, UR43, -R17 ;  /* 0x0000002bee007c23 */ /* 0x000fe20008010811 */
[----:B------:R-:W-:-:S02]  /*a130*/  IMAD.MOV.U32 R203, RZ, RZ, R19 ;  /* 0x000000ffffcb7224 */ /* 0x000fc400078e0013 */
[----:B------:R-:W-:Y:S02]  /*a140*/  IMAD.MOV.U32 R19, RZ, RZ, R200 ;  /* 0x000000ffff137224 */ /* 0x000fe400078e00c8 */
[----:B------:R-:W-:Y:S02]  /*a150*/  IMAD.MOV.U32 R200, RZ, RZ, R228 ;  /* 0x000000ffffc87224 */ /* 0x000fe400078e00e4 */
[----:B------:R1:W1:Y:S01]  /*a160*/  MUFU.EX2 R228, R0 ;  /* 0x0000000000e47308 */ /* 0x0002620000000800 */
[----:B------:R-:W-:Y:S01]  /*a170*/  IMAD.MOV.U32 R42, RZ, RZ, R203 ;  /* 0x000000ffff2a7224 */ /* 0x000fe200078e00cb */
[----:B------:R-:W-:Y:S01]  /*a180*/  LOP3.LUT R9, R18, 0xff, RZ, 0xc0, !PT ;  /* 0x000000ff12097812 */ /* 0x000fe200078ec0ff */
[----:B---3--:R-:W-:Y:S02]  /*a190*/  @!P0 HFMA2.BF16_V2 R13, -RZ.H0_H0, RZ.H0_H0, -R142.H0_H0 ;  /* 0x200000ffff0d8231 */ /* 0x008fe4000034098e */
[----:B------:R-:W-:Y:S02]  /*a1a0*/  IMAD.MOV.U32 R203, RZ, RZ, R19 ;  /* 0x000000ffffcb7224 */ /* 0x000fe400078e0013 */
[----:B------:R-:W-:-:S02]  /*a1b0*/  IMAD.MOV.U32 R19, RZ, RZ, R200 ;  /* 0x000000ffff137224 */ /* 0x000fc400078e00c8 */
[----:B------:R-:W-:Y:S02]  /*a1c0*/  IMAD.MOV.U32 R198, RZ, RZ, R36 ;  /* 0x000000ffffc67224 */ /* 0x000fe400078e0024 */
[----:B------:R-:W-:Y:S02]  /*a1d0*/  IMAD.MOV.U32 R200, RZ, RZ, R38 ;  /* 0x000000ffffc87224 */ /* 0x000fe400078e0026 */
[----:B------:R-:W-:Y:S01]  /*a1e0*/  IMAD.MOV.U32 R36, RZ, RZ, R76 ;  /* 0x000000ffff247224 */ /* 0x000fe200078e004c */
[----:B-1----:R-:W-:Y:S01]  /*a1f0*/  LOP3.LUT R0, R10, 0xffff, RZ, 0xc0, !PT ;  /* 0x0000ffff0a007812 */ /* 0x002fe200078ec0ff */
[----:B------:R-:W-:Y:S01]  /*a200*/  IMAD.MOV.U32 R38, RZ, RZ, R170 ;  /* 0x000000ffff267224 */ /* 0x000fe200078e00aa */
[----:B------:R-:W-:Y:S02]  /*a210*/  PRMT R76, R9, 0x5410, R7 ;  /* 0x00005410094c7816 */ /* 0x000fe40000000007 */
[----:B------:R-:W-:Y:S01]  /*a220*/  SHF.R.U32.HI R0, RZ, 0x8, R0 ;  /* 0x00000008ff007819 */ /* 0x000fe20000011600 */
[----:B------:R-:W-:Y:S01]  /*a230*/  IMAD.MOV.U32 R170, RZ, RZ, R31 ;  /* 0x000000ffffaa7224 */ /* 0x000fe200078e001f */
[----:B------:R-:W-:-:S02]  /*a240*/  PRMT R9, R13, 0x7610, R9 ;  /* 0x000076100d097816 */ /* 0x000fc40000000009 */
[----:B------:R-:W-:Y:S02]  /*a250*/  LOP3.LUT R5, R10, 0xff, RZ, 0xc0, !PT ;  /* 0x000000ff0a057812 */ /* 0x000fe400078ec0ff */
[----:B------:R-:W-:Y:S01]  /*a260*/  LOP3.LUT R0, R0, 0xffff, RZ, 0xc0, !PT ;  /* 0x0000ffff00007812 */ /* 0x000fe200078ec0ff */
[----:B------:R-:W-:Y:S01]  /*a270*/  IMAD.MOV.U32 R14, RZ, RZ, R170 ;  /* 0x000000ffff0e7224 */ /* 0x000fe200078e00aa */
[----:B------:R-:W-:Y:S01]  /*a280*/  @!P0 PRMT R142, R9, 0x5410, RZ ;  /* 0x00005410098e8816 */ /* 0x000fe200000000ff */
[----:B------:R-:W-:Y:S01]  /*a290*/  IMAD R170, R4, 0x2, R169 ;  /* 0x0000000204aa7824 */ /* 0x000fe200078e02a9 */
[----:B------:R-:W-:Y:S01]  /*a2a0*/  ISETP.LE.U32.AND P0, PT, R5, UR13, PT ;  /* 0x0000000d05007c0c */ /* 0x000fe2000bf03070 */
[----:B------:R-:W-:Y:S01]  /*a2b0*/  IMAD.MOV.U32 R20, RZ, RZ, R19 ;  /* 0x000000ffff147224 */ /* 0x000fe200078e0013 */
[----:B------:R-:W-:Y:S01]  /*a2c0*/  ISETP.LE.U32.AND P2, PT, R0, UR13, PT ;  /* 0x0000000d00007c0c */ /* 0x000fe2000bf43070 */
[----:B------:R-:W-:Y:S01]  /*a2d0*/  IMAD.MOV.U32 R19, RZ, RZ, R120 ;  /* 0x000000ffff137224 */ /* 0x000fe200078e0078 */
[----:B------:R-:W-:Y:S01]  /*a2e0*/  SHF.R.U32.HI R0, RZ, 0x18, R10 ;  /* 0x00000018ff007819 */ /* 0x000fe2000001160a */
[----:B------:R-:W-:Y:S01]  /*a2f0*/  IMAD.MOV.U32 R25, RZ, RZ, R111 ;  /* 0x000000ffff197224 */ /* 0x000fe200078e006f */
[----:B------:R-:W-:Y:S01]  /*a300*/  F2FP.BF16.F32.PACK_AB R5, R228, R227 ;  /* 0x000000e3e405723e */ /* 0x000fe200000010ff */
[----:B------:R-:W-:-:S02]  /*a310*/  IMAD.MOV.U32 R13, RZ, RZ, R42 ;  /* 0x000000ffff0d7224 */ /* 0x000fc400078e002a */
[----:B------:R-:W-:Y:S02]  /*a320*/  IMAD.MOV.U32 R15, RZ, RZ, R43 ;  /* 0x000000ffff0f7224 */ /* 0x000fe400078e002b */
[----:B------:R-:W-:Y:S02]  /*a330*/  IMAD.MOV.U32 R111, RZ, RZ, R41 ;  /* 0x000000ffff6f7224 */ /* 0x000fe400078e0029 */
[----:B------:R-:W-:Y:S01]  /*a340*/  IMAD.MOV.U32 R120, RZ, RZ, R40 ;  /* 0x000000ffff787224 */ /* 0x000fe200078e0028 */
[----:B------:R-:W-:Y:S01]  /*a350*/  ISETP.LE.U32.AND P3, PT, R0, UR13, PT ;  /* 0x0000000d00007c0c */ /* 0x000fe2000bf63070 */
[----:B------:R-:W1:Y:S01]  /*a360*/  LDSM.16.MT88.4 R40, [R170+0x6000] ;  /* 0x00600000aa28783b */ /* 0x000e620000004200 */
[----:B------:R-:W-:Y:S02]  /*a370*/  SHF.R.U32.HI R0, RZ, 0x10, R10 ;  /* 0x00000010ff007819 */ /* 0x000fe4000001160a */
[----:B------:R-:W-:Y:S02]  /*a380*/  PRMT R73, R5, 0x7610, R73 ;  /* 0x0000761005497816 */ /* 0x000fe40000000049 */
[----:B------:R-:W-:-:S04]  /*a390*/  LOP3.LUT R0, R0, 0xff, RZ, 0xc0, !PT ;  /* 0x000000ff00007812 */ /* 0x000fc800078ec0ff */
[----:B------:R-:W-:Y:S02]  /*a3a0*/  ISETP.LE.U32.AND P1, PT, R0, UR13, PT ;  /* 0x0000000d00007c0c */ /* 0x000fe4000bf23070 */
[----:B------:R-:W-:Y:S02]  /*a3b0*/  SHF.R.U32.HI R0, RZ, 0x8, R26 ;  /* 0x00000008ff007819 */ /* 0x000fe4000001161a */
[----:B------:R-:W-:Y:S02]  /*a3c0*/  PRMT R72, R5, 0x7632, R72 ;  /* 0x0000763205487816 */ /* 0x000fe40000000048 */
[----:B------:R-:W-:Y:S02]  /*a3d0*/  LOP3.LUT R0, R0, 0xffff, RZ, 0xc0, !PT ;  /* 0x0000ffff00007812 */ /* 0x000fe400078ec0ff */
[----:B------:R-:W-:Y:S01]  /*a3e0*/  PRMT R31, R73, 0x5410, R72 ;  /* 0x00005410491f7816 */ /* 0x000fe20000000048 */
[----:B------:R-:W-:Y:S01]  /*a3f0*/  FFMA.FTZ R18, R36, UR43, -R17 ;  /* 0x0000002b24127c23 */ /* 0x000fe20008010811 */
[----:B------:R-:W-:-:S02]  /*a400*/  IMAD.MOV.U32 R21, RZ, RZ, R38 ;  /* 0x000000ffff157224 */ /* 0x000fc400078e0026 */
[----:B------:R-:W-:Y:S02]  /*a410*/  FFMA.FTZ R17, R37, UR43, -R17 ;  /* 0x0000002b25117c23 */ /* 0x000fe40008010811 */
[----:B------:R-:W3:Y:S01]  /*a420*/  LDSM.16.MT88.4 R36, [R170+0x6800] ;  /* 0x00680000aa24783b */ /* 0x000ee20000004200 */
[----:B------:R-:W-:Y:S01]  /*a430*/  SHF.R.U32.HI R9, RZ, 0x18, R12 ;  /* 0x00000018ff097819 */ /* 0x000fe2000001160c */
[----:B------:R-:W-:Y:S01]  /*a440*/  FFMA.FTZ R19, R19, UR43, -R16 ;  /* 0x0000002b13137c23 */ /* 0x000fe20008010810 */
[----:B------:R-:W-:Y:S02]  /*a450*/  IMAD.MOV.U32 R23, RZ, RZ, R127 ;  /* 0x000000ffff177224 */ /* 0x000fe400078e007f */
[----:B------:R-:W-:Y:S02]  /*a460*/  IMAD.MOV.U32 R22, RZ, RZ, R126 ;  /* 0x000000ffff167224 */ /* 0x000fe400078e007e */
[----:B--2---:R-:W-:-:S05]  /*a470*/  @!P0 HFMA2.BF16_V2 R8, -RZ.H0_H0, RZ.H0_H0, -R73.H0_H0 ;  /* 0x200000ffff088231 */ /* 0x004fca0000340949 */
[----:B------:R-:W-:-:S04]  /*a480*/  PRMT R7, R8, 0x7610, R7 ;  /* 0x0000761008077816 */ /* 0x000fc80000000007 */
[----:B------:R-:W-:Y:S02]  /*a490*/  @!P0 PRMT R73, R7, 0x5410, RZ ;  /* 0x0000541007498816 */ /* 0x000fe400000000ff */
[----:B------:R-:W-:Y:S02]  /*a4a0*/  ISETP.LE.U32.AND P0, PT, R0, UR13, PT ;  /* 0x0000000d00007c0c */ /* 0x000fe4000bf03070 */
[----:B------:R-:W-:Y:S01]  /*a4b0*/  LOP3.LUT R0, R12, 0xffff, RZ, 0xc0, !PT ;  /* 0x0000ffff0c007812 */ /* 0x000fe200078ec0ff */
[----:B----4-:R-:W-:-:S03]  /*a4c0*/  @!P2 HFMA2.BF16_V2 R6, -RZ.H0_H0, RZ.H0_H0, -R72.H0_H0 ;  /* 0x200000ffff06a231 */ /* 0x010fc60000340948 */
[----:B------:R-:W-:Y:S02]  /*a4d0*/  SHF.R.U32.HI R4, RZ, 0x8, R0 ;  /* 0x00000008ff047819 */ /* 0x000fe40000011600 */
[----:B------:R-:W-:Y:S02]  /*a4e0*/  LOP3.LUT R0, R12, 0xff, RZ, 0xc0, !PT ;  /* 0x000000ff0c007812 */ /* 0x000fe400078ec0ff */
[----:B------:R-:W-:Y:S02]  /*a4f0*/  PRMT R5, R6, 0x7610, R5 ;  /* 0x0000761006057816 */ /* 0x000fe40000000005 */
[----:B------:R-:W-:Y:S02]  /*a500*/  PRMT R27, R0, 0x5410, R4 ;  /* 0x00005410001b7816 */ /* 0x000fe40000000004 */
[----:B------:R-:W-:Y:S02]  /*a510*/  SHF.R.U32.HI R4, RZ, 0x10, R12 ;  /* 0x00000010ff047819 */ /* 0x000fe4000001160c */
[----:B------:R-:W-:-:S02]  /*a520*/  LOP3.LUT R0, R11, 0xffff, RZ, 0xc0, !PT ;  /* 0x0000ffff0b007812 */ /* 0x000fc400078ec0ff */
[----:B------:R-:W-:Y:S02]  /*a530*/  @!P2 PRMT R72, R5, 0x5410, RZ ;  /* 0x000054100548a816 */ /* 0x000fe400000000ff */
[--C-:B------:R-:W-:Y:S02]  /*a540*/  SHF.R.U32.HI R5, RZ, 0x10, R11.reuse ;  /* 0x00000010ff057819 */ /* 0x100fe4000001160b */
[----:B------:R-:W-:Y:S02]  /*a550*/  LOP3.LUT R6, R4, 0xff, RZ, 0xc0, !PT ;  /* 0x000000ff04067812 */ /* 0x000fe400078ec0ff */
[----:B------:R-:W-:Y:S02]  /*a560*/  LOP3.LUT R8, R11, 0xff, RZ, 0xc0, !PT ;  /* 0x000000ff0b087812 */ /* 0x000fe400078ec0ff */
[----:B------:R-:W-:Y:S02]  /*a570*/  SHF.R.U32.HI R4, RZ, 0x8, R0 ;  /* 0x00000008ff047819 */ /* 0x000fe40000011600 */
[----:B------:R-:W-:-:S02]  /*a580*/  SHF.R.U32.HI R7, RZ, 0x18, R11 ;  /* 0x00000018ff077819 */ /* 0x000fc4000001160b */
[----:B------:R-:W-:Y:S02]  /*a590*/  LOP3.LUT R0, R5, 0xff, RZ, 0xc0, !PT ;  /* 0x000000ff05007812 */ /* 0x000fe400078ec0ff */
[----:B------:R-:W-:Y:S02]  /*a5a0*/  PRMT R28, R6, 0x5410, R9 ;  /* 0x00005410061c7816 */ /* 0x000fe40000000009 */
[----:B------:R-:W-:Y:S02]  /*a5b0*/  PRMT R30, R8, 0x5410, R4 ;  /* 0x00005410081e7816 */ /* 0x000fe40000000004 */
[----:B-1----:R-:W-:Y:S01]  /*a5c0*/  HMMA.16816.F32.BF16 R8, R52, R40, RZ ;  /* 0x000000283408723c */ /* 0x002fe200000418ff */
[----:B------:R-:W-:-:S05]  /*a5d0*/  PRMT R29, R0, 0x5410, R7 ;  /* 0x00005410001d7816 */ /* 0x000fca0000000007 */
[----:B------:R-:W-:Y:S01]  /*a5e0*/  HMMA.16816.F32.BF16 R4, R48, R40, RZ ;  /* 0x000000283004723c */ /* 0x000fe200000418ff */
[--C-:B------:R-:W-:Y:S01]  /*a5f0*/  FFMA.FTZ R0, R14, UR43, -R16.reuse ;  /* 0x0000002b0e007c23 */ /* 0x100fe20008010810 */
[--C-:B------:R-:W-:Y:S01]  /*a600*/  FFMA.FTZ R12, R21, UR43, -R16.reuse ;  /* 0x0000002b150c7c23 */ /* 0x100fe20008010810 */
[----:B------:R-:W-:Y:S01]  /*a610*/  FADD.FTZ R14, R114, R113 ;  /* 0x00000071720e7221 */ /* 0x000fe20000010000 */
[----:B------:R-:W-:Y:S01]  /*a620*/  FFMA.FTZ R16, R15, UR43, -R16 ;  /* 0x0000002b0f107c23 */ /* 0x000fe20008010810 */
[----:B------:R-:W-:Y:S02]  /*a630*/  IMAD.MOV.U32 R114, RZ, RZ, R125 ;  /* 0x000000ffff727224 */ /* 0x000fe400078e007d */
[----:B------:R-:W-:Y:S01]  /*a640*/  FADD.FTZ R15, R96, R95 ;  /* 0x0000005f600f7221 */ /* 0x000fe20000010000 */
[----:B------:R-:W-:Y:S02]  /*a650*/  IMAD.MOV.U32 R113, RZ, RZ, R124 ;  /* 0x000000ffff717224 */ /* 0x000fe400078e007c */
[----:B------:R-:W-:-:S08]  /*a660*/  IMAD.MOV.U32 R96, RZ, RZ, R123 ;  /* 0x000000ffff607224 */ /* 0x000fd000078e007b */
[----:B---3--:R-:W-:Y:S07]  /*a670*/  HMMA.16816.F32.BF16 R124, R56, R36, R8 ;  /* 0x00000024387c723c */ /* 0x008fee0000041808 */
[----:B------:R-:W-:Y:S02]  /*a680*/  IMAD.MOV.U32 R11, RZ, RZ, R120 ;  /* 0x000000ffff0b7224 */ /* 0x000fe400078e0078 */
[----:B------:R-:W-:Y:S02]  /*a690*/  IMAD.MOV.U32 R10, RZ, RZ, R121 ;  /* 0x000000ffff0a7224 */ /* 0x000fe400078e0079 */
[----:B------:R-:W-:-:S02]  /*a6a0*/  IMAD.MOV.U32 R9, RZ, RZ, R122 ;  /* 0x000000ffff097224 */ /* 0x000fc400078e007a */
[----:B------:R-:W-:Y:S07]  /*a6b0*/  HMMA.16816.F32.BF16 R120, R44, R36, R4 ;  /* 0x000000242c78723c */ /* 0x000fee0000041804 */
[----:B------:R-:W-:Y:S02]  /*a6c0*/  IMAD.MOV.U32 R36, RZ, RZ, R201 ;  /* 0x000000ffff247224 */ /* 0x000fe400078e00c9 */
[----:B------:R1:W-:Y:S02]  /*a6d0*/  MUFU.EX2 R201, R0 ;  /* 0x0000000000c97308 */ /* 0x0003e40000000800 */
[----:B-1----:R-:W-:-:S02]  /*a6e0*/  FADD.FTZ R0, R94, R92 ;  /* 0x0000005c5e007221 */ /* 0x002fc40000010000 */
[----:B------:R1:W2:Y:S04]  /*a6f0*/  LDL.LU.S16 R94, [R1+0x110] ;  /* 0x00011000015e7983 */ /* 0x0002a80000300600 */
[----:B------:R1:W3:Y:S01]  /*a700*/  LDL.LU.S16 R26, [R1+0x10c] ;  /* 0x00010c00011a7983 */ /* 0x0002e20000300600 */
[----:B------:R-:W-:Y:S02]  /*a710*/  IMAD.MOV.U32 R24, RZ, RZ, R203 ;  /* 0x000000ffff187224 */ /* 0x000fe400078e00cb */
[----:B------:R-:W4:Y:S01]  /*a720*/  MUFU.EX2 R203, R12 ;  /* 0x0000000c00cb7308 */ /* 0x000f220000000800 */
[----:B------:R-:W-:Y:S01]  /*a730*/  FADD.FTZ R7, R112, R15 ;  /* 0x0000000f70077221 */ /* 0x000fe20000010000 */
[----:B------:R-:W-:-:S03]  /*a740*/  FADD.FTZ R6, R103, R0 ;  /* 0x0000000067067221 */ /* 0x000fc60000010000 */
[----:B------:R-:W-:-:S04]  /*a750*/  FADD.FTZ R0, R105, R7 ;  /* 0x0000000769007221 */ /* 0x000fc80000010000 */
[----:B------:R-:W-:Y:S01]  /*a760*/  FADD.FTZ R238, R97, R0 ;  /* 0x0000000061ee7221 */ /* 0x000fe20000010000 */
[----:B----4-:R-:W-:-:S04]  /*a770*/  F2FP.BF16.F32.PACK_AB R0, R201, R203 ;  /* 0x000000cbc900723e */ /* 0x010fc800000010ff */
[C---:B------:R-:W-:Y:S02]  /*a780*/  PRMT R64, R0.reuse, 0x7632, R64 ;  /* 0x0000763200407816 */ /* 0x040fe40000000040 */
[----:B------:R-:W-:-:S03]  /*a790*/  PRMT R65, R0, 0x7610, R65 ;  /* 0x0000761000417816 */ /* 0x000fc60000000041 */
[----:B---3--:R-:W-:-:S05]  /*a7a0*/  @!P3 HFMA2.BF16_V2 R26, -RZ.H0_H0, RZ.H0_H0, -R64.H0_H0 ;  /* 0x200000ffff1ab231 */ /* 0x008fca0000340940 */
[----:B------:R-:W-:Y:S02]  /*a7b0*/  PRMT R7, R26, 0x7610, R7 ;  /* 0x000076101a077816 */ /* 0x000fe40000000007 */
[----:B------:R-:W-:Y:S02]  /*a7c0*/  PRMT R26, R65, 0x5410, R64 ;  /* 0x00005410411a7816 */ /* 0x000fe40000000040 */
[----:B------:R-:W-:Y:S02]  /*a7d0*/  @!P3 PRMT R64, R7, 0x5410, RZ ;  /* 0x000054100740b816 */ /* 0x000fe400000000ff */
[----:B------:R1:W3:Y:S01]  /*a7e0*/  LDL.LU.S16 R7, [R1+0x114] ;  /* 0x0001140001077983 */ /* 0x0002e20000300600 */
[----:B------:R-:W-:Y:S02]  /*a7f0*/  IMAD.MOV.U32 R37, RZ, RZ, R200 ;  /* 0x000000ffff257224 */ /* 0x000fe400078e00c8 */
[----:B------:R-:W-:Y:S01]  /*a800*/  IMAD.MOV.U32 R95, RZ, RZ, R199 ;  /* 0x000000ffff5f7224 */ /* 0x000fe200078e00c7 */
[----:B------:R-:W-:Y:S08]  /*a810*/  MUFU.EX2 R200, R18 ;  /* 0x0000001200c87308 */ /* 0x000ff00000000800 */
[----:B------:R-:W4:Y:S01]  /*a820*/  MUFU.EX2 R199, R17 ;  /* 0x0000001100c77308 */ /* 0x000f220000000800 */
[----:B------:R-:W-:-:S02]  /*a830*/  IMAD.MOV.U32 R92, RZ, RZ, R197 ;  /* 0x000000ffff5c7224 */ /* 0x000fc400078e00c5 */
[----:B------:R-:W-:-:S05]  /*a840*/  IMAD.MOV.U32 R12, RZ, RZ, R198 ;  /* 0x000000ffff0c7224 */ /* 0x000fca00078e00c6 */
[----:B------:R-:W-:Y:S01]  /*a850*/  MUFU.EX2 R198, R19 ;  /* 0x0000001300c67308 */ /* 0x000fe20000000800 */
[----:B------:R-:W-:Y:S02]  /*a860*/  IMAD.MOV.U32 R21, RZ, RZ, R20 ;  /* 0x000000ffff157224 */ /* 0x000fe400078e0014 */
[----:B------:R-:W-:-:S05]  /*a870*/  IMAD.MOV.U32 R20, RZ, RZ, R13 ;  /* 0x000000ffff147224 */ /* 0x000fca00078e000d */
[----:B------:R-:W2:Y:S01]  /*a880*/  MUFU.EX2 R197, R16 ;  /* 0x0000001000c57308 */ /* 0x000ea20000000800 */
[----:B----4-:R-:W-:Y:S01]  /*a890*/  F2FP.BF16.F32.PACK_AB R0, R199, R200 ;  /* 0x000000c8c700723e */ /* 0x010fe200000010ff */
[----:B------:R-:W-:-:S03]  /*a8a0*/  FADD.FTZ R13, R131, R128 ;  /* 0x00000080830d7221 */ /* 0x000fc60000010000 */
[----:B------:R-:W-:Y:S01]  /*a8b0*/  PRMT R61, R0, 0x7610, R61 ;  /* 0x00007610003d7816 */ /* 0x000fe2000000003d */
[----:B------:R-:W-:Y:S01]  /*a8c0*/  FADD.FTZ R5, R134, R13 ;  /* 0x0000000d86057221 */ /* 0x000fe20000010000 */
[----:B------:R-:W-:-:S03]  /*a8d0*/  PRMT R60, R0, 0x7632, R60 ;  /* 0x00007632003c7816 */ /* 0x000fc6000000003c */
[----:B------:R-:W-:Y:S01]  /*a8e0*/  FADD.FTZ R8, R133, R5 ;  /* 0x0000000585087221 */ /* 0x000fe20000010000 */
[----:B------:R-:W-:Y:S01]  /*a8f0*/  FADD.FTZ R5, R102, R6 ;  /* 0x0000000666057221 */ /* 0x000fe20000010000 */
[----:B------:R-:W-:Y:S02]  /*a900*/  IMAD.MOV.U32 R13, RZ, RZ, R10 ;  /* 0x000000ffff0d7224 */ /* 0x000fe400078e000a */
[----:B------:R-:W-:Y:S01]  /*a910*/  IMAD.MOV.U32 R10, RZ, RZ, R24 ;  /* 0x000000ffff0a7224 */ /* 0x000fe200078e0018 */
[----:B--2---:R-:W-:Y:S02]  /*a920*/  F2FP.BF16.F32.PACK_AB R0, R197, R198 ;  /* 0x000000c6c500723e */ /* 0x004fe400000010ff */
[----:B------:R-:W-:Y:S02]  /*a930*/  PRMT R24, R61, 0x5410, R60 ;  /* 0x000054103d187816 */ /* 0x000fe4000000003c */
[C---:B------:R-:W-:Y:S02]  /*a940*/  PRMT R41, R0.reuse, 0x7610, R41 ;  /* 0x0000761000297816 */ /* 0x040fe40000000029 */
[----:B------:R-:W-:Y:S01]  /*a950*/  PRMT R40, R0, 0x7632, R40 ;  /* 0x0000763200287816 */ /* 0x000fe20000000028 */
[----:B---3--:R-:W-:-:S05]  /*a960*/  @!P6 HFMA2.BF16_V2 R7, -RZ.H0_H0, RZ.H0_H0, -R61.H0_H0 ;  /* 0x200000ffff07e231 */ /* 0x008fca000034093d */
[----:B------:R-:W-:-:S04]  /*a970*/  PRMT R6, R7, 0x7610, R6 ;  /* 0x0000761007067816 */ /* 0x000fc80000000006 */
[----:B------:R-:W-:Y:S02]  /*a980*/  @!P6 PRMT R61, R6, 0x5410, RZ ;  /* 0x00005410063de816 */ /* 0x000fe400000000ff */
[----:B------:R1:W2:Y:S04]  /*a990*/  LDL.LU.S16 R6, [R1+0x11c] ;  /* 0x00011c0001067983 */ /* 0x0002a80000300600 */
[----:B------:R1:W3:Y:S01]  /*a9a0*/  LDL.LU.S16 R0, [R1+0x118] ;  /* 0x0001180001007983 */ /* 0x0002e20000300600 */
[----:B------:R-:W-:Y:S02]  /*a9b0*/  @!P1 HFMA2.BF16_V2 R94, -RZ.H0_H0, RZ.H0_H0, -R65.H0_H0 ;  /* 0x200000ffff5e9231 */ /* 0x000fe40000340941 */
[----:B------:R-:W-:Y:S02]  /*a9c0*/  IMAD.MOV.U32 R131, RZ, RZ, R119 ;  /* 0x000000ffff837224 */ /* 0x000fe400078e0077 */
[----:B------:R-:W-:-:S02]  /*a9d0*/  IMAD.MOV.U32 R119, RZ, RZ, R141 ;  /* 0x000000ffff777224 */ /* 0x000fc400078e008d */
[--C-:B------:R-:W-:Y:S01]  /*a9e0*/  FADD.FTZ R141, R132, R8.reuse ;  /* 0x00000008848d7221 */ /* 0x100fe20000010000 */
[----:B------:R-:W-:Y:S01]  /*a9f0*/  PRMT R8, R94, 0x7610, R8 ;  /* 0x000076105e087816 */ /* 0x000fe20000000008 */
[----:B------:R-:W-:Y:S02]  /*aa00*/  IMAD.MOV.U32 R94, RZ, RZ, R11 ;  /* 0x000000ffff5e7224 */ /* 0x000fe400078e000b */
[----:B------:R-:W-:Y:S02]  /*aa10*/  IMAD.MOV.U32 R11, RZ, RZ, R171 ;  /* 0x000000ffff0b7224 */ /* 0x000fe400078e00ab */
[----:B------:R-:W-:Y:S02]  /*aa20*/  IMAD R171, R3, 0x2, R170 ;  /* 0x0000000203ab7824 */ /* 0x000fe400078e02aa */
[----:B------:R-:W-:Y:S01]  /*aa30*/  FADD.FTZ R4, R117, R14 ;  /* 0x0000000e75047221 */ /* 0x000fe20000010000 */
[----:B------:R-:W-:Y:S02]  /*aa40*/  IMAD.MOV.U32 R134, RZ, RZ, R92 ;  /* 0x000000ffff867224 */ /* 0x000fe400078e005c */
[----:B------:R-:W-:Y:S01]  /*aa50*/  IMAD.MOV.U32 R15, RZ, RZ, R36 ;  /* 0x000000ffff0f7224 */ /* 0x000fe200078e0024 */
[----:B------:R-:W-:Y:S01]  /*aa60*/  LDSM.16.MT88.4 R16, [R171+0x6800] ;  /* 0x00680000ab10783b */ /* 0x000fe20000004200 */
        /* <DEDUP_REMOVED lines=8> */
[----:B------:R-:W4:Y:S01]  /*aaf0*/  LDSM.16.MT88.4 R20, [R171+0x6000] ;  /* 0x00600000ab14783b */ /* 0x000f220000004200 */
[----:B------:R-:W-:Y:S02]  /*ab00*/  IMAD.MOV.U32 R112, RZ, RZ, R15 ;  /* 0x000000ffff707224 */ /* 0x000fe400078e000f */
[----:B------:R-:W-:Y:S02]  /*ab10*/  IMAD.MOV.U32 R15, RZ, RZ, R117 ;  /* 0x000000ffff0f7224 */ /* 0x000fe400078e0075 */
[----:B------:R-:W-:Y:S02]  /*ab20*/  IMAD.MOV.U32 R117, RZ, RZ, R14 ;  /* 0x000000ffff757224 */ /* 0x000fe400078e000e */
[----:B------:R-:W-:Y:S01]  /*ab30*/  FADD.FTZ R4, R116, R4 ;  /* 0x0000000474047221 */ /* 0x000fe20000010000 */
[----:B------:R-:W-:-:S02]  /*ab40*/  IMAD.MOV.U32 R14, RZ, RZ, R13 ;  /* 0x000000ffff0e7224 */ /* 0x000fc400078e000d */
[----:B------:R-:W-:Y:S02]  /*ab50*/  IMAD.MOV.U32 R13, RZ, RZ, R94 ;  /* 0x000000ffff0d7224 */ /* 0x000fe400078e005e */
[----:B------:R-:W-:Y:S02]  /*ab60*/  IMAD.MOV.U32 R94, RZ, RZ, R92 ;  /* 0x000000ffff5e7224 */ /* 0x000fe400078e005c */
[----:B------:R-:W-:Y:S02]  /*ab70*/  IMAD.MOV.U32 R92, RZ, RZ, R36 ;  /* 0x000000ffff5c7224 */ /* 0x000fe400078e0024 */
[----:B------:R-:W-:Y:S02]  /*ab80*/  @!P0 HFMA2.BF16_V2 R3, -RZ.H0_H0, RZ.H0_H0, -R60.H0_H0 ;  /* 0x200000ffff038231 */ /* 0x000fe4000034093c */
[----:B------:R-:W-:Y:S02]  /*ab90*/  IMAD.MOV.U32 R128, RZ, RZ, R140 ;  /* 0x000000ffff807224 */ /* 0x000fe400078e008c */
[----:B------:R-:W-:Y:S01]  /*aba0*/  FADD.FTZ R140, R115, R4 ;  /* 0x00000004738c7221 */ /* 0x000fe20000010000 */
[----:B------:R-:W-:-:S02]  /*abb0*/  IMAD.MOV.U32 R36, RZ, RZ, R37 ;  /* 0x000000ffff247224 */ /* 0x000fc400078e0025 */
[----:B------:R-:W-:Y:S02]  /*abc0*/  IMAD.MOV.U32 R37, RZ, RZ, R9 ;  /* 0x000000ffff257224 */ /* 0x000fe400078e0009 */
[----:B------:R-:W-:Y:S02]  /*abd0*/  IMAD.MOV.U32 R9, RZ, RZ, R10 ;  /* 0x000000ffff097224 */ /* 0x000fe400078e000a */
[----:B------:R-:W-:Y:S02]  /*abe0*/  IMAD.MOV.U32 R10, RZ, RZ, R11 ;  /* 0x000000ffff0a7224 */ /* 0x000fe400078e000b */
[----:B------:R-:W-:Y:S01]  /*abf0*/  IMAD.MOV.U32 R11, RZ, RZ, R25 ;  /* 0x000000ffff0b7224 */ /* 0x000fe200078e0019 */
[----:B------:R-:W-:Y:S01]  /*ac00*/  PRMT R25, R41, 0x5410, R40 ;  /* 0x0000541029197816 */ /* 0x000fe20000000028 */
[----:B------:R-:W-:Y:S01]  /*ac10*/  IMAD.MOV.U32 R102, RZ, RZ, R117 ;  /* 0x000000ffff667224 */ /* 0x000fe200078e0075 */
[----:B------:R-:W-:Y:S01]  /*ac20*/  @!P0 PRMT R60, R3, 0x5410, RZ ;  /* 0x00005410033c8816 */ /* 0x000fe200000000ff */
[----:B------:R-:W-:-:S02]  /*ac30*/  IMAD.MOV.U32 R117, RZ, RZ, R94 ;  /* 0x000000ffff757224 */ /* 0x000fc400078e005e */
[----:B------:R-:W-:Y:S01]  /*ac40*/  FADD.FTZ R237, R93, R5 ;  /* 0x000000055ded7221 */ /* 0x000fe20000010000 */
[----:B------:R-:W-:Y:S01]  /*ac50*/  HSET2.LE.AND R3, R86, R2, PT ;  /* 0x0000000256037233 */ /* 0x000fe20003803000 */
[----:B------:R-:W-:Y:S02]  /*ac60*/  IMAD.MOV.U32 R94, RZ, RZ, R37 ;  /* 0x000000ffff5e7224 */ /* 0x000fe400078e0025 */
[----:B------:R-:W-:Y:S02]  /*ac70*/  IMAD.MOV.U32 R93, RZ, RZ, R14 ;  /* 0x000000ffff5d7224 */ /* 0x000fe400078e000e */
[----:B------:R-:W-:Y:S02]  /*ac80*/  IMAD.MOV.U32 R37, RZ, RZ, R11 ;  /* 0x000000ffff257224 */ /* 0x000fe400078e000b */
[----:B------:R-:W-:Y:S01]  /*ac90*/  IMAD.MOV.U32 R14, RZ, RZ, R92 ;  /* 0x000000ffff0e7224 */ /* 0x000fe200078e005c */
[----:B------:R-:W-:Y:S01]  /*aca0*/  LOP3.LUT R11, R3, R98, RZ, 0xc0, !PT ;  /* 0x00000062030b7212 */ /* 0x000fe200078ec0ff */
[----:B------:R-:W-:-:S02]  /*acb0*/  IMAD.MOV.U32 R103, RZ, RZ, R37 ;  /* 0x000000ffff677224 */ /* 0x000fc400078e0025 */
[----:B------:R-:W-:Y:S02]  /*acc0*/  IMAD.MOV.U32 R132, RZ, RZ, R15 ;  /* 0x000000ffff847224 */ /* 0x000fe400078e000f */
[----:B------:R-:W-:Y:S02]  /*acd0*/  IMAD.MOV.U32 R98, RZ, RZ, R14 ;  /* 0x000000ffff627224 */ /* 0x000fe400078e000e */
[----:B------:R-:W-:Y:S01]  /*ace0*/  IMAD.MOV.U32 R37, RZ, RZ, R12 ;  /* 0x000000ffff257224 */ /* 0x000fe200078e000c */
[----:B------:R-:W-:Y:S01]  /*acf0*/  @!P1 PRMT R65, R8, 0x5410, RZ ;  /* 0x0000541008419816 */ /* 0x000fe200000000ff */
[----:B------:R-:W-:Y:S01]  /*ad00*/  IMAD.MOV.U32 R92, RZ, RZ, R9 ;  /* 0x000000ffff5c7224 */ /* 0x000fe200078e0009 */
[----:B------:R-:W-:Y:S01]  /*ad10*/  HSET2.LE.AND R3, R77, R2, PT ;  /* 0x000000024d037233 */ /* 0x000fe20003803000 */
[----:B------:R-:W-:Y:S02]  /*ad20*/  IMAD.MOV.U32 R133, RZ, RZ, R112 ;  /* 0x000000ffff857224 */ /* 0x000fe400078e0070 */
[----:B------:R-:W-:-:S02]  /*ad30*/  IMAD.MOV.U32 R105, RZ, RZ, R94 ;  /* 0x000000ffff697224 */ /* 0x000fc400078e005e */
[----:B------:R-:W-:Y:S02]  /*ad40*/  IMAD.MOV.U32 R112, RZ, RZ, R92 ;  /* 0x000000ffff707224 */ /* 0x000fe400078e005c */
[----:B------:R-:W-:Y:S01]  /*ad50*/  IMAD.MOV.U32 R94, RZ, RZ, R95 ;  /* 0x000000ffff5e7224 */ /* 0x000fe200078e005f */
[----:B------:R-:W-:Y:S01]  /*ad60*/  LOP3.LUT R9, R3, R107, RZ, 0xc0, !PT ;  /* 0x0000006b03097212 */ /* 0x000fe200078ec0ff */
[----:B------:R-:W-:Y:S02]  /*ad70*/  IMAD.MOV.U32 R97, RZ, RZ, R117 ;  /* 0x000000ffff617224 */ /* 0x000fe400078e0075 */
[----:B------:R-:W-:Y:S02]  /*ad80*/  IMAD.MOV.U32 R92, RZ, RZ, R118 ;  /* 0x000000ffff5c7224 */ /* 0x000fe400078e0076 */
[----:B------:R-:W-:Y:S01]  /*ad90*/  IMAD.MOV.U32 R95, RZ, RZ, R111 ;  /* 0x000000ffff5f7224 */ /* 0x000fe200078e006f */
[----:B------:R-:W-:Y:S01]  /*ada0*/  HSET2.LE.AND R3, R78, R2, PT ;  /* 0x000000024e037233 */ /* 0x000fe20003803000 */
[----:B---3--:R-:W-:-:S02]  /*adb0*/  @!P5 HFMA2.BF16_V2 R0, -RZ.H0_H0, RZ.H0_H0, -R40.H0_H0 ;  /* 0x200000ffff00d231 */ /* 0x008fc40000340928 */
[----:B--2---:R-:W-:-:S03]  /*adc0*/  @!P4 HFMA2.BF16_V2 R6, -RZ.H0_H0, RZ.H0_H0, -R41.H0_H0 ;  /* 0x200000ffff06c231 */ /* 0x004fc60000340929 */
[----:B------:R-:W-:Y:S02]  /*add0*/  PRMT R4, R0, 0x7610, R4 ;  /* 0x0000761000047816 */ /* 0x000fe40000000004 */
[--C-:B------:R-:W-:Y:S02]  /*ade0*/  HSET2.LE.AND R0, R87, R2.reuse, PT ;  /* 0x0000000257007233 */ /* 0x100fe40003803000 */
[----:B------:R-:W-:Y:S01]  /*adf0*/  @!P5 PRMT R40, R4, 0x5410, RZ ;  /* 0x000054100428d816 */ /* 0x000fe200000000ff */
[----:B------:R-:W-:Y:S01]  /*ae00*/  IMAD.MOV.U32 R87, RZ, RZ, R13 ;  /* 0x000000ffff577224 */ /* 0x000fe200078e000d */
[----:B------:R-:W-:Y:S01]  /*ae10*/  HSET2.LE.AND R4, R27, R2, PT ;  /* 0x000000021b047233 */ /* 0x000fe20003803000 */
[----:B------:R-:W-:Y:S01]  /*ae20*/  IMAD.MOV.U32 R13, RZ, RZ, R36 ;  /* 0x000000ffff0d7224 */ /* 0x000fe200078e0024 */
[----:B------:R-:W-:Y:S01]  /*ae30*/  PRMT R5, R6, 0x7610, R5 ;  /* 0x0000761006057816 */ /* 0x000fe20000000005 */
[----:B------:R-:W-:Y:S01]  /*ae40*/  IMAD.MOV.U32 R36, RZ, RZ, R10 ;  /* 0x000000ffff247224 */ /* 0x000fe200078e000a */
[----:B------:R-:W-:-:S02]  /*ae50*/  LOP3.LUT R10, R0, R100, RZ, 0xc0, !PT ;  /* 0x00000064000a7212 */ /* 0x000fc400078ec0ff */
[----:B------:R-:W-:Y:S01]  /*ae60*/  LOP3.LUT R100, R4, R99, RZ, 0xc0, !PT ;  /* 0x0000006304647212 */ /* 0x000fe200078ec0ff */
[----:B------:R-:W-:Y:S01]  /*ae70*/  IMAD.MOV.U32 R99, RZ, RZ, R13 ;  /* 0x000000ffff637224 */ /* 0x000fe200078e000d */
[----:B------:R-:W-:Y:S01]  /*ae80*/  @!P4 PRMT R41, R5, 0x5410, RZ ;  /* 0x000054100529c816 */ /* 0x000fe200000000ff */
[-C--:B----4-:R-:W-:Y:S06]  /*ae90*/  HMMA.16816.F32.BF16 R12, R52, R20.reuse, RZ ;  /* 0x00000014340c723c */ /* 0x090fec00000418ff */
[----:B------:R-:W-:Y:S01]  /*aea0*/  HMMA.16816.F32.BF16 R4, R48, R20, RZ ;  /* 0x000000143004723c */ /* 0x000fe200000418ff */
[----:B------:R-:W-:Y:S01]  /*aeb0*/  HSET2.LE.AND R0, R79, R2, PT ;  /* 0x000000024f007233 */ /* 0x000fe20003803000 */
[----:B------:R-:W-:-:S04]  /*aec0*/  IMAD.MOV.U32 R115, RZ, RZ, R36 ;  /* 0x000000ffff737224 */ /* 0x000fc800078e0024 */
[----:B------:R-:W-:Y:S02]  /*aed0*/  LOP3.LUT R8, R0, R108, RZ, 0xc0, !PT ;  /* 0x0000006c00087212 */ /* 0x000fe400078ec0ff */
[--C-:B------:R-:W-:Y:S01]  /*aee0*/  HSET2.LE.AND R0, R28, R2.reuse, PT ;  /* 0x000000021c007233 */ /* 0x100fe20003803000 */
[----:B------:R-:W-:Y:S02]  /*aef0*/  IMAD.MOV.U32 R36, RZ, RZ, R119 ;  /* 0x000000ffff247224 */ /* 0x000fe400078e0077 */
[----:B------:R-:W-:Y:S02]  /*af00*/  IMAD.MOV.U32 R21, RZ, RZ, R110 ;  /* 0x000000ffff157224 */ /* 0x000fe400078e006e */
[----:B------:R-:W-:Y:S01]  /*af10*/  IMAD.MOV.U32 R20, RZ, RZ, R109 ;  /* 0x000000ffff147224 */ /* 0x000fe200078e006d */
[----:B------:R-:W-:Y:S02]  /*af20*/  LOP3.LUT R101, R0, R101, RZ, 0xc0, !PT ;  /* 0x0000006500657212 */ /* 0x000fe400078ec0ff */
[----:B------:R-:W-:-:S02]  /*af30*/  HSET2.LE.AND R0, R80, R2, PT ;  /* 0x0000000250007233 */ /* 0x000fc40003803000 */
[-C--:B------:R-:W-:Y:S06]  /*af40*/  HMMA.16816.F32.BF16 R116, R56, R16.reuse, R12 ;  /* 0x000000103874723c */ /* 0x080fec000004180c */
[----:B------:R-:W-:Y:S01]  /*af50*/  HMMA.16816.F32.BF16 R108, R44, R16, R4 ;  /* 0x000000102c6c723c */ /* 0x000fe20000041804 */
[--C-:B------:R-:W-:Y:S02]  /*af60*/  HSET2.LE.AND R13, R34, R2.reuse, PT ;  /* 0x00000002220d7233 */ /* 0x100fe40003803000 */
[--C-:B------:R-:W-:Y:S02]  /*af70*/  HSET2.LE.AND R14, R32, R2.reuse, PT ;  /* 0x00000002200e7233 */ /* 0x100fe40003803000 */
[----:B------:R-:W-:-:S02]  /*af80*/  HSET2.LE.AND R12, R30, R2, PT ;  /* 0x000000021e0c7233 */ /* 0x000fc40003803000 */
[--C-:B------:R-:W-:Y:S02]  /*af90*/  HSET2.LE.AND R6, R84, R2.reuse, PT ;  /* 0x0000000254067233 */ /* 0x100fe40003803000 */
[--C-:B------:R-:W-:Y:S02]  /*afa0*/  HSET2.LE.AND R7, R81, R2.reuse, PT ;  /* 0x0000000251077233 */ /* 0x100fe40003803000 */
[--C-:B------:R-:W-:Y:S02]  /*afb0*/  HSET2.LE.AND R4, R76, R2.reuse, PT ;  /* 0x000000024c047233 */ /* 0x100fe40003803000 */
[--C-:B------:R-:W-:Y:S02]  /*afc0*/  HSET2.LE.AND R5, R35, R2.reuse, PT ;  /* 0x0000000223057233 */ /* 0x100fe40003803000 */
[----:B------:R-:W-:Y:S02]  /*afd0*/  HSET2.LE.AND R2, R29, R2, PT ;  /* 0x000000021d027233 */ /* 0x000fe40003803000 */
[----:B------:R-:W-:-:S02]  /*afe0*/  LOP3.LUT R7, R7, R33, RZ, 0xc0, !PT ;  /* 0x0000002107077212 */ /* 0x000fc400078ec0ff */
[----:B------:R-:W-:Y:S01]  /*aff0*/  LOP3.LUT R76, R12, R31, RZ, 0xc0, !PT ;  /* 0x0000001f0c4c7212 */ /* 0x000fe200078ec0ff */
[C---:B------:R-:W-:Y:S01]  /*b000*/  HMMA.16816.F32.BF16 R32, R48.reuse, R90, RZ ;  /* 0x0000005a3020723c */ /* 0x040fe200000418ff */
[----:B------:R-:W-:Y:S02]  /*b010*/  LOP3.LUT R77, R2, R26, RZ, 0xc0, !PT ;  /* 0x0000001a024d7212 */ /* 0x000fe400078ec0ff */
[----:B------:R-:W-:Y:S02]  /*b020*/  LOP3.LUT R78, R13, R24, RZ, 0xc0, !PT ;  /* 0x000000180d4e7212 */ /* 0x000fe400078ec0ff */
[----:B------:R-:W-:Y:S01]  /*b030*/  LOP3.LUT R79, R14, R25, RZ, 0xc0, !PT ;  /* 0x000000190e4f7212 */ /* 0x000fe200078ec0ff */
[C---:B------:R-:W-:Y:S06]  /*b040*/  HMMA.16816.F32.BF16 R28, R48.reuse, R62, RZ ;  /* 0x0000003e301c723c */ /* 0x040fec00000418ff */
[C---:B------:R-:W-:Y:S06]  /*b050*/  HMMA.16816.F32.BF16 R24, R48.reuse, R42, RZ ;  /* 0x0000002a3018723c */ /* 0x040fec00000418ff */
[----:B------:R-:W-:Y:S01]  /*b060*/  HMMA.16816.F32.BF16 R12, R48, R22, RZ ;  /* 0x00000016300c723c */ /* 0x000fe200000418ff */
[----:B------:R-:W-:Y:S01]  /*b070*/  IMAD.MOV.U32 R81, RZ, RZ, R102 ;  /* 0x000000ffff517224 */ /* 0x000fe200078e0066 */
[----:B------:R-:W-:Y:S01]  /*b080*/  LOP3.LUT R102, R0, R106, RZ, 0xc0, !PT ;  /* 0x0000006a00667212 */ /* 0x000fe200078ec0ff */
        /* <DEDUP_REMOVED lines=9> */
[----:B------:R-:W-:Y:S01]  /*b120*/  HMMA.16816.F32.BF16 R104, R44, R82, R32 ;  /* 0x000000522c68723c */ /* 0x000fe20000041820 */
[----:B------:R-:W-:-:S02]  /*b130*/  IMAD.MOV.U32 R89, RZ, RZ, R92 ;  /* 0x000000ffff597224 */ /* 0x000fc400078e005c */
[----:B------:R-:W-:-:S03]  /*b140*/  IMAD.MOV.U32 R88, RZ, RZ, R95 ;  /* 0x000000ffff587224 */ /* 0x000fc600078e005f */
[C---:B------:R-:W-:Y:S06]  /*b150*/  HMMA.16816.F32.BF16 R92, R44.reuse, R66, R28 ;  /* 0x000000422c5c723c */ /* 0x040fec000004181c */
[C---:B------:R-:W-:Y:S06]  /*b160*/  HMMA.16816.F32.BF16 R84, R44.reuse, R38, R24 ;  /* 0x000000262c54723c */ /* 0x040fec0000041818 */
[----:B------:R-:W-:Y:S06]  /*b170*/  HMMA.16816.F32.BF16 R44, R44, R18, R12 ;  /* 0x000000122c2c723c */ /* 0x000fec000004180c */
[----:B------:R-:W-:Y:S01]  /*b180*/  HMMA.16816.F32.BF16 R12, R52, R90, RZ ;  /* 0x0000005a340c723c */ /* 0x000fe200000418ff */
[----:B------:R-:W-:-:S02]  /*b190*/  IMAD.MOV.U32 R50, RZ, RZ, R0 ;  /* 0x000000ffff327224 */ /* 0x000fc400078e0000 */
[----:B------:R-:W-:-:S03]  /*b1a0*/  IMAD.MOV.U32 R0, RZ, RZ, R20 ;  /* 0x000000ffff007224 */ /* 0x000fc600078e0014 */
[----:B------:R-:W-:-:S15]  /*b1b0*/  HMMA.16816.F32.BF16 R24, R52, R42, RZ ;  /* 0x0000002a3418723c */ /* 0x000fde00000418ff */
[----:B------:R-:W-:-:S03]  /*b1c0*/  NOP ;  /* 0x0000000000007918 */ /* 0x000fc60000000000 */
[----:B------:R-:W-:Y:S01]  /*b1d0*/  HMMA.16816.F32.BF16 R32, R56, R82, R12 ;  /* 0x000000523820723c */ /* 0x000fe2000004180c */
[----:B------:R-:W2:Y:S01]  /*b1e0*/  LDSM.16.MT88.4 R12, [R169+0x7000] ;  /* 0x00700000a90c783b */ /* 0x000ea20000004200 */
[----:B------:R-:W-:-:S04]  /*b1f0*/  IMAD.MOV.U32 R42, RZ, RZ, R21 ;  /* 0x000000ffff2a7224 */ /* 0x000fc800078e0015 */
[----:B------:R-:W-:Y:S01]  /*b200*/  HMMA.16816.F32.BF16 R20, R52, R22, RZ ;  /* 0x000000163414723c */ /* 0x000fe200000418ff */
[----:B------:R-:W-:-:S05]  /*b210*/  IMAD.MOV.U32 R43, RZ, RZ, R36 ;  /* 0x000000ffff2b7224 */ /* 0x000fca00078e0024 */
[----:B------:R-:W-:Y:S01]  /*b220*/  HMMA.16816.F32.BF16 R28, R52, R62, RZ ;  /* 0x0000003e341c723c */ /* 0x000fe200000418ff */
[----:B------:R-:W-:Y:S02]  /*b230*/  IMAD.MOV.U32 R51, RZ, RZ, R3 ;  /* 0x000000ffff337224 */ /* 0x000fe400078e0003 */
[----:B------:R-:W-:Y:S02]  /*b240*/  IMAD.MOV.U32 R3, RZ, RZ, R16 ;  /* 0x000000ffff037224 */ /* 0x000fe400078e0010 */
[----:B------:R-:W-:Y:S02]  /*b250*/  IMAD.MOV.U32 R2, RZ, RZ, R17 ;  /* 0x000000ffff027224 */ /* 0x000fe400078e0011 */
[----:B------:R-:W-:Y:S02]  /*b260*/  IMAD.MOV.U32 R55, RZ, RZ, R37 ;  /* 0x000000ffff377224 */ /* 0x000fe400078e0025 */
[C---:B------:R-:W-:Y:S09]  /*b270*/  HMMA.16816.F32.BF16 R36, R56.reuse, R38, R24 ;  /* 0x000000263824723c */ /* 0x040ff20000041818 */
[----:B------:R-:W-:Y:S01]  /*b280*/  HMMA.16816.F32.BF16 R24, R56, R18, R20 ;  /* 0x000000123818723c */ /* 0x000fe20000041814 */
[----:B------:R-:W3:Y:S04]  /*b290*/  LDSM.16.MT88.4 R16, [R170+0x7000] ;  /* 0x00700000aa10783b */ /* 0x000ee80000004200 */
[----:B------:R-:W4:Y:S01]  /*b2a0*/  LDSM.16.MT88.4 R20, [R172+0x7000] ;  /* 0x00700000ac14783b */ /* 0x000f220000004200 */
[-C--:B--2---:R-:W-:Y:S06]  /*b2b0*/  HMMA.16816.F32.BF16 R136, R8, R12.reuse, R136 ;  /* 0x0000000c0888723c */ /* 0x084fec0000041888 */
[C---:B------:R-:W-:Y:S06]  /*b2c0*/  HMMA.16816.F32.BF16 R112, R4.reuse, R12, R112 ;  /* 0x0000000c0470723c */ /* 0x040fec0000041870 */
[-C--:B------:R-:W-:Y:S06]  /*b2d0*/  HMMA.16816.F32.BF16 R104, R4, R14.reuse, R104 ;  /* 0x0000000e0468723c */ /* 0x080fec0000041868 */
[----:B------:R-:W-:Y:S01]  /*b2e0*/  HMMA.16816.F32.BF16 R32, R8, R14, R32 ;  /* 0x0000000e0820723c */ /* 0x000fe20000041820 */
[----:B------:R-:W2:Y:S05]  /*b2f0*/  LDSM.16.MT88.4 R12, [R171+0x7000] ;  /* 0x00700000ab0c783b */ /* 0x000eaa0000004200 */
[----:B------:R-:W-:Y:S01]  /*b300*/  HMMA.16816.F32.BF16 R28, R56, R66, R28 ;  /* 0x00000042381c723c */ /* 0x000fe2000004181c */
[----:B------:R-:W-:-:S02]  /*b310*/  IMAD.MOV.U32 R63, RZ, RZ, R88 ;  /* 0x000000ffff3f7224 */ /* 0x000fc400078e0058 */
[----:B------:R-:W-:Y:S02]  /*b320*/  IMAD.MOV.U32 R62, RZ, RZ, R81 ;  /* 0x000000ffff3e7224 */ /* 0x000fe400078e0051 */
[----:B------:R-:W-:Y:S02]  /*b330*/  IMAD.MOV.U32 R48, RZ, RZ, R89 ;  /* 0x000000ffff307224 */ /* 0x000fe400078e0059 */
[----:B------:R-:W-:Y:S01]  /*b340*/  IMAD.MOV.U32 R49, RZ, RZ, R80 ;  /* 0x000000ffff317224 */ /* 0x000fe200078e0050 */
[----:B---3--:R-:W-:Y:S01]  /*b350*/  HMMA.16816.F32.BF16 R88, R4, R16, R120 ;  /* 0x000000100458723c */ /* 0x008fe20000041878 */
[----:B------:R-:W-:Y:S02]  /*b360*/  IMAD.MOV.U32 R54, RZ, RZ, R43 ;  /* 0x000000ffff367224 */ /* 0x000fe400078e002b */
[----:B------:R-:W-:Y:S02]  /*b370*/  IMAD.MOV.U32 R53, RZ, RZ, R62 ;  /* 0x000000ffff357224 */ /* 0x000fe400078e003e */
[----:B------:R-:W-:Y:S01]  /*b380*/  IMAD.MOV.U32 R43, RZ, RZ, R63 ;  /* 0x000000ffff2b7224 */ /* 0x000fe200078e003f */
[----:B----4-:R-:W-:Y:S01]  /*b390*/  HMMA.16816.F32.BF16 R128, R8, R20, R128 ;  /* 0x000000140880723c */ /* 0x010fe20000041880 */
[----:B------:R-:W-:-:S02]  /*b3a0*/  IMAD.MOV.U32 R62, RZ, RZ, R132 ;  /* 0x000000ffff3e7224 */ /* 0x000fc400078e0084 */
[----:B------:R-:W-:Y:S02]  /*b3b0*/  IMAD.MOV.U32 R63, RZ, RZ, R133 ;  /* 0x000000ffff3f7224 */ /* 0x000fe400078e0085 */
[----:B------:R-:W-:Y:S01]  /*b3c0*/  IMAD.MOV.U32 R52, RZ, RZ, R134 ;  /* 0x000000ffff347224 */ /* 0x000fe200078e0086 */
[C---:B------:R-:W-:Y:S01]  /*b3d0*/  HMMA.16816.F32.BF16 R120, R8.reuse, R16, R124 ;  /* 0x000000100878723c */ /* 0x040fe2000004187c */
[----:B------:R-:W-:Y:S01]  /*b3e0*/  IMAD.MOV.U32 R67, RZ, RZ, R135 ;  /* 0x000000ffff437224 */ /* 0x000fe200078e0087 */
[----:B------:R-:W-:Y:S04]  /*b3f0*/  LDSM.16.MT88.4 R124, [R172+0x7800] ;  /* 0x00780000ac7c783b */ /* 0x000fe80000004200 */
[C---:B------:R-:W-:Y:S01]  /*b400*/  HMMA.16816.F32.BF16 R28, R8.reuse, R22, R28 ;  /* 0x00000016081c723c */ /* 0x040fe2000004181c */
[----:B------:R-:W3:Y:S05]  /*b410*/  LDSM.16.MT88.4 R132, [R169+0x7800] ;  /* 0x00780000a984783b */ /* 0x000eea0000004200 */
[----:B------:R-:W-:Y:S06]  /*b420*/  HMMA.16816.F32.BF16 R36, R8, R18, R36 ;  /* 0x000000120824723c */ /* 0x000fec0000041824 */
[-C--:B--2---:R-:W-:Y:S06]  /*b430*/  HMMA.16816.F32.BF16 R80, R4, R12.reuse, R108 ;  /* 0x0000000c0450723c */ /* 0x084fec000004186c */
[C---:B------:R-:W-:Y:S01]  /*b440*/  HMMA.16816.F32.BF16 R108, R8.reuse, R12, R116 ;  /* 0x0000000c086c723c */ /* 0x040fe20000041874 */
[----:B------:R-:W2:Y:S05]  /*b450*/  LDSM.16.MT88.4 R116, [R170+0x7800] ;  /* 0x00780000aa74783b */ /* 0x000eaa0000004200 */
[----:B------:R-:W-:Y:S01]  /*b460*/  HMMA.16816.F32.BF16 R24, R8, R14, R24 ;  /* 0x0000000e0818723c */ /* 0x000fe20000041818 */
[----:B------:R-:W4:Y:S05]  /*b470*/  LDSM.16.MT88.4 R8, [R171+0x7800] ;  /* 0x00780000ab08783b */ /* 0x000f2a0000004200 */
[C---:B------:R-:W-:Y:S06]  /*b480*/  HMMA.16816.F32.BF16 R96, R4.reuse, R20, R96 ;  /* 0x000000140460723c */ /* 0x040fec0000041860 */
[C---:B------:R-:W-:Y:S06]  /*b490*/  HMMA.16816.F32.BF16 R92, R4.reuse, R22, R92 ;  /* 0x00000016045c723c */ /* 0x040fec000004185c */
[C---:B------:R-:W-:Y:S06]  /*b4a0*/  HMMA.16816.F32.BF16 R84, R4.reuse, R18, R84 ;  /* 0x000000120454723c */ /* 0x040fec0000041854 */
[----:B------:R-:W-:Y:S01]  /*b4b0*/  HMMA.16816.F32.BF16 R4, R4, R14, R44 ;  /* 0x0000000e0404723c */ /* 0x000fe2000004182c */
[----:B------:R-:W-:-:S04]  /*b4c0*/  ULEA UR4, UR18, UR25, 0x6 ;  /* 0x0000001912047291 */ /* 0x000fc8000f8e303f */
[----:B------:R-:W-:Y:S01]  /*b4d0*/  UIADD3 UR4, UR4, -0x40, URZ ;  /* 0xffffffc004047890 */ /* 0x000fe2000fffe03f */
[C---:B---3--:R-:W-:Y:S06]  /*b4e0*/  HMMA.16816.F32.BF16 R112, R76.reuse, R132, R112 ;  /* 0x000000844c70723c */ /* 0x048fec0000041870 */
[C---:B------:R-:W-:Y:S06]  /*b4f0*/  HMMA.16816.F32.BF16 R104, R76.reuse, R134, R104 ;  /* 0x000000864c68723c */ /* 0x040fec0000041868 */
[C---:B------:R-:W-:Y:S06]  /*b500*/  HMMA.16816.F32.BF16 R96, R76.reuse, R124, R96 ;  /* 0x0000007c4c60723c */ /* 0x040fec0000041860 */
[C---:B------:R-:W-:Y:S06]  /*b510*/  HMMA.16816.F32.BF16 R92, R76.reuse, R126, R92 ;  /* 0x0000007e4c5c723c */ /* 0x040fec000004185c */
[C---:B--2---:R-:W-:Y:S06]  /*b520*/  HMMA.16816.F32.BF16 R88, R76.reuse, R116, R88 ;  /* 0x000000744c58723c */ /* 0x044fec0000041858 */
[C---:B------:R-:W-:Y:S06]  /*b530*/  HMMA.16816.F32.BF16 R84, R76.reuse, R118, R84 ;  /* 0x000000764c54723c */ /* 0x040fec0000041854 */
[C---:B----4-:R-:W-:Y:S06]  /*b540*/  HMMA.16816.F32.BF16 R80, R76.reuse, R8, R80 ;  /* 0x000000084c50723c */ /* 0x050fec0000041850 */
[----:B------:R-:W-:Y:S07]  /*b550*/  HMMA.16816.F32.BF16 R76, R76, R10, R4 ;  /* 0x0000000a4c4c723c */ /* 0x000fee0000041804 */
[----:B------:R-:W-:Y:S01]  /*b560*/  FADD.FTZ R5, R2, R140 ;  /* 0x0000008c02057221 */ /* 0x000fe20000010000 */
[----:B------:R-:W-:Y:S01]  /*b570*/  SHF.R.S32.HI R2, RZ, 0x1f, R0 ;  /* 0x0000001fff027819 */ /* 0x000fe20000011400 */
[----:B------:R-:W-:Y:S01]  /*b580*/  IMAD.U32 R4, RZ, RZ, UR4 ;  /* 0x00000004ff047e24 */ /* 0x000fe2000f8e00ff */
[----:B------:R-:W-:Y:S01]  /*b590*/  IADD3 R0, P0, R0, UR4, RZ ;  /* 0x0000000400007c10 */ /* 0x000fe2000ff1e0ff */
[----:B------:R-:W-:-:S03]  /*b5a0*/  USHF.L.U32 UR4, UR19, 0x3, URZ ;  /* 0x0000000313047899 */ /* 0x000fc6000800063f */
[----:B------:R-:W-:Y:S02]  /*b5b0*/  LEA.HI.X.SX32 R2, R4, R2, 0x1, P0 ;  /* 0x0000000204027211 */ /* 0x000fe400000f0eff */
[----:B------:R-:W-:Y:S01]  /*b5c0*/  LEA R140, P0, R0, UR6, 0x1 ;  /* 0x00000006008c7c11 */ /* 0x000fe2000f8008ff */
[----:B------:R-:W-:-:S03]  /*b5d0*/  FADD.FTZ R3, R3, R141 ;  /* 0x0000008d03037221 */ /* 0x000fc60000010000 */
[----:B------:R-:W-:Y:S01]  /*b5e0*/  LEA.HI.X R141, R0, UR7, R2, 0x1, P0 ;  /* 0x00000007008d7c11 */ /* 0x000fe200080f0c02 */
[----:B------:R-:W-:Y:S02]  /*b5f0*/  IMAD.U32 R0, RZ, RZ, UR4 ;  /* 0x00000004ff007e24 */ /* 0x000fe4000f8e00ff */
[----:B------:R-:W-:Y:S01]  /*b600*/  FADD.FTZ R4, R67, R238 ;  /* 0x000000ee43047221 */ /* 0x000fe20000010000 */
[----:B------:R-:W-:Y:S01]  /*b610*/  USHF.L.U32 UR4, UR19, 0x6, URZ ;  /* 0x0000000613047899 */ /* 0x000fe2000800063f */
[----:B------:R-:W-:Y:S01]  /*b620*/  FADD.FTZ R2, R52, R237 ;  /* 0x000000ed34027221 */ /* 0x000fe20000010000 */
[----:B------:R-:W-:Y:S01]  /*b630*/  IMAD.WIDE R6, R0, 0x2, R140 ;  /* 0x0000000200067825 */ /* 0x000fe200078e028c */
[----:B------:R-:W-:-:S03]  /*b640*/  UIMAD UR47, UR19, 0x48, URZ ;  /* 0x00000048132f78a4 */ /* 0x000fc6000f8e023f */
[----:B------:R-:W-:Y:S01]  /*b650*/  FADD.FTZ R0, R54, R5 ;  /* 0x0000000536007221 */ /* 0x000fe20000010000 */
[----:B------:R-:W-:Y:S01]  /*b660*/  FADD.FTZ R5, R55, R4 ;  /* 0x0000000437057221 */ /* 0x000fe20000010000 */
[----:B------:R-:W-:Y:S01]  /*b670*/  FADD.FTZ R3, R53, R3 ;  /* 0x0000000335037221 */ /* 0x000fe20000010000 */
[----:B------:R-:W-:Y:S01]  /*b680*/  FADD.FTZ R4, R42, R2 ;  /* 0x000000022a047221 */ /* 0x000fe20000010000 */
[----:B------:R-:W-:Y:S02]  /*b690*/  IMAD.U32 R2, RZ, RZ, UR4 ;  /* 0x00000004ff027e24 */ /* 0x000fe4000f8e00ff */
[----:B------:R-:W-:Y:S01]  /*b6a0*/  FADD.FTZ R14, R62, R0 ;  /* 0x000000003e0e7221 */ /* 0x000fe20000010000 */
[----:B------:R-:W-:Y:S02]  /*b6b0*/  IMAD.U32 R0, RZ, RZ, UR47 ;  /* 0x0000002fff007e24 */ /* 0x000fe4000f8e00ff */
[----:B------:R-:W-:Y:S01]  /*b6c0*/  FADD.FTZ R15, R43, R3 ;  /* 0x000000032b0f7221 */ /* 0x000fe20000010000 */
[----:B------:R-:W-:-:S04]  /*b6d0*/  IMAD.WIDE R2, R2, 0x2, R140 ;  /* 0x0000000202027825 */ /* 0x000fc800078e028c */
[----:B------:R-:W-:Y:S01]  /*b6e0*/  FADD.FTZ R13, R63, R5 ;  /* 0x000000053f0d7221 */ /* 0x000fe20000010000 */
[----:B------:R-:W-:Y:S01]  /*b6f0*/  FADD.FTZ R12, R168, R4 ;  /* 0x00000004a80c7221 */ /* 0x000fe20000010000 */
[----:B------:R-:W-:Y:S01]  /*b700*/  IMAD.WIDE R4, R0, 0x2, R140 ;  /* 0x0000000200047825 */ /* 0x000fe200078e028c */
        /* <DEDUP_REMOVED lines=21> */
[----:B------:R-:W-:Y:S01]  /*b860*/  STG.E.U16 desc[UR28][R2.64+0x22], R195 ;  /* 0x000022c302007986 */ /* 0x000fe2000c10151c */
[----:B------:R-:W-:Y:S03]  /*b870*/  HMMA.16816.F32.BF16 R108, R100, R8, R108 ;  /* 0x00000008646c723c */ /* 0x000fe6000004186c */
[----:B------:R-:W-:Y:S04]  /*b880*/  STG.E.U16 desc[UR28][R4.64+0x20], R194 ;  /* 0x000020c204007986 */ /* 0x000fe8000c10151c */
[----:B------:R-:W-:Y:S01]  /*b890*/  STG.E.U16 desc[UR28][R4.64+0x22], R193 ;  /* 0x000022c104007986 */ /* 0x000fe2000c10151c */
[----:B------:R-:W-:-:S03]  /*b8a0*/  FADD.FTZ R9, R48, R15 ;  /* 0x0000000f30097221 */ /* 0x000fc60000010000 */
[----:B------:R-:W-:Y:S04]  /*b8b0*/  STG.E.U16 desc[UR28][R140.64+0x30], R216 ;  /* 0x000030d88c007986 */ /* 0x000fe8000c10151c */
[----:B------:R-:W-:Y:S01]  /*b8c0*/  STG.E.U16 desc[UR28][R140.64+0x32], R215 ;  /* 0x000032d78c007986 */ /* 0x000fe2000c10151c */
[----:B------:R-:W-:Y:S03]  /*b8d0*/  HMMA.16816.F32.BF16 R136, R100, R132, R136 ;  /* 0x000000846488723c */ /* 0x000fe60000041888 */
[----:B------:R-:W-:Y:S01]  /*b8e0*/  STG.E.U16 desc[UR28][R6.64+0x30], R213 ;  /* 0x000030d506007986 */ /* 0x000fe2000c10151c */
[----:B------:R-:W-:-:S03]  /*b8f0*/  FADD.FTZ R8, R251, R14 ;  /* 0x0000000efb087221 */ /* 0x000fc60000010000 */
[----:B------:R-:W-:Y:S01]  /*b900*/  STG.E.U16 desc[UR28][R6.64+0x32], R214 ;  /* 0x000032d606007986 */ /* 0x000fe2000c10151c */
[----:B------:R-:W-:Y:S03]  /*b910*/  HMMA.16816.F32.BF16 R128, R100, R124, R128 ;  /* 0x0000007c6480723c */ /* 0x000fe60000041880 */
[----:B------:R-:W-:Y:S01]  /*b920*/  STG.E.U16 desc[UR28][R2.64+0x30], R208 ;  /* 0x000030d002007986 */ /* 0x000fe2000c10151c */
[----:B------:R-:W-:-:S03]  /*b930*/  FADD.FTZ R0, R235, R13 ;  /* 0x0000000deb007221 */ /* 0x000fc60000010000 */
[----:B------:R-:W-:Y:S01]  /*b940*/  STG.E.U16 desc[UR28][R2.64+0x32], R207 ;  /* 0x000032cf02007986 */ /* 0x000fe2000c10151c */
[C---:B------:R-:W-:Y:S03]  /*b950*/  HMMA.16816.F32.BF16 R120, R100.reuse, R116, R120 ;  /* 0x000000746478723c */ /* 0x040fe60000041878 */
[----:B------:R-:W-:Y:S04]  /*b960*/  STG.E.U16 desc[UR28][R4.64+0x30], R206 ;  /* 0x000030ce04007986 */ /* 0x000fe8000c10151c */
[----:B------:R-:W-:Y:S01]  /*b970*/  STG.E.U16 desc[UR28][R4.64+0x32], R205 ;  /* 0x000032cd04007986 */ /* 0x000fe2000c10151c */
[C---:B------:R-:W-:Y:S03]  /*b980*/  HMMA.16816.F32.BF16 R132, R100.reuse, R134, R32 ;  /* 0x000000866484723c */ /* 0x040fe60000041820 */
[----:B------:R-:W-:Y:S03]  /*b990*/  STG.E.U16 desc[UR28][R140.64+0x40], R163 ;  /* 0x000040a38c007986 */ /* 0x000fe6000c10151c */
[C---:B------:R-:W-:Y:S01]  /*b9a0*/  HMMA.16816.F32.BF16 R124, R100.reuse, R126, R28 ;  /* 0x0000007e647c723c */ /* 0x040fe2000004181c */
[----:B------:R-:W-:Y:S04]  /*b9b0*/  STG.E.U16 desc[UR28][R140.64+0x42], R162 ;  /* 0x000042a28c007986 */ /* 0x000fe8000c10151c */
[----:B------:R-:W-:Y:S01]  /*b9c0*/  STG.E.U16 desc[UR28][R6.64+0x40], R160 ;  /* 0x000040a006007986 */ /* 0x000fe2000c10151c */
[C---:B------:R-:W-:Y:S03]  /*b9d0*/  HMMA.16816.F32.BF16 R116, R100.reuse, R118, R36 ;  /* 0x000000766474723c */ /* 0x040fe60000041824 */
[----:B------:R-:W-:Y:S03]  /*b9e0*/  STG.E.U16 desc[UR28][R6.64+0x42], R161 ;  /* 0x000042a106007986 */ /* 0x000fe6000c10151c */
[----:B------:R-:W-:Y:S01]  /*b9f0*/  HMMA.16816.F32.BF16 R100, R100, R10, R24 ;  /* 0x0000000a6464723c */ /* 0x000fe20000041818 */
[----:B------:R-:W-:Y:S04]  /*ba00*/  STG.E.U16 desc[UR28][R2.64+0x40], R147 ;  /* 0x0000409302007986 */ /* 0x000fe8000c10151c */
[----:B------:R-:W-:Y:S02]  /*ba10*/  STG.E.U16 desc[UR28][R2.64+0x42], R146 ;  /* 0x0000429202007986 */ /* 0x000fe4000c10151c */
[----:B------:R-:W-:Y:S01]  /*ba20*/  FADD.FTZ R11, R49, R9 ;  /* 0x00000009310b7221 */ /* 0x000fe20000010000 */
[----:B------:R-:W-:Y:S01]  /*ba30*/  FADD.FTZ R10, R233, R12 ;  /* 0x0000000ce90a7221 */ /* 0x000fe20000010000 */
[----:B------:R-:W-:Y:S01]  /*ba40*/  STG.E.U16 desc[UR28][R4.64+0x40], R145 ;  /* 0x0000409104007986 */ /* 0x000fe2000c10151c */
[----:B------:R-:W-:Y:S01]  /*ba50*/  FADD.FTZ R9, R50, R8 ;  /* 0x0000000832097221 */ /* 0x000fe20000010000 */
[----:B------:R-:W-:-:S02]  /*ba60*/  FADD.FTZ R8, R236, R0 ;  /* 0x00000000ec087221 */ /* 0x000fc40000010000 */
[----:B------:R-:W-:Y:S04]  /*ba70*/  STG.E.U16 desc[UR28][R4.64+0x42], R144 ;  /* 0x0000429004007986 */ /* 0x000fe8000c10151c */
[----:B------:R-:W-:Y:S04]  /*ba80*/  STG.E.U16 desc[UR28][R140.64+0x50], R159 ;  /* 0x0000509f8c007986 */ /* 0x000fe8000c10151c */
[----:B------:R-:W-:Y:S01]  /*ba90*/  STG.E.U16 desc[UR28][R140.64+0x52], R158 ;  /* 0x0000529e8c007986 */ /* 0x000fe2000c10151c */
[----:B------:R-:W-:-:S03]  /*baa0*/  FADD.FTZ R0, R234, R10 ;  /* 0x0000000aea007221 */ /* 0x000fc60000010000 */
[----:B------:R-:W-:Y:S01]  /*bab0*/  STG.E.U16 desc[UR28][R6.64+0x50], R156 ;  /* 0x0000509c06007986 */ /* 0x000fe2000c10151c */
[----:B------:R-:W-:-:S03]  /*bac0*/  FADD.FTZ R9, R250, R9 ;  /* 0x00000009fa097221 */ /* 0x000fc60000010000 */
[----:B------:R-:W-:Y:S01]  /*bad0*/  STG.E.U16 desc[UR28][R6.64+0x52], R157 ;  /* 0x0000529d06007986 */ /* 0x000fe2000c10151c */
[----:B------:R-:W-:-:S03]  /*bae0*/  FADD.FTZ R8, R231, R8 ;  /* 0x00000008e7087221 */ /* 0x000fc60000010000 */
[----:B------:R-:W-:Y:S04]  /*baf0*/  STG.E.U16 desc[UR28][R2.64+0x50], R143 ;  /* 0x0000508f02007986 */ /* 0x000fe8000c10151c */
[----:B------:R-:W-:Y:S04]  /*bb00*/  STG.E.U16 desc[UR28][R2.64+0x52], R142 ;  /* 0x0000528e02007986 */ /* 0x000fe8000c10151c */
[----:B------:R-:W-:Y:S04]  /*bb10*/  STG.E.U16 desc[UR28][R4.64+0x50], R75 ;  /* 0x0000504b04007986 */ /* 0x000fe8000c10151c */
        /* <DEDUP_REMOVED lines=15> */
[----:B------:R-:W-:Y:S04]  /*bc10*/  STG.E.U16 desc[UR28][R6.64+0x70], R149 ;  /* 0x0000709506007986 */ /* 0x000fe8000c10151c */
[----:B------:R-:W-:Y:S01]  /*bc20*/  STG.E.U16 desc[UR28][R6.64+0x72], R148 ;  /* 0x0000729406007986 */ /* 0x000fe2000c10151c */
[----:B------:R-:W-:-:S03]  /*bc30*/  FADD.FTZ R0, R227, R9 ;  /* 0x00000009e3007221 */ /* 0x000fc60000010000 */
[----:B------:R-:W-:Y:S04]  /*bc40*/  STG.E.U16 desc[UR28][R2.64+0x70], R61 ;  /* 0x0000703d02007986 */ /* 0x000fe8000c10151c */
[----:B------:R-:W-:Y:S04]  /*bc50*/  STG.E.U16 desc[UR28][R2.64+0x72], R60 ;  /* 0x0000723c02007986 */ /* 0x000fe8000c10151c */
[----:B------:R-:W-:Y:S04]  /*bc60*/  STG.E.U16 desc[UR28][R4.64+0x70], R41 ;  /* 0x0000702904007986 */ /* 0x000fe8000c10151c */
[----:B------:R2:W-:Y:S01]  /*bc70*/  STG.E.U16 desc[UR28][R4.64+0x72], R40 ;  /* 0x0000722804007986 */ /* 0x0005e2000c10151c */
[----:B------:R-:W-:-:S03]  /*bc80*/  FADD.FTZ R0, R228, R0 ;  /* 0x00000000e4007221 */ /* 0x000fc60000010000 */
[----:B------:R1:W5:Y:S01]  /*bc90*/  LDL.LU R168, [R1+0x178] ;  /* 0x0001780001a87983 */ /* 0x0003620000300800 */
[----:B------:R-:W-:Y:S01]  /*bca0*/  FADD.FTZ R0, R200, R0 ;  /* 0x00000000c8007221 */ /* 0x000fe20000010000 */
[----:B------:R-:W-:Y:S01]  /*bcb0*/  FADD.FTZ R11, R252, R11 ;  /* 0x0000000bfc0b7221 */ /* 0x000fe20000010000 */
[----:B--2---:R-:W-:Y:S01]  /*bcc0*/  FADD.FTZ R4, R244, R10 ;  /* 0x0000000af4047221 */ /* 0x004fe20000010000 */
[----:B------:R-:W-:-:S03]  /*bcd0*/  FADD.FTZ R5, R203, R8 ;  /* 0x00000008cb057221 */ /* 0x000fc60000010000 */
[----:B------:R-:W-:Y:S01]  /*bce0*/  FADD.FTZ R6, R245, R4 ;  /* 0x00000004f5067221 */ /* 0x000fe20000010000 */
[----:B------:R-:W-:Y:S01]  /*bcf0*/  FADD.FTZ R4, R201, R5 ;  /* 0x00000005c9047221 */ /* 0x000fe20000010000 */
[----:B------:R-:W-:Y:S02]  /*bd00*/  IADD3 R5, P0, R140, -0x80, RZ ;  /* 0xffffff808c057810 */ /* 0x000fe40007f1e0ff */
[----:B------:R-:W-:-:S04]  /*bd10*/  FADD.FTZ R6, R239, R6 ;  /* 0x00000006ef067221 */ /* 0x000fc80000010000 */
[----:B------:R-:W-:Y:S01]  /*bd20*/  FADD.FTZ R215, R240, R6 ;  /* 0x00000006f0d77221 */ /* 0x000fe20000010000 */
[----:B------:R-:W-:Y:S01]  /*bd30*/  FADD.FTZ R240, R199, R0 ;  /* 0x00000000c7f07221 */ /* 0x000fe20000010000 */
[----:B------:R-:W-:Y:S01]  /*bd40*/  IADD3.X R0, R141, -0x1, RZ, P0, !PT ;  /* 0xffffffff8d007810 */ /* 0x000fe200007fe4ff */
[----:B------:R1:W-:Y:S04]  /*bd50*/  STL [R1+0x100], R5 ;  /* 0x0001000501007387 */ /* 0x0003e80000100800 */
[----:B------:R1:W-:Y:S01]  /*bd60*/  STL [R1+0xfc], R0 ;  /* 0x0000fc0001007387 */ /* 0x0003e20000100800 */
[----:B------:R-:W-:Y:S01]  /*bd70*/  FADD.FTZ R11, R51, R11 ;  /* 0x0000000b330b7221 */ /* 0x000fe20000010000 */
[----:B------:R-:W-:-:S03]  /*bd80*/  LOP3.LUT P2, RZ, R183, 0x4, RZ, 0xc0, !PT ;  /* 0x00000004b7ff7812 */ /* 0x000fc6000784c0ff */
[----:B------:R-:W-:-:S04]  /*bd90*/  FADD.FTZ R11, R247, R11 ;  /* 0x0000000bf70b7221 */ /* 0x000fc80000010000 */
[----:B------:R-:W-:Y:S01]  /*bda0*/  FADD.FTZ R7, R248, R11 ;  /* 0x0000000bf8077221 */ /* 0x000fe20000010000 */
[----:B------:R-:W-:-:S03]  /*bdb0*/  FADD.FTZ R4, R198, R4 ;  /* 0x00000004c6047221 */ /* 0x000fc60000010000 */
[----:B------:R-:W-:Y:S01]  /*bdc0*/  FADD.FTZ R7, R241, R7 ;  /* 0x00000007f1077221 */ /* 0x000fe20000010000 */
[----:B------:R-:W-:-:S03]  /*bdd0*/  FADD.FTZ R241, R197, R4 ;  /* 0x00000004c5f17221 */ /* 0x000fc60000010000 */
[----:B------:R-:W-:Y:S01]  /*bde0*/  FADD.FTZ R212, R246, R7 ;  /* 0x00000007f6d47221 */ /* 0x000fe20000010000 */
[----:B------:R-:W-:Y:S06]  /*bdf0*/  @!P2 BRA `(.L_x_2239) ;  /* 0x0000010c0028a947 */ /* 0x000fec0003800000 */
[----:B------:R-:W1:Y:S01]  /*be00*/  LDL.64 R50, [R1+0x160] ;  /* 0x0001600001327983 */ /* 0x000e620000100a00 */
[----:B------:R-:W-:Y:S01]  /*be10*/  ULDC UR4, c[0x0][0x2d0] ;  /* 0x0000b40000047ab9 */ /* 0x000fe20000000800 */
[----:B------:R-:W-:-:S04]  /*be20*/  DEPBAR.LE SB0, 0x0 ;  /* 0x000080000000791a */ /* 0x000fc80000000000 */
[----:B------:R-:W-:Y:S01]  /*be30*/  BAR.SYNC.DEFER_BLOCKING 0x0 ;  /* 0x0000000000007b1d */ /* 0x000fe20000010000 */
[----:B------:R-:W-:Y:S01]  /*be40*/  ISETP.GE.AND P3, PT, R242, UR4, PT ;  /* 0x00000004f2007c0c */ /* 0x000fe2000bf66270 */
[----:B------:R-:W-:Y:S01]  /*be50*/  UIADD3 UR4, UR18, -0x2, URZ ;  /* 0xfffffffe12047890 */ /* 0x000fe2000fffe03f */
[----:B------:R-:W-:Y:S01]  /*be60*/  IMAD.U32 R7, RZ, RZ, UR8 ;  /* 0x00000008ff077e24 */ /* 0x000fe2000f8e00ff */
[----:B------:R-:W-:Y:S02]  /*be70*/  UIMAD.WIDE.U32 UR44, UR8, 0x20, URZ ;  /* 0x00000020082c78a5 */ /* 0x000fe4000f8e003f */
[----:B------:R-:W-:Y:S02]  /*be80*/  USHF.R.S32.HI UR7, URZ, 0x1f, UR4 ;  /* 0x0000001f3f077899 */ /* 0x000fe40008011404 */
[----:B------:R-:W-:Y:S01]  /*be90*/  UIMAD UR6, UR34, UR4, URZ ;  /* 0x00000004220672a4 */ /* 0x000fe2000f8e023f */
[----:B------:R-:W-:Y:S01]  /*bea0*/  IMAD.U32 R4, RZ, RZ, UR4 ;  /* 0x00000004ff047e24 */ /* 0x000fe2000f8e00ff */
[----:B------:R-:W-:-:S02]  /*beb0*/  USHF.L.U32 UR4, UR9, 0x5, URZ ;  /* 0x0000000509047899 */ /* 0x000fc4000800063f */
[----:B------:R-:W-:Y:S02]  /*bec0*/  UIMAD UR6, UR7, UR35, UR6 ;  /* 0x00000023070672a4 */ /* 0x000fe4000f8e0206 */
[----:B------:R-:W2:Y:S01]  /*bed0*/  @!P3 LDC.64 R12, c[0x0][0x220] ;  /* 0x00008800ff0cbb82 */ /* 0x000ea20000000a00 */
[----:B------:R-:W-:Y:S01]  /*bee0*/  VOTEU.ALL UP0, P3 ;  /* 0x00000000003f7886 */ /* 0x000fe20001800000 */
[----:B------:R-:W-:Y:S01]  /*bef0*/  IMAD.U32 R6, RZ, RZ, UR4 ;  /* 0x00000004ff067e24 */ /* 0x000fe2000f8e00ff */
[----:B------:R-:W-:-:S03]  /*bf00*/  UIADD3 UR17, UR18, -0x2, URZ ;  /* 0xfffffffe12117890 */ /* 0x000fc6000fffe03f */
[----:B------:R-:W-:Y:S02]  /*bf10*/  @!UP0 UIMAD UR4, UR9, 0x30, URZ ;  /* 0x00000030090488a4 */ /* 0x000fe4000f8e023f */
[----:B------:R-:W3:Y:S01]  /*bf20*/  @!P3 LDC.64 R10, c[0x0][0x220] ;  /* 0x00008800ff0abb82 */ /* 0x000ee20000000a00 */
[----:B------:R-:W-:Y:S01]  /*bf30*/  UISETP.GT.AND UP1, UPT, UR17, UR12, UPT ;  /* 0x0000000c1100728c */ /* 0x000fe2000bf24270 */
[----:B------:R-:W-:Y:S06]  /*bf40*/  @P3 STS.128 [R192+0x6000], RZ ;  /* 0x006000ffc0003388 */ /* 0x000fec0000000c00 */
[----:B------:R-:W4:Y:S08]  /*bf50*/  @!P3 LDC.64 R14, c[0x0][0x220] ;  /* 0x00008800ff0ebb82 */ /* 0x000f300000000a00 */
[----:B------:R-:W4:Y:S01]  /*bf60*/  @!P3 LDC.64 R18, c[0x0][0x220] ;  /* 0x00008800ff12bb82 */ /* 0x000f220000000a00 */
[----:B-1----:R-:W-:-:S04]  /*bf70*/  IMAD.WIDE.U32 R4, R4, UR35, R50 ;  /* 0x0000002304047c25 */ /* 0x002fc8000f8e0032 */
[----:B------:R-:W-:Y:S01]  /*bf80*/  VIADD R5, R5, UR6 ;  /* 0x0000000605057c36 */ /* 0x000fe20008000000 */
[C---:B------:R-:W-:Y:S02]  /*bf90*/  @!P3 IADD3 R0, P1, R4.reuse, UR36, RZ ;  /* 0x000000240400bc10 */ /* 0x040fe4000ff3e0ff */
[C---:B------:R-:W-:Y:S02]  /*bfa0*/  @!P3 IADD3 R9, P0, R4.reuse, UR44, RZ ;  /* 0x0000002c0409bc10 */ /* 0x040fe4000ff1e0ff */
[C---:B------:R-:W-:Y:S02]  /*bfb0*/  @!P3 IADD3.X R16, R5.reuse, UR27, RZ, P1, !PT ;  /* 0x0000001b0510bc10 */ /* 0x040fe40008ffe4ff */
[----:B--2---:R-:W-:Y:S02]  /*bfc0*/  @!P3 LEA R12, P2, R4, R12, 0x1 ;  /* 0x0000000c040cb211 */ /* 0x004fe400078408ff */
[----:B------:R-:W-:Y:S01]  /*bfd0*/  @!P3 IADD3.X R17, R5, UR45, R6, P0, !PT ;  /* 0x0000002d0511bc10 */ /* 0x000fe200087fe406 */
[----:B------:R-:W-:Y:S01]  /*bfe0*/  @!P3 IMAD.WIDE.U32 R6, R7, 0x30, R4 ;  /* 0x000000300706b825 */ /* 0x000fe200078e0004 */
[----:B---3--:R-:W-:-:S02]  /*bff0*/  @!P3 LEA R10, P1, R0, R10, 0x1 ;  /* 0x0000000a000ab211 */ /* 0x008fc400078208ff */
[----:B----4-:R-:W-:Y:S02]  /*c000*/  @!P3 LEA R8, P0, R9, R14, 0x1 ;  /* 0x0000000e0908b211 */ /* 0x010fe400078008ff */
[----:B------:R-:W-:Y:S02]  /*c010*/  @!P3 LEA.HI.X R13, R4, R13, R5, 0x1, P2 ;  /* 0x0000000d040db211 */ /* 0x000fe400010f0c05 */
[----:B------:R-:W-:Y:S01]  /*c020*/  @!P3 LEA.HI.X R11, R0, R11, R16, 0x1, P1 ;  /* 0x0000000b000bb211 */ /* 0x000fe200008f0c10 */
[----:B------:R-:W-:Y:S01]  /*c030*/  @!P3 VIADD R0, R7, UR4 ;  /* 0x000000040700bc36 */ /* 0x000fe20008000000 */
[----:B------:R-:W-:Y:S01]  /*c040*/  @!P3 LEA.HI.X R9, R9, R15, R17, 0x1, P0 ;  /* 0x0000000f0909b211 */ /* 0x000fe200000f0c11 */
[----:B------:R-:W-:Y:S01]  /*c050*/  @!PT LDS RZ, [RZ] ;  /* 0x00000000fffff984 */ /* 0x000fe20000000800 */
[----:B------:R-:W-:Y:S01]  /*c060*/  @!PT LDS RZ, [RZ] ;  /* 0x00000000fffff984 */ /* 0x000fe20000000800 */
[----:B------:R-:W-:Y:S01]  /*c070*/  @!PT LDS RZ, [RZ] ;  /* 0x00000000fffff984 */ /* 0x000fe20000000800 */
[----:B------:R1:W-:Y:S01]  /*c080*/  @!P3 LDGSTS.E.BYPASS.LTC128B.128 [R192+0x6000], desc[UR28][R12.64] ;  /* 0x060000000cc0bfae */ /* 0x0003e2000b901d5c */
[----:B------:R-:W-:-:S03]  /*c090*/  @!P3 LEA R4, P0, R6, R18, 0x1 ;  /* 0x000000120604b211 */ /* 0x000fc600078008ff */
[----:B------:R-:W-:Y:S01]  /*c0a0*/  @P3 STS.128 [R192+0x6800], RZ ;  /* 0x006800ffc0003388 */ /* 0x000fe20000000c00 */
[----:B------:R-:W-:Y:S02]  /*c0b0*/  @!P3 LEA.HI.X R5, R6, R19, R0, 0x1, P0 ;  /* 0x000000130605b211 */ /* 0x000fe400000f0c00 */
[----:B------:R-:W-:Y:S01]  /*c0c0*/  PLOP3.LUT P0, PT, PT, PT, UP1, 0x80, 0x0 ;  /* 0x000000000000781c */ /* 0x000fe20003f0f018 */
        /* <DEDUP_REMOVED lines=14> */
[----:B-1---5:R-:W-:Y:S04]  /*c1b0*/  LDSM.16.M88.4 R12, [R168+0x4000] ;  /* 0x00400000a80c783b */ /* 0x022fe80000000200 */
[----:B------:R-:W-:Y:S04]  /*c1c0*/  LDSM.16.M88.4 R32, [R168+0x4800] ;  /* 0x00480000a820783b */ /* 0x000fe80000000200 */
[----:B------:R-:W-:Y:S04]  /*c1d0*/  LDSM.16.M88.4 R28, [R168+0x5000] ;  /* 0x00500000a81c783b */ /* 0x000fe80000000200 */
[----:B------:R-:W-:Y:S04]  /*c1e0*/  LDSM.16.M88.4 R56, [R174+0x4000] ;  /* 0x00400000ae38783b */ /* 0x000fe80000000200 */
[----:B--2---:R-:W1:Y:S04]  /*c1f0*/  LDSM.16.M88.4 R8, [R175] ;  /* 0x00000000af08783b */ /* 0x004e680000000200 */
[----:B------:R-:W-:Y:S04]  /*c200*/  LDSM.16.M88.4 R20, [R178+0x2000] ;  /* 0x00200000b214783b */ /* 0x000fe80000000200 */
[----:B---3--:R-:W2:Y:S04]  /*c210*/  LDSM.16.M88.4 R4, [R175+0x2000] ;  /* 0x00200000af04783b */ /* 0x008ea80000000200 */
[----:B------:R-:W3:Y:S04]  /*c220*/  LDSM.16.M88.4 R16, [R168+0x5800] ;  /* 0x00580000a810783b */ /* 0x000ee80000000200 */
[----:B------:R-:W4:Y:S04]  /*c230*/  LDSM.16.M88.4 R36, [R174+0x4800] ;  /* 0x00480000ae24783b */ /* 0x000f280000000200 */
[----:B------:R-:W4:Y:S04]  /*c240*/  LDSM.16.M88.4 R24, [R178] ;  /* 0x00000000b218783b */ /* 0x000f280000000200 */
[----:B------:R-:W4:Y:S04]  /*c250*/  LDSM.16.M88.4 R60, [R174+0x5000] ;  /* 0x00500000ae3c783b */ /* 0x000f280000000200 */
[----:B------:R-:W4:Y:S04]  /*c260*/  LDSM.16.M88.4 R64, [R174+0x5800] ;  /* 0x00580000ae40783b */ /* 0x000f280000000200 */
[----:B------:R-:W-:Y:S04]  /*c270*/  LDSM.16.M88.4 R52, [R179] ;  /* 0x00000000b334783b */ /* 0x000fe80000000200 */
[----:B------:R-:W-:Y:S01]  /*c280*/  LDSM.16.M88.4 R48, [R182] ;  /* 0x00000000b630783b */ /* 0x000fe20000000200 */
[C---:B-1----:R-:W-:Y:S03]  /*c290*/  HMMA.16816.F32.BF16 R208, R8.reuse, R12, RZ ;  /* 0x0000000c08d0723c */ /* 0x042fe600000418ff */
[----:B------:R-:W-:Y:S04]  /*c2a0*/  LDSM.16.M88.4 R44, [R181] ;  /* 0x00000000b52c783b */ /* 0x000fe80000000200 */
[----:B------:R-:W0:Y:S01]  /*c2b0*/  LDGDEPBAR ;  /* 0x00000000000079af */ /* 0x000e220000000000 */
[----:B------:R-:W-:Y:S06]  /*c2c0*/  HMMA.16816.F32.BF16 R200, R8, R14, RZ ;  /* 0x0000000e08c8723c */ /* 0x000fec00000418ff */
[C---:B--2---:R-:W-:Y:S06]  /*c2d0*/  HMMA.16816.F32.BF16 R40, R4.reuse, R12, RZ ;  /* 0x0000000c0428723c */ /* 0x044fec00000418ff */
[C---:B------:R-:W-:Y:S01]  /*c2e0*/  HMMA.16816.F32.BF16 R204, R4.reuse, R14, RZ ;  /* 0x0000000e04cc723c */ /* 0x040fe200000418ff */
[----:B------:R-:W1:Y:S05]  /*c2f0*/  LDSM.16.M88.4 R12, [R176+0x2000] ;  /* 0x00200000b00c783b */ /* 0x000e6a0000000200 */
[C---:B------:R-:W-:Y:S06]  /*c300*/  HMMA.16816.F32.BF16 R160, R4.reuse, R32, RZ ;  /* 0x0000002004a0723c */ /* 0x040fec00000418ff */
[C---:B------:R-:W-:Y:S06]  /*c310*/  HMMA.16816.F32.BF16 R152, R4.reuse, R28, RZ ;  /* 0x0000001c0498723c */ /* 0x040fec00000418ff */
[----:B------:R-:W-:Y:S06]  /*c320*/  HMMA.16816.F32.BF16 R196, R4, R34, RZ ;  /* 0x0000002204c4723c */ /* 0x000fec00000418ff */
[C---:B------:R-:W-:Y:S06]  /*c330*/  HMMA.16816.F32.BF16 R72, R8.reuse, R32, RZ ;  /* 0x000000200848723c */ /* 0x040fec00000418ff */
[----:B------:R-:W-:Y:S06]  /*c340*/  HMMA.16816.F32.BF16 R156, R8, R34, RZ ;  /* 0x00000022089c723c */ /* 0x000fec00000418ff */
[----:B------:R-:W-:Y:S01]  /*c350*/  HMMA.16816.F32.BF16 R216, R20, R56, R40 ;  /* 0x0000003814d8723c */ /* 0x000fe20000041828 */
[----:B------:R-:W-:Y:S05]  /*c360*/  LDSM.16.M88.4 R40, [R180] ;  /* 0x00000000b428783b */ /* 0x000fea0000000200 */
[C---:B---3--:R-:W-:Y:S06]  /*c370*/  HMMA.16816.F32.BF16 R148, R4.reuse, R16, RZ ;  /* 0x000000100494723c */ /* 0x048fec00000418ff */
[C---:B------:R-:W-:Y:S06]  /*c380*/  HMMA.16816.F32.BF16 R164, R4.reuse, R30, RZ ;  /* 0x0000001e04a4723c */ /* 0x040fec00000418ff */
[----:B------:R-:W-:Y:S06]  /*c390*/  HMMA.16816.F32.BF16 R144, R4, R18, RZ ;  /* 0x000000120490723c */ /* 0x000fec00000418ff */
[----:B------:R-:W-:Y:S01]  /*c3a0*/  HMMA.16816.F32.BF16 R32, R8, R28, RZ ;  /* 0x0000001c0820723c */ /* 0x000fe200000418ff */
[----:B------:R-:W-:Y:S01]  /*c3b0*/  IMAD.MOV.U32 R193, RZ, RZ, R216 ;  /* 0x000000ffffc17224 */ /* 0x000fe200078e00d8 */
[----:B------:R-:W-:Y:S01]  /*c3c0*/  MOV R143, R217 ;  /* 0x000000d9008f7202 */ /* 0x000fe20000000f00 */
[----:B------:R-:W-:-:S02]  /*c3d0*/  IMAD.MOV.U32 R142, RZ, RZ, R218 ;  /* 0x000000ffff8e7224 */ /* 0x000fc400078e00da */
[----:B------:R-:W-:Y:S01]  /*c3e0*/  IMAD.MOV.U32 R0, RZ, RZ, R219 ;  /* 0x000000ffff007224 */ /* 0x000fe200078e00db */
[C---:B------:R-:W-:Y:S06]  /*c3f0*/  HMMA.16816.F32.BF16 R28, R8.reuse, R30, RZ ;  /* 0x0000001e081c723c */ /* 0x040fec00000418ff */
[C---:B------:R-:W-:Y:S06]  /*c400*/  HMMA.16816.F32.BF16 R4, R8.reuse, R16, RZ ;  /* 0x000000100804723c */ /* 0x040fec00000418ff */
[----:B------:R-:W-:Y:S01]  /*c410*/  HMMA.16816.F32.BF16 R8, R8, R18, RZ ;  /* 0x000000120808723c */ /* 0x000fe200000418ff */
[----:B------:R-:W2:Y:S05]  /*c420*/  LDSM.16.M88.4 R16, [R176] ;  /* 0x00000000b010783b */ /* 0x000eaa0000000200 */
[C---:B----4-:R-:W-:Y:S06]  /*c430*/  HMMA.16816.F32.BF16 R244, R20.reuse, R36, R160 ;  /* 0x0000002414f4723c */ /* 0x050fec00000418a0 */
[----:B------:R-:W-:Y:S06]  /*c440*/  HMMA.16816.F32.BF16 R248, R20, R58, R204 ;  /* 0x0000003a14f8723c */ /* 0x000fec00000418cc */
[----:B------:R-:W-:Y:S01]  /*c450*/  HMMA.16816.F32.BF16 R208, R24, R56, R208 ;  /* 0x0000003818d0723c */ /* 0x000fe200000418d0 */
[----:B------:R-:W-:Y:S01]  /*c460*/  IMAD.MOV.U32 R204, RZ, RZ, R193 ;  /* 0x000000ffffcc7224 */ /* 0x000fe200078e00c1 */
[----:B------:R-:W-:Y:S01]  /*c470*/  MOV R205, R143 ;  /* 0x0000008f00cd7202 */ /* 0x000fe20000000f00 */
[----:B------:R-:W-:-:S02]  /*c480*/  IMAD.MOV.U32 R206, RZ, RZ, R142 ;  /* 0x000000ffffce7224 */ /* 0x000fc400078e008e */
[----:B------:R-:W-:Y:S01]  /*c490*/  IMAD.MOV.U32 R207, RZ, RZ, R0 ;  /* 0x000000ffffcf7224 */ /* 0x000fe200078e0000 */
        /* <DEDUP_REMOVED lines=11> */
[----:B------:R-:W-:Y:S05]  /*c550*/  LDSM.16.M88.4 R4, [R177+0x2000] ;  /* 0x00200000b104783b */ /* 0x000fea0000000200 */
[C---:B------:R-:W-:Y:S01]  /*c560*/  HMMA.16816.F32.BF16 R72, R24.reuse, R38, R156 ;  /* 0x000000261848723c */ /* 0x040fe2000004189c */
[----:B------:R-:W3:Y:S05]  /*c570*/  LDSM.16.M88.4 R36, [R173] ;  /* 0x00000000ad24783b */ /* 0x000eea0000000200 */
[C---:B------:R-:W-:Y:S01]  /*c580*/  HMMA.16816.F32.BF16 R144, R24.reuse, R62, R28 ;  /* 0x0000003e1890723c */ /* 0x040fe2000004181c */
[----:B------:R-:W-:Y:S05]  /*c590*/  LDSM.16.M88.4 R28, [R173+0x1000] ;  /* 0x00100000ad1c783b */ /* 0x000fea0000000200 */
[----:B------:R-:W-:Y:S01]  /*c5a0*/  HMMA.16816.F32.BF16 R148, R24, R66, R8 ;  /* 0x000000421894723c */ /* 0x000fe20000041808 */
[----:B------:R-:W4:Y:S01]  /*c5b0*/  LDSM.16.M88.4 R8, [R177] ;  /* 0x00000000b108783b */ /* 0x000f220000000200 */
[----:B------:R-:W-:-:S04]  /*c5c0*/  DEPBAR.LE SB0, 0x0 ;  /* 0x000080000000791a */ /* 0x000fc80000000000 */
[C---:B-1----:R-:W-:Y:S06]  /*c5d0*/  HMMA.16816.F32.BF16 R204, R12.reuse, R52, R204 ;  /* 0x000000340ccc723c */ /* 0x042fec00000418cc */
[----:B------:R-:W-:Y:S06]  /*c5e0*/  HMMA.16816.F32.BF16 R200, R12, R54, R248 ;  /* 0x000000360cc8723c */ /* 0x000fec00000418f8 */
[C---:B--2---:R-:W-:Y:S06]  /*c5f0*/  HMMA.16816.F32.BF16 R60, R16.reuse, R52, R208 ;  /* 0x00000034103c723c */ /* 0x044fec00000418d0 */
[----:B------:R-:W-:Y:S06]  /*c600*/  HMMA.16816.F32.BF16 R56, R16, R54, R56 ;  /* 0x000000361038723c */ /* 0x000fec0000041838 */
        /* <DEDUP_REMOVED lines=14> */
[C---:B------:R-:W-:Y:S06]  /*c6f0*/  HMMA.16816.F32.BF16 R196, R4.reuse, R32, R196 ;  /* 0x0000002004c4723c */ /* 0x040fec00000418c4 */
[C---:B------:R-:W-:Y:S06]  /*c700*/  HMMA.16816.F32.BF16 R164, R4.reuse, R34, R164 ;  /* 0x0000002204a4723c */ /* 0x040fec00000418a4 */
[----:B------:R-:W-:Y:S06]  /*c710*/  HMMA.16816.F32.BF16 R224, R4, R22, R64 ;  /* 0x0000001604e0723c */ /* 0x000fec0000041840 */
[C---:B----4-:R-:W-:Y:S06]  /*c720*/  HMMA.16816.F32.BF16 R60, R8.reuse, R36, R60 ;  /* 0x00000024083c723c */ /* 0x050fec000004183c */
        /* <DEDUP_REMOVED lines=9> */
[----:B------:R-:W-:Y:S01]  /*c7c0*/  HMMA.16816.F32.BF16 R64, R8, R22, R16 ;  /* 0x000000160840723c */ /* 0x000fe20000041810 */
[----:B------:R-:W-:Y:S06]  /*c7d0*/  BAR.SYNC.DEFER_BLOCKING 0x0 ;  /* 0x0000000000007b1d */ /* 0x000fec0000010000 */
[----:B------:R-:W-:-:S02]  /*c7e0*/  NOP ;  /* 0x0000000000007918 */ /* 0x000fc40000000000 */
[----:B------:R-:W-:-:S15]  /*c7f0*/  @!P0 BRA `(.L_x_2240) ;  /* 0x0000000000f88947 */ /* 0x000fde0003800000 */
[----:B------:R-:W2:Y:S01]  /*c800*/  LDL.64 R142, [R1+0x150] ;  /* 0x00015000018e7983 */ /* 0x000ea20000100a00 */
[----:B------:R-:W1:Y:S03]  /*c810*/  @!P3 LDC.64 R12, c[0x0][0x218] ;  /* 0x00008600ff0cbb82 */ /* 0x000e660000000a00 */
[----:B------:R-:W3:Y:S01]  /*c820*/  LDL.64 R194, [R1+0x158] ;  /* 0x0001580001c27983 */ /* 0x000ee20000100a00 */
[----:B------:R-:W-:Y:S01]  /*c830*/  UIADD3 UR6, UR18, -0x3, URZ ;  /* 0xfffffffd12067890 */ /* 0x000fe2000fffe03f */
[----:B------:R-:W-:Y:S01]  /*c840*/  IMAD.U32 R6, RZ, RZ, UR10 ;  /* 0x0000000aff067e24 */ /* 0x000fe2000f8e00ff */
[----:B------:R-:W-:Y:S01]  /*c850*/  MOV R8, UR11 ;  /* 0x0000000b00087c02 */ /* 0x000fe20008000f00 */
[----:B------:R-:W-:Y:S01]  /*c860*/  IMAD.U32 R10, RZ, RZ, UR10 ;  /* 0x0000000aff0a7e24 */ /* 0x000fe2000f8e00ff */
[----:B------:R-:W4:Y:S01]  /*c870*/  @!P3 LDC.64 R16, c[0x0][0x218] ;  /* 0x00008600ff10bb82 */ /* 0x000f220000000a00 */
[----:B------:R-:W-:Y:S01]  /*c880*/  USHF.R.S32.HI UR4, URZ, 0x1f, UR6 ;  /* 0x0000001f3f047899 */ /* 0x000fe20008011406 */
[----:B------:R-:W-:Y:S01]  /*c890*/  IMAD.U32 R0, RZ, RZ, UR6 ;  /* 0x00000006ff007e24 */ /* 0x000fe2000f8e00ff */
[----:B------:R-:W-:Y:S01]  /*c8a0*/  UIMAD UR6, UR22, UR6, URZ ;  /* 0x00000006160672a4 */ /* 0x000fe2000f8e023f */
[----:B------:R-:W-:Y:S01]  /*c8b0*/  IMAD.U32 R14, RZ, RZ, UR10 ;  /* 0x0000000aff0e7e24 */ /* 0x000fe2000f8e00ff */
[----:B------:R1:W-:Y:S01]  /*c8c0*/  @P3 STS.128 [R192+0x4000], RZ ;  /* 0x004000ffc0003388 */ /* 0x0003e20000000c00 */
[----:B------:R-:W-:Y:S01]  /*c8d0*/  IMAD.U32 R11, RZ, RZ, UR11 ;  /* 0x0000000bff0b7e24 */ /* 0x000fe2000f8e00ff */
[----:B------:R-:W-:Y:S01]  /*c8e0*/  UIMAD UR4, UR4, UR23, UR6 ;  /* 0x00000017040472a4 */ /* 0x000fe2000f8e0206 */
[----:B------:R-:W5:Y:S01]  /*c8f0*/  @!P3 LDC.64 R18, c[0x0][0x218] ;  /* 0x00008600ff12bb82 */ /* 0x000f620000000a00 */
[----:B------:R-:W-:Y:S01]  /*c900*/  BSSY B0, `(.L_x_2241) ;  /* 0x000002c000007945 */ /* 0x000fe20003800000 */
[----:B--2---:R-:W-:-:S02]  /*c910*/  IMAD.MOV.U32 R5, RZ, RZ, R143 ;  /* 0x000000ffff057224 */ /* 0x004fc400078e008f */
[----:B---3--:R-:W-:-:S04]  /*c920*/  IMAD.MOV.U32 R4, RZ, RZ, R194 ;  /* 0x000000ffff047224 */ /* 0x008fc800078e00c2 */
[----:B------:R-:W-:-:S04]  /*c930*/  IMAD.WIDE.U32 R4, R0, UR23, R4 ;  /* 0x0000001700047c25 */ /* 0x000fc8000f8e0004 */
[----:B------:R-:W-:Y:S01]  /*c940*/  IMAD.U32 R0, RZ, RZ, UR10 ;  /* 0x0000000aff007e24 */ /* 0x000fe2000f8e00ff */
[----:B------:R-:W-:Y:S02]  /*c950*/  IADD3 R7, R5, UR4, RZ ;  /* 0x0000000405077c10 */ /* 0x000fe4000fffe0ff */
[-C--:B------:R-:W-:Y:S02]  /*c960*/  @!P3 LEA R9, P0, R6, R4.reuse, 0x5 ;  /* 0x000000040609b211 */ /* 0x080fe400078028ff */
[----:B------:R-:W-:Y:S02]  /*c970*/  @!P3 LEA R0, P1, R0, R4, 0x4 ;  /* 0x000000040000b211 */ /* 0x000fe400078220ff */
[----:B-1----:R-:W-:Y:S02]  /*c980*/  @!P3 LEA R12, P2, R4, R12, 0x1 ;  /* 0x0000000c040cb211 */ /* 0x002fe400078408ff */
[----:B------:R-:W-:Y:S02]  /*c990*/  @!P3 LEA.HI.X R15, R10, R7, R8, 0x4, P1 ;  /* 0x000000070a0fb211 */ /* 0x000fe400008f2408 */
[----:B----4-:R-:W-:-:S02]  /*c9a0*/  @!P3 LEA R10, P1, R0, R16, 0x1 ;  /* 0x00000010000ab211 */ /* 0x010fc400078208ff */
[----:B------:R-:W-:Y:S02]  /*c9b0*/  @!P3 LEA.HI.X R14, R14, R7, R11, 0x5, P0 ;  /* 0x000000070e0eb211 */ /* 0x000fe400000f2c0b */
[C---:B-----5:R-:W-:Y:S02]  /*c9c0*/  @!P3 LEA R8, P0, R9.reuse, R18, 0x1 ;  /* 0x000000120908b211 */ /* 0x060fe400078008ff */
        /* <DEDUP_REMOVED lines=31> */
.L_x_2242:
[----:B------:R-:W-:Y:S05]  /*cbc0*/  BSYNC B0 ;  /* 0x0000000000007941 */ /* 0x000fea0003800000 */
.L_x_2241:
[----:B------:R-:W0:Y:S02]  /*cbd0*/  LDGDEPBAR ;  /* 0x00000000000079af */ /* 0x000e240000000000 */
.L_x_2240:
[----:B--2---:R-:W2:Y:S04]  /*cbe0*/  LDL.64 R4, [R1+0x18] ;  /* 0x0000180001047983 */ /* 0x004ea80000100a00 */
[----:B------:R-:W3:Y:S04]  /*cbf0*/  LDL R6, [R1+0x124] ;  /* 0x0001240001067983 */ /* 0x000ee80000100800 */
[----:B------:R-:W4:Y:S04]  /*cc00*/  LDL R7, [R1+0x128] ;  /* 0x0001280001077983 */ /* 0x000f280000100800 */
        /* <DEDUP_REMOVED lines=20> */
[----:B------:R-:W4:Y:S04]  /*cd50*/  LDL R17, [R1+0x168] ;  /* 0x0001680001117983 */ /* 0x000f280000100800 */
[----:B------:R-:W4:Y:S01]  /*cd60*/  LDL R18, [R1+0xf0] ;  /* 0x0000f00001127983 */ /* 0x000f220000100800 */
[----:B-1----:R-:W1:Y:S01]  /*cd70*/  S2R R8, SR_TID.X ;  /* 0x0000000000087919 */ /* 0x002e620000002100 */
[----:B------:R-:W-:Y:S01]  /*cd80*/  IMAD.U32 R0, RZ, RZ, UR17 ;  /* 0x00000011ff007e24 */ /* 0x000fe2000f8e00ff */
[----:B------:R-:W-:Y:S01]  /*cd90*/  P2R R31, PR, RZ, 0x8 ;  /* 0x00000008ff1f7803 */ /* 0x000fe20000000000 */
[----:B-1----:R-:W-:-:S05]  /*cda0*/  IMAD.SHL.U32 R8, R8, 0x2, RZ ;  /* 0x0000000208087824 */ /* 0x002fca00078e00ff */
[----:B------:R-:W-:-:S05]  /*cdb0*/  LOP3.LUT R8, R8, 0x6, RZ, 0xc0, !PT ;  /* 0x0000000608087812 */ /* 0x000fca00078ec0ff */
[----:B------:R-:W-:-:S05]  /*cdc0*/  IMAD R0, R0, 0x40, R8 ;  /* 0x0000004000007824 */ /* 0x000fca00078e0208 */
[C---:B------:R-:W-:Y:S02]  /*cdd0*/  ISETP.GE.AND P1, PT, R0.reuse, R191, PT ;  /* 0x000000bf0000720c */ /* 0x040fe40003f26270 */
[C---:B------:R-:W-:Y:S02]  /*cde0*/  ISETP.GE.AND P0, PT, R0.reuse, R190, PT ;  /* 0x000000be0000720c */ /* 0x040fe40003f06270 */
[C---:B------:R-:W-:Y:S02]  /*cdf0*/  ISETP.LT.OR P3, PT, R0.reuse, R187, P1 ;  /* 0x000000bb0000720c */ /* 0x040fe40000f61670 */
[----:B------:R-:W-:-:S04]  /*ce00*/  ISETP.LT.OR P6, PT, R0, R186, P0 ;  /* 0x000000ba0000720c */ /* 0x000fc800007c1670 */
[----:B------:R-:W-:Y:S02]  /*ce10*/  FSEL R21, R62, -INF , !P6 ;  /* 0xff8000003e157808 */ /* 0x000fe40007000000 */
[----:B------:R-:W-:Y:S01]  /*ce20*/  FSEL R16, R60, -INF , !P3 ;  /* 0xff8000003c107808 */ /* 0x000fe20005800000 */
[C---:B------:R-:W-:Y:S02]  /*ce30*/  VIADD R10, R0.reuse, 0x21 ;  /* 0x00000021000a7836 */ /* 0x040fe40000000000 */
[C---:B------:R-:W-:Y:S02]  /*ce40*/  VIADD R9, R0.reuse, 0x28 ;  /* 0x0000002800097836 */ /* 0x040fe40000000000 */
[C---:B------:R-:W-:Y:S02]  /*ce50*/  VIADD R8, R0.reuse, 0x29 ;  /* 0x0000002900087836 */ /* 0x040fe40000000000 */
[----:B--2---:R-:W-:Y:S02]  /*ce60*/  IMAD.MOV.U32 R24, RZ, RZ, R4 ;  /* 0x000000ffff187224 */ /* 0x004fe400078e0004 */
[----:B------:R-:W-:-:S05]  /*ce70*/  VIADD R4, R0, 0x1 ;  /* 0x0000000100047836 */ /* 0x000fca0000000000 */
[C---:B------:R-:W-:Y:S02]  /*ce80*/  ISETP.GE.AND P1, PT, R4.reuse, R191, PT ;  /* 0x000000bf0400720c */ /* 0x040fe40003f26270 */
[C---:B------:R-:W-:Y:S02]  /*ce90*/  ISETP.GE.AND P4, PT, R4.reuse, R189, PT ;  /* 0x000000bd0400720c */ /* 0x040fe40003f86270 */
[C---:B------:R-:W-:Y:S02]  /*cea0*/  ISETP.LT.OR P5, PT, R4.reuse, R187, P1 ;  /* 0x000000bb0400720c */ /* 0x040fe40000fa1670 */
[C---:B------:R-:W-:Y:S02]  /*ceb0*/  ISETP.LT.OR P1, PT, R4.reuse, R185, P4 ;  /* 0x000000b90400720c */ /* 0x040fe40002721670 */
[----:B------:R-:W-:Y:S01]  /*cec0*/  ISETP.GE.AND P0, PT, R4, R190, PT ;  /* 0x000000be0400720c */ /* 0x000fe20003f06270 */
[----:B------:R-:W-:Y:S01]  /*ced0*/  IMAD.MOV.U32 R25, RZ, RZ, R5 ;  /* 0x000000ffff197224 */ /* 0x000fe200078e0005 */
[----:B------:R-:W-:-:S02]  /*cee0*/  P2R R5, PR, RZ, 0x2 ;  /* 0x00000002ff057803 */ /* 0x000fc40000000000 */
[C---:B------:R-:W-:Y:S02]  /*cef0*/  ISETP.GE.AND P2, PT, R4.reuse, R188, PT ;  /* 0x000000bc0400720c */ /* 0x040fe40003f46270 */
[----:B------:R-:W-:Y:S02]  /*cf00*/  ISETP.LT.OR P0, PT, R4, R186, P0 ;  /* 0x000000ba0400720c */ /* 0x000fe40000701670 */
[C---:B------:R-:W-:Y:S02]  /*cf10*/  ISETP.GE.AND P1, PT, R0.reuse, R189, PT ;  /* 0x000000bd0000720c */ /* 0x040fe40003f26270 */
[----:B------:R-:W-:Y:S02]  /*cf20*/  FSEL R20, R61, -INF , !P5 ;  /* 0xff8000003d147808 */ /* 0x000fe40006800000 */
[----:B------:R-:W-:Y:S01]  /*cf30*/  ISETP.NE.AND P5, PT, R5, RZ, PT ;  /* 0x000000ff0500720c */ /* 0x000fe20003fa5270 */
[----:B------:R-:W-:Y:S01]  /*cf40*/  VIADD R5, R0, 0x8 ;  /* 0x0000000800057836 */ /* 0x000fe20000000000 */
[----:B------:R-:W-:-:S02]  /*cf50*/  ISETP.LT.OR P2, PT, R4, R184, P2 ;  /* 0x000000b80400720c */ /* 0x000fc40001741670 */
[----:B------:R-:W-:Y:S02]  /*cf60*/  FSEL R22, R63, -INF , !P0 ;  /* 0xff8000003f167808 */ /* 0x000fe40004000000 */
[C---:B------:R-:W-:Y:S02]  /*cf70*/  ISETP.GE.AND P0, PT, R0.reuse, R188, PT ;  /* 0x000000bc0000720c */ /* 0x040fe40003f06270 */
[C---:B------:R-:W-:Y:S02]  /*cf80*/  ISETP.LT.OR P1, PT, R0.reuse, R185, P1 ;  /* 0x000000b90000720c */ /* 0x040fe40000f21670 */
[----:B------:R-:W-:Y:S02]  /*cf90*/  P2R R4, PR, RZ, 0x4 ;  /* 0x00000004ff047803 */ /* 0x000fe40000000000 */
[----:B------:R-:W-:Y:S02]  /*cfa0*/  ISETP.LT.OR P0, PT, R0, R184, P0 ;  /* 0x000000b80000720c */ /* 0x000fe40000701670 */
[----:B------:R-:W-:-:S02]  /*cfb0*/  ISETP.GE.AND P2, PT, R5, R190, PT ;  /* 0x000000be0500720c */ /* 0x000fc40003f46270 */
[----:B------:R-:W-:Y:S02]  /*cfc0*/  FSEL R193, R204, -INF , !P1 ;  /* 0xff800000ccc17808 */ /* 0x000fe40004800000 */
[C---:B------:R-:W-:Y:S02]  /*cfd0*/  ISETP.GE.AND P1, PT, R5.reuse, R189, PT ;  /* 0x000000bd0500720c */ /* 0x040fe40003f26270 */
[----:B------:R-:W-:Y:S01]  /*cfe0*/  ISETP.NE.AND P6, PT, R4, RZ, PT ;  /* 0x000000ff0400720c */ /* 0x000fe20003fc5270 */
[----:B------:R-:W-:Y:S01]  /*cff0*/  VIADD R4, R0, 0x9 ;  /* 0x0000000900047836 */ /* 0x000fe20000000000 */
[----:B------:R-:W-:Y:S02]  /*d000*/  FSEL R206, R206, -INF , !P0 ;  /* 0xff800000cece7808 */ /* 0x000fe40004000000 */
[C---:B------:R-:W-:Y:S02]  /*d010*/  ISETP.LT.OR P2, PT, R5.reuse, R186, P2 ;  /* 0x000000ba0500720c */ /* 0x040fe40001741670 */
[----:B------:R-:W-:-:S02]  /*d020*/  ISETP.GE.AND P4, PT, R5, R191, PT ;  /* 0x000000bf0500720c */ /* 0x000fc40003f86270 */
[C---:B------:R-:W-:Y:S02]  /*d030*/  ISETP.GE.AND P0, PT, R5.reuse, R188, PT ;  /* 0x000000bc0500720c */ /* 0x040fe40003f06270 */
[C---:B------:R-:W-:Y:S02]  /*d040*/  ISETP.LT.OR P1, PT, R5.reuse, R185, P1 ;  /* 0x000000b90500720c */ /* 0x040fe40000f21670 */
[----:B------:R-:W-:Y:S02]  /*d050*/  FSEL R27, R58, -INF , !P2 ;  /* 0xff8000003a1b7808 */ /* 0x000fe40005000000 */
[C---:B------:R-:W-:Y:S02]  /*d060*/  ISETP.LT.OR P4, PT, R5.reuse, R187, P4 ;  /* 0x000000bb0500720c */ /* 0x040fe40002781670 */
[----:B------:R-:W-:Y:S02]  /*d070*/  ISETP.LT.OR P3, PT, R5, R184, P0 ;  /* 0x000000b80500720c */ /* 0x000fe40000761670 */
[----:B------:R-:W-:-:S02]  /*d080*/  ISETP.GE.AND P2, PT, R4, R188, PT ;  /* 0x000000bc0400720c */ /* 0x000fc40003f46270 */
[----:B------:R-:W-:Y:S02]  /*d090*/  P2R R5, PR, RZ, 0x2 ;  /* 0x00000002ff057803 */ /* 0x000fe40000000000 */
[C---:B------:R-:W-:Y:S02]  /*d0a0*/  ISETP.GE.AND P1, PT, R4.reuse, R191, PT ;  /* 0x000000bf0400720c */ /* 0x040fe40003f26270 */
[----:B------:R-:W-:Y:S02]  /*d0b0*/  FSEL R195, R205, -INF , !P5 ;  /* 0xff800000cdc37808 */ /* 0x000fe40006800000 */
[C---:B------:R-:W-:Y:S02]  /*d0c0*/  ISETP.LT.OR P5, PT, R4.reuse, R184, P2 ;  /* 0x000000b80400720c */ /* 0x040fe400017a1670 */
[----:B------:R-:W-:Y:S02]  /*d0d0*/  ISETP.GE.AND P0, PT, R4, R190, PT ;  /* 0x000000be0400720c */ /* 0x000fe40003f06270 */
[----:B------:R-:W-:-:S02]  /*d0e0*/  FSEL R23, R56, -INF , !P4 ;  /* 0xff80000038177808 */ /* 0x000fc40006000000 */
[----:B------:R-:W-:Y:S01]  /*d0f0*/  ISETP.NE.AND P2, PT, R5, RZ, PT ;  /* 0x000000ff0500720c */ /* 0x000fe20003f45270 */
[----:B------:R-:W-:Y:S01]  /*d100*/  VIADD R5, R0, 0x10 ;  /* 0x0000001000057836 */ /* 0x000fe20000000000 */
[C---:B------:R-:W-:Y:S02]  /*d110*/  ISETP.GE.AND P4, PT, R4.reuse, R189, PT ;  /* 0x000000bd0400720c */ /* 0x040fe40003f86270 */
[C---:B------:R-:W-:Y:S02]  /*d120*/  ISETP.LT.OR P1, PT, R4.reuse, R187, P1 ;  /* 0x000000bb0400720c */ /* 0x040fe40000f21670 */
[----:B------:R-:W-:Y:S02]  /*d130*/  FSEL R207, R207, -INF , !P6 ;  /* 0xff800000cfcf7808 */ /* 0x000fe40007000000 */
[C---:B------:R-:W-:Y:S02]  /*d140*/  ISETP.LT.OR P0, PT, R4.reuse, R186, P0 ;  /* 0x000000ba0400720c */ /* 0x040fe40000701670 */
[----:B------:R-:W-:-:S02]  /*d150*/  ISETP.LT.OR P6, PT, R4, R185, P4 ;  /* 0x000000b90400720c */ /* 0x000fc400027c1670 */
[----:B------:R-:W-:Y:S02]  /*d160*/  FSEL R26, R57, -INF , !P1 ;  /* 0xff800000391a7808 */ /* 0x000fe40004800000 */
[C---:B------:R-:W-:Y:S02]  /*d170*/  ISETP.GE.AND P4, PT, R5.reuse, R191, PT ;  /* 0x000000bf0500720c */ /* 0x040fe40003f86270 */
[----:B------:R-:W-:Y:S02]  /*d180*/  ISETP.GE.AND P1, PT, R5, R189, PT ;  /* 0x000000bd0500720c */ /* 0x000fe40003f26270 */
[----:B------:R-:W-:Y:S02]  /*d190*/  FSEL R28, R59, -INF , !P0 ;  /* 0xff8000003b1c7808 */ /* 0x000fe40004000000 */
[----:B------:R-:W-:Y:S01]  /*d1a0*/  FSEL R194, R200, -INF , !P2 ;  /* 0xff800000c8c27808 */ /* 0x000fe20005000000 */
[----:B------:R-:W-:Y:S01]  /*d1b0*/  VIADD R4, R0, 0x11 ;  /* 0x0000001100047836 */ /* 0x000fe20000000000 */
[----:B------:R-:W-:-:S02]  /*d1c0*/  ISETP.GE.AND P2, PT, R5, R190, PT ;  /* 0x000000be0500720c */ /* 0x000fc40003f46270 */
[C---:B------:R-:W-:Y:S02]  /*d1d0*/  ISETP.GE.AND P0, PT, R5.reuse, R188, PT ;  /* 0x000000bc0500720c */ /* 0x040fe40003f06270 */
[C---:B------:R-:W-:Y:S02]  /*d1e0*/  ISETP.LT.OR P4, PT, R5.reuse, R187, P4 ;  /* 0x000000bb0500720c */ /* 0x040fe40002781670 */
[C---:B------:R-:W-:Y:S02]  /*d1f0*/  ISETP.LT.OR P1, PT, R5.reuse, R185, P1 ;  /* 0x000000b90500720c */ /* 0x040fe40000f21670 */
[----:B------:R-:W-:Y:S02]  /*d200*/  FSEL R202, R202, -INF , !P3 ;  /* 0xff800000caca7808 */ /* 0x000fe40005800000 */
[C---:B------:R-:W-:Y:S02]  /*d210*/  ISETP.LT.OR P2, PT, R5.reuse, R186, P2 ;  /* 0x000000ba0500720c */ /* 0x040fe40001741670 */
[----:B------:R-:W-:-:S02]  /*d220*/  ISETP.LT.OR P3, PT, R5, R184, P0 ;  /* 0x000000b80500720c */ /* 0x000fc40000761670 */
[----:B------:R-:W-:Y:S02]  /*d230*/  P2R R5, PR, RZ, 0x2 ;  /* 0x00000002ff057803 */ /* 0x000fe40000000000 */
[----:B------:R-:W-:Y:S02]  /*d240*/  FSEL R29, R52, -INF , !P4 ;  /* 0xff800000341d7808 */ /* 0x000fe40006000000 */
[----:B------:R-:W-:Y:S02]  /*d250*/  ISETP.GE.AND P4, PT, R4, R189, PT ;  /* 0x000000bd0400720c */ /* 0x000fe40003f86270 */
[----:B------:R-:W-:Y:S02]  /*d260*/  FSEL R203, R203, -INF , !P5 ;  /* 0xff800000cbcb7808 */ /* 0x000fe40006800000 */
[----:B------:R-:W-:Y:S01]  /*d270*/  ISETP.NE.AND P5, PT, R5, RZ, PT ;  /* 0x000000ff0500720c */ /* 0x000fe20003fa5270 */
[----:B------:R-:W-:Y:S01]  /*d280*/  VIADD R5, R0, 0x18 ;  /* 0x0000001800057836 */ /* 0x000fe20000000000 */
[----:B------:R-:W-:-:S02]  /*d290*/  ISETP.GE.AND P1, PT, R4, R191, PT ;  /* 0x000000bf0400720c */ /* 0x000fc40003f26270 */
[----:B------:R-:W-:Y:S02]  /*d2a0*/  FSEL R42, R54, -INF , !P2 ;  /* 0xff800000362a7808 */ /* 0x000fe40005000000 */
[C---:B------:R-:W-:Y:S02]  /*d2b0*/  ISETP.LT.OR P4, PT, R4.reuse, R185, P4 ;  /* 0x000000b90400720c */ /* 0x040fe40002781670 */
[C---:B------:R-:W-:Y:S01]  /*d2c0*/  ISETP.GE.AND P2, PT, R4.reuse, R188, PT ;  /* 0x000000bc0400720c */ /* 0x040fe20003f46270 */
[----:B---3--:R-:W-:Y:S01]  /*d2d0*/  IMAD.MOV.U32 R15, RZ, RZ, R6 ;  /* 0x000000ffff0f7224 */ /* 0x008fe200078e0006 */
[C---:B------:R-:W-:Y:S02]  /*d2e0*/  ISETP.GE.AND P0, PT, R4.reuse, R190, PT ;  /* 0x000000be0400720c */ /* 0x040fe40003f06270 */
[----:B------:R-:W-:Y:S02]  /*d2f0*/  ISETP.LT.OR P1, PT, R4, R187, P1 ;  /* 0x000000bb0400720c */ /* 0x000fe40000f21670 */
[----:B------:R-:W-:-:S02]  /*d300*/  FSEL R163, R201, -INF , !P6 ;  /* 0xff800000c9a37808 */ /* 0x000fc40007000000 */
[----:B------:R-:W-:Y:S02]  /*d310*/  P2R R6, PR, RZ, 0x10 ;  /* 0x00000010ff067803 */ /* 0x000fe40000000000 */
[C---:B------:R-:W-:Y:S02]  /*d320*/  ISETP.LT.OR P6, PT, R4.reuse, R184, P2 ;  /* 0x000000b80400720c */ /* 0x040fe400017c1670 */
[C---:B------:R-:W-:Y:S02]  /*d330*/  ISETP.GE.AND P4, PT, R5.reuse, R191, PT ;  /* 0x000000bf0500720c */ /* 0x040fe40003f86270 */
[----:B------:R-:W-:Y:S02]  /*d340*/  ISETP.LT.OR P0, PT, R4, R186, P0 ;  /* 0x000000ba0400720c */ /* 0x000fe40000701670 */
[----:B------:R-:W-:Y:S02]  /*d350*/  ISETP.GE.AND P2, PT, R5, R190, PT ;  /* 0x000000be0500720c */ /* 0x000fe40003f46270 */
[----:B------:R-:W-:-:S02]  /*d360*/  FSEL R30, R53, -INF , !P1 ;  /* 0xff800000351e7808 */ /* 0x000fc40004800000 */
[----:B------:R-:W-:Y:S02]  /*d370*/  FSEL R162, R196, -INF , !P5 ;  /* 0xff800000c4a27808 */ /* 0x000fe40006800000 */
[C---:B------:R-:W-:Y:S02]  /*d380*/  ISETP.GE.AND P1, PT, R5.reuse, R189, PT ;  /* 0x000000bd0500720c */ /* 0x040fe40003f26270 */
[----:B------:R-:W-:Y:S01]  /*d390*/  ISETP.LT.OR P5, PT, R5, R187, P4 ;  /* 0x000000bb0500720c */ /* 0x000fe200027a1670 */
[----:B------:R-:W-:Y:S01]  /*d3a0*/  VIADD R4, R0, 0x19 ;  /* 0x0000001900047836 */ /* 0x000fe20000000000 */
[----:B------:R-:W-:Y:S02]  /*d3b0*/  FSEL R41, R55, -INF , !P0 ;  /* 0xff80000037297808 */ /* 0x000fe40004000000 */
[C---:B------:R-:W-:Y:S02]  /*d3c0*/  ISETP.LT.OR P4, PT, R5.reuse, R186, P2 ;  /* 0x000000ba0500720c */ /* 0x040fe40001781670 */
[----:B------:R-:W-:-:S02]  /*d3d0*/  ISETP.GE.AND P0, PT, R5, R188, PT ;  /* 0x000000bc0500720c */ /* 0x000fc40003f06270 */
[----:B------:R-:W-:Y:S02]  /*d3e0*/  ISETP.NE.AND P2, PT, R6, RZ, PT ;  /* 0x000000ff0600720c */ /* 0x000fe40003f45270 */
[C---:B------:R-:W-:Y:S02]  /*d3f0*/  ISETP.LT.OR P1, PT, R5.reuse, R185, P1 ;  /* 0x000000b90500720c */ /* 0x040fe40000f21670 */
[----:B------:R-:W-:Y:S02]  /*d400*/  FSEL R198, R198, -INF , !P3 ;  /* 0xff800000c6c67808 */ /* 0x000fe40005800000 */
[----:B------:R-:W-:Y:S02]  /*d410*/  ISETP.LT.OR P3, PT, R5, R184, P0 ;  /* 0x000000b80500720c */ /* 0x000fe40000761670 */
[----:B------:R-:W-:Y:S02]  /*d420*/  FSEL R161, R197, -INF , !P2 ;  /* 0xff800000c5a17808 */ /* 0x000fe40005000000 */
[----:B------:R-:W-:-:S02]  /*d430*/  P2R R5, PR, RZ, 0x2 ;  /* 0x00000002ff057803 */ /* 0x000fc40000000000 */
[C---:B------:R-:W-:Y:S02]  /*d440*/  ISETP.GE.AND P2, PT, R4.reuse, R191, PT ;  /* 0x000000bf0400720c */ /* 0x040fe40003f46270 */
[C---:B------:R-:W-:Y:S02]  /*d450*/  ISETP.GE.AND P1, PT, R4.reuse, R190, PT ;  /* 0x000000be0400720c */ /* 0x040fe40003f26270 */
[----:B------:R-:W-:Y:S02]  /*d460*/  ISETP.GE.AND P0, PT, R4, R189, PT ;  /* 0x000000bd0400720c */ /* 0x000fe40003f06270 */
[----:B------:R-:W-:Y:S02]  /*d470*/  FSEL R156, R50, -INF , !P4 ;  /* 0xff800000329c7808 */ /* 0x000fe40006000000 */
[----:B------:R-:W-:Y:S02]  /*d480*/  FSEL R148, R48, -INF , !P5 ;  /* 0xff80000030947808 */ /* 0x000fe40006800000 */
        /* <DEDUP_REMOVED lines=9> */
[----:B------:R-:W-:Y:S02]  /*d520*/  FSEL R167, R167, -INF , !P0 ;  /* 0xff800000a7a77808 */ /* 0x000fe40004000000 */
[----:B------:R-:W-:Y:S02]  /*d530*/  ISETP.NE.AND P6, PT, R5, RZ, PT ;  /* 0x000000ff0500720c */ /* 0x000fe40003fc5270 */
[----:B------:R-:W-:Y:S02]  /*d540*/  FSEL R154, R51, -INF , !P2 ;  /* 0xff800000339a7808 */ /* 0x000fe40005000000 */
[C---:B------:R-:W-:Y:S02]  /*d550*/  ISETP.GE.AND P0, PT, R4.reuse, R188, PT ;  /* 0x000000bc0400720c */ /* 0x040fe40003f06270 */
[----:B------:R-:W-:-:S02]  /*d560*/  ISETP.GE.AND P4, PT, R4, R191, PT ;  /* 0x000000bf0400720c */ /* 0x000fc40003f86270 */
[C---:B------:R-:W-:Y:S02]  /*d570*/  ISETP.GE.AND P2, PT, R4.reuse, R190, PT ;  /* 0x000000be0400720c */ /* 0x040fe40003f46270 */
[----:B------:R-:W-:Y:S02]  /*d580*/  ISETP.LT.OR P1, PT, R4, R185, P1 ;  /* 0x000000b90400720c */ /* 0x000fe40000f21670 */
[----:B------:R-:W-:Y:S02]  /*d590*/  FSEL R158, R164, -INF , !P6 ;  /* 0xff800000a49e7808 */ /* 0x000fe40007000000 */
[----:B------:R-:W-:Y:S02]  /*d5a0*/  ISETP.LT.OR P0, PT, R4, R184, P0 ;  /* 0x000000b80400720c */ /* 0x000fe40000701670 */
[----:B------:R-:W-:Y:S02]  /*d5b0*/  ISETP.GE.AND P6, PT, R10, R190, PT ;  /* 0x000000be0a00720c */ /* 0x000fe40003fc6270 */
[----:B------:R-:W-:-:S02]  /*d5c0*/  ISETP.LT.OR P4, PT, R4, R187, P4 ;  /* 0x000000bb0400720c */ /* 0x000fc40002781670 */
[-C--:B------:R-:W-:Y:S02]  /*d5d0*/  ISETP.LT.OR P2, PT, R4, R186.reuse, P2 ;  /* 0x000000ba0400720c */ /* 0x080fe40001741670 */
[----:B------:R-:W-:Y:S02]  /*d5e0*/  P2R R4, PR, RZ, 0x2 ;  /* 0x00000002ff047803 */ /* 0x000fe40000000000 */
[----:B------:R-:W-:Y:S02]  /*d5f0*/  P2R R13, PR, RZ, 0x1 ;  /* 0x00000001ff0d7803 */ /* 0x000fe40000000000 */
[----:B------:R-:W-:Y:S02]  /*d600*/  ISETP.LT.OR P0, PT, R10, R186, P6 ;  /* 0x000000ba0a00720c */ /* 0x000fe40003701670 */
[----:B------:R-:W-:Y:S02]  /*d610*/  ISETP.NE.AND P6, PT, R4, RZ, PT ;  /* 0x000000ff0400720c */ /* 0x000fe40003fc5270 */
[----:B------:R-:W-:-:S04]  /*d620*/  FMNMX.FTZ R4, R71, R16, !PT ;  /* 0x0000001047047209 */ /* 0x000fc80007810000 */
[----:B------:R-:W-:-:S04]  /*d630*/  FMNMX.FTZ R4, R20, R4, !PT ;  /* 0x0000000414047209 */ /* 0x000fc80007810000 */
[----:B------:R-:W-:-:S04]  /*d640*/  FMNMX.FTZ R4, R23, R4, !PT ;  /* 0x0000000417047209 */ /* 0x000fc80007810000 */
[----:B------:R-:W-:Y:S02]  /*d650*/  FMNMX.FTZ R4, R26, R4, !PT ;  /* 0x000000041a047209 */ /* 0x000fe40007810000 */
[----:B------:R-:W-:Y:S02]  /*d660*/  FSEL R144, R49, -INF , !P5 ;  /* 0xff80000031907808 */ /* 0x000fe40006800000 */
[C---:B------:R-:W-:Y:S02]  /*d670*/  ISETP.GE.AND P5, PT, R10.reuse, R191, PT ;  /* 0x000000bf0a00720c */ /* 0x040fe40003fa6270 */
[----:B------:R-:W-:Y:S02]  /*d680*/  FMNMX.FTZ R5, R29, R4, !PT ;  /* 0x000000041d057209 */ /* 0x000fe40007810000 */
[----:B------:R-:W-:Y:S02]  /*d690*/  FMNMX.FTZ R4, R69, R21, !PT ;  /* 0x0000001545047209 */ /* 0x000fe40007810000 */
[----:B------:R-:W-:-:S02]  /*d6a0*/  ISETP.LT.OR P1, PT, R10, R187, P5 ;  /* 0x000000bb0a00720c */ /* 0x000fc40002f21670 */
[----:B------:R-:W-:Y:S02]  /*d6b0*/  FMNMX.FTZ R5, R30, R5, !PT ;  /* 0x000000051e057209 */ /* 0x000fe40007810000 */
[----:B------:R-:W-:Y:S02]  /*d6c0*/  FMNMX.FTZ R4, R22, R4, !PT ;  /* 0x0000000416047209 */ /* 0x000fe40007810000 */
[----:B------:R-:W-:Y:S02]  /*d6d0*/  FSEL R74, R33, -INF , !P1 ;  /* 0xff800000214a7808 */ /* 0x000fe40004800000 */
[----:B------:R-:W-:Y:S02]  /*d6e0*/  FMNMX.FTZ R5, R148, R5, !PT ;  /* 0x0000000594057209 */ /* 0x000fe40007810000 */
[----:B------:R-:W-:Y:S02]  /*d6f0*/  FSEL R152, R35, -INF , !P0 ;  /* 0xff80000023987808 */ /* 0x000fe40004000000 */
[----:B------:R-:W-:-:S02]  /*d700*/  ISETP.GE.AND P1, PT, R9, R191, PT ;  /* 0x000000bf0900720c */ /* 0x000fc40003f26270 */
[----:B------:R-:W-:Y:S02]  /*d710*/  FSEL R75, R32, -INF , !P4 ;  /* 0xff800000204b7808 */ /* 0x000fe40006000000 */
[----:B------:R-:W-:Y:S02]  /*d720*/  ISETP.GE.AND P0, PT, R9, R190, PT ;  /* 0x000000be0900720c */ /* 0x000fe40003f06270 */
[----:B------:R-:W-:Y:S02]  /*d730*/  FMNMX.FTZ R4, R27, R4, !PT ;  /* 0x000000041b047209 */ /* 0x000fe40007810000 */
[----:B------:R-:W-:Y:S01]  /*d740*/  ISETP.GE.AND P4, PT, R8, R190, PT ;  /* 0x000000be0800720c */ /* 0x000fe20003f86270 */
[----:B----4-:R-:W-:Y:S01]  /*d750*/  IMAD.MOV.U32 R14, RZ, RZ, R7 ;  /* 0x000000ffff0e7224 */ /* 0x010fe200078e0007 */
[----:B------:R-:W-:Y:S02]  /*d760*/  FSEL R153, R34, -INF , !P2 ;  /* 0xff80000022997808 */ /* 0x000fe40005000000 */
[----:B------:R-:W-:Y:S01]  /*d770*/  FMNMX.FTZ R5, R144, R5, !PT ;  /* 0x0000000590057209 */ /* 0x000fe20007810000 */
[----:B------:R-:W-:Y:S01]  /*d780*/  VIADD R7, R0, 0x30 ;  /* 0x0000003000077836 */ /* 0x000fe20000000000 */
[----:B------:R-:W-:-:S02]  /*d790*/  ISETP.GE.AND P2, PT, R8, R191, PT ;  /* 0x000000bf0800720c */ /* 0x000fc40003f46270 */
[C---:B------:R-:W-:Y:S02]  /*d7a0*/  ISETP.LT.OR P5, PT, R9.reuse, R187, P1 ;  /* 0x000000bb0900720c */ /* 0x040fe40000fa1670 */
[----:B------:R-:W-:Y:S02]  /*d7b0*/  ISETP.LT.OR P1, PT, R9, R186, P0 ;  /* 0x000000ba0900720c */ /* 0x000fe40000721670 */
[----:B------:R-:W-:Y:S01]  /*d7c0*/  FMNMX.FTZ R11, R28, R4, !PT ;  /* 0x000000041c0b7209 */ /* 0x000fe20007810000 */
[----:B------:R-:W-:Y:S01]  /*d7d0*/  VIADD R6, R0, 0x31 ;  /* 0x0000003100067836 */ /* 0x000fe20000000000 */
[----:B------:R-:W-:Y:S01]  /*d7e0*/  ISETP.LT.OR P0, PT, R8, R186, P4 ;  /* 0x000000ba0800720c */ /* 0x000fe20002701670 */
[C---:B------:R-:W-:Y:S01]  /*d7f0*/  VIADD R4, R0.reuse, 0x39 ;  /* 0x0000003900047836 */ /* 0x040fe20000000000 */
[----:B------:R-:W-:Y:S01]  /*d800*/  FMNMX.FTZ R12, R75, R5, !PT ;  /* 0x000000054b0c7209 */ /* 0x000fe20007810000 */
[----:B------:R-:W-:Y:S01]  /*d810*/  VIADD R5, R0, 0x38 ;  /* 0x0000003800057836 */ /* 0x000fe20000000000 */
[----:B------:R-:W-:-:S02]  /*d820*/  ISETP.LT.OR P2, PT, R8, R187, P2 ;  /* 0x000000bb0800720c */ /* 0x000fc40001741670 */
[----:B------:R-:W-:Y:S02]  /*d830*/  FSEL R151, R46, -INF , !P1 ;  /* 0xff8000002e977808 */ /* 0x000fe40004800000 */
[----:B------:R-:W-:Y:S02]  /*d840*/  FMNMX.FTZ R0, R42, R11, !PT ;  /* 0x0000000b2a007209 */ /* 0x000fe40007810000 */
[----:B------:R-:W-:Y:S02]  /*d850*/  FSEL R150, R47, -INF , !P0 ;  /* 0xff8000002f967808 */ /* 0x000fe40004000000 */
[C---:B------:R-:W-:Y:S02]  /*d860*/  ISETP.GE.AND P1, PT, R7.reuse, R191, PT ;  /* 0x000000bf0700720c */ /* 0x040fe40003f26270 */
[----:B------:R-:W-:Y:S02]  /*d870*/  ISETP.GE.AND P0, PT, R7, R190, PT ;  /* 0x000000be0700720c */ /* 0x000fe40003f06270 */
[----:B------:R-:W-:-:S02]  /*d880*/  FSEL R72, R44, -INF , !P5 ;  /* 0xff8000002c487808 */ /* 0x000fc40006800000 */
[----:B------:R-:W-:Y:S02]  /*d890*/  FSEL R50, R45, -INF , !P2 ;  /* 0xff8000002d327808 */ /* 0x000fe40005000000 */
[----:B------:R-:W-:Y:S02]  /*d8a0*/  ISETP.GE.AND P4, PT, R6, R190, PT ;  /* 0x000000be0600720c */ /* 0x000fe40003f86270 */
[----:B------:R-:W-:Y:S02]  /*d8b0*/  FMNMX.FTZ R11, R74, R12, !PT ;  /* 0x0000000c4a0b7209 */ /* 0x000fe40007810000 */
[----:B------:R-:W-:Y:S02]  /*d8c0*/  ISETP.GE.AND P2, PT, R6, R191, PT ;  /* 0x000000bf0600720c */ /* 0x000fe40003f46270 */
[----:B------:R-:W-:Y:S02]  /*d8d0*/  FMNMX.FTZ R0, R41, R0, !PT ;  /* 0x0000000029007209 */ /* 0x000fe40007810000 */
[----:B------:R-:W-:-:S02]  /*d8e0*/  ISETP.LT.OR P5, PT, R7, R187, P1 ;  /* 0x000000bb0700720c */ /* 0x000fc40000fa1670 */
[-C--:B------:R-:W-:Y:S02]  /*d8f0*/  ISETP.LT.OR P1, PT, R7, R186.reuse, P0 ;  /* 0x000000ba0700720c */ /* 0x080fe40000721670 */
[----:B------:R-:W-:Y:S02]  /*d900*/  ISETP.LT.OR P0, PT, R6, R186, P4 ;  /* 0x000000ba0600720c */ /* 0x000fe40002701670 */
[----:B------:R-:W-:Y:S02]  /*d910*/  FMNMX.FTZ R11, R72, R11, !PT ;  /* 0x0000000b480b7209 */ /* 0x000fe40007810000 */
[----:B------:R-:W-:Y:S02]  /*d920*/  ISETP.LT.OR P2, PT, R6, R187, P2 ;  /* 0x000000bb0600720c */ /* 0x000fe40001741670 */
[----:B------:R-:W-:Y:S02]  /*d930*/  FMNMX.FTZ R0, R156, R0, !PT ;  /* 0x000000009c007209 */ /* 0x000fe40007810000 */
[----:B------:R-:W-:-:S02]  /*d940*/  FSEL R145, R38, -INF , !P1 ;  /* 0xff80000026917808 */ /* 0x000fc40004800000 */
[----:B------:R-:W-:Y:S02]  /*d950*/  FSEL R33, R36, -INF , !P5 ;  /* 0xff80000024217808 */ /* 0x000fe40006800000 */
[----:B------:R-:W-:Y:S02]  /*d960*/  FSEL R143, R39, -INF , !P0 ;  /* 0xff800000278f7808 */ /* 0x000fe40004000000 */
[----:B------:R-:W-:Y:S02]  /*d970*/  ISETP.GE.AND P1, PT, R5, R191, PT ;  /* 0x000000bf0500720c */ /* 0x000fe40003f26270 */
[----:B------:R-:W-:Y:S02]  /*d980*/  FMNMX.FTZ R11, R50, R11, !PT ;  /* 0x0000000b320b7209 */ /* 0x000fe40007810000 */
[----:B------:R-:W-:Y:S02]  /*d990*/  FSEL R35, R37, -INF , !P2 ;  /* 0xff80000025237808 */ /* 0x000fe40005000000 */
[----:B------:R-:W-:-:S02]  /*d9a0*/  ISETP.GE.AND P0, PT, R10, R189, PT ;  /* 0x000000bd0a00720c */ /* 0x000fc40003f06270 */
[----:B------:R-:W-:Y:S02]  /*d9b0*/  FMNMX.FTZ R0, R154, R0, !PT ;  /* 0x000000009a007209 */ /* 0x000fe40007810000 */
[----:B------:R-:W-:Y:S02]  /*d9c0*/  ISETP.GE.AND P2, PT, R4, R191, PT ;  /* 0x000000bf0400720c */ /* 0x000fe40003f46270 */
[----:B------:R-:W-:Y:S02]  /*d9d0*/  FSEL R166, R166, -INF , !P3 ;  /* 0xff800000a6a67808 */ /* 0x000fe40005800000 */
[----:B------:R-:W-:Y:S02]  /*d9e0*/  ISETP.LT.OR P1, PT, R5, R187, P1 ;  /* 0x000000bb0500720c */ /* 0x000fe40000f21670 */
[----:B------:R-:W-:Y:S02]  /*d9f0*/  FMNMX.FTZ R11, R33, R11, !PT ;  /* 0x0000000b210b7209 */ /* 0x000fe40007810000 */
[----:B------:R-:W-:-:S02]  /*da00*/  ISETP.LT.OR P3, PT, R10, R185, P0 ;  /* 0x000000b90a00720c */ /* 0x000fc40000761670 */
[----:B------:R-:W-:Y:S02]  /*da10*/  FMNMX.FTZ R0, R153, R0, !PT ;  /* 0x0000000099007209 */ /* 0x000fe40007810000 */
[----:B------:R-:W-:Y:S02]  /*da20*/  ISETP.LT.OR P0, PT, R4, R187, P2 ;  /* 0x000000bb0400720c */ /* 0x000fe40001701670 */
[----:B------:R-:W-:Y:S02]  /*da30*/  ISETP.GE.AND P4, PT, R10, R188, PT ;  /* 0x000000bc0a00720c */ /* 0x000fe40003f86270 */
[----:B------:R-:W-:Y:S02]  /*da40*/  FSEL R36, R64, -INF , !P1 ;  /* 0xff80000040247808 */ /* 0x000fe40004800000 */
[----:B------:R-:W-:Y:S02]  /*da50*/  FMNMX.FTZ R11, R35, R11, !PT ;  /* 0x0000000b230b7209 */ /* 0x000fe40007810000 */
[----:B------:R-:W-:-:S02]  /*da60*/  FMNMX.FTZ R0, R152, R0, !PT ;  /* 0x0000000098007209 */ /* 0x000fc40007810000 */
[----:B------:R-:W-:Y:S02]  /*da70*/  FSEL R34, R65, -INF , !P0 ;  /* 0xff80000041227808 */ /* 0x000fe40004000000 */
[----:B------:R-:W-:Y:S02]  /*da80*/  ISETP.GE.AND P0, PT, R5, R190, PT ;  /* 0x000000be0500720c */ /* 0x000fe40003f06270 */
[----:B------:R-:W-:Y:S02]  /*da90*/  ISETP.LT.OR P5, PT, R10, R184, P4 ;  /* 0x000000b80a00720c */ /* 0x000fe400027a1670 */
[----:B------:R-:W-:Y:S02]  /*daa0*/  FMNMX.FTZ R11, R36, R11, !PT ;  /* 0x0000000b240b7209 */ /* 0x000fe40007810000 */
[----:B------:R-:W-:Y:S02]  /*dab0*/  FMNMX.FTZ R10, R151, R0, !PT ;  /* 0x00000000970a7209 */ /* 0x000fe40007810000 */
[----:B------:R-:W-:-:S02]  /*dac0*/  ISETP.LT.OR P0, PT, R5, R186, P0 ;  /* 0x000000ba0500720c */ /* 0x000fc40000701670 */
[----:B------:R-:W-:Y:S02]  /*dad0*/  FMNMX.FTZ R0, R34, R11, !PT ;  /* 0x0000000b22007209 */ /* 0x000fe40007810000 */
[----:B------:R-:W-:Y:S02]  /*dae0*/  FMNMX.FTZ R10, R150, R10, !PT ;  /* 0x0000000a960a7209 */ /* 0x000fe40007810000 */
[----:B------:R-:W-:Y:S01]  /*daf0*/  FSEL R40, R66, -INF , !P0 ;  /* 0xff80000042287808 */ /* 0x000fe20004000000 */
[----:B------:R-:W1:Y:S01]  /*db00*/  SHFL.BFLY PT, R11, R0, 0x2, 0x1f ;  /* 0x0c401f00000b7f89 */ /* 0x000e6200000e0000 */
[C---:B------:R-:W-:Y:S02]  /*db10*/  ISETP.GE.AND P2, PT, R9.reuse, R189, PT ;  /* 0x000000bd0900720c */ /* 0x040fe40003f46270 */
[----:B------:R-:W-:Y:S02]  /*db20*/  ISETP.GE.AND P0, PT, R9, R188, PT ;  /* 0x000000bc0900720c */ /* 0x000fe40003f06270 */
[----:B------:R-:W-:-:S02]  /*db30*/  ISETP.GE.AND P1, PT, R4, R190, PT ;  /* 0x000000be0400720c */ /* 0x000fc40003f26270 */
[----:B------:R-:W-:Y:S02]  /*db40*/  FMNMX.FTZ R10, R145, R10, !PT ;  /* 0x0000000a910a7209 */ /* 0x000fe40007810000 */
[----:B------:R-:W-:Y:S02]  /*db50*/  FSEL R63, R208, -INF , !P6 ;  /* 0xff800000d03f7808 */ /* 0x000fe40007000000 */
[C---:B------:R-:W-:Y:S02]  /*db60*/  ISETP.LT.OR P4, PT, R9.reuse, R185, P2 ;  /* 0x000000b90900720c */ /* 0x040fe40001781670 */
[----:B------:R-:W-:Y:S02]  /*db70*/  ISETP.LT.OR P6, PT, R9, R184, P0 ;  /* 0x000000b80900720c */ /* 0x000fe400007c1670 */
[----:B------:R-:W-:Y:S02]  /*db80*/  ISETP.LT.OR P1, PT, R4, R186, P1 ;  /* 0x000000ba0400720c */ /* 0x000fe40000f21670 */
[----:B------:R-:W-:-:S02]  /*db90*/  FMNMX.FTZ R9, R143, R10, !PT ;  /* 0x0000000a8f097209 */ /* 0x000fc40007810000 */
[----:B------:R-:W-:Y:S02]  /*dba0*/  FSEL R39, R67, -INF , !P1 ;  /* 0xff80000043277808 */ /* 0x000fe40004800000 */
[----:B------:R-:W-:Y:S01]  /*dbb0*/  FMNMX.FTZ R9, R40, R9, !PT ;  /* 0x0000000928097209 */ /* 0x000fe20007810000 */
[----:B------:R-:W-:Y:S01]  /*dbc0*/  STL [R1+0x1bc], R191 ;  /* 0x0001bcbf01007387 */ /* 0x000fe20000100800 */
[----:B------:R-:W-:Y:S02]  /*dbd0*/  ISETP.NE.AND P2, PT, R13, RZ, PT ;  /* 0x000000ff0d00720c */ /* 0x000fe40003f45270 */
[----:B------:R-:W-:Y:S01]  /*dbe0*/  FMNMX.FTZ R12, R39, R9, !PT ;  /* 0x00000009270c7209 */ /* 0x000fe20007810000 */
[----:B------:R2:W-:Y:S01]  /*dbf0*/  STL [R1+0x1c0], R187 ;  /* 0x0001c0bb01007387 */ /* 0x0005e20000100800 */
[----:B------:R-:W-:Y:S01]  /*dc00*/  USHF.L.U32 UR6, UR17, 0x1, URZ ;  /* 0x0000000111067899 */ /* 0x000fe2000800063f */
[----:B------:R-:W-:Y:S01]  /*dc10*/  IMAD.WIDE.U32 R250, R17, -0x2daee0ad, RZ ;  /* 0xd2511f5311fa7825 */ /* 0x000fe200078e00ff */
[----:B------:R-:W-:-:S02]  /*dc20*/  ISETP.GE.AND P1, PT, R8, R189, PT ;  /* 0x000000bd0800720c */ /* 0x000fc40003f26270 */
[----:B------:R-:W-:Y:S01]  /*dc30*/  ISETP.GE.AND P0, PT, R8, R188, PT ;  /* 0x000000bc0800720c */ /* 0x000fe20003f06270 */
[----:B------:R-:W-:Y:S01]  /*dc40*/  IMAD.U32 R10, RZ, RZ, UR33 ;  /* 0x00000021ff0a7e24 */ /* 0x000fe2000f8e00ff */
[----:B------:R-:W3:Y:S01]  /*dc50*/  SHFL.BFLY PT, R17, R12, 0x2, 0x1f ;  /* 0x0c401f000c117f89 */ /* 0x000ee200000e0000 */
[----:B------:R-:W-:Y:S02]  /*dc60*/  FSEL R147, R210, -INF , !P2 ;  /* 0xff800000d2937808 */ /* 0x000fe40005000000 */
[C---:B------:R-:W-:Y:S02]  /*dc70*/  ISETP.LT.OR P1, PT, R8.reuse, R185, P1 ;  /* 0x000000b90800720c */ /* 0x040fe40000f21670 */
[----:B------:R-:W-:Y:S02]  /*dc80*/  ISETP.LT.OR P2, PT, R8, R184, P0 ;  /* 0x000000b80800720c */ /* 0x000fe40000741670 */
[----:B------:R-:W-:Y:S01]  /*dc90*/  LOP3.LUT R245, R251, UR6, R10, 0x96, !PT ;  /* 0x00000006fbf57c12 */ /* 0x000fe2000f8e960a */
[----:B------:R-:W-:Y:S01]  /*dca0*/  STL [R1+0x1c4], R190 ;  /* 0x0001c4be01007387 */ /* 0x000fe20000100800 */
[----:B-1----:R-:W-:Y:S01]  /*dcb0*/  FMNMX.FTZ R0, R0, R11, !PT ;  /* 0x0000000b00007209 */ /* 0x002fe20007810000 */
[----:B--2---:R-:W-:-:S02]  /*dcc0*/  IMAD.MOV.U32 R187, RZ, RZ, R25 ;  /* 0x000000ffffbb7224 */ /* 0x004fc400078e0019 */
[----:B------:R1:W-:Y:S03]  /*dcd0*/  STL [R1+0x1c8], R186 ;  /* 0x0001c8ba01007387 */ /* 0x0003e60000100800 */
[----:B------:R-:W-:Y:S01]  /*dce0*/  LOP3.LUT R8, R187, UR41, R250, 0x96, !PT ;  /* 0x00000029bb087c12 */ /* 0x000fe2000f8e96fa */
[----:B------:R-:W-:-:S04]  /*dcf0*/  IMAD R176, R18, -0x326172a9, RZ ;  /* 0xcd9e8d5712b07824 */ /* 0x000fc800078e02ff */
[----:B------:R-:W-:Y:S01]  /*dd00*/  IMAD.WIDE.U32 R8, R8, -0x326172a9, RZ ;  /* 0xcd9e8d5708087825 */ /* 0x000fe200078e00ff */
[----:B------:R-:W2:Y:S03]  /*dd10*/  SHFL.BFLY PT, R19, R0, 0x1, 0x1f ;  /* 0x0c201f0000137f89 */ /* 0x000ea600000e0000 */
[----:B------:R-:W-:Y:S02]  /*dd20*/  IMAD.MOV.U32 R232, RZ, RZ, R14 ;  /* 0x000000ffffe87224 */ /* 0x000fe400078e000e */
[----:B------:R-:W-:Y:S02]  /*dd30*/  IMAD.MOV.U32 R160, RZ, RZ, R15 ;  /* 0x000000ffffa07224 */ /* 0x000fe400078e000f */
[----:B-1----:R-:W-:Y:S02]  /*dd40*/  IMAD.MOV.U32 R186, RZ, RZ, R24 ;  /* 0x000000ffffba7224 */ /* 0x002fe400078e0018 */
[----:B------:R-:W-:-:S05]  /*dd50*/  IMAD.WIDE.U32 R24, R245, -0x326172a9, RZ ;  /* 0xcd9e8d57f5187825 */ /* 0x000fca00078e00ff */
[----:B------:R-:W-:Y:S02]  /*dd60*/  LOP3.LUT R10, R25, UR42, R176, 0x96, !PT ;  /* 0x0000002a190a7c12 */ /* 0x000fe4000f8e96b0 */
[----:B------:R-:W-:-:S03]  /*dd70*/  LOP3.LUT R14, R9, UR40, R24, 0x96, !PT ;  /* 0x00000028090e7c12 */ /* 0x000fc6000f8e9618 */
[----:B------:R-:W-:Y:S01]  /*dd80*/  IMAD.WIDE.U32 R10, R10, -0x2daee0ad, RZ ;  /* 0xd2511f530a0a7825 */ /* 0x000fe200078e00ff */
[----:B------:R-:W-:-:S03]  /*dd90*/  FSEL R142, R211, -INF , !P5 ;  /* 0xff800000d38e7808 */ /* 0x000fc60006800000 */
[----:B------:R-:W-:Y:S01]  /*dda0*/  IMAD.WIDE.U32 R14, R14, -0x2daee0ad, RZ ;  /* 0xd2511f530e0e7825 */ /* 0x000fe200078e00ff */
[----:B------:R-:W-:Y:S02]  /*ddb0*/  ISETP.GE.AND P5, PT, R7, R189, PT ;  /* 0x000000bd0700720c */ /* 0x000fe40003fa6270 */
[----:B------:R-:W-:Y:S02]  /*ddc0*/  FSEL R57, R209, -INF , !P3 ;  /* 0xff800000d1397808 */ /* 0x000fe40005800000 */
[----:B------:R-:W-:Y:S02]  /*ddd0*/  LOP3.LUT R10, R15, UR37, R10, 0x96, !PT ;  /* 0x000000250f0a7c12 */ /* 0x000fe4000f8e960a */
[----:B---3--:R-:W-:Y:S02]  /*dde0*/  FMNMX.FTZ R15, R12, R17, !PT ;  /* 0x000000110c0f7209 */ /* 0x008fe40007810000 */
[----:B------:R-:W-:Y:S02]  /*ddf0*/  P2R R13, PR, RZ, 0x2 ;  /* 0x00000002ff0d7803 */ /* 0x000fe40000000000 */
[----:B------:R-:W-:-:S02]  /*de00*/  FSEL R54, R216, -INF , !P4 ;  /* 0xff800000d8367808 */ /* 0x000fc40006000000 */
[C---:B------:R-:W-:Y:S02]  /*de10*/  ISETP.LT.OR P3, PT, R7.reuse, R185, P5 ;  /* 0x000000b90700720c */ /* 0x040fe40002f61670 */
[-C--:B------:R-:W-:Y:S02]  /*de20*/  ISETP.GE.AND P1, PT, R7, R188.reuse, PT ;  /* 0x000000bc0700720c */ /* 0x080fe40003f26270 */
[C---:B------:R-:W-:Y:S02]  /*de30*/  ISETP.GE.AND P4, PT, R6.reuse, R189, PT ;  /* 0x000000bd0600720c */ /* 0x040fe40003f86270 */
[----:B------:R-:W-:Y:S01]  /*de40*/  ISETP.GE.AND P0, PT, R6, R188, PT ;  /* 0x000000bc0600720c */ /* 0x000fe20003f06270 */
[----:B------:R-:W1:Y:S01]  /*de50*/  SHFL.BFLY PT, R17, R15, 0x1, 0x1f ;  /* 0x0c201f000f117f89 */ /* 0x000e6200000e0000 */
[----:B------:R-:W-:Y:S02]  /*de60*/  FSEL R73, R218, -INF , !P6 ;  /* 0xff800000da497808 */ /* 0x000fe40007000000 */
[----:B------:R-:W-:-:S02]  /*de70*/  P2R R18, PR, RZ, 0x8 ;  /* 0x00000008ff127803 */ /* 0x000fc40000000000 */
[-C--:B------:R-:W-:Y:S02]  /*de80*/  ISETP.LT.OR P5, PT, R7, R184.reuse, P1 ;  /* 0x000000b80700720c */ /* 0x080fe40000fa1670 */
[C---:B------:R-:W-:Y:S02]  /*de90*/  ISETP.LT.OR P6, PT, R6.reuse, R185, P4 ;  /* 0x000000b90600720c */ /* 0x040fe400027c1670 */
[----:B------:R-:W-:Y:S02]  /*dea0*/  ISETP.LT.OR P3, PT, R6, R184, P0 ;  /* 0x000000b80600720c */ /* 0x000fe40000761670 */
[----:B------:R-:W-:Y:S02]  /*deb0*/  ISETP.NE.AND P1, PT, R13, RZ, PT ;  /* 0x000000ff0d00720c */ /* 0x000fe40003f25270 */
[----:B------:R-:W-:Y:S02]  /*dec0*/  LOP3.LUT R6, R11, UR39, R186, 0x96, !PT ;  /* 0x000000270b067c12 */ /* 0x000fe4000f8e96ba */
[----:B------:R-:W-:Y:S01]  /*ded0*/  FSEL R44, R217, -INF , !P1 ;  /* 0xff800000d92c7808 */ /* 0x000fe20004800000 */
[----:B------:R-:W-:Y:S01]  /*dee0*/  IMAD.WIDE.U32 R10, R10, -0x326172a9, RZ ;  /* 0xcd9e8d570a0a7825 */ /* 0x000fe200078e00ff */
[----:B------:R-:W-:-:S02]  /*def0*/  ISETP.GE.AND P1, PT, R5, R189, PT ;  /* 0x000000bd0500720c */ /* 0x000fc40003f26270 */
[----:B--2---:R-:W-:Y:S01]  /*df00*/  FMNMX.FTZ R192, R0, R19, !PT ;  /* 0x0000001300c07209 */ /* 0x004fe20007810000 */
[----:B------:R-:W-:Y:S01]  /*df10*/  IMAD.WIDE.U32 R6, R6, -0x326172a9, RZ ;  /* 0xcd9e8d5706067825 */ /* 0x000fe200078e00ff */
[----:B------:R-:W-:Y:S02]  /*df20*/  ISETP.GE.AND P0, PT, R5, R188, PT ;  /* 0x000000bc0500720c */ /* 0x000fe40003f06270 */
[----:B------:R-:W-:Y:S01]  /*df30*/  FSEL R64, R219, -INF , !P2 ;  /* 0xff800000db407808 */ /* 0x000fe20005000000 */
[----:B------:R-:W-:Y:S01]  /*df40*/  FMUL.FTZ R0, R192, UR43 ;  /* 0x0000002bc0007c20 */ /* 0x000fe20008410000 */
[C---:B------:R-:W-:Y:S02]  /*df50*/  ISETP.LT.OR P4, PT, R5.reuse, R185, P1 ;  /* 0x000000b90500720c */ /* 0x040fe40000f81670 */
[----:B------:R-:W-:Y:S02]  /*df60*/  ISETP.NE.AND P1, PT, R18, RZ, PT ;  /* 0x000000ff1200720c */ /* 0x000fe40003f25270 */
[----:B------:R-:W-:-:S02]  /*df70*/  ISETP.LT.OR P2, PT, R5, R184, P0 ;  /* 0x000000b80500720c */ /* 0x000fc40000741670 */
[----:B------:R-:W-:Y:S02]  /*df80*/  LOP3.LUT R7, R7, UR38, R8, 0x96, !PT ;  /* 0x0000002607077c12 */ /* 0x000fe4000f8e9608 */
[----:B------:R-:W-:Y:S02]  /*df90*/  FSEL R58, R222, -INF , !P5 ;  /* 0xff800000de3a7808 */ /* 0x000fe40006800000 */
[----:B------:R-:W-:Y:S02]  /*dfa0*/  LOP3.LUT R5, R11, UR31, R6, 0x96, !PT ;  /* 0x0000001f0b057c12 */ /* 0x000fe4000f8e9606 */
[----:B------:R-:W-:Y:S01]  /*dfb0*/  FSETP.NEU.FTZ.AND P5, PT, R192, -INF , PT ;  /* 0xff800000c000780b */ /* 0x000fe20003fbd000 */
[----:B------:R-:W-:Y:S01]  /*dfc0*/  IMAD.WIDE.U32 R6, R7, -0x2daee0ad, RZ ;  /* 0xd2511f5307067825 */ /* 0x000fe200078e00ff */
[----:B------:R-:W-:Y:S02]  /*dfd0*/  FSEL R38, R220, -INF , !P1 ;  /* 0xff800000dc267808 */ /* 0x000fe40004800000 */
[C---:B------:R-:W-:Y:S01]  /*dfe0*/  ISETP.GE.AND P1, PT, R4.reuse, R189, PT ;  /* 0x000000bd0400720c */ /* 0x040fe20003f26270 */
[----:B------:R-:W-:Y:S01]  /*dff0*/  IMAD.WIDE.U32 R12, R5, -0x2daee0ad, RZ ;  /* 0xd2511f53050c7825 */ /* 0x000fe200078e00ff */
[----:B------:R-:W-:-:S02]  /*e000*/  ISETP.GE.AND P0, PT, R4, R188, PT ;  /* 0x000000bc0400720c */ /* 0x000fc40003f06270 */
[----:B------:R-:W-:Y:S02]  /*e010*/  FSEL R0, R0, RZ, P5 ;  /* 0x000000ff00007208 */ /* 0x000fe40002800000 */
[C---:B------:R-:W-:Y:S02]  /*e020*/  ISETP.LT.OR P1, PT, R4.reuse, R185, P1 ;  /* 0x000000b90400720c */ /* 0x040fe40000f21670 */
[----:B------:R-:W-:Y:S01]  /*e030*/  ISETP.LT.OR P0, PT, R4, R184, P0 ;  /* 0x000000b80400720c */ /* 0x000fe20000701670 */
[----:B------:R-:W-:Y:S01]  /*e040*/  FFMA.FTZ R5, R16, UR43, -R0 ;  /* 0x0000002b10057c23 */ /* 0x000fe20008010800 */
[----:B------:R-:W-:Y:S01]  /*e050*/  LOP3.LUT R4, R7, UR30, R14, 0x96, !PT ;  /* 0x0000001e07047c12 */ /* 0x000fe2000f8e960e */
[----:B------:R-:W-:Y:S01]  /*e060*/  FFMA.FTZ R11, R20, UR43, -R0 ;  /* 0x0000002b140b7c23 */ /* 0x000fe20008010800 */
[----:B------:R-:W-:Y:S02]  /*e070*/  LOP3.LUT R6, R13, UR24, R6, 0x96, !PT ;  /* 0x000000180d067c12 */ /* 0x000fe4000f8e9606 */
[----:B-1----:R-:W-:Y:S01]  /*e080*/  FMNMX.FTZ R252, R15, R17, !PT ;  /* 0x000000110ffc7209 */ /* 0x002fe20007810000 */
[----:B------:R1:W-:Y:S01]  /*e090*/  MUFU.EX2 R209, R5 ;  /* 0x0000000500d17308 */ /* 0x0003e20000000800 */
[----:B------:R-:W-:Y:S01]  /*e0a0*/  FSEL R37, R221, -INF , !P6 ;  /* 0xff800000dd257808 */ /* 0x000fe20007000000 */
[----:B------:R-:W-:Y:S01]  /*e0b0*/  IMAD.WIDE.U32 R6, R6, -0x326172a9, RZ ;  /* 0xcd9e8d5706067825 */ /* 0x000fe200078e00ff */
[----:B------:R-:W-:-:S05]  /*e0c0*/  FSETP.NEU.FTZ.AND P6, PT, R252, -INF , PT ;  /* 0xff800000fc00780b */ /* 0x000fca0003fdd000 */
[----:B------:R2:W3:Y:S01]  /*e0d0*/  MUFU.EX2 R62, R11 ;  /* 0x0000000b003e7308 */ /* 0x0004e20000000800 */
[----:B-1----:R-:W-:-:S05]  /*e0e0*/  IMAD.WIDE.U32 R4, R4, -0x326172a9, RZ ;  /* 0xcd9e8d5704047825 */ /* 0x002fca00078e00ff */
[----:B------:R-:W-:Y:S01]  /*e0f0*/  LOP3.LUT R14, R5, UR26, R10, 0x96, !PT ;  /* 0x0000001a050e7c12 */ /* 0x000fe2000f8e960a */
[----:B--2---:R-:W-:Y:S01]  /*e100*/  FMUL.FTZ R11, R252, UR43 ;  /* 0x0000002bfc0b7c20 */ /* 0x004fe20008410000 */
[----:B------:R-:W-:Y:S02]  /*e110*/  LOP3.LUT R5, R7, UR21, R4, 0x96, !PT ;  /* 0x0000001507057c12 */ /* 0x000fe4000f8e9604 */
[C---:B------:R-:W-:Y:S02]  /*e120*/  LOP3.LUT R10, R6.reuse, 0xff, RZ, 0xc0, !PT ;  /* 0x000000ff060a7812 */ /* 0x040fe400078ec0ff */
[----:B------:R-:W-:Y:S02]  /*e130*/  FSEL R4, R11, RZ, P6 ;  /* 0x000000ff0b047208 */ /* 0x000fe40003000000 */
[----:B------:R-:W-:Y:S02]  /*e140*/  LOP3.LUT R15, R6, 0xffff, RZ, 0xc0, !PT ;  /* 0x0000ffff060f7812 */ /* 0x000fe400078ec0ff */
[----:B------:R-:W-:Y:S01]  /*e150*/  SHF.R.U32.HI R13, RZ, 0x10, R6 ;  /* 0x00000010ff0d7819 */ /* 0x000fe20000011606 */
[----:B------:R-:W-:Y:S01]  /*e160*/  FFMA.FTZ R7, R21, UR43, -R4 ;  /* 0x0000002b15077c23 */ /* 0x000fe20008010804 */
[----:B------:R-:W-:-:S02]  /*e170*/  SHF.R.U32.HI R6, RZ, 0x18, R6 ;  /* 0x00000018ff067819 */ /* 0x000fc40000011606 */
[----:B------:R-:W-:Y:S02]  /*e180*/  FSEL R56, R223, -INF , !P3 ;  /* 0xff800000df387808 */ /* 0x000fe40005800000 */
[----:B------:R-:W-:Y:S02]  /*e190*/  ISETP.LE.U32.AND P6, PT, R10, UR13, PT ;  /* 0x0000000d0a007c0c */ /* 0x000fe4000bfc3070 */
[----:B------:R-:W-:Y:S02]  /*e1a0*/  ISETP.NE.AND P3, PT, R31, RZ, PT ;  /* 0x000000ff1f00720c */ /* 0x000fe40003f65270 */
[----:B------:R-:W-:Y:S02]  /*e1b0*/  LOP3.LUT R10, R5, 0xffff, RZ, 0xc0, !PT ;  /* 0x0000ffff050a7812 */ /* 0x000fe400078ec0ff */
[----:B------:R-:W-:Y:S01]  /*e1c0*/  FSEL R31, R224, -INF , !P4 ;  /* 0xff800000e01f7808 */ /* 0x000fe20006000000 */
[----:B------:R1:W-:Y:S01]  /*e1d0*/  MUFU.EX2 R46, R7 ;  /* 0x00000007002e7308 */ /* 0x0003e20000000800 */
[----:B------:R-:W-:-:S02]  /*e1e0*/  ISETP.LE.U32.AND P4, PT, R6, UR13, PT ;  /* 0x0000000d06007c0c */ /* 0x000fc4000bf83070 */
[----:B------:R-:W-:Y:S02]  /*e1f0*/  LOP3.LUT R11, R5, 0xff, RZ, 0xc0, !PT ;  /* 0x000000ff050b7812 */ /* 0x000fe400078ec0ff */
[----:B---3--:R-:W-:Y:S02]  /*e200*/  F2FP.BF16.F32.PACK_AB R6, R62, R209 ;  /* 0x000000d13e06723e */ /* 0x008fe400000010ff */
[----:B------:R-:W-:Y:S02]  /*e210*/  FSEL R19, R225, -INF , !P1 ;  /* 0xff800000e1137808 */ /* 0x000fe40004800000 */
[----:B------:R-:W-:Y:S02]  /*e220*/  ISETP.LE.U32.AND P1, PT, R11, UR13, PT ;  /* 0x0000000d0b007c0c */ /* 0x000fe4000bf23070 */
[C---:B------:R-:W-:Y:S02]  /*e230*/  PRMT R60, R6.reuse, 0x7610, R60 ;  /* 0x00007610063c7816 */ /* 0x040fe4000000003c */
[----:B------:R-:W-:-:S02]  /*e240*/  PRMT R59, R6, 0x7632, R59 ;  /* 0x00007632063b7816 */ /* 0x000fc4000000003b */
[----:B-1----:R-:W-:Y:S02]  /*e250*/  SHF.R.U32.HI R7, RZ, 0x8, R10 ;  /* 0x00000008ff077819 */ /* 0x002fe4000001160a */
[----:B------:R-:W-:Y:S02]  /*e260*/  SHF.R.U32.HI R11, RZ, 0x18, R5 ;  /* 0x00000018ff0b7819 */ /* 0x000fe40000011605 */
[----:B------:R-:W-:Y:S02]  /*e270*/  LOP3.LUT R6, R7, 0xffff, RZ, 0xc0, !PT ;  /* 0x0000ffff07067812 */ /* 0x000fe400078ec0ff */
[----:B------:R-:W-:Y:S02]  /*e280*/  FSEL R49, R226, -INF , !P2 ;  /* 0xff800000e2317808 */ /* 0x000fe40005000000 */
[----:B------:R-:W-:Y:S02]  /*e290*/  FSEL R48, R227, -INF , !P0 ;  /* 0xff800000e3307808 */ /* 0x000fe40004000000 */
[----:B------:R-:W-:Y:S01]  /*e2a0*/  ISETP.LE.U32.AND P2, PT, R11, UR13, PT ;  /* 0x0000000d0b007c0c */ /* 0x000fe2000bf43070 */
[----:B------:R-:W-:Y:S01]  /*e2b0*/  FFMA.FTZ R11, R23, UR43, -R0 ;  /* 0x0000002b170b7c23 */ /* 0x000fe20008010800 */
[----:B------:R-:W-:Y:S01]  /*e2c0*/  ISETP.LE.U32.AND P0, PT, R6, UR13, PT ;  /* 0x0000000d06007c0c */ /* 0x000fe2000bf03070 */
[----:B------:R-:W-:-:S04]  /*e2d0*/  IMAD.WIDE.U32 R6, R14, -0x2daee0ad, RZ ;  /* 0xd2511f530e067825 */ /* 0x000fc800078e00ff */
[----:B------:R-:W-:Y:S01]  /*e2e0*/  FFMA.FTZ R10, R22, UR43, -R4 ;  /* 0x0000002b160a7c23 */ /* 0x000fe20008010804 */
[----:B------:R1:W-:Y:S01]  /*e2f0*/  MUFU.EX2 R149, R11 ;  /* 0x0000000b00957308 */ /* 0x0003e20000000800 */
[----:B------:R-:W-:Y:S02]  /*e300*/  SHF.R.U32.HI R5, RZ, 0x10, R5 ;  /* 0x00000010ff057819 */ /* 0x000fe40000011605 */
[C---:B------:R-:W-:Y:S02]  /*e310*/  LOP3.LUT R21, R6.reuse, 0xff, RZ, 0xc0, !PT ;  /* 0x000000ff06157812 */ /* 0x040fe400078ec0ff */
[----:B------:R-:W-:Y:S02]  /*e320*/  LOP3.LUT R18, R6, 0xffff, RZ, 0xc0, !PT ;  /* 0x0000ffff06127812 */ /* 0x000fe400078ec0ff */
[--C-:B------:R-:W-:Y:S01]  /*e330*/  SHF.R.U32.HI R22, RZ, 0x18, R6.reuse ;  /* 0x00000018ff167819 */ /* 0x100fe20000011606 */
[----:B------:R-:W2:Y:S01]  /*e340*/  MUFU.EX2 R45, R10 ;  /* 0x0000000a002d7308 */ /* 0x000ea20000000800 */
[----:B-1----:R-:W-:Y:S01]  /*e350*/  SHF.R.U32.HI R11, RZ, 0x10, R6 ;  /* 0x00000010ff0b7819 */ /* 0x002fe20000011606 */
[----:B------:R-:W-:-:S06]  /*e360*/  FFMA.FTZ R6, R26, UR43, -R0 ;  /* 0x0000002b1a067c23 */ /* 0x000fcc0008010800 */
[----:B------:R1:W3:Y:S01]  /*e370*/  MUFU.EX2 R146, R6 ;  /* 0x0000000600927308 */ /* 0x0002e20000000800 */
[----:B------:R-:W-:Y:S01]  /*e380*/  @!P0 HFMA2.BF16_V2 R43, -RZ.H0_H0, RZ.H0_H0, -R59.H0_H0 ;  /* 0x200000ffff2b8231 */ /* 0x000fe2000034093b */
[----:B------:R-:W-:Y:S01]  /*e390*/  PRMT R177, R60, 0x5410, R59 ;  /* 0x000054103cb17816 */ /* 0x000fe2000000003b */
[----:B------:R-:W-:-:S03]  /*e3a0*/  @!P1 HFMA2.BF16_V2 R32, -RZ.H0_H0, RZ.H0_H0, -R60.H0_H0 ;  /* 0x200000ffff209231 */ /* 0x000fc6000034093c */
[----:B------:R-:W-:Y:S02]  /*e3b0*/  @!P0 PRMT R59, R43, 0x5410, RZ ;  /* 0x000054102b3b8816 */ /* 0x000fe400000000ff */
[----:B-1----:R-:W-:Y:S02]  /*e3c0*/  LOP3.LUT R6, R5, 0xff, RZ, 0xc0, !PT ;  /* 0x000000ff05067812 */ /* 0x002fe400078ec0ff */
[----:B------:R-:W-:-:S04]  /*e3d0*/  SHF.R.U32.HI R5, RZ, 0x8, R15 ;  /* 0x00000008ff057819 */ /* 0x000fc8000001160f */
[----:B------:R-:W-:-:S04]  /*e3e0*/  LOP3.LUT R5, R5, 0xffff, RZ, 0xc0, !PT ;  /* 0x0000ffff05057812 */ /* 0x000fc800078ec0ff */
[----:B------:R-:W-:Y:S01]  /*e3f0*/  ISETP.LE.U32.AND P0, PT, R5, UR13, PT ;  /* 0x0000000d05007c0c */ /* 0x000fe2000bf03070 */
[----:B------:R-:W-:Y:S01]  /*e400*/  FFMA.FTZ R5, R27, UR43, -R4 ;  /* 0x0000002b1b057c23 */ /* 0x000fe20008010804 */
[----:B------:R-:W-:Y:S02]  /*e410*/  @!P1 PRMT R60, R32, 0x5410, RZ ;  /* 0x00005410203c9816 */ /* 0x000fe400000000ff */
[----:B------:R-:W-:Y:S01]  /*e420*/  LOP3.LUT R10, R13, 0xff, RZ, 0xc0, !PT ;  /* 0x000000ff0d0a7812 */ /* 0x000fe200078ec0ff */
[----:B------:R1:W-:Y:S01]  /*e430*/  MUFU.EX2 R32, R5 ;  /* 0x0000000500207308 */ /* 0x0003e20000000800 */
[----:B------:R-:W-:Y:S02]  /*e440*/  FSEL R165, R192, RZ, P5 ;  /* 0x000000ffc0a57208 */ /* 0x000fe40002800000 */
[----:B------:R-:W-:Y:S01]  /*e450*/  ISETP.LE.U32.AND P5, PT, R10, UR13, PT ;  /* 0x0000000d0a007c0c */ /* 0x000fe2000bfa3070 */
[----:B------:R-:W-:Y:S01]  /*e460*/  ULEA UR4, UR17, 0x1, 0x1 ;  /* 0x0000000111047891 */ /* 0x000fe2000f8e083f */
[----:B------:R-:W-:-:S02]  /*e470*/  LOP3.LUT R10, R7, UR20, R12, 0x96, !PT ;  /* 0x00000014070a7c12 */ /* 0x000fc4000f8e960c */
[----:B--2---:R-:W-:Y:S02]  /*e480*/  F2FP.BF16.F32.PACK_AB R7, R45, R46 ;  /* 0x0000002e2d07723e */ /* 0x004fe400000010ff */
[----:B------:R-:W-:Y:S01]  /*e490*/  ISETP.LE.U32.AND P1, PT, R6, UR13, PT ;  /* 0x0000000d06007c0c */ /* 0x000fe2000bf23070 */
[----:B-1----:R-:W-:-:S04]  /*e4a0*/  FFMA.FTZ R5, R28, UR43, -R4 ;  /* 0x0000002b1c057c23 */ /* 0x002fc80008010804 */
[----:B------:R1:W2:Y:S01]  /*e4b0*/  MUFU.EX2 R66, R5 ;  /* 0x0000000500427308 */ /* 0x0002a20000000800 */
[C---:B------:R-:W-:Y:S02]  /*e4c0*/  PRMT R55, R7.reuse, 0x7632, R55 ;  /* 0x0000763207377816 */ /* 0x040fe40000000037 */
[----:B---3--:R-:W-:Y:S02]  /*e4d0*/  F2FP.BF16.F32.PACK_AB R6, R146, R149 ;  /* 0x000000959206723e */ /* 0x008fe400000010ff */
[----:B------:R-:W-:Y:S01]  /*e4e0*/  PRMT R53, R7, 0x7610, R53 ;  /* 0x0000761007357816 */ /* 0x000fe20000000035 */
[----:B------:R-:W-:Y:S01]  /*e4f0*/  @!P2 HFMA2.BF16_V2 R47, -RZ.H0_H0, RZ.H0_H0, -R55.H0_H0 ;  /* 0x200000ffff2fa231 */ /* 0x000fe20000340937 */
[C---:B------:R-:W-:Y:S01]  /*e500*/  PRMT R52, R6.reuse, 0x7610, R52 ;  /* 0x0000761006347816 */ /* 0x040fe20000000034 */
[----:B-1----:R-:W-:Y:S01]  /*e510*/  IMAD.U32 R5, RZ, RZ, UR33 ;  /* 0x00000021ff057e24 */ /* 0x002fe2000f8e00ff */
[----:B------:R-:W-:-:S04]  /*e520*/  PRMT R51, R6, 0x7632, R51 ;  /* 0x0000763206337816 */ /* 0x000fc80000000033 */
[----:B------:R-:W-:Y:S02]  /*e530*/  LOP3.LUT R5, R251, UR4, R5, 0x96, !PT ;  /* 0x00000004fb057c12 */ /* 0x000fe4000f8e9605 */
[----:B------:R-:W-:-:S03]  /*e540*/  LOP3.LUT R6, R11, 0xff, RZ, 0xc0, !PT ;  /* 0x000000ff0b067812 */ /* 0x000fc600078ec0ff */
[----:B------:R-:W-:Y:S01]  /*e550*/  IMAD.WIDE.U32 R16, R5, -0x326172a9, RZ ;  /* 0xcd9e8d5705107825 */ /* 0x000fe200078e00ff */
[----:B------:R-:W-:-:S03]  /*e560*/  PRMT R190, R53, 0x5410, R55 ;  /* 0x0000541035be7816 */ /* 0x000fc60000000037 */
[----:B------:R-:W-:Y:S01]  /*e570*/  @!P1 HFMA2.BF16_V2 R67, -RZ.H0_H0, RZ.H0_H0, -R53.H0_H0 ;  /* 0x200000ffff439231 */ /* 0x000fe20000340935 */
[----:B------:R-:W-:Y:S02]  /*e580*/  @!P2 PRMT R55, R47, 0x5410, RZ ;  /* 0x000054102f37a816 */ /* 0x000fe400000000ff */
[----:B------:R-:W-:Y:S02]  /*e590*/  ISETP.LE.U32.AND P2, PT, R6, UR13, PT ;  /* 0x0000000d06007c0c */ /* 0x000fe4000bf43070 */
[----:B--2---:R-:W-:Y:S02]  /*e5a0*/  F2FP.BF16.F32.PACK_AB R7, R66, R32 ;  /* 0x000000204207723e */ /* 0x004fe400000010ff */
[----:B------:R-:W-:Y:S02]  /*e5b0*/  LOP3.LUT R6, R17, UR42, R176, 0x96, !PT ;  /* 0x0000002a11067c12 */ /* 0x000fe4000f8e96b0 */
[----:B------:R-:W-:Y:S02]  /*e5c0*/  LOP3.LUT R14, R9, UR40, R16, 0x96, !PT ;  /* 0x00000028090e7c12 */ /* 0x000fe4000f8e9610 */
[----:B------:R-:W-:-:S02]  /*e5d0*/  LOP3.LUT R5, R10, 0xffff, RZ, 0xc0, !PT ;  /* 0x0000ffff0a057812 */ /* 0x000fc400078ec0ff */
[----:B------:R-:W-:Y:S01]  /*e5e0*/  @!P1 PRMT R53, R67, 0x5410, RZ ;  /* 0x0000541043359816 */ /* 0x000fe200000000ff */
[----:B------:R-:W-:Y:S01]  /*e5f0*/  IMAD.WIDE.U32 R14, R14, -0x2daee0ad, RZ ;  /* 0xd2511f530e0e7825 */ /* 0x000fe200078e00ff */
[C---:B------:R-:W-:Y:S02]  /*e600*/  PRMT R229, R7.reuse, 0x7632, R229 ;  /* 0x0000763207e57816 */ /* 0x040fe400000000e5 */
[----:B------:R-:W-:Y:S01]  /*e610*/  PRMT R67, R7, 0x7610, R67 ;  /* 0x0000761007437816 */ /* 0x000fe20000000043 */
[----:B------:R-:W-:Y:S01]  /*e620*/  IMAD.WIDE.U32 R6, R6, -0x2daee0ad, RZ ;  /* 0xd2511f5306067825 */ /* 0x000fe200078e00ff */
[----:B------:R-:W-:-:S03]  /*e630*/  SHF.R.U32.HI R5, RZ, 0x8, R5 ;  /* 0x00000008ff057819 */ /* 0x000fc60000011605 */
[----:B------:R-:W-:Y:S01]  /*e640*/  @!P0 HFMA2.BF16_V2 R65, -RZ.H0_H0, RZ.H0_H0, -R51.H0_H0 ;  /* 0x200000ffff418231 */ /* 0x000fe20000340933 */
[----:B------:R-:W-:Y:S01]  /*e650*/  STL [R1+0x28], R192 ;  /* 0x000028c001007387 */ /* 0x000fe20000100800 */
[----:B------:R-:W-:Y:S02]  /*e660*/  LOP3.LUT R12, R15, UR37, R6, 0x96, !PT ;  /* 0x000000250f0c7c12 */ /* 0x000fe4000f8e9606 */
[----:B------:R-:W-:Y:S01]  /*e670*/  LOP3.LUT R5, R5, 0xffff, RZ, 0xc0, !PT ;  /* 0x0000ffff05057812 */ /* 0x000fe200078ec0ff */
[----:B------:R-:W-:Y:S01]  /*e680*/  STL [R1+0x1cc], R189 ;  /* 0x0001ccbd01007387 */ /* 0x000fe20000100800 */
[----:B------:R-:W-:Y:S02]  /*e690*/  PRMT R6, R67, 0x5410, R229 ;  /* 0x0000541043067816 */ /* 0x000fe400000000e5 */
[----:B------:R-:W-:Y:S01]  /*e6a0*/  PRMT R3, R52, 0x5410, R51 ;  /* 0x0000541034037816 */ /* 0x000fe20000000033 */
[----:B------:R-:W-:Y:S01]  /*e6b0*/  STL [R1+0x1d0], R188 ;  /* 0x0001d0bc01007387 */ /* 0x000fe20000100800 */
[----:B------:R-:W-:-:S02]  /*e6c0*/  LOP3.LUT R7, R7, UR39, R186, 0x96, !PT ;  /* 0x0000002707077c12 */ /* 0x000fc4000f8e96ba */
[----:B------:R-:W-:Y:S01]  /*e6d0*/  @!P0 PRMT R51, R65, 0x5410, RZ ;  /* 0x0000541041338816 */ /* 0x000fe200000000ff */
[----:B------:R-:W-:Y:S01]  /*e6e0*/  STL [R1+0x1dc], R185 ;  /* 0x0001dcb901007387 */ /* 0x000fe20000100800 */
[----:B------:R-:W-:Y:S02]  /*e6f0*/  ISETP.LE.U32.AND P0, PT, R5, UR13, PT ;  /* 0x0000000d05007c0c */ /* 0x000fe4000bf03070 */
[----:B------:R-:W-:Y:S01]  /*e700*/  FMNMX.FTZ R5, R70, R193, !PT ;  /* 0x000000c146057209 */ /* 0x000fe20007810000 */
[----:B------:R-:W-:Y:S04]  /*e710*/  STL [R1+0x1e0], R184 ;  /* 0x0001e0b801007387 */ /* 0x000fe80000100800 */
[----:B------:R-:W-:Y:S01]  /*e720*/  STL [R1+0x1e4], R192 ;  /* 0x0001e4c001007387 */ /* 0x000fe20000100800 */
[----:B------:R-:W-:-:S03]  /*e730*/  FMNMX.FTZ R5, R195, R5, !PT ;  /* 0x00000005c3057209 */ /* 0x000fc60007810000 */
[----:B------:R1:W-:Y:S01]  /*e740*/  STL [R1+0x100], R6 ;  /* 0x0001000601007387 */ /* 0x0003e20000100800 */
[----:B------:R-:W-:Y:S01]  /*e750*/  IMAD.WIDE.U32 R12, R12, -0x326172a9, RZ ;  /* 0xcd9e8d570c0c7825 */ /* 0x000fe200078e00ff */
[----:B------:R-:W-:-:S03]  /*e760*/  FMNMX.FTZ R5, R194, R5, !PT ;  /* 0x00000005c2057209 */ /* 0x000fc60007810000 */
[----:B------:R-:W-:Y:S01]  /*e770*/  @!P4 HFMA2.BF16_V2 R155, -RZ.H0_H0, RZ.H0_H0, -R229.H0_H0 ;  /* 0x200000ffff9bc231 */ /* 0x000fe200003409e5 */
[----:B------:R-:W-:-:S04]  /*e780*/  FMNMX.FTZ R5, R163, R5, !PT ;  /* 0x00000005a3057209 */ /* 0x000fc80007810000 */
[----:B------:R-:W-:Y:S01]  /*e790*/  FMNMX.FTZ R5, R162, R5, !PT ;  /* 0x00000005a2057209 */ /* 0x000fe20007810000 */
[----:B-1----:R-:W-:-:S05]  /*e7a0*/  IMAD.WIDE.U32 R6, R7, -0x326172a9, RZ ;  /* 0xcd9e8d5707067825 */ /* 0x002fca00078e00ff */
[----:B------:R-:W-:Y:S02]  /*e7b0*/  LOP3.LUT R7, R7, UR38, R8, 0x96, !PT ;  /* 0x0000002607077c12 */ /* 0x000fe4000f8e9608 */
[----:B------:R-:W-:-:S03]  /*e7c0*/  LOP3.LUT R11, R13, UR31, R6, 0x96, !PT ;  /* 0x0000001f0d0b7c12 */ /* 0x000fc6000f8e9606 */
[----:B------:R-:W-:-:S04]  /*e7d0*/  IMAD.WIDE.U32 R6, R7, -0x2daee0ad, RZ ;  /* 0xd2511f5307067825 */ /* 0x000fc800078e00ff */
[----:B------:R-:W-:Y:S01]  /*e7e0*/  FFMA.FTZ R8, R29, UR43, -R0 ;  /* 0x0000002b1d087c23 */ /* 0x000fe20008010800 */
[----:B------:R-:W-:Y:S02]  /*e7f0*/  @!P4 PRMT R229, R155, 0x5410, RZ ;  /* 0x000054109be5c816 */ /* 0x000fe400000000ff */
[----:B------:R-:W-:Y:S01]  /*e800*/  LOP3.LUT R9, R7, UR30, R14, 0x96, !PT ;  /* 0x0000001e07097c12 */ /* 0x000fe2000f8e960e */
[----:B------:R-:W-:Y:S01]  /*e810*/  IMAD.WIDE.U32 R14, R11, -0x2daee0ad, RZ ;  /* 0xd2511f530b0e7825 */ /* 0x000fe200078e00ff */
[----:B------:R-:W-:Y:S01]  /*e820*/  FMNMX.FTZ R5, R161, R5, !PT ;  /* 0x00000005a1057209 */ /* 0x000fe20007810000 */
[----:B------:R1:W-:Y:S02]  /*e830*/  MUFU.EX2 R155, R8 ;  /* 0x00000008009b7308 */ /* 0x0003e40000000800 */
[----:B------:R-:W-:Y:S02]  /*e840*/  @!P5 HFMA2.BF16_V2 R157, -RZ.H0_H0, RZ.H0_H0, -R67.H0_H0 ;  /* 0x200000ffff9dd231 */ /* 0x000fe40000340943 */
[----:B------:R-:W-:Y:S01]  /*e850*/  FFMA.FTZ R7, R30, UR43, -R0 ;  /* 0x0000002b1e077c23 */ /* 0x000fe20008010800 */
[----:B------:R-:W-:Y:S01]  /*e860*/  FMNMX.FTZ R5, R158, R5, !PT ;  /* 0x000000059e057209 */ /* 0x000fe20007810000 */
[----:B------:R-:W-:Y:S01]  /*e870*/  IMAD.MOV.U32 R248, RZ, RZ, R160 ;  /* 0x000000fffff87224 */ /* 0x000fe200078e00a0 */
[----:B------:R-:W-:-:S02]  /*e880*/  LOP3.LUT R6, R15, UR24, R6, 0x96, !PT ;  /* 0x000000180f067c12 */ /* 0x000fc4000f8e9606 */
[----:B------:R-:W-:Y:S02]  /*e890*/  @!P5 PRMT R67, R157, 0x5410, RZ ;  /* 0x000054109d43d816 */ /* 0x000fe400000000ff */
[----:B------:R2:W3:Y:S01]  /*e8a0*/  MUFU.EX2 R157, R7 ;  /* 0x00000007009d7308 */ /* 0x0004e20000000800 */
[----:B-1----:R-:W-:-:S05]  /*e8b0*/  IMAD.WIDE.U32 R8, R9, -0x326172a9, RZ ;  /* 0xcd9e8d5709087825 */ /* 0x002fca00078e00ff */
[----:B------:R-:W-:Y:S02]  /*e8c0*/  LOP3.LUT R160, R9, UR26, R12, 0x96, !PT ;  /* 0x0000001a09a07c12 */ /* 0x000fe4000f8e960c */
[----:B------:R-:W-:Y:S01]  /*e8d0*/  FMNMX.FTZ R9, R159, R5, !PT ;  /* 0x000000059f097209 */ /* 0x000fe20007810000 */
[----:B--2---:R-:W-:Y:S01]  /*e8e0*/  IMAD.WIDE.U32 R6, R6, -0x326172a9, RZ ;  /* 0xcd9e8d5706067825 */ /* 0x004fe200078e00ff */
[----:B------:R-:W-:Y:S02]  /*e8f0*/  LOP3.LUT R5, R10, 0xff, RZ, 0xc0, !PT ;  /* 0x000000ff0a057812 */ /* 0x000fe400078ec0ff */
[----:B------:R-:W-:Y:S02]  /*e900*/  FMNMX.FTZ R9, R63, R9, !PT ;  /* 0x000000093f097209 */ /* 0x000fe40007810000 */
[----:B------:R-:W-:Y:S02]  /*e910*/  ISETP.LE.U32.AND P1, PT, R5, UR13, PT ;  /* 0x0000000d05007c0c */ /* 0x000fe4000bf23070 */
[----:B------:R-:W-:-:S02]  /*e920*/  LOP3.LUT R5, R7, UR21, R8, 0x96, !PT ;  /* 0x0000001507057c12 */ /* 0x000fc4000f8e9608 */
[----:B------:R-:W-:-:S04]  /*e930*/  FMNMX.FTZ R8, R57, R9, !PT ;  /* 0x0000000939087209 */ /* 0x000fc80007810000 */
[----:B------:R-:W-:-:S04]  /*e940*/  FMNMX.FTZ R8, R54, R8, !PT ;  /* 0x0000000836087209 */ /* 0x000fc80007810000 */
[----:B------:R-:W-:Y:S02]  /*e950*/  FMNMX.FTZ R9, R44, R8, !PT ;  /* 0x000000082c097209 */ /* 0x000fe40007810000 */
[----:B------:R-:W-:Y:S02]  /*e960*/  LOP3.LUT R8, R5, 0xffff, RZ, 0xc0, !PT ;  /* 0x0000ffff05087812 */ /* 0x000fe400078ec0ff */
[----:B------:R-:W-:Y:S02]  /*e970*/  FMNMX.FTZ R9, R38, R9, !PT ;  /* 0x0000000926097209 */ /* 0x000fe40007810000 */
[----:B------:R-:W-:Y:S02]  /*e980*/  SHF.R.U32.HI R8, RZ, 0x8, R8 ;  /* 0x00000008ff087819 */ /* 0x000fe40000011608 */
[----:B---3--:R-:W-:Y:S02]  /*e990*/  F2FP.BF16.F32.PACK_AB R11, R157, R155 ;  /* 0x0000009b9d0b723e */ /* 0x008fe400000010ff */
[----:B------:R-:W-:-:S02]  /*e9a0*/  LOP3.LUT R65, R8, 0xffff, RZ, 0xc0, !PT ;  /* 0x0000ffff08417812 */ /* 0x000fc400078ec0ff */
[----:B------:R-:W-:Y:S02]  /*e9b0*/  FMNMX.FTZ R8, R37, R9, !PT ;  /* 0x0000000925087209 */ /* 0x000fe40007810000 */
[----:B------:R-:W-:Y:S02]  /*e9c0*/  PRMT R222, R11, 0x7610, R222 ;  /* 0x000076100bde7816 */ /* 0x000fe400000000de */
[----:B------:R-:W-:Y:S01]  /*e9d0*/  FMNMX.FTZ R8, R31, R8, !PT ;  /* 0x000000081f087209 */ /* 0x000fe20007810000 */
[----:B------:R-:W-:Y:S01]  /*e9e0*/  @!P6 HFMA2.BF16_V2 R61, -RZ.H0_H0, RZ.H0_H0, -R52.H0_H0 ;  /* 0x200000ffff3de231 */ /* 0x000fe20000340934 */
[----:B------:R-:W-:Y:S01]  /*e9f0*/  PRMT R221, R11, 0x7632, R221 ;  /* 0x000076320bdd7816 */ /* 0x000fe200000000dd */
[----:B------:R-:W-:Y:S01]  /*ea00*/  @!P1 HFMA2.BF16_V2 R164, -RZ.H0_H0, RZ.H0_H0, -R222.H0_H0 ;  /* 0x200000ffffa49231 */ /* 0x000fe200003409de */
[----:B------:R-:W-:Y:S01]  /*ea10*/  FMNMX.FTZ R8, R19, R8, !PT ;  /* 0x0000000813087209 */ /* 0x000fe20007810000 */
[--C-:B------:R-:W-:Y:S01]  /*ea20*/  FFMA.FTZ R9, R42, UR43, -R4.reuse ;  /* 0x0000002b2a097c23 */ /* 0x100fe20008010804 */
[----:B------:R-:W-:Y:S01]  /*ea30*/  FFMA.FTZ R11, R41, UR43, -R4 ;  /* 0x0000002b290b7c23 */ /* 0x000fe20008010804 */
[----:B------:R-:W-:Y:S01]  /*ea40*/  @!P6 PRMT R52, R61, 0x5410, RZ ;  /* 0x000054103d34e816 */ /* 0x000fe200000000ff */
[----:B------:R-:W-:Y:S01]  /*ea50*/  @!P0 HFMA2.BF16_V2 R196, -RZ.H0_H0, RZ.H0_H0, -R221.H0_H0 ;  /* 0x200000ffffc48231 */ /* 0x000fe200003409dd */
[----:B------:R-:W-:Y:S01]  /*ea60*/  PRMT R171, R222, 0x5410, R221 ;  /* 0x00005410deab7816 */ /* 0x000fe200000000dd */
[----:B------:R1:W-:Y:S01]  /*ea70*/  MUFU.EX2 R61, R9 ;  /* 0x00000009003d7308 */ /* 0x0003e20000000800 */
[----:B------:R-:W-:Y:S01]  /*ea80*/  @!P1 PRMT R222, R164, 0x5410, RZ ;  /* 0x00005410a4de9816 */ /* 0x000fe200000000ff */
[----:B------:R-:W2:Y:S01]  /*ea90*/  SHFL.BFLY PT, R12, R8, 0x2, 0x1f ;  /* 0x0c401f00080c7f89 */ /* 0x000ea200000e0000 */
[----:B------:R-:W-:-:S05]  /*eaa0*/  @!P0 PRMT R221, R196, 0x5410, RZ ;  /* 0x00005410c4dd8816 */ /* 0x000fca00000000ff */
[----:B------:R3:W4:Y:S01]  /*eab0*/  MUFU.EX2 R164, R11 ;  /* 0x0000000b00a47308 */ /* 0x0007220000000800 */
[----:B-1----:R-:W-:-:S04]  /*eac0*/  SHF.R.U32.HI R9, RZ, 0x18, R10 ;  /* 0x00000018ff097819 */ /* 0x002fc8000001160a */
[----:B------:R-:W-:Y:S02]  /*ead0*/  ISETP.LE.U32.AND P0, PT, R9, UR13, PT ;  /* 0x0000000d09007c0c */ /* 0x000fe4000bf03070 */
[----:B---3--:R-:W-:Y:S02]  /*eae0*/  FMNMX.FTZ R11, R68, R206, !PT ;  /* 0x000000ce440b7209 */ /* 0x008fe40007810000 */
[----:B------:R-:W-:Y:S02]  /*eaf0*/  SHF.R.U32.HI R9, RZ, 0x10, R10 ;  /* 0x00000010ff097819 */ /* 0x000fe4000001160a */
[----:B------:R-:W-:Y:S02]  /*eb00*/  FMNMX.FTZ R10, R207, R11, !PT ;  /* 0x0000000bcf0a7209 */ /* 0x000fe40007810000 */
[----:B------:R-:W-:Y:S02]  /*eb10*/  LOP3.LUT R9, R9, 0xff, RZ, 0xc0, !PT ;  /* 0x000000ff09097812 */ /* 0x000fe400078ec0ff */
[----:B------:R-:W-:-:S02]  /*eb20*/  FMNMX.FTZ R10, R202, R10, !PT ;  /* 0x0000000aca0a7209 */ /* 0x000fc40007810000 */
[----:B------:R-:W-:Y:S02]  /*eb30*/  ISETP.LE.U32.AND P1, PT, R9, UR13, PT ;  /* 0x0000000d09007c0c */ /* 0x000fe4000bf23070 */
[----:B------:R-:W-:-:S04]  /*eb40*/  FMNMX.FTZ R9, R203, R10, !PT ;  /* 0x0000000acb097209 */ /* 0x000fc80007810000 */
[----:B------:R-:W-:Y:S02]  /*eb50*/  FMNMX.FTZ R9, R198, R9, !PT ;  /* 0x00000009c6097209 */ /* 0x000fe40007810000 */
[----:B--2---:R-:W-:Y:S02]  /*eb60*/  FMNMX.FTZ R8, R8, R12, !PT ;  /* 0x0000000c08087209 */ /* 0x004fe40007810000 */
[----:B------:R-:W-:Y:S02]  /*eb70*/  FMNMX.FTZ R9, R199, R9, !PT ;  /* 0x00000009c7097209 */ /* 0x000fe40007810000 */
[----:B----4-:R-:W-:Y:S02]  /*eb80*/  F2FP.BF16.F32.PACK_AB R10, R164, R61 ;  /* 0x0000003da40a723e */ /* 0x010fe400000010ff */
[----:B------:R-:W-:Y:S01]  /*eb90*/  FMNMX.FTZ R9, R166, R9, !PT ;  /* 0x00000009a6097209 */ /* 0x000fe20007810000 */
[----:B------:R-:W1:Y:S01]  /*eba0*/  SHFL.BFLY PT, R11, R8, 0x1, 0x1f ;  /* 0x0c201f00080b7f89 */ /* 0x000e6200000e0000 */
[----:B------:R-:W-:-:S02]  /*ebb0*/  PRMT R218, R10, 0x7632, R218 ;  /* 0x000076320ada7816 */ /* 0x000fc400000000da */
[----:B------:R-:W-:Y:S02]  /*ebc0*/  PRMT R217, R10, 0x7610, R217 ;  /* 0x000076100ad97816 */ /* 0x000fe400000000d9 */
[----:B------:R-:W-:Y:S02]  /*ebd0*/  FMNMX.FTZ R10, R167, R9, !PT ;  /* 0x00000009a70a7209 */ /* 0x000fe40007810000 */
[----:B------:R-:W-:Y:S01]  /*ebe0*/  SHF.R.U32.HI R9, RZ, 0x8, R18 ;  /* 0x00000008ff097819 */ /* 0x000fe20000011612 */
[----:B------:R-:W-:Y:S01]  /*ebf0*/  @!P0 HFMA2.BF16_V2 R197, -RZ.H0_H0, RZ.H0_H0, -R218.H0_H0 ;  /* 0x200000ffffc58231 */ /* 0x000fe200003409da */
[----:B------:R-:W-:Y:S02]  /*ec00*/  FMNMX.FTZ R10, R147, R10, !PT ;  /* 0x0000000a930a7209 */ /* 0x000fe40007810000 */
[----:B------:R-:W-:Y:S02]  /*ec10*/  LOP3.LUT R9, R9, 0xffff, RZ, 0xc0, !PT ;  /* 0x0000ffff09097812 */ /* 0x000fe400078ec0ff */
[----:B------:R-:W-:-:S02]  /*ec20*/  FMNMX.FTZ R10, R142, R10, !PT ;  /* 0x0000000a8e0a7209 */ /* 0x000fc40007810000 */
[----:B------:R-:W-:Y:S02]  /*ec30*/  PRMT R172, R217, 0x5410, R218 ;  /* 0x00005410d9ac7816 */ /* 0x000fe400000000da */
[----:B------:R-:W-:Y:S02]  /*ec40*/  @!P0 PRMT R218, R197, 0x5410, RZ ;  /* 0x00005410c5da8816 */ /* 0x000fe400000000ff */
[----:B------:R-:W-:Y:S02]  /*ec50*/  ISETP.LE.U32.AND P0, PT, R9, UR13, PT ;  /* 0x0000000d09007c0c */ /* 0x000fe4000bf03070 */
[----:B------:R-:W-:Y:S01]  /*ec60*/  FMNMX.FTZ R9, R73, R10, !PT ;  /* 0x0000000a49097209 */ /* 0x000fe20007810000 */
        /* <DEDUP_REMOVED lines=10> */
[----:B------:R-:W-:-:S04]  /*ed10*/  FMNMX.FTZ R0, R64, R9, !PT ;  /* 0x0000000940007209 */ /* 0x000fc80007810000 */
[----:B------:R-:W-:Y:S02]  /*ed20*/  FMNMX.FTZ R0, R58, R0, !PT ;  /* 0x000000003a007209 */ /* 0x000fe40007810000 */
[----:B-1----:R-:W-:Y:S02]  /*ed30*/  FMNMX.FTZ R181, R8, R11, !PT ;  /* 0x0000000b08b57209 */ /* 0x002fe40007810000 */
[----:B------:R-:W-:Y:S01]  /*ed40*/  FMNMX.FTZ R8, R56, R0, !PT ;  /* 0x0000000038087209 */ /* 0x000fe20007810000 */
[----:B------:R-:W-:-:S03]  /*ed50*/  FFMA.FTZ R10, R154, UR43, -R4 ;  /* 0x0000002b9a0a7c23 */ /* 0x000fc60008010804 */
        /* <DEDUP_REMOVED lines=10> */
[----:B------:R-:W-:Y:S01]  /*ee00*/  FMNMX.FTZ R4, R48, R9, !PT ;  /* 0x0000000930047209 */ /* 0x000fe20007810000 */
[----:B------:R-:W-:Y:S01]  /*ee10*/  MUFU.EX2 R75, R12 ;  /* 0x0000000c004b7308 */ /* 0x000fe20000000800 */
[----:B------:R-:W-:-:S03]  /*ee20*/  @!P1 HFMA2.BF16_V2 R200, -RZ.H0_H0, RZ.H0_H0, -R217.H0_H0 ;  /* 0x200000ffffc89231 */ /* 0x000fc600003409d9 */
[----:B------:R-:W1:Y:S04]  /*ee30*/  SHFL.BFLY PT, R9, R4, 0x2, 0x1f ;  /* 0x0c401f0004097f89 */ /* 0x000e6800000e0000 */
[----:B------:R-:W2:Y:S01]  /*ee40*/  MUFU.EX2 R143, R13 ;  /* 0x0000000d008f7308 */ /* 0x000ea20000000800 */
[----:B------:R-:W-:Y:S01]  /*ee50*/  @!P1 PRMT R217, R200, 0x5410, RZ ;  /* 0x00005410c8d99816 */ /* 0x000fe200000000ff */
[C---:B------:R-:W-:Y:S01]  /*ee60*/  FMUL.FTZ R0, R181.reuse, UR43 ;  /* 0x0000002bb5007c20 */ /* 0x040fe20008410000 */
[----:B------:R-:W-:-:S04]  /*ee70*/  FSETP.NEU.FTZ.AND P1, PT, R181, -INF , PT ;  /* 0xff800000b500780b */ /* 0x000fc80003f3d000 */
[----:B------:R-:W-:Y:S01]  /*ee80*/  FSEL R0, R0, RZ, P1 ;  /* 0x000000ff00007208 */ /* 0x000fe20000800000 */
[----:B------:R-:W-:-:S04]  /*ee90*/  IMAD.MOV.U32 R249, RZ, RZ, R232 ;  /* 0x000000fffff97224 */ /* 0x000fc800078e00e8 */
        /* <DEDUP_REMOVED lines=16> */
[----:B--2---:R-:W-:-:S04]  /*efa0*/  F2FP.BF16.F32.PACK_AB R0, R143, R75 ;  /* 0x0000004b8f00723e */ /* 0x004fc800000010ff */
[C---:B------:R-:W-:Y:S02]  /*efb0*/  PRMT R214, R0.reuse, 0x7610, R214 ;  /* 0x0000761000d67816 */ /* 0x040fe400000000d6 */
[----:B------:R-:W-:Y:S02]  /*efc0*/  PRMT R213, R0, 0x7632, R213 ;  /* 0x0000763200d57816 */ /* 0x000fe400000000d5 */
[----:B-1----:R-:W-:Y:S01]  /*efd0*/  FMNMX.FTZ R0, R4, R9, !PT ;  /* 0x0000000904007209 */ /* 0x002fe20007810000 */
[----:B------:R-:W-:Y:S04]  /*efe0*/  MUFU.EX2 R44, R8 ;  /* 0x00000008002c7308 */ /* 0x000fe80000000800 */
[----:B------:R-:W1:Y:S04]  /*eff0*/  SHFL.BFLY PT, R9, R0, 0x1, 0x1f ;  /* 0x0c201f0000097f89 */ /* 0x000e6800000e0000 */
[----:B------:R-:W2:Y:S01]  /*f000*/  MUFU.EX2 R38, R10 ;  /* 0x0000000a00267308 */ /* 0x000ea20000000800 */
[----:B------:R-:W-:Y:S01]  /*f010*/  @!P0 HFMA2.BF16_V2 R204, -RZ.H0_H0, RZ.H0_H0, -R213.H0_H0 ;  /* 0x200000ffffcc8231 */ /* 0x000fe200003409d5 */
[----:B------:R-:W-:Y:S04]  /*f020*/  STL [R1+0x1e8], R229 ;  /* 0x0001e8e501007387 */ /* 0x000fe80000100800 */
[----:B------:R3:W-:Y:S01]  /*f030*/  STL [R1+0x1ec], R222 ;  /* 0x0001ecde01007387 */ /* 0x0007e20000100800 */
[----:B------:R-:W-:-:S02]  /*f040*/  FSETP.NEU.FTZ.AND P6, PT, R252, -INF , PT ;  /* 0xff800000fc00780b */ /* 0x000fc40003fdd000 */
[----:B------:R-:W-:Y:S02]  /*f050*/  LOP3.LUT R4, R5, 0xff, RZ, 0xc0, !PT ;  /* 0x000000ff05047812 */ /* 0x000fe400078ec0ff */
[----:B------:R-:W-:Y:S02]  /*f060*/  FSEL R43, R252, RZ, P6 ;  /* 0x000000fffc2b7208 */ /* 0x000fe40003000000 */
[----:B------:R-:W-:Y:S02]  /*f070*/  ISETP.LE.U32.AND P6, PT, R21, UR13, PT ;  /* 0x0000000d15007c0c */ /* 0x000fe4000bfc3070 */
[----:B--2---:R-:W-:Y:S02]  /*f080*/  F2FP.BF16.F32.PACK_AB R8, R38, R44 ;  /* 0x0000002c2608723e */ /* 0x004fe400000010ff */
[----:B-1----:R-:W-:Y:S02]  /*f090*/  FMNMX.FTZ R183, R0, R9, !PT ;  /* 0x0000000900b77209 */ /* 0x002fe40007810000 */
[----:B---3--:R-:W-:-:S02]  /*f0a0*/  PRMT R222, R214, 0x5410, R213 ;  /* 0x00005410d6de7816 */ /* 0x008fc400000000d5 */
[----:B------:R-:W-:Y:S02]  /*f0b0*/  @!P0 PRMT R213, R204, 0x5410, RZ ;  /* 0x00005410ccd58816 */ /* 0x000fe400000000ff */
[----:B------:R-:W-:Y:S01]  /*f0c0*/  ISETP.LE.U32.AND P0, PT, R22, UR13, PT ;  /* 0x0000000d16007c0c */ /* 0x000fe2000bf03070 */
[----:B------:R-:W-:Y:S01]  /*f0d0*/  FADD.FTZ R0, R71, -R165 ;  /* 0x800000a547007221 */ /* 0x000fe20000010000 */
[----:B------:R-:W-:Y:S02]  /*f0e0*/  PRMT R210, R8, 0x7632, R210 ;  /* 0x0000763208d27816 */ /* 0x000fe400000000d2 */
[----:B------:R-:W-:Y:S02]  /*f0f0*/  ISETP.LE.U32.AND P4, PT, R4, UR13, PT ;  /* 0x0000000d04007c0c */ /* 0x000fe4000bf83070 */
[----:B------:R-:W-:Y:S01]  /*f100*/  PRMT R211, R8, 0x7610, R211 ;  /* 0x0000761008d37816 */ /* 0x000fe200000000d3 */
[----:B------:R-:W-:Y:S01]  /*f110*/  FMUL.FTZ R8, R0, UR43 ;  /* 0x0000002b00087c20 */ /* 0x000fe20008410000 */
[----:B------:R-:W-:Y:S01]  /*f120*/  SHF.R.U32.HI R4, RZ, 0x18, R5 ;  /* 0x00000018ff047819 */ /* 0x000fe20000011605 */
[----:B------:R-:W-:Y:S04]  /*f130*/  MUFU.EX2 R54, R15 ;  /* 0x0000000f00367308 */ /* 0x000fe80000000800 */
[----:B------:R-:W-:Y:S01]  /*f140*/  @!P0 HFMA2.BF16_V2 R205, -RZ.H0_H0, RZ.H0_H0, -R210.H0_H0 ;  /* 0x200000ffffcd8231 */ /* 0x000fe200003409d2 */
[----:B------:R-:W-:-:S02]  /*f150*/  ISETP.LE.U32.AND P5, PT, R4, UR13, PT ;  /* 0x0000000d04007c0c */ /* 0x000fc4000bfa3070 */
[----:B------:R-:W-:Y:S01]  /*f160*/  SHF.R.U32.HI R4, RZ, 0x10, R5 ;  /* 0x00000010ff047819 */ /* 0x000fe20000011605 */
[----:B------:R1:W2:Y:S01]  /*f170*/  MUFU.EX2 R174, R20 ;  /* 0x0000001400ae7308 */ /* 0x0002a20000000800 */
[----:B------:R-:W-:Y:S01]  /*f180*/  PRMT R179, R211, 0x5410, R210 ;  /* 0x00005410d3b37816 */ /* 0x000fe200000000d2 */
[----:B------:R-:W-:Y:S01]  /*f190*/  FMUL.FTZ R5, R183, UR43 ;  /* 0x0000002bb7057c20 */ /* 0x000fe20008410000 */
[----:B------:R-:W-:Y:S02]  /*f1a0*/  @!P0 PRMT R210, R205, 0x5410, RZ ;  /* 0x00005410cdd28816 */ /* 0x000fe400000000ff */
[----:B------:R-:W-:Y:S01]  /*f1b0*/  FSETP.NEU.FTZ.AND P0, PT, R183, -INF , PT ;  /* 0xff800000b700780b */ /* 0x000fe20003f1d000 */
[----:B------:R-:W-:Y:S02]  /*f1c0*/  @!P6 HFMA2.BF16_V2 R201, -RZ.H0_H0, RZ.H0_H0, -R214.H0_H0 ;  /* 0x200000ffffc9e231 */ /* 0x000fe400003409d6 */
[----:B------:R-:W3:Y:S01]  /*f1d0*/  MUFU.EX2 R8, R8 ;  /* 0x0000000800087308 */ /* 0x000ee20000000800 */
[----:B------:R-:W-:-:S02]  /*f1e0*/  LOP3.LUT R4, R4, 0xff, RZ, 0xc0, !PT ;  /* 0x000000ff04047812 */ /* 0x000fc400078ec0ff */
[----:B------:R-:W-:Y:S01]  /*f1f0*/  FSEL R0, R5, RZ, P0 ;  /* 0x000000ff05007208 */ /* 0x000fe20000000000 */
[----:B------:R-:W-:Y:S01]  /*f200*/  @!P2 HFMA2.BF16_V2 R208, -RZ.H0_H0, RZ.H0_H0, -R211.H0_H0 ;  /* 0x200000ffffd0a231 */ /* 0x000fe200003409d3 */
[----:B------:R-:W-:Y:S02]  /*f210*/  @!P6 PRMT R214, R201, 0x5410, RZ ;  /* 0x00005410c9d6e816 */ /* 0x000fe400000000ff */
[----:B------:R-:W-:Y:S01]  /*f220*/  ISETP.LE.U32.AND P6, PT, R4, UR13, PT ;  /* 0x0000000d04007c0c */ /* 0x000fe2000bfc3070 */
[--C-:B------:R-:W-:Y:S01]  /*f230*/  FFMA.FTZ R19, R206, UR43, -R0.reuse ;  /* 0x0000002bce137c23 */ /* 0x100fe20008010800 */
[----:B------:R-:W-:Y:S01]  /*f240*/  LOP3.LUT R4, R6, 0xff, RZ, 0xc0, !PT ;  /* 0x000000ff06047812 */ /* 0x000fe200078ec0ff */
[--C-:B------:R-:W-:Y:S01]  /*f250*/  FFMA.FTZ R21, R207, UR43, -R0.reuse ;  /* 0x0000002bcf157c23 */ /* 0x100fe20008010800 */
        /* <DEDUP_REMOVED lines=14> */
[----:B------:R-:W-:Y:S01]  /*f340*/  FADD.FTZ R0, R69, -R43 ;  /* 0x8000002b45007221 */ /* 0x000fe20000010000 */
[----:B------:R-:W-:Y:S01]  /*f350*/  MUFU.EX2 R37, R11 ;  /* 0x0000000b00257308 */ /* 0x000fe20000000800 */
[----:B------:R-:W-:-:S02]  /*f360*/  @!P2 PRMT R211, R208, 0x5410, RZ ;  /* 0x00005410d0d3a816 */ /* 0x000fc400000000ff */
[----:B------:R-:W-:Y:S01]  /*f370*/  ISETP.LE.U32.AND P2, PT, R4, UR13, PT ;  /* 0x0000000d04007c0c */ /* 0x000fe2000bf43070 */
[----:B------:R-:W-:Y:S01]  /*f380*/  FMUL.FTZ R0, R0, UR43 ;  /* 0x0000002b00007c20 */ /* 0x000fe20008410000 */
[----:B------:R-:W-:-:S03]  /*f390*/  FSEL R22, R181, RZ, P1 ;  /* 0x000000ffb5167208 */ /* 0x000fc60000800000 */
[----:B------:R-:W1:Y:S01]  /*f3a0*/  MUFU.EX2 R175, R18 ;  /* 0x0000001200af7308 */ /* 0x000e620000000800 */
[----:B------:R-:W-:Y:S02]  /*f3b0*/  LOP3.LUT R9, R6, 0xffff, RZ, 0xc0, !PT ;  /* 0x0000ffff06097812 */ /* 0x000fe400078ec0ff */
[----:B--2---:R-:W-:Y:S02]  /*f3c0*/  F2FP.BF16.F32.PACK_AB R4, R174, R54 ;  /* 0x00000036ae04723e */ /* 0x004fe400000010ff */
[--C-:B------:R-:W-:Y:S02]  /*f3d0*/  SHF.R.U32.HI R7, RZ, 0x10, R6.reuse ;  /* 0x00000010ff077819 */ /* 0x100fe40000011606 */
[----:B------:R-:W-:Y:S01]  /*f3e0*/  ISETP.LE.U32.AND P1, PT, R65, UR13, PT ;  /* 0x0000000d41007c0c */ /* 0x000fe2000bf23070 */
[--C-:B---3--:R-:W-:Y:S01]  /*f3f0*/  FFMA.FTZ R212, R212, R8, R209.reuse ;  /* 0x00000008d4d47223 */ /* 0x108fe200000100d1 */
[----:B------:R-:W-:Y:S02]  /*f400*/  SHF.R.U32.HI R15, RZ, 0x18, R6 ;  /* 0x00000018ff0f7819 */ /* 0x000fe40000011606 */
[C---:B------:R-:W-:Y:S01]  /*f410*/  PRMT R209, R4.reuse, 0x7610, R209 ;  /* 0x0000761004d17816 */ /* 0x040fe200000000d1 */
[----:B------:R2:W3:Y:S01]  /*f420*/  MUFU.EX2 R6, R0 ;  /* 0x0000000000067308 */ /* 0x0004e20000000800 */
[----:B------:R-:W-:Y:S01]  /*f430*/  PRMT R208, R4, 0x7632, R208 ;  /* 0x0000763204d07816 */ /* 0x000fe200000000d0 */
[----:B------:R-:W-:Y:S01]  /*f440*/  IMAD.WIDE.U32 R4, R160, -0x2daee0ad, RZ ;  /* 0xd2511f53a0047825 */ /* 0x000fe200078e00ff */
[----:B------:R-:W-:-:S02]  /*f450*/  FSEL R23, R183, RZ, P0 ;  /* 0x000000ffb7177208 */ /* 0x000fc40000000000 */
[----:B------:R-:W-:Y:S02]  /*f460*/  LOP3.LUT R13, R4, 0xffff, RZ, 0xc0, !PT ;  /* 0x0000ffff040d7812 */ /* 0x000fe400078ec0ff */
[--C-:B------:R-:W-:Y:S02]  /*f470*/  SHF.R.U32.HI R10, RZ, 0x10, R4.reuse ;  /* 0x00000010ff0a7819 */ /* 0x100fe40000011604 */
[----:B--2---:R-:W-:Y:S02]  /*f480*/  LOP3.LUT R0, R7, 0xff, RZ, 0xc0, !PT ;  /* 0x000000ff07007812 */ /* 0x004fe400078ec0ff */
[----:B------:R-:W-:Y:S02]  /*f490*/  SHF.R.U32.HI R7, RZ, 0x18, R4 ;  /* 0x00000018ff077819 */ /* 0x000fe40000011604 */
[----:B------:R-:W-:Y:S02]  /*f4a0*/  ISETP.LE.U32.AND P0, PT, R0, UR13, PT ;  /* 0x0000000d00007c0c */ /* 0x000fe4000bf03070 */
[----:B------:R-:W-:-:S02]  /*f4b0*/  LOP3.LUT R0, R5, UR20, R14, 0x96, !PT ;  /* 0x0000001405007c12 */ /* 0x000fc4000f8e960e */
[----:B------:R-:W-:Y:S01]  /*f4c0*/  LOP3.LUT R14, R4, 0xff, RZ, 0xc0, !PT ;  /* 0x000000ff040e7812 */ /* 0x000fe200078ec0ff */
[----:B------:R-:W-:Y:S01]  /*f4d0*/  MUFU.EX2 R169, R26 ;  /* 0x0000001a00a97308 */ /* 0x000fe20000000800 */
[----:B------:R-:W-:Y:S01]  /*f4e0*/  SHF.R.U32.HI R4, RZ, 0x8, R9 ;  /* 0x00000008ff047819 */ /* 0x000fe20000011609 */
[----:B------:R-:W-:Y:S01]  /*f4f0*/  @!P1 HFMA2.BF16_V2 R219, -RZ.H0_H0, RZ.H0_H0, -R208.H0_H0 ;  /* 0x200000ffffdb9231 */ /* 0x000fe200003409d0 */
[----:B-1----:R-:W-:Y:S02]  /*f500*/  F2FP.BF16.F32.PACK_AB R5, R175, R37 ;  /* 0x00000025af05723e */ /* 0x002fe400000010ff */
[----:B------:R-:W-:-:S03]  /*f510*/  LOP3.LUT R4, R4, 0xffff, RZ, 0xc0, !PT ;  /* 0x0000ffff04047812 */ /* 0x000fc600078ec0ff */
[----:B------:R-:W1:Y:S01]  /*f520*/  MUFU.EX2 R173, R30 ;  /* 0x0000001e00ad7308 */ /* 0x000e620000000800 */
[----:B------:R-:W-:Y:S02]  /*f530*/  PRMT R170, R209, 0x5410, R208 ;  /* 0x00005410d1aa7816 */ /* 0x000fe400000000d0 */
[----:B------:R-:W-:Y:S02]  /*f540*/  PRMT R207, R5, 0x7632, R207 ;  /* 0x0000763205cf7816 */ /* 0x000fe400000000cf */
[----:B------:R-:W-:-:S03]  /*f550*/  @!P1 PRMT R208, R219, 0x5410, RZ ;  /* 0x00005410dbd09816 */ /* 0x000fc600000000ff */
[----:B------:R-:W-:Y:S01]  /*f560*/  MUFU.EX2 R43, R28 ;  /* 0x0000001c002b7308 */ /* 0x000fe20000000800 */
[----:B------:R-:W-:Y:S02]  /*f570*/  ISETP.LE.U32.AND P1, PT, R4, UR13, PT ;  /* 0x0000000d04007c0c */ /* 0x000fe4000bf23070 */
[----:B------:R-:W-:-:S05]  /*f580*/  SHF.R.U32.HI R4, RZ, 0x10, R0 ;  /* 0x00000010ff047819 */ /* 0x000fca0000011600 */
[----:B------:R-:W2:Y:S01]  /*f590*/  MUFU.EX2 R168, R29 ;  /* 0x0000001d00a87308 */ /* 0x000ea20000000800 */
[----:B------:R-:W-:Y:S01]  /*f5a0*/  PRMT R206, R5, 0x7610, R206 ;  /* 0x0000761005ce7816 */ /* 0x000fe200000000ce */
[----:B------:R-:W-:Y:S01]  /*f5b0*/  @!P5 HFMA2.BF16_V2 R223, -RZ.H0_H0, RZ.H0_H0, -R207.H0_H0 ;  /* 0x200000ffffdfd231 */ /* 0x000fe200003409cf */
[----:B------:R-:W-:Y:S02]  /*f5c0*/  LOP3.LUT R4, R4, 0xff, RZ, 0xc0, !PT ;  /* 0x000000ff04047812 */ /* 0x000fe400078ec0ff */
[----:B------:R-:W-:Y:S02]  /*f5d0*/  PRMT R65, R206, 0x5410, R207 ;  /* 0x00005410ce417816 */ /* 0x000fe400000000cf */
[----:B------:R-:W-:Y:S02]  /*f5e0*/  @!P5 PRMT R207, R223, 0x5410, RZ ;  /* 0x00005410dfcfd816 */ /* 0x000fe400000000ff */
[----:B------:R-:W-:Y:S01]  /*f5f0*/  ISETP.LE.U32.AND P5, PT, R4, UR13, PT ;  /* 0x0000000d04007c0c */ /* 0x000fe2000bfa3070 */
[----:B---3--:R-:W-:Y:S01]  /*f600*/  FFMA.FTZ R215, R215, R6, R46 ;  /* 0x00000006d7d77223 */ /* 0x008fe2000001002e */
[----:B-1----:R-:W-:Y:S01]  /*f610*/  F2FP.BF16.F32.PACK_AB R4, R173, R169 ;  /* 0x000000a9ad04723e */ /* 0x002fe200000010ff */
[----:B------:R-:W-:Y:S02]  /*f620*/  MUFU.EX2 R242, R33 ;  /* 0x0000002100f27308 */ /* 0x000fe40000000800 */
[----:B------:R-:W-:Y:S01]  /*f630*/  FADD.FTZ R5, R45, R215 ;  /* 0x000000d72d057221 */ /* 0x000fe20000010000 */
[----:B------:R-:W-:-:S02]  /*f640*/  PRMT R205, R4, 0x7610, R205 ;  /* 0x0000761004cd7816 */ /* 0x000fc400000000cd */
[----:B------:R-:W-:Y:S02]  /*f650*/  PRMT R204, R4, 0x7632, R204 ;  /* 0x0000763204cc7816 */ /* 0x000fe400000000cc */
[----:B--2---:R-:W-:Y:S01]  /*f660*/  F2FP.BF16.F32.PACK_AB R4, R168, R43 ;  /* 0x0000002ba804723e */ /* 0x004fe200000010ff */
[----:B------:R1:W2:Y:S01]  /*f670*/  MUFU.EX2 R178, R35 ;  /* 0x0000002300b27308 */ /* 0x0002a20000000800 */
[----:B------:R-:W-:Y:S01]  /*f680*/  FADD.FTZ R12, R32, R5 ;  /* 0x00000005200c7221 */ /* 0x000fe20000010000 */
[----:B------:R-:W-:Y:S02]  /*f690*/  LOP3.LUT R5, R0, 0xff, RZ, 0xc0, !PT ;  /* 0x000000ff00057812 */ /* 0x000fe400078ec0ff */
[C---:B------:R-:W-:Y:S02]  /*f6a0*/  PRMT R203, R4.reuse, 0x7610, R203 ;  /* 0x0000761004cb7816 */ /* 0x040fe400000000cb */
[----:B------:R-:W-:Y:S02]  /*f6b0*/  PRMT R202, R4, 0x7632, R202 ;  /* 0x0000763204ca7816 */ /* 0x000fe400000000ca */
[----:B------:R-:W-:-:S02]  /*f6c0*/  SHF.R.U32.HI R4, RZ, 0x18, R0 ;  /* 0x00000018ff047819 */ /* 0x000fc40000011600 */
[----:B------:R-:W-:Y:S01]  /*f6d0*/  LOP3.LUT R0, R0, 0xffff, RZ, 0xc0, !PT ;  /* 0x0000ffff00007812 */ /* 0x000fe200078ec0ff */
[----:B------:R-:W-:-:S03]  /*f6e0*/  @!P2 HFMA2.BF16_V2 R225, -RZ.H0_H0, RZ.H0_H0, -R205.H0_H0 ;  /* 0x200000ffffe1a231 */ /* 0x000fc600003409cd */
[----:B------:R-:W-:Y:S01]  /*f6f0*/  SHF.R.U32.HI R0, RZ, 0x8, R0 ;  /* 0x00000008ff007819 */ /* 0x000fe20000011600 */
[----:B------:R-:W-:Y:S01]  /*f700*/  @!P0 HFMA2.BF16_V2 R228, -RZ.H0_H0, RZ.H0_H0, -R203.H0_H0 ;  /* 0x200000ffffe48231 */ /* 0x000fe200003409cb */
[----:B-1----:R-:W-:Y:S01]  /*f710*/  PRMT R35, R205, 0x5410, R204 ;  /* 0x00005410cd237816 */ /* 0x002fe200000000cc */
[----:B------:R1:W-:Y:S01]  /*f720*/  MUFU.EX2 R182, R34 ;  /* 0x0000002200b67308 */ /* 0x0003e20000000800 */
[----:B------:R-:W-:Y:S02]  /*f730*/  @!P2 PRMT R205, R225, 0x5410, RZ ;  /* 0x00005410e1cda816 */ /* 0x000fe400000000ff */
[----:B------:R-:W-:Y:S02]  /*f740*/  LOP3.LUT R0, R0, 0xffff, RZ, 0xc0, !PT ;  /* 0x0000ffff00007812 */ /* 0x000fe400078ec0ff */
[----:B------:R-:W-:Y:S01]  /*f750*/  ISETP.LE.U32.AND P2, PT, R5, UR13, PT ;  /* 0x0000000d05007c0c */ /* 0x000fe2000bf43070 */
[----:B------:R-:W-:Y:S01]  /*f760*/  @!P4 HFMA2.BF16_V2 R216, -RZ.H0_H0, RZ.H0_H0, -R209.H0_H0 ;  /* 0x200000ffffd8c231 */ /* 0x000fe200003409d1 */
[----:B-1----:R-:W-:-:S02]  /*f770*/  PRMT R34, R203, 0x5410, R202 ;  /* 0x00005410cb227816 */ /* 0x002fc400000000ca */
[----:B------:R-:W-:Y:S02]  /*f780*/  @!P0 PRMT R203, R228, 0x5410, RZ ;  /* 0x00005410e4cb8816 */ /* 0x000fe400000000ff */
[----:B------:R-:W-:Y:S02]  /*f790*/  ISETP.LE.U32.AND P0, PT, R0, UR13, PT ;  /* 0x0000000d00007c0c */ /* 0x000fe4000bf03070 */
[----:B--2---:R-:W-:-:S04]  /*f7a0*/  F2FP.BF16.F32.PACK_AB R0, R178, R242 ;  /* 0x000000f2b200723e */ /* 0x004fc800000010ff */
[C---:B------:R-:W-:Y:S02]  /*f7b0*/  PRMT R201, R0.reuse, 0x7610, R201 ;  /* 0x0000761000c97816 */ /* 0x040fe400000000c9 */
[----:B------:R-:W-:Y:S02]  /*f7c0*/  PRMT R200, R0, 0x7632, R200 ;  /* 0x0000763200c87816 */ /* 0x000fe400000000c8 */
[----:B------:R-:W-:Y:S01]  /*f7d0*/  @!P4 PRMT R209, R216, 0x5410, RZ ;  /* 0x00005410d8d1c816 */ /* 0x000fe200000000ff */
[----:B------:R-:W-:Y:S01]  /*f7e0*/  @!P2 HFMA2.BF16_V2 R230, -RZ.H0_H0, RZ.H0_H0, -R201.H0_H0 ;  /* 0x200000ffffe6a231 */ /* 0x000fe200003409c9 */
[----:B------:R-:W-:Y:S01]  /*f7f0*/  ISETP.LE.U32.AND P4, PT, R4, UR13, PT ;  /* 0x0000000d04007c0c */ /* 0x000fe2000bf83070 */
[----:B------:R-:W-:Y:S01]  /*f800*/  IMAD.MOV.U32 R225, RZ, RZ, R177 ;  /* 0x000000ffffe17224 */ /* 0x000fe200078e00b1 */
[----:B------:R-:W-:Y:S01]  /*f810*/  LOP3.LUT R0, R10, 0xff, RZ, 0xc0, !PT ;  /* 0x000000ff0a007812 */ /* 0x000fe200078ec0ff */
[----:B------:R-:W-:Y:S01]  /*f820*/  FADD.FTZ R4, R70, -R22 ;  /* 0x8000001646047221 */ /* 0x000fe20000010000 */
[----:B------:R-:W-:-:S02]  /*f830*/  PRMT R177, R201, 0x5410, R200 ;  /* 0x00005410c9b17816 */ /* 0x000fc400000000c8 */
[----:B------:R-:W-:Y:S02]  /*f840*/  @!P2 PRMT R201, R230, 0x5410, RZ ;  /* 0x00005410e6c9a816 */ /* 0x000fe400000000ff */
[----:B------:R-:W-:Y:S01]  /*f850*/  ISETP.LE.U32.AND P2, PT, R0, UR13, PT ;  /* 0x0000000d00007c0c */ /* 0x000fe2000bf43070 */
[----:B------:R-:W-:Y:S01]  /*f860*/  FMUL.FTZ R0, R4, UR43 ;  /* 0x0000002b04007c20 */ /* 0x000fe20008410000 */
[----:B------:R1:W2:Y:S01]  /*f870*/  MUFU.EX2 R180, R36 ;  /* 0x0000002400b47308 */ /* 0x0002a20000000800 */
[----:B------:R-:W-:Y:S01]  /*f880*/  FADD.FTZ R4, R68, -R23 ;  /* 0x8000001744047221 */ /* 0x000fe20000010000 */
[----:B------:R-:W-:Y:S02]  /*f890*/  @!P6 HFMA2.BF16_V2 R224, -RZ.H0_H0, RZ.H0_H0, -R206.H0_H0 ;  /* 0x200000ffffe0e231 */ /* 0x000fe400003409ce */
[----:B------:R-:W-:Y:S02]  /*f8a0*/  @!P1 HFMA2.BF16_V2 R226, -RZ.H0_H0, RZ.H0_H0, -R204.H0_H0 ;  /* 0x200000ffffe29231 */ /* 0x000fe400003409cc */
[----:B------:R-:W-:Y:S01]  /*f8b0*/  FMUL.FTZ R4, R4, UR43 ;  /* 0x0000002b04047c20 */ /* 0x000fe20008410000 */
[----:B------:R-:W-:Y:S01]  /*f8c0*/  @!P6 PRMT R206, R224, 0x5410, RZ ;  /* 0x00005410e0cee816 */ /* 0x000fe200000000ff */
[----:B------:R-:W-:Y:S01]  /*f8d0*/  MUFU.EX2 R5, R41 ;  /* 0x0000002900057308 */ /* 0x000fe20000000800 */
[----:B------:R-:W-:-:S02]  /*f8e0*/  @!P1 PRMT R204, R226, 0x5410, RZ ;  /* 0x00005410e2cc9816 */ /* 0x000fc400000000ff */
[----:B------:R-:W-:Y:S02]  /*f8f0*/  ISETP.LE.U32.AND P6, PT, R15, UR13, PT ;  /* 0x0000000d0f007c0c */ /* 0x000fe4000bfc3070 */
[----:B------:R-:W-:-:S03]  /*f900*/  ISETP.LE.U32.AND P1, PT, R7, UR13, PT ;  /* 0x0000000d07007c0c */ /* 0x000fc6000bf23070 */
[----:B------:R-:W3:Y:S01]  /*f910*/  MUFU.EX2 R0, R0 ;  /* 0x0000000000007308 */ /* 0x000ee20000000800 */
[----:B-1----:R-:W-:Y:S02]  /*f920*/  IMAD.MOV.U32 R36, RZ, RZ, R170 ;  /* 0x000000ffff247224 */ /* 0x002fe400078e00aa */
[----:B------:R-:W-:-:S05]  /*f930*/  IMAD.MOV.U32 R215, RZ, RZ, R171 ;  /* 0x000000ffffd77224 */ /* 0x000fca00078e00ab */
[----:B------:R-:W-:Y:S01]  /*f940*/  MUFU.EX2 R7, R19 ;  /* 0x0000001300077308 */ /* 0x000fe20000000800 */
[----:B--2---:R-:W-:-:S07]  /*f950*/  F2FP.BF16.F32.PACK_AB R9, R180, R182 ;  /* 0x000000b6b409723e */ /* 0x004fce00000010ff */
[----:B------:R-:W-:Y:S08]  /*f960*/  MUFU.EX2 R21, R21 ;  /* 0x0000001500157308 */ /* 0x000ff00000000800 */
[----:B------:R-:W1:Y:S01]  /*f970*/  MUFU.EX2 R4, R4 ;  /* 0x0000000400047308 */ /* 0x000e620000000800 */
[----:B------:R-:W-:-:S07]  /*f980*/  SHF.R.U32.HI R10, RZ, 0x8, R13 ;  /* 0x00000008ff0a7819 */ /* 0x000fce000001160d */
[----:B------:R-:W-:Y:S08]  /*f990*/  MUFU.EX2 R170, R40 ;  /* 0x0000002800aa7308 */ /* 0x000ff00000000800 */
[----:B------:R-:W-:Y:S08]  /*f9a0*/  MUFU.EX2 R243, R39 ;  /* 0x0000002700f37308 */ /* 0x000ff00000000800 */
[----:B------:R-:W2:Y:S01]  /*f9b0*/  MUFU.EX2 R26, R50 ;  /* 0x00000032001a7308 */ /* 0x000ea20000000800 */
[----:B------:R-:W-:-:S07]  /*f9c0*/  @!P0 HFMA2.BF16_V2 R231, -RZ.H0_H0, RZ.H0_H0, -R200.H0_H0 ;  /* 0x200000ffffe78231 */ /* 0x000fce00003409c8 */
[----:B------:R-:W-:Y:S08]  /*f9d0*/  MUFU.EX2 R191, R47 ;  /* 0x0000002f00bf7308 */ /* 0x000ff00000000800 */
[----:B------:R-:W4:Y:S01]  /*f9e0*/  MUFU.EX2 R171, R42 ;  /* 0x0000002a00ab7308 */ /* 0x000f220000000800 */
[----:B------:R-:W-:Y:S01]  /*f9f0*/  @!P6 HFMA2.BF16_V2 R227, -RZ.H0_H0, RZ.H0_H0, -R202.H0_H0 ;  /* 0x200000ffffe3e231 */ /* 0x000fe200003409ca */
[----:B------:R-:W-:-:S02]  /*fa00*/  PRMT R199, R9, 0x7610, R199 ;  /* 0x0000761009c77816 */ /* 0x000fc400000000c7 */
[----:B------:R-:W-:Y:S02]  /*fa10*/  PRMT R198, R9, 0x7632, R198 ;  /* 0x0000763209c67816 */ /* 0x000fe400000000c6 */
[----:B------:R-:W-:Y:S01]  /*fa20*/  LOP3.LUT R9, R10, 0xffff, RZ, 0xc0, !PT ;  /* 0x0000ffff0a097812 */ /* 0x000fe200078ec0ff */
[----:B---3--:R-:W-:Y:S01]  /*fa30*/  FFMA.FTZ R240, R240, R0, R5 ;  /* 0x00000000f0f07223 */ /* 0x008fe20000010005 */
[----:B------:R-:W-:Y:S01]  /*fa40*/  @!P0 PRMT R200, R231, 0x5410, RZ ;  /* 0x00005410e7c88816 */ /* 0x000fe200000000ff */
[----:B------:R3:W3:Y:S01]  /*fa50*/  MUFU.EX2 R30, R27 ;  /* 0x0000001b001e7308 */ /* 0x0006e20000000800 */
[----:B------:R-:W-:Y:S01]  /*fa60*/  @!P6 PRMT R202, R227, 0x5410, RZ ;  /* 0x00005410e3cae816 */ /* 0x000fe200000000ff */
[----:B-1----:R-:W-:Y:S01]  /*fa70*/  FFMA.FTZ R241, R241, R4, R7 ;  /* 0x00000004f1f17223 */ /* 0x002fe20000010007 */
[----:B------:R-:W-:Y:S02]  /*fa80*/  ISETP.LE.U32.AND P0, PT, R9, UR13, PT ;  /* 0x0000000d09007c0c */ /* 0x000fe4000bf03070 */
[----:B------:R-:W-:Y:S01]  /*fa90*/  ISETP.LE.U32.AND P6, PT, R14, UR13, PT ;  /* 0x0000000d0e007c0c */ /* 0x000fe2000bfc3070 */
[C---:B--2---:R-:W-:Y:S01]  /*faa0*/  FADD.FTZ R10, R26.reuse, R240 ;  /* 0x000000f01a0a7221 */ /* 0x044fe20000010000 */
[----:B------:R-:W-:-:S02]  /*fab0*/  F2FP.BF16.F32.PACK_AB R26, R26, R5 ;  /* 0x000000051a1a723e */ /* 0x000fc400000010ff */
[----:B----4-:R-:W-:Y:S01]  /*fac0*/  F2FP.BF16.F32.PACK_AB R9, R171, R191 ;  /* 0x000000bfab09723e */ /* 0x010fe200000010ff */
[----:B------:R-:W1:Y:S01]  /*fad0*/  MUFU.EX2 R5, R20 ;  /* 0x0000001400057308 */ /* 0x000e620000000800 */
[----:B---3--:R-:W-:Y:S02]  /*fae0*/  F2FP.BF16.F32.PACK_AB R27, R21, R7 ;  /* 0x00000007151b723e */ /* 0x008fe400000010ff */
[----:B------:R-:W-:Y:S02]  /*faf0*/  F2FP.BF16.F32.PACK_AB R7, R243, R170 ;  /* 0x000000aaf307723e */ /* 0x000fe400000010ff */
[----:B------:R-:W-:Y:S02]  /*fb00*/  PRMT R196, R9, 0x7632, R196 ;  /* 0x0000763209c47816 */ /* 0x000fe400000000c4 */
[----:B------:R-:W-:Y:S02]  /*fb10*/  PRMT R195, R7, 0x7610, R195 ;  /* 0x0000761007c37816 */ /* 0x000fe400000000c3 */
[----:B------:R-:W-:-:S02]  /*fb20*/  PRMT R197, R9, 0x7610, R197 ;  /* 0x0000761009c57816 */ /* 0x000fc400000000c5 */
[----:B------:R-:W-:Y:S01]  /*fb30*/  PRMT R194, R7, 0x7632, R194 ;  /* 0x0000763207c27816 */ /* 0x000fe200000000c2 */
[----:B------:R-:W-:Y:S02]  /*fb40*/  @!P2 HFMA2.BF16_V2 R238, -RZ.H0_H0, RZ.H0_H0, -R195.H0_H0 ;  /* 0x200000ffffeea231 */ /* 0x000fe400003409c3 */
[----:B------:R-:W-:Y:S02]  /*fb50*/  IMAD.MOV.U32 R227, RZ, RZ, R251 ;  /* 0x000000ffffe37224 */ /* 0x000fe400078e00fb */
[----:B------:R-:W-:Y:S02]  /*fb60*/  @!P0 HFMA2.BF16_V2 R235, -RZ.H0_H0, RZ.H0_H0, -R196.H0_H0 ;  /* 0x200000ffffeb8231 */ /* 0x000fe400003409c4 */
[----:B------:R-:W-:Y:S02]  /*fb70*/  IMAD.MOV.U32 R226, RZ, RZ, R250 ;  /* 0x000000ffffe27224 */ /* 0x000fe400078e00fa */
[----:B------:R-:W-:Y:S01]  /*fb80*/  FADD.FTZ R9, R21, R241 ;  /* 0x000000f115097221 */ /* 0x000fe20000010000 */
[----:B------:R-:W-:-:S02]  /*fb90*/  IMAD.MOV.U32 R251, RZ, RZ, R248 ;  /* 0x000000fffffb7224 */ /* 0x000fc400078e00f8 */
[----:B------:R-:W-:Y:S02]  /*fba0*/  @!P6 HFMA2.BF16_V2 R236, -RZ.H0_H0, RZ.H0_H0, -R197.H0_H0 ;  /* 0x200000ffffece231 */ /* 0x000fe400003409c5 */
[----:B------:R-:W-:Y:S01]  /*fbb0*/  IMAD.MOV.U32 R250, RZ, RZ, R249 ;  /* 0x000000fffffa7224 */ /* 0x000fe200078e00f9 */
[----:B------:R-:W-:Y:S01]  /*fbc0*/  PRMT R240, R195, 0x5410, R194 ;  /* 0x00005410c3f07816 */ /* 0x000fe200000000c2 */
[----:B------:R-:W-:Y:S01]  /*fbd0*/  @!P5 HFMA2.BF16_V2 R234, -RZ.H0_H0, RZ.H0_H0, -R199.H0_H0 ;  /* 0x200000ffffead231 */ /* 0x000fe200003409c7 */
[----:B------:R-:W-:Y:S01]  /*fbe0*/  @!P2 PRMT R195, R238, 0x5410, RZ ;  /* 0x00005410eec3a816 */ /* 0x000fe200000000ff */
[----:B------:R-:W-:Y:S01]  /*fbf0*/  FMUL.FTZ R238, R125, R8 ;  /* 0x000000087dee7220 */ /* 0x000fe20000410000 */
[----:B------:R-:W-:Y:S01]  /*fc00*/  PRMT R241, R197, 0x5410, R196 ;  /* 0x00005410c5f17816 */ /* 0x000fe200000000c4 */
[----:B------:R-:W-:Y:S01]  /*fc10*/  FADD.FTZ R9, R30, R9 ;  /* 0x000000091e097221 */ /* 0x000fe20000010000 */
[----:B------:R-:W-:Y:S01]  /*fc20*/  @!P0 PRMT R196, R235, 0x5410, RZ ;  /* 0x00005410ebc48816 */ /* 0x000fe200000000ff */
[----:B------:R-:W-:-:S02]  /*fc30*/  IMAD.MOV.U32 R125, RZ, RZ, R251 ;  /* 0x000000ffff7d7224 */ /* 0x000fc400078e00fb */
[----:B------:R-:W-:Y:S01]  /*fc40*/  FADD.FTZ R11, R62, R212 ;  /* 0x000000d43e0b7221 */ /* 0x000fe20000010000 */
[----:B------:R-:W-:Y:S01]  /*fc50*/  IMAD.MOV.U32 R46, RZ, RZ, R172 ;  /* 0x000000ffff2e7224 */ /* 0x000fe200078e00ac */
[----:B------:R-:W-:Y:S01]  /*fc60*/  @!P6 PRMT R197, R236, 0x5410, RZ ;  /* 0x00005410ecc5e816 */ /* 0x000fe200000000ff */
[----:B------:R-:W-:Y:S01]  /*fc70*/  FMUL.FTZ R248, R136, R8 ;  /* 0x0000000888f87220 */ /* 0x000fe20000410000 */
[----:B------:R-:W-:Y:S02]  /*fc80*/  IMAD.MOV.U32 R29, RZ, RZ, R250 ;  /* 0x000000ffff1d7224 */ /* 0x000fe400078e00fa */
[-C--:B------:R-:W-:Y:S01]  /*fc90*/  FMUL.FTZ R251, R139, R6.reuse ;  /* 0x000000068bfb7220 */ /* 0x080fe20000410000 */
[----:B------:R-:W-:Y:S02]  /*fca0*/  IMAD.MOV.U32 R230, RZ, RZ, R186 ;  /* 0x000000ffffe67224 */ /* 0x000fe400078e00ba */
[----:B------:R-:W-:Y:S01]  /*fcb0*/  FMUL.FTZ R172, R135, R6 ;  /* 0x0000000687ac7220 */ /* 0x000fe20000410000 */
[----:B------:R-:W-:-:S02]  /*fcc0*/  IMAD.MOV.U32 R32, RZ, RZ, R169 ;  /* 0x000000ffff207224 */ /* 0x000fc400078e00a9 */
[-C--:B------:R-:W-:Y:S01]  /*fcd0*/  FMUL.FTZ R235, R126, R6.reuse ;  /* 0x000000067eeb7220 */ /* 0x080fe20000410000 */
[----:B------:R-:W-:Y:S02]  /*fce0*/  IMAD.MOV.U32 R212, RZ, RZ, R179 ;  /* 0x000000ffffd47224 */ /* 0x000fe400078e00b3 */
        /* <DEDUP_REMOVED lines=13> */
[----:B------:R-:W-:Y:S01]  /*fdc0*/  PRMT R179, R199, 0x5410, R198 ;  /* 0x00005410c7b37816 */ /* 0x000fe200000000c6 */
[----:B------:R-:W2:Y:S01]  /*fdd0*/  MUFU.EX2 R6, R74 ;  /* 0x0000004a00067308 */ /* 0x000ea20000000800 */
[----:B------:R-:W-:Y:S01]  /*fde0*/  @!P5 PRMT R199, R234, 0x5410, RZ ;  /* 0x00005410eac7d816 */ /* 0x000fe200000000ff */
[C---:B-1----:R-:W-:Y:S01]  /*fdf0*/  FADD.FTZ R31, R5.reuse, R9 ;  /* 0x00000009051f7221 */ /* 0x042fe20000010000 */
[----:B------:R-:W-:Y:S01]  /*fe00*/  F2FP.BF16.F32.PACK_AB R30, R5, R30 ;  /* 0x0000001e051e723e */ /* 0x000fe200000010ff */
[----:B------:R-:W-:Y:S01]  /*fe10*/  FMUL.FTZ R249, R137, R8 ;  /* 0x0000000889f97220 */ /* 0x000fe20000410000 */
[----:B------:R-:W-:-:S02]  /*fe20*/  IMAD.MOV.U32 R234, RZ, RZ, R190 ;  /* 0x000000ffffea7224 */ /* 0x000fc400078e00be */
        /* <DEDUP_REMOVED lines=25> */
[----:B------:R-:W-:-:S02]  /*ffc0*/  FMUL.FTZ R187, R77, R0 ;  /* 0x000000004dbb7220 */ /* 0x000fc40000410000 */
[----:B------:R-:W1:Y:S01]  /*ffd0*/  MUFU.EX2 R0, R72 ;  /* 0x0000004800007308 */ /* 0x000e620000000800 */
[----:B------:R-:W-:Y:S02]  /*ffe0*/  @!P4 HFMA2.BF16_V2 R233, -RZ.H0_H0, RZ.H0_H0, -R198.H0_H0 ;  /* 0x200000ffffe9c231 */ /* 0x000fe400003409c6 */
[----:B------:R-:W-:Y:S01]  /*fff0*/  FMUL.FTZ R184, R132, R8 ;  /* 0x0000000884b87220 */ /* 0x000fe20000410000 */
[-C--:B------:R-:W-:Y:S01]  /*10000*/  FMUL.FTZ R102, R114, R4.reuse ;  /* 0x0000000472667220 */ /* 0x080fe20000410000 */
[-C--:B------:R-:W-:Y:S01]  /*10010*/  FMUL.FTZ R103, R115, R4.reuse ;  /* 0x0000000473677220 */ /* 0x080fe20000410000 */
[-C--:B------:R-:W-:Y:S01]  /*10020*/  FMUL.FTZ R106, R106, R4.reuse ;  /* 0x000000046a6a7220 */ /* 0x080fe20000410000 */
[----:B------:R-:W-:Y:S01]  /*10030*/  @!P4 PRMT R198, R233, 0x5410, RZ ;  /* 0x00005410e9c6c816 */ /* 0x000fe200000000ff */
        /* <DEDUP_REMOVED lines=13> */
[----:B--2---:R-:W-:Y:S01]  /*10110*/  FADD.FTZ R4, R6, R10 ;  /* 0x0000000a06047221 */ /* 0x004fe20000010000 */
[----:B------:R-:W-:-:S04]  /*10120*/  IMAD.WIDE.U32 R22, R125, -0x326172a9, RZ ;  /* 0xcd9e8d577d167825 */ /* 0x000fc800078e00ff */
[----:B------:R-:W-:Y:S01]  /*10130*/  @!P1 HFMA2.BF16_V2 R237, -RZ.H0_H0, RZ.H0_H0, -R194.H0_H0 ;  /* 0x200000ffffed9231 */ /* 0x000fe200003409c2 */
[C---:B-1----:R-:W-:Y:S01]  /*10140*/  F2FP.BF16.F32.PACK_AB R20, R0.reuse, R6 ;  /* 0x000000060014723e */ /* 0x042fe200000010ff */
[----:B------:R-:W-:Y:S01]  /*10150*/  FADD.FTZ R21, R0, R4 ;  /* 0x0000000400157221 */ /* 0x000fe20000010000 */
[----:B------:R-:W-:Y:S01]  /*10160*/  LOP3.LUT R0, R23, R29, RZ, 0x3c, !PT ;  /* 0x0000001d17007212 */ /* 0x000fe200078e3cff */
[-C--:B------:R-:W-:Y:S01]  /*10170*/  FMUL.FTZ R42, R120, R8.reuse ;  /* 0x00000008782a7220 */ /* 0x080fe20000410000 */
[----:B------:R-:W-:Y:S01]  /*10180*/  @!P1 PRMT R194, R237, 0x5410, RZ ;  /* 0x00005410edc29816 */ /* 0x000fe200000000ff */
[-C--:B------:R-:W-:Y:S01]  /*10190*/  FMUL.FTZ R237, R124, R8.reuse ;  /* 0x000000087ced7220 */ /* 0x080fe20000410000 */
[----:B------:R-:W-:Y:S01]  /*101a0*/  FMUL.FTZ R45, R121, R8 ;  /* 0x00000008792d7220 */ /* 0x000fe20000410000 */
[----:B------:R-:W-:Y:S01]  /*101b0*/  IMAD.WIDE.U32 R8, R0, -0x2daee0ad, RZ ;  /* 0xd2511f5300087825 */ /* 0x000fe200078e00ff */
[----:B------:R-:W-:-:S03]  /*101c0*/  LOP3.LUT R0, R25, UR42, R22, 0x96, !PT ;  /* 0x0000002a19007c12 */ /* 0x000fc6000f8e9616 */
[----:B------:R-:W-:Y:S02]  /*101d0*/  IMAD.MOV.U32 R138, RZ, RZ, R5 ;  /* 0x000000ffff8a7224 */ /* 0x000fe400078e0005 */
[----:B------:R-:W-:Y:S01]  /*101e0*/  FADD.FTZ R5, R149, R11 ;  /* 0x0000000b95057221 */ /* 0x000fe20000010000 */
[----:B------:R-:W-:Y:S01]  /*101f0*/  LOP3.LUT R6, R9, UR41, R226, 0x96, !PT ;  /* 0x0000002909067c12 */ /* 0x000fe2000f8e96e2 */
[----:B------:R-:W-:Y:S02]  /*10200*/  IMAD.MOV.U32 R72, RZ, RZ, R7 ;  /* 0x000000ffff487224 */ /* 0x000fe400078e0007 */
[----:B------:R-:W-:Y:S01]  /*10210*/  FADD.FTZ R18, R146, R5 ;  /* 0x0000000592127221 */ /* 0x000fe20000010000 */
[----:B------:R-:W-:-:S04]  /*10220*/  IMAD.WIDE.U32 R4, R0, -0x2daee0ad, RZ ;  /* 0xd2511f5300047825 */ /* 0x000fc800078e00ff */
[----:B------:R-:W-:Y:S01]  /*10230*/  IMAD.WIDE.U32 R6, R6, -0x326172a9, RZ ;  /* 0xcd9e8d5706067825 */ /* 0x000fe200078e00ff */
[----:B------:R-:W-:-:S04]  /*10240*/  LOP3.LUT R0, R5, UR39, R8, 0x96, !PT ;  /* 0x0000002705007c12 */ /* 0x000fc8000f8e9608 */
[----:B------:R-:W-:Y:S01]  /*10250*/  LOP3.LUT R5, R7, UR40, R24, 0x96, !PT ;  /* 0x0000002807057c12 */ /* 0x000fe2000f8e9618 */
[----:B------:R-:W-:Y:S01]  /*10260*/  FADD.FTZ R19, R66, R12 ;  /* 0x0000000c42137221 */ /* 0x000fe20000010000 */
[----:B------:R-:W-:-:S03]  /*10270*/  IMAD.MOV.U32 R66, RZ, RZ, R15 ;  /* 0x000000ffff427224 */ /* 0x000fc600078e000f */
[----:B------:R-:W-:-:S04]  /*10280*/  IMAD.WIDE.U32 R10, R5, -0x2daee0ad, RZ ;  /* 0xd2511f53050a7825 */ /* 0x000fc800078e00ff */
[----:B------:R-:W-:Y:S01]  /*10290*/  IMAD.WIDE.U32 R14, R0, -0x326172a9, RZ ;  /* 0xcd9e8d57000e7825 */ /* 0x000fe200078e00ff */
[----:B------:R-:W-:-:S03]  /*102a0*/  LOP3.LUT R0, R11, UR37, R4, 0x96, !PT ;  /* 0x000000250b007c12 */ /* 0x000fc6000f8e9604 */
[----:B------:R-:W-:Y:S02]  /*102b0*/  IMAD.MOV.U32 R134, RZ, RZ, R13 ;  /* 0x000000ffff867224 */ /* 0x000fe400078e000d */
[----:B------:R-:W-:Y:S01]  /*102c0*/  IMAD.WIDE.U32 R12, R0, -0x326172a9, RZ ;  /* 0xcd9e8d57000c7825 */ /* 0x000fe200078e00ff */
[----:B------:R-:W-:-:S04]  /*102d0*/  LOP3.LUT R5, R15, UR38, R6, 0x96, !PT ;  /* 0x000000260f057c12 */ /* 0x000fc8000f8e9606 */
[----:B------:R-:W-:Y:S01]  /*102e0*/  LOP3.LUT R0, R13, UR31, R14, 0x96, !PT ;  /* 0x0000001f0d007c12 */ /* 0x000fe2000f8e960e */
[----:B------:R-:W-:-:S04]  /*102f0*/  IMAD.WIDE.U32 R4, R5, -0x2daee0ad, RZ ;  /* 0xd2511f5305047825 */ /* 0x000fc800078e00ff */
[----:B------:R-:W-:Y:S01]  /*10300*/  IMAD.WIDE.U32 R14, R0, -0x2daee0ad, RZ ;  /* 0xd2511f53000e7825 */ /* 0x000fe200078e00ff */
[----:B------:R-:W-:-:S04]  /*10310*/  LOP3.LUT R5, R5, UR30, R10, 0x96, !PT ;  /* 0x0000001e05057c12 */ /* 0x000fc8000f8e960a */
[----:B------:R-:W-:Y:S01]  /*10320*/  LOP3.LUT R0, R15, UR24, R4, 0x96, !PT ;  /* 0x000000180f007c12 */ /* 0x000fe2000f8e9604 */
[----:B------:R-:W-:-:S04]  /*10330*/  IMAD.WIDE.U32 R10, R5, -0x326172a9, RZ ;  /* 0xcd9e8d57050a7825 */ /* 0x000fc800078e00ff */
[----:B------:R-:W-:-:S05]  /*10340*/  IMAD.WIDE.U32 R4, R0, -0x326172a9, RZ ;  /* 0xcd9e8d5700047825 */ /* 0x000fca00078e00ff */
[----:B------:R-:W-:-:S04]  /*10350*/  LOP3.LUT R0, R5, UR21, R10, 0x96, !PT ;  /* 0x0000001505007c12 */ /* 0x000fc8000f8e960a */
[C---:B------:R-:W-:Y:S02]  /*10360*/  LOP3.LUT R9, R0.reuse, 0xff, RZ, 0xc0, !PT ;  /* 0x000000ff00097812 */ /* 0x040fe400078ec0ff */
[----:B------:R-:W-:Y:S02]  /*10370*/  LOP3.LUT R11, R11, UR26, R12, 0x96, !PT ;  /* 0x0000001a0b0b7c12 */ /* 0x000fe4000f8e960c */
[----:B------:R-:W-:Y:S02]  /*10380*/  ISETP.LE.U32.AND P2, PT, R9, UR13, PT ;  /* 0x0000000d09007c0c */ /* 0x000fe4000bf43070 */
[----:B------:R-:W-:Y:S02]  /*10390*/  LOP3.LUT R12, R7, UR40, R16, 0x96, !PT ;  /* 0x00000028070c7c12 */ /* 0x000fe4000f8e9610 */
[----:B------:R-:W-:Y:S02]  /*103a0*/  LOP3.LUT R9, R0, 0xffff, RZ, 0xc0, !PT ;  /* 0x0000ffff00097812 */ /* 0x000fe400078ec0ff */
[----:B------:R-:W-:-:S02]  /*103b0*/  SHF.R.U32.HI R7, RZ, 0x10, R0 ;  /* 0x00000010ff077819 */ /* 0x000fc40000011600 */
[----:B------:R-:W-:-:S04]  /*103c0*/  SHF.R.U32.HI R0, RZ, 0x18, R0 ;  /* 0x00000018ff007819 */ /* 0x000fc80000011600 */
[----:B------:R-:W-:Y:S02]  /*103d0*/  ISETP.LE.U32.AND P0, PT, R0, UR13, PT ;  /* 0x0000000d00007c0c */ /* 0x000fe4000bf03070 */
[----:B------:R-:W-:Y:S02]  /*103e0*/  LOP3.LUT R0, R4, 0xff, RZ, 0xc0, !PT ;  /* 0x000000ff04007812 */ /* 0x000fe400078ec0ff */
[----:B------:R-:W-:Y:S02]  /*103f0*/  SHF.R.U32.HI R9, RZ, 0x8, R9 ;  /* 0x00000008ff097819 */ /* 0x000fe40000011609 */
[----:B------:R-:W-:Y:S02]  /*10400*/  ISETP.LE.U32.AND P5, PT, R0, UR13, PT ;  /* 0x0000000d00007c0c */ /* 0x000fe4000bfa3070 */
[----:B------:R-:W-:Y:S02]  /*10410*/  SHF.R.U32.HI R0, RZ, 0x10, R4 ;  /* 0x00000010ff007819 */ /* 0x000fe40000011604 */
[----:B------:R-:W-:Y:S01]  /*10420*/  LOP3.LUT R7, R7, 0xff, RZ, 0xc0, !PT ;  /* 0x000000ff07077812 */ /* 0x000fe200078ec0ff */
[----:B------:R-:W-:Y:S01]  /*10430*/  FADD.FTZ R28, R61, R19 ;  /* 0x000000133d1c7221 */ /* 0x000fe20000010000 */
[----:B------:R-:W-:-:S02]  /*10440*/  LOP3.LUT R0, R0, 0xff, RZ, 0xc0, !PT ;  /* 0x000000ff00007812 */ /* 0x000fc400078ec0ff */
[----:B------:R-:W-:Y:S02]  /*10450*/  LOP3.LUT R9, R9, 0xffff, RZ, 0xc0, !PT ;  /* 0x0000ffff09097812 */ /* 0x000fe400078ec0ff */
[----:B------:R-:W-:Y:S02]  /*10460*/  LOP3.LUT R5, R4, 0xffff, RZ, 0xc0, !PT ;  /* 0x0000ffff04057812 */ /* 0x000fe400078ec0ff */
[----:B------:R-:W-:Y:S02]  /*10470*/  PRMT R19, R26, 0x7610, R19 ;  /* 0x000076101a137816 */ /* 0x000fe40000000013 */
[----:B------:R-:W-:Y:S02]  /*10480*/  ISETP.LE.U32.AND P4, PT, R7, UR13, PT ;  /* 0x0000000d07007c0c */ /* 0x000fe4000bf83070 */
[----:B------:R-:W-:Y:S02]  /*10490*/  ISETP.LE.U32.AND P6, PT, R0, UR13, PT ;  /* 0x0000000d00007c0c */ /* 0x000fe4000bfc3070 */
[----:B------:R-:W-:Y:S01]  /*104a0*/  ISETP.LE.U32.AND P1, PT, R9, UR13, PT ;  /* 0x0000000d09007c0c */ /* 0x000fe2000bf23070 */
[----:B------:R-:W-:Y:S01]  /*104b0*/  FADD.FTZ R9, R155, R18 ;  /* 0x000000129b097221 */ /* 0x000fe20000010000 */
[----:B------:R-:W-:-:S02]  /*104c0*/  SHF.R.U32.HI R0, RZ, 0x8, R5 ;  /* 0x00000008ff007819 */ /* 0x000fc40000011605 */
[----:B------:R-:W-:Y:S01]  /*104d0*/  PRMT R15, R27, 0x7632, R15 ;  /* 0x000076321b0f7816 */ /* 0x000fe2000000000f */
[----:B------:R-:W-:Y:S01]  /*104e0*/  @!P2 HFMA2.BF16_V2 R68, -RZ.H0_H0, RZ.H0_H0, -R19.H0_H0 ;  /* 0x200000ffff44a231 */ /* 0x000fe20000340913 */
[----:B------:R-:W-:Y:S01]  /*104f0*/  PRMT R18, R26, 0x7632, R18 ;  /* 0x000076321a127816 */ /* 0x000fe20000000012 */
[----:B------:R-:W-:Y:S01]  /*10500*/  IMAD.MOV.U32 R127, RZ, RZ, R32 ;  /* 0x000000ffff7f7224 */ /* 0x000fe200078e0020 */
[----:B------:R-:W-:Y:S01]  /*10510*/  SHF.R.U32.HI R10, RZ, 0x18, R4 ;  /* 0x00000018ff0a7819 */ /* 0x000fe20000011604 */
[----:B------:R-:W-:Y:S01]  /*10520*/  IMAD.WIDE.U32 R4, R11, -0x2daee0ad, RZ ;  /* 0xd2511f530b047825 */ /* 0x000fe200078e00ff */
[----:B------:R-:W-:-:S03]  /*10530*/  LOP3.LUT R13, R17, UR42, R22, 0x96, !PT ;  /* 0x0000002a110d7c12 */ /* 0x000fc6000f8e9616 */
[----:B------:R-:W-:Y:S01]  /*10540*/  @!P0 HFMA2.BF16_V2 R70, -RZ.H0_H0, RZ.H0_H0, -R15.H0_H0 ;  /* 0x200000ffff468231 */ /* 0x000fe2000034090f */
[----:B------:R-:W-:Y:S01]  /*10550*/  LOP3.LUT R0, R0, 0xffff, RZ, 0xc0, !PT ;  /* 0x0000ffff00007812 */ /* 0x000fe200078ec0ff */
[----:B------:R-:W-:Y:S01]  /*10560*/  IMAD.MOV.U32 R32, RZ, RZ, R46 ;  /* 0x000000ffff207224 */ /* 0x000fe200078e002e */
[----:B------:R-:W-:Y:S01]  /*10570*/  PRMT R17, R27, 0x7610, R17 ;  /* 0x000076101b117816 */ /* 0x000fe20000000011 */
[----:B------:R-:W-:Y:S01]  /*10580*/  IMAD.MOV.U32 R61, RZ, RZ, R134 ;  /* 0x000000ffff3d7224 */ /* 0x000fe200078e0086 */
[----:B------:R-:W-:Y:S01]  /*10590*/  PRMT R46, R19, 0x5410, R18 ;  /* 0x00005410132e7816 */ /* 0x000fe20000000012 */
[----:B------:R-:W-:Y:S01]  /*105a0*/  IMAD.MOV.U32 R134, RZ, RZ, R45 ;  /* 0x000000ffff867224 */ /* 0x000fe200078e002d */
[----:B------:R-:W-:Y:S02]  /*105b0*/  @!P2 PRMT R19, R68, 0x5410, RZ ;  /* 0x000054104413a816 */ /* 0x000fe400000000ff */
[----:B------:R-:W-:Y:S02]  /*105c0*/  ISETP.LE.U32.AND P2, PT, R0, UR13, PT ;  /* 0x0000000d00007c0c */ /* 0x000fe4000bf43070 */
[----:B------:R-:W-:-:S02]  /*105d0*/  LOP3.LUT R0, R5, UR20, R14, 0x96, !PT ;  /* 0x0000001405007c12 */ /* 0x000fc4000f8e960e */
[----:B------:R-:W-:Y:S01]  /*105e0*/  PRMT R45, R17, 0x5410, R15 ;  /* 0x00005410112d7816 */ /* 0x000fe2000000000f */
[----:B------:R-:W-:Y:S01]  /*105f0*/  @!P4 HFMA2.BF16_V2 R76, -RZ.H0_H0, RZ.H0_H0, -R17.H0_H0 ;  /* 0x200000ffff4cc231 */ /* 0x000fe20000340911 */
[----:B------:R-:W-:Y:S01]  /*10600*/  @!P0 PRMT R15, R70, 0x5410, RZ ;  /* 0x00005410460f8816 */ /* 0x000fe200000000ff */
[----:B------:R-:W-:Y:S02]  /*10610*/  IMAD.MOV.U32 R70, RZ, RZ, R29 ;  /* 0x000000ffff467224 */ /* 0x000fe400078e001d */
[----:B------:R-:W-:Y:S01]  /*10620*/  FADD.FTZ R29, R157, R9 ;  /* 0x000000099d1d7221 */ /* 0x000fe20000010000 */
[----:B------:R-:W-:Y:S02]  /*10630*/  LOP3.LUT R9, R0, 0xff, RZ, 0xc0, !PT ;  /* 0x000000ff00097812 */ /* 0x000fe400078ec0ff */
[----:B------:R-:W-:Y:S02]  /*10640*/  @!P4 PRMT R17, R76, 0x5410, RZ ;  /* 0x000054104c11c816 */ /* 0x000fe400000000ff */
[----:B------:R-:W-:-:S02]  /*10650*/  ISETP.LE.U32.AND P4, PT, R9, UR13, PT ;  /* 0x0000000d09007c0c */ /* 0x000fc4000bf83070 */
[----:B------:R-:W-:-:S04]  /*10660*/  SHF.R.U32.HI R9, RZ, 0x18, R0 ;  /* 0x00000018ff097819 */ /* 0x000fc80000011600 */
[----:B------:R-:W-:Y:S02]  /*10670*/  ISETP.LE.U32.AND P0, PT, R9, UR13, PT ;  /* 0x0000000d09007c0c */ /* 0x000fe4000bf03070 */
[----:B------:R1:W-:Y:S01]  /*10680*/  MUFU.EX2 R9, R57 ;  /* 0x0000003900097308 */ /* 0x0003e20000000800 */
[----:B------:R-:W-:Y:S04]  /*10690*/  STL [R1+0x24], R181 ;  /* 0x000024b501007387 */ /* 0x000fe80000100800 */
[----:B------:R-:W-:Y:S01]  /*106a0*/  STL [R1+0x20], R183 ;  /* 0x000020b701007387 */ /* 0x000fe20000100800 */
[----:B-1----:R-:W-:Y:S02]  /*106b0*/  IMAD.MOV.U32 R57, RZ, RZ, R134 ;  /* 0x000000ffff397224 */ /* 0x002fe400078e0086 */
[----:B------:R-:W-:-:S02]  /*106c0*/  IMAD.MOV.U32 R134, RZ, RZ, R228 ;  /* 0x000000ffff867224 */ /* 0x000fc400078e00e4 */
[----:B------:R1:W-:Y:S02]  /*106d0*/  MUFU.EX2 R228, R64 ;  /* 0x0000004000e47308 */ /* 0x0003e40000000800 */
[----:B-1----:R-:W-:Y:S02]  /*106e0*/  IMAD.MOV.U32 R64, RZ, RZ, R3 ;  /* 0x000000ffff407224 */ /* 0x002fe400078e0003 */
[----:B------:R-:W2:Y:S01]  /*106f0*/  LDL.LU R3, [R1+0x1f0] ;  /* 0x0001f00001037983 */ /* 0x000ea20000300800 */
[----:B------:R-:W-:Y:S01]  /*10700*/  SHF.R.U32.HI R7, RZ, 0x10, R0 ;  /* 0x00000010ff077819 */ /* 0x000fe20000011600 */
[----:B------:R-:W-:-:S03]  /*10710*/  @!P1 HFMA2.BF16_V2 R69, -RZ.H0_H0, RZ.H0_H0, -R18.H0_H0 ;  /* 0x200000ffff459231 */ /* 0x000fc60000340912 */
[----:B------:R-:W-:Y:S01]  /*10720*/  LOP3.LUT R7, R7, 0xff, RZ, 0xc0, !PT ;  /* 0x000000ff07077812 */ /* 0x000fe200078ec0ff */
[----:B------:R-:W-:Y:S01]  /*10730*/  IMAD.MOV.U32 R76, RZ, RZ, R125 ;  /* 0x000000ffff4c7224 */ /* 0x000fe200078e007d */
[----:B------:R-:W-:Y:S01]  /*10740*/  @!P1 PRMT R18, R69, 0x5410, RZ ;  /* 0x0000541045129816 */ /* 0x000fe200000000ff */
[----:B------:R-:W-:Y:S01]  /*10750*/  IMAD.MOV.U32 R125, RZ, RZ, R32 ;  /* 0x000000ffff7d7224 */ /* 0x000fe200078e0020 */
[----:B------:R-:W-:Y:S01]  /*10760*/  ISETP.LE.U32.AND P1, PT, R7, UR13, PT ;  /* 0x0000000d07007c0c */ /* 0x000fe2000bf23070 */
[----:B------:R-:W-:Y:S01]  /*10770*/  MUFU.EX2 R32, R145 ;  /* 0x0000009100207308 */ /* 0x000fe20000000800 */
[----:B------:R-:W-:Y:S02]  /*10780*/  PRMT R193, R20, 0x7610, R193 ;  /* 0x0000761014c17816 */ /* 0x000fe400000000c1 */
[----:B------:R-:W-:-:S05]  /*10790*/  LOP3.LUT R0, R0, 0xffff, RZ, 0xc0, !PT ;  /* 0x0000ffff00007812 */ /* 0x000fca00078ec0ff */
[----:B------:R-:W1:Y:S01]  /*107a0*/  MUFU.EX2 R7, R144 ;  /* 0x0000009000077308 */ /* 0x000e620000000800 */
[----:B------:R-:W-:Y:S01]  /*107b0*/  PRMT R167, R20, 0x7632, R167 ;  /* 0x0000763214a77816 */ /* 0x000fe200000000a7 */
[----:B------:R-:W-:Y:S02]  /*107c0*/  @!P5 HFMA2.BF16_V2 R77, -RZ.H0_H0, RZ.H0_H0, -R193.H0_H0 ;  /* 0x200000ffff4dd231 */ /* 0x000fe400003409c1 */
[----:B------:R-:W-:Y:S01]  /*107d0*/  IMAD.MOV.U32 R68, RZ, RZ, R138 ;  /* 0x000000ffff447224 */ /* 0x000fe200078e008a */
[----:B------:R-:W-:Y:S01]  /*107e0*/  SHF.R.U32.HI R0, RZ, 0x8, R0 ;  /* 0x00000008ff007819 */ /* 0x000fe20000011600 */
[----:B------:R-:W-:Y:S02]  /*107f0*/  IMAD.MOV.U32 R138, RZ, RZ, R137 ;  /* 0x000000ffff8a7224 */ /* 0x000fe400078e0089 */
[----:B------:R-:W3:Y:S01]  /*10800*/  MUFU.EX2 R14, R63 ;  /* 0x0000003f000e7308 */ /* 0x000ee20000000800 */
[----:B------:R-:W-:Y:S01]  /*10810*/  IMAD.MOV.U32 R137, RZ, RZ, R43 ;  /* 0x000000ffff897224 */ /* 0x000fe200078e002b */
[----:B------:R-:W-:Y:S01]  /*10820*/  PRMT R43, R193, 0x5410, R167 ;  /* 0x00005410c12b7816 */ /* 0x000fe200000000a7 */
[----:B------:R-:W-:Y:S01]  /*10830*/  @!P2 HFMA2.BF16_V2 R78, -RZ.H0_H0, RZ.H0_H0, -R167.H0_H0 ;  /* 0x200000ffff4ea231 */ /* 0x000fe200003409a7 */
[----:B------:R-:W-:-:S02]  /*10840*/  @!P5 PRMT R193, R77, 0x5410, RZ ;  /* 0x000054104dc1d816 */ /* 0x000fc400000000ff */
[----:B------:R-:W-:Y:S01]  /*10850*/  ISETP.LE.U32.AND P5, PT, R10, UR13, PT ;  /* 0x0000000d0a007c0c */ /* 0x000fe2000bfa3070 */
[----:B------:R-:W-:Y:S01]  /*10860*/  IMAD.WIDE.U32 R10, R13, -0x2daee0ad, RZ ;  /* 0xd2511f530d0a7825 */ /* 0x000fe200078e00ff */
[----:B------:R-:W-:Y:S02]  /*10870*/  LOP3.LUT R0, R0, 0xffff, RZ, 0xc0, !PT ;  /* 0x0000ffff00007812 */ /* 0x000fe400078ec0ff */
[----:B------:R-:W-:Y:S01]  /*10880*/  @!P2 PRMT R167, R78, 0x5410, RZ ;  /* 0x000054104ea7a816 */ /* 0x000fe200000000ff */
[----:B------:R-:W-:Y:S01]  /*10890*/  IMAD.WIDE.U32 R12, R12, -0x2daee0ad, RZ ;  /* 0xd2511f530c0c7825 */ /* 0x000fe200078e00ff */
[----:B------:R-:W-:Y:S02]  /*108a0*/  ISETP.LE.U32.AND P2, PT, R0, UR13, PT ;  /* 0x0000000d00007c0c */ /* 0x000fe4000bf43070 */
[----:B-1----:R-:W-:Y:S02]  /*108b0*/  F2FP.BF16.F32.PACK_AB R0, R32, R7 ;  /* 0x000000072000723e */ /* 0x002fe400000010ff */
[----:B------:R-:W-:Y:S01]  /*108c0*/  LOP3.LUT R8, R11, UR39, R8, 0x96, !PT ;  /* 0x000000270b087c12 */ /* 0x000fe2000f8e9608 */
[----:B------:R-:W-:Y:S01]  /*108d0*/  FADD.FTZ R26, R7, R21 ;  /* 0x00000015071a7221 */ /* 0x000fe20000010000 */
[C---:B------:R-:W-:Y:S01]  /*108e0*/  PRMT R166, R0.reuse, 0x7610, R166 ;  /* 0x0000761000a67816 */ /* 0x040fe200000000a6 */
[----:B------:R-:W-:Y:S01]  /*108f0*/  FADD.FTZ R24, R9, R31 ;  /* 0x0000001f09187221 */ /* 0x000fe20000010000 */
[----:B------:R-:W-:-:S02]  /*10900*/  PRMT R165, R0, 0x7632, R165 ;  /* 0x0000763200a57816 */ /* 0x000fc400000000a5 */
[----:B------:R-:W-:Y:S02]  /*10910*/  LOP3.LUT R7, R13, UR37, R10, 0x96, !PT ;  /* 0x000000250d077c12 */ /* 0x000fe4000f8e960a */
[----:B---3--:R-:W-:Y:S01]  /*10920*/  F2FP.BF16.F32.PACK_AB R0, R14, R9 ;  /* 0x000000090e00723e */ /* 0x008fe200000010ff */
[----:B------:R-:W-:-:S04]  /*10930*/  IMAD.WIDE.U32 R8, R8, -0x326172a9, RZ ;  /* 0xcd9e8d5708087825 */ /* 0x000fc800078e00ff */
[----:B------:R-:W-:Y:S01]  /*10940*/  IMAD.WIDE.U32 R10, R7, -0x326172a9, RZ ;  /* 0xcd9e8d57070a7825 */ /* 0x000fe200078e00ff */
[----:B------:R-:W-:Y:S02]  /*10950*/  LOP3.LUT R6, R9, UR38, R6, 0x96, !PT ;  /* 0x0000002609067c12 */ /* 0x000fe4000f8e9606 */
[C---:B------:R-:W-:Y:S02]  /*10960*/  PRMT R161, R0.reuse, 0x7632, R161 ;  /* 0x0000763200a17816 */ /* 0x040fe400000000a1 */
[----:B------:R-:W-:Y:S01]  /*10970*/  PRMT R160, R0, 0x7610, R160 ;  /* 0x0000761000a07816 */ /* 0x000fe200000000a0 */
[----:B------:R-:W-:Y:S01]  /*10980*/  IMAD.WIDE.U32 R6, R6, -0x2daee0ad, RZ ;  /* 0xd2511f5306067825 */ /* 0x000fe200078e00ff */
[----:B------:R-:W-:-:S04]  /*10990*/  LOP3.LUT R0, R11, UR31, R8, 0x96, !PT ;  /* 0x0000001f0b007c12 */ /* 0x000fc8000f8e9608 */
[----:B------:R-:W-:Y:S01]  /*109a0*/  LOP3.LUT R7, R7, UR30, R12, 0x96, !PT ;  /* 0x0000001e07077c12 */ /* 0x000fe2000f8e960c */
[----:B------:R-:W-:-:S04]  /*109b0*/  IMAD.WIDE.U32 R8, R0, -0x2daee0ad, RZ ;  /* 0xd2511f5300087825 */ /* 0x000fc800078e00ff */
[----:B------:R-:W-:Y:S01]  /*109c0*/  @!P0 HFMA2.BF16_V2 R83, -RZ.H0_H0, RZ.H0_H0, -R161.H0_H0 ;  /* 0x200000ffff538231 */ /* 0x000fe200003409a1 */
[----:B------:R-:W-:Y:S01]  /*109d0*/  LOP3.LUT R9, R9, UR24, R6, 0x96, !PT ;  /* 0x0000001809097c12 */ /* 0x000fe2000f8e9606 */
[----:B------:R-:W-:Y:S01]  /*109e0*/  IMAD.WIDE.U32 R6, R7, -0x326172a9, RZ ;  /* 0xcd9e8d5707067825 */ /* 0x000fe200078e00ff */
[C---:B------:R-:W-:Y:S02]  /*109f0*/  LOP3.LUT R0, R4.reuse, 0xff, RZ, 0xc0, !PT ;  /* 0x000000ff04007812 */ /* 0x040fe400078ec0ff */
[----:B------:R-:W-:Y:S02]  /*10a00*/  LOP3.LUT R12, R4, 0xffff, RZ, 0xc0, !PT ;  /* 0x0000ffff040c7812 */ /* 0x000fe400078ec0ff */
[--C-:B------:R-:W-:Y:S02]  /*10a10*/  SHF.R.U32.HI R13, RZ, 0x10, R4.reuse ;  /* 0x00000010ff0d7819 */ /* 0x100fe40000011604 */
[----:B------:R-:W-:Y:S01]  /*10a20*/  SHF.R.U32.HI R11, RZ, 0x18, R4 ;  /* 0x00000018ff0b7819 */ /* 0x000fe20000011604 */
[----:B------:R-:W-:Y:S01]  /*10a30*/  IMAD.WIDE.U32 R4, R9, -0x326172a9, RZ ;  /* 0xcd9e8d5709047825 */ /* 0x000fe200078e00ff */
[----:B------:R-:W-:-:S02]  /*10a40*/  LOP3.LUT R7, R7, UR26, R10, 0x96, !PT ;  /* 0x0000001a07077c12 */ /* 0x000fc4000f8e960a */
[----:B------:R-:W-:Y:S01]  /*10a50*/  PRMT R114, R160, 0x5410, R161 ;  /* 0x00005410a0727816 */ /* 0x000fe200000000a1 */
[----:B------:R-:W-:Y:S01]  /*10a60*/  MUFU.EX2 R31, R150 ;  /* 0x00000096001f7308 */ /* 0x000fe20000000800 */
[----:B------:R-:W-:Y:S02]  /*10a70*/  @!P0 PRMT R161, R83, 0x5410, RZ ;  /* 0x0000541053a18816 */ /* 0x000fe400000000ff */
[----:B------:R-:W-:Y:S02]  /*10a80*/  ISETP.LE.U32.AND P0, PT, R0, UR13, PT ;  /* 0x0000000d00007c0c */ /* 0x000fe4000bf03070 */
[----:B------:R-:W-:Y:S02]  /*10a90*/  LOP3.LUT R6, R5, UR21, R6, 0x96, !PT ;  /* 0x0000001505067c12 */ /* 0x000fe4000f8e9606 */
[C---:B------:R-:W-:Y:S01]  /*10aa0*/  LOP3.LUT R0, R4.reuse, 0xff, RZ, 0xc0, !PT ;  /* 0x000000ff04007812 */ /* 0x040fe200078ec0ff */
[----:B------:R-:W1:Y:S01]  /*10ab0*/  MUFU.EX2 R9, R151 ;  /* 0x0000009700097308 */ /* 0x000e620000000800 */
[----:B------:R-:W-:-:S02]  /*10ac0*/  LOP3.LUT R22, R4, 0xffff, RZ, 0xc0, !PT ;  /* 0x0000ffff04167812 */ /* 0x000fc400078ec0ff */
[--C-:B------:R-:W-:Y:S02]  /*10ad0*/  SHF.R.U32.HI R21, RZ, 0x10, R4.reuse ;  /* 0x00000010ff157819 */ /* 0x100fe40000011604 */
[----:B------:R-:W-:Y:S01]  /*10ae0*/  SHF.R.U32.HI R23, RZ, 0x18, R4 ;  /* 0x00000018ff177819 */ /* 0x000fe20000011604 */
[----:B------:R-:W-:-:S04]  /*10af0*/  IMAD.WIDE.U32 R4, R7, -0x2daee0ad, RZ ;  /* 0xd2511f5307047825 */ /* 0x000fc800078e00ff */
[----:B------:R-:W-:Y:S01]  /*10b00*/  @!P1 HFMA2.BF16_V2 R84, -RZ.H0_H0, RZ.H0_H0, -R160.H0_H0 ;  /* 0x200000ffff549231 */ /* 0x000fe200003409a0 */
[C---:B------:R-:W-:Y:S02]  /*10b10*/  LOP3.LUT R25, R4.reuse, 0xff, RZ, 0xc0, !PT ;  /* 0x000000ff04197812 */ /* 0x040fe400078ec0ff */
[----:B------:R-:W-:Y:S02]  /*10b20*/  LOP3.LUT R20, R4, 0xffff, RZ, 0xc0, !PT ;  /* 0x0000ffff04147812 */ /* 0x000fe400078ec0ff */
[--C-:B------:R-:W-:Y:S02]  /*10b30*/  SHF.R.U32.HI R16, RZ, 0x10, R4.reuse ;  /* 0x00000010ff107819 */ /* 0x100fe40000011604 */
[----:B------:R-:W-:Y:S02]  /*10b40*/  SHF.R.U32.HI R27, RZ, 0x18, R4 ;  /* 0x00000018ff1b7819 */ /* 0x000fe40000011604 */
[----:B------:R-:W-:Y:S01]  /*10b50*/  SHF.R.U32.HI R4, RZ, 0x8, R12 ;  /* 0x00000008ff047819 */ /* 0x000fe2000001160c */
[----:B------:R-:W-:-:S03]  /*10b60*/  @!P4 HFMA2.BF16_V2 R81, -RZ.H0_H0, RZ.H0_H0, -R166.H0_H0 ;  /* 0x200000ffff51c231 */ /* 0x000fc600003409a6 */
[----:B------:R-:W-:Y:S02]  /*10b70*/  LOP3.LUT R4, R4, 0xffff, RZ, 0xc0, !PT ;  /* 0x0000ffff04047812 */ /* 0x000fe400078ec0ff */
[----:B------:R-:W-:Y:S02]  /*10b80*/  PRMT R115, R166, 0x5410, R165 ;  /* 0x00005410a6737816 */ /* 0x000fe400000000a5 */
[----:B------:R-:W-:Y:S02]  /*10b90*/  @!P1 PRMT R160, R84, 0x5410, RZ ;  /* 0x0000541054a09816 */ /* 0x000fe400000000ff */
[----:B------:R-:W-:Y:S02]  /*10ba0*/  @!P4 PRMT R166, R81, 0x5410, RZ ;  /* 0x0000541051a6c816 */ /* 0x000fe400000000ff */
[----:B------:R-:W-:Y:S02]  /*10bb0*/  ISETP.LE.U32.AND P1, PT, R4, UR13, PT ;  /* 0x0000000d04007c0c */ /* 0x000fe4000bf23070 */
[----:B------:R-:W-:-:S02]  /*10bc0*/  ISETP.LE.U32.AND P4, PT, R0, UR13, PT ;  /* 0x0000000d00007c0c */ /* 0x000fc4000bf83070 */
[----:B-1----:R-:W-:Y:S02]  /*10bd0*/  F2FP.BF16.F32.PACK_AB R4, R9, R31 ;  /* 0x0000001f0904723e */ /* 0x002fe400000010ff */
[C---:B------:R-:W-:Y:S02]  /*10be0*/  PRMT R163, R30.reuse, 0x7632, R163 ;  /* 0x000076321ea37816 */ /* 0x040fe400000000a3 */
[----:B------:R-:W-:Y:S02]  /*10bf0*/  PRMT R162, R30, 0x7610, R162 ;  /* 0x000076101ea27816 */ /* 0x000fe400000000a2 */
[----:B------:R-:W-:Y:S01]  /*10c00*/  LOP3.LUT R0, R5, UR20, R8, 0x96, !PT ;  /* 0x0000001405007c12 */ /* 0x000fe2000f8e9608 */
[----:B------:R-:W-:Y:S01]  /*10c10*/  MUFU.EX2 R30, R71 ;  /* 0x00000047001e7308 */ /* 0x000fe20000000800 */
[----:B------:R-:W-:-:S07]  /*10c20*/  PRMT R159, R4, 0x7610, R159 ;  /* 0x00007610049f7816 */ /* 0x000fce000000009f */
[----:B------:R-:W1:Y:S01]  /*10c30*/  MUFU.EX2 R8, R148 ;  /* 0x0000009400087308 */ /* 0x000e620000000800 */
[----:B------:R-:W-:Y:S01]  /*10c40*/  PRMT R158, R4, 0x7632, R158 ;  /* 0x00007632049e7816 */ /* 0x000fe2000000009e */
[----:B------:R-:W-:Y:S01]  /*10c50*/  @!P0 HFMA2.BF16_V2 R86, -RZ.H0_H0, RZ.H0_H0, -R159.H0_H0 ;  /* 0x200000ffff568231 */ /* 0x000fe2000034099f */
[----:B------:R-:W-:Y:S02]  /*10c60*/  LOP3.LUT R4, R13, 0xff, RZ, 0xc0, !PT ;  /* 0x000000ff0d047812 */ /* 0x000fe400078ec0ff */
[----:B------:R-:W-:Y:S02]  /*10c70*/  PRMT R113, R159, 0x5410, R158 ;  /* 0x000054109f717816 */ /* 0x000fe4000000009e */
[----:B------:R-:W-:Y:S02]  /*10c80*/  @!P0 PRMT R159, R86, 0x5410, RZ ;  /* 0x00005410569f8816 */ /* 0x000fe400000000ff */
[----:B------:R-:W-:Y:S01]  /*10c90*/  ISETP.LE.U32.AND P0, PT, R4, UR13, PT ;  /* 0x0000000d04007c0c */ /* 0x000fe2000bf03070 */
[----:B------:R-:W-:-:S02]  /*10ca0*/  IMAD.MOV.U32 R74, RZ, RZ, R125 ;  /* 0x000000ffff4a7224 */ /* 0x000fc400078e007d */
[----:B------:R-:W-:Y:S01]  /*10cb0*/  FADD.FTZ R7, R164, R28 ;  /* 0x0000001ca4077221 */ /* 0x000fe20000010000 */
[----:B------:R-:W-:Y:S01]  /*10cc0*/  MUFU.EX2 R125, R153 ;  /* 0x00000099007d7308 */ /* 0x000fe20000000800 */
[----:B-1----:R-:W-:-:S07]  /*10cd0*/  F2FP.BF16.F32.PACK_AB R4, R8, R30 ;  /* 0x0000001e0804723e */ /* 0x002fce00000010ff */
[----:B------:R-:W1:Y:S01]  /*10ce0*/  MUFU.EX2 R28, R152 ;  /* 0x00000098001c7308 */ /* 0x000e620000000800 */
[----:B------:R-:W-:Y:S02]  /*10cf0*/  PRMT R157, R4, 0x7610, R157 ;  /* 0x00007610049d7816 */ /* 0x000fe4000000009d */
[----:B------:R-:W-:Y:S02]  /*10d00*/  LOP3.LUT R5, R6, 0xffff, RZ, 0xc0, !PT ;  /* 0x0000ffff06057812 */ /* 0x000fe400078ec0ff */
[----:B------:R-:W-:Y:S01]  /*10d10*/  PRMT R156, R4, 0x7632, R156 ;  /* 0x00007632049c7816 */ /* 0x000fe2000000009c */
[----:B------:R-:W-:Y:S01]  /*10d20*/  @!P0 HFMA2.BF16_V2 R88, -RZ.H0_H0, RZ.H0_H0, -R157.H0_H0 ;  /* 0x200000ffff588231 */ /* 0x000fe2000034099d */
[----:B------:R-:W-:Y:S01]  /*10d30*/  SHF.R.U32.HI R4, RZ, 0x8, R5 ;  /* 0x00000008ff047819 */ /* 0x000fe20000011605 */
[----:B------:R-:W-:Y:S01]  /*10d40*/  @!P1 HFMA2.BF16_V2 R85, -RZ.H0_H0, RZ.H0_H0, -R158.H0_H0 ;  /* 0x200000ffff559231 */ /* 0x000fe2000034099e */
[----:B------:R-:W-:Y:S02]  /*10d50*/  LOP3.LUT R5, R6, 0xff, RZ, 0xc0, !PT ;  /* 0x000000ff06057812 */ /* 0x000fe400078ec0ff */
[----:B------:R-:W-:-:S02]  /*10d60*/  PRMT R112, R157, 0x5410, R156 ;  /* 0x000054109d707816 */ /* 0x000fc4000000009c */
[----:B------:R-:W-:Y:S02]  /*10d70*/  LOP3.LUT R4, R4, 0xffff, RZ, 0xc0, !PT ;  /* 0x0000ffff04047812 */ /* 0x000fe400078ec0ff */
[----:B------:R-:W-:Y:S02]  /*10d80*/  @!P0 PRMT R157, R88, 0x5410, RZ ;  /* 0x00005410589d8816 */ /* 0x000fe400000000ff */
[----:B------:R-:W-:Y:S02]  /*10d90*/  ISETP.LE.U32.AND P0, PT, R5, UR13, PT ;  /* 0x0000000d05007c0c */ /* 0x000fe4000bf03070 */
[----:B------:R-:W-:Y:S02]  /*10da0*/  @!P1 PRMT R158, R85, 0x5410, RZ ;  /* 0x00005410559e9816 */ /* 0x000fe400000000ff */
[----:B------:R-:W-:Y:S01]  /*10db0*/  ISETP.LE.U32.AND P1, PT, R4, UR13, PT ;  /* 0x0000000d04007c0c */ /* 0x000fe2000bf23070 */
[----:B------:R-:W-:Y:S01]  /*10dc0*/  @!P6 HFMA2.BF16_V2 R80, -RZ.H0_H0, RZ.H0_H0, -R162.H0_H0 ;  /* 0x200000ffff50e231 */ /* 0x000fe200003409a2 */
[----:B-1----:R-:W-:Y:S01]  /*10dd0*/  F2FP.BF16.F32.PACK_AB R4, R125, R28 ;  /* 0x0000001c7d04723e */ /* 0x002fe200000010ff */
[----:B------:R-:W-:Y:S01]  /*10de0*/  IMAD.MOV.U32 R63, RZ, RZ, R42 ;  /* 0x000000ffff3f7224 */ /* 0x000fe200078e002a */
[----:B------:R-:W-:-:S02]  /*10df0*/  PRMT R42, R162, 0x5410, R163 ;  /* 0x00005410a22a7816 */ /* 0x000fc400000000a3 */
[----:B------:R-:W-:Y:S01]  /*10e00*/  PRMT R155, R4, 0x7610, R155 ;  /* 0x00007610049b7816 */ /* 0x000fe2000000009b */
[----:B------:R-:W-:Y:S01]  /*10e10*/  IMAD.MOV.U32 R83, RZ, RZ, R231 ;  /* 0x000000ffff537224 */ /* 0x000fe200078e00e7 */
[----:B------:R-:W-:Y:S01]  /*10e20*/  @!P6 PRMT R162, R80, 0x5410, RZ ;  /* 0x0000541050a2e816 */ /* 0x000fe200000000ff */
[----:B------:R-:W-:Y:S01]  /*10e30*/  IMAD.MOV.U32 R80, RZ, RZ, R176 ;  /* 0x000000ffff507224 */ /* 0x000fe200078e00b0 */
[----:B------:R1:W-:Y:S01]  /*10e40*/  MUFU.EX2 R231, R154 ;  /* 0x0000009a00e77308 */ /* 0x0003e20000000800 */
[----:B------:R-:W-:Y:S02]  /*10e50*/  @!P0 HFMA2.BF16_V2 R90, -RZ.H0_H0, RZ.H0_H0, -R155.H0_H0 ;  /* 0x200000ffff5a8231 */ /* 0x000fe4000034099b */
[----:B------:R-:W-:-:S05]  /*10e60*/  IMAD.MOV.U32 R78, RZ, RZ, R139 ;  /* 0x000000ffff4e7224 */ /* 0x000fca00078e008b */
[----:B------:R-:W3:Y:S01]  /*10e70*/  MUFU.EX2 R176, R232 ;  /* 0x000000e800b07308 */ /* 0x000ee20000000800 */
[----:B-1----:R-:W-:Y:S02]  /*10e80*/  PRMT R154, R4, 0x7632, R154 ;  /* 0x00007632049a7816 */ /* 0x002fe4000000009a */
[----:B------:R-:W-:Y:S02]  /*10e90*/  LOP3.LUT R4, R21, 0xff, RZ, 0xc0, !PT ;  /* 0x000000ff15047812 */ /* 0x000fe400078ec0ff */
[----:B------:R-:W-:Y:S02]  /*10ea0*/  PRMT R139, R155, 0x5410, R154 ;  /* 0x000054109b8b7816 */ /* 0x000fe4000000009a */
[----:B------:R-:W-:Y:S02]  /*10eb0*/  @!P0 PRMT R155, R90, 0x5410, RZ ;  /* 0x000054105a9b8816 */ /* 0x000fe400000000ff */
[----:B------:R-:W-:Y:S02]  /*10ec0*/  ISETP.LE.U32.AND P0, PT, R4, UR13, PT ;  /* 0x0000000d04007c0c */ /* 0x000fe4000bf03070 */
[----:B------:R-:W-:Y:S01]  /*10ed0*/  SHF.R.U32.HI R4, RZ, 0x8, R22 ;  /* 0x00000008ff047819 */ /* 0x000fe20000011616 */
[----:B------:R-:W-:-:S03]  /*10ee0*/  @!P1 HFMA2.BF16_V2 R89, -RZ.H0_H0, RZ.H0_H0, -R154.H0_H0 ;  /* 0x200000ffff599231 */ /* 0x000fc6000034099a */
[----:B------:R-:W-:Y:S02]  /*10ef0*/  LOP3.LUT R4, R4, 0xffff, RZ, 0xc0, !PT ;  /* 0x0000ffff04047812 */ /* 0x000fe400078ec0ff */
[----:B------:R-:W-:Y:S02]  /*10f00*/  @!P1 PRMT R154, R89, 0x5410, RZ ;  /* 0x00005410599a9816 */ /* 0x000fe400000000ff */
[----:B------:R-:W-:Y:S01]  /*10f10*/  ISETP.LE.U32.AND P1, PT, R4, UR13, PT ;  /* 0x0000000d04007c0c */ /* 0x000fe2000bf23070 */
[----:B------:R-:W-:Y:S01]  /*10f20*/  @!P2 HFMA2.BF16_V2 R82, -RZ.H0_H0, RZ.H0_H0, -R165.H0_H0 ;  /* 0x200000ffff52a231 */ /* 0x000fe200003409a5 */
[----:B---3--:R-:W-:Y:S01]  /*10f30*/  F2FP.BF16.F32.PACK_AB R4, R176, R231 ;  /* 0x000000e7b004723e */ /* 0x008fe200000010ff */
[----:B------:R-:W-:Y:S02]  /*10f40*/  IMAD.MOV.U32 R84, RZ, RZ, R226 ;  /* 0x000000ffff547224 */ /* 0x000fe400078e00e2 */
[----:B------:R-:W-:Y:S01]  /*10f50*/  @!P5 HFMA2.BF16_V2 R79, -RZ.H0_H0, RZ.H0_H0, -R163.H0_H0 ;  /* 0x200000ffff4fd231 */ /* 0x000fe200003409a3 */
[----:B------:R-:W1:Y:S01]  /*10f60*/  MUFU.EX2 R226, R73 ;  /* 0x0000004900e27308 */ /* 0x000e620000000800 */
[----:B------:R-:W-:-:S02]  /*10f70*/  PRMT R153, R4, 0x7610, R153 ;  /* 0x0000761004997816 */ /* 0x000fc40000000099 */
[----:B------:R-:W-:Y:S02]  /*10f80*/  PRMT R152, R4, 0x7632, R152 ;  /* 0x0000763204987816 */ /* 0x000fe40000000098 */
[----:B------:R-:W-:Y:S02]  /*10f90*/  LOP3.LUT R4, R16, 0xff, RZ, 0xc0, !PT ;  /* 0x000000ff10047812 */ /* 0x000fe400078ec0ff */
[----:B------:R-:W-:Y:S02]  /*10fa0*/  @!P2 PRMT R165, R82, 0x5410, RZ ;  /* 0x0000541052a5a816 */ /* 0x000fe400000000ff */
[----:B------:R-:W-:Y:S02]  /*10fb0*/  ISETP.LE.U32.AND P2, PT, R11, UR13, PT ;  /* 0x0000000d0b007c0c */ /* 0x000fe4000bf43070 */
[----:B------:R-:W-:Y:S02]  /*10fc0*/  @!P5 PRMT R163, R79, 0x5410, RZ ;  /* 0x000054104fa3d816 */ /* 0x000fe400000000ff */
[----:B------:R-:W-:-:S02]  /*10fd0*/  ISETP.LE.U32.AND P5, PT, R4, UR13, PT ;  /* 0x0000000d04007c0c */ /* 0x000fc4000bfa3070 */
[----:B------:R-:W-:Y:S01]  /*10fe0*/  SHF.R.U32.HI R4, RZ, 0x8, R20 ;  /* 0x00000008ff047819 */ /* 0x000fe20000011614 */
[----:B------:R-:W-:-:S03]  /*10ff0*/  IMAD.MOV.U32 R82, RZ, RZ, R230 ;  /* 0x000000ffff527224 */ /* 0x000fc600078e00e6 */
[----:B------:R-:W-:Y:S01]  /*11000*/  LOP3.LUT R4, R4, 0xffff, RZ, 0xc0, !PT ;  /* 0x0000ffff04047812 */ /* 0x000fe200078ec0ff */
[----:B------:R-:W-:Y:S01]  /*11010*/  IMAD.MOV.U32 R85, RZ, RZ, R227 ;  /* 0x000000ffff557224 */ /* 0x000fe200078e00e3 */
[----:B------:R-:W-:Y:S02]  /*11020*/  MUFU.EX2 R230, R244 ;  /* 0x000000f400e67308 */ /* 0x000fe40000000800 */
[----:B------:R-:W-:Y:S01]  /*11030*/  ISETP.LE.U32.AND P6, PT, R4, UR13, PT ;  /* 0x0000000d04007c0c */ /* 0x000fe2000bfc3070 */
[----:B------:R-:W-:Y:S01]  /*11040*/  @!P2 HFMA2.BF16_V2 R87, -RZ.H0_H0, RZ.H0_H0, -R156.H0_H0 ;  /* 0x200000ffff57a231 */ /* 0x000fe2000034099c */
[----:B-1----:R-:W-:-:S04]  /*11050*/  F2FP.BF16.F32.PACK_AB R4, R228, R226 ;  /* 0x000000e2e404723e */ /* 0x002fc800000010ff */
[----:B------:R-:W1:Y:S01]  /*11060*/  MUFU.EX2 R227, R239 ;  /* 0x000000ef00e37308 */ /* 0x000e620000000800 */
[----:B------:R-:W-:Y:S02]  /*11070*/  LOP3.LUT R5, R0, 0xffff, RZ, 0xc0, !PT ;  /* 0x0000ffff00057812 */ /* 0x000fe400078ec0ff */
[C---:B------:R-:W-:Y:S01]  /*11080*/  PRMT R151, R4.reuse, 0x7610, R151 ;  /* 0x0000761004977816 */ /* 0x040fe20000000097 */
[----:B------:R-:W-:Y:S01]  /*11090*/  @!P1 HFMA2.BF16_V2 R92, -RZ.H0_H0, RZ.H0_H0, -R152.H0_H0 ;  /* 0x200000ffff5c9231 */ /* 0x000fe20000340998 */
[----:B------:R-:W-:Y:S02]  /*110a0*/  @!P2 PRMT R156, R87, 0x5410, RZ ;  /* 0x00005410579ca816 */ /* 0x000fe400000000ff */
[----:B------:R-:W-:Y:S02]  /*110b0*/  PRMT R150, R4, 0x7632, R150 ;  /* 0x0000763204967816 */ /* 0x000fe40000000096 */
[----:B------:R-:W-:Y:S02]  /*110c0*/  ISETP.LE.U32.AND P2, PT, R23, UR13, PT ;  /* 0x0000000d17007c0c */ /* 0x000fe4000bf43070 */
[----:B------:R-:W-:Y:S01]  /*110d0*/  SHF.R.U32.HI R4, RZ, 0x8, R5 ;  /* 0x00000008ff047819 */ /* 0x000fe20000011605 */
[----:B------:R-:W-:Y:S01]  /*110e0*/  IMAD.MOV.U32 R79, RZ, RZ, R138 ;  /* 0x000000ffff4f7224 */ /* 0x000fe200078e008a */
[----:B------:R-:W-:Y:S01]  /*110f0*/  LOP3.LUT R5, R0, 0xff, RZ, 0xc0, !PT ;  /* 0x000000ff00057812 */ /* 0x000fe200078ec0ff */
[----:B------:R-:W-:Y:S01]  /*11100*/  @!P0 HFMA2.BF16_V2 R94, -RZ.H0_H0, RZ.H0_H0, -R151.H0_H0 ;  /* 0x200000ffff5e8231 */ /* 0x000fe20000340997 */
[----:B------:R-:W-:Y:S01]  /*11110*/  PRMT R138, R153, 0x5410, R152 ;  /* 0x00005410998a7816 */ /* 0x000fe20000000098 */
[----:B------:R-:W-:Y:S01]  /*11120*/  IMAD.MOV.U32 R77, RZ, RZ, R126 ;  /* 0x000000ffff4d7224 */ /* 0x000fe200078e007e */
[----:B------:R-:W-:Y:S01]  /*11130*/  @!P1 PRMT R152, R92, 0x5410, RZ ;  /* 0x000054105c989816 */ /* 0x000fe200000000ff */
[----:B------:R-:W-:Y:S01]  /*11140*/  IMAD.MOV.U32 R126, RZ, RZ, R137 ;  /* 0x000000ffff7e7224 */ /* 0x000fe200078e0089 */
[----:B------:R-:W-:-:S02]  /*11150*/  LOP3.LUT R4, R4, 0xffff, RZ, 0xc0, !PT ;  /* 0x0000ffff04047812 */ /* 0x000fc400078ec0ff */
[----:B------:R-:W-:Y:S02]  /*11160*/  ISETP.LE.U32.AND P1, PT, R5, UR13, PT ;  /* 0x0000000d05007c0c */ /* 0x000fe4000bf23070 */
[----:B------:R-:W-:Y:S02]  /*11170*/  PRMT R137, R151, 0x5410, R150 ;  /* 0x0000541097897816 */ /* 0x000fe40000000096 */
[----:B------:R-:W-:Y:S02]  /*11180*/  @!P0 PRMT R151, R94, 0x5410, RZ ;  /* 0x000054105e978816 */ /* 0x000fe400000000ff */
[----:B------:R-:W-:Y:S01]  /*11190*/  ISETP.LE.U32.AND P0, PT, R4, UR13, PT ;  /* 0x0000000d04007c0c */ /* 0x000fe2000bf03070 */
[----:B------:R-:W-:Y:S01]  /*111a0*/  IMAD.MOV.U32 R89, RZ, RZ, R225 ;  /* 0x000000ffff597224 */ /* 0x000fe200078e00e1 */
[----:B-1----:R-:W-:Y:S01]  /*111b0*/  F2FP.BF16.F32.PACK_AB R4, R230, R227 ;  /* 0x000000e3e604723e */ /* 0x002fe200000010ff */
[----:B------:R-:W-:Y:S01]  /*111c0*/  IMAD.MOV.U32 R86, RZ, RZ, R224 ;  /* 0x000000ffff567224 */ /* 0x000fe200078e00e0 */
[----:B------:R-:W-:Y:S01]  /*111d0*/  MUFU.EX2 R225, R247 ;  /* 0x000000f700e17308 */ /* 0x000fe20000000800 */
[----:B------:R-:W-:Y:S01]  /*111e0*/  @!P4 HFMA2.BF16_V2 R91, -RZ.H0_H0, RZ.H0_H0, -R153.H0_H0 ;  /* 0x200000ffff5bc231 */ /* 0x000fe20000340999 */
[C---:B------:R-:W-:Y:S01]  /*111f0*/  PRMT R149, R4.reuse, 0x7610, R149 ;  /* 0x0000761004957816 */ /* 0x040fe20000000095 */
[----:B------:R-:W-:Y:S01]  /*11200*/  @!P2 HFMA2.BF16_V2 R93, -RZ.H0_H0, RZ.H0_H0, -R150.H0_H0 ;  /* 0x200000ffff5da231 */ /* 0x000fe20000340996 */
[----:B------:R-:W-:-:S04]  /*11210*/  PRMT R148, R4, 0x7632, R148 ;  /* 0x0000763204947816 */ /* 0x000fc80000000094 */
[----:B------:R-:W1:Y:S01]  /*11220*/  MUFU.EX2 R224, R246 ;  /* 0x000000f600e07308 */ /* 0x000e620000000800 */
[----:B------:R-:W-:Y:S01]  /*11230*/  SHF.R.U32.HI R4, RZ, 0x18, R6 ;  /* 0x00000018ff047819 */ /* 0x000fe20000011606 */
[----:B------:R-:W-:Y:S01]  /*11240*/  @!P1 HFMA2.BF16_V2 R95, -RZ.H0_H0, RZ.H0_H0, -R149.H0_H0 ;  /* 0x200000ffff5f9231 */ /* 0x000fe20000340995 */
[----:B------:R-:W-:Y:S02]  /*11250*/  @!P4 PRMT R153, R91, 0x5410, RZ ;  /* 0x000054105b99c816 */ /* 0x000fe400000000ff */
[----:B------:R-:W-:Y:S01]  /*11260*/  @!P2 PRMT R150, R93, 0x5410, RZ ;  /* 0x000054105d96a816 */ /* 0x000fe200000000ff */
[----:B------:R-:W-:Y:S01]  /*11270*/  IMAD.MOV.U32 R93, RZ, RZ, R85 ;  /* 0x000000ffff5d7224 */ /* 0x000fe200078e0055 */
[----:B------:R-:W-:Y:S01]  /*11280*/  ISETP.LE.U32.AND P4, PT, R4, UR13, PT ;  /* 0x0000000d04007c0c */ /* 0x000fe2000bf83070 */
[----:B------:R-:W-:Y:S01]  /*11290*/  FADD.FTZ R10, R14, R24 ;  /* 0x000000180e0a7221 */ /* 0x000fe20000010000 */
[----:B------:R-:W-:Y:S01]  /*112a0*/  SHF.R.U32.HI R4, RZ, 0x10, R6 ;  /* 0x00000010ff047819 */ /* 0x000fe20000011606 */
[----:B------:R-:W-:-:S02]  /*112b0*/  IMAD.MOV.U32 R85, RZ, RZ, R63 ;  /* 0x000000ffff557224 */ /* 0x000fc400078e003f */
[----:B------:R-:W-:Y:S01]  /*112c0*/  IMAD.MOV.U32 R63, RZ, RZ, R233 ;  /* 0x000000ffff3f7224 */ /* 0x000fe200078e00e9 */
[----:B------:R-:W-:Y:S01]  /*112d0*/  PRMT R233, R149, 0x5410, R148 ;  /* 0x0000541095e97816 */ /* 0x000fe20000000094 */
[----:B------:R-:W-:Y:S01]  /*112e0*/  FADD.FTZ R12, R44, R7 ;  /* 0x000000072c0c7221 */ /* 0x000fe20000010000 */
[----:B------:R-:W-:Y:S01]  /*112f0*/  @!P1 PRMT R149, R95, 0x5410, RZ ;  /* 0x000054105f959816 */ /* 0x000fe200000000ff */
[----:B------:R-:W-:Y:S01]  /*11300*/  FADD.FTZ R7, R30, R10 ;  /* 0x0000000a1e077221 */ /* 0x000fe20000010000 */
[----:B------:R-:W-:Y:S01]  /*11310*/  LOP3.LUT R4, R4, 0xff, RZ, 0xc0, !PT ;  /* 0x000000ff04047812 */ /* 0x000fe200078ec0ff */
[----:B------:R-:W-:Y:S01]  /*11320*/  IMAD.MOV.U32 R92, RZ, RZ, R84 ;  /* 0x000000ffff5c7224 */ /* 0x000fe200078e0054 */
[----:B------:R-:W-:Y:S01]  /*11330*/  ISETP.LE.U32.AND P1, PT, R25, UR13, PT ;  /* 0x0000000d19007c0c */ /* 0x000fe2000bf23070 */
[----:B------:R-:W-:Y:S01]  /*11340*/  IMAD.MOV.U32 R30, RZ, RZ, R82 ;  /* 0x000000ffff1e7224 */ /* 0x000fe200078e0052 */
[----:B------:R-:W-:Y:S01]  /*11350*/  ISETP.LE.U32.AND P2, PT, R4, UR13, PT ;  /* 0x0000000d04007c0c */ /* 0x000fe2000bf43070 */
[----:B------:R-:W-:-:S02]  /*11360*/  IMAD.MOV.U32 R84, RZ, RZ, R223 ;  /* 0x000000ffff547224 */ /* 0x000fc400078e00df */
[----:B------:R-:W-:Y:S01]  /*11370*/  IMAD.MOV.U32 R82, RZ, RZ, R219 ;  /* 0x000000ffff527224 */ /* 0x000fe200078e00db */
[----:B------:R-:W-:Y:S01]  /*11380*/  MUFU.EX2 R223, R48 ;  /* 0x0000003000df7308 */ /* 0x000fe20000000800 */
[----:B-1----:R-:W-:-:S07]  /*11390*/  F2FP.BF16.F32.PACK_AB R4, R225, R224 ;  /* 0x000000e0e104723e */ /* 0x002fce00000010ff */
[----:B------:R-:W1:Y:S01]  /*113a0*/  MUFU.EX2 R219, R49 ;  /* 0x0000003100db7308 */ /* 0x000e620000000800 */
[C---:B------:R-:W-:Y:S02]  /*113b0*/  PRMT R147, R4.reuse, 0x7610, R147 ;  /* 0x0000761004937816 */ /* 0x040fe40000000093 */
[----:B------:R-:W-:Y:S02]  /*113c0*/  PRMT R146, R4, 0x7632, R146 ;  /* 0x0000763204927816 */ /* 0x000fe40000000092 */
[--C-:B------:R-:W-:Y:S02]  /*113d0*/  SHF.R.U32.HI R4, RZ, 0x18, R0.reuse ;  /* 0x00000018ff047819 */ /* 0x100fe40000011600 */
[----:B------:R-:W-:Y:S01]  /*113e0*/  SHF.R.U32.HI R0, RZ, 0x10, R0 ;  /* 0x00000010ff007819 */ /* 0x000fe20000011600 */
[----:B------:R-:W-:Y:S01]  /*113f0*/  @!P1 HFMA2.BF16_V2 R97, -RZ.H0_H0, RZ.H0_H0, -R147.H0_H0 ;  /* 0x200000ffff619231 */ /* 0x000fe20000340993 */
[----:B------:R-:W-:Y:S02]  /*11400*/  PRMT R232, R147, 0x5410, R146 ;  /* 0x0000541093e87816 */ /* 0x000fe40000000092 */
[----:B------:R-:W-:-:S02]  /*11410*/  LOP3.LUT R0, R0, 0xff, RZ, 0xc0, !PT ;  /* 0x000000ff00007812 */ /* 0x000fc400078ec0ff */
[----:B------:R-:W-:Y:S01]  /*11420*/  @!P1 PRMT R147, R97, 0x5410, RZ ;  /* 0x0000541061939816 */ /* 0x000fe200000000ff */
[----:B------:R-:W-:Y:S01]  /*11430*/  FADD.FTZ R26, R32, R26 ;  /* 0x0000001a201a7221 */ /* 0x000fe20000010000 */
[----:B------:R-:W-:Y:S01]  /*11440*/  ISETP.LE.U32.AND P1, PT, R0, UR13, PT ;  /* 0x0000000d00007c0c */ /* 0x000fe2000bf23070 */
[----:B------:R3:W-:Y:S01]  /*11450*/  MUFU.EX2 R16, R220 ;  /* 0x000000dc00107308 */ /* 0x0007e20000000800 */
[----:B-1----:R-:W-:Y:S01]  /*11460*/  F2FP.BF16.F32.PACK_AB R0, R223, R219 ;  /* 0x000000dbdf00723e */ /* 0x002fe200000010ff */
[----:B------:R-:W-:Y:S01]  /*11470*/  IMAD.MOV.U32 R44, RZ, RZ, R80 ;  /* 0x000000ffff2c7224 */ /* 0x000fe200078e0050 */
[----:B------:R-:W-:Y:S01]  /*11480*/  USHF.L.U32 UR4, UR19, 0x3, URZ ;  /* 0x0000000313047899 */ /* 0x000fe2000800063f */
[----:B------:R-:W-:Y:S01]  /*11490*/  FADD.FTZ R13, R31, R26 ;  /* 0x0000001a1f0d7221 */ /* 0x000fe20000010000 */
[----:B------:R-:W-:-:S03]  /*114a0*/  IMAD.MOV.U32 R80, RZ, RZ, R68 ;  /* 0x000000ffff507224 */ /* 0x000fc600078e0044 */
[----:B------:R-:W1:Y:S01]  /*114b0*/  MUFU.EX2 R164, R142 ;  /* 0x0000008e00a47308 */ /* 0x000e620000000800 */
[----:B------:R-:W-:Y:S01]  /*114c0*/  PRMT R145, R0, 0x7632, R145 ;  /* 0x0000763200917816 */ /* 0x000fe20000000091 */
[----:B------:R-:W-:Y:S02]  /*114d0*/  IMAD.MOV.U32 R68, RZ, RZ, R238 ;  /* 0x000000ffff447224 */ /* 0x000fe400078e00ee */
[----:B------:R-:W-:Y:S02]  /*114e0*/  IMAD.MOV.U32 R21, RZ, RZ, R215 ;  /* 0x000000ffff157224 */ /* 0x000fe400078e00d7 */
[----:B------:R-:W-:Y:S01]  /*114f0*/  FADD.FTZ R6, R38, R12 ;  /* 0x0000000c26067221 */ /* 0x000fe20000010000 */
[----:B------:R-:W-:Y:S01]  /*11500*/  FADD.FTZ R5, R9, R13 ;  /* 0x0000000d09057221 */ /* 0x000fe20000010000 */
[----:B------:R-:W-:Y:S01]  /*11510*/  MUFU.EX2 R215, R58 ;  /* 0x0000003a00d77308 */ /* 0x000fe20000000800 */
[----:B------:R-:W-:Y:S01]  /*11520*/  @!P5 HFMA2.BF16_V2 R99, -RZ.H0_H0, RZ.H0_H0, -R0.H0_H0 ;  /* 0x200000ffff63d231 */ /* 0x000fe20000340900 */
[C---:B------:R-:W-:Y:S01]  /*11530*/  @P5 PRMT R216, R0.reuse, 0x7610, R216 ;  /* 0x0000761000d85816 */ /* 0x040fe200000000d8 */
[----:B------:R-:W-:Y:S01]  /*11540*/  IMAD.MOV.U32 R12, RZ, RZ, R140 ;  /* 0x000000ffff0c7224 */ /* 0x000fe200078e008c */
[----:B---3--:R-:W-:Y:S01]  /*11550*/  PRMT R220, R0, 0x5410, R145 ;  /* 0x0000541000dc7816 */ /* 0x008fe20000000091 */
[----:B------:R-:W-:-:S03]  /*11560*/  IMAD.MOV.U32 R13, RZ, RZ, R141 ;  /* 0x000000ffff0d7224 */ /* 0x000fc600078e008d */
[----:B------:R-:W3:Y:S01]  /*11570*/  MUFU.EX2 R238, R56 ;  /* 0x0000003800ee7308 */ /* 0x000ee20000000800 */
[----:B------:R-:W-:Y:S02]  /*11580*/  IMAD.U32 R0, RZ, RZ, UR4 ;  /* 0x00000004ff007e24 */ /* 0x000fe4000f8e00ff */
[----:B------:R-:W-:Y:S02]  /*11590*/  @!P0 HFMA2.BF16_V2 R96, -RZ.H0_H0, RZ.H0_H0, -R148.H0_H0 ;  /* 0x200000ffff608231 */ /* 0x000fe40000340994 */
[----:B------:R-:W-:Y:S02]  /*115a0*/  IMAD.MOV.U32 R31, RZ, RZ, R83 ;  /* 0x000000ffff1f7224 */ /* 0x000fe400078e0053 */
[----:B------:R-:W-:Y:S02]  /*115b0*/  IMAD.MOV.U32 R83, RZ, RZ, R33 ;  /* 0x000000ffff537224 */ /* 0x000fe400078e0021 */
[----:B------:R-:W-:-:S04]  /*115c0*/  IMAD.WIDE R32, R0, 0x2, R12 ;  /* 0x0000000200207825 */ /* 0x000fc800078e020c */
[----:B------:R-:W-:Y:S01]  /*115d0*/  FADD.FTZ R11, R75, R29 ;  /* 0x0000001d4b0b7221 */ /* 0x000fe20000010000 */
[----:B------:R-:W-:Y:S01]  /*115e0*/  @!P0 PRMT R148, R96, 0x5410, RZ ;  /* 0x0000541060948816 */ /* 0x000fe200000000ff */
[----:B------:R-:W-:Y:S02]  /*115f0*/  IMAD.U32 R0, RZ, RZ, UR47 ;  /* 0x0000002fff007e24 */ /* 0x000fe4000f8e00ff */
[----:B------:R-:W-:Y:S01]  /*11600*/  IMAD.MOV.U32 R81, RZ, RZ, R79 ;  /* 0x000000ffff517224 */ /* 0x000fe200078e004f */
[----:B------:R-:W-:Y:S01]  /*11610*/  ISETP.LE.U32.AND P0, PT, R4, UR13, PT ;  /* 0x0000000d04007c0c */ /* 0x000fe2000bf03070 */
[----:B------:R-:W-:Y:S01]  /*11620*/  IMAD.MOV.U32 R79, RZ, RZ, R66 ;  /* 0x000000ffff4f7224 */ /* 0x000fe200078e0042 */
[----:B-1----:R-:W-:Y:S01]  /*11630*/  F2FP.BF16.F32.PACK_AB R4, R164, R16 ;  /* 0x00000010a404723e */ /* 0x002fe200000010ff */
[----:B------:R-:W-:Y:S02]  /*11640*/  IMAD.MOV.U32 R29, RZ, RZ, R70 ;  /* 0x000000ffff1d7224 */ /* 0x000fe400078e0046 */
[----:B------:R-:W-:-:S02]  /*11650*/  IMAD.MOV.U32 R66, RZ, RZ, R236 ;  /* 0x000000ffff427224 */ /* 0x000fc400078e00ec */
[----:B------:R-:W-:Y:S01]  /*11660*/  FADD.FTZ R236, R37, R6 ;  /* 0x0000000625ec7221 */ /* 0x000fe20000010000 */
[----:B------:R-:W-:Y:S01]  /*11670*/  IMAD.WIDE R70, R0, 0x2, R12 ;  /* 0x0000000200467825 */ /* 0x000fe200078e020c */
[----:B------:R-:W-:Y:S01]  /*11680*/  LOP3.LUT R6, R31, UR41, R92, 0x96, !PT ;  /* 0x000000291f067c12 */ /* 0x000fe2000f8e965c */
[----:B------:R-:W-:Y:S02]  /*11690*/  STG.E.U16 desc[UR28][R12.64+-0x80], R60 ;  /* 0xffff803c0c007986 */ /* 0x000fe4000c10151c */
[----:B------:R-:W-:-:S04]  /*116a0*/  IMAD.WIDE.U32 R22, R245, -0x326172a9, RZ ;  /* 0xcd9e8d57f5167825 */ /* 0x000fc800078e00ff */
[----:B------:R-:W-:Y:S01]  /*116b0*/  FADD.FTZ R10, R143, R11 ;  /* 0x0000000b8f0a7221 */ /* 0x000fe20000010000 */
[----:B------:R-:W-:Y:S01]  /*116c0*/  STG.E.U16 desc[UR28][R12.64+-0x7e], R59 ;  /* 0xffff823b0c007986 */ /* 0x000fe2000c10151c */
[C---:B------:R-:W-:Y:S02]  /*116d0*/  PRMT R144, R4.reuse, 0x7610, R144 ;  /* 0x0000761004907816 */ /* 0x040fe40000000090 */
[----:B------:R-:W-:Y:S01]  /*116e0*/  PRMT R143, R4, 0x7632, R143 ;  /* 0x00007632048f7816 */ /* 0x000fe2000000008f */
[----:B------:R-:W-:Y:S01]  /*116f0*/  STG.E.U16 desc[UR28][R32.64+-0x80], R53 ;  /* 0xffff803520007986 */ /* 0x000fe2000c10151c */
[----:B---3--:R-:W-:-:S03]  /*11700*/  F2FP.BF16.F32.PACK_AB R4, R238, R215 ;  /* 0x000000d7ee04723e */ /* 0x008fc600000010ff */
[----:B------:R-:W-:Y:S01]  /*11710*/  STG.E.U16 desc[UR28][R32.64+-0x7e], R55 ;  /* 0xffff823720007986 */ /* 0x000fe2000c10151c */
[----:B------:R-:W-:Y:S01]  /*11720*/  LOP3.LUT R0, R23, UR42, R44, 0x96, !PT ;  /* 0x0000002a17007c12 */ /* 0x000fe2000f8e962c */
[----:B------:R-:W-:Y:S02]  /*11730*/  IMAD.MOV.U32 R75, RZ, RZ, R76 ;  /* 0x000000ffff4b7224 */ /* 0x000fe400078e004c */
[----:B--2---:R-:W-:Y:S01]  /*11740*/  STG.E.U16 desc[UR28][R2.64+-0x80], R19 ;  /* 0xffff801302007986 */ /* 0x004fe2000c10151c */
[----:B------:R-:W-:-:S03]  /*11750*/  IMAD.MOV.U32 R76, RZ, RZ, R61 ;  /* 0x000000ffff4c7224 */ /* 0x000fc600078e003d */
[----:B------:R-:W-:Y:S01]  /*11760*/  STG.E.U16 desc[UR28][R2.64+-0x7e], R18 ;  /* 0xffff821202007986 */ /* 0x000fe2000c10151c */
[----:B------:R-:W-:-:S03]  /*11770*/  IMAD.MOV.U32 R61, RZ, RZ, R235 ;  /* 0x000000ffff3d7224 */ /* 0x000fc600078e00eb */
[----:B------:R1:W-:Y:S01]  /*11780*/  STG.E.U16 desc[UR28][R70.64+-0x7e], R15 ;  /* 0xffff820f46007986 */ /* 0x0003e2000c10151c */
[----:B------:R-:W-:Y:S01]  /*11790*/  PRMT R142, R4, 0x7610, R142 ;  /* 0x00007610048e7816 */ /* 0x000fe2000000008e */
[----:B------:R-:W-:Y:S01]  /*117a0*/  FADD.FTZ R235, R28, R5 ;  /* 0x000000051ceb7221 */ /* 0x000fe20000010000 */
[----:B------:R-:W-:Y:S01]  /*117b0*/  PRMT R69, R4, 0x7632, R69 ;  /* 0x0000763204457816 */ /* 0x000fe20000000045 */
[----:B------:R-:W-:-:S04]  /*117c0*/  IMAD.WIDE.U32 R4, R0, -0x2daee0ad, RZ ;  /* 0xd2511f5300047825 */ /* 0x000fc800078e00ff */
[----:B------:R-:W-:Y:S01]  /*117d0*/  FADD.FTZ R20, R8, R7 ;  /* 0x0000000708147221 */ /* 0x000fe20000010000 */
[----:B------:R-:W-:Y:S01]  /*117e0*/  IMAD.MOV.U32 R87, RZ, RZ, R78 ;  /* 0x000000ffff577224 */ /* 0x000fe200078e004e */
[----:B------:R-:W-:Y:S01]  /*117f0*/  LOP3.LUT R0, R5, UR39, R30, 0x96, !PT ;  /* 0x0000002705007c12 */ /* 0x000fe2000f8e961e */
[----:B------:R-:W-:Y:S02]  /*11800*/  IMAD.MOV.U32 R78, RZ, RZ, R72 ;  /* 0x000000ffff4e7224 */ /* 0x000fe400078e0048 */
[----:B------:R-:W-:Y:S02]  /*11810*/  IMAD.MOV.U32 R72, RZ, RZ, R237 ;  /* 0x000000ffff487224 */ /* 0x000fe400078e00ed */
[----:B------:R-:W-:Y:S01]  /*11820*/  FADD.FTZ R237, R54, R10 ;  /* 0x0000000a36ed7221 */ /* 0x000fe20000010000 */
[----:B-1----:R-:W-:-:S05]  /*11830*/  IMAD.WIDE.U32 R14, R6, -0x326172a9, RZ ;  /* 0xcd9e8d57060e7825 */ /* 0x002fca00078e00ff */
[----:B------:R-:W-:Y:S01]  /*11840*/  LOP3.LUT R6, R15, UR40, R22, 0x96, !PT ;  /* 0x000000280f067c12 */ /* 0x000fe2000f8e9616 */
[----:B------:R-:W-:-:S04]  /*11850*/  IMAD.WIDE.U32 R10, R0, -0x326172a9, RZ ;  /* 0xcd9e8d57000a7825 */ /* 0x000fc800078e00ff */
[----:B------:R-:W-:-:S05]  /*11860*/  IMAD.WIDE.U32 R6, R6, -0x2daee0ad, RZ ;  /* 0xd2511f5306067825 */ /* 0x000fca00078e00ff */
[----:B------:R-:W-:-:S05]  /*11870*/  LOP3.LUT R0, R7, UR37, R4, 0x96, !PT ;  /* 0x0000002507007c12 */ /* 0x000fca000f8e9604 */
        /* <DEDUP_REMOVED lines=8> */
[----:B------:R-:W-:Y:S01]  /*11900*/  IMAD.WIDE.U32 R4, R0, -0x326172a9, RZ ;  /* 0xcd9e8d5700047825 */ /* 0x000fe200078e00ff */
[----:B------:R-:W-:-:S04]  /*11910*/  LOP3.LUT R9, R7, UR26, R8, 0x96, !PT ;  /* 0x0000001a07097c12 */ /* 0x000fc8000f8e9608 */
[----:B------:R-:W-:Y:S02]  /*11920*/  LOP3.LUT R0, R5, UR21, R6, 0x96, !PT ;  /* 0x0000001505007c12 */ /* 0x000fe4000f8e9606 */
[C---:B------:R-:W-:Y:S02]  /*11930*/  LOP3.LUT R5, R4.reuse, 0xffff, RZ, 0xc0, !PT ;  /* 0x0000ffff04057812 */ /* 0x040fe400078ec0ff */
[--C-:B------:R-:W-:Y:S02]  /*11940*/  SHF.R.U32.HI R7, RZ, 0x10, R4.reuse ;  /* 0x00000010ff077819 */ /* 0x100fe40000011604 */
[----:B------:R-:W-:Y:S02]  /*11950*/  LOP3.LUT R8, R4, 0xff, RZ, 0xc0, !PT ;  /* 0x000000ff04087812 */ /* 0x000fe400078ec0ff */
[----:B------:R-:W-:Y:S02]  /*11960*/  SHF.R.U32.HI R6, RZ, 0x18, R4 ;  /* 0x00000018ff067819 */ /* 0x000fe40000011604 */
[----:B------:R-:W-:-:S02]  /*11970*/  SHF.R.U32.HI R5, RZ, 0x8, R5 ;  /* 0x00000008ff057819 */ /* 0x000fc40000011605 */
[----:B------:R-:W-:Y:S01]  /*11980*/  LOP3.LUT R4, R7, 0xff, RZ, 0xc0, !PT ;  /* 0x000000ff07047812 */ /* 0x000fe200078ec0ff */
[----:B------:R1:W-:Y:S03]  /*11990*/  STG.E.U16 desc[UR28][R70.64+-0x80], R17 ;  /* 0xffff801146007986 */ /* 0x0003e6000c10151c */
[----:B------:R-:W-:Y:S01]  /*119a0*/  PRMT R11, R4, 0x5410, R6 ;  /* 0x00005410040b7816 */ /* 0x000fe20000000006 */
[----:B------:R-:W-:Y:S02]  /*119b0*/  IMAD.MOV.U32 R90, RZ, RZ, R234 ;  /* 0x000000ffff5a7224 */ /* 0x000fe400078e00ea */
[----:B------:R-:W-:Y:S01]  /*119c0*/  FADD.FTZ R234, R16, R20 ;  /* 0x0000001410ea7221 */ /* 0x000fe20000010000 */
[----:B-1----:R-:W-:Y:S01]  /*119d0*/  PRMT R17, R8, 0x5410, R5 ;  /* 0x0000541008117816 */ /* 0x002fe20000000005 */
[----:B------:R-:W-:-:S05]  /*119e0*/  IMAD.WIDE.U32 R4, R9, -0x2daee0ad, RZ ;  /* 0xd2511f5309047825 */ /* 0x000fca00078e00ff */
[----:B------:R-:W-:Y:S02]  /*119f0*/  LOP3.LUT R6, R5, UR20, R10, 0x96, !PT ;  /* 0x0000001405067c12 */ /* 0x000fe4000f8e960a */
[C---:B------:R-:W-:Y:S02]  /*11a00*/  LOP3.LUT R5, R4.reuse, 0xffff, RZ, 0xc0, !PT ;  /* 0x0000ffff04057812 */ /* 0x040fe400078ec0ff */
[--C-:B------:R-:W-:Y:S02]  /*11a10*/  SHF.R.U32.HI R9, RZ, 0x10, R4.reuse ;  /* 0x00000010ff097819 */ /* 0x100fe40000011604 */
[----:B------:R-:W-:Y:S02]  /*11a20*/  SHF.R.U32.HI R7, RZ, 0x8, R5 ;  /* 0x00000008ff077819 */ /* 0x000fe40000011605 */
[----:B------:R-:W-:Y:S02]  /*11a30*/  LOP3.LUT R5, R4, 0xff, RZ, 0xc0, !PT ;  /* 0x000000ff04057812 */ /* 0x000fe400078ec0ff */
[----:B------:R-:W-:-:S02]  /*11a40*/  SHF.R.U32.HI R8, RZ, 0x18, R4 ;  /* 0x00000018ff087819 */ /* 0x000fc40000011604 */
[C---:B------:R-:W-:Y:S02]  /*11a50*/  LOP3.LUT R4, R0.reuse, 0xffff, RZ, 0xc0, !PT ;  /* 0x0000ffff00047812 */ /* 0x040fe400078ec0ff */
[----:B------:R-:W-:Y:S02]  /*11a60*/  PRMT R10, R5, 0x5410, R7 ;  /* 0x00005410050a7816 */ /* 0x000fe40000000007 */
[----:B------:R-:W-:Y:S02]  /*11a70*/  SHF.R.U32.HI R5, RZ, 0x8, R4 ;  /* 0x00000008ff057819 */ /* 0x000fe40000011604 */
[----:B------:R-:W-:-:S04]  /*11a80*/  LOP3.LUT R4, R0, 0xff, RZ, 0xc0, !PT ;  /* 0x000000ff00047812 */ /* 0x000fc800078ec0ff */
[----:B------:R-:W-:Y:S02]  /*11a90*/  PRMT R16, R4, 0x5410, R5 ;  /* 0x0000541004107816 */ /* 0x000fe40000000005 */
[--C-:B------:R-:W-:Y:S02]  /*11aa0*/  SHF.R.U32.HI R4, RZ, 0x10, R0.reuse ;  /* 0x00000010ff047819 */ /* 0x100fe40000011600 */
[----:B------:R-:W-:Y:S02]  /*11ab0*/  SHF.R.U32.HI R5, RZ, 0x18, R0 ;  /* 0x00000018ff057819 */ /* 0x000fe40000011600 */
[----:B------:R-:W-:Y:S02]  /*11ac0*/  LOP3.LUT R4, R4, 0xff, RZ, 0xc0, !PT ;  /* 0x000000ff04047812 */ /* 0x000fe400078ec0ff */
[----:B------:R-:W-:Y:S02]  /*11ad0*/  LOP3.LUT R0, R9, 0xff, RZ, 0xc0, !PT ;  /* 0x000000ff09007812 */ /* 0x000fe400078ec0ff */
[----:B------:R-:W-:Y:S01]  /*11ae0*/  PRMT R9, R4, 0x5410, R5 ;  /* 0x0000541004097816 */ /* 0x000fe20000000005 */
[----:B------:R-:W-:Y:S01]  /*11af0*/  IMAD.MOV.U32 R5, RZ, RZ, 0x7054 ;  /* 0x00007054ff057424 */ /* 0x000fe200078e00ff */
[----:B------:R-:W-:Y:S01]  /*11b00*/  PRMT R7, R0, 0x5410, R8 ;  /* 0x0000541000077816 */ /* 0x000fe20000000008 */
[----:B------:R-:W-:Y:S01]  /*11b10*/  IMAD.U32 R0, RZ, RZ, UR13 ;  /* 0x0000000dff007e24 */ /* 0x000fe2000f8e00ff */
[----:B------:R-:W-:-:S04]  /*11b20*/  LOP3.LUT R4, R6, 0xffff, RZ, 0xc0, !PT ;  /* 0x0000ffff06047812 */ /* 0x000fc800078ec0ff */
[----:B------:R-:W-:Y:S02]  /*11b30*/  PRMT R0, R0, R5, UR13 ;  /* 0x0000000d00007e16 */ /* 0x000fe40008000005 */
[----:B------:R-:W-:Y:S02]  /*11b40*/  SHF.R.U32.HI R5, RZ, 0x8, R4 ;  /* 0x00000008ff057819 */ /* 0x000fe40000011604 */
[----:B------:R-:W-:-:S04]  /*11b50*/  LOP3.LUT R4, R6, 0xff, RZ, 0xc0, !PT ;  /* 0x000000ff06047812 */ /* 0x000fc800078ec0ff */
[----:B------:R-:W-:Y:S02]  /*11b60*/  PRMT R24, R4, 0x5410, R5 ;  /* 0x0000541004187816 */ /* 0x000fe40000000005 */
[--C-:B------:R-:W-:Y:S02]  /*11b70*/  SHF.R.U32.HI R4, RZ, 0x10, R6.reuse ;  /* 0x00000010ff047819 */ /* 0x100fe40000011606 */
[----:B------:R-:W-:Y:S02]  /*11b80*/  SHF.R.U32.HI R6, RZ, 0x18, R6 ;  /* 0x00000018ff067819 */ /* 0x000fe40000011606 */
[----:B------:R-:W-:-:S04]  /*11b90*/  LOP3.LUT R4, R4, 0xff, RZ, 0xc0, !PT ;  /* 0x000000ff04047812 */ /* 0x000fc800078ec0ff */
[----:B------:R-:W-:Y:S02]  /*11ba0*/  PRMT R28, R4, 0x5410, R6 ;  /* 0x00005410041c7816 */ /* 0x000fe40000000006 */
[--C-:B------:R-:W-:Y:S02]  /*11bb0*/  HSET2.LE.AND R4, R17, R0.reuse, PT ;  /* 0x0000000011047233 */ /* 0x100fe40003803000 */
[----:B------:R-:W-:-:S03]  /*11bc0*/  HSET2.LE.AND R6, R10, R0, PT ;  /* 0x000000000a067233 */ /* 0x000fc60003803000 */
[----:B------:R-:W-:Y:S02]  /*11bd0*/  LOP3.LUT R10, R4, R64, RZ, 0xc0, !PT ;  /* 0x00000040040a7212 */ /* 0x000fe400078ec0ff */
[----:B------:R-:W2:Y:S01]  /*11be0*/  LDL.LU R64, [R1+0x100] ;  /* 0x0001000001407983 */ /* 0x000ea20000300800 */
[----:B------:R-:W-:Y:S01]  /*11bf0*/  LOP3.LUT R18, R6, R222, RZ, 0xc0, !PT ;  /* 0x000000de06127212 */ /* 0x000fe200078ec0ff */
[----:B------:R-:W-:Y:S01]  /*11c00*/  UIADD3 UR6, UR6, 0x1, URZ ;  /* 0x0000000106067890 */ /* 0x000fe2000fffe03f */
[----:B------:R-:W-:Y:S01]  /*11c10*/  IMAD.U32 R6, RZ, RZ, UR33 ;  /* 0x00000021ff067e24 */ /* 0x000fe2000f8e00ff */
[--C-:B------:R-:W-:Y:S01]  /*11c20*/  HSET2.LE.AND R5, R11, R0.reuse, PT ;  /* 0x000000000b057233 */ /* 0x100fe20003803000 */
[----:B------:R-:W-:Y:S01]  /*11c30*/  IMAD.MOV.U32 R73, RZ, RZ, R212 ;  /* 0x000000ffff497224 */ /* 0x000fe200078e00d4 */
[----:B------:R-:W-:Y:S01]  /*11c40*/  HSET2.LE.AND R4, R7, R0, PT ;  /* 0x0000000007047233 */ /* 0x000fe20003803000 */
[----:B------:R-:W-:Y:S01]  /*11c50*/  @!P6 HFMA2.BF16_V2 R98, -RZ.H0_H0, RZ.H0_H0, -R146.H0_H0 ;  /* 0x200000ffff62e231 */ /* 0x000fe20000340992 */
[----:B------:R-:W-:Y:S01]  /*11c60*/  LOP3.LUT R6, R93, UR6, R6, 0x96, !PT ;  /* 0x000000065d067c12 */ /* 0x000fe2000f8e9606 */
[----:B------:R-:W-:Y:S01]  /*11c70*/  IMAD.MOV.U32 R91, RZ, RZ, R75 ;  /* 0x000000ffff5b7224 */ /* 0x000fe200078e004b */
[----:B------:R-:W3:Y:S03]  /*11c80*/  LDL.LU R222, [R1+0x1ec] ;  /* 0x0001ec0001de7983 */ /* 0x000ee60000300800 */
[----:B------:R-:W-:-:S03]  /*11c90*/  IMAD.WIDE.U32 R6, R6, -0x326172a9, RZ ;  /* 0xcd9e8d5706067825 */ /* 0x000fc600078e00ff */
[----:B------:R-:W-:Y:S02]  /*11ca0*/  LOP3.LUT R15, R15, UR40, R6, 0x96, !PT ;  /* 0x000000280f0f7c12 */ /* 0x000fe4000f8e9606 */
[----:B------:R-:W-:Y:S02]  /*11cb0*/  @!P6 PRMT R146, R98, 0x5410, RZ ;  /* 0x000054106292e816 */ /* 0x000fe400000000ff */
[----:B------:R-:W-:Y:S01]  /*11cc0*/  ISETP.LE.U32.AND P6, PT, R27, UR13, PT ;  /* 0x0000000d1b007c0c */ /* 0x000fe2000bfc3070 */
[----:B------:R-:W-:Y:S02]  /*11cd0*/  IMAD.MOV.U32 R75, RZ, RZ, R72 ;  /* 0x000000ffff4b7224 */ /* 0x000fe400078e0048 */
[----:B------:R-:W-:Y:S02]  /*11ce0*/  IMAD.MOV.U32 R88, RZ, RZ, R77 ;  /* 0x000000ffff587224 */ /* 0x000fe400078e004d */
[----:B------:R-:W-:Y:S02]  /*11cf0*/  @!P4 HFMA2.BF16_V2 R122, -RZ.H0_H0, RZ.H0_H0, -R143.H0_H0 ;  /* 0x200000ffff7ac231 */ /* 0x000fe4000034098f */
[----:B------:R-:W-:-:S02]  /*11d00*/  IMAD.MOV.U32 R77, RZ, RZ, R136 ;  /* 0x000000ffff4d7224 */ /* 0x000fc400078e0088 */
[----:B------:R-:W-:Y:S02]  /*11d10*/  @!P2 HFMA2.BF16_V2 R123, -RZ.H0_H0, RZ.H0_H0, -R144.H0_H0 ;  /* 0x200000ffff7ba231 */ /* 0x000fe40000340990 */
[----:B------:R-:W-:Y:S02]  /*11d20*/  IMAD.MOV.U32 R98, RZ, RZ, R78 ;  /* 0x000000ffff627224 */ /* 0x000fe400078e004e */
[----:B------:R-:W-:Y:S01]  /*11d30*/  @!P0 HFMA2.BF16_V2 R121, -RZ.H0_H0, RZ.H0_H0, -R69.H0_H0 ;  /* 0x200000ffff798231 */ /* 0x000fe20000340945 */
[----:B------:R-:W-:Y:S01]  /*11d40*/  PRMT R136, R144, 0x5410, R143 ;  /* 0x0000541090887816 */ /* 0x000fe2000000008f */
[----:B------:R-:W-:Y:S01]  /*11d50*/  IMAD.MOV.U32 R97, RZ, RZ, R77 ;  /* 0x000000ffff617224 */ /* 0x000fe200078e004d */
[----:B------:R-:W-:Y:S01]  /*11d60*/  @!P4 PRMT R143, R122, 0x5410, RZ ;  /* 0x000054107a8fc816 */ /* 0x000fe200000000ff */
[----:B------:R-:W-:Y:S02]  /*11d70*/  @!P6 HFMA2.BF16_V2 R120, -RZ.H0_H0, RZ.H0_H0, -R145.H0_H0 ;  /* 0x200000ffff78e231 */ /* 0x000fe40000340991 */
[----:B------:R-:W-:Y:S01]  /*11d80*/  IMAD.MOV.U32 R56, RZ, RZ, R76 ;  /* 0x000000ffff387224 */ /* 0x000fe200078e004c */
[----:B------:R-:W-:Y:S01]  /*11d90*/  @!P5 PRMT R216, R99, 0x5410, RZ ;  /* 0x0000541063d8d816 */ /* 0x000fe200000000ff */
[----:B------:R-:W-:Y:S01]  /*11da0*/  IMAD.MOV.U32 R58, RZ, RZ, R79 ;  /* 0x000000ffff3a7224 */ /* 0x000fe200078e004f */
[----:B------:R-:W-:Y:S01]  /*11db0*/  @!P2 PRMT R144, R123, 0x5410, RZ ;  /* 0x000054107b90a816 */ /* 0x000fe200000000ff */
[----:B------:R-:W-:Y:S01]  /*11dc0*/  IMAD.MOV.U32 R122, RZ, RZ, R98 ;  /* 0x000000ffff7a7224 */ /* 0x000fe200078e0062 */
[----:B------:R-:W-:Y:S01]  /*11dd0*/  @!P6 PRMT R145, R120, 0x5410, RZ ;  /* 0x000054107891e816 */ /* 0x000fe200000000ff */
[----:B------:R-:W-:Y:S01]  /*11de0*/  IMAD.MOV.U32 R123, RZ, RZ, R97 ;  /* 0x000000ffff7b7224 */ /* 0x000fe200078e0061 */
[----:B------:R-:W-:Y:S01]  /*11df0*/  PRMT R212, R142, 0x5410, R69 ;  /* 0x000054108ed47816 */ /* 0x000fe20000000045 */
[----:B------:R-:W-:Y:S01]  /*11e00*/  IMAD.MOV.U32 R120, RZ, RZ, R56 ;  /* 0x000000ffff787224 */ /* 0x000fe200078e0038 */
[----:B------:R-:W-:Y:S01]  /*11e10*/  @!P0 PRMT R69, R121, 0x5410, RZ ;  /* 0x0000541079458816 */ /* 0x000fe200000000ff */
[----:B------:R-:W-:-:S02]  /*11e20*/  IMAD.MOV.U32 R121, RZ, RZ, R58 ;  /* 0x000000ffff797224 */ /* 0x000fc400078e003a */
[----:B------:R-:W-:Y:S01]  /*11e30*/  IMAD.MOV.U32 R245, RZ, RZ, R171 ;  /* 0x000000fffff57224 */ /* 0x000fe200078e00ab */
[----:B--2---:R-:W-:Y:S01]  /*11e40*/  LOP3.LUT R11, R5, R64, RZ, 0xc0, !PT ;  /* 0x00000040050b7212 */ /* 0x004fe200078ec0ff */
[----:B------:R-:W-:Y:S01]  /*11e50*/  IMAD.MOV.U32 R64, RZ, RZ, R73 ;  /* 0x000000ffff407224 */ /* 0x000fe200078e0049 */
[--C-:B------:R-:W-:Y:S01]  /*11e60*/  HSET2.LE.AND R5, R16, R0.reuse, PT ;  /* 0x0000000010057233 */ /* 0x100fe20003803000 */
[----:B------:R-:W-:Y:S02]  /*11e70*/  IMAD.MOV.U32 R73, RZ, RZ, R89 ;  /* 0x000000ffff497224 */ /* 0x000fe400078e0059 */
[----:B------:R-:W-:Y:S01]  /*11e80*/  IMAD.MOV.U32 R89, RZ, RZ, R90 ;  /* 0x000000ffff597224 */ /* 0x000fe200078e005a */
[----:B------:R-:W-:Y:S02]  /*11e90*/  LOP3.LUT R19, R4, R64, RZ, 0xc0, !PT ;  /* 0x0000004004137212 */ /* 0x000fe400078ec0ff */
[----:B------:R-:W-:Y:S02]  /*11ea0*/  LOP3.LUT R8, R5, R73, RZ, 0xc0, !PT ;  /* 0x0000004905087212 */ /* 0x000fe400078ec0ff */
[----:B------:R-:W-:-:S02]  /*11eb0*/  HSET2.LE.AND R4, R9, R0, PT ;  /* 0x0000000009047233 */ /* 0x000fc40003803000 */
[----:B------:R-:W-:-:S03]  /*11ec0*/  LOP3.LUT R5, R7, UR42, R44, 0x96, !PT ;  /* 0x0000002a07057c12 */ /* 0x000fc6000f8e962c */
[----:B------:R-:W-:Y:S02]  /*11ed0*/  LOP3.LUT R9, R4, R89, RZ, 0xc0, !PT ;  /* 0x0000005904097212 */ /* 0x000fe400078ec0ff */
[----:B------:R-:W-:-:S04]  /*11ee0*/  IMAD.WIDE.U32 R4, R5, -0x2daee0ad, RZ ;  /* 0xd2511f5305047825 */ /* 0x000fc800078e00ff */
[----:B------:R-:W-:Y:S01]  /*11ef0*/  IMAD.MOV.U32 R89, RZ, RZ, R21 ;  /* 0x000000ffff597224 */ /* 0x000fe200078e0015 */
[----:B------:R-:W-:Y:S01]  /*11f00*/  LOP3.LUT R5, R5, UR39, R30, 0x96, !PT ;  /* 0x0000002705057c12 */ /* 0x000fe2000f8e961e */
[----:B------:R-:W-:-:S05]  /*11f10*/  IMAD.WIDE.U32 R20, R15, -0x2daee0ad, RZ ;  /* 0xd2511f530f147825 */ /* 0x000fca00078e00ff */
[----:B------:R-:W-:Y:S01]  /*11f20*/  LOP3.LUT R15, R21, UR37, R4, 0x96, !PT ;  /* 0x00000025150f7c12 */ /* 0x000fe2000f8e9604 */
[----:B------:R-:W-:-:S04]  /*11f30*/  IMAD.WIDE.U32 R4, R5, -0x326172a9, RZ ;  /* 0xcd9e8d5705047825 */ /* 0x000fc800078e00ff */
[----:B------:R-:W-:Y:S01]  /*11f40*/  IMAD.WIDE.U32 R16, R15, -0x326172a9, RZ ;  /* 0xcd9e8d570f107825 */ /* 0x000fe200078e00ff */
[----:B------:R-:W-:-:S04]  /*11f50*/  LOP3.LUT R5, R5, UR38, R14, 0x96, !PT ;  /* 0x0000002605057c12 */ /* 0x000fc8000f8e960e */
[----:B------:R-:W-:Y:S01]  /*11f60*/  LOP3.LUT R14, R17, UR31, R4, 0x96, !PT ;  /* 0x0000001f110e7c12 */ /* 0x000fe2000f8e9604 */
[----:B------:R-:W-:-:S05]  /*11f70*/  IMAD.WIDE.U32 R4, R5, -0x2daee0ad, RZ ;  /* 0xd2511f5305047825 */ /* 0x000fca00078e00ff */
[----:B------:R-:W-:Y:S01]  /*11f80*/  LOP3.LUT R5, R5, UR30, R20, 0x96, !PT ;  /* 0x0000001e05057c12 */ /* 0x000fe2000f8e9614 */
[----:B------:R-:W-:-:S05]  /*11f90*/  IMAD.WIDE.U32 R20, R14, -0x2daee0ad, RZ ;  /* 0xd2511f530e147825 */ /* 0x000fca00078e00ff */
[----:B------:R-:W-:Y:S01]  /*11fa0*/  LOP3.LUT R4, R21, UR24, R4, 0x96, !PT ;  /* 0x0000001815047c12 */ /* 0x000fe2000f8e9604 */
[----:B------:R-:W-:-:S04]  /*11fb0*/  IMAD.WIDE.U32 R14, R5, -0x326172a9, RZ ;  /* 0xcd9e8d57050e7825 */ /* 0x000fc800078e00ff */
[----:B------:R-:W-:Y:S01]  /*11fc0*/  IMAD.WIDE.U32 R4, R4, -0x326172a9, RZ ;  /* 0xcd9e8d5704047825 */ /* 0x000fe200078e00ff */
[----:B------:R-:W-:-:S04]  /*11fd0*/  LOP3.LUT R27, R15, UR26, R16, 0x96, !PT ;  /* 0x0000001a0f1b7c12 */ /* 0x000fc8000f8e9610 */
[----:B------:R-:W-:Y:S02]  /*11fe0*/  LOP3.LUT R14, R5, UR21, R14, 0x96, !PT ;  /* 0x00000015050e7c12 */ /* 0x000fe4000f8e960e */
[----:B------:R-:W-:-:S04]  /*11ff0*/  LOP3.LUT R5, R4, 0xffff, RZ, 0xc0, !PT ;  /* 0x0000ffff04057812 */ /* 0x000fc800078ec0ff */
[----:B------:R-:W-:Y:S02]  /*12000*/  SHF.R.U32.HI R15, RZ, 0x8, R5 ;  /* 0x00000008ff0f7819 */ /* 0x000fe40000011605 */
[----:B------:R-:W-:-:S04]  /*12010*/  LOP3.LUT R5, R4, 0xff, RZ, 0xc0, !PT ;  /* 0x000000ff04057812 */ /* 0x000fc800078ec0ff */
[----:B------:R-:W-:Y:S02]  /*12020*/  PRMT R25, R5, 0x5410, R15 ;  /* 0x0000541005197816 */ /* 0x000fe4000000000f */
[--C-:B------:R-:W-:Y:S02]  /*12030*/  SHF.R.U32.HI R5, RZ, 0x10, R4.reuse ;  /* 0x00000010ff057819 */ /* 0x100fe40000011604 */
[----:B------:R-:W-:Y:S02]  /*12040*/  SHF.R.U32.HI R15, RZ, 0x18, R4 ;  /* 0x00000018ff0f7819 */ /* 0x000fe40000011604 */
[----:B------:R-:W-:Y:S02]  /*12050*/  HSET2.LE.AND R4, R24, R0, PT ;  /* 0x0000000018047233 */ /* 0x000fe40003803000 */
[----:B------:R-:W-:-:S03]  /*12060*/  LOP3.LUT R5, R5, 0xff, RZ, 0xc0, !PT ;  /* 0x000000ff05057812 */ /* 0x000fc600078ec0ff */
[----:B------:R-:W-:Y:S02]  /*12070*/  LOP3.LUT R16, R4, R89, RZ, 0xc0, !PT ;  /* 0x0000005904107212 */ /* 0x000fe400078ec0ff */
[C---:B------:R-:W-:Y:S02]  /*12080*/  LOP3.LUT R4, R14.reuse, 0xffff, RZ, 0xc0, !PT ;  /* 0x0000ffff0e047812 */ /* 0x040fe400078ec0ff */
[----:B------:R-:W-:Y:S02]  /*12090*/  PRMT R21, R5, 0x5410, R15 ;  /* 0x0000541005157816 */ /* 0x000fe4000000000f */
[----:B------:R-:W-:Y:S02]  /*120a0*/  SHF.R.U32.HI R5, RZ, 0x8, R4 ;  /* 0x00000008ff057819 */ /* 0x000fe40000011604 */
[----:B------:R-:W-:-:S04]  /*120b0*/  LOP3.LUT R4, R14, 0xff, RZ, 0xc0, !PT ;  /* 0x000000ff0e047812 */ /* 0x000fc800078ec0ff */
[----:B------:R-:W-:Y:S02]  /*120c0*/  PRMT R26, R4, 0x5410, R5 ;  /* 0x00005410041a7816 */ /* 0x000fe40000000005 */
[----:B------:R-:W-:Y:S01]  /*120d0*/  SHF.R.U32.HI R5, RZ, 0x10, R14 ;  /* 0x00000010ff057819 */ /* 0x000fe2000001160e */
[----:B------:R-:W-:Y:S01]  /*120e0*/  IMAD.MOV.U32 R90, RZ, RZ, R74 ;  /* 0x000000ffff5a7224 */ /* 0x000fe200078e004a */
[----:B------:R-:W-:Y:S02]  /*120f0*/  HSET2.LE.AND R4, R28, R0, PT ;  /* 0x000000001c047233 */ /* 0x000fe40003803000 */
[----:B------:R-:W-:Y:S02]  /*12100*/  SHF.R.U32.HI R14, RZ, 0x18, R14 ;  /* 0x00000018ff0e7819 */ /* 0x000fe4000001160e */
[----:B------:R-:W-:Y:S02]  /*12110*/  LOP3.LUT R5, R5, 0xff, RZ, 0xc0, !PT ;  /* 0x000000ff05057812 */ /* 0x000fe400078ec0ff */
[----:B------:R-:W-:-:S02]  /*12120*/  LOP3.LUT R17, R4, R90, RZ, 0xc0, !PT ;  /* 0x0000005a04117212 */ /* 0x000fc400078ec0ff */
[----:B------:R-:W-:Y:S01]  /*12130*/  PRMT R24, R5, 0x5410, R14 ;  /* 0x0000541005187816 */ /* 0x000fe2000000000e */
[----:B------:R-:W-:Y:S01]  /*12140*/  IMAD.WIDE.U32 R4, R27, -0x2daee0ad, RZ ;  /* 0xd2511f531b047825 */ /* 0x000fe200078e00ff */
[----:B------:R-:W-:-:S03]  /*12150*/  HSET2.LE.AND R14, R21, R0, PT ;  /* 0x00000000150e7233 */ /* 0x000fc60003803000 */
[----:B------:R-:W-:Y:S02]  /*12160*/  IMAD.MOV.U32 R74, RZ, RZ, R134 ;  /* 0x000000ffff4a7224 */ /* 0x000fe400078e0086 */
[----:B------:R-:W-:Y:S01]  /*12170*/  IMAD.MOV.U32 R44, RZ, RZ, R68 ;  /* 0x000000ffff2c7224 */ /* 0x000fe200078e0044 */
[----:B------:R-:W-:Y:S01]  /*12180*/  LOP3.LUT R68, R5, UR20, R20, 0x96, !PT ;  /* 0x0000001405447c12 */ /* 0x000fe2000f8e9614 */
[----:B------:R-:W-:Y:S02]  /*12190*/  IMAD.MOV.U32 R134, RZ, RZ, R229 ;  /* 0x000000ffff867224 */ /* 0x000fe400078e00e5 */
[----:B------:R-:W-:Y:S01]  /*121a0*/  IMAD.MOV.U32 R64, RZ, RZ, R29 ;  /* 0x000000ffff407224 */ /* 0x000fe200078e001d */
[----:B------:R-:W2:Y:S01]  /*121b0*/  LDL.LU R229, [R1+0x1e8] ;  /* 0x0001e80001e57983 */ /* 0x000ea20000300800 */
[----:B------:R-:W-:-:S04]  /*121c0*/  IMAD.WIDE.U32 R20, R91, -0x326172a9, RZ ;  /* 0xcd9e8d575b147825 */ /* 0x000fc800078e00ff */
[----:B------:R-:W-:Y:S02]  /*121d0*/  IMAD.MOV.U32 R73, RZ, RZ, R80 ;  /* 0x000000ffff497224 */ /* 0x000fe400078e0050 */
[----:B------:R-:W-:Y:S02]  /*121e0*/  IMAD.MOV.U32 R80, RZ, RZ, R63 ;  /* 0x000000ffff507224 */ /* 0x000fe400078e003f */
[----:B------:R-:W-:Y:S02]  /*121f0*/  IMAD.MOV.U32 R89, RZ, RZ, R61 ;  /* 0x000000ffff597224 */ /* 0x000fe400078e003d */
[----:B------:R-:W-:Y:S02]  /*12200*/  IMAD.MOV.U32 R90, RZ, RZ, R66 ;  /* 0x000000ffff5a7224 */ /* 0x000fe400078e0042 */
[----:B------:R-:W-:Y:S02]  /*12210*/  IMAD.MOV.U32 R72, RZ, RZ, R74 ;  /* 0x000000ffff487224 */ /* 0x000fe400078e004a */
[----:B------:R-:W-:Y:S01]  /*12220*/  IMAD.MOV.U32 R74, RZ, RZ, R135 ;  /* 0x000000ffff4a7224 */ /* 0x000fe200078e0087 */
[C---:B------:R-:W-:Y:S01]  /*12230*/  LOP3.LUT R135, R4.reuse, 0xff, RZ, 0xc0, !PT ;  /* 0x000000ff04877812 */ /* 0x040fe200078ec0ff */
[----:B------:R-:W-:Y:S01]  /*12240*/  IMAD.MOV.U32 R66, RZ, RZ, R134 ;  /* 0x000000ffff427224 */ /* 0x000fe200078e0086 */
[--C-:B------:R-:W-:Y:S01]  /*12250*/  SHF.R.U32.HI R134, RZ, 0x18, R4.reuse ;  /* 0x00000018ff867819 */ /* 0x100fe20000011604 */
[----:B------:R-:W-:Y:S01]  /*12260*/  IMAD.MOV.U32 R61, RZ, RZ, R133 ;  /* 0x000000ffff3d7224 */ /* 0x000fe200078e0085 */
[----:B------:R-:W-:Y:S01]  /*12270*/  SHF.R.U32.HI R133, RZ, 0x10, R4 ;  /* 0x00000010ff857819 */ /* 0x000fe20000011604 */
[----:B------:R-:W-:Y:S01]  /*12280*/  IMAD.MOV.U32 R63, RZ, RZ, R132 ;  /* 0x000000ffff3f7224 */ /* 0x000fe200078e0084 */
[----:B------:R-:W-:Y:S01]  /*12290*/  LOP3.LUT R132, R4, 0xffff, RZ, 0xc0, !PT ;  /* 0x0000ffff04847812 */ /* 0x000fe200078ec0ff */
[----:B------:R-:W-:Y:S01]  /*122a0*/  IMAD.MOV.U32 R91, RZ, RZ, R73 ;  /* 0x000000ffff5b7224 */ /* 0x000fe200078e0049 */
[----:B------:R-:W-:Y:S01]  /*122b0*/  LOP3.LUT R4, R21, R64, RZ, 0x3c, !PT ;  /* 0x0000004015047212 */ /* 0x000fe200078e3cff */
        /* <DEDUP_REMOVED lines=29> */
[----:B------:R-:W-:Y:S01]  /*12490*/  IMAD.MOV.U32 R93, RZ, RZ, R64 ;  /* 0x000000ffff5d7224 */ /* 0x000fe200078e0040 */
[----:B------:R-:W4:Y:S01]  /*124a0*/  LDL.LU R192, [R1+0x1e4] ;  /* 0x0001e40001c07983 */ /* 0x000f220000300800 */
[----:B------:R-:W-:-:S02]  /*124b0*/  IMAD.MOV.U32 R247, RZ, RZ, R84 ;  /* 0x000000fffff77224 */ /* 0x000fc400078e0054 */
[----:B------:R-:W-:Y:S02]  /*124c0*/  IMAD.MOV.U32 R64, RZ, RZ, R85 ;  /* 0x000000ffff407224 */ /* 0x000fe400078e0055 */
[----:B------:R-:W-:Y:S02]  /*124d0*/  IMAD.MOV.U32 R84, RZ, RZ, R184 ;  /* 0x000000ffff547224 */ /* 0x000fe400078e00b8 */
[----:B------:R-:W-:Y:S01]  /*124e0*/  IMAD.MOV.U32 R244, RZ, RZ, R86 ;  /* 0x000000fffff47224 */ /* 0x000fe200078e0056 */
[----:B------:R1:W5:Y:S01]  /*124f0*/  LDL.LU R184, [R1+0x1e0] ;  /* 0x0001e00001b87983 */ /* 0x0003620000300800 */
[----:B------:R-:W-:Y:S02]  /*12500*/  IMAD.MOV.U32 R85, RZ, RZ, R185 ;  /* 0x000000ffff557224 */ /* 0x000fe400078e00b9 */
[----:B------:R-:W-:Y:S01]  /*12510*/  IMAD.MOV.U32 R86, RZ, RZ, R169 ;  /* 0x000000ffff567224 */ /* 0x000fe200078e00a9 */
[----:B------:R1:W5:Y:S04]  /*12520*/  LDL.LU R185, [R1+0x1dc] ;  /* 0x0001dc0001b97983 */ /* 0x0003680000300800 */
[----:B------:R-:W3:Y:S01]  /*12530*/  LDL.LU R169, [R1+0x1d8] ;  /* 0x0001d80001a97983 */ /* 0x000ee20000300800 */
[----:B------:R-:W-:-:S02]  /*12540*/  IMAD.MOV.U32 R31, RZ, RZ, R87 ;  /* 0x000000ffff1f7224 */ /* 0x000fc400078e0057 */
[----:B------:R-:W-:Y:S02]  /*12550*/  IMAD.MOV.U32 R87, RZ, RZ, R172 ;  /* 0x000000ffff577224 */ /* 0x000fe400078e00ac */
[----:B------:R-:W2:Y:S01]  /*12560*/  LDL.LU R172, [R1+0x1d4] ;  /* 0x0001d40001ac7983 */ /* 0x000ea20000300800 */
        /* <DEDUP_REMOVED lines=8> */
[----:B------:R1:W5:Y:S01]  /*125f0*/  LDL.LU R188, [R1+0x1d0] ;  /* 0x0001d00001bc7983 */ /* 0x0003620000300800 */
[----:B------:R-:W-:Y:S02]  /*12600*/  IMAD.MOV.U32 R94, RZ, RZ, R189 ;  /* 0x000000ffff5e7224 */ /* 0x000fe400078e00bd */
[----:B------:R-:W-:Y:S01]  /*12610*/  IMAD.MOV.U32 R56, RZ, RZ, R48 ;  /* 0x000000ffff387224 */ /* 0x000fe200078e0030 */
[----:B------:R1:W5:Y:S01]  /*12620*/  LDL.LU R189, [R1+0x1cc] ;  /* 0x0001cc0001bd7983 */ /* 0x0003620000300800 */
[----:B------:R-:W-:-:S02]  /*12630*/  IMAD.MOV.U32 R95, RZ, RZ, R186 ;  /* 0x000000ffff5f7224 */ /* 0x000fc400078e00ba */
[----:B------:R-:W-:Y:S01]  /*12640*/  IMAD.MOV.U32 R58, RZ, RZ, R49 ;  /* 0x000000ffff3a7224 */ /* 0x000fe200078e0031 */
[----:B------:R1:W5:Y:S01]  /*12650*/  LDL.LU R186, [R1+0x1c8] ;  /* 0x0001c80001ba7983 */ /* 0x0003620000300800 */
[----:B------:R-:W-:Y:S02]  /*12660*/  IMAD.MOV.U32 R48, RZ, RZ, R190 ;  /* 0x000000ffff307224 */ /* 0x000fe400078e00be */
[----:B------:R-:W-:Y:S01]  /*12670*/  IMAD.MOV.U32 R49, RZ, RZ, R187 ;  /* 0x000000ffff317224 */ /* 0x000fe200078e00bb */
[----:B------:R1:W5:Y:S01]  /*12680*/  LDL.LU R190, [R1+0x1c4] ;  /* 0x0001c40001be7983 */ /* 0x0003620000300800 */
[----:B------:R-:W-:Y:S02]  /*12690*/  IMAD.MOV.U32 R27, RZ, RZ, R191 ;  /* 0x000000ffff1b7224 */ /* 0x000fe400078e00bf */
[----:B------:R-:W-:Y:S01]  /*126a0*/  IMAD.MOV.U32 R28, RZ, RZ, R170 ;  /* 0x000000ffff1c7224 */ /* 0x000fe200078e00aa */
[----:B------:R1:W5:Y:S04]  /*126b0*/  LDL.LU R187, [R1+0x1c0] ;  /* 0x0001c00001bb7983 */ /* 0x0003680000300800 */
[----:B------:R1:W5:Y:S04]  /*126c0*/  LDL.LU R191, [R1+0x1bc] ;  /* 0x0001bc0001bf7983 */ /* 0x0003680000300800 */
[----:B------:R-:W4:Y:S04]  /*126d0*/  LDL.LU R170, [R1+0x1b8] ;  /* 0x0001b80001aa7983 */ /* 0x000f280000300800 */
[----:B------:R-:W4:Y:S01]  /*126e0*/  LDL.LU R171, [R1+0x1b4] ;  /* 0x0001b40001ab7983 */ /* 0x000f220000300800 */
[----:B------:R-:W-:Y:S01]  /*126f0*/  IMAD.WIDE.U32 R40, R4, -0x2daee0ad, RZ ;  /* 0xd2511f5304287825 */ /* 0x000fe200078e00ff */
[----:B------:R-:W-:-:S04]  /*12700*/  HSET2.LE.AND R15, R25, R0, PT ;  /* 0x00000000190f7233 */ /* 0x000fc80003803000 */
[----:B------:R-:W-:Y:S01]  /*12710*/  LOP3.LUT R4, R41, UR41, R92, 0x96, !PT ;  /* 0x0000002929047c12 */ /* 0x000fe2000f8e965c */
[----:B------:R-:W-:Y:S01]  /*12720*/  IMAD.MOV.U32 R29, RZ, RZ, R39 ;  /* 0x000000ffff1d7224 */ /* 0x000fe200078e0027 */
[----:B------:R-:W-:Y:S02]  /*12730*/  LOP3.LUT R38, R15, R35, RZ, 0xc0, !PT ;  /* 0x000000230f267212 */ /* 0x000fe400078ec0ff */
[----:B------:R-:W-:Y:S01]  /*12740*/  LOP3.LUT R39, R14, R34, RZ, 0xc0, !PT ;  /* 0x000000220e277212 */ /* 0x000fe200078ec0ff */
[----:B------:R-:W-:Y:S01]  /*12750*/  IMAD.WIDE.U32 R34, R4, -0x326172a9, RZ ;  /* 0xcd9e8d5704227825 */ /* 0x000fe200078e00ff */
[--C-:B------:R-:W-:Y:S02]  /*12760*/  HSET2.LE.AND R5, R26, R0.reuse, PT ;  /* 0x000000001a057233 */ /* 0x100fe40003803000 */
[----:B------:R-:W-:Y:S02]  /*12770*/  HSET2.LE.AND R4, R24, R0, PT ;  /* 0x0000000018047233 */ /* 0x000fe40003803000 */
[----:B------:R-:W-:-:S02]  /*12780*/  LOP3.LUT R14, R23, UR42, R20, 0x96, !PT ;  /* 0x0000002a170e7c12 */ /* 0x000fc4000f8e9614 */
[----:B------:R-:W-:Y:S02]  /*12790*/  LOP3.LUT R36, R5, R36, RZ, 0xc0, !PT ;  /* 0x0000002405247212 */ /* 0x000fe400078ec0ff */
[----:B------:R-:W-:Y:S01]  /*127a0*/  LOP3.LUT R37, R4, R65, RZ, 0xc0, !PT ;  /* 0x0000004104257212 */ /* 0x000fe200078ec0ff */
[----:B------:R-:W-:Y:S01]  /*127b0*/  IMAD.WIDE.U32 R4, R14, -0x2daee0ad, RZ ;  /* 0xd2511f530e047825 */ /* 0x000fe200078e00ff */
[----:B------:R-:W-:Y:S02]  /*127c0*/  LOP3.LUT R41, R7, UR42, R20, 0x96, !PT ;  /* 0x0000002a07297c12 */ /* 0x000fe4000f8e9614 */
[C---:B------:R-:W-:Y:S02]  /*127d0*/  LOP3.LUT R7, R35.reuse, UR40, R22, 0x96, !PT ;  /* 0x0000002823077c12 */ /* 0x040fe4000f8e9616 */
[----:B------:R-:W-:Y:S02]  /*127e0*/  LOP3.LUT R35, R35, UR40, R6, 0x96, !PT ;  /* 0x0000002823237c12 */ /* 0x000fe4000f8e9606 */
[----:B------:R-:W-:Y:S01]  /*127f0*/  LOP3.LUT R6, R5, UR39, R40, 0x96, !PT ;  /* 0x0000002705067c12 */ /* 0x000fe2000f8e9628 */
[----:B------:R-:W-:-:S04]  /*12800*/  IMAD.WIDE.U32 R14, R7, -0x2daee0ad, RZ ;  /* 0xd2511f53070e7825 */ /* 0x000fc800078e00ff */
[----:B------:R-:W-:Y:S01]  /*12810*/  IMAD.WIDE.U32 R6, R6, -0x326172a9, RZ ;  /* 0xcd9e8d5706067825 */ /* 0x000fe200078e00ff */
[----:B------:R-:W-:-:S04]  /*12820*/  LOP3.LUT R15, R15, UR37, R4, 0x96, !PT ;  /* 0x000000250f0f7c12 */ /* 0x000fc8000f8e9604 */
[----:B------:R-:W-:-:S05]  /*12830*/  LOP3.LUT R4, R7, UR38, R34, 0x96, !PT ;  /* 0x0000002607047c12 */ /* 0x000fca000f8e9622 */
[----:B------:R-:W-:-:S05]  /*12840*/  IMAD.WIDE.U32 R4, R4, -0x2daee0ad, RZ ;  /* 0xd2511f5304047825 */ /* 0x000fca00078e00ff */
[----:B------:R-:W-:Y:S01]  /*12850*/  LOP3.LUT R7, R5, UR30, R14, 0x96, !PT ;  /* 0x0000001e05077c12 */ /* 0x000fe2000f8e960e */
[----:B------:R-:W-:-:S05]  /*12860*/  IMAD.WIDE.U32 R14, R15, -0x326172a9, RZ ;  /* 0xcd9e8d570f0e7825 */ /* 0x000fca00078e00ff */
[----:B------:R-:W-:-:S05]  /*12870*/  LOP3.LUT R6, R15, UR31, R6, 0x96, !PT ;  /* 0x0000001f0f067c12 */ /* 0x000fca000f8e9606 */
[----:B------:R-:W-:-:S05]  /*12880*/  IMAD.WIDE.U32 R24, R6, -0x2daee0ad, RZ ;  /* 0xd2511f5306187825 */ /* 0x000fca00078e00ff */
[----:B------:R-:W-:Y:S01]  /*12890*/  LOP3.LUT R4, R25, UR24, R4, 0x96, !PT ;  /* 0x0000001819047c12 */ /* 0x000fe2000f8e9604 */
[----:B------:R-:W-:-:S04]  /*128a0*/  IMAD.WIDE.U32 R6, R7, -0x326172a9, RZ ;  /* 0xcd9e8d5707067825 */ /* 0x000fc800078e00ff */
[----:B------:R-:W-:Y:S01]  /*128b0*/  IMAD.WIDE.U32 R4, R4, -0x326172a9, RZ ;  /* 0xcd9e8d5704047825 */ /* 0x000fe200078e00ff */
[----:B------:R-:W-:Y:S02]  /*128c0*/  LOP3.LUT R15, R7, UR26, R14, 0x96, !PT ;  /* 0x0000001a070f7c12 */ /* 0x000fe4000f8e960e */
[----:B------:R-:W-:Y:S02]  /*128d0*/  SHF.R.U32.HI R7, RZ, 0x10, R4 ;  /* 0x00000010ff077819 */ /* 0x000fe40000011604 */
[----:B------:R-:W-:Y:S02]  /*128e0*/  LOP3.LUT R14, R5, UR21, R6, 0x96, !PT ;  /* 0x00000015050e7c12 */ /* 0x000fe4000f8e9606 */
[C---:B------:R-:W-:Y:S02]  /*128f0*/  LOP3.LUT R5, R4.reuse, 0xffff, RZ, 0xc0, !PT ;  /* 0x0000ffff04057812 */ /* 0x040fe400078ec0ff */
[----:B------:R-:W-:Y:S02]  /*12900*/  LOP3.LUT R6, R4, 0xff, RZ, 0xc0, !PT ;  /* 0x000000ff04067812 */ /* 0x000fe400078ec0ff */
[----:B------:R-:W-:-:S02]  /*12910*/  SHF.R.U32.HI R4, RZ, 0x18, R4 ;  /* 0x00000018ff047819 */ /* 0x000fc40000011604 */
[----:B------:R-:W-:Y:S02]  /*12920*/  LOP3.LUT R7, R7, 0xff, RZ, 0xc0, !PT ;  /* 0x000000ff07077812 */ /* 0x000fe400078ec0ff */
[----:B------:R-:W-:Y:S02]  /*12930*/  SHF.R.U32.HI R5, RZ, 0x8, R5 ;  /* 0x00000008ff057819 */ /* 0x000fe40000011605 */
[----:B------:R-:W-:Y:S02]  /*12940*/  PRMT R7, R7, 0x5410, R4 ;  /* 0x0000541007077816 */ /* 0x000fe40000000004 */
[----:B------:R-:W-:Y:S02]  /*12950*/  LOP3.LUT R4, R14, 0xffff, RZ, 0xc0, !PT ;  /* 0x0000ffff0e047812 */ /* 0x000fe400078ec0ff */
[----:B------:R-:W-:Y:S02]  /*12960*/  PRMT R6, R6, 0x5410, R5 ;  /* 0x0000541006067816 */ /* 0x000fe40000000005 */
[----:B------:R-:W-:-:S02]  /*12970*/  SHF.R.U32.HI R5, RZ, 0x8, R4 ;  /* 0x00000008ff057819 */ /* 0x000fc40000011604 */
[----:B------:R-:W-:-:S04]  /*12980*/  LOP3.LUT R4, R14, 0xff, RZ, 0xc0, !PT ;  /* 0x000000ff0e047812 */ /* 0x000fc800078ec0ff */
[----:B------:R-:W-:Y:S02]  /*12990*/  PRMT R4, R4, 0x5410, R5 ;  /* 0x0000541004047816 */ /* 0x000fe40000000005 */
[--C-:B------:R-:W-:Y:S02]  /*129a0*/  SHF.R.U32.HI R5, RZ, 0x10, R14.reuse ;  /* 0x00000010ff057819 */ /* 0x100fe4000001160e */
[----:B------:R-:W-:Y:S02]  /*129b0*/  SHF.R.U32.HI R14, RZ, 0x18, R14 ;  /* 0x00000018ff0e7819 */ /* 0x000fe4000001160e */
[----:B------:R-:W-:-:S04]  /*129c0*/  LOP3.LUT R5, R5, 0xff, RZ, 0xc0, !PT ;  /* 0x000000ff05057812 */ /* 0x000fc800078ec0ff */
[----:B------:R-:W-:Y:S02]  /*129d0*/  PRMT R5, R5, 0x5410, R14 ;  /* 0x0000541005057816 */ /* 0x000fe4000000000e */
[--C-:B------:R-:W-:Y:S02]  /*129e0*/  HSET2.LE.AND R6, R6, R0.reuse, PT ;  /* 0x0000000006067233 */ /* 0x100fe40003803000 */
[--C-:B------:R-:W-:Y:S02]  /*129f0*/  HSET2.LE.AND R7, R7, R0.reuse, PT ;  /* 0x0000000007077233 */ /* 0x100fe40003803000 */
[--C-:B------:R-:W-:Y:S02]  /*12a00*/  HSET2.LE.AND R4, R4, R0.reuse, PT ;  /* 0x0000000004047233 */ /* 0x100fe40003803000 */
[----:B------:R-:W-:Y:S02]  /*12a10*/  HSET2.LE.AND R5, R5, R0, PT ;  /* 0x0000000005057233 */ /* 0x000fe40003803000 */
[----:B------:R-:W-:-:S02]  /*12a20*/  LOP3.LUT R6, R6, R43, RZ, 0xc0, !PT ;  /* 0x0000002b06067212 */ /* 0x000fc400078ec0ff */
[----:B------:R-:W-:Y:S02]  /*12a30*/  LOP3.LUT R7, R7, R42, RZ, 0xc0, !PT ;  /* 0x0000002a07077212 */ /* 0x000fe400078ec0ff */
[----:B------:R-:W-:Y:S02]  /*12a40*/  LOP3.LUT R4, R4, R46, RZ, 0xc0, !PT ;  /* 0x0000002e04047212 */ /* 0x000fe400078ec0ff */
[----:B------:R-:W-:Y:S01]  /*12a50*/  LOP3.LUT R5, R5, R45, RZ, 0xc0, !PT ;  /* 0x0000002d05057212 */ /* 0x000fe200078ec0ff */
[----:B------:R-:W-:Y:S02]  /*12a60*/  IMAD.MOV.U32 R92, RZ, RZ, R239 ;  /* 0x000000ffff5c7224 */ /* 0x000fe400078e00ef */
[----:B------:R-:W-:Y:S02]  /*12a70*/  IMAD.MOV.U32 R96, RZ, RZ, R44 ;  /* 0x000000ffff607224 */ /* 0x000fe400078e002c */
[----:B------:R-:W-:Y:S02]  /*12a80*/  IMAD.MOV.U32 R44, RZ, RZ, R89 ;  /* 0x000000ffff2c7224 */ /* 0x000fe400078e0059 */
[----:B------:R-:W-:-:S02]  /*12a90*/  IMAD.MOV.U32 R73, RZ, RZ, R90 ;  /* 0x000000ffff497224 */ /* 0x000fc400078e005a */
[----:B------:R-:W-:Y:S02]  /*12aa0*/  IMAD.MOV.U32 R239, RZ, RZ, R88 ;  /* 0x000000ffffef7224 */ /* 0x000fe400078e0058 */
[----:B------:R-:W-:Y:S02]  /*12ab0*/  IMAD.MOV.U32 R246, RZ, RZ, R83 ;  /* 0x000000fffff67224 */ /* 0x000fe400078e0053 */
[----:B------:R-:W-:Y:S02]  /*12ac0*/  IMAD.MOV.U32 R30, RZ, RZ, R82 ;  /* 0x000000ffff1e7224 */ /* 0x000fe400078e0052 */
[----:B------:R-:W-:Y:S02]  /*12ad0*/  @!P1 HFMA2.BF16_V2 R124, -RZ.H0_H0, RZ.H0_H0, -R142.H0_H0 ;  /* 0x200000ffff7c9231 */ /* 0x000fe4000034098e */
[----:B------:R-:W-:Y:S01]  /*12ae0*/  IMAD.MOV.U32 R60, RZ, RZ, R56 ;  /* 0x000000ffff3c7224 */ /* 0x000fe200078e0038 */
[----:B------:R-:W-:Y:S01]  /*12af0*/  STG.E.U16 desc[UR28][R12.64+-0x70], R52 ;  /* 0xffff90340c007986 */ /* 0x000fe2000c10151c */
[----:B------:R-:W-:Y:S01]  /*12b00*/  IMAD.MOV.U32 R56, RZ, RZ, R31 ;  /* 0x000000ffff387224 */ /* 0x000fe200078e001f */
[----:B------:R-:W-:-:S02]  /*12b10*/  @!P1 PRMT R142, R124, 0x5410, RZ ;  /* 0x000054107c8e9816 */ /* 0x000fc400000000ff */
[----:B------:R-:W-:Y:S01]  /*12b20*/  STG.E.U16 desc[UR28][R12.64+-0x6e], R51 ;  /* 0xffff92330c007986 */ /* 0x000fe2000c10151c */
[----:B------:R-:W-:Y:S02]  /*12b30*/  IMAD.MOV.U32 R124, RZ, RZ, R247 ;  /* 0x000000ffff7c7224 */ /* 0x000fe400078e00f7 */
[----:B------:R-:W-:Y:S01]  /*12b40*/  IMAD.MOV.U32 R31, RZ, RZ, R29 ;  /* 0x000000ffff1f7224 */ /* 0x000fe200078e001d */
[----:B------:R-:W-:Y:S01]  /*12b50*/  STG.E.U16 desc[UR28][R32.64+-0x70], R67 ;  /* 0xffff904320007986 */ /* 0x000fe2000c10151c */
[----:B------:R-:W-:Y:S02]  /*12b60*/  IMAD.MOV.U32 R247, RZ, RZ, R64 ;  /* 0x000000fffff77224 */ /* 0x000fe400078e0040 */
[----:B------:R-:W-:Y:S01]  /*12b70*/  IMAD.MOV.U32 R29, RZ, RZ, R74 ;  /* 0x000000ffff1d7224 */ /* 0x000fe200078e004a */
[----:B---3--:R-:W3:Y:S02]  /*12b80*/  LDSM.16.MT88.4 R20, [R169+0x6000] ;  /* 0x00600000a914783b */ /* 0x008ee40000004200 */
[-C--:B---3--:R-:W-:Y:S06]  /*12b90*/  HMMA.16816.F32.BF16 R88, R8, R20.reuse, R248 ;  /* 0x000000140858723c */ /* 0x088fec00000418f8 */
[C---:B------:R-:W-:Y:S06]  /*12ba0*/  HMMA.16816.F32.BF16 R80, R4.reuse, R20, R100 ;  /* 0x000000140450723c */ /* 0x040fec0000041864 */
[-C--:B------:R-:W-:Y:S06]  /*12bb0*/  HMMA.16816.F32.BF16 R76, R4, R22.reuse, R104 ;  /* 0x00000016044c723c */ /* 0x080fec0000041868 */
[----:B------:R-:W-:Y:S01]  /*12bc0*/  HMMA.16816.F32.BF16 R84, R8, R22, R84 ;  /* 0x000000160854723c */ /* 0x000fe20000041854 */
[----:B--2---:R-:W2:Y:S01]  /*12bd0*/  LDSM.16.MT88.4 R20, [R172+0x6000] ;  /* 0x00600000ac14783b */ /* 0x004ea20000004200 */
[----:B------:R-:W-:-:S04]  /*12be0*/  IMAD.MOV.U32 R53, RZ, RZ, R56 ;  /* 0x000000ffff357224 */ /* 0x000fc800078e0038 */
[----:B--2---:R-:W-:Y:S07]  /*12bf0*/  HMMA.16816.F32.BF16 R100, R8, R20, R120 ;  /* 0x000000140864723c */ /* 0x004fee0000041878 */
        /* <DEDUP_REMOVED lines=8> */
[----:B------:R-:W-:Y:S02]  /*12c80*/  IMAD.MOV.U32 R244, RZ, RZ, R75 ;  /* 0x000000fffff47224 */ /* 0x000fe400078e004b */
[----:B------:R-:W-:-:S02]  /*12c90*/  IMAD.MOV.U32 R44, RZ, RZ, R66 ;  /* 0x000000ffff2c7224 */ /* 0x000fc400078e0042 */
[----:B------:R-:W-:Y:S01]  /*12ca0*/  IMAD.MOV.U32 R239, RZ, RZ, R72 ;  /* 0x000000ffffef7224 */ /* 0x000fe200078e0048 */
[C---:B------:R-:W-:Y:S06]  /*12cb0*/  HMMA.16816.F32.BF16 R64, R4.reuse, R22, R116 ;  /* 0x000000160440723c */ /* 0x040fec0000041874 */
[----:B------:R-:W-:Y:S01]  /*12cc0*/  HMMA.16816.F32.BF16 R72, R4, R20, R108 ;  /* 0x000000140448723c */ /* 0x000fe2000004186c */
[----:B----4-:R-:W2:Y:S01]  /*12cd0*/  LDSM.16.MT88.4 R20, [R170+0x6000] ;  /* 0x00600000aa14783b */ /* 0x010ea20000004200 */
        /* <DEDUP_REMOVED lines=10> */
[-C--:B--2---:R-:W-:Y:S06]  /*12d80*/  HMMA.16816.F32.BF16 R108, R8, R20.reuse, R56 ;  /* 0x00000014086c723c */ /* 0x084fec0000041838 */
[C---:B------:R-:W-:Y:S06]  /*12d90*/  HMMA.16816.F32.BF16 R56, R4.reuse, R20, R128 ;  /* 0x000000140438723c */ /* 0x040fec0000041880 */
[-C--:B------:R-:W-:Y:S06]  /*12da0*/  HMMA.16816.F32.BF16 R52, R4, R22.reuse, R52 ;  /* 0x000000160434723c */ /* 0x080fec0000041834 */
[----:B------:R-:W-:Y:S01]  /*12db0*/  HMMA.16816.F32.BF16 R104, R8, R22, R248 ;  /* 0x000000160868723c */ /* 0x000fe200000418f8 */
[----:B------:R-:W2:Y:S01]  /*12dc0*/  LDSM.16.MT88.4 R20, [R171+0x6000] ;  /* 0x00600000ab14783b */ /* 0x000ea20000004200 */
[----:B------:R-:W-:-:S02]  /*12dd0*/  IMAD.MOV.U32 R51, RZ, RZ, R60 ;  /* 0x000000ffff337224 */ /* 0x000fc400078e003c */
[----:B------:R-:W-:Y:S02]  /*12de0*/  IMAD.MOV.U32 R60, RZ, RZ, R31 ;  /* 0x000000ffff3c7224 */ /* 0x000fe400078e001f */
[----:B------:R-:W-:Y:S02]  /*12df0*/  IMAD.MOV.U32 R45, RZ, RZ, R239 ;  /* 0x000000ffff2d7224 */ /* 0x000fe400078e00ef */
[----:B------:R-:W-:Y:S02]  /*12e00*/  IMAD.MOV.U32 R46, RZ, RZ, R29 ;  /* 0x000000ffff2e7224 */ /* 0x000fe400078e001d */
[----:B------:R-:W-:Y:S02]  /*12e10*/  IMAD.MOV.U32 R26, RZ, RZ, R125 ;  /* 0x000000ffff1a7224 */ /* 0x000fe400078e007d */
[----:B------:R-:W-:Y:S02]  /*12e20*/  IMAD.MOV.U32 R250, RZ, RZ, R27 ;  /* 0x000000fffffa7224 */ /* 0x000fe400078e001b */
[----:B------:R-:W-:Y:S01]  /*12e30*/  IMAD.MOV.U32 R14, RZ, RZ, R26 ;  /* 0x000000ffff0e7224 */ /* 0x000fe200078e001a */
[C---:B--2---:R-:W-:Y:S06]  /*12e40*/  HMMA.16816.F32.BF16 R60, R4.reuse, R20, R60 ;  /* 0x00000014043c723c */ /* 0x044fec000004183c */
[----:B------:R-:W-:Y:S07]  /*12e50*/  HMMA.16816.F32.BF16 R48, R4, R22, R48 ;  /* 0x000000160430723c */ /* 0x000fee0000041830 */
[----:B------:R-:W-:Y:S01]  /*12e60*/  IMAD.WIDE.U32 R4, R15, -0x2daee0ad, RZ ;  /* 0xd2511f530f047825 */ /* 0x000fe200078e00ff */
[----:B------:R-:W-:Y:S04]  /*12e70*/  HMMA.16816.F32.BF16 R92, R8, R20, R92 ;  /* 0x00000014085c723c */ /* 0x000fe8000004185c */
[----:B------:R-:W-:-:S02]  /*12e80*/  LOP3.LUT R6, R5, UR20, R24, 0x96, !PT ;  /* 0x0000001405067c12 */ /* 0x000fc4000f8e9618 */
[----:B------:R-:W2:Y:S01]  /*12e90*/  LDSM.16.MT88.4 R24, [R172+0x6800] ;  /* 0x00680000ac18783b */ /* 0x000ea20000004200 */
[----:B------:R-:W-:Y:S03]  /*12ea0*/  HMMA.16816.F32.BF16 R44, R8, R22, R44 ;  /* 0x00000016082c723c */ /* 0x000fe6000004182c */
[----:B------:R-:W3:Y:S01]  /*12eb0*/  LDSM.16.MT88.4 R20, [R170+0x6800] ;  /* 0x00680000aa14783b */ /* 0x000ee20000004200 */
[----:B------:R-:W-:-:S03]  /*12ec0*/  LOP3.LUT R5, R4, 0xffff, RZ, 0xc0, !PT ;  /* 0x0000ffff04057812 */ /* 0x000fc600078ec0ff */
[--C-:B------:R-:W-:Y:S02]  /*12ed0*/  SHF.R.U32.HI R8, RZ, 0x10, R4.reuse ;  /* 0x00000010ff087819 */ /* 0x100fe40000011604 */
[----:B------:R-:W-:Y:S02]  /*12ee0*/  LOP3.LUT R9, R4, 0xff, RZ, 0xc0, !PT ;  /* 0x000000ff04097812 */ /* 0x000fe400078ec0ff */
[----:B------:R-:W-:Y:S02]  /*12ef0*/  SHF.R.U32.HI R7, RZ, 0x18, R4 ;  /* 0x00000018ff077819 */ /* 0x000fe40000011604 */
[----:B------:R-:W-:Y:S02]  /*12f00*/  LOP3.LUT R4, R8, 0xff, RZ, 0xc0, !PT ;  /* 0x000000ff08047812 */ /* 0x000fe400078ec0ff */
[----:B------:R-:W-:Y:S02]  /*12f10*/  SHF.R.U32.HI R5, RZ, 0x8, R5 ;  /* 0x00000008ff057819 */ /* 0x000fe40000011605 */
[----:B------:R-:W-:-:S02]  /*12f20*/  PRMT R11, R4, 0x5410, R7 ;  /* 0x00005410040b7816 */ /* 0x000fc40000000007 */
[----:B------:R-:W-:Y:S02]  /*12f30*/  PRMT R10, R9, 0x5410, R5 ;  /* 0x00005410090a7816 */ /* 0x000fe40000000005 */
[C---:B------:R-:W-:Y:S02]  /*12f40*/  LOP3.LUT R4, R6.reuse, 0xffff, RZ, 0xc0, !PT ;  /* 0x0000ffff06047812 */ /* 0x040fe400078ec0ff */
[----:B------:R-:W-:Y:S02]  /*12f50*/  SHF.R.U32.HI R5, RZ, 0x10, R6 ;  /* 0x00000010ff057819 */ /* 0x000fe40000011606 */
[----:B------:R-:W-:Y:S02]  /*12f60*/  SHF.R.U32.HI R7, RZ, 0x8, R4 ;  /* 0x00000008ff077819 */ /* 0x000fe40000011604 */
[----:B------:R-:W-:Y:S02]  /*12f70*/  LOP3.LUT R8, R6, 0xff, RZ, 0xc0, !PT ;  /* 0x000000ff06087812 */ /* 0x000fe400078ec0ff */
[----:B------:R-:W-:-:S02]  /*12f80*/  SHF.R.U32.HI R9, RZ, 0x18, R6 ;  /* 0x00000018ff097819 */ /* 0x000fc40000011606 */
[----:B------:R-:W-:Y:S02]  /*12f90*/  LOP3.LUT R4, R5, 0xff, RZ, 0xc0, !PT ;  /* 0x000000ff05047812 */ /* 0x000fe400078ec0ff */
[----:B------:R-:W-:Y:S02]  /*12fa0*/  PRMT R8, R8, 0x5410, R7 ;  /* 0x0000541008087816 */ /* 0x000fe40000000007 */
[----:B------:R-:W-:Y:S02]  /*12fb0*/  PRMT R5, R4, 0x5410, R9 ;  /* 0x0000541004057816 */ /* 0x000fe40000000009 */
[--C-:B------:R-:W-:Y:S02]  /*12fc0*/  HSET2.LE.AND R6, R10, R0.reuse, PT ;  /* 0x000000000a067233 */ /* 0x100fe40003803000 */
[--C-:B------:R-:W-:Y:S02]  /*12fd0*/  HSET2.LE.AND R7, R11, R0.reuse, PT ;  /* 0x000000000b077233 */ /* 0x100fe40003803000 */
[----:B------:R-:W-:-:S02]  /*12fe0*/  HSET2.LE.AND R4, R8, R0, PT ;  /* 0x0000000008047233 */ /* 0x000fc40003803000 */
[----:B------:R-:W-:Y:S01]  /*12ff0*/  HSET2.LE.AND R5, R5, R0, PT ;  /* 0x0000000005057233 */ /* 0x000fe20003803000 */
        /* <DEDUP_REMOVED lines=26> */
[----:B--2---:R-:W-:Y:S01]  /*131a0*/  HMMA.16816.F32.BF16 R120, R4, R26, R64 ;  /* 0x0000001a0478723c */ /* 0x004fe20000041840 */
[----:B------:R-:W-:Y:S02]  /*131b0*/  IMAD.MOV.U32 R251, RZ, RZ, R28 ;  /* 0x000000fffffb7224 */ /* 0x000fe400078e001c */
[----:B------:R-:W2:Y:S04]  /*131c0*/  LDSM.16.MT88.4 R28, [R169+0x6800] ;  /* 0x00680000a91c783b */ /* 0x000ea80000004200 */
[----:B------:R-:W-:-:S02]  /*131d0*/  IMAD.MOV.U32 R64, RZ, RZ, R116 ;  /* 0x000000ffff407224 */ /* 0x000fc400078e0074 */
[----:B------:R-:W-:Y:S02]  /*131e0*/  IMAD.MOV.U32 R65, RZ, RZ, R117 ;  /* 0x000000ffff417224 */ /* 0x000fe400078e0075 */
[----:B------:R-:W-:Y:S02]  /*131f0*/  IMAD.MOV.U32 R66, RZ, RZ, R118 ;  /* 0x000000ffff427224 */ /* 0x000fe400078e0076 */
[----:B------:R-:W-:Y:S02]  /*13200*/  IMAD.MOV.U32 R67, RZ, RZ, R119 ;  /* 0x000000ffff437224 */ /* 0x000fe400078e0077 */
[----:B---3--:R-:W-:Y:S07]  /*13210*/  HMMA.16816.F32.BF16 R116, R4, R20, R56 ;  /* 0x000000140474723c */ /* 0x008fee0000041838 */
[----:B------:R-:W-:-:S02]  /*13220*/  IMAD.MOV.U32 R56, RZ, RZ, R8 ;  /* 0x000000ffff387224 */ /* 0x000fc400078e0008 */
[----:B------:R-:W-:Y:S02]  /*13230*/  IMAD.MOV.U32 R57, RZ, RZ, R11 ;  /* 0x000000ffff397224 */ /* 0x000fe400078e000b */
[----:B------:R-:W-:Y:S02]  /*13240*/  IMAD.MOV.U32 R58, RZ, RZ, R9 ;  /* 0x000000ffff3a7224 */ /* 0x000fe400078e0009 */
[----:B------:R-:W-:Y:S02]  /*13250*/  IMAD.MOV.U32 R59, RZ, RZ, R10 ;  /* 0x000000ffff3b7224 */ /* 0x000fe400078e000a */
[----:B------:R-:W3:Y:S01]  /*13260*/  LDSM.16.MT88.4 R8, [R171+0x6800] ;  /* 0x00680000ab08783b */ /* 0x000ee20000004200 */
[----:B------:R-:W-:-:S04]  /*13270*/  IMAD.MOV.U32 R124, RZ, RZ, R178 ;  /* 0x000000ffff7c7224 */ /* 0x000fc800078e00b2 */
[----:B------:R-:W-:Y:S02]  /*13280*/  IMAD.MOV.U32 R248, RZ, RZ, R124 ;  /* 0x000000fffff87224 */ /* 0x000fe400078e007c */
[C---:B------:R-:W-:Y:S06]  /*13290*/  HMMA.16816.F32.BF16 R124, R4.reuse, R24, R72 ;  /* 0x00000018047c723c */ /* 0x040fec0000041848 */
[C---:B--2---:R-:W-:Y:S06]  /*132a0*/  HMMA.16816.F32.BF16 R128, R4.reuse, R30, R76 ;  /* 0x0000001e0480723c */ /* 0x044fec000004184c */
[C---:B------:R-:W-:Y:S06]  /*132b0*/  HMMA.16816.F32.BF16 R112, R4.reuse, R28, R80 ;  /* 0x0000001c0470723c */ /* 0x040fec0000041850 */
[----:B------:R-:W-:Y:S06]  /*132c0*/  HMMA.16816.F32.BF16 R80, R4, R22, R52 ;  /* 0x000000160450723c */ /* 0x000fec0000041834 */
[----:B------:R-:W-:Y:S06]  /*132d0*/  HMMA.16816.F32.BF16 R52, R16, R26, R96 ;  /* 0x0000001a1034723c */ /* 0x000fec0000041860 */
[----:B---3--:R-:W-:Y:S01]  /*132e0*/  HMMA.16816.F32.BF16 R76, R4, R8, R60 ;  /* 0x00000008044c723c */ /* 0x008fe2000004183c */
[----:B------:R-:W-:-:S02]  /*132f0*/  IMAD.MOV.U32 R99, RZ, RZ, R66 ;  /* 0x000000ffff637224 */ /* 0x000fc400078e0042 */
[----:B------:R-:W-:-:S03]  /*13300*/  IMAD.MOV.U32 R98, RZ, RZ, R67 ;  /* 0x000000ffff627224 */ /* 0x000fc600078e0043 */
[----:B------:R-:W-:Y:S07]  /*13310*/  HMMA.16816.F32.BF16 R60, R16, R28, R88 ;  /* 0x0000001c103c723c */ /* 0x000fee0000041858 */
[----:B------:R-:W-:Y:S02]  /*13320*/  IMAD.MOV.U32 R91, RZ, RZ, R56 ;  /* 0x000000ffff5b7224 */ /* 0x000fe400078e0038 */
[----:B------:R-:W-:Y:S02]  /*13330*/  IMAD.MOV.U32 R90, RZ, RZ, R57 ;  /* 0x000000ffff5a7224 */ /* 0x000fe400078e0039 */
[----:B------:R-:W-:-:S02]  /*13340*/  IMAD.MOV.U32 R89, RZ, RZ, R58 ;  /* 0x000000ffff597224 */ /* 0x000fc400078e003a */
[----:B------:R-:W-:Y:S02]  /*13350*/  IMAD.MOV.U32 R88, RZ, RZ, R59 ;  /* 0x000000ffff587224 */ /* 0x000fe400078e003b */
[----:B------:R-:W-:Y:S07]  /*13360*/  HMMA.16816.F32.BF16 R56, R16, R30, R84 ;  /* 0x0000001e1038723c */ /* 0x000fee0000041854 */
[----:B------:R-:W-:Y:S02]  /*13370*/  IMAD.MOV.U32 R31, RZ, RZ, R64 ;  /* 0x000000ffff1f7224 */ /* 0x000fe400078e0040 */
[----:B------:R-:W-:Y:S01]  /*13380*/  IMAD.MOV.U32 R30, RZ, RZ, R65 ;  /* 0x000000ffff1e7224 */ /* 0x000fe200078e0041 */
[----:B------:R-:W-:Y:S06]  /*13390*/  HMMA.16816.F32.BF16 R72, R4, R10, R48 ;  /* 0x0000000a0448723c */ /* 0x000fec0000041830 */
[----:B------:R-:W-:Y:S01]  /*133a0*/  HMMA.16816.F32.BF16 R64, R16, R20, R108 ;  /* 0x000000141040723c */ /* 0x000fe2000004186c */
[----:B------:R-:W-:-:S05]  /*133b0*/  IMAD.WIDE.U32 R4, R41, -0x2daee0ad, RZ ;  /* 0xd2511f5329047825 */ /* 0x000fca00078e00ff */
[----:B------:R-:W-:Y:S01]  /*133c0*/  HMMA.16816.F32.BF16 R108, R16, R8, R92 ;  /* 0x00000008106c723c */ /* 0x000fe2000004185c */
[----:B------:R-:W-:-:S06]  /*133d0*/  LOP3.LUT R5, R5, UR39, R40, 0x96, !PT ;  /* 0x0000002705057c12 */ /* 0x000fcc000f8e9628 */
[----:B------:R-:W-:-:S05]  /*133e0*/  IMAD.WIDE.U32 R8, R35, -0x2daee0ad, RZ ;  /* 0xd2511f5323087825 */ /* 0x000fca00078e00ff */
[----:B------:R-:W-:Y:S01]  /*133f0*/  LOP3.LUT R6, R9, UR37, R4, 0x96, !PT ;  /* 0x0000002509067c12 */ /* 0x000fe2000f8e9604 */
[----:B------:R-:W-:-:S04]  /*13400*/  IMAD.WIDE.U32 R4, R5, -0x326172a9, RZ ;  /* 0xcd9e8d5705047825 */ /* 0x000fc800078e00ff */
[----:B------:R-:W-:Y:S01]  /*13410*/  IMAD.WIDE.U32 R28, R6, -0x326172a9, RZ ;  /* 0xcd9e8d57061c7825 */ /* 0x000fe200078e00ff */
[----:B------:R-:W-:-:S04]  /*13420*/  LOP3.LUT R6, R5, UR38, R34, 0x96, !PT ;  /* 0x0000002605067c12 */ /* 0x000fc8000f8e9622 */
[----:B------:R-:W-:Y:S01]  /*13430*/  LOP3.LUT R4, R29, UR31, R4, 0x96, !PT ;  /* 0x0000001f1d047c12 */ /* 0x000fe2000f8e9604 */
[----:B------:R-:W-:Y:S02]  /*13440*/  IMAD.MOV.U32 R97, RZ, RZ, R15 ;  /* 0x000000ffff617224 */ /* 0x000fe400078e000f */
[----:B------:R-:W-:Y:S02]  /*13450*/  IMAD.MOV.U32 R96, RZ, RZ, R14 ;  /* 0x000000ffff607224 */ /* 0x000fe400078e000e */
[----:B------:R-:W-:-:S04]  /*13460*/  IMAD.WIDE.U32 R6, R6, -0x2daee0ad, RZ ;  /* 0xd2511f5306067825 */ /* 0x000fc800078e00ff */
[----:B------:R-:W-:Y:S01]  /*13470*/  IMAD.WIDE.U32 R14, R4, -0x2daee0ad, RZ ;  /* 0xd2511f53040e7825 */ /* 0x000fe200078e00ff */
[C---:B------:R-:W-:Y:S01]  /*13480*/  HMMA.16816.F32.BF16 R48, R16.reuse, R24, R100 ;  /* 0x000000181030723c */ /* 0x040fe20000041864 */
[----:B------:R-:W-:Y:S03]  /*13490*/  LDSM.16.MT88.4 R24, [R170+0x7000] ;  /* 0x00700000aa18783b */ /* 0x000fe60000004200 */
[----:B------:R-:W-:Y:S02]  /*134a0*/  LOP3.LUT R4, R15, UR24, R6, 0x96, !PT ;  /* 0x000000180f047c12 */ /* 0x000fe4000f8e9606 */
[C---:B------:R-:W-:Y:S01]  /*134b0*/  HMMA.16816.F32.BF16 R84, R16.reuse, R22, R104 ;  /* 0x000000161054723c */ /* 0x040fe20000041868 */
[----:B------:R-:W-:Y:S01]  /*134c0*/  LOP3.LUT R6, R7, UR30, R8, 0x96, !PT ;  /* 0x0000001e07067c12 */ /* 0x000fe2000f8e9608 */
[----:B------:R-:W-:Y:S04]  /*134d0*/  LDSM.16.MT88.4 R20, [R172+0x7000] ;  /* 0x00700000ac14783b */ /* 0x000fe80000004200 */
[----:B------:R-:W-:Y:S01]  /*134e0*/  HMMA.16816.F32.BF16 R100, R16, R10, R44 ;  /* 0x0000000a1064723c */ /* 0x000fe2000004182c */
[----:B------:R-:W2:Y:S01]  /*134f0*/  LDSM.16.MT88.4 R16, [R169+0x7000] ;  /* 0x00700000a910783b */ /* 0x000ea20000004200 */
[----:B------:R-:W-:-:S02]  /*13500*/  IMAD.MOV.U32 R107, RZ, RZ, R42 ;  /* 0x000000ffff6b7224 */ /* 0x000fc400078e002a */
[----:B------:R-:W-:Y:S02]  /*13510*/  IMAD.MOV.U32 R106, RZ, RZ, R43 ;  /* 0x000000ffff6a7224 */ /* 0x000fe400078e002b */
[----:B------:R-:W3:Y:S01]  /*13520*/  LDSM.16.MT88.4 R40, [R171+0x7000] ;  /* 0x00700000ab28783b */ /* 0x000ee20000004200 */
[----:B------:R-:W-:-:S04]  /*13530*/  IMAD.WIDE.U32 R4, R4, -0x326172a9, RZ ;  /* 0xcd9e8d5704047825 */ /* 0x000fc800078e00ff */
[----:B------:R-:W-:Y:S01]  /*13540*/  IMAD.WIDE.U32 R8, R6, -0x326172a9, RZ ;  /* 0xcd9e8d5706087825 */ /* 0x000fe200078e00ff */
[C---:B------:R-:W-:Y:S02]  /*13550*/  LOP3.LUT R7, R4.reuse, 0xffff, RZ, 0xc0, !PT ;  /* 0x0000ffff04077812 */ /* 0x040fe400078ec0ff */
[----:B------:R-:W-:Y:S02]  /*13560*/  LOP3.LUT R6, R4, 0xff, RZ, 0xc0, !PT ;  /* 0x000000ff04067812 */ /* 0x000fe400078ec0ff */
[----:B------:R-:W-:Y:S02]  /*13570*/  LOP3.LUT R5, R5, UR21, R8, 0x96, !PT ;  /* 0x0000001505057c12 */ /* 0x000fe4000f8e9608 */
[----:B------:R-:W-:Y:S02]  /*13580*/  SHF.R.U32.HI R7, RZ, 0x8, R7 ;  /* 0x00000008ff077819 */ /* 0x000fe40000011607 */
[--C-:B------:R-:W-:Y:S02]  /*13590*/  SHF.R.U32.HI R11, RZ, 0x10, R4.reuse ;  /* 0x00000010ff0b7819 */ /* 0x100fe40000011604 */
[----:B------:R-:W-:-:S02]  /*135a0*/  SHF.R.U32.HI R15, RZ, 0x18, R4 ;  /* 0x00000018ff0f7819 */ /* 0x000fc40000011604 */
[C---:B------:R-:W-:Y:S02]  /*135b0*/  LOP3.LUT R4, R5.reuse, 0xffff, RZ, 0xc0, !PT ;  /* 0x0000ffff05047812 */ /* 0x040fe400078ec0ff */
[----:B------:R-:W-:Y:S02]  /*135c0*/  SHF.R.U32.HI R8, RZ, 0x10, R5 ;  /* 0x00000010ff087819 */ /* 0x000fe40000011605 */
[----:B------:R-:W-:Y:S02]  /*135d0*/  PRMT R29, R6, 0x5410, R7 ;  /* 0x00005410061d7816 */ /* 0x000fe40000000007 */
[----:B------:R-:W-:Y:S02]  /*135e0*/  LOP3.LUT R10, R5, 0xff, RZ, 0xc0, !PT ;  /* 0x000000ff050a7812 */ /* 0x000fe400078ec0ff */
[----:B------:R-:W-:Y:S02]  /*135f0*/  SHF.R.U32.HI R7, RZ, 0x18, R5 ;  /* 0x00000018ff077819 */ /* 0x000fe40000011605 */
[----:B------:R-:W-:-:S02]  /*13600*/  LOP3.LUT R6, R11, 0xff, RZ, 0xc0, !PT ;  /* 0x000000ff0b067812 */ /* 0x000fc400078ec0ff */
[----:B------:R-:W-:Y:S02]  /*13610*/  SHF.R.U32.HI R5, RZ, 0x8, R4 ;  /* 0x00000008ff057819 */ /* 0x000fe40000011604 */
[----:B------:R-:W-:Y:S02]  /*13620*/  LOP3.LUT R4, R8, 0xff, RZ, 0xc0, !PT ;  /* 0x000000ff08047812 */ /* 0x000fe400078ec0ff */
[----:B------:R-:W-:Y:S02]  /*13630*/  PRMT R8, R6, 0x5410, R15 ;  /* 0x0000541006087816 */ /* 0x000fe4000000000f */
[----:B------:R-:W-:Y:S02]  /*13640*/  PRMT R6, R10, 0x5410, R5 ;  /* 0x000054100a067816 */ /* 0x000fe40000000005 */
[----:B------:R-:W-:Y:S02]  /*13650*/  PRMT R5, R4, 0x5410, R7 ;  /* 0x0000541004057816 */ /* 0x000fe40000000007 */
[----:B------:R-:W-:-:S02]  /*13660*/  HSET2.LE.AND R7, R8, R0, PT ;  /* 0x0000000008077233 */ /* 0x000fc40003803000 */
[--C-:B------:R-:W-:Y:S02]  /*13670*/  HSET2.LE.AND R4, R6, R0.reuse, PT ;  /* 0x0000000006047233 */ /* 0x100fe40003803000 */
[--C-:B------:R-:W-:Y:S02]  /*13680*/  HSET2.LE.AND R5, R5, R0.reuse, PT ;  /* 0x0000000005057233 */ /* 0x100fe40003803000 */
[----:B------:R-:W-:Y:S02]  /*13690*/  HSET2.LE.AND R6, R29, R0, PT ;  /* 0x000000001d067233 */ /* 0x000fe40003803000 */
[----:B------:R-:W-:Y:S02]  /*136a0*/  LOP3.LUT R4, R4, R139, RZ, 0xc0, !PT ;  /* 0x0000008b04047212 */ /* 0x000fe400078ec0ff */
[----:B------:R-:W-:Y:S02]  /*136b0*/  LOP3.LUT R5, R5, R136, RZ, 0xc0, !PT ;  /* 0x0000008805057212 */ /* 0x000fe400078ec0ff */
[----:B------:R-:W-:-:S02]  /*136c0*/  LOP3.LUT R6, R6, R138, RZ, 0xc0, !PT ;  /* 0x0000008a06067212 */ /* 0x000fc400078ec0ff */
[----:B------:R-:W-:Y:S01]  /*136d0*/  LOP3.LUT R7, R7, R137, RZ, 0xc0, !PT ;  /* 0x0000008907077212 */ /* 0x000fe200078ec0ff */
[----:B------:R-:W-:Y:S02]  /*136e0*/  IMAD.MOV.U32 R139, RZ, RZ, R106 ;  /* 0x000000ffff8b7224 */ /* 0x000fe400078e006a */
[----:B------:R-:W-:Y:S02]  /*136f0*/  IMAD.MOV.U32 R136, RZ, RZ, R107 ;  /* 0x000000ffff887224 */ /* 0x000fe400078e006b */
[----:B------:R-:W-:Y:S02]  /*13700*/  IMAD.MOV.U32 R34, RZ, RZ, R30 ;  /* 0x000000ffff227224 */ /* 0x000fe400078e001e */
[----:B--2---:R-:W-:Y:S01]  /*13710*/  HMMA.16816.F32.BF16 R104, R4, R18, R128 ;  /* 0x000000120468723c */ /* 0x004fe20000041880 */
        /* <DEDUP_REMOVED lines=8> */
[----:B------:R-:W-:Y:S01]  /*137a0*/  IMAD.MOV.U32 R31, RZ, RZ, R89 ;  /* 0x000000ffff1f7224 */ /* 0x000fe200078e0059 */
[----:B------:R-:W-:Y:S01]  /*137b0*/  LDSM.16.MT88.4 R124, [R172+0x7800] ;  /* 0x00780000ac7c783b */ /* 0x000fe20000004200 */
[----:B------:R-:W-:-:S02]  /*137c0*/  IMAD.MOV.U32 R129, RZ, RZ, R90 ;  /* 0x000000ffff817224 */ /* 0x000fc400078e005a */
[----:B------:R-:W-:Y:S01]  /*137d0*/  IMAD.MOV.U32 R128, RZ, RZ, R91 ;  /* 0x000000ffff807224 */ /* 0x000fe200078e005b */
[C---:B------:R-:W-:Y:S06]  /*137e0*/  HMMA.16816.F32.BF16 R92, R4.reuse, R22, R120 ;  /* 0x00000016045c723c */ /* 0x040fec0000041878 */
[C---:B------:R-:W-:Y:S06]  /*137f0*/  HMMA.16816.F32.BF16 R88, R4.reuse, R24, R116 ;  /* 0x000000180458723c */ /* 0x040fec0000041874 */
[C---:B------:R-:W-:Y:S06]  /*13800*/  HMMA.16816.F32.BF16 R80, R4.reuse, R26, R80 ;  /* 0x0000001a0450723c */ /* 0x040fec0000041850 */
[C---:B---3--:R-:W-:Y:S06]  /*13810*/  HMMA.16816.F32.BF16 R44, R4.reuse, R40, R76 ;  /* 0x00000028042c723c */ /* 0x048fec000004184c */
[----:B------:R-:W-:Y:S06]  /*13820*/  HMMA.16816.F32.BF16 R72, R4, R42, R72 ;  /* 0x0000002a0448723c */ /* 0x000fec0000041848 */
[----:B------:R-:W-:Y:S01]  /*13830*/  HMMA.16816.F32.BF16 R60, R36, R16, R60 ;  /* 0x00000010243c723c */ /* 0x000fe2000004183c */
[----:B------:R-:W-:-:S05]  /*13840*/  LOP3.LUT R4, R9, UR26, R28, 0x96, !PT ;  /* 0x0000001a09047c12 */ /* 0x000fca000f8e961c */
[----:B------:R-:W-:Y:S01]  /*13850*/  HMMA.16816.F32.BF16 R64, R36, R24, R64 ;  /* 0x000000182440723c */ /* 0x000fe20000041840 */
[----:B------:R-:W-:Y:S01]  /*13860*/  IMAD.WIDE.U32 R4, R4, -0x2daee0ad, RZ ;  /* 0xd2511f5304047825 */ /* 0x000fe200078e00ff */
[----:B------:R-:W-:Y:S01]  /*13870*/  SHF.R.U32.HI R7, RZ, 0x8, R132 ;  /* 0x00000008ff077819 */ /* 0x000fe20000011684 */
[----:B------:R-:W-:Y:S03]  /*13880*/  LDSM.16.MT88.4 R116, [R170+0x7800] ;  /* 0x00780000aa74783b */ /* 0x000fe60000004200 */
[----:B------:R-:W-:Y:S02]  /*13890*/  LOP3.LUT R6, R5, UR20, R14, 0x96, !PT ;  /* 0x0000001405067c12 */ /* 0x000fe4000f8e960e */
[C---:B------:R-:W-:Y:S02]  /*138a0*/  LOP3.LUT R10, R4.reuse, 0xffff, RZ, 0xc0, !PT ;  /* 0x0000ffff040a7812 */ /* 0x040fe400078ec0ff */
[----:B------:R-:W-:-:S02]  /*138b0*/  LOP3.LUT R11, R4, 0xff, RZ, 0xc0, !PT ;  /* 0x000000ff040b7812 */ /* 0x000fc400078ec0ff */
[--C-:B------:R-:W-:Y:S02]  /*138c0*/  SHF.R.U32.HI R14, RZ, 0x10, R4.reuse ;  /* 0x00000010ff0e7819 */ /* 0x100fe40000011604 */
[----:B------:R-:W-:Y:S02]  /*138d0*/  SHF.R.U32.HI R15, RZ, 0x18, R4 ;  /* 0x00000018ff0f7819 */ /* 0x000fe40000011604 */
[C---:B------:R-:W-:Y:S02]  /*138e0*/  LOP3.LUT R4, R6.reuse, 0xffff, RZ, 0xc0, !PT ;  /* 0x0000ffff06047812 */ /* 0x040fe400078ec0ff */
[----:B------:R-:W-:Y:S02]  /*138f0*/  LOP3.LUT R5, R133, 0xff, RZ, 0xc0, !PT ;  /* 0x000000ff85057812 */ /* 0x000fe400078ec0ff */
[----:B------:R-:W-:Y:S02]  /*13900*/  PRMT R16, R135, 0x5410, R7 ;  /* 0x0000541087107816 */ /* 0x000fe40000000007 */
[----:B------:R-:W-:-:S02]  /*13910*/  LOP3.LUT R9, R6, 0xff, RZ, 0xc0, !PT ;  /* 0x000000ff06097812 */ /* 0x000fc400078ec0ff */
[----:B------:R-:W-:Y:S02]  /*13920*/  SHF.R.U32.HI R7, RZ, 0x10, R6 ;  /* 0x00000010ff077819 */ /* 0x000fe40000011606 */
[----:B------:R-:W-:Y:S02]  /*13930*/  SHF.R.U32.HI R4, RZ, 0x8, R4 ;  /* 0x00000008ff047819 */ /* 0x000fe40000011604 */
[----:B------:R-:W-:Y:S02]  /*13940*/  PRMT R17, R5, 0x5410, R134 ;  /* 0x0000541005117816 */ /* 0x000fe40000000086 */
[----:B------:R-:W-:Y:S01]  /*13950*/  SHF.R.U32.HI R8, RZ, 0x18, R6 ;  /* 0x00000018ff087819 */ /* 0x000fe20000011606 */
[----:B------:R-:W-:Y:S01]  /*13960*/  HMMA.16816.F32.BF16 R56, R36, R18, R56 ;  /* 0x000000122438723c */ /* 0x000fe20000041838 */
[----:B------:R-:W-:-:S05]  /*13970*/  SHF.R.U32.HI R5, RZ, 0x8, R10 ;  /* 0x00000008ff057819 */ /* 0x000fca000001160a */
[----:B------:R-:W-:Y:S01]  /*13980*/  HMMA.16816.F32.BF16 R48, R36, R20, R48 ;  /* 0x000000142430723c */ /* 0x000fe20000041830 */
[----:B------:R-:W-:-:S05]  /*13990*/  LOP3.LUT R6, R7, 0xff, RZ, 0xc0, !PT ;  /* 0x000000ff07067812 */ /* 0x000fca00078ec0ff */
[----:B------:R-:W-:Y:S01]  /*139a0*/  HMMA.16816.F32.BF16 R52, R36, R22, R52 ;  /* 0x000000162434723c */ /* 0x000fe20000041834 */
[----:B------:R-:W-:-:S05]  /*139b0*/  PRMT R4, R9, 0x5410, R4 ;  /* 0x0000541009047816 */ /* 0x000fca0000000004 */
[C---:B------:R-:W-:Y:S01]  /*139c0*/  HMMA.16816.F32.BF16 R108, R36.reuse, R40, R108 ;  /* 0x00000028246c723c */ /* 0x040fe2000004186c */
[----:B------:R-:W-:Y:S01]  /*139d0*/  PRMT R7, R11, 0x5410, R5 ;  /* 0x000054100b077816 */ /* 0x000fe20000000005 */
[----:B------:R-:W-:Y:S01]  /*139e0*/  IMAD.MOV.U32 R28, RZ, RZ, R138 ;  /* 0x000000ffff1c7224 */ /* 0x000fe200078e008a */
[----:B------:R-:W-:Y:S01]  /*139f0*/  PRMT R5, R6, 0x5410, R8 ;  /* 0x0000541006057816 */ /* 0x000fe20000000008 */
[----:B------:R-:W-:Y:S01]  /*13a00*/  IMAD.MOV.U32 R29, RZ, RZ, R139 ;  /* 0x000000ffff1d7224 */ /* 0x000fe200078e008b */
[--C-:B------:R-:W-:Y:S01]  /*13a10*/  HSET2.LE.AND R4, R4, R0.reuse, PT ;  /* 0x0000000004047233 */ /* 0x100fe20003803000 */
[----:B------:R-:W-:Y:S01]  /*13a20*/  HMMA.16816.F32.BF16 R24, R36, R26, R84 ;  /* 0x0000001a2418723c */ /* 0x000fe20000041854 */
[----:B------:R-:W-:Y:S01]  /*13a30*/  LOP3.LUT R6, R14, 0xff, RZ, 0xc0, !PT ;  /* 0x000000ff0e067812 */ /* 0x000fe200078ec0ff */
[----:B------:R-:W-:Y:S01]  /*13a40*/  IMAD.MOV.U32 R20, RZ, RZ, R131 ;  /* 0x000000ffff147224 */ /* 0x000fe200078e0083 */
[--C-:B------:R-:W-:Y:S01]  /*13a50*/  HSET2.LE.AND R5, R5, R0.reuse, PT ;  /* 0x0000000005057233 */ /* 0x100fe20003803000 */
[----:B------:R-:W-:Y:S01]  /*13a60*/  IMAD.MOV.U32 R21, RZ, RZ, R137 ;  /* 0x000000ffff157224 */ /* 0x000fe200078e0089 */
[----:B------:R-:W-:Y:S01]  /*13a70*/  PRMT R6, R6, 0x5410, R15 ;  /* 0x0000541006067816 */ /* 0x000fe2000000000f */
[----:B------:R-:W-:Y:S01]  /*13a80*/  IMAD.MOV.U32 R18, RZ, RZ, R136 ;  /* 0x000000ffff127224 */ /* 0x000fe200078e0088 */
[----:B------:R-:W-:Y:S01]  /*13a90*/  LOP3.LUT R76, R4, R233, RZ, 0xc0, !PT ;  /* 0x000000e9044c7212 */ /* 0x000fe200078ec0ff */
[----:B------:R-:W2:Y:S01]  /*13aa0*/  LDSM.16.MT88.4 R132, [R169+0x7800] ;  /* 0x00780000a984783b */ /* 0x000ea20000004200 */
[----:B------:R-:W-:-:S02]  /*13ab0*/  HSET2.LE.AND R4, R7, R0, PT ;  /* 0x0000000007047233 */ /* 0x000fc40003803000 */
[----:B------:R-:W-:Y:S01]  /*13ac0*/  LOP3.LUT R77, R5, R212, RZ, 0xc0, !PT ;  /* 0x000000d4054d7212 */ /* 0x000fe200078ec0ff */
[----:B------:R-:W3:Y:S01]  /*13ad0*/  LDSM.16.MT88.4 R8, [R171+0x7800] ;  /* 0x00780000ab08783b */ /* 0x000ee20000004200 */
[----:B------:R-:W-:Y:S02]  /*13ae0*/  HSET2.LE.AND R5, R6, R0, PT ;  /* 0x0000000006057233 */ /* 0x000fe40003803000 */
[----:B------:R-:W-:Y:S02]  /*13af0*/  LOP3.LUT R78, R4, R232, RZ, 0xc0, !PT ;  /* 0x000000e8044e7212 */ /* 0x000fe400078ec0ff */
[C---:B------:R-:W-:Y:S02]  /*13b00*/  LOP3.LUT R4, R68.reuse, 0xffff, RZ, 0xc0, !PT ;  /* 0x0000ffff44047812 */ /* 0x040fe400078ec0ff */
[----:B------:R-:W-:Y:S02]  /*13b10*/  LOP3.LUT R79, R5, R220, RZ, 0xc0, !PT ;  /* 0x000000dc054f7212 */ /* 0x000fe400078ec0ff */
[----:B------:R-:W-:-:S02]  /*13b20*/  LOP3.LUT R5, R68, 0xff, RZ, 0xc0, !PT ;  /* 0x000000ff44057812 */ /* 0x000fc400078ec0ff */
[----:B------:R-:W-:-:S04]  /*13b30*/  SHF.R.U32.HI R4, RZ, 0x8, R4 ;  /* 0x00000008ff047819 */ /* 0x000fc80000011604 */
[----:B------:R-:W-:Y:S02]  /*13b40*/  PRMT R5, R5, 0x5410, R4 ;  /* 0x0000541005057816 */ /* 0x000fe40000000004 */
[--C-:B------:R-:W-:Y:S02]  /*13b50*/  SHF.R.U32.HI R4, RZ, 0x10, R68.reuse ;  /* 0x00000010ff047819 */ /* 0x100fe40000011644 */
[----:B------:R-:W-:Y:S02]  /*13b60*/  SHF.R.U32.HI R6, RZ, 0x18, R68 ;  /* 0x00000018ff067819 */ /* 0x000fe40000011644 */
[----:B------:R-:W-:-:S04]  /*13b70*/  LOP3.LUT R4, R4, 0xff, RZ, 0xc0, !PT ;  /* 0x000000ff04047812 */ /* 0x000fc800078ec0ff */
[----:B------:R-:W-:Y:S02]  /*13b80*/  PRMT R6, R4, 0x5410, R6 ;  /* 0x0000541004067816 */ /* 0x000fe40000000006 */
[----:B------:R-:W-:Y:S01]  /*13b90*/  HSET2.LE.AND R4, R5, R0, PT ;  /* 0x0000000005047233 */ /* 0x000fe20003803000 */
[----:B------:R-:W-:Y:S07]  /*13ba0*/  HMMA.16816.F32.BF16 R36, R36, R42, R100 ;  /* 0x0000002a2424723c */ /* 0x000fee0000041864 */
[----:B------:R-:W-:-:S02]  /*13bb0*/  LOP3.LUT R100, R4, R128, RZ, 0xc0, !PT ;  /* 0x0000008004647212 */ /* 0x000fc400078ec0ff */
[----:B------:R-:W-:-:S05]  /*13bc0*/  HSET2.LE.AND R4, R6, R0, PT ;  /* 0x0000000006047233 */ /* 0x000fca0003803000 */
[----:B------:R-:W-:Y:S02]  /*13bd0*/  LOP3.LUT R101, R4, R129, RZ, 0xc0, !PT ;  /* 0x0000008104657212 */ /* 0x000fe400078ec0ff */
[--C-:B------:R-:W-:Y:S02]  /*13be0*/  HSET2.LE.AND R4, R16, R0.reuse, PT ;  /* 0x0000000010047233 */ /* 0x100fe40003803000 */
[----:B------:R-:W-:Y:S01]  /*13bf0*/  HSET2.LE.AND R0, R17, R0, PT ;  /* 0x0000000011007233 */ /* 0x000fe20003803000 */
[----:B------:R-:W-:Y:S02]  /*13c00*/  FADD.FTZ R5, R20, R237 ;  /* 0x000000ed14057221 */ /* 0x000fe40000010000 */
        /* <DEDUP_REMOVED lines=8> */
[----:B------:R-:W-:-:S02]  /*13c90*/  FADD.FTZ R0, R226, R6 ;  /* 0x00000006e2007221 */ /* 0x000fc40000010000 */
[----:B------:R-:W-:Y:S02]  /*13ca0*/  FADD.FTZ R5, R34, R5 ;  /* 0x0000000522057221 */ /* 0x000fe40000010000 */
[----:B------:R-:W-:Y:S01]  /*13cb0*/  FADD.FTZ R0, R228, R0 ;  /* 0x00000000e4007221 */ /* 0x000fe20000010000 */
[----:B------:R-:W-:Y:S02]  /*13cc0*/  IMAD.MOV.U32 R247, RZ, RZ, R243 ;  /* 0x000000fffff77224 */ /* 0x000fe400078e00f3 */
[----:B------:R-:W-:Y:S01]  /*13cd0*/  FADD.FTZ R5, R31, R5 ;  /* 0x000000051f057221 */ /* 0x000fe20000010000 */
[----:B------:R1:W5:Y:S01]  /*13ce0*/  LDL.LU R243, [R1+0x1b0] ;  /* 0x0001b00001f37983 */ /* 0x0003620000300800 */
[----:B------:R-:W-:Y:S01]  /*13cf0*/  FADD.FTZ R0, R215, R0 ;  /* 0x00000000d7007221 */ /* 0x000fe20000010000 */
[----:B------:R-:W-:Y:S02]  /*13d00*/  IMAD.MOV.U32 R246, RZ, RZ, R192 ;  /* 0x000000fffff67224 */ /* 0x000fe400078e00c0 */
[----:B------:R-:W-:Y:S01]  /*13d10*/  FADD.FTZ R5, R249, R5 ;  /* 0x00000005f9057221 */ /* 0x000fe20000010000 */
[----:B------:R1:W5:Y:S01]  /*13d20*/  LDL.LU R242, [R1+0x1ac] ;  /* 0x0001ac0001f27983 */ /* 0x0003620000300800 */
[----:B------:R-:W-:-:S02]  /*13d30*/  IMAD.MOV.U32 R244, RZ, RZ, R183 ;  /* 0x000000fffff47224 */ /* 0x000fc400078e00b7 */
[----:B------:R-:W-:Y:S01]  /*13d40*/  FADD.FTZ R0, R238, R0 ;  /* 0x00000000ee007221 */ /* 0x000fe20000010000 */
[----:B------:R1:W5:Y:S01]  /*13d50*/  LDL.LU R192, [R1+0x1a8] ;  /* 0x0001a80001c07983 */ /* 0x0003620000300800 */
[----:B------:R-:W-:-:S03]  /*13d60*/  IMAD.MOV.U32 R239, RZ, RZ, R181 ;  /* 0x000000ffffef7224 */ /* 0x000fc600078e00b5 */
[----:B------:R1:W5:Y:S01]  /*13d70*/  LDL.LU R183, [R1+0x1a4] ;  /* 0x0001a40001b77983 */ /* 0x0003620000300800 */
[----:B------:R-:W-:Y:S01]  /*13d80*/  FADD.FTZ R215, R251, R5 ;  /* 0x00000005fbd77221 */ /* 0x000fe20000010000 */
[----:B------:R-:W-:Y:S02]  /*13d90*/  FADD.FTZ R0, R219, R0 ;  /* 0x00000000db007221 */ /* 0x000fe40000010000 */
[----:B------:R1:W5:Y:S01]  /*13da0*/  LDL.LU R182, [R1+0x1a0] ;  /* 0x0001a00001b67983 */ /* 0x0003620000300800 */
[----:B------:R-:W-:-:S03]  /*13db0*/  IADD3 R5, P1, R140, -0x100, RZ ;  /* 0xffffff008c057810 */ /* 0x000fc60007f3e0ff */
[----:B------:R1:W5:Y:S04]  /*13dc0*/  LDL.LU R181, [R1+0x19c] ;  /* 0x00019c0001b57983 */ /* 0x0003680000300800 */
[----:B------:R1:W5:Y:S01]  /*13dd0*/  LDL.LU R180, [R1+0x198] ;  /* 0x0001980001b47983 */ /* 0x0003620000300800 */
[----:B------:R-:W-:-:S03]  /*13de0*/  FADD.FTZ R241, R223, R0 ;  /* 0x00000000dff17221 */ /* 0x000fc60000010000 */
[----:B------:R1:W5:Y:S01]  /*13df0*/  LDL.LU R179, [R1+0x194] ;  /* 0x0001940001b37983 */ /* 0x0003620000300800 */
[----:B------:R-:W-:-:S03]  /*13e00*/  IADD3.X R0, R141, -0x1, RZ, P1, !PT ;  /* 0xffffffff8d007810 */ /* 0x000fc60000ffe4ff */
[----:B------:R1:W5:Y:S04]  /*13e10*/  LDL.LU R178, [R1+0x190] ;  /* 0x0001900001b27983 */ /* 0x0003680000300800 */
[----:B------:R1:W5:Y:S04]  /*13e20*/  LDL.LU R177, [R1+0x18c] ;  /* 0x00018c0001b17983 */ /* 0x0003680000300800 */
[----:B------:R-:W-:Y:S04]  /*13e30*/  STG.E.U16 desc[UR28][R32.64+-0x6e], R229 ;  /* 0xffff92e520007986 */ /* 0x000fe8000c10151c */
[----:B------:R1:W5:Y:S04]  /*13e40*/  LDL.LU R176, [R1+0x188] ;  /* 0x0001880001b07983 */ /* 0x0003680000300800 */
[----:B------:R-:W-:Y:S04]  /*13e50*/  STG.E.U16 desc[UR28][R2.64+-0x70], R193 ;  /* 0xffff90c102007986 */ /* 0x000fe8000c10151c */
[----:B------:R-:W-:Y:S04]  /*13e60*/  STG.E.U16 desc[UR28][R2.64+-0x6e], R167 ;  /* 0xffff92a702007986 */ /* 0x000fe8000c10151c */
[----:B------:R1:W5:Y:S04]  /*13e70*/  LDL.LU R175, [R1+0x184] ;  /* 0x0001840001af7983 */ /* 0x0003680000300800 */
[----:B------:R-:W-:Y:S04]  /*13e80*/  STG.E.U16 desc[UR28][R70.64+-0x70], R162 ;  /* 0xffff90a246007986 */ /* 0x000fe8000c10151c */
[----:B------:R-:W-:Y:S01]  /*13e90*/  STG.E.U16 desc[UR28][R70.64+-0x6e], R163 ;  /* 0xffff92a346007986 */ /* 0x000fe2000c10151c */
[----:B------:R-:W-:-:S03]  /*13ea0*/  UISETP.GT.AND UP1, UPT, UR17, UR12, UPT ;  /* 0x0000000c1100728c */ /* 0x000fc6000bf24270 */
[----:B------:R1:W5:Y:S04]  /*13eb0*/  LDL.LU R174, [R1+0x180] ;  /* 0x0001800001ae7983 */ /* 0x0003680000300800 */
[----:B------:R-:W-:Y:S04]  /*13ec0*/  STG.E.U16 desc[UR28][R12.64+-0x60], R222 ;  /* 0xffffa0de0c007986 */ /* 0x000fe8000c10151c */
[----:B------:R-:W-:Y:S01]  /*13ed0*/  STG.E.U16 desc[UR28][R12.64+-0x5e], R221 ;  /* 0xffffa2dd0c007986 */ /* 0x000fe2000c10151c */
[----:B------:R-:W-:-:S03]  /*13ee0*/  IMAD.MOV.U32 R19, RZ, RZ, R130 ;  /* 0x000000ffff137224 */ /* 0x000fc600078e0082 */
[----:B------:R1:W5:Y:S04]  /*13ef0*/  LDL.LU R173, [R1+0x17c] ;  /* 0x00017c0001ad7983 */ /* 0x0003680000300800 */
[----:B------:R-:W-:Y:S04]  /*13f00*/  STG.E.U16 desc[UR28][R32.64+-0x60], R217 ;  /* 0xffffa0d920007986 */ /* 0x000fe8000c10151c */
[----:B------:R-:W-:Y:S04]  /*13f10*/  STG.E.U16 desc[UR28][R32.64+-0x5e], R218 ;  /* 0xffffa2da20007986 */ /* 0x000fe8000c10151c */
[----:B------:R1:W5:Y:S04]  /*13f20*/  LDL.LU R168, [R1+0x178] ;  /* 0x0001780001a87983 */ /* 0x0003680000300800 */
[----:B------:R-:W-:Y:S04]  /*13f30*/  STG.E.U16 desc[UR28][R2.64+-0x60], R166 ;  /* 0xffffa0a602007986 */ /* 0x000fe8000c10151c */
[----:B------:R-:W-:Y:S04]  /*13f40*/  STG.E.U16 desc[UR28][R2.64+-0x5e], R165 ;  /* 0xffffa2a502007986 */ /* 0x000fe8000c10151c */
[----:B------:R-:W-:Y:S04]  /*13f50*/  STG.E.U16 desc[UR28][R70.64+-0x60], R160 ;  /* 0xffffa0a046007986 */ /* 0x000fe8000c10151c */
[----:B------:R-:W-:Y:S04]  /*13f60*/  STG.E.U16 desc[UR28][R70.64+-0x5e], R161 ;  /* 0xffffa2a146007986 */ /* 0x000fe8000c10151c */
[----:B------:R-:W-:Y:S04]  /*13f70*/  STL [R1+0x100], R5 ;  /* 0x0001000501007387 */ /* 0x000fe80000100800 */
[----:B------:R-:W-:Y:S04]  /*13f80*/  STG.E.U16 desc[UR28][R12.64+-0x50], R214 ;  /* 0xffffb0d60c007986 */ /* 0x000fe8000c10151c */
[----:B------:R-:W-:Y:S04]  /*13f90*/  STG.E.U16 desc[UR28][R12.64+-0x4e], R213 ;  /* 0xffffb2d50c007986 */ /* 0x000fe8000c10151c */
[----:B------:R-:W-:Y:S01]  /*13fa0*/  STL [R1+0xfc], R0 ;  /* 0x0000fc0001007387 */ /* 0x000fe20000100800 */
[----:B------:R-:W-:-:S03]  /*13fb0*/  FADD.FTZ R212, R19, R212 ;  /* 0x000000d413d47221 */ /* 0x000fc60000010000 */
[----:B------:R-:W-:Y:S01]  /*13fc0*/  STG.E.U16 desc[UR28][R32.64+-0x50], R211 ;  /* 0xffffb0d320007986 */ /* 0x000fe2000c10151c */
[----:B------:R-:W-:-:S03]  /*13fd0*/  FADD.FTZ R4, R35, R4 ;  /* 0x0000000423047221 */ /* 0x000fc60000010000 */
[----:B------:R-:W-:Y:S01]  /*13fe0*/  STG.E.U16 desc[UR28][R32.64+-0x4e], R210 ;  /* 0xffffb2d220007986 */ /* 0x000fe2000c10151c */
[----:B------:R-:W-:-:S03]  /*13ff0*/  PLOP3.LUT P0, PT, PT, PT, UP1, 0x80, 0x0 ;  /* 0x000000000000781c */ /* 0x000fc60003f0f018 */
        /* <DEDUP_REMOVED lines=23> */
[----:B------:R-:W-:Y:S01]  /*14170*/  STG.E.U16 desc[UR28][R70.64+-0x2e], R150 ;  /* 0xffffd29646007986 */ /* 0x000fe2000c10151c */
[C---:B--2---:R-:W-:Y:S03]  /*14180*/  HMMA.16816.F32.BF16 R112, R76.reuse, R132, R112 ;  /* 0x000000844c70723c */ /* 0x044fe60000041870 */
[----:B------:R-:W-:Y:S04]  /*14190*/  STG.E.U16 desc[UR28][R12.64+-0x20], R201 ;  /* 0xffffe0c90c007986 */ /* 0x000fe8000c10151c */
[----:B------:R-:W-:Y:S01]  /*141a0*/  STG.E.U16 desc[UR28][R12.64+-0x1e], R200 ;  /* 0xffffe2c80c007986 */ /* 0x000fe2000c10151c */
[----:B------:R-:W-:Y:S03]  /*141b0*/  HMMA.16816.F32.BF16 R104, R76, R134, R104 ;  /* 0x000000864c68723c */ /* 0x000fe60000041868 */
[----:B------:R-:W-:Y:S01]  /*141c0*/  STG.E.U16 desc[UR28][R32.64+-0x20], R199 ;  /* 0xffffe0c720007986 */ /* 0x000fe2000c10151c */
[----:B------:R-:W-:-:S03]  /*141d0*/  FADD.FTZ R212, R250, R212 ;  /* 0x000000d4fad47221 */ /* 0x000fc60000010000 */
[----:B------:R-:W-:Y:S01]  /*141e0*/  STG.E.U16 desc[UR28][R32.64+-0x1e], R198 ;  /* 0xffffe2c620007986 */ /* 0x000fe2000c10151c */
[C---:B------:R-:W-:Y:S01]  /*141f0*/  HMMA.16816.F32.BF16 R96, R76.reuse, R124, R96 ;  /* 0x0000007c4c60723c */ /* 0x040fe20000041860 */
[----:B------:R-:W-:Y:S02]  /*14200*/  FADD.FTZ R4, R224, R4 ;  /* 0x00000004e0047221 */ /* 0x000fe40000010000 */
[----:B------:R-:W-:Y:S03]  /*14210*/  STG.E.U16 desc[UR28][R2.64+-0x20], R149 ;  /* 0xffffe09502007986 */ /* 0x000fe6000c10151c */
[C---:B------:R-:W-:Y:S01]  /*14220*/  HMMA.16816.F32.BF16 R92, R76.reuse, R126, R92 ;  /* 0x0000007e4c5c723c */ /* 0x040fe2000004185c */
[----:B------:R-:W-:Y:S04]  /*14230*/  STG.E.U16 desc[UR28][R2.64+-0x1e], R148 ;  /* 0xffffe29402007986 */ /* 0x000fe8000c10151c */
[----:B------:R-:W-:Y:S01]  /*14240*/  STG.E.U16 desc[UR28][R70.64+-0x20], R142 ;  /* 0xffffe08e46007986 */ /* 0x000fe2000c10151c */
[C---:B------:R-:W-:Y:S03]  /*14250*/  HMMA.16816.F32.BF16 R88, R76.reuse, R116, R88 ;  /* 0x000000744c58723c */ /* 0x040fe60000041858 */
[----:B------:R2:W-:Y:S03]  /*14260*/  STG.E.U16 desc[UR28][R70.64+-0x1e], R69 ;  /* 0xffffe24546007986 */ /* 0x0005e6000c10151c */
[----:B------:R-:W-:Y:S01]  /*14270*/  HMMA.16816.F32.BF16 R84, R76, R118, R80 ;  /* 0x000000764c54723c */ /* 0x000fe20000041850 */
[----:B------:R-:W-:Y:S04]  /*14280*/  STG.E.U16 desc[UR28][R12.64+-0x10], R197 ;  /* 0xfffff0c50c007986 */ /* 0x000fe8000c10151c */
[----:B------:R-:W-:Y:S01]  /*14290*/  STG.E.U16 desc[UR28][R12.64+-0xe], R196 ;  /* 0xfffff2c40c007986 */ /* 0x000fe2000c10151c */
[C---:B------:R-:W-:Y:S03]  /*142a0*/  HMMA.16816.F32.BF16 R136, R100.reuse, R132, R60 ;  /* 0x000000846488723c */ /* 0x040fe6000004183c */
[----:B------:R-:W-:Y:S03]  /*142b0*/  STG.E.U16 desc[UR28][R32.64+-0x10], R195 ;  /* 0xfffff0c320007986 */ /* 0x000fe6000c10151c */
[C---:B------:R-:W-:Y:S01]  /*142c0*/  HMMA.16816.F32.BF16 R128, R100.reuse, R124, R48 ;  /* 0x0000007c6480723c */ /* 0x040fe20000041830 */
[----:B------:R-:W-:Y:S05]  /*142d0*/  STG.E.U16 desc[UR28][R32.64+-0xe], R194 ;  /* 0xfffff2c220007986 */ /* 0x000fea000c10151c */
[----:B------:R-:W-:Y:S01]  /*142e0*/  HMMA.16816.F32.BF16 R120, R100, R116, R64 ;  /* 0x000000746478723c */ /* 0x000fe20000041840 */
[----:B------:R-:W-:Y:S01]  /*142f0*/  STG.E.U16 desc[UR28][R2.64+-0x10], R147 ;  /* 0xfffff09302007986 */ /* 0x000fe2000c10151c */
[----:B------:R-:W-:-:S04]  /*14300*/  FADD.FTZ R212, R245, R212 ;  /* 0x000000d4f5d47221 */ /* 0x000fc80000010000 */
[----:B---3--:R-:W-:Y:S01]  /*14310*/  HMMA.16816.F32.BF16 R80, R76, R8, R44 ;  /* 0x000000084c50723c */ /* 0x008fe2000004182c */
[----:B------:R-:W-:Y:S01]  /*14320*/  STG.E.U16 desc[UR28][R2.64+-0xe], R146 ;  /* 0xfffff29202007986 */ /* 0x000fe2000c10151c */
[----:B------:R-:W-:-:S04]  /*14330*/  FADD.FTZ R215, R247, R215 ;  /* 0x000000d7f7d77221 */ /* 0x000fc80000010000 */
[----:B------:R-:W-:Y:S01]  /*14340*/  HMMA.16816.F32.BF16 R132, R100, R134, R56 ;  /* 0x000000866484723c */ /* 0x000fe20000041838 */
[----:B------:R-:W-:Y:S01]  /*14350*/  STG.E.U16 desc[UR28][R70.64+-0x10], R216 ;  /* 0xfffff0d846007986 */ /* 0x000fe2000c10151c */
[----:B------:R-:W-:-:S04]  /*14360*/  FADD.FTZ R240, R225, R4 ;  /* 0x00000004e1f07221 */ /* 0x000fc80000010000 */
[----:B------:R-:W-:Y:S01]  /*14370*/  HMMA.16816.F32.BF16 R124, R100, R126, R52 ;  /* 0x0000007e647c723c */ /* 0x000fe20000041834 */
[----:B------:R3:W-:Y:S01]  /*14380*/  STG.E.U16 desc[UR28][R70.64+-0xe], R145 ;  /* 0xfffff29146007986 */ /* 0x0007e2000c10151c */
[----:B--2---:R-:W-:-:S04]  /*14390*/  IMAD.MOV.U32 R69, RZ, RZ, R252 ;  /* 0x000000ffff457224 */ /* 0x004fc800078e00fc */
[----:B------:R-:W-:Y:S01]  /*143a0*/  HMMA.16816.F32.BF16 R116, R100, R118, R24 ;  /* 0x000000766474723c */ /* 0x000fe20000041818 */
[----:B------:R-:W-:-:S05]  /*143b0*/  IMAD.MOV.U32 R68, RZ, RZ, R244 ;  /* 0x000000ffff447224 */ /* 0x000fca00078e00f4 */
[----:B------:R-:W-:Y:S06]  /*143c0*/  HMMA.16816.F32.BF16 R108, R100, R8, R108 ;  /* 0x00000008646c723c */ /* 0x000fec000004186c */
[-C--:B------:R-:W-:Y:S06]  /*143d0*/  HMMA.16816.F32.BF16 R76, R76, R10.reuse, R72 ;  /* 0x0000000a4c4c723c */ /* 0x080fec0000041848 */
[----:B------:R-:W-:Y:S01]  /*143e0*/  HMMA.16816.F32.BF16 R100, R100, R10, R36 ;  /* 0x0000000a6464723c */ /* 0x000fe20000041824 */
[----:B---3--:R-:W-:-:S02]  /*143f0*/  IMAD.MOV.U32 R71, RZ, RZ, R246 ;  /* 0x000000ffff477224 */ /* 0x008fc400078e00f6 */
[----:B------:R-:W-:Y:S01]  /*14400*/  IMAD.MOV.U32 R70, RZ, RZ, R239 ;  /* 0x000000ffff467224 */ /* 0x000fe200078e00ef */
[----:B------:R-:W-:-:S05]  /*14410*/  NOP ;  /* 0x0000000000007918 */ /* 0x000fca0000000000 */
[----:B-1----:R-:W-:-:S15]  /*14420*/  @!P0 BRA `(.L_x_2239) ;  /* 0x00000084009c8947 */ /* 0x002fde0003800000 */
        /* <DEDUP_REMOVED lines=15> */
[----:B------:R-:W-:Y:S02]  /*14520*/  MOV R7, UR8 ;  /* 0x0000000800077c02 */ /* 0x000fe40008000f00 */
[----:B------:R-:W4:Y:S03]  /*14530*/  @!P3 LDC.64 R20, c[0x0][0x220] ;  /* 0x00008800ff14bb82 */ /* 0x000f260000000a00 */
[----:B------:R-:W-:Y:S01]  /*14540*/  IMAD.U32 R0, RZ, RZ, UR4 ;  /* 0x00000004ff007e24 */ /* 0x000fe2000f8e00ff */
[----:B------:R-:W-:-:S02]  /*14550*/  @!UP0 UIMAD UR4, UR9, 0x30, URZ ;  /* 0x00000030090488a4 */ /* 0x000fc4000f8e023f */
[----:B------:R-:W-:Y:S02]  /*14560*/  UISETP.GT.AND UP0, UPT, UR17, UR12, UPT ;  /* 0x0000000c1100728c */ /* 0x000fe4000bf04270 */
[----:B------:R-:W4:Y:S01]  /*14570*/  @!P3 LDC.64 R22, c[0x0][0x220] ;  /* 0x00008800ff16bb82 */ /* 0x000f220000000a00 */
[----:B-----5:R-:W-:Y:S01]  /*14580*/  @P3 STS.128 [R192+0x6000], RZ ;  /* 0x006000ffc0003388 */ /* 0x020fe20000000c00 */
        /* <DEDUP_REMOVED lines=11> */
[----:B------:R-:W-:Y:S02]  /*14640*/  @!P3 LEA R8, P0, R9, R20, 0x1 ;  /* 0x000000140908b211 */ /* 0x000fe400078008ff */
        /* <DEDUP_REMOVED lines=28> */
[----:B------:R-:W-:Y:S04]  /*14810*/  LDSM.16.M88.4 R36, [R168+0x5000] ;  /* 0x00500000a824783b */ /* 0x000fe80000000200 */
[----:B------:R-:W-:Y:S04]  /*14820*/  LDSM.16.M88.4 R64, [R174+0x4000] ;  /* 0x00400000ae40783b */ /* 0x000fe80000000200 */
[----:B-1----:R-:W1:Y:S04]  /*14830*/  LDSM.16.M88.4 R8, [R175] ;  /* 0x00000000af08783b */ /* 0x002e680000000200 */
[----:B------:R-:W-:Y:S04]  /*14840*/  LDSM.16.M88.4 R24, [R178+0x2000] ;  /* 0x00200000b218783b */ /* 0x000fe80000000200 */
[----:B--2---:R-:W2:Y:S04]  /*14850*/  LDSM.16.M88.4 R4, [R175+0x2000] ;  /* 0x00200000af04783b */ /* 0x004ea80000000200 */
        /* <DEDUP_REMOVED lines=25> */
[----:B------:R-:W-:Y:S01]  /*149f0*/  MOV R193, R220 ;  /* 0x000000dc00c17202 */ /* 0x000fe20000000f00 */
[----:B------:R-:W-:-:S02]  /*14a00*/  IMAD.MOV.U32 R143, RZ, RZ, R221 ;  /* 0x000000ffff8f7224 */ /* 0x000fc400078e00dd */
[----:B------:R-:W-:Y:S02]  /*14a10*/  IMAD.MOV.U32 R142, RZ, RZ, R222 ;  /* 0x000000ffff8e7224 */ /* 0x000fe400078e00de */
[----:B------:R-:W-:Y:S01]  /*14a20*/  HMMA.16816.F32.BF16 R36, R8, R38, RZ ;  /* 0x000000260824723c */ /* 0x000fe200000418ff */
[----:B------:R-:W-:-:S05]  /*14a30*/  IMAD.MOV.U32 R35, RZ, RZ, R223 ;  /* 0x000000ffff237224 */ /* 0x000fca00078e00df */
[C---:B------:R-:W-:Y:S06]  /*14a40*/  HMMA.16816.F32.BF16 R4, R8.reuse, R20, RZ ;  /* 0x000000140804723c */ /* 0x040fec00000418ff */
[----:B------:R-:W-:Y:S01]  /*14a50*/  HMMA.16816.F32.BF16 R8, R8, R22, RZ ;  /* 0x000000160808723c */ /* 0x000fe200000418ff */
[----:B------:R-:W2:Y:S05]  /*14a60*/  LDSM.16.M88.4 R20, [R176] ;  /* 0x00000000b014783b */ /* 0x000eaa0000000200 */
[C---:B------:R-:W-:Y:S06]  /*14a70*/  HMMA.16816.F32.BF16 R208, R24.reuse, R66, R208 ;  /* 0x0000004218d0723c */ /* 0x040fec00000418d0 */
[----:B----4-:R-:W-:Y:S06]  /*14a80*/  HMMA.16816.F32.BF16 R248, R24, R44, R164 ;  /* 0x0000002c18f8723c */ /* 0x010fec00000418a4 */
[----:B------:R-:W-:Y:S06]  /*14a90*/  HMMA.16816.F32.BF16 R216, R28, R64, R216 ;  /* 0x000000401cd8723c */ /* 0x000fec00000418d8 */
[----:B------:R-:W-:Y:S06]  /*14aa0*/  HMMA.16816.F32.BF16 R164, R24, R68, R156 ;  /* 0x0000004418a4723c */ /* 0x000fec000004189c */
[----:B------:R-:W-:Y:S01]  /*14ab0*/  HMMA.16816.F32.BF16 R64, R28, R66, R204 ;  /* 0x000000421c40723c */ /* 0x000fe200000418cc */
[----:B------:R-:W-:Y:S01]  /*14ac0*/  MOV R34, R208 ;  /* 0x000000d000227202 */ /* 0x000fe20000000f00 */
[----:B------:R-:W-:Y:S01]  /*14ad0*/  IMAD.MOV.U32 R14, RZ, RZ, R210 ;  /* 0x000000ffff0e7224 */ /* 0x000fe200078e00d2 */
[----:B------:R-:W-:Y:S01]  /*14ae0*/  MOV R208, R193 ;  /* 0x000000c100d07202 */ /* 0x000fe20000000f00 */
[----:B------:R-:W-:-:S02]  /*14af0*/  IMAD.MOV.U32 R15, RZ, RZ, R209 ;  /* 0x000000ffff0f7224 */ /* 0x000fc400078e00d1 */
[C---:B------:R-:W-:Y:S01]  /*14b00*/  HMMA.16816.F32.BF16 R156, R24.reuse, R72, R152 ;  /* 0x00000048189c723c */ /* 0x040fe20000041898 */
[----:B------:R-:W-:Y:S01]  /*14b10*/  IMAD.MOV.U32 R0, RZ, RZ, R211 ;  /* 0x000000ffff007224 */ /* 0x000fe200078e00d3 */
[----:B------:R-:W-:Y:S01]  /*14b20*/  MOV R211, R35 ;  /* 0x0000002300d37202 */ /* 0x000fe20000000f00 */
[----:B------:R-:W-:Y:S02]  /*14b30*/  IMAD.MOV.U32 R209, RZ, RZ, R143 ;  /* 0x000000ffffd17224 */ /* 0x000fe400078e008f */
[----:B------:R-:W-:Y:S01]  /*14b40*/  IMAD.MOV.U32 R210, RZ, RZ, R142 ;  /* 0x000000ffffd27224 */ /* 0x000fe200078e008e */
[C---:B------:R-:W-:Y:S06]  /*14b50*/  HMMA.16816.F32.BF16 R244, R24.reuse, R46, R200 ;  /* 0x0000002e18f4723c */ /* 0x040fec00000418c8 */
[C---:B------:R-:W-:Y:S06]  /*14b60*/  HMMA.16816.F32.BF16 R236, R24.reuse, R70, R196 ;  /* 0x0000004618ec723c */ /* 0x040fec00000418c4 */
[----:B------:R-:W-:Y:S01]  /*14b70*/  HMMA.16816.F32.BF16 R220, R24, R74, R148 ;  /* 0x0000004a18dc723c */ /* 0x000fe20000041894 */
[----:B------:R-:W-:Y:S01]  /*14b80*/  LDSM.16.M88.4 R24, [R173+0x1800] ;  /* 0x00180000ad18783b */ /* 0x000fe20000000200 */
[----:B------:R-:W-:Y:S01]  /*14b90*/  IMAD.MOV.U32 R196, RZ, RZ, R34 ;  /* 0x000000ffffc47224 */ /* 0x000fe200078e0022 */
[----:B------:R-:W-:Y:S01]  /*14ba0*/  MOV R198, R14 ;  /* 0x0000000e00c67202 */ /* 0x000fe20000000f00 */
[----:B------:R-:W-:-:S02]  /*14bb0*/  IMAD.MOV.U32 R197, RZ, RZ, R15 ;  /* 0x000000ffffc57224 */ /* 0x000fc400078e000f */
[----:B------:R-:W-:Y:S01]  /*14bc0*/  HMMA.16816.F32.BF16 R224, R28, R44, R144 ;  /* 0x0000002c1ce0723c */ /* 0x000fe20000041890 */
[----:B------:R-:W-:-:S05]  /*14bd0*/  IMAD.MOV.U32 R199, RZ, RZ, R0 ;  /* 0x000000ffffc77224 */ /* 0x000fca00078e0000 */
        /* <DEDUP_REMOVED lines=29> */
[C---:B----4-:R-:W-:Y:S06]  /*14db0*/  HMMA.16816.F32.BF16 R68, R8.reuse, R44, R68 ;  /* 0x0000002c0844723c */ /* 0x050fec0000041844 */
        /* <DEDUP_REMOVED lines=28> */
[----:B------:R-:W-:Y:S01]  /*14f80*/  IMAD.U32 R11, RZ, RZ, UR10 ;  /* 0x0000000aff0b7e24 */ /* 0x000fe2000f8e00ff */
[----:B------:R-:W-:Y:S01]  /*14f90*/  BSSY B0, `(.L_x_2244) ;  /* 0x0000030000007945 */ /* 0x000fe20003800000 */
[----:B------:R-:W-:Y:S01]  /*14fa0*/  UIMAD UR4, UR18, UR11, UR4 ;  /* 0x0000000b120472a4 */ /* 0x000fe2000f8e0204 */
[----:B------:R-:W-:-:S02]  /*14fb0*/  IMAD.U32 R0, RZ, RZ, UR6 ;  /* 0x00000006ff007e24 */ /* 0x000fc4000f8e00ff */
[----:B------:R-:W-:Y:S01]  /*14fc0*/  IMAD.U32 R5, RZ, RZ, UR6 ;  /* 0x00000006ff057e24 */ /* 0x000fe2000f8e00ff */
[----:B------:R-:W-:Y:S01]  /*14fd0*/  UIADD3 UR4, UR7, UR4, URZ ;  /* 0x0000000407047290 */ /* 0x000fe2000fffe03f */
[----:B------:R-:W4:Y:S01]  /*14fe0*/  @!P3 LDC.64 R20, c[0x0][0x218] ;  /* 0x00008600ff14bb82 */ /* 0x000f220000000a00 */
[----:B------:R-:W-:Y:S01]  /*14ff0*/  IMAD.U32 R9, RZ, RZ, UR11 ;  /* 0x0000000bff097e24 */ /* 0x000fe2000f8e00ff */
[----:B--2---:R-:W-:-:S03]  /*15000*/  LEA R4, P0, R0, R142, 0x6 ;  /* 0x0000008e00047211 */ /* 0x004fc600078030ff */
[----:B------:R-:W-:Y:S01]  /*15010*/  IMAD.U32 R0, RZ, RZ, UR4 ;  /* 0x00000004ff007e24 */ /* 0x000fe2000f8e00ff */
[----:B-1----:R-:W-:-:S04]  /*15020*/  @!P3 LEA R10, P2, R4, R16, 0x1 ;  /* 0x00000010040ab211 */ /* 0x002fc800078408ff */
[----:B---3--:R-:W-:Y:S01]  /*15030*/  LEA.HI.X R5, R5, R35, R0, 0x6, P0 ;  /* 0x0000002305057211 */ /* 0x008fe200000f3400 */
[----:B------:R-:W-:Y:S01]  /*15040*/  IMAD.U32 R0, RZ, RZ, UR10 ;  /* 0x0000000aff007e24 */ /* 0x000fe2000f8e00ff */
[----:B------:R-:W-:-:S04]  /*15050*/  @!P3 LEA R7, P0, R7, R4, 0x5 ;  /* 0x000000040707b211 */ /* 0x000fc800078028ff */
[----:B------:R-:W-:Y:S02]  /*15060*/  @!P3 LEA R0, P1, R0, R4, 0x4 ;  /* 0x000000040000b211 */ /* 0x000fe400078220ff */
[-C--:B------:R-:W-:Y:S02]  /*15070*/  @!P3 LEA.HI.X R14, R11, R5.reuse, R9, 0x5, P0 ;  /* 0x000000050b0eb211 */ /* 0x080fe400000f2c09 */
[----:B------:R-:W-:Y:S02]  /*15080*/  @!P3 LEA.HI.X R15, R8, R5, R6, 0x4, P1 ;  /* 0x00000005080fb211 */ /* 0x000fe400008f2406 */
[----:B-----5:R-:W-:Y:S02]  /*15090*/  @!P3 LEA R8, P1, R0, R18, 0x1 ;  /* 0x000000120008b211 */ /* 0x020fe400078208ff */
[----:B----4-:R-:W-:Y:S02]  /*150a0*/  @!P3 LEA R6, P0, R7, R20, 0x1 ;  /* 0x000000140706b211 */ /* 0x010fe400078008ff */
[----:B------:R-:W-:-:S02]  /*150b0*/  @!P3 LEA.HI.X R11, R4, R17, R5, 0x1, P2 ;  /* 0x00000011040bb211 */ /* 0x000fc400010f0c05 */
        /* <DEDUP_REMOVED lines=29> */
.L_x_2245:
[----:B------:R-:W-:Y:S05]  /*15290*/  BSYNC B0 ;  /* 0x0000000000007941 */ /* 0x000fea0003800000 */
.L_x_2244:
[----:B------:R-:W0:Y:S02]  /*152a0*/  LDGDEPBAR ;  /* 0x00000000000079af */ /* 0x000e240000000000 */
.L_x_2243:
[----:B------:R-:W3:Y:S01]  /*152b0*/  LDL.LU.64 R4, [R1+0x18] ;  /* 0x0000180001047983 */ /* 0x000ee20000300a00 */
[----:B------:R-:W-:-:S03]  /*152c0*/  IMAD.U32 R0, RZ, RZ, UR17 ;  /* 0x00000011ff007e24 */ /* 0x000fc6000f8e00ff */
[----:B------:R-:W-:Y:S04]  /*152d0*/  STL [R1+0x1d4], R2 ;  /* 0x0001d40201007387 */ /* 0x000fe80000100800 */
[----:B------:R-:W-:Y:S04]  /*152e0*/  STL [R1+0x1d0], R3 ;  /* 0x0001d00301007387 */ /* 0x000fe80000100800 */
[----:B------:R-:W-:Y:S04]  /*152f0*/  STL [R1+0x1cc], R169 ;  /* 0x0001cca901007387 */ /* 0x000fe80000100800 */
[----:B------:R-:W-:Y:S04]  /*15300*/  STL [R1+0x1c8], R172 ;  /* 0x0001c8ac01007387 */ /* 0x000fe80000100800 */
[----:B------:R-:W-:Y:S04]  /*15310*/  STL [R1+0x1c4], R170 ;  /* 0x0001c4aa01007387 */ /* 0x000fe80000100800 */
[----:B------:R-:W-:Y:S04]  /*15320*/  STL [R1+0x1c0], R171 ;  /* 0x0001c0ab01007387 */ /* 0x000fe80000100800 */
[----:B------:R-:W-:Y:S04]  /*15330*/  STL.64 [R1+0x1b8], R140 ;  /* 0x0001b88c01007387 */ /* 0x000fe80000100a00 */
        /* <DEDUP_REMOVED lines=15> */
[----:B-1----:R-:W3:Y:S04]  /*15430*/  LDL R11, [R1+0xf0] ;  /* 0x0000f000010b7983 */ /* 0x002ee80000100800 */
[----:B------:R-:W3:Y:S04]  /*15440*/  LDL R10, [R1+0x168] ;  /* 0x00016800010a7983 */ /* 0x000ee80000100800 */
[----:B------:R-:W3:Y:S01]  /*15450*/  LDL.LU R228, [R1+0x28] ;  /* 0x0000280001e47983 */ /* 0x000ee20000300800 */
[----:B--2---:R-:W1:Y:S03]  /*15460*/  S2R R6, SR_TID.X ;  /* 0x0000000000067919 */ /* 0x004e660000002100 */
[----:B------:R-:W2:Y:S04]  /*15470*/  LDL R247, [R1+0x24] ;  /* 0x0000240001f77983 */ /* 0x000ea80000100800 */
[----:B------:R-:W2:Y:S01]  /*15480*/  LDL R250, [R1+0x20] ;  /* 0x0000200001fa7983 */ /* 0x000ea20000100800 */
[----:B------:R-:W-:Y:S01]  /*15490*/  USHF.L.U32 UR6, UR17, 0x1, URZ ;  /* 0x0000000111067899 */ /* 0x000fe2000800063f */
[----:B------:R-:W-:Y:S01]  /*154a0*/  IMAD.U32 R9, RZ, RZ, UR33 ;  /* 0x00000021ff097e24 */ /* 0x000fe2000f8e00ff */
[----:B------:R-:W-:Y:S01]  /*154b0*/  ULEA UR4, UR17, 0x1, 0x1 ;  /* 0x0000000111047891 */ /* 0x000fe2000f8e083f */
[----:B----4-:R-:W4:Y:S01]  /*154c0*/  LDL R180, [R1+0x128] ;  /* 0x0001280001b47983 */ /* 0x010f220000100800 */
[----:B-1----:R-:W-:-:S05]  /*154d0*/  IMAD.SHL.U32 R6, R6, 0x2, RZ ;  /* 0x0000000206067824 */ /* 0x002fca00078e00ff */
[----:B------:R-:W-:-:S05]  /*154e0*/  LOP3.LUT R6, R6, 0x6, RZ, 0xc0, !PT ;  /* 0x0000000606067812 */ /* 0x000fca00078ec0ff */
[----:B------:R-:W-:-:S05]  /*154f0*/  IMAD R0, R0, 0x40, R6 ;  /* 0x0000004000007824 */ /* 0x000fca00078e0206 */
[----:B------:R-:W-:-:S04]  /*15500*/  ISETP.GE.AND P0, PT, R0, R191, PT ;  /* 0x000000bf0000720c */ /* 0x000fc80003f06270 */
[----:B------:R-:W-:-:S04]  /*15510*/  ISETP.LT.OR P4, PT, R0, R187, P0 ;  /* 0x000000bb0000720c */ /* 0x000fc80000781670 */
[----:B------:R-:W-:Y:S01]  /*15520*/  FSEL R20, R68, -INF , !P4 ;  /* 0xff80000044147808 */ /* 0x000fe20006000000 */
[----:B---3--:R-:W-:Y:S02]  /*15530*/  IMAD.MOV.U32 R248, RZ, RZ, R4 ;  /* 0x000000fffff87224 */ /* 0x008fe400078e0004 */
[----:B------:R-:W-:Y:S02]  /*15540*/  VIADD R4, R0, 0x1 ;  /* 0x0000000100047836 */ /* 0x000fe40000000000 */
[----:B------:R-:W-:-:S03]  /*15550*/  IMAD.MOV.U32 R249, RZ, RZ, R5 ;  /* 0x000000fffff97224 */ /* 0x000fc600078e0005 */
[C---:B------:R-:W-:Y:S02]  /*15560*/  ISETP.GE.AND P2, PT, R4.reuse, R190, PT ;  /* 0x000000be0400720c */ /* 0x040fe40003f46270 */
[C---:B------:R-:W-:Y:S02]  /*15570*/  ISETP.GE.AND P0, PT, R4.reuse, R188, PT ;  /* 0x000000bc0400720c */ /* 0x040fe40003f06270 */
[C---:B------:R-:W-:Y:S02]  /*15580*/  ISETP.GE.AND P3, PT, R4.reuse, R191, PT ;  /* 0x000000bf0400720c */ /* 0x040fe40003f66270 */
[C---:B------:R-:W-:Y:S02]  /*15590*/  ISETP.GE.AND P1, PT, R4.reuse, R189, PT ;  /* 0x000000bd0400720c */ /* 0x040fe40003f26270 */
[C---:B------:R-:W-:Y:S02]  /*155a0*/  ISETP.LT.OR P6, PT, R4.reuse, R186, P2 ;  /* 0x000000ba0400720c */ /* 0x040fe400017c1670 */
[----:B------:R-:W-:-:S02]  /*155b0*/  ISETP.LT.OR P2, PT, R4, R184, P0 ;  /* 0x000000b80400720c */ /* 0x000fc40000741670 */
[C---:B------:R-:W-:Y:S02]  /*155c0*/  ISETP.LT.OR P5, PT, R4.reuse, R187, P3 ;  /* 0x000000bb0400720c */ /* 0x040fe40001fa1670 */
[----:B------:R-:W-:Y:S02]  /*155d0*/  ISETP.LT.OR P3, PT, R4, R185, P1 ;  /* 0x000000b90400720c */ /* 0x000fe40000f61670 */
[C---:B------:R-:W-:Y:S01]  /*155e0*/  ISETP.GE.AND P1, PT, R0.reuse, R190, PT ;  /* 0x000000be0000720c */ /* 0x040fe20003f26270 */
[C---:B------:R-:W-:Y:S01]  /*155f0*/  VIADD R4, R0.reuse, 0x8 ;  /* 0x0000000800047836 */ /* 0x040fe20000000000 */
[C---:B------:R-:W-:Y:S02]  /*15600*/  ISETP.GE.AND P0, PT, R0.reuse, R189, PT ;  /* 0x000000bd0000720c */ /* 0x040fe40003f06270 */
[----:B------:R-:W-:Y:S02]  /*15610*/  P2R R5, PR, RZ, 0x4 ;  /* 0x00000004ff057803 */ /* 0x000fe40000000000 */
[----:B------:R-:W-:-:S02]  /*15620*/  ISETP.GE.AND P2, PT, R0, R188, PT ;  /* 0x000000bc0000720c */ /* 0x000fc40003f46270 */
[----:B------:R-:W-:Y:S02]  /*15630*/  P2R R6, PR, RZ, 0x8 ;  /* 0x00000008ff067803 */ /* 0x000fe40000000000 */
[C---:B------:R-:W-:Y:S02]  /*15640*/  ISETP.LT.OR P3, PT, R0.reuse, R186, P1 ;  /* 0x000000ba0000720c */ /* 0x040fe40000f61670 */
[C---:B------:R-:W-:Y:S02]  /*15650*/  ISETP.LT.OR P1, PT, R0.reuse, R185, P0 ;  /* 0x000000b90000720c */ /* 0x040fe40000721670 */
[----:B------:R-:W-:Y:S02]  /*15660*/  ISETP.LT.OR P0, PT, R0, R184, P2 ;  /* 0x000000b80000720c */ /* 0x000fe40001701670 */
[----:B------:R-:W-:Y:S02]  /*15670*/  ISETP.GE.AND P2, PT, R4, R190, PT ;  /* 0x000000be0400720c */ /* 0x000fe40003f46270 */
[----:B------:R-:W-:-:S02]  /*15680*/  P2R R7, PR, RZ, 0x40 ;  /* 0x00000040ff077803 */ /* 0x000fc40000000000 */
[----:B------:R-:W-:Y:S02]  /*15690*/  FSEL R22, R70, -INF , !P3 ;  /* 0xff80000046167808 */ /* 0x000fe40005800000 */
[----:B------:R-:W-:Y:S02]  /*156a0*/  ISETP.GE.AND P3, PT, R4, R191, PT ;  /* 0x000000bf0400720c */ /* 0x000fe40003f66270 */
[----:B------:R-:W-:Y:S02]  /*156b0*/  FSEL R21, R69, -INF , !P5 ;  /* 0xff80000045157808 */ /* 0x000fe40006800000 */
[----:B------:R-:W-:Y:S02]  /*156c0*/  FSEL R208, R208, -INF , !P1 ;  /* 0xff800000d0d07808 */ /* 0x000fe40004800000 */
[----:B------:R-:W-:Y:S01]  /*156d0*/  ISETP.NE.AND P5, PT, R5, RZ, PT ;  /* 0x000000ff0500720c */ /* 0x000fe20003fa5270 */
[----:B------:R-:W-:Y:S01]  /*156e0*/  VIADD R5, R0, 0x9 ;  /* 0x0000000900057836 */ /* 0x000fe20000000000 */
[----:B------:R-:W-:-:S02]  /*156f0*/  ISETP.LT.OR P6, PT, R4, R186, P2 ;  /* 0x000000ba0400720c */ /* 0x000fc400017c1670 */
[C---:B------:R-:W-:Y:S02]  /*15700*/  ISETP.GE.AND P1, PT, R4.reuse, R189, PT ;  /* 0x000000bd0400720c */ /* 0x040fe40003f26270 */
[----:B------:R-:W-:Y:S02]  /*15710*/  ISETP.NE.AND P2, PT, R7, RZ, PT ;  /* 0x000000ff0700720c */ /* 0x000fe40003f45270 */
[----:B------:R-:W-:Y:S02]  /*15720*/  ISETP.LT.OR P4, PT, R4, R187, P3 ;  /* 0x000000bb0400720c */ /* 0x000fe40001f81670 */
[----:B------:R-:W-:Y:S02]  /*15730*/  ISETP.NE.AND P3, PT, R6, RZ, PT ;  /* 0x000000ff0600720c */ /* 0x000fe40003f65270 */
[----:B------:R-:W-:Y:S02]  /*15740*/  ISETP.LT.OR P1, PT, R4, R185, P1 ;  /* 0x000000b90400720c */ /* 0x000fe40000f21670 */
[----:B------:R-:W-:-:S02]  /*15750*/  FSEL R24, R71, -INF , !P2 ;  /* 0xff80000047187808 */ /* 0x000fc40005000000 */
[----:B------:R-:W-:Y:S02]  /*15760*/  ISETP.GE.AND P2, PT, R5, R190, PT ;  /* 0x000000be0500720c */ /* 0x000fe40003f46270 */
[----:B------:R-:W-:Y:S02]  /*15770*/  FSEL R209, R209, -INF , !P3 ;  /* 0xff800000d1d17808 */ /* 0x000fe40005800000 */
[----:B------:R-:W-:Y:S02]  /*15780*/  FSEL R210, R210, -INF , !P0 ;  /* 0xff800000d2d27808 */ /* 0x000fe40004000000 */
[----:B------:R-:W-:Y:S02]  /*15790*/  ISETP.GE.AND P3, PT, R5, R191, PT ;  /* 0x000000bf0500720c */ /* 0x000fe40003f66270 */
[----:B------:R-:W-:Y:S02]  /*157a0*/  ISETP.GE.AND P0, PT, R4, R188, PT ;  /* 0x000000bc0400720c */ /* 0x000fe40003f06270 */
[----:B------:R-:W-:-:S02]  /*157b0*/  P2R R6, PR, RZ, 0x2 ;  /* 0x00000002ff067803 */ /* 0x000fc40000000000 */
[----:B------:R-:W-:Y:S02]  /*157c0*/  ISETP.LT.OR P2, PT, R5, R186, P2 ;  /* 0x000000ba0500720c */ /* 0x000fe40001741670 */
[----:B------:R-:W-:Y:S02]  /*157d0*/  FSEL R211, R211, -INF , !P5 ;  /* 0xff800000d3d37808 */ /* 0x000fe40006800000 */
[C---:B------:R-:W-:Y:S02]  /*157e0*/  ISETP.GE.AND P1, PT, R5.reuse, R189, PT ;  /* 0x000000bd0500720c */ /* 0x040fe40003f26270 */
[----:B------:R-:W-:Y:S02]  /*157f0*/  P2R R7, PR, RZ, 0x40 ;  /* 0x00000040ff077803 */ /* 0x000fe40000000000 */
[----:B------:R-:W-:Y:S02]  /*15800*/  ISETP.LT.OR P5, PT, R5, R187, P3 ;  /* 0x000000bb0500720c */ /* 0x000fe40001fa1670 */
[----:B------:R-:W-:-:S02]  /*15810*/  ISETP.LT.OR P6, PT, R4, R184, P0 ;  /* 0x000000b80400720c */ /* 0x000fc400007c1670 */
[----:B------:R-:W-:Y:S01]  /*15820*/  ISETP.NE.AND P3, PT, R6, RZ, PT ;  /* 0x000000ff0600720c */ /* 0x000fe20003f65270 */
[----:B------:R-:W-:Y:S01]  /*15830*/  VIADD R4, R0, 0x10 ;  /* 0x0000001000047836 */ /* 0x000fe20000000000 */
[C---:B------:R-:W-:Y:S02]  /*15840*/  ISETP.GE.AND P0, PT, R5.reuse, R188, PT ;  /* 0x000000bc0500720c */ /* 0x040fe40003f06270 */
[----:B------:R-:W-:Y:S02]  /*15850*/  P2R R6, PR, RZ, 0x4 ;  /* 0x00000004ff067803 */ /* 0x000fe40000000000 */
[C---:B------:R-:W-:Y:S02]  /*15860*/  ISETP.LT.OR P2, PT, R5.reuse, R185, P1 ;  /* 0x000000b90500720c */ /* 0x040fe40000f41670 */
[----:B------:R-:W-:Y:S02]  /*15870*/  ISETP.LT.OR P1, PT, R5, R184, P0 ;  /* 0x000000b80500720c */ /* 0x000fe40000721670 */
[----:B------:R-:W-:-:S02]  /*15880*/  P2R R5, PR, RZ, 0x4 ;  /* 0x00000004ff057803 */ /* 0x000fc40000000000 */
[----:B------:R-:W-:Y:S02]  /*15890*/  FSEL R195, R204, -INF , !P3 ;  /* 0xff800000ccc37808 */ /* 0x000fe40005800000 */
[C---:B------:R-:W-:Y:S02]  /*158a0*/  ISETP.GE.AND P3, PT, R4.reuse, R190, PT ;  /* 0x000000be0400720c */ /* 0x040fe40003f66270 */
[----:B------:R-:W-:Y:S02]  /*158b0*/  ISETP.GE.AND P2, PT, R4, R189, PT ;  /* 0x000000bd0400720c */ /* 0x000fe40003f46270 */
[----:B------:R-:W-:Y:S02]  /*158c0*/  FSEL R206, R206, -INF , !P6 ;  /* 0xff800000cece7808 */ /* 0x000fe40007000000 */
[----:B------:R-:W-:Y:S02]  /*158d0*/  FSEL R26, R64, -INF , !P4 ;  /* 0xff800000401a7808 */ /* 0x000fe40006000000 */
[----:B------:R-:W-:Y:S01]  /*158e0*/  ISETP.NE.AND P6, PT, R5, RZ, PT ;  /* 0x000000ff0500720c */ /* 0x000fe20003fc5270 */
[----:B------:R-:W-:Y:S01]  /*158f0*/  VIADD R5, R0, 0x11 ;  /* 0x0000001100057836 */ /* 0x000fe20000000000 */
[----:B------:R-:W-:-:S02]  /*15900*/  ISETP.GE.AND P0, PT, R4, R188, PT ;  /* 0x000000bc0400720c */ /* 0x000fc40003f06270 */
[----:B------:R-:W-:Y:S02]  /*15910*/  ISETP.NE.AND P4, PT, R7, RZ, PT ;  /* 0x000000ff0700720c */ /* 0x000fe40003f85270 */
[C---:B------:R-:W-:Y:S02]  /*15920*/  ISETP.LT.OR P3, PT, R4.reuse, R186, P3 ;  /* 0x000000ba0400720c */ /* 0x040fe40001f61670 */
[C---:B------:R-:W-:Y:S02]  /*15930*/  ISETP.LT.OR P2, PT, R4.reuse, R185, P2 ;  /* 0x000000b90400720c */ /* 0x040fe40001741670 */
[----:B------:R-:W-:Y:S02]  /*15940*/  ISETP.LT.OR P0, PT, R4, R184, P0 ;  /* 0x000000b80400720c */ /* 0x000fe40000701670 */
[----:B------:R-:W-:Y:S02]  /*15950*/  FSEL R29, R66, -INF , !P4 ;  /* 0xff800000421d7808 */ /* 0x000fe40006000000 */
[----:B------:R-:W-:-:S02]  /*15960*/  FSEL R25, R65, -INF , !P5 ;  /* 0xff80000041197808 */ /* 0x000fc40006800000 */
[----:B------:R-:W-:Y:S02]  /*15970*/  P2R R8, PR, RZ, 0x8 ;  /* 0x00000008ff087803 */ /* 0x000fe40000000000 */
[-C--:B------:R-:W-:Y:S02]  /*15980*/  ISETP.GE.AND P4, PT, R4, R191.reuse, PT ;  /* 0x000000bf0400720c */ /* 0x080fe40003f86270 */
[----:B------:R-:W-:Y:S02]  /*15990*/  ISETP.NE.AND P5, PT, R6, RZ, PT ;  /* 0x000000ff0600720c */ /* 0x000fe40003fa5270 */
[----:B------:R-:W-:Y:S02]  /*159a0*/  P2R R7, PR, RZ, 0x4 ;  /* 0x00000004ff077803 */ /* 0x000fe40000000000 */
[C---:B------:R-:W-:Y:S02]  /*159b0*/  ISETP.GE.AND P3, PT, R5.reuse, R191, PT ;  /* 0x000000bf0500720c */ /* 0x040fe40003f66270 */
[----:B------:R-:W-:-:S02]  /*159c0*/  ISETP.GE.AND P2, PT, R5, R190, PT ;  /* 0x000000be0500720c */ /* 0x000fc40003f46270 */
[----:B------:R-:W-:Y:S02]  /*159d0*/  P2R R6, PR, RZ, 0x1 ;  /* 0x00000001ff067803 */ /* 0x000fe40000000000 */
[----:B------:R-:W-:Y:S02]  /*159e0*/  FSEL R193, R205, -INF , !P6 ;  /* 0xff800000cdc17808 */ /* 0x000fe40007000000 */
[-C--:B------:R-:W-:Y:S01]  /*159f0*/  ISETP.LT.OR P4, PT, R4, R187.reuse, P4 ;  /* 0x000000bb0400720c */ /* 0x080fe20002781670 */
[----:B------:R-:W-:Y:S01]  /*15a00*/  VIADD R4, R0, 0x18 ;  /* 0x0000001800047836 */ /* 0x000fe20000000000 */
[----:B------:R-:W-:Y:S02]  /*15a10*/  FSEL R27, R67, -INF , !P5 ;  /* 0xff800000431b7808 */ /* 0x000fe40006800000 */
[----:B------:R-:W-:Y:S02]  /*15a20*/  ISETP.LT.OR P6, PT, R5, R187, P3 ;  /* 0x000000bb0500720c */ /* 0x000fe40001fc1670 */
[----:B------:R-:W-:-:S02]  /*15a30*/  ISETP.NE.AND P3, PT, R7, RZ, PT ;  /* 0x000000ff0700720c */ /* 0x000fc40003f65270 */
[----:B------:R-:W-:Y:S02]  /*15a40*/  ISETP.LT.OR P5, PT, R5, R186, P2 ;  /* 0x000000ba0500720c */ /* 0x000fe400017a1670 */
[----:B------:R-:W-:Y:S02]  /*15a50*/  FSEL R207, R207, -INF , !P1 ;  /* 0xff800000cfcf7808 */ /* 0x000fe40004800000 */
[----:B------:R-:W-:Y:S02]  /*15a60*/  ISETP.NE.AND P2, PT, R6, RZ, PT ;  /* 0x000000ff0600720c */ /* 0x000fe40003f45270 */
[C---:B------:R-:W-:Y:S02]  /*15a70*/  ISETP.GE.AND P1, PT, R5.reuse, R189, PT ;  /* 0x000000bd0500720c */ /* 0x040fe40003f26270 */
[----:B------:R-:W-:Y:S02]  /*15a80*/  ISETP.GE.AND P0, PT, R5, R188, PT ;  /* 0x000000bc0500720c */ /* 0x000fe40003f06270 */
[----:B------:R-:W-:-:S02]  /*15a90*/  FSEL R162, R200, -INF , !P3 ;  /* 0xff800000c8a27808 */ /* 0x000fc40005800000 */
[----:B------:R-:W-:Y:S02]  /*15aa0*/  P2R R6, PR, RZ, 0x20 ;  /* 0x00000020ff067803 */ /* 0x000fe40000000000 */
[----:B------:R-:W-:Y:S02]  /*15ab0*/  ISETP.GE.AND P3, PT, R4, R190, PT ;  /* 0x000000be0400720c */ /* 0x000fe40003f66270 */
[----:B------:R-:W-:Y:S02]  /*15ac0*/  FSEL R202, R202, -INF , !P2 ;  /* 0xff800000caca7808 */ /* 0x000fe40005000000 */
[C---:B------:R-:W-:Y:S02]  /*15ad0*/  ISETP.LT.OR P5, PT, R5.reuse, R185, P1 ;  /* 0x000000b90500720c */ /* 0x040fe40000fa1670 */
[----:B------:R-:W-:Y:S02]  /*15ae0*/  ISETP.GE.AND P2, PT, R4, R189, PT ;  /* 0x000000bd0400720c */ /* 0x000fe40003f46270 */
[----:B------:R-:W-:Y:S01]  /*15af0*/  ISETP.LT.OR P1, PT, R5, R184, P0 ;  /* 0x000000b80500720c */ /* 0x000fe20000721670 */
[----:B------:R-:W-:Y:S01]  /*15b00*/  VIADD R5, R0, 0x19 ;  /* 0x0000001900057836 */ /* 0x000fe20000000000 */
[----:B------:R-:W-:-:S02]  /*15b10*/  FSEL R30, R60, -INF , !P4 ;  /* 0xff8000003c1e7808 */ /* 0x000fc40006000000 */
[----:B------:R-:W-:Y:S02]  /*15b20*/  ISETP.GE.AND P0, PT, R4, R188, PT ;  /* 0x000000bc0400720c */ /* 0x000fe40003f06270 */
[----:B------:R-:W-:Y:S02]  /*15b30*/  ISETP.NE.AND P4, PT, R8, RZ, PT ;  /* 0x000000ff0800720c */ /* 0x000fe40003f85270 */
[C---:B------:R-:W-:Y:S02]  /*15b40*/  ISETP.LT.OR P3, PT, R4.reuse, R186, P3 ;  /* 0x000000ba0400720c */ /* 0x040fe40001f61670 */
[C---:B------:R-:W-:Y:S02]  /*15b50*/  ISETP.LT.OR P2, PT, R4.reuse, R185, P2 ;  /* 0x000000b90400720c */ /* 0x040fe40001741670 */
[----:B------:R-:W-:Y:S02]  /*15b60*/  FSEL R28, R61, -INF , !P6 ;  /* 0xff8000003d1c7808 */ /* 0x000fe40007000000 */
[----:B------:R-:W-:-:S02]  /*15b70*/  ISETP.LT.OR P0, PT, R4, R184, P0 ;  /* 0x000000b80400720c */ /* 0x000fc40000701670 */
[----:B------:R-:W-:Y:S02]  /*15b80*/  FSEL R39, R62, -INF , !P4 ;  /* 0xff8000003e277808 */ /* 0x000fe40006000000 */
[----:B------:R-:W-:Y:S02]  /*15b90*/  ISETP.NE.AND P6, PT, R6, RZ, PT ;  /* 0x000000ff0600720c */ /* 0x000fe40003fc5270 */
[----:B------:R-:W-:Y:S02]  /*15ba0*/  P2R R8, PR, RZ, 0x8 ;  /* 0x00000008ff087803 */ /* 0x000fe40000000000 */
[-C--:B------:R-:W-:Y:S02]  /*15bb0*/  ISETP.GE.AND P4, PT, R4, R191.reuse, PT ;  /* 0x000000bf0400720c */ /* 0x080fe40003f86270 */
[----:B------:R-:W-:Y:S02]  /*15bc0*/  P2R R7, PR, RZ, 0x4 ;  /* 0x00000004ff077803 */ /* 0x000fe40000000000 */
[----:B------:R-:W-:-:S02]  /*15bd0*/  ISETP.GE.AND P3, PT, R5, R191, PT ;  /* 0x000000bf0500720c */ /* 0x000fc40003f66270 */
[----:B------:R-:W-:Y:S02]  /*15be0*/  ISETP.GE.AND P2, PT, R5, R190, PT ;  /* 0x000000be0500720c */ /* 0x000fe40003f46270 */
[----:B------:R-:W-:Y:S02]  /*15bf0*/  P2R R6, PR, RZ, 0x1 ;  /* 0x00000001ff067803 */ /* 0x000fe40000000000 */
[----:B------:R-:W-:Y:S02]  /*15c00*/  FSEL R40, R63, -INF , !P6 ;  /* 0xff8000003f287808 */ /* 0x000fe40007000000 */
[-C--:B------:R-:W-:Y:S01]  /*15c10*/  ISETP.LT.OR P4, PT, R4, R187.reuse, P4 ;  /* 0x000000bb0400720c */ /* 0x080fe20002781670 */
[----:B------:R-:W-:Y:S01]  /*15c20*/  VIADD R4, R0, 0x20 ;  /* 0x0000002000047836 */ /* 0x000fe20000000000 */
[----:B------:R-:W-:Y:S02]  /*15c30*/  FSEL R160, R201, -INF , !P5 ;  /* 0xff800000c9a07808 */ /* 0x000fe40006800000 */
[----:B------:R-:W-:-:S02]  /*15c40*/  ISETP.LT.OR P6, PT, R5, R187, P3 ;  /* 0x000000bb0500720c */ /* 0x000fc40001fc1670 */
[----:B------:R-:W-:Y:S02]  /*15c50*/  ISETP.NE.AND P3, PT, R7, RZ, PT ;  /* 0x000000ff0700720c */ /* 0x000fe40003f65270 */
[----:B------:R-:W-:Y:S02]  /*15c60*/  ISETP.LT.OR P5, PT, R5, R186, P2 ;  /* 0x000000ba0500720c */ /* 0x000fe400017a1670 */
[----:B------:R-:W-:Y:S02]  /*15c70*/  ISETP.NE.AND P2, PT, R6, RZ, PT ;  /* 0x000000ff0600720c */ /* 0x000fe40003f45270 */
[----:B------:R-:W-:Y:S02]  /*15c80*/  FSEL R203, R203, -INF , !P1 ;  /* 0xff800000cbcb7808 */ /* 0x000fe40004800000 */
[C---:B------:R-:W-:Y:S02]  /*15c90*/  ISETP.GE.AND P1, PT, R5.reuse, R189, PT ;  /* 0x000000bd0500720c */ /* 0x040fe40003f26270 */
[----:B------:R-:W-:-:S02]  /*15ca0*/  ISETP.GE.AND P0, PT, R5, R188, PT ;  /* 0x000000bc0500720c */ /* 0x000fc40003f06270 */
[----:B------:R-:W-:Y:S02]  /*15cb0*/  FSEL R159, R196, -INF , !P3 ;  /* 0xff800000c49f7808 */ /* 0x000fe40005800000 */
        /* <DEDUP_REMOVED lines=8> */
[----:B------:R-:W-:Y:S02]  /*15d40*/  ISETP.NE.AND P4, PT, R8, RZ, PT ;  /* 0x000000ff0800720c */ /* 0x000fe40003f85270 */
[C---:B------:R-:W-:Y:S02]  /*15d50*/  ISETP.GE.AND P0, PT, R4.reuse, R188, PT ;  /* 0x000000bc0400720c */ /* 0x040fe40003f06270 */
[C---:B------:R-:W-:Y:S02]  /*15d60*/  ISETP.LT.OR P3, PT, R4.reuse, R186, P3 ;  /* 0x000000ba0400720c */ /* 0x040fe40001f61670 */
[----:B------:R-:W-:-:S02]  /*15d70*/  ISETP.LT.OR P2, PT, R4, R185, P2 ;  /* 0x000000b90400720c */ /* 0x000fc40001741670 */
[----:B------:R-:W-:Y:S02]  /*15d80*/  FSEL R63, R57, -INF , !P6 ;  /* 0xff800000393f7808 */ /* 0x000fe40007000000 */
[----:B------:R-:W-:Y:S02]  /*15d90*/  FSEL R154, R58, -INF , !P4 ;  /* 0xff8000003a9a7808 */ /* 0x000fe40006000000 */
[----:B------:R-:W-:Y:S02]  /*15da0*/  ISETP.NE.AND P6, PT, R6, RZ, PT ;  /* 0x000000ff0600720c */ /* 0x000fe40003fc5270 */
[C---:B------:R-:W-:Y:S02]  /*15db0*/  ISETP.LT.OR P0, PT, R4.reuse, R184, P0 ;  /* 0x000000b80400720c */ /* 0x040fe40000701670 */
[----:B------:R-:W-:Y:S02]  /*15dc0*/  P2R R8, PR, RZ, 0x8 ;  /* 0x00000008ff087803 */ /* 0x000fe40000000000 */
[----:B------:R-:W-:-:S02]  /*15dd0*/  ISETP.GE.AND P4, PT, R4, R191, PT ;  /* 0x000000bf0400720c */ /* 0x000fc40003f86270 */
[----:B------:R-:W-:Y:S02]  /*15de0*/  P2R R7, PR, RZ, 0x4 ;  /* 0x00000004ff077803 */ /* 0x000fe40000000000 */
[C---:B------:R-:W-:Y:S02]  /*15df0*/  ISETP.GE.AND P3, PT, R5.reuse, R191, PT ;  /* 0x000000bf0500720c */ /* 0x040fe40003f66270 */
[----:B------:R-:W-:Y:S02]  /*15e00*/  ISETP.GE.AND P2, PT, R5, R190, PT ;  /* 0x000000be0500720c */ /* 0x000fe40003f46270 */
[----:B------:R-:W-:Y:S02]  /*15e10*/  FSEL R153, R59, -INF , !P6 ;  /* 0xff8000003b997808 */ /* 0x000fe40007000000 */
[----:B------:R-:W-:Y:S02]  /*15e20*/  P2R R6, PR, RZ, 0x1 ;  /* 0x00000001ff067803 */ /* 0x000fe40000000000 */
[----:B------:R-:W-:Y:S01]  /*15e30*/  ISETP.LT.OR P4, PT, R4, R187, P4 ;  /* 0x000000bb0400720c */ /* 0x000fe20002781670 */
[----:B------:R-:W-:Y:S01]  /*15e40*/  VIADD R4, R0, 0x28 ;  /* 0x0000002800047836 */ /* 0x000fe20000000000 */
[----:B------:R-:W-:-:S02]  /*15e50*/  FSEL R158, R197, -INF , !P5 ;  /* 0xff800000c59e7808 */ /* 0x000fc40006800000 */
[----:B------:R-:W-:Y:S02]  /*15e60*/  ISETP.LT.OR P6, PT, R5, R187, P3 ;  /* 0x000000bb0500720c */ /* 0x000fe40001fc1670 */
[----:B------:R-:W-:Y:S02]  /*15e70*/  FSEL R194, R199, -INF , !P1 ;  /* 0xff800000c7c27808 */ /* 0x000fe40004800000 */
[----:B------:R-:W-:Y:S02]  /*15e80*/  ISETP.NE.AND P3, PT, R7, RZ, PT ;  /* 0x000000ff0700720c */ /* 0x000fe40003f65270 */
[C---:B------:R-:W-:Y:S02]  /*15e90*/  ISETP.LT.OR P5, PT, R5.reuse, R186, P2 ;  /* 0x000000ba0500720c */ /* 0x040fe400017a1670 */
[C---:B------:R-:W-:Y:S02]  /*15ea0*/  ISETP.GE.AND P1, PT, R5.reuse, R189, PT ;  /* 0x000000bd0500720c */ /* 0x040fe40003f26270 */
[----:B------:R-:W-:-:S02]  /*15eb0*/  ISETP.GE.AND P0, PT, R5, R188, PT ;  /* 0x000000bc0500720c */ /* 0x000fc40003f06270 */
[----:B------:R-:W-:Y:S02]  /*15ec0*/  ISETP.NE.AND P2, PT, R6, RZ, PT ;  /* 0x000000ff0600720c */ /* 0x000fe40003f45270 */
[----:B------:R-:W-:Y:S02]  /*15ed0*/  FSEL R62, R44, -INF , !P4 ;  /* 0xff8000002c3e7808 */ /* 0x000fe40006000000 */
[----:B------:R-:W-:Y:S02]  /*15ee0*/  P2R R6, PR, RZ, 0x20 ;  /* 0x00000020ff067803 */ /* 0x000fe40000000000 */
[----:B------:R-:W-:Y:S02]  /*15ef0*/  FSEL R157, R164, -INF , !P3 ;  /* 0xff800000a49d7808 */ /* 0x000fe40005800000 */
[----:B------:R-:W-:Y:S02]  /*15f00*/  ISETP.NE.AND P4, PT, R8, RZ, PT ;  /* 0x000000ff0800720c */ /* 0x000fe40003f85270 */
[----:B------:R-:W-:-:S02]  /*15f10*/  ISETP.LT.OR P5, PT, R5, R185, P1 ;  /* 0x000000b90500720c */ /* 0x000fc40000fa1670 */
[----:B------:R-:W-:Y:S02]  /*15f20*/  ISETP.GE.AND P3, PT, R4, R190, PT ;  /* 0x000000be0400720c */ /* 0x000fe40003f66270 */
[----:B------:R-:W-:Y:S01]  /*15f30*/  ISETP.LT.OR P1, PT, R5, R184, P0 ;  /* 0x000000b80500720c */ /* 0x000fe20000721670 */
[----:B------:R-:W-:Y:S01]  /*15f40*/  VIADD R5, R0, 0x29 ;  /* 0x0000002900057836 */ /* 0x000fe20000000000 */
[----:B------:R-:W-:Y:S02]  /*15f50*/  FSEL R163, R166, -INF , !P2 ;  /* 0xff800000a6a37808 */ /* 0x000fe40005000000 */
[----:B------:R-:W-:Y:S02]  /*15f60*/  ISETP.GE.AND P2, PT, R4, R189, PT ;  /* 0x000000bd0400720c */ /* 0x000fe40003f46270 */
[----:B------:R-:W-:Y:S02]  /*15f70*/  FSEL R59, R45, -INF , !P6 ;  /* 0xff8000002d3b7808 */ /* 0x000fe40007000000 */
[----:B------:R-:W-:-:S02]  /*15f80*/  FSEL R152, R46, -INF , !P4 ;  /* 0xff8000002e987808 */ /* 0x000fc40006000000 */
[C---:B------:R-:W-:Y:S02]  /*15f90*/  ISETP.LT.OR P6, PT, R4.reuse, R186, P3 ;  /* 0x000000ba0400720c */ /* 0x040fe40001fc1670 */
[----:B------:R-:W-:Y:S02]  /*15fa0*/  ISETP.GE.AND P4, PT, R4, R191, PT ;  /* 0x000000bf0400720c */ /* 0x000fe40003f86270 */
[----:B------:R-:W-:Y:S02]  /*15fb0*/  ISETP.NE.AND P3, PT, R6, RZ, PT ;  /* 0x000000ff0600720c */ /* 0x000fe40003f65270 */
[----:B------:R-:W-:Y:S02]  /*15fc0*/  ISETP.LT.OR P2, PT, R4, R185, P2 ;  /* 0x000000b90400720c */ /* 0x000fe40001741670 */
[----:B------:R-:W-:Y:S02]  /*15fd0*/  FSEL R161, R167, -INF , !P1 ;  /* 0xff800000a7a17808 */ /* 0x000fe40004800000 */
[----:B------:R-:W-:-:S02]  /*15fe0*/  ISETP.GE.AND P1, PT, R5, R189, PT ;  /* 0x000000bd0500720c */ /* 0x000fc40003f26270 */
[C---:B------:R-:W-:Y:S02]  /*15ff0*/  ISETP.LT.OR P4, PT, R4.reuse, R187, P4 ;  /* 0x000000bb0400720c */ /* 0x040fe40002781670 */
[----:B------:R-:W-:Y:S02]  /*16000*/  FSEL R144, R47, -INF , !P3 ;  /* 0xff8000002f907808 */ /* 0x000fe40005800000 */
[----:B------:R-:W-:Y:S02]  /*16010*/  P2R R6, PR, RZ, 0x4 ;  /* 0x00000004ff067803 */ /* 0x000fe40000000000 */
[C---:B------:R-:W-:Y:S02]  /*16020*/  ISETP.GE.AND P3, PT, R5.reuse, R191, PT ;  /* 0x000000bf0500720c */ /* 0x040fe40003f66270 */
[----:B------:R-:W-:Y:S02]  /*16030*/  ISETP.LT.OR P1, PT, R5, R185, P1 ;  /* 0x000000b90500720c */ /* 0x000fe40000f21670 */
[----:B------:R-:W-:-:S02]  /*16040*/  ISETP.GE.AND P0, PT, R4, R188, PT ;  /* 0x000000bc0400720c */ /* 0x000fc40003f06270 */
[----:B------:R-:W-:Y:S02]  /*16050*/  FSEL R58, R52, -INF , !P4 ;  /* 0xff800000343a7808 */ /* 0x000fe40006000000 */
[----:B------:R-:W-:Y:S02]  /*16060*/  ISETP.LT.OR P3, PT, R5, R187, P3 ;  /* 0x000000bb0500720c */ /* 0x000fe40001f61670 */
[----:B------:R-:W-:Y:S02]  /*16070*/  ISETP.NE.AND P4, PT, R6, RZ, PT ;  /* 0x000000ff0600720c */ /* 0x000fe40003f85270 */
[----:B------:R-:W-:Y:S02]  /*16080*/  P2R R6, PR, RZ, 0x2 ;  /* 0x00000002ff067803 */ /* 0x000fe40000000000 */
[----:B------:R-:W-:Y:S02]  /*16090*/  ISETP.LT.OR P0, PT, R4, R184, P0 ;  /* 0x000000b80400720c */ /* 0x000fe40000701670 */
[----:B------:R-:W-:-:S02]  /*160a0*/  FSEL R56, R53, -INF , !P3 ;  /* 0xff80000035387808 */ /* 0x000fc40005800000 */
[----:B------:R-:W-:Y:S01]  /*160b0*/  ISETP.NE.AND P3, PT, R6, RZ, PT ;  /* 0x000000ff0600720c */ /* 0x000fe20003f65270 */
[----:B------:R-:W-:Y:S01]  /*160c0*/  VIADD R4, R0, 0x30 ;  /* 0x0000003000047836 */ /* 0x000fe20000000000 */
[----:B------:R-:W-:Y:S02]  /*160d0*/  P2R R15, PR, RZ, 0x1 ;  /* 0x00000001ff0f7803 */ /* 0x000fe40000000000 */
[----:B------:R-:W-:Y:S02]  /*160e0*/  FMNMX.FTZ R6, R228, R20, !PT ;  /* 0x00000014e4067209 */ /* 0x000fe40007810000 */
[C---:B------:R-:W-:Y:S02]  /*160f0*/  ISETP.GE.AND P2, PT, R5.reuse, R190, PT ;  /* 0x000000be0500720c */ /* 0x040fe40003f46270 */
[----:B------:R-:W-:Y:S02]  /*16100*/  ISETP.GE.AND P0, PT, R5, R188, PT ;  /* 0x000000bc0500720c */ /* 0x000fe40003f06270 */
[----:B------:R-:W-:-:S02]  /*16110*/  FMNMX.FTZ R6, R21, R6, !PT ;  /* 0x0000000615067209 */ /* 0x000fc40007810000 */
[C---:B------:R-:W-:Y:S02]  /*16120*/  ISETP.LT.OR P2, PT, R5.reuse, R186, P2 ;  /* 0x000000ba0500720c */ /* 0x040fe40001741670 */
[----:B------:R-:W-:Y:S01]  /*16130*/  ISETP.LT.OR P0, PT, R5, R184, P0 ;  /* 0x000000b80500720c */ /* 0x000fe20000701670 */
[----:B------:R-:W-:Y:S01]  /*16140*/  VIADD R5, R0, 0x31 ;  /* 0x0000003100057836 */ /* 0x000fe20000000000 */
[----:B------:R-:W-:Y:S02]  /*16150*/  ISETP.GE.AND P1, PT, R4, R191, PT ;  /* 0x000000bf0400720c */ /* 0x000fe40003f26270 */
[----:B------:R-:W-:Y:S02]  /*16160*/  FMNMX.FTZ R6, R26, R6, !PT ;  /* 0x000000061a067209 */ /* 0x000fe40007810000 */
[----:B------:R-:W-:Y:S02]  /*16170*/  FSEL R142, R55, -INF , !P2 ;  /* 0xff800000378e7808 */ /* 0x000fe40005000000 */
[----:B------:R-:W-:-:S02]  /*16180*/  ISETP.LT.OR P2, PT, R4, R187, P1 ;  /* 0x000000bb0400720c */ /* 0x000fc40000f41670 */
[----:B------:R-:W-:Y:S02]  /*16190*/  P2R R19, PR, RZ, 0x1 ;  /* 0x00000001ff137803 */ /* 0x000fe40000000000 */
[----:B------:R-:W-:Y:S02]  /*161a0*/  ISETP.GE.AND P1, PT, R5, R191, PT ;  /* 0x000000bf0500720c */ /* 0x000fe40003f26270 */
[C---:B------:R-:W-:Y:S02]  /*161b0*/  ISETP.GE.AND P0, PT, R4.reuse, R190, PT ;  /* 0x000000be0400720c */ /* 0x040fe40003f06270 */
[----:B------:R-:W-:Y:S02]  /*161c0*/  FMNMX.FTZ R7, R25, R6, !PT ;  /* 0x0000000619077209 */ /* 0x000fe40007810000 */
[----:B------:R-:W-:Y:S02]  /*161d0*/  ISETP.LT.OR P1, PT, R5, R187, P1 ;  /* 0x000000bb0500720c */ /* 0x000fe40000f21670 */
[----:B------:R-:W-:-:S02]  /*161e0*/  ISETP.LT.OR P0, PT, R4, R186, P0 ;  /* 0x000000ba0400720c */ /* 0x000fc40000701670 */
[----:B------:R-:W-:Y:S02]  /*161f0*/  FMNMX.FTZ R7, R30, R7, !PT ;  /* 0x000000071e077209 */ /* 0x000fe40007810000 */
[----:B------:R-:W-:Y:S02]  /*16200*/  FMNMX.FTZ R6, R252, R22, !PT ;  /* 0x00000016fc067209 */ /* 0x000fe40007810000 */
[----:B------:R-:W-:Y:S02]  /*16210*/  FSEL R55, R48, -INF , !P2 ;  /* 0xff80000030377808 */ /* 0x000fe40005000000 */
[----:B------:R-:W-:Y:S02]  /*16220*/  FSEL R53, R49, -INF , !P1 ;  /* 0xff80000031357808 */ /* 0x000fe40004800000 */
[----:B------:R-:W-:Y:S02]  /*16230*/  ISETP.GE.AND P2, PT, R4, R189, PT ;  /* 0x000000bd0400720c */ /* 0x000fe40003f46270 */
[----:B------:R-:W-:-:S02]  /*16240*/  FSEL R74, R50, -INF , !P0 ;  /* 0xff800000324a7808 */ /* 0x000fc40004000000 */
[----:B------:R-:W-:Y:S02]  /*16250*/  ISETP.GE.AND P1, PT, R4, R188, PT ;  /* 0x000000bc0400720c */ /* 0x000fe40003f26270 */
[----:B------:R-:W-:Y:S02]  /*16260*/  FMNMX.FTZ R7, R28, R7, !PT ;  /* 0x000000071c077209 */ /* 0x000fe40007810000 */
[----:B------:R-:W-:Y:S02]  /*16270*/  ISETP.GE.AND P0, PT, R5, R190, PT ;  /* 0x000000be0500720c */ /* 0x000fe40003f06270 */
[----:B------:R-:W-:Y:S02]  /*16280*/  FMNMX.FTZ R6, R24, R6, !PT ;  /* 0x0000000618067209 */ /* 0x000fe40007810000 */
[----:B------:R-:W-:Y:S02]  /*16290*/  FSEL R156, R165, -INF , !P5 ;  /* 0xff800000a59c7808 */ /* 0x000fe40006800000 */
[----:B------:R-:W-:-:S02]  /*162a0*/  ISETP.LT.OR P2, PT, R4, R185, P2 ;  /* 0x000000b90400720c */ /* 0x000fc40001741670 */
[----:B------:R-:W-:Y:S01]  /*162b0*/  ISETP.LT.OR P5, PT, R4, R184, P1 ;  /* 0x000000b80400720c */ /* 0x000fe20000fa1670 */
[----:B------:R-:W-:Y:S01]  /*162c0*/  VIADD R4, R0, 0x38 ;  /* 0x0000003800047836 */ /* 0x000fe20000000000 */
[----:B------:R-:W-:Y:S02]  /*162d0*/  FMNMX.FTZ R7, R68, R7, !PT ;  /* 0x0000000744077209 */ /* 0x000fe40007810000 */
[----:B------:R-:W-:Y:S02]  /*162e0*/  ISETP.LT.OR P0, PT, R5, R186, P0 ;  /* 0x000000ba0500720c */ /* 0x000fe40000701670 */
[----:B------:R-:W-:Y:S02]  /*162f0*/  FMNMX.FTZ R6, R29, R6, !PT ;  /* 0x000000061d067209 */ /* 0x000fe40007810000 */
[----:B------:R-:W-:Y:S02]  /*16300*/  FMNMX.FTZ R7, R63, R7, !PT ;  /* 0x000000073f077209 */ /* 0x000fe40007810000 */
[----:B------:R-:W-:-:S02]  /*16310*/  FSEL R72, R51, -INF , !P0 ;  /* 0xff80000033487808 */ /* 0x000fc40004000000 */
[----:B------:R-:W-:Y:S02]  /*16320*/  FMNMX.FTZ R6, R27, R6, !PT ;  /* 0x000000061b067209 */ /* 0x000fe40007810000 */
[----:B------:R-:W-:Y:S02]  /*16330*/  ISETP.GE.AND P0, PT, R4, R191, PT ;  /* 0x000000bf0400720c */ /* 0x000fe40003f06270 */
[----:B------:R-:W-:Y:S02]  /*16340*/  FMNMX.FTZ R7, R62, R7, !PT ;  /* 0x000000073e077209 */ /* 0x000fe40007810000 */
[----:B------:R-:W-:Y:S02]  /*16350*/  FMNMX.FTZ R6, R39, R6, !PT ;  /* 0x0000000627067209 */ /* 0x000fe40007810000 */
[----:B------:R-:W-:Y:S02]  /*16360*/  ISETP.LT.OR P0, PT, R4, R187, P0 ;  /* 0x000000bb0400720c */ /* 0x000fe40000701670 */
[----:B------:R-:W-:-:S02]  /*16370*/  FMNMX.FTZ R7, R59, R7, !PT ;  /* 0x000000073b077209 */ /* 0x000fc40007810000 */
[----:B------:R-:W-:Y:S02]  /*16380*/  FMNMX.FTZ R6, R40, R6, !PT ;  /* 0x0000000628067209 */ /* 0x000fe40007810000 */
[----:B------:R-:W-:Y:S02]  /*16390*/  FSEL R47, R148, -INF , !P0 ;  /* 0xff800000942f7808 */ /* 0x000fe40004000000 */
[----:B------:R-:W-:Y:S02]  /*163a0*/  ISETP.GE.AND P0, PT, R4, R190, PT ;  /* 0x000000be0400720c */ /* 0x000fe40003f06270 */
[----:B------:R-:W-:Y:S02]  /*163b0*/  FMNMX.FTZ R7, R58, R7, !PT ;  /* 0x000000073a077209 */ /* 0x000fe40007810000 */
[----:B------:R-:W-:Y:S01]  /*163c0*/  FMNMX.FTZ R6, R154, R6, !PT ;  /* 0x000000069a067209 */ /* 0x000fe20007810000 */
[----:B------:R-:W-:Y:S01]  /*163d0*/  VIADD R0, R0, 0x39 ;  /* 0x0000003900007836 */ /* 0x000fe20000000000 */
[----:B------:R-:W-:-:S02]  /*163e0*/  ISETP.LT.OR P0, PT, R4, R186, P0 ;  /* 0x000000ba0400720c */ /* 0x000fc40000701670 */
[----:B------:R-:W-:Y:S02]  /*163f0*/  FMNMX.FTZ R7, R56, R7, !PT ;  /* 0x0000000738077209 */ /* 0x000fe40007810000 */
[----:B------:R-:W-:Y:S02]  /*16400*/  FMNMX.FTZ R6, R153, R6, !PT ;  /* 0x0000000699067209 */ /* 0x000fe40007810000 */
[----:B------:R-:W-:Y:S01]  /*16410*/  FSEL R61, R150, -INF , !P0 ;  /* 0xff800000963d7808 */ /* 0x000fe20004000000 */
[----:B------:R-:W-:Y:S01]  /*16420*/  IMAD.WIDE.U32 R140, R10, -0x2daee0ad, RZ ;  /* 0xd2511f530a8c7825 */ /* 0x000fe200078e00ff */
[----:B------:R-:W-:Y:S02]  /*16430*/  ISETP.GE.AND P0, PT, R0, R191, PT ;  /* 0x000000bf0000720c */ /* 0x000fe40003f06270 */
[----:B------:R-:W-:Y:S02]  /*16440*/  FMNMX.FTZ R7, R55, R7, !PT ;  /* 0x0000000737077209 */ /* 0x000fe40007810000 */
[----:B------:R-:W-:-:S02]  /*16450*/  FMNMX.FTZ R6, R152, R6, !PT ;  /* 0x0000000698067209 */ /* 0x000fc40007810000 */
[----:B------:R-:W-:Y:S02]  /*16460*/  ISETP.LT.OR P0, PT, R0, R187, P0 ;  /* 0x000000bb0000720c */ /* 0x000fe40000701670 */
[----:B------:R-:W-:Y:S02]  /*16470*/  FMNMX.FTZ R7, R53, R7, !PT ;  /* 0x0000000735077209 */ /* 0x000fe40007810000 */
[----:B------:R-:W-:Y:S02]  /*16480*/  FSEL R143, R54, -INF , !P6 ;  /* 0xff800000368f7808 */ /* 0x000fe40007000000 */
[----:B------:R-:W-:Y:S02]  /*16490*/  FMNMX.FTZ R6, R144, R6, !PT ;  /* 0x0000000690067209 */ /* 0x000fe40007810000 */
[----:B------:R-:W-:Y:S02]  /*164a0*/  LOP3.LUT R9, R141, UR6, R9, 0x96, !PT ;  /* 0x000000068d097c12 */ /* 0x000fe4000f8e9609 */
[----:B------:R-:W-:-:S02]  /*164b0*/  LOP3.LUT R8, R249, UR41, R140, 0x96, !PT ;  /* 0x00000029f9087c12 */ /* 0x000fc4000f8e968c */
[----:B------:R-:W-:Y:S02]  /*164c0*/  FSEL R38, R149, -INF , !P0 ;  /* 0xff80000095267808 */ /* 0x000fe40004000000 */
[----:B------:R-:W-:Y:S02]  /*164d0*/  FMNMX.FTZ R7, R47, R7, !PT ;  /* 0x000000072f077209 */ /* 0x000fe40007810000 */
[----:B------:R-:W-:Y:S01]  /*164e0*/  FMNMX.FTZ R6, R143, R6, !PT ;  /* 0x000000068f067209 */ /* 0x000fe20007810000 */
[----:B------:R-:W-:Y:S01]  /*164f0*/  IMAD.WIDE.U32 R36, R9, -0x326172a9, RZ ;  /* 0xcd9e8d5709247825 */ /* 0x000fe200078e00ff */
[----:B------:R-:W-:Y:S02]  /*16500*/  FMNMX.FTZ R16, R38, R7, !PT ;  /* 0x0000000726107209 */ /* 0x000fe40007810000 */
[----:B------:R-:W-:Y:S01]  /*16510*/  ISETP.GE.AND P0, PT, R0, R190, PT ;  /* 0x000000be0000720c */ /* 0x000fe20003f06270 */
[----:B------:R-:W-:Y:S01]  /*16520*/  IMAD R172, R11, -0x326172a9, RZ ;  /* 0xcd9e8d570bac7824 */ /* 0x000fe200078e02ff */
[----:B------:R-:W-:Y:S01]  /*16530*/  FMNMX.FTZ R10, R142, R6, !PT ;  /* 0x000000068e0a7209 */ /* 0x000fe20007810000 */
[----:B------:R-:W-:Y:S01]  /*16540*/  IMAD.WIDE.U32 R8, R8, -0x326172a9, RZ ;  /* 0xcd9e8d5708087825 */ /* 0x000fe200078e00ff */
[----:B------:R-:W-:Y:S01]  /*16550*/  ISETP.LT.OR P0, PT, R0, R186, P0 ;  /* 0x000000ba0000720c */ /* 0x000fe20000701670 */
[----:B------:R-:W1:Y:S01]  /*16560*/  SHFL.BFLY PT, R17, R16, 0x2, 0x1f ;  /* 0x0c401f0010117f89 */ /* 0x000e6200000e0000 */
[----:B------:R-:W-:-:S02]  /*16570*/  LOP3.LUT R7, R37, UR42, R172, 0x96, !PT ;  /* 0x0000002a25077c12 */ /* 0x000fc4000f8e96ac */
[----:B------:R-:W-:Y:S02]  /*16580*/  LOP3.LUT R6, R9, UR40, R36, 0x96, !PT ;  /* 0x0000002809067c12 */ /* 0x000fe4000f8e9624 */
[----:B------:R-:W-:Y:S01]  /*16590*/  FMNMX.FTZ R10, R74, R10, !PT ;  /* 0x0000000a4a0a7209 */ /* 0x000fe20007810000 */
[----:B------:R-:W-:Y:S01]  /*165a0*/  IMAD.WIDE.U32 R64, R7, -0x2daee0ad, RZ ;  /* 0xd2511f5307407825 */ /* 0x000fe200078e00ff */
[----:B------:R-:W-:Y:S02]  /*165b0*/  FSEL R50, R151, -INF , !P0 ;  /* 0xff80000097327808 */ /* 0x000fe40004000000 */
[----:B------:R-:W-:Y:S01]  /*165c0*/  FMNMX.FTZ R14, R72, R10, !PT ;  /* 0x0000000a480e7209 */ /* 0x000fe20007810000 */
[----:B------:R-:W-:Y:S01]  /*165d0*/  IMAD.WIDE.U32 R10, R6, -0x2daee0ad, RZ ;  /* 0xd2511f53060a7825 */ /* 0x000fe200078e00ff */
[C---:B------:R-:W-:Y:S02]  /*165e0*/  ISETP.GE.AND P1, PT, R5.reuse, R189, PT ;  /* 0x000000bd0500720c */ /* 0x040fe40003f26270 */
[----:B------:R-:W-:-:S02]  /*165f0*/  ISETP.GE.AND P0, PT, R5, R188, PT ;  /* 0x000000bc0500720c */ /* 0x000fc40003f06270 */
[----:B------:R-:W-:Y:S02]  /*16600*/  FSEL R75, R216, -INF , !P4 ;  /* 0xff800000d84b7808 */ /* 0x000fe40006000000 */
[----:B------:R-:W-:Y:S02]  /*16610*/  FMNMX.FTZ R7, R61, R14, !PT ;  /* 0x0000000e3d077209 */ /* 0x000fe40007810000 */
[C---:B------:R-:W-:Y:S02]  /*16620*/  ISETP.LT.OR P6, PT, R5.reuse, R185, P1 ;  /* 0x000000b90500720c */ /* 0x040fe40000fc1670 */
[----:B------:R-:W-:Y:S02]  /*16630*/  ISETP.LT.OR P4, PT, R5, R184, P0 ;  /* 0x000000b80500720c */ /* 0x000fe40000781670 */
[----:B------:R-:W-:Y:S02]  /*16640*/  ISETP.NE.AND P1, PT, R15, RZ, PT ;  /* 0x000000ff0f00720c */ /* 0x000fe40003f25270 */
[----:B------:R-:W-:-:S02]  /*16650*/  LOP3.LUT R6, R65, UR39, R248, 0x96, !PT ;  /* 0x0000002741067c12 */ /* 0x000fc4000f8e96f8 */
[----:B------:R-:W-:Y:S02]  /*16660*/  LOP3.LUT R5, R11, UR37, R64, 0x96, !PT ;  /* 0x000000250b057c12 */ /* 0x000fe4000f8e9640 */
[----:B------:R-:W-:Y:S01]  /*16670*/  FMNMX.FTZ R11, R50, R7, !PT ;  /* 0x00000007320b7209 */ /* 0x000fe20007810000 */
[----:B------:R-:W-:Y:S01]  /*16680*/  IMAD.WIDE.U32 R6, R6, -0x326172a9, RZ ;  /* 0xcd9e8d5706067825 */ /* 0x000fe200078e00ff */
[----:B------:R-:W-:Y:S02]  /*16690*/  FSEL R151, R218, -INF , !P1 ;  /* 0xff800000da977808 */ /* 0x000fe40004800000 */
[C---:B------:R-:W-:Y:S01]  /*166a0*/  ISETP.GE.AND P1, PT, R4.reuse, R189, PT ;  /* 0x000000bd0400720c */ /* 0x040fe20003f26270 */
[----:B------:R-:W-:Y:S01]  /*166b0*/  IMAD.WIDE.U32 R14, R5, -0x326172a9, RZ ;  /* 0xcd9e8d57050e7825 */ /* 0x000fe200078e00ff */
[----:B------:R-:W3:Y:S01]  /*166c0*/  SHFL.BFLY PT, R18, R11, 0x2, 0x1f ;  /* 0x0c401f000b127f89 */ /* 0x000ee200000e0000 */
[----:B------:R-:W-:Y:S02]  /*166d0*/  FSEL R66, R217, -INF , !P3 ;  /* 0xff800000d9427808 */ /* 0x000fe40005800000 */
[----:B------:R-:W-:-:S02]  /*166e0*/  ISETP.LT.OR P3, PT, R4, R185, P1 ;  /* 0x000000b90400720c */ /* 0x000fc40000f61670 */
[C---:B------:R-:W-:Y:S02]  /*166f0*/  ISETP.GE.AND P0, PT, R4.reuse, R188, PT ;  /* 0x000000bc0400720c */ /* 0x040fe40003f06270 */
[----:B------:R-:W-:Y:S02]  /*16700*/  LOP3.LUT R5, R7, UR38, R8, 0x96, !PT ;  /* 0x0000002607057c12 */ /* 0x000fe4000f8e9608 */
[----:B------:R-:W-:Y:S02]  /*16710*/  LOP3.LUT R6, R15, UR31, R6, 0x96, !PT ;  /* 0x0000001f0f067c12 */ /* 0x000fe4000f8e9606 */
[----:B------:R-:W-:Y:S02]  /*16720*/  ISETP.NE.AND P1, PT, R19, RZ, PT ;  /* 0x000000ff1300720c */ /* 0x000fe40003f25270 */
[----:B------:R-:W-:Y:S02]  /*16730*/  P2R R19, PR, RZ, 0x8 ;  /* 0x00000008ff137803 */ /* 0x000fe40000000000 */
[----:B------:R-:W-:Y:S01]  /*16740*/  ISETP.LT.OR P3, PT, R4, R184, P0 ;  /* 0x000000b80400720c */ /* 0x000fe20000761670 */
[----:B------:R-:W-:Y:S01]  /*16750*/  IMAD.WIDE.U32 R4, R5, -0x2daee0ad, RZ ;  /* 0xd2511f5305047825 */ /* 0x000fe200078e00ff */
[----:B-1----:R-:W-:-:S03]  /*16760*/  FMNMX.FTZ R15, R16, R17, !PT ;  /* 0x00000011100f7209 */ /* 0x002fc60007810000 */
[----:B------:R-:W-:-:S05]  /*16770*/  IMAD.WIDE.U32 R16, R6, -0x2daee0ad, RZ ;  /* 0xd2511f5306107825 */ /* 0x000fca00078e00ff */
[----:B------:R-:W-:Y:S02]  /*16780*/  LOP3.LUT R4, R17, UR24, R4, 0x96, !PT ;  /* 0x0000001811047c12 */ /* 0x000fe4000f8e9604 */
[----:B------:R-:W1:Y:S01]  /*16790*/  SHFL.BFLY PT, R17, R15, 0x1, 0x1f ;  /* 0x0c201f000f117f89 */ /* 0x000e6200000e0000 */
[----:B---3--:R-:W-:Y:S02]  /*167a0*/  FMNMX.FTZ R11, R11, R18, !PT ;  /* 0x000000120b0b7209 */ /* 0x008fe40007810000 */
[----:B------:R-:W-:-:S03]  /*167b0*/  FSEL R146, R219, -INF , !P1 ;  /* 0xff800000db927808 */ /* 0x000fc60004800000 */
[----:B------:R-:W3:Y:S01]  /*167c0*/  SHFL.BFLY PT, R18, R11, 0x1, 0x1f ;  /* 0x0c201f000b127f89 */ /* 0x000ee200000e0000 */
[----:B------:R-:W-:Y:S01]  /*167d0*/  LOP3.LUT R6, R5, UR30, R10, 0x96, !PT ;  /* 0x0000001e05067c12 */ /* 0x000fe2000f8e960a */
[----:B------:R-:W-:Y:S01]  /*167e0*/  IMAD.WIDE.U32 R4, R4, -0x326172a9, RZ ;  /* 0xcd9e8d5704047825 */ /* 0x000fe200078e00ff */
[C---:B------:R-:W-:Y:S02]  /*167f0*/  ISETP.GE.AND P1, PT, R0.reuse, R189, PT ;  /* 0x000000bd0000720c */ /* 0x040fe40003f26270 */
[----:B------:R-:W-:Y:S02]  /*16800*/  ISETP.GE.AND P0, PT, R0, R188, PT ;  /* 0x000000bc0000720c */ /* 0x000fe40003f06270 */
[----:B------:R-:W-:Y:S02]  /*16810*/  FSEL R52, R220, -INF , !P2 ;  /* 0xff800000dc347808 */ /* 0x000fe40005000000 */
[C---:B------:R-:W-:Y:S02]  /*16820*/  ISETP.LT.OR P2, PT, R0.reuse, R185, P1 ;  /* 0x000000b90000720c */ /* 0x040fe40000f41670 */
[----:B------:R-:W-:-:S02]  /*16830*/  ISETP.LT.OR P1, PT, R0, R184, P0 ;  /* 0x000000b80000720c */ /* 0x000fc40000721670 */
[----:B------:R-:W-:Y:S01]  /*16840*/  SHF.R.U32.HI R0, RZ, 0x18, R4 ;  /* 0x00000018ff007819 */ /* 0x000fe20000011604 */
[----:B------:R-:W-:Y:S01]  /*16850*/  IMAD.WIDE.U32 R6, R6, -0x326172a9, RZ ;  /* 0xcd9e8d5706067825 */ /* 0x000fe200078e00ff */
[----:B------:R-:W-:Y:S02]  /*16860*/  FSEL R46, R221, -INF , !P6 ;  /* 0xff800000dd2e7808 */ /* 0x000fe40007000000 */
[----:B-1----:R-:W-:Y:S02]  /*16870*/  FMNMX.FTZ R71, R15, R17, !PT ;  /* 0x000000110f477209 */ /* 0x002fe40007810000 */
[----:B------:R-:W-:Y:S02]  /*16880*/  ISETP.LE.U32.AND P6, PT, R0, UR13, PT ;  /* 0x0000000d00007c0c */ /* 0x000fe4000bfc3070 */
[C---:B------:R-:W-:Y:S01]  /*16890*/  FSETP.NEU.FTZ.AND P0, PT, R71.reuse, -INF , PT ;  /* 0xff8000004700780b */ /* 0x040fe20003f1d000 */
[----:B------:R-:W-:Y:S01]  /*168a0*/  FMUL.FTZ R0, R71, UR43 ;  /* 0x0000002b47007c20 */ /* 0x000fe20008410000 */
[----:B------:R-:W-:-:S02]  /*168b0*/  LOP3.LUT R10, R5, UR21, R6, 0x96, !PT ;  /* 0x00000015050a7c12 */ /* 0x000fc4000f8e9606 */
[----:B------:R-:W-:Y:S02]  /*168c0*/  LOP3.LUT R7, R7, UR26, R14, 0x96, !PT ;  /* 0x0000001a07077c12 */ /* 0x000fe4000f8e960e */
[C---:B------:R-:W-:Y:S02]  /*168d0*/  LOP3.LUT R6, R4.reuse, 0xff, RZ, 0xc0, !PT ;  /* 0x000000ff04067812 */ /* 0x040fe400078ec0ff */
[----:B------:R-:W-:Y:S02]  /*168e0*/  LOP3.LUT R23, R4, 0xffff, RZ, 0xc0, !PT ;  /* 0x0000ffff04177812 */ /* 0x000fe400078ec0ff */
[----:B------:R-:W-:Y:S02]  /*168f0*/  SHF.R.U32.HI R5, RZ, 0x10, R4 ;  /* 0x00000010ff057819 */ /* 0x000fe40000011604 */
[----:B------:R-:W-:Y:S02]  /*16900*/  FSEL R4, R0, RZ, P0 ;  /* 0x000000ff00047208 */ /* 0x000fe40000000000 */
[----:B------:R-:W-:-:S02]  /*16910*/  FSEL R73, R222, -INF , !P5 ;  /* 0xff800000de497808 */ /* 0x000fc40006800000 */
[----:B------:R-:W-:Y:S01]  /*16920*/  ISETP.LE.U32.AND P5, PT, R6, UR13, PT ;  /* 0x0000000d06007c0c */ /* 0x000fe2000bfa3070 */
[----:B------:R-:W-:Y:S01]  /*16930*/  IMAD.WIDE.U32 R6, R7, -0x2daee0ad, RZ ;  /* 0xd2511f5307067825 */ /* 0x000fe200078e00ff */
[----:B------:R-:W-:-:S03]  /*16940*/  FSEL R67, R223, -INF , !P4 ;  /* 0xff800000df437808 */ /* 0x000fc60006000000 */
[----:B------:R-:W-:Y:S01]  /*16950*/  FFMA.FTZ R0, R20, UR43, -R4 ;  /* 0x0000002b14007c23 */ /* 0x000fe20008010804 */
[----:B---3--:R-:W-:Y:S02]  /*16960*/  FMNMX.FTZ R69, R11, R18, !PT ;  /* 0x000000120b457209 */ /* 0x008fe40007810000 */
[----:B------:R-:W-:Y:S02]  /*16970*/  ISETP.NE.AND P4, PT, R19, RZ, PT ;  /* 0x000000ff1300720c */ /* 0x000fe40003f85270 */
[----:B------:R-:W-:Y:S02]  /*16980*/  LOP3.LUT R15, R5, 0xff, RZ, 0xc0, !PT ;  /* 0x000000ff050f7812 */ /* 0x000fe400078ec0ff */
[----:B------:R-:W-:Y:S02]  /*16990*/  LOP3.LUT R5, R7, UR20, R16, 0x96, !PT ;  /* 0x0000001407057c12 */ /* 0x000fe4000f8e9610 */
[C---:B------:R-:W-:Y:S01]  /*169a0*/  LOP3.LUT R11, R6.reuse, 0xff, RZ, 0xc0, !PT ;  /* 0x000000ff060b7812 */ /* 0x040fe200078ec0ff */
[----:B------:R1:W-:Y:S01]  /*169b0*/  MUFU.EX2 R16, R0 ;  /* 0x0000000000107308 */ /* 0x0003e20000000800 */
[----:B------:R-:W-:Y:S01]  /*169c0*/  LOP3.LUT R44, R6, 0xffff, RZ, 0xc0, !PT ;  /* 0x0000ffff062c7812 */ /* 0x000fe200078ec0ff */
[----:B------:R-:W-:Y:S01]  /*169d0*/  FFMA.FTZ R7, R21, UR43, -R4 ;  /* 0x0000002b15077c23 */ /* 0x000fe20008010804 */
[----:B------:R-:W-:-:S02]  /*169e0*/  SHF.R.U32.HI R14, RZ, 0x10, R6 ;  /* 0x00000010ff0e7819 */ /* 0x000fc40000011606 */
[----:B------:R-:W-:Y:S01]  /*169f0*/  SHF.R.U32.HI R165, RZ, 0x18, R6 ;  /* 0x00000018ffa57819 */ /* 0x000fe20000011606 */
[C---:B------:R-:W-:Y:S01]  /*16a00*/  FMUL.FTZ R6, R69.reuse, UR43 ;  /* 0x0000002b45067c20 */ /* 0x040fe20008410000 */
[----:B------:R-:W-:Y:S02]  /*16a10*/  FSEL R42, R224, -INF , !P4 ;  /* 0xff800000e02a7808 */ /* 0x000fe40006000000 */
[----:B------:R-:W-:Y:S01]  /*16a20*/  FSETP.NEU.FTZ.AND P4, PT, R69, -INF , PT ;  /* 0xff8000004500780b */ /* 0x000fe20003f9d000 */
[----:B------:R3:W2:Y:S01]  /*16a30*/  MUFU.EX2 R31, R7 ;  /* 0x00000007001f7308 */ /* 0x0006a20000000800 */
[----:B------:R-:W-:Y:S02]  /*16a40*/  FSEL R34, R225, -INF , !P2 ;  /* 0xff800000e1227808 */ /* 0x000fe40005000000 */
[----:B-1----:R-:W-:-:S04]  /*16a50*/  LOP3.LUT R0, R10, 0xff, RZ, 0xc0, !PT ;  /* 0x000000ff0a007812 */ /* 0x002fc800078ec0ff */
[----:B------:R-:W-:Y:S02]  /*16a60*/  ISETP.LE.U32.AND P2, PT, R0, UR13, PT ;  /* 0x0000000d00007c0c */ /* 0x000fe4000bf43070 */
[----:B------:R-:W-:Y:S02]  /*16a70*/  FSEL R0, R6, RZ, P4 ;  /* 0x000000ff06007208 */ /* 0x000fe40002000000 */
[----:B------:R-:W-:-:S04]  /*16a80*/  LOP3.LUT R6, R10, 0xffff, RZ, 0xc0, !PT ;  /* 0x0000ffff0a067812 */ /* 0x000fc800078ec0ff */
[----:B------:R-:W-:Y:S01]  /*16a90*/  SHF.R.U32.HI R6, RZ, 0x8, R6 ;  /* 0x00000008ff067819 */ /* 0x000fe20000011606 */
[----:B---3--:R-:W-:-:S03]  /*16aa0*/  FFMA.FTZ R7, R22, UR43, -R0 ;  /* 0x0000002b16077c23 */ /* 0x008fc60008010800 */
[----:B------:R-:W-:Y:S02]  /*16ab0*/  LOP3.LUT R6, R6, 0xffff, RZ, 0xc0, !PT ;  /* 0x0000ffff06067812 */ /* 0x000fe400078ec0ff */
[----:B------:R-:W-:Y:S02]  /*16ac0*/  FSEL R60, R226, -INF , !P3 ;  /* 0xff800000e23c7808 */ /* 0x000fe40005800000 */
[----:B------:R-:W-:Y:S01]  /*16ad0*/  ISETP.LE.U32.AND P3, PT, R6, UR13, PT ;  /* 0x0000000d06007c0c */ /* 0x000fe2000bf63070 */
[----:B------:R-:W-:Y:S01]  /*16ae0*/  FFMA.FTZ R6, R24, UR43, -R0 ;  /* 0x0000002b18067c23 */ /* 0x000fe20008010800 */
[----:B------:R2:W-:Y:S01]  /*16af0*/  MUFU.EX2 R17, R7 ;  /* 0x0000000700117308 */ /* 0x0005e20000000800 */
[----:B------:R-:W-:-:S07]  /*16b00*/  FSEL R48, R227, -INF , !P1 ;  /* 0xff800000e3307808 */ /* 0x000fce0004800000 */
[----:B------:R1:W-:Y:S01]  /*16b10*/  MUFU.EX2 R22, R6 ;  /* 0x0000000600167308 */ /* 0x0003e20000000800 */
[----:B--2---:R-:W-:-:S04]  /*16b20*/  F2FP.BF16.F32.PACK_AB R7, R31, R16 ;  /* 0x000000101f07723e */ /* 0x004fc800000010ff */
[C---:B------:R-:W-:Y:S02]  /*16b30*/  PRMT R57, R7.reuse, 0x7610, R57 ;  /* 0x0000761007397816 */ /* 0x040fe40000000039 */
[----:B------:R-:W-:Y:S02]  /*16b40*/  PRMT R54, R7, 0x7632, R54 ;  /* 0x0000763207367816 */ /* 0x000fe40000000036 */
[----:B-1----:R-:W-:Y:S01]  /*16b50*/  SHF.R.U32.HI R6, RZ, 0x18, R10 ;  /* 0x00000018ff067819 */ /* 0x002fe2000001160a */
[----:B------:R-:W-:-:S03]  /*16b60*/  FFMA.FTZ R7, R26, UR43, -R4 ;  /* 0x0000002b1a077c23 */ /* 0x000fc60008010804 */
[----:B------:R-:W-:Y:S01]  /*16b70*/  ISETP.LE.U32.AND P1, PT, R6, UR13, PT ;  /* 0x0000000d06007c0c */ /* 0x000fe2000bf23070 */
[----:B------:R1:W-:Y:S01]  /*16b80*/  MUFU.EX2 R43, R7 ;  /* 0x00000007002b7308 */ /* 0x0003e20000000800 */
[----:B------:R-:W-:Y:S01]  /*16b90*/  SHF.R.U32.HI R6, RZ, 0x10, R10 ;  /* 0x00000010ff067819 */ /* 0x000fe2000001160a */
[----:B------:R-:W-:Y:S01]  /*16ba0*/  @!P2 HFMA2.BF16_V2 R35, -RZ.H0_H0, RZ.H0_H0, -R57.H0_H0 ;  /* 0x200000ffff23a231 */ /* 0x000fe20000340939 */
[----:B------:R-:W-:Y:S02]  /*16bb0*/  PRMT R192, R57, 0x5410, R54 ;  /* 0x0000541039c07816 */ /* 0x000fe40000000036 */
[----:B------:R-:W-:Y:S02]  /*16bc0*/  LOP3.LUT R6, R6, 0xff, RZ, 0xc0, !PT ;  /* 0x000000ff06067812 */ /* 0x000fe400078ec0ff */
[----:B------:R-:W-:Y:S02]  /*16bd0*/  @!P2 PRMT R57, R35, 0x5410, RZ ;  /* 0x000054102339a816 */ /* 0x000fe400000000ff */
[----:B------:R-:W-:Y:S01]  /*16be0*/  ISETP.LE.U32.AND P2, PT, R6, UR13, PT ;  /* 0x0000000d06007c0c */ /* 0x000fe2000bf43070 */
[----:B-1----:R-:W-:Y:S01]  /*16bf0*/  FFMA.FTZ R7, R25, UR43, -R4 ;  /* 0x0000002b19077c23 */ /* 0x002fe20008010804 */
[----:B------:R-:W-:-:S03]  /*16c00*/  SHF.R.U32.HI R6, RZ, 0x8, R23 ;  /* 0x00000008ff067819 */ /* 0x000fc60000011617 */
[----:B------:R1:W2:Y:S01]  /*16c10*/  MUFU.EX2 R45, R7 ;  /* 0x00000007002d7308 */ /* 0x0002a20000000800 */
[----:B------:R-:W-:Y:S02]  /*16c20*/  LOP3.LUT R6, R6, 0xffff, RZ, 0xc0, !PT ;  /* 0x0000ffff06067812 */ /* 0x000fe400078ec0ff */
[----:B------:R-:W-:Y:S02]  /*16c30*/  FSEL R21, R71, RZ, P0 ;  /* 0x000000ff47157208 */ /* 0x000fe40000000000 */
[----:B------:R-:W-:Y:S01]  /*16c40*/  ISETP.LE.U32.AND P0, PT, R6, UR13, PT ;  /* 0x0000000d06007c0c */ /* 0x000fe2000bf03070 */
[----:B------:R-:W-:Y:S01]  /*16c50*/  FFMA.FTZ R6, R29, UR43, -R0 ;  /* 0x0000002b1d067c23 */ /* 0x000fe20008010800 */
[----:B------:R-:W-:-:S03]  /*16c60*/  @!P3 HFMA2.BF16_V2 R41, -RZ.H0_H0, RZ.H0_H0, -R54.H0_H0 ;  /* 0x200000ffff29b231 */ /* 0x000fc60000340936 */
[----:B------:R2:W-:Y:S02]  /*16c70*/  MUFU.EX2 R35, R6 ;  /* 0x0000000600237308 */ /* 0x0005e40000000800 */
[----:B------:R-:W-:Y:S01]  /*16c80*/  @!P3 PRMT R54, R41, 0x5410, RZ ;  /* 0x000054102936b816 */ /* 0x000fe200000000ff */
[----:B-1----:R-:W-:-:S05]  /*16c90*/  FFMA.FTZ R7, R27, UR43, -R0 ;  /* 0x0000002b1b077c23 */ /* 0x002fca0008010800 */
[----:B------:R1:W3:Y:S01]  /*16ca0*/  MUFU.EX2 R41, R7 ;  /* 0x0000000700297308 */ /* 0x0002e20000000800 */
[----:B--2---:R-:W-:-:S04]  /*16cb0*/  F2FP.BF16.F32.PACK_AB R6, R45, R43 ;  /* 0x0000002b2d06723e */ /* 0x004fc800000010ff */
[C---:B------:R-:W-:Y:S02]  /*16cc0*/  PRMT R227, R6.reuse, 0x7610, R227 ;  /* 0x0000761006e37816 */ /* 0x040fe400000000e3 */
[----:B------:R-:W-:-:S03]  /*16cd0*/  PRMT R226, R6, 0x7632, R226 ;  /* 0x0000763206e27816 */ /* 0x000fc600000000e2 */
[----:B------:R-:W-:Y:S01]  /*16ce0*/  @!P5 HFMA2.BF16_V2 R147, -RZ.H0_H0, RZ.H0_H0, -R227.H0_H0 ;  /* 0x200000ffff93d231 */ /* 0x000fe200003409e3 */
[----:B------:R-:W-:Y:S01]  /*16cf0*/  LOP3.LUT R6, R14, 0xff, RZ, 0xc0, !PT ;  /* 0x000000ff0e067812 */ /* 0x000fe200078ec0ff */
[----:B------:R-:W-:Y:S01]  /*16d00*/  @!P0 HFMA2.BF16_V2 R148, -RZ.H0_H0, RZ.H0_H0, -R226.H0_H0 ;  /* 0x200000ffff948231 */ /* 0x000fe200003409e2 */
[----:B------:R-:W-:Y:S02]  /*16d10*/  PRMT R243, R227, 0x5410, R226 ;  /* 0x00005410e3f37816 */ /* 0x000fe400000000e2 */
[----:B------:R-:W-:Y:S02]  /*16d20*/  @!P5 PRMT R227, R147, 0x5410, RZ ;  /* 0x0000541093e3d816 */ /* 0x000fe400000000ff */
[----:B------:R-:W-:Y:S01]  /*16d30*/  ISETP.LE.U32.AND P5, PT, R6, UR13, PT ;  /* 0x0000000d06007c0c */ /* 0x000fe2000bfa3070 */
[--C-:B------:R-:W-:Y:S01]  /*16d40*/  FFMA.FTZ R6, R28, UR43, -R4.reuse ;  /* 0x0000002b1c067c23 */ /* 0x100fe20008010804 */
[----:B------:R-:W-:Y:S01]  /*16d50*/  F2FP.BF16.F32.PACK_AB R10, R22, R17 ;  /* 0x00000011160a723e */ /* 0x000fe200000010ff */
[----:B-1----:R-:W-:Y:S01]  /*16d60*/  FFMA.FTZ R7, R30, UR43, -R4 ;  /* 0x0000002b1e077c23 */ /* 0x002fe20008010804 */
[----:B------:R-:W-:-:S02]  /*16d70*/  @!P0 PRMT R226, R148, 0x5410, RZ ;  /* 0x0000541094e28816 */ /* 0x000fc400000000ff */
[----:B------:R-:W-:Y:S01]  /*16d80*/  ISETP.LE.U32.AND P3, PT, R15, UR13, PT ;  /* 0x0000000d0f007c0c */ /* 0x000fe2000bf63070 */
[----:B------:R1:W-:Y:S01]  /*16d90*/  MUFU.EX2 R148, R6 ;  /* 0x0000000600947308 */ /* 0x0003e20000000800 */
[C---:B------:R-:W-:Y:S01]  /*16da0*/  PRMT R51, R10.reuse, 0x7632, R51 ;  /* 0x000076320a337816 */ /* 0x040fe20000000033 */
[----:B------:R-:W-:Y:S01]  /*16db0*/  ULOP3.LUT UR4, UR4, UR33, URZ, 0x3c, !UPT ;  /* 0x0000002104047292 */ /* 0x000fe2000f8e3c3f */
[----:B------:R-:W-:Y:S02]  /*16dc0*/  PRMT R49, R10, 0x7610, R49 ;  /* 0x000076100a317816 */ /* 0x000fe40000000031 */
[----:B---3--:R-:W-:-:S03]  /*16dd0*/  F2FP.BF16.F32.PACK_AB R10, R41, R35 ;  /* 0x00000023290a723e */ /* 0x008fc600000010ff */
[----:B------:R2:W3:Y:S01]  /*16de0*/  MUFU.EX2 R147, R7 ;  /* 0x0000000700937308 */ /* 0x0004e20000000800 */
[----:B------:R-:W-:Y:S01]  /*16df0*/  @!P2 HFMA2.BF16_V2 R70, -RZ.H0_H0, RZ.H0_H0, -R49.H0_H0 ;  /* 0x200000ffff46a231 */ /* 0x000fe20000340931 */
[----:B------:R-:W-:Y:S02]  /*16e00*/  PRMT R222, R10, 0x7610, R222 ;  /* 0x000076100ade7816 */ /* 0x000fe400000000de */
[----:B-1----:R-:W-:-:S04]  /*16e10*/  LOP3.LUT R6, R5, 0xffff, RZ, 0xc0, !PT ;  /* 0x0000ffff05067812 */ /* 0x002fc800078ec0ff */
[----:B------:R-:W-:Y:S02]  /*16e20*/  SHF.R.U32.HI R6, RZ, 0x8, R6 ;  /* 0x00000008ff067819 */ /* 0x000fe40000011606 */
[----:B------:R-:W-:Y:S02]  /*16e30*/  LOP3.LUT R18, R141, UR4, RZ, 0x3c, !PT ;  /* 0x000000048d127c12 */ /* 0x000fe4000f8e3cff */
[----:B------:R-:W-:Y:S01]  /*16e40*/  LOP3.LUT R6, R6, 0xffff, RZ, 0xc0, !PT ;  /* 0x0000ffff06067812 */ /* 0x000fe200078ec0ff */
[----:B------:R-:W-:Y:S01]  /*16e50*/  @!P3 HFMA2.BF16_V2 R155, -RZ.H0_H0, RZ.H0_H0, -R222.H0_H0 ;  /* 0x200000ffff9bb231 */ /* 0x000fe200003409de */
[----:B------:R-:W-:Y:S02]  /*16e60*/  PRMT R182, R49, 0x5410, R51 ;  /* 0x0000541031b67816 */ /* 0x000fe40000000033 */
[----:B------:R-:W-:Y:S02]  /*16e70*/  @!P2 PRMT R49, R70, 0x5410, RZ ;  /* 0x000054104631a816 */ /* 0x000fe400000000ff */
[----:B------:R-:W-:Y:S01]  /*16e80*/  PRMT R224, R10, 0x7632, R224 ;  /* 0x000076320ae07816 */ /* 0x000fe200000000e0 */
[----:B------:R-:W-:Y:S01]  /*16e90*/  IMAD.WIDE.U32 R18, R18, -0x326172a9, RZ ;  /* 0xcd9e8d5712127825 */ /* 0x000fe200078e00ff */
[----:B------:R-:W-:-:S02]  /*16ea0*/  ISETP.LE.U32.AND P2, PT, R6, UR13, PT ;  /* 0x0000000d06007c0c */ /* 0x000fc4000bf43070 */
[----:B--2---:R-:W-:Y:S02]  /*16eb0*/  LOP3.LUT R7, R5, 0xff, RZ, 0xc0, !PT ;  /* 0x000000ff05077812 */ /* 0x004fe400078ec0ff */
[----:B------:R-:W-:Y:S02]  /*16ec0*/  SHF.R.U32.HI R6, RZ, 0x18, R5 ;  /* 0x00000018ff067819 */ /* 0x000fe40000011605 */
[----:B------:R-:W-:Y:S02]  /*16ed0*/  PRMT R176, R222, 0x5410, R224 ;  /* 0x00005410deb07816 */ /* 0x000fe400000000e0 */
[----:B------:R-:W-:Y:S02]  /*16ee0*/  @!P3 PRMT R222, R155, 0x5410, RZ ;  /* 0x000054109bdeb816 */ /* 0x000fe400000000ff */
[----:B------:R-:W-:Y:S02]  /*16ef0*/  ISETP.LE.U32.AND P0, PT, R7, UR13, PT ;  /* 0x0000000d07007c0c */ /* 0x000fe4000bf03070 */
[----:B------:R-:W-:-:S02]  /*16f00*/  ISETP.LE.U32.AND P3, PT, R6, UR13, PT ;  /* 0x0000000d06007c0c */ /* 0x000fc4000bf63070 */
[----:B---3--:R-:W-:Y:S02]  /*16f10*/  F2FP.BF16.F32.PACK_AB R7, R148, R147 ;  /* 0x000000939407723e */ /* 0x008fe400000010ff */
[----:B------:R-:W-:Y:S02]  /*16f20*/  LOP3.LUT R6, R19, UR42, R172, 0x96, !PT ;  /* 0x0000002a13067c12 */ /* 0x000fe4000f8e96ac */
[C---:B------:R-:W-:Y:S02]  /*16f30*/  PRMT R223, R7.reuse, 0x7610, R223 ;  /* 0x0000761007df7816 */ /* 0x040fe400000000df */
[----:B------:R-:W-:Y:S01]  /*16f40*/  PRMT R221, R7, 0x7632, R221 ;  /* 0x0000763207dd7816 */ /* 0x000fe200000000dd */
[----:B------:R-:W-:Y:S01]  /*16f50*/  IMAD.WIDE.U32 R6, R6, -0x2daee0ad, RZ ;  /* 0xd2511f5306067825 */ /* 0x000fe200078e00ff */
[----:B------:R-:W-:-:S04]  /*16f60*/  LOP3.LUT R14, R9, UR40, R18, 0x96, !PT ;  /* 0x00000028090e7c12 */ /* 0x000fc8000f8e9612 */
[----:B------:R-:W-:Y:S01]  /*16f70*/  LOP3.LUT R7, R7, UR39, R248, 0x96, !PT ;  /* 0x0000002707077c12 */ /* 0x000fe2000f8e96f8 */
[----:B------:R-:W-:Y:S01]  /*16f80*/  IMAD.WIDE.U32 R14, R14, -0x2daee0ad, RZ ;  /* 0xd2511f530e0e7825 */ /* 0x000fe200078e00ff */
[----:B------:R-:W-:-:S04]  /*16f90*/  ISETP.LE.U32.AND P4, PT, R11, UR13, PT ;  /* 0x0000000d0b007c0c */ /* 0x000fc8000bf83070 */
[----:B------:R-:W-:Y:S01]  /*16fa0*/  LOP3.LUT R10, R15, UR37, R6, 0x96, !PT ;  /* 0x000000250f0a7c12 */ /* 0x000fe2000f8e9606 */
[----:B------:R-:W-:Y:S01]  /*16fb0*/  IMAD.WIDE.U32 R6, R7, -0x326172a9, RZ ;  /* 0xcd9e8d5707067825 */ /* 0x000fe200078e00ff */
[----:B------:R-:W-:-:S03]  /*16fc0*/  SHF.R.U32.HI R5, RZ, 0x10, R5 ;  /* 0x00000010ff057819 */ /* 0x000fc60000011605 */
[----:B------:R-:W-:Y:S01]  /*16fd0*/  IMAD.WIDE.U32 R10, R10, -0x326172a9, RZ ;  /* 0xcd9e8d570a0a7825 */ /* 0x000fe200078e00ff */
[----:B------:R-:W-:-:S03]  /*16fe0*/  LOP3.LUT R7, R7, UR38, R8, 0x96, !PT ;  /* 0x0000002607077c12 */ /* 0x000fc6000f8e9608 */
[----:B------:R-:W-:Y:S01]  /*16ff0*/  @!P1 HFMA2.BF16_V2 R145, -RZ.H0_H0, RZ.H0_H0, -R51.H0_H0 ;  /* 0x200000ffff919231 */ /* 0x000fe20000340933 */
[----:B------:R-:W-:Y:S02]  /*17000*/  LOP3.LUT R5, R5, 0xff, RZ, 0xc0, !PT ;  /* 0x000000ff05057812 */ /* 0x000fe400078ec0ff */
[----:B------:R-:W-:Y:S01]  /*17010*/  LOP3.LUT R15, R11, UR31, R6, 0x96, !PT ;  /* 0x0000001f0b0f7c12 */ /* 0x000fe2000f8e9606 */
[----:B------:R-:W-:Y:S01]  /*17020*/  IMAD.WIDE.U32 R6, R7, -0x2daee0ad, RZ ;  /* 0xd2511f5307067825 */ /* 0x000fe200078e00ff */
[----:B------:R-:W-:Y:S02]  /*17030*/  @!P1 PRMT R51, R145, 0x5410, RZ ;  /* 0x0000541091339816 */ /* 0x000fe400000000ff */
[----:B------:R-:W-:Y:S01]  /*17040*/  ISETP.LE.U32.AND P1, PT, R5, UR13, PT ;  /* 0x0000000d05007c0c */ /* 0x000fe2000bf23070 */
[----:B------:R-:W-:Y:S01]  /*17050*/  FFMA.FTZ R5, R39, UR43, -R0 ;  /* 0x0000002b27057c23 */ /* 0x000fe20008010800 */
[----:B------:R-:W-:Y:S01]  /*17060*/  LOP3.LUT R8, R7, UR30, R14, 0x96, !PT ;  /* 0x0000001e07087c12 */ /* 0x000fe2000f8e960e */
[----:B------:R-:W-:-:S02]  /*17070*/  IMAD.WIDE.U32 R14, R15, -0x2daee0ad, RZ ;  /* 0xd2511f530f0e7825 */ /* 0x000fc400078e00ff */
[----:B------:R1:W-:Y:S02]  /*17080*/  MUFU.EX2 R20, R5 ;  /* 0x0000000500147308 */ /* 0x0003e40000000800 */
[----:B------:R-:W-:Y:S01]  /*17090*/  @!P0 HFMA2.BF16_V2 R164, -RZ.H0_H0, RZ.H0_H0, -R223.H0_H0 ;  /* 0x200000ffffa48231 */ /* 0x000fe200003409df */
[----:B------:R-:W-:Y:S02]  /*170a0*/  LOP3.LUT R11, R15, UR24, R6, 0x96, !PT ;  /* 0x000000180f0b7c12 */ /* 0x000fe4000f8e9606 */
[----:B------:R-:W-:Y:S01]  /*170b0*/  FMNMX.FTZ R6, R247, R208, !PT ;  /* 0x000000d0f7067209 */ /* 0x000fe20007810000 */
[----:B------:R-:W-:Y:S01]  /*170c0*/  FFMA.FTZ R7, R40, UR43, -R0 ;  /* 0x0000002b28077c23 */ /* 0x000fe20008010800 */
[----:B------:R-:W-:Y:S02]  /*170d0*/  PRMT R181, R223, 0x5410, R221 ;  /* 0x00005410dfb57816 */ /* 0x000fe400000000dd */
[----:B------:R-:W-:Y:S02]  /*170e0*/  FMNMX.FTZ R6, R209, R6, !PT ;  /* 0x00000006d1067209 */ /* 0x000fe40007810000 */
[----:B-1----:R-:W-:-:S04]  /*170f0*/  SHF.R.U32.HI R5, RZ, 0x8, R44 ;  /* 0x00000008ff057819 */ /* 0x002fc8000001162c */
[----:B------:R-:W-:Y:S02]  /*17100*/  LOP3.LUT R5, R5, 0xffff, RZ, 0xc0, !PT ;  /* 0x0000ffff05057812 */ /* 0x000fe400078ec0ff */
[----:B------:R-:W-:Y:S02]  /*17110*/  @!P0 PRMT R223, R164, 0x5410, RZ ;  /* 0x00005410a4df8816 */ /* 0x000fe400000000ff */
[----:B------:R-:W-:Y:S01]  /*17120*/  ISETP.LE.U32.AND P0, PT, R5, UR13, PT ;  /* 0x0000000d05007c0c */ /* 0x000fe2000bf03070 */
[----:B------:R1:W2:Y:S01]  /*17130*/  MUFU.EX2 R44, R7 ;  /* 0x00000007002c7308 */ /* 0x0002a20000000800 */
[----:B------:R-:W-:Y:S01]  /*17140*/  FMNMX.FTZ R5, R195, R6, !PT ;  /* 0x00000006c3057209 */ /* 0x000fe20007810000 */
[----:B------:R-:W-:-:S04]  /*17150*/  IMAD.WIDE.U32 R8, R8, -0x326172a9, RZ ;  /* 0xcd9e8d5708087825 */ /* 0x000fc800078e00ff */
[----:B-1----:R-:W-:Y:S01]  /*17160*/  IMAD.WIDE.U32 R6, R11, -0x326172a9, RZ ;  /* 0xcd9e8d570b067825 */ /* 0x002fe200078e00ff */
[----:B------:R-:W-:-:S04]  /*17170*/  FMNMX.FTZ R11, R193, R5, !PT ;  /* 0x00000005c10b7209 */ /* 0x000fc80007810000 */
[----:B------:R-:W-:Y:S02]  /*17180*/  LOP3.LUT R5, R7, UR21, R8, 0x96, !PT ;  /* 0x0000001507057c12 */ /* 0x000fe4000f8e9608 */
[----:B------:R-:W-:-:S04]  /*17190*/  FMNMX.FTZ R8, R162, R11, !PT ;  /* 0x0000000ba2087209 */ /* 0x000fc80007810000 */
[----:B------:R-:W-:Y:S02]  /*171a0*/  FMNMX.FTZ R8, R160, R8, !PT ;  /* 0x00000008a0087209 */ /* 0x000fe40007810000 */
[----:B------:R-:W-:Y:S02]  /*171b0*/  LOP3.LUT R30, R9, UR26, R10, 0x96, !PT ;  /* 0x0000001a091e7c12 */ /* 0x000fe4000f8e960a */
[----:B------:R-:W-:Y:S02]  /*171c0*/  FMNMX.FTZ R9, R159, R8, !PT ;  /* 0x000000089f097209 */ /* 0x000fe40007810000 */
[----:B------:R-:W-:Y:S01]  /*171d0*/  LOP3.LUT R8, R5, 0xffff, RZ, 0xc0, !PT ;  /* 0x0000ffff05087812 */ /* 0x000fe200078ec0ff */
[----:B------:R-:W-:Y:S01]  /*171e0*/  @!P6 HFMA2.BF16_V2 R149, -RZ.H0_H0, RZ.H0_H0, -R224.H0_H0 ;  /* 0x200000ffff95e231 */ /* 0x000fe200003409e0 */
[----:B--2---:R-:W-:Y:S01]  /*171f0*/  F2FP.BF16.F32.PACK_AB R10, R44, R20 ;  /* 0x000000142c0a723e */ /* 0x004fe200000010ff */
[----:B------:R-:W-:Y:S01]  /*17200*/  @!P2 HFMA2.BF16_V2 R150, -RZ.H0_H0, RZ.H0_H0, -R221.H0_H0 ;  /* 0x200000ffff96a231 */ /* 0x000fe200003409dd */
[----:B------:R-:W-:-:S02]  /*17210*/  SHF.R.U32.HI R8, RZ, 0x8, R8 ;  /* 0x00000008ff087819 */ /* 0x000fc40000011608 */
[----:B------:R-:W-:Y:S02]  /*17220*/  FMNMX.FTZ R9, R158, R9, !PT ;  /* 0x000000099e097209 */ /* 0x000fe40007810000 */
[----:B------:R-:W-:Y:S01]  /*17230*/  LOP3.LUT R155, R8, 0xffff, RZ, 0xc0, !PT ;  /* 0x0000ffff089b7812 */ /* 0x000fe200078ec0ff */
[--C-:B------:R-:W-:Y:S01]  /*17240*/  FFMA.FTZ R24, R62, UR43, -R4.reuse ;  /* 0x0000002b3e187c23 */ /* 0x100fe20008010804 */
[----:B------:R-:W-:Y:S01]  /*17250*/  @!P6 PRMT R224, R149, 0x5410, RZ ;  /* 0x0000541095e0e816 */ /* 0x000fe200000000ff */
[--C-:B------:R-:W-:Y:S01]  /*17260*/  FFMA.FTZ R25, R59, UR43, -R4.reuse ;  /* 0x0000002b3b197c23 */ /* 0x100fe20008010804 */
[----:B------:R-:W-:Y:S01]  /*17270*/  @!P2 PRMT R221, R150, 0x5410, RZ ;  /* 0x0000541096dda816 */ /* 0x000fe200000000ff */
[--C-:B------:R-:W-:Y:S01]  /*17280*/  FFMA.FTZ R58, R58, UR43, -R4.reuse ;  /* 0x0000002b3a3a7c23 */ /* 0x100fe20008010804 */
[----:B------:R-:W-:Y:S01]  /*17290*/  PRMT R219, R10, 0x7632, R219 ;  /* 0x000076320adb7816 */ /* 0x000fe200000000db */
[--C-:B------:R-:W-:Y:S01]  /*172a0*/  FFMA.FTZ R26, R56, UR43, -R4.reuse ;  /* 0x0000002b381a7c23 */ /* 0x100fe20008010804 */
[----:B------:R-:W-:Y:S01]  /*172b0*/  PRMT R217, R10, 0x7610, R217 ;  /* 0x000076100ad97816 */ /* 0x000fe200000000d9 */
[--C-:B------:R-:W-:Y:S01]  /*172c0*/  FFMA.FTZ R10, R63, UR43, -R4.reuse ;  /* 0x0000002b3f0a7c23 */ /* 0x100fe20008010804 */
[----:B------:R-:W-:Y:S01]  /*172d0*/  FMNMX.FTZ R8, R157, R9, !PT ;  /* 0x000000099d087209 */ /* 0x000fe20007810000 */
[--C-:B------:R-:W-:Y:S01]  /*172e0*/  FFMA.FTZ R9, R68, UR43, -R4.reuse ;  /* 0x0000002b44097c23 */ /* 0x100fe20008010804 */
[--C-:B------:R-:W-:Y:S01]  /*172f0*/  FFMA.FTZ R29, R55, UR43, -R4.reuse ;  /* 0x0000002b371d7c23 */ /* 0x100fe20008010804 */
[--C-:B------:R-:W-:Y:S01]  /*17300*/  FFMA.FTZ R145, R53, UR43, -R4.reuse ;  /* 0x0000002b35917c23 */ /* 0x100fe20008010804 */
[--C-:B------:R-:W-:Y:S01]  /*17310*/  FFMA.FTZ R149, R47, UR43, -R4.reuse ;  /* 0x0000002b2f957c23 */ /* 0x100fe20008010804 */
[----:B------:R-:W-:Y:S01]  /*17320*/  FFMA.FTZ R150, R38, UR43, -R4 ;  /* 0x0000002b26967c23 */ /* 0x000fe20008010804 */
        /* <DEDUP_REMOVED lines=15> */
[----:B------:R-:W-:Y:S02]  /*17420*/  FADD.FTZ R4, R228, -R21 ;  /* 0x80000015e4047221 */ /* 0x000fe40000010000 */
[----:B------:R1:W-:Y:S01]  /*17430*/  MUFU.EX2 R21, R9 ;  /* 0x0000000900157308 */ /* 0x0003e20000000800 */
[----:B------:R-:W-:-:S04]  /*17440*/  FMNMX.FTZ R68, R163, R68, !PT ;  /* 0x00000044a3447209 */ /* 0x000fc80007810000 */
[----:B------:R-:W-:-:S04]  /*17450*/  FMNMX.FTZ R68, R161, R68, !PT ;  /* 0x00000044a1447209 */ /* 0x000fc80007810000 */
[----:B------:R-:W-:Y:S01]  /*17460*/  FMNMX.FTZ R68, R151, R68, !PT ;  /* 0x0000004497447209 */ /* 0x000fe20007810000 */
[----:B-1----:R-:W1:Y:S03]  /*17470*/  SHFL.BFLY PT, R9, R70, 0x2, 0x1f ;  /* 0x0c401f0046097f89 */ /* 0x002e6600000e0000 */
[----:B------:R-:W-:-:S04]  /*17480*/  FMNMX.FTZ R68, R146, R68, !PT ;  /* 0x0000004492447209 */ /* 0x000fc80007810000 */
[----:B------:R-:W-:-:S04]  /*17490*/  FMNMX.FTZ R68, R73, R68, !PT ;  /* 0x0000004449447209 */ /* 0x000fc80007810000 */
[----:B------:R-:W-:Y:S01]  /*174a0*/  FMNMX.FTZ R68, R67, R68, !PT ;  /* 0x0000004443447209 */ /* 0x000fe20007810000 */
[----:B------:R-:W-:-:S03]  /*174b0*/  FMUL.FTZ R4, R4, UR43 ;  /* 0x0000002b04047c20 */ /* 0x000fc60008410000 */
[----:B------:R-:W-:Y:S01]  /*174c0*/  FMNMX.FTZ R68, R60, R68, !PT ;  /* 0x000000443c447209 */ /* 0x000fe20007810000 */
[----:B------:R-:W-:Y:S01]  /*174d0*/  FFMA.FTZ R47, R144, UR43, -R0 ;  /* 0x0000002b902f7c23 */ /* 0x000fe20008010800 */
[----:B------:R2:W-:Y:S02]  /*174e0*/  MUFU.EX2 R8, R4 ;  /* 0x0000000400087308 */ /* 0x0005e40000000800 */
[----:B------:R-:W-:Y:S02]  /*174f0*/  FMNMX.FTZ R68, R48, R68, !PT ;  /* 0x0000004430447209 */ /* 0x000fe40007810000 */
[----:B-1----:R-:W-:-:S04]  /*17500*/  FMNMX.FTZ R70, R70, R9, !PT ;  /* 0x0000000946467209 */ /* 0x002fc80007810000 */
[----:B------:R-:W1:Y:S01]  /*17510*/  MUFU.EX2 R144, R10 ;  /* 0x0000000a00907308 */ /* 0x000e620000000800 */
[----:B------:R-:W-:Y:S04]  /*17520*/  SHFL.BFLY PT, R9, R68, 0x2, 0x1f ;  /* 0x0c401f0044097f89 */ /* 0x000fe800000e0000 */
[----:B--2---:R-:W2:Y:S01]  /*17530*/  SHFL.BFLY PT, R4, R70, 0x1, 0x1f ;  /* 0x0c201f0046047f89 */ /* 0x004ea200000e0000 */
        /* <DEDUP_REMOVED lines=9> */
[----:B-1----:R-:W-:Y:S01]  /*175d0*/  F2FP.BF16.F32.PACK_AB R0, R144, R21 ;  /* 0x000000159000723e */ /* 0x002fe200000010ff */
[----:B------:R-:W-:Y:S01]  /*175e0*/  @!P1 HFMA2.BF16_V2 R197, -RZ.H0_H0, RZ.H0_H0, -R217.H0_H0 ;  /* 0x200000ffffc59231 */ /* 0x000fe200003409d9 */
[----:B------:R-:W-:-:S02]  /*175f0*/  FSETP.NEU.FTZ.AND P6, PT, R69, -INF , PT ;  /* 0xff8000004500780b */ /* 0x000fc40003fdd000 */
[C---:B------:R-:W-:Y:S02]  /*17600*/  PRMT R216, R0.reuse, 0x7610, R216 ;  /* 0x0000761000d87816 */ /* 0x040fe400000000d8 */
[----:B------:R-:W-:Y:S02]  /*17610*/  PRMT R214, R0, 0x7632, R214 ;  /* 0x0000763200d67816 */ /* 0x000fe400000000d6 */
[----:B------:R-:W-:Y:S02]  /*17620*/  LOP3.LUT R0, R5, 0xff, RZ, 0xc0, !PT ;  /* 0x000000ff05007812 */ /* 0x000fe400078ec0ff */
[----:B------:R-:W-:Y:S02]  /*17630*/  PRMT R171, R217, 0x5410, R219 ;  /* 0x00005410d9ab7816 */ /* 0x000fe400000000db */
[----:B------:R-:W-:Y:S02]  /*17640*/  @!P1 PRMT R217, R197, 0x5410, RZ ;  /* 0x00005410c5d99816 */ /* 0x000fe400000000ff */
[----:B------:R-:W-:-:S02]  /*17650*/  ISETP.LE.U32.AND P1, PT, R0, UR13, PT ;  /* 0x0000000d00007c0c */ /* 0x000fc4000bf23070 */
[----:B--2---:R-:W-:Y:S02]  /*17660*/  FMNMX.FTZ R70, R70, R4, !PT ;  /* 0x0000000446467209 */ /* 0x004fe40007810000 */
[----:B------:R-:W-:Y:S02]  /*17670*/  SHF.R.U32.HI R0, RZ, 0x18, R5 ;  /* 0x00000018ff007819 */ /* 0x000fe40000011605 */
[----:B------:R-:W-:Y:S02]  /*17680*/  FSEL R4, R69, RZ, P6 ;  /* 0x000000ff45047208 */ /* 0x000fe40003000000 */
[----:B------:R-:W-:Y:S01]  /*17690*/  FMNMX.FTZ R68, R68, R9, !PT ;  /* 0x0000000944447209 */ /* 0x000fe20007810000 */
[----:B------:R-:W-:Y:S01]  /*176a0*/  @!P0 HFMA2.BF16_V2 R167, -RZ.H0_H0, RZ.H0_H0, -R214.H0_H0 ;  /* 0x200000ffffa78231 */ /* 0x000fe200003409d6 */
[----:B------:R-:W-:Y:S01]  /*176b0*/  ISETP.LE.U32.AND P2, PT, R0, UR13, PT ;  /* 0x0000000d00007c0c */ /* 0x000fe2000bf43070 */
[----:B------:R-:W-:Y:S01]  /*176c0*/  MUFU.EX2 R50, R11 ;  /* 0x0000000b00327308 */ /* 0x000fe20000000800 */
[----:B------:R-:W-:Y:S01]  /*176d0*/  FADD.FTZ R0, R252, -R4 ;  /* 0x80000004fc007221 */ /* 0x000fe20000010000 */
[----:B------:R-:W1:Y:S01]  /*176e0*/  SHFL.BFLY PT, R9, R68, 0x1, 0x1f ;  /* 0x0c201f0044097f89 */ /* 0x000e6200000e0000 */
[----:B------:R-:W-:-:S05]  /*176f0*/  PRMT R179, R216, 0x5410, R214 ;  /* 0x00005410d8b37816 */ /* 0x000fca00000000d6 */
[----:B------:R-:W2:Y:S01]  /*17700*/  MUFU.EX2 R62, R15 ;  /* 0x0000000f003e7308 */ /* 0x000ea20000000800 */
[----:B------:R-:W-:Y:S01]  /*17710*/  @!P0 PRMT R214, R167, 0x5410, RZ ;  /* 0x00005410a7d68816 */ /* 0x000fe200000000ff */
[----:B------:R-:W-:Y:S01]  /*17720*/  FMUL.FTZ R0, R0, UR43 ;  /* 0x0000002b00007c20 */ /* 0x000fe20008410000 */
[C---:B------:R-:W-:Y:S01]  /*17730*/  FMUL.FTZ R4, R70.reuse, UR43 ;  /* 0x0000002b46047c20 */ /* 0x040fe20008410000 */
[----:B------:R-:W-:-:S04]  /*17740*/  FSETP.NEU.FTZ.AND P0, PT, R70, -INF , PT ;  /* 0xff8000004600780b */ /* 0x000fc80003f1d000 */
[----:B------:R-:W-:Y:S01]  /*17750*/  FSEL R4, R4, RZ, P0 ;  /* 0x000000ff04047208 */ /* 0x000fe20000000000 */
[----:B------:R-:W3:Y:S01]  /*17760*/  MUFU.EX2 R0, R0 ;  /* 0x0000000000007308 */ /* 0x000ee20000000800 */
[----:B------:R-:W-:Y:S01]  /*17770*/  SHF.R.U32.HI R5, RZ, 0x10, R5 ;  /* 0x00000010ff057819 */ /* 0x000fe20000011605 */
[----:B------:R-:W-:Y:S02]  /*17780*/  @!P3 HFMA2.BF16_V2 R166, -RZ.H0_H0, RZ.H0_H0, -R219.H0_H0 ;  /* 0x200000ffffa6b231 */ /* 0x000fe400003409db */
        /* <DEDUP_REMOVED lines=16> */
[----:B--2---:R-:W-:-:S02]  /*17890*/  F2FP.BF16.F32.PACK_AB R4, R62, R50 ;  /* 0x000000323e04723e */ /* 0x004fc400000010ff */
[----:B------:R-:W-:Y:S01]  /*178a0*/  LOP3.LUT R5, R5, 0xff, RZ, 0xc0, !PT ;  /* 0x000000ff05057812 */ /* 0x000fe200078ec0ff */
[----:B------:R-:W-:Y:S01]  /*178b0*/  @!P4 HFMA2.BF16_V2 R196, -RZ.H0_H0, RZ.H0_H0, -R216.H0_H0 ;  /* 0x200000ffffc4c231 */ /* 0x000fe200003409d8 */
[----:B------:R-:W-:Y:S02]  /*178c0*/  PRMT R213, R4, 0x7610, R213 ;  /* 0x0000761004d57816 */ /* 0x000fe400000000d5 */
[----:B------:R-:W-:Y:S01]  /*178d0*/  @!P3 PRMT R219, R166, 0x5410, RZ ;  /* 0x00005410a6dbb816 */ /* 0x000fe200000000ff */
[----:B------:R-:W-:Y:S01]  /*178e0*/  FFMA.FTZ R10, R212, R8, R16 ;  /* 0x00000008d40a7223 */ /* 0x000fe20000010010 */
[----:B------:R-:W-:Y:S02]  /*178f0*/  ISETP.LE.U32.AND P3, PT, R5, UR13, PT ;  /* 0x0000000d05007c0c */ /* 0x000fe4000bf63070 */
[----:B------:R-:W-:Y:S01]  /*17900*/  SHF.R.U32.HI R5, RZ, 0x10, R6 ;  /* 0x00000010ff057819 */ /* 0x000fe20000011606 */
[----:B------:R-:W-:Y:S01]  /*17910*/  @!P5 HFMA2.BF16_V2 R199, -RZ.H0_H0, RZ.H0_H0, -R213.H0_H0 ;  /* 0x200000ffffc7d231 */ /* 0x000fe200003409d5 */
[----:B------:R-:W-:-:S02]  /*17920*/  PRMT R212, R4, 0x7632, R212 ;  /* 0x0000763204d47816 */ /* 0x000fc400000000d4 */
[----:B------:R-:W-:Y:S02]  /*17930*/  @!P4 PRMT R216, R196, 0x5410, RZ ;  /* 0x00005410c4d8c816 */ /* 0x000fe400000000ff */
[----:B------:R-:W-:Y:S02]  /*17940*/  LOP3.LUT R4, R6, 0xff, RZ, 0xc0, !PT ;  /* 0x000000ff06047812 */ /* 0x000fe400078ec0ff */
[----:B-1----:R-:W-:Y:S01]  /*17950*/  FMNMX.FTZ R68, R68, R9, !PT ;  /* 0x0000000944447209 */ /* 0x002fe20007810000 */
[----:B---3--:R-:W-:Y:S01]  /*17960*/  FFMA.FTZ R215, R215, R0, R17 ;  /* 0x00000000d7d77223 */ /* 0x008fe20000010011 */
[----:B------:R-:W-:Y:S02]  /*17970*/  ISETP.LE.U32.AND P4, PT, R165, UR13, PT ;  /* 0x0000000da5007c0c */ /* 0x000fe4000bf83070 */
[----:B------:R-:W-:Y:S02]  /*17980*/  LOP3.LUT R11, R6, 0xffff, RZ, 0xc0, !PT ;  /* 0x0000ffff060b7812 */ /* 0x000fe400078ec0ff */
[----:B------:R-:W-:Y:S01]  /*17990*/  SHF.R.U32.HI R23, RZ, 0x18, R6 ;  /* 0x00000018ff177819 */ /* 0x000fe20000011606 */
[----:B------:R-:W-:Y:S01]  /*179a0*/  IMAD.WIDE.U32 R6, R30, -0x2daee0ad, RZ ;  /* 0xd2511f531e067825 */ /* 0x000fe200078e00ff */
[----:B------:R-:W-:-:S03]  /*179b0*/  LOP3.LUT R5, R5, 0xff, RZ, 0xc0, !PT ;  /* 0x000000ff05057812 */ /* 0x000fc600078ec0ff */
[----:B------:R-:W-:Y:S01]  /*179c0*/  FADD.FTZ R10, R31, R10 ;  /* 0x0000000a1f0a7221 */ /* 0x000fe20000010000 */
[----:B------:R-:W-:Y:S02]  /*179d0*/  PRMT R183, R213, 0x5410, R212 ;  /* 0x00005410d5b77816 */ /* 0x000fe400000000d4 */
[----:B------:R-:W-:Y:S01]  /*179e0*/  ISETP.LE.U32.AND P6, PT, R4, UR13, PT ;  /* 0x0000000d04007c0c */ /* 0x000fe2000bfc3070 */
[----:B------:R-:W-:Y:S01]  /*179f0*/  FMUL.FTZ R4, R68, UR43 ;  /* 0x0000002b44047c20 */ /* 0x000fe20008410000 */
[----:B------:R-:W-:Y:S01]  /*17a00*/  @!P5 PRMT R213, R199, 0x5410, RZ ;  /* 0x00005410c7d5d816 */ /* 0x000fe200000000ff */
[----:B------:R-:W-:Y:S01]  /*17a10*/  FADD.FTZ R9, R22, R215 ;  /* 0x000000d716097221 */ /* 0x000fe20000010000 */
[----:B------:R-:W-:Y:S01]  /*17a20*/  FSEL R15, R70, RZ, P0 ;  /* 0x000000ff460f7208 */ /* 0x000fe20000000000 */
[----:B------:R1:W-:Y:S01]  /*17a30*/  MUFU.EX2 R46, R24 ;  /* 0x00000018002e7308 */ /* 0x0003e20000000800 */
[----:B------:R-:W-:Y:S02]  /*17a40*/  FSETP.NEU.FTZ.AND P0, PT, R68, -INF , PT ;  /* 0xff8000004400780b */ /* 0x000fe40003f1d000 */
[----:B------:R-:W-:-:S02]  /*17a50*/  ISETP.LE.U32.AND P5, PT, R5, UR13, PT ;  /* 0x0000000d05007c0c */ /* 0x000fc4000bfa3070 */
[----:B------:R-:W-:Y:S02]  /*17a60*/  LOP3.LUT R5, R7, UR20, R14, 0x96, !PT ;  /* 0x0000001407057c12 */ /* 0x000fe4000f8e960e */
[----:B------:R-:W-:Y:S01]  /*17a70*/  LOP3.LUT R22, R6, 0xffff, RZ, 0xc0, !PT ;  /* 0x0000ffff06167812 */ /* 0x000fe200078ec0ff */
[----:B------:R2:W3:Y:S01]  /*17a80*/  MUFU.EX2 R52, R25 ;  /* 0x0000001900347308 */ /* 0x0004e20000000800 */
[----:B------:R-:W-:Y:S01]  /*17a90*/  FADD.FTZ R7, R43, R10 ;  /* 0x0000000a2b077221 */ /* 0x000fe20000010000 */
[----:B------:R-:W-:Y:S01]  /*17aa0*/  FSEL R4, R4, RZ, P0 ;  /* 0x000000ff04047208 */ /* 0x000fe20000000000 */
[----:B------:R-:W-:-:S05]  /*17ab0*/  @!P4 HFMA2.BF16_V2 R200, -RZ.H0_H0, RZ.H0_H0, -R212.H0_H0 ;  /* 0x200000ffffc8c231 */ /* 0x000fca00003409d4 */
[----:B------:R-:W-:Y:S01]  /*17ac0*/  MUFU.EX2 R42, R28 ;  /* 0x0000001c002a7308 */ /* 0x000fe20000000800 */
[--C-:B------:R-:W-:Y:S01]  /*17ad0*/  FFMA.FTZ R16, R210, UR43, -R4.reuse ;  /* 0x0000002bd2107c23 */ /* 0x100fe20008010804 */
[----:B-1----:R-:W-:-:S06]  /*17ae0*/  FFMA.FTZ R24, R211, UR43, -R4 ;  /* 0x0000002bd3187c23 */ /* 0x002fcc0008010804 */
[----:B------:R-:W1:Y:S01]  /*17af0*/  MUFU.EX2 R43, R47 ;  /* 0x0000002f002b7308 */ /* 0x000e620000000800 */
[--C-:B--2---:R-:W-:Y:S01]  /*17b00*/  FFMA.FTZ R25, R206, UR43, -R4.reuse ;  /* 0x0000002bce197c23 */ /* 0x104fe20008010804 */
[--C-:B------:R-:W-:Y:S01]  /*17b10*/  FFMA.FTZ R30, R203, UR43, -R4.reuse ;  /* 0x0000002bcb1e7c23 */ /* 0x100fe20008010804 */
[--C-:B------:R-:W-:Y:S01]  /*17b20*/  FFMA.FTZ R66, R194, UR43, -R4.reuse ;  /* 0x0000002bc2427c23 */ /* 0x100fe20008010804 */
[--C-:B------:R-:W-:Y:S01]  /*17b30*/  FFMA.FTZ R210, R163, UR43, -R4.reuse ;  /* 0x0000002ba3d27c23 */ /* 0x100fe20008010804 */
[--C-:B------:R-:W-:Y:S01]  /*17b40*/  FFMA.FTZ R211, R161, UR43, -R4.reuse ;  /* 0x0000002ba1d37c23 */ /* 0x100fe20008010804 */
[--C-:B------:R-:W-:Y:S01]  /*17b50*/  FFMA.FTZ R142, R151, UR43, -R4.reuse ;  /* 0x0000002b978e7c23 */ /* 0x100fe20008010804 */
[--C-:B------:R-:W-:Y:S01]  /*17b60*/  FFMA.FTZ R75, R146, UR43, -R4.reuse ;  /* 0x0000002b924b7c23 */ /* 0x100fe20008010804 */
[----:B------:R2:W4:Y:S01]  /*17b70*/  MUFU.EX2 R169, R58 ;  /* 0x0000003a00a97308 */ /* 0x0005220000000800 */
[--C-:B------:R-:W-:Y:S01]  /*17b80*/  FFMA.FTZ R73, R73, UR43, -R4.reuse ;  /* 0x0000002b49497c23 */ /* 0x100fe20008010804 */
[--C-:B------:R-:W-:Y:S01]  /*17b90*/  FFMA.FTZ R67, R67, UR43, -R4.reuse ;  /* 0x0000002b43437c23 */ /* 0x100fe20008010804 */
[--C-:B------:R-:W-:Y:S01]  /*17ba0*/  FFMA.FTZ R60, R60, UR43, -R4.reuse ;  /* 0x0000002b3c3c7c23 */ /* 0x100fe20008010804 */
[----:B------:R-:W-:-:S04]  /*17bb0*/  FFMA.FTZ R48, R48, UR43, -R4 ;  /* 0x0000002b30307c23 */ /* 0x000fc80008010804 */
[----:B------:R3:W4:Y:S01]  /*17bc0*/  MUFU.EX2 R168, R26 ;  /* 0x0000001a00a87308 */ /* 0x0007220000000800 */
[----:B------:R-:W-:Y:S02]  /*17bd0*/  @!P4 PRMT R212, R200, 0x5410, RZ ;  /* 0x00005410c8d4c816 */ /* 0x000fe400000000ff */
[----:B------:R-:W-:-:S05]  /*17be0*/  ISETP.LE.U32.AND P4, PT, R155, UR13, PT ;  /* 0x0000000d9b007c0c */ /* 0x000fca000bf83070 */
[----:B------:R1:W-:Y:S01]  /*17bf0*/  MUFU.EX2 R173, R29 ;  /* 0x0000001d00ad7308 */ /* 0x0003e20000000800 */
[--C-:B--2---:R-:W-:Y:S01]  /*17c00*/  FFMA.FTZ R58, R198, UR43, -R4.reuse ;  /* 0x0000002bc63a7c23 */ /* 0x104fe20008010804 */
[----:B------:R-:W-:Y:S01]  /*17c10*/  LOP3.LUT R31, R6, 0xff, RZ, 0xc0, !PT ;  /* 0x000000ff061f7812 */ /* 0x000fe200078ec0ff */
[----:B---3--:R-:W-:Y:S01]  /*17c20*/  FFMA.FTZ R26, R207, UR43, -R4 ;  /* 0x0000002bcf1a7c23 */ /* 0x008fe20008010804 */
[----:B------:R-:W-:Y:S01]  /*17c30*/  SHF.R.U32.HI R14, RZ, 0x10, R6 ;  /* 0x00000010ff0e7819 */ /* 0x000fe20000011606 */
[----:B-1----:R-:W-:Y:S01]  /*17c40*/  FFMA.FTZ R29, R202, UR43, -R4 ;  /* 0x0000002bca1d7c23 */ /* 0x002fe20008010804 */
[----:B------:R-:W-:Y:S02]  /*17c50*/  SHF.R.U32.HI R4, RZ, 0x8, R11 ;  /* 0x00000008ff047819 */ /* 0x000fe4000001160b */
[----:B------:R-:W-:Y:S02]  /*17c60*/  SHF.R.U32.HI R34, RZ, 0x18, R6 ;  /* 0x00000018ff227819 */ /* 0x000fe40000011606 */
[----:B------:R-:W-:-:S02]  /*17c70*/  LOP3.LUT R4, R4, 0xffff, RZ, 0xc0, !PT ;  /* 0x0000ffff04047812 */ /* 0x000fc400078ec0ff */
[----:B------:R-:W-:Y:S02]  /*17c80*/  FSEL R17, R68, RZ, P0 ;  /* 0x000000ff44117208 */ /* 0x000fe40000000000 */
[----:B------:R-:W-:Y:S02]  /*17c90*/  F2FP.BF16.F32.PACK_AB R6, R52, R46 ;  /* 0x0000002e3406723e */ /* 0x000fe400000010ff */
[----:B------:R-:W-:Y:S02]  /*17ca0*/  ISETP.LE.U32.AND P0, PT, R4, UR13, PT ;  /* 0x0000000d04007c0c */ /* 0x000fe4000bf03070 */
[----:B------:R-:W-:Y:S02]  /*17cb0*/  F2FP.BF16.F32.PACK_AB R4, R43, R42 ;  /* 0x0000002a2b04723e */ /* 0x000fe400000010ff */
[----:B------:R-:W-:Y:S01]  /*17cc0*/  PRMT R208, R6, 0x7632, R208 ;  /* 0x0000763206d07816 */ /* 0x000fe200000000d0 */
[----:B------:R4:W1:Y:S01]  /*17cd0*/  MUFU.EX2 R3, R55 ;  /* 0x0000003700037308 */ /* 0x0008620000000800 */
[----:B------:R-:W-:-:S02]  /*17ce0*/  PRMT R207, R4, 0x7632, R207 ;  /* 0x0000763204cf7816 */ /* 0x000fc400000000cf */
[----:B------:R-:W-:Y:S02]  /*17cf0*/  PRMT R206, R4, 0x7610, R206 ;  /* 0x0000761004ce7816 */ /* 0x000fe400000000ce */
[----:B------:R-:W-:Y:S01]  /*17d00*/  SHF.R.U32.HI R4, RZ, 0x10, R5 ;  /* 0x00000010ff047819 */ /* 0x000fe20000011605 */
[----:B------:R-:W-:Y:S01]  /*17d10*/  @!P4 HFMA2.BF16_V2 R230, -RZ.H0_H0, RZ.H0_H0, -R208.H0_H0 ;  /* 0x200000ffffe6c231 */ /* 0x000fe200003409d0 */
[----:B------:R-:W-:Y:S01]  /*17d20*/  PRMT R209, R6, 0x7610, R209 ;  /* 0x0000761006d17816 */ /* 0x000fe200000000d1 */
[----:B------:R-:W2:Y:S01]  /*17d30*/  MUFU.EX2 R10, R53 ;  /* 0x00000035000a7308 */ /* 0x000ea20000000800 */
[----:B------:R-:W-:Y:S01]  /*17d40*/  LOP3.LUT R4, R4, 0xff, RZ, 0xc0, !PT ;  /* 0x000000ff04047812 */ /* 0x000fe200078ec0ff */
[----:B------:R-:W-:Y:S01]  /*17d50*/  @!P2 HFMA2.BF16_V2 R204, -RZ.H0_H0, RZ.H0_H0, -R207.H0_H0 ;  /* 0x200000ffffcca231 */ /* 0x000fe200003409cf */
[----:B------:R-:W-:Y:S01]  /*17d60*/  PRMT R2, R209, 0x5410, R208 ;  /* 0x00005410d1027816 */ /* 0x000fe200000000d0 */
[----:B------:R-:W-:Y:S01]  /*17d70*/  @!P3 HFMA2.BF16_V2 R205, -RZ.H0_H0, RZ.H0_H0, -R206.H0_H0 ;  /* 0x200000ffffcdb231 */ /* 0x000fe200003409ce */
[----:B------:R-:W-:Y:S01]  /*17d80*/  @!P4 PRMT R208, R230, 0x5410, RZ ;  /* 0x00005410e6d0c816 */ /* 0x000fe200000000ff */
[----:B----4-:R-:W-:Y:S01]  /*17d90*/  IMAD.MOV.U32 R55, RZ, RZ, R169 ;  /* 0x000000ffff377224 */ /* 0x010fe200078e00a9 */
[----:B------:R-:W-:Y:S01]  /*17da0*/  ISETP.LE.U32.AND P4, PT, R4, UR13, PT ;  /* 0x0000000d04007c0c */ /* 0x000fe2000bf83070 */
[----:B------:R-:W-:Y:S01]  /*17db0*/  @!P1 HFMA2.BF16_V2 R201, -RZ.H0_H0, RZ.H0_H0, -R209.H0_H0 ;  /* 0x200000ffffc99231 */ /* 0x000fe200003409d1 */
[----:B------:R-:W-:-:S02]  /*17dc0*/  PRMT R178, R206, 0x5410, R207 ;  /* 0x00005410ceb27816 */ /* 0x000fc400000000cf */
[----:B------:R-:W-:Y:S02]  /*17dd0*/  F2FP.BF16.F32.PACK_AB R4, R168, R55 ;  /* 0x00000037a804723e */ /* 0x000fe400000010ff */
[----:B------:R-:W-:Y:S02]  /*17de0*/  @!P2 PRMT R207, R204, 0x5410, RZ ;  /* 0x00005410cccfa816 */ /* 0x000fe400000000ff */
[----:B------:R-:W-:Y:S02]  /*17df0*/  @!P3 PRMT R206, R205, 0x5410, RZ ;  /* 0x00005410cdceb816 */ /* 0x000fe400000000ff */
[C---:B------:R-:W-:Y:S02]  /*17e00*/  PRMT R205, R4.reuse, 0x7610, R205 ;  /* 0x0000761004cd7816 */ /* 0x040fe400000000cd */
[----:B------:R-:W-:Y:S02]  /*17e10*/  PRMT R204, R4, 0x7632, R204 ;  /* 0x0000763204cc7816 */ /* 0x000fe400000000cc */
[----:B------:R-:W-:Y:S01]  /*17e20*/  LOP3.LUT R4, R5, 0xff, RZ, 0xc0, !PT ;  /* 0x000000ff05047812 */ /* 0x000fe200078ec0ff */
[----:B------:R1:W-:Y:S01]  /*17e30*/  MUFU.EX2 R215, R56 ;  /* 0x0000003800d77308 */ /* 0x0003e20000000800 */
[----:B------:R-:W-:-:S02]  /*17e40*/  @!P1 PRMT R209, R201, 0x5410, RZ ;  /* 0x00005410c9d19816 */ /* 0x000fc400000000ff */
[----:B------:R-:W-:Y:S02]  /*17e50*/  ISETP.LE.U32.AND P1, PT, R4, UR13, PT ;  /* 0x0000000d04007c0c */ /* 0x000fe4000bf23070 */
[----:B------:R-:W-:Y:S02]  /*17e60*/  ISETP.LE.U32.AND P3, PT, R23, UR13, PT ;  /* 0x0000000d17007c0c */ /* 0x000fe4000bf63070 */
[----:B------:R-:W-:Y:S01]  /*17e70*/  SHF.R.U32.HI R4, RZ, 0x18, R5 ;  /* 0x00000018ff047819 */ /* 0x000fe20000011605 */
[----:B------:R-:W-:Y:S01]  /*17e80*/  FADD.FTZ R28, R45, R7 ;  /* 0x000000072d1c7221 */ /* 0x000fe20000010000 */
[----:B------:R-:W-:Y:S01]  /*17e90*/  @!P0 HFMA2.BF16_V2 R232, -RZ.H0_H0, RZ.H0_H0, -R204.H0_H0 ;  /* 0x200000ffffe88231 */ /* 0x000fe200003409cc */
[----:B------:R-:W3:Y:S01]  /*17ea0*/  MUFU.EX2 R175, R145 ;  /* 0x0000009100af7308 */ /* 0x000ee20000000800 */
[----:B------:R-:W-:Y:S01]  /*17eb0*/  ISETP.LE.U32.AND P2, PT, R4, UR13, PT ;  /* 0x0000000d04007c0c */ /* 0x000fe2000bf43070 */
[----:B-1----:R-:W-:Y:S01]  /*17ec0*/  IMAD.MOV.U32 R56, RZ, RZ, R3 ;  /* 0x000000ffff387224 */ /* 0x002fe200078e0003 */
[----:B------:R-:W-:-:S04]  /*17ed0*/  LOP3.LUT R4, R14, 0xff, RZ, 0xc0, !PT ;  /* 0x000000ff0e047812 */ /* 0x000fc800078ec0ff */
[----:B--2---:R-:W-:Y:S02]  /*17ee0*/  F2FP.BF16.F32.PACK_AB R7, R10, R56 ;  /* 0x000000380a07723e */ /* 0x004fe400000010ff */
[----:B------:R-:W-:Y:S02]  /*17ef0*/  LOP3.LUT R5, R5, 0xffff, RZ, 0xc0, !PT ;  /* 0x0000ffff05057812 */ /* 0x000fe400078ec0ff */
[----:B------:R-:W-:Y:S02]  /*17f00*/  PRMT R169, R205, 0x5410, R204 ;  /* 0x00005410cda97816 */ /* 0x000fe400000000cc */
[----:B------:R-:W-:Y:S02]  /*17f10*/  PRMT R202, R7, 0x7632, R202 ;  /* 0x0000763207ca7816 */ /* 0x000fe400000000ca */
[----:B------:R-:W-:Y:S01]  /*17f20*/  @!P0 PRMT R204, R232, 0x5410, RZ ;  /* 0x00005410e8cc8816 */ /* 0x000fe200000000ff */
[----:B------:R-:W-:Y:S01]  /*17f30*/  FADD.FTZ R9, R35, R9 ;  /* 0x0000000923097221 */ /* 0x000fe20000010000 */
[----:B------:R-:W-:-:S02]  /*17f40*/  ISETP.LE.U32.AND P0, PT, R4, UR13, PT ;  /* 0x0000000d04007c0c */ /* 0x000fc4000bf03070 */
[----:B------:R-:W-:Y:S01]  /*17f50*/  SHF.R.U32.HI R4, RZ, 0x8, R5 ;  /* 0x00000008ff047819 */ /* 0x000fe20000011605 */
[----:B------:R-:W-:Y:S01]  /*17f60*/  @!P3 HFMA2.BF16_V2 R234, -RZ.H0_H0, RZ.H0_H0, -R202.H0_H0 ;  /* 0x200000ffffeab231 */ /* 0x000fe200003409ca */
[----:B------:R-:W-:Y:S01]  /*17f70*/  PRMT R203, R7, 0x7610, R203 ;  /* 0x0000761007cb7816 */ /* 0x000fe200000000cb */
[----:B------:R-:W-:Y:S01]  /*17f80*/  FADD.FTZ R6, R41, R9 ;  /* 0x0000000929067221 */ /* 0x000fe20000010000 */
[----:B------:R-:W-:Y:S01]  /*17f90*/  LOP3.LUT R4, R4, 0xffff, RZ, 0xc0, !PT ;  /* 0x0000ffff04047812 */ /* 0x000fe200078ec0ff */
[----:B------:R-:W-:Y:S01]  /*17fa0*/  FADD.FTZ R9, R247, -R15 ;  /* 0x8000000ff7097221 */ /* 0x000fe20000010000 */
[----:B------:R-:W-:Y:S02]  /*17fb0*/  PRMT R247, R203, 0x5410, R202 ;  /* 0x00005410cbf77816 */ /* 0x000fe400000000ca */
[----:B------:R-:W-:Y:S02]  /*17fc0*/  @!P3 PRMT R202, R234, 0x5410, RZ ;  /* 0x00005410eacab816 */ /* 0x000fe400000000ff */
[----:B------:R-:W-:Y:S01]  /*17fd0*/  ISETP.LE.U32.AND P3, PT, R4, UR13, PT ;  /* 0x0000000d04007c0c */ /* 0x000fe2000bf63070 */
[----:B------:R-:W-:Y:S01]  /*17fe0*/  FMUL.FTZ R4, R9, UR43 ;  /* 0x0000002b09047c20 */ /* 0x000fe20008410000 */
[----:B------:R-:W-:Y:S01]  /*17ff0*/  FADD.FTZ R9, R250, -R17 ;  /* 0x80000011fa097221 */ /* 0x000fe20000010000 */
[----:B---3--:R-:W-:-:S05]  /*18000*/  IMAD.MOV.U32 R17, RZ, RZ, R175 ;  /* 0x000000ffff117224 */ /* 0x008fca00078e00af */
[----:B------:R-:W-:-:S04]  /*18010*/  F2FP.BF16.F32.PACK_AB R5, R17, R173 ;  /* 0x000000ad1105723e */ /* 0x000fc800000010ff */
[C---:B------:R-:W-:Y:S02]  /*18020*/  PRMT R201, R5.reuse, 0x7610, R201 ;  /* 0x0000761005c97816 */ /* 0x040fe400000000c9 */
[----:B------:R-:W-:Y:S02]  /*18030*/  SHF.R.U32.HI R7, RZ, 0x8, R22 ;  /* 0x00000008ff077819 */ /* 0x000fe40000011616 */
[----:B------:R-:W-:Y:S01]  /*18040*/  PRMT R200, R5, 0x7632, R200 ;  /* 0x0000763205c87816 */ /* 0x000fe200000000c8 */
[----:B------:R-:W-:Y:S01]  /*18050*/  @!P1 HFMA2.BF16_V2 R235, -RZ.H0_H0, RZ.H0_H0, -R201.H0_H0 ;  /* 0x200000ffffeb9231 */ /* 0x000fe200003409c9 */
[----:B------:R-:W-:Y:S02]  /*18060*/  LOP3.LUT R5, R7, 0xffff, RZ, 0xc0, !PT ;  /* 0x0000ffff07057812 */ /* 0x000fe400078ec0ff */
[----:B------:R-:W-:Y:S01]  /*18070*/  PRMT R175, R201, 0x5410, R200 ;  /* 0x00005410c9af7816 */ /* 0x000fe200000000c8 */
[----:B------:R1:W-:Y:S01]  /*18080*/  MUFU.EX2 R47, R63 ;  /* 0x0000003f002f7308 */ /* 0x0003e20000000800 */
[----:B------:R-:W-:-:S02]  /*18090*/  @!P1 PRMT R201, R235, 0x5410, RZ ;  /* 0x00005410ebc99816 */ /* 0x000fc400000000ff */
[----:B------:R-:W-:Y:S01]  /*180a0*/  ISETP.LE.U32.AND P1, PT, R5, UR13, PT ;  /* 0x0000000d05007c0c */ /* 0x000fe2000bf23070 */
[----:B------:R-:W-:Y:S01]  /*180b0*/  FMUL.FTZ R5, R9, UR43 ;  /* 0x0000002b09057c20 */ /* 0x000fe20008410000 */
[----:B------:R-:W-:-:S03]  /*180c0*/  IMAD.MOV.U32 R41, RZ, RZ, R172 ;  /* 0x000000ffff297224 */ /* 0x000fc600078e00ac */
[----:B------:R2:W-:Y:S01]  /*180d0*/  MUFU.EX2 R9, R25 ;  /* 0x0000001900097308 */ /* 0x0005e20000000800 */
[----:B-1----:R-:W-:Y:S01]  /*180e0*/  FMUL.FTZ R63, R121, R8 ;  /* 0x00000008793f7220 */ /* 0x002fe20000410000 */
[----:B--2---:R-:W-:Y:S02]  /*180f0*/  IMAD.MOV.U32 R25, RZ, RZ, R55 ;  /* 0x000000ffff197224 */ /* 0x004fe400078e0037 */
[----:B------:R-:W-:Y:S01]  /*18100*/  FMUL.FTZ R55, R111, R0 ;  /* 0x000000006f377220 */ /* 0x000fe20000410000 */
[----:B------:R-:W-:Y:S02]  /*18110*/  IMAD.MOV.U32 R111, RZ, RZ, R63 ;  /* 0x000000ffff6f7224 */ /* 0x000fe400078e003f */
[----:B------:R-:W-:Y:S02]  /*18120*/  IMAD.MOV.U32 R63, RZ, RZ, R41 ;  /* 0x000000ffff3f7224 */ /* 0x000fe400078e0029 */
[----:B------:R-:W-:Y:S02]  /*18130*/  IMAD.MOV.U32 R41, RZ, RZ, R2 ;  /* 0x000000ffff297224 */ /* 0x000fe400078e0002 */
[----:B------:R-:W2:Y:S01]  /*18140*/  LDL.LU R2, [R1+0x124] ;  /* 0x0001240001027983 */ /* 0x000ea20000300800 */
[----:B------:R-:W-:Y:S01]  /*18150*/  FADD.FTZ R20, R20, R6 ;  /* 0x0000000614147221 */ /* 0x000fe20000010000 */
[----:B------:R-:W-:Y:S08]  /*18160*/  MUFU.EX2 R4, R4 ;  /* 0x0000000400047308 */ /* 0x000ff00000000800 */
[----:B------:R-:W1:Y:S08]  /*18170*/  MUFU.EX2 R6, R27 ;  /* 0x0000001b00067308 */ /* 0x000e700000000800 */
[----:B------:R-:W3:Y:S01]  /*18180*/  MUFU.EX2 R35, R39 ;  /* 0x0000002700237308 */ /* 0x000ee20000000800 */
[----:B------:R-:W-:-:S07]  /*18190*/  IMAD.MOV.U32 R232, RZ, RZ, R10 ;  /* 0x000000ffffe87224 */ /* 0x000fce00078e000a */
[----:B------:R-:W4:Y:S01]  /*181a0*/  MUFU.EX2 R170, R150 ;  /* 0x0000009600aa7308 */ /* 0x000f220000000800 */
[----:B------:R-:W-:Y:S02]  /*181b0*/  @!P5 HFMA2.BF16_V2 R233, -RZ.H0_H0, RZ.H0_H0, -R203.H0_H0 ;  /* 0x200000ffffe9d231 */ /* 0x000fe400003409cb */
[----:B-1----:R-:W-:-:S05]  /*181c0*/  FFMA.FTZ R240, R240, R4, R6 ;  /* 0x00000004f0f07223 */ /* 0x002fca0000010006 */
[----:B------:R-:W1:Y:S08]  /*181d0*/  MUFU.EX2 R174, R149 ;  /* 0x0000009500ae7308 */ /* 0x000e700000000800 */
[----:B------:R-:W-:Y:S08]  /*181e0*/  MUFU.EX2 R10, R16 ;  /* 0x00000010000a7308 */ /* 0x000ff00000000800 */
[----:B------:R-:W1:Y:S01]  /*181f0*/  MUFU.EX2 R5, R5 ;  /* 0x0000000500057308 */ /* 0x000e620000000800 */
[----:B---3--:R-:W-:Y:S01]  /*18200*/  FADD.FTZ R14, R35, R240 ;  /* 0x000000f0230e7221 */ /* 0x008fe20000010000 */
[----:B------:R-:W-:-:S06]  /*18210*/  @!P5 PRMT R203, R233, 0x5410, RZ ;  /* 0x00005410e9cbd816 */ /* 0x000fcc00000000ff */
[----:B------:R-:W3:Y:S01]  /*18220*/  MUFU.EX2 R24, R24 ;  /* 0x0000001800187308 */ /* 0x000ee20000000800 */
[----:B------:R-:W-:Y:S01]  /*18230*/  F2FP.BF16.F32.PACK_AB R35, R35, R6 ;  /* 0x000000062323723e */ /* 0x000fe200000010ff */
[----:B----4-:R-:W-:Y:S01]  /*18240*/  IMAD.MOV.U32 R233, RZ, RZ, R170 ;  /* 0x000000ffffe97224 */ /* 0x010fe200078e00aa */
[----:B------:R-:W-:-:S05]  /*18250*/  F2FP.BF16.F32.PACK_AB R6, R47, R215 ;  /* 0x000000d72f06723e */ /* 0x000fca00000010ff */
[----:B------:R-:W-:Y:S01]  /*18260*/  MUFU.EX2 R61, R61 ;  /* 0x0000003d003d7308 */ /* 0x000fe20000000800 */
[----:B------:R-:W-:-:S07]  /*18270*/  PRMT R199, R6, 0x7610, R199 ;  /* 0x0000761006c77816 */ /* 0x000fce00000000c7 */
[----:B------:R-:W-:Y:S01]  /*18280*/  MUFU.EX2 R3, R59 ;  /* 0x0000003b00037308 */ /* 0x000fe20000000800 */
[----:B------:R-:W-:Y:S02]  /*18290*/  PRMT R198, R6, 0x7632, R198 ;  /* 0x0000763206c67816 */ /* 0x000fe400000000c6 */
[----:B-1----:R-:W-:-:S05]  /*182a0*/  F2FP.BF16.F32.PACK_AB R6, R233, R174 ;  /* 0x000000aee906723e */ /* 0x002fca00000010ff */
[----:B------:R-:W1:Y:S01]  /*182b0*/  MUFU.EX2 R7, R26 ;  /* 0x0000001a00077308 */ /* 0x000e620000000800 */
[----:B------:R-:W-:Y:S01]  /*182c0*/  FFMA.FTZ R241, R241, R5, R10 ;  /* 0x00000005f1f17223 */ /* 0x000fe2000001000a */
[C---:B------:R-:W-:Y:S02]  /*182d0*/  PRMT R197, R6.reuse, 0x7610, R197 ;  /* 0x0000761006c57816 */ /* 0x040fe400000000c5 */
[----:B------:R-:W-:-:S04]  /*182e0*/  PRMT R196, R6, 0x7632, R196 ;  /* 0x0000763206c47816 */ /* 0x000fc800000000c4 */
[----:B------:R-:W4:Y:S01]  /*182f0*/  MUFU.EX2 R29, R29 ;  /* 0x0000001d001d7308 */ /* 0x000f220000000800 */
[----:B---3--:R-:W-:Y:S01]  /*18300*/  FADD.FTZ R11, R24, R241 ;  /* 0x000000f1180b7221 */ /* 0x008fe20000010000 */
[----:B------:R-:W-:-:S06]  /*18310*/  @!P6 HFMA2.BF16_V2 R231, -RZ.H0_H0, RZ.H0_H0, -R205.H0_H0 ;  /* 0x200000ffffe7e231 */ /* 0x000fcc00003409cd */
[----:B------:R-:W3:Y:S01]  /*18320*/  MUFU.EX2 R6, R30 ;  /* 0x0000001e00067308 */ /* 0x000ee20000000800 */
[----:B------:R-:W-:-:S07]  /*18330*/  FADD.FTZ R11, R9, R11 ;  /* 0x0000000b090b7221 */ /* 0x000fce0000010000 */
[----:B------:R4:W3:Y:S01]  /*18340*/  MUFU.EX2 R15, R38 ;  /* 0x00000026000f7308 */ /* 0x0008e20000000800 */
[----:B------:R-:W-:Y:S02]  /*18350*/  @!P6 PRMT R205, R231, 0x5410, RZ ;  /* 0x00005410e7cde816 */ /* 0x000fe400000000ff */
[----:B------:R-:W-:Y:S02]  /*18360*/  ISETP.LE.U32.AND P5, PT, R31, UR13, PT ;  /* 0x0000000d1f007c0c */ /* 0x000fe4000bfa3070 */
[----:B------:R-:W-:Y:S02]  /*18370*/  ISETP.LE.U32.AND P6, PT, R34, UR13, PT ;  /* 0x0000000d22007c0c */ /* 0x000fe4000bfc3070 */
[----:B-1----:R-:W-:Y:S02]  /*18380*/  F2FP.BF16.F32.PACK_AB R27, R7, R9 ;  /* 0x00000009071b723e */ /* 0x002fe400000010ff */
[----:B----4-:R-:W-:Y:S02]  /*18390*/  F2FP.BF16.F32.PACK_AB R38, R24, R10 ;  /* 0x0000000a1826723e */ /* 0x010fe400000010ff */
[----:B------:R-:W-:-:S04]  /*183a0*/  F2FP.BF16.F32.PACK_AB R10, R3, R61 ;  /* 0x0000003d030a723e */ /* 0x000fc800000010ff */
[C---:B------:R-:W-:Y:S02]  /*183b0*/  PRMT R195, R10.reuse, 0x7610, R195 ;  /* 0x000076100ac37816 */ /* 0x040fe400000000c3 */
[----:B------:R-:W-:Y:S01]  /*183c0*/  PRMT R194, R10, 0x7632, R194 ;  /* 0x000076320ac27816 */ /* 0x000fe200000000c2 */
[----:B------:R-:W-:Y:S01]  /*183d0*/  FADD.FTZ R10, R7, R11 ;  /* 0x0000000b070a7221 */ /* 0x000fe20000010000 */
[----:B------:R-:W1:Y:S01]  /*183e0*/  MUFU.EX2 R40, R40 ;  /* 0x0000002800287308 */ /* 0x000e620000000800 */
[----:B------:R-:W-:Y:S02]  /*183f0*/  @!P4 HFMA2.BF16_V2 R238, -RZ.H0_H0, RZ.H0_H0, -R199.H0_H0 ;  /* 0x200000ffffeec231 */ /* 0x000fe400003409c7 */
[----:B------:R-:W-:Y:S01]  /*18400*/  FADD.FTZ R7, R29, R10 ;  /* 0x0000000a1d077221 */ /* 0x000fe20000010000 */
[----:B------:R-:W-:Y:S01]  /*18410*/  PRMT R242, R199, 0x5410, R198 ;  /* 0x00005410c7f27816 */ /* 0x000fe200000000c6 */
[----:B------:R-:W-:Y:S02]  /*18420*/  IMAD.MOV.U32 R230, RZ, RZ, R248 ;  /* 0x000000ffffe67224 */ /* 0x000fe400078e00f8 */
[----:B---3--:R-:W-:Y:S01]  /*18430*/  FADD.FTZ R34, R6, R7 ;  /* 0x0000000706227221 */ /* 0x008fe20000010000 */
[----:B------:R-:W-:Y:S01]  /*18440*/  IMAD.MOV.U32 R231, RZ, RZ, R249 ;  /* 0x000000ffffe77224 */ /* 0x000fe200078e00f9 */
[----:B------:R-:W3:Y:S01]  /*18450*/  MUFU.EX2 R7, R72 ;  /* 0x0000004800077308 */ /* 0x000ee20000000800 */
[----:B------:R-:W-:Y:S01]  /*18460*/  IMAD.MOV.U32 R45, RZ, RZ, R171 ;  /* 0x000000ffff2d7224 */ /* 0x000fe200078e00ab */
[----:B------:R-:W-:Y:S01]  /*18470*/  @!P4 PRMT R199, R238, 0x5410, RZ ;  /* 0x00005410eec7c816 */ /* 0x000fe200000000ff */
[----:B------:R-:W-:Y:S01]  /*18480*/  FMUL.FTZ R172, R126, R0 ;  /* 0x000000007eac7220 */ /* 0x000fe20000410000 */
[----:B------:R-:W-:Y:S01]  /*18490*/  F2FP.BF16.F32.PACK_AB R30, R6, R29 ;  /* 0x0000001d061e723e */ /* 0x000fe200000010ff */
        /* <DEDUP_REMOVED lines=15> */
[----:B------:R-:W-:-:S02]  /*18590*/  IMAD.MOV.U32 R126, RZ, RZ, R233 ;  /* 0x000000ffff7e7224 */ /* 0x000fc400078e00e9 */
[-C--:B------:R-:W-:Y:S01]  /*185a0*/  FMUL.FTZ R138, R138, R0.reuse ;  /* 0x000000008a8a7220 */ /* 0x080fe20000410000 */
[----:B------:R-:W-:Y:S02]  /*185b0*/  IMAD.MOV.U32 R16, RZ, RZ, R232 ;  /* 0x000000ffff107224 */ /* 0x000fe400078e00e8 */
[-C--:B------:R-:W-:Y:S01]  /*185c0*/  FMUL.FTZ R139, R139, R0.reuse ;  /* 0x000000008b8b7220 */ /* 0x080fe20000410000 */
[----:B------:R-:W-:Y:S02]  /*185d0*/  IMAD.MOV.U32 R238, RZ, RZ, R176 ;  /* 0x000000ffffee7224 */ /* 0x000fe400078e00b0 */
        /* <DEDUP_REMOVED lines=13> */
[----:B------:R-:W-:Y:S01]  /*186b0*/  @!P3 HFMA2.BF16_V2 R236, -RZ.H0_H0, RZ.H0_H0, -R200.H0_H0 ;  /* 0x200000ffffecb231 */ /* 0x000fe200003409c8 */
[----:B------:R4:W3:Y:S01]  /*186c0*/  MUFU.EX2 R0, R74 ;  /* 0x0000004a00007308 */ /* 0x0008e20000000800 */
[----:B------:R-:W-:-:S02]  /*186d0*/  @!P2 HFMA2.BF16_V2 R237, -RZ.H0_H0, RZ.H0_H0, -R198.H0_H0 ;  /* 0x200000ffffeda231 */ /* 0x000fc400003409c6 */
[----:B------:R-:W-:Y:S02]  /*186e0*/  @!P5 HFMA2.BF16_V2 R244, -RZ.H0_H0, RZ.H0_H0, -R197.H0_H0 ;  /* 0x200000fffff4d231 */ /* 0x000fe400003409c5 */
[----:B------:R-:W-:Y:S02]  /*186f0*/  @!P6 HFMA2.BF16_V2 R245, -RZ.H0_H0, RZ.H0_H0, -R194.H0_H0 ;  /* 0x200000fffff5e231 */ /* 0x000fe400003409c2 */
[----:B------:R-:W-:Y:S01]  /*18700*/  FADD.FTZ R6, R147, R28 ;  /* 0x0000001c93067221 */ /* 0x000fe20000010000 */
[----:B------:R-:W-:Y:S01]  /*18710*/  FADD.FTZ R14, R15, R14 ;  /* 0x0000000e0f0e7221 */ /* 0x000fe20000010000 */
[----:B------:R-:W-:Y:S01]  /*18720*/  PRMT R234, R197, 0x5410, R196 ;  /* 0x00005410c5ea7816 */ /* 0x000fe200000000c4 */
[----:B------:R-:W-:Y:S01]  /*18730*/  @!P1 HFMA2.BF16_V2 R239, -RZ.H0_H0, RZ.H0_H0, -R196.H0_H0 ;  /* 0x200000ffffef9231 */ /* 0x000fe200003409c4 */
[----:B------:R-:W-:Y:S01]  /*18740*/  PRMT R241, R195, 0x5410, R194 ;  /* 0x00005410c3f17816 */ /* 0x000fe200000000c2 */
[----:B------:R-:W-:Y:S01]  /*18750*/  @!P0 HFMA2.BF16_V2 R246, -RZ.H0_H0, RZ.H0_H0, -R195.H0_H0 ;  /* 0x200000fffff68231 */ /* 0x000fe200003409c3 */
[----:B------:R-:W-:Y:S01]  /*18760*/  @!P3 PRMT R200, R236, 0x5410, RZ ;  /* 0x00005410ecc8b816 */ /* 0x000fe200000000ff */
[-C--:B------:R-:W-:Y:S01]  /*18770*/  FMUL.FTZ R100, R112, R4.reuse ;  /* 0x0000000470647220 */ /* 0x080fe20000410000 */
[----:B------:R-:W-:Y:S01]  /*18780*/  @!P2 PRMT R198, R237, 0x5410, RZ ;  /* 0x00005410edc6a816 */ /* 0x000fe200000000ff */
[-C--:B------:R-:W-:Y:S01]  /*18790*/  FMUL.FTZ R101, R113, R4.reuse ;  /* 0x0000000471657220 */ /* 0x080fe20000410000 */
[----:B------:R-:W-:Y:S01]  /*187a0*/  @!P5 PRMT R197, R244, 0x5410, RZ ;  /* 0x00005410f4c5d816 */ /* 0x000fe200000000ff */
        /* <DEDUP_REMOVED lines=15> */
[----:B------:R-:W-:Y:S01]  /*188a0*/  FADD.FTZ R4, R148, R6 ;  /* 0x0000000694047221 */ /* 0x000fe20000010000 */
[C---:B-1----:R-:W-:Y:S01]  /*188b0*/  FADD.FTZ R14, R40.reuse, R14 ;  /* 0x0000000e280e7221 */ /* 0x042fe20000010000 */
[----:B------:R-:W-:Y:S01]  /*188c0*/  F2FP.BF16.F32.PACK_AB R31, R40, R15 ;  /* 0x0000000f281f723e */ /* 0x000fe200000010ff */
[----:B----4-:R-:W-:Y:S01]  /*188d0*/  IMAD.MOV.U32 R74, RZ, RZ, R238 ;  /* 0x000000ffff4a7224 */ /* 0x010fe200078e00ee */
[----:B------:R-:W-:Y:S01]  /*188e0*/  @!P1 PRMT R196, R239, 0x5410, RZ ;  /* 0x00005410efc49816 */ /* 0x000fe200000000ff */
[----:B------:R-:W-:Y:S01]  /*188f0*/  IMAD.MOV.U32 R125, RZ, RZ, R25 ;  /* 0x000000ffff7d7224 */ /* 0x000fe200078e0019 */
[----:B------:R-:W-:Y:S01]  /*18900*/  @!P0 PRMT R195, R246, 0x5410, RZ ;  /* 0x00005410f6c38816 */ /* 0x000fe200000000ff */
        /* <DEDUP_REMOVED lines=18> */
[----:B------:R-:W-:Y:S01]  /*18a30*/  FADD.FTZ R25, R21, R4 ;  /* 0x0000000415197221 */ /* 0x000fe20000010000 */
[----:B---3--:R-:W-:Y:S01]  /*18a40*/  FADD.FTZ R5, R7, R14 ;  /* 0x0000000e07057221 */ /* 0x008fe20000010000 */
[----:B------:R-:W-:-:S03]  /*18a50*/  F2FP.BF16.F32.PACK_AB R26, R0, R7 ;  /* 0x00000007001a723e */ /* 0x000fc600000010ff */
[----:B------:R-:W-:Y:S01]  /*18a60*/  FADD.FTZ R28, R0, R5 ;  /* 0x00000005001c7221 */ /* 0x000fe20000010000 */
[----:B------:R-:W-:Y:S02]  /*18a70*/  IMAD.MOV.U32 R113, RZ, RZ, R9 ;  /* 0x000000ffff717224 */ /* 0x000fe400078e0009 */
[----:B------:R-:W-:Y:S02]  /*18a80*/  IMAD.MOV.U32 R44, RZ, RZ, R8 ;  /* 0x000000ffff2c7224 */ /* 0x000fe400078e0008 */
[----:B------:R-:W-:Y:S02]  /*18a90*/  IMAD.MOV.U32 R112, RZ, RZ, R16 ;  /* 0x000000ffff707224 */ /* 0x000fe400078e0010 */
[----:B------:R-:W-:Y:S02]  /*18aa0*/  IMAD.MOV.U32 R72, RZ, RZ, R17 ;  /* 0x000000ffff487224 */ /* 0x000fe400078e0011 */
[----:B--2---:R-:W-:-:S05]  /*18ab0*/  IMAD.WIDE.U32 R20, R2, -0x326172a9, RZ ;  /* 0xcd9e8d5702147825 */ /* 0x004fca00078e00ff */
[----:B------:R-:W-:-:S05]  /*18ac0*/  LOP3.LUT R0, R21, R180, RZ, 0x3c, !PT ;  /* 0x000000b415007212 */ /* 0x000fca00078e3cff */
        /* <DEDUP_REMOVED lines=26> */
[----:B------:R-:W-:Y:S02]  /*18c70*/  SHF.R.U32.HI R0, RZ, 0x18, R0 ;  /* 0x00000018ff007819 */ /* 0x000fe40000011600 */
[----:B------:R-:W-:Y:S02]  /*18c80*/  LOP3.LUT R10, R19, UR42, R20, 0x96, !PT ;  /* 0x0000002a130a7c12 */ /* 0x000fe4000f8e9614 */
[----:B------:R-:W-:Y:S02]  /*18c90*/  ISETP.LE.U32.AND P2, PT, R0, UR13, PT ;  /* 0x0000000d00007c0c */ /* 0x000fe4000bf43070 */
[----:B------:R-:W-:Y:S01]  /*18ca0*/  LOP3.LUT R0, R4, 0xff, RZ, 0xc0, !PT ;  /* 0x000000ff04007812 */ /* 0x000fe200078ec0ff */
[----:B------:R-:W-:Y:S01]  /*18cb0*/  IMAD.MOV.U32 R15, RZ, RZ, R22 ;  /* 0x000000ffff0f7224 */ /* 0x000fe200078e0016 */
[----:B------:R-:W-:Y:S02]  /*18cc0*/  SHF.R.U32.HI R9, RZ, 0x8, R9 ;  /* 0x00000008ff097819 */ /* 0x000fe40000011609 */
[----:B------:R-:W-:-:S02]  /*18cd0*/  ISETP.LE.U32.AND P3, PT, R0, UR13, PT ;  /* 0x0000000d00007c0c */ /* 0x000fc4000bf63070 */
[--C-:B------:R-:W-:Y:S02]  /*18ce0*/  SHF.R.U32.HI R0, RZ, 0x18, R4.reuse ;  /* 0x00000018ff007819 */ /* 0x100fe40000011604 */
[----:B------:R-:W-:Y:S02]  /*18cf0*/  LOP3.LUT R17, R4, 0xffff, RZ, 0xc0, !PT ;  /* 0x0000ffff04117812 */ /* 0x000fe400078ec0ff */
[----:B------:R-:W-:Y:S01]  /*18d00*/  SHF.R.U32.HI R22, RZ, 0x10, R4 ;  /* 0x00000010ff167819 */ /* 0x000fe20000011604 */
[----:B------:R-:W-:Y:S01]  /*18d10*/  IMAD.WIDE.U32 R4, R10, -0x2daee0ad, RZ ;  /* 0xd2511f530a047825 */ /* 0x000fe200078e00ff */
[----:B------:R-:W-:-:S04]  /*18d20*/  LOP3.LUT R9, R9, 0xffff, RZ, 0xc0, !PT ;  /* 0x0000ffff09097812 */ /* 0x000fc800078ec0ff */
[----:B------:R-:W-:Y:S02]  /*18d30*/  ISETP.LE.U32.AND P0, PT, R9, UR13, PT ;  /* 0x0000000d09007c0c */ /* 0x000fe4000bf03070 */
[----:B------:R-:W-:Y:S01]  /*18d40*/  LOP3.LUT R5, R5, UR39, R8, 0x96, !PT ;  /* 0x0000002705057c12 */ /* 0x000fe2000f8e9608 */
[----:B------:R-:W-:Y:S01]  /*18d50*/  IMAD.WIDE.U32 R8, R11, -0x2daee0ad, RZ ;  /* 0xd2511f530b087825 */ /* 0x000fe200078e00ff */
[----:B------:R-:W-:-:S04]  /*18d60*/  ISETP.LE.U32.AND P5, PT, R0, UR13, PT ;  /* 0x0000000d00007c0c */ /* 0x000fc8000bfa3070 */
[----:B------:R-:W-:Y:S01]  /*18d70*/  LOP3.LUT R0, R9, UR37, R4, 0x96, !PT ;  /* 0x0000002509007c12 */ /* 0x000fe2000f8e9604 */
[----:B------:R-:W-:Y:S01]  /*18d80*/  IMAD.WIDE.U32 R4, R5, -0x326172a9, RZ ;  /* 0xcd9e8d5705047825 */ /* 0x000fe200078e00ff */
[----:B------:R-:W-:-:S03]  /*18d90*/  LOP3.LUT R7, R7, 0xff, RZ, 0xc0, !PT ;  /* 0x000000ff07077812 */ /* 0x000fc600078ec0ff */
[----:B------:R-:W-:Y:S01]  /*18da0*/  IMAD.WIDE.U32 R10, R0, -0x326172a9, RZ ;  /* 0xcd9e8d57000a7825 */ /* 0x000fe200078e00ff */
[----:B------:R-:W-:Y:S02]  /*18db0*/  LOP3.LUT R6, R5, UR38, R6, 0x96, !PT ;  /* 0x0000002605067c12 */ /* 0x000fe4000f8e9606 */
[----:B------:R-:W-:Y:S02]  /*18dc0*/  ISETP.LE.U32.AND P4, PT, R7, UR13, PT ;  /* 0x0000000d07007c0c */ /* 0x000fe4000bf83070 */
[----:B------:R-:W-:Y:S01]  /*18dd0*/  LOP3.LUT R0, R11, UR31, R4, 0x96, !PT ;  /* 0x0000001f0b007c12 */ /* 0x000fe2000f8e9604 */
[----:B------:R-:W-:-:S05]  /*18de0*/  IMAD.WIDE.U32 R6, R6, -0x2daee0ad, RZ ;  /* 0xd2511f5306067825 */ /* 0x000fca00078e00ff */
[----:B------:R-:W-:Y:S01]  /*18df0*/  LOP3.LUT R7, R7, UR30, R8, 0x96, !PT ;  /* 0x0000001e07077c12 */ /* 0x000fe2000f8e9608 */
[----:B------:R-:W-:-:S04]  /*18e00*/  IMAD.WIDE.U32 R8, R0, -0x2daee0ad, RZ ;  /* 0xd2511f5300087825 */ /* 0x000fc800078e00ff */
[----:B------:R-:W-:Y:S01]  /*18e10*/  IMAD.WIDE.U32 R4, R14, -0x2daee0ad, RZ ;  /* 0xd2511f530e047825 */ /* 0x000fe200078e00ff */
[----:B------:R-:W-:-:S03]  /*18e20*/  LOP3.LUT R9, R9, UR24, R6, 0x96, !PT ;  /* 0x0000001809097c12 */ /* 0x000fc6000f8e9606 */
[----:B------:R-:W-:Y:S02]  /*18e30*/  IMAD.MOV.U32 R6, RZ, RZ, R23 ;  /* 0x000000ffff067224 */ /* 0x000fe400078e0017 */
[----:B------:R-:W-:Y:S01]  /*18e40*/  FADD.FTZ R14, R50, R24 ;  /* 0x00000018320e7221 */ /* 0x000fe20000010000 */
[----:B------:R-:W-:Y:S02]  /*18e50*/  LOP3.LUT R0, R5, UR20, R16, 0x96, !PT ;  /* 0x0000001405007c12 */ /* 0x000fe4000f8e9610 */
[C---:B------:R-:W-:Y:S01]  /*18e60*/  LOP3.LUT R21, R4.reuse, 0xff, RZ, 0xc0, !PT ;  /* 0x000000ff04157812 */ /* 0x040fe200078ec0ff */
[----:B------:R-:W-:Y:S01]  /*18e70*/  IMAD.MOV.U32 R50, RZ, RZ, R6 ;  /* 0x000000ffff327224 */ /* 0x000fe200078e0006 */
[----:B------:R-:W-:Y:S01]  /*18e80*/  LOP3.LUT R19, R4, 0xffff, RZ, 0xc0, !PT ;  /* 0x0000ffff04137812 */ /* 0x000fe200078ec0ff */
[----:B------:R-:W-:Y:S01]  /*18e90*/  IMAD.WIDE.U32 R6, R7, -0x326172a9, RZ ;  /* 0xcd9e8d5707067825 */ /* 0x000fe200078e00ff */
[--C-:B------:R-:W-:Y:S02]  /*18ea0*/  SHF.R.U32.HI R20, RZ, 0x10, R4.reuse ;  /* 0x00000010ff147819 */ /* 0x100fe40000011604 */
[----:B------:R-:W-:Y:S01]  /*18eb0*/  SHF.R.U32.HI R23, RZ, 0x18, R4 ;  /* 0x00000018ff177819 */ /* 0x000fe20000011604 */
[----:B------:R-:W-:Y:S01]  /*18ec0*/  IMAD.WIDE.U32 R4, R9, -0x326172a9, RZ ;  /* 0xcd9e8d5709047825 */ /* 0x000fe200078e00ff */
[----:B------:R-:W-:-:S02]  /*18ed0*/  PRMT R11, R35, 0x7632, R11 ;  /* 0x00007632230b7816 */ /* 0x000fc4000000000b */
[----:B------:R-:W-:Y:S01]  /*18ee0*/  PRMT R16, R35, 0x7610, R16 ;  /* 0x0000761023107816 */ /* 0x000fe20000000010 */
[----:B------:R-:W-:Y:S01]  /*18ef0*/  IMAD.MOV.U32 R35, RZ, RZ, R15 ;  /* 0x000000ffff237224 */ /* 0x000fe200078e000f */
[----:B------:R-:W-:Y:S01]  /*18f00*/  LOP3.LUT R10, R7, UR26, R10, 0x96, !PT ;  /* 0x0000001a070a7c12 */ /* 0x000fe2000f8e960a */
[----:B------:R-:W-:Y:S01]  /*18f10*/  @!P0 HFMA2.BF16_V2 R76, -RZ.H0_H0, RZ.H0_H0, -R11.H0_H0 ;  /* 0x200000ffff4c8231 */ /* 0x000fe2000034090b */
[----:B------:R-:W-:Y:S02]  /*18f20*/  LOP3.LUT R6, R5, UR21, R6, 0x96, !PT ;  /* 0x0000001505067c12 */ /* 0x000fe4000f8e9606 */
[C---:B------:R-:W-:Y:S02]  /*18f30*/  LOP3.LUT R24, R4.reuse, 0xffff, RZ, 0xc0, !PT ;  /* 0x0000ffff04187812 */ /* 0x040fe400078ec0ff */
[----:B------:R-:W-:Y:S02]  /*18f40*/  LOP3.LUT R7, R4, 0xff, RZ, 0xc0, !PT ;  /* 0x000000ff04077812 */ /* 0x000fe400078ec0ff */
[----:B------:R-:W-:-:S02]  /*18f50*/  SHF.R.U32.HI R15, RZ, 0x10, R4 ;  /* 0x00000010ff0f7819 */ /* 0x000fc40000011604 */
[----:B------:R-:W-:Y:S01]  /*18f60*/  SHF.R.U32.HI R5, RZ, 0x18, R4 ;  /* 0x00000018ff057819 */ /* 0x000fe20000011604 */
[----:B------:R-:W-:Y:S01]  /*18f70*/  IMAD.MOV.U32 R4, RZ, RZ, R45 ;  /* 0x000000ffff047224 */ /* 0x000fe200078e002d */
[----:B------:R-:W-:Y:S02]  /*18f80*/  PRMT R45, R16, 0x5410, R11 ;  /* 0x00005410102d7816 */ /* 0x000fe4000000000b */
[----:B------:R-:W-:Y:S01]  /*18f90*/  @!P0 PRMT R11, R76, 0x5410, RZ ;  /* 0x000054104c0b8816 */ /* 0x000fe200000000ff */
[----:B------:R-:W-:Y:S01]  /*18fa0*/  IMAD.MOV.U32 R76, RZ, RZ, R4 ;  /* 0x000000ffff4c7224 */ /* 0x000fe200078e0004 */
[----:B------:R-:W-:Y:S01]  /*18fb0*/  SHF.R.U32.HI R4, RZ, 0x8, R17 ;  /* 0x00000008ff047819 */ /* 0x000fe20000011611 */
[----:B------:R-:W-:-:S03]  /*18fc0*/  @!P1 HFMA2.BF16_V2 R77, -RZ.H0_H0, RZ.H0_H0, -R16.H0_H0 ;  /* 0x200000ffff4d9231 */ /* 0x000fc60000340910 */
[----:B------:R-:W-:Y:S02]  /*18fd0*/  LOP3.LUT R4, R4, 0xffff, RZ, 0xc0, !PT ;  /* 0x0000ffff04047812 */ /* 0x000fe400078ec0ff */
[----:B------:R-:W-:Y:S02]  /*18fe0*/  @!P1 PRMT R16, R77, 0x5410, RZ ;  /* 0x000054104d109816 */ /* 0x000fe400000000ff */
[----:B------:R-:W-:Y:S02]  /*18ff0*/  PRMT R17, R38, 0x7610, R17 ;  /* 0x0000761026117816 */ /* 0x000fe40000000011 */
[----:B------:R-:W-:Y:S02]  /*19000*/  ISETP.LE.U32.AND P1, PT, R4, UR13, PT ;  /* 0x0000000d04007c0c */ /* 0x000fe4000bf23070 */
[----:B------:R-:W-:Y:S01]  /*19010*/  LOP3.LUT R4, R22, 0xff, RZ, 0xc0, !PT ;  /* 0x000000ff16047812 */ /* 0x000fe200078ec0ff */
[----:B------:R-:W-:Y:S01]  /*19020*/  @!P4 HFMA2.BF16_V2 R78, -RZ.H0_H0, RZ.H0_H0, -R17.H0_H0 ;  /* 0x200000ffff4ec231 */ /* 0x000fe20000340911 */
[----:B------:R-:W-:-:S02]  /*19030*/  PRMT R18, R38, 0x7632, R18 ;  /* 0x0000763226127816 */ /* 0x000fc40000000012 */
[----:B------:R-:W-:Y:S01]  /*19040*/  ISETP.LE.U32.AND P0, PT, R4, UR13, PT ;  /* 0x0000000d04007c0c */ /* 0x000fe2000bf03070 */
[----:B------:R-:W-:Y:S02]  /*19050*/  IMAD.MOV.U32 R4, RZ, RZ, R172 ;  /* 0x000000ffff047224 */ /* 0x000fe400078e00ac */
[----:B------:R-:W-:Y:S01]  /*19060*/  IMAD.MOV.U32 R22, RZ, RZ, R44 ;  /* 0x000000ffff167224 */ /* 0x000fe200078e002c */
[----:B------:R-:W-:Y:S02]  /*19070*/  PRMT R44, R17, 0x5410, R18 ;  /* 0x00005410112c7816 */ /* 0x000fe40000000012 */
[----:B------:R-:W-:Y:S01]  /*19080*/  @!P4 PRMT R17, R78, 0x5410, RZ ;  /* 0x000054104e11c816 */ /* 0x000fe200000000ff */
[----:B------:R-:W-:Y:S01]  /*19090*/  IMAD.MOV.U32 R78, RZ, RZ, R4 ;  /* 0x000000ffff4e7224 */ /* 0x000fe200078e0004 */
[----:B------:R-:W-:Y:S02]  /*190a0*/  SHF.R.U32.HI R4, RZ, 0x10, R0 ;  /* 0x00000010ff047819 */ /* 0x000fe40000011600 */
[----:B------:R-:W-:-:S02]  /*190b0*/  PRMT R193, R31, 0x7610, R193 ;  /* 0x000076101fc17816 */ /* 0x000fc400000000c1 */
[----:B------:R-:W-:Y:S01]  /*190c0*/  LOP3.LUT R4, R4, 0xff, RZ, 0xc0, !PT ;  /* 0x000000ff04047812 */ /* 0x000fe200078ec0ff */
[----:B------:R-:W-:Y:S01]  /*190d0*/  IMAD.MOV.U32 R38, RZ, RZ, R3 ;  /* 0x000000ffff267224 */ /* 0x000fe200078e0003 */
[----:B------:R-:W-:Y:S01]  /*190e0*/  PRMT R166, R31, 0x7632, R166 ;  /* 0x000076321fa67816 */ /* 0x000fe200000000a6 */
[----:B------:R-:W-:Y:S01]  /*190f0*/  @!P3 HFMA2.BF16_V2 R80, -RZ.H0_H0, RZ.H0_H0, -R193.H0_H0 ;  /* 0x200000ffff50b231 */ /* 0x000fe200003409c1 */
[----:B------:R-:W-:Y:S01]  /*19100*/  ISETP.LE.U32.AND P4, PT, R4, UR13, PT ;  /* 0x0000000d04007c0c */ /* 0x000fe2000bf83070 */
[----:B------:R-:W-:Y:S02]  /*19110*/  IMAD.MOV.U32 R4, RZ, RZ, R29 ;  /* 0x000000ffff047224 */ /* 0x000fe400078e001d */
[----:B------:R-:W-:Y:S01]  /*19120*/  FADD.FTZ R29, R62, R14 ;  /* 0x0000000e3e1d7221 */ /* 0x000fe20000010000 */
[----:B------:R-:W-:Y:S01]  /*19130*/  IMAD.MOV.U32 R62, RZ, RZ, R38 ;  /* 0x000000ffff3e7224 */ /* 0x000fe200078e0026 */
[----:B------:R-:W-:Y:S02]  /*19140*/  PRMT R38, R193, 0x5410, R166 ;  /* 0x00005410c1267816 */ /* 0x000fe400000000a6 */
[----:B------:R-:W-:Y:S01]  /*19150*/  @!P3 PRMT R193, R80, 0x5410, RZ ;  /* 0x0000541050c1b816 */ /* 0x000fe200000000ff */
[----:B------:R-:W-:Y:S01]  /*19160*/  IMAD.MOV.U32 R80, RZ, RZ, R4 ;  /* 0x000000ffff507224 */ /* 0x000fe200078e0004 */
[----:B------:R-:W-:-:S04]  /*19170*/  LOP3.LUT R4, R0, 0xff, RZ, 0xc0, !PT ;  /* 0x000000ff00047812 */ /* 0x000fc800078ec0ff */
[----:B------:R-:W-:Y:S02]  /*19180*/  ISETP.LE.U32.AND P3, PT, R4, UR13, PT ;  /* 0x0000000d04007c0c */ /* 0x000fe4000bf63070 */
[C---:B------:R-:W-:Y:S01]  /*19190*/  PRMT R164, R27.reuse, 0x7610, R164 ;  /* 0x000076101ba47816 */ /* 0x040fe200000000a4 */
[----:B------:R-:W-:Y:S01]  /*191a0*/  @!P1 HFMA2.BF16_V2 R81, -RZ.H0_H0, RZ.H0_H0, -R166.H0_H0 ;  /* 0x200000ffff519231 */ /* 0x000fe200003409a6 */
[----:B------:R-:W-:Y:S01]  /*191b0*/  SHF.R.U32.HI R4, RZ, 0x18, R0 ;  /* 0x00000018ff047819 */ /* 0x000fe20000011600 */
[----:B------:R-:W-:Y:S01]  /*191c0*/  @!P2 HFMA2.BF16_V2 R79, -RZ.H0_H0, RZ.H0_H0, -R18.H0_H0 ;  /* 0x200000ffff4fa231 */ /* 0x000fe20000340912 */
[----:B------:R-:W-:Y:S02]  /*191d0*/  LOP3.LUT R0, R0, 0xffff, RZ, 0xc0, !PT ;  /* 0x0000ffff00007812 */ /* 0x000fe400078ec0ff */
[----:B------:R-:W-:Y:S01]  /*191e0*/  PRMT R165, R26, 0x7610, R165 ;  /* 0x000076101aa57816 */ /* 0x000fe200000000a5 */
[----:B------:R-:W-:Y:S01]  /*191f0*/  @!P0 HFMA2.BF16_V2 R83, -RZ.H0_H0, RZ.H0_H0, -R164.H0_H0 ;  /* 0x200000ffff538231 */ /* 0x000fe200003409a4 */
[----:B------:R-:W-:-:S02]  /*19200*/  PRMT R167, R27, 0x7632, R167 ;  /* 0x000076321ba77816 */ /* 0x000fc400000000a7 */
[----:B------:R-:W-:Y:S01]  /*19210*/  @!P1 PRMT R166, R81, 0x5410, RZ ;  /* 0x0000541051a69816 */ /* 0x000fe200000000ff */
[----:B------:R-:W-:Y:S01]  /*19220*/  IMAD.MOV.U32 R81, RZ, RZ, R39 ;  /* 0x000000ffff517224 */ /* 0x000fe200078e0027 */
[----:B------:R-:W-:Y:S01]  /*19230*/  SHF.R.U32.HI R0, RZ, 0x8, R0 ;  /* 0x00000008ff007819 */ /* 0x000fe20000011600 */
[----:B------:R-:W-:Y:S01]  /*19240*/  @!P3 HFMA2.BF16_V2 R84, -RZ.H0_H0, RZ.H0_H0, -R165.H0_H0 ;  /* 0x200000ffff54b231 */ /* 0x000fe200003409a5 */
[----:B------:R-:W-:Y:S02]  /*19250*/  @!P2 PRMT R18, R79, 0x5410, RZ ;  /* 0x000054104f12a816 */ /* 0x000fe400000000ff */
[----:B------:R-:W-:Y:S01]  /*19260*/  PRMT R163, R26, 0x7632, R163 ;  /* 0x000076321aa37816 */ /* 0x000fe200000000a3 */
[----:B------:R-:W-:Y:S01]  /*19270*/  @!P5 HFMA2.BF16_V2 R82, -RZ.H0_H0, RZ.H0_H0, -R167.H0_H0 ;  /* 0x200000ffff52d231 */ /* 0x000fe200003409a7 */
[----:B------:R-:W-:Y:S02]  /*19280*/  ISETP.LE.U32.AND P2, PT, R4, UR13, PT ;  /* 0x0000000d04007c0c */ /* 0x000fe4000bf43070 */
[----:B------:R-:W-:-:S02]  /*19290*/  PRMT R39, R164, 0x5410, R167 ;  /* 0x00005410a4277816 */ /* 0x000fc400000000a7 */
[----:B------:R-:W-:Y:S01]  /*192a0*/  ISETP.LE.U32.AND P6, PT, R5, UR13, PT ;  /* 0x0000000d05007c0c */ /* 0x000fe2000bfc3070 */
[----:B------:R-:W-:Y:S01]  /*192b0*/  IMAD.WIDE.U32 R4, R10, -0x2daee0ad, RZ ;  /* 0xd2511f530a047825 */ /* 0x000fe200078e00ff */
[----:B------:R-:W-:Y:S02]  /*192c0*/  @!P0 PRMT R164, R83, 0x5410, RZ ;  /* 0x0000541053a48816 */ /* 0x000fe400000000ff */
[----:B------:R-:W-:Y:S01]  /*192d0*/  LOP3.LUT R0, R0, 0xffff, RZ, 0xc0, !PT ;  /* 0x0000ffff00007812 */ /* 0x000fe200078ec0ff */
[----:B------:R-:W-:Y:S01]  /*192e0*/  IMAD.MOV.U32 R83, RZ, RZ, R113 ;  /* 0x000000ffff537224 */ /* 0x000fe200078e0071 */
[----:B------:R-:W-:Y:S02]  /*192f0*/  PRMT R113, R165, 0x5410, R163 ;  /* 0x00005410a5717816 */ /* 0x000fe400000000a3 */
[----:B------:R-:W-:Y:S01]  /*19300*/  @!P3 PRMT R165, R84, 0x5410, RZ ;  /* 0x0000541054a5b816 */ /* 0x000fe200000000ff */
[----:B------:R-:W-:Y:S01]  /*19310*/  IMAD.MOV.U32 R84, RZ, RZ, R22 ;  /* 0x000000ffff547224 */ /* 0x000fe200078e0016 */
[----:B------:R-:W-:-:S02]  /*19320*/  @!P5 PRMT R167, R82, 0x5410, RZ ;  /* 0x0000541052a7d816 */ /* 0x000fc400000000ff */
[----:B------:R-:W-:Y:S02]  /*19330*/  ISETP.LE.U32.AND P0, PT, R0, UR13, PT ;  /* 0x0000000d00007c0c */ /* 0x000fe4000bf03070 */
[C---:B------:R-:W-:Y:S02]  /*19340*/  LOP3.LUT R26, R4.reuse, 0xff, RZ, 0xc0, !PT ;  /* 0x000000ff041a7812 */ /* 0x040fe400078ec0ff */
[----:B------:R-:W-:Y:S02]  /*19350*/  LOP3.LUT R22, R4, 0xffff, RZ, 0xc0, !PT ;  /* 0x0000ffff04167812 */ /* 0x000fe400078ec0ff */
[--C-:B------:R-:W-:Y:S02]  /*19360*/  SHF.R.U32.HI R10, RZ, 0x10, R4.reuse ;  /* 0x00000010ff0a7819 */ /* 0x100fe40000011604 */
[----:B------:R-:W-:Y:S02]  /*19370*/  SHF.R.U32.HI R27, RZ, 0x18, R4 ;  /* 0x00000018ff1b7819 */ /* 0x000fe40000011604 */
[----:B------:R-:W-:-:S02]  /*19380*/  ISETP.LE.U32.AND P5, PT, R7, UR13, PT ;  /* 0x0000000d07007c0c */ /* 0x000fc4000bfa3070 */
[----:B------:R-:W-:Y:S01]  /*19390*/  LOP3.LUT R0, R5, UR20, R8, 0x96, !PT ;  /* 0x0000001405007c12 */ /* 0x000fe2000f8e9608 */
[----:B------:R-:W1:Y:S01]  /*193a0*/  MUFU.EX2 R7, R143 ;  /* 0x0000008f00077308 */ /* 0x000e620000000800 */
[----:B------:R-:W-:-:S04]  /*193b0*/  SHF.R.U32.HI R4, RZ, 0x8, R19 ;  /* 0x00000008ff047819 */ /* 0x000fc80000011613 */
[----:B------:R-:W-:-:S03]  /*193c0*/  LOP3.LUT R4, R4, 0xffff, RZ, 0xc0, !PT ;  /* 0x0000ffff04047812 */ /* 0x000fc600078ec0ff */
[----:B------:R-:W2:Y:S01]  /*193d0*/  MUFU.EX2 R5, R152 ;  /* 0x0000009800057308 */ /* 0x000ea20000000800 */
[----:B------:R-:W-:-:S07]  /*193e0*/  ISETP.LE.U32.AND P1, PT, R4, UR13, PT ;  /* 0x0000000d04007c0c */ /* 0x000fce000bf23070 */
[----:B------:R-:W3:Y:S01]  /*193f0*/  MUFU.EX2 R19, R58 ;  /* 0x0000003a00137308 */ /* 0x000ee20000000800 */
[----:B------:R-:W-:-:S07]  /*19400*/  @!P0 HFMA2.BF16_V2 R85, -RZ.H0_H0, RZ.H0_H0, -R163.H0_H0 ;  /* 0x200000ffff558231 */ /* 0x000fce00003409a3 */
[----:B------:R-:W4:Y:S01]  /*19410*/  MUFU.EX2 R4, R66 ;  /* 0x0000004200047308 */ /* 0x000f220000000800 */
[----:B-1----:R-:W-:Y:S01]  /*19420*/  FADD.FTZ R9, R7, R28 ;  /* 0x0000001c07097221 */ /* 0x002fe20000010000 */
[----:B--2---:R-:W-:Y:S02]  /*19430*/  F2FP.BF16.F32.PACK_AB R8, R5, R7 ;  /* 0x000000070508723e */ /* 0x004fe400000010ff */
[----:B------:R-:W-:Y:S01]  /*19440*/  LOP3.LUT R7, R20, 0xff, RZ, 0xc0, !PT ;  /* 0x000000ff14077812 */ /* 0x000fe200078ec0ff */
[----:B------:R-:W-:Y:S01]  /*19450*/  IMAD.MOV.U32 R14, RZ, RZ, R171 ;  /* 0x000000ffff0e7224 */ /* 0x000fe200078e00ab */
[----:B------:R-:W-:Y:S02]  /*19460*/  @!P0 PRMT R163, R85, 0x5410, RZ ;  /* 0x0000541055a38816 */ /* 0x000fe400000000ff */
[C---:B------:R-:W-:Y:S02]  /*19470*/  PRMT R162, R30.reuse, 0x7632, R162 ;  /* 0x000076321ea27816 */ /* 0x040fe400000000a2 */
[----:B------:R-:W-:Y:S01]  /*19480*/  PRMT R161, R30, 0x7610, R161 ;  /* 0x000076101ea17816 */ /* 0x000fe200000000a1 */
[----:B------:R-:W-:Y:S01]  /*19490*/  IMAD.MOV.U32 R30, RZ, RZ, R81 ;  /* 0x000000ffff1e7224 */ /* 0x000fe200078e0051 */
[----:B------:R-:W-:Y:S01]  /*194a0*/  ISETP.LE.U32.AND P0, PT, R7, UR13, PT ;  /* 0x0000000d07007c0c */ /* 0x000fe2000bf03070 */
[----:B------:R-:W-:-:S02]  /*194b0*/  IMAD.MOV.U32 R81, RZ, RZ, R14 ;  /* 0x000000ffff517224 */ /* 0x000fc400078e000e */
[----:B------:R-:W-:Y:S01]  /*194c0*/  FADD.FTZ R14, R5, R9 ;  /* 0x00000009050e7221 */ /* 0x000fe20000010000 */
[C---:B------:R-:W-:Y:S02]  /*194d0*/  PRMT R160, R8.reuse, 0x7610, R160 ;  /* 0x0000761008a07816 */ /* 0x040fe400000000a0 */
[----:B------:R-:W-:Y:S01]  /*194e0*/  PRMT R159, R8, 0x7632, R159 ;  /* 0x00007632089f7816 */ /* 0x000fe2000000009f */
[----:B---3--:R-:W-:Y:S01]  /*194f0*/  FADD.FTZ R8, R19, R34 ;  /* 0x0000002213087221 */ /* 0x008fe20000010000 */
[----:B----4-:R-:W-:Y:S01]  /*19500*/  F2FP.BF16.F32.PACK_AB R5, R4, R19 ;  /* 0x000000130405723e */ /* 0x010fe200000010ff */
[----:B------:R-:W-:Y:S01]  /*19510*/  IMAD.MOV.U32 R79, RZ, RZ, R169 ;  /* 0x000000ffff4f7224 */ /* 0x000fe200078e00a9 */
[----:B------:R-:W-:Y:S01]  /*19520*/  MUFU.EX2 R19, R153 ;  /* 0x0000009900137308 */ /* 0x000fe20000000800 */
[----:B------:R-:W-:Y:S02]  /*19530*/  IMAD.MOV.U32 R77, RZ, RZ, R2 ;  /* 0x000000ffff4d7224 */ /* 0x000fe400078e0002 */
[----:B------:R-:W-:-:S02]  /*19540*/  @!P2 HFMA2.BF16_V2 R86, -RZ.H0_H0, RZ.H0_H0, -R162.H0_H0 ;  /* 0x200000ffff56a231 */ /* 0x000fc400003409a2 */
[----:B------:R-:W-:Y:S01]  /*19550*/  IMAD.MOV.U32 R85, RZ, RZ, R80 ;  /* 0x000000ffff557224 */ /* 0x000fe200078e0050 */
[C---:B------:R-:W-:Y:S01]  /*19560*/  PRMT R158, R5.reuse, 0x7610, R158 ;  /* 0x00007610059e7816 */ /* 0x040fe2000000009e */
[----:B------:R-:W-:Y:S01]  /*19570*/  IMAD.MOV.U32 R82, RZ, RZ, R62 ;  /* 0x000000ffff527224 */ /* 0x000fe200078e003e */
[----:B------:R-:W1:Y:S01]  /*19580*/  MUFU.EX2 R9, R154 ;  /* 0x0000009a00097308 */ /* 0x000e620000000800 */
[----:B------:R-:W-:Y:S01]  /*19590*/  IMAD.MOV.U32 R80, RZ, RZ, R78 ;  /* 0x000000ffff507224 */ /* 0x000fe200078e004e */
[----:B------:R-:W-:Y:S01]  /*195a0*/  PRMT R157, R5, 0x7632, R157 ;  /* 0x00007632059d7816 */ /* 0x000fe2000000009d */
[----:B------:R-:W-:Y:S01]  /*195b0*/  IMAD.MOV.U32 R78, RZ, RZ, R76 ;  /* 0x000000ffff4e7224 */ /* 0x000fe200078e004c */
[----:B------:R-:W-:Y:S01]  /*195c0*/  LOP3.LUT R7, R15, 0xff, RZ, 0xc0, !PT ;  /* 0x000000ff0f077812 */ /* 0x000fe200078ec0ff */
[----:B------:R-:W-:Y:S01]  /*195d0*/  IMAD.MOV.U32 R62, RZ, RZ, R79 ;  /* 0x000000ffff3e7224 */ /* 0x000fe200078e004f */
[----:B------:R-:W-:Y:S01]  /*195e0*/  LOP3.LUT R5, R6, 0xffff, RZ, 0xc0, !PT ;  /* 0x0000ffff06057812 */ /* 0x000fe200078ec0ff */
[----:B------:R-:W-:-:S02]  /*195f0*/  IMAD.MOV.U32 R76, RZ, RZ, R112 ;  /* 0x000000ffff4c7224 */ /* 0x000fc400078e0070 */
[----:B------:R-:W-:Y:S02]  /*19600*/  @!P1 HFMA2.BF16_V2 R110, -RZ.H0_H0, RZ.H0_H0, -R159.H0_H0 ;  /* 0x200000ffff6e9231 */ /* 0x000fe4000034099f */
[----:B------:R-:W-:Y:S01]  /*19610*/  IMAD.MOV.U32 R79, RZ, RZ, R77 ;  /* 0x000000ffff4f7224 */ /* 0x000fe200078e004d */
[----:B------:R-:W-:Y:S01]  /*19620*/  PRMT R112, R161, 0x5410, R162 ;  /* 0x00005410a1707816 */ /* 0x000fe200000000a2 */
[----:B------:R-:W-:Y:S01]  /*19630*/  IMAD.MOV.U32 R77, RZ, RZ, R35 ;  /* 0x000000ffff4d7224 */ /* 0x000fe200078e0023 */
[----:B------:R-:W-:Y:S01]  /*19640*/  @!P2 PRMT R162, R86, 0x5410, RZ ;  /* 0x0000541056a2a816 */ /* 0x000fe200000000ff */
[----:B------:R-:W-:Y:S02]  /*19650*/  IMAD.MOV.U32 R35, RZ, RZ, R50 ;  /* 0x000000ffff237224 */ /* 0x000fe400078e0032 */
[----:B------:R-:W-:Y:S02]  /*19660*/  @!P0 HFMA2.BF16_V2 R114, -RZ.H0_H0, RZ.H0_H0, -R158.H0_H0 ;  /* 0x200000ffff728231 */ /* 0x000fe4000034099e */
[----:B------:R-:W-:Y:S01]  /*19670*/  IMAD.MOV.U32 R50, RZ, RZ, R111 ;  /* 0x000000ffff327224 */ /* 0x000fe200078e006f */
[----:B------:R-:W-:-:S02]  /*19680*/  ISETP.LE.U32.AND P2, PT, R7, UR13, PT ;  /* 0x0000000d07007c0c */ /* 0x000fc4000bf43070 */
[----:B------:R-:W-:Y:S01]  /*19690*/  ISETP.LE.U32.AND P3, PT, R21, UR13, PT ;  /* 0x0000000d15007c0c */ /* 0x000fe2000bf63070 */
[----:B------:R-:W2:Y:S01]  /*196a0*/  MUFU.EX2 R28, R218 ;  /* 0x000000da001c7308 */ /* 0x000ea20000000800 */
[----:B------:R-:W-:Y:S01]  /*196b0*/  SHF.R.U32.HI R5, RZ, 0x8, R5 ;  /* 0x00000008ff057819 */ /* 0x000fe20000011605 */
[----:B------:R-:W-:Y:S01]  /*196c0*/  FADD.FTZ R25, R144, R25 ;  /* 0x0000001990197221 */ /* 0x000fe20000010000 */
[----:B------:R-:W-:Y:S01]  /*196d0*/  PRMT R111, R160, 0x5410, R159 ;  /* 0x00005410a06f7816 */ /* 0x000fe2000000009f */
[----:B------:R-:W-:Y:S01]  /*196e0*/  FADD.FTZ R8, R4, R8 ;  /* 0x0000000804087221 */ /* 0x000fe20000010000 */
[----:B------:R-:W-:Y:S01]  /*196f0*/  LOP3.LUT R7, R6, 0xff, RZ, 0xc0, !PT ;  /* 0x000000ff06077812 */ /* 0x000fe200078ec0ff */
[----:B------:R-:W-:Y:S01]  /*19700*/  IMAD.MOV.U32 R58, RZ, RZ, R126 ;  /* 0x000000ffff3a7224 */ /* 0x000fe200078e007e */
[----:B------:R-:W-:Y:S01]  /*19710*/  @!P1 PRMT R159, R110, 0x5410, RZ ;  /* 0x000054106e9f9816 */ /* 0x000fe200000000ff */
[----:B------:R3:W4:Y:S01]  /*19720*/  MUFU.EX2 R86, R156 ;  /* 0x0000009c00567308 */ /* 0x0007220000000800 */
[----:B------:R-:W-:Y:S01]  /*19730*/  PRMT R110, R158, 0x5410, R157 ;  /* 0x000054109e6e7816 */ /* 0x000fe2000000009d */
[----:B------:R-:W4:Y:S01]  /*19740*/  LDL.LU R2, [R1+0x1d4] ;  /* 0x0001d40001027983 */ /* 0x000f220000300800 */
[----:B------:R-:W-:-:S02]  /*19750*/  @!P0 PRMT R158, R114, 0x5410, RZ ;  /* 0x00005410729e8816 */ /* 0x000fc400000000ff */
[----:B------:R-:W-:Y:S01]  /*19760*/  LOP3.LUT R5, R5, 0xffff, RZ, 0xc0, !PT ;  /* 0x0000ffff05057812 */ /* 0x000fe200078ec0ff */
[----:B------:R-:W-:Y:S01]  /*19770*/  @!P3 HFMA2.BF16_V2 R108, -RZ.H0_H0, RZ.H0_H0, -R160.H0_H0 ;  /* 0x200000ffff6cb231 */ /* 0x000fe200003409a0 */
[----:B------:R-:W-:Y:S01]  /*19780*/  ISETP.LE.U32.AND P0, PT, R7, UR13, PT ;  /* 0x0000000d07007c0c */ /* 0x000fe2000bf03070 */
[----:B------:R-:W-:Y:S01]  /*19790*/  IMAD.MOV.U32 R21, RZ, RZ, R141 ;  /* 0x000000ffff157224 */ /* 0x000fe200078e008d */
[----:B------:R-:W-:Y:S01]  /*197a0*/  ISETP.LE.U32.AND P1, PT, R5, UR13, PT ;  /* 0x0000000d05007c0c */ /* 0x000fe2000bf23070 */
[----:B------:R-:W4:Y:S01]  /*197b0*/  LDL.LU R3, [R1+0x1d0] ;  /* 0x0001d00001037983 */ /* 0x000f220000300800 */
[----:B-1----:R-:W-:Y:S02]  /*197c0*/  F2FP.BF16.F32.PACK_AB R5, R9, R19 ;  /* 0x000000130905723e */ /* 0x002fe400000010ff */
[----:B------:R-:W-:Y:S01]  /*197d0*/  SHF.R.U32.HI R4, RZ, 0x8, R24 ;  /* 0x00000008ff047819 */ /* 0x000fe20000011618 */
[----:B------:R-:W-:Y:S01]  /*197e0*/  FADD.FTZ R7, R46, R25 ;  /* 0x000000192e077221 */ /* 0x000fe20000010000 */
[----:B------:R-:W-:Y:S01]  /*197f0*/  @!P3 PRMT R160, R108, 0x5410, RZ ;  /* 0x000054106ca0b816 */ /* 0x000fe200000000ff */
[----:B------:R-:W4:Y:S01]  /*19800*/  LDL.LU R169, [R1+0x1cc] ;  /* 0x0001cc0001a97983 */ /* 0x000f220000300800 */
[----:B---3--:R-:W-:-:S02]  /*19810*/  PRMT R156, R5, 0x7610, R156 ;  /* 0x00007610059c7816 */ /* 0x008fc4000000009c */
[----:B------:R-:W-:Y:S01]  /*19820*/  PRMT R155, R5, 0x7632, R155 ;  /* 0x00007632059b7816 */ /* 0x000fe2000000009b */
[----:B--2---:R-:W-:Y:S01]  /*19830*/  IMAD.MOV.U32 R24, RZ, RZ, R28 ;  /* 0x000000ffff187224 */ /* 0x004fe200078e001c */
[----:B------:R-:W-:Y:S01]  /*19840*/  ISETP.LE.U32.AND P3, PT, R23, UR13, PT ;  /* 0x0000000d17007c0c */ /* 0x000fe2000bf63070 */
[----:B------:R-:W-:Y:S01]  /*19850*/  @!P0 HFMA2.BF16_V2 R115, -RZ.H0_H0, RZ.H0_H0, -R156.H0_H0 ;  /* 0x200000ffff738231 */ /* 0x000fe2000034099c */
[----:B------:R-:W-:Y:S01]  /*19860*/  LOP3.LUT R4, R4, 0xffff, RZ, 0xc0, !PT ;  /* 0x0000ffff04047812 */ /* 0x000fe200078ec0ff */
[----:B----4-:R-:W-:Y:S01]  /*19870*/  IMAD.MOV.U32 R46, RZ, RZ, R86 ;  /* 0x000000ffff2e7224 */ /* 0x010fe200078e0056 */
[----:B------:R-:W-:Y:S01]  /*19880*/  PRMT R126, R156, 0x5410, R155 ;  /* 0x000054109c7e7816 */ /* 0x000fe2000000009b */
[----:B------:R-:W2:Y:S01]  /*19890*/  LDL.LU R172, [R1+0x1c8] ;  /* 0x0001c80001ac7983 */ /* 0x000ea20000300800 */
[----:B------:R-:W-:Y:S02]  /*198a0*/  @!P0 PRMT R156, R115, 0x5410, RZ ;  /* 0x00005410739c8816 */ /* 0x000fe400000000ff */
[----:B------:R-:W-:-:S02]  /*198b0*/  ISETP.LE.U32.AND P0, PT, R4, UR13, PT ;  /* 0x0000000d04007c0c */ /* 0x000fc4000bf03070 */
[----:B------:R-:W-:-:S04]  /*198c0*/  F2FP.BF16.F32.PACK_AB R4, R24, R46 ;  /* 0x0000002e1804723e */ /* 0x000fc800000010ff */
[C---:B------:R-:W-:Y:S02]  /*198d0*/  PRMT R154, R4.reuse, 0x7610, R154 ;  /* 0x00007610049a7816 */ /* 0x040fe4000000009a */
[----:B------:R-:W-:Y:S02]  /*198e0*/  PRMT R153, R4, 0x7632, R153 ;  /* 0x0000763204997816 */ /* 0x000fe40000000099 */
[----:B------:R-:W-:Y:S02]  /*198f0*/  LOP3.LUT R4, R10, 0xff, RZ, 0xc0, !PT ;  /* 0x000000ff0a047812 */ /* 0x000fe400078ec0ff */
[----:B------:R-:W1:Y:S01]  /*19900*/  MUFU.EX2 R10, R210 ;  /* 0x000000d2000a7308 */ /* 0x000e620000000800 */
[----:B------:R-:W-:Y:S02]  /*19910*/  @!P3 HFMA2.BF16_V2 R109, -RZ.H0_H0, RZ.H0_H0, -R157.H0_H0 ;  /* 0x200000ffff6db231 */ /* 0x000fe4000034099d */
[----:B------:R-:W-:Y:S02]  /*19920*/  @!P0 HFMA2.BF16_V2 R117, -RZ.H0_H0, RZ.H0_H0, -R153.H0_H0 ;  /* 0x200000ffff758231 */ /* 0x000fe40000340999 */
[----:B------:R-:W-:Y:S01]  /*19930*/  IMAD.MOV.U32 R86, RZ, RZ, R124 ;  /* 0x000000ffff567224 */ /* 0x000fe200078e007c */
[----:B------:R-:W-:Y:S01]  /*19940*/  @!P3 PRMT R157, R109, 0x5410, RZ ;  /* 0x000054106d9db816 */ /* 0x000fe200000000ff */
[----:B------:R-:W-:Y:S01]  /*19950*/  IMAD.MOV.U32 R109, RZ, RZ, R21 ;  /* 0x000000ffff6d7224 */ /* 0x000fe200078e0015 */
[----:B------:R-:W-:-:S02]  /*19960*/  PRMT R124, R154, 0x5410, R153 ;  /* 0x000054109a7c7816 */ /* 0x000fc40000000099 */
[----:B------:R-:W-:Y:S01]  /*19970*/  @!P0 PRMT R153, R117, 0x5410, RZ ;  /* 0x0000541075998816 */ /* 0x000fe200000000ff */
[----:B------:R-:W-:Y:S02]  /*19980*/  IMAD.MOV.U32 R117, RZ, RZ, R109 ;  /* 0x000000ffff757224 */ /* 0x000fe400078e006d */
[----:B------:R-:W-:Y:S02]  /*19990*/  IMAD.MOV.U32 R109, RZ, RZ, R86 ;  /* 0x000000ffff6d7224 */ /* 0x000fe400078e0056 */
[----:B------:R-:W-:Y:S02]  /*199a0*/  IMAD.MOV.U32 R31, RZ, RZ, R170 ;  /* 0x000000ffff1f7224 */ /* 0x000fe400078e00aa */
[----:B------:R-:W-:Y:S01]  /*199b0*/  IMAD.MOV.U32 R86, RZ, RZ, R30 ;  /* 0x000000ffff567224 */ /* 0x000fe200078e001e */
[----:B------:R-:W3:Y:S01]  /*199c0*/  LDL.LU R170, [R1+0x1c4] ;  /* 0x0001c40001aa7983 */ /* 0x000ee20000300800 */
[----:B------:R-:W-:Y:S02]  /*199d0*/  IMAD.MOV.U32 R30, RZ, RZ, R78 ;  /* 0x000000ffff1e7224 */ /* 0x000fe400078e004e */
[----:B------:R-:W-:Y:S01]  /*199e0*/  IMAD.MOV.U32 R20, RZ, RZ, R140 ;  /* 0x000000ffff147224 */ /* 0x000fe200078e008c */
[----:B------:R-:W4:Y:S01]  /*199f0*/  LDL.LU R171, [R1+0x1c0] ;  /* 0x0001c00001ab7983 */ /* 0x000f220000300800 */
[----:B------:R-:W-:-:S02]  /*19a00*/  IMAD.MOV.U32 R78, RZ, RZ, R234 ;  /* 0x000000ffff4e7224 */ /* 0x000fc400078e00ea */
[----:B-1----:R-:W-:Y:S01]  /*19a10*/  FADD.FTZ R234, R10, R8 ;  /* 0x000000080aea7221 */ /* 0x002fe20000010000 */
[----:B------:R-:W4:Y:S04]  /*19a20*/  LDL.LU.64 R140, [R1+0x1b8] ;  /* 0x0001b800018c7983 */ /* 0x000f280000300a00 */
[----:B------:R1:W2:Y:S01]  /*19a30*/  LDL.LU.S16 R8, [R1+0x20] ;  /* 0x0000200001087983 */ /* 0x0002a20000300600 */
[----:B------:R-:W-:Y:S02]  /*19a40*/  IMAD.MOV.U32 R108, RZ, RZ, R20 ;  /* 0x000000ffff6c7224 */ /* 0x000fe400078e0014 */
[----:B------:R-:W-:Y:S02]  /*19a50*/  IMAD.MOV.U32 R28, RZ, RZ, R50 ;  /* 0x000000ffff1c7224 */ /* 0x000fe400078e0032 */
[----:B------:R-:W-:-:S02]  /*19a60*/  IMAD.MOV.U32 R50, RZ, RZ, R232 ;  /* 0x000000ffff327224 */ /* 0x000fc400078e00e8 */
[----:B------:R-:W-:Y:S01]  /*19a70*/  IMAD.MOV.U32 R20, RZ, RZ, R59 ;  /* 0x000000ffff147224 */ /* 0x000fe200078e003b */
[----:B------:R-:W-:Y:S01]  /*19a80*/  MUFU.EX2 R232, R75 ;  /* 0x0000004b00e87308 */ /* 0x000fe20000000800 */
[----:B------:R-:W-:-:S07]  /*19a90*/  @!P4 HFMA2.BF16_V2 R87, -RZ.H0_H0, RZ.H0_H0, -R161.H0_H0 ;  /* 0x200000ffff57c231 */ /* 0x000fce00003409a1 */
[----:B------:R-:W1:Y:S01]  /*19aa0*/  MUFU.EX2 R59, R142 ;  /* 0x0000008e003b7308 */ /* 0x000e620000000800 */
[----:B------:R-:W-:Y:S02]  /*19ab0*/  ISETP.LE.U32.AND P3, PT, R4, UR13, PT ;  /* 0x0000000d04007c0c */ /* 0x000fe4000bf63070 */
[----:B------:R-:W-:Y:S01]  /*19ac0*/  SHF.R.U32.HI R4, RZ, 0x18, R6 ;  /* 0x00000018ff047819 */ /* 0x000fe20000011606 */
[----:B------:R-:W-:Y:S01]  /*19ad0*/  @!P1 HFMA2.BF16_V2 R116, -RZ.H0_H0, RZ.H0_H0, -R155.H0_H0 ;  /* 0x200000ffff749231 */ /* 0x000fe2000034099b */
[----:B------:R-:W-:Y:S01]  /*19ae0*/  @!P4 PRMT R161, R87, 0x5410, RZ ;  /* 0x0000541057a1c816 */ /* 0x000fe200000000ff */
[----:B------:R-:W-:Y:S01]  /*19af0*/  IMAD.MOV.U32 R114, RZ, RZ, R230 ;  /* 0x000000ffff727224 */ /* 0x000fe200078e00e6 */
[----:B------:R-:W-:Y:S01]  /*19b00*/  ISETP.LE.U32.AND P4, PT, R4, UR13, PT ;  /* 0x0000000d04007c0c */ /* 0x000fe2000bf83070 */
[----:B------:R-:W-:Y:S01]  /*19b10*/  IMAD.MOV.U32 R115, RZ, RZ, R231 ;  /* 0x000000ffff737224 */ /* 0x000fe200078e00e7 */
[----:B------:R-:W-:Y:S01]  /*19b20*/  SHF.R.U32.HI R4, RZ, 0x10, R6 ;  /* 0x00000010ff047819 */ /* 0x000fe20000011606 */
[----:B------:R-:W-:Y:S01]  /*19b30*/  MUFU.EX2 R231, R220 ;  /* 0x000000dc00e77308 */ /* 0x000fe20000000800 */
[----:B------:R-:W-:Y:S01]  /*19b40*/  @!P5 HFMA2.BF16_V2 R118, -RZ.H0_H0, RZ.H0_H0, -R154.H0_H0 ;  /* 0x200000ffff76d231 */ /* 0x000fe2000034099a */
[----:B------:R-:W-:Y:S01]  /*19b50*/  @!P1 PRMT R155, R116, 0x5410, RZ ;  /* 0x00005410749b9816 */ /* 0x000fe200000000ff */
[----:B------:R-:W-:Y:S01]  /*19b60*/  IMAD.MOV.U32 R116, RZ, RZ, R108 ;  /* 0x000000ffff747224 */ /* 0x000fe200078e006c */
[----:B------:R-:W-:-:S04]  /*19b70*/  LOP3.LUT R4, R4, 0xff, RZ, 0xc0, !PT ;  /* 0x000000ff04047812 */ /* 0x000fc800078ec0ff */
[----:B------:R-:W1:Y:S02]  /*19b80*/  MUFU.EX2 R230, R225 ;  /* 0x000000e100e67308 */ /* 0x000e640000000800 */
[----:B-1----:R-:W-:Y:S01]  /*19b90*/  F2FP.BF16.F32.PACK_AB R5, R232, R59 ;  /* 0x0000003be805723e */ /* 0x002fe200000010ff */
[----:B------:R-:W-:Y:S01]  /*19ba0*/  IMAD.MOV.U32 R108, RZ, RZ, R63 ;  /* 0x000000ffff6c7224 */ /* 0x000fe200078e003f */
[----:B------:R-:W-:Y:S02]  /*19bb0*/  @!P5 PRMT R154, R118, 0x5410, RZ ;  /* 0x00005410769ad816 */ /* 0x000fe400000000ff */
[----:B------:R-:W-:Y:S02]  /*19bc0*/  PRMT R151, R5, 0x7632, R151 ;  /* 0x0000763205977816 */ /* 0x000fe40000000097 */
[----:B------:R-:W-:Y:S01]  /*19bd0*/  MUFU.EX2 R63, R229 ;  /* 0x000000e5003f7308 */ /* 0x000fe20000000800 */
[----:B------:R-:W-:Y:S02]  /*19be0*/  ISETP.LE.U32.AND P5, PT, R4, UR13, PT ;  /* 0x0000000d04007c0c */ /* 0x000fe4000bfa3070 */
[----:B------:R-:W-:-:S05]  /*19bf0*/  LOP3.LUT R4, R0, 0xffff, RZ, 0xc0, !PT ;  /* 0x0000ffff00047812 */ /* 0x000fca00078ec0ff */
[----:B------:R-:W1:Y:S01]  /*19c00*/  MUFU.EX2 R228, R228 ;  /* 0x000000e400e47308 */ /* 0x000e620000000800 */
[----:B------:R-:W-:Y:S01]  /*19c10*/  PRMT R152, R5, 0x7610, R152 ;  /* 0x0000761005987816 */ /* 0x000fe20000000098 */
[----:B------:R-:W-:Y:S01]  /*19c20*/  @!P6 HFMA2.BF16_V2 R119, -RZ.H0_H0, RZ.H0_H0, -R151.H0_H0 ;  /* 0x200000ffff77e231 */ /* 0x000fe20000340997 */
[----:B------:R-:W-:Y:S02]  /*19c30*/  LOP3.LUT R5, R0, 0xff, RZ, 0xc0, !PT ;  /* 0x000000ff00057812 */ /* 0x000fe400078ec0ff */
[----:B------:R-:W-:Y:S01]  /*19c40*/  SHF.R.U32.HI R4, RZ, 0x8, R4 ;  /* 0x00000008ff047819 */ /* 0x000fe20000011604 */
[----:B------:R-:W-:Y:S01]  /*19c50*/  IMAD.MOV.U32 R21, RZ, RZ, R125 ;  /* 0x000000ffff157224 */ /* 0x000fe200078e007d */
[----:B------:R-:W-:Y:S02]  /*19c60*/  PRMT R125, R152, 0x5410, R151 ;  /* 0x00005410987d7816 */ /* 0x000fe40000000097 */
[----:B------:R-:W-:Y:S02]  /*19c70*/  ISETP.LE.U32.AND P1, PT, R5, UR13, PT ;  /* 0x0000000d05007c0c */ /* 0x000fe4000bf23070 */
[----:B------:R-:W-:-:S02]  /*19c80*/  @!P6 PRMT R151, R119, 0x5410, RZ ;  /* 0x000054107797e816 */ /* 0x000fc400000000ff */
[----:B------:R-:W-:Y:S02]  /*19c90*/  LOP3.LUT R4, R4, 0xffff, RZ, 0xc0, !PT ;  /* 0x0000ffff04047812 */ /* 0x000fe400078ec0ff */
[----:B------:R-:W-:Y:S02]  /*19ca0*/  F2FP.BF16.F32.PACK_AB R5, R230, R231 ;  /* 0x000000e7e605723e */ /* 0x000fe400000010ff */
[----:B------:R-:W-:Y:S02]  /*19cb0*/  ISETP.LE.U32.AND P6, PT, R26, UR13, PT ;  /* 0x0000000d1a007c0c */ /* 0x000fe4000bfc3070 */
[----:B------:R-:W-:Y:S02]  /*19cc0*/  ISETP.LE.U32.AND P0, PT, R4, UR13, PT ;  /* 0x0000000d04007c0c */ /* 0x000fe4000bf03070 */
[C---:B------:R-:W-:Y:S02]  /*19cd0*/  PRMT R150, R5.reuse, 0x7610, R150 ;  /* 0x0000761005967816 */ /* 0x040fe40000000096 */
[----:B------:R-:W-:-:S02]  /*19ce0*/  PRMT R149, R5, 0x7632, R149 ;  /* 0x0000763205957816 */ /* 0x000fc40000000095 */
[----:B------:R-:W-:Y:S02]  /*19cf0*/  SHF.R.U32.HI R4, RZ, 0x8, R22 ;  /* 0x00000008ff047819 */ /* 0x000fe40000011616 */
[----:B-1----:R-:W-:Y:S01]  /*19d00*/  F2FP.BF16.F32.PACK_AB R5, R228, R63 ;  /* 0x0000003fe405723e */ /* 0x002fe200000010ff */
[----:B------:R-:W-:Y:S01]  /*19d10*/  @!P2 HFMA2.BF16_V2 R127, -RZ.H0_H0, RZ.H0_H0, -R152.H0_H0 ;  /* 0x200000ffff7fa231 */ /* 0x000fe20000340998 */
[----:B------:R-:W-:Y:S01]  /*19d20*/  MUFU.EX2 R225, R60 ;  /* 0x0000003c00e17308 */ /* 0x000fe20000000800 */
[----:B------:R-:W-:Y:S02]  /*19d30*/  LOP3.LUT R4, R4, 0xffff, RZ, 0xc0, !PT ;  /* 0x0000ffff04047812 */ /* 0x000fe400078ec0ff */
[----:B------:R-:W-:-:S05]  /*19d40*/  PRMT R148, R5, 0x7610, R148 ;  /* 0x0000761005947816 */ /* 0x000fca0000000094 */
[----:B------:R-:W1:Y:S01]  /*19d50*/  MUFU.EX2 R220, R48 ;  /* 0x0000003000dc7308 */ /* 0x000e620000000800 */
[----:B------:R-:W-:Y:S01]  /*19d60*/  @!P2 PRMT R152, R127, 0x5410, RZ ;  /* 0x000054107f98a816 */ /* 0x000fe200000000ff */
[----:B------:R-:W-:Y:S01]  /*19d70*/  @!P6 HFMA2.BF16_V2 R130, -RZ.H0_H0, RZ.H0_H0, -R148.H0_H0 ;  /* 0x200000ffff82e231 */ /* 0x000fe20000340994 */
[----:B------:R-:W-:Y:S02]  /*19d80*/  ISETP.LE.U32.AND P2, PT, R4, UR13, PT ;  /* 0x0000000d04007c0c */ /* 0x000fe4000bf43070 */
[--C-:B------:R-:W-:Y:S02]  /*19d90*/  SHF.R.U32.HI R4, RZ, 0x18, R0.reuse ;  /* 0x00000018ff047819 */ /* 0x100fe40000011600 */
[----:B------:R-:W-:Y:S02]  /*19da0*/  PRMT R147, R5, 0x7632, R147 ;  /* 0x0000763205937816 */ /* 0x000fe40000000093 */
[----:B------:R-:W-:Y:S01]  /*19db0*/  SHF.R.U32.HI R0, RZ, 0x10, R0 ;  /* 0x00000010ff007819 */ /* 0x000fe20000011600 */
[----:B------:R-:W-:Y:S01]  /*19dc0*/  @!P1 HFMA2.BF16_V2 R128, -RZ.H0_H0, RZ.H0_H0, -R150.H0_H0 ;  /* 0x200000ffff809231 */ /* 0x000fe20000340996 */
[----:B------:R-:W-:Y:S01]  /*19dd0*/  PRMT R229, R148, 0x5410, R147 ;  /* 0x0000541094e57816 */ /* 0x000fe20000000093 */
[----:B------:R-:W-:Y:S01]  /*19de0*/  IMAD.MOV.U32 R87, RZ, RZ, R79 ;  /* 0x000000ffff577224 */ /* 0x000fe200078e004f */
[----:B------:R-:W-:Y:S01]  /*19df0*/  LOP3.LUT R0, R0, 0xff, RZ, 0xc0, !PT ;  /* 0x000000ff00007812 */ /* 0x000fe200078ec0ff */
[----:B------:R-:W-:Y:S01]  /*19e00*/  IMAD.MOV.U32 R79, RZ, RZ, R233 ;  /* 0x000000ffff4f7224 */ /* 0x000fe200078e00e9 */
[----:B------:R-:W-:-:S02]  /*19e10*/  @!P6 PRMT R148, R130, 0x5410, RZ ;  /* 0x000054108294e816 */ /* 0x000fc400000000ff */
[----:B------:R-:W-:Y:S02]  /*19e20*/  ISETP.LE.U32.AND P6, PT, R27, UR13, PT ;  /* 0x0000000d1b007c0c */ /* 0x000fe4000bfc3070 */
[----:B------:R-:W-:Y:S02]  /*19e30*/  PRMT R233, R150, 0x5410, R149 ;  /* 0x0000541096e97816 */ /* 0x000fe40000000095 */
[----:B------:R-:W-:Y:S02]  /*19e40*/  @!P1 PRMT R150, R128, 0x5410, RZ ;  /* 0x0000541080969816 */ /* 0x000fe400000000ff */
[----:B------:R-:W-:Y:S02]  /*19e50*/  ISETP.LE.U32.AND P1, PT, R0, UR13, PT ;  /* 0x0000000d00007c0c */ /* 0x000fe4000bf23070 */
[----:B-1----:R-:W-:-:S04]  /*19e60*/  F2FP.BF16.F32.PACK_AB R0, R220, R225 ;  /* 0x000000e1dc00723e */ /* 0x002fc800000010ff */
[----:B------:R-:W-:Y:S01]  /*19e70*/  PRMT R146, R0, 0x7632, R146 ;  /* 0x0000763200927816 */ /* 0x000fe20000000092 */
[----:B------:R-:W-:Y:S02]  /*19e80*/  IMAD.MOV.U32 R66, RZ, RZ, R62 ;  /* 0x000000ffff427224 */ /* 0x000fe400078e003e */
[----:B------:R-:W-:Y:S02]  /*19e90*/  IMAD.MOV.U32 R62, RZ, RZ, R240 ;  /* 0x000000ffff3e7224 */ /* 0x000fe400078e00f0 */
[----:B------:R-:W-:Y:S01]  /*19ea0*/  FADD.FTZ R240, R52, R7 ;  /* 0x0000000734f07221 */ /* 0x000fe20000010000 */
[----:B--2---:R-:W-:-:S05]  /*19eb0*/  @!P6 HFMA2.BF16_V2 R8, -RZ.H0_H0, RZ.H0_H0, -R146.H0_H0 ;  /* 0x200000ffff08e231 */ /* 0x004fca0000340992 */
[----:B------:R-:W-:Y:S02]  /*19ec0*/  PRMT R7, R8, 0x7610, R7 ;  /* 0x0000761008077816 */ /* 0x000fe40000000007 */
[----:B------:R2:W3:Y:S01]  /*19ed0*/  LDL.LU.S16 R8, [R1+0x58] ;  /* 0x0000580001087983 */ /* 0x0004e20000300600 */
[----:B------:R-:W1:Y:S01]  /*19ee0*/  MUFU.EX2 R211, R211 ;  /* 0x000000d300d37308 */ /* 0x000e620000000800 */
[----:B------:R-:W-:-:S05]  /*19ef0*/  @!P0 HFMA2.BF16_V2 R129, -RZ.H0_H0, RZ.H0_H0, -R149.H0_H0 ;  /* 0x200000ffff818231 */ /* 0x000fca0000340995 */
[----:B------:R-:W-:Y:S02]  /*19f00*/  @!P0 PRMT R149, R129, 0x5410, RZ ;  /* 0x0000541081958816 */ /* 0x000fe400000000ff */
[----:B------:R-:W-:Y:S01]  /*19f10*/  ISETP.LE.U32.AND P0, PT, R4, UR13, PT ;  /* 0x0000000d04007c0c */ /* 0x000fe2000bf03070 */
[----:B------:R-:W-:Y:S02]  /*19f20*/  IMAD.MOV.U32 R23, RZ, RZ, R66 ;  /* 0x000000ffff177224 */ /* 0x000fe400078e0042 */
[----:B------:R-:W-:Y:S01]  /*19f30*/  IMAD.MOV.U32 R66, RZ, RZ, R58 ;  /* 0x000000ffff427224 */ /* 0x000fe200078e003a */
[----:B-1----:R-:W-:Y:S01]  /*19f40*/  F2FP.BF16.F32.PACK_AB R4, R211, R10 ;  /* 0x0000000ad304723e */ /* 0x002fe200000010ff */
[----:B------:R-:W-:-:S03]  /*19f50*/  IMAD.MOV.U32 R58, RZ, RZ, R85 ;  /* 0x000000ffff3a7224 */ /* 0x000fc600078e0055 */
[----:B------:R-:W-:Y:S01]  /*19f60*/  PRMT R145, R4, 0x7610, R145 ;  /* 0x0000761004917816 */ /* 0x000fe20000000091 */
[----:B------:R-:W-:Y:S02]  /*19f70*/  IMAD.MOV.U32 R85, RZ, RZ, R84 ;  /* 0x000000ffff557224 */ /* 0x000fe400078e0054 */
[----:B------:R-:W-:Y:S02]  /*19f80*/  @!P3 HFMA2.BF16_V2 R131, -RZ.H0_H0, RZ.H0_H0, -R0.H0_H0 ;  /* 0x200000ffff83b231 */ /* 0x000fe40000340900 */
[----:B------:R-:W-:Y:S02]  /*19f90*/  IMAD.MOV.U32 R84, RZ, RZ, R83 ;  /* 0x000000ffff547224 */ /* 0x000fe400078e0053 */
[----:B------:R-:W-:Y:S01]  /*19fa0*/  FADD.FTZ R6, R19, R14 ;  /* 0x0000000e13067221 */ /* 0x000fe20000010000 */
[----:B------:R-:W-:Y:S02]  /*19fb0*/  IMAD.MOV.U32 R83, RZ, RZ, R82 ;  /* 0x000000ffff537224 */ /* 0x000fe400078e0052 */
[----:B------:R-:W-:Y:S01]  /*19fc0*/  IMAD.MOV.U32 R82, RZ, RZ, R31 ;  /* 0x000000ffff527224 */ /* 0x000fe200078e001f */
[----:B------:R-:W-:Y:S01]  /*19fd0*/  @P3 PRMT R210, R0, 0x7610, R210 ;  /* 0x0000761000d23816 */ /* 0x000fe200000000d2 */
[----:B------:R-:W-:Y:S01]  /*19fe0*/  IMAD.MOV.U32 R31, RZ, RZ, R76 ;  /* 0x000000ffff1f7224 */ /* 0x000fe200078e004c */
[----:B------:R-:W-:Y:S01]  /*19ff0*/  @!P3 PRMT R210, R131, 0x5410, RZ ;  /* 0x0000541083d2b816 */ /* 0x000fe200000000ff */
[----:B------:R-:W-:-:S02]  /*1a000*/  IMAD.MOV.U32 R76, RZ, RZ, R235 ;  /* 0x000000ffff4c7224 */ /* 0x000fc400078e00eb */
[----:B------:R-:W-:Y:S01]  /*1a010*/  FADD.FTZ R235, R9, R6 ;  /* 0x0000000609eb7221 */ /* 0x000fe20000010000 */
[----:B------:R-:W-:Y:S02]  /*1a020*/  PRMT R131, R0, 0x5410, R146 ;  /* 0x0000541000837816 */ /* 0x000fe40000000092 */
[----:B------:R-:W-:Y:S01]  /*1a030*/  @!P6 PRMT R146, R7, 0x5410, RZ ;  /* 0x000054100792e816 */ /* 0x000fe200000000ff */
[----:B---3--:R-:W-:-:S05]  /*1a040*/  @!P5 HFMA2.BF16_V2 R8, -RZ.H0_H0, RZ.H0_H0, -R145.H0_H0 ;  /* 0x200000ffff08d231 */ /* 0x008fca0000340991 */
[----:B------:R-:W-:Y:S02]  /*1a050*/  PRMT R6, R8, 0x7610, R6 ;  /* 0x0000761008067816 */ /* 0x000fe40000000006 */
[----:B------:R2:W3:Y:S04]  /*1a060*/  LDL.LU.S16 R8, [R1+0x24] ;  /* 0x0000240001087983 */ /* 0x0004e80000300600 */
[----:B------:R2:W4:Y:S01]  /*1a070*/  LDL.LU.S16 R7, [R1+0x60] ;  /* 0x0000600001077983 */ /* 0x0005220000300600 */
[----:B------:R-:W-:Y:S02]  /*1a080*/  IMAD.MOV.U32 R128, RZ, RZ, R114 ;  /* 0x000000ffff807224 */ /* 0x000fe400078e0072 */
[----:B------:R-:W-:Y:S02]  /*1a090*/  IMAD.MOV.U32 R114, RZ, RZ, R20 ;  /* 0x000000ffff727224 */ /* 0x000fe400078e0014 */
[----:B------:R-:W-:Y:S01]  /*1a0a0*/  IMAD.MOV.U32 R20, RZ, RZ, R74 ;  /* 0x000000ffff147224 */ /* 0x000fe200078e004a */
[----:B------:R-:W-:Y:S01]  /*1a0b0*/  MUFU.EX2 R218, R67 ;  /* 0x0000004300da7308 */ /* 0x000fe20000000800 */
[----:B------:R-:W-:-:S07]  /*1a0c0*/  IMAD.MOV.U32 R74, RZ, RZ, R215 ;  /* 0x000000ffff4a7224 */ /* 0x000fce00078e00d7 */
[----:B------:R-:W1:Y:S01]  /*1a0d0*/  MUFU.EX2 R215, R73 ;  /* 0x0000004900d77308 */ /* 0x000e620000000800 */
[----:B------:R-:W-:Y:S02]  /*1a0e0*/  PRMT R144, R4, 0x7632, R144 ;  /* 0x0000763204907816 */ /* 0x000fe40000000090 */
[----:B-1----:R-:W-:-:S04]  /*1a0f0*/  F2FP.BF16.F32.PACK_AB R4, R218, R215 ;  /* 0x000000d7da04723e */ /* 0x002fc800000010ff */
[C---:B------:R-:W-:Y:S02]  /*1a100*/  PRMT R143, R4.reuse, 0x7610, R143 ;  /* 0x00007610048f7816 */ /* 0x040fe4000000008f */
[----:B------:R-:W-:-:S03]  /*1a110*/  PRMT R142, R4, 0x7632, R142 ;  /* 0x00007632048e7816 */ /* 0x000fc6000000008e */
[----:B----4-:R-:W-:-:S05]  /*1a120*/  @!P1 HFMA2.BF16_V2 R7, -RZ.H0_H0, RZ.H0_H0, -R143.H0_H0 ;  /* 0x200000ffff079231 */ /* 0x010fca000034098f */
[----:B------:R-:W-:Y:S02]  /*1a130*/  PRMT R4, R7, 0x7610, R4 ;  /* 0x0000761007047816 */ /* 0x000fe40000000004 */
[----:B------:R2:W4:Y:S01]  /*1a140*/  LDL.LU.S16 R7, [R1+0x5c] ;  /* 0x00005c0001077983 */ /* 0x0005220000300600 */
[----:B------:R-:W-:Y:S02]  /*1a150*/  IMAD.MOV.U32 R129, RZ, RZ, R115 ;  /* 0x000000ffff817224 */ /* 0x000fe400078e0073 */
[----:B------:R-:W-:Y:S01]  /*1a160*/  IMAD.MOV.U32 R26, RZ, RZ, R116 ;  /* 0x000000ffff1a7224 */ /* 0x000fe200078e0074 */
[----:B------:R-:W-:Y:S01]  /*1a170*/  PRMT R130, R143, 0x5410, R142 ;  /* 0x000054108f827816 */ /* 0x000fe2000000008e */
[----:B------:R-:W-:Y:S01]  /*1a180*/  FADD.FTZ R15, R42, R29 ;  /* 0x0000001d2a0f7221 */ /* 0x000fe20000010000 */
[----:B------:R-:W-:Y:S02]  /*1a190*/  IMAD.MOV.U32 R34, RZ, RZ, R108 ;  /* 0x000000ffff227224 */ /* 0x000fe400078e006c */
[----:B------:R-:W-:-:S02]  /*1a1a0*/  IMAD.MOV.U32 R108, RZ, RZ, R87 ;  /* 0x000000ffff6c7224 */ /* 0x000fc400078e0057 */
[----:B------:R-:W-:Y:S02]  /*1a1b0*/  IMAD.MOV.U32 R87, RZ, RZ, R28 ;  /* 0x000000ffff577224 */ /* 0x000fe400078e001c */
[----:B------:R-:W-:Y:S01]  /*1a1c0*/  FADD.FTZ R28, R43, R15 ;  /* 0x0000000f2b1c7221 */ /* 0x000fe20000010000 */
[----:B---3--:R-:W-:Y:S01]  /*1a1d0*/  @!P4 HFMA2.BF16_V2 R8, -RZ.H0_H0, RZ.H0_H0, -R144.H0_H0 ;  /* 0x200000ffff08c231 */ /* 0x008fe20000340990 */
[----:B------:R-:W-:Y:S02]  /*1a1e0*/  PRMT R119, R145, 0x5410, R144 ;  /* 0x0000541091777816 */ /* 0x000fe40000000090 */
[----:B------:R-:W-:Y:S02]  /*1a1f0*/  @!P5 PRMT R145, R6, 0x5410, RZ ;  /* 0x000054100691d816 */ /* 0x000fe400000000ff */
[----:B------:R-:W-:Y:S02]  /*1a200*/  @!P1 PRMT R143, R4, 0x5410, RZ ;  /* 0x00005410048f9816 */ /* 0x000fe400000000ff */
[----:B------:R-:W-:-:S04]  /*1a210*/  PRMT R5, R8, 0x7610, R5 ;  /* 0x0000761008057816 */ /* 0x000fc80000000005 */
[----:B------:R-:W-:Y:S01]  /*1a220*/  @!P4 PRMT R144, R5, 0x5410, RZ ;  /* 0x000054100590c816 */ /* 0x000fe200000000ff */
[----:B------:R-:W-:Y:S04]  /*1a230*/  STG.E.U16 desc[UR28][R12.64+-0x100], R57 ;  /* 0xffff00390c007986 */ /* 0x000fe8000c10151c */
[----:B------:R-:W-:Y:S04]  /*1a240*/  STG.E.U16 desc[UR28][R12.64+-0xfe], R54 ;  /* 0xffff02360c007986 */ /* 0x000fe8000c10151c */
[----:B------:R-:W-:Y:S04]  /*1a250*/  STG.E.U16 desc[UR28][R32.64+-0x100], R49 ;  /* 0xffff003120007986 */ /* 0x000fe8000c10151c */
[----:B------:R-:W-:Y:S04]  /*1a260*/  STG.E.U16 desc[UR28][R32.64+-0xfe], R51 ;  /* 0xffff023320007986 */ /* 0x000fe8000c10151c */
[----:B------:R1:W-:Y:S04]  /*1a270*/  STG.E.U16 desc[UR28][R2.64+-0xfe], R11 ;  /* 0xffff020b02007986 */ /* 0x0003e8000c10151c */
[----:B------:R3:W-:Y:S01]  /*1a280*/  STG.E.U16 desc[UR28][R2.64+-0x100], R16 ;  /* 0xffff001002007986 */ /* 0x0007e2000c10151c */
[----:B------:R-:W-:-:S02]  /*1a290*/  IMAD.MOV.U32 R115, RZ, RZ, R34 ;  /* 0x000000ffff737224 */ /* 0x000fc400078e0022 */
[----:B------:R-:W-:Y:S02]  /*1a2a0*/  IMAD.MOV.U32 R34, RZ, RZ, R21 ;  /* 0x000000ffff227224 */ /* 0x000fe400078e0015 */
[----:B------:R-:W-:Y:S02]  /*1a2b0*/  IMAD.MOV.U32 R25, RZ, RZ, R20 ;  /* 0x000000ffff197224 */ /* 0x000fe400078e0014 */
[----:B------:R-:W-:Y:S01]  /*1a2c0*/  IMAD.MOV.U32 R75, RZ, RZ, R243 ;  /* 0x000000ffff4b7224 */ /* 0x000fe200078e00f3 */
[----:B------:R-:W-:Y:S01]  /*1a2d0*/  UIADD3 UR6, UR6, 0x1, URZ ;  /* 0x0000000106067890 */ /* 0x000fe2000fffe03f */
[----:B------:R-:W-:Y:S02]  /*1a2e0*/  IMAD.MOV.U32 R27, RZ, RZ, R117 ;  /* 0x000000ffff1b7224 */ /* 0x000fe400078e0075 */
[----:B------:R-:W-:Y:S02]  /*1a2f0*/  @!P2 HFMA2.BF16_V2 R252, -RZ.H0_H0, RZ.H0_H0, -R147.H0_H0 ;  /* 0x200000fffffca231 */ /* 0x000fe40000340993 */
[----:B----4-:R-:W-:-:S02]  /*1a300*/  @!P0 HFMA2.BF16_V2 R7, -RZ.H0_H0, RZ.H0_H0, -R142.H0_H0 ;  /* 0x200000ffff078231 */ /* 0x010fc4000034098e */
[----:B------:R-:W-:Y:S01]  /*1a310*/  IMAD.MOV.U32 R73, RZ, RZ, R46 ;  /* 0x000000ffff497224 */ /* 0x000fe200078e002e */
[----:B------:R2:W5:Y:S02]  /*1a320*/  LDL.LU R243, [R1+0x1b0] ;  /* 0x0001b00001f37983 */ /* 0x0005640000300800 */
[----:B------:R-:W-:-:S04]  /*1a330*/  PRMT R0, R7, 0x7610, R0 ;  /* 0x0000761007007816 */ /* 0x000fc80000000000 */
[----:B------:R-:W-:Y:S02]  /*1a340*/  @!P0 PRMT R142, R0, 0x5410, RZ ;  /* 0x00005410008e8816 */ /* 0x000fe400000000ff */
        /* <DEDUP_REMOVED lines=13> */
[----:B-1----:R-:W-:Y:S01]  /*1a420*/  IMAD.WIDE.U32 R10, R0, -0x2daee0ad, RZ ;  /* 0xd2511f53000a7825 */ /* 0x002fe200078e00ff */
[----:B------:R-:W-:-:S04]  /*1a430*/  LOP3.LUT R9, R7, UR26, R4, 0x96, !PT ;  /* 0x0000001a07097c12 */ /* 0x000fc8000f8e9604 */
[----:B------:R-:W-:Y:S01]  /*1a440*/  LOP3.LUT R0, R11, UR24, R8, 0x96, !PT ;  /* 0x000000180b007c12 */ /* 0x000fe2000f8e9608 */
[----:B------:R-:W-:-:S04]  /*1a450*/  IMAD.U32 R7, RZ, RZ, UR47 ;  /* 0x0000002fff077e24 */ /* 0x000fc8000f8e00ff */
[----:B------:R-:W-:-:S04]  /*1a460*/  IMAD.WIDE.U32 R4, R0, -0x326172a9, RZ ;  /* 0xcd9e8d5700047825 */ /* 0x000fc800078e00ff */
[----:B------:R-:W-:Y:S01]  /*1a470*/  IMAD.WIDE R42, R7, 0x2, R12 ;  /* 0x00000002072a7825 */ /* 0x000fe200078e020c */
[----:B------:R-:W-:Y:S02]  /*1a480*/  SHF.R.U32.HI R7, RZ, 0x10, R4 ;  /* 0x00000010ff077819 */ /* 0x000fe40000011604 */
[----:B------:R-:W-:Y:S02]  /*1a490*/  LOP3.LUT R0, R5, UR21, R6, 0x96, !PT ;  /* 0x0000001505007c12 */ /* 0x000fe4000f8e9606 */
[C---:B------:R-:W-:Y:S02]  /*1a4a0*/  LOP3.LUT R5, R4.reuse, 0xffff, RZ, 0xc0, !PT ;  /* 0x0000ffff04057812 */ /* 0x040fe400078ec0ff */
[----:B------:R-:W-:Y:S02]  /*1a4b0*/  LOP3.LUT R8, R4, 0xff, RZ, 0xc0, !PT ;  /* 0x000000ff04087812 */ /* 0x000fe400078ec0ff */
[----:B------:R-:W-:Y:S02]  /*1a4c0*/  SHF.R.U32.HI R6, RZ, 0x18, R4 ;  /* 0x00000018ff067819 */ /* 0x000fe40000011604 */
[----:B------:R-:W-:Y:S01]  /*1a4d0*/  LOP3.LUT R4, R7, 0xff, RZ, 0xc0, !PT ;  /* 0x000000ff07047812 */ /* 0x000fe200078ec0ff */
[----:B------:R1:W-:Y:S01]  /*1a4e0*/  STG.E.U16 desc[UR28][R42.64+-0x100], R17 ;  /* 0xffff00112a007986 */ /* 0x0003e2000c10151c */
[----:B------:R-:W-:-:S04]  /*1a4f0*/  SHF.R.U32.HI R5, RZ, 0x8, R5 ;  /* 0x00000008ff057819 */ /* 0x000fc80000011605 */
[----:B---3--:R-:W-:Y:S02]  /*1a500*/  PRMT R16, R8, 0x5410, R5 ;  /* 0x0000541008107816 */ /* 0x008fe40000000005 */
[----:B-1----:R-:W-:Y:S02]  /*1a510*/  PRMT R17, R4, 0x5410, R6 ;  /* 0x0000541004117816 */ /* 0x002fe40000000006 */
[----:B------:R-:W-:-:S04]  /*1a520*/  LOP3.LUT R4, R0, 0xffff, RZ, 0xc0, !PT ;  /* 0x0000ffff00047812 */ /* 0x000fc800078ec0ff */
[----:B------:R-:W-:Y:S02]  /*1a530*/  SHF.R.U32.HI R5, RZ, 0x8, R4 ;  /* 0x00000008ff057819 */ /* 0x000fe40000011604 */
[----:B------:R-:W-:-:S04]  /*1a540*/  LOP3.LUT R4, R0, 0xff, RZ, 0xc0, !PT ;  /* 0x000000ff00047812 */ /* 0x000fc800078ec0ff */
[----:B------:R-:W-:Y:S02]  /*1a550*/  PRMT R11, R4, 0x5410, R5 ;  /* 0x00005410040b7816 */ /* 0x000fe40000000005 */
[--C-:B------:R-:W-:Y:S02]  /*1a560*/  SHF.R.U32.HI R5, RZ, 0x10, R0.reuse ;  /* 0x00000010ff057819 */ /* 0x100fe40000011600 */
[----:B------:R-:W-:Y:S02]  /*1a570*/  SHF.R.U32.HI R4, RZ, 0x18, R0 ;  /* 0x00000018ff047819 */ /* 0x000fe40000011600 */
[----:B------:R-:W-:-:S04]  /*1a580*/  LOP3.LUT R0, R5, 0xff, RZ, 0xc0, !PT ;  /* 0x000000ff05007812 */ /* 0x000fc800078ec0ff */
[----:B------:R-:W-:Y:S01]  /*1a590*/  PRMT R19, R0, 0x5410, R4 ;  /* 0x0000541000137816 */ /* 0x000fe20000000004 */
[----:B------:R-:W-:-:S04]  /*1a5a0*/  IMAD.WIDE.U32 R4, R9, -0x2daee0ad, RZ ;  /* 0xd2511f5309047825 */ /* 0x000fc800078e00ff */
[----:B------:R-:W-:Y:S02]  /*1a5b0*/  IMAD.U32 R0, RZ, RZ, UR13 ;  /* 0x0000000dff007e24 */ /* 0x000fe4000f8e00ff */
[----:B------:R-:W-:Y:S01]  /*1a5c0*/  IMAD.MOV.U32 R7, RZ, RZ, 0x7054 ;  /* 0x00007054ff077424 */ /* 0x000fe200078e00ff */
[----:B------:R-:W-:-:S04]  /*1a5d0*/  LOP3.LUT R6, R5, UR20, R10, 0x96, !PT ;  /* 0x0000001405067c12 */ /* 0x000fc8000f8e960a */
[----:B------:R-:W-:Y:S02]  /*1a5e0*/  PRMT R0, R0, R7, UR13 ;  /* 0x0000000d00007e16 */ /* 0x000fe40008000007 */
[----:B------:R-:W-:-:S04]  /*1a5f0*/  LOP3.LUT R7, R6, 0xffff, RZ, 0xc0, !PT ;  /* 0x0000ffff06077812 */ /* 0x000fc800078ec0ff */
[----:B------:R-:W-:Y:S02]  /*1a600*/  SHF.R.U32.HI R8, RZ, 0x8, R7 ;  /* 0x00000008ff087819 */ /* 0x000fe40000011607 */
[----:B------:R-:W-:-:S04]  /*1a610*/  LOP3.LUT R7, R6, 0xff, RZ, 0xc0, !PT ;  /* 0x000000ff06077812 */ /* 0x000fc800078ec0ff */
[----:B------:R-:W-:Y:S02]  /*1a620*/  PRMT R9, R7, 0x5410, R8 ;  /* 0x0000541007097816 */ /* 0x000fe40000000008 */
[--C-:B------:R-:W-:Y:S02]  /*1a630*/  SHF.R.U32.HI R8, RZ, 0x10, R6.reuse ;  /* 0x00000010ff087819 */ /* 0x100fe40000011606 */
[----:B------:R-:W-:Y:S02]  /*1a640*/  SHF.R.U32.HI R7, RZ, 0x18, R6 ;  /* 0x00000018ff077819 */ /* 0x000fe40000011606 */
[----:B------:R-:W-:Y:S02]  /*1a650*/  LOP3.LUT R6, R8, 0xff, RZ, 0xc0, !PT ;  /* 0x000000ff08067812 */ /* 0x000fe400078ec0ff */
[----:B------:R-:W-:Y:S02]  /*1a660*/  LOP3.LUT R5, R4, 0xffff, RZ, 0xc0, !PT ;  /* 0x0000ffff04057812 */ /* 0x000fe400078ec0ff */
[----:B------:R-:W-:-:S02]  /*1a670*/  PRMT R21, R6, 0x5410, R7 ;  /* 0x0000541006157816 */ /* 0x000fc40000000007 */
[----:B------:R-:W-:Y:S02]  /*1a680*/  SHF.R.U32.HI R6, RZ, 0x8, R5 ;  /* 0x00000008ff067819 */ /* 0x000fe40000011605 */
[----:B------:R-:W-:-:S04]  /*1a690*/  LOP3.LUT R5, R4, 0xff, RZ, 0xc0, !PT ;  /* 0x000000ff04057812 */ /* 0x000fc800078ec0ff */
[----:B------:R-:W-:Y:S02]  /*1a6a0*/  PRMT R20, R5, 0x5410, R6 ;  /* 0x0000541005147816 */ /* 0x000fe40000000006 */
[--C-:B------:R-:W-:Y:S02]  /*1a6b0*/  SHF.R.U32.HI R5, RZ, 0x10, R4.reuse ;  /* 0x00000010ff057819 */ /* 0x100fe40000011604 */
[----:B------:R-:W-:Y:S02]  /*1a6c0*/  SHF.R.U32.HI R6, RZ, 0x18, R4 ;  /* 0x00000018ff067819 */ /* 0x000fe40000011604 */
[----:B------:R-:W-:Y:S02]  /*1a6d0*/  HSET2.LE.AND R4, R16, R0, PT ;  /* 0x0000000010047233 */ /* 0x000fe40003803000 */
[----:B------:R-:W-:-:S03]  /*1a6e0*/  LOP3.LUT R5, R5, 0xff, RZ, 0xc0, !PT ;  /* 0x000000ff05057812 */ /* 0x000fc600078ec0ff */
[----:B------:R-:W-:Y:S01]  /*1a6f0*/  LOP3.LUT R10, R4, R75, RZ, 0xc0, !PT ;  /* 0x0000004b040a7212 */ /* 0x000fe200078ec0ff */
[----:B------:R-:W-:Y:S02]  /*1a700*/  IMAD.MOV.U32 R75, RZ, RZ, R25 ;  /* 0x000000ffff4b7224 */ /* 0x000fe400078e0019 */
[----:B------:R-:W-:Y:S01]  /*1a710*/  IMAD.MOV.U32 R25, RZ, RZ, R115 ;  /* 0x000000ffff197224 */ /* 0x000fe200078e0073 */
[----:B------:R1:W-:Y:S01]  /*1a720*/  STG.E.U16 desc[UR28][R42.64+-0xfe], R18 ;  /* 0xffff02122a007986 */ /* 0x0003e2000c10151c */
[----:B------:R-:W-:Y:S02]  /*1a730*/  IMAD.MOV.U32 R115, RZ, RZ, R109 ;  /* 0x000000ffff737224 */ /* 0x000fe400078e006d */
[----:B------:R-:W-:Y:S01]  /*1a740*/  IMAD.MOV.U32 R109, RZ, RZ, R114 ;  /* 0x000000ffff6d7224 */ /* 0x000fe200078e0072 */
[----:B------:R-:W-:Y:S01]  /*1a750*/  HSET2.LE.AND R4, R17, R0, PT ;  /* 0x0000000011047233 */ /* 0x000fe20003803000 */
[----:B------:R-:W-:Y:S02]  /*1a760*/  IMAD.MOV.U32 R114, RZ, RZ, R87 ;  /* 0x000000ffff727224 */ /* 0x000fe400078e0057 */
[----:B------:R-:W-:-:S02]  /*1a770*/  IMAD.MOV.U32 R87, RZ, RZ, R66 ;  /* 0x000000ffff577224 */ /* 0x000fc400078e0042 */
[----:B------:R-:W-:Y:S02]  /*1a780*/  IMAD.MOV.U32 R66, RZ, RZ, R86 ;  /* 0x000000ffff427224 */ /* 0x000fe400078e0056 */
[----:B------:R-:W-:Y:S02]  /*1a790*/  IMAD.MOV.U32 R86, RZ, RZ, R58 ;  /* 0x000000ffff567224 */ /* 0x000fe400078e003a */
[----:B------:R-:W-:Y:S02]  /*1a7a0*/  IMAD.MOV.U32 R58, RZ, RZ, R30 ;  /* 0x000000ffff3a7224 */ /* 0x000fe400078e001e */
[----:B------:R-:W-:Y:S02]  /*1a7b0*/  IMAD.MOV.U32 R30, RZ, RZ, R31 ;  /* 0x000000ffff1e7224 */ /* 0x000fe400078e001f */
[----:B------:R-:W-:Y:S01]  /*1a7c0*/  IMAD.MOV.U32 R31, RZ, RZ, R78 ;  /* 0x000000ffff1f7224 */ /* 0x000fe200078e004e */
[----:B-1----:R-:W-:Y:S01]  /*1a7d0*/  PRMT R18, R5, 0x5410, R6 ;  /* 0x0000541005127816 */ /* 0x002fe20000000006 */
[----:B------:R-:W-:Y:S01]  /*1a7e0*/  IMAD.U32 R6, RZ, RZ, UR33 ;  /* 0x00000021ff067e24 */ /* 0x000fe2000f8e00ff */
[----:B------:R-:W-:-:S02]  /*1a7f0*/  HSET2.LE.AND R5, R11, R0, PT ;  /* 0x000000000b057233 */ /* 0x000fc40003803000 */
[----:B------:R-:W-:Y:S01]  /*1a800*/  LOP3.LUT R11, R4, R75, RZ, 0xc0, !PT ;  /* 0x0000004b040b7212 */ /* 0x000fe200078ec0ff */
[----:B------:R-:W-:Y:S01]  /*1a810*/  IMAD.MOV.U32 R75, RZ, RZ, R114 ;  /* 0x000000ffff4b7224 */ /* 0x000fe200078e0072 */
[----:B------:R-:W-:Y:S01]  /*1a820*/  LOP3.LUT R6, R27, UR6, R6, 0x96, !PT ;  /* 0x000000061b067c12 */ /* 0x000fe2000f8e9606 */
[----:B------:R-:W-:Y:S02]  /*1a830*/  IMAD.MOV.U32 R114, RZ, RZ, R87 ;  /* 0x000000ffff727224 */ /* 0x000fe400078e0057 */
[----:B------:R-:W-:Y:S02]  /*1a840*/  IMAD.MOV.U32 R87, RZ, RZ, R66 ;  /* 0x000000ffff577224 */ /* 0x000fe400078e0042 */
[----:B------:R-:W-:Y:S02]  /*1a850*/  IMAD.MOV.U32 R116, RZ, RZ, R58 ;  /* 0x000000ffff747224 */ /* 0x000fe400078e003a */
[----:B------:R-:W-:Y:S02]  /*1a860*/  IMAD.MOV.U32 R66, RZ, RZ, R30 ;  /* 0x000000ffff427224 */ /* 0x000fe400078e001e */
[----:B------:R-:W-:-:S02]  /*1a870*/  IMAD.MOV.U32 R58, RZ, RZ, R31 ;  /* 0x000000ffff3a7224 */ /* 0x000fc400078e001f */
[----:B------:R-:W-:Y:S02]  /*1a880*/  IMAD.MOV.U32 R118, RZ, RZ, R25 ;  /* 0x000000ffff767224 */ /* 0x000fe400078e0019 */
[----:B------:R-:W-:Y:S01]  /*1a890*/  IMAD.WIDE.U32 R30, R6, -0x326172a9, RZ ;  /* 0xcd9e8d57061e7825 */ /* 0x000fe200078e00ff */
[----:B------:R-:W-:Y:S02]  /*1a8a0*/  LOP3.LUT R8, R5, R192, RZ, 0xc0, !PT ;  /* 0x000000c005087212 */ /* 0x000fe400078ec0ff */
[--C-:B------:R-:W-:Y:S02]  /*1a8b0*/  HSET2.LE.AND R4, R19, R0.reuse, PT ;  /* 0x0000000013047233 */ /* 0x100fe40003803000 */
[----:B------:R-:W-:Y:S02]  /*1a8c0*/  HSET2.LE.AND R5, R9, R0, PT ;  /* 0x0000000009057233 */ /* 0x000fe40003803000 */
[----:B------:R-:W-:Y:S02]  /*1a8d0*/  LOP3.LUT R6, R31, UR42, R118, 0x96, !PT ;  /* 0x0000002a1f067c12 */ /* 0x000fe4000f8e9676 */
[----:B------:R-:W-:-:S02]  /*1a8e0*/  LOP3.LUT R9, R4, R182, RZ, 0xc0, !PT ;  /* 0x000000b604097212 */ /* 0x000fc400078ec0ff */
[----:B------:R-:W-:Y:S01]  /*1a8f0*/  LOP3.LUT R16, R5, R181, RZ, 0xc0, !PT ;  /* 0x000000b505107212 */ /* 0x000fe200078ec0ff */
[----:B------:R-:W-:Y:S01]  /*1a900*/  IMAD.WIDE.U32 R4, R6, -0x2daee0ad, RZ ;  /* 0xd2511f5306047825 */ /* 0x000fe200078e00ff */
[----:B------:R-:W-:-:S05]  /*1a910*/  LOP3.LUT R6, R15, UR40, R30, 0x96, !PT ;  /* 0x000000280f067c12 */ /* 0x000fca000f8e961e */
[----:B------:R-:W-:Y:S01]  /*1a920*/  IMAD.WIDE.U32 R6, R6, -0x2daee0ad, RZ ;  /* 0xd2511f5306067825 */ /* 0x000fe200078e00ff */
[----:B------:R-:W-:-:S03]  /*1a930*/  LOP3.LUT R5, R5, UR39, R128, 0x96, !PT ;  /* 0x0000002705057c12 */ /* 0x000fc6000f8e9680 */
[----:B------:R-:W-:Y:S01]  /*1a940*/  IMAD.MOV.U32 R25, RZ, RZ, R109 ;  /* 0x000000ffff197224 */ /* 0x000fe200078e006d */
[----:B------:R-:W-:Y:S01]  /*1a950*/  LOP3.LUT R7, R7, UR37, R4, 0x96, !PT ;  /* 0x0000002507077c12 */ /* 0x000fe2000f8e9604 */
[----:B------:R-:W-:Y:S02]  /*1a960*/  IMAD.MOV.U32 R109, RZ, RZ, R76 ;  /* 0x000000ffff6d7224 */ /* 0x000fe400078e004c */
[----:B------:R-:W-:-:S04]  /*1a970*/  IMAD.WIDE.U32 R4, R5, -0x326172a9, RZ ;  /* 0xcd9e8d5705047825 */ /* 0x000fc800078e00ff */
[----:B------:R-:W-:Y:S02]  /*1a980*/  IMAD.MOV.U32 R117, RZ, RZ, R109 ;  /* 0x000000ffff757224 */ /* 0x000fe400078e006d */
[----:B------:R-:W-:Y:S02]  /*1a990*/  IMAD.MOV.U32 R118, RZ, RZ, R108 ;  /* 0x000000ffff767224 */ /* 0x000fe400078e006c */
[----:B------:R-:W-:Y:S01]  /*1a9a0*/  IMAD.WIDE.U32 R108, R7, -0x326172a9, RZ ;  /* 0xcd9e8d57076c7825 */ /* 0x000fe200078e00ff */
[----:B------:R-:W-:-:S04]  /*1a9b0*/  LOP3.LUT R5, R5, UR38, R14, 0x96, !PT ;  /* 0x0000002605057c12 */ /* 0x000fc8000f8e960e */
[----:B------:R-:W-:Y:S01]  /*1a9c0*/  LOP3.LUT R7, R109, UR31, R4, 0x96, !PT ;  /* 0x0000001f6d077c12 */ /* 0x000fe2000f8e9604 */
[----:B------:R-:W-:-:S04]  /*1a9d0*/  IMAD.WIDE.U32 R4, R5, -0x2daee0ad, RZ ;  /* 0xd2511f5305047825 */ /* 0x000fc800078e00ff */
[----:B------:R-:W-:Y:S01]  /*1a9e0*/  IMAD.WIDE.U32 R128, R7, -0x2daee0ad, RZ ;  /* 0xd2511f5307807825 */ /* 0x000fe200078e00ff */
[----:B------:R-:W-:Y:S02]  /*1a9f0*/  LOP3.LUT R14, R5, UR30, R6, 0x96, !PT ;  /* 0x0000001e050e7c12 */ /* 0x000fe4000f8e9606 */
[--C-:B------:R-:W-:Y:S01]  /*1aa00*/  HSET2.LE.AND R5, R21, R0.reuse, PT ;  /* 0x0000000015057233 */ /* 0x100fe20003803000 */
[----:B------:R-:W-:Y:S01]  /*1aa10*/  IMAD.MOV.U32 R29, RZ, RZ, R116 ;  /* 0x000000ffff1d7224 */ /* 0x000fe200078e0074 */
[--C-:B------:R-:W-:Y:S02]  /*1aa20*/  HSET2.LE.AND R6, R20, R0.reuse, PT ;  /* 0x0000000014067233 */ /* 0x100fe40003803000 */
[----:B------:R-:W-:Y:S02]  /*1aa30*/  HSET2.LE.AND R7, R18, R0, PT ;  /* 0x0000000012077233 */ /* 0x000fe40003803000 */
[----:B------:R-:W-:Y:S01]  /*1aa40*/  LOP3.LUT R4, R129, UR24, R4, 0x96, !PT ;  /* 0x0000001881047c12 */ /* 0x000fe2000f8e9604 */
[----:B------:R-:W-:-:S02]  /*1aa50*/  IMAD.MOV.U32 R116, RZ, RZ, R180 ;  /* 0x000000ffff747224 */ /* 0x000fc400078e00b4 */
[----:B------:R-:W-:Y:S01]  /*1aa60*/  IMAD.MOV.U32 R52, RZ, RZ, R118 ;  /* 0x000000ffff347224 */ /* 0x000fe200078e0076 */
[----:B------:R-:W-:Y:S01]  /*1aa70*/  LOP3.LUT R17, R5, R29, RZ, 0xc0, !PT ;  /* 0x0000001d05117212 */ /* 0x000fe200078ec0ff */
[----:B------:R-:W-:Y:S01]  /*1aa80*/  IMAD.MOV.U32 R78, RZ, RZ, R242 ;  /* 0x000000ffff4e7224 */ /* 0x000fe200078e00f2 */
[----:B------:R-:W-:Y:S01]  /*1aa90*/  LOP3.LUT R18, R6, R179, RZ, 0xc0, !PT ;  /* 0x000000b306127212 */ /* 0x000fe200078ec0ff */
[----:B------:R-:W-:Y:S01]  /*1aaa0*/  IMAD.WIDE.U32 R4, R4, -0x326172a9, RZ ;  /* 0xcd9e8d5704047825 */ /* 0x000fe200078e00ff */
[----:B------:R-:W-:Y:S02]  /*1aab0*/  LOP3.LUT R19, R7, R117, RZ, 0xc0, !PT ;  /* 0x0000007507137212 */ /* 0x000fe400078ec0ff */
[----:B------:R-:W-:Y:S01]  /*1aac0*/  @!P2 PRMT R147, R252, 0x5410, RZ ;  /* 0x00005410fc93a816 */ /* 0x000fe200000000ff */
[----:B------:R-:W-:Y:S02]  /*1aad0*/  IMAD.MOV.U32 R60, RZ, RZ, R116 ;  /* 0x000000ffff3c7224 */ /* 0x000fe400078e0074 */
[----:B------:R-:W-:Y:S01]  /*1aae0*/  IMAD.MOV.U32 R57, RZ, RZ, R174 ;  /* 0x000000ffff397224 */ /* 0x000fe200078e00ae */
[----:B------:R-:W-:Y:S01]  /*1aaf0*/  STG.E.U16 desc[UR28][R12.64+-0xf0], R227 ;  /* 0xffff10e30c007986 */ /* 0x000fe2000c10151c */
[----:B------:R-:W-:Y:S01]  /*1ab00*/  IMAD.WIDE.U32 R6, R52, -0x326172a9, RZ ;  /* 0xcd9e8d5734067825 */ /* 0x000fe200078e00ff */
[----:B------:R-:W-:-:S03]  /*1ab10*/  LOP3.LUT R109, R4, 0xffff, RZ, 0xc0, !PT ;  /* 0x0000ffff046d7812 */ /* 0x000fc600078ec0ff */
[----:B------:R-:W-:Y:S01]  /*1ab20*/  IMAD.MOV.U32 R127, RZ, RZ, R75 ;  /* 0x000000ffff7f7224 */ /* 0x000fe200078e004b */
[----:B------:R-:W-:Y:S01]  /*1ab30*/  STG.E.U16 desc[UR28][R12.64+-0xee], R226 ;  /* 0xffff12e20c007986 */ /* 0x000fe2000c10151c */
[----:B------:R-:W-:Y:S02]  /*1ab40*/  IMAD.MOV.U32 R22, RZ, RZ, R25 ;  /* 0x000000ffff167224 */ /* 0x000fe400078e0019 */
[----:B------:R-:W-:Y:S01]  /*1ab50*/  IMAD.MOV.U32 R75, RZ, RZ, R66 ;  /* 0x000000ffff4b7224 */ /* 0x000fe200078e0042 */
[----:B------:R-:W-:Y:S01]  /*1ab60*/  LOP3.LUT R118, R4, 0xff, RZ, 0xc0, !PT ;  /* 0x000000ff04767812 */ /* 0x000fe200078ec0ff */
[----:B------:R-:W-:Y:S01]  /*1ab70*/  IMAD.MOV.U32 R25, RZ, RZ, R78 ;  /* 0x000000ffff197224 */ /* 0x000fe200078e004e */
[----:B------:R-:W-:Y:S01]  /*1ab80*/  SHF.R.U32.HI R117, RZ, 0x10, R4 ;  /* 0x00000010ff757819 */ /* 0x000fe20000011604 */
[----:B------:R-:W-:Y:S01]  /*1ab90*/  IMAD.MOV.U32 R29, RZ, RZ, R24 ;  /* 0x000000ffff1d7224 */ /* 0x000fe200078e0018 */
[----:B------:R-:W-:Y:S01]  /*1aba0*/  SHF.R.U32.HI R116, RZ, 0x18, R4 ;  /* 0x00000018ff747819 */ /* 0x000fe20000011604 */
[----:B------:R-:W-:Y:S01]  /*1abb0*/  IMAD.MOV.U32 R24, RZ, RZ, R40 ;  /* 0x000000ffff187224 */ /* 0x000fe200078e0028 */
[----:B------:R-:W-:Y:S01]  /*1abc0*/  LOP3.LUT R4, R7, R60, RZ, 0x3c, !PT ;  /* 0x0000003c07047212 */ /* 0x000fe200078e3cff */
[----:B------:R-:W-:Y:S01]  /*1abd0*/  IMAD.MOV.U32 R60, RZ, RZ, R75 ;  /* 0x000000ffff3c7224 */ /* 0x000fe200078e004b */
[----:B------:R2:W5:Y:S01]  /*1abe0*/  LDL.LU R242, [R1+0x1ac] ;  /* 0x0001ac0001f27983 */ /* 0x0005620000300800 */
[----:B------:R-:W-:-:S02]  /*1abf0*/  IMAD.MOV.U32 R75, RZ, RZ, R25 ;  /* 0x000000ffff4b7224 */ /* 0x000fc400078e0019 */
[----:B------:R-:W-:Y:S02]  /*1ac00*/  IMAD.MOV.U32 R25, RZ, RZ, R23 ;  /* 0x000000ffff197224 */ /* 0x000fe400078e0017 */
[----:B------:R-:W-:Y:S01]  /*1ac10*/  IMAD.MOV.U32 R252, RZ, RZ, R28 ;  /* 0x000000fffffc7224 */ /* 0x000fe200078e001c */
[----:B------:R-:W-:Y:S01]  /*1ac20*/  LOP3.LUT R31, R31, UR42, R6, 0x96, !PT ;  /* 0x0000002a1f1f7c12 */ /* 0x000fe2000f8e9606 */
[----:B------:R-:W-:Y:S02]  /*1ac30*/  IMAD.MOV.U32 R52, RZ, RZ, R29 ;  /* 0x000000ffff347224 */ /* 0x000fe400078e001d */
[----:B------:R-:W-:Y:S01]  /*1ac40*/  IMAD.MOV.U32 R76, RZ, RZ, R183 ;  /* 0x000000ffff4c7224 */ /* 0x000fe200078e00b7 */
[----:B------:R-:W-:Y:S01]  /*1ac50*/  STG.E.U16 desc[UR28][R32.64+-0xf0], R222 ;  /* 0xffff10de20007986 */ /* 0x000fe2000c10151c */
[----:B------:R-:W-:Y:S02]  /*1ac60*/  IMAD.MOV.U32 R23, RZ, RZ, R62 ;  /* 0x000000ffff177224 */ /* 0x000fe400078e003e */
[----:B------:R-:W-:Y:S01]  /*1ac70*/  IMAD.MOV.U32 R66, RZ, RZ, R58 ;  /* 0x000000ffff427224 */ /* 0x000fe200078e003a */
[----:B------:R-:W-:Y:S01]  /*1ac80*/  STG.E.U16 desc[UR28][R32.64+-0xee], R224 ;  /* 0xffff12e020007986 */ /* 0x000fe2000c10151c */
[----:B------:R-:W-:-:S02]  /*1ac90*/  IMAD.MOV.U32 R29, RZ, RZ, R24 ;  /* 0x000000ffff1d7224 */ /* 0x000fc400078e0018 */
[----:B------:R-:W-:Y:S01]  /*1aca0*/  IMAD.MOV.U32 R62, RZ, RZ, R79 ;  /* 0x000000ffff3e7224 */ /* 0x000fe200078e004f */
[----:B------:R2:W5:Y:S01]  /*1acb0*/  LDL.LU R192, [R1+0x1a8] ;  /* 0x0001a80001c07983 */ /* 0x0005620000300800 */
[----:B------:R-:W-:Y:S02]  /*1acc0*/  IMAD.MOV.U32 R58, RZ, RZ, R41 ;  /* 0x000000ffff3a7224 */ /* 0x000fe400078e0029 */
[----:B------:R-:W-:Y:S02]  /*1acd0*/  IMAD.MOV.U32 R24, RZ, RZ, R34 ;  /* 0x000000ffff187224 */ /* 0x000fe400078e0022 */
[----:B------:R-:W-:Y:S02]  /*1ace0*/  IMAD.MOV.U32 R46, RZ, RZ, R25 ;  /* 0x000000ffff2e7224 */ /* 0x000fe400078e0019 */
[----:B------:R-:W-:Y:S02]  /*1acf0*/  IMAD.MOV.U32 R48, RZ, RZ, R52 ;  /* 0x000000ffff307224 */ /* 0x000fe400078e0034 */
[----:B------:R-:W-:Y:S01]  /*1ad00*/  IMAD.MOV.U32 R78, RZ, RZ, R178 ;  /* 0x000000ffff4e7224 */ /* 0x000fe200078e00b2 */
[----:B------:R-:W-:Y:S01]  /*1ad10*/  STG.E.U16 desc[UR28][R2.64+-0xf0], R193 ;  /* 0xffff10c102007986 */ /* 0x000fe2000c10151c */
[----:B------:R-:W-:-:S02]  /*1ad20*/  IMAD.MOV.U32 R79, RZ, RZ, R35 ;  /* 0x000000ffff4f7224 */ /* 0x000fc400078e0023 */
[----:B------:R-:W-:Y:S01]  /*1ad30*/  IMAD.WIDE.U32 R40, R14, -0x326172a9, RZ ;  /* 0xcd9e8d570e287825 */ /* 0x000fe200078e00ff */
[----:B------:R-:W-:Y:S03]  /*1ad40*/  STG.E.U16 desc[UR28][R2.64+-0xee], R166 ;  /* 0xffff12a602007986 */ /* 0x000fe6000c10151c */
[----:B------:R-:W-:Y:S01]  /*1ad50*/  IMAD.WIDE.U32 R34, R4, -0x2daee0ad, RZ ;  /* 0xd2511f5304227825 */ /* 0x000fe200078e00ff */
[----:B------:R-:W-:Y:S01]  /*1ad60*/  LOP3.LUT R40, R5, UR21, R40, 0x96, !PT ;  /* 0x0000001505287c12 */ /* 0x000fe2000f8e9628 */
[----:B------:R2:W5:Y:S01]  /*1ad70*/  LDL.LU R183, [R1+0x1a4] ;  /* 0x0001a40001b77983 */ /* 0x0005620000300800 */
[----:B------:R-:W-:Y:S02]  /*1ad80*/  LOP3.LUT R5, R37, UR42, R6, 0x96, !PT ;  /* 0x0000002a25057c12 */ /* 0x000fe4000f8e9606 */
[----:B------:R-:W-:Y:S01]  /*1ad90*/  LOP3.LUT R4, R35, UR41, R26, 0x96, !PT ;  /* 0x0000002923047c12 */ /* 0x000fe2000f8e961a */
[----:B------:R-:W-:-:S02]  /*1ada0*/  IMAD.MOV.U32 R26, RZ, RZ, R60 ;  /* 0x000000ffff1a7224 */ /* 0x000fc400078e003c */
[----:B------:R-:W-:Y:S02]  /*1adb0*/  IMAD.MOV.U32 R67, RZ, RZ, R24 ;  /* 0x000000ffff437224 */ /* 0x000fe400078e0018 */
[----:B------:R-:W-:Y:S01]  /*1adc0*/  IMAD.MOV.U32 R52, RZ, RZ, R23 ;  /* 0x000000ffff347224 */ /* 0x000fe200078e0017 */
[----:B------:R-:W-:Y:S01]  /*1add0*/  STG.E.U16 desc[UR28][R42.64+-0xf0], R164 ;  /* 0xffff10a42a007986 */ /* 0x000fe2000c10151c */
[----:B------:R-:W-:Y:S02]  /*1ade0*/  IMAD.MOV.U32 R60, RZ, RZ, R29 ;  /* 0x000000ffff3c7224 */ /* 0x000fe400078e001d */
[----:B------:R-:W-:Y:S01]  /*1adf0*/  IMAD.WIDE.U32 R28, R4, -0x326172a9, RZ ;  /* 0xcd9e8d57041c7825 */ /* 0x000fe200078e00ff */
[----:B------:R-:W-:Y:S03]  /*1ae00*/  STG.E.U16 desc[UR28][R42.64+-0xee], R167 ;  /* 0xffff12a72a007986 */ /* 0x000fe6000c10151c */
[----:B------:R-:W-:Y:S01]  /*1ae10*/  IMAD.WIDE.U32 R4, R5, -0x2daee0ad, RZ ;  /* 0xd2511f5305047825 */ /* 0x000fe200078e00ff */
[----:B------:R-:W-:Y:S01]  /*1ae20*/  LOP3.LUT R6, R29, UR40, R36, 0x96, !PT ;  /* 0x000000281d067c12 */ /* 0x000fe2000f8e9624 */
[----:B------:R2:W5:Y:S03]  /*1ae30*/  LDL.LU R182, [R1+0x1a0] ;  /* 0x0001a00001b67983 */ /* 0x0005660000300800 */
[----:B------:R-:W-:Y:S01]  /*1ae40*/  LOP3.LUT R7, R5, UR39, R34, 0x96, !PT ;  /* 0x0000002705077c12 */ /* 0x000fe2000f8e9622 */
[----:B------:R-:W-:-:S04]  /*1ae50*/  IMAD.WIDE.U32 R14, R6, -0x2daee0ad, RZ ;  /* 0xd2511f53060e7825 */ /* 0x000fc800078e00ff */
[----:B------:R-:W-:Y:S01]  /*1ae60*/  IMAD.MOV.U32 R23, RZ, RZ, R62 ;  /* 0x000000ffff177224 */ /* 0x000fe200078e003e */
[----:B------:R-:W-:Y:S01]  /*1ae70*/  STG.E.U16 desc[UR28][R12.64+-0xe0], R223 ;  /* 0xffff20df0c007986 */ /* 0x000fe2000c10151c */
[----:B------:R-:W-:Y:S01]  /*1ae80*/  IMAD.WIDE.U32 R6, R7, -0x326172a9, RZ ;  /* 0xcd9e8d5707067825 */ /* 0x000fe200078e00ff */
[----:B------:R-:W-:Y:S02]  /*1ae90*/  LOP3.LUT R15, R15, UR37, R4, 0x96, !PT ;  /* 0x000000250f0f7c12 */ /* 0x000fe4000f8e9604 */
[----:B------:R-:W-:Y:S02]  /*1aea0*/  STG.E.U16 desc[UR28][R12.64+-0xde], R221 ;  /* 0xffff22dd0c007986 */ /* 0x000fe4000c10151c */
[----:B------:R-:W-:Y:S02]  /*1aeb0*/  LOP3.LUT R4, R7, UR38, R28, 0x96, !PT ;  /* 0x0000002607047c12 */ /* 0x000fe4000f8e961c */
[----:B------:R2:W5:Y:S03]  /*1aec0*/  LDL.LU R181, [R1+0x19c] ;  /* 0x00019c0001b57983 */ /* 0x0005660000300800 */
[----:B------:R-:W-:-:S04]  /*1aed0*/  IMAD.WIDE.U32 R4, R4, -0x2daee0ad, RZ ;  /* 0xd2511f5304047825 */ /* 0x000fc800078e00ff */
[----:B------:R-:W-:Y:S01]  /*1aee0*/  IMAD.MOV.U32 R54, RZ, RZ, R23 ;  /* 0x000000ffff367224 */ /* 0x000fe200078e0017 */
[----:B------:R-:W-:Y:S01]  /*1aef0*/  LOP3.LUT R7, R5, UR30, R14, 0x96, !PT ;  /* 0x0000001e05077c12 */ /* 0x000fe2000f8e960e */
[----:B------:R-:W-:-:S04]  /*1af00*/  IMAD.WIDE.U32 R14, R15, -0x326172a9, RZ ;  /* 0xcd9e8d570f0e7825 */ /* 0x000fc800078e00ff */
[----:B------:R-:W-:Y:S01]  /*1af10*/  IMAD.MOV.U32 R62, RZ, RZ, R78 ;  /* 0x000000ffff3e7224 */ /* 0x000fe200078e004e */
[----:B------:R-:W-:Y:S01]  /*1af20*/  LOP3.LUT R6, R15, UR31, R6, 0x96, !PT ;  /* 0x0000001f0f067c12 */ /* 0x000fe2000f8e9606 */
[----:B------:R-:W-:Y:S04]  /*1af30*/  STG.E.U16 desc[UR28][R32.64+-0xe0], R217 ;  /* 0xffff20d920007986 */ /* 0x000fe8000c10151c */
[----:B------:R-:W-:Y:S01]  /*1af40*/  IMAD.WIDE.U32 R24, R6, -0x2daee0ad, RZ ;  /* 0xd2511f5306187825 */ /* 0x000fe200078e00ff */
[----:B------:R-:W-:Y:S04]  /*1af50*/  STG.E.U16 desc[UR28][R32.64+-0xde], R219 ;  /* 0xffff22db20007986 */ /* 0x000fe8000c10151c */
[----:B------:R-:W-:Y:S01]  /*1af60*/  LOP3.LUT R4, R25, UR24, R4, 0x96, !PT ;  /* 0x0000001819047c12 */ /* 0x000fe2000f8e9604 */
[----:B------:R-:W-:Y:S01]  /*1af70*/  IMAD.WIDE.U32 R6, R7, -0x326172a9, RZ ;  /* 0xcd9e8d5707067825 */ /* 0x000fe200078e00ff */
[----:B------:R2:W5:Y:S03]  /*1af80*/  LDL.LU R180, [R1+0x198] ;  /* 0x0001980001b47983 */ /* 0x0005660000300800 */
[----:B------:R-:W-:Y:S01]  /*1af90*/  IMAD.WIDE.U32 R4, R4, -0x326172a9, RZ ;  /* 0xcd9e8d5704047825 */ /* 0x000fe200078e00ff */
[----:B------:R-:W-:-:S03]  /*1afa0*/  LOP3.LUT R15, R7, UR26, R14, 0x96, !PT ;  /* 0x0000001a070f7c12 */ /* 0x000fc6000f8e960e */
[----:B------:R-:W-:Y:S01]  /*1afb0*/  IMAD.MOV.U32 R78, RZ, RZ, R79 ;  /* 0x000000ffff4e7224 */ /* 0x000fe200078e004f */
[----:B------:R-:W-:Y:S01]  /*1afc0*/  SHF.R.U32.HI R7, RZ, 0x10, R4 ;  /* 0x00000010ff077819 */ /* 0x000fe20000011604 */
[----:B------:R-:W-:Y:S01]  /*1afd0*/  STG.E.U16 desc[UR28][R2.64+-0xe0], R165 ;  /* 0xffff20a502007986 */ /* 0x000fe2000c10151c */
[----:B------:R-:W-:Y:S02]  /*1afe0*/  LOP3.LUT R14, R5, UR21, R6, 0x96, !PT ;  /* 0x00000015050e7c12 */ /* 0x000fe4000f8e9606 */
[C---:B------:R-:W-:Y:S01]  /*1aff0*/  LOP3.LUT R5, R4.reuse, 0xffff, RZ, 0xc0, !PT ;  /* 0x0000ffff04057812 */ /* 0x040fe200078ec0ff */
[----:B------:R-:W-:Y:S01]  /*1b000*/  STG.E.U16 desc[UR28][R2.64+-0xde], R163 ;  /* 0xffff22a302007986 */ /* 0x000fe2000c10151c */
[----:B------:R-:W-:Y:S02]  /*1b010*/  LOP3.LUT R6, R4, 0xff, RZ, 0xc0, !PT ;  /* 0x000000ff04067812 */ /* 0x000fe400078ec0ff */
[----:B------:R-:W-:Y:S01]  /*1b020*/  SHF.R.U32.HI R4, RZ, 0x18, R4 ;  /* 0x00000018ff047819 */ /* 0x000fe20000011604 */
[----:B------:R2:W5:Y:S01]  /*1b030*/  LDL.LU R179, [R1+0x194] ;  /* 0x0001940001b37983 */ /* 0x0005620000300800 */
[----:B------:R-:W-:-:S02]  /*1b040*/  LOP3.LUT R7, R7, 0xff, RZ, 0xc0, !PT ;  /* 0x000000ff07077812 */ /* 0x000fc400078ec0ff */
[----:B------:R-:W-:Y:S01]  /*1b050*/  SHF.R.U32.HI R5, RZ, 0x8, R5 ;  /* 0x00000008ff057819 */ /* 0x000fe20000011605 */
[----:B------:R-:W-:Y:S01]  /*1b060*/  IMAD.MOV.U32 R79, RZ, RZ, R177 ;  /* 0x000000ffff4f7224 */ /* 0x000fe200078e00b1 */
[----:B------:R-:W-:Y:S01]  /*1b070*/  PRMT R7, R7, 0x5410, R4 ;  /* 0x0000541007077816 */ /* 0x000fe20000000004 */
[----:B------:R-:W-:Y:S01]  /*1b080*/  IMAD.MOV.U32 R36, RZ, RZ, R78 ;  /* 0x000000ffff247224 */ /* 0x000fe200078e004e */
[----:B------:R-:W-:Y:S01]  /*1b090*/  LOP3.LUT R4, R14, 0xffff, RZ, 0xc0, !PT ;  /* 0x0000ffff0e047812 */ /* 0x000fe200078ec0ff */
[----:B------:R-:W-:Y:S01]  /*1b0a0*/  STG.E.U16 desc[UR28][R42.64+-0xe0], R161 ;  /* 0xffff20a12a007986 */ /* 0x000fe2000c10151c */
[----:B------:R-:W-:Y:S02]  /*1b0b0*/  PRMT R6, R6, 0x5410, R5 ;  /* 0x0000541006067816 */ /* 0x000fe40000000005 */
[----:B------:R-:W-:Y:S01]  /*1b0c0*/  SHF.R.U32.HI R5, RZ, 0x8, R4 ;  /* 0x00000008ff057819 */ /* 0x000fe20000011604 */
[----:B------:R-:W-:Y:S01]  /*1b0d0*/  STG.E.U16 desc[UR28][R42.64+-0xde], R162 ;  /* 0xffff22a22a007986 */ /* 0x000fe2000c10151c */
[----:B------:R-:W-:-:S03]  /*1b0e0*/  LOP3.LUT R4, R14, 0xff, RZ, 0xc0, !PT ;  /* 0x000000ff0e047812 */ /* 0x000fc600078ec0ff */
[----:B------:R2:W5:Y:S01]  /*1b0f0*/  LDL.LU R178, [R1+0x190] ;  /* 0x0001900001b27983 */ /* 0x0005620000300800 */
[----:B------:R-:W-:Y:S02]  /*1b100*/  PRMT R4, R4, 0x5410, R5 ;  /* 0x0000541004047816 */ /* 0x000fe40000000005 */
[--C-:B------:R-:W-:Y:S02]  /*1b110*/  HSET2.LE.AND R6, R6, R0.reuse, PT ;  /* 0x0000000006067233 */ /* 0x100fe40003803000 */
[--C-:B------:R-:W-:Y:S01]  /*1b120*/  HSET2.LE.AND R7, R7, R0.reuse, PT ;  /* 0x0000000007077233 */ /* 0x100fe20003803000 */
[----:B------:R-:W-:Y:S01]  /*1b130*/  IMAD.MOV.U32 R37, RZ, RZ, R79 ;  /* 0x000000ffff257224 */ /* 0x000fe200078e004f */
[----:B------:R-:W-:Y:S01]  /*1b140*/  HSET2.LE.AND R4, R4, R0, PT ;  /* 0x0000000004047233 */ /* 0x000fe20003803000 */
[----:B------:R-:W-:Y:S04]  /*1b150*/  STG.E.U16 desc[UR28][R12.64+-0xd0], R216 ;  /* 0xffff30d80c007986 */ /* 0x000fe8000c10151c */
[----:B------:R-:W-:Y:S01]  /*1b160*/  LOP3.LUT R4, R4, R45, RZ, 0xc0, !PT ;  /* 0x0000002d04047212 */ /* 0x000fe200078ec0ff */
        /* <DEDUP_REMOVED lines=8> */
[----:B------:R-:W-:-:S04]  /*1b1f0*/  IMAD.MOV.U32 R22, RZ, RZ, R127 ;  /* 0x000000ffff167224 */ /* 0x000fc800078e007f */
[----:B------:R-:W-:Y:S02]  /*1b200*/  IMAD.MOV.U32 R49, RZ, RZ, R22 ;  /* 0x000000ffff317224 */ /* 0x000fe400078e0016 */
[----:B------:R-:W1:Y:S01]  /*1b210*/  LDSM.16.MT88.4 R20, [R169+0x6000] ;  /* 0x00600000a914783b */ /* 0x000e620000004200 */
[--C-:B------:R-:W-:Y:S02]  /*1b220*/  SHF.R.U32.HI R5, RZ, 0x10, R14.reuse ;  /* 0x00000010ff057819 */ /* 0x100fe4000001160e */
[----:B------:R-:W-:Y:S02]  /*1b230*/  SHF.R.U32.HI R14, RZ, 0x18, R14 ;  /* 0x00000018ff0e7819 */ /* 0x000fe4000001160e */
[----:B------:R-:W-:-:S04]  /*1b240*/  LOP3.LUT R5, R5, 0xff, RZ, 0xc0, !PT ;  /* 0x000000ff05057812 */ /* 0x000fc800078ec0ff */
[----:B------:R-:W-:-:S05]  /*1b250*/  PRMT R5, R5, 0x5410, R14 ;  /* 0x0000541005057816 */ /* 0x000fca000000000e */
[----:B------:R-:W-:Y:S01]  /*1b260*/  HSET2.LE.AND R5, R5, R0, PT ;  /* 0x0000000005057233 */ /* 0x000fe20003803000 */
[----:B------:R-:W-:Y:S01]  /*1b270*/  IMAD.MOV.U32 R127, RZ, RZ, R115 ;  /* 0x000000ffff7f7224 */ /* 0x000fe200078e0073 */
[----:B------:R-:W-:Y:S02]  /*1b280*/  LOP3.LUT R6, R6, R38, RZ, 0xc0, !PT ;  /* 0x0000002606067212 */ /* 0x000fe400078ec0ff */
[----:B------:R-:W-:Y:S02]  /*1b290*/  LOP3.LUT R7, R7, R39, RZ, 0xc0, !PT ;  /* 0x0000002707077212 */ /* 0x000fe400078ec0ff */
[----:B------:R-:W-:Y:S01]  /*1b2a0*/  LOP3.LUT R5, R5, R44, RZ, 0xc0, !PT ;  /* 0x0000002c05057212 */ /* 0x000fe200078ec0ff */
[----:B------:R-:W-:Y:S02]  /*1b2b0*/  IMAD.MOV.U32 R51, RZ, RZ, R48 ;  /* 0x000000ffff337224 */ /* 0x000fe400078e0030 */
[----:B------:R-:W-:Y:S02]  /*1b2c0*/  IMAD.MOV.U32 R48, RZ, RZ, R127 ;  /* 0x000000ffff307224 */ /* 0x000fe400078e007f */
[----:B------:R-:W-:-:S02]  /*1b2d0*/  IMAD.MOV.U32 R38, RZ, RZ, R76 ;  /* 0x000000ffff267224 */ /* 0x000fc400078e004c */
[----:B------:R-:W-:Y:S02]  /*1b2e0*/  IMAD.MOV.U32 R39, RZ, RZ, R77 ;  /* 0x000000ffff277224 */ /* 0x000fe400078e004d */
[----:B------:R-:W-:Y:S02]  /*1b2f0*/  IMAD.MOV.U32 R14, RZ, RZ, R67 ;  /* 0x000000ffff0e7224 */ /* 0x000fe400078e0043 */
[----:B------:R-:W-:Y:S01]  /*1b300*/  IMAD.MOV.U32 R27, RZ, RZ, R73 ;  /* 0x000000ffff1b7224 */ /* 0x000fe200078e0049 */
[----:B-1----:R-:W-:Y:S07]  /*1b310*/  HMMA.16816.F32.BF16 R76, R8, R20, R136 ;  /* 0x00000014084c723c */ /* 0x002fee0000041888 */
[----:B------:R-:W-:-:S02]  /*1b320*/  IMAD.MOV.U32 R137, RZ, RZ, R66 ;  /* 0x000000ffff897224 */ /* 0x000fc400078e0042 */
[C---:B------:R-:W-:Y:S01]  /*1b330*/  HMMA.16816.F32.BF16 R64, R4.reuse, R22, R104 ;  /* 0x000000160440723c */ /* 0x040fe20000041868 */
        /* <DEDUP_REMOVED lines=8> */
[----:B------:R-:W-:Y:S01]  /*1b3c0*/  HMMA.16816.F32.BF16 R48, R8, R22, R132 ;  /* 0x000000160830723c */ /* 0x000fe20000041884 */
[----:B------:R-:W1:Y:S01]  /*1b3d0*/  LDSM.16.MT88.4 R20, [R172+0x6000] ;  /* 0x00600000ac14783b */ /* 0x000e620000004200 */
[----:B------:R-:W-:Y:S02]  /*1b3e0*/  IMAD.MOV.U32 R115, RZ, RZ, R114 ;  /* 0x000000ffff737224 */ /* 0x000fe400078e0072 */
[----:B------:R-:W-:Y:S02]  /*1b3f0*/  IMAD.MOV.U32 R114, RZ, RZ, R83 ;  /* 0x000000ffff727224 */ /* 0x000fe400078e0053 */
[----:B------:R-:W-:Y:S02]  /*1b400*/  IMAD.MOV.U32 R83, RZ, RZ, R82 ;  /* 0x000000ffff537224 */ /* 0x000fe400078e0052 */
[----:B------:R-:W-:-:S02]  /*1b410*/  IMAD.MOV.U32 R82, RZ, RZ, R81 ;  /* 0x000000ffff527224 */ /* 0x000fc400078e0051 */
[----:B------:R-:W-:Y:S02]  /*1b420*/  IMAD.MOV.U32 R81, RZ, RZ, R80 ;  /* 0x000000ffff517224 */ /* 0x000fe400078e0050 */
        /* <DEDUP_REMOVED lines=9> */
[----:B-1----:R-:W-:Y:S07]  /*1b4c0*/  HMMA.16816.F32.BF16 R100, R8, R20, R248 ;  /* 0x000000140864723c */ /* 0x002fee00000418f8 */
[----:B------:R-:W-:Y:S02]  /*1b4d0*/  IMAD.MOV.U32 R248, RZ, RZ, R83 ;  /* 0x000000fffff87224 */ /* 0x000fe400078e0053 */
[----:B------:R-:W-:-:S02]  /*1b4e0*/  IMAD.MOV.U32 R249, RZ, RZ, R82 ;  /* 0x000000fffff97224 */ /* 0x000fc400078e0052 */
[----:B------:R-:W-:Y:S02]  /*1b4f0*/  IMAD.MOV.U32 R250, RZ, RZ, R81 ;  /* 0x000000fffffa7224 */ /* 0x000fe400078e0051 */
[----:B------:R-:W-:Y:S01]  /*1b500*/  IMAD.MOV.U32 R251, RZ, RZ, R80 ;  /* 0x000000fffffb7224 */ /* 0x000fe200078e0050 */
[C---:B------:R-:W-:Y:S06]  /*1b510*/  HMMA.16816.F32.BF16 R84, R4.reuse, R20, R96 ;  /* 0x000000140454723c */ /* 0x040fec0000041860 */
[-C--:B------:R-:W-:Y:S06]  /*1b520*/  HMMA.16816.F32.BF16 R80, R4, R22.reuse, R92 ;  /* 0x000000160450723c */ /* 0x080fec000004185c */
[----:B------:R-:W-:Y:S01]  /*1b530*/  HMMA.16816.F32.BF16 R96, R8, R22, R248 ;  /* 0x000000160860723c */ /* 0x000fe200000418f8 */
[----:B------:R-:W1:Y:S01]  /*1b540*/  LDSM.16.MT88.4 R20, [R170+0x6000] ;  /* 0x00600000aa14783b */ /* 0x000e620000004200 */
        /* <DEDUP_REMOVED lines=15> */
[----:B------:R-:W-:Y:S01]  /*1b640*/  HMMA.16816.F32.BF16 R104, R8, R20, R104 ;  /* 0x000000140868723c */ /* 0x000fe20000041868 */
[----:B------:R-:W-:-:S05]  /*1b650*/  IMAD.MOV.U32 R91, RZ, RZ, R56 ;  /* 0x000000ffff5b7224 */ /* 0x000fca00078e0038 */
[-C--:B------:R-:W-:Y:S06]  /*1b660*/  HMMA.16816.F32.BF16 R56, R4, R22.reuse, R120 ;  /* 0x000000160438723c */ /* 0x080fec0000041878 */
[----:B------:R-:W-:Y:S01]  /*1b670*/  HMMA.16816.F32.BF16 R92, R8, R22, R92 ;  /* 0x00000016085c723c */ /* 0x000fe2000004185c */
[----:B------:R-:W1:Y:S01]  /*1b680*/  LDSM.16.MT88.4 R20, [R171+0x6000] ;  /* 0x00600000ab14783b */ /* 0x000e620000004200 */
[----:B------:R-:W-:Y:S02]  /*1b690*/  IMAD.MOV.U32 R120, RZ, RZ, R91 ;  /* 0x000000ffff787224 */ /* 0x000fe400078e005b */
[----:B------:R-:W-:-:S02]  /*1b6a0*/  IMAD.MOV.U32 R121, RZ, RZ, R44 ;  /* 0x000000ffff797224 */ /* 0x000fc400078e002c */
[----:B------:R-:W-:Y:S02]  /*1b6b0*/  IMAD.MOV.U32 R122, RZ, RZ, R45 ;  /* 0x000000ffff7a7224 */ /* 0x000fe400078e002d */
[----:B------:R-:W-:Y:S01]  /*1b6c0*/  IMAD.MOV.U32 R123, RZ, RZ, R46 ;  /* 0x000000ffff7b7224 */ /* 0x000fe200078e002e */
[-C--:B-1----:R-:W-:Y:S06]  /*1b6d0*/  HMMA.16816.F32.BF16 R88, R8, R20.reuse, R52 ;  /* 0x000000140858723c */ /* 0x082fec0000041834 */
[----:B------:R-:W-:Y:S07]  /*1b6e0*/  HMMA.16816.F32.BF16 R52, R4, R20, R236 ;  /* 0x000000140434723c */ /* 0x000fee00000418ec */
[----:B------:R-:W-:-:S02]  /*1b6f0*/  IMAD.MOV.U32 R239, RZ, RZ, R47 ;  /* 0x000000ffffef7224 */ /* 0x000fc400078e002f */
[-C--:B------:R-:W-:Y:S07]  /*1b700*/  HMMA.16816.F32.BF16 R44, R4, R22.reuse, R244 ;  /* 0x00000016042c723c */ /* 0x080fee00000418f4 */
[----:B------:R-:W-:Y:S01]  /*1b710*/  IMAD.WIDE.U32 R4, R15, -0x2daee0ad, RZ ;  /* 0xd2511f530f047825 */ /* 0x000fe200078e00ff */
[----:B------:R-:W-:Y:S01]  /*1b720*/  HMMA.16816.F32.BF16 R36, R8, R22, R36 ;  /* 0x000000160824723c */ /* 0x000fe20000041824 */
[----:B------:R-:W-:Y:S03]  /*1b730*/  LDSM.16.MT88.4 R20, [R170+0x6800] ;  /* 0x00680000aa14783b */ /* 0x000fe60000004200 */
[----:B------:R-:W-:-:S02]  /*1b740*/  LOP3.LUT R6, R5, UR20, R24, 0x96, !PT ;  /* 0x0000001405067c12 */ /* 0x000fc4000f8e9618 */
[C---:B------:R-:W-:Y:S02]  /*1b750*/  LOP3.LUT R5, R4.reuse, 0xffff, RZ, 0xc0, !PT ;  /* 0x0000ffff04057812 */ /* 0x040fe400078ec0ff */
[----:B------:R-:W-:Y:S02]  /*1b760*/  LOP3.LUT R7, R4, 0xff, RZ, 0xc0, !PT ;  /* 0x000000ff04077812 */ /* 0x000fe400078ec0ff */
[----:B------:R-:W-:Y:S02]  /*1b770*/  SHF.R.U32.HI R8, RZ, 0x8, R5 ;  /* 0x00000008ff087819 */ /* 0x000fe40000011605 */
[--C-:B------:R-:W-:Y:S02]  /*1b780*/  SHF.R.U32.HI R5, RZ, 0x10, R4.reuse ;  /* 0x00000010ff057819 */ /* 0x100fe40000011604 */
[----:B------:R-:W-:Y:S02]  /*1b790*/  SHF.R.U32.HI R10, RZ, 0x18, R4 ;  /* 0x00000018ff0a7819 */ /* 0x000fe40000011604 */
[----:B------:R-:W-:Y:S01]  /*1b7a0*/  LOP3.LUT R4, R6, 0xffff, RZ, 0xc0, !PT ;  /* 0x0000ffff06047812 */ /* 0x000fe200078ec0ff */
[----:B------:R-:W-:Y:S01]  /*1b7b0*/  IMAD.MOV.U32 R237, RZ, RZ, R121 ;  /* 0x000000ffffed7224 */ /* 0x000fe200078e0079 */
[----:B------:R-:W-:Y:S01]  /*1b7c0*/  PRMT R15, R7, 0x5410, R8 ;  /* 0x00005410070f7816 */ /* 0x000fe20000000008 */
[----:B------:R-:W-:Y:S01]  /*1b7d0*/  IMAD.MOV.U32 R121, RZ, RZ, R122 ;  /* 0x000000ffff797224 */ /* 0x000fe200078e007a */
[----:B------:R-:W-:Y:S01]  /*1b7e0*/  LOP3.LUT R8, R5, 0xff, RZ, 0xc0, !PT ;  /* 0x000000ff05087812 */ /* 0x000fe200078ec0ff */
[----:B------:R-:W-:Y:S01]  /*1b7f0*/  IMAD.MOV.U32 R122, RZ, RZ, R249 ;  /* 0x000000ffff7a7224 */ /* 0x000fe200078e00f9 */
[----:B------:R-:W-:-:S02]  /*1b800*/  SHF.R.U32.HI R7, RZ, 0x10, R6 ;  /* 0x00000010ff077819 */ /* 0x000fc40000011606 */
[----:B------:R-:W-:Y:S01]  /*1b810*/  LOP3.LUT R9, R6, 0xff, RZ, 0xc0, !PT ;  /* 0x000000ff06097812 */ /* 0x000fe200078ec0ff */
[----:B------:R-:W-:Y:S01]  /*1b820*/  IMAD.MOV.U32 R249, RZ, RZ, R250 ;  /* 0x000000fffff97224 */ /* 0x000fe200078e00fa */
[----:B------:R-:W-:Y:S01]  /*1b830*/  SHF.R.U32.HI R5, RZ, 0x8, R4 ;  /* 0x00000008ff057819 */ /* 0x000fe20000011604 */
[----:B------:R-:W-:Y:S01]  /*1b840*/  IMAD.MOV.U32 R250, RZ, RZ, R251 ;  /* 0x000000fffffa7224 */ /* 0x000fe200078e00fb */
[----:B------:R-:W-:Y:S01]  /*1b850*/  LOP3.LUT R4, R7, 0xff, RZ, 0xc0, !PT ;  /* 0x000000ff07047812 */ /* 0x000fe200078ec0ff */
[----:B------:R-:W-:Y:S01]  /*1b860*/  IMAD.MOV.U32 R251, RZ, RZ, R14 ;  /* 0x000000fffffb7224 */ /* 0x000fe200078e000e */
[----:B------:R-:W-:Y:S02]  /*1b870*/  PRMT R7, R8, 0x5410, R10 ;  /* 0x0000541008077816 */ /* 0x000fe4000000000a */
[----:B------:R-:W-:Y:S02]  /*1b880*/  PRMT R14, R9, 0x5410, R5 ;  /* 0x00005410090e7816 */ /* 0x000fe40000000005 */
[----:B------:R-:W1:Y:S01]  /*1b890*/  LDSM.16.MT88.4 R8, [R169+0x6800] ;  /* 0x00680000a908783b */ /* 0x000e620000004200 */
[----:B------:R-:W-:-:S04]  /*1b8a0*/  SHF.R.U32.HI R6, RZ, 0x18, R6 ;  /* 0x00000018ff067819 */ /* 0x000fc80000011606 */
[----:B------:R-:W-:Y:S02]  /*1b8b0*/  PRMT R5, R4, 0x5410, R6 ;  /* 0x0000541004057816 */ /* 0x000fe40000000006 */
[--C-:B------:R-:W-:Y:S02]  /*1b8c0*/  HSET2.LE.AND R6, R15, R0.reuse, PT ;  /* 0x000000000f067233 */ /* 0x100fe40003803000 */
[--C-:B------:R-:W-:Y:S02]  /*1b8d0*/  HSET2.LE.AND R7, R7, R0.reuse, PT ;  /* 0x0000000007077233 */ /* 0x100fe40003803000 */
[--C-:B------:R-:W-:Y:S02]  /*1b8e0*/  HSET2.LE.AND R4, R14, R0.reuse, PT ;  /* 0x000000000e047233 */ /* 0x100fe40003803000 */
        /* <DEDUP_REMOVED lines=21> */
[----:B-1----:R-:W-:Y:S01]  /*1ba40*/  HMMA.16816.F32.BF16 R136, R16, R8, R76 ;  /* 0x000000081088723c */ /* 0x002fe2000004184c */
[----:B------:R-:W-:-:S02]  /*1ba50*/  IMAD.MOV.U32 R236, RZ, RZ, R114 ;  /* 0x000000ffffec7224 */ /* 0x000fc400078e0072 */
[----:B------:R-:W-:Y:S02]  /*1ba60*/  IMAD.MOV.U32 R110, RZ, RZ, R251 ;  /* 0x000000ffff6e7224 */ /* 0x000fe400078e00fb */
[----:B------:R-:W-:Y:S01]  /*1ba70*/  IMAD.MOV.U32 R246, RZ, RZ, R27 ;  /* 0x000000fffff67224 */ /* 0x000fe200078e001b */
[C---:B------:R-:W-:Y:S01]  /*1ba80*/  HMMA.16816.F32.BF16 R112, R4.reuse, R8, R72 ;  /* 0x000000080470723c */ /* 0x040fe20000041848 */
[----:B------:R-:W-:Y:S02]  /*1ba90*/  IMAD.MOV.U32 R251, RZ, RZ, R26 ;  /* 0x000000fffffb7224 */ /* 0x000fe400078e001a */
[----:B------:R-:W1:Y:S03]  /*1baa0*/  LDSM.16.MT88.4 R24, [R172+0x6800] ;  /* 0x00680000ac18783b */ /* 0x000e660000004200 */
[-C--:B------:R-:W-:Y:S06]  /*1bab0*/  HMMA.16816.F32.BF16 R72, R4, R10.reuse, R64 ;  /* 0x0000000a0448723c */ /* 0x080fec0000041840 */
[----:B------:R-:W-:Y:S01]  /*1bac0*/  HMMA.16816.F32.BF16 R76, R16, R10, R48 ;  /* 0x0000000a104c723c */ /* 0x000fe20000041830 */
[----:B------:R-:W3:Y:S05]  /*1bad0*/  LDSM.16.MT88.4 R8, [R171+0x6800] ;  /* 0x00680000ab08783b */ /* 0x000eea0000004200 */
[C---:B------:R-:W-:Y:S06]  /*1bae0*/  HMMA.16816.F32.BF16 R64, R4.reuse, R20, R60 ;  /* 0x000000140440723c */ /* 0x040fec000004183c */
[C---:B------:R-:W-:Y:S06]  /*1baf0*/  HMMA.16816.F32.BF16 R56, R4.reuse, R22, R56 ;  /* 0x000000160438723c */ /* 0x040fec0000041838 */
[C---:B-1----:R-:W-:Y:S06]  /*1bb00*/  HMMA.16816.F32.BF16 R84, R4.reuse, R24, R84 ;  /* 0x000000180454723c */ /* 0x042fec0000041854 */
[C---:B------:R-:W-:Y:S06]  /*1bb10*/  HMMA.16816.F32.BF16 R80, R4.reuse, R26, R80 ;  /* 0x0000001a0450723c */ /* 0x040fec0000041850 */
[C---:B---3--:R-:W-:Y:S06]  /*1bb20*/  HMMA.16816.F32.BF16 R52, R4.reuse, R8, R52 ;  /* 0x000000080434723c */ /* 0x048fec0000041834 */
[----:B------:R-:W-:Y:S07]  /*1bb30*/  HMMA.16816.F32.BF16 R44, R4, R10, R44 ;  /* 0x0000000a042c723c */ /* 0x000fee000004182c */
[----:B------:R-:W-:Y:S01]  /*1bb40*/  LOP3.LUT R6, R29, UR40, R30, 0x96, !PT ;  /* 0x000000281d067c12 */ /* 0x000fe2000f8e961e */
[----:B------:R-:W-:-:S04]  /*1bb50*/  IMAD.WIDE.U32 R4, R31, -0x2daee0ad, RZ ;  /* 0xd2511f531f047825 */ /* 0x000fc800078e00ff */
[----:B------:R-:W-:Y:S01]  /*1bb60*/  IMAD.WIDE.U32 R6, R6, -0x2daee0ad, RZ ;  /* 0xd2511f5306067825 */ /* 0x000fe200078e00ff */
[----:B------:R-:W-:-:S04]  /*1bb70*/  LOP3.LUT R5, R5, UR39, R34, 0x96, !PT ;  /* 0x0000002705057c12 */ /* 0x000fc8000f8e9622 */
[----:B------:R-:W-:Y:S01]  /*1bb80*/  LOP3.LUT R7, R7, UR37, R4, 0x96, !PT ;  /* 0x0000002507077c12 */ /* 0x000fe2000f8e9604 */
[----:B------:R-:W-:Y:S01]  /*1bb90*/  HMMA.16816.F32.BF16 R48, R16, R26, R96 ;  /* 0x0000001a1030723c */ /* 0x000fe20000041860 */
[----:B------:R-:W-:-:S06]  /*1bba0*/  IMAD.WIDE.U32 R4, R5, -0x326172a9, RZ ;  /* 0xcd9e8d5705047825 */ /* 0x000fcc00078e00ff */
[----:B------:R-:W-:Y:S01]  /*1bbb0*/  IMAD.WIDE.U32 R26, R7, -0x326172a9, RZ ;  /* 0xcd9e8d57071a7825 */ /* 0x000fe200078e00ff */
[----:B------:R-:W-:Y:S01]  /*1bbc0*/  LOP3.LUT R5, R5, UR38, R28, 0x96, !PT ;  /* 0x0000002605057c12 */ /* 0x000fe2000f8e961c */
[----:B------:R-:W-:Y:S01]  /*1bbd0*/  HMMA.16816.F32.BF16 R60, R16, R24, R100 ;  /* 0x00000018103c723c */ /* 0x000fe20000041864 */
[----:B------:R-:W1:Y:S02]  /*1bbe0*/  LDSM.16.MT88.4 R28, [R171+0x7000] ;  /* 0x00700000ab1c783b */ /* 0x000e640000004200 */
[----:B------:R-:W-:Y:S01]  /*1bbf0*/  LOP3.LUT R7, R27, UR31, R4, 0x96, !PT ;  /* 0x0000001f1b077c12 */ /* 0x000fe2000f8e9604 */
[----:B------:R-:W-:-:S04]  /*1bc00*/  IMAD.WIDE.U32 R4, R5, -0x2daee0ad, RZ ;  /* 0xd2511f5305047825 */ /* 0x000fc800078e00ff */
[----:B------:R-:W-:Y:S01]  /*1bc10*/  IMAD.WIDE.U32 R24, R7, -0x2daee0ad, RZ ;  /* 0xd2511f5307187825 */ /* 0x000fe200078e00ff */
[----:B------:R-:W-:-:S04]  /*1bc20*/  LOP3.LUT R7, R5, UR30, R6, 0x96, !PT ;  /* 0x0000001e05077c12 */ /* 0x000fc8000f8e9606 */
[----:B------:R-:W-:-:S05]  /*1bc30*/  LOP3.LUT R4, R25, UR24, R4, 0x96, !PT ;  /* 0x0000001819047c12 */ /* 0x000fca000f8e9604 */
[----:B------:R-:W-:-:S04]  /*1bc40*/  IMAD.WIDE.U32 R4, R4, -0x326172a9, RZ ;  /* 0xcd9e8d5704047825 */ /* 0x000fc800078e00ff */
[----:B------:R-:W-:Y:S01]  /*1bc50*/  IMAD.WIDE.U32 R14, R7, -0x326172a9, RZ ;  /* 0xcd9e8d57070e7825 */ /* 0x000fe200078e00ff */
[----:B------:R-:W-:-:S04]  /*1bc60*/  LOP3.LUT R6, R4, 0xffff, RZ, 0xc0, !PT ;  /* 0x0000ffff04067812 */ /* 0x000fc800078ec0ff */
[----:B------:R-:W-:Y:S02]  /*1bc70*/  SHF.R.U32.HI R7, RZ, 0x8, R6 ;  /* 0x00000008ff077819 */ /* 0x000fe40000011606 */
[----:B------:R-:W-:Y:S02]  /*1bc80*/  LOP3.LUT R6, R4, 0xff, RZ, 0xc0, !PT ;  /* 0x000000ff04067812 */ /* 0x000fe400078ec0ff */
[----:B------:R-:W-:Y:S01]  /*1bc90*/  LOP3.LUT R5, R5, UR21, R14, 0x96, !PT ;  /* 0x0000001505057c12 */ /* 0x000fe2000f8e960e */
[C---:B------:R-:W-:Y:S06]  /*1bca0*/  HMMA.16816.F32.BF16 R88, R16.reuse, R8, R88 ;  /* 0x000000081058723c */ /* 0x040fec0000041858 */
[----:B------:R-:W-:Y:S01]  /*1bcb0*/  HMMA.16816.F32.BF16 R96, R16, R10, R36 ;  /* 0x0000000a1060723c */ /* 0x000fe20000041824 */
[----:B------:R-:W-:-:S02]  /*1bcc0*/  SHF.R.U32.HI R9, RZ, 0x10, R4 ;  /* 0x00000010ff097819 */ /* 0x000fc40000011604 */
[----:B------:R-:W-:-:S04]  /*1bcd0*/  LOP3.LUT R8, R5, 0xff, RZ, 0xc0, !PT ;  /* 0x000000ff05087812 */ /* 0x000fc800078ec0ff */
[----:B------:R-:W-:Y:S02]  /*1bce0*/  PRMT R11, R6, 0x5410, R7 ;  /* 0x00005410060b7816 */ /* 0x000fe40000000007 */
[----:B------:R-:W-:Y:S02]  /*1bcf0*/  SHF.R.U32.HI R10, RZ, 0x18, R4 ;  /* 0x00000018ff0a7819 */ /* 0x000fe40000011604 */
[--C-:B------:R-:W-:Y:S02]  /*1bd00*/  SHF.R.U32.HI R6, RZ, 0x10, R5.reuse ;  /* 0x00000010ff067819 */ /* 0x100fe40000011605 */
[----:B------:R-:W-:Y:S02]  /*1bd10*/  LOP3.LUT R4, R5, 0xffff, RZ, 0xc0, !PT ;  /* 0x0000ffff05047812 */ /* 0x000fe400078ec0ff */
[----:B------:R-:W-:Y:S02]  /*1bd20*/  SHF.R.U32.HI R7, RZ, 0x18, R5 ;  /* 0x00000018ff077819 */ /* 0x000fe40000011605 */
[----:B------:R-:W-:-:S02]  /*1bd30*/  LOP3.LUT R5, R9, 0xff, RZ, 0xc0, !PT ;  /* 0x000000ff09057812 */ /* 0x000fc400078ec0ff */
[----:B------:R-:W-:Y:S02]  /*1bd40*/  LOP3.LUT R6, R6, 0xff, RZ, 0xc0, !PT ;  /* 0x000000ff06067812 */ /* 0x000fe400078ec0ff */
[----:B------:R-:W-:Y:S01]  /*1bd50*/  SHF.R.U32.HI R4, RZ, 0x8, R4 ;  /* 0x00000008ff047819 */ /* 0x000fe20000011604 */
[----:B------:R-:W-:Y:S01]  /*1bd60*/  IMAD.MOV.U32 R103, RZ, RZ, R120 ;  /* 0x000000ffff677224 */ /* 0x000fe200078e0078 */
[----:B------:R-:W-:Y:S01]  /*1bd70*/  PRMT R14, R5, 0x5410, R10 ;  /* 0x00005410050e7816 */ /* 0x000fe2000000000a */
[----:B------:R-:W-:Y:S01]  /*1bd80*/  IMAD.MOV.U32 R102, RZ, RZ, R121 ;  /* 0x000000ffff667224 */ /* 0x000fe200078e0079 */
[----:B------:R-:W-:Y:S01]  /*1bd90*/  PRMT R5, R6, 0x5410, R7 ;  /* 0x0000541006057816 */ /* 0x000fe20000000007 */
[----:B------:R-:W-:Y:S01]  /*1bda0*/  IMAD.MOV.U32 R101, RZ, RZ, R122 ;  /* 0x000000ffff657224 */ /* 0x000fe200078e007a */
[----:B------:R-:W-:Y:S01]  /*1bdb0*/  HMMA.16816.F32.BF16 R92, R16, R22, R92 ;  /* 0x00000016105c723c */ /* 0x000fe2000004185c */
[----:B------:R-:W-:Y:S01]  /*1bdc0*/  IMAD.MOV.U32 R100, RZ, RZ, R123 ;  /* 0x000000ffff647224 */ /* 0x000fe200078e007b */
[----:B------:R-:W-:-:S02]  /*1bdd0*/  PRMT R4, R8, 0x5410, R4 ;  /* 0x0000541008047816 */ /* 0x000fc40000000004 */
[--C-:B------:R-:W-:Y:S02]  /*1bde0*/  HSET2.LE.AND R6, R11, R0.reuse, PT ;  /* 0x000000000b067233 */ /* 0x100fe40003803000 */
[----:B------:R-:W-:Y:S01]  /*1bdf0*/  HMMA.16816.F32.BF16 R120, R16, R20, R104 ;  /* 0x000000141078723c */ /* 0x000fe20000041868 */
[----:B------:R-:W3:Y:S04]  /*1be00*/  LDSM.16.MT88.4 R16, [R169+0x7000] ;  /* 0x00700000a910783b */ /* 0x000ee80000004200 */
[----:B------:R-:W4:Y:S04]  /*1be10*/  LDSM.16.MT88.4 R8, [R172+0x7000] ;  /* 0x00700000ac08783b */ /* 0x000f280000004200 */
[----:B------:R-:W2:Y:S01]  /*1be20*/  LDSM.16.MT88.4 R20, [R170+0x7000] ;  /* 0x00700000aa14783b */ /* 0x000ea20000004200 */
[----:B------:R-:W-:-:S02]  /*1be30*/  HSET2.LE.AND R4, R4, R0, PT ;  /* 0x0000000004047233 */ /* 0x000fc40003803000 */
[--C-:B------:R-:W-:Y:S02]  /*1be40*/  HSET2.LE.AND R5, R5, R0.reuse, PT ;  /* 0x0000000005057233 */ /* 0x100fe40003803000 */
[----:B------:R-:W-:Y:S02]  /*1be50*/  HSET2.LE.AND R7, R14, R0, PT ;  /* 0x000000000e077233 */ /* 0x000fe40003803000 */
[----:B------:R-:W-:Y:S02]  /*1be60*/  LOP3.LUT R4, R4, R126, RZ, 0xc0, !PT ;  /* 0x0000007e04047212 */ /* 0x000fe400078ec0ff */
[----:B------:R-:W-:Y:S02]  /*1be70*/  LOP3.LUT R5, R5, R119, RZ, 0xc0, !PT ;  /* 0x0000007705057212 */ /* 0x000fe400078ec0ff */
[----:B------:R-:W-:Y:S02]  /*1be80*/  LOP3.LUT R6, R6, R124, RZ, 0xc0, !PT ;  /* 0x0000007c06067212 */ /* 0x000fe400078ec0ff */
[----:B------:R-:W-:-:S07]  /*1be90*/  LOP3.LUT R7, R7, R125, RZ, 0xc0, !PT ;  /* 0x0000007d07077212 */ /* 0x000fce00078ec0ff */
[C---:B-1----:R-:W-:Y:S06]  /*1bea0*/  HMMA.16816.F32.BF16 R52, R4.reuse, R28, R52 ;  /* 0x0000001c0434723c */ /* 0x042fec0000041834 */
[C---:B------:R-:W-:Y:S06]  /*1beb0*/  HMMA.16816.F32.BF16 R44, R4.reuse, R30, R44 ;  /* 0x0000001e042c723c */ /* 0x040fec000004182c */
[C---:B---3--:R-:W-:Y:S06]  /*1bec0*/  HMMA.16816.F32.BF16 R112, R4.reuse, R16, R112 ;  /* 0x000000100470723c */ /* 0x048fec0000041870 */
[C---:B------:R-:W-:Y:S06]  /*1bed0*/  HMMA.16816.F32.BF16 R104, R4.reuse, R18, R72 ;  /* 0x000000120468723c */ /* 0x040fec0000041848 */
[C---:B----4-:R-:W-:Y:S06]  /*1bee0*/  HMMA.16816.F32.BF16 R84, R4.reuse, R8, R84 ;  /* 0x000000080454723c */ /* 0x050fec0000041854 */
[C---:B------:R-:W-:Y:S06]  /*1bef0*/  HMMA.16816.F32.BF16 R80, R4.reuse, R10, R80 ;  /* 0x0000000a0450723c */ /* 0x040fec0000041850 */
[C---:B--2---:R-:W-:Y:S06]  /*1bf00*/  HMMA.16816.F32.BF16 R64, R4.reuse, R20, R64 ;  /* 0x000000140440723c */ /* 0x044fec0000041840 */
[----:B------:R-:W-:Y:S07]  /*1bf10*/  HMMA.16816.F32.BF16 R56, R4, R22, R56 ;  /* 0x000000160438723c */ /* 0x000fee0000041838 */
[----:B------:R-:W-:-:S02]  /*1bf20*/  LOP3.LUT R4, R117, 0xff, RZ, 0xc0, !PT ;  /* 0x000000ff75047812 */ /* 0x000fc400078ec0ff */
[----:B------:R-:W-:Y:S02]  /*1bf30*/  SHF.R.U32.HI R5, RZ, 0x8, R109 ;  /* 0x00000008ff057819 */ /* 0x000fe4000001166d */
[----:B------:R-:W-:Y:S02]  /*1bf40*/  PRMT R7, R4, 0x5410, R116 ;  /* 0x0000541004077816 */ /* 0x000fe40000000074 */
[----:B------:R-:W-:Y:S02]  /*1bf50*/  LOP3.LUT R4, R40, 0xffff, RZ, 0xc0, !PT ;  /* 0x0000ffff28047812 */ /* 0x000fe400078ec0ff */
[----:B------:R-:W-:Y:S02]  /*1bf60*/  PRMT R6, R118, 0x5410, R5 ;  /* 0x0000541076067816 */ /* 0x000fe40000000005 */
[----:B------:R-:W-:Y:S01]  /*1bf70*/  SHF.R.U32.HI R5, RZ, 0x8, R4 ;  /* 0x00000008ff057819 */ /* 0x000fe20000011604 */
[----:B------:R-:W-:Y:S01]  /*1bf80*/  IMAD.MOV.U32 R35, RZ, RZ, R111 ;  /* 0x000000ffff237224 */ /* 0x000fe200078e006f */
[----:B------:R-:W-:Y:S01]  /*1bf90*/  LOP3.LUT R4, R40, 0xff, RZ, 0xc0, !PT ;  /* 0x000000ff28047812 */ /* 0x000fe200078ec0ff */
[----:B------:R-:W-:Y:S01]  /*1bfa0*/  IMAD.MOV.U32 R127, RZ, RZ, R175 ;  /* 0x000000ffff7f7224 */ /* 0x000fe200078e00af */
[----:B------:R-:W-:Y:S01]  /*1bfb0*/  HSET2.LE.AND R6, R6, R0, PT ;  /* 0x0000000006067233 */ /* 0x000fe20003803000 */
[----:B------:R-:W-:Y:S01]  /*1bfc0*/  IMAD.MOV.U32 R75, RZ, RZ, R237 ;  /* 0x000000ffff4b7224 */ /* 0x000fe200078e00ed */
[----:B------:R-:W-:Y:S01]  /*1bfd0*/  PRMT R14, R4, 0x5410, R5 ;  /* 0x00005410040e7816 */ /* 0x000fe20000000005 */
[----:B------:R-:W-:Y:S01]  /*1bfe0*/  IMAD.MOV.U32 R34, RZ, RZ, R238 ;  /* 0x000000ffff227224 */ /* 0x000fe200078e00ee */
[--C-:B------:R-:W-:Y:S01]  /*1bff0*/  SHF.R.U32.HI R4, RZ, 0x10, R40.reuse ;  /* 0x00000010ff047819 */ /* 0x100fe20000011628 */
[----:B------:R-:W-:Y:S01]  /*1c000*/  LDSM.16.MT88.4 R116, [R170+0x7800] ;  /* 0x00780000aa74783b */ /* 0x000fe20000004200 */
[----:B------:R-:W-:-:S02]  /*1c010*/  SHF.R.U32.HI R5, RZ, 0x18, R40 ;  /* 0x00000018ff057819 */ /* 0x000fc40000011628 */
[----:B------:R-:W-:Y:S01]  /*1c020*/  LOP3.LUT R4, R4, 0xff, RZ, 0xc0, !PT ;  /* 0x000000ff04047812 */ /* 0x000fe200078ec0ff */
[----:B------:R-:W-:Y:S03]  /*1c030*/  STG.E.U16 desc[UR28][R2.64+-0xd0], R160 ;  /* 0xffff30a002007986 */ /* 0x000fe6000c10151c */
[----:B------:R-:W-:Y:S01]  /*1c040*/  PRMT R5, R4, 0x5410, R5 ;  /* 0x0000541004057816 */ /* 0x000fe20000000005 */
[----:B------:R-:W-:Y:S01]  /*1c050*/  STG.E.U16 desc[UR28][R2.64+-0xce], R159 ;  /* 0xffff329f02007986 */ /* 0x000fe2000c10151c */
[--C-:B------:R-:W-:Y:S02]  /*1c060*/  HSET2.LE.AND R7, R7, R0.reuse, PT ;  /* 0x0000000007077233 */ /* 0x100fe40003803000 */
[--C-:B------:R-:W-:Y:S01]  /*1c070*/  HSET2.LE.AND R4, R14, R0.reuse, PT ;  /* 0x000000000e047233 */ /* 0x100fe20003803000 */
[----:B------:R2:W5:Y:S01]  /*1c080*/  LDL.LU R175, [R1+0x184] ;  /* 0x0001840001af7983 */ /* 0x0005620000300800 */
[----:B------:R-:W-:-:S02]  /*1c090*/  HSET2.LE.AND R5, R5, R0, PT ;  /* 0x0000000005057233 */ /* 0x000fc40003803000 */
[----:B------:R-:W-:Y:S01]  /*1c0a0*/  LOP3.LUT R6, R6, R100, RZ, 0xc0, !PT ;  /* 0x0000006406067212 */ /* 0x000fe200078ec0ff */
[----:B------:R-:W-:Y:S01]  /*1c0b0*/  IMAD.MOV.U32 R238, RZ, RZ, R132 ;  /* 0x000000ffffee7224 */ /* 0x000fe200078e0084 */
[----:B------:R-:W-:Y:S01]  /*1c0c0*/  LOP3.LUT R7, R7, R101, RZ, 0xc0, !PT ;  /* 0x0000006507077212 */ /* 0x000fe200078ec0ff */
[----:B------:R-:W-:Y:S01]  /*1c0d0*/  IMAD.MOV.U32 R237, RZ, RZ, R133 ;  /* 0x000000ffffed7224 */ /* 0x000fe200078e0085 */
[----:B------:R-:W-:Y:S01]  /*1c0e0*/  LOP3.LUT R4, R4, R102, RZ, 0xc0, !PT ;  /* 0x0000006604047212 */ /* 0x000fe200078ec0ff */
[----:B------:R-:W-:Y:S01]  /*1c0f0*/  IMAD.MOV.U32 R74, RZ, RZ, R75 ;  /* 0x000000ffff4a7224 */ /* 0x000fe200078e004b */
[----:B------:R-:W-:Y:S01]  /*1c100*/  LOP3.LUT R5, R5, R103, RZ, 0xc0, !PT ;  /* 0x0000006705057212 */ /* 0x000fe200078ec0ff */
[----:B------:R-:W-:Y:S04]  /*1c110*/  STG.E.U16 desc[UR28][R42.64+-0xd0], R158 ;  /* 0xffff309e2a007986 */ /* 0x000fe8000c10151c */
[----:B------:R-:W-:Y:S02]  /*1c120*/  STG.E.U16 desc[UR28][R42.64+-0xce], R157 ;  /* 0xffff329d2a007986 */ /* 0x000fe4000c10151c */
[C---:B------:R-:W-:Y:S02]  /*1c130*/  HMMA.16816.F32.BF16 R60, R4.reuse, R8, R60 ;  /* 0x00000008043c723c */ /* 0x040fe4000004183c */
[----:B------:R2:W5:Y:S04]  /*1c140*/  LDL.LU R174, [R1+0x180] ;  /* 0x0001800001ae7983 */ /* 0x0005680000300800 */
[----:B------:R-:W-:Y:S01]  /*1c150*/  HMMA.16816.F32.BF16 R48, R4, R10, R48 ;  /* 0x0000000a0430723c */ /* 0x000fe20000041830 */
[----:B------:R-:W-:-:S05]  /*1c160*/  LOP3.LUT R8, R15, UR26, R26, 0x96, !PT ;  /* 0x0000001a0f087c12 */ /* 0x000fca000f8e961a */
[----:B------:R-:W-:Y:S01]  /*1c170*/  HMMA.16816.F32.BF16 R136, R4, R16, R136 ;  /* 0x000000100488723c */ /* 0x000fe20000041888 */
[----:B------:R-:W-:-:S05]  /*1c180*/  IMAD.WIDE.U32 R8, R8, -0x2daee0ad, RZ ;  /* 0xd2511f5308087825 */ /* 0x000fca00078e00ff */
[----:B------:R-:W-:Y:S01]  /*1c190*/  HMMA.16816.F32.BF16 R36, R4, R18, R76 ;  /* 0x000000120424723c */ /* 0x000fe2000004184c */
[----:B------:R-:W-:Y:S01]  /*1c1a0*/  LOP3.LUT R10, R9, UR20, R24, 0x96, !PT ;  /* 0x00000014090a7c12 */ /* 0x000fe2000f8e9618 */
[----:B------:R-:W-:Y:S01]  /*1c1b0*/  IMAD.MOV.U32 R103, RZ, RZ, R110 ;  /* 0x000000ffff677224 */ /* 0x000fe200078e006e */
[----:B------:R-:W-:-:S03]  /*1c1c0*/  LOP3.LUT R9, R8, 0xffff, RZ, 0xc0, !PT ;  /* 0x0000ffff08097812 */ /* 0x000fc600078ec0ff */
[----:B------:R-:W-:Y:S01]  /*1c1d0*/  HMMA.16816.F32.BF16 R120, R4, R20, R120 ;  /* 0x000000140478723c */ /* 0x000fe20000041878 */
[----:B------:R-:W-:Y:S01]  /*1c1e0*/  LOP3.LUT R18, R8, 0xff, RZ, 0xc0, !PT ;  /* 0x000000ff08127812 */ /* 0x000fe200078ec0ff */
[----:B------:R-:W-:Y:S01]  /*1c1f0*/  IMAD.MOV.U32 R100, RZ, RZ, R127 ;  /* 0x000000ffff647224 */ /* 0x000fe200078e007f */
[----:B------:R-:W-:Y:S01]  /*1c200*/  SHF.R.U32.HI R14, RZ, 0x10, R8 ;  /* 0x00000010ff0e7819 */ /* 0x000fe20000011608 */
[----:B------:R-:W-:Y:S01]  /*1c210*/  IMAD.MOV.U32 R102, RZ, RZ, R134 ;  /* 0x000000ffff667224 */ /* 0x000fe200078e0086 */
[----:B------:R-:W-:Y:S01]  /*1c220*/  SHF.R.U32.HI R17, RZ, 0x18, R8 ;  /* 0x00000018ff117819 */ /* 0x000fe20000011608 */
[----:B------:R-:W-:Y:S01]  /*1c230*/  IMAD.MOV.U32 R101, RZ, RZ, R135 ;  /* 0x000000ffff657224 */ /* 0x000fe200078e0087 */
[C---:B------:R-:W-:Y:S01]  /*1c240*/  LOP3.LUT R8, R10.reuse, 0xffff, RZ, 0xc0, !PT ;  /* 0x0000ffff0a087812 */ /* 0x040fe200078ec0ff */
[----:B------:R-:W-:Y:S01]  /*1c250*/  IMAD.MOV.U32 R75, RZ, RZ, R35 ;  /* 0x000000ffff4b7224 */ /* 0x000fe200078e0023 */
[----:B------:R-:W-:Y:S01]  /*1c260*/  SHF.R.U32.HI R11, RZ, 0x10, R10 ;  /* 0x00000010ff0b7819 */ /* 0x000fe2000001160a */
[----:B------:R-:W-:Y:S01]  /*1c270*/  STG.E.U16 desc[UR28][R12.64+-0xc0], R209 ;  /* 0xffff40d10c007986 */ /* 0x000fe2000c10151c */
[----:B------:R-:W-:-:S02]  /*1c280*/  LOP3.LUT R16, R10, 0xff, RZ, 0xc0, !PT ;  /* 0x000000ff0a107812 */ /* 0x000fc400078ec0ff */
[----:B------:R-:W-:Y:S01]  /*1c290*/  SHF.R.U32.HI R15, RZ, 0x18, R10 ;  /* 0x00000018ff0f7819 */ /* 0x000fe2000001160a */
[----:B------:R-:W-:Y:S01]  /*1c2a0*/  STG.E.U16 desc[UR28][R12.64+-0xbe], R208 ;  /* 0xffff42d00c007986 */ /* 0x000fe2000c10151c */
[----:B------:R-:W-:Y:S02]  /*1c2b0*/  SHF.R.U32.HI R10, RZ, 0x8, R9 ;  /* 0x00000008ff0a7819 */ /* 0x000fe40000011609 */
[----:B------:R-:W-:Y:S01]  /*1c2c0*/  LOP3.LUT R9, R14, 0xff, RZ, 0xc0, !PT ;  /* 0x000000ff0e097812 */ /* 0x000fe200078ec0ff */
[----:B------:R2:W5:Y:S01]  /*1c2d0*/  LDL.LU R173, [R1+0x17c] ;  /* 0x00017c0001ad7983 */ /* 0x0005620000300800 */
[----:B------:R-:W-:Y:S02]  /*1c2e0*/  SHF.R.U32.HI R8, RZ, 0x8, R8 ;  /* 0x00000008ff087819 */ /* 0x000fe40000011608 */
[----:B------:R-:W-:Y:S02]  /*1c2f0*/  LOP3.LUT R11, R11, 0xff, RZ, 0xc0, !PT ;  /* 0x000000ff0b0b7812 */ /* 0x000fe400078ec0ff */
[----:B------:R-:W-:Y:S01]  /*1c300*/  LOP3.LUT R19, R41, UR26, R108, 0x96, !PT ;  /* 0x0000001a29137c12 */ /* 0x000fe2000f8e966c */
[----:B------:R-:W-:Y:S01]  /*1c310*/  HMMA.16816.F32.BF16 R20, R4, R22, R92 ;  /* 0x000000160414723c */ /* 0x000fe2000004185c */
[----:B------:R-:W-:Y:S01]  /*1c320*/  PRMT R14, R9, 0x5410, R17 ;  /* 0x00005410090e7816 */ /* 0x000fe20000000011 */
[----:B------:R-:W1:Y:S01]  /*1c330*/  LDSM.16.MT88.4 R124, [R172+0x7800] ;  /* 0x00780000ac7c783b */ /* 0x000e620000004200 */
[----:B------:R-:W-:-:S02]  /*1c340*/  PRMT R8, R16, 0x5410, R8 ;  /* 0x0000541010087816 */ /* 0x000fc40000000008 */
[----:B------:R-:W-:Y:S01]  /*1c350*/  PRMT R9, R11, 0x5410, R15 ;  /* 0x000054100b097816 */ /* 0x000fe2000000000f */
[----:B------:R-:W3:Y:S02]  /*1c360*/  LDSM.16.MT88.4 R132, [R169+0x7800] ;  /* 0x00780000a984783b */ /* 0x000ee40000004200 */
[--C-:B------:R-:W-:Y:S02]  /*1c370*/  HSET2.LE.AND R8, R8, R0.reuse, PT ;  /* 0x0000000008087233 */ /* 0x100fe40003803000 */
[--C-:B------:R-:W-:Y:S01]  /*1c380*/  HSET2.LE.AND R9, R9, R0.reuse, PT ;  /* 0x0000000009097233 */ /* 0x100fe20003803000 */
[----:B------:R-:W-:Y:S01]  /*1c390*/  IMAD.MOV.U32 R35, RZ, RZ, R103 ;  /* 0x000000ffff237224 */ /* 0x000fe200078e0067 */
[----:B------:R-:W-:Y:S01]  /*1c3a0*/  PRMT R10, R18, 0x5410, R10 ;  /* 0x00005410120a7816 */ /* 0x000fe2000000000a */
[----:B------:R-:W-:Y:S01]  /*1c3b0*/  STG.E.U16 desc[UR28][R32.64+-0xc0], R206 ;  /* 0xffff40ce20007986 */ /* 0x000fe2000c10151c */
[----:B------:R-:W-:Y:S02]  /*1c3c0*/  LOP3.LUT R76, R8, R233, RZ, 0xc0, !PT ;  /* 0x000000e9084c7212 */ /* 0x000fe400078ec0ff */
[----:B------:R-:W-:Y:S01]  /*1c3d0*/  LOP3.LUT R77, R9, R130, RZ, 0xc0, !PT ;  /* 0x00000082094d7212 */ /* 0x000fe200078ec0ff */
[----:B------:R-:W-:Y:S01]  /*1c3e0*/  IMAD.WIDE.U32 R8, R19, -0x2daee0ad, RZ ;  /* 0xd2511f5313087825 */ /* 0x000fe200078e00ff */
[C---:B------:R-:W-:Y:S01]  /*1c3f0*/  HMMA.16816.F32.BF16 R108, R4.reuse, R28, R88 ;  /* 0x0000001c046c723c */ /* 0x040fe20000041858 */
[----:B------:R-:W-:Y:S01]  /*1c400*/  HSET2.LE.AND R11, R14, R0, PT ;  /* 0x000000000e0b7233 */ /* 0x000fe20003803000 */
[----:B------:R-:W4:Y:S04]  /*1c410*/  LDSM.16.MT88.4 R16, [R171+0x7800] ;  /* 0x00780000ab10783b */ /* 0x000f280000004200 */
[----:B------:R-:W-:Y:S01]  /*1c420*/  HMMA.16816.F32.BF16 R28, R4, R30, R96 ;  /* 0x0000001e041c723c */ /* 0x000fe20000041860 */
[----:B------:R-:W-:Y:S04]  /*1c430*/  STG.E.U16 desc[UR28][R32.64+-0xbe], R207 ;  /* 0xffff42cf20007986 */ /* 0x000fe8000c10151c */
[----:B------:R2:W5:Y:S02]  /*1c440*/  LDL.LU R168, [R1+0x178] ;  /* 0x0001780001a87983 */ /* 0x0005640000300800 */
[----:B------:R-:W-:-:S02]  /*1c450*/  LOP3.LUT R4, R8, 0xffff, RZ, 0xc0, !PT ;  /* 0x0000ffff08047812 */ /* 0x000fc400078ec0ff */
[----:B------:R-:W-:Y:S02]  /*1c460*/  LOP3.LUT R7, R8, 0xff, RZ, 0xc0, !PT ;  /* 0x000000ff08077812 */ /* 0x000fe400078ec0ff */
[----:B------:R-:W-:Y:S02]  /*1c470*/  SHF.R.U32.HI R6, RZ, 0x8, R4 ;  /* 0x00000008ff067819 */ /* 0x000fe40000011604 */
[----:B------:R-:W-:Y:S02]  /*1c480*/  SHF.R.U32.HI R5, RZ, 0x10, R8 ;  /* 0x00000010ff057819 */ /* 0x000fe40000011608 */
[----:B------:R-:W-:Y:S02]  /*1c490*/  LOP3.LUT R4, R9, UR20, R128, 0x96, !PT ;  /* 0x0000001409047c12 */ /* 0x000fe4000f8e9680 */
[----:B------:R-:W-:Y:S02]  /*1c4a0*/  PRMT R14, R7, 0x5410, R6 ;  /* 0x00005410070e7816 */ /* 0x000fe40000000006 */
[----:B------:R-:W-:-:S02]  /*1c4b0*/  HSET2.LE.AND R10, R10, R0, PT ;  /* 0x000000000a0a7233 */ /* 0x000fc40003803000 */
[----:B------:R-:W-:Y:S02]  /*1c4c0*/  LOP3.LUT R6, R5, 0xff, RZ, 0xc0, !PT ;  /* 0x000000ff05067812 */ /* 0x000fe400078ec0ff */
[----:B------:R-:W-:Y:S02]  /*1c4d0*/  LOP3.LUT R5, R4, 0xffff, RZ, 0xc0, !PT ;  /* 0x0000ffff04057812 */ /* 0x000fe400078ec0ff */
[----:B------:R-:W-:Y:S02]  /*1c4e0*/  SHF.R.U32.HI R7, RZ, 0x10, R4 ;  /* 0x00000010ff077819 */ /* 0x000fe40000011604 */
[----:B------:R-:W-:Y:S02]  /*1c4f0*/  LOP3.LUT R78, R10, R229, RZ, 0xc0, !PT ;  /* 0x000000e50a4e7212 */ /* 0x000fe400078ec0ff */
[----:B------:R-:W-:Y:S02]  /*1c500*/  LOP3.LUT R79, R11, R131, RZ, 0xc0, !PT ;  /* 0x000000830b4f7212 */ /* 0x000fe400078ec0ff */
[----:B------:R-:W-:-:S02]  /*1c510*/  SHF.R.U32.HI R9, RZ, 0x8, R5 ;  /* 0x00000008ff097819 */ /* 0x000fc40000011605 */
[----:B------:R-:W-:Y:S02]  /*1c520*/  LOP3.LUT R11, R4, 0xff, RZ, 0xc0, !PT ;  /* 0x000000ff040b7812 */ /* 0x000fe400078ec0ff */
[----:B------:R-:W-:Y:S02]  /*1c530*/  SHF.R.U32.HI R10, RZ, 0x18, R4 ;  /* 0x00000018ff0a7819 */ /* 0x000fe40000011604 */
[----:B------:R-:W-:Y:S02]  /*1c540*/  LOP3.LUT R5, R7, 0xff, RZ, 0xc0, !PT ;  /* 0x000000ff07057812 */ /* 0x000fe400078ec0ff */
[----:B------:R-:W-:Y:S02]  /*1c550*/  SHF.R.U32.HI R8, RZ, 0x18, R8 ;  /* 0x00000018ff087819 */ /* 0x000fe40000011608 */
[----:B------:R-:W-:Y:S02]  /*1c560*/  PRMT R4, R11, 0x5410, R9 ;  /* 0x000054100b047816 */ /* 0x000fe40000000009 */
[----:B------:R-:W-:-:S02]  /*1c570*/  PRMT R5, R5, 0x5410, R10 ;  /* 0x0000541005057816 */ /* 0x000fc4000000000a */
[----:B------:R-:W-:Y:S02]  /*1c580*/  PRMT R7, R6, 0x5410, R8 ;  /* 0x0000541006077816 */ /* 0x000fe40000000008 */
[--C-:B------:R-:W-:Y:S02]  /*1c590*/  HSET2.LE.AND R4, R4, R0.reuse, PT ;  /* 0x0000000004047233 */ /* 0x100fe40003803000 */
[--C-:B------:R-:W-:Y:S02]  /*1c5a0*/  HSET2.LE.AND R6, R14, R0.reuse, PT ;  /* 0x000000000e067233 */ /* 0x100fe40003803000 */
[--C-:B------:R-:W-:Y:S02]  /*1c5b0*/  HSET2.LE.AND R5, R5, R0.reuse, PT ;  /* 0x0000000005057233 */ /* 0x100fe40003803000 */
[----:B------:R-:W-:-:S05]  /*1c5c0*/  HSET2.LE.AND R0, R7, R0, PT ;  /* 0x0000000007007233 */ /* 0x000fca0003803000 */
[----:B------:R-:W-:Y:S01]  /*1c5d0*/  LOP3.LUT R103, R0, R241, RZ, 0xc0, !PT ;  /* 0x000000f100677212 */ /* 0x000fe200078ec0ff */
[----:B------:R-:W-:Y:S01]  /*1c5e0*/  FADD.FTZ R0, R211, R234 ;  /* 0x000000ead3007221 */ /* 0x000fe20000010000 */
[----:B------:R-:W-:Y:S03]  /*1c5f0*/  STG.E.U16 desc[UR28][R2.64+-0xc0], R156 ;  /* 0xffff409c02007986 */ /* 0x000fe6000c10151c */
[----:B------:R-:W-:Y:S01]  /*1c600*/  FADD.FTZ R0, R244, R0 ;  /* 0x00000000f4007221 */ /* 0x000fe20000010000 */
[----:B------:R-:W-:Y:S01]  /*1c610*/  STG.E.U16 desc[UR28][R2.64+-0xbe], R155 ;  /* 0xffff429b02007986 */ /* 0x000fe2000c10151c */
[----:B------:R-:W-:Y:S01]  /*1c620*/  LOP3.LUT R101, R5, R101, RZ, 0xc0, !PT ;  /* 0x0000006505657212 */ /* 0x000fe200078ec0ff */
[----:B------:R-:W-:Y:S01]  /*1c630*/  FADD.FTZ R5, R74, R240 ;  /* 0x000000f04a057221 */ /* 0x000fe20000010000 */
[----:B------:R-:W-:Y:S01]  /*1c640*/  FADD.FTZ R0, R232, R0 ;  /* 0x00000000e8007221 */ /* 0x000fe20000010000 */
[----:B------:R-:W-:Y:S01]  /*1c650*/  STG.E.U16 desc[UR28][R42.64+-0xc0], R145 ;  /* 0xffff40912a007986 */ /* 0x000fe2000c10151c */
[----:B------:R-:W-:-:S03]  /*1c660*/  LOP3.LUT R100, R4, R100, RZ, 0xc0, !PT ;  /* 0x0000006404647212 */ /* 0x000fc600078ec0ff */
[----:B------:R-:W-:Y:S01]  /*1c670*/  STG.E.U16 desc[UR28][R42.64+-0xbe], R144 ;  /* 0xffff42902a007986 */ /* 0x000fe2000c10151c */
[----:B------:R-:W-:-:S03]  /*1c680*/  FADD.FTZ R4, R35, R235 ;  /* 0x000000eb23047221 */ /* 0x000fc60000010000 */
        /* <DEDUP_REMOVED lines=25> */
[----:B------:R-:W-:Y:S04]  /*1c820*/  STG.E.U16 desc[UR28][R32.64+-0x8e], R194 ;  /* 0xffff72c220007986 */ /* 0x000fe8000c10151c */
[----:B------:R-:W-:Y:S04]  /*1c830*/  STG.E.U16 desc[UR28][R2.64+-0x90], R148 ;  /* 0xffff709402007986 */ /* 0x000fe8000c10151c */
[----:B------:R2:W-:Y:S01]  /*1c840*/  STG.E.U16 desc[UR28][R2.64+-0x8e], R147 ;  /* 0xffff729302007986 */ /* 0x0005e2000c10151c */
[----:B------:R-:W-:Y:S01]  /*1c850*/  LOP3.LUT R102, R6, R102, RZ, 0xc0, !PT ;  /* 0x0000006606667212 */ /* 0x000fe200078ec0ff */
[----:B------:R-:W-:Y:S01]  /*1c860*/  FADD.FTZ R241, R220, R0 ;  /* 0x00000000dcf17221 */ /* 0x000fe20000010000 */
[C---:B-1----:R-:W-:Y:S01]  /*1c870*/  HMMA.16816.F32.BF16 R96, R76.reuse, R124, R84 ;  /* 0x0000007c4c60723c */ /* 0x042fe20000041854 */
[----:B------:R-:W-:Y:S01]  /*1c880*/  FADD.FTZ R6, R34, R75 ;  /* 0x0000004b22067221 */ /* 0x000fe20000010000 */
[----:B------:R1:W-:Y:S04]  /*1c890*/  STG.E.U16 desc[UR28][R42.64+-0x90], R210 ;  /* 0xffff70d22a007986 */ /* 0x0003e8000c10151c */
[----:B---3--:R-:W-:Y:S01]  /*1c8a0*/  HMMA.16816.F32.BF16 R112, R76, R132, R112 ;  /* 0x000000844c70723c */ /* 0x008fe20000041870 */
[----:B------:R1:W-:Y:S01]  /*1c8b0*/  STG.E.U16 desc[UR28][R42.64+-0x8e], R146 ;  /* 0xffff72922a007986 */ /* 0x0003e2000c10151c */
[----:B------:R-:W-:-:S04]  /*1c8c0*/  FADD.FTZ R6, R246, R6 ;  /* 0x00000006f6067221 */ /* 0x000fc80000010000 */
[----:B------:R-:W-:Y:S01]  /*1c8d0*/  HMMA.16816.F32.BF16 R104, R76, R134, R104 ;  /* 0x000000864c68723c */ /* 0x000fe20000041868 */
[----:B--2---:R-:W-:Y:S01]  /*1c8e0*/  FADD.FTZ R2, R231, R4 ;  /* 0x00000004e7027221 */ /* 0x004fe20000010000 */
[----:B------:R-:W-:Y:S01]  /*1c8f0*/  FADD.FTZ R4, R238, R5 ;  /* 0x00000005ee047221 */ /* 0x000fe20000010000 */
[----:B------:R-:W-:-:S04]  /*1c900*/  IADD3 R5, P0, R140, -0x180, RZ ;  /* 0xfffffe808c057810 */ /* 0x000fc80007f1e0ff */
[----:B------:R-:W-:Y:S01]  /*1c910*/  IADD3.X R0, R141, -0x1, RZ, P0, !PT ;  /* 0xffffffff8d007810 */ /* 0x000fe200007fe4ff */
[----:B------:R1:W-:Y:S01]  /*1c920*/  STL [R1+0x100], R5 ;  /* 0x0001000501007387 */ /* 0x0003e20000100800 */
[C---:B------:R-:W-:Y:S03]  /*1c930*/  HMMA.16816.F32.BF16 R92, R76.reuse, R126, R80 ;  /* 0x0000007e4c5c723c */ /* 0x040fe60000041850 */
[----:B------:R1:W-:Y:S03]  /*1c940*/  STL [R1+0xfc], R0 ;  /* 0x0000fc0001007387 */ /* 0x0003e60000100800 */
[C---:B------:R-:W-:Y:S06]  /*1c950*/  HMMA.16816.F32.BF16 R88, R76.reuse, R116, R64 ;  /* 0x000000744c58723c */ /* 0x040fec0000041840 */
[----:B------:R-:W-:Y:S06]  /*1c960*/  HMMA.16816.F32.BF16 R84, R76, R118, R56 ;  /* 0x000000764c54723c */ /* 0x000fec0000041838 */
[C---:B------:R-:W-:Y:S06]  /*1c970*/  HMMA.16816.F32.BF16 R136, R100.reuse, R132, R136 ;  /* 0x000000846488723c */ /* 0x040fec0000041888 */
[C---:B------:R-:W-:Y:S06]  /*1c980*/  HMMA.16816.F32.BF16 R128, R100.reuse, R124, R60 ;  /* 0x0000007c6480723c */ /* 0x040fec000004183c */
[----:B------:R-:W-:Y:S06]  /*1c990*/  HMMA.16816.F32.BF16 R120, R100, R116, R120 ;  /* 0x000000746478723c */ /* 0x000fec0000041878 */
[----:B----4-:R-:W-:Y:S06]  /*1c9a0*/  HMMA.16816.F32.BF16 R80, R76, R16, R52 ;  /* 0x000000104c50723c */ /* 0x010fec0000041834 */
[C---:B------:R-:W-:Y:S06]  /*1c9b0*/  HMMA.16816.F32.BF16 R132, R100.reuse, R134, R36 ;  /* 0x000000866484723c */ /* 0x040fec0000041824 */
[C---:B------:R-:W-:Y:S06]  /*1c9c0*/  HMMA.16816.F32.BF16 R124, R100.reuse, R126, R48 ;  /* 0x0000007e647c723c */ /* 0x040fec0000041830 */
[C---:B------:R-:W-:Y:S06]  /*1c9d0*/  HMMA.16816.F32.BF16 R116, R100.reuse, R118, R20 ;  /* 0x000000766474723c */ /* 0x040fec0000041814 */
[----:B------:R-:W-:Y:S06]  /*1c9e0*/  HMMA.16816.F32.BF16 R108, R100, R16, R108 ;  /* 0x00000010646c723c */ /* 0x000fec000004186c */
[-C--:B------:R-:W-:Y:S06]  /*1c9f0*/  HMMA.16816.F32.BF16 R76, R76, R18.reuse, R44 ;  /* 0x000000124c4c723c */ /* 0x080fec000004182c */
[----:B------:R-:W-:Y:S01]  /*1ca00*/  HMMA.16816.F32.BF16 R100, R100, R18, R28 ;  /* 0x000000126464723c */ /* 0x000fe2000004181c */
[----:B------:R-:W-:Y:S01]  /*1ca10*/  FADD.FTZ R3, R237, R6 ;  /* 0x00000006ed037221 */ /* 0x000fe20000010000 */
[----:B------:R-:W-:-:S03]  /*1ca20*/  FADD.FTZ R2, R230, R2 ;  /* 0x00000002e6027221 */ /* 0x000fc60000010000 */
[----:B------:R-:W-:Y:S01]  /*1ca30*/  FADD.FTZ R3, R239, R3 ;  /* 0x00000003ef037221 */ /* 0x000fe20000010000 */
[----:B------:R-:W-:Y:S01]  /*1ca40*/  FADD.FTZ R4, R248, R4 ;  /* 0x00000004f8047221 */ /* 0x000fe20000010000 */
[----:B------:R-:W-:Y:S02]  /*1ca50*/  FADD.FTZ R2, R250, R2 ;  /* 0x00000002fa027221 */ /* 0x000fe40000010000 */
[----:B------:R-:W-:Y:S01]  /*1ca60*/  FADD.FTZ R3, R249, R3 ;  /* 0x00000003f9037221 */ /* 0x000fe20000010000 */
[----:B------:R-:W-:Y:S01]  /*1ca70*/  FADD.FTZ R212, R251, R4 ;  /* 0x00000004fbd47221 */ /* 0x000fe20000010000 */
[----:B------:R-:W-:Y:S02]  /*1ca80*/  FADD.FTZ R240, R228, R2 ;  /* 0x00000002e4f07221 */ /* 0x000fe40000010000 */
[----:B-1----:R-:W-:-:S11]  /*1ca90*/  FADD.FTZ R215, R252, R3 ;  /* 0x00000003fcd77221 */ /* 0x002fd60000010000 */
.L_x_2239:
[----:B------:R-:W-:-:S06]  /*1caa0*/  UISETP.GT.AND UP0, UPT, UR17, UR12, UPT ;  /* 0x0000000c1100728c */ /* 0x000fcc000bf04270 */
[----:B------:R-:W-:-:S13]  /*1cab0*/  PLOP3.LUT P0, PT, PT, PT, UP0, 0x80, 0x0 ;  /* 0x000000000000781c */ /* 0x000fda0003f0f008 */
[----:B------:R-:W-:Y:S05]  /*1cac0*/  @!P0 BRA `(.L_x_2246) ;  /* 0x0000007c00988947 */ /* 0x000fea0003800000 */
[----:B-1----:R-:W2:Y:S04]  /*1cad0*/  LDL.LU R5, [R1+0xf0] ;  /* 0x0000f00001057983 */ /* 0x002ea80000300800 */
[----:B------:R-:W3:Y:S04]  /*1cae0*/  LDL.LU R4, [R1+0x168] ;  /* 0x0001680001047983 */ /* 0x000ee80000300800 */
[----:B------:R-:W4:Y:S01]  /*1caf0*/  LDL.LU R3, [R1+0x128] ;  /* 0x0001280001037983 */ /* 0x000f220000300800 */
[----:B------:R-:W-:Y:S01]  /*1cb00*/  USHF.L.U64.HI UR6, UR8, 0x5, UR9 ;  /* 0x0000000508067899 */ /* 0x000fe20008010209 */
[----:B-----5:R-:W-:Y:S01]  /*1cb10*/  LOP3.LUT R183, R183, 0xfffffffd, RZ, 0xc0, !PT ;  /* 0xfffffffdb7b77812 */ /* 0x020fe200078ec0ff */
[----:B------:R-:W-:Y:S01]  /*1cb20*/  USHF.L.U32 UR7, UR8, 0x5, URZ ;  /* 0x0000000508077899 */ /* 0x000fe2000800063f */
[----:B------:R-:W-:Y:S01]  /*1cb30*/  IMAD.MOV.U32 R73, RZ, RZ, R69 ;  /* 0x000000ffff497224 */ /* 0x000fe200078e0045 */
[----:B------:R-:W-:Y:S01]  /*1cb40*/  UIMAD.WIDE.U32 UR20, UR8, 0x30, URZ ;  /* 0x00000030081478a5 */ /* 0x000fe2000f8e003f */
[----:B------:R-:W-:Y:S01]  /*1cb50*/  IMAD.MOV.U32 R2, RZ, RZ, R71 ;  /* 0x000000ffff027224 */ /* 0x000fe200078e0047 */
[----:B------:R-:W-:Y:S01]  /*1cb60*/  UIMAD UR4, UR9, 0x30, URZ ;  /* 0x00000030090478a4 */ /* 0x000fe2000f8e023f */
[----:B------:R-:W-:Y:S01]  /*1cb70*/  IMAD.MOV.U32 R72, RZ, RZ, R68 ;  /* 0x000000ffff487224 */ /* 0x000fe200078e0044 */
[----:B------:R-:W-:Y:S01]  /*1cb80*/  USHF.L.U64.HI UR8, UR10, 0x5, UR11 ;  /* 0x000000050a087899 */ /* 0x000fe2000801020b */
[----:B------:R-:W-:Y:S01]  /*1cb90*/  MOV R74, R70 ;  /* 0x00000046004a7202 */ /* 0x000fe20000000f00 */
[----:B------:R-:W-:-:S02]  /*1cba0*/  USHF.L.U32 UR9, UR10, 0x5, URZ ;  /* 0x000000050a097899 */ /* 0x000fc4000800063f */
[----:B------:R-:W-:Y:S02]  /*1cbb0*/  UIMAD.WIDE.U32 UR48, UR10, 0x30, URZ ;  /* 0x000000300a3078a5 */ /* 0x000fe4000f8e003f */
[----:B------:R-:W-:Y:S01]  /*1cbc0*/  USHF.L.U32 UR42, UR19, 0x3, URZ ;  /* 0x00000003132a7899 */ /* 0x000fe2000800063f */
[----:B------:R-:W-:Y:S01]  /*1cbd0*/  ULDC UR10, c[0x0][0x2d0] ;  /* 0x0000b400000a7ab9 */ /* 0x000fe20000000800 */
[----:B------:R-:W-:Y:S01]  /*1cbe0*/  USHF.R.S32.HI UR44, URZ, 0x1f, UR19 ;  /* 0x0000001f3f2c7899 */ /* 0x000fe20008011413 */
[----:B------:R-:W-:Y:S01]  /*1cbf0*/  ISETP.GE.AND P0, PT, R242, UR10, PT ;  /* 0x0000000af2007c0c */ /* 0x000fe2000bf06270 */
[----:B------:R-:W-:Y:S02]  /*1cc00*/  UIMAD UR45, UR19, 0x38, UR42 ;  /* 0x00000038132d78a4 */ /* 0x000fe4000f8e022a */
[----:B------:R-:W-:Y:S02]  /*1cc10*/  UIADD3 UR10, UR4, UR21, URZ ;  /* 0x00000015040a7290 */ /* 0x000fe4000fffe03f */
[----:B------:R-:W-:-:S02]  /*1cc20*/  USHF.R.S32.HI UR4, URZ, 0x1f, UR42 ;  /* 0x0000001f3f047899 */ /* 0x000fc4000801142a */
[----:B------:R-:W-:Y:S02]  /*1cc30*/  UIADD3 UR45, UR45, 0x1, URZ ;  /* 0x000000012d2d7890 */ /* 0x000fe4000fffe03f */
[----:B------:R-:W-:Y:S02]  /*1cc40*/  USHF.L.U32 UR43, UR42, 0x1, URZ ;  /* 0x000000012a2b7899 */ /* 0x000fe4000800063f */
[----:B------:R-:W-:Y:S02]  /*1cc50*/  USHF.L.U64.HI UR42, UR42, 0x1, UR4 ;  /* 0x000000012a2a7899 */ /* 0x000fe40008010204 */
[----:B------:R-:W1:Y:S01]  /*1cc60*/  @!P0 LDC.64 R6, c[0x0][0x220] ;  /* 0x00008800ff068b82 */ /* 0x000e620000000a00 */
[----:B------:R-:W-:Y:S01]  /*1cc70*/  USHF.R.S32.HI UR4, URZ, 0x1f, UR45 ;  /* 0x0000001f3f047899 */ /* 0x000fe2000801142d */
[----:B------:R-:W-:Y:S01]  /*1cc80*/  @P0 LOP3.LUT R183, R183, 0x2, RZ, 0xfc, !PT ;  /* 0x00000002b7b70812 */ /* 0x000fe200078efcff */
[----:B------:R-:W-:Y:S02]  /*1cc90*/  UIMAD UR11, UR11, 0x30, URZ ;  /* 0x000000300b0b78a4 */ /* 0x000fe4000f8e023f */
[----:B------:R-:W-:-:S02]  /*1cca0*/  USHF.R.S32.HI UR22, URZ, 0x1f, UR47 ;  /* 0x0000001f3f167899 */ /* 0x000fc4000801142f */
[----:B------:R-:W-:Y:S01]  /*1ccb0*/  UIMAD.WIDE.U32 UR50, UR19, 0x70, URZ ;  /* 0x00000070133278a5 */ /* 0x000fe2000f8e003f */
[----:B------:R-:W1:Y:S01]  /*1ccc0*/  @!P0 LDC.64 R10, c[0x0][0x220] ;  /* 0x00008800ff0a8b82 */ /* 0x000e620000000a00 */
[----:B------:R-:W-:Y:S02]  /*1ccd0*/  UIMAD UR44, UR44, 0x70, URZ ;  /* 0x000000702c2c78a4 */ /* 0x000fe4000f8e023f */
[----:B------:R-:W-:Y:S02]  /*1cce0*/  USHF.L.U32 UR46, UR45, 0x1, URZ ;  /* 0x000000012d2e7899 */ /* 0x000fe4000800063f */
[----:B------:R-:W-:Y:S02]  /*1ccf0*/  USHF.L.U32 UR18, UR47, 0x1, URZ ;  /* 0x000000012f127899 */ /* 0x000fe4000800063f */
[----:B------:R-:W-:Y:S01]  /*1cd00*/  USHF.L.U64.HI UR45, UR45, 0x1, UR4 ;  /* 0x000000012d2d7899 */ /* 0x000fe20008010204 */
[----:B------:R-:W1:Y:S01]  /*1cd10*/  @!P0 LDC.64 R8, c[0x0][0x220] ;  /* 0x00008800ff088b82 */ /* 0x000e620000000a00 */
[----:B------:R-:W-:-:S02]  /*1cd20*/  UIADD3 UR11, UR11, UR49, URZ ;  /* 0x000000310b0b7290 */ /* 0x000fc4000fffe03f */
[----:B------:R-:W-:Y:S02]  /*1cd30*/  USHF.L.U64.HI UR47, UR47, 0x1, UR22 ;  /* 0x000000012f2f7899 */ /* 0x000fe40008010216 */
[----:B------:R-:W-:Y:S01]  /*1cd40*/  UIADD3 UR44, UR51, UR44, URZ ;  /* 0x0000002c332c7290 */ /* 0x000fe2000fffe03f */
[----:B------:R-:W-:Y:S01]  /*1cd50*/  ULDC UR4, c[0x0][0x2ec] ;  /* 0x0000bb0000047ab9 */ /* 0x000fe20000000800 */
[----:B-1----:R1:W-:Y:S04]  /*1cd60*/  @!P0 STL.64 [R1+0x148], R6 ;  /* 0x0001480601008387 */ /* 0x0023e80000100a00 */
[----:B------:R-:W-:Y:S04]  /*1cd70*/  @!P0 STL.64 [R1+0x140], R10 ;  /* 0x0001400a01008387 */ /* 0x000fe80000100a00 */
[----:B------:R2:W-:Y:S01]  /*1cd80*/  @!P0 STL.64 [R1+0x138], R8 ;  /* 0x0001380801008387 */ /* 0x0005e20000100a00 */
[----:B-1----:R-:W1:Y:S03]  /*1cd90*/  @!P0 LDC.64 R6, c[0x0][0x220] ;  /* 0x00008800ff068b82 */ /* 0x002e660000000a00 */
[----:B-1----:R1:W-:Y:S01]  /*1cda0*/  @!P0 STL.64 [R1+0x130], R6 ;  /* 0x0001300601008387 */ /* 0x0023e20000100a00 */
[C---:B--2---:R-:W-:Y:S01]  /*1cdb0*/  IADD3 R0, R5.reuse, 0x4, RZ ;  /* 0x0000000405007810 */ /* 0x044fe20007ffe0ff */
[----:B------:R-:W-:-:S04]  /*1cdc0*/  IMAD.WIDE.U32 R8, R5, -0x326172a9, RZ ;  /* 0xcd9e8d5705087825 */ /* 0x000fc800078e00ff */
[----:B-1----:R-:W-:Y:S01]  /*1cdd0*/  IMAD.WIDE.U32 R6, R0, -0x326172a9, RZ ;  /* 0xcd9e8d5700067825 */ /* 0x002fe200078e00ff */
[----:B------:R-:W-:Y:S01]  /*1cde0*/  STL.64 [R1+0x120], R8 ;  /* 0x0001200801007387 */ /* 0x000fe20000100a00 */
[-C--:B----4-:R-:W-:Y:S02]  /*1cdf0*/  LOP3.LUT R0, R9, R3.reuse, RZ, 0x3c, !PT ;  /* 0x0000000309007212 */ /* 0x090fe400078e3cff */
[----:B---3--:R-:W-:Y:S01]  /*1ce00*/  IMAD.WIDE.U32 R242, R4, -0x2daee0ad, RZ ;  /* 0xd2511f5304f27825 */ /* 0x008fe200078e00ff */
[----:B------:R1:W-:Y:S01]  /*1ce10*/  STL.64 [R1+0x118], R6 ;  /* 0x0001180601007387 */ /* 0x0003e20000100a00 */
[----:B------:R-:W-:-:S03]  /*1ce20*/  LOP3.LUT R3, R7, R3, RZ, 0x3c, !PT ;  /* 0x0000000307037212 */ /* 0x000fc600078e3cff */
[----:B-1----:R-:W2:Y:S04]  /*1ce30*/  LDL.LU.64 R6, [R1+0x160] ;  /* 0x0001600001067983 */ /* 0x002ea80000300a00 */
[----:B------:R-:W2:Y:S01]  /*1ce40*/  LDL.LU.64 R4, [R1+0x170] ;  /* 0x0001700001047983 */ /* 0x000ea20000300a00 */
[----:B------:R-:W-:-:S04]  /*1ce50*/  IMAD.WIDE.U32 R10, R0, -0x2daee0ad, RZ ;  /* 0xd2511f53000a7825 */ /* 0x000fc800078e00ff */
[----:B------:R-:W-:Y:S01]  /*1ce60*/  IMAD.WIDE.U32 R8, R3, -0x2daee0ad, RZ ;  /* 0xd2511f5303087825 */ /* 0x000fe200078e00ff */
[----:B------:R1:W-:Y:S04]  /*1ce70*/  STL.64 [R1+0x8], R10 ;  /* 0x0000080a01007387 */ /* 0x0003e80000100a00 */
[----:B------:R1:W-:Y:S01]  /*1ce80*/  STL.64 [R1], R8 ;  /* 0x0000000801007387 */ /* 0x0003e20000100a00 */
[----:B--2---:R-:W-:-:S05]  /*1ce90*/  MOV R5, R7 ;  /* 0x0000000700057202 */ /* 0x004fca0000000f00 */
[----:B------:R1:W-:Y:S01]  /*1cea0*/  STL.64 [R1+0x128], R4 ;  /* 0x0001280401007387 */ /* 0x0003e20000100a00 */
[----:B------:R-:W-:Y:S05]  /*1ceb0*/  BRA `(.L_x_2247) ;  /* 0x0000000000d07947 */ /* 0x000fea0003800000 */
.L_x_2249:
[----:B------:R-:W2:Y:S01]  /*1cec0*/  LDL.64 R210, [R1+0x158] ;  /* 0x0001580001d27983 */ /* 0x000ea20000100a00 */
[----:B------:R-:W1:Y:S01]  /*1ced0*/  LDC.64 R4, c[0x0][0x248] ;  /* 0x00009200ff047b82 */ /* 0x000e620000000a00 */
[----:B------:R-:W-:Y:S01]  /*1cee0*/  LOP3.LUT P6, RZ, R183, 0x2, RZ, 0xc0, !PT ;  /* 0x00000002b7ff7812 */ /* 0x000fe200078cc0ff */
[----:B------:R-:W-:Y:S01]  /*1cef0*/  UIADD3 UR23, UR17, -0x2, URZ ;  /* 0xfffffffe11177890 */ /* 0x000fe2000fffe03f */
[----:B------:R-:W3:Y:S03]  /*1cf00*/  LDL.64 R208, [R1+0x150] ;  /* 0x0001500001d07983 */ /* 0x000ee60000100a00 */
[----:B------:R-:W-:Y:S08]  /*1cf10*/  USHF.R.S32.HI UR22, URZ, 0x1f, UR23 ;  /* 0x0000001f3f167899 */ /* 0x000ff00008011417 */
[----:B------:R4:W-:Y:S01]  /*1cf20*/  @P6 STS.128 [R192+0x4000], RZ ;  /* 0x004000ffc0006388 */ /* 0x0009e20000000c00 */
[----:B------:R-:W5:Y:S08]  /*1cf30*/  @!P6 LDC.64 R10, c[0x0][0x218] ;  /* 0x00008600ff0aeb82 */ /* 0x000f700000000a00 */
[----:B------:R-:W4:Y:S08]  /*1cf40*/  @!P6 LDC.64 R14, c[0x0][0x218] ;  /* 0x00008600ff0eeb82 */ /* 0x000f300000000a00 */
[----:B------:R-:W4:Y:S08]  /*1cf50*/  @!P6 LDC.64 R16, c[0x0][0x218] ;  /* 0x00008600ff10eb82 */ /* 0x000f300000000a00 */
[----:B------:R-:W4:Y:S01]  /*1cf60*/  @!P6 LDC.64 R18, c[0x0][0x218] ;  /* 0x00008600ff12eb82 */ /* 0x000f220000000a00 */
[C---:B-1----:R-:W-:Y:S02]  /*1cf70*/  IMAD R3, R4.reuse, UR22, RZ ;  /* 0x0000001604037c24 */ /* 0x042fe4000f8e02ff */
[----:B------:R-:W-:Y:S04]  /*1cf80*/  IMAD.WIDE.U32 R6, R4, UR23, RZ ;  /* 0x0000001704067c25 */ /* 0x000fe8000f8e00ff */
[----:B------:R-:W-:Y:S04]  /*1cf90*/  IMAD R3, R5, UR23, R3 ;  /* 0x0000001705037c24 */ /* 0x000fe8000f8e0203 */
[----:B------:R-:W-:Y:S01]  /*1cfa0*/  IMAD.IADD R3, R7, 0x1, R3 ;  /* 0x0000000107037824 */ /* 0x000fe200078e0203 */
[----:B--2---:R-:W-:Y:S04]  /*1cfb0*/  LEA R0, P0, R6, R210, 0x6 ;  /* 0x000000d206007211 */ /* 0x004fe800078030ff */
[----:B-----5:R-:W-:Y:S02]  /*1cfc0*/  @!P6 LEA R10, P5, R0, R10, 0x1 ;  /* 0x0000000a000ae211 */ /* 0x020fe400078a08ff */
[----:B---3--:R-:W-:Y:S02]  /*1cfd0*/  LEA.HI.X R3, R6, R209, R3, 0x6, P0 ;  /* 0x000000d106037211 */ /* 0x008fe400000f3403 */
[----:B------:R-:W-:Y:S02]  /*1cfe0*/  @!P6 LEA R7, P0, R4, R0, 0x4 ;  /* 0x000000000407e211 */ /* 0x000fe400078020ff */
[----:B------:R-:W-:Y:S02]  /*1cff0*/  @!P6 LEA.HI.X R11, R0, R11, R3, 0x1, P5 ;  /* 0x0000000b000be211 */ /* 0x000fe400028f0c03 */
[C---:B----4-:R-:W-:Y:S02]  /*1d000*/  @!P6 LEA R8, P4, R7.reuse, R14, 0x1 ;  /* 0x0000000e0708e211 */ /* 0x050fe400078808ff */
[----:B------:R-:W-:Y:S01]  /*1d010*/  @!P6 LEA.HI.X R9, R4, R3, R5, 0x4, P0 ;  /* 0x000000030409e211 */ /* 0x000fe200000f2405 */
[----:B------:R-:W-:Y:S01]  /*1d020*/  @!PT LDS RZ, [RZ] ;  /* 0x00000000fffff984 */ /* 0x000fe20000000800 */
[----:B------:R-:W-:Y:S01]  /*1d030*/  @!PT LDS RZ, [RZ] ;  /* 0x00000000fffff984 */ /* 0x000fe20000000800 */
[----:B------:R-:W-:Y:S01]  /*1d040*/  @!PT LDS RZ, [RZ] ;  /* 0x00000000fffff984 */ /* 0x000fe20000000800 */
[----:B------:R1:W-:Y:S01]  /*1d050*/  @!P6 LDGSTS.E.BYPASS.LTC128B.128 [R192+0x4000], desc[UR28][R10.64] ;  /* 0x040000000ac0efae */ /* 0x0003e2000b901d5c */
[C---:B------:R-:W-:Y:S02]  /*1d060*/  @!P6 IADD3 R5, P3, R0.reuse, UR9, RZ ;  /* 0x000000090005ec10 */ /* 0x040fe4000ff7e0ff */
[----:B------:R-:W-:Y:S01]  /*1d070*/  @!P6 LEA.HI.X R9, R7, R15, R9, 0x1, P4 ;  /* 0x0000000f0709e211 */ /* 0x000fe200020f0c09 */
[----:B------:R1:W-:Y:S01]  /*1d080*/  @P6 STS.128 [R192+0x4800], RZ ;  /* 0x004800ffc0006388 */ /* 0x0003e20000000c00 */
[----:B------:R-:W-:Y:S02]  /*1d090*/  @!P6 LEA R6, P2, R5, R16, 0x1 ;  /* 0x000000100506e211 */ /* 0x000fe400078408ff */
[----:B------:R-:W-:Y:S01]  /*1d0a0*/  @!P6 IADD3.X R13, R3, UR8, RZ, P3, !PT ;  /* 0x00000008030dec10 */ /* 0x000fe20009ffe4ff */
[----:B------:R-:W-:Y:S01]  /*1d0b0*/  @!PT LDS RZ, [RZ] ;  /* 0x00000000fffff984 */ /* 0x000fe20000000800 */
[----:B------:R-:W-:Y:S01]  /*1d0c0*/  @!PT LDS RZ, [RZ] ;  /* 0x00000000fffff984 */ /* 0x000fe20000000800 */
[----:B------:R-:W-:Y:S01]  /*1d0d0*/  @!PT LDS RZ, [RZ] ;  /* 0x00000000fffff984 */ /* 0x000fe20000000800 */
[----:B------:R1:W-:Y:S01]  /*1d0e0*/  @!P6 LDGSTS.E.BYPASS.LTC128B.128 [R192+0x4800], desc[UR28][R8.64] ;  /* 0x0480000008c0efae */ /* 0x0003e2000b901d5c */
[----:B------:R-:W-:Y:S02]  /*1d0f0*/  @!P6 IADD3 R12, P1, R0, UR48, RZ ;  /* 0x00000030000cec10 */ /* 0x000fe4000ff3e0ff */
[----:B------:R-:W-:Y:S01]  /*1d100*/  @!P6 LEA.HI.X R7, R5, R17, R13, 0x1, P2 ;  /* 0x000000110507e211 */ /* 0x000fe200010f0c0d */
[----:B------:R1:W-:Y:S01]  /*1d110*/  @P6 STS.128 [R192+0x5000], RZ ;  /* 0x005000ffc0006388 */ /* 0x0003e20000000c00 */
[C---:B------:R-:W-:Y:S02]  /*1d120*/  @!P6 LEA R4, P0, R12.reuse, R18, 0x1 ;  /* 0x000000120c04e211 */ /* 0x040fe400078008ff */
[----:B------:R-:W-:Y:S01]  /*1d130*/  @!P6 IADD3.X R14, R3, UR11, RZ, P1, !PT ;  /* 0x0000000b030eec10 */ /* 0x000fe20008ffe4ff */
        /* <DEDUP_REMOVED lines=10> */
[----:B------:R-:W0:Y:S01]  /*1d1e0*/  LDGDEPBAR ;  /* 0x00000000000079af */ /* 0x000e220000000000 */
[----:B------:R-:W-:Y:S05]  /*1d1f0*/  BRA `(.L_x_2248) ;  /* 0x0000001800a47947 */ /* 0x000fea0003800000 */
.L_x_2247:
[----:B------:R-:W-:Y:S01]  /*1d200*/  LOP3.LUT P5, RZ, R183, 0x2, RZ, 0xc0, !PT ;  /* 0x00000002b7ff7812 */ /* 0x000fe200078ac0ff */
[----:B------:R-:W2:Y:S01]  /*1d210*/  LDL.64 R12, [R1+0x128] ;  /* 0x00012800010c7983 */ /* 0x000ea20000100a00 */
[----:B------:R-:W-:Y:S04]  /*1d220*/  DEPBAR.LE SB0, 0x0 ;  /* 0x000080000000791a */ /* 0x000fe80000000000 */
[----:B------:R-:W-:Y:S01]  /*1d230*/  UIADD3 UR19, UR17, -0x1, URZ ;  /* 0xffffffff11137890 */ /* 0x000fe2000fffe03f */
[----:B-1----:R-:W3:Y:S01]  /*1d240*/  LDL R9, [R1+0x148] ;  /* 0x0001480001097983 */ /* 0x002ee20000100800 */
[----:B------:R-:W-:Y:S02]  /*1d250*/  UIADD3 UR40, UR17, -0x1, URZ ;  /* 0xffffffff11287890 */ /* 0x000fe4000fffe03f */
[----:B------:R-:W-:Y:S01]  /*1d260*/  USHF.R.S32.HI UR23, URZ, 0x1f, UR19 ;  /* 0x0000001f3f177899 */ /* 0x000fe20008011413 */
[----:B------:R-:W4:Y:S01]  /*1d270*/  LDL R19, [R1+0x14c] ;  /* 0x00014c0001137983 */ /* 0x000f220000100800 */
[----:B------:R-:W-:Y:S01]  /*1d280*/  UIMAD UR22, UR34, UR19, URZ ;  /* 0x00000013221672a4 */ /* 0x000fe2000f8e023f */
[----:B------:R-:W-:Y:S01]  /*1d290*/  IMAD.U32 R4, RZ, RZ, UR19 ;  /* 0x00000013ff047e24 */ /* 0x000fe2000f8e00ff */
[----:B------:R-:W-:Y:S01]  /*1d2a0*/  USHF.L.U32 UR41, UR40, 0x1, URZ ;  /* 0x0000000128297899 */ /* 0x000fe2000800063f */
[----:B-----5:R-:W5:Y:S01]  /*1d2b0*/  LDL R10, [R1+0x140] ;  /* 0x00014000010a7983 */ /* 0x020f620000100800 */
[----:B------:R-:W-:Y:S02]  /*1d2c0*/  UIMAD UR22, UR23, UR35, UR22 ;  /* 0x00000023171672a4 */ /* 0x000fe4000f8e0216 */
[----:B------:R-:W-:Y:S01]  /*1d2d0*/  ULOP3.LUT UR19, UR41, UR33, URZ, 0x3c, !UPT ;  /* 0x0000002129137292 */ /* 0x000fe2000f8e3c3f */
[----:B------:R-:W5:Y:S01]  /*1d2e0*/  LDL R18, [R1+0x144] ;  /* 0x0001440001127983 */ /* 0x000f620000100800 */
[----:B------:R-:W-:Y:S02]  /*1d2f0*/  UISETP.GT.AND UP0, UPT, UR40, UR12, UPT ;  /* 0x0000000c2800728c */ /* 0x000fe4000bf04270 */
[----:B------:R-:W-:Y:S01]  /*1d300*/  UIADD3 UR24, UR32, -0x61c88647, URZ ;  /* 0x9e3779b920187890 */ /* 0x000fe2000fffe03f */
[----:B------:R-:W5:Y:S01]  /*1d310*/  LDL R8, [R1+0x138] ;  /* 0x0001380001087983 */ /* 0x000f620000100800 */
[----:B------:R-:W-:Y:S02]  /*1d320*/  UIADD3 UR39, UR32, 0x3c6ef372, URZ ;  /* 0x3c6ef37220277890 */ /* 0x000fe4000fffe03f */
[----:B------:R-:W-:Y:S01]  /*1d330*/  UIADD3 UR38, UR33, 0x76cf5d0a, URZ ;  /* 0x76cf5d0a21267890 */ /* 0x000fe2000fffe03f */
[----:B------:R-:W5:Y:S01]  /*1d340*/  LDL R17, [R1+0x13c] ;  /* 0x00013c0001117983 */ /* 0x000f620000100800 */
[----:B------:R-:W-:Y:S02]  /*1d350*/  UIADD3 UR31, UR33, 0x32370b8f, URZ ;  /* 0x32370b8f211f7890 */ /* 0x000fe4000fffe03f */
[----:B------:R-:W-:Y:S01]  /*1d360*/  UIADD3 UR37, UR32, -0x255992d5, URZ ;  /* 0xdaa66d2b20257890 */ /* 0x000fe2000fffe03f */
[----:B------:R-:W5:Y:S04]  /*1d370*/  LDL R6, [R1+0x130] ;  /* 0x0001300001067983 */ /* 0x000f680000100800 */
[----:B------:R-:W5:Y:S01]  /*1d380*/  LDL R16, [R1+0x134] ;  /* 0x0001340001107983 */ /* 0x000f620000100800 */
[----:B------:R-:W-:Y:S06]  /*1d390*/  BAR.SYNC.DEFER_BLOCKING 0x0 ;  /* 0x0000000000007b1d */ /* 0x000fec0000010000 */
[----:B------:R-:W-:Y:S08]  /*1d3a0*/  @P5 STS.128 [R192+0x6000], RZ ;  /* 0x006000ffc0005388 */ /* 0x000ff00000000c00 */
[----:B------:R-:W5:Y:S06]  /*1d3b0*/  LDL.64 R204, [R1+0x8] ;  /* 0x0000080001cc7983 */ /* 0x000f6c0000100a00 */
[----:B------:R-:W5:Y:S06]  /*1d3c0*/  LDL.64 R218, [R1] ;  /* 0x0000000001da7983 */ /* 0x000f6c0000100a00 */
[----:B------:R-:W5:Y:S01]  /*1d3d0*/  LDL.64 R216, [R1+0x120] ;  /* 0x0001200001d87983 */ /* 0x000f620000100a00 */
[----:B--2---:R-:W-:Y:S04]  /*1d3e0*/  IMAD.WIDE.U32 R4, R4, UR35, R12 ;  /* 0x0000002304047c25 */ /* 0x004fe8000f8e000c */
[----:B------:R-:W-:Y:S01]  /*1d3f0*/  VIADD R0, R5, UR22 ;  /* 0x0000001605007c36 */ /* 0x000fe20008000000 */
[C---:B------:R-:W-:Y:S01]  /*1d400*/  @!P5 IADD3 R3, P1, R4.reuse, UR36, RZ ;  /* 0x000000240403dc10 */ /* 0x040fe2000ff3e0ff */
[----:B------:R-:W-:Y:S01]  /*1d410*/  UIADD3 UR22, UR33, -0x4498517b, URZ ;  /* 0xbb67ae8521167890 */ /* 0x000fe2000fffe03f */
        /* <DEDUP_REMOVED lines=51> */
[----:B------:R-:W0:Y:S03]  /*1d750*/  LDGDEPBAR ;  /* 0x00000000000079af */ /* 0x000e260000000000 */
[C---:B------:R-:W-:Y:S05]  /*1d760*/  HMMA.16816.F32.BF16 R32, R64.reuse, R34, RZ ;  /* 0x000000224020723c */ /* 0x040fea00000418ff */
[----:B------:R-:W-:Y:S01]  /*1d770*/  LDSM.16.M88.4 R160, [R179] ;  /* 0x00000000b3a0783b */ /* 0x000fe20000000200 */
[-C--:B----4-:R-:W-:Y:S07]  /*1d780*/  HMMA.16816.F32.BF16 R36, R64, R48.reuse, RZ ;  /* 0x000000304024723c */ /* 0x090fee00000418ff */
[----:B------:R-:W-:Y:S01]  /*1d790*/  LDSM.16.M88.4 R164, [R176+0x2000] ;  /* 0x00200000b0a4783b */ /* 0x000fe20000000200 */
[C---:B------:R-:W-:Y:S01]  /*1d7a0*/  HMMA.16816.F32.BF16 R40, R60.reuse, R48, RZ ;  /* 0x000000303c28723c */ /* 0x040fe200000418ff */
[----:B------:R-:W4:Y:S05]  /*1d7b0*/  S2R R3, SR_TID.X ;  /* 0x0000000000037919 */ /* 0x000f2a0000002100 */
[-C--:B------:R-:W-:Y:S06]  /*1d7c0*/  HMMA.16816.F32.BF16 R44, R60, R50.reuse, RZ ;  /* 0x000000323c2c723c */ /* 0x080fec00000418ff */
[C---:B------:R-:W-:Y:S06]  /*1d7d0*/  HMMA.16816.F32.BF16 R48, R64.reuse, R50, RZ ;  /* 0x000000324030723c */ /* 0x040fec00000418ff */
[-C--:B-----5:R-:W-:Y:S06]  /*1d7e0*/  HMMA.16816.F32.BF16 R52, R64, R68.reuse, RZ ;  /* 0x000000444034723c */ /* 0x0a0fec00000418ff */
[C---:B------:R-:W-:Y:S06]  /*1d7f0*/  HMMA.16816.F32.BF16 R56, R60.reuse, R68, RZ ;  /* 0x000000443c38723c */ /* 0x040fec00000418ff */
[-C--:B------:R-:W-:Y:S06]  /*1d800*/  HMMA.16816.F32.BF16 R60, R60, R70.reuse, RZ ;  /* 0x000000463c3c723c */ /* 0x080fec00000418ff */
[----:B------:R-:W-:Y:S01]  /*1d810*/  HMMA.16816.F32.BF16 R64, R64, R70, RZ ;  /* 0x000000464040723c */ /* 0x000fe200000418ff */
[----:B------:R-:W5:Y:S01]  /*1d820*/  LDSM.16.M88.4 R68, [R174+0x5800] ;  /* 0x00580000ae44783b */ /* 0x000f620000000200 */
[----:B----4-:R-:W-:Y:S04]  /*1d830*/  IMAD.SHL.U32 R3, R3, 0x2, RZ ;  /* 0x0000000203037824 */ /* 0x010fe800078e00ff */
[-C--:B-1----:R-:W-:Y:S05]  /*1d840*/  HMMA.16816.F32.BF16 R4, R140, R144.reuse, R4 ;  /* 0x000000908c04723c */ /* 0x082fea0000041804 */
[----:B------:R-:W-:Y:S01]  /*1d850*/  LOP3.LUT R3, R3, 0x6, RZ, 0xc0, !PT ;  /* 0x0000000603037812 */ /* 0x000fe200078ec0ff */
[C---:B--2---:R-:W-:Y:S05]  /*1d860*/  HMMA.16816.F32.BF16 R8, R148.reuse, R144, R8 ;  /* 0x000000909408723c */ /* 0x044fea0000041808 */
[----:B------:R-:W-:Y:S01]  /*1d870*/  IMAD R0, R0, 0x40, R3 ;  /* 0x0000004000007824 */ /* 0x000fe200078e0203 */
[-C--:B------:R-:W-:Y:S04]  /*1d880*/  HMMA.16816.F32.BF16 R12, R148, R146.reuse, R12 ;  /* 0x00000092940c723c */ /* 0x080fe8000004180c */
[CC--:B------:R-:W-:Y:S01]  /*1d890*/  ISETP.GE.AND P2, PT, R0.reuse, R187.reuse, PT ;  /* 0x000000bb0000720c */ /* 0x0c0fe20003f46270 */
[C---:B------:R-:W-:Y:S01]  /*1d8a0*/  VIADD R3, R0.reuse, 0x1 ;  /* 0x0000000100037836 */ /* 0x040fe20000000000 */
[CC--:B------:R-:W-:Y:S01]  /*1d8b0*/  ISETP.GE.AND P0, PT, R0.reuse, R186.reuse, PT ;  /* 0x000000ba0000720c */ /* 0x0c0fe20003f06270 */
[C---:B------:R-:W-:Y:S01]  /*1d8c0*/  HMMA.16816.F32.BF16 R16, R140.reuse, R146, R16 ;  /* 0x000000928c10723c */ /* 0x040fe20000041810 */
[----:B------:R-:W1:Y:S03]  /*1d8d0*/  LDSM.16.M88.4 R144, [R176] ;  /* 0x00000000b090783b */ /* 0x000e660000000200 */
[C---:B------:R-:W-:Y:S02]  /*1d8e0*/  ISETP.GE.AND P1, PT, R3.reuse, R187, PT ;  /* 0x000000bb0300720c */ /* 0x040fe40003f26270 */
[C---:B------:R-:W-:Y:S01]  /*1d8f0*/  ISETP.GE.AND P3, PT, R3.reuse, R186, PT ;  /* 0x000000ba0300720c */ /* 0x040fe20003f66270 */
[-C--:B------:R-:W-:Y:S03]  /*1d900*/  HMMA.16816.F32.BF16 R20, R140, R152.reuse, R20 ;  /* 0x000000988c14723c */ /* 0x080fe60000041814 */
[C---:B------:R-:W-:Y:S02]  /*1d910*/  ISETP.GE.AND P6, PT, R3.reuse, R185, PT ;  /* 0x000000b90300720c */ /* 0x040fe40003fc6270 */
[C---:B------:R-:W-:Y:S01]  /*1d920*/  ISETP.GE.AND P5, PT, R3.reuse, R184, PT ;  /* 0x000000b80300720c */ /* 0x040fe20003fa6270 */
[C---:B------:R-:W-:Y:S04]  /*1d930*/  HMMA.16816.F32.BF16 R24, R148.reuse, R152, R24 ;  /* 0x000000989418723c */ /* 0x040fe80000041818 */
[CC--:B------:R-:W-:Y:S02]  /*1d940*/  ISETP.GE.OR P4, PT, R0.reuse, R191.reuse, !P2 ;  /* 0x000000bf0000720c */ /* 0x0c0fe40005786670 */
[C---:B------:R-:W-:Y:S01]  /*1d950*/  ISETP.GE.OR P1, PT, R3.reuse, R191, !P1 ;  /* 0x000000bf0300720c */ /* 0x040fe20004f26670 */
[-C--:B------:R-:W-:Y:S03]  /*1d960*/  HMMA.16816.F32.BF16 R28, R148, R154.reuse, R28 ;  /* 0x0000009a941c723c */ /* 0x080fe6000004181c */
[CC--:B------:R-:W-:Y:S02]  /*1d970*/  ISETP.GE.OR P2, PT, R0.reuse, R190.reuse, !P0 ;  /* 0x000000be0000720c */ /* 0x0c0fe40004746670 */
[C---:B------:R-:W-:Y:S01]  /*1d980*/  ISETP.GE.OR P0, PT, R3.reuse, R190, !P3 ;  /* 0x000000be0300720c */ /* 0x040fe20005f06670 */
[C---:B------:R-:W-:Y:S01]  /*1d990*/  HMMA.16816.F32.BF16 R32, R140.reuse, R154, R32 ;  /* 0x0000009a8c20723c */ /* 0x040fe20000041820 */
[----:B------:R-:W2:Y:S03]  /*1d9a0*/  LDSM.16.M88.4 R152, [R182] ;  /* 0x00000000b698783b */ /* 0x000ea60000000200 */
[C---:B------:R-:W-:Y:S02]  /*1d9b0*/  ISETP.GE.OR P3, PT, R3.reuse, R189, !P6 ;  /* 0x000000bd0300720c */ /* 0x040fe40007766670 */
[----:B------:R-:W-:Y:S01]  /*1d9c0*/  ISETP.GE.OR P5, PT, R3, R188, !P5 ;  /* 0x000000bc0300720c */ /* 0x000fe20006fa6670 */
[-C--:B---3--:R-:W-:Y:S01]  /*1d9d0*/  HMMA.16816.F32.BF16 R36, R140, R156.reuse, R36 ;  /* 0x0000009c8c24723c */ /* 0x088fe20000041824 */
[----:B------:R-:W-:Y:S03]  /*1d9e0*/  P2R R75, PR, RZ, 0x8 ;  /* 0x00000008ff4b7803 */ /* 0x000fe60000000000 */
[C---:B------:R-:W-:Y:S02]  /*1d9f0*/  VIADD R3, R0.reuse, 0x8 ;  /* 0x0000000800037836 */ /* 0x040fe40000000000 */
[C---:B------:R-:W-:Y:S06]  /*1da00*/  HMMA.16816.F32.BF16 R40, R148.reuse, R156, R40 ;  /* 0x0000009c9428723c */ /* 0x040fec0000041828 */
[-C--:B------:R-:W-:Y:S06]  /*1da10*/  HMMA.16816.F32.BF16 R44, R148, R158.reuse, R44 ;  /* 0x0000009e942c723c */ /* 0x080fec000004182c */
[C---:B------:R-:W-:Y:S01]  /*1da20*/  HMMA.16816.F32.BF16 R48, R140.reuse, R158, R48 ;  /* 0x0000009e8c30723c */ /* 0x040fe20000041830 */
[----:B------:R-:W3:Y:S05]  /*1da30*/  LDSM.16.M88.4 R156, [R181] ;  /* 0x00000000b59c783b */ /* 0x000eea0000000200 */
[-C--:B-----5:R-:W-:Y:S06]  /*1da40*/  HMMA.16816.F32.BF16 R52, R140, R68.reuse, R52 ;  /* 0x000000448c34723c */ /* 0x0a0fec0000041834 */
[C---:B------:R-:W-:Y:S06]  /*1da50*/  HMMA.16816.F32.BF16 R56, R148.reuse, R68, R56 ;  /* 0x000000449438723c */ /* 0x040fec0000041838 */
[-C--:B------:R-:W-:Y:S01]  /*1da60*/  HMMA.16816.F32.BF16 R60, R148, R70.reuse, R60 ;  /* 0x00000046943c723c */ /* 0x080fe2000004183c */
[----:B------:R-:W4:Y:S05]  /*1da70*/  LDSM.16.M88.4 R148, [R180] ;  /* 0x00000000b494783b */ /* 0x000f2a0000000200 */
[----:B------:R-:W-:Y:S03]  /*1da80*/  HMMA.16816.F32.BF16 R64, R140, R70, R64 ;  /* 0x000000468c40723c */ /* 0x000fe60000041840 */
[----:B------:R-:W-:Y:S03]  /*1da90*/  LDSM.16.M88.4 R68, [R177] ;  /* 0x00000000b144783b */ /* 0x000fe60000000200 */
[-C--:B-1----:R-:W-:Y:S05]  /*1daa0*/  HMMA.16816.F32.BF16 R4, R144, R160.reuse, R4 ;  /* 0x000000a09004723c */ /* 0x082fea0000041804 */
[----:B------:R-:W1:Y:S01]  /*1dab0*/  LDSM.16.M88.4 R140, [R173] ;  /* 0x00000000ad8c783b */ /* 0x000e620000000200 */
[C---:B------:R-:W-:Y:S06]  /*1dac0*/  HMMA.16816.F32.BF16 R8, R164.reuse, R160, R8 ;  /* 0x000000a0a408723c */ /* 0x040fec0000041808 */
[-C--:B------:R-:W-:Y:S06]  /*1dad0*/  HMMA.16816.F32.BF16 R12, R164, R162.reuse, R12 ;  /* 0x000000a2a40c723c */ /* 0x080fec000004180c */
[C---:B------:R-:W-:Y:S01]  /*1dae0*/  HMMA.16816.F32.BF16 R16, R144.reuse, R162, R16 ;  /* 0x000000a29010723c */ /* 0x040fe20000041810 */
[----:B------:R-:W5:Y:S05]  /*1daf0*/  LDSM.16.M88.4 R160, [R177+0x2000] ;  /* 0x00200000b1a0783b */ /* 0x000f6a0000000200 */
        /* <DEDUP_REMOVED lines=8> */
[-C--:B----4-:R-:W-:Y:S06]  /*1db80*/  HMMA.16816.F32.BF16 R52, R144, R148.reuse, R52 ;  /* 0x000000949034723c */ /* 0x090fec0000041834 */
[C---:B------:R-:W-:Y:S06]  /*1db90*/  HMMA.16816.F32.BF16 R56, R164.reuse, R148, R56 ;  /* 0x00000094a438723c */ /* 0x040fec0000041838 */
[-C--:B------:R-:W-:Y:S01]  /*1dba0*/  HMMA.16816.F32.BF16 R60, R164, R150.reuse, R60 ;  /* 0x00000096a43c723c */ /* 0x080fe2000004183c */
[----:B------:R-:W2:Y:S05]  /*1dbb0*/  LDL.64 R166, [R1+0x118] ;  /* 0x0001180001a67983 */ /* 0x000eaa0000100a00 */
[----:B------:R-:W-:Y:S01]  /*1dbc0*/  HMMA.16816.F32.BF16 R64, R144, R150, R64 ;  /* 0x000000969040723c */ /* 0x000fe20000041840 */
[----:B------:R-:W3:Y:S05]  /*1dbd0*/  LDSM.16.M88.4 R144, [R173+0x800] ;  /* 0x00080000ad90783b */ /* 0x000eea0000000200 */
[-C--:B-1----:R-:W-:Y:S06]  /*1dbe0*/  HMMA.16816.F32.BF16 R4, R68, R140.reuse, R4 ;  /* 0x0000008c4404723c */ /* 0x082fec0000041804 */
[C---:B-----5:R-:W-:Y:S06]  /*1dbf0*/  HMMA.16816.F32.BF16 R8, R160.reuse, R140, R8 ;  /* 0x0000008ca008723c */ /* 0x060fec0000041808 */
[-C--:B------:R-:W-:Y:S06]  /*1dc00*/  HMMA.16816.F32.BF16 R12, R160, R142.reuse, R12 ;  /* 0x0000008ea00c723c */ /* 0x080fec000004180c */
[C---:B------:R-:W-:Y:S06]  /*1dc10*/  HMMA.16816.F32.BF16 R16, R68.reuse, R142, R16 ;  /* 0x0000008e4410723c */ /* 0x040fec0000041810 */
[----:B------:R-:W-:Y:S02]  /*1dc20*/  FSEL R193, R5, -INF , !P1 ;  /* 0xff80000005c17808 */ /* 0x000fe40004800000 */
[----:B------:R-:W-:Y:S03]  /*1dc30*/  ISETP.GE.AND P1, PT, R0, R185, PT ;  /* 0x000000b90000720c */ /* 0x000fe60003f26270 */
[----:B------:R-:W-:Y:S02]  /*1dc40*/  FSEL R197, R6, -INF , !P2 ;  /* 0xff80000006c57808 */ /* 0x000fe40005000000 */
[C---:B------:R-:W-:Y:S02]  /*1dc50*/  ISETP.GE.OR P3, PT, R0.reuse, R189, !P1 ;  /* 0x000000bd0000720c */ /* 0x040fe40004f66670 */
[----:B------:R-:W-:Y:S02]  /*1dc60*/  ISETP.GE.AND P2, PT, R3, R185, PT ;  /* 0x000000b90300720c */ /* 0x000fe40003f46270 */
[----:B------:R-:W-:Y:S01]  /*1dc70*/  FSEL R195, R7, -INF , !P0 ;  /* 0xff80000007c37808 */ /* 0x000fe20004000000 */
[-C--:B---3--:R-:W-:Y:S03]  /*1dc80*/  HMMA.16816.F32.BF16 R20, R68, R144.reuse, R20 ;  /* 0x000000904414723c */ /* 0x088fe60000041814 */
[CC--:B------:R-:W-:Y:S02]  /*1dc90*/  ISETP.GE.AND P1, PT, R3.reuse, R184.reuse, PT ;  /* 0x000000b80300720c */ /* 0x0c0fe40003f26270 */
[C---:B------:R-:W-:Y:S01]  /*1dca0*/  ISETP.GE.AND P0, PT, R0.reuse, R184, PT ;  /* 0x000000b80000720c */ /* 0x040fe20003f06270 */
[C---:B------:R-:W-:Y:S04]  /*1dcb0*/  HMMA.16816.F32.BF16 R24, R160.reuse, R144, R24 ;  /* 0x00000090a018723c */ /* 0x040fe80000041818 */
[-C--:B------:R-:W-:Y:S02]  /*1dcc0*/  ISETP.GE.OR P0, PT, R0, R188.reuse, !P0 ;  /* 0x000000bc0000720c */ /* 0x080fe40004706670 */
[----:B------:R-:W-:Y:S01]  /*1dcd0*/  FSEL R194, R4, -INF , !P4 ;  /* 0xff80000004c27808 */ /* 0x000fe20006000000 */
[----:B------:R-:W-:Y:S01]  /*1dce0*/  VIADD R4, R0, 0x9 ;  /* 0x0000000900047836 */ /* 0x000fe20000000000 */
[C---:B------:R-:W-:Y:S01]  /*1dcf0*/  ISETP.GE.OR P4, PT, R3.reuse, R189, !P2 ;  /* 0x000000bd0300720c */ /* 0x040fe20005786670 */
[-C--:B------:R-:W-:Y:S03]  /*1dd00*/  HMMA.16816.F32.BF16 R28, R160, R146.reuse, R28 ;  /* 0x00000092a01c723c */ /* 0x080fe6000004181c */
[----:B------:R-:W-:Y:S02]  /*1dd10*/  ISETP.GE.OR P2, PT, R3, R188, !P1 ;  /* 0x000000bc0300720c */ /* 0x000fe40004f46670 */
[----:B------:R-:W-:Y:S01]  /*1dd20*/  ISETP.NE.AND P1, PT, R75, RZ, PT ;  /* 0x000000ff4b00720c */ /* 0x000fe20003f25270 */
[C---:B------:R-:W-:Y:S05]  /*1dd30*/  HMMA.16816.F32.BF16 R32, R68.reuse, R146, R32 ;  /* 0x000000924420723c */ /* 0x040fea0000041820 */
[----:B------:R-:W-:Y:S01]  /*1dd40*/  FSEL R203, R8, -INF , !P3 ;  /* 0xff80000008cb7808 */ /* 0x000fe20005800000 */
[----:B------:R-:W-:Y:S01]  /*1dd50*/  VIADD R8, R0, 0x10 ;  /* 0x0000001000087836 */ /* 0x000fe20000000000 */
[----:B------:R-:W-:Y:S04]  /*1dd60*/  ISETP.GE.AND P3, PT, R3, R187, PT ;  /* 0x000000bb0300720c */ /* 0x000fe80003f66270 */
[----:B------:R-:W-:Y:S02]  /*1dd70*/  FSEL R201, R10, -INF , !P0 ;  /* 0xff8000000ac97808 */ /* 0x000fe40004000000 */
[----:B------:R-:W-:Y:S02]  /*1dd80*/  FSEL R200, R9, -INF , !P1 ;  /* 0xff80000009c87808 */ /* 0x000fe40004800000 */
[C---:B------:R-:W-:Y:S02]  /*1dd90*/  ISETP.GE.AND P0, PT, R3.reuse, R186, PT ;  /* 0x000000ba0300720c */ /* 0x040fe40003f06270 */
[C---:B------:R-:W-:Y:S02]  /*1dda0*/  ISETP.GE.AND P1, PT, R4.reuse, R185, PT ;  /* 0x000000b90400720c */ /* 0x040fe40003f26270 */
[C---:B------:R-:W-:Y:S02]  /*1ddb0*/  ISETP.GE.OR P3, PT, R3.reuse, R191, !P3 ;  /* 0x000000bf0300720c */ /* 0x040fe40005f66670 */
[----:B------:R-:W-:Y:S02]  /*1ddc0*/  ISETP.GE.OR P6, PT, R3, R190, !P0 ;  /* 0x000000be0300720c */ /* 0x000fe400047c6670 */
[C---:B------:R-:W-:Y:S02]  /*1ddd0*/  ISETP.GE.OR P1, PT, R4.reuse, R189, !P1 ;  /* 0x000000bd0400720c */ /* 0x040fe40004f26670 */
[----:B------:R-:W-:Y:S02]  /*1dde0*/  P2R R3, PR, RZ, 0x8 ;  /* 0x00000008ff037803 */ /* 0x000fe40000000000 */
[----:B------:R-:W-:Y:S02]  /*1ddf0*/  ISETP.GE.AND P0, PT, R4, R184, PT ;  /* 0x000000b80400720c */ /* 0x000fe40003f06270 */
[----:B------:R-:W-:Y:S02]  /*1de00*/  FSEL R206, R14, -INF , !P2 ;  /* 0xff8000000ece7808 */ /* 0x000fe40005000000 */
[C---:B------:R-:W-:Y:S02]  /*1de10*/  ISETP.GE.AND P3, PT, R4.reuse, R187, PT ;  /* 0x000000bb0400720c */ /* 0x040fe40003f66270 */
[C---:B------:R-:W-:Y:S02]  /*1de20*/  ISETP.GE.AND P2, PT, R4.reuse, R186, PT ;  /* 0x000000ba0400720c */ /* 0x040fe40003f46270 */
[----:B------:R-:W-:Y:S02]  /*1de30*/  FSEL R165, R13, -INF , !P1 ;  /* 0xff8000000da57808 */ /* 0x000fe40004800000 */
[----:B------:R-:W-:Y:S02]  /*1de40*/  ISETP.GE.OR P0, PT, R4, R188, !P0 ;  /* 0x000000bc0400720c */ /* 0x000fe40004706670 */
[----:B------:R-:W-:Y:S01]  /*1de50*/  ISETP.NE.AND P1, PT, R3, RZ, PT ;  /* 0x000000ff0300720c */ /* 0x000fe20003f25270 */
[----:B------:R-:W-:Y:S01]  /*1de60*/  VIADD R3, R0, 0x11 ;  /* 0x0000001100037836 */ /* 0x000fe20000000000 */
[----:B------:R-:W-:Y:S02]  /*1de70*/  FSEL R207, R11, -INF , !P5 ;  /* 0xff8000000bcf7808 */ /* 0x000fe40006800000 */
[----:B------:R-:W-:Y:S01]  /*1de80*/  FSEL R199, R12, -INF , !P4 ;  /* 0xff8000000cc77808 */ /* 0x000fe20006000000 */
[----:B------:R-:W-:Y:S01]  /*1de90*/  VIADD R12, R0, 0x20 ;  /* 0x00000020000c7836 */ /* 0x000fe20000000000 */
[C---:B------:R-:W-:Y:S02]  /*1dea0*/  ISETP.GE.OR P5, PT, R4.reuse, R191, !P3 ;  /* 0x000000bf0400720c */ /* 0x040fe40005fa6670 */
[----:B------:R-:W-:Y:S02]  /*1deb0*/  ISETP.GE.OR P4, PT, R4, R190, !P2 ;  /* 0x000000be0400720c */ /* 0x000fe40005786670 */
[----:B------:R-:W-:Y:S01]  /*1dec0*/  FSEL R202, R15, -INF , !P0 ;  /* 0xff8000000fca7808 */ /* 0x000fe20004000000 */
[----:B------:R-:W1:Y:S01]  /*1ded0*/  LDSM.16.M88.4 R4, [R173+0x1000] ;  /* 0x00100000ad04783b */ /* 0x000e620000000200 */
        /* <DEDUP_REMOVED lines=8> */
[----:B------:R-:W-:Y:S02]  /*1df60*/  ISETP.GE.OR P2, PT, R8, R190, !P2 ;  /* 0x000000be0800720c */ /* 0x000fe40005746670 */
[----:B------:R-:W-:Y:S02]  /*1df70*/  P2R R9, PR, RZ, 0x2 ;  /* 0x00000002ff097803 */ /* 0x000fe40000000000 */
[----:B------:R-:W-:Y:S02]  /*1df80*/  P2R R8, PR, RZ, 0x1 ;  /* 0x00000001ff087803 */ /* 0x000fe40000000000 */
[----:B------:R-:W-:Y:S02]  /*1df90*/  ISETP.GE.AND P1, PT, R3, R187, PT ;  /* 0x000000bb0300720c */ /* 0x000fe40003f26270 */
[----:B------:R-:W-:Y:S02]  /*1dfa0*/  FSEL R154, R20, -INF , !P3 ;  /* 0xff800000149a7808 */ /* 0x000fe40005800000 */
[----:B------:R-:W-:Y:S02]  /*1dfb0*/  FSEL R155, R17, -INF , !P5 ;  /* 0xff800000119b7808 */ /* 0x000fe40006800000 */
[C---:B------:R-:W-:Y:S02]  /*1dfc0*/  ISETP.GE.AND P3, PT, R3.reuse, R185, PT ;  /* 0x000000b90300720c */ /* 0x040fe40003f66270 */
[----:B------:R-:W-:Y:S01]  /*1dfd0*/  ISETP.NE.AND P5, PT, R8, RZ, PT ;  /* 0x000000ff0800720c */ /* 0x000fe20003fa5270 */
[----:B------:R-:W-:Y:S01]  /*1dfe0*/  VIADD R8, R0, 0x18 ;  /* 0x0000001800087836 */ /* 0x000fe20000000000 */
[C---:B------:R-:W-:Y:S02]  /*1dff0*/  ISETP.GE.OR P1, PT, R3.reuse, R191, !P1 ;  /* 0x000000bf0300720c */ /* 0x040fe40004f26670 */
[C---:B------:R-:W-:Y:S02]  /*1e000*/  ISETP.GE.AND P0, PT, R3.reuse, R186, PT ;  /* 0x000000ba0300720c */ /* 0x040fe40003f06270 */
[----:B------:R-:W-:Y:S02]  /*1e010*/  ISETP.GE.OR P3, PT, R3, R189, !P3 ;  /* 0x000000bd0300720c */ /* 0x000fe40005f66670 */
[----:B------:R-:W-:Y:S01]  /*1e020*/  FSEL R159, R19, -INF , !P4 ;  /* 0xff800000139f7808 */ /* 0x000fe20006000000 */
[-C--:B-1----:R-:W-:Y:S03]  /*1e030*/  HMMA.16816.F32.BF16 R36, R68, R4.reuse, R36 ;  /* 0x000000044424723c */ /* 0x082fe60000041824 */
[----:B------:R-:W-:Y:S02]  /*1e040*/  FSEL R157, R22, -INF , !P2 ;  /* 0xff800000169d7808 */ /* 0x000fe40005000000 */
[----:B------:R-:W-:Y:S01]  /*1e050*/  FSEL R140, R21, -INF , !P1 ;  /* 0xff800000158c7808 */ /* 0x000fe20004800000 */
[C---:B------:R-:W-:Y:S04]  /*1e060*/  HMMA.16816.F32.BF16 R40, R160.reuse, R4, R40 ;  /* 0x00000004a028723c */ /* 0x040fe80000041828 */
[----:B------:R-:W-:Y:S02]  /*1e070*/  ISETP.NE.AND P4, PT, R9, RZ, PT ;  /* 0x000000ff0900720c */ /* 0x000fe40003f85270 */
[C---:B------:R-:W-:Y:S01]  /*1e080*/  ISETP.GE.AND P2, PT, R3.reuse, R184, PT ;  /* 0x000000b80300720c */ /* 0x040fe20003f46270 */
[-C--:B------:R-:W-:Y:S01]  /*1e090*/  HMMA.16816.F32.BF16 R44, R160, R6.reuse, R44 ;  /* 0x00000006a02c723c */ /* 0x080fe2000004182c */
[----:B------:R-:W-:Y:S02]  /*1e0a0*/  P2R R9, PR, RZ, 0x8 ;  /* 0x00000008ff097803 */ /* 0x000fe40000000000 */
[C---:B------:R-:W-:Y:S02]  /*1e0b0*/  ISETP.GE.AND P1, PT, R8.reuse, R185, PT ;  /* 0x000000b90800720c */ /* 0x040fe40003f26270 */
[C---:B------:R-:W-:Y:S01]  /*1e0c0*/  ISETP.GE.OR P0, PT, R3.reuse, R190, !P0 ;  /* 0x000000be0300720c */ /* 0x040fe20004706670 */
[C---:B------:R-:W-:Y:S04]  /*1e0d0*/  HMMA.16816.F32.BF16 R48, R68.reuse, R6, R48 ;  /* 0x000000064430723c */ /* 0x040fe80000041830 */
[----:B------:R-:W-:Y:S02]  /*1e0e0*/  ISETP.GE.AND P3, PT, R8, R187, PT ;  /* 0x000000bb0800720c */ /* 0x000fe40003f66270 */
[----:B------:R-:W-:Y:S02]  /*1e0f0*/  FSEL R164, R18, -INF , !P6 ;  /* 0xff80000012a47808 */ /* 0x000fe40007000000 */
[----:B------:R-:W-:Y:S02]  /*1e100*/  FSEL R156, R26, -INF , !P5 ;  /* 0xff8000001a9c7808 */ /* 0x000fe40006800000 */
[----:B------:R-:W-:Y:S01]  /*1e110*/  ISETP.GE.OR P6, PT, R3, R188, !P2 ;  /* 0x000000bc0300720c */ /* 0x000fe200057c6670 */
[----:B------:R-:W-:Y:S01]  /*1e120*/  VIADD R3, R0, 0x19 ;  /* 0x0000001900037836 */ /* 0x000fe20000000000 */
[C---:B------:R-:W-:Y:S02]  /*1e130*/  ISETP.GE.OR P5, PT, R8.reuse, R189, !P1 ;  /* 0x000000bd0800720c */ /* 0x040fe40004fa6670 */
[----:B------:R-:W-:Y:S02]  /*1e140*/  FSEL R152, R23, -INF , !P0 ;  /* 0xff80000017987808 */ /* 0x000fe40004000000 */
[----:B------:R-:W-:Y:S02]  /*1e150*/  ISETP.NE.AND P1, PT, R9, RZ, PT ;  /* 0x000000ff0900720c */ /* 0x000fe40003f25270 */
[C---:B------:R-:W-:Y:S02]  /*1e160*/  ISETP.GE.AND P0, PT, R8.reuse, R184, PT ;  /* 0x000000b80800720c */ /* 0x040fe40003f06270 */
[----:B------:R-:W-:Y:S02]  /*1e170*/  ISETP.GE.AND P2, PT, R8, R186, PT ;  /* 0x000000ba0800720c */ /* 0x000fe40003f46270 */
[----:B------:R-:W-:Y:S02]  /*1e180*/  FSEL R143, R24, -INF , !P4 ;  /* 0xff800000188f7808 */ /* 0x000fe40006000000 */
[----:B------:R-:W-:Y:S02]  /*1e190*/  FSEL R141, R25, -INF , !P1 ;  /* 0xff800000198d7808 */ /* 0x000fe40004800000 */
[C---:B------:R-:W-:Y:S02]  /*1e1a0*/  ISETP.GE.OR P4, PT, R8.reuse, R188, !P0 ;  /* 0x000000bc0800720c */ /* 0x040fe40004786670 */
[C---:B------:R-:W-:Y:S02]  /*1e1b0*/  ISETP.GE.AND P1, PT, R3.reuse, R185, PT ;  /* 0x000000b90300720c */ /* 0x040fe40003f26270 */
[C---:B------:R-:W-:Y:S02]  /*1e1c0*/  ISETP.GE.OR P3, PT, R8.reuse, R191, !P3 ;  /* 0x000000bf0800720c */ /* 0x040fe40005f66670 */
[----:B------:R-:W-:Y:S02]  /*1e1d0*/  ISETP.GE.OR P0, PT, R8, R190, !P2 ;  /* 0x000000be0800720c */ /* 0x000fe40005706670 */
[----:B------:R-:W-:Y:S02]  /*1e1e0*/  ISETP.GE.OR P1, PT, R3, R189, !P1 ;  /* 0x000000bd0300720c */ /* 0x000fe40004f26670 */
[----:B------:R-:W-:Y:S02]  /*1e1f0*/  P2R R9, PR, RZ, 0x8 ;  /* 0x00000008ff097803 */ /* 0x000fe40000000000 */
[----:B------:R-:W-:Y:S02]  /*1e200*/  P2R R8, PR, RZ, 0x1 ;  /* 0x00000001ff087803 */ /* 0x000fe40000000000 */
[----:B------:R-:W-:Y:S02]  /*1e210*/  FSEL R142, R30, -INF , !P4 ;  /* 0xff8000001e8e7808 */ /* 0x000fe40006000000 */
[----:B------:R-:W-:Y:S02]  /*1e220*/  FSEL R153, R27, -INF , !P6 ;  /* 0xff8000001b997808 */ /* 0x000fe40007000000 */
[----:B------:R-:W-:Y:S02]  /*1e230*/  FSEL R30, R29, -INF , !P1 ;  /* 0xff8000001d1e7808 */ /* 0x000fe40004800000 */
[----:B------:R-:W-:Y:S02]  /*1e240*/  ISETP.NE.AND P6, PT, R8, RZ, PT ;  /* 0x000000ff0800720c */ /* 0x000fe40003fc5270 */
[----:B------:R-:W-:Y:S02]  /*1e250*/  ISETP.NE.AND P1, PT, R9, RZ, PT ;  /* 0x000000ff0900720c */ /* 0x000fe40003f25270 */
[C---:B------:R-:W-:Y:S01]  /*1e260*/  ISETP.GE.AND P0, PT, R3.reuse, R184, PT ;  /* 0x000000b80300720c */ /* 0x040fe20003f06270 */
[----:B------:R-:W1:Y:S01]  /*1e270*/  LDSM.16.M88.4 R8, [R173+0x1800] ;  /* 0x00180000ad08783b */ /* 0x000e620000000200 */
[C---:B------:R-:W-:Y:S01]  /*1e280*/  ISETP.GE.AND P3, PT, R3.reuse, R187, PT ;  /* 0x000000bb0300720c */ /* 0x040fe20003f66270 */
[----:B------:R-:W-:Y:S04]  /*1e290*/  DEPBAR.LE SB0, 0x0 ;  /* 0x000080000000791a */ /* 0x000fe80000000000 */
[C---:B------:R-:W-:Y:S02]  /*1e2a0*/  ISETP.GE.OR P0, PT, R3.reuse, R188, !P0 ;  /* 0x000000bc0300720c */ /* 0x040fe40004706670 */
[----:B------:R-:W-:Y:S01]  /*1e2b0*/  ISETP.GE.AND P2, PT, R3, R186, PT ;  /* 0x000000ba0300720c */ /* 0x000fe20003f46270 */
[----:B------:R-:W-:Y:S01]  /*1e2c0*/  BAR.SYNC.DEFER_BLOCKING 0x0 ;  /* 0x0000000000007b1d */ /* 0x000fe20000010000 */
[----:B------:R-:W-:Y:S02]  /*1e2d0*/  FSEL R31, R31, -INF , !P0 ;  /* 0xff8000001f1f7808 */ /* 0x000fe40004000000 */
[----:B------:R-:W-:Y:S02]  /*1e2e0*/  FSEL R32, R32, -INF , !P1 ;  /* 0xff80000020207808 */ /* 0x000fe40004800000 */
[----:B------:R-:W-:Y:S02]  /*1e2f0*/  FSEL R75, R28, -INF , !P5 ;  /* 0xff8000001c4b7808 */ /* 0x000fe40006800000 */
[C---:B------:R-:W-:Y:S02]  /*1e300*/  ISETP.GE.AND P1, PT, R12.reuse, R185, PT ;  /* 0x000000b90c00720c */ /* 0x040fe40003f26270 */
[C---:B------:R-:W-:Y:S02]  /*1e310*/  ISETP.GE.AND P0, PT, R12.reuse, R184, PT ;  /* 0x000000b80c00720c */ /* 0x040fe40003f06270 */
[C---:B------:R-:W-:Y:S02]  /*1e320*/  ISETP.GE.OR P5, PT, R3.reuse, R191, !P3 ;  /* 0x000000bf0300720c */ /* 0x040fe40005fa6670 */
[----:B------:R-:W-:Y:S02]  /*1e330*/  ISETP.GE.AND P3, PT, R12, R187, PT ;  /* 0x000000bb0c00720c */ /* 0x000fe40003f66270 */
[----:B------:R-:W-:Y:S01]  /*1e340*/  ISETP.GE.OR P4, PT, R3, R190, !P2 ;  /* 0x000000be0300720c */ /* 0x000fe20005786670 */
[----:B------:R-:W-:Y:S01]  /*1e350*/  VIADD R3, R0, 0x21 ;  /* 0x0000002100037836 */ /* 0x000fe20000000000 */
[C---:B------:R-:W-:Y:S02]  /*1e360*/  ISETP.GE.OR P1, PT, R12.reuse, R189, !P1 ;  /* 0x000000bd0c00720c */ /* 0x040fe40004f26670 */
[C---:B------:R-:W-:Y:S02]  /*1e370*/  ISETP.GE.OR P0, PT, R12.reuse, R188, !P0 ;  /* 0x000000bc0c00720c */ /* 0x040fe40004706670 */
[C---:B------:R-:W-:Y:S02]  /*1e380*/  ISETP.GE.OR P3, PT, R12.reuse, R191, !P3 ;  /* 0x000000bf0c00720c */ /* 0x040fe40005f66670 */
[----:B------:R-:W-:Y:S02]  /*1e390*/  P2R R5, PR, RZ, 0x2 ;  /* 0x00000002ff057803 */ /* 0x000fe40000000000 */
[----:B------:R-:W-:Y:S02]  /*1e3a0*/  P2R R4, PR, RZ, 0x1 ;  /* 0x00000001ff047803 */ /* 0x000fe40000000000 */
[----:B------:R-:W-:Y:S02]  /*1e3b0*/  ISETP.GE.AND P2, PT, R12, R186, PT ;  /* 0x000000ba0c00720c */ /* 0x000fe40003f46270 */
[----:B------:R-:W-:Y:S02]  /*1e3c0*/  ISETP.GE.AND P1, PT, R3, R187, PT ;  /* 0x000000bb0300720c */ /* 0x000fe40003f26270 */
[----:B------:R-:W-:Y:S01]  /*1e3d0*/  FSEL R36, R36, -INF , !P3 ;  /* 0xff80000024247808 */ /* 0x000fe20005800000 */
[-C--:B-1----:R-:W-:Y:S05]  /*1e3e0*/  HMMA.16816.F32.BF16 R52, R68, R8.reuse, R52 ;  /* 0x000000084434723c */ /* 0x082fea0000041834 */
[----:B------:R-:W-:Y:S01]  /*1e3f0*/  FSEL R33, R33, -INF , !P5 ;  /* 0xff80000021217808 */ /* 0x000fe20006800000 */
[C---:B------:R-:W-:Y:S04]  /*1e400*/  HMMA.16816.F32.BF16 R56, R160.reuse, R8, R56 ;  /* 0x00000008a038723c */ /* 0x040fe80000041838 */
[C---:B------:R-:W-:Y:S02]  /*1e410*/  ISETP.GE.AND P3, PT, R3.reuse, R185, PT ;  /* 0x000000b90300720c */ /* 0x040fe40003f66270 */
[----:B------:R-:W-:Y:S01]  /*1e420*/  ISETP.NE.AND P5, PT, R4, RZ, PT ;  /* 0x000000ff0400720c */ /* 0x000fe20003fa5270 */
[----:B------:R-:W-:Y:S01]  /*1e430*/  VIADD R4, R0, 0x28 ;  /* 0x0000002800047836 */ /* 0x000fe20000000000 */
[----:B------:R-:W-:Y:S01]  /*1e440*/  ISETP.GE.OR P2, PT, R12, R190, !P2 ;  /* 0x000000be0c00720c */ /* 0x000fe20005746670 */
[-C--:B------:R-:W-:Y:S03]  /*1e450*/  HMMA.16816.F32.BF16 R60, R160, R10.reuse, R60 ;  /* 0x0000000aa03c723c */ /* 0x080fe6000004183c */
[C---:B------:R-:W-:Y:S02]  /*1e460*/  ISETP.GE.OR P1, PT, R3.reuse, R191, !P1 ;  /* 0x000000bf0300720c */ /* 0x040fe40004f26670 */
[C---:B------:R-:W-:Y:S01]  /*1e470*/  ISETP.GE.AND P0, PT, R3.reuse, R186, PT ;  /* 0x000000ba0300720c */ /* 0x040fe20003f06270 */
[----:B------:R-:W-:Y:S04]  /*1e480*/  HMMA.16816.F32.BF16 R64, R68, R10, R64 ;  /* 0x0000000a4440723c */ /* 0x000fe80000041840 */
[----:B------:R-:W-:Y:S02]  /*1e490*/  ISETP.GE.OR P3, PT, R3, R189, !P3 ;  /* 0x000000bd0300720c */ /* 0x000fe40005f66670 */
[----:B------:R-:W-:Y:S02]  /*1e4a0*/  FSEL R35, R35, -INF , !P4 ;  /* 0xff80000023237808 */ /* 0x000fe40006000000 */
[----:B------:R-:W-:Y:S02]  /*1e4b0*/  FSEL R38, R38, -INF , !P2 ;  /* 0xff80000026267808 */ /* 0x000fe40005000000 */
[----:B------:R-:W-:Y:S02]  /*1e4c0*/  ISETP.NE.AND P4, PT, R5, RZ, PT ;  /* 0x000000ff0500720c */ /* 0x000fe40003f85270 */
[----:B------:R-:W-:Y:S02]  /*1e4d0*/  FSEL R37, R37, -INF , !P1 ;  /* 0xff80000025257808 */ /* 0x000fe40004800000 */
[C---:B------:R-:W-:Y:S02]  /*1e4e0*/  ISETP.GE.AND P2, PT, R3.reuse, R184, PT ;  /* 0x000000b80300720c */ /* 0x040fe40003f46270 */
[C---:B------:R-:W-:Y:S02]  /*1e4f0*/  ISETP.GE.OR P0, PT, R3.reuse, R190, !P0 ;  /* 0x000000be0300720c */ /* 0x040fe40004706670 */
[----:B------:R-:W-:Y:S02]  /*1e500*/  ISETP.GE.AND P1, PT, R4, R185, PT ;  /* 0x000000b90400720c */ /* 0x000fe40003f26270 */
[----:B------:R-:W-:Y:S02]  /*1e510*/  P2R R5, PR, RZ, 0x8 ;  /* 0x00000008ff057803 */ /* 0x000fe40000000000 */
[----:B------:R-:W-:Y:S02]  /*1e520*/  FSEL R34, R34, -INF , !P6 ;  /* 0xff80000022227808 */ /* 0x000fe40007000000 */
[----:B------:R-:W-:Y:S02]  /*1e530*/  FSEL R42, R42, -INF , !P5 ;  /* 0xff8000002a2a7808 */ /* 0x000fe40006800000 */
[----:B------:R-:W-:Y:S01]  /*1e540*/  ISETP.GE.OR P6, PT, R3, R188, !P2 ;  /* 0x000000bc0300720c */ /* 0x000fe200057c6670 */
[----:B------:R-:W-:Y:S01]  /*1e550*/  VIADD R3, R0, 0x29 ;  /* 0x0000002900037836 */ /* 0x000fe20000000000 */
[----:B------:R-:W-:Y:S02]  /*1e560*/  FSEL R39, R39, -INF , !P0 ;  /* 0xff80000027277808 */ /* 0x000fe40004000000 */
[C---:B------:R-:W-:Y:S02]  /*1e570*/  ISETP.GE.OR P5, PT, R4.reuse, R189, !P1 ;  /* 0x000000bd0400720c */ /* 0x040fe40004fa6670 */
[C---:B------:R-:W-:Y:S02]  /*1e580*/  ISETP.GE.AND P0, PT, R4.reuse, R184, PT ;  /* 0x000000b80400720c */ /* 0x040fe40003f06270 */
[----:B------:R-:W-:Y:S02]  /*1e590*/  ISETP.NE.AND P1, PT, R5, RZ, PT ;  /* 0x000000ff0500720c */ /* 0x000fe40003f25270 */
[C---:B------:R-:W-:Y:S02]  /*1e5a0*/  ISETP.GE.AND P2, PT, R4.reuse, R186, PT ;  /* 0x000000ba0400720c */ /* 0x040fe40003f46270 */
[----:B------:R-:W-:Y:S02]  /*1e5b0*/  ISETP.GE.AND P3, PT, R4, R187, PT ;  /* 0x000000bb0400720c */ /* 0x000fe40003f66270 */
[----:B------:R-:W-:Y:S02]  /*1e5c0*/  FSEL R40, R40, -INF , !P4 ;  /* 0xff80000028287808 */ /* 0x000fe40006000000 */
[C---:B------:R-:W-:Y:S02]  /*1e5d0*/  ISETP.GE.OR P4, PT, R4.reuse, R188, !P0 ;  /* 0x000000bc0400720c */ /* 0x040fe40004786670 */
[----:B------:R-:W-:Y:S02]  /*1e5e0*/  FSEL R41, R41, -INF , !P1 ;  /* 0xff80000029297808 */ /* 0x000fe40004800000 */
[C---:B------:R-:W-:Y:S02]  /*1e5f0*/  ISETP.GE.OR P0, PT, R4.reuse, R190, !P2 ;  /* 0x000000be0400720c */ /* 0x040fe40005706670 */
[C---:B------:R-:W-:Y:S02]  /*1e600*/  ISETP.GE.AND P1, PT, R3.reuse, R185, PT ;  /* 0x000000b90300720c */ /* 0x040fe40003f26270 */
[----:B------:R-:W-:Y:S02]  /*1e610*/  ISETP.GE.OR P3, PT, R4, R191, !P3 ;  /* 0x000000bf0400720c */ /* 0x000fe40005f66670 */
[----:B------:R-:W-:Y:S02]  /*1e620*/  P2R R4, PR, RZ, 0x1 ;  /* 0x00000001ff047803 */ /* 0x000fe40000000000 */
[C---:B------:R-:W-:Y:S02]  /*1e630*/  ISETP.GE.OR P1, PT, R3.reuse, R189, !P1 ;  /* 0x000000bd0300720c */ /* 0x040fe40004f26670 */
[----:B------:R-:W-:Y:S02]  /*1e640*/  P2R R5, PR, RZ, 0x8 ;  /* 0x00000008ff057803 */ /* 0x000fe40000000000 */
[----:B------:R-:W-:Y:S02]  /*1e650*/  ISETP.GE.AND P0, PT, R3, R184, PT ;  /* 0x000000b80300720c */ /* 0x000fe40003f06270 */
[----:B------:R-:W-:Y:S02]  /*1e660*/  FSEL R43, R43, -INF , !P6 ;  /* 0xff8000002b2b7808 */ /* 0x000fe40007000000 */
[----:B------:R-:W-:Y:S01]  /*1e670*/  ISETP.NE.AND P6, PT, R4, RZ, PT ;  /* 0x000000ff0400720c */ /* 0x000fe20003fc5270 */
[----:B------:R-:W-:Y:S01]  /*1e680*/  VIADD R4, R0, 0x30 ;  /* 0x0000003000047836 */ /* 0x000fe20000000000 */
[----:B------:R-:W-:Y:S02]  /*1e690*/  FSEL R45, R45, -INF , !P1 ;  /* 0xff8000002d2d7808 */ /* 0x000fe40004800000 */
[C---:B------:R-:W-:Y:S02]  /*1e6a0*/  ISETP.GE.AND P3, PT, R3.reuse, R187, PT ;  /* 0x000000bb0300720c */ /* 0x040fe40003f66270 */
[C---:B------:R-:W-:Y:S02]  /*1e6b0*/  ISETP.GE.AND P2, PT, R3.reuse, R186, PT ;  /* 0x000000ba0300720c */ /* 0x040fe40003f46270 */
[----:B------:R-:W-:Y:S02]  /*1e6c0*/  ISETP.GE.OR P0, PT, R3, R188, !P0 ;  /* 0x000000bc0300720c */ /* 0x000fe40004706670 */
[----:B------:R-:W-:Y:S02]  /*1e6d0*/  ISETP.NE.AND P1, PT, R5, RZ, PT ;  /* 0x000000ff0500720c */ /* 0x000fe40003f25270 */
[----:B------:R-:W-:Y:S02]  /*1e6e0*/  FSEL R44, R44, -INF , !P5 ;  /* 0xff8000002c2c7808 */ /* 0x000fe40006800000 */
[----:B------:R-:W-:Y:S02]  /*1e6f0*/  FSEL R46, R46, -INF , !P4 ;  /* 0xff8000002e2e7808 */ /* 0x000fe40006000000 */
[C---:B------:R-:W-:Y:S02]  /*1e700*/  ISETP.GE.OR P5, PT, R3.reuse, R191, !P3 ;  /* 0x000000bf0300720c */ /* 0x040fe40005fa6670 */
        /* <DEDUP_REMOVED lines=14> */
[----:B------:R-:W-:Y:S02]  /*1e7f0*/  FSEL R52, R52, -INF , !P3 ;  /* 0xff80000034347808 */ /* 0x000fe40005800000 */
[----:B------:R-:W-:Y:S02]  /*1e800*/  FSEL R54, R54, -INF , !P2 ;  /* 0xff80000036367808 */ /* 0x000fe40005000000 */
[C---:B------:R-:W-:Y:S02]  /*1e810*/  ISETP.GE.AND P1, PT, R3.reuse, R187, PT ;  /* 0x000000bb0300720c */ /* 0x040fe40003f26270 */
[C---:B------:R-:W-:Y:S02]  /*1e820*/  ISETP.GE.AND P0, PT, R3.reuse, R186, PT ;  /* 0x000000ba0300720c */ /* 0x040fe40003f06270 */
[C---:B------:R-:W-:Y:S02]  /*1e830*/  ISETP.GE.AND P3, PT, R3.reuse, R185, PT ;  /* 0x000000b90300720c */ /* 0x040fe40003f66270 */
[C---:B------:R-:W-:Y:S02]  /*1e840*/  ISETP.GE.AND P2, PT, R3.reuse, R184, PT ;  /* 0x000000b80300720c */ /* 0x040fe40003f46270 */
[----:B------:R-:W-:Y:S02]  /*1e850*/  FSEL R50, R50, -INF , !P6 ;  /* 0xff80000032327808 */ /* 0x000fe40007000000 */
[C---:B------:R-:W-:Y:S02]  /*1e860*/  ISETP.GE.OR P1, PT, R3.reuse, R191, !P1 ;  /* 0x000000bf0300720c */ /* 0x040fe40004f26670 */
[C---:B------:R-:W-:Y:S02]  /*1e870*/  ISETP.GE.OR P0, PT, R3.reuse, R190, !P0 ;  /* 0x000000be0300720c */ /* 0x040fe40004706670 */
[C---:B------:R-:W-:Y:S02]  /*1e880*/  ISETP.GE.OR P3, PT, R3.reuse, R189, !P3 ;  /* 0x000000bd0300720c */ /* 0x040fe40005f66670 */
[----:B------:R-:W-:Y:S01]  /*1e890*/  ISETP.GE.OR P6, PT, R3, R188, !P2 ;  /* 0x000000bc0300720c */ /* 0x000fe200057c6670 */
[C---:B------:R-:W-:Y:S01]  /*1e8a0*/  VIADD R3, R0.reuse, 0x38 ;  /* 0x0000003800037836 */ /* 0x040fe20000000000 */
[----:B------:R-:W-:Y:S01]  /*1e8b0*/  FSEL R51, R51, -INF , !P4 ;  /* 0xff80000033337808 */ /* 0x000fe20006000000 */
[----:B------:R-:W-:Y:S01]  /*1e8c0*/  VIADD R0, R0, 0x39 ;  /* 0x0000003900007836 */ /* 0x000fe20000000000 */
[----:B------:R-:W-:Y:S02]  /*1e8d0*/  ISETP.NE.AND P4, PT, R5, RZ, PT ;  /* 0x000000ff0500720c */ /* 0x000fe40003f85270 */
[----:B------:R-:W-:Y:S02]  /*1e8e0*/  FSEL R55, R55, -INF , !P0 ;  /* 0xff80000037377808 */ /* 0x000fe40004000000 */
[----:B------:R-:W-:Y:S02]  /*1e8f0*/  ISETP.GE.AND P0, PT, R3, R184, PT ;  /* 0x000000b80300720c */ /* 0x000fe40003f06270 */
[----:B------:R-:W-:Y:S02]  /*1e900*/  FSEL R49, R49, -INF , !P5 ;  /* 0xff80000031317808 */ /* 0x000fe40006800000 */
[----:B------:R-:W-:Y:S02]  /*1e910*/  ISETP.GE.AND P2, PT, R3, R186, PT ;  /* 0x000000ba0300720c */ /* 0x000fe40003f46270 */
[----:B------:R-:W-:Y:S02]  /*1e920*/  ISETP.NE.AND P5, PT, R4, RZ, PT ;  /* 0x000000ff0400720c */ /* 0x000fe40003fa5270 */
[----:B------:R-:W-:Y:S02]  /*1e930*/  FSEL R53, R53, -INF , !P1 ;  /* 0xff80000035357808 */ /* 0x000fe40004800000 */
[----:B------:R-:W-:Y:S02]  /*1e940*/  P2R R4, PR, RZ, 0x8 ;  /* 0x00000008ff047803 */ /* 0x000fe40000000000 */
[----:B------:R-:W-:Y:S02]  /*1e950*/  FSEL R56, R56, -INF , !P4 ;  /* 0xff80000038387808 */ /* 0x000fe40006000000 */
[C---:B------:R-:W-:Y:S02]  /*1e960*/  ISETP.GE.AND P1, PT, R3.reuse, R185, PT ;  /* 0x000000b90300720c */ /* 0x040fe40003f26270 */
[C---:B------:R-:W-:Y:S02]  /*1e970*/  ISETP.GE.AND P3, PT, R3.reuse, R187, PT ;  /* 0x000000bb0300720c */ /* 0x040fe40003f66270 */
[C---:B------:R-:W-:Y:S02]  /*1e980*/  ISETP.GE.OR P4, PT, R3.reuse, R188, !P0 ;  /* 0x000000bc0300720c */ /* 0x040fe40004786670 */
[C---:B------:R-:W-:Y:S02]  /*1e990*/  ISETP.GE.OR P0, PT, R3.reuse, R190, !P2 ;  /* 0x000000be0300720c */ /* 0x040fe40005706670 */
[----:B------:R-:W-:Y:S02]  /*1e9a0*/  FSEL R58, R58, -INF , !P5 ;  /* 0xff8000003a3a7808 */ /* 0x000fe40006800000 */
[C---:B------:R-:W-:Y:S02]  /*1e9b0*/  ISETP.GE.OR P5, PT, R3.reuse, R189, !P1 ;  /* 0x000000bd0300720c */ /* 0x040fe40004fa6670 */
[----:B------:R-:W-:Y:S02]  /*1e9c0*/  ISETP.GE.OR P3, PT, R3, R191, !P3 ;  /* 0x000000bf0300720c */ /* 0x000fe40005f66670 */
[----:B------:R-:W-:Y:S02]  /*1e9d0*/  P2R R3, PR, RZ, 0x1 ;  /* 0x00000001ff037803 */ /* 0x000fe40000000000 */
[----:B------:R-:W-:Y:S02]  /*1e9e0*/  ISETP.GE.AND P0, PT, R0, R184, PT ;  /* 0x000000b80000720c */ /* 0x000fe40003f06270 */
[----:B------:R-:W-:Y:S02]  /*1e9f0*/  FSEL R62, R62, -INF , !P4 ;  /* 0xff8000003e3e7808 */ /* 0x000fe40006000000 */
[----:B------:R-:W-:Y:S02]  /*1ea00*/  FSEL R59, R59, -INF , !P6 ;  /* 0xff8000003b3b7808 */ /* 0x000fe40007000000 */
[C---:B------:R-:W-:Y:S02]  /*1ea10*/  ISETP.GE.AND P4, PT, R0.reuse, R186, PT ;  /* 0x000000ba0000720c */ /* 0x040fe40003f86270 */
[----:B------:R-:W-:Y:S02]  /*1ea20*/  ISETP.NE.AND P6, PT, R3, RZ, PT ;  /* 0x000000ff0300720c */ /* 0x000fe40003fc5270 */
[----:B------:R-:W-:Y:S02]  /*1ea30*/  P2R R6, PR, RZ, 0x8 ;  /* 0x00000008ff067803 */ /* 0x000fe40000000000 */
[--C-:B------:R-:W-:Y:S02]  /*1ea40*/  LOP3.LUT R5, R205, UR22, R242.reuse, 0x96, !PT ;  /* 0x00000016cd057c12 */ /* 0x100fe4000f8e96f2 */
[----:B------:R-:W-:Y:S01]  /*1ea50*/  LOP3.LUT R3, R243, UR19, RZ, 0x3c, !PT ;  /* 0x00000013f3037c12 */ /* 0x000fe2000f8e3cff */
[----:B------:R-:W-:Y:S01]  /*1ea60*/  UIADD3 UR19, UR32, 0x78dde6e4, URZ ;  /* 0x78dde6e420137890 */ /* 0x000fe2000fffe03f */
[C---:B------:R-:W-:Y:S01]  /*1ea70*/  ISETP.GE.OR P3, PT, R0.reuse, R188, !P0 ;  /* 0x000000bc0000720c */ /* 0x040fe20004766670 */
[----:B------:R-:W-:Y:S01]  /*1ea80*/  IMAD.WIDE.U32 R148, R5, -0x326172a9, RZ ;  /* 0xcd9e8d5705947825 */ /* 0x000fe200078e00ff */
[----:B------:R-:W-:Y:S02]  /*1ea90*/  ISETP.GE.OR P0, PT, R0, R190, !P4 ;  /* 0x000000be0000720c */ /* 0x000fe40006706670 */
[----:B------:R-:W-:Y:S01]  /*1eaa0*/  ISETP.NE.AND P1, PT, R4, RZ, PT ;  /* 0x000000ff0400720c */ /* 0x000fe20003f25270 */
[----:B------:R-:W-:Y:S01]  /*1eab0*/  IMAD.WIDE.U32 R8, R3, -0x326172a9, RZ ;  /* 0xcd9e8d5703087825 */ /* 0x000fe200078e00ff */
[----:B------:R-:W-:Y:S02]  /*1eac0*/  LOP3.LUT R4, R219, UR22, R242, 0x96, !PT ;  /* 0x00000016db047c12 */ /* 0x000fe4000f8e96f2 */
[----:B------:R-:W-:Y:S02]  /*1ead0*/  FSEL R67, R67, -INF , !P0 ;  /* 0xff80000043437808 */ /* 0x000fe40004000000 */
[----:B------:R-:W-:Y:S01]  /*1eae0*/  PLOP3.LUT P0, PT, PT, PT, UP0, 0x80, 0x0 ;  /* 0x000000000000781c */ /* 0x000fe20003f0f008 */
[----:B------:R-:W-:Y:S01]  /*1eaf0*/  IMAD.WIDE.U32 R150, R4, -0x326172a9, RZ ;  /* 0xcd9e8d5704967825 */ /* 0x000fe200078e00ff */
[----:B------:R-:W-:Y:S02]  /*1eb00*/  FSEL R57, R57, -INF , !P1 ;  /* 0xff80000039397808 */ /* 0x000fe40004800000 */
[----:B------:R-:W-:Y:S02]  /*1eb10*/  LOP3.LUT R4, R9, UR24, R216, 0x96, !PT ;  /* 0x0000001809047c12 */ /* 0x000fe4000f8e96d8 */
[----:B------:R-:W-:Y:S02]  /*1eb20*/  LOP3.LUT R3, R149, UR39, R8, 0x96, !PT ;  /* 0x0000002795037c12 */ /* 0x000fe4000f8e9608 */
[----:B------:R-:W-:Y:S01]  /*1eb30*/  ISETP.GE.AND P1, PT, R0, R185, PT ;  /* 0x000000b90000720c */ /* 0x000fe20003f26270 */
[----:B------:R-:W-:Y:S01]  /*1eb40*/  IMAD.WIDE.U32 R4, R4, -0x2daee0ad, RZ ;  /* 0xd2511f5304047825 */ /* 0x000fe200078e00ff */
[----:B------:R-:W-:Y:S02]  /*1eb50*/  ISETP.GE.AND P2, PT, R0, R187, PT ;  /* 0x000000bb0000720c */ /* 0x000fe40003f46270 */
[----:B------:R-:W-:Y:S01]  /*1eb60*/  FSEL R60, R60, -INF , !P5 ;  /* 0xff8000003c3c7808 */ /* 0x000fe20006800000 */
[----:B------:R-:W-:Y:S01]  /*1eb70*/  IMAD.WIDE.U32 R26, R3, -0x2daee0ad, RZ ;  /* 0xd2511f53031a7825 */ /* 0x000fe200078e00ff */
[C---:B------:R-:W-:Y:S02]  /*1eb80*/  ISETP.GE.OR P5, PT, R0.reuse, R189, !P1 ;  /* 0x000000bd0000720c */ /* 0x040fe40004fa6670 */
[----:B------:R-:W-:Y:S02]  /*1eb90*/  ISETP.GE.OR P1, PT, R0, R191, !P2 ;  /* 0x000000bf0000720c */ /* 0x000fe40005726670 */
[----:B--2---:R-:W-:Y:S02]  /*1eba0*/  LOP3.LUT R0, R9, UR24, R166, 0x96, !PT ;  /* 0x0000001809007c12 */ /* 0x004fe4000f8e96a6 */
[----:B------:R-:W-:Y:S02]  /*1ebb0*/  ISETP.NE.AND P2, PT, R6, RZ, PT ;  /* 0x000000ff0600720c */ /* 0x000fe40003f45270 */
[----:B------:R-:W-:Y:S01]  /*1ebc0*/  LOP3.LUT R25, R151, UR39, R8, 0x96, !PT ;  /* 0x0000002797197c12 */ /* 0x000fe2000f8e9608 */
[----:B------:R-:W-:Y:S01]  /*1ebd0*/  IMAD.WIDE.U32 R22, R0, -0x2daee0ad, RZ ;  /* 0xd2511f5300167825 */ /* 0x000fe200078e00ff */
[----:B------:R-:W-:Y:S02]  /*1ebe0*/  LOP3.LUT R29, R5, UR38, R204, 0x96, !PT ;  /* 0x00000026051d7c12 */ /* 0x000fe4000f8e96cc */
[----:B------:R-:W-:Y:S02]  /*1ebf0*/  LOP3.LUT R28, R27, UR31, R4, 0x96, !PT ;  /* 0x0000001f1b1c7c12 */ /* 0x000fe4000f8e9604 */
[----:B------:R-:W-:Y:S02]  /*1ec00*/  FSEL R61, R61, -INF , !P5 ;  /* 0xff8000003d3d7808 */ /* 0x000fe40006800000 */
[----:B------:R-:W-:Y:S02]  /*1ec10*/  FSEL R63, R63, -INF , !P3 ;  /* 0xff8000003f3f7808 */ /* 0x000fe40005800000 */
[----:B------:R-:W-:Y:S02]  /*1ec20*/  FSEL R64, R64, -INF , !P2 ;  /* 0xff80000040407808 */ /* 0x000fe40005000000 */
[----:B------:R-:W-:Y:S02]  /*1ec30*/  FSEL R66, R66, -INF , !P6 ;  /* 0xff80000042427808 */ /* 0x000fe40007000000 */
[----:B------:R-:W-:Y:S02]  /*1ec40*/  FSEL R65, R65, -INF , !P1 ;  /* 0xff80000041417808 */ /* 0x000fe40004800000 */
[----:B------:R-:W-:Y:S02]  /*1ec50*/  FMNMX.FTZ R20, R194, R2, !PT ;  /* 0x00000002c2147209 */ /* 0x000fe40007810000 */
[----:B------:R-:W-:Y:S02]  /*1ec60*/  FMNMX.FTZ R21, R197, R73, !PT ;  /* 0x00000049c5157209 */ /* 0x000fe40007810000 */
[----:B------:R-:W-:Y:S01]  /*1ec70*/  FMNMX.FTZ R24, R203, R74, !PT ;  /* 0x0000004acb187209 */ /* 0x000fe20007810000 */
[----:B------:R-:W-:Y:S06]  /*1ec80*/  @P0 BRA `(.L_x_2249) ;  /* 0xffffffe0008c0947 */ /* 0x000fec000383ffff */
.L_x_2248:
[----:B-1----:R-:W-:Y:S01]  /*1ec90*/  FMNMX.FTZ R4, R193, R20, !PT ;  /* 0x00000014c1047209 */ /* 0x002fe20007810000 */
[----:B------:R-:W-:Y:S01]  /*1eca0*/  STL [R1+0x17c], R173 ;  /* 0x00017cad01007387 */ /* 0x000fe20000100800 */
[----:B------:R-:W-:Y:S01]  /*1ecb0*/  FMNMX.FTZ R0, R201, R72, !PT ;  /* 0x00000048c9007209 */ /* 0x000fe20007810000 */
[----:B------:R-:W-:Y:S01]  /*1ecc0*/  UIADD3 UR26, UR32, 0x1715609d, URZ ;  /* 0x1715609d201a7890 */ /* 0x000fe2000fffe03f */
[----:B------:R-:W-:Y:S01]  /*1ecd0*/  FMNMX.FTZ R71, R158, R4, !PT ;  /* 0x000000049e477209 */ /* 0x000fe20007810000 */
[----:B------:R-:W-:Y:S01]  /*1ece0*/  STL [R1+0x178], R168 ;  /* 0x000178a801007387 */ /* 0x000fe20000100800 */
[----:B------:R-:W-:Y:S01]  /*1ecf0*/  FMNMX.FTZ R3, R195, R21, !PT ;  /* 0x00000015c3037209 */ /* 0x000fe20007810000 */
[----:B------:R-:W-:Y:S01]  /*1ed00*/  UIADD3 UR23, UR32, -0x4ab325aa, URZ ;  /* 0xb54cda5620177890 */ /* 0x000fe2000fffe03f */
[----:B------:R-:W-:Y:S01]  /*1ed10*/  FMNMX.FTZ R71, R155, R71, !PT ;  /* 0x000000479b477209 */ /* 0x000fe20007810000 */
[----:B------:R-:W-:Y:S01]  /*1ed20*/  UIADD3 UR22, UR33, 0x646e171e, URZ ;  /* 0x646e171e21167890 */ /* 0x000fe2000fffe03f */
[----:B------:R-:W-:Y:S01]  /*1ed30*/  FMNMX.FTZ R6, R200, R24, !PT ;  /* 0x00000018c8067209 */ /* 0x000fe20007810000 */
[----:B------:R-:W-:Y:S01]  /*1ed40*/  IMAD.MOV.U32 R24, RZ, RZ, R216 ;  /* 0x000000ffff187224 */ /* 0x000fe200078e00d8 */
[----:B------:R-:W-:Y:S01]  /*1ed50*/  FMNMX.FTZ R71, R154, R71, !PT ;  /* 0x000000479a477209 */ /* 0x000fe20007810000 */
[----:B------:R-:W-:Y:S01]  /*1ed60*/  IMAD.WIDE.U32 R8, R29, -0x326172a9, RZ ;  /* 0xcd9e8d571d087825 */ /* 0x000fe200078e00ff */
[----:B------:R-:W-:Y:S01]  /*1ed70*/  FMNMX.FTZ R5, R207, R0, !PT ;  /* 0x00000000cf057209 */ /* 0x000fe20007810000 */
[----:B------:R-:W-:Y:S01]  /*1ed80*/  UIADD3 UR30, UR33, -0x126145ec, URZ ;  /* 0xed9eba14211e7890 */ /* 0x000fe2000fffe03f */
        /* <DEDUP_REMOVED lines=9> */
[----:B------:R-:W-:Y:S01]  /*1ee20*/  IMAD.MOV.U32 R27, RZ, RZ, R167 ;  /* 0x000000ffff1b7224 */ /* 0x000fe200078e00a7 */
[----:B------:R-:W-:Y:S01]  /*1ee30*/  FMNMX.FTZ R4, R206, R5, !PT ;  /* 0x00000005ce047209 */ /* 0x000fe20007810000 */
[----:B------:R-:W-:Y:S01]  /*1ee40*/  IMAD.WIDE.U32 R6, R25, -0x2daee0ad, RZ ;  /* 0xd2511f5319067825 */ /* 0x000fe200078e00ff */
[----:B------:R-:W-:Y:S01]  /*1ee50*/  FMNMX.FTZ R71, R36, R71, !PT ;  /* 0x0000004724477209 */ /* 0x000fe20007810000 */
[----:B------:R-:W-:Y:S01]  /*1ee60*/  UIADD3 UR41, UR41, 0x1, URZ ;  /* 0x0000000129297890 */ /* 0x000fe2000fffe03f */
[----:B------:R-:W-:Y:S01]  /*1ee70*/  FMNMX.FTZ R5, R159, R3, !PT ;  /* 0x000000039f057209 */ /* 0x000fe20007810000 */
[----:B------:R-:W-:Y:S01]  /*1ee80*/  IMAD.MOV.U32 R25, RZ, RZ, R217 ;  /* 0x000000ffff197224 */ /* 0x000fe200078e00d9 */
[----:B------:R-:W-:Y:S01]  /*1ee90*/  FMNMX.FTZ R71, R37, R71, !PT ;  /* 0x0000004725477209 */ /* 0x000fe20007810000 */
[----:B------:R-:W-:Y:S01]  /*1eea0*/  ULOP3.LUT UR41, UR41, UR33, URZ, 0x3c, !UPT ;  /* 0x0000002129297292 */ /* 0x000fe2000f8e3c3f */
[----:B------:R-:W-:Y:S01]  /*1eeb0*/  FMNMX.FTZ R3, R165, R0, !PT ;  /* 0x00000000a5037209 */ /* 0x000fe20007810000 */
[----:B------:R-:W-:Y:S01]  /*1eec0*/  UISETP.GT.AND UP0, UPT, UR40, UR12, UPT ;  /* 0x0000000c2800728c */ /* 0x000fe2000bf04270 */
[----:B------:R-:W-:Y:S01]  /*1eed0*/  FMNMX.FTZ R71, R48, R71, !PT ;  /* 0x0000004730477209 */ /* 0x000fe20007810000 */
[----:B------:R-:W-:Y:S01]  /*1eee0*/  UIADD3 UR17, UR17, -0x1, URZ ;  /* 0xffffffff11117890 */ /* 0x000fe2000fffe03f */
        /* <DEDUP_REMOVED lines=35> */
[----:B------:R-:W-:Y:S02]  /*1f120*/  FMNMX.FTZ R68, R63, R0, !PT ;  /* 0x000000003f447209 */ /* 0x000fe40007810000 */
[----:B------:R-:W-:Y:S02]  /*1f130*/  LOP3.LUT R0, R7, UR31, R22, 0x96, !PT ;  /* 0x0000001f07007c12 */ /* 0x000fe4000f8e9616 */
[----:B------:R-:W-:Y:S01]  /*1f140*/  FMNMX.FTZ R3, R45, R3, !PT ;  /* 0x000000032d037209 */ /* 0x000fe20007810000 */
[----:B------:R-:W1:Y:S01]  /*1f150*/  SHFL.BFLY PT, R7, R71, 0x1, 0x1f ;  /* 0x0c201f0047077f89 */ /* 0x000e6200000e0000 */
[----:B------:R-:W-:Y:S01]  /*1f160*/  FMNMX.FTZ R4, R55, R4, !PT ;  /* 0x0000000437047209 */ /* 0x000fe20007810000 */
[----:B------:R-:W-:Y:S01]  /*1f170*/  IMAD.WIDE.U32 R16, R0, -0x326172a9, RZ ;  /* 0xcd9e8d5700107825 */ /* 0x000fe200078e00ff */
[----:B------:R-:W-:Y:S05]  /*1f180*/  FMNMX.FTZ R3, R56, R3, !PT ;  /* 0x0000000338037209 */ /* 0x000fea0007810000 */
[----:B------:R-:W2:Y:S01]  /*1f190*/  SHFL.BFLY PT, R15, R68, 0x2, 0x1f ;  /* 0x0c401f00440f7f89 */ /* 0x000ea200000e0000 */
[----:B------:R-:W-:Y:S02]  /*1f1a0*/  FMNMX.FTZ R4, R66, R4, !PT ;  /* 0x0000000442047209 */ /* 0x000fe40007810000 */
[----:B------:R-:W-:Y:S02]  /*1f1b0*/  FMNMX.FTZ R3, R57, R3, !PT ;  /* 0x0000000339037209 */ /* 0x000fe40007810000 */
[----:B------:R-:W-:Y:S02]  /*1f1c0*/  FMNMX.FTZ R69, R67, R4, !PT ;  /* 0x0000000443457209 */ /* 0x000fe40007810000 */
[----:B------:R-:W-:Y:S02]  /*1f1d0*/  LOP3.LUT R4, R23, UR38, R218, 0x96, !PT ;  /* 0x0000002617047c12 */ /* 0x000fe4000f8e96da */
[----:B------:R-:W-:Y:S01]  /*1f1e0*/  FMNMX.FTZ R3, R60, R3, !PT ;  /* 0x000000033c037209 */ /* 0x000fe20007810000 */
[----:B------:R-:W3:Y:S01]  /*1f1f0*/  SHFL.BFLY PT, R13, R69, 0x2, 0x1f ;  /* 0x0c401f00450d7f89 */ /* 0x000ee200000e0000 */
[----:B------:R-:W-:Y:S01]  /*1f200*/  LOP3.LUT R183, R183, 0xffefffff, RZ, 0xc0, !PT ;  /* 0xffefffffb7b77812 */ /* 0x000fe200078ec0ff */
[----:B------:R-:W-:Y:S01]  /*1f210*/  IMAD.WIDE.U32 R4, R4, -0x326172a9, RZ ;  /* 0xcd9e8d5704047825 */ /* 0x000fe200078e00ff */
[----:B------:R-:W-:Y:S02]  /*1f220*/  FMNMX.FTZ R70, R61, R3, !PT ;  /* 0x000000033d467209 */ /* 0x000fe40007810000 */
[----:B------:R-:W-:Y:S02]  /*1f230*/  LOP3.LUT R3, R9, UR37, R148, 0x96, !PT ;  /* 0x0000002509037c12 */ /* 0x000fe4000f8e9694 */
[----:B------:R-:W-:Y:S01]  /*1f240*/  LOP3.LUT R9, R11, UR19, R8, 0x96, !PT ;  /* 0x000000130b097c12 */ /* 0x000fe2000f8e9608 */
[----:B------:R-:W4:Y:S01]  /*1f250*/  SHFL.BFLY PT, R14, R70, 0x2, 0x1f ;  /* 0x0c401f00460e7f89 */ /* 0x000f2200000e0000 */
[----:B------:R-:W-:Y:S01]  /*1f260*/  LOP3.LUT R8, R5, UR37, R150, 0x96, !PT ;  /* 0x0000002505087c12 */ /* 0x000fe2000f8e9696 */
[----:B------:R-:W-:Y:S01]  /*1f270*/  IMAD.WIDE.U32 R146, R3, -0x2daee0ad, RZ ;  /* 0xd2511f5303927825 */ /* 0x000fe200078e00ff */
[----:B-1----:R-:W-:Y:S02]  /*1f280*/  FMNMX.FTZ R71, R71, R7, !PT ;  /* 0x0000000747477209 */ /* 0x002fe40007810000 */
[----:B------:R-:W-:Y:S01]  /*1f290*/  LOP3.LUT R4, R17, UR19, R4, 0x96, !PT ;  /* 0x0000001311047c12 */ /* 0x000fe2000f8e9604 */
[----:B------:R-:W-:Y:S01]  /*1f2a0*/  IMAD.WIDE.U32 R238, R9, -0x2daee0ad, RZ ;  /* 0xd2511f5309ee7825 */ /* 0x000fe200078e00ff */
[----:B------:R-:W-:Y:S02]  /*1f2b0*/  FSETP.NEU.FTZ.AND P0, PT, R71, -INF , PT ;  /* 0xff8000004700780b */ /* 0x000fe40003f1d000 */
[----:B------:R-:W-:Y:S01]  /*1f2c0*/  LOP3.LUT R0, R147, UR30, R26, 0x96, !PT ;  /* 0x0000001e93007c12 */ /* 0x000fe2000f8e961a */
[----:B------:R-:W-:Y:S01]  /*1f2d0*/  IMAD.WIDE.U32 R8, R8, -0x2daee0ad, RZ ;  /* 0xd2511f5308087825 */ /* 0x000fe200078e00ff */
[----:B--2---:R-:W-:Y:S02]  /*1f2e0*/  FMNMX.FTZ R68, R68, R15, !PT ;  /* 0x0000000f44447209 */ /* 0x004fe40007810000 */
[----:B------:R-:W-:Y:S01]  /*1f2f0*/  LOP3.LUT R146, R239, UR25, R146, 0x96, !PT ;  /* 0x00000019ef927c12 */ /* 0x000fe2000f8e9692 */
[----:B------:R-:W-:Y:S01]  /*1f300*/  IMAD.WIDE.U32 R204, R0, -0x326172a9, RZ ;  /* 0xcd9e8d5700cc7825 */ /* 0x000fe200078e00ff */
[----:B------:R-:W-:Y:S01]  /*1f310*/  LOP3.LUT R6, R9, UR30, R6, 0x96, !PT ;  /* 0x0000001e09067c12 */ /* 0x000fe2000f8e9606 */
[----:B------:R-:W-:Y:S01]  /*1f320*/  SHFL.BFLY PT, R12, R68, 0x1, 0x1f ;  /* 0x0c201f00440c7f89 */ /* 0x000fe200000e0000 */
[----:B---3--:R-:W-:Y:S01]  /*1f330*/  FMNMX.FTZ R69, R69, R13, !PT ;  /* 0x0000000d45457209 */ /* 0x008fe20007810000 */
[----:B------:R-:W-:Y:S01]  /*1f340*/  FMUL.FTZ R7, R71, UR4 ;  /* 0x0000000447077c20 */ /* 0x000fe20008410000 */
[----:B------:R-:W-:Y:S01]  /*1f350*/  LOP3.LUT R205, R205, UR26, R10, 0x96, !PT ;  /* 0x0000001acdcd7c12 */ /* 0x000fe2000f8e960a */
[----:B------:R-:W-:Y:S02]  /*1f360*/  IMAD.MOV.U32 R26, RZ, RZ, R166 ;  /* 0x000000ffff1a7224 */ /* 0x000fe400078e00a6 */
[----:B------:R-:W-:Y:S01]  /*1f370*/  IMAD.WIDE.U32 R166, R6, -0x326172a9, RZ ;  /* 0xcd9e8d5706a67825 */ /* 0x000fe200078e00ff */
[----:B------:R-:W-:Y:S01]  /*1f380*/  FSEL R7, R7, RZ, P0 ;  /* 0x000000ff07077208 */ /* 0x000fe20000000000 */
[----:B------:R-:W1:Y:S01]  /*1f390*/  SHFL.BFLY PT, R9, R69, 0x1, 0x1f ;  /* 0x0c201f0045097f89 */ /* 0x000e6200000e0000 */
[----:B----4-:R-:W-:Y:S01]  /*1f3a0*/  FMNMX.FTZ R70, R70, R14, !PT ;  /* 0x0000000e46467209 */ /* 0x010fe20007810000 */
[----:B------:R-:W-:Y:S01]  /*1f3b0*/  IMAD.WIDE.U32 R146, R146, -0x326172a9, RZ ;  /* 0xcd9e8d5792927825 */ /* 0x000fe200078e00ff */
[----:B------:R-:W-:Y:S03]  /*1f3c0*/  LOP3.LUT R213, R167, UR26, R16, 0x96, !PT ;  /* 0x0000001aa7d57c12 */ /* 0x000fe6000f8e9610 */
[--C-:B------:R-:W-:Y:S01]  /*1f3d0*/  FFMA.FTZ R16, R155, UR4, -R7.reuse ;  /* 0x000000049b107c23 */ /* 0x100fe20008010807 */
[--C-:B------:R-:W-:Y:S01]  /*1f3e0*/  FFMA.FTZ R196, R154, UR4, -R7.reuse ;  /* 0x000000049ac47c23 */ /* 0x100fe20008010807 */
[----:B------:R-:W-:Y:S01]  /*1f3f0*/  LOP3.LUT R0, R147, UR23, R204, 0x96, !PT ;  /* 0x0000001793007c12 */ /* 0x000fe2000f8e96cc */
[----:B------:R-:W2:Y:S01]  /*1f400*/  LDL.LU R155, [R1+0xfc] ;  /* 0x0000fc00019b7983 */ /* 0x000ea20000300800 */
[--C-:B------:R-:W-:Y:S01]  /*1f410*/  FFMA.FTZ R222, R36, UR4, -R7.reuse ;  /* 0x0000000424de7c23 */ /* 0x100fe20008010807 */
[----:B------:R-:W-:Y:S01]  /*1f420*/  IMAD.WIDE.U32 R234, R4, -0x2daee0ad, RZ ;  /* 0xd2511f5304ea7825 */ /* 0x000fe200078e00ff */
[----:B------:R-:W-:Y:S01]  /*1f430*/  LOP3.LUT R4, R0, 0xffff, RZ, 0xc0, !PT ;  /* 0x0000ffff00047812 */ /* 0x000fe200078ec0ff */
[----:B------:R-:W3:Y:S01]  /*1f440*/  LDL.LU R154, [R1+0x100] ;  /* 0x00010000019a7983 */ /* 0x000ee20000300800 */
[----:B------:R-:W-:Y:S01]  /*1f450*/  SHF.R.U32.HI R3, RZ, 0x10, R0 ;  /* 0x00000010ff037819 */ /* 0x000fe20000011600 */
[--C-:B------:R-:W-:Y:S01]  /*1f460*/  FFMA.FTZ R17, R158, UR4, -R7.reuse ;  /* 0x000000049e117c23 */ /* 0x100fe20008010807 */
[----:B------:R-:W-:Y:S01]  /*1f470*/  SHF.R.U32.HI R5, RZ, 0x8, R4 ;  /* 0x00000008ff057819 */ /* 0x000fe20000011604 */
[----:B------:R4:W4:Y:S01]  /*1f480*/  LDL.S16 R36, [R1+0x48] ;  /* 0x0000480001247983 */ /* 0x0009220000100600 */
[----:B------:R-:W-:Y:S01]  /*1f490*/  LOP3.LUT R144, R235, UR25, R8, 0x96, !PT ;  /* 0x00000019eb907c12 */ /* 0x000fe2000f8e9608 */
[----:B------:R-:W-:Y:S01]  /*1f4a0*/  FFMA.FTZ R211, R33, UR4, -R7 ;  /* 0x0000000421d37c23 */ /* 0x000fe20008010807 */
[----:B------:R-:W-:Y:S01]  /*1f4b0*/  LOP3.LUT R6, R0, 0xff, RZ, 0xc0, !PT ;  /* 0x000000ff00067812 */ /* 0x000fe200078ec0ff */
[----:B------:R2:W4:Y:S01]  /*1f4c0*/  LDL.S16 R162, [R1+0x54] ;  /* 0x0000540001a27983 */ /* 0x0005220000100600 */
[----:B------:R-:W-:Y:S01]  /*1f4d0*/  SHF.R.U32.HI R4, RZ, 0x18, R0 ;  /* 0x00000018ff047819 */ /* 0x000fe20000011600 */
[----:B------:R-:W-:Y:S01]  /*1f4e0*/  IMAD.WIDE.U32 R144, R144, -0x326172a9, RZ ;  /* 0xcd9e8d5790907825 */ /* 0x000fe200078e00ff */
[----:B------:R-:W-:Y:S01]  /*1f4f0*/  LOP3.LUT R0, R5, 0xffff, RZ, 0xc0, !PT ;  /* 0x0000ffff05007812 */ /* 0x000fe200078ec0ff */
[----:B------:R2:W4:Y:S01]  /*1f500*/  LDL.S16 R160, [R1+0x50] ;  /* 0x0000500001a07983 */ /* 0x0005220000100600 */
[----:B-1----:R-:W-:Y:S01]  /*1f510*/  FMNMX.FTZ R69, R69, R9, !PT ;  /* 0x0000000945457209 */ /* 0x002fe20007810000 */
[----:B------:R-:W-:Y:S01]  /*1f520*/  IMAD.MOV.U32 R33, RZ, RZ, R219 ;  /* 0x000000ffff217224 */ /* 0x000fe200078e00db */
[----:B------:R-:W-:Y:S01]  /*1f530*/  FMNMX.FTZ R68, R68, R12, !PT ;  /* 0x0000000c44447209 */ /* 0x000fe20007810000 */
[----:B------:R-:W1:Y:S01]  /*1f540*/  SHFL.BFLY PT, R11, R70, 0x1, 0x1f ;  /* 0x0c201f00460b7f89 */ /* 0x000e6200000e0000 */
[----:B------:R-:W-:Y:S01]  /*1f550*/  ISETP.LE.U32.AND P4, PT, R0, UR13, PT ;  /* 0x0000000d00007c0c */ /* 0x000fe2000bf83070 */
[--C-:B------:R-:W-:Y:S01]  /*1f560*/  FFMA.FTZ R10, R193, UR4, -R7.reuse ;  /* 0x00000004c10a7c23 */ /* 0x100fe20008010807 */
[----:B------:R-:W-:Y:S05]  /*1f570*/  FSEL R0, R71, RZ, P0 ;  /* 0x000000ff47007208 */ /* 0x000fea0000000000 */
[----:B------:R2:W4:Y:S01]  /*1f580*/  LDL.S16 R158, [R1+0x84] ;  /* 0x00008400019e7983 */ /* 0x0005220000100600 */
[----:B------:R-:W-:Y:S01]  /*1f590*/  ISETP.LE.U32.AND P5, PT, R6, UR13, PT ;  /* 0x0000000d06007c0c */ /* 0x000fe2000bfa3070 */
[----:B------:R-:W-:Y:S01]  /*1f5a0*/  MUFU.EX2 R224, R10 ;  /* 0x0000000a00e07308 */ /* 0x000fe20000000800 */
[----:B------:R-:W-:Y:S01]  /*1f5b0*/  LOP3.LUT R9, R145, UR23, R166, 0x96, !PT ;  /* 0x0000001791097c12 */ /* 0x000fe2000f8e96a6 */
[----:B------:R2:W4:Y:S01]  /*1f5c0*/  LDL.S16 R23, [R1+0x78] ;  /* 0x0000780001177983 */ /* 0x0005220000100600 */
[----:B------:R-:W-:Y:S01]  /*1f5d0*/  FSETP.NEU.FTZ.AND P0, PT, R68, -INF , PT ;  /* 0xff8000004400780b */ /* 0x000fe20003f1d000 */
[C---:B------:R-:W-:Y:S01]  /*1f5e0*/  FMUL.FTZ R6, R69.reuse, UR4 ;  /* 0x0000000445067c20 */ /* 0x040fe20008410000 */
[----:B------:R-:W-:Y:S01]  /*1f5f0*/  FSETP.NEU.FTZ.AND P2, PT, R69, -INF , PT ;  /* 0xff8000004500780b */ /* 0x000fe20003f5d000 */
[--C-:B------:R-:W-:Y:S01]  /*1f600*/  FFMA.FTZ R198, R140, UR4, -R7.reuse ;  /* 0x000000048cc67c23 */ /* 0x100fe20008010807 */
[----:B------:R-:W-:Y:S01]  /*1f610*/  ISETP.LE.U32.AND P6, PT, R4, UR13, PT ;  /* 0x0000000d04007c0c */ /* 0x000fe2000bfc3070 */
[----:B------:R-:W-:Y:S01]  /*1f620*/  FADD.FTZ R4, -R0, R2 ;  /* 0x0000000200047221 */ /* 0x000fe20000010100 */
[----:B------:R-:W-:Y:S01]  /*1f630*/  LOP3.LUT R5, R9, 0xff, RZ, 0xc0, !PT ;  /* 0x000000ff09057812 */ /* 0x000fe200078ec0ff */
[--C-:B------:R-:W-:Y:S01]  /*1f640*/  FFMA.FTZ R209, R32, UR4, -R7.reuse ;  /* 0x0000000420d17c23 */ /* 0x100fe20008010807 */
[----:B------:R-:W-:Y:S01]  /*1f650*/  FSEL R0, R68, RZ, P0 ;  /* 0x000000ff44007208 */ /* 0x000fe20000000000 */
[----:B------:R-:W-:Y:S01]  /*1f660*/  FFMA.FTZ R223, R37, UR4, -R7 ;  /* 0x0000000425df7c23 */ /* 0x000fe20008010807 */
[----:B------:R-:W-:Y:S01]  /*1f670*/  FSEL R6, R6, RZ, P2 ;  /* 0x000000ff06067208 */ /* 0x000fe20001000000 */
[----:B------:R-:W-:Y:S01]  /*1f680*/  IMAD.MOV.U32 R37, RZ, RZ, R27 ;  /* 0x000000ffff257224 */ /* 0x000fe200078e001b */
[----:B------:R-:W-:Y:S01]  /*1f690*/  LOP3.LUT R3, R3, 0xff, RZ, 0xc0, !PT ;  /* 0x000000ff03037812 */ /* 0x000fe200078ec0ff */
[----:B------:R-:W-:Y:S01]  /*1f6a0*/  FFMA.FTZ R232, R49, UR4, -R7 ;  /* 0x0000000431e87c23 */ /* 0x000fe20008010807 */
[----:B------:R-:W-:Y:S01]  /*1f6b0*/  IMAD.MOV.U32 R49, RZ, RZ, R29 ;  /* 0x000000ffff317224 */ /* 0x000fe200078e001d */
[----:B-1----:R-:W-:Y:S01]  /*1f6c0*/  FMNMX.FTZ R70, R70, R11, !PT ;  /* 0x0000000b46467209 */ /* 0x002fe20007810000 */
[--C-:B------:R-:W-:Y:S01]  /*1f6d0*/  FFMA.FTZ R173, R67, UR4, -R6.reuse ;  /* 0x0000000443ad7c23 */ /* 0x100fe20008010806 */
[----:B------:R-:W-:Y:S01]  /*1f6e0*/  ISETP.LE.U32.AND P3, PT, R3, UR13, PT ;  /* 0x0000000d03007c0c */ /* 0x000fe2000bf63070 */
[--C-:B------:R-:W-:Y:S01]  /*1f6f0*/  FFMA.FTZ R12, R195, UR4, -R6.reuse ;  /* 0x00000004c30c7c23 */ /* 0x100fe20008010806 */
[C---:B------:R-:W-:Y:S01]  /*1f700*/  FSETP.NEU.FTZ.AND P1, PT, R70.reuse, -INF , PT ;  /* 0xff8000004600780b */ /* 0x040fe20003f3d000 */
[C---:B------:R-:W-:Y:S01]  /*1f710*/  FMUL.FTZ R8, R70.reuse, UR4 ;  /* 0x0000000446087c20 */ /* 0x040fe20008410000 */
[----:B------:R-:W-:Y:S01]  /*1f720*/  FSEL R3, R69, RZ, P2 ;  /* 0x000000ff45037208 */ /* 0x000fe20001000000 */
[--C-:B------:R-:W-:Y:S01]  /*1f730*/  FFMA.FTZ R18, R159, UR4, -R6.reuse ;  /* 0x000000049f127c23 */ /* 0x100fe20008010806 */
[----:B------:R-:W-:Y:S01]  /*1f740*/  FSEL R2, R70, RZ, P1 ;  /* 0x000000ff46027208 */ /* 0x000fe20000800000 */
[--C-:B------:R-:W-:Y:S01]  /*1f750*/  FFMA.FTZ R195, R157, UR4, -R6.reuse ;  /* 0x000000049dc37c23 */ /* 0x100fe20008010806 */
[----:B------:R-:W-:Y:S01]  /*1f760*/  FSEL R8, R8, RZ, P1 ;  /* 0x000000ff08087208 */ /* 0x000fe20000800000 */
[----:B------:R-:W-:Y:S01]  /*1f770*/  FFMA.FTZ R219, R38, UR4, -R6 ;  /* 0x0000000426db7c23 */ /* 0x000fe20008010806 */
[----:B------:R-:W-:Y:S01]  /*1f780*/  ISETP.LE.U32.AND P1, PT, R5, UR13, PT ;  /* 0x0000000d05007c0c */ /* 0x000fe2000bf23070 */
[----:B------:R-:W-:Y:S01]  /*1f790*/  FADD.FTZ R5, -R0, R72 ;  /* 0x0000004800057221 */ /* 0x000fe20000010100 */
        /* <DEDUP_REMOVED lines=11> */
[----:B------:R-:W-:Y:S01]  /*1f850*/  FFMA.FTZ R250, R66, UR4, -R6 ;  /* 0x0000000442fa7c23 */ /* 0x000fe20008010806 */
[----:B------:R-:W-:Y:S01]  /*1f860*/  FADD.FTZ R3, -R3, R73 ;  /* 0x0000004903037221 */ /* 0x000fe20000010100 */
[--C-:B------:R-:W-:Y:S01]  /*1f870*/  FFMA.FTZ R11, R194, UR4, -R7.reuse ;  /* 0x00000004c20b7c23 */ /* 0x100fe20008010807 */
[----:B------:R-:W-:Y:S01]  /*1f880*/  MUFU.EX2 R221, R12 ;  /* 0x0000000c00dd7308 */ /* 0x000fe20000000800 */
[--C-:B------:R-:W-:Y:S01]  /*1f890*/  FFMA.FTZ R236, R52, UR4, -R7.reuse ;  /* 0x0000000434ec7c23 */ /* 0x100fe20008010807 */
[--C-:B------:R-:W-:Y:S01]  /*1f8a0*/  FFMA.FTZ R237, R53, UR4, -R7.reuse ;  /* 0x0000000435ed7c23 */ /* 0x100fe20008010807 */
[--C-:B------:R-:W-:Y:S01]  /*1f8b0*/  FFMA.FTZ R247, R64, UR4, -R7.reuse ;  /* 0x0000000440f77c23 */ /* 0x100fe20008010807 */
[--C-:B------:R-:W-:Y:S01]  /*1f8c0*/  FFMA.FTZ R248, R65, UR4, -R7.reuse ;  /* 0x0000000441f87c23 */ /* 0x100fe20008010807 */
[----:B------:R-:W-:Y:S01]  /*1f8d0*/  FFMA.FTZ R230, R48, UR4, -R7 ;  /* 0x0000000430e67c23 */ /* 0x000fe20008010807 */
[----:B------:R-:W-:Y:S01]  /*1f8e0*/  FMUL.FTZ R7, R68, UR4 ;  /* 0x0000000444077c20 */ /* 0x000fe20008410000 */
[----:B-1----:R-:W-:Y:S03]  /*1f8f0*/  FMUL.FTZ R0, R4, UR4 ;  /* 0x0000000404007c20 */ /* 0x002fe60008410000 */
[----:B------:R-:W1:Y:S01]  /*1f900*/  MUFU.EX2 R21, R11 ;  /* 0x0000000b00157308 */ /* 0x000e620000000800 */
[--C-:B------:R-:W-:Y:S01]  /*1f910*/  FFMA.FTZ R10, R203, UR4, -R8.reuse ;  /* 0x00000004cb0a7c23 */ /* 0x100fe20008010808 */
[--C-:B------:R-:W-:Y:S01]  /*1f920*/  FFMA.FTZ R203, R30, UR4, -R8.reuse ;  /* 0x000000041ecb7c23 */ /* 0x100fe20008010808 */
[----:B------:R-:W-:Y:S01]  /*1f930*/  FSEL R7, R7, RZ, P0 ;  /* 0x000000ff07077208 */ /* 0x000fe20000000000 */
[--C-:B------:R-:W-:Y:S01]  /*1f940*/  FFMA.FTZ R193, R143, UR4, -R8.reuse ;  /* 0x000000048fc17c23 */ /* 0x100fe20008010808 */
[----:B------:R-:W-:Y:S01]  /*1f950*/  FFMA.FTZ R239, R56, UR4, -R8 ;  /* 0x0000000438ef7c23 */ /* 0x000fe20008010808 */
[----:B------:R-:W-:Y:S02]  /*1f960*/  IMAD.MOV.U32 R52, RZ, RZ, R24 ;  /* 0x000000ffff347224 */ /* 0x000fe400078e0018 */
[--C-:B------:R-:W-:Y:S02]  /*1f970*/  FFMA.FTZ R22, R165, UR4, -R8.reuse ;  /* 0x00000004a5167c23 */ /* 0x100fe40008010808 */
[----:B------:R1:W1:Y:S01]  /*1f980*/  MUFU.EX2 R6, R0 ;  /* 0x0000000000067308 */ /* 0x0002620000000800 */
[--C-:B------:R-:W-:Y:S01]  /*1f990*/  FFMA.FTZ R168, R63, UR4, -R7.reuse ;  /* 0x000000043fa87c23 */ /* 0x100fe20008010807 */
[--C-:B------:R-:W-:Y:S01]  /*1f9a0*/  FFMA.FTZ R165, R156, UR4, -R7.reuse ;  /* 0x000000049ca57c23 */ /* 0x100fe20008010807 */
[--C-:B------:R-:W-:Y:S01]  /*1f9b0*/  FFMA.FTZ R167, R153, UR4, -R7.reuse ;  /* 0x0000000499a77c23 */ /* 0x100fe20008010807 */
[--C-:B------:R-:W-:Y:S01]  /*1f9c0*/  FFMA.FTZ R216, R43, UR4, -R7.reuse ;  /* 0x000000042bd87c23 */ /* 0x100fe20008010807 */
[----:B------:R-:W-:Y:S01]  /*1f9d0*/  FFMA.FTZ R251, R62, UR4, -R7 ;  /* 0x000000043efb7c23 */ /* 0x000fe20008010807 */
[----:B------:R-:W-:Y:S02]  /*1f9e0*/  IMAD.MOV.U32 R53, RZ, RZ, R25 ;  /* 0x000000ffff357224 */ /* 0x000fe400078e0019 */
[--C-:B------:R-:W-:Y:S01]  /*1f9f0*/  FFMA.FTZ R13, R201, UR4, -R7.reuse ;  /* 0x00000004c90d7c23 */ /* 0x100fe20008010807 */
[--C-:B------:R-:W-:Y:S01]  /*1fa00*/  FFMA.FTZ R201, R31, UR4, -R7.reuse ;  /* 0x000000041fc97c23 */ /* 0x100fe20008010807 */
[----:B-1----:R-:W-:Y:S01]  /*1fa10*/  F2FP.BF16.F32.PACK_AB R4, R224, R21 ;  /* 0x00000015e004723e */ /* 0x002fe200000010ff */
[----:B------:R-:W-:Y:S01]  /*1fa20*/  FFMA.FTZ R11, R200, UR4, -R8 ;  /* 0x00000004c80b7c23 */ /* 0x000fe20008010808 */
[--C-:B------:R-:W-:Y:S01]  /*1fa30*/  FFMA.FTZ R200, R142, UR4, -R7.reuse ;  /* 0x000000048ec87c23 */ /* 0x100fe20008010807 */
[--C-:B------:R-:W-:Y:S01]  /*1fa40*/  FFMA.FTZ R14, R207, UR4, -R7.reuse ;  /* 0x00000004cf0e7c23 */ /* 0x100fe20008010807 */
[--C-:B------:R-:W-:Y:S01]  /*1fa50*/  FFMA.FTZ R163, R206, UR4, -R7.reuse ;  /* 0x00000004cea37c23 */ /* 0x100fe20008010807 */
[--C-:B------:R-:W-:Y:S01]  /*1fa60*/  FFMA.FTZ R164, R202, UR4, -R7.reuse ;  /* 0x00000004caa47c23 */ /* 0x100fe20008010807 */
[--C-:B------:R-:W-:Y:S01]  /*1fa70*/  FFMA.FTZ R214, R42, UR4, -R7.reuse ;  /* 0x000000042ad67c23 */ /* 0x100fe20008010807 */
[--C-:B------:R-:W-:Y:S01]  /*1fa80*/  FFMA.FTZ R225, R46, UR4, -R7.reuse ;  /* 0x000000042ee17c23 */ /* 0x100fe20008010807 */
[----:B------:R-:W-:Y:S01]  /*1fa90*/  FMUL.FTZ R0, R3, UR4 ;  /* 0x0000000403007c20 */ /* 0x000fe20008410000 */
[--C-:B------:R-:W-:Y:S01]  /*1faa0*/  FFMA.FTZ R226, R47, UR4, -R7.reuse ;  /* 0x000000042fe27c23 */ /* 0x100fe20008010807 */
[--C-:B------:R-:W-:Y:S01]  /*1fab0*/  FFMA.FTZ R244, R58, UR4, -R7.reuse ;  /* 0x000000043af47c23 */ /* 0x100fe20008010807 */
[----:B------:R-:W-:Y:S01]  /*1fac0*/  FFMA.FTZ R246, R59, UR4, -R7 ;  /* 0x000000043bf67c23 */ /* 0x000fe20008010807 */
[----:B------:R-:W-:Y:S01]  /*1fad0*/  F2FP.BF16.F32.PACK_AB R7, R221, R19 ;  /* 0x00000013dd07723e */ /* 0x000fe200000010ff */
[----:B------:R1:W1:Y:S01]  /*1fae0*/  MUFU.EX2 R3, R0 ;  /* 0x0000000000037308 */ /* 0x0002620000000800 */
[C---:B------:R-:W-:Y:S01]  /*1faf0*/  FFMA.FTZ R73, R6.reuse, R212, R21 ;  /* 0x000000d406497223 */ /* 0x040fe20000010015 */
[C---:B------:R-:W-:Y:S01]  /*1fb00*/  FMUL.FTZ R21, R6.reuse, R129 ;  /* 0x0000008106157220 */ /* 0x040fe20000410000 */
[C---:B------:R-:W-:Y:S01]  /*1fb10*/  FMUL.FTZ R64, R6.reuse, R100 ;  /* 0x0000006406407220 */ /* 0x040fe20000410000 */
[----:B------:R-:W-:Y:S01]  /*1fb20*/  FMUL.FTZ R65, R6, R101 ;  /* 0x0000006506417220 */ /* 0x000fe20000410000 */
[----:B------:R-:W-:Y:S02]  /*1fb30*/  IMAD.MOV.U32 R32, RZ, RZ, R218 ;  /* 0x000000ffff207224 */ /* 0x000fe400078e00da */
[--C-:B------:R-:W-:Y:S01]  /*1fb40*/  FFMA.FTZ R20, R199, UR4, -R8.reuse ;  /* 0x00000004c7147c23 */ /* 0x100fe20008010808 */
[--C-:B------:R-:W-:Y:S02]  /*1fb50*/  FFMA.FTZ R194, R141, UR4, -R8.reuse ;  /* 0x000000048dc27c23 */ /* 0x100fe40008010808 */
        /* <DEDUP_REMOVED lines=9> */
[C---:B-1----:R-:W-:Y:S01]  /*1fbf0*/  PRMT R0, R4.reuse, 0x7632, R0 ;  /* 0x0000763204007816 */ /* 0x042fe20000000000 */
[C---:B------:R-:W-:Y:S01]  /*1fc00*/  FMUL.FTZ R38, R3.reuse, R122 ;  /* 0x0000007a03267220 */ /* 0x040fe20000410000 */
[C---:B------:R-:W-:Y:S01]  /*1fc10*/  FMUL.FTZ R50, R3.reuse, R118 ;  /* 0x0000007603327220 */ /* 0x040fe20000410000 */
[C---:B------:R-:W-:Y:S01]  /*1fc20*/  FMUL.FTZ R51, R3.reuse, R119 ;  /* 0x0000007703337220 */ /* 0x040fe20000410000 */
[----:B------:R-:W-:Y:S01]  /*1fc30*/  PRMT R142, R4, 0x5410, R0 ;  /* 0x00005410048e7816 */ /* 0x000fe20000000000 */
[----:B------:R-:W-:Y:S01]  /*1fc40*/  FFMA.FTZ R161, R3, R215, R19 ;  /* 0x000000d703a17223 */ /* 0x000fe20000010013 */
[--C-:B------:R-:W-:Y:S01]  /*1fc50*/  FFMA.FTZ R252, R61, UR4, -R8.reuse ;  /* 0x000000043dfc7c23 */ /* 0x100fe20008010808 */
[----:B------:R-:W-:Y:S02]  /*1fc60*/  PRMT R8, R7, 0x7632, R8 ;  /* 0x0000763207087816 */ /* 0x000fe40000000008 */
[----:B------:R-:W-:Y:S01]  /*1fc70*/  MUFU.EX2 R215, R11 ;  /* 0x0000000b00d77308 */ /* 0x000fe20000000800 */
[C---:B------:R-:W-:Y:S01]  /*1fc80*/  FMUL.FTZ R34, R3.reuse, R126 ;  /* 0x0000007e03227220 */ /* 0x040fe20000410000 */
[----:B------:R-:W-:Y:S01]  /*1fc90*/  FMUL.FTZ R35, R3, R127 ;  /* 0x0000007f03237220 */ /* 0x000fe20000410000 */
[----:B------:R-:W-:Y:S01]  /*1fca0*/  PRMT R141, R7, 0x5410, R8 ;  /* 0x00005410078d7816 */ /* 0x000fe20000000008 */
[----:B------:R-:W-:Y:S01]  /*1fcb0*/  FADD.FTZ R2, -R2, R74 ;  /* 0x0000004a02027221 */ /* 0x000fe20000010100 */
[----:B------:R-:W-:Y:S02]  /*1fcc0*/  IMAD.MOV.U32 R48, RZ, RZ, R28 ;  /* 0x000000ffff307224 */ /* 0x000fe400078e001c */
[C---:B------:R-:W-:Y:S01]  /*1fcd0*/  FMUL.FTZ R39, R3.reuse, R123 ;  /* 0x0000007b03277220 */ /* 0x040fe20000410000 */
[C---:B------:R-:W-:Y:S02]  /*1fce0*/  FMUL.FTZ R54, R3.reuse, R110 ;  /* 0x0000006e03367220 */ /* 0x040fe40000410000 */
[----:B------:R-:W-:Y:S01]  /*1fcf0*/  MUFU.EX2 R72, R10 ;  /* 0x0000000a00487308 */ /* 0x000fe20000000800 */
[C---:B------:R-:W-:Y:S01]  /*1fd00*/  FMUL.FTZ R55, R3.reuse, R111 ;  /* 0x0000006f03377220 */ /* 0x040fe20000410000 */
[C---:B------:R-:W-:Y:S01]  /*1fd10*/  FMUL.FTZ R66, R3.reuse, R102 ;  /* 0x0000006603427220 */ /* 0x040fe20000410000 */
[----:B------:R-:W-:Y:S01]  /*1fd20*/  FMUL.FTZ R67, R3, R103 ;  /* 0x0000006703437220 */ /* 0x000fe20000410000 */
[----:B------:R-:W-:Y:S06]  /*1fd30*/  IMAD.WIDE.U32 R102, R205, -0x2daee0ad, RZ ;  /* 0xd2511f53cd667825 */ /* 0x000fec00078e00ff */
[----:B------:R-:W1:Y:S01]  /*1fd40*/  MUFU.EX2 R13, R13 ;  /* 0x0000000d000d7308 */ /* 0x000e620000000800 */
[----:B------:R-:W-:Y:S04]  /*1fd50*/  IMAD.WIDE.U32 R110, R213, -0x2daee0ad, RZ ;  /* 0xd2511f53d56e7825 */ /* 0x000fe800078e00ff */
[----:B------:R-:W-:Y:S05]  /*1fd60*/  IMAD.U32 R126, RZ, RZ, UR13 ;  /* 0x0000000dff7e7e24 */ /* 0x000fea000f8e00ff */
[----:B------:R-:W-:Y:S10]  /*1fd70*/  MUFU.EX2 R127, R216 ;  /* 0x000000d8007f7308 */ /* 0x000ff40000000800 */
[----:B------:R1:W-:Y:S02]  /*1fd80*/  MUFU.EX2 R207, R17 ;  /* 0x0000001100cf7308 */ /* 0x0003e40000000800 */
[----:B-1----:R-:W-:Y:S08]  /*1fd90*/  F2FP.BF16.F32.PACK_AB R74, R202, R13 ;  /* 0x0000000dca4a723e */ /* 0x002ff000000010ff */
[----:B------:R1:W-:Y:S10]  /*1fda0*/  MUFU.EX2 R212, R16 ;  /* 0x0000001000d47308 */ /* 0x0003f40000000800 */
[----:B------:R-:W-:Y:S01]  /*1fdb0*/  MUFU.EX2 R163, R163 ;  /* 0x000000a300a37308 */ /* 0x000fe20000000800 */
[C---:B------:R-:W-:Y:S01]  /*1fdc0*/  FMUL.FTZ R17, R6.reuse, R133 ;  /* 0x0000008506117220 */ /* 0x040fe20000410000 */
[----:B-1----:R-:W-:Y:S01]  /*1fdd0*/  FMUL.FTZ R16, R6, R132 ;  /* 0x0000008406107220 */ /* 0x002fe20000410000 */
[----:B--2---:R-:W-:Y:S02]  /*1fde0*/  IMAD.MOV.U32 R153, RZ, RZ, R155 ;  /* 0x000000ffff997224 */ /* 0x004fe400078e009b */
[----:B---3--:R-:W-:Y:S02]  /*1fdf0*/  IMAD.MOV.U32 R152, RZ, RZ, R154 ;  /* 0x000000ffff987224 */ /* 0x008fe400078e009a */
[----:B----4-:R-:W-:Y:S03]  /*1fe00*/  @!P5 HFMA2.BF16_V2 R36, -RZ.H0_H0, RZ.H0_H0, -R4.H0_H0 ;  /* 0x200000ffff24d231 */ /* 0x010fe60000340904 */
[----:B------:R-:W-:Y:S01]  /*1fe10*/  IADD3 R154, P0, R152, UR43, RZ ;  /* 0x0000002b989a7c10 */ /* 0x000fe2000ff1e0ff */
[----:B------:R-:W-:Y:S01]  /*1fe20*/  @!P4 HFMA2.BF16_V2 R162, -RZ.H0_H0, RZ.H0_H0, -R0.H0_H0 ;  /* 0x200000ffffa2c231 */ /* 0x000fe20000340900 */
[----:B------:R-:W-:Y:S01]  /*1fe30*/  PRMT R12, R36, 0x7610, R12 ;  /* 0x00007610240c7816 */ /* 0x000fe2000000000c */
[----:B------:R1:W-:Y:S01]  /*1fe40*/  @!P5 STL.S16 [R1+0x48], R36 ;  /* 0x000048240100d387 */ /* 0x0003e20000100600 */
[----:B------:R-:W-:Y:S01]  /*1fe50*/  IADD3.X R155, R153, UR42, RZ, P0, !PT ;  /* 0x0000002a999b7c10 */ /* 0x000fe200087fe4ff */
[----:B------:R-:W-:Y:S01]  /*1fe60*/  @!P3 HFMA2.BF16_V2 R160, -RZ.H0_H0, RZ.H0_H0, -R7.H0_H0 ;  /* 0x200000ffffa0b231 */ /* 0x000fe20000340907 */
[----:B------:R-:W-:Y:S01]  /*1fe70*/  @!P5 PRMT R4, R12, 0x5410, RZ ;  /* 0x000054100c04d816 */ /* 0x000fe200000000ff */
[----:B------:R2:W-:Y:S01]  /*1fe80*/  @!P4 STL.S16 [R1+0x54], R162 ;  /* 0x000054a20100c387 */ /* 0x0005e20000100600 */
[----:B------:R-:W-:Y:S02]  /*1fe90*/  PRMT R11, R162, 0x7610, R11 ;  /* 0x00007610a20b7816 */ /* 0x000fe4000000000b */
[----:B------:R-:W-:Y:S01]  /*1fea0*/  PRMT R10, R160, 0x7610, R10 ;  /* 0x00007610a00a7816 */ /* 0x000fe2000000000a */
[----:B------:R-:W-:Y:S01]  /*1feb0*/  @!P3 STL.S16 [R1+0x50], R160 ;  /* 0x000050a00100b387 */ /* 0x000fe20000100600 */
[----:B------:R-:W-:Y:S01]  /*1fec0*/  @!P4 PRMT R0, R11, 0x5410, RZ ;  /* 0x000054100b00c816 */ /* 0x000fe200000000ff */
[----:B------:R-:W-:Y:S01]  /*1fed0*/  @!P6 HFMA2.BF16_V2 R158, -RZ.H0_H0, RZ.H0_H0, -R8.H0_H0 ;  /* 0x200000ffff9ee231 */ /* 0x000fe20000340908 */
[----:B------:R-:W-:Y:S01]  /*1fee0*/  @!P3 PRMT R7, R10, 0x5410, RZ ;  /* 0x000054100a07b816 */ /* 0x000fe200000000ff */
[----:B------:R3:W4:Y:S01]  /*1fef0*/  LDL.S16 R12, [R1+0x94] ;  /* 0x00009400010c7983 */ /* 0x0007220000100600 */
[----:B------:R-:W-:Y:S02]  /*1ff00*/  IADD3 R10, P0, R154, UR50, RZ ;  /* 0x000000329a0a7c10 */ /* 0x000fe4000ff1e0ff */
[----:B------:R-:W-:Y:S01]  /*1ff10*/  PRMT R19, R158, 0x7610, R19 ;  /* 0x000076109e137816 */ /* 0x000fe20000000013 */
[----:B------:R3:W-:Y:S01]  /*1ff20*/  STG.E.U16 desc[UR28][R152.64+0x2], R0 ;  /* 0x0000020098007986 */ /* 0x0007e2000c10151c */
[----:B------:R-:W-:Y:S02]  /*1ff30*/  IADD3.X R11, R155, UR44, RZ, P0, !PT ;  /* 0x0000002c9b0b7c10 */ /* 0x000fe400087fe4ff */
[----:B------:R-:W-:Y:S01]  /*1ff40*/  @!P6 PRMT R8, R19, 0x5410, RZ ;  /* 0x000054101308e816 */ /* 0x000fe200000000ff */
[----:B------:R3:W-:Y:S01]  /*1ff50*/  STG.E.U16 desc[UR28][R152.64], R4 ;  /* 0x0000000498007986 */ /* 0x0007e2000c10151c */
[----:B------:R-:W-:Y:S01]  /*1ff60*/  IADD3 R156, P3, R152, UR18, RZ ;  /* 0x00000012989c7c10 */ /* 0x000fe2000ff7e0ff */
[----:B------:R-:W-:Y:S02]  /*1ff70*/  FMUL.FTZ R19, R3, R135 ;  /* 0x0000008703137220 */ /* 0x000fe40000410000 */
[----:B------:R-:W-:Y:S01]  /*1ff80*/  STG.E.U16 desc[UR28][R154.64], R7 ;  /* 0x000000079a007986 */ /* 0x000fe2000c10151c */
[----:B------:R-:W-:Y:S01]  /*1ff90*/  IADD3.X R157, R153, UR47, RZ, P3, !PT ;  /* 0x0000002f999d7c10 */ /* 0x000fe20009ffe4ff */
[----:B-1----:R-:W-:Y:S01]  /*1ffa0*/  IMAD.MOV.U32 R36, RZ, RZ, R26 ;  /* 0x000000ffff247224 */ /* 0x002fe200078e001a */
[----:B------:R-:W-:Y:S01]  /*1ffb0*/  MUFU.EX2 R135, R232 ;  /* 0x000000e800877308 */ /* 0x000fe20000000800 */
[----:B------:R-:W-:Y:S01]  /*1ffc0*/  STG.E.U16 desc[UR28][R154.64+0x2], R8 ;  /* 0x000002089a007986 */ /* 0x000fe2000c10151c */
[----:B--2---:R-:W-:Y:S03]  /*1ffd0*/  SHF.R.U32.HI R162, RZ, 0x18, R146 ;  /* 0x00000018ffa27819 */ /* 0x004fe60000011692 */
[----:B------:R1:W-:Y:S01]  /*1ffe0*/  @!P6 STL.S16 [R1+0x84], R158 ;  /* 0x0000849e0100e387 */ /* 0x0003e20000100600 */
[----:B---3--:R-:W-:Y:S04]  /*1fff0*/  F2FP.BF16.F32.PACK_AB R0, R215, R72 ;  /* 0x00000048d700723e */ /* 0x008fe800000010ff */
[C---:B------:R-:W-:Y:S01]  /*20000*/  PRMT R140, R0.reuse, 0x7632, R140 ;  /* 0x00007632008c7816 */ /* 0x040fe2000000008c */
[----:B------:R-:W-:Y:S03]  /*20010*/  @!P1 HFMA2.BF16_V2 R23, -RZ.H0_H0, RZ.H0_H0, -R0.H0_H0 ;  /* 0x200000ffff179231 */ /* 0x000fe60000340900 */
[----:B------:R-:W-:Y:S02]  /*20020*/  PRMT R143, R0, 0x5410, R140 ;  /* 0x00005410008f7816 */ /* 0x000fe4000000008c */
[----:B------:R-:W-:Y:S01]  /*20030*/  PRMT R4, R23, 0x7610, R4 ;  /* 0x0000761017047816 */ /* 0x000fe20000000004 */
[----:B------:R2:W-:Y:S03]  /*20040*/  @!P1 STL.S16 [R1+0x78], R23 ;  /* 0x0000781701009387 */ /* 0x0005e60000100600 */
[----:B------:R-:W-:Y:S02]  /*20050*/  @!P1 PRMT R0, R4, 0x5410, RZ ;  /* 0x0000541004009816 */ /* 0x000fe400000000ff */
[----:B------:R-:W-:Y:S02]  /*20060*/  LOP3.LUT R4, R146, 0xff, RZ, 0xc0, !PT ;  /* 0x000000ff92047812 */ /* 0x000fe400078ec0ff */
[----:B-1----:R-:W-:Y:S01]  /*20070*/  IADD3 R158, P0, R152, UR46, RZ ;  /* 0x0000002e989e7c10 */ /* 0x002fe2000ff1e0ff */
[----:B------:R1:W-:Y:S01]  /*20080*/  STG.E.U16 desc[UR28][R10.64], R0 ;  /* 0x000000000a007986 */ /* 0x0003e2000c10151c */
[----:B------:R-:W-:Y:S02]  /*20090*/  ISETP.LE.U32.AND P6, PT, R4, UR13, PT ;  /* 0x0000000d04007c0c */ /* 0x000fe4000bfc3070 */
[--C-:B------:R-:W-:Y:S02]  /*200a0*/  SHF.R.U32.HI R4, RZ, 0x18, R9.reuse ;  /* 0x00000018ff047819 */ /* 0x100fe40000011609 */
[----:B------:R-:W-:Y:S02]  /*200b0*/  IADD3.X R159, R153, UR45, RZ, P0, !PT ;  /* 0x0000002d999f7c10 */ /* 0x000fe400087fe4ff */
[----:B------:R-:W-:Y:S02]  /*200c0*/  ISETP.LE.U32.AND P1, PT, R4, UR13, PT ;  /* 0x0000000d04007c0c */ /* 0x000fe4000bf23070 */
[----:B------:R-:W-:Y:S04]  /*200d0*/  SHF.R.U32.HI R4, RZ, 0x10, R9 ;  /* 0x00000010ff047819 */ /* 0x000fe80000011609 */
[----:B------:R-:W-:Y:S04]  /*200e0*/  LOP3.LUT R4, R4, 0xff, RZ, 0xc0, !PT ;  /* 0x000000ff04047812 */ /* 0x000fe800078ec0ff */
[----:B------:R-:W-:Y:S01]  /*200f0*/  ISETP.LE.U32.AND P0, PT, R4, UR13, PT ;  /* 0x0000000d04007c0c */ /* 0x000fe2000bf03070 */
[----:B--2---:R-:W-:Y:S01]  /*20100*/  FMUL.FTZ R23, R3, R131 ;  /* 0x0000008303177220 */ /* 0x004fe20000410000 */
[----:B-1----:R-:W-:Y:S04]  /*20110*/  LOP3.LUT R0, R9, 0xffff, RZ, 0xc0, !PT ;  /* 0x0000ffff09007812 */ /* 0x002fe800078ec0ff */
[----:B------:R-:W-:Y:S04]  /*20120*/  SHF.R.U32.HI R0, RZ, 0x8, R0 ;  /* 0x00000008ff007819 */ /* 0x000fe80000011600 */
[----:B------:R-:W-:Y:S04]  /*20130*/  LOP3.LUT R0, R0, 0xffff, RZ, 0xc0, !PT ;  /* 0x0000ffff00007812 */ /* 0x000fe800078ec0ff */
[----:B------:R-:W-:Y:S02]  /*20140*/  ISETP.LE.U32.AND P2, PT, R0, UR13, PT ;  /* 0x0000000d00007c0c */ /* 0x000fe4000bf43070 */
[----:B------:R-:W-:Y:S04]  /*20150*/  SHF.R.U32.HI R0, RZ, 0x10, R146 ;  /* 0x00000010ff007819 */ /* 0x000fe80000011692 */
[----:B------:R-:W-:Y:S02]  /*20160*/  LOP3.LUT R160, R0, 0xff, RZ, 0xc0, !PT ;  /* 0x000000ff00a07812 */ /* 0x000fe400078ec0ff */
[----:B------:R-:W-:Y:S02]  /*20170*/  LOP3.LUT R0, R146, 0xffff, RZ, 0xc0, !PT ;  /* 0x0000ffff92007812 */ /* 0x000fe400078ec0ff */
[----:B------:R-:W-:Y:S02]  /*20180*/  ISETP.LE.U32.AND P3, PT, R160, UR13, PT ;  /* 0x0000000da0007c0c */ /* 0x000fe4000bf63070 */
[----:B------:R-:W-:Y:S04]  /*20190*/  SHF.R.U32.HI R0, RZ, 0x8, R0 ;  /* 0x00000008ff007819 */ /* 0x000fe80000011600 */
[----:B------:R-:W-:Y:S04]  /*201a0*/  LOP3.LUT R0, R0, 0xffff, RZ, 0xc0, !PT ;  /* 0x0000ffff00007812 */ /* 0x000fe800078ec0ff */
[----:B------:R-:W-:Y:S01]  /*201b0*/  ISETP.LE.U32.AND P4, PT, R0, UR13, PT ;  /* 0x0000000d00007c0c */ /* 0x000fe2000bf83070 */
[----:B------:R-:W-:Y:S01]  /*201c0*/  FMUL.FTZ R0, R2, UR4 ;  /* 0x0000000402007c20 */ /* 0x000fe20008410000 */
[----:B------:R-:W-:Y:S01]  /*201d0*/  FMUL.FTZ R2, R5, UR4 ;  /* 0x0000000405027c20 */ /* 0x000fe20008410000 */
[----:B------:R-:W-:Y:S04]  /*201e0*/  FMUL.FTZ R5, R6, R137 ;  /* 0x0000008906057220 */ /* 0x000fe80000410000 */
[----:B------:R-:W1:Y:S10]  /*201f0*/  MUFU.EX2 R0, R0 ;  /* 0x0000000000007308 */ /* 0x000e740000000800 */
[----:B------:R-:W2:Y:S01]  /*20200*/  MUFU.EX2 R2, R2 ;  /* 0x0000000200027308 */ /* 0x000ea20000000800 */
[C---:B-1----:R-:W-:Y:S01]  /*20210*/  FMUL.FTZ R56, R0.reuse, R80 ;  /* 0x0000005000387220 */ /* 0x042fe20000410000 */
[----:B------:R-:W-:Y:S01]  /*20220*/  FMUL.FTZ R44, R0, R84 ;  /* 0x00000054002c7220 */ /* 0x000fe20000410000 */
[----:B------:R-:W-:Y:S01]  /*20230*/  PRMT R84, R74, 0x7632, R84 ;  /* 0x000076324a547816 */ /* 0x000fe20000000054 */
[C---:B------:R-:W-:Y:S01]  /*20240*/  FMUL.FTZ R28, R0.reuse, R92 ;  /* 0x0000005c001c7220 */ /* 0x040fe20000410000 */
[C---:B------:R-:W-:Y:S05]  /*20250*/  FMUL.FTZ R45, R0.reuse, R85 ;  /* 0x00000055002d7220 */ /* 0x040fea0000410000 */
[----:B------:R-:W1:Y:S01]  /*20260*/  MUFU.EX2 R92, R18 ;  /* 0x00000012005c7308 */ /* 0x000e620000000800 */
[C---:B------:R-:W-:Y:S01]  /*20270*/  FMUL.FTZ R8, R0.reuse, R112 ;  /* 0x0000007000087220 */ /* 0x040fe20000410000 */
[----:B------:R-:W-:Y:S01]  /*20280*/  FMUL.FTZ R9, R0, R113 ;  /* 0x0000007100097220 */ /* 0x000fe20000410000 */
[C---:B--2---:R-:W-:Y:S01]  /*20290*/  FMUL.FTZ R62, R2.reuse, R78 ;  /* 0x0000004e023e7220 */ /* 0x044fe20000410000 */
[C---:B------:R-:W-:Y:S01]  /*202a0*/  FMUL.FTZ R58, R2.reuse, R82 ;  /* 0x00000052023a7220 */ /* 0x040fe20000410000 */
[C---:B------:R-:W-:Y:S01]  /*202b0*/  FMUL.FTZ R63, R2.reuse, R79 ;  /* 0x0000004f023f7220 */ /* 0x040fe20000410000 */
[----:B------:R-:W-:Y:S01]  /*202c0*/  FFMA.FTZ R75, R2, R241, R13 ;  /* 0x000000f1024b7223 */ /* 0x000fe2000001000d */
[----:B------:R-:W-:Y:S01]  /*202d0*/  FMUL.FTZ R13, R0, R105 ;  /* 0x00000069000d7220 */ /* 0x000fe20000410000 */
[----:B------:R-:W-:Y:S02]  /*202e0*/  PRMT R105, R74, 0x5410, R84 ;  /* 0x000054104a697816 */ /* 0x000fe40000000054 */
[----:B------:R2:W3:Y:S01]  /*202f0*/  MUFU.EX2 R82, R20 ;  /* 0x0000001400527308 */ /* 0x0004e20000000800 */
[C---:B------:R-:W-:Y:S01]  /*20300*/  FMUL.FTZ R31, R2.reuse, R95 ;  /* 0x0000005f021f7220 */ /* 0x040fe20000410000 */
        /* <DEDUP_REMOVED lines=11> */
[----:B------:R-:W-:Y:S01]  /*203c0*/  FMUL.FTZ R59, R2, R83 ;  /* 0x00000053023b7220 */ /* 0x000fe20000410000 */
        /* <DEDUP_REMOVED lines=11> */
[C---:B--2---:R-:W-:Y:S01]  /*20480*/  FMUL.FTZ R20, R6.reuse, R128 ;  /* 0x0000008006147220 */ /* 0x044fe20000410000 */
[----:B------:R-:W-:Y:S02]  /*20490*/  IMAD.MOV.U32 R113, RZ, RZ, R33 ;  /* 0x000000ffff717224 */ /* 0x000fe400078e0021 */
[C---:B------:R-:W-:Y:S01]  /*204a0*/  FMUL.FTZ R32, R6.reuse, R124 ;  /* 0x0000007c06207220 */ /* 0x040fe20000410000 */
[----:B------:R-:W-:Y:S01]  /*204b0*/  FMUL.FTZ R33, R6, R125 ;  /* 0x0000007d06217220 */ /* 0x000fe20000410000 */
[C---:B------:R-:W-:Y:S01]  /*204c0*/  FMUL.FTZ R18, R3.reuse, R134 ;  /* 0x0000008603127220 */ /* 0x040fe20000410000 */
[----:B-1----:R-:W-:Y:S01]  /*204d0*/  FMUL.FTZ R22, R3, R130 ;  /* 0x0000008203167220 */ /* 0x002fe20000410000 */
[----:B------:R-:W-:Y:S01]  /*204e0*/  SHF.R.U32.HI R130, RZ, 0x18, R110 ;  /* 0x00000018ff827819 */ /* 0x000fe2000001166e */
[----:B------:R-:W-:Y:S02]  /*204f0*/  IMAD.MOV.U32 R132, RZ, RZ, R98 ;  /* 0x000000ffff847224 */ /* 0x000fe400078e0062 */
[C---:B------:R-:W-:Y:S01]  /*20500*/  FMUL.FTZ R60, R0.reuse, R76 ;  /* 0x0000004c003c7220 */ /* 0x040fe20000410000 */
[C---:B------:R-:W-:Y:S01]  /*20510*/  FMUL.FTZ R61, R0.reuse, R77 ;  /* 0x0000004d003d7220 */ /* 0x040fe20000410000 */
[C---:B------:R-:W-:Y:S01]  /*20520*/  FFMA.FTZ R72, R0.reuse, R240, R72 ;  /* 0x000000f000487223 */ /* 0x040fe20000010048 */
[C---:B------:R-:W-:Y:S01]  /*20530*/  FMUL.FTZ R24, R0.reuse, R96 ;  /* 0x0000006000187220 */ /* 0x040fe20000410000 */
[C---:B------:R-:W-:Y:S01]  /*20540*/  FMUL.FTZ R25, R0.reuse, R97 ;  /* 0x0000006100197220 */ /* 0x040fe20000410000 */
[C---:B------:R-:W-:Y:S01]  /*20550*/  FMUL.FTZ R29, R0.reuse, R93 ;  /* 0x0000005d001d7220 */ /* 0x040fe20000410000 */
[C---:B------:R-:W-:Y:S01]  /*20560*/  FMUL.FTZ R40, R0.reuse, R88 ;  /* 0x0000005800287220 */ /* 0x040fe20000410000 */
[C---:B------:R-:W-:Y:S01]  /*20570*/  FMUL.FTZ R41, R0.reuse, R89 ;  /* 0x0000005900297220 */ /* 0x040fe20000410000 */
[----:B------:R-:W-:Y:S01]  /*20580*/  FMUL.FTZ R57, R0, R81 ;  /* 0x0000005100397220 */ /* 0x000fe20000410000 */
[----:B------:R1:W-:Y:S01]  /*20590*/  MUFU.EX2 R88, R164 ;  /* 0x000000a400587308 */ /* 0x0003e20000000800 */
[----:B------:R-:W-:Y:S02]  /*205a0*/  IMAD.MOV.U32 R137, RZ, RZ, R91 ;  /* 0x000000ffff897224 */ /* 0x000fe400078e005b */
[----:B------:R-:W-:Y:S02]  /*205b0*/  IMAD.MOV.U32 R133, RZ, RZ, R99 ;  /* 0x000000ffff857224 */ /* 0x000fe400078e0063 */
[----:B------:R-:W-:Y:S02]  /*205c0*/  IMAD.MOV.U32 R128, RZ, RZ, R132 ;  /* 0x000000ffff807224 */ /* 0x000fe400078e0084 */
[----:B------:R-:W-:Y:S03]  /*205d0*/  IMAD.MOV.U32 R129, RZ, RZ, R133 ;  /* 0x000000ffff817224 */ /* 0x000fe600078e0085 */
[----:B------:R-:W-:Y:S01]  /*205e0*/  MUFU.EX2 R93, R195 ;  /* 0x000000c3005d7308 */ /* 0x000fe20000000800 */
[----:B------:R-:W-:Y:S02]  /*205f0*/  IMAD.MOV.U32 R133, RZ, RZ, R115 ;  /* 0x000000ffff857224 */ /* 0x000fe400078e0073 */
[----:B------:R-:W-:Y:S01]  /*20600*/  IMAD.MOV.U32 R133, RZ, RZ, R137 ;  /* 0x000000ffff857224 */ /* 0x000fe200078e0089 */
[----:B------:R-:W-:Y:S01]  /*20610*/  LOP3.LUT R133, R102, 0xff, RZ, 0xc0, !PT ;  /* 0x000000ff66857812 */ /* 0x000fe200078ec0ff */
[----:B------:R-:W-:Y:S05]  /*20620*/  IMAD.MOV.U32 R137, RZ, RZ, R113 ;  /* 0x000000ffff897224 */ /* 0x000fea00078e0071 */
[----:B------:R-:W-:Y:S10]  /*20630*/  MUFU.EX2 R94, R196 ;  /* 0x000000c4005e7308 */ /* 0x000ff40000000800 */
[----:B------:R-:W2:Y:S10]  /*20640*/  MUFU.EX2 R89, R198 ;  /* 0x000000c600597308 */ /* 0x000eb40000000800 */
[----:B------:R-:W2:Y:S10]  /*20650*/  MUFU.EX2 R91, R197 ;  /* 0x000000c5005b7308 */ /* 0x000eb40000000800 */
[----:B------:R-:W-:Y:S10]  /*20660*/  MUFU.EX2 R99, R165 ;  /* 0x000000a500637308 */ /* 0x000ff40000000800 */
[----:B------:R-:W-:Y:S10]  /*20670*/  MUFU.EX2 R108, R200 ;  /* 0x000000c8006c7308 */ /* 0x000ff40000000800 */
[----:B------:R-:W-:Y:S10]  /*20680*/  MUFU.EX2 R125, R223 ;  /* 0x000000df007d7308 */ /* 0x000ff40000000800 */
[----:B------:R-:W-:Y:S10]  /*20690*/  MUFU.EX2 R134, R231 ;  /* 0x000000e700867308 */ /* 0x000ff40000000800 */
[----:B------:R-:W-:Y:S01]  /*206a0*/  MUFU.EX2 R137, R227 ;  /* 0x000000e300897308 */ /* 0x000fe20000000800 */
[----:B----4-:R-:W-:Y:S05]  /*206b0*/  @!P2 HFMA2.BF16_V2 R12, -RZ.H0_H0, RZ.H0_H0, -R140.H0_H0 ;  /* 0x200000ffff0ca231 */ /* 0x010fea000034098c */
[----:B------:R-:W-:Y:S01]  /*206c0*/  PRMT R7, R12, 0x7610, R7 ;  /* 0x000076100c077816 */ /* 0x000fe20000000007 */
[----:B------:R4:W-:Y:S03]  /*206d0*/  @!P2 STL.S16 [R1+0x94], R12 ;  /* 0x0000940c0100a387 */ /* 0x0009e60000100600 */
[----:B------:R-:W-:Y:S01]  /*206e0*/  @!P2 PRMT R140, R7, 0x5410, RZ ;  /* 0x00005410078ca816 */ /* 0x000fe200000000ff */
[----:B------:R1:W3:Y:S04]  /*206f0*/  LDL.S16 R10, [R1+0x90] ;  /* 0x00009000010a7983 */ /* 0x0002e80000100600 */
[----:B------:R1:W2:Y:S04]  /*20700*/  LDL.S16 R7, [R1+0x8c] ;  /* 0x00008c0001077983 */ /* 0x0002a80000100600 */
[----:B------:R-:W-:Y:S01]  /*20710*/  STG.E.U16 desc[UR28][R158.64], R140 ;  /* 0x0000008c9e007986 */ /* 0x000fe2000c10151c */
[----:B----4-:R-:W-:Y:S01]  /*20720*/  FMUL.FTZ R12, R0, R104 ;  /* 0x00000068000c7220 */ /* 0x010fe20000410000 */
[----:B------:R-:W-:Y:S04]  /*20730*/  LOP3.LUT R0, R144, 0xff, RZ, 0xc0, !PT ;  /* 0x000000ff90007812 */ /* 0x000fe800078ec0ff */
[----:B------:R-:W-:Y:S02]  /*20740*/  ISETP.LE.U32.AND P5, PT, R0, UR13, PT ;  /* 0x0000000d00007c0c */ /* 0x000fe4000bfa3070 */
[----:B------:R-:W-:Y:S04]  /*20750*/  LOP3.LUT R0, R144, 0xffff, RZ, 0xc0, !PT ;  /* 0x0000ffff90007812 */ /* 0x000fe800078ec0ff */
[----:B------:R-:W-:Y:S04]  /*20760*/  SHF.R.U32.HI R0, RZ, 0x8, R0 ;  /* 0x00000008ff007819 */ /* 0x000fe80000011600 */
[----:B------:R-:W-:Y:S04]  /*20770*/  LOP3.LUT R0, R0, 0xffff, RZ, 0xc0, !PT ;  /* 0x0000ffff00007812 */ /* 0x000fe800078ec0ff */
[----:B------:R-:W-:Y:S02]  /*20780*/  ISETP.LE.U32.AND P2, PT, R0, UR13, PT ;  /* 0x0000000d00007c0c */ /* 0x000fe4000bf43070 */
[----:B------:R-:W-:Y:S04]  /*20790*/  SHF.R.U32.HI R0, RZ, 0x10, R144 ;  /* 0x00000010ff007819 */ /* 0x000fe80000011690 */
[----:B------:R-:W-:Y:S01]  /*207a0*/  LOP3.LUT R0, R0, 0xff, RZ, 0xc0, !PT ;  /* 0x000000ff00007812 */ /* 0x000fe200078ec0ff */
[----:B---3--:R-:W-:Y:S02]  /*207b0*/  @!P0 HFMA2.BF16_V2 R10, -RZ.H0_H0, RZ.H0_H0, -R74.H0_H0 ;  /* 0x200000ffff0a8231 */ /* 0x008fe4000034094a */
[----:B--2---:R-:W-:Y:S03]  /*207c0*/  @!P1 HFMA2.BF16_V2 R7, -RZ.H0_H0, RZ.H0_H0, -R84.H0_H0 ;  /* 0x200000ffff079231 */ /* 0x004fe60000340954 */
[----:B------:R-:W-:Y:S01]  /*207d0*/  PRMT R4, R10, 0x7610, R4 ;  /* 0x000076100a047816 */ /* 0x000fe20000000004 */
[----:B------:R2:W-:Y:S01]  /*207e0*/  @!P0 STL.S16 [R1+0x90], R10 ;  /* 0x0000900a01008387 */ /* 0x0005e20000100600 */
[----:B------:R-:W-:Y:S03]  /*207f0*/  PRMT R79, R7, 0x7610, R79 ;  /* 0x00007610074f7816 */ /* 0x000fe6000000004f */
[----:B------:R3:W4:Y:S01]  /*20800*/  LDL.S16 R78, [R1+0xa0] ;  /* 0x0000a000014e7983 */ /* 0x0007220000100600 */
[----:B------:R-:W-:Y:S01]  /*20810*/  @!P0 PRMT R74, R4, 0x5410, RZ ;  /* 0x00005410044a8816 */ /* 0x000fe200000000ff */
[----:B------:R-:W-:Y:S01]  /*20820*/  FMUL.FTZ R4, R6, R136 ;  /* 0x0000008806047220 */ /* 0x000fe20000410000 */
[----:B------:R-:W-:Y:S01]  /*20830*/  @!P1 PRMT R84, R79, 0x5410, RZ ;  /* 0x000054104f549816 */ /* 0x000fe200000000ff */
[----:B------:R3:W3:Y:S01]  /*20840*/  LDL.S16 R80, [R1+0x9c] ;  /* 0x00009c0001507983 */ /* 0x0006e20000100600 */
[----:B------:R-:W-:Y:S03]  /*20850*/  IMAD.MOV.U32 R136, RZ, RZ, R90 ;  /* 0x000000ffff887224 */ /* 0x000fe600078e005a */
[----:B------:R1:W-:Y:S01]  /*20860*/  @!P1 STL.S16 [R1+0x8c], R7 ;  /* 0x00008c0701009387 */ /* 0x0003e20000100600 */
[----:B------:R-:W-:Y:S02]  /*20870*/  ISETP.LE.U32.AND P1, PT, R0, UR13, PT ;  /* 0x0000000d00007c0c */ /* 0x000fe4000bf23070 */
[----:B------:R-:W-:Y:S01]  /*20880*/  SHF.R.U32.HI R0, RZ, 0x18, R144 ;  /* 0x00000018ff007819 */ /* 0x000fe20000011690 */
[----:B------:R3:W3:Y:S03]  /*20890*/  LDL.S16 R79, [R1+0x80] ;  /* 0x00008000014f7983 */ /* 0x0006e60000100600 */
[----:B------:R-:W-:Y:S01]  /*208a0*/  ISETP.LE.U32.AND P0, PT, R0, UR13, PT ;  /* 0x0000000d00007c0c */ /* 0x000fe2000bf03070 */
[----:B------:R-:W-:Y:S04]  /*208b0*/  STG.E.U16 desc[UR28][R156.64], R74 ;  /* 0x0000004a9c007986 */ /* 0x000fe8000c10151c */
[----:B------:R-:W-:Y:S01]  /*208c0*/  STG.E.U16 desc[UR28][R156.64+0x2], R84 ;  /* 0x000002549c007986 */ /* 0x000fe2000c10151c */
[----:B--2---:R-:W-:Y:S01]  /*208d0*/  FMUL.FTZ R10, R2, R114 ;  /* 0x00000072020a7220 */ /* 0x004fe20000410000 */
[----:B------:R-:W-:Y:S01]  /*208e0*/  F2FP.BF16.F32.PACK_AB R2, R212, R207 ;  /* 0x000000cfd402723e */ /* 0x000fe200000010ff */
[----:B------:R-:W-:Y:S02]  /*208f0*/  IMAD.MOV.U32 R114, RZ, RZ, R48 ;  /* 0x000000ffff727224 */ /* 0x000fe400078e0030 */
[----:B------:R-:W-:Y:S01]  /*20900*/  FMUL.FTZ R48, R6, R116 ;  /* 0x0000007406307220 */ /* 0x000fe20000410000 */
[C---:B------:R-:W-:Y:S01]  /*20910*/  FMUL.FTZ R6, R3.reuse, R138 ;  /* 0x0000008a03067220 */ /* 0x040fe20000410000 */
[----:B------:R-:W-:Y:S02]  /*20920*/  IMAD.MOV.U32 R132, RZ, RZ, R114 ;  /* 0x000000ffff847224 */ /* 0x000fe400078e0072 */
[----:B-1----:R-:W-:Y:S01]  /*20930*/  FMUL.FTZ R7, R3, R139 ;  /* 0x0000008b03077220 */ /* 0x002fe20000410000 */
[C---:B------:R-:W-:Y:S02]  /*20940*/  PRMT R3, R2.reuse, 0x7610, R3 ;  /* 0x0000761002037816 */ /* 0x040fe40000000003 */
[----:B------:R-:W-:Y:S04]  /*20950*/  PRMT R2, R2, 0x7632, R2 ;  /* 0x0000763202027816 */ /* 0x000fe80000000002 */
[----:B------:R-:W-:Y:S01]  /*20960*/  PRMT R86, R3, 0x5410, R2 ;  /* 0x0000541003567816 */ /* 0x000fe20000000002 */
[----:B----4-:R-:W-:Y:S02]  /*20970*/  @!P6 HFMA2.BF16_V2 R78, -RZ.H0_H0, RZ.H0_H0, -R3.H0_H0 ;  /* 0x200000ffff4ee231 */ /* 0x010fe40000340903 */
[----:B---3--:R-:W-:Y:S03]  /*20980*/  @!P4 HFMA2.BF16_V2 R80, -RZ.H0_H0, RZ.H0_H0, -R2.H0_H0 ;  /* 0x200000ffff50c231 */ /* 0x008fe60000340902 */
[----:B------:R-:W-:Y:S01]  /*20990*/  PRMT R76, R78, 0x7610, R76 ;  /* 0x000076104e4c7816 */ /* 0x000fe2000000004c */
[----:B------:R1:W-:Y:S01]  /*209a0*/  @!P6 STL.S16 [R1+0xa0], R78 ;  /* 0x0000a04e0100e387 */ /* 0x0003e20000100600 */
[----:B------:R-:W-:Y:S03]  /*209b0*/  PRMT R77, R80, 0x7610, R77 ;  /* 0x00007610504d7816 */ /* 0x000fe6000000004d */
[----:B------:R2:W-:Y:S01]  /*209c0*/  @!P4 STL.S16 [R1+0x9c], R80 ;  /* 0x00009c500100c387 */ /* 0x0005e20000100600 */
[----:B------:R-:W-:Y:S01]  /*209d0*/  @!P6 PRMT R3, R76, 0x5410, RZ ;  /* 0x000054104c03e816 */ /* 0x000fe200000000ff */
[----:B------:R-:W-:Y:S01]  /*209e0*/  FADD.FTZ R76, R221, R161 ;  /* 0x000000a1dd4c7221 */ /* 0x000fe20000010000 */
[----:B------:R-:W-:Y:S01]  /*209f0*/  @!P4 PRMT R2, R77, 0x5410, RZ ;  /* 0x000054104d02c816 */ /* 0x000fe200000000ff */
[----:B------:R3:W4:Y:S01]  /*20a00*/  LDL.S16 R95, [R1+0x7c] ;  /* 0x00007c00015f7983 */ /* 0x0007220000100600 */
[--C-:B------:R-:W-:Y:S03]  /*20a10*/  FADD.FTZ R77, R215, R72.reuse ;  /* 0x00000048d74d7221 */ /* 0x100fe60000010000 */
[----:B------:R3:W3:Y:S04]  /*20a20*/  LDL.S16 R90, [R1+0x74] ;  /* 0x00007400015a7983 */ /* 0x0006e80000100600 */
[----:B------:R3:W3:Y:S04]  /*20a30*/  LDL.S16 R98, [R1+0x70] ;  /* 0x0000700001627983 */ /* 0x0006e80000100600 */
[----:B------:R2:W-:Y:S04]  /*20a40*/  STG.E.U16 desc[UR28][R152.64+0x12], R2 ;  /* 0x0000120298007986 */ /* 0x0005e8000c10151c */
[----:B------:R-:W-:Y:S01]  /*20a50*/  STG.E.U16 desc[UR28][R152.64+0x10], R3 ;  /* 0x0000100398007986 */ /* 0x000fe2000c10151c */
[----:B-1----:R-:W-:Y:S01]  /*20a60*/  FADD.FTZ R78, R224, R73 ;  /* 0x00000049e04e7221 */ /* 0x002fe20000010000 */
[----:B------:R-:W-:Y:S01]  /*20a70*/  F2FP.BF16.F32.PACK_AB R73, R92, R206 ;  /* 0x000000ce5c49723e */ /* 0x000fe200000010ff */
[----:B--2---:R-:W-:Y:S03]  /*20a80*/  FADD.FTZ R80, R202, R75 ;  /* 0x0000004bca507221 */ /* 0x004fe60000010000 */
[----:B------:R-:W-:Y:S01]  /*20a90*/  PRMT R72, R73, 0x7632, R72 ;  /* 0x0000763249487816 */ /* 0x000fe20000000048 */
[----:B------:R-:W-:Y:S01]  /*20aa0*/  @!P3 HFMA2.BF16_V2 R79, -RZ.H0_H0, RZ.H0_H0, -R73.H0_H0 ;  /* 0x200000ffff4fb231 */ /* 0x000fe20000340949 */
[----:B------:R-:W-:Y:S01]  /*20ab0*/  LOP3.LUT R75, R103, UR22, R238, 0x96, !PT ;  /* 0x00000016674b7c12 */ /* 0x000fe2000f8e96ee */
[----:B------:R-:W-:Y:S01]  /*20ac0*/  FADD.FTZ R78, R207, R78 ;  /* 0x0000004ecf4e7221 */ /* 0x000fe20000010000 */
[----:B------:R-:W-:Y:S01]  /*20ad0*/  PRMT R87, R73, 0x5410, R72 ;  /* 0x0000541049577816 */ /* 0x000fe20000000048 */
[----:B------:R-:W-:Y:S01]  /*20ae0*/  FADD.FTZ R80, R163, R80 ;  /* 0x00000050a3507221 */ /* 0x000fe20000010000 */
[----:B------:R-:W-:Y:S01]  /*20af0*/  PRMT R81, R79, 0x7610, R81 ;  /* 0x000076104f517816 */ /* 0x000fe20000000051 */
[----:B------:R1:W-:Y:S01]  /*20b00*/  @!P3 STL.S16 [R1+0x80], R79 ;  /* 0x0000804f0100b387 */ /* 0x0003e20000100600 */
[----:B------:R-:W-:Y:S01]  /*20b10*/  LOP3.LUT R0, R75, 0xff, RZ, 0xc0, !PT ;  /* 0x000000ff4b007812 */ /* 0x000fe200078ec0ff */
[----:B------:R-:W-:Y:S01]  /*20b20*/  FADD.FTZ R83, R212, R78 ;  /* 0x0000004ed4537221 */ /* 0x000fe20000010000 */
[----:B------:R-:W-:Y:S01]  /*20b30*/  @!P3 PRMT R73, R81, 0x5410, RZ ;  /* 0x000054105149b816 */ /* 0x000fe200000000ff */
[----:B------:R2:W2:Y:S01]  /*20b40*/  LDL.S16 R96, [R1+0x88] ;  /* 0x0000880001607983 */ /* 0x0004a20000100600 */
[----:B------:R-:W-:Y:S01]  /*20b50*/  ISETP.LE.U32.AND P3, PT, R162, UR13, PT ;  /* 0x0000000da2007c0c */ /* 0x000fe2000bf63070 */
[----:B------:R-:W-:Y:S01]  /*20b60*/  FADD.FTZ R81, R82, R77 ;  /* 0x0000004d52517221 */ /* 0x000fe20000010000 */
[----:B------:R-:W-:Y:S01]  /*20b70*/  ISETP.LE.U32.AND P4, PT, R0, UR13, PT ;  /* 0x0000000d00007c0c */ /* 0x000fe2000bf83070 */
[----:B------:R-:W-:Y:S01]  /*20b80*/  STG.E.U16 desc[UR28][R154.64+0x10], R73 ;  /* 0x000010499a007986 */ /* 0x000fe2000c10151c */
[C---:B------:R-:W-:Y:S01]  /*20b90*/  F2FP.BF16.F32.PACK_AB R0, R85.reuse, R82 ;  /* 0x000000525500723e */ /* 0x040fe200000010ff */
[----:B------:R-:W-:Y:S01]  /*20ba0*/  FADD.FTZ R85, R85, R81 ;  /* 0x0000005155557221 */ /* 0x000fe20000010000 */
[----:B------:R-:W-:Y:S02]  /*20bb0*/  SHF.R.U32.HI R164, RZ, 0x18, R75 ;  /* 0x00000018ffa47819 */ /* 0x000fe4000001164b */
[----:B------:R-:W-:Y:S02]  /*20bc0*/  PRMT R77, R0, 0x7632, R77 ;  /* 0x00007632004d7816 */ /* 0x000fe4000000004d */
[----:B------:R-:W-:Y:S02]  /*20bd0*/  F2FP.BF16.F32.PACK_AB R81, R89, R94 ;  /* 0x0000005e5951723e */ /* 0x000fe400000010ff */
[----:B------:R-:W-:Y:S04]  /*20be0*/  LOP3.LUT R2, R102, 0xffff, RZ, 0xc0, !PT ;  /* 0x0000ffff66027812 */ /* 0x000fe800078ec0ff */
[----:B------:R-:W-:Y:S01]  /*20bf0*/  SHF.R.U32.HI R2, RZ, 0x8, R2 ;  /* 0x00000008ff027819 */ /* 0x000fe20000011602 */
[----:B-1----:R-:W-:Y:S01]  /*20c00*/  FADD.FTZ R79, R206, R76 ;  /* 0x0000004cce4f7221 */ /* 0x002fe20000010000 */
[----:B------:R-:W-:Y:S02]  /*20c10*/  LOP3.LUT R76, R75, 0xffff, RZ, 0xc0, !PT ;  /* 0x0000ffff4b4c7812 */ /* 0x000fe400078ec0ff */
[----:B------:R-:W-:Y:S02]  /*20c20*/  SHF.R.U32.HI R75, RZ, 0x10, R75 ;  /* 0x00000010ff4b7819 */ /* 0x000fe4000001164b */
[----:B------:R-:W-:Y:S04]  /*20c30*/  SHF.R.U32.HI R76, RZ, 0x8, R76 ;  /* 0x00000008ff4c7819 */ /* 0x000fe8000001164c */
[----:B------:R-:W-:Y:S01]  /*20c40*/  LOP3.LUT R76, R76, 0xffff, RZ, 0xc0, !PT ;  /* 0x0000ffff4c4c7812 */ /* 0x000fe200078ec0ff */
[----:B----4-:R-:W-:Y:S02]  /*20c50*/  @!P3 HFMA2.BF16_V2 R95, -RZ.H0_H0, RZ.H0_H0, -R72.H0_H0 ;  /* 0x200000ffff5fb231 */ /* 0x010fe40000340948 */
[----:B---3--:R-:W-:Y:S03]  /*20c60*/  @!P5 HFMA2.BF16_V2 R90, -RZ.H0_H0, RZ.H0_H0, -R0.H0_H0 ;  /* 0x200000ffff5ad231 */ /* 0x008fe60000340900 */
[----:B------:R-:W-:Y:S01]  /*20c70*/  PRMT R82, R95, 0x7610, R82 ;  /* 0x000076105f527816 */ /* 0x000fe20000000052 */
[----:B------:R1:W-:Y:S01]  /*20c80*/  @!P3 STL.S16 [R1+0x7c], R95 ;  /* 0x00007c5f0100b387 */ /* 0x0003e20000100600 */
[----:B------:R-:W-:Y:S01]  /*20c90*/  @!P2 HFMA2.BF16_V2 R98, -RZ.H0_H0, RZ.H0_H0, -R77.H0_H0 ;  /* 0x200000ffff62a231 */ /* 0x000fe2000034094d */
[----:B------:R-:W-:Y:S02]  /*20ca0*/  PRMT R97, R90, 0x7610, R97 ;  /* 0x000076105a617816 */ /* 0x000fe40000000061 */
[----:B------:R3:W-:Y:S01]  /*20cb0*/  @!P5 STL.S16 [R1+0x74], R90 ;  /* 0x0000745a0100d387 */ /* 0x0007e20000100600 */
[----:B------:R-:W-:Y:S01]  /*20cc0*/  @!P3 PRMT R72, R82, 0x5410, RZ ;  /* 0x000054105248b816 */ /* 0x000fe200000000ff */
[----:B------:R-:W-:Y:S01]  /*20cd0*/  FADD.FTZ R82, R92, R79 ;  /* 0x0000004f5c527221 */ /* 0x000fe20000010000 */
[----:B------:R-:W-:Y:S01]  /*20ce0*/  ISETP.LE.U32.AND P3, PT, R76, UR13, PT ;  /* 0x0000000d4c007c0c */ /* 0x000fe2000bf63070 */
[----:B------:R-:W-:Y:S01]  /*20cf0*/  MUFU.EX2 R92, R194 ;  /* 0x000000c2005c7308 */ /* 0x000fe20000000800 */
[----:B------:R-:W-:Y:S01]  /*20d00*/  PRMT R76, R98, 0x7610, R76 ;  /* 0x00007610624c7816 */ /* 0x000fe2000000004c */
[----:B------:R-:W-:Y:S01]  /*20d10*/  STG.E.U16 desc[UR28][R154.64+0x12], R72 ;  /* 0x000012489a007986 */ /* 0x000fe2000c10151c */
[C---:B------:R-:W-:Y:S01]  /*20d20*/  F2FP.BF16.F32.PACK_AB R79, R88.reuse, R163 ;  /* 0x000000a3584f723e */ /* 0x040fe200000010ff */
[----:B------:R-:W-:Y:S01]  /*20d30*/  FADD.FTZ R88, R88, R80 ;  /* 0x0000005058587221 */ /* 0x000fe20000010000 */
[----:B------:R-:W-:Y:S01]  /*20d40*/  LOP3.LUT R163, R75, 0xff, RZ, 0xc0, !PT ;  /* 0x000000ff4ba37812 */ /* 0x000fe200078ec0ff */
[----:B------:R-:W-:Y:S01]  /*20d50*/  FADD.FTZ R80, R93, R82 ;  /* 0x000000525d507221 */ /* 0x000fe20000010000 */
[----:B------:R-:W-:Y:S01]  /*20d60*/  PRMT R78, R79, 0x7632, R78 ;  /* 0x000076324f4e7816 */ /* 0x000fe2000000004e */
[----:B------:R-:W-:Y:S01]  /*20d70*/  FADD.FTZ R75, R94, R83 ;  /* 0x000000535e4b7221 */ /* 0x000fe20000010000 */
[C---:B------:R-:W-:Y:S01]  /*20d80*/  F2FP.BF16.F32.PACK_AB R83, R91.reuse, R93 ;  /* 0x0000005d5b53723e */ /* 0x040fe200000010ff */
[--C-:B------:R-:W-:Y:S01]  /*20d90*/  FADD.FTZ R91, R91, R80.reuse ;  /* 0x000000505b5b7221 */ /* 0x100fe20000010000 */
[----:B------:R-:W-:Y:S01]  /*20da0*/  PRMT R80, R81, 0x7632, R80 ;  /* 0x0000763251507816 */ /* 0x000fe20000000050 */
[----:B------:R-:W-:Y:S01]  /*20db0*/  FADD.FTZ R89, R89, R75 ;  /* 0x0000004b59597221 */ /* 0x000fe20000010000 */
[----:B------:R-:W-:Y:S01]  /*20dc0*/  PRMT R100, R79, 0x5410, R78 ;  /* 0x000054104f647816 */ /* 0x000fe2000000004e */
[----:B------:R-:W-:Y:S01]  /*20dd0*/  MUFU.EX2 R93, R199 ;  /* 0x000000c7005d7308 */ /* 0x000fe20000000800 */
[----:B------:R-:W-:Y:S02]  /*20de0*/  PRMT R116, R81, 0x5410, R80 ;  /* 0x0000541051747816 */ /* 0x000fe40000000050 */
[----:B-1----:R-:W-:Y:S02]  /*20df0*/  PRMT R95, R0, 0x5410, R77 ;  /* 0x00005410005f7816 */ /* 0x002fe4000000004d */
[----:B------:R-:W-:Y:S01]  /*20e00*/  @!P5 PRMT R0, R97, 0x5410, RZ ;  /* 0x000054106100d816 */ /* 0x000fe200000000ff */
[----:B--2---:R-:W-:Y:S01]  /*20e10*/  @!P1 HFMA2.BF16_V2 R96, -RZ.H0_H0, RZ.H0_H0, -R79.H0_H0 ;  /* 0x200000ffff609231 */ /* 0x004fe2000034094f */
[----:B------:R-:W-:Y:S01]  /*20e20*/  @!P2 PRMT R77, R76, 0x5410, RZ ;  /* 0x000054104c4da816 */ /* 0x000fe200000000ff */
[----:B------:R2:W4:Y:S01]  /*20e30*/  LDL.S16 R97, [R1+0xa4] ;  /* 0x0000a40001617983 */ /* 0x0005220000100600 */
[----:B------:R-:W-:Y:S01]  /*20e40*/  LOP3.LUT R76, R111, UR22, R234, 0x96, !PT ;  /* 0x000000166f4c7c12 */ /* 0x000fe2000f8e96ea */
[----:B---3--:R-:W1:Y:S01]  /*20e50*/  MUFU.EX2 R90, R193 ;  /* 0x000000c1005a7308 */ /* 0x008e620000000800 */
[----:B------:R-:W-:Y:S01]  /*20e60*/  PRMT R106, R96, 0x7610, R106 ;  /* 0x00007610606a7816 */ /* 0x000fe2000000006a */
[----:B------:R3:W-:Y:S01]  /*20e70*/  @!P2 STL.S16 [R1+0x70], R98 ;  /* 0x000070620100a387 */ /* 0x0007e20000100600 */
[----:B------:R-:W-:Y:S02]  /*20e80*/  LOP3.LUT R75, R76, 0xffff, RZ, 0xc0, !PT ;  /* 0x0000ffff4c4b7812 */ /* 0x000fe400078ec0ff */
[----:B------:R-:W-:Y:S01]  /*20e90*/  @!P1 PRMT R79, R106, 0x5410, RZ ;  /* 0x000054106a4f9816 */ /* 0x000fe200000000ff */
[----:B------:R2:W2:Y:S01]  /*20ea0*/  LDL.S16 R104, [R1+0xa8] ;  /* 0x0000a80001687983 */ /* 0x0004a20000100600 */
[----:B------:R-:W-:Y:S03]  /*20eb0*/  SHF.R.U32.HI R75, RZ, 0x8, R75 ;  /* 0x00000008ff4b7819 */ /* 0x000fe6000001164b */
[----:B------:R-:W-:Y:S01]  /*20ec0*/  MUFU.EX2 R106, R209 ;  /* 0x000000d1006a7308 */ /* 0x000fe20000000800 */
[----:B------:R-:W-:Y:S01]  /*20ed0*/  LOP3.LUT R162, R76, 0xff, RZ, 0xc0, !PT ;  /* 0x000000ff4ca27812 */ /* 0x000fe200078ec0ff */
[----:B------:R-:W-:Y:S01]  /*20ee0*/  STG.E.U16 desc[UR28][R158.64+0xe], R0 ;  /* 0x00000e009e007986 */ /* 0x000fe2000c10151c */
[----:B------:R-:W-:Y:S02]  /*20ef0*/  LOP3.LUT R161, R75, 0xffff, RZ, 0xc0, !PT ;  /* 0x0000ffff4ba17812 */ /* 0x000fe400078ec0ff */
[--C-:B------:R-:W-:Y:S01]  /*20f00*/  SHF.R.U32.HI R160, RZ, 0x18, R76.reuse ;  /* 0x00000018ffa07819 */ /* 0x100fe2000001164c */
[----:B------:R-:W-:Y:S01]  /*20f10*/  STG.E.U16 desc[UR28][R158.64+0x10], R77 ;  /* 0x0000104d9e007986 */ /* 0x000fe2000c10151c */
[----:B------:R-:W-:Y:S02]  /*20f20*/  SHF.R.U32.HI R76, RZ, 0x10, R76 ;  /* 0x00000010ff4c7819 */ /* 0x000fe4000001164c */
[----:B-1----:R-:W-:Y:S01]  /*20f30*/  F2FP.BF16.F32.PACK_AB R75, R92, R90 ;  /* 0x0000005a5c4b723e */ /* 0x002fe200000010ff */
[----:B------:R-:W-:Y:S01]  /*20f40*/  FADD.FTZ R82, R90, R85 ;  /* 0x000000555a527221 */ /* 0x000fe20000010000 */
[----:B------:R-:W-:Y:S01]  /*20f50*/  LOP3.LUT R76, R76, 0xff, RZ, 0xc0, !PT ;  /* 0x000000ff4c4c7812 */ /* 0x000fe200078ec0ff */
[----:B------:R-:W-:Y:S01]  /*20f60*/  STG.E.U16 desc[UR28][R156.64+0x10], R79 ;  /* 0x0000104f9c007986 */ /* 0x000fe2000c10151c */
[----:B------:R-:W-:Y:S01]  /*20f70*/  ISETP.LE.U32.AND P5, PT, R161, UR13, PT ;  /* 0x0000000da1007c0c */ /* 0x000fe2000bfa3070 */
[----:B------:R-:W-:Y:S01]  /*20f80*/  FADD.FTZ R92, R92, R82 ;  /* 0x000000525c5c7221 */ /* 0x000fe20000010000 */
[----:B------:R-:W-:Y:S02]  /*20f90*/  LOP3.LUT R82, R243, UR41, RZ, 0x3c, !PT ;  /* 0x00000029f3527c12 */ /* 0x000fe4000f8e3cff */
[----:B------:R-:W-:Y:S02]  /*20fa0*/  ISETP.LE.U32.AND P2, PT, R76, UR13, PT ;  /* 0x0000000d4c007c0c */ /* 0x000fe4000bf43070 */
[----:B------:R-:W-:Y:S01]  /*20fb0*/  PRMT R74, R75, 0x7632, R74 ;  /* 0x000076324b4a7816 */ /* 0x000fe2000000004a */
[----:B---3--:R3:W3:Y:S01]  /*20fc0*/  LDL.S16 R98, [R1+0xac] ;  /* 0x0000ac0001627983 */ /* 0x0086e20000100600 */
[----:B------:R-:W-:Y:S01]  /*20fd0*/  ISETP.LE.U32.AND P6, PT, R160, UR13, PT ;  /* 0x0000000da0007c0c */ /* 0x000fe2000bfc3070 */
[----:B------:R-:W-:Y:S04]  /*20fe0*/  IMAD.WIDE.U32 R114, R82, -0x326172a9, RZ ;  /* 0xcd9e8d5752727825 */ /* 0x000fe800078e00ff */
[----:B------:R-:W-:Y:S01]  /*20ff0*/  FADD.FTZ R82, R99, R88 ;  /* 0x0000005863527221 */ /* 0x000fe20000010000 */
[----:B------:R1:W-:Y:S01]  /*21000*/  @!P1 STL.S16 [R1+0x88], R96 ;  /* 0x0000886001009387 */ /* 0x0003e20000100600 */
[----:B------:R-:W-:Y:S02]  /*21010*/  ISETP.LE.U32.AND P1, PT, R162, UR13, PT ;  /* 0x0000000da2007c0c */ /* 0x000fe4000bf23070 */
[----:B------:R-:W-:Y:S02]  /*21020*/  LOP3.LUT R88, R115, UR24, R128, 0x96, !PT ;  /* 0x0000001873587c12 */ /* 0x000fe4000f8e9680 */
[----:B------:R-:W-:Y:S01]  /*21030*/  MUFU.EX2 R128, R218 ;  /* 0x000000da00807308 */ /* 0x000fe20000000800 */
[----:B------:R-:W-:Y:S04]  /*21040*/  @P2 LOP3.LUT R183, R183, 0x100000, RZ, 0xfc, !PT ;  /* 0x00100000b7b72812 */ /* 0x000fe800078efcff */
[----:B------:R-:W-:Y:S05]  /*21050*/  LOP3.LUT R183, R183, 0xffdfffff, RZ, 0xc0, !PT ;  /* 0xffdfffffb7b77812 */ /* 0x000fea00078ec0ff */
[----:B-1----:R-:W1:Y:S02]  /*21060*/  MUFU.EX2 R96, R167 ;  /* 0x000000a700607308 */ /* 0x002e640000000800 */
[----:B-1----:R-:W-:Y:S08]  /*21070*/  F2FP.BF16.F32.PACK_AB R76, R96, R99 ;  /* 0x00000063604c723e */ /* 0x002ff000000010ff */
[----:B------:R-:W-:Y:S01]  /*21080*/  MUFU.EX2 R99, R201 ;  /* 0x000000c900637308 */ /* 0x000fe20000000800 */
[----:B------:R-:W-:Y:S01]  /*21090*/  PRMT R84, R76, 0x7632, R84 ;  /* 0x000076324c547816 */ /* 0x000fe20000000054 */
[----:B----4-:R-:W-:Y:S05]  /*210a0*/  @!P0 HFMA2.BF16_V2 R97, -RZ.H0_H0, RZ.H0_H0, -R78.H0_H0 ;  /* 0x200000ffff618231 */ /* 0x010fea000034094e */
[----:B------:R-:W-:Y:S01]  /*210b0*/  PRMT R107, R97, 0x7610, R107 ;  /* 0x00007610616b7816 */ /* 0x000fe2000000006b */
[----:B------:R1:W-:Y:S01]  /*210c0*/  @!P0 STL.S16 [R1+0xa4], R97 ;  /* 0x0000a46101008387 */ /* 0x0003e20000100600 */
[----:B--2---:R-:W-:Y:S02]  /*210d0*/  @!P3 HFMA2.BF16_V2 R104, -RZ.H0_H0, RZ.H0_H0, -R80.H0_H0 ;  /* 0x200000ffff68b231 */ /* 0x004fe40000340950 */
[----:B------:R-:W-:Y:S02]  /*210e0*/  @!P0 PRMT R78, R107, 0x5410, RZ ;  /* 0x000054106b4e8816 */ /* 0x000fe400000000ff */
[----:B------:R-:W-:Y:S02]  /*210f0*/  ISETP.LE.U32.AND P0, PT, R164, UR13, PT ;  /* 0x0000000da4007c0c */ /* 0x000fe4000bf03070 */
[----:B------:R-:W-:Y:S01]  /*21100*/  PRMT R94, R104, 0x7610, R94 ;  /* 0x00007610685e7816 */ /* 0x000fe2000000005e */
[----:B------:R-:W-:Y:S03]  /*21110*/  STG.E.U16 desc[UR28][R156.64+0x12], R78 ;  /* 0x0000124e9c007986 */ /* 0x000fe6000c10151c */
[----:B------:R-:W-:Y:S01]  /*21120*/  @!P3 PRMT R80, R94, 0x5410, RZ ;  /* 0x000054105e50b816 */ /* 0x000fe200000000ff */
[----:B------:R-:W-:Y:S01]  /*21130*/  FADD.FTZ R94, R96, R82 ;  /* 0x00000052605e7221 */ /* 0x000fe20000010000 */
[----:B------:R-:W-:Y:S01]  /*21140*/  FADD.FTZ R82, R106, R89 ;  /* 0x000000596a527221 */ /* 0x000fe20000010000 */
[----:B------:R-:W-:Y:S02]  /*21150*/  IMAD.WIDE.U32 R88, R88, -0x2daee0ad, RZ ;  /* 0xd2511f5358587825 */ /* 0x000fe400078e00ff */
[----:B------:R-:W-:Y:S03]  /*21160*/  STG.E.U16 desc[UR28][R152.64+0x22], R80 ;  /* 0x0000225098007986 */ /* 0x000fe6000c10151c */
[----:B------:R-:W-:Y:S01]  /*21170*/  LOP3.LUT R90, R89, UR38, R132, 0x96, !PT ;  /* 0x00000026595a7c12 */ /* 0x000fe2000f8e9684 */
[----:B------:R-:W-:Y:S02]  /*21180*/  IMAD.MOV.U32 R132, RZ, RZ, R136 ;  /* 0x000000ffff847224 */ /* 0x000fe400078e0088 */
[----:B------:R-:W-:Y:S02]  /*21190*/  IMAD.MOV.U32 R136, RZ, RZ, R112 ;  /* 0x000000ffff887224 */ /* 0x000fe400078e0070 */
[----:B---3--:R-:W-:Y:S01]  /*211a0*/  @!P4 HFMA2.BF16_V2 R98, -RZ.H0_H0, RZ.H0_H0, -R81.H0_H0 ;  /* 0x200000ffff62c231 */ /* 0x008fe20000340951 */
[----:B-1----:R-:W1:Y:S04]  /*211b0*/  MUFU.EX2 R97, R211 ;  /* 0x000000d300617308 */ /* 0x002e680000000800 */
[----:B------:R-:W-:Y:S01]  /*211c0*/  PRMT R101, R98, 0x7610, R101 ;  /* 0x0000761062657816 */ /* 0x000fe20000000065 */
[----:B------:R2:W-:Y:S03]  /*211d0*/  @!P4 STL.S16 [R1+0xac], R98 ;  /* 0x0000ac620100c387 */ /* 0x0005e60000100600 */
[----:B------:R-:W-:Y:S01]  /*211e0*/  @!P4 PRMT R81, R101, 0x5410, RZ ;  /* 0x000054106551c816 */ /* 0x000fe200000000ff */
[----:B------:R3:W-:Y:S01]  /*211f0*/  @!P3 STL.S16 [R1+0xa8], R104 ;  /* 0x0000a8680100b387 */ /* 0x0007e20000100600 */
[----:B------:R-:W-:Y:S01]  /*21200*/  ISETP.LE.U32.AND P4, PT, R163, UR13, PT ;  /* 0x0000000da3007c0c */ /* 0x000fe2000bf83070 */
[----:B------:R-:W-:Y:S02]  /*21210*/  MUFU.EX2 R101, R210 ;  /* 0x000000d200657308 */ /* 0x000fe40000000800 */
[----:B------:R4:W4:Y:S01]  /*21220*/  LDL.S16 R122, [R1+0xdc] ;  /* 0x0000dc00017a7983 */ /* 0x0009220000100600 */
[C---:B-1----:R-:W-:Y:S03]  /*21230*/  F2FP.BF16.F32.PACK_AB R85, R97.reuse, R106 ;  /* 0x0000006a6155723e */ /* 0x042fe600000010ff */
[----:B------:R1:W4:Y:S01]  /*21240*/  LDL.S16 R121, [R1+0xd8] ;  /* 0x0000d80001797983 */ /* 0x0003220000100600 */
[----:B------:R-:W-:Y:S01]  /*21250*/  FADD.FTZ R97, R97, R82 ;  /* 0x0000005261617221 */ /* 0x000fe20000010000 */
[----:B------:R-:W-:Y:S01]  /*21260*/  FADD.FTZ R82, R93, R92 ;  /* 0x0000005c5d527221 */ /* 0x000fe20000010000 */
[----:B------:R-:W-:Y:S01]  /*21270*/  PRMT R3, R85, 0x7632, R3 ;  /* 0x0000763255037816 */ /* 0x000fe20000000003 */
[----:B------:R1:W4:Y:S04]  /*21280*/  LDL.S16 R120, [R1+0xc4] ;  /* 0x0000c40001787983 */ /* 0x0003280000100600 */
[----:B------:R1:W4:Y:S04]  /*21290*/  LDL.S16 R119, [R1+0xc0] ;  /* 0x0000c00001777983 */ /* 0x0003280000100600 */
[----:B------:R1:W4:Y:S01]  /*212a0*/  LDL.S16 R117, [R1+0xbc] ;  /* 0x0000bc0001757983 */ /* 0x0003220000100600 */
[----:B--2---:R-:W2:Y:S03]  /*212b0*/  MUFU.EX2 R98, R208 ;  /* 0x000000d000627308 */ /* 0x004ea60000000800 */
[----:B------:R1:W4:Y:S04]  /*212c0*/  LDL.S16 R109, [R1+0xb8] ;  /* 0x0000b800016d7983 */ /* 0x0003280000100600 */
[----:B------:R1:W4:Y:S03]  /*212d0*/  LDL.S16 R118, [R1+0xd4] ;  /* 0x0000d40001767983 */ /* 0x0003260000100600 */
[----:B---3--:R-:W3:Y:S01]  /*212e0*/  MUFU.EX2 R104, R203 ;  /* 0x000000cb00687308 */ /* 0x008ee20000000800 */
[----:B------:R-:W-:Y:S01]  /*212f0*/  STG.E.U16 desc[UR28][R152.64+0x20], R81 ;  /* 0x0000205198007986 */ /* 0x000fe2000c10151c */
[----:B--2---:R-:W-:Y:S01]  /*21300*/  FADD.FTZ R91, R98, R91 ;  /* 0x0000005b625b7221 */ /* 0x004fe20000010000 */
[C---:B------:R-:W-:Y:S03]  /*21310*/  F2FP.BF16.F32.PACK_AB R98, R101.reuse, R98 ;  /* 0x000000626562723e */ /* 0x040fe600000010ff */
[----:B------:R-:W-:Y:S01]  /*21320*/  FADD.FTZ R101, R101, R91 ;  /* 0x0000005b65657221 */ /* 0x000fe20000010000 */
[----:B------:R-:W-:Y:S01]  /*21330*/  IMAD.WIDE.U32 R90, R90, -0x326172a9, RZ ;  /* 0xcd9e8d575a5a7825 */ /* 0x000fe200078e00ff */
[C---:B---3--:R-:W-:Y:S03]  /*21340*/  F2FP.BF16.F32.PACK_AB R89, R104.reuse, R93 ;  /* 0x0000005d6859723e */ /* 0x048fe600000010ff */
[----:B------:R-:W-:Y:S01]  /*21350*/  FADD.FTZ R104, R104, R82 ;  /* 0x0000005268687221 */ /* 0x000fe20000010000 */
[----:B------:R-:W-:Y:S02]  /*21360*/  LOP3.LUT R82, R149, UR39, R114, 0x96, !PT ;  /* 0x0000002795527c12 */ /* 0x000fe4000f8e9672 */
[----:B------:R-:W-:Y:S02]  /*21370*/  LOP3.LUT R92, R91, UR37, R148, 0x96, !PT ;  /* 0x000000255b5c7c12 */ /* 0x000fe4000f8e9694 */
[----:B------:R-:W-:Y:S01]  /*21380*/  LOP3.LUT R91, R2, 0xffff, RZ, 0xc0, !PT ;  /* 0x0000ffff025b7812 */ /* 0x000fe200078ec0ff */
[----:B------:R-:W-:Y:S01]  /*21390*/  IMAD.WIDE.U32 R106, R82, -0x2daee0ad, RZ ;  /* 0xd2511f53526a7825 */ /* 0x000fe200078e00ff */
[----:B------:R-:W-:Y:S03]  /*213a0*/  PRMT R2, R98, 0x7610, R2 ;  /* 0x0000761062027816 */ /* 0x000fe60000000002 */
[----:B------:R-:W-:Y:S01]  /*213b0*/  FADD.FTZ R82, R108, R94 ;  /* 0x0000005e6c527221 */ /* 0x000fe20000010000 */
[----:B------:R-:W-:Y:S01]  /*213c0*/  SHF.R.U32.HI R94, RZ, 0x10, R102 ;  /* 0x00000010ff5e7819 */ /* 0x000fe20000011666 */
[----:B------:R-:W-:Y:S01]  /*213d0*/  IMAD.WIDE.U32 R92, R92, -0x2daee0ad, RZ ;  /* 0xd2511f535c5c7825 */ /* 0x000fe200078e00ff */
[----:B------:R-:W-:Y:S02]  /*213e0*/  LOP3.LUT R88, R107, UR31, R88, 0x96, !PT ;  /* 0x0000001f6b587c12 */ /* 0x000fe4000f8e9658 */
[----:B------:R-:W-:Y:S02]  /*213f0*/  LOP3.LUT R94, R94, 0xff, RZ, 0xc0, !PT ;  /* 0x000000ff5e5e7812 */ /* 0x000fe400078ec0ff */
[----:B------:R-:W-:Y:S01]  /*21400*/  LOP3.LUT R106, R93, UR30, R106, 0x96, !PT ;  /* 0x0000001e5d6a7c12 */ /* 0x000fe2000f8e966a */
[----:B------:R-:W-:Y:S01]  /*21410*/  IMAD.WIDE.U32 R112, R88, -0x326172a9, RZ ;  /* 0xcd9e8d5758707825 */ /* 0x000fe200078e00ff */
[----:B------:R-:W-:Y:S01]  /*21420*/  LOP3.LUT R88, R102, 0xff, RZ, 0xc0, !PT ;  /* 0x000000ff66587812 */ /* 0x000fe200078ec0ff */
[----:B------:R-:W2:Y:S03]  /*21430*/  MUFU.EX2 R93, R222 ;  /* 0x000000de005d7308 */ /* 0x000ea60000000800 */
[----:B------:R-:W-:Y:S02]  /*21440*/  LOP3.LUT R96, R113, UR19, R90, 0x96, !PT ;  /* 0x0000001371607c12 */ /* 0x000fe4000f8e965a */
[C---:B------:R-:W-:Y:S01]  /*21450*/  F2FP.BF16.F32.PACK_AB R90, R99.reuse, R108 ;  /* 0x0000006c635a723e */ /* 0x040fe200000010ff */
[--C-:B------:R-:W-:Y:S01]  /*21460*/  FADD.FTZ R99, R99, R82.reuse ;  /* 0x0000005263637221 */ /* 0x100fe20000010000 */
[----:B------:R-:W-:Y:S01]  /*21470*/  PRMT R82, R83, 0x7632, R82 ;  /* 0x0000763253527816 */ /* 0x000fe20000000052 */
[----:B------:R-:W-:Y:S04]  /*21480*/  IMAD.WIDE.U32 R200, R96, -0x2daee0ad, RZ ;  /* 0xd2511f5360c87825 */ /* 0x000fe800078e00ff */
[----:B----4-:R-:W-:Y:S05]  /*21490*/  @!P4 HFMA2.BF16_V2 R122, -RZ.H0_H0, RZ.H0_H0, -R83.H0_H0 ;  /* 0x200000ffff7ac231 */ /* 0x010fea0000340953 */
[----:B------:R-:W-:Y:S01]  /*214a0*/  PRMT R194, R122, 0x7610, R194 ;  /* 0x000076107ac27816 */ /* 0x000fe200000000c2 */
[----:B------:R-:W-:Y:S01]  /*214b0*/  @!P0 HFMA2.BF16_V2 R121, -RZ.H0_H0, RZ.H0_H0, -R82.H0_H0 ;  /* 0x200000ffff798231 */ /* 0x000fe20000340952 */
[----:B------:R-:W-:Y:S01]  /*214c0*/  @!P4 STL.S16 [R1+0xdc], R122 ;  /* 0x0000dc7a0100c387 */ /* 0x000fe20000100600 */
[----:B------:R-:W-:Y:S01]  /*214d0*/  ISETP.LE.U32.AND P4, PT, R94, UR13, PT ;  /* 0x0000000d5e007c0c */ /* 0x000fe2000bf83070 */
[----:B------:R-:W-:Y:S01]  /*214e0*/  @!P1 HFMA2.BF16_V2 R120, -RZ.H0_H0, RZ.H0_H0, -R75.H0_H0 ;  /* 0x200000ffff789231 */ /* 0x000fe2000034094b */
[----:B------:R-:W-:Y:S01]  /*214f0*/  LOP3.LUT R94, R110, 0xff, RZ, 0xc0, !PT ;  /* 0x000000ff6e5e7812 */ /* 0x000fe200078ec0ff */
[----:B------:R-:W-:Y:S01]  /*21500*/  @!P0 STL.S16 [R1+0xd8], R121 ;  /* 0x0000d87901008387 */ /* 0x000fe20000100600 */
[----:B------:R-:W-:Y:S01]  /*21510*/  PRMT R195, R121, 0x7610, R195 ;  /* 0x0000761079c37816 */ /* 0x000fe200000000c3 */
[----:B------:R-:W-:Y:S01]  /*21520*/  @!P5 HFMA2.BF16_V2 R119, -RZ.H0_H0, RZ.H0_H0, -R74.H0_H0 ;  /* 0x200000ffff77d231 */ /* 0x000fe2000034094a */
[----:B------:R-:W-:Y:S01]  /*21530*/  PRMT R241, R120, 0x7610, R241 ;  /* 0x0000761078f17816 */ /* 0x000fe200000000f1 */
[----:B------:R-:W-:Y:S01]  /*21540*/  @!P1 STL.S16 [R1+0xc4], R120 ;  /* 0x0000c47801009387 */ /* 0x000fe20000100600 */
[----:B------:R-:W-:Y:S01]  /*21550*/  ISETP.LE.U32.AND P1, PT, R94, UR13, PT ;  /* 0x0000000d5e007c0c */ /* 0x000fe2000bf23070 */
[----:B------:R-:W-:Y:S01]  /*21560*/  @!P2 HFMA2.BF16_V2 R117, -RZ.H0_H0, RZ.H0_H0, -R76.H0_H0 ;  /* 0x200000ffff75a231 */ /* 0x000fe2000034094c */
[----:B------:R-:W-:Y:S01]  /*21570*/  PRMT R240, R119, 0x7610, R240 ;  /* 0x0000761077f07816 */ /* 0x000fe200000000f0 */
[----:B------:R3:W-:Y:S01]  /*21580*/  @!P5 STL.S16 [R1+0xc0], R119 ;  /* 0x0000c0770100d387 */ /* 0x0007e20000100600 */
[----:B------:R-:W-:Y:S01]  /*21590*/  ISETP.LE.U32.AND P5, PT, R91, UR13, PT ;  /* 0x0000000d5b007c0c */ /* 0x000fe2000bfa3070 */
[----:B------:R-:W-:Y:S01]  /*215a0*/  @!P6 HFMA2.BF16_V2 R109, -RZ.H0_H0, RZ.H0_H0, -R84.H0_H0 ;  /* 0x200000ffff6de231 */ /* 0x000fe20000340954 */
[----:B------:R-:W-:Y:S01]  /*215b0*/  PRMT R224, R117, 0x7610, R224 ;  /* 0x0000761075e07816 */ /* 0x000fe200000000e0 */
[----:B------:R4:W-:Y:S01]  /*215c0*/  @!P2 STL.S16 [R1+0xbc], R117 ;  /* 0x0000bc750100a387 */ /* 0x0009e20000100600 */
[----:B------:R-:W-:Y:S02]  /*215d0*/  SHF.R.U32.HI R91, RZ, 0x18, R102 ;  /* 0x00000018ff5b7819 */ /* 0x000fe40000011666 */
[----:B------:R-:W-:Y:S02]  /*215e0*/  PRMT R223, R109, 0x7610, R223 ;  /* 0x000076106ddf7816 */ /* 0x000fe400000000df */
[----:B------:R-:W-:Y:S02]  /*215f0*/  ISETP.LE.U32.AND P3, PT, R91, UR13, PT ;  /* 0x0000000d5b007c0c */ /* 0x000fe4000bf63070 */
[----:B------:R-:W-:Y:S02]  /*21600*/  LOP3.LUT R91, R110, 0xffff, RZ, 0xc0, !PT ;  /* 0x0000ffff6e5b7812 */ /* 0x000fe400078ec0ff */
[----:B------:R-:W-:Y:S02]  /*21610*/  PRMT R218, R195, 0x7610, R218 ;  /* 0x00007610c3da7816 */ /* 0x000fe400000000da */
[----:B------:R-:W-:Y:S01]  /*21620*/  SHF.R.U32.HI R91, RZ, 0x8, R91 ;  /* 0x00000008ff5b7819 */ /* 0x000fe2000001165b */
[----:B---3--:R-:W-:Y:S01]  /*21630*/  MUFU.EX2 R119, R220 ;  /* 0x000000dc00777308 */ /* 0x008fe20000000800 */
[----:B----4-:R1:W3:Y:S04]  /*21640*/  LDL.S16 R117, [R1+0xd0] ;  /* 0x0000d00001757983 */ /* 0x0102e80000100600 */
[----:B------:R4:W-:Y:S01]  /*21650*/  @!P6 STL.S16 [R1+0xb8], R109 ;  /* 0x0000b86d0100e387 */ /* 0x0009e20000100600 */
[----:B------:R-:W-:Y:S01]  /*21660*/  ISETP.LE.U32.AND P6, PT, R88, UR13, PT ;  /* 0x0000000d58007c0c */ /* 0x000fe2000bfc3070 */
[----:B--2---:R-:W-:Y:S01]  /*21670*/  FADD.FTZ R88, R93, R97 ;  /* 0x000000615d587221 */ /* 0x004fe20000010000 */
[C---:B------:R-:W-:Y:S02]  /*21680*/  F2FP.BF16.F32.PACK_AB R93, R125.reuse, R93 ;  /* 0x0000005d7d5d723e */ /* 0x040fe400000010ff */
[----:B------:R-:W-:Y:S01]  /*21690*/  MUFU.EX2 R97, R217 ;  /* 0x000000d900617308 */ /* 0x000fe20000000800 */
[--C-:B------:R-:W-:Y:S01]  /*216a0*/  FADD.FTZ R125, R125, R88.reuse ;  /* 0x000000587d7d7221 */ /* 0x100fe20000010000 */
[----:B------:R-:W-:Y:S08]  /*216b0*/  PRMT R88, R98, 0x7632, R88 ;  /* 0x0000763262587816 */ /* 0x000ff00000000058 */
[----:B------:R-:W-:Y:S01]  /*216c0*/  MUFU.EX2 R98, R214 ;  /* 0x000000d600627308 */ /* 0x000fe20000000800 */
[----:B------:R-:W-:Y:S01]  /*216d0*/  @P6 LOP3.LUT R183, R183, 0x200000, RZ, 0xfc, !PT ;  /* 0x00200000b7b76812 */ /* 0x000fe200078efcff */
[----:B------:R-:W-:Y:S03]  /*216e0*/  @!P6 HFMA2.BF16_V2 R118, -RZ.H0_H0, RZ.H0_H0, -R85.H0_H0 ;  /* 0x200000ffff76e231 */ /* 0x000fe60000340955 */
[----:B------:R-:W-:Y:S02]  /*216f0*/  LOP3.LUT R183, R183, 0xffbfffff, RZ, 0xc0, !PT ;  /* 0xffbfffffb7b77812 */ /* 0x000fe400078ec0ff */
[----:B------:R-:W-:Y:S01]  /*21700*/  PRMT R222, R118, 0x7610, R222 ;  /* 0x0000761076de7816 */ /* 0x000fe200000000de */
[----:B------:R2:W-:Y:S01]  /*21710*/  @!P6 STL.S16 [R1+0xd4], R118 ;  /* 0x0000d4760100e387 */ /* 0x0005e20000100600 */
[----:B------:R-:W-:Y:S02]  /*21720*/  @P5 LOP3.LUT R183, R183, 0x400000, RZ, 0xfc, !PT ;  /* 0x00400000b7b75812 */ /* 0x000fe400078efcff */
[----:B------:R-:W-:Y:S01]  /*21730*/  ISETP.LE.U32.AND P6, PT, R130, UR13, PT ;  /* 0x0000000d82007c0c */ /* 0x000fe2000bfc3070 */
[----:B------:R1:W3:Y:S01]  /*21740*/  LDL.S16 R108, [R1+0xc8] ;  /* 0x0000c800016c7983 */ /* 0x0002e20000100600 */
[----:B----4-:R-:W4:Y:S03]  /*21750*/  MUFU.EX2 R109, R219 ;  /* 0x000000db006d7308 */ /* 0x010f260000000800 */
[----:B------:R1:W3:Y:S01]  /*21760*/  LDL.S16 R107, [R1+0xb4] ;  /* 0x0000b400016b7983 */ /* 0x0002e20000100600 */
[----:B----4-:R-:W-:Y:S01]  /*21770*/  F2FP.BF16.F32.PACK_AB R96, R119, R109 ;  /* 0x0000006d7760723e */ /* 0x010fe200000010ff */
[----:B------:R-:W-:Y:S02]  /*21780*/  FADD.FTZ R94, R109, R101 ;  /* 0x000000656d5e7221 */ /* 0x000fe40000010000 */
[----:B--2---:R1:W2:Y:S02]  /*21790*/  LDL.S16 R118, [R1+0xcc] ;  /* 0x0000cc0001767983 */ /* 0x0042a40000100600 */
[----:B------:R-:W-:Y:S01]  /*217a0*/  FADD.FTZ R119, R119, R94 ;  /* 0x0000005e77777221 */ /* 0x000fe20000010000 */
[----:B------:R-:W-:Y:S01]  /*217b0*/  FADD.FTZ R94, R97, R104 ;  /* 0x00000068615e7221 */ /* 0x000fe20000010000 */
[C---:B------:R-:W-:Y:S01]  /*217c0*/  F2FP.BF16.F32.PACK_AB R97, R128.reuse, R97 ;  /* 0x000000618061723e */ /* 0x040fe200000010ff */
[----:B------:R-:W-:Y:S02]  /*217d0*/  IMAD.MOV.U32 R104, RZ, RZ, 0x7054 ;  /* 0x00007054ff687424 */ /* 0x000fe400078e00ff */
[--C-:B------:R-:W-:Y:S01]  /*217e0*/  FADD.FTZ R128, R128, R94.reuse ;  /* 0x0000005e80807221 */ /* 0x100fe20000010000 */
[----:B------:R-:W-:Y:S02]  /*217f0*/  PRMT R94, R93, 0x7632, R94 ;  /* 0x000076325d5e7816 */ /* 0x000fe4000000005e */
[----:B------:R-:W-:Y:S02]  /*21800*/  PRMT R126, R126, R104, UR13 ;  /* 0x0000000d7e7e7e16 */ /* 0x000fe40008000068 */
[----:B------:R-:W-:Y:S01]  /*21810*/  LOP3.LUT R104, R146, 0xff, RZ, 0xc0, !PT ;  /* 0x000000ff92687812 */ /* 0x000fe200078ec0ff */
[----:B---3--:R-:W-:Y:S05]  /*21820*/  @!P5 HFMA2.BF16_V2 R117, -RZ.H0_H0, RZ.H0_H0, -R3.H0_H0 ;  /* 0x200000ffff75d231 */ /* 0x008fea0000340903 */
[----:B------:R-:W-:Y:S01]  /*21830*/  PRMT R221, R117, 0x7610, R221 ;  /* 0x0000761075dd7816 */ /* 0x000fe200000000dd */
[----:B------:R3:W-:Y:S01]  /*21840*/  @!P5 STL.S16 [R1+0xd0], R117 ;  /* 0x0000d0750100d387 */ /* 0x0007e20000100600 */
[----:B------:R-:W-:Y:S03]  /*21850*/  @!P3 HFMA2.BF16_V2 R108, -RZ.H0_H0, RZ.H0_H0, -R88.H0_H0 ;  /* 0x200000ffff6cb231 */ /* 0x000fe60000340958 */
[----:B---3--:R1:W3:Y:S01]  /*21860*/  LDL.S16 R117, [R1+0xb0] ;  /* 0x0000b00001757983 */ /* 0x0082e20000100600 */
[----:B------:R-:W-:Y:S01]  /*21870*/  @!P1 HFMA2.BF16_V2 R107, -RZ.H0_H0, RZ.H0_H0, -R89.H0_H0 ;  /* 0x200000ffff6b9231 */ /* 0x000fe20000340959 */
[----:B------:R-:W-:Y:S04]  /*21880*/  PRMT R219, R108, 0x7610, R219 ;  /* 0x000076106cdb7816 */ /* 0x000fe800000000db */
[----:B------:R-:W-:Y:S01]  /*21890*/  PRMT R217, R107, 0x7610, R217 ;  /* 0x000076106bd97816 */ /* 0x000fe200000000d9 */
[----:B--2---:R-:W-:Y:S05]  /*218a0*/  @!P4 HFMA2.BF16_V2 R118, -RZ.H0_H0, RZ.H0_H0, -R2.H0_H0 ;  /* 0x200000ffff76c231 */ /* 0x004fea0000340902 */
[----:B------:R-:W-:Y:S01]  /*218b0*/  PRMT R220, R118, 0x7610, R220 ;  /* 0x0000761076dc7816 */ /* 0x000fe200000000dc */
[----:B------:R-:W-:Y:S04]  /*218c0*/  @!P4 STL.S16 [R1+0xcc], R118 ;  /* 0x0000cc760100c387 */ /* 0x000fe80000100600 */
[----:B------:R2:W-:Y:S04]  /*218d0*/  @!P3 STL.S16 [R1+0xc8], R108 ;  /* 0x0000c86c0100b387 */ /* 0x0005e80000100600 */
[----:B------:R4:W-:Y:S04]  /*218e0*/  @!P1 STL.S16 [R1+0xb4], R107 ;  /* 0x0000b46b01009387 */ /* 0x0009e80000100600 */
[----:B------:R1:W3:Y:S01]  /*218f0*/  LDL.S16 R121, [R1+0xe4] ;  /* 0x0000e40001797983 */ /* 0x0002e20000100600 */
[----:B--2---:R-:W-:Y:S02]  /*21900*/  LOP3.LUT R108, R201, UR25, R92, 0x96, !PT ;  /* 0x00000019c96c7c12 */ /* 0x004fe4000f8e965c */
[----:B------:R-:W-:Y:S02]  /*21910*/  LOP3.LUT R92, R91, 0xffff, RZ, 0xc0, !PT ;  /* 0x0000ffff5b5c7812 */ /* 0x000fe400078ec0ff */
[----:B------:R-:W-:Y:S01]  /*21920*/  PRMT R91, R89, 0x7632, R91 ;  /* 0x00007632595b7816 */ /* 0x000fe2000000005b */
[----:B----4-:R-:W-:Y:S01]  /*21930*/  IMAD.WIDE.U32 R106, R106, -0x326172a9, RZ ;  /* 0xcd9e8d576a6a7825 */ /* 0x010fe200078e00ff */
[----:B------:R-:W-:Y:S03]  /*21940*/  ISETP.LE.U32.AND P0, PT, R92, UR13, PT ;  /* 0x0000000d5c007c0c */ /* 0x000fe6000bf03070 */
[----:B------:R-:W-:Y:S01]  /*21950*/  FADD.FTZ R92, R98, R99 ;  /* 0x00000063625c7221 */ /* 0x000fe20000010000 */
[----:B------:R-:W-:Y:S01]  /*21960*/  F2FP.BF16.F32.PACK_AB R99, R127, R98 ;  /* 0x000000627f63723e */ /* 0x000fe200000010ff */
[----:B------:R-:W-:Y:S01]  /*21970*/  IMAD.WIDE.U32 R108, R108, -0x326172a9, RZ ;  /* 0xcd9e8d576c6c7825 */ /* 0x000fe200078e00ff */
[----:B------:R-:W-:Y:S03]  /*21980*/  LOP3.LUT R167, R107, UR26, R112, 0x96, !PT ;  /* 0x0000001a6ba77c12 */ /* 0x000fe6000f8e9670 */
[----:B------:R-:W-:Y:S01]  /*21990*/  FADD.FTZ R127, R127, R92 ;  /* 0x0000005c7f7f7221 */ /* 0x000fe20000010000 */
[----:B------:R-:W-:Y:S02]  /*219a0*/  SHF.R.U32.HI R92, RZ, 0x10, R110 ;  /* 0x00000010ff5c7819 */ /* 0x000fe4000001166e */
[----:B------:R-:W-:Y:S02]  /*219b0*/  LOP3.LUT R98, R109, UR23, R106, 0x96, !PT ;  /* 0x000000176d627c12 */ /* 0x000fe4000f8e966a */
[----:B------:R-:W-:Y:S02]  /*219c0*/  LOP3.LUT R118, R92, 0xff, RZ, 0xc0, !PT ;  /* 0x000000ff5c767812 */ /* 0x000fe400078ec0ff */
[----:B------:R-:W-:Y:S02]  /*219d0*/  LOP3.LUT R131, R98, 0xff, RZ, 0xc0, !PT ;  /* 0x000000ff62837812 */ /* 0x000fe400078ec0ff */
[----:B------:R-:W-:Y:S02]  /*219e0*/  ISETP.LE.U32.AND P5, PT, R118, UR13, PT ;  /* 0x0000000d76007c0c */ /* 0x000fe4000bfa3070 */
[----:B------:R-:W-:Y:S02]  /*219f0*/  ISETP.LE.U32.AND P2, PT, R131, UR13, PT ;  /* 0x0000000d83007c0c */ /* 0x000fe4000bf43070 */
[----:B------:R-:W-:Y:S02]  /*21a00*/  LOP3.LUT R73, R98, 0xffff, RZ, 0xc0, !PT ;  /* 0x0000ffff62497812 */ /* 0x000fe400078ec0ff */
[----:B------:R-:W-:Y:S02]  /*21a10*/  PRMT R92, R90, 0x7632, R92 ;  /* 0x000076325a5c7816 */ /* 0x000fe4000000005c */
[----:B------:R-:W-:Y:S02]  /*21a20*/  SHF.R.U32.HI R73, RZ, 0x8, R73 ;  /* 0x00000008ff497819 */ /* 0x000fe40000011649 */
[----:B------:R-:W-:Y:S04]  /*21a30*/  SHF.R.U32.HI R72, RZ, 0x10, R98 ;  /* 0x00000010ff487819 */ /* 0x000fe80000011662 */
[----:B------:R-:W-:Y:S01]  /*21a40*/  LOP3.LUT R124, R72, 0xff, RZ, 0xc0, !PT ;  /* 0x000000ff487c7812 */ /* 0x000fe200078ec0ff */
[----:B---3--:R-:W-:Y:S05]  /*21a50*/  @!P0 HFMA2.BF16_V2 R117, -RZ.H0_H0, RZ.H0_H0, -R91.H0_H0 ;  /* 0x200000ffff758231 */ /* 0x008fea000034095b */
[----:B------:R-:W-:Y:S01]  /*21a60*/  PRMT R216, R117, 0x7610, R216 ;  /* 0x0000761075d87816 */ /* 0x000fe200000000d8 */
[----:B------:R2:W-:Y:S04]  /*21a70*/  @!P0 STL.S16 [R1+0xb0], R117 ;  /* 0x0000b07501008387 */ /* 0x0005e80000100600 */
[----:B------:R1:W3:Y:S04]  /*21a80*/  LDL.S16 R112, [R1+0xe0] ;  /* 0x0000e00001707983 */ /* 0x0002e80000100600 */
[----:B------:R1:W4:Y:S04]  /*21a90*/  LDL.S16 R101, [R1+0xe8] ;  /* 0x0000e80001657983 */ /* 0x0003280000100600 */
[----:B------:R1:W4:Y:S04]  /*21aa0*/  LDL.S16 R120, [R1+0xf4] ;  /* 0x0000f40001787983 */ /* 0x0003280000100600 */
[----:B--2---:R1:W2:Y:S01]  /*21ab0*/  LDL.S16 R117, [R1+0xf0] ;  /* 0x0000f00001757983 */ /* 0x0042a20000100600 */
[----:B------:R-:W-:Y:S05]  /*21ac0*/  @!P5 HFMA2.BF16_V2 R121, -RZ.H0_H0, RZ.H0_H0, -R90.H0_H0 ;  /* 0x200000ffff79d231 */ /* 0x000fea000034095a */
[----:B------:R-:W-:Y:S01]  /*21ad0*/  PRMT R215, R121, 0x7610, R215 ;  /* 0x0000761079d77816 */ /* 0x000fe200000000d7 */
[----:B------:R1:W-:Y:S01]  /*21ae0*/  @!P5 STL.S16 [R1+0xe4], R121 ;  /* 0x0000e4790100d387 */ /* 0x0003e20000100600 */
[----:B------:R-:W-:Y:S02]  /*21af0*/  LOP3.LUT P5, RZ, R183, 0x400000, RZ, 0xc0, !PT ;  /* 0x00400000b7ff7812 */ /* 0x000fe400078ac0ff */
[----:B-1----:R-:W-:Y:S02]  /*21b00*/  LOP3.LUT R121, R73, 0xffff, RZ, 0xc0, !PT ;  /* 0x0000ffff49797812 */ /* 0x002fe400078ec0ff */
[----:B------:R-:W-:Y:S01]  /*21b10*/  LOP3.LUT R73, R151, UR39, R114, 0x96, !PT ;  /* 0x0000002797497c12 */ /* 0x000fe2000f8e9672 */
[----:B---3--:R-:W-:Y:S02]  /*21b20*/  @!P6 HFMA2.BF16_V2 R112, -RZ.H0_H0, RZ.H0_H0, -R92.H0_H0 ;  /* 0x200000ffff70e231 */ /* 0x008fe4000034095c */
[----:B----4-:R-:W-:Y:S03]  /*21b30*/  @!P2 HFMA2.BF16_V2 R101, -RZ.H0_H0, RZ.H0_H0, -R93.H0_H0 ;  /* 0x200000ffff65a231 */ /* 0x010fe6000034095d */
[----:B------:R-:W-:Y:S01]  /*21b40*/  PRMT R214, R112, 0x7610, R214 ;  /* 0x0000761070d67816 */ /* 0x000fe200000000d6 */
[----:B------:R-:W-:Y:S01]  /*21b50*/  @!P6 STL.S16 [R1+0xe0], R112 ;  /* 0x0000e0700100e387 */ /* 0x000fe20000100600 */
[----:B------:R-:W-:Y:S02]  /*21b60*/  ISETP.LE.U32.AND P6, PT, R121, UR13, PT ;  /* 0x0000000d79007c0c */ /* 0x000fe4000bfc3070 */
[----:B------:R-:W-:Y:S01]  /*21b70*/  PRMT R213, R101, 0x7610, R213 ;  /* 0x0000761065d57816 */ /* 0x000fe200000000d5 */
[----:B------:R1:W-:Y:S01]  /*21b80*/  @!P2 STL.S16 [R1+0xe8], R101 ;  /* 0x0000e8650100a387 */ /* 0x0003e20000100600 */
[----:B------:R-:W-:Y:S09]  /*21b90*/  ISETP.LE.U32.AND P2, PT, R124, UR13, PT ;  /* 0x0000000d7c007c0c */ /* 0x000ff2000bf43070 */
[----:B------:R-:W-:Y:S04]  /*21ba0*/  @!P6 HFMA2.BF16_V2 R120, -RZ.H0_H0, RZ.H0_H0, -R94.H0_H0 ;  /* 0x200000ffff78e231 */ /* 0x000fe8000034095e */
[----:B--2---:R-:W-:Y:S01]  /*21bb0*/  @!P2 HFMA2.BF16_V2 R117, -RZ.H0_H0, RZ.H0_H0, -R96.H0_H0 ;  /* 0x200000ffff75a231 */ /* 0x004fe20000340960 */
[----:B------:R-:W-:Y:S01]  /*21bc0*/  PRMT R212, R120, 0x7610, R212 ;  /* 0x0000761078d47816 */ /* 0x000fe200000000d4 */
[----:B------:R2:W-:Y:S01]  /*21bd0*/  @!P6 STL.S16 [R1+0xf4], R120 ;  /* 0x0000f4780100e387 */ /* 0x0005e20000100600 */
[----:B------:R-:W-:Y:S02]  /*21be0*/  ISETP.LE.U32.AND P6, PT, R163, UR13, PT ;  /* 0x0000000da3007c0c */ /* 0x000fe4000bfc3070 */
[----:B------:R-:W-:Y:S01]  /*21bf0*/  PRMT R211, R117, 0x7610, R211 ;  /* 0x0000761075d37816 */ /* 0x000fe200000000d3 */
[----:B------:R3:W-:Y:S04]  /*21c00*/  @!P2 STL.S16 [R1+0xf0], R117 ;  /* 0x0000f0750100a387 */ /* 0x0007e80000100600 */
[----:B------:R4:W4:Y:S01]  /*21c10*/  LDL.S16 R129, [R1+0xec] ;  /* 0x0000ec0001817983 */ /* 0x0009220000100600 */
[----:B-1----:R-:W-:Y:S01]  /*21c20*/  LOP3.LUT R101, R115, UR24, R132, 0x96, !PT ;  /* 0x0000001873657c12 */ /* 0x002fe2000f8e9684 */
[----:B------:R-:W-:Y:S01]  /*21c30*/  IMAD.WIDE.U32 R114, R73, -0x2daee0ad, RZ ;  /* 0xd2511f5349727825 */ /* 0x000fe200078e00ff */
[----:B------:R-:W-:Y:S01]  /*21c40*/  UIADD3 UR24, UR33, 0x646e171e, URZ ;  /* 0x646e171e21187890 */ /* 0x000fe2000fffe03f */
[----:B------:R1:W4:Y:S02]  /*21c50*/  LDL.S16 R139, [R1+0x108] ;  /* 0x00010800018b7983 */ /* 0x0003240000100600 */
[----:B------:R-:W-:Y:S05]  /*21c60*/  IMAD.WIDE.U32 R112, R101, -0x2daee0ad, RZ ;  /* 0xd2511f5365707825 */ /* 0x000fea00078e00ff */
[----:B------:R-:W-:Y:S02]  /*21c70*/  LOP3.LUT R0, R113, UR38, R136, 0x96, !PT ;  /* 0x0000002671007c12 */ /* 0x000fe4000f8e9688 */
[----:B------:R-:W-:Y:S01]  /*21c80*/  LOP3.LUT R101, R115, UR31, R112, 0x96, !PT ;  /* 0x0000001f73657c12 */ /* 0x000fe2000f8e9670 */
[----:B------:R1:W4:Y:S02]  /*21c90*/  LDL.S16 R136, [R1+0xf8] ;  /* 0x0000f80001887983 */ /* 0x0003240000100600 */
[----:B------:R-:W-:Y:S01]  /*21ca0*/  IMAD.WIDE.U32 R112, R0, -0x326172a9, RZ ;  /* 0xcd9e8d5700707825 */ /* 0x000fe200078e00ff */
[--C-:B--2---:R-:W-:Y:S02]  /*21cb0*/  LOP3.LUT R120, R103, UR24, R238.reuse, 0x96, !PT ;  /* 0x0000001867787c12 */ /* 0x104fe4000f8e96ee */
[----:B------:R-:W-:Y:S01]  /*21cc0*/  PRMT R238, R194, 0x7610, R238 ;  /* 0x00007610c2ee7816 */ /* 0x000fe200000000ee */
[----:B------:R-:W-:Y:S01]  /*21cd0*/  IMAD.WIDE.U32 R122, R101, -0x326172a9, RZ ;  /* 0xcd9e8d57657a7825 */ /* 0x000fe200078e00ff */
[----:B------:R-:W-:Y:S02]  /*21ce0*/  LOP3.LUT R72, R113, UR37, R150, 0x96, !PT ;  /* 0x0000002571487c12 */ /* 0x000fe4000f8e9696 */
[----:B------:R-:W-:Y:S01]  /*21cf0*/  LOP3.LUT R113, R102, 0xffff, RZ, 0xc0, !PT ;  /* 0x0000ffff66717812 */ /* 0x000fe200078ec0ff */
[----:B------:R-:W-:Y:S01]  /*21d00*/  FADD.FTZ R103, R137, R128 ;  /* 0x0000008089677221 */ /* 0x000fe20000010000 */
[----:B------:R-:W-:Y:S01]  /*21d10*/  LOP3.LUT R0, R123, UR19, R112, 0x96, !PT ;  /* 0x000000137b007c12 */ /* 0x000fe2000f8e9670 */
[----:B------:R-:W-:Y:S01]  /*21d20*/  UIADD3 UR19, UR32, -0x4ab325aa, URZ ;  /* 0xb54cda5620137890 */ /* 0x000fe2000fffe03f */
[----:B---3--:R-:W-:Y:S01]  /*21d30*/  SHF.R.U32.HI R117, RZ, 0x18, R102 ;  /* 0x00000018ff757819 */ /* 0x008fe20000011666 */
[----:B------:R-:W-:Y:S01]  /*21d40*/  IMAD.WIDE.U32 R72, R72, -0x2daee0ad, RZ ;  /* 0xd2511f5348487825 */ /* 0x000fe200078e00ff */
[----:B------:R-:W-:Y:S01]  /*21d50*/  LOP3.LUT R128, R111, UR24, R234, 0x96, !PT ;  /* 0x000000186f807c12 */ /* 0x000fe2000f8e96ea */
[----:B------:R-:W2:Y:S02]  /*21d60*/  MUFU.EX2 R123, R230 ;  /* 0x000000e6007b7308 */ /* 0x000ea40000000800 */
[----:B------:R-:W-:Y:S01]  /*21d70*/  LOP3.LUT R132, R109, UR19, R106, 0x96, !PT ;  /* 0x000000136d847c12 */ /* 0x000fe2000f8e966a */
[----:B------:R-:W-:Y:S01]  /*21d80*/  IMAD.WIDE.U32 R198, R0, -0x2daee0ad, RZ ;  /* 0xd2511f5300c67825 */ /* 0x000fe200078e00ff */
[----:B------:R-:W-:Y:S02]  /*21d90*/  LOP3.LUT R0, R147, UR19, R204, 0x96, !PT ;  /* 0x0000001393007c12 */ /* 0x000fe4000f8e96cc */
[----:B------:R-:W-:Y:S02]  /*21da0*/  LOP3.LUT R114, R73, UR30, R114, 0x96, !PT ;  /* 0x0000001e49727c12 */ /* 0x000fe4000f8e9672 */
[----:B------:R-:W-:Y:S02]  /*21db0*/  LOP3.LUT R107, R199, UR25, R72, 0x96, !PT ;  /* 0x00000019c76b7c12 */ /* 0x000fe4000f8e9648 */
[----:B------:R-:W3:Y:S01]  /*21dc0*/  MUFU.EX2 R112, R228 ;  /* 0x000000e400707308 */ /* 0x000ee20000000800 */
[----:B------:R-:W-:Y:S01]  /*21dd0*/  LOP3.LUT R72, R0, 0xffff, RZ, 0xc0, !PT ;  /* 0x0000ffff00487812 */ /* 0x000fe200078ec0ff */
[----:B------:R-:W-:Y:S01]  /*21de0*/  IMAD.WIDE.U32 R114, R114, -0x326172a9, RZ ;  /* 0xcd9e8d5772727825 */ /* 0x000fe200078e00ff */
[----:B------:R-:W-:Y:S02]  /*21df0*/  LOP3.LUT R73, R0, 0xff, RZ, 0xc0, !PT ;  /* 0x000000ff00497812 */ /* 0x000fe400078ec0ff */
[----:B------:R-:W-:Y:S01]  /*21e00*/  SHF.R.U32.HI R72, RZ, 0x8, R72 ;  /* 0x00000008ff487819 */ /* 0x000fe20000011648 */
[----:B------:R-:W-:Y:S01]  /*21e10*/  IMAD.WIDE.U32 R106, R107, -0x326172a9, RZ ;  /* 0xcd9e8d576b6a7825 */ /* 0x000fe200078e00ff */
[----:B------:R-:W-:Y:S02]  /*21e20*/  LOP3.LUT R193, R115, UR26, R122, 0x96, !PT ;  /* 0x0000001a73c17c12 */ /* 0x000fe4000f8e967a */
[----:B------:R-:W-:Y:S02]  /*21e30*/  PRMT R72, R73, 0x5410, R72 ;  /* 0x0000541049487816 */ /* 0x000fe40000000048 */
[--C-:B------:R-:W-:Y:S02]  /*21e40*/  SHF.R.U32.HI R73, RZ, 0x10, R0.reuse ;  /* 0x00000010ff497819 */ /* 0x100fe40000011600 */
[----:B------:R-:W-:Y:S02]  /*21e50*/  SHF.R.U32.HI R0, RZ, 0x18, R0 ;  /* 0x00000018ff007819 */ /* 0x000fe40000011600 */
[----:B------:R-:W-:Y:S02]  /*21e60*/  LOP3.LUT R73, R73, 0xff, RZ, 0xc0, !PT ;  /* 0x000000ff49497812 */ /* 0x000fe400078ec0ff */
[----:B------:R-:W-:Y:S01]  /*21e70*/  SHF.R.U32.HI R122, RZ, 0x18, R98 ;  /* 0x00000018ff7a7819 */ /* 0x000fe20000011662 */
[----:B--2---:R-:W-:Y:S01]  /*21e80*/  FADD.FTZ R98, R123, R125 ;  /* 0x0000007d7b627221 */ /* 0x004fe20000010000 */
[----:B------:R-:W-:Y:S02]  /*21e90*/  PRMT R73, R73, 0x5410, R0 ;  /* 0x0000541049497816 */ /* 0x000fe40000000000 */
[----:B------:R-:W-:Y:S02]  /*21ea0*/  LOP3.LUT R0, R146, 0xffff, RZ, 0xc0, !PT ;  /* 0x0000ffff92007812 */ /* 0x000fe400078ec0ff */
[----:B------:R-:W-:Y:S02]  /*21eb0*/  ISETP.LE.U32.AND P2, PT, R122, UR13, PT ;  /* 0x0000000d7a007c0c */ /* 0x000fe4000bf43070 */
[----:B------:R-:W-:Y:S02]  /*21ec0*/  SHF.R.U32.HI R101, RZ, 0x8, R0 ;  /* 0x00000008ff657819 */ /* 0x000fe40000011600 */
[--C-:B------:R-:W-:Y:S02]  /*21ed0*/  SHF.R.U32.HI R0, RZ, 0x10, R146.reuse ;  /* 0x00000010ff007819 */ /* 0x100fe40000011692 */
[----:B------:R-:W-:Y:S02]  /*21ee0*/  SHF.R.U32.HI R146, RZ, 0x18, R146 ;  /* 0x00000018ff927819 */ /* 0x000fe40000011692 */
[----:B------:R-:W-:Y:S02]  /*21ef0*/  LOP3.LUT R0, R0, 0xff, RZ, 0xc0, !PT ;  /* 0x000000ff00007812 */ /* 0x000fe400078ec0ff */
[----:B------:R-:W-:Y:S02]  /*21f00*/  PRMT R148, R104, 0x5410, R101 ;  /* 0x0000541068947816 */ /* 0x000fe40000000065 */
[----:B------:R-:W-:Y:S01]  /*21f10*/  PRMT R147, R0, 0x5410, R146 ;  /* 0x0000541000937816 */ /* 0x000fe20000000092 */
[----:B------:R-:W-:Y:S01]  /*21f20*/  MUFU.EX2 R104, R226 ;  /* 0x000000e200687308 */ /* 0x000fe20000000800 */
[----:B------:R-:W-:Y:S02]  /*21f30*/  PRMT R0, R96, 0x7632, R0 ;  /* 0x0000763260007816 */ /* 0x000fe40000000000 */
[----:B------:R-:W-:Y:S02]  /*21f40*/  LOP3.LUT R101, R107, UR23, R114, 0x96, !PT ;  /* 0x000000176b657c12 */ /* 0x000fe4000f8e9672 */
[----:B------:R-:W-:Y:S02]  /*21f50*/  SHF.R.U32.HI R115, RZ, 0x10, R102 ;  /* 0x00000010ff737819 */ /* 0x000fe40000011666 */
[C---:B------:R-:W-:Y:S01]  /*21f60*/  F2FP.BF16.F32.PACK_AB R102, R135.reuse, R123 ;  /* 0x0000007b8766723e */ /* 0x040fe200000010ff */
[----:B------:R-:W-:Y:S01]  /*21f70*/  FADD.FTZ R135, R135, R98 ;  /* 0x0000006287877221 */ /* 0x000fe20000010000 */
[C---:B------:R-:W-:Y:S01]  /*21f80*/  LOP3.LUT R123, R101.reuse, 0xff, RZ, 0xc0, !PT ;  /* 0x000000ff657b7812 */ /* 0x040fe200078ec0ff */
[----:B---3--:R-:W-:Y:S01]  /*21f90*/  FADD.FTZ R98, R112, R119 ;  /* 0x0000007770627221 */ /* 0x008fe20000010000 */
[----:B------:R-:W-:Y:S02]  /*21fa0*/  LOP3.LUT R77, R101, 0xffff, RZ, 0xc0, !PT ;  /* 0x0000ffff654d7812 */ /* 0x000fe400078ec0ff */
[C---:B------:R-:W-:Y:S01]  /*21fb0*/  F2FP.BF16.F32.PACK_AB R112, R134.reuse, R112 ;  /* 0x000000708670723e */ /* 0x040fe200000010ff */
[--C-:B------:R-:W-:Y:S01]  /*21fc0*/  FADD.FTZ R134, R134, R98.reuse ;  /* 0x0000006286867221 */ /* 0x100fe20000010000 */
[----:B------:R-:W-:Y:S02]  /*21fd0*/  SHF.R.U32.HI R77, RZ, 0x8, R77 ;  /* 0x00000008ff4d7819 */ /* 0x000fe4000001164d */
[----:B------:R-:W-:Y:S02]  /*21fe0*/  PRMT R98, R97, 0x7632, R98 ;  /* 0x0000763261627816 */ /* 0x000fe40000000062 */
[----:B------:R-:W-:Y:S02]  /*21ff0*/  LOP3.LUT R119, R77, 0xffff, RZ, 0xc0, !PT ;  /* 0x0000ffff4d777812 */ /* 0x000fe400078ec0ff */
[----:B------:R-:W-:Y:S02]  /*22000*/  SHF.R.U32.HI R125, RZ, 0x10, R101 ;  /* 0x00000010ff7d7819 */ /* 0x000fe40000011665 */
[--C-:B------:R-:W-:Y:S02]  /*22010*/  HSET2.LE.AND R72, R72, R126.reuse, PT ;  /* 0x0000007e48487233 */ /* 0x100fe40003803000 */
[----:B------:R-:W-:Y:S02]  /*22020*/  LOP3.LUT R125, R125, 0xff, RZ, 0xc0, !PT ;  /* 0x000000ff7d7d7812 */ /* 0x000fe400078ec0ff */
[----:B------:R-:W-:Y:S02]  /*22030*/  HSET2.LE.AND R73, R73, R126, PT ;  /* 0x0000007e49497233 */ /* 0x000fe40003803000 */
[----:B------:R-:W-:Y:S02]  /*22040*/  LOP3.LUT R72, R72, R142, RZ, 0xc0, !PT ;  /* 0x0000008e48487212 */ /* 0x000fe400078ec0ff */
[----:B------:R-:W-:Y:S02]  /*22050*/  LOP3.LUT R146, R110, 0xff, RZ, 0xc0, !PT ;  /* 0x000000ff6e927812 */ /* 0x000fe400078ec0ff */
[----:B------:R-:W-:Y:S02]  /*22060*/  LOP3.LUT R73, R73, R141, RZ, 0xc0, !PT ;  /* 0x0000008d49497212 */ /* 0x000fe400078ec0ff */
[--C-:B------:R-:W-:Y:S02]  /*22070*/  SHF.R.U32.HI R141, RZ, 0x10, R110.reuse ;  /* 0x00000010ff8d7819 */ /* 0x100fe4000001166e */
[----:B------:R-:W-:Y:S02]  /*22080*/  SHF.R.U32.HI R142, RZ, 0x18, R110 ;  /* 0x00000018ff8e7819 */ /* 0x000fe4000001166e */
[----:B------:R-:W-:Y:S02]  /*22090*/  LOP3.LUT R80, R106, 0xff, RZ, 0xc0, !PT ;  /* 0x000000ff6a507812 */ /* 0x000fe400078ec0ff */
[--C-:B------:R-:W-:Y:S02]  /*220a0*/  SHF.R.U32.HI R81, RZ, 0x18, R106.reuse ;  /* 0x00000018ff517819 */ /* 0x100fe4000001166a */
[--C-:B------:R-:W-:Y:S02]  /*220b0*/  SHF.R.U32.HI R194, RZ, 0x10, R106.reuse ;  /* 0x00000010ffc27819 */ /* 0x100fe4000001166a */
[----:B------:R-:W-:Y:S01]  /*220c0*/  SHF.R.U32.HI R195, RZ, 0x18, R106 ;  /* 0x00000018ffc37819 */ /* 0x000fe2000001166a */
[----:B----4-:R-:W-:Y:S05]  /*220d0*/  @!P2 HFMA2.BF16_V2 R129, -RZ.H0_H0, RZ.H0_H0, -R0.H0_H0 ;  /* 0x200000ffff81a231 */ /* 0x010fea0000340900 */
[----:B------:R-:W-:Y:S01]  /*220e0*/  PRMT R210, R129, 0x7610, R210 ;  /* 0x0000761081d27816 */ /* 0x000fe200000000d2 */
[----:B------:R2:W-:Y:S01]  /*220f0*/  @!P2 STL.S16 [R1+0xec], R129 ;  /* 0x0000ec810100a387 */ /* 0x0005e20000100600 */
[----:B------:R-:W-:Y:S03]  /*22100*/  ISETP.LE.U32.AND P2, PT, R123, UR13, PT ;  /* 0x0000000d7b007c0c */ /* 0x000fe6000bf43070 */
[----:B------:R1:W3:Y:S10]  /*22110*/  LDL.S16 R138, [R1+0x104] ;  /* 0x00010400018a7983 */ /* 0x0002f40000100600 */
[----:B------:R-:W-:Y:S05]  /*22120*/  @!P2 HFMA2.BF16_V2 R136, -RZ.H0_H0, RZ.H0_H0, -R97.H0_H0 ;  /* 0x200000ffff88a231 */ /* 0x000fea0000340961 */
[----:B------:R-:W-:Y:S01]  /*22130*/  PRMT R209, R136, 0x7610, R209 ;  /* 0x0000761088d17816 */ /* 0x000fe200000000d1 */
[----:B------:R4:W-:Y:S01]  /*22140*/  @!P2 STL.S16 [R1+0xf8], R136 ;  /* 0x0000f8880100a387 */ /* 0x0009e20000100600 */
[----:B------:R-:W-:Y:S01]  /*22150*/  ISETP.LE.U32.AND P2, PT, R119, UR13, PT ;  /* 0x0000000d77007c0c */ /* 0x000fe2000bf43070 */
[----:B--2---:R-:W2:Y:S11]  /*22160*/  MUFU.EX2 R129, R225 ;  /* 0x000000e100817308 */ /* 0x004eb60000000800 */
[----:B------:R-:W-:Y:S01]  /*22170*/  @!UPT UIADD3 URZ, URZ, URZ, URZ ;  /* 0x0000003f3f3ff290 */ /* 0x000fe2000fffe03f */
[----:B------:R-:W-:Y:S05]  /*22180*/  @!P2 HFMA2.BF16_V2 R139, -RZ.H0_H0, RZ.H0_H0, -R98.H0_H0 ;  /* 0x200000ffff8ba231 */ /* 0x000fea0000340962 */
[----:B------:R-:W-:Y:S01]  /*22190*/  PRMT R208, R139, 0x7610, R208 ;  /* 0x000076108bd07816 */ /* 0x000fe200000000d0 */
[----:B------:R1:W-:Y:S01]  /*221a0*/  @!P2 STL.S16 [R1+0x108], R139 ;  /* 0x0001088b0100a387 */ /* 0x0003e20000100600 */
[----:B------:R-:W-:Y:S01]  /*221b0*/  ISETP.LE.U32.AND P2, PT, R125, UR13, PT ;  /* 0x0000000d7d007c0c */ /* 0x000fe2000bf43070 */
[----:B--2---:R-:W-:Y:S01]  /*221c0*/  FADD.FTZ R77, R129, R127 ;  /* 0x0000007f814d7221 */ /* 0x004fe20000010000 */
[----:B------:R-:W-:Y:S02]  /*221d0*/  F2FP.BF16.F32.PACK_AB R150, R104, R129 ;  /* 0x000000816896723e */ /* 0x000fe400000010ff */
[----:B------:R-:W-:Y:S01]  /*221e0*/  LOP3.LUT R127, R108, 0xff, RZ, 0xc0, !PT ;  /* 0x000000ff6c7f7812 */ /* 0x000fe200078ec0ff */
[----:B----4-:R-:W2:Y:S01]  /*221f0*/  MUFU.EX2 R136, R229 ;  /* 0x000000e500887308 */ /* 0x010ea20000000800 */
[----:B------:R-:W-:Y:S01]  /*22200*/  LOP3.LUT R129, R107, UR19, R114, 0x96, !PT ;  /* 0x000000136b817c12 */ /* 0x000fe2000f8e9672 */
[----:B------:R-:W-:Y:S01]  /*22210*/  FADD.FTZ R199, R104, R77 ;  /* 0x0000004d68c77221 */ /* 0x000fe20000010000 */
[C---:B------:R-:W-:Y:S02]  /*22220*/  LOP3.LUT R77, R108.reuse, 0xffff, RZ, 0xc0, !PT ;  /* 0x0000ffff6c4d7812 */ /* 0x040fe400078ec0ff */
[----:B------:R-:W-:Y:S02]  /*22230*/  SHF.R.U32.HI R104, RZ, 0x10, R108 ;  /* 0x00000010ff687819 */ /* 0x000fe4000001166c */
[----:B------:R-:W-:Y:S02]  /*22240*/  SHF.R.U32.HI R79, RZ, 0x8, R77 ;  /* 0x00000008ff4f7819 */ /* 0x000fe4000001164d */
[----:B------:R-:W-:Y:S02]  /*22250*/  LOP3.LUT R77, R145, UR19, R166, 0x96, !PT ;  /* 0x00000013914d7c12 */ /* 0x000fe4000f8e96a6 */
[----:B------:R-:W-:Y:S02]  /*22260*/  LOP3.LUT R109, R108, 0xffff, RZ, 0xc0, !PT ;  /* 0x0000ffff6c6d7812 */ /* 0x000fe400078ec0ff */
[----:B------:R-:W-:Y:S02]  /*22270*/  LOP3.LUT R166, R106, 0xffff, RZ, 0xc0, !PT ;  /* 0x0000ffff6aa67812 */ /* 0x000fe400078ec0ff */
[----:B------:R-:W-:Y:S02]  /*22280*/  PRMT R114, R76, 0x5410, R84 ;  /* 0x000054104c727816 */ /* 0x000fe40000000054 */
[C---:B--2---:R-:W-:Y:S01]  /*22290*/  F2FP.BF16.F32.PACK_AB R149, R136.reuse, R137 ;  /* 0x000000898895723e */ /* 0x044fe200000010ff */
[----:B------:R-:W-:Y:S01]  /*222a0*/  FADD.FTZ R197, R136, R103 ;  /* 0x0000006788c57221 */ /* 0x000fe20000010000 */
[----:B------:R-:W-:Y:S02]  /*222b0*/  LOP3.LUT R103, R108, 0xff, RZ, 0xc0, !PT ;  /* 0x000000ff6c677812 */ /* 0x000fe400078ec0ff */
[--C-:B------:R-:W-:Y:S02]  /*222c0*/  SHF.R.U32.HI R136, RZ, 0x18, R108.reuse ;  /* 0x00000018ff887819 */ /* 0x100fe4000001166c */
[----:B------:R-:W-:Y:S02]  /*222d0*/  PRMT R202, R103, 0x5410, R79 ;  /* 0x0000541067ca7816 */ /* 0x000fe4000000004f */
[C---:B------:R-:W-:Y:S02]  /*222e0*/  LOP3.LUT R79, R77.reuse, 0xffff, RZ, 0xc0, !PT ;  /* 0x0000ffff4d4f7812 */ /* 0x040fe400078ec0ff */
[----:B------:R-:W-:Y:S02]  /*222f0*/  LOP3.LUT R103, R77, 0xff, RZ, 0xc0, !PT ;  /* 0x000000ff4d677812 */ /* 0x000fe400078ec0ff */
[----:B------:R-:W-:Y:S02]  /*22300*/  SHF.R.U32.HI R79, RZ, 0x8, R79 ;  /* 0x00000008ff4f7819 */ /* 0x000fe4000001164f */
[--C-:B-1----:R-:W-:Y:S02]  /*22310*/  SHF.R.U32.HI R139, RZ, 0x10, R108.reuse ;  /* 0x00000010ff8b7819 */ /* 0x102fe4000001166c */
[----:B------:R-:W-:Y:S02]  /*22320*/  PRMT R140, R103, 0x5410, R79 ;  /* 0x00005410678c7816 */ /* 0x000fe4000000004f */
[--C-:B------:R-:W-:Y:S02]  /*22330*/  SHF.R.U32.HI R103, RZ, 0x10, R77.reuse ;  /* 0x00000010ff677819 */ /* 0x100fe4000001164d */
[----:B------:R-:W-:Y:S02]  /*22340*/  SHF.R.U32.HI R79, RZ, 0x18, R77 ;  /* 0x00000018ff4f7819 */ /* 0x000fe4000001164d */
[----:B------:R-:W-:Y:S02]  /*22350*/  LOP3.LUT R77, R103, 0xff, RZ, 0xc0, !PT ;  /* 0x000000ff674d7812 */ /* 0x000fe400078ec0ff */
[----:B------:R-:W-:Y:S02]  /*22360*/  SHF.R.U32.HI R108, RZ, 0x18, R108 ;  /* 0x00000018ff6c7819 */ /* 0x000fe4000001166c */
[----:B------:R-:W-:Y:S02]  /*22370*/  PRMT R137, R77, 0x5410, R79 ;  /* 0x000054104d897816 */ /* 0x000fe4000000004f */
[C---:B------:R-:W-:Y:S02]  /*22380*/  LOP3.LUT R77, R144.reuse, 0xffff, RZ, 0xc0, !PT ;  /* 0x0000ffff904d7812 */ /* 0x040fe400078ec0ff */
[----:B------:R-:W-:Y:S02]  /*22390*/  LOP3.LUT R79, R144, 0xff, RZ, 0xc0, !PT ;  /* 0x000000ff904f7812 */ /* 0x000fe400078ec0ff */
[----:B------:R-:W-:Y:S02]  /*223a0*/  SHF.R.U32.HI R77, RZ, 0x8, R77 ;  /* 0x00000008ff4d7819 */ /* 0x000fe4000001164d */
[----:B------:R-:W-:Y:S02]  /*223b0*/  SHF.R.U32.HI R103, RZ, 0x8, R113 ;  /* 0x00000008ff677819 */ /* 0x000fe40000011671 */
[----:B------:R-:W-:Y:S02]  /*223c0*/  PRMT R145, R79, 0x5410, R77 ;  /* 0x000054104f917816 */ /* 0x000fe4000000004d */
[----:B------:R-:W-:Y:S02]  /*223d0*/  LOP3.LUT R79, R104, 0xff, RZ, 0xc0, !PT ;  /* 0x000000ff684f7812 */ /* 0x000fe400078ec0ff */
[----:B------:R-:W-:Y:S01]  /*223e0*/  SHF.R.U32.HI R77, RZ, 0x10, R144 ;  /* 0x00000010ff4d7819 */ /* 0x000fe20000011690 */
[----:B------:R-:W1:Y:S01]  /*223f0*/  MUFU.EX2 R104, R236 ;  /* 0x000000ec00687308 */ /* 0x000e620000000800 */
[----:B------:R-:W-:Y:S02]  /*22400*/  PRMT R201, R79, 0x5410, R108 ;  /* 0x000054104fc97816 */ /* 0x000fe4000000006c */
[--C-:B------:R-:W-:Y:S02]  /*22410*/  SHF.R.U32.HI R79, RZ, 0x18, R101.reuse ;  /* 0x00000018ff4f7819 */ /* 0x100fe40000011665 */
[----:B------:R-:W-:Y:S02]  /*22420*/  PRMT R101, R99, 0x7632, R101 ;  /* 0x0000763263657816 */ /* 0x000fe40000000065 */
[----:B------:R-:W-:Y:S02]  /*22430*/  SHF.R.U32.HI R144, RZ, 0x18, R144 ;  /* 0x00000018ff907819 */ /* 0x000fe40000011690 */
[----:B------:R-:W-:Y:S02]  /*22440*/  LOP3.LUT R77, R77, 0xff, RZ, 0xc0, !PT ;  /* 0x000000ff4d4d7812 */ /* 0x000fe400078ec0ff */
[----:B------:R-:W-:Y:S02]  /*22450*/  PRMT R151, R133, 0x5410, R103 ;  /* 0x0000541085977816 */ /* 0x000fe40000000067 */
[----:B------:R-:W-:Y:S02]  /*22460*/  PRMT R144, R77, 0x5410, R144 ;  /* 0x000054104d907816 */ /* 0x000fe40000000090 */
[----:B------:R-:W-:Y:S02]  /*22470*/  LOP3.LUT R77, R115, 0xff, RZ, 0xc0, !PT ;  /* 0x000000ff734d7812 */ /* 0x000fe400078ec0ff */
[----:B------:R-:W-:Y:S01]  /*22480*/  LOP3.LUT R133, R106, 0xffff, RZ, 0xc0, !PT ;  /* 0x0000ffff6a857812 */ /* 0x000fe200078ec0ff */
[----:B-1----:R-:W-:Y:S01]  /*22490*/  FADD.FTZ R78, R104, R135 ;  /* 0x00000087684e7221 */ /* 0x002fe20000010000 */
[----:B------:R-:W-:Y:S02]  /*224a0*/  PRMT R165, R77, 0x5410, R117 ;  /* 0x000054104da57816 */ /* 0x000fe40000000075 */
[----:B------:R-:W-:Y:S02]  /*224b0*/  SHF.R.U32.HI R77, RZ, 0x8, R109 ;  /* 0x00000008ff4d7819 */ /* 0x000fe4000001166d */
[----:B------:R-:W-:Y:S01]  /*224c0*/  PRMT R115, R75, 0x5410, R74 ;  /* 0x000054104b737816 */ /* 0x000fe2000000004a */
[----:B------:R-:W-:Y:S01]  /*224d0*/  MUFU.EX2 R109, R235 ;  /* 0x000000eb006d7308 */ /* 0x000fe20000000800 */
[----:B------:R-:W-:Y:S02]  /*224e0*/  LOP3.LUT R77, R77, 0xffff, RZ, 0xc0, !PT ;  /* 0x0000ffff4d4d7812 */ /* 0x000fe400078ec0ff */
[----:B------:R-:W-:Y:S02]  /*224f0*/  PRMT R103, R102, 0x7632, R103 ;  /* 0x0000763266677816 */ /* 0x000fe40000000067 */
[----:B------:R-:W-:Y:S02]  /*22500*/  PRMT R108, R85, 0x5410, R3 ;  /* 0x00005410556c7816 */ /* 0x000fe40000000003 */
[----:B------:R-:W-:Y:S02]  /*22510*/  @!P5 PRMT R3, R221, 0x5410, RZ ;  /* 0x00005410dd03d816 */ /* 0x000fe400000000ff */
[----:B------:R-:W-:Y:S02]  /*22520*/  ISETP.LE.U32.AND P5, PT, R118, UR13, PT ;  /* 0x0000000d76007c0c */ /* 0x000fe4000bfa3070 */
[----:B------:R-:W-:Y:S02]  /*22530*/  PRMT R118, R90, 0x5410, R92 ;  /* 0x000054105a767816 */ /* 0x000fe4000000005c */
[----:B------:R-:W-:Y:S02]  /*22540*/  PRMT R113, R2, 0x5410, R88 ;  /* 0x0000541002717816 */ /* 0x000fe40000000058 */
[----:B------:R-:W-:Y:S02]  /*22550*/  @!P4 PRMT R2, R220, 0x5410, RZ ;  /* 0x00005410dc02c816 */ /* 0x000fe400000000ff */
[----:B------:R-:W-:Y:S02]  /*22560*/  ISETP.LE.U32.AND P4, PT, R124, UR13, PT ;  /* 0x0000000d7c007c0c */ /* 0x000fe4000bf83070 */
[----:B------:R-:W-:Y:S02]  /*22570*/  @!P3 PRMT R88, R219, 0x5410, RZ ;  /* 0x00005410db58b816 */ /* 0x000fe400000000ff */
[----:B------:R-:W-:Y:S02]  /*22580*/  PRMT R124, R97, 0x5410, R98 ;  /* 0x00005410617c7816 */ /* 0x000fe40000000062 */
[----:B------:R-:W-:Y:S02]  /*22590*/  PRMT R117, R89, 0x5410, R91 ;  /* 0x0000541059757816 */ /* 0x000fe4000000005b */
[----:B------:R-:W-:Y:S02]  /*225a0*/  @!P0 PRMT R91, R216, 0x5410, RZ ;  /* 0x00005410d85b8816 */ /* 0x000fe400000000ff */
[----:B------:R-:W-:Y:S02]  /*225b0*/  ISETP.LE.U32.AND P0, PT, R125, UR13, PT ;  /* 0x0000000d7d007c0c */ /* 0x000fe4000bf03070 */
[----:B------:R-:W-:Y:S02]  /*225c0*/  PRMT R125, R99, 0x5410, R101 ;  /* 0x00005410637d7816 */ /* 0x000fe40000000065 */
[----:B------:R-:W-:Y:S02]  /*225d0*/  @!P5 PRMT R90, R215, 0x5410, RZ ;  /* 0x00005410d75ad816 */ /* 0x000fe400000000ff */
[----:B------:R-:W-:Y:S02]  /*225e0*/  ISETP.LE.U32.AND P5, PT, R131, UR13, PT ;  /* 0x0000000d83007c0c */ /* 0x000fe4000bfa3070 */
[----:B------:R-:W-:Y:S02]  /*225f0*/  @!P1 PRMT R89, R217, 0x5410, RZ ;  /* 0x00005410d9599816 */ /* 0x000fe400000000ff */
[----:B------:R-:W-:Y:S02]  /*22600*/  ISETP.LE.U32.AND P1, PT, R80, UR13, PT ;  /* 0x0000000d50007c0c */ /* 0x000fe4000bf23070 */
[--C-:B------:R-:W-:Y:S02]  /*22610*/  HSET2.LE.AND R80, R140, R126.reuse, PT ;  /* 0x0000007e8c507233 */ /* 0x100fe40003803000 */
[----:B------:R-:W-:Y:S03]  /*22620*/  PRMT R107, R149, 0x7632, R107 ;  /* 0x00007632956b7816 */ /* 0x000fe6000000006b */
[----:B------:R-:W-:Y:S01]  /*22630*/  LOP3.LUT R80, R80, R143, RZ, 0xc0, !PT ;  /* 0x0000008f50507212 */ /* 0x000fe200078ec0ff */
[----:B---3--:R-:W-:Y:S05]  /*22640*/  @!P2 HFMA2.BF16_V2 R138, -RZ.H0_H0, RZ.H0_H0, -R99.H0_H0 ;  /* 0x200000ffff8aa231 */ /* 0x008fea0000340963 */
[----:B------:R-:W-:Y:S01]  /*22650*/  PRMT R207, R138, 0x7610, R207 ;  /* 0x000076108acf7816 */ /* 0x000fe200000000cf */
[----:B------:R1:W-:Y:S01]  /*22660*/  @!P2 STL.S16 [R1+0x104], R138 ;  /* 0x0001048a0100a387 */ /* 0x0003e20000100600 */
[----:B------:R-:W-:Y:S02]  /*22670*/  ISETP.LE.U32.AND P2, PT, R79, UR13, PT ;  /* 0x0000000d4f007c0c */ /* 0x000fe4000bf43070 */
[----:B------:R-:W-:Y:S01]  /*22680*/  @!P0 PRMT R99, R207, 0x5410, RZ ;  /* 0x00005410cf638816 */ /* 0x000fe200000000ff */
[----:B------:R2:W3:Y:S04]  /*22690*/  LDL.S16 R204, [R1+0x10c] ;  /* 0x00010c0001cc7983 */ /* 0x0004e80000100600 */
[----:B------:R2:W4:Y:S04]  /*226a0*/  LDL.S16 R196, [R1+0x110] ;  /* 0x0001100001c47983 */ /* 0x0005280000100600 */
[----:B------:R2:W2:Y:S01]  /*226b0*/  LDL.S16 R203, [R1+0x114] ;  /* 0x0001140001cb7983 */ /* 0x0004a20000100600 */
[----:B-1----:R-:W-:Y:S02]  /*226c0*/  LOP3.LUT R138, R110, 0xffff, RZ, 0xc0, !PT ;  /* 0x0000ffff6e8a7812 */ /* 0x002fe400078ec0ff */
[----:B------:R-:W-:Y:S02]  /*226d0*/  PRMT R111, R83, 0x5410, R82 ;  /* 0x00005410536f7816 */ /* 0x000fe40000000052 */
[----:B------:R-:W-:Y:S02]  /*226e0*/  @!P6 PRMT R83, R238, 0x5410, RZ ;  /* 0x00005410ee53e816 */ /* 0x000fe400000000ff */
[----:B------:R-:W-:Y:S02]  /*226f0*/  ISETP.LE.U32.AND P6, PT, R162, UR13, PT ;  /* 0x0000000da2007c0c */ /* 0x000fe4000bfc3070 */
[----:B------:R-:W-:Y:S01]  /*22700*/  SHF.R.U32.HI R110, RZ, 0x10, R106 ;  /* 0x00000010ff6e7819 */ /* 0x000fe2000001166a */
[----:B------:R1:W-:Y:S10]  /*22710*/  STG.E.U16 desc[UR28][R154.64+0x20], R83 ;  /* 0x000020539a007986 */ /* 0x0003f4000c10151c */
[----:B------:R-:W-:Y:S02]  /*22720*/  @!P6 PRMT R75, R241, 0x5410, RZ ;  /* 0x00005410f14be816 */ /* 0x000fe400000000ff */
[----:B------:R-:W-:Y:S11]  /*22730*/  LOP3.LUT P6, RZ, R183, 0x200000, RZ, 0xc0, !PT ;  /* 0x00200000b7ff7812 */ /* 0x000ff600078cc0ff */
[----:B------:R-:W-:Y:S02]  /*22740*/  @!UPT UIADD3 URZ, URZ, URZ, URZ ;  /* 0x0000003f3f3ff290 */ /* 0x000fe4000fffe03f */
[----:B------:R-:W-:Y:S02]  /*22750*/  @!P6 PRMT R85, R222, 0x5410, RZ ;  /* 0x00005410de55e816 */ /* 0x000fe400000000ff */
[----:B------:R-:W-:Y:S01]  /*22760*/  ISETP.LE.U32.AND P6, PT, R130, UR13, PT ;  /* 0x0000000d82007c0c */ /* 0x000fe2000bfc3070 */
[----:B------:R-:W-:Y:S01]  /*22770*/  IMAD.WIDE.U32 R130, R167, -0x2daee0ad, RZ ;  /* 0xd2511f53a7827825 */ /* 0x000fe200078e00ff */
[--C-:B-1----:R-:W-:Y:S01]  /*22780*/  HSET2.LE.AND R83, R144, R126.reuse, PT ;  /* 0x0000007e90537233 */ /* 0x102fe20003803000 */
[----:B------:R-:W-:Y:S04]  /*22790*/  MUFU.EX2 R167, R249 ;  /* 0x000000f900a77308 */ /* 0x000fe80000000800 */
[----:B------:R-:W-:Y:S06]  /*227a0*/  LOP3.LUT R83, R83, R100, RZ, 0xc0, !PT ;  /* 0x0000006453537212 */ /* 0x000fec00078ec0ff */
[----:B------:R-:W-:Y:S02]  /*227b0*/  @!P6 PRMT R92, R214, 0x5410, RZ ;  /* 0x00005410d65ce816 */ /* 0x000fe400000000ff */
[----:B------:R-:W-:Y:S02]  /*227c0*/  ISETP.LE.U32.AND P6, PT, R121, UR13, PT ;  /* 0x0000000d79007c0c */ /* 0x000fe4000bfc3070 */
[----:B------:R-:W-:Y:S02]  /*227d0*/  PRMT R121, R93, 0x5410, R94 ;  /* 0x000054105d797816 */ /* 0x000fe4000000005e */
[----:B------:R-:W-:Y:S02]  /*227e0*/  @!P5 PRMT R93, R213, 0x5410, RZ ;  /* 0x00005410d55dd816 */ /* 0x000fe400000000ff */
[----:B------:R-:W-:Y:S02]  /*227f0*/  ISETP.LE.U32.AND P5, PT, R81, UR13, PT ;  /* 0x0000000d51007c0c */ /* 0x000fe4000bfa3070 */
[----:B------:R-:W-:Y:S05]  /*22800*/  HSET2.LE.AND R81, R137, R126, PT ;  /* 0x0000007e89517233 */ /* 0x000fea0003803000 */
[----:B------:R-:W-:Y:S02]  /*22810*/  @!P6 PRMT R94, R212, 0x5410, RZ ;  /* 0x00005410d45ee816 */ /* 0x000fe400000000ff */
[----:B------:R-:W-:Y:S02]  /*22820*/  ISETP.LE.U32.AND P6, PT, R122, UR13, PT ;  /* 0x0000000d7a007c0c */ /* 0x000fe4000bfc3070 */
[----:B------:R-:W-:Y:S02]  /*22830*/  PRMT R122, R96, 0x5410, R0 ;  /* 0x00005410607a7816 */ /* 0x000fe40000000000 */
[----:B------:R-:W-:Y:S02]  /*22840*/  @!P4 PRMT R96, R211, 0x5410, RZ ;  /* 0x00005410d360c816 */ /* 0x000fe400000000ff */
[----:B------:R-:W-:Y:S02]  /*22850*/  ISETP.LE.U32.AND P4, PT, R123, UR13, PT ;  /* 0x0000000d7b007c0c */ /* 0x000fe4000bf83070 */
[----:B------:R-:W-:Y:S02]  /*22860*/  PRMT R123, R102, 0x5410, R103 ;  /* 0x00005410667b7816 */ /* 0x000fe40000000067 */
[----:B------:R-:W-:Y:S03]  /*22870*/  LOP3.LUT R81, R81, R105, RZ, 0xc0, !PT ;  /* 0x0000006951517212 */ /* 0x000fe600078ec0ff */
[----:B------:R-:W-:Y:S02]  /*22880*/  @!P6 PRMT R0, R210, 0x5410, RZ ;  /* 0x00005410d200e816 */ /* 0x000fe400000000ff */
[----:B------:R-:W-:Y:S04]  /*22890*/  ISETP.LE.U32.AND P6, PT, R119, UR13, PT ;  /* 0x0000000d77007c0c */ /* 0x000fe8000bfc3070 */
[----:B------:R-:W-:Y:S09]  /*228a0*/  @!P4 PRMT R97, R209, 0x5410, RZ ;  /* 0x00005410d161c816 */ /* 0x000ff200000000ff */
[----:B------:R-:W-:Y:S02]  /*228b0*/  @!P6 PRMT R98, R208, 0x5410, RZ ;  /* 0x00005410d062e816 */ /* 0x000fe400000000ff */
[----:B------:R-:W-:Y:S01]  /*228c0*/  ISETP.LE.U32.AND P6, PT, R79, UR13, PT ;  /* 0x0000000d4f007c0c */ /* 0x000fe2000bfc3070 */
[----:B---3--:R-:W-:Y:S05]  /*228d0*/  @!P2 HFMA2.BF16_V2 R204, -RZ.H0_H0, RZ.H0_H0, -R101.H0_H0 ;  /* 0x200000ffffcca231 */ /* 0x008fea0000340965 */
[----:B------:R-:W-:Y:S01]  /*228e0*/  PRMT R206, R204, 0x7610, R206 ;  /* 0x00007610ccce7816 */ /* 0x000fe200000000ce */
[----:B------:R-:W-:Y:S01]  /*228f0*/  @!P2 STL.S16 [R1+0x10c], R204 ;  /* 0x00010ccc0100a387 */ /* 0x000fe20000100600 */
[----:B------:R-:W-:Y:S05]  /*22900*/  ISETP.LE.U32.AND P2, PT, R127, UR13, PT ;  /* 0x0000000d7f007c0c */ /* 0x000fea000bf43070 */
[----:B------:R-:W-:Y:S02]  /*22910*/  @!P6 PRMT R101, R206, 0x5410, RZ ;  /* 0x00005410ce65e816 */ /* 0x000fe400000000ff */
[C---:B------:R-:W-:Y:S06]  /*22920*/  ISETP.LE.U32.AND P6, PT, R77.reuse, UR13, PT ;  /* 0x0000000d4d007c0c */ /* 0x040fec000bfc3070 */
[----:B----4-:R-:W-:Y:S05]  /*22930*/  @!P2 HFMA2.BF16_V2 R196, -RZ.H0_H0, RZ.H0_H0, -R102.H0_H0 ;  /* 0x200000ffffc4a231 */ /* 0x010fea0000340966 */
[----:B------:R-:W-:Y:S01]  /*22940*/  PRMT R205, R196, 0x7610, R205 ;  /* 0x00007610c4cd7816 */ /* 0x000fe200000000cd */
[----:B------:R1:W-:Y:S01]  /*22950*/  @!P2 STL.S16 [R1+0x110], R196 ;  /* 0x000110c40100a387 */ /* 0x0003e20000100600 */
[----:B------:R-:W-:Y:S11]  /*22960*/  ISETP.LE.U32.AND P2, PT, R77, UR13, PT ;  /* 0x0000000d4d007c0c */ /* 0x000ff6000bf43070 */
[----:B------:R-:W-:Y:S02]  /*22970*/  @!UPT UIADD3 URZ, URZ, URZ, URZ ;  /* 0x0000003f3f3ff290 */ /* 0x000fe4000fffe03f */
[----:B--2---:R-:W-:Y:S05]  /*22980*/  @!P2 HFMA2.BF16_V2 R203, -RZ.H0_H0, RZ.H0_H0, -R103.H0_H0 ;  /* 0x200000ffffcba231 */ /* 0x004fea0000340967 */
[----:B------:R-:W-:Y:S01]  /*22990*/  PRMT R135, R203, 0x7610, R135 ;  /* 0x00007610cb877816 */ /* 0x000fe20000000087 */
[----:B------:R-:W-:Y:S03]  /*229a0*/  @!P2 STL.S16 [R1+0x114], R203 ;  /* 0x000114cb0100a387 */ /* 0x000fe60000100600 */
[----:B------:R-:W-:Y:S02]  /*229b0*/  @!P6 PRMT R103, R135, 0x5410, RZ ;  /* 0x000054108767e816 */ /* 0x000fe400000000ff */
[----:B-1----:R-:W-:Y:S02]  /*229c0*/  LOP3.LUT R196, R106, 0xff, RZ, 0xc0, !PT ;  /* 0x000000ff6ac47812 */ /* 0x002fe400078ec0ff */
[----:B------:R-:W1:Y:S02]  /*229d0*/  MUFU.EX2 R106, R237 ;  /* 0x000000ed006a7308 */ /* 0x000e640000000800 */
[C---:B-1----:R-:W-:Y:S01]  /*229e0*/  F2FP.BF16.F32.PACK_AB R104, R106.reuse, R104 ;  /* 0x000000686a68723e */ /* 0x042fe200000010ff */
[----:B------:R-:W-:Y:S01]  /*229f0*/  FADD.FTZ R204, R106, R78 ;  /* 0x0000004e6acc7221 */ /* 0x000fe20000010000 */
[----:B------:R-:W-:Y:S02]  /*22a00*/  IADD3 R106, P2, R152, -0x80, RZ ;  /* 0xffffff80986a7810 */ /* 0x000fe40007f5e0ff */
[----:B------:R-:W-:Y:S02]  /*22a10*/  PRMT R105, R104, 0x7632, R105 ;  /* 0x0000763268697816 */ /* 0x000fe40000000069 */
[----:B------:R-:W-:Y:S01]  /*22a20*/  IADD3.X R78, R153, -0x1, RZ, P2, !PT ;  /* 0xffffffff994e7810 */ /* 0x000fe200017fe4ff */
[----:B------:R1:W-:Y:S01]  /*22a30*/  STL [R1+0x100], R106 ;  /* 0x0001006a01007387 */ /* 0x0003e20000100800 */
[----:B------:R-:W-:Y:S03]  /*22a40*/  ISETP.LE.U32.AND P2, PT, R164, UR13, PT ;  /* 0x0000000da4007c0c */ /* 0x000fe6000bf43070 */
[----:B------:R2:W-:Y:S04]  /*22a50*/  STL [R1+0xfc], R78 ;  /* 0x0000fc4e01007387 */ /* 0x0005e80000100800 */
[----:B------:R3:W4:Y:S06]  /*22a60*/  LDL.S16 R119, [R1+0x5c] ;  /* 0x00005c0001777983 */ /* 0x00072c0000100600 */
[----:B------:R-:W-:Y:S02]  /*22a70*/  @!P2 PRMT R82, R218, 0x5410, RZ ;  /* 0x00005410da52a816 */ /* 0x000fe400000000ff */
[----:B------:R-:W-:Y:S03]  /*22a80*/  ISETP.LE.U32.AND P2, PT, R161, UR13, PT ;  /* 0x0000000da1007c0c */ /* 0x000fe6000bf43070 */
[----:B------:R3:W-:Y:S04]  /*22a90*/  STG.E.U16 desc[UR28][R154.64+0x22], R82 ;  /* 0x000022529a007986 */ /* 0x0007e8000c10151c */
[----:B------:R3:W-:Y:S01]  /*22aa0*/  STG.E.U16 desc[UR28][R158.64+0x1e], R75 ;  /* 0x00001e4b9e007986 */ /* 0x0007e2000c10151c */
[----:B-1----:R-:W1:Y:S05]  /*22ab0*/  MUFU.EX2 R106, R233 ;  /* 0x000000e9006a7308 */ /* 0x002e6a0000000800 */
[----:B------:R-:W-:Y:S01]  /*22ac0*/  @!P2 PRMT R74, R240, 0x5410, RZ ;  /* 0x00005410f04aa816 */ /* 0x000fe200000000ff */
[----:B--2---:R-:W-:Y:S01]  /*22ad0*/  FADD.FTZ R78, R109, R134 ;  /* 0x000000866d4e7221 */ /* 0x004fe20000010000 */
[C---:B------:R-:W-:Y:S02]  /*22ae0*/  LOP3.LUT P2, RZ, R183.reuse, 0x100000, RZ, 0xc0, !PT ;  /* 0x00100000b7ff7812 */ /* 0x040fe4000784c0ff */
[----:B------:R-:W-:Y:S01]  /*22af0*/  LOP3.LUT R183, R183, 0xfff7ffff, RZ, 0xc0, !PT ;  /* 0xfff7ffffb7b77812 */ /* 0x000fe200078ec0ff */
[----:B------:R2:W-:Y:S01]  /*22b00*/  STG.E.U16 desc[UR28][R158.64+0x20], R74 ;  /* 0x0000204a9e007986 */ /* 0x0005e2000c10151c */
[C---:B-1----:R-:W-:Y:S01]  /*22b10*/  F2FP.BF16.F32.PACK_AB R109, R106.reuse, R109 ;  /* 0x0000006d6a6d723e */ /* 0x042fe200000010ff */
[----:B------:R-:W-:Y:S08]  /*22b20*/  FADD.FTZ R203, R106, R78 ;  /* 0x0000004e6acb7221 */ /* 0x000ff00000010000 */
[----:B------:R-:W-:Y:S02]  /*22b30*/  @!P2 PRMT R76, R224, 0x5410, RZ ;  /* 0x00005410e04ca816 */ /* 0x000fe400000000ff */
[----:B------:R-:W-:Y:S01]  /*22b40*/  ISETP.LE.U32.AND P2, PT, R160, UR13, PT ;  /* 0x0000000da0007c0c */ /* 0x000fe2000bf43070 */
[----:B------:R-:W-:Y:S01]  /*22b50*/  IMAD.WIDE.U32 R160, R193, -0x2daee0ad, RZ ;  /* 0xd2511f53c1a07825 */ /* 0x000fe200078e00ff */
[--C-:B---3--:R-:W-:Y:S01]  /*22b60*/  HSET2.LE.AND R82, R145, R126.reuse, PT ;  /* 0x0000007e91527233 */ /* 0x108fe20003803000 */
[----:B------:R-:W-:Y:S01]  /*22b70*/  STG.E.U16 desc[UR28][R156.64+0x20], R76 ;  /* 0x0000204c9c007986 */ /* 0x000fe2000c10151c */
[--C-:B------:R-:W-:Y:S01]  /*22b80*/  HSET2.LE.AND R75, R147, R126.reuse, PT ;  /* 0x0000007e934b7233 */ /* 0x100fe20003803000 */
[----:B------:R-:W-:Y:S01]  /*22b90*/  MUFU.EX2 R193, R173 ;  /* 0x000000ad00c17308 */ /* 0x000fe20000000800 */
[----:B------:R-:W-:Y:S01]  /*22ba0*/  PRMT R106, R150, 0x7632, R106 ;  /* 0x00007632966a7816 */ /* 0x000fe2000000006a */
[----:B------:R-:W1:Y:S01]  /*22bb0*/  LDSM.16.MT88.4 R76, [R169+0x6000] ;  /* 0x00600000a94c783b */ /* 0x000e620000004200 */
[----:B------:R-:W-:Y:S02]  /*22bc0*/  LOP3.LUT R82, R82, R95, RZ, 0xc0, !PT ;  /* 0x0000005f52527212 */ /* 0x000fe400078ec0ff */
[----:B------:R-:W-:Y:S02]  /*22bd0*/  LOP3.LUT R95, R131, UR22, R200, 0x96, !PT ;  /* 0x00000016835f7c12 */ /* 0x000fe4000f8e96c8 */
[----:B------:R-:W-:Y:S02]  /*22be0*/  LOP3.LUT R75, R75, R87, RZ, 0xc0, !PT ;  /* 0x000000574b4b7212 */ /* 0x000fe400078ec0ff */
[----:B------:R-:W-:Y:S02]  /*22bf0*/  @!P2 PRMT R84, R223, 0x5410, RZ ;  /* 0x00005410df54a816 */ /* 0x000fe400000000ff */
[----:B--2---:R-:W-:Y:S02]  /*22c00*/  LOP3.LUT R74, R139, 0xff, RZ, 0xc0, !PT ;  /* 0x000000ff8b4a7812 */ /* 0x004fe400078ec0ff */
[----:B------:R-:W-:Y:S01]  /*22c10*/  ISETP.LE.U32.AND P2, PT, R136, UR13, PT ;  /* 0x0000000d88007c0c */ /* 0x000fe2000bf43070 */
[----:B------:R-:W-:Y:S01]  /*22c20*/  STG.E.U16 desc[UR28][R156.64+0x22], R84 ;  /* 0x000022549c007986 */ /* 0x000fe2000c10151c */
[----:B------:R-:W-:Y:S02]  /*22c30*/  ISETP.LE.U32.AND P3, PT, R74, UR13, PT ;  /* 0x0000000d4a007c0c */ /* 0x000fe4000bf63070 */
[----:B------:R-:W-:Y:S01]  /*22c40*/  LOP3.LUT R74, R110, 0xff, RZ, 0xc0, !PT ;  /* 0x000000ff6e4a7812 */ /* 0x000fe200078ec0ff */
[----:B------:R2:W3:Y:S01]  /*22c50*/  LDL.S16 R136, [R1+0x6c] ;  /* 0x00006c0001887983 */ /* 0x0004e20000100600 */
[----:B------:R-:W-:Y:S02]  /*22c60*/  PRMT R110, R112, 0x7632, R110 ;  /* 0x00007632706e7816 */ /* 0x000fe4000000006e */
[----:B------:R-:W-:Y:S01]  /*22c70*/  ISETP.LE.U32.AND P4, PT, R74, UR13, PT ;  /* 0x0000000d4a007c0c */ /* 0x000fe2000bf83070 */
[----:B------:R-:W-:Y:S01]  /*22c80*/  STG.E.U16 desc[UR28][R152.64+0x30], R85 ;  /* 0x0000305598007986 */ /* 0x000fe2000c10151c */
[----:B------:R-:W-:Y:S02]  /*22c90*/  SHF.R.U32.HI R74, RZ, 0x8, R133 ;  /* 0x00000008ff4a7819 */ /* 0x000fe40000011685 */
[----:B------:R-:W-:Y:S01]  /*22ca0*/  SHF.R.U32.HI R87, RZ, 0x8, R138 ;  /* 0x00000008ff577819 */ /* 0x000fe2000001168a */
[----:B------:R2:W2:Y:S01]  /*22cb0*/  LDL.S16 R133, [R1+0x98] ;  /* 0x0000980001857983 */ /* 0x0004a20000100600 */
[----:B------:R-:W-:Y:S02]  /*22cc0*/  @P2 LOP3.LUT R183, R183, 0x80000, RZ, 0xfc, !PT ;  /* 0x00080000b7b72812 */ /* 0x000fe400078efcff */
[----:B------:R-:W-:Y:S01]  /*22cd0*/  ISETP.LE.U32.AND P2, PT, R127, UR13, PT ;  /* 0x0000000d7f007c0c */ /* 0x000fe2000bf43070 */
[----:B------:R1:W-:Y:S01]  /*22ce0*/  STG.E.U16 desc[UR28][R152.64+0x32], R3 ;  /* 0x0000320398007986 */ /* 0x0003e2000c10151c */
[----:B------:R-:W-:Y:S02]  /*22cf0*/  LOP3.LUT R74, R74, 0xffff, RZ, 0xc0, !PT ;  /* 0x0000ffff4a4a7812 */ /* 0x000fe400078ec0ff */
[----:B------:R-:W-:Y:S01]  /*22d00*/  PRMT R146, R146, 0x5410, R87 ;  /* 0x0000541092927816 */ /* 0x000fe20000000057 */
[----:B------:R1:W-:Y:S01]  /*22d10*/  STG.E.U16 desc[UR28][R154.64+0x30], R2 ;  /* 0x000030029a007986 */ /* 0x0003e2000c10151c */
[----:B------:R-:W-:Y:S02]  /*22d20*/  ISETP.LE.U32.AND P0, PT, R74, UR13, PT ;  /* 0x0000000d4a007c0c */ /* 0x000fe4000bf03070 */
[----:B------:R-:W-:Y:S01]  /*22d30*/  HSET2.LE.AND R74, R148, R126, PT ;  /* 0x0000007e944a7233 */ /* 0x000fe20003803000 */
[----:B------:R-:W-:Y:S04]  /*22d40*/  STG.E.U16 desc[UR28][R154.64+0x32], R88 ;  /* 0x000032589a007986 */ /* 0x000fe8000c10151c */
[----:B------:R-:W-:Y:S01]  /*22d50*/  @!P2 PRMT R102, R205, 0x5410, RZ ;  /* 0x00005410cd66a816 */ /* 0x000fe200000000ff */
[----:B------:R-:W-:Y:S01]  /*22d60*/  STG.E.U16 desc[UR28][R158.64+0x2e], R89 ;  /* 0x00002e599e007986 */ /* 0x000fe2000c10151c */
[----:B------:R-:W-:Y:S02]  /*22d70*/  LOP3.LUT P2, RZ, R183, 0x80000, RZ, 0xc0, !PT ;  /* 0x00080000b7ff7812 */ /* 0x000fe4000784c0ff */
[----:B------:R-:W-:Y:S01]  /*22d80*/  LOP3.LUT R74, R74, R86, RZ, 0xc0, !PT ;  /* 0x000000564a4a7212 */ /* 0x000fe200078ec0ff */
[----:B------:R-:W-:Y:S01]  /*22d90*/  STG.E.U16 desc[UR28][R158.64+0x30], R91 ;  /* 0x0000305b9e007986 */ /* 0x000fe2000c10151c */
[----:B------:R-:W-:Y:S03]  /*22da0*/  LOP3.LUT R86, R141, 0xff, RZ, 0xc0, !PT ;  /* 0x000000ff8d567812 */ /* 0x000fe600078ec0ff */
[----:B------:R-:W-:Y:S01]  /*22db0*/  STG.E.U16 desc[UR28][R156.64+0x32], R92 ;  /* 0x0000325c9c007986 */ /* 0x000fe2000c10151c */
[----:B------:R-:W-:Y:S01]  /*22dc0*/  PRMT R142, R86, 0x5410, R142 ;  /* 0x00005410568e7816 */ /* 0x000fe2000000008e */
[-C--:B-1----:R-:W-:Y:S02]  /*22dd0*/  HMMA.16816.F32.BF16 R4, R72, R76.reuse, R4 ;  /* 0x0000004c4804723c */ /* 0x082fe40000041804 */
[----:B------:R-:W1:Y:S03]  /*22de0*/  LDSM.16.MT88.4 R84, [R172+0x6000] ;  /* 0x00600000ac54783b */ /* 0x000e660000004200 */
[----:B------:R-:W-:Y:S01]  /*22df0*/  LOP3.LUT R3, R95, 0xff, RZ, 0xc0, !PT ;  /* 0x000000ff5f037812 */ /* 0x000fe200078ec0ff */
[C---:B------:R-:W-:Y:S04]  /*22e00*/  HMMA.16816.F32.BF16 R8, R80.reuse, R76, R8 ;  /* 0x0000004c5008723c */ /* 0x040fe80000041808 */
[----:B------:R-:W-:Y:S01]  /*22e10*/  ISETP.LE.U32.AND P6, PT, R3, UR13, PT ;  /* 0x0000000d03007c0c */ /* 0x000fe2000bfc3070 */
[----:B------:R-:W-:Y:S01]  /*22e20*/  STG.E.U16 desc[UR28][R156.64+0x30], R90 ;  /* 0x0000305a9c007986 */ /* 0x000fe2000c10151c */
[C---:B------:R-:W-:Y:S01]  /*22e30*/  LOP3.LUT R2, R120.reuse, 0xffff, RZ, 0xc0, !PT ;  /* 0x0000ffff78027812 */ /* 0x040fe200078ec0ff */
[-C--:B------:R-:W-:Y:S02]  /*22e40*/  HMMA.16816.F32.BF16 R12, R80, R78.reuse, R12 ;  /* 0x0000004e500c723c */ /* 0x080fe4000004180c */
[----:B------:R-:W-:Y:S02]  /*22e50*/  STG.E.U16 desc[UR28][R152.64+0x40], R93 ;  /* 0x0000405d98007986 */ /* 0x000fe4000c10151c */
[----:B------:R-:W-:Y:S02]  /*22e60*/  LOP3.LUT R3, R120, 0xff, RZ, 0xc0, !PT ;  /* 0x000000ff78037812 */ /* 0x000fe400078ec0ff */
[----:B------:R-:W-:Y:S01]  /*22e70*/  SHF.R.U32.HI R2, RZ, 0x8, R2 ;  /* 0x00000008ff027819 */ /* 0x000fe20000011602 */
[----:B------:R-:W-:Y:S01]  /*22e80*/  STG.E.U16 desc[UR28][R152.64+0x42], R94 ;  /* 0x0000425e98007986 */ /* 0x000fe2000c10151c */
[----:B------:R-:W-:Y:S01]  /*22e90*/  LOP3.LUT R77, R128, 0xffff, RZ, 0xc0, !PT ;  /* 0x0000ffff804d7812 */ /* 0x000fe200078ec0ff */
[C---:B------:R-:W-:Y:S02]  /*22ea0*/  HMMA.16816.F32.BF16 R16, R72.reuse, R78, R16 ;  /* 0x0000004e4810723c */ /* 0x040fe40000041810 */
[----:B------:R1:W-:Y:S02]  /*22eb0*/  STG.E.U16 desc[UR28][R154.64+0x42], R0 ;  /* 0x000042009a007986 */ /* 0x0003e4000c10151c */
[----:B------:R-:W-:Y:S02]  /*22ec0*/  PRMT R135, R3, 0x5410, R2 ;  /* 0x0000541003877816 */ /* 0x000fe40000000002 */
[----:B------:R-:W-:Y:S01]  /*22ed0*/  PRMT R3, R149, 0x7610, R3 ;  /* 0x0000761095037816 */ /* 0x000fe20000000003 */
[----:B------:R1:W-:Y:S01]  /*22ee0*/  STG.E.U16 desc[UR28][R154.64+0x40], R96 ;  /* 0x000040609a007986 */ /* 0x0003e2000c10151c */
[--C-:B------:R-:W-:Y:S03]  /*22ef0*/  SHF.R.U32.HI R2, RZ, 0x10, R120.reuse ;  /* 0x00000010ff027819 */ /* 0x100fe60000011678 */
[----:B------:R-:W-:Y:S01]  /*22f00*/  SHF.R.U32.HI R120, RZ, 0x18, R120 ;  /* 0x00000018ff787819 */ /* 0x000fe20000011678 */
[----:B------:R-:W-:Y:S01]  /*22f10*/  STG.E.U16 desc[UR28][R158.64+0x3e], R97 ;  /* 0x00003e619e007986 */ /* 0x000fe2000c10151c */
[----:B------:R-:W-:Y:S02]  /*22f20*/  LOP3.LUT R2, R2, 0xff, RZ, 0xc0, !PT ;  /* 0x000000ff02027812 */ /* 0x000fe400078ec0ff */
[----:B------:R-:W-:Y:S01]  /*22f30*/  LOP3.LUT R76, R128, 0xff, RZ, 0xc0, !PT ;  /* 0x000000ff804c7812 */ /* 0x000fe200078ec0ff */
[----:B------:R-:W-:Y:S01]  /*22f40*/  STG.E.U16 desc[UR28][R158.64+0x40], R98 ;  /* 0x000040629e007986 */ /* 0x000fe2000c10151c */
[----:B------:R-:W-:Y:S02]  /*22f50*/  SHF.R.U32.HI R77, RZ, 0x8, R77 ;  /* 0x00000008ff4d7819 */ /* 0x000fe4000001164d */
[----:B------:R-:W-:Y:S01]  /*22f60*/  PRMT R134, R2, 0x5410, R120 ;  /* 0x0000541002867816 */ /* 0x000fe20000000078 */
[----:B------:R-:W-:Y:S01]  /*22f70*/  STG.E.U16 desc[UR28][R156.64+0x40], R99 ;  /* 0x000040639c007986 */ /* 0x000fe2000c10151c */
[----:B------:R-:W-:Y:S01]  /*22f80*/  LOP3.LUT R2, R95, 0xffff, RZ, 0xc0, !PT ;  /* 0x0000ffff5f027812 */ /* 0x000fe200078ec0ff */
[-C--:B-1----:R-:W-:Y:S02]  /*22f90*/  HMMA.16816.F32.BF16 R20, R72, R84.reuse, R20 ;  /* 0x000000544814723c */ /* 0x082fe40000041814 */
[----:B------:R-:W-:Y:S01]  /*22fa0*/  STG.E.U16 desc[UR28][R156.64+0x42], R101 ;  /* 0x000042659c007986 */ /* 0x000fe2000c10151c */
[----:B------:R-:W-:Y:S03]  /*22fb0*/  SHF.R.U32.HI R2, RZ, 0x8, R2 ;  /* 0x00000008ff027819 */ /* 0x000fe60000011602 */
[----:B------:R-:W-:Y:S01]  /*22fc0*/  STG.E.U16 desc[UR28][R152.64+0x50], R102 ;  /* 0x0000506698007986 */ /* 0x000fe2000c10151c */
[----:B------:R-:W-:Y:S01]  /*22fd0*/  LOP3.LUT R88, R2, 0xffff, RZ, 0xc0, !PT ;  /* 0x0000ffff02587812 */ /* 0x000fe200078ec0ff */
[C---:B------:R-:W-:Y:S02]  /*22fe0*/  HMMA.16816.F32.BF16 R24, R80.reuse, R84, R24 ;  /* 0x000000545018723c */ /* 0x040fe40000041818 */
[----:B------:R-:W-:Y:S02]  /*22ff0*/  STG.E.U16 desc[UR28][R152.64+0x52], R103 ;  /* 0x0000526798007986 */ /* 0x000fe4000c10151c */
[--C-:B------:R-:W-:Y:S02]  /*23000*/  SHF.R.U32.HI R2, RZ, 0x18, R95.reuse ;  /* 0x00000018ff027819 */ /* 0x100fe4000001165f */
[----:B------:R-:W-:Y:S01]  /*23010*/  LOP3.LUT R0, R194, 0xff, RZ, 0xc0, !PT ;  /* 0x000000ffc2007812 */ /* 0x000fe200078ec0ff */
[-C--:B------:R-:W-:Y:S01]  /*23020*/  HMMA.16816.F32.BF16 R28, R80, R86.reuse, R28 ;  /* 0x00000056501c723c */ /* 0x080fe2000004181c */
[----:B------:R-:W-:Y:S03]  /*23030*/  MUFU.EX2 R194, R250 ;  /* 0x000000fa00c27308 */ /* 0x000fe60000000800 */
[----:B------:R-:W-:Y:S02]  /*23040*/  SHF.R.U32.HI R84, RZ, 0x10, R95 ;  /* 0x00000010ff547819 */ /* 0x000fe4000001165f */
[----:B------:R-:W-:Y:S01]  /*23050*/  LOP3.LUT R96, R130, 0xffff, RZ, 0xc0, !PT ;  /* 0x0000ffff82607812 */ /* 0x000fe200078ec0ff */
[C---:B------:R-:W-:Y:S04]  /*23060*/  HMMA.16816.F32.BF16 R32, R72.reuse, R86, R32 ;  /* 0x000000564820723c */ /* 0x040fe80000041820 */
[----:B------:R-:W-:Y:S01]  /*23070*/  LOP3.LUT R84, R84, 0xff, RZ, 0xc0, !PT ;  /* 0x000000ff54547812 */ /* 0x000fe200078ec0ff */
[----:B----4-:R-:W-:Y:S06]  /*23080*/  @!P3 HFMA2.BF16_V2 R119, -RZ.H0_H0, RZ.H0_H0, -R112.H0_H0 ;  /* 0x200000ffff77b231 */ /* 0x010fec0000340970 */
[----:B------:R-:W-:Y:S01]  /*23090*/  PRMT R100, R119, 0x7610, R100 ;  /* 0x0000761077647816 */ /* 0x000fe20000000064 */
[----:B------:R1:W-:Y:S04]  /*230a0*/  @!P3 STL.S16 [R1+0x5c], R119 ;  /* 0x00005c770100b387 */ /* 0x0003e80000100600 */
[----:B------:R4:W4:Y:S01]  /*230b0*/  LDL.S16 R127, [R1+0x68] ;  /* 0x00006800017f7983 */ /* 0x0009220000100600 */
[----:B-1----:R-:W-:Y:S02]  /*230c0*/  PRMT R119, R112, 0x5410, R110 ;  /* 0x0000541070777816 */ /* 0x002fe4000000006e */
[----:B------:R-:W-:Y:S02]  /*230d0*/  @!P3 PRMT R112, R100, 0x5410, RZ ;  /* 0x000054106470b816 */ /* 0x000fe400000000ff */
[----:B------:R-:W-:Y:S01]  /*230e0*/  ISETP.LE.U32.AND P3, PT, R2, UR13, PT ;  /* 0x0000000d02007c0c */ /* 0x000fe2000bf63070 */
[----:B------:R1:W4:Y:S01]  /*230f0*/  LDL.S16 R100, [R1+0x64] ;  /* 0x0000640001647983 */ /* 0x0003220000100600 */
[----:B------:R-:W-:Y:S02]  /*23100*/  PRMT R2, R150, 0x7610, R2 ;  /* 0x0000761096027816 */ /* 0x000fe40000000002 */
[----:B------:R-:W1:Y:S01]  /*23110*/  MUFU.EX2 R150, R244 ;  /* 0x000000f400967308 */ /* 0x000e620000000800 */
[----:B------:R-:W-:Y:S01]  /*23120*/  STG.E.U16 desc[UR28][R154.64+0x50], R112 ;  /* 0x000050709a007986 */ /* 0x000fe2000c10151c */
[----:B-1----:R-:W-:Y:S01]  /*23130*/  FADD.FTZ R162, R150, R199 ;  /* 0x000000c796a27221 */ /* 0x002fe20000010000 */
[----:B---3--:R-:W-:Y:S02]  /*23140*/  @!P1 HFMA2.BF16_V2 R136, -RZ.H0_H0, RZ.H0_H0, -R3.H0_H0 ;  /* 0x200000ffff889231 */ /* 0x008fe40000340903 */
[----:B--2---:R-:W-:Y:S05]  /*23150*/  @!P2 HFMA2.BF16_V2 R133, -RZ.H0_H0, RZ.H0_H0, -R110.H0_H0 ;  /* 0x200000ffff85a231 */ /* 0x004fea000034096e */
[----:B------:R-:W-:Y:S01]  /*23160*/  PRMT R120, R133, 0x7610, R120 ;  /* 0x0000761085787816 */ /* 0x000fe20000000078 */
[----:B------:R1:W-:Y:S03]  /*23170*/  @!P2 STL.S16 [R1+0x98], R133 ;  /* 0x000098850100a387 */ /* 0x0003e60000100600 */
[----:B------:R-:W-:Y:S01]  /*23180*/  @!P2 PRMT R110, R120, 0x5410, RZ ;  /* 0x00005410786ea816 */ /* 0x000fe200000000ff */
[----:B------:R2:W-:Y:S01]  /*23190*/  @!P1 STL.S16 [R1+0x6c], R136 ;  /* 0x00006c8801009387 */ /* 0x0005e20000100600 */
[----:B------:R-:W-:Y:S03]  /*231a0*/  PRMT R120, R3, 0x5410, R107 ;  /* 0x0000541003787816 */ /* 0x000fe6000000006b */
[----:B------:R3:W3:Y:S04]  /*231b0*/  LDL.S16 R137, [R1+0x60] ;  /* 0x0000600001897983 */ /* 0x0006e80000100600 */
[----:B------:R-:W-:Y:S01]  /*231c0*/  STG.E.U16 desc[UR28][R154.64+0x52], R110 ;  /* 0x0000526e9a007986 */ /* 0x000fe2000c10151c */
[----:B-1----:R-:W-:Y:S02]  /*231d0*/  PRMT R133, R76, 0x5410, R77 ;  /* 0x000054104c857816 */ /* 0x002fe4000000004d */
[----:B------:R-:W-:Y:S02]  /*231e0*/  PRMT R76, R136, 0x7610, R76 ;  /* 0x00007610884c7816 */ /* 0x000fe4000000004c */
[----:B--2---:R2:W2:Y:S02]  /*231f0*/  LDL.S16 R136, [R1+0x58] ;  /* 0x0000580001887983 */ /* 0x0044a40000100600 */
[----:B------:R-:W-:Y:S02]  /*23200*/  @!P1 PRMT R3, R76, 0x5410, RZ ;  /* 0x000054104c039816 */ /* 0x000fe400000000ff */
[----:B------:R-:W1:Y:S08]  /*23210*/  LDSM.16.MT88.4 R76, [R170+0x6000] ;  /* 0x00600000aa4c783b */ /* 0x000e700000004200 */
[----:B------:R-:W-:Y:S01]  /*23220*/  STG.E.U16 desc[UR28][R158.64+0x4e], R3 ;  /* 0x00004e039e007986 */ /* 0x000fe2000c10151c */
[-C--:B-1----:R-:W-:Y:S06]  /*23230*/  HMMA.16816.F32.BF16 R36, R72, R76.reuse, R36 ;  /* 0x0000004c4824723c */ /* 0x082fec0000041824 */
[C---:B------:R-:W-:Y:S06]  /*23240*/  HMMA.16816.F32.BF16 R40, R80.reuse, R76, R40 ;  /* 0x0000004c5028723c */ /* 0x040fec0000041828 */
[-C--:B------:R-:W-:Y:S05]  /*23250*/  HMMA.16816.F32.BF16 R44, R80, R78.reuse, R44 ;  /* 0x0000004e502c723c */ /* 0x080fea000004182c */
[--C-:B------:R-:W-:Y:S01]  /*23260*/  SHF.R.U32.HI R77, RZ, 0x10, R128.reuse ;  /* 0x00000010ff4d7819 */ /* 0x100fe20000011680 */
[C---:B------:R-:W-:Y:S05]  /*23270*/  HMMA.16816.F32.BF16 R48, R72.reuse, R78, R48 ;  /* 0x0000004e4830723c */ /* 0x040fea0000041830 */
[----:B------:R-:W-:Y:S02]  /*23280*/  SHF.R.U32.HI R128, RZ, 0x18, R128 ;  /* 0x00000018ff807819 */ /* 0x000fe40000011680 */
[----:B------:R-:W-:Y:S04]  /*23290*/  LOP3.LUT R77, R77, 0xff, RZ, 0xc0, !PT ;  /* 0x000000ff4d4d7812 */ /* 0x000fe800078ec0ff */
[----:B------:R-:W-:Y:S02]  /*232a0*/  PRMT R92, R77, 0x5410, R128 ;  /* 0x000054104d5c7816 */ /* 0x000fe40000000080 */
[----:B------:R-:W-:Y:S02]  /*232b0*/  PRMT R128, R104, 0x5410, R105 ;  /* 0x0000541068807816 */ /* 0x000fe40000000069 */
[----:B------:R-:W-:Y:S02]  /*232c0*/  HSET2.LE.AND R79, R165, R126, PT ;  /* 0x0000007ea54f7233 */ /* 0x000fe40003803000 */
[----:B------:R-:W-:Y:S03]  /*232d0*/  MUFU.EX2 R165, R251 ;  /* 0x000000fb00a57308 */ /* 0x000fe60000000800 */
[----:B------:R-:W-:Y:S01]  /*232e0*/  LOP3.LUT R79, R79, R113, RZ, 0xc0, !PT ;  /* 0x000000714f4f7212 */ /* 0x000fe200078ec0ff */
[----:B----4-:R-:W-:Y:S05]  /*232f0*/  @!P0 HFMA2.BF16_V2 R127, -RZ.H0_H0, RZ.H0_H0, -R107.H0_H0 ;  /* 0x200000ffff7f8231 */ /* 0x010fea000034096b */
[----:B------:R-:W-:Y:S01]  /*23300*/  PRMT R89, R127, 0x7610, R89 ;  /* 0x000076107f597816 */ /* 0x000fe20000000059 */
[----:B------:R1:W-:Y:S03]  /*23310*/  @!P0 STL.S16 [R1+0x68], R127 ;  /* 0x0000687f01008387 */ /* 0x0003e60000100600 */
[----:B------:R-:W-:Y:S02]  /*23320*/  @!P0 PRMT R107, R89, 0x5410, RZ ;  /* 0x00005410596b8816 */ /* 0x000fe400000000ff */
[----:B------:R-:W-:Y:S01]  /*23330*/  ISETP.LE.U32.AND P0, PT, R84, UR13, PT ;  /* 0x0000000d54007c0c */ /* 0x000fe2000bf03070 */
[----:B------:R4:W4:Y:S04]  /*23340*/  LDL.S16 R89, [R1+0x4c] ;  /* 0x00004c0001597983 */ /* 0x0009280000100600 */
[----:B------:R-:W-:Y:S01]  /*23350*/  STG.E.U16 desc[UR28][R158.64+0x50], R107 ;  /* 0x0000506b9e007986 */ /* 0x000fe2000c10151c */
[----:B------:R-:W-:Y:S01]  /*23360*/  @!P4 HFMA2.BF16_V2 R100, -RZ.H0_H0, RZ.H0_H0, -R2.H0_H0 ;  /* 0x200000ffff64c231 */ /* 0x000fe20000340902 */
[----:B-1----:R-:W-:Y:S04]  /*23370*/  LOP3.LUT R127, R161, UR22, R198, 0x96, !PT ;  /* 0x00000016a17f7c12 */ /* 0x002fe8000f8e96c6 */
[----:B------:R1:W-:Y:S01]  /*23380*/  @!P4 STL.S16 [R1+0x64], R100 ;  /* 0x000064640100c387 */ /* 0x0003e20000100600 */
[----:B------:R-:W-:Y:S02]  /*23390*/  PRMT R85, R100, 0x7610, R85 ;  /* 0x0000761064557816 */ /* 0x000fe40000000055 */
[C---:B------:R-:W-:Y:S02]  /*233a0*/  LOP3.LUT R84, R127.reuse, 0xff, RZ, 0xc0, !PT ;  /* 0x000000ff7f547812 */ /* 0x040fe400078ec0ff */
[----:B------:R-:W-:Y:S02]  /*233b0*/  LOP3.LUT R76, R127, 0xffff, RZ, 0xc0, !PT ;  /* 0x0000ffff7f4c7812 */ /* 0x000fe400078ec0ff */
[----:B------:R-:W-:Y:S02]  /*233c0*/  ISETP.LE.U32.AND P2, PT, R84, UR13, PT ;  /* 0x0000000d54007c0c */ /* 0x000fe4000bf43070 */
[----:B------:R-:W-:Y:S04]  /*233d0*/  SHF.R.U32.HI R76, RZ, 0x8, R76 ;  /* 0x00000008ff4c7819 */ /* 0x000fe8000001164c */
[----:B------:R-:W-:Y:S04]  /*233e0*/  LOP3.LUT R76, R76, 0xffff, RZ, 0xc0, !PT ;  /* 0x0000ffff4c4c7812 */ /* 0x000fe800078ec0ff */
[----:B------:R-:W-:Y:S02]  /*233f0*/  ISETP.LE.U32.AND P1, PT, R76, UR13, PT ;  /* 0x0000000d4c007c0c */ /* 0x000fe4000bf23070 */
[--C-:B------:R-:W-:Y:S02]  /*23400*/  SHF.R.U32.HI R76, RZ, 0x18, R127.reuse ;  /* 0x00000018ff4c7819 */ /* 0x100fe4000001167f */
[----:B------:R-:W-:Y:S02]  /*23410*/  SHF.R.U32.HI R127, RZ, 0x10, R127 ;  /* 0x00000010ff7f7819 */ /* 0x000fe4000001167f */
[----:B-1----:R-:W-:Y:S02]  /*23420*/  PRMT R100, R2, 0x5410, R106 ;  /* 0x0000541002647816 */ /* 0x002fe4000000006a */
[----:B------:R-:W-:Y:S02]  /*23430*/  @!P4 PRMT R2, R85, 0x5410, RZ ;  /* 0x000054105502c816 */ /* 0x000fe400000000ff */
[----:B------:R-:W-:Y:S01]  /*23440*/  ISETP.LE.U32.AND P4, PT, R88, UR13, PT ;  /* 0x0000000d58007c0c */ /* 0x000fe2000bf83070 */
[----:B------:R-:W1:Y:S01]  /*23450*/  LDSM.16.MT88.4 R84, [R171+0x6000] ;  /* 0x00600000ab54783b */ /* 0x000e620000004200 */
[----:B------:R-:W-:Y:S07]  /*23460*/  LOP3.LUT R127, R127, 0xff, RZ, 0xc0, !PT ;  /* 0x000000ff7f7f7812 */ /* 0x000fee00078ec0ff */
[----:B------:R-:W-:Y:S01]  /*23470*/  STG.E.U16 desc[UR28][R156.64+0x50], R2 ;  /* 0x000050029c007986 */ /* 0x000fe2000c10151c */
[----:B---3--:R-:W-:Y:S05]  /*23480*/  @!P5 HFMA2.BF16_V2 R137, -RZ.H0_H0, RZ.H0_H0, -R106.H0_H0 ;  /* 0x200000ffff89d231 */ /* 0x008fea000034096a */
[----:B------:R-:W-:Y:S01]  /*23490*/  PRMT R78, R137, 0x7610, R78 ;  /* 0x00007610894e7816 */ /* 0x000fe2000000004e */
[----:B------:R3:W-:Y:S03]  /*234a0*/  @!P5 STL.S16 [R1+0x60], R137 ;  /* 0x000060890100d387 */ /* 0x0007e60000100600 */
[----:B------:R-:W-:Y:S02]  /*234b0*/  @!P5 PRMT R106, R78, 0x5410, RZ ;  /* 0x000054104e6ad816 */ /* 0x000fe400000000ff */
[----:B------:R-:W-:Y:S03]  /*234c0*/  HSET2.LE.AND R78, R151, R126, PT ;  /* 0x0000007e974e7233 */ /* 0x000fe60003803000 */
[----:B------:R-:W-:Y:S02]  /*234d0*/  STG.E.U16 desc[UR28][R156.64+0x52], R106 ;  /* 0x0000526a9c007986 */ /* 0x000fe4000c10151c */
[----:B------:R-:W-:Y:S02]  /*234e0*/  LOP3.LUT R78, R78, R108, RZ, 0xc0, !PT ;  /* 0x0000006c4e4e7212 */ /* 0x000fe400078ec0ff */
[----:B------:R-:W3:Y:S01]  /*234f0*/  MUFU.EX2 R108, R239 ;  /* 0x000000ef006c7308 */ /* 0x000ee20000000800 */
[----:B--2---:R-:W-:Y:S05]  /*23500*/  @!P6 HFMA2.BF16_V2 R136, -RZ.H0_H0, RZ.H0_H0, -R104.H0_H0 ;  /* 0x200000ffff88e231 */ /* 0x004fea0000340968 */
[----:B------:R-:W-:Y:S01]  /*23510*/  PRMT R77, R136, 0x7610, R77 ;  /* 0x00007610884d7816 */ /* 0x000fe2000000004d */
[----:B------:R2:W-:Y:S01]  /*23520*/  @!P6 STL.S16 [R1+0x58], R136 ;  /* 0x000058880100e387 */ /* 0x0005e20000100600 */
[-C--:B-1----:R-:W-:Y:S03]  /*23530*/  HMMA.16816.F32.BF16 R52, R72, R84.reuse, R52 ;  /* 0x000000544834723c */ /* 0x082fe60000041834 */
[----:B---3--:R3:W3:Y:S01]  /*23540*/  LDL.S16 R137, [R1+0x38] ;  /* 0x0000380001897983 */ /* 0x0086e20000100600 */
[----:B------:R-:W-:Y:S02]  /*23550*/  @!P6 PRMT R104, R77, 0x5410, RZ ;  /* 0x000054104d68e816 */ /* 0x000fe400000000ff */
[--C-:B------:R-:W-:Y:S01]  /*23560*/  HSET2.LE.AND R77, R134, R126.reuse, PT ;  /* 0x0000007e864d7233 */ /* 0x100fe20003803000 */
[----:B------:R-:W-:Y:S01]  /*23570*/  FADD.FTZ R163, R108, R197 ;  /* 0x000000c56ca37221 */ /* 0x000fe20000010000 */
[----:B------:R-:W-:Y:S01]  /*23580*/  ISETP.LE.U32.AND P6, PT, R76, UR13, PT ;  /* 0x0000000d4c007c0c */ /* 0x000fe2000bfc3070 */
[----:B------:R-:W-:Y:S01]  /*23590*/  STG.E.U16 desc[UR28][R152.64+0x60], R104 ;  /* 0x0000606898007986 */ /* 0x000fe2000c10151c */
[C---:B------:R-:W-:Y:S04]  /*235a0*/  HMMA.16816.F32.BF16 R56, R80.reuse, R84, R56 ;  /* 0x000000545038723c */ /* 0x040fe80000041838 */
[----:B------:R-:W-:Y:S02]  /*235b0*/  LOP3.LUT R77, R77, R111, RZ, 0xc0, !PT ;  /* 0x0000006f4d4d7212 */ /* 0x000fe400078ec0ff */
[C---:B------:R-:W-:Y:S01]  /*235c0*/  PRMT R111, R109.reuse, 0x7632, R111 ;  /* 0x000076326d6f7816 */ /* 0x040fe2000000006f */
[-C--:B------:R-:W-:Y:S04]  /*235d0*/  HMMA.16816.F32.BF16 R60, R80, R86.reuse, R60 ;  /* 0x00000056503c723c */ /* 0x080fe8000004183c */
[--C-:B------:R-:W-:Y:S02]  /*235e0*/  HSET2.LE.AND R76, R135, R126.reuse, PT ;  /* 0x0000007e874c7233 */ /* 0x100fe40003803000 */
[----:B------:R-:W-:Y:S01]  /*235f0*/  PRMT R113, R109, 0x5410, R111 ;  /* 0x000054106d717816 */ /* 0x000fe2000000006f */
[----:B--2---:R2:W2:Y:S01]  /*23600*/  LDL.S16 R136, [R1+0x34] ;  /* 0x0000340001887983 */ /* 0x0044a20000100600 */
[--C-:B------:R-:W-:Y:S01]  /*23610*/  HSET2.LE.AND R81, R92, R126.reuse, PT ;  /* 0x0000007e5c517233 */ /* 0x100fe20003803000 */
[----:B------:R-:W-:Y:S02]  /*23620*/  HMMA.16816.F32.BF16 R64, R72, R86, R64 ;  /* 0x000000564840723c */ /* 0x000fe40000041840 */
[----:B------:R-:W-:Y:S02]  /*23630*/  LDSM.16.MT88.4 R92, [R172+0x6800] ;  /* 0x00680000ac5c783b */ /* 0x000fe40000004200 */
[----:B------:R-:W-:Y:S02]  /*23640*/  LOP3.LUT R76, R76, R116, RZ, 0xc0, !PT ;  /* 0x000000744c4c7212 */ /* 0x000fe400078ec0ff */
[--C-:B------:R-:W-:Y:S02]  /*23650*/  HSET2.LE.AND R80, R133, R126.reuse, PT ;  /* 0x0000007e85507233 */ /* 0x100fe40003803000 */
[--C-:B------:R-:W-:Y:S03]  /*23660*/  HSET2.LE.AND R82, R146, R126.reuse, PT ;  /* 0x0000007e92527233 */ /* 0x100fe60003803000 */
[--C-:B------:R-:W-:Y:S02]  /*23670*/  HSET2.LE.AND R83, R142, R126.reuse, PT ;  /* 0x0000007e8e537233 */ /* 0x100fe40003803000 */
[----:B------:R-:W-:Y:S01]  /*23680*/  LOP3.LUT R80, R80, R115, RZ, 0xc0, !PT ;  /* 0x0000007350507212 */ /* 0x000fe200078ec0ff */
[----:B------:R-:W-:Y:S01]  /*23690*/  LDSM.16.MT88.4 R140, [R171+0x7800] ;  /* 0x00780000ab8c783b */ /* 0x000fe20000004200 */
[----:B------:R-:W-:Y:S02]  /*236a0*/  LOP3.LUT R81, R81, R114, RZ, 0xc0, !PT ;  /* 0x0000007251517212 */ /* 0x000fe400078ec0ff */
[----:B------:R-:W-:Y:S02]  /*236b0*/  LOP3.LUT R82, R82, R117, RZ, 0xc0, !PT ;  /* 0x0000007552527212 */ /* 0x000fe400078ec0ff */
[----:B------:R-:W-:Y:S02]  /*236c0*/  LOP3.LUT R83, R83, R118, RZ, 0xc0, !PT ;  /* 0x0000007653537212 */ /* 0x000fe400078ec0ff */
[----:B------:R-:W-:Y:S02]  /*236d0*/  LOP3.LUT R114, R131, UR24, R200, 0x96, !PT ;  /* 0x0000001883727c12 */ /* 0x000fe4000f8e96c8 */
[----:B------:R-:W-:Y:S01]  /*236e0*/  PRMT R133, R0, 0x5410, R195 ;  /* 0x0000541000857816 */ /* 0x000fe200000000c3 */
[----:B------:R-:W1:Y:S01]  /*236f0*/  MUFU.EX2 R200, R245 ;  /* 0x000000f500c87308 */ /* 0x000e620000000800 */
[----:B------:R-:W-:Y:S02]  /*23700*/  LOP3.LUT R0, R161, UR24, R198, 0x96, !PT ;  /* 0x00000018a1007c12 */ /* 0x000fe4000f8e96c6 */
[----:B------:R-:W-:Y:S02]  /*23710*/  SHF.R.U32.HI R84, RZ, 0x8, R166 ;  /* 0x00000008ff547819 */ /* 0x000fe400000116a6 */
[----:B------:R-:W-:Y:S02]  /*23720*/  SHF.R.U32.HI R85, RZ, 0x10, R132 ;  /* 0x00000010ff557819 */ /* 0x000fe40000011684 */
[----:B------:R-:W-:Y:S03]  /*23730*/  PRMT R134, R196, 0x5410, R84 ;  /* 0x00005410c4867816 */ /* 0x000fe60000000054 */
[----:B------:R-:W1:Y:S01]  /*23740*/  MUFU.EX2 R198, R246 ;  /* 0x000000f600c67308 */ /* 0x000e620000000800 */
[----:B------:R-:W-:Y:S02]  /*23750*/  LOP3.LUT R84, R132, 0xffff, RZ, 0xc0, !PT ;  /* 0x0000ffff84547812 */ /* 0x000fe400078ec0ff */
[--C-:B------:R-:W-:Y:S02]  /*23760*/  SHF.R.U32.HI R72, RZ, 0x10, R130.reuse ;  /* 0x00000010ff487819 */ /* 0x100fe40000011682 */
[----:B------:R-:W-:Y:S02]  /*23770*/  LOP3.LUT R135, R130, 0xff, RZ, 0xc0, !PT ;  /* 0x000000ff82877812 */ /* 0x000fe400078ec0ff */
[----:B------:R-:W-:Y:S03]  /*23780*/  LOP3.LUT R164, R72, 0xff, RZ, 0xc0, !PT ;  /* 0x000000ff48a47812 */ /* 0x000fe600078ec0ff */
[----:B------:R-:W-:Y:S01]  /*23790*/  MUFU.EX2 R196, R247 ;  /* 0x000000f700c47308 */ /* 0x000fe20000000800 */
[----:B-1----:R-:W-:Y:S02]  /*237a0*/  F2FP.BF16.F32.PACK_AB R108, R200, R108 ;  /* 0x0000006cc86c723e */ /* 0x002fe400000010ff */
[----:B------:R-:W-:Y:S02]  /*237b0*/  LOP3.LUT R118, R130, 0xffff, RZ, 0xc0, !PT ;  /* 0x0000ffff82767812 */ /* 0x000fe400078ec0ff */
[----:B------:R-:W-:Y:S02]  /*237c0*/  PRMT R151, R108, 0x7632, R151 ;  /* 0x000076326c977816 */ /* 0x000fe40000000097 */
[----:B------:R-:W-:Y:S03]  /*237d0*/  SHF.R.U32.HI R117, RZ, 0x18, R130 ;  /* 0x00000018ff757819 */ /* 0x000fe60000011682 */
[----:B------:R-:W1:Y:S01]  /*237e0*/  MUFU.EX2 R195, R248 ;  /* 0x000000f800c37308 */ /* 0x000e620000000800 */
[----:B------:R-:W-:Y:S02]  /*237f0*/  F2FP.BF16.F32.PACK_AB R150, R198, R150 ;  /* 0x00000096c696723e */ /* 0x000fe400000010ff */
[----:B------:R-:W-:Y:S02]  /*23800*/  PRMT R98, R108, 0x5410, R151 ;  /* 0x000054106c627816 */ /* 0x000fe40000000097 */
[C---:B------:R-:W-:Y:S02]  /*23810*/  PRMT R149, R150.reuse, 0x7632, R149 ;  /* 0x0000763296957816 */ /* 0x040fe40000000095 */
[----:B------:R-:W-:Y:S03]  /*23820*/  F2FP.BF16.F32.PACK_AB R146, R193, R194 ;  /* 0x000000c2c192723e */ /* 0x000fe600000010ff */
[----:B------:R-:W1:Y:S01]  /*23830*/  MUFU.EX2 R166, R252 ;  /* 0x000000fc00a67308 */ /* 0x000e620000000800 */
[----:B------:R-:W-:Y:S02]  /*23840*/  PRMT R97, R150, 0x5410, R149 ;  /* 0x0000541096617816 */ /* 0x000fe40000000095 */
[----:B------:R-:W-:Y:S02]  /*23850*/  PRMT R145, R146, 0x7632, R145 ;  /* 0x0000763292917816 */ /* 0x000fe40000000091 */
[----:B------:R-:W-:Y:S02]  /*23860*/  LOP3.LUT R131, R130, 0xff, RZ, 0xc0, !PT ;  /* 0x000000ff82837812 */ /* 0x000fe400078ec0ff */
[----:B-1----:R-:W-:Y:S04]  /*23870*/  F2FP.BF16.F32.PACK_AB R148, R195, R196 ;  /* 0x000000c4c394723e */ /* 0x002fe800000010ff */
[----:B------:R-:W-:Y:S02]  /*23880*/  PRMT R147, R148, 0x7632, R147 ;  /* 0x0000763294937816 */ /* 0x000fe40000000093 */
[----:B------:R-:W-:Y:S04]  /*23890*/  F2FP.BF16.F32.PACK_AB R3, R166, R167 ;  /* 0x000000a7a603723e */ /* 0x000fe800000010ff */
[----:B------:R-:W-:Y:S01]  /*238a0*/  PRMT R144, R3, 0x7632, R144 ;  /* 0x0000763203907816 */ /* 0x000fe20000000090 */
[----:B----4-:R-:W-:Y:S05]  /*238b0*/  @!P4 HFMA2.BF16_V2 R89, -RZ.H0_H0, RZ.H0_H0, -R105.H0_H0 ;  /* 0x200000ffff59c231 */ /* 0x010fea0000340969 */
[----:B------:R-:W-:Y:S01]  /*238c0*/  @!P4 STL.S16 [R1+0x4c], R89 ;  /* 0x00004c590100c387 */ /* 0x000fe20000100600 */
[----:B------:R-:W-:Y:S03]  /*238d0*/  PRMT R138, R89, 0x7610, R138 ;  /* 0x00007610598a7816 */ /* 0x000fe6000000008a */
[----:B------:R-:W1:Y:S01]  /*238e0*/  LDSM.16.MT88.4 R88, [R169+0x6800] ;  /* 0x00680000a958783b */ /* 0x000e620000004200 */
[----:B------:R-:W-:Y:S02]  /*238f0*/  @!P4 PRMT R105, R138, 0x5410, RZ ;  /* 0x000054108a69c816 */ /* 0x000fe400000000ff */
[----:B------:R-:W-:Y:S05]  /*23900*/  ISETP.LE.U32.AND P4, PT, R117, UR13, PT ;  /* 0x0000000d75007c0c */ /* 0x000fea000bf83070 */
[----:B------:R-:W-:Y:S01]  /*23910*/  STG.E.U16 desc[UR28][R152.64+0x62], R105 ;  /* 0x0000626998007986 */ /* 0x000fe2000c10151c */
[-C--:B-1----:R-:W-:Y:S06]  /*23920*/  HMMA.16816.F32.BF16 R4, R76, R88.reuse, R4 ;  /* 0x000000584c04723c */ /* 0x082fec0000041804 */
[C---:B------:R-:W-:Y:S06]  /*23930*/  HMMA.16816.F32.BF16 R8, R80.reuse, R88, R8 ;  /* 0x000000585008723c */ /* 0x040fec0000041808 */
[-C--:B------:R-:W-:Y:S05]  /*23940*/  HMMA.16816.F32.BF16 R12, R80, R90.reuse, R12 ;  /* 0x0000005a500c723c */ /* 0x080fea000004180c */
[----:B------:R-:W-:Y:S01]  /*23950*/  LOP3.LUT R88, R85, 0xff, RZ, 0xc0, !PT ;  /* 0x000000ff55587812 */ /* 0x000fe200078ec0ff */
[C---:B------:R-:W-:Y:S05]  /*23960*/  HMMA.16816.F32.BF16 R16, R76.reuse, R90, R16 ;  /* 0x0000005a4c10723c */ /* 0x040fea0000041810 */
[----:B------:R-:W-:Y:S01]  /*23970*/  SHF.R.U32.HI R89, RZ, 0x8, R84 ;  /* 0x00000008ff597819 */ /* 0x000fe20000011654 */
[-C--:B------:R-:W-:Y:S01]  /*23980*/  HMMA.16816.F32.BF16 R20, R76, R92.reuse, R20 ;  /* 0x0000005c4c14723c */ /* 0x080fe20000041814 */
[----:B------:R-:W-:Y:S04]  /*23990*/  LDSM.16.MT88.4 R84, [R171+0x6800] ;  /* 0x00680000ab54783b */ /* 0x000fe80000004200 */
[----:B------:R-:W-:Y:S01]  /*239a0*/  SHF.R.U32.HI R90, RZ, 0x18, R132 ;  /* 0x00000018ff5a7819 */ /* 0x000fe20000011684 */
[C---:B------:R-:W-:Y:S05]  /*239b0*/  HMMA.16816.F32.BF16 R24, R80.reuse, R92, R24 ;  /* 0x0000005c5018723c */ /* 0x040fea0000041818 */
[----:B------:R-:W-:Y:S01]  /*239c0*/  LOP3.LUT R91, R132, 0xff, RZ, 0xc0, !PT ;  /* 0x000000ff845b7812 */ /* 0x000fe200078ec0ff */
[-C--:B------:R-:W-:Y:S05]  /*239d0*/  HMMA.16816.F32.BF16 R28, R80, R94.reuse, R28 ;  /* 0x0000005e501c723c */ /* 0x080fea000004181c */
[----:B------:R-:W-:Y:S01]  /*239e0*/  PRMT R92, R88, 0x5410, R90 ;  /* 0x00005410585c7816 */ /* 0x000fe2000000005a */
[C---:B------:R-:W-:Y:S05]  /*239f0*/  HMMA.16816.F32.BF16 R32, R76.reuse, R94, R32 ;  /* 0x0000005e4c20723c */ /* 0x040fea0000041820 */
[----:B------:R-:W-:Y:S01]  /*23a00*/  LOP3.LUT R88, R129, 0xffff, RZ, 0xc0, !PT ;  /* 0x0000ffff81587812 */ /* 0x000fe200078ec0ff */
[----:B---3--:R-:W-:Y:S01]  /*23a10*/  @!P0 HFMA2.BF16_V2 R137, -RZ.H0_H0, RZ.H0_H0, -R109.H0_H0 ;  /* 0x200000ffff898231 */ /* 0x008fe2000034096d */
[----:B------:R-:W-:Y:S04]  /*23a20*/  PRMT R93, R91, 0x5410, R89 ;  /* 0x000054105b5d7816 */ /* 0x000fe80000000059 */
[----:B------:R-:W-:Y:S01]  /*23a30*/  PRMT R74, R137, 0x7610, R74 ;  /* 0x00007610894a7816 */ /* 0x000fe2000000004a */
[----:B------:R1:W-:Y:S01]  /*23a40*/  @!P0 STL.S16 [R1+0x38], R137 ;  /* 0x0000388901008387 */ /* 0x0003e20000100600 */
[----:B------:R-:W-:Y:S02]  /*23a50*/  LOP3.LUT R91, R129, 0xff, RZ, 0xc0, !PT ;  /* 0x000000ff815b7812 */ /* 0x000fe400078ec0ff */
[----:B------:R-:W-:Y:S02]  /*23a60*/  @!P0 PRMT R109, R74, 0x5410, RZ ;  /* 0x000054104a6d8816 */ /* 0x000fe400000000ff */
[----:B------:R-:W-:Y:S02]  /*23a70*/  ISETP.LE.U32.AND P0, PT, R127, UR13, PT ;  /* 0x0000000d7f007c0c */ /* 0x000fe4000bf03070 */
[----:B------:R-:W-:Y:S01]  /*23a80*/  SHF.R.U32.HI R88, RZ, 0x8, R88 ;  /* 0x00000008ff587819 */ /* 0x000fe20000011658 */
[----:B------:R-:W-:Y:S01]  /*23a90*/  STG.E.U16 desc[UR28][R154.64+0x60], R109 ;  /* 0x0000606d9a007986 */ /* 0x000fe2000c10151c */
[----:B------:R-:W-:Y:S01]  /*23aa0*/  SHF.R.U32.HI R89, RZ, 0x10, R129 ;  /* 0x00000010ff597819 */ /* 0x000fe20000011681 */
[----:B--2---:R-:W-:Y:S01]  /*23ab0*/  @!P3 HFMA2.BF16_V2 R136, -RZ.H0_H0, RZ.H0_H0, -R111.H0_H0 ;  /* 0x200000ffff88b231 */ /* 0x004fe2000034096f */
[----:B------:R-:W-:Y:S02]  /*23ac0*/  PRMT R116, R91, 0x5410, R88 ;  /* 0x000054105b747816 */ /* 0x000fe40000000058 */
[----:B------:R-:W-:Y:S02]  /*23ad0*/  SHF.R.U32.HI R88, RZ, 0x8, R96 ;  /* 0x00000008ff587819 */ /* 0x000fe40000011660 */
[----:B------:R2:W-:Y:S01]  /*23ae0*/  @!P3 STL.S16 [R1+0x34], R136 ;  /* 0x000034880100b387 */ /* 0x0005e20000100600 */
[----:B------:R-:W-:Y:S02]  /*23af0*/  PRMT R73, R136, 0x7610, R73 ;  /* 0x0000761088497816 */ /* 0x000fe40000000049 */
[----:B------:R-:W-:Y:S01]  /*23b00*/  SHF.R.U32.HI R90, RZ, 0x18, R129 ;  /* 0x00000018ff5a7819 */ /* 0x000fe20000011681 */
[----:B------:R3:W4:Y:S01]  /*23b10*/  LDL.S16 R138, [R1+0x44] ;  /* 0x00004400018a7983 */ /* 0x0007220000100600 */
[----:B------:R-:W-:Y:S02]  /*23b20*/  @!P3 PRMT R111, R73, 0x5410, RZ ;  /* 0x00005410496fb816 */ /* 0x000fe400000000ff */
[----:B------:R-:W-:Y:S01]  /*23b30*/  LOP3.LUT R89, R89, 0xff, RZ, 0xc0, !PT ;  /* 0x000000ff59597812 */ /* 0x000fe200078ec0ff */
[----:B------:R-:W3:Y:S01]  /*23b40*/  LDSM.16.MT88.4 R72, [R170+0x6800] ;  /* 0x00680000aa48783b */ /* 0x000ee20000004200 */
[----:B------:R-:W-:Y:S02]  /*23b50*/  SHF.R.U32.HI R127, RZ, 0x10, R130 ;  /* 0x00000010ff7f7819 */ /* 0x000fe40000011682 */
[----:B------:R-:W-:Y:S02]  /*23b60*/  PRMT R115, R89, 0x5410, R90 ;  /* 0x0000541059737816 */ /* 0x000fe4000000005a */
[----:B------:R-:W-:Y:S03]  /*23b70*/  SHF.R.U32.HI R130, RZ, 0x18, R130 ;  /* 0x00000018ff827819 */ /* 0x000fe60000011682 */
[----:B-1----:R1:W4:Y:S04]  /*23b80*/  LDL.S16 R137, [R1+0x3c] ;  /* 0x00003c0001897983 */ /* 0x0023280000100600 */
[----:B------:R-:W-:Y:S04]  /*23b90*/  STG.E.U16 desc[UR28][R154.64+0x62], R111 ;  /* 0x0000626f9a007986 */ /* 0x000fe8000c10151c */
[----:B--2---:R1:W2:Y:S01]  /*23ba0*/  LDL.S16 R136, [R1+0x40] ;  /* 0x0000400001887983 */ /* 0x0042a20000100600 */
[-C--:B---3--:R-:W-:Y:S06]  /*23bb0*/  HMMA.16816.F32.BF16 R36, R76, R72.reuse, R36 ;  /* 0x000000484c24723c */ /* 0x088fec0000041824 */
[C---:B------:R-:W-:Y:S06]  /*23bc0*/  HMMA.16816.F32.BF16 R40, R80.reuse, R72, R40 ;  /* 0x000000485028723c */ /* 0x040fec0000041828 */
[-C--:B------:R-:W-:Y:S05]  /*23bd0*/  HMMA.16816.F32.BF16 R44, R80, R74.reuse, R44 ;  /* 0x0000004a502c723c */ /* 0x080fea000004182c */
[----:B------:R-:W-:Y:S01]  /*23be0*/  LOP3.LUT R72, R88, 0xffff, RZ, 0xc0, !PT ;  /* 0x0000ffff58487812 */ /* 0x000fe200078ec0ff */
[C---:B------:R-:W-:Y:S04]  /*23bf0*/  HMMA.16816.F32.BF16 R48, R76.reuse, R74, R48 ;  /* 0x0000004a4c30723c */ /* 0x040fe80000041830 */
[----:B------:R-:W-:Y:S02]  /*23c00*/  ISETP.LE.U32.AND P5, PT, R72, UR13, PT ;  /* 0x0000000d48007c0c */ /* 0x000fe4000bfa3070 */
[-C--:B------:R-:W-:Y:S05]  /*23c10*/  HMMA.16816.F32.BF16 R52, R76, R84.reuse, R52 ;  /* 0x000000544c34723c */ /* 0x080fea0000041834 */
[--C-:B------:R-:W-:Y:S01]  /*23c20*/  HSET2.LE.AND R75, R201, R126.reuse, PT ;  /* 0x0000007ec94b7233 */ /* 0x100fe20003803000 */
[C---:B------:R-:W-:Y:S05]  /*23c30*/  HMMA.16816.F32.BF16 R56, R80.reuse, R84, R56 ;  /* 0x000000545038723c */ /* 0x040fea0000041838 */
[----:B------:R-:W-:Y:S01]  /*23c40*/  SHF.R.U32.HI R72, RZ, 0x8, R118 ;  /* 0x00000008ff487819 */ /* 0x000fe20000011676 */
[-C--:B------:R-:W-:Y:S05]  /*23c50*/  HMMA.16816.F32.BF16 R60, R80, R86.reuse, R60 ;  /* 0x00000056503c723c */ /* 0x080fea000004183c */
[----:B------:R-:W-:Y:S01]  /*23c60*/  PRMT R131, R131, 0x5410, R72 ;  /* 0x0000541083837816 */ /* 0x000fe20000000048 */
[----:B------:R-:W-:Y:S05]  /*23c70*/  HMMA.16816.F32.BF16 R64, R76, R86, R64 ;  /* 0x000000564c40723c */ /* 0x000fea0000041840 */
[--C-:B------:R-:W-:Y:S02]  /*23c80*/  HSET2.LE.AND R82, R134, R126.reuse, PT ;  /* 0x0000007e86527233 */ /* 0x100fe40003803000 */
[C---:B------:R-:W-:Y:S04]  /*23c90*/  LOP3.LUT R76, R160.reuse, 0xffff, RZ, 0xc0, !PT ;  /* 0x0000ffffa04c7812 */ /* 0x040fe800078ec0ff */
[----:B------:R-:W-:Y:S01]  /*23ca0*/  LOP3.LUT R78, R160, 0xffff, RZ, 0xc0, !PT ;  /* 0x0000ffffa04e7812 */ /* 0x000fe200078ec0ff */
[----:B------:R-:W3:Y:S01]  /*23cb0*/  MUFU.EX2 R161, R168 ;  /* 0x000000a800a17308 */ /* 0x000ee20000000800 */
[----:B------:R-:W-:Y:S02]  /*23cc0*/  LOP3.LUT R82, R82, R120, RZ, 0xc0, !PT ;  /* 0x0000007852527212 */ /* 0x000fe400078ec0ff */
[--C-:B------:R-:W-:Y:S02]  /*23cd0*/  HSET2.LE.AND R72, R93, R126.reuse, PT ;  /* 0x0000007e5d487233 */ /* 0x100fe40003803000 */
[----:B------:R-:W-:Y:S02]  /*23ce0*/  LOP3.LUT R75, R75, R119, RZ, 0xc0, !PT ;  /* 0x000000774b4b7212 */ /* 0x000fe400078ec0ff */
[--C-:B------:R-:W-:Y:S02]  /*23cf0*/  HSET2.LE.AND R80, R116, R126.reuse, PT ;  /* 0x0000007e74507233 */ /* 0x100fe40003803000 */
[----:B------:R-:W-:Y:S01]  /*23d00*/  LDSM.16.MT88.4 R116, [R170+0x7800] ;  /* 0x00780000aa74783b */ /* 0x000fe20000004200 */
[----:B------:R-:W-:Y:S02]  /*23d10*/  LOP3.LUT R72, R72, R121, RZ, 0xc0, !PT ;  /* 0x0000007948487212 */ /* 0x000fe400078ec0ff */
[--C-:B------:R-:W-:Y:S02]  /*23d20*/  HSET2.LE.AND R81, R115, R126.reuse, PT ;  /* 0x0000007e73517233 */ /* 0x100fe40003803000 */
[--C-:B------:R-:W-:Y:S02]  /*23d30*/  HSET2.LE.AND R83, R133, R126.reuse, PT ;  /* 0x0000007e85537233 */ /* 0x100fe40003803000 */
[----:B------:R-:W-:Y:S02]  /*23d40*/  LOP3.LUT R80, R80, R124, RZ, 0xc0, !PT ;  /* 0x0000007c50507212 */ /* 0x000fe400078ec0ff */
[----:B------:R-:W-:Y:S02]  /*23d50*/  LOP3.LUT R81, R81, R125, RZ, 0xc0, !PT ;  /* 0x0000007d51517212 */ /* 0x000fe400078ec0ff */
[----:B------:R-:W-:Y:S02]  /*23d60*/  LOP3.LUT R83, R83, R100, RZ, 0xc0, !PT ;  /* 0x0000006453537212 */ /* 0x000fe400078ec0ff */
[----:B------:R-:W-:Y:S02]  /*23d70*/  LOP3.LUT R84, R127, 0xff, RZ, 0xc0, !PT ;  /* 0x000000ff7f547812 */ /* 0x000fe400078ec0ff */
[----:B------:R-:W-:Y:S02]  /*23d80*/  SHF.R.U32.HI R77, RZ, 0x10, R160 ;  /* 0x00000010ff4d7819 */ /* 0x000fe400000116a0 */
[----:B------:R-:W-:Y:S02]  /*23d90*/  PRMT R130, R84, 0x5410, R130 ;  /* 0x0000541054827816 */ /* 0x000fe40000000082 */
[----:B------:R-:W-:Y:S02]  /*23da0*/  SHF.R.U32.HI R84, RZ, 0x8, R76 ;  /* 0x00000008ff547819 */ /* 0x000fe4000001164c */
[----:B------:R-:W-:Y:S02]  /*23db0*/  SHF.R.U32.HI R76, RZ, 0x8, R78 ;  /* 0x00000008ff4c7819 */ /* 0x000fe4000001164e */
[----:B------:R-:W-:Y:S02]  /*23dc0*/  SHF.R.U32.HI R79, RZ, 0x18, R160 ;  /* 0x00000018ff4f7819 */ /* 0x000fe400000116a0 */
[----:B------:R-:W-:Y:S02]  /*23dd0*/  LOP3.LUT R77, R77, 0xff, RZ, 0xc0, !PT ;  /* 0x000000ff4d4d7812 */ /* 0x000fe400078ec0ff */
[----:B------:R-:W-:Y:S02]  /*23de0*/  LOP3.LUT R76, R76, 0xffff, RZ, 0xc0, !PT ;  /* 0x0000ffff4c4c7812 */ /* 0x000fe400078ec0ff */
[----:B------:R-:W-:Y:S02]  /*23df0*/  LOP3.LUT R85, R160, 0xff, RZ, 0xc0, !PT ;  /* 0x000000ffa0557812 */ /* 0x000fe400078ec0ff */
[C---:B------:R-:W-:Y:S02]  /*23e00*/  LOP3.LUT R86, R114.reuse, 0xffff, RZ, 0xc0, !PT ;  /* 0x0000ffff72567812 */ /* 0x040fe400078ec0ff */
[----:B------:R-:W-:Y:S02]  /*23e10*/  SHF.R.U32.HI R87, RZ, 0x10, R114 ;  /* 0x00000010ff577819 */ /* 0x000fe40000011672 */
[--C-:B------:R-:W-:Y:S02]  /*23e20*/  HSET2.LE.AND R102, R131, R126.reuse, PT ;  /* 0x0000007e83667233 */ /* 0x100fe40003803000 */
[----:B------:R-:W-:Y:S02]  /*23e30*/  HSET2.LE.AND R103, R130, R126, PT ;  /* 0x0000007e82677233 */ /* 0x000fe40003803000 */
[----:B------:R-:W-:Y:S02]  /*23e40*/  PRMT R115, R85, 0x5410, R84 ;  /* 0x0000541055737816 */ /* 0x000fe40000000054 */
[----:B---3--:R-:W-:Y:S02]  /*23e50*/  F2FP.BF16.F32.PACK_AB R2, R161, R165 ;  /* 0x000000a5a102723e */ /* 0x008fe400000010ff */
[----:B------:R-:W-:Y:S02]  /*23e60*/  SHF.R.U32.HI R84, RZ, 0x10, R160 ;  /* 0x00000010ff547819 */ /* 0x000fe400000116a0 */
[----:B------:R-:W-:Y:S02]  /*23e70*/  LOP3.LUT R100, R114, 0xff, RZ, 0xc0, !PT ;  /* 0x000000ff72647812 */ /* 0x000fe400078ec0ff */
[----:B------:R-:W-:Y:S02]  /*23e80*/  LOP3.LUT R84, R84, 0xff, RZ, 0xc0, !PT ;  /* 0x000000ff54547812 */ /* 0x000fe400078ec0ff */
[----:B------:R-:W-:Y:S01]  /*23e90*/  SHF.R.U32.HI R114, RZ, 0x18, R114 ;  /* 0x00000018ff727819 */ /* 0x000fe20000011672 */
[----:B----4-:R-:W-:Y:S05]  /*23ea0*/  @!P2 HFMA2.BF16_V2 R138, -RZ.H0_H0, RZ.H0_H0, -R108.H0_H0 ;  /* 0x200000ffff8aa231 */ /* 0x010fea000034096c */
[----:B------:R-:W-:Y:S01]  /*23eb0*/  @!P2 STL.S16 [R1+0x44], R138 ;  /* 0x0000448a0100a387 */ /* 0x000fe20000100600 */
[----:B------:R-:W-:Y:S04]  /*23ec0*/  PRMT R89, R138, 0x7610, R89 ;  /* 0x000076108a597816 */ /* 0x000fe80000000059 */
[----:B------:R-:W-:Y:S01]  /*23ed0*/  @!P2 PRMT R108, R89, 0x5410, RZ ;  /* 0x00005410596ca816 */ /* 0x000fe200000000ff */
[----:B------:R-:W-:Y:S01]  /*23ee0*/  @!P1 HFMA2.BF16_V2 R137, -RZ.H0_H0, RZ.H0_H0, -R151.H0_H0 ;  /* 0x200000ffff899231 */ /* 0x000fe20000340997 */
[----:B------:R-:W3:Y:S01]  /*23ef0*/  LDSM.16.MT88.4 R88, [R169+0x7000] ;  /* 0x00700000a958783b */ /* 0x000ee20000004200 */
[----:B------:R-:W-:Y:S03]  /*23f00*/  ISETP.LE.U32.AND P2, PT, R76, UR13, PT ;  /* 0x0000000d4c007c0c */ /* 0x000fe6000bf43070 */
[----:B------:R-:W-:Y:S01]  /*23f10*/  PRMT R73, R137, 0x7610, R73 ;  /* 0x0000761089497816 */ /* 0x000fe20000000049 */
[----:B--2---:R-:W-:Y:S03]  /*23f20*/  @!P0 HFMA2.BF16_V2 R136, -RZ.H0_H0, RZ.H0_H0, -R150.H0_H0 ;  /* 0x200000ffff888231 */ /* 0x004fe60000340996 */
[----:B------:R-:W-:Y:S01]  /*23f30*/  @!P1 STL.S16 [R1+0x3c], R137 ;  /* 0x00003c8901009387 */ /* 0x000fe20000100600 */
[----:B------:R-:W-:Y:S02]  /*23f40*/  @!P1 PRMT R151, R73, 0x5410, RZ ;  /* 0x0000541049979816 */ /* 0x000fe400000000ff */
[----:B------:R-:W-:Y:S01]  /*23f50*/  ISETP.LE.U32.AND P1, PT, R135, UR13, PT ;  /* 0x0000000d87007c0c */ /* 0x000fe2000bf23070 */
[----:B------:R-:W-:Y:S01]  /*23f60*/  @!P0 STL.S16 [R1+0x40], R136 ;  /* 0x0000408801008387 */ /* 0x000fe20000100600 */
[----:B------:R-:W-:Y:S02]  /*23f70*/  PRMT R74, R136, 0x7610, R74 ;  /* 0x00007610884a7816 */ /* 0x000fe4000000004a */
[----:B------:R-:W-:Y:S01]  /*23f80*/  LOP3.LUT R73, R160, 0xff, RZ, 0xc0, !PT ;  /* 0x000000ffa0497812 */ /* 0x000fe200078ec0ff */
[----:B------:R1:W2:Y:S01]  /*23f90*/  LDL.S16 R99, [R1+0x2c] ;  /* 0x00002c0001637983 */ /* 0x0002a20000100600 */
[----:B------:R-:W-:Y:S02]  /*23fa0*/  @!P0 PRMT R150, R74, 0x5410, RZ ;  /* 0x000054104a968816 */ /* 0x000fe400000000ff */
[--C-:B------:R-:W-:Y:S01]  /*23fb0*/  HSET2.LE.AND R74, R202, R126.reuse, PT ;  /* 0x0000007eca4a7233 */ /* 0x100fe20003803000 */
[----:B------:R1:W4:Y:S01]  /*23fc0*/  LDL.S16 R96, [R1+0x30] ;  /* 0x0000300001607983 */ /* 0x0003220000100600 */
[----:B------:R-:W-:Y:S02]  /*23fd0*/  ISETP.LE.U32.AND P3, PT, R73, UR13, PT ;  /* 0x0000000d49007c0c */ /* 0x000fe4000bf63070 */
[--C-:B------:R-:W-:Y:S01]  /*23fe0*/  HSET2.LE.AND R73, R92, R126.reuse, PT ;  /* 0x0000007e5c497233 */ /* 0x100fe20003803000 */
[----:B------:R-:W-:Y:S01]  /*23ff0*/  LDSM.16.MT88.4 R132, [R169+0x7800] ;  /* 0x00780000a984783b */ /* 0x000fe20000004200 */
[----:B------:R-:W-:Y:S02]  /*24000*/  LOP3.LUT R74, R74, R123, RZ, 0xc0, !PT ;  /* 0x0000007b4a4a7212 */ /* 0x000fe400078ec0ff */
[----:B------:R-:W-:Y:S02]  /*24010*/  SHF.R.U32.HI R160, RZ, 0x18, R160 ;  /* 0x00000018ffa07819 */ /* 0x000fe400000116a0 */
[----:B------:R-:W-:Y:S02]  /*24020*/  LOP3.LUT R73, R73, R122, RZ, 0xc0, !PT ;  /* 0x0000007a49497212 */ /* 0x000fe400078ec0ff */
[----:B------:R-:W-:Y:S01]  /*24030*/  ISETP.LE.U32.AND P0, PT, R160, UR13, PT ;  /* 0x0000000da0007c0c */ /* 0x000fe2000bf03070 */
[----:B------:R-:W1:Y:S04]  /*24040*/  LDSM.16.MT88.4 R92, [R172+0x7000] ;  /* 0x00700000ac5c783b */ /* 0x000e680000004200 */
[-C--:B---3--:R-:W-:Y:S04]  /*24050*/  HMMA.16816.F32.BF16 R4, R72, R88.reuse, R4 ;  /* 0x000000584804723c */ /* 0x088fe80000041804 */
[----:B------:R-:W-:Y:S04]  /*24060*/  STG.E.U16 desc[UR28][R158.64+0x5e], R108 ;  /* 0x00005e6c9e007986 */ /* 0x000fe8000c10151c */
[----:B------:R-:W-:Y:S01]  /*24070*/  STG.E.U16 desc[UR28][R158.64+0x60], R151 ;  /* 0x000060979e007986 */ /* 0x000fe2000c10151c */
[C---:B------:R-:W-:Y:S03]  /*24080*/  HMMA.16816.F32.BF16 R8, R80.reuse, R88, R8 ;  /* 0x000000585008723c */ /* 0x040fe60000041808 */
[----:B------:R-:W-:Y:S03]  /*24090*/  STG.E.U16 desc[UR28][R156.64+0x60], R150 ;  /* 0x000060969c007986 */ /* 0x000fe6000c10151c */
[-C--:B------:R-:W-:Y:S05]  /*240a0*/  HMMA.16816.F32.BF16 R12, R80, R90.reuse, R12 ;  /* 0x0000005a500c723c */ /* 0x080fea000004180c */
[----:B------:R-:W-:Y:S01]  /*240b0*/  LOP3.LUT R89, R87, 0xff, RZ, 0xc0, !PT ;  /* 0x000000ff57597812 */ /* 0x000fe200078ec0ff */
[C---:B------:R-:W-:Y:S05]  /*240c0*/  HMMA.16816.F32.BF16 R16, R72.reuse, R90, R16 ;  /* 0x0000005a4810723c */ /* 0x040fea0000041810 */
[----:B------:R-:W-:Y:S02]  /*240d0*/  PRMT R89, R89, 0x5410, R114 ;  /* 0x0000541059597816 */ /* 0x000fe40000000072 */
[----:B------:R-:W-:Y:S04]  /*240e0*/  SHF.R.U32.HI R90, RZ, 0x8, R86 ;  /* 0x00000008ff5a7819 */ /* 0x000fe80000011656 */
[--C-:B------:R-:W-:Y:S02]  /*240f0*/  HSET2.LE.AND R101, R89, R126.reuse, PT ;  /* 0x0000007e59657233 */ /* 0x100fe40003803000 */
[----:B------:R-:W-:Y:S01]  /*24100*/  SHF.R.U32.HI R91, RZ, 0x18, R0 ;  /* 0x00000018ff5b7819 */ /* 0x000fe20000011600 */
[-C--:B-1----:R-:W-:Y:S03]  /*24110*/  HMMA.16816.F32.BF16 R20, R72, R92.reuse, R20 ;  /* 0x0000005c4814723c */ /* 0x082fe60000041814 */
[----:B------:R-:W-:Y:S02]  /*24120*/  PRMT R100, R100, 0x5410, R90 ;  /* 0x0000541064647816 */ /* 0x000fe4000000005a */
[--C-:B------:R-:W-:Y:S01]  /*24130*/  HSET2.LE.AND R90, R115, R126.reuse, PT ;  /* 0x0000007e735a7233 */ /* 0x100fe20003803000 */
[C---:B------:R-:W-:Y:S05]  /*24140*/  HMMA.16816.F32.BF16 R24, R80.reuse, R92, R24 ;  /* 0x0000005c5018723c */ /* 0x040fea0000041818 */
[----:B------:R-:W-:Y:S01]  /*24150*/  HSET2.LE.AND R100, R100, R126, PT ;  /* 0x0000007e64647233 */ /* 0x000fe20003803000 */
[-C--:B------:R-:W-:Y:S05]  /*24160*/  HMMA.16816.F32.BF16 R28, R80, R94.reuse, R28 ;  /* 0x0000005e501c723c */ /* 0x080fea000004181c */
[----:B------:R-:W-:Y:S01]  /*24170*/  LOP3.LUT R92, R0, 0xff, RZ, 0xc0, !PT ;  /* 0x000000ff005c7812 */ /* 0x000fe200078ec0ff */
[C---:B------:R-:W-:Y:S05]  /*24180*/  HMMA.16816.F32.BF16 R32, R72.reuse, R94, R32 ;  /* 0x0000005e4820723c */ /* 0x040fea0000041820 */
[----:B------:R-:W-:Y:S02]  /*24190*/  LOP3.LUT R100, R100, R128, RZ, 0xc0, !PT ;  /* 0x0000008064647212 */ /* 0x000fe400078ec0ff */
[----:B------:R-:W-:Y:S01]  /*241a0*/  LOP3.LUT R101, R101, R113, RZ, 0xc0, !PT ;  /* 0x0000007165657212 */ /* 0x000fe200078ec0ff */
[----:B--2---:R-:W-:Y:S03]  /*241b0*/  @!P6 HFMA2.BF16_V2 R99, -RZ.H0_H0, RZ.H0_H0, -R149.H0_H0 ;  /* 0x200000ffff63e231 */ /* 0x004fe60000340995 */
[----:B----4-:R-:W-:Y:S02]  /*241c0*/  @!P1 HFMA2.BF16_V2 R96, -RZ.H0_H0, RZ.H0_H0, -R148.H0_H0 ;  /* 0x200000ffff609231 */ /* 0x010fe40000340994 */
[----:B------:R1:W-:Y:S01]  /*241d0*/  @!P6 STL.S16 [R1+0x2c], R99 ;  /* 0x00002c630100e387 */ /* 0x0003e20000100600 */
[----:B------:R-:W-:Y:S03]  /*241e0*/  PRMT R78, R99, 0x7610, R78 ;  /* 0x00007610634e7816 */ /* 0x000fe6000000004e */
[----:B------:R2:W-:Y:S01]  /*241f0*/  @!P1 STL.S16 [R1+0x30], R96 ;  /* 0x0000306001009387 */ /* 0x0005e20000100600 */
[----:B------:R-:W-:Y:S02]  /*24200*/  @!P6 PRMT R149, R78, 0x5410, RZ ;  /* 0x000054104e95e816 */ /* 0x000fe400000000ff */
[----:B------:R-:W-:Y:S01]  /*24210*/  PRMT R85, R96, 0x7610, R85 ;  /* 0x0000761060557816 */ /* 0x000fe20000000055 */
[----:B------:R3:W5:Y:S01]  /*24220*/  LDL.LU R173, [R1+0x17c] ;  /* 0x00017c0001ad7983 */ /* 0x0007620000300800 */
[----:B------:R-:W-:Y:S03]  /*24230*/  ISETP.LE.U32.AND P6, PT, R164, UR13, PT ;  /* 0x0000000da4007c0c */ /* 0x000fe6000bfc3070 */
[----:B------:R3:W5:Y:S04]  /*24240*/  LDL.LU R168, [R1+0x178] ;  /* 0x0001780001a87983 */ /* 0x0007680000300800 */
[----:B------:R3:W4:Y:S04]  /*24250*/  LDL.S16 R120, [R1+0x28] ;  /* 0x0000280001787983 */ /* 0x0007280000100600 */
[----:B------:R3:W3:Y:S04]  /*24260*/  LDL.S16 R206, [R1+0x24] ;  /* 0x0000240001ce7983 */ /* 0x0006e80000100600 */
[----:B------:R3:W3:Y:S01]  /*24270*/  LDL.S16 R205, [R1+0x20] ;  /* 0x0000200001cd7983 */ /* 0x0006e20000100600 */
[----:B-1----:R-:W-:Y:S03]  /*24280*/  PRMT R99, R77, 0x5410, R79 ;  /* 0x000054104d637816 */ /* 0x002fe6000000004f */
[----:B------:R1:W3:Y:S01]  /*24290*/  LDL.S16 R202, [R1+0x1c] ;  /* 0x00001c0001ca7983 */ /* 0x0002e20000100600 */
[----:B--2---:R-:W-:Y:S02]  /*242a0*/  PRMT R96, R148, 0x5410, R147 ;  /* 0x0000541094607816 */ /* 0x004fe40000000093 */
[----:B------:R-:W-:Y:S01]  /*242b0*/  @!P1 PRMT R148, R85, 0x5410, RZ ;  /* 0x0000541055949816 */ /* 0x000fe200000000ff */
[----:B------:R1:W2:Y:S01]  /*242c0*/  LDL.S16 R201, [R1+0x18] ;  /* 0x0000180001c97983 */ /* 0x0002a20000100600 */
[----:B------:R-:W-:Y:S02]  /*242d0*/  ISETP.LE.U32.AND P1, PT, R84, UR13, PT ;  /* 0x0000000d54007c0c */ /* 0x000fe4000bf23070 */
[----:B------:R-:W-:Y:S01]  /*242e0*/  LOP3.LUT R84, R0, 0xffff, RZ, 0xc0, !PT ;  /* 0x0000ffff00547812 */ /* 0x000fe200078ec0ff */
[----:B------:R1:W2:Y:S01]  /*242f0*/  LDL.S16 R199, [R1+0x14] ;  /* 0x0000140001c77983 */ /* 0x0002a20000100600 */
[----:B------:R-:W-:Y:S02]  /*24300*/  SHF.R.U32.HI R85, RZ, 0x10, R0 ;  /* 0x00000010ff557819 */ /* 0x000fe40000011600 */
[----:B------:R-:W-:Y:S01]  /*24310*/  SHF.R.U32.HI R88, RZ, 0x8, R84 ;  /* 0x00000008ff587819 */ /* 0x000fe20000011654 */
[----:B------:R1:W2:Y:S01]  /*24320*/  LDL.S16 R197, [R1+0x10] ;  /* 0x0000100001c57983 */ /* 0x0002a20000100600 */
[----:B------:R-:W-:Y:S02]  /*24330*/  LOP3.LUT R0, R85, 0xff, RZ, 0xc0, !PT ;  /* 0x000000ff55007812 */ /* 0x000fe400078ec0ff */
[----:B------:R-:W-:Y:S01]  /*24340*/  PRMT R88, R92, 0x5410, R88 ;  /* 0x000054105c587816 */ /* 0x000fe20000000058 */
[----:B------:R-:W1:Y:S01]  /*24350*/  LDSM.16.MT88.4 R76, [R170+0x7000] ;  /* 0x00700000aa4c783b */ /* 0x000e620000004200 */
[----:B------:R-:W-:Y:S02]  /*24360*/  PRMT R0, R0, 0x5410, R91 ;  /* 0x0000541000007816 */ /* 0x000fe4000000005b */
[--C-:B------:R-:W-:Y:S02]  /*24370*/  HSET2.LE.AND R91, R99, R126.reuse, PT ;  /* 0x0000007e635b7233 */ /* 0x100fe40003803000 */
[--C-:B------:R-:W-:Y:S02]  /*24380*/  HSET2.LE.AND R89, R88, R126.reuse, PT ;  /* 0x0000007e58597233 */ /* 0x100fe40003803000 */
[----:B------:R-:W-:Y:S01]  /*24390*/  HSET2.LE.AND R88, R0, R126, PT ;  /* 0x0000007e00587233 */ /* 0x000fe20003803000 */
[----:B------:R-:W1:Y:S01]  /*243a0*/  LDSM.16.MT88.4 R84, [R171+0x7000] ;  /* 0x00700000ab54783b */ /* 0x000e620000004200 */
[----:B------:R-:W-:Y:S02]  /*243b0*/  PRMT R0, R2, 0x7632, R0 ;  /* 0x0000763202007816 */ /* 0x000fe40000000000 */
[----:B------:R-:W-:Y:S05]  /*243c0*/  LOP3.LUT R102, R102, R96, RZ, 0xc0, !PT ;  /* 0x0000006066667212 */ /* 0x000fea00078ec0ff */
[----:B------:R-:W1:Y:S08]  /*243d0*/  LDSM.16.MT88.4 R124, [R172+0x7800] ;  /* 0x00780000ac7c783b */ /* 0x000e700000004200 */
[----:B------:R-:W-:Y:S04]  /*243e0*/  STG.E.U16 desc[UR28][R156.64+0x62], R149 ;  /* 0x000062959c007986 */ /* 0x000fe8000c10151c */
[----:B------:R-:W-:Y:S01]  /*243f0*/  STG.E.U16 desc[UR28][R152.64+0x70], R148 ;  /* 0x0000709498007986 */ /* 0x000fe2000c10151c */
[-C--:B-1----:R-:W-:Y:S06]  /*24400*/  HMMA.16816.F32.BF16 R36, R72, R76.reuse, R36 ;  /* 0x0000004c4824723c */ /* 0x082fec0000041824 */
[C---:B------:R-:W-:Y:S06]  /*24410*/  HMMA.16816.F32.BF16 R40, R80.reuse, R76, R40 ;  /* 0x0000004c5028723c */ /* 0x040fec0000041828 */
[-C--:B------:R-:W-:Y:S05]  /*24420*/  HMMA.16816.F32.BF16 R44, R80, R78.reuse, R44 ;  /* 0x0000004e502c723c */ /* 0x080fea000004182c */
[----:B------:R-:W-:Y:S01]  /*24430*/  PRMT R76, R146, 0x5410, R145 ;  /* 0x00005410924c7816 */ /* 0x000fe20000000091 */
[C---:B------:R-:W-:Y:S05]  /*24440*/  HMMA.16816.F32.BF16 R48, R72.reuse, R78, R48 ;  /* 0x0000004e4830723c */ /* 0x040fea0000041830 */
[----:B------:R-:W-:Y:S01]  /*24450*/  LOP3.LUT R103, R103, R76, RZ, 0xc0, !PT ;  /* 0x0000004c67677212 */ /* 0x000fe200078ec0ff */
[-C--:B------:R-:W-:Y:S05]  /*24460*/  HMMA.16816.F32.BF16 R52, R72, R84.reuse, R52 ;  /* 0x000000544834723c */ /* 0x080fea0000041834 */
[----:B------:R-:W-:Y:S01]  /*24470*/  PRMT R78, R3, 0x5410, R144 ;  /* 0x00005410034e7816 */ /* 0x000fe20000000090 */
[C---:B------:R-:W-:Y:S05]  /*24480*/  HMMA.16816.F32.BF16 R56, R80.reuse, R84, R56 ;  /* 0x000000545038723c */ /* 0x040fea0000041838 */
[----:B------:R-:W-:Y:S01]  /*24490*/  PRMT R79, R2, 0x5410, R0 ;  /* 0x00005410024f7816 */ /* 0x000fe20000000000 */
[-C--:B------:R-:W-:Y:S05]  /*244a0*/  HMMA.16816.F32.BF16 R60, R80, R86.reuse, R60 ;  /* 0x00000056503c723c */ /* 0x080fea000004183c */
[----:B------:R-:W-:Y:S01]  /*244b0*/  LOP3.LUT R76, R89, R98, RZ, 0xc0, !PT ;  /* 0x00000062594c7212 */ /* 0x000fe200078ec0ff */
[----:B------:R-:W-:Y:S05]  /*244c0*/  HMMA.16816.F32.BF16 R64, R72, R86, R64 ;  /* 0x000000564840723c */ /* 0x000fea0000041840 */
[----:B------:R-:W-:Y:S01]  /*244d0*/  LOP3.LUT R77, R88, R97, RZ, 0xc0, !PT ;  /* 0x00000061584d7212 */ /* 0x000fe200078ec0ff */
[-C--:B------:R-:W-:Y:S05]  /*244e0*/  HMMA.16816.F32.BF16 R136, R100, R132.reuse, R4 ;  /* 0x000000846488723c */ /* 0x080fea0000041804 */
[----:B------:R-:W-:Y:S01]  /*244f0*/  LOP3.LUT R78, R90, R78, RZ, 0xc0, !PT ;  /* 0x0000004e5a4e7212 */ /* 0x000fe200078ec0ff */
[----:B------:R-:W-:Y:S01]  /*24500*/  IMAD.MOV.U32 R73, RZ, RZ, R69 ;  /* 0x000000ffff497224 */ /* 0x000fe200078e0045 */
[----:B------:R-:W-:Y:S01]  /*24510*/  LOP3.LUT R79, R91, R79, RZ, 0xc0, !PT ;  /* 0x0000004f5b4f7212 */ /* 0x000fe200078ec0ff */
[----:B------:R-:W-:Y:S03]  /*24520*/  IMAD.MOV.U32 R72, RZ, RZ, R68 ;  /* 0x000000ffff487224 */ /* 0x000fe600078e0044 */
[----:B------:R-:W-:Y:S03]  /*24530*/  IMAD.MOV.U32 R74, RZ, RZ, R70 ;  /* 0x000000ffff4a7224 */ /* 0x000fe600078e0046 */
[C---:B------:R-:W-:Y:S06]  /*24540*/  HMMA.16816.F32.BF16 R112, R76.reuse, R132, R8 ;  /* 0x000000844c70723c */ /* 0x040fec0000041808 */
[-C--:B------:R-:W-:Y:S06]  /*24550*/  HMMA.16816.F32.BF16 R104, R76, R134.reuse, R12 ;  /* 0x000000864c68723c */ /* 0x080fec000004180c */
[C---:B------:R-:W-:Y:S06]  /*24560*/  HMMA.16816.F32.BF16 R132, R100.reuse, R134, R16 ;  /* 0x000000866484723c */ /* 0x040fec0000041810 */
[-C--:B------:R-:W-:Y:S06]  /*24570*/  HMMA.16816.F32.BF16 R128, R100, R124.reuse, R20 ;  /* 0x0000007c6480723c */ /* 0x080fec0000041814 */
[C---:B------:R-:W-:Y:S06]  /*24580*/  HMMA.16816.F32.BF16 R96, R76.reuse, R124, R24 ;  /* 0x0000007c4c60723c */ /* 0x040fec0000041818 */
[-C--:B------:R-:W-:Y:S06]  /*24590*/  HMMA.16816.F32.BF16 R92, R76, R126.reuse, R28 ;  /* 0x0000007e4c5c723c */ /* 0x080fec000004181c */
[C---:B------:R-:W-:Y:S05]  /*245a0*/  HMMA.16816.F32.BF16 R124, R100.reuse, R126, R32 ;  /* 0x0000007e647c723c */ /* 0x040fea0000041820 */
[----:B----4-:R-:W-:Y:S02]  /*245b0*/  @!P5 HFMA2.BF16_V2 R120, -RZ.H0_H0, RZ.H0_H0, -R147.H0_H0 ;  /* 0x200000ffff78d231 */ /* 0x010fe40000340993 */
[----:B---3--:R-:W-:Y:S03]  /*245c0*/  @!P6 HFMA2.BF16_V2 R206, -RZ.H0_H0, RZ.H0_H0, -R146.H0_H0 ;  /* 0x200000ffffcee231 */ /* 0x008fe60000340992 */
[----:B------:R1:W-:Y:S01]  /*245d0*/  @!P5 STL.S16 [R1+0x28], R120 ;  /* 0x000028780100d387 */ /* 0x0003e20000100600 */
[----:B------:R-:W-:Y:S01]  /*245e0*/  PRMT R10, R120, 0x7610, R10 ;  /* 0x00007610780a7816 */ /* 0x000fe2000000000a */
[----:B------:R-:W-:Y:S02]  /*245f0*/  @!P4 HFMA2.BF16_V2 R205, -RZ.H0_H0, RZ.H0_H0, -R145.H0_H0 ;  /* 0x200000ffffcdc231 */ /* 0x000fe40000340991 */
[----:B------:R-:W-:Y:S01]  /*24600*/  @!P6 STL.S16 [R1+0x24], R206 ;  /* 0x000024ce0100e387 */ /* 0x000fe20000100600 */
[----:B------:R-:W-:Y:S01]  /*24610*/  @!P5 PRMT R147, R10, 0x5410, RZ ;  /* 0x000054100a93d816 */ /* 0x000fe200000000ff */
[----:B------:R-:W-:Y:S02]  /*24620*/  @!P3 HFMA2.BF16_V2 R202, -RZ.H0_H0, RZ.H0_H0, -R3.H0_H0 ;  /* 0x200000ffffcab231 */ /* 0x000fe40000340903 */
[----:B------:R-:W-:Y:S01]  /*24630*/  @!P4 STL.S16 [R1+0x20], R205 ;  /* 0x000020cd0100c387 */ /* 0x000fe20000100600 */
[----:B------:R-:W-:Y:S01]  /*24640*/  PRMT R9, R206, 0x7610, R9 ;  /* 0x00007610ce097816 */ /* 0x000fe20000000009 */
[----:B--2---:R-:W-:Y:S02]  /*24650*/  @!P2 HFMA2.BF16_V2 R201, -RZ.H0_H0, RZ.H0_H0, -R144.H0_H0 ;  /* 0x200000ffffc9a231 */ /* 0x004fe40000340990 */
[----:B------:R-:W-:Y:S01]  /*24660*/  STG.E.U16 desc[UR28][R152.64+0x72], R147 ;  /* 0x0000729398007986 */ /* 0x000fe2000c10151c */
[----:B------:R-:W-:Y:S01]  /*24670*/  @!P6 PRMT R146, R9, 0x5410, RZ ;  /* 0x000054100992e816 */ /* 0x000fe200000000ff */
[----:B------:R-:W-:Y:S02]  /*24680*/  @!P1 HFMA2.BF16_V2 R199, -RZ.H0_H0, RZ.H0_H0, -R2.H0_H0 ;  /* 0x200000ffffc79231 */ /* 0x000fe40000340902 */
[----:B------:R-:W-:Y:S01]  /*24690*/  @!P3 STL.S16 [R1+0x1c], R202 ;  /* 0x00001cca0100b387 */ /* 0x000fe20000100600 */
[----:B------:R-:W-:Y:S01]  /*246a0*/  PRMT R8, R205, 0x7610, R8 ;  /* 0x00007610cd087816 */ /* 0x000fe20000000008 */
[----:B------:R-:W-:Y:S02]  /*246b0*/  @!P0 HFMA2.BF16_V2 R197, -RZ.H0_H0, RZ.H0_H0, -R0.H0_H0 ;  /* 0x200000ffffc58231 */ /* 0x000fe40000340900 */
[----:B------:R-:W-:Y:S01]  /*246c0*/  STG.E.U16 desc[UR28][R154.64+0x70], R146 ;  /* 0x000070929a007986 */ /* 0x000fe2000c10151c */
[----:B------:R-:W-:Y:S02]  /*246d0*/  @!P4 PRMT R145, R8, 0x5410, RZ ;  /* 0x000054100891c816 */ /* 0x000fe400000000ff */
[----:B------:R-:W-:Y:S01]  /*246e0*/  PRMT R7, R202, 0x7610, R7 ;  /* 0x00007610ca077816 */ /* 0x000fe20000000007 */
[----:B------:R-:W-:Y:S01]  /*246f0*/  @!P2 STL.S16 [R1+0x18], R201 ;  /* 0x000018c90100a387 */ /* 0x000fe20000100600 */
[-C--:B-1----:R-:W-:Y:S03]  /*24700*/  HMMA.16816.F32.BF16 R120, R100, R116.reuse, R36 ;  /* 0x000000746478723c */ /* 0x082fe60000041824 */
[----:B------:R-:W-:Y:S01]  /*24710*/  STG.E.U16 desc[UR28][R154.64+0x72], R145 ;  /* 0x000072919a007986 */ /* 0x000fe2000c10151c */
[----:B------:R-:W-:Y:S02]  /*24720*/  @!P3 PRMT R3, R7, 0x5410, RZ ;  /* 0x000054100703b816 */ /* 0x000fe400000000ff */
[C---:B------:R-:W-:Y:S01]  /*24730*/  HMMA.16816.F32.BF16 R88, R76.reuse, R116, R40 ;  /* 0x000000744c58723c */ /* 0x040fe20000041828 */
[----:B------:R-:W-:Y:S04]  /*24740*/  @!P1 STL.S16 [R1+0x14], R199 ;  /* 0x000014c701009387 */ /* 0x000fe80000100600 */
[----:B------:R-:W-:Y:S01]  /*24750*/  PRMT R6, R201, 0x7610, R6 ;  /* 0x00007610c9067816 */ /* 0x000fe20000000006 */
[-C--:B------:R-:W-:Y:S01]  /*24760*/  HMMA.16816.F32.BF16 R84, R76, R118.reuse, R44 ;  /* 0x000000764c54723c */ /* 0x080fe2000004182c */
[----:B------:R1:W-:Y:S04]  /*24770*/  STG.E.U16 desc[UR28][R158.64+0x6e], R3 ;  /* 0x00006e039e007986 */ /* 0x0003e8000c10151c */
[----:B------:R-:W-:Y:S01]  /*24780*/  @!P2 PRMT R144, R6, 0x5410, RZ ;  /* 0x000054100690a816 */ /* 0x000fe200000000ff */
[C---:B------:R-:W-:Y:S01]  /*24790*/  HMMA.16816.F32.BF16 R116, R100.reuse, R118, R48 ;  /* 0x000000766474723c */ /* 0x040fe20000041830 */
[----:B------:R-:W-:Y:S04]  /*247a0*/  @!P0 STL.S16 [R1+0x10], R197 ;  /* 0x000010c501008387 */ /* 0x000fe80000100600 */
[----:B------:R-:W-:Y:S01]  /*247b0*/  PRMT R5, R199, 0x7610, R5 ;  /* 0x00007610c7057816 */ /* 0x000fe20000000005 */
[-C--:B------:R-:W-:Y:S01]  /*247c0*/  HMMA.16816.F32.BF16 R108, R100, R140.reuse, R52 ;  /* 0x0000008c646c723c */ /* 0x080fe20000041834 */
[----:B------:R-:W-:Y:S04]  /*247d0*/  STG.E.U16 desc[UR28][R158.64+0x70], R144 ;  /* 0x000070909e007986 */ /* 0x000fe8000c10151c */
[----:B------:R-:W-:Y:S01]  /*247e0*/  PRMT R4, R197, 0x7610, R4 ;  /* 0x00007610c5047816 */ /* 0x000fe20000000004 */
[C---:B------:R-:W-:Y:S05]  /*247f0*/  HMMA.16816.F32.BF16 R80, R76.reuse, R140, R56 ;  /* 0x0000008c4c50723c */ /* 0x040fea0000041838 */
[----:B------:R-:W-:Y:S01]  /*24800*/  @!P1 PRMT R2, R5, 0x5410, RZ ;  /* 0x0000541005029816 */ /* 0x000fe200000000ff */
[-C--:B------:R-:W-:Y:S04]  /*24810*/  HMMA.16816.F32.BF16 R76, R76, R142.reuse, R60 ;  /* 0x0000008e4c4c723c */ /* 0x080fe8000004183c */
[----:B------:R2:W-:Y:S01]  /*24820*/  STG.E.U16 desc[UR28][R156.64+0x70], R2 ;  /* 0x000070029c007986 */ /* 0x0005e2000c10151c */
[----:B------:R-:W-:Y:S01]  /*24830*/  @!P0 PRMT R0, R4, 0x5410, RZ ;  /* 0x0000541004008816 */ /* 0x000fe200000000ff */
[----:B------:R-:W-:Y:S01]  /*24840*/  HMMA.16816.F32.BF16 R100, R100, R142, R64 ;  /* 0x0000008e6464723c */ /* 0x000fe20000041840 */
[----:B------:R-:W-:Y:S03]  /*24850*/  PLOP3.LUT P0, PT, PT, PT, UP0, 0x80, 0x0 ;  /* 0x000000000000781c */ /* 0x000fe60003f0f008 */
[----:B------:R3:W-:Y:S01]  /*24860*/  STG.E.U16 desc[UR28][R156.64+0x72], R0 ;  /* 0x000072009c007986 */ /* 0x0007e2000c10151c */
[----:B------:R-:W-:Y:S01]  /*24870*/  FADD.FTZ R4, R196, R204 ;  /* 0x000000ccc4047221 */ /* 0x000fe20000010000 */
[----:B-1----:R-:W-:Y:S05]  /*24880*/  FADD.FTZ R3, R194, R203 ;  /* 0x000000cbc2037221 */ /* 0x002fea0000010000 */
[----:B------:R-:W-:Y:S01]  /*24890*/  FADD.FTZ R212, R195, R4 ;  /* 0x00000004c3d47221 */ /* 0x000fe20000010000 */
[----:B------:R-:W-:Y:S01]  /*248a0*/  FADD.FTZ R215, R193, R3 ;  /* 0x00000003c1d77221 */ /* 0x000fe20000010000 */
[----:B--2---:R-:W-:Y:S04]  /*248b0*/  FADD.FTZ R2, R200, R163 ;  /* 0x000000a3c8027221 */ /* 0x004fe80000010000 */
[----:B------:R-:W-:Y:S01]  /*248c0*/  FADD.FTZ R2, R167, R2 ;  /* 0x00000002a7027221 */ /* 0x000fe20000010000 */
[----:B---3--:R-:W-:Y:S03]  /*248d0*/  FADD.FTZ R0, R198, R162 ;  /* 0x000000a2c6007221 */ /* 0x008fe60000010000 */
[----:B------:R-:W-:Y:S01]  /*248e0*/  FADD.FTZ R240, R166, R2 ;  /* 0x00000002a6f07221 */ /* 0x000fe20000010000 */
[----:B------:R-:W-:Y:S02]  /*248f0*/  IMAD.MOV.U32 R2, RZ, RZ, R71 ;  /* 0x000000ffff027224 */ /* 0x000fe400078e0047 */
[----:B------:R-:W-:Y:S04]  /*24900*/  FADD.FTZ R0, R165, R0 ;  /* 0x00000000a5007221 */ /* 0x000fe80000010000 */
[----:B------:R-:W-:Y:S01]  /*24910*/  FADD.FTZ R241, R161, R0 ;  /* 0x00000000a1f17221 */ /* 0x000fe20000010000 */
[----:B------:R-:W-:Y:S06]  /*24920*/  @P0 BRA `(.L_x_2247) ;  /* 0xffffff8800340947 */ /* 0x000fec000383ffff */
.L_x_2246:
[----:B------:R-:W2:Y:S01]  /*24930*/  SHFL.BFLY PT, R3, R215, 0x2, 0x1f ;  /* 0x0c401f00d7037f89 */ /* 0x000ea200000e0000 */
[----:B------:R-:W3:Y:S01]  /*24940*/  S2UR UR4, SR_CgaCtaId ;  /* 0x00000000000479c3 */ /* 0x000ee20000008800 */
[----:B------:R-:W-:Y:S01]  /*24950*/  UISETP.NE.AND UP0, UPT, UR14, -0x1, UPT ;  /* 0xffffffff0e00788c */ /* 0x000fe2000bf05270 */
[----:B------:R-:W-:Y:S01]  /*24960*/  MOV R34, 0x20 ;  /* 0x0000002000227802 */ /* 0x000fe20000000f00 */
[----:B------:R-:W4:Y:S01]  /*24970*/  SHFL.BFLY PT, R4, R212, 0x2, 0x1f ;  /* 0x0c401f00d4047f89 */ /* 0x000f2200000e0000 */
[----:B------:R-:W-:-:S03]  /*24980*/  UMOV UR8, 0x400 ;  /* 0x0000040000087882 */ /* 0x000fc60000000000 */
[----:B------:R-:W4:Y:S04]  /*24990*/  SHFL.BFLY PT, R2, R240, 0x2, 0x1f ;  /* 0x0c401f00f0027f89 */ /* 0x000f2800000e0000 */
[----:B-1----:R-:W1:Y:S01]  /*249a0*/  SHFL.BFLY PT, R0, R241, 0x2, 0x1f ;  /* 0x0c401f00f1007f89 */ /* 0x002e6200000e0000 */
[----:B------:R-:W-:Y:S02]  /*249b0*/  @UP0 ULDC.64 UR6, c[0x0][0x298] ;  /* 0x0000a60000060ab9 */ /* 0x000fe40000000a00 */
[----:B------:R-:W-:Y:S01]  /*249c0*/  @UP0 UIMAD.WIDE.U32 UR10, UR14, UR6, URZ ;  /* 0x000000060e0a02a5 */ /* 0x000fe2000f8e003f */
[----:B------:R-:W1:Y:S02]  /*249d0*/  S2R R35, SR_TID.X ;  /* 0x0000000000237919 */ /* 0x000e640000002100 */
[----:B------:R-:W-:Y:S01]  /*249e0*/  ULDC UR6, c[0x0][0x38c] ;  /* 0x0000e30000067ab9 */ /* 0x000fe20000000800 */
[----:B------:R-:W-:Y:S01]  /*249f0*/  @UP0 UIMAD UR7, UR14, UR7, UR11 ;  /* 0x000000070e0702a4 */ /* 0x000fe2000f8e020b */
[----:B--2---:R-:W-:Y:S01]  /*24a00*/  FADD.FTZ R3, R3, R215 ;  /* 0x000000d703037221 */ /* 0x004fe20000010000 */
[----:B---3--:R-:W-:Y:S01]  /*24a10*/  ULEA UR4, UR4, UR8, 0x18 ;  /* 0x0000000804047291 */ /* 0x008fe2000f8ec03f */
[----:B----4-:R-:W-:-:S03]  /*24a20*/  FADD.FTZ R4, R4, R212 ;  /* 0x000000d404047221 */ /* 0x010fc60000010000 */
[----:B------:R-:W2:Y:S01]  /*24a30*/  SHFL.BFLY PT, R7, R3, 0x1, 0x1f ;  /* 0x0c201f0003077f89 */ /* 0x000ea200000e0000 */
[----:B------:R-:W-:-:S03]  /*24a40*/  FADD.FTZ R2, R2, R240 ;  /* 0x000000f002027221 */ /* 0x000fc60000010000 */
[----:B------:R-:W3:Y:S01]  /*24a50*/  SHFL.BFLY PT, R8, R4, 0x1, 0x1f ;  /* 0x0c201f0004087f89 */ /* 0x000ee200000e0000 */
[----:B-1----:R-:W-:-:S03]  /*24a60*/  FADD.FTZ R0, R0, R241 ;  /* 0x000000f100007221 */ /* 0x002fc60000010000 */
[----:B------:R-:W1:Y:S04]  /*24a70*/  SHFL.BFLY PT, R5, R2, 0x1, 0x1f ;  /* 0x0c201f0002057f89 */ /* 0x000e6800000e0000 */
[----:B------:R-:W4:Y:S01]  /*24a80*/  SHFL.BFLY PT, R6, R0, 0x1, 0x1f ;  /* 0x0c201f0000067f89 */ /* 0x000f2200000e0000 */
[----:B------:R-:W-:-:S04]  /*24a90*/  SHF.R.S32.HI R10, RZ, 0x1f, R35 ;  /* 0x0000001fff0a7819 */ /* 0x000fc80000011423 */
[CC--:B------:R-:W-:Y:S01]  /*24aa0*/  LEA.HI R9, R10.reuse, R35.reuse, RZ, 0x5 ;  /* 0x000000230a097211 */ /* 0x0c0fe200078f28ff */
[----:B--2---:R-:W-:Y:S01]  /*24ab0*/  FADD.FTZ R43, R3, R7 ;  /* 0x00000007032b7221 */ /* 0x004fe20000010000 */
[----:B------:R-:W-:Y:S01]  /*24ac0*/  LEA.HI R7, R10, R35, RZ, 0x2 ;  /* 0x000000230a077211 */ /* 0x000fe200078f10ff */
[----:B---3--:R-:W-:-:S03]  /*24ad0*/  FADD.FTZ R42, R4, R8 ;  /* 0x00000008042a7221 */ /* 0x008fc60000010000 */
[--C-:B------:R-:W-:Y:S01]  /*24ae0*/  SHF.R.S32.HI R8, RZ, 0x2, R7.reuse ;  /* 0x00000002ff087819 */ /* 0x100fe20000011407 */
[----:B------:R-:W-:Y:S01]  /*24af0*/  IMAD.MOV.U32 R4, RZ, RZ, 0x3f800000 ;  /* 0x3f800000ff047424 */ /* 0x000fe200078e00ff */
[----:B------:R-:W-:Y:S01]  /*24b00*/  SHF.R.S32.HI R3, RZ, 0x1f, R7 ;  /* 0x0000001fff037819 */ /* 0x000fe20000011407 */
[----:B-1----:R-:W-:Y:S01]  /*24b10*/  FADD.FTZ R44, R2, R5 ;  /* 0x00000005022c7221 */ /* 0x002fe20000010000 */
[----:B------:R-:W-:Y:S02]  /*24b20*/  FSETP.NE.FTZ.AND P5, PT, R42, RZ, PT ;  /* 0x000000ff2a00720b */ /* 0x000fe40003fb5000 */
[----:B------:R-:W-:Y:S01]  /*24b30*/  LEA.HI R5, R3, R8, RZ, 0x3 ;  /* 0x0000000803057211 */ /* 0x000fe200078f18ff */
[----:B----4-:R-:W-:Y:S01]  /*24b40*/  FADD.FTZ R45, R0, R6 ;  /* 0x00000006002d7221 */ /* 0x010fe20000010000 */
[----:B------:R-:W-:Y:S01]  /*24b50*/  FSETP.NE.FTZ.AND P4, PT, R43, RZ, PT ;  /* 0x000000ff2b00720b */ /* 0x000fe20003f95000 */
[----:B------:R-:W-:Y:S01]  /*24b60*/  IMAD.MOV.U32 R3, RZ, RZ, 0x3f800000 ;  /* 0x3f800000ff037424 */ /* 0x000fe200078e00ff */
[----:B------:R-:W-:-:S02]  /*24b70*/  LOP3.LUT R5, R5, 0xfffffff8, RZ, 0xc0, !PT ;  /* 0xfffffff805057812 */ /* 0x000fc400078ec0ff */
[----:B------:R-:W-:Y:S02]  /*24b80*/  FSETP.NE.FTZ.AND P3, PT, R44, RZ, PT ;  /* 0x000000ff2c00720b */ /* 0x000fe40003f75000 */
[----:B------:R-:W-:Y:S01]  /*24b90*/  FSETP.NE.FTZ.AND P0, PT, R45, RZ, PT ;  /* 0x000000ff2d00720b */ /* 0x000fe20003f15000 */
[----:B------:R-:W-:Y:S01]  /*24ba0*/  IMAD.IADD R5, R8, 0x1, -R5 ;  /* 0x0000000108057824 */ /* 0x000fe200078e0a05 */
[----:B------:R-:W-:Y:S01]  /*24bb0*/  LOP3.LUT R0, R7, 0x3ffffffc, RZ, 0xc0, !PT ;  /* 0x3ffffffc07007812 */ /* 0x000fe200078ec0ff */
[----:B------:R-:W1:Y:S01]  /*24bc0*/  @P5 MUFU.RCP R4, R42 ;  /* 0x0000002a00045308 */ /* 0x000e620000001000 */
[----:B------:R-:W-:Y:S01]  /*24bd0*/  MOV R2, 0x3f800000 ;  /* 0x3f80000000027802 */ /* 0x000fe20000000f00 */
[----:B------:R-:W-:Y:S01]  /*24be0*/  IMAD.SHL.U32 R7, R5, 0x40, RZ ;  /* 0x0000004005077824 */ /* 0x000fe200078e00ff */
[----:B------:R-:W-:Y:S01]  /*24bf0*/  SHF.R.S32.HI R8, RZ, 0x5, R9 ;  /* 0x00000005ff087819 */ /* 0x000fe20000011409 */
[----:B------:R-:W-:Y:S01]  /*24c00*/  IMAD.IADD R6, R35, 0x1, -R0 ;  /* 0x0000000123067824 */ /* 0x000fe200078e0a00 */
[----:B------:R-:W-:-:S02]  /*24c10*/  MOV R0, 0x3f800000 ;  /* 0x3f80000000007802 */ /* 0x000fc40000000f00 */
[----:B------:R-:W-:Y:S01]  /*24c20*/  LOP3.LUT R7, R7, 0x1c0, RZ, 0xc0, !PT ;  /* 0x000001c007077812 */ /* 0x000fe200078ec0ff */
[----:B------:R-:W2:Y:S01]  /*24c30*/  @P4 MUFU.RCP R3, R43 ;  /* 0x0000002b00034308 */ /* 0x000ea20000001000 */
[----:B------:R-:W-:Y:S01]  /*24c40*/  R2P PR, R5, 0x6 ;  /* 0x0000000605007804 */ /* 0x000fe20000000000 */
[----:B------:R-:W-:Y:S01]  /*24c50*/  IMAD R6, R8, 0x200, R6 ;  /* 0x0000020008067824 */ /* 0x000fe200078e0206 */
[----:B------:R-:W-:Y:S02]  /*24c60*/  LEA.HI R7, R7, R7, RZ, 0x1d ;  /* 0x0000000707077211 */ /* 0x000fe400078fe8ff */
[----:B------:R-:W-:Y:S02]  /*24c70*/  PLOP3.LUT P6, PT, PT, PT, UP0, 0x80, 0x0 ;  /* 0x000000000000781c */ /* 0x000fe40003fcf008 */
[----:B------:R-:W-:Y:S01]  /*24c80*/  SEL R34, R34, 0xffffffe0, !P1 ;  /* 0xffffffe022227807 */ /* 0x000fe20004800000 */
[----:B------:R-:W3:Y:S01]  /*24c90*/  @P3 MUFU.RCP R2, R44 ;  /* 0x0000002c00023308 */ /* 0x000ee20000001000 */
[----:B------:R-:W-:-:S02]  /*24ca0*/  IMAD.U32 R6, R6, 0x2, R7 ;  /* 0x0000000206067824 */ /* 0x000fc400078e0007 */
[----:B-1----:R-:W-:-:S03]  /*24cb0*/  FMUL.FTZ R4, R4, UR6 ;  /* 0x0000000604047c20 */ /* 0x002fc60008410000 */
[----:B------:R-:W-:Y:S02]  /*24cc0*/  LEA R21, R6, UR4, 0x1 ;  /* 0x0000000406157c11 */ /* 0x000fe4000f8e08ff */
[----:B------:R-:W1:Y:S01]  /*24cd0*/  @P0 MUFU.RCP R0, R45 ;  /* 0x0000002d00000308 */ /* 0x000e620000001000 */
[----:B--2---:R-:W-:Y:S02]  /*24ce0*/  FMUL.FTZ R3, R3, UR6 ;  /* 0x0000000603037c20 */ /* 0x004fe40008410000 */
[C---:B------:R-:W-:Y:S01]  /*24cf0*/  VIADD R22, R21.reuse, 0x40 ;  /* 0x0000004015167836 */ /* 0x040fe20000000000 */
[----:B------:R-:W-:Y:S01]  /*24d00*/  @P2 IADD3 R22, R21, -0x40, RZ ;  /* 0xffffffc015162810 */ /* 0x000fe20007ffe0ff */
[----:B---3--:R-:W-:Y:S01]  /*24d10*/  FMUL.FTZ R2, R2, UR6 ;  /* 0x0000000602027c20 */ /* 0x008fe20008410000 */
        /* <DEDUP_REMOVED lines=9> */
.L_x_2250:
[----:B------:R-:W-:Y:S01]  /*24db0*/  ULDC.U8 UR4, c[0x0][0x3d8] ;  /* 0x0000f60000047ab9 */ /* 0x000fe20000000000 */
[----:B------:R-:W-:Y:S01]  /*24dc0*/  ULDC.U8 UR8, c[0x0][0x3d9] ;  /* 0x0000f64000087ab9 */ /* 0x000fe20000000000 */
[----:B------:R-:W-:Y:S01]  /*24dd0*/  ISETP.NE.AND P1, PT, RZ, UR4, PT ;  /* 0x00000004ff007c0c */ /* 0x000fe2000bf25270 */
[----:B------:R-:W-:Y:S01]  /*24de0*/  IMAD.MOV.U32 R40, RZ, RZ, 0x10 ;  /* 0x00000010ff287424 */ /* 0x000fe200078e00ff */
[----:B------:R-:W-:Y:S02]  /*24df0*/  LOP3.LUT R5, R5, 0x1, RZ, 0xc0, !PT ;  /* 0x0000000105057812 */ /* 0x000fe400078ec0ff */
[----:B------:R-:W-:Y:S02]  /*24e00*/  CS2R R38, SRZ ;  /* 0x0000000000267805 */ /* 0x000fe4000001ff00 */
[----:B------:R-:W-:Y:S02]  /*24e10*/  ISETP.NE.OR P6, PT, RZ, UR8, !P1 ;  /* 0x00000008ff007c0c */ /* 0x000fe4000cfc5670 */
[----:B------:R-:W-:-:S02]  /*24e20*/  P2R R6, PR, RZ, 0x2 ;  /* 0x00000002ff067803 */ /* 0x000fc40000000000 */
[----:B------:R-:W-:Y:S02]  /*24e30*/  ISETP.NE.U32.AND P1, PT, R5, 0x1, PT ;  /* 0x000000010500780c */ /* 0x000fe40003f25070 */
[----:B------:R-:W-:Y:S02]  /*24e40*/  PLOP3.LUT P2, PT, PT, PT, PT, 0x8, 0x0 ;  /* 0x000000000000781c */ /* 0x000fe40003f4e170 */
[----:B------:R-:W-:-:S05]  /*24e50*/  SEL R40, R40, 0xfffffff0, P1 ;  /* 0xfffffff028287807 */ /* 0x000fca0000800000 */
[----:B------:R-:W-:Y:S06]  /*24e60*/  @P6 BRA `(.L_x_2251) ;  /* 0x00000000001c6947 */ /* 0x000fec0003800000 */
[----:B------:R-:W1:Y:S01]  /*24e70*/  S2UR UR6, SR_CTAID.Y ;  /* 0x00000000000679c3 */ /* 0x000e620000002600 */
[----:B------:R-:W-:Y:S01]  /*24e80*/  ULDC UR4, c[0x0][0x2c4] ;  /* 0x0000b10000047ab9 */ /* 0x000fe20000000800 */
[----:B------:R-:W-:Y:S01]  /*24e90*/  PLOP3.LUT P2, PT, PT, PT, PT, 0x80, 0x0 ;  /* 0x000000000000781c */ /* 0x000fe20003f4f070 */
[----:B-1----:R-:W-:-:S04]  /*24ea0*/  @!UP0 UIMAD UR14, UR6, UR4, URZ ;  /* 0x00000004060e82a4 */ /* 0x002fc8000f8e023f */
[----:B------:R-:W-:Y:S02]  /*24eb0*/  USHF.R.S32.HI UR4, URZ, 0x1f, UR14 ;  /* 0x0000001f3f047899 */ /* 0x000fe4000801140e */
[----:B------:R-:W-:-:S04]  /*24ec0*/  IMAD.U32 R38, RZ, RZ, UR14 ;  /* 0x0000000eff267e24 */ /* 0x000fc8000f8e00ff */
[----:B------:R-:W-:-:S07]  /*24ed0*/  MOV R39, UR4 ;  /* 0x0000000400277c02 */ /* 0x000fce0008000f00 */
.L_x_2251:
[----:B------:R-:W1:Y:S01]  /*24ee0*/  S2R R46, SR_TID.X ;  /* 0x00000000002e7919 */ /* 0x000e620000002100 */
[----:B------:R-:W-:Y:S01]  /*24ef0*/  ISETP.NE.AND P6, PT, RZ, UR8, PT ;  /* 0x00000008ff007c0c */ /* 0x000fe2000bfc5270 */
[----:B------:R-:W-:Y:S01]  /*24f00*/  FMUL.FTZ R136, R4, R136 ;  /* 0x0000008804887220 */ /* 0x000fe20000410000 */
[----:B------:R-:W-:Y:S01]  /*24f10*/  P2R R5, PR, RZ, 0x4 ;  /* 0x00000004ff057803 */ /* 0x000fe20000000000 */
[C---:B------:R-:W-:Y:S01]  /*24f20*/  FMUL.FTZ R138, R3.reuse, R138 ;  /* 0x0000008a038a7220 */ /* 0x040fe20000410000 */
[----:B------:R-:W-:Y:S01]  /*24f30*/  ISETP.NE.AND P2, PT, R6, RZ, PT ;  /* 0x000000ff0600720c */ /* 0x000fe20003f45270 */
[C---:B------:R-:W-:Y:S01]  /*24f40*/  FMUL.FTZ R6, R4.reuse, R137 ;  /* 0x0000008904067220 */ /* 0x040fe20000410000 */
[----:B------:R-:W-:Y:S01]  /*24f50*/  PLOP3.LUT P1, PT, PT, PT, PT, 0x8, 0x0 ;  /* 0x000000000000781c */ /* 0x000fe20003f2e170 */
[----:B------:R-:W-:Y:S01]  /*24f60*/  FMUL.FTZ R134, R3, R134 ;  /* 0x0000008603867220 */ /* 0x000fe20000410000 */
[----:B------:R-:W-:Y:S01]  /*24f70*/  LOP3.LUT R9, R9, 0xffffffe0, RZ, 0xc0, !PT ;  /* 0xffffffe009097812 */ /* 0x000fe200078ec0ff */
[----:B------:R-:W-:Y:S01]  /*24f80*/  FMUL.FTZ R135, R3, R135 ;  /* 0x0000008703877220 */ /* 0x000fe20000410000 */
[C---:B------:R-:W-:Y:S01]  /*24f90*/  FMUL.FTZ R132, R4.reuse, R132 ;  /* 0x0000008404847220 */ /* 0x040fe20000410000 */
[C---:B------:R-:W-:Y:S01]  /*24fa0*/  FMUL.FTZ R133, R4.reuse, R133 ;  /* 0x0000008504857220 */ /* 0x040fe20000410000 */
[----:B------:R-:W-:Y:S01]  /*24fb0*/  IADD3 R47, -R9, R35, RZ ;  /* 0x00000023092f7210 */ /* 0x000fe20007ffe1ff */
[----:B------:R-:W2:Y:S01]  /*24fc0*/  @!P6 LDC R41, c[0x0][0x2c4] ;  /* 0x0000b100ff29eb82 */ /* 0x000ea20000000800 */
[----:B------:R-:W-:Y:S01]  /*24fd0*/  @!P6 PLOP3.LUT P1, PT, P2, PT, PT, 0x80, 0x0 ;  /* 0x000000000000e81c */ /* 0x000fe2000172f070 */
[C---:B------:R-:W-:Y:S01]  /*24fe0*/  FMUL.FTZ R128, R4.reuse, R128 ;  /* 0x0000008004807220 */ /* 0x040fe20000410000 */
[----:B------:R-:W-:Y:S01]  /*24ff0*/  ISETP.NE.AND P2, PT, R5, RZ, PT ;  /* 0x000000ff0500720c */ /* 0x000fe20003f45270 */
[----:B------:R-:W-:Y:S01]  /*25000*/  FMUL.FTZ R12, R4, R129 ;  /* 0x00000081040c7220 */ /* 0x000fe20000410000 */
[----:B------:R-:W-:Y:S01]  /*25010*/  LEA.HI R35, R10, R35, RZ, 0x3 ;  /* 0x000000230a237211 */ /* 0x000fe200078f18ff */
        /* <DEDUP_REMOVED lines=12> */
[----:B-1----:R-:W-:Y:S01]  /*250e0*/  SHF.R.S32.HI R48, RZ, 0x1f, R46 ;  /* 0x0000001fff307819 */ /* 0x002fe2000001142e */
        /* <DEDUP_REMOVED lines=11> */
[----:B------:R-:W-:Y:S01]  /*251a0*/  IADD3 R46, -R5, R46, RZ ;  /* 0x0000002e052e7210 */ /* 0x000fe20007ffe1ff */
        /* <DEDUP_REMOVED lines=23> */
[----:B------:R-:W-:Y:S01]  /*25320*/  FMUL.FTZ R130, R3, R130 ;  /* 0x0000008203827220 */ /* 0x000fe20000410000 */
[----:B------:R-:W-:Y:S01]  /*25330*/  F2FP.BF16.F32.PACK_AB R5, R5, R138 ;  /* 0x0000008a0505723e */ /* 0x000fe200000010ff */
[----:B------:R-:W-:Y:S01]  /*25340*/  FMUL.FTZ R11, R3, R131 ;  /* 0x00000083030b7220 */ /* 0x000fe20000410000 */
[----:B------:R-:W-:Y:S01]  /*25350*/  F2FP.BF16.F32.PACK_AB R2, R135, R134 ;  /* 0x000000868702723e */ /* 0x000fe200000010ff */
[----:B------:R-:W-:Y:S01]  /*25360*/  FMUL.FTZ R126, R3, R126 ;  /* 0x0000007e037e7220 */ /* 0x000fe20000410000 */
[----:B------:R-:W-:Y:S01]  /*25370*/  IADD3 R0, R21, R40, RZ ;  /* 0x0000002815007210 */ /* 0x000fe20007ffe0ff */
        /* <DEDUP_REMOVED lines=10> */
[----:B------:R-:W-:Y:S01]  /*25420*/  STS [R21], R6 ;  /* 0x0000000615007388 */ /* 0x000fe20000000800 */
[----:B------:R-:W-:Y:S01]  /*25430*/  F2FP.BF16.F32.PACK_AB R4, R4, R112 ;  /* 0x000000700404723e */ /* 0x000fe200000010ff */
[----:B--2---:R-:W1:Y:S01]  /*25440*/  @P1 LDC R41, c[0x0][0x2e4] ;  /* 0x0000b900ff291b82 */ /* 0x004e620000000800 */
[----:B------:R-:W-:Y:S01]  /*25450*/  F2FP.BF16.F32.PACK_AB R7, R7, R114 ;  /* 0x000000720707723e */ /* 0x000fe200000010ff */
[----:B------:R2:W-:Y:S01]  /*25460*/  STS [R21+0x400], R5 ;  /* 0x0004000515007388 */ /* 0x0005e20000000800 */
[----:B------:R-:W-:Y:S01]  /*25470*/  F2FP.BF16.F32.PACK_AB R14, R14, R104 ;  /* 0x000000680e0e723e */ /* 0x000fe200000010ff */
[----:B------:R-:W-:Y:S01]  /*25480*/  BSSY B0, `(.L_x_2252) ;  /* 0x000009b000007945 */ /* 0x000fe20003800000 */
[----:B------:R-:W-:Y:S01]  /*25490*/  F2FP.BF16.F32.PACK_AB R13, R13, R106 ;  /* 0x0000006a0d0d723e */ /* 0x000fe200000010ff */
[----:B------:R3:W-:Y:S01]  /*254a0*/  STS [R0+0x400], R2 ;  /* 0x0004000200007388 */ /* 0x0007e20000000800 */
[----:B------:R-:W-:Y:S01]  /*254b0*/  F2FP.BF16.F32.PACK_AB R12, R12, R128 ;  /* 0x000000800c0c723e */ /* 0x000fe200000010ff */
[----:B------:R-:W4:Y:S01]  /*254c0*/  S2UR UR4, SR_CTAID.X ;  /* 0x00000000000479c3 */ /* 0x000f220000002500 */
        /* <DEDUP_REMOVED lines=14> */
[----:B------:R-:W-:Y:S01]  /*255b0*/  F2FP.BF16.F32.PACK_AB R17, R17, R116 ;  /* 0x000000741111723e */ /* 0x000fe200000010ff */
[----:B--2---:R-:W2:Y:S01]  /*255c0*/  @P5 MUFU.LG2 R5, R42 ;  /* 0x0000002a00055308 */ /* 0x004ea20000000c00 */
[----:B------:R-:W-:Y:S02]  /*255d0*/  F2FP.BF16.F32.PACK_AB R23, R23, R118 ;  /* 0x000000761717723e */ /* 0x000fe400000010ff */
[----:B---3--:R-:W-:Y:S02]  /*255e0*/  IADD3 R2, R21, R34, RZ ;  /* 0x0000002215027210 */ /* 0x008fe40007ffe0ff */
[----:B------:R-:W-:Y:S02]  /*255f0*/  F2FP.BF16.F32.PACK_AB R24, R24, R88 ;  /* 0x000000581818723e */ /* 0x000fe400000010ff */
[----:B----4-:R-:W-:Y:S01]  /*25600*/  IADD3 R3, R0, R34, RZ ;  /* 0x0000002200037210 */ /* 0x010fe20007ffe0ff */
[----:B------:R3:W-:Y:S01]  /*25610*/  STS [R2], R12 ;  /* 0x0000000c02007388 */ /* 0x0007e20000000800 */
[----:B------:R-:W-:-:S02]  /*25620*/  F2FP.BF16.F32.PACK_AB R26, R26, R90 ;  /* 0x0000005a1a1a723e */ /* 0x000fc400000010ff */
[----:B------:R-:W-:Y:S01]  /*25630*/  F2FP.BF16.F32.PACK_AB R25, R25, R84 ;  /* 0x000000541919723e */ /* 0x000fe200000010ff */
[----:B------:R4:W-:Y:S01]  /*25640*/  STS [R2+0x400], R11 ;  /* 0x0004000b02007388 */ /* 0x0009e20000000800 */
[----:B------:R-:W-:Y:S01]  /*25650*/  F2FP.BF16.F32.PACK_AB R27, R27, R86 ;  /* 0x000000561b1b723e */ /* 0x000fe200000010ff */
[----:B-1----:R-:W1:Y:S02]  /*25660*/  @P6 LDC.64 R6, c[0x0][0x2c0] ;  /* 0x0000b000ff066b82 */ /* 0x002e640000000a00 */
[----:B------:R-:W-:Y:S01]  /*25670*/  STS [R3], R9 ;  /* 0x0000000903007388 */ /* 0x000fe20000000800 */
[----:B------:R-:W-:Y:S02]  /*25680*/  F2FP.BF16.F32.PACK_AB R31, R31, R108 ;  /* 0x0000006c1f1f723e */ /* 0x000fe400000010ff */
[----:B------:R-:W-:Y:S01]  /*25690*/  F2FP.BF16.F32.PACK_AB R30, R30, R110 ;  /* 0x0000006e1e1e723e */ /* 0x000fe200000010ff */
[----:B------:R-:W-:Y:S01]  /*256a0*/  STS [R3+0x400], R8 ;  /* 0x0004000803007388 */ /* 0x000fe20000000800 */
[----:B------:R-:W-:-:S02]  /*256b0*/  F2FP.BF16.F32.PACK_AB R29, R29, R100 ;  /* 0x000000641d1d723e */ /* 0x000fc400000010ff */
[----:B------:R-:W-:Y:S01]  /*256c0*/  IADD3 R0, R34, 0x400, R22 ;  /* 0x0000040022007810 */ /* 0x000fe20007ffe016 */
[----:B------:R2:W-:Y:S01]  /*256d0*/  STS [R2+0x2000], R10 ;  /* 0x0020000a02007388 */ /* 0x0005e20000000800 */
[----:B------:R-:W-:Y:S01]  /*256e0*/  F2FP.BF16.F32.PACK_AB R28, R28, R102 ;  /* 0x000000661c1c723e */ /* 0x000fe200000010ff */
[----:B------:R-:W1:Y:S01]  /*256f0*/  @P4 LDC R14, c[0x0][0x2e8] ;  /* 0x0000ba00ff0e4b82 */ /* 0x000e620000000800 */
[C---:B------:R-:W-:Y:S01]  /*25700*/  IADD3 R4, R40.reuse, R0, RZ ;  /* 0x0000000028047210 */ /* 0x040fe20007ffe0ff */
[----:B------:R2:W-:Y:S01]  /*25710*/  STS [R2+0x2400], R16 ;  /* 0x0024001002007388 */ /* 0x0005e20000000800 */
[----:B------:R-:W-:Y:S02]  /*25720*/  IADD3 R0, R40, R22, RZ ;  /* 0x0000001628007210 */ /* 0x000fe40007ffe0ff */
[----:B------:R-:W-:Y:S01]  /*25730*/  F2FP.BF16.F32.PACK_AB R33, R33, R80 ;  /* 0x000000502121723e */ /* 0x000fe200000010ff */
[----:B------:R-:W-:Y:S01]  /*25740*/  STS [R3+0x2000], R15 ;  /* 0x0020000f03007388 */ /* 0x000fe20000000800 */
[----:B------:R-:W-:Y:S01]  /*25750*/  F2FP.BF16.F32.PACK_AB R32, R32, R82 ;  /* 0x000000522020723e */ /* 0x000fe200000010ff */
[----:B------:R-:W1:Y:S01]  /*25760*/  @P3 LDC R13, c[0x0][0x2e8] ;  /* 0x0000ba00ff0d3b82 */ /* 0x000e620000000800 */
[----:B------:R-:W-:Y:S01]  /*25770*/  F2FP.BF16.F32.PACK_AB R37, R37, R76 ;  /* 0x0000004c2525723e */ /* 0x000fe200000010ff */
[----:B---3--:R-:W3:Y:S01]  /*25780*/  S2R R12, SR_CTAID.Y ;  /* 0x00000000000c7919 */ /* 0x008ee20000002600 */
[----:B------:R-:W-:-:S02]  /*25790*/  F2FP.BF16.F32.PACK_AB R36, R36, R78 ;  /* 0x0000004e2424723e */ /* 0x000fc400000010ff */
[----:B------:R-:W-:Y:S01]  /*257a0*/  MOV R21, 0x7f800000 ;  /* 0x7f80000000157802 */ /* 0x000fe20000000f00 */
[----:B------:R3:W-:Y:S02]  /*257b0*/  STS [R3+0x2400], R20 ;  /* 0x0024001403007388 */ /* 0x0007e40000000800 */
[----:B----4-:R-:W4:Y:S02]  /*257c0*/  @!P6 LDC R11, c[0x0][0x270] ;  /* 0x00009c00ff0beb82 */ /* 0x010f240000000800 */
[----:B------:R-:W-:Y:S04]  /*257d0*/  STS [R22], R19 ;  /* 0x0000001316007388 */ /* 0x000fe80000000800 */
[----:B------:R-:W-:Y:S01]  /*257e0*/  STS [R22+0x400], R18 ;  /* 0x0004001216007388 */ /* 0x000fe20000000800 */
[----:B--2---:R-:W2:Y:S01]  /*257f0*/  @P4 MUFU.LG2 R10, R43 ;  /* 0x0000002b000a4308 */ /* 0x004ea20000000c00 */
[----:B------:R-:W2:Y:S02]  /*25800*/  @P6 LDC R8, c[0x0][0x2c0] ;  /* 0x0000b000ff086b82 */ /* 0x000ea40000000800 */
[----:B------:R-:W-:Y:S01]  /*25810*/  STS [R0], R17 ;  /* 0x0000001100007388 */ /* 0x000fe20000000800 */
[----:B------:R-:W-:-:S03]  /*25820*/  IADD3 R2, R34, R22, RZ ;  /* 0x0000001622027210 */ /* 0x000fc60007ffe0ff */
[----:B------:R1:W-:Y:S02]  /*25830*/  STS [R0+0x400], R23 ;  /* 0x0004001700007388 */ /* 0x0003e40000000800 */
[----:B------:R-:W2:Y:S02]  /*25840*/  @P5 LDC R9, c[0x0][0x2e8] ;  /* 0x0000ba00ff095b82 */ /* 0x000ea40000000800 */
[----:B------:R1:W-:Y:S04]  /*25850*/  STS [R22+0x2000], R24 ;  /* 0x0020001816007388 */ /* 0x0003e80000000800 */
[----:B------:R4:W-:Y:S01]  /*25860*/  STS [R22+0x2400], R26 ;  /* 0x0024001a16007388 */ /* 0x0009e20000000800 */
[----:B---3--:R-:W-:Y:S02]  /*25870*/  IADD3 R3, R34, R0, RZ ;  /* 0x0000000022037210 */ /* 0x008fe40007ffe0ff */
[----:B------:R-:W-:Y:S01]  /*25880*/  MOV R20, 0x7f800000 ;  /* 0x7f80000000147802 */ /* 0x000fe20000000f00 */
[----:B------:R-:W-:Y:S04]  /*25890*/  STS [R0+0x2000], R25 ;  /* 0x0020001900007388 */ /* 0x000fe80000000800 */
[----:B------:R3:W-:Y:S01]  /*258a0*/  STS [R0+0x2400], R27 ;  /* 0x0024001b00007388 */ /* 0x0007e20000000800 */
[----:B------:R-:W-:-:S03]  /*258b0*/  @!P6 MOV R8, 0x1 ;  /* 0x000000010008e802 */ /* 0x000fc60000000f00 */
[----:B------:R-:W-:Y:S04]  /*258c0*/  STS [R2], R31 ;  /* 0x0000001f02007388 */ /* 0x000fe80000000800 */
[----:B------:R-:W-:Y:S01]  /*258d0*/  STS [R2+0x400], R30 ;  /* 0x0004001e02007388 */ /* 0x000fe20000000800 */
[----:B-1----:R-:W-:-:S03]  /*258e0*/  MOV R23, 0x7f800000 ;  /* 0x7f80000000177802 */ /* 0x002fc60000000f00 */
[----:B------:R-:W-:Y:S01]  /*258f0*/  STS [R3], R29 ;  /* 0x0000001d03007388 */ /* 0x000fe20000000800 */
[----:B------:R-:W1:Y:S01]  /*25900*/  S2R R24, SR_CTAID.Z ;  /* 0x0000000000187919 */ /* 0x000e620000002700 */
[----:B----4-:R-:W-:Y:S02]  /*25910*/  MOV R22, 0x7f800000 ;  /* 0x7f80000000167802 */ /* 0x010fe40000000f00 */
[----:B------:R-:W-:Y:S04]  /*25920*/  STS [R4], R28 ;  /* 0x0000001c04007388 */ /* 0x000fe80000000800 */
[----:B------:R-:W-:Y:S01]  /*25930*/  STS [R2+0x2000], R33 ;  /* 0x0020002102007388 */ /* 0x000fe20000000800 */
[----:B---3--:R-:W-:Y:S01]  /*25940*/  @P6 MOV R0, 0x1 ;  /* 0x0000000100006802 */ /* 0x008fe20000000f00 */
[----:B------:R-:W-:-:S02]  /*25950*/  @!P6 IMAD R0, R41, R11, RZ ;  /* 0x0000000b2900e224 */ /* 0x000fc400078e02ff */
[----:B------:R3:W-:Y:S01]  /*25960*/  STS [R2+0x2400], R32 ;  /* 0x0024002002007388 */ /* 0x0007e20000000800 */
[----:B------:R-:W4:Y:S01]  /*25970*/  @P3 MUFU.LG2 R11, R44 ;  /* 0x0000002c000b3308 */ /* 0x000f220000000c00 */
[----:B------:R-:W-:Y:S02]  /*25980*/  IMAD R0, R12, R0, RZ ;  /* 0x000000000c007224 */ /* 0x000fe400078e02ff */
[----:B------:R-:W4:Y:S01]  /*25990*/  @P0 LDC R12, c[0x0][0x2e8] ;  /* 0x0000ba00ff0c0b82 */ /* 0x000f220000000800 */
[----:B------:R4:W-:Y:S04]  /*259a0*/  STS [R3+0x2000], R37 ;  /* 0x0020002503007388 */ /* 0x0009e80000000800 */
[----:B------:R4:W-:Y:S01]  /*259b0*/  STS [R4+0x2000], R36 ;  /* 0x0020002404007388 */ /* 0x0009e20000000800 */
[----:B---3--:R-:W-:Y:S01]  /*259c0*/  @P6 IMAD R2, R7, R6, RZ ;  /* 0x0000000607026224 */ /* 0x008fe200078e02ff */
[----:B------:R-:W-:Y:S01]  /*259d0*/  @!P6 MOV R2, R41 ;  /* 0x000000290002e202 */ /* 0x000fe20000000f00 */
[----:B------:R-:W3:Y:S01]  /*259e0*/  @P0 MUFU.LG2 R7, R45 ;  /* 0x0000002d00070308 */ /* 0x000ee20000000c00 */
[----:B------:R-:W-:Y:S01]  /*259f0*/  @P5 FMUL.FTZ R6, R5, 0.69314718246459960938 ;  /* 0x3f31721805065820 */ /* 0x000fe20000410000 */
[----:B------:R-:W-:Y:S01]  /*25a00*/  BAR.SYNC.DEFER_BLOCKING 0x0 ;  /* 0x0000000000007b1d */ /* 0x000fe20000010000 */
[----:B------:R-:W-:-:S02]  /*25a10*/  LOP3.LUT P6, RZ, R47, 0x3, RZ, 0xc0, !PT ;  /* 0x000000032fff7812 */ /* 0x000fc400078cc0ff */
[----:B------:R-:W-:Y:S01]  /*25a20*/  SEL R5, R0, RZ, !P2 ;  /* 0x000000ff00057207 */ /* 0x000fe20005000000 */
[----:B--2---:R-:W-:Y:S02]  /*25a30*/  IMAD R0, R8, UR4, RZ ;  /* 0x0000000408007c24 */ /* 0x004fe4000f8e02ff */
[----:B------:R-:W-:Y:S01]  /*25a40*/  @P5 FFMA.FTZ R23, R71, R9, R6 ;  /* 0x0000000947175223 */ /* 0x000fe20000010006 */
[----:B------:R-:W-:Y:S01]  /*25a50*/  @P4 FMUL.FTZ R6, R10, 0.69314718246459960938 ;  /* 0x3f3172180a064820 */ /* 0x000fe20000410000 */
[----:B-1----:R-:W-:Y:S01]  /*25a60*/  IMAD R2, R24, R2, R5 ;  /* 0x0000000218027224 */ /* 0x002fe200078e0205 */
[----:B------:R-:W-:Y:S01]  /*25a70*/  SHF.L.U32 R0, R0, 0x7, RZ ;  /* 0x0000000700007819 */ /* 0x000fe200000006ff */
[----:B----4-:R-:W-:Y:S01]  /*25a80*/  @P3 FMUL.FTZ R5, R11, 0.69314718246459960938 ;  /* 0x3f3172180b053820 */ /* 0x010fe20000410000 */
[----:B------:R-:W-:Y:S02]  /*25a90*/  @P4 FFMA.FTZ R22, R69, R14, R6 ;  /* 0x0000000e45164223 */ /* 0x000fe40000010006 */
[----:B------:R-:W-:Y:S01]  /*25aa0*/  SHF.R.S32.HI R3, RZ, 0x1f, R0 ;  /* 0x0000001fff037819 */ /* 0x000fe20000011400 */
[----:B------:R-:W-:Y:S01]  /*25ab0*/  @P3 FFMA.FTZ R20, R70, R13, R5 ;  /* 0x0000000d46143223 */ /* 0x000fe20000010005 */
[----:B---3--:R-:W-:Y:S01]  /*25ac0*/  @P0 FMUL.FTZ R4, R7, 0.69314718246459960938 ;  /* 0x3f31721807040820 */ /* 0x008fe20000410000 */
[----:B------:R-:W-:-:S02]  /*25ad0*/  IADD3 R11, P2, P1, R0, R38, R2 ;  /* 0x00000026000b7210 */ /* 0x000fc4000795e002 */
[----:B------:R-:W-:Y:S01]  /*25ae0*/  SHF.R.S32.HI R9, RZ, 0x1f, R2 ;  /* 0x0000001fff097819 */ /* 0x000fe20000011402 */
[----:B------:R-:W-:-:S03]  /*25af0*/  @P0 FFMA.FTZ R21, R68, R12, R4 ;  /* 0x0000000c44150223 */ /* 0x000fc60000010004 */
[----:B------:R-:W-:Y:S01]  /*25b00*/  IADD3.X R9, R3, R39, R9, P2, P1 ;  /* 0x0000002703097210 */ /* 0x000fe200017e2409 */
[----:B------:R-:W-:Y:S06]  /*25b10*/  @P6 BRA `(.L_x_2253) ;  /* 0x0000000000c46947 */ /* 0x000fec0003800000 */
[----:B------:R-:W1:Y:S02]  /*25b20*/  S2R R4, SR_TID.X ;  /* 0x0000000000047919 */ /* 0x000e640000002100 */
[----:B-1----:R-:W-:-:S04]  /*25b30*/  SHF.R.S32.HI R2, RZ, 0x1f, R4 ;  /* 0x0000001fff027819 */ /* 0x002fc80000011404 */
[----:B------:R-:W-:-:S04]  /*25b40*/  LEA.HI R2, R2, R4, RZ, 0x5 ;  /* 0x0000000402027211 */ /* 0x000fc800078f28ff */
[----:B------:R-:W-:Y:S02]  /*25b50*/  LOP3.LUT R0, R2, 0xffffffe0, RZ, 0xc0, !PT ;  /* 0xffffffe002007812 */ /* 0x000fe400078ec0ff */
[--C-:B------:R-:W-:Y:S02]  /*25b60*/  SHF.R.S32.HI R3, RZ, 0x5, R2.reuse ;  /* 0x00000005ff037819 */ /* 0x100fe40000011402 */
[----:B------:R-:W-:Y:S01]  /*25b70*/  SHF.R.S32.HI R2, RZ, 0x1f, R2 ;  /* 0x0000001fff027819 */ /* 0x000fe20000011402 */
[----:B------:R-:W-:-:S03]  /*25b80*/  IMAD.IADD R0, R4, 0x1, -R0 ;  /* 0x0000000104007824 */ /* 0x000fc600078e0a00 */
[----:B------:R-:W-:Y:S02]  /*25b90*/  LEA.HI R2, R2, R3, RZ, 0x2 ;  /* 0x0000000302027211 */ /* 0x000fe400078f10ff */
        /* <DEDUP_REMOVED lines=20> */
[----:B------:R-:W-:Y:S02]  /*25ce0*/  @!P2 IADD3 R3, P5, R2, R11, RZ ;  /* 0x0000000b0203a210 */ /* 0x000fe40007fbe0ff */
        /* <DEDUP_REMOVED lines=20> */
.L_x_2253:
[----:B------:R-:W-:Y:S05]  /*25e30*/  BSYNC B0 ;  /* 0x0000000000007941 */ /* 0x000fea0003800000 */
.L_x_2252:
        /* <DEDUP_REMOVED lines=46> */
.L_x_2255:
[----:B------:R-:W-:Y:S05]  /*26120*/  BSYNC B0 ;  /* 0x0000000000007941 */ /* 0x000fea0003800000 */
.L_x_2254:
        /* <DEDUP_REMOVED lines=18> */
.L_x_2257:
[----:B------:R-:W-:Y:S05]  /*26250*/  BSYNC B0 ;  /* 0x0000000000007941 */ /* 0x000fea0003800000 */
.L_x_2256:
        /* <DEDUP_REMOVED lines=16> */
.L_x_2259:
[----:B------:R-:W-:Y:S05]  /*26360*/  BSYNC B0 ;  /* 0x0000000000007941 */ /* 0x000fea0003800000 */
.L_x_2258:
        /* <DEDUP_REMOVED lines=16> */
.L_x_2261:
[----:B------:R-:W-:Y:S05]  /*26470*/  BSYNC B0 ;  /* 0x0000000000007941 */ /* 0x000fea0003800000 */
.L_x_2260:
        /* <DEDUP_REMOVED lines=16> */
.L_x_2263:
[----:B------:R-:W-:Y:S05]  /*26580*/  BSYNC B0 ;  /* 0x0000000000007941 */ /* 0x000fea0003800000 */
.L_x_2262:
        /* <DEDUP_REMOVED lines=17> */
.L_x_2265:
[----:B------:R-:W-:Y:S05]  /*266a0*/  BSYNC B0 ;  /* 0x0000000000007941 */ /* 0x000fea0003800000 */
.L_x_2264:
        /* <DEDUP_REMOVED lines=16> */
.L_x_2267:
[----:B------:R-:W-:Y:S05]  /*267b0*/  BSYNC B0 ;  /* 0x0000000000007941 */ /* 0x000fea0003800000 */
.L_x_2266:
        /* <DEDUP_REMOVED lines=15> */
.L_x_2268:
        /* <DEDUP_REMOVED lines=13> */
.L_x_2598:


//--------------------- .text._ZN5flash16flash_fwd_kernelI23Flash_fwd_kernel_traitsILi64ELi128ELi64ELi4ELb0ELb0EN7cutlass10bfloat16_tE19Flash_kernel_traitsILi64ELi128ELi64ELi4ES3_EELb0ELb0ELb1ELb0ELb0ELb0ELb1ELb0EEEvNS_16Flash_fwd_paramsE --------------------------
	.section	.text._ZN5flash16flash_fwd_kernelI23Flash_fwd_kernel_traitsILi64ELi128ELi64ELi4ELb0ELb0EN7cutlass10bfloat16_tE19Flash_kernel_traitsILi64ELi128ELi64ELi4ES3_EELb0ELb0ELb1ELb0ELb0ELb0ELb1ELb0EEEvNS_16Flash_fwd_paramsE,"ax",@progbits
	.align	128
        .global         _ZN5flash16flash_fwd_kernelI23Flash_fwd_kernel_traitsILi64ELi128ELi64ELi4ELb0ELb0EN7cutlass10bfloat16_tE19Flash_kernel_traitsILi64ELi128ELi64ELi4ES3_EELb0ELb0ELb1ELb0ELb0ELb0ELb1ELb0EEEvNS_16Flash_fwd_paramsE
        .type           _ZN5flash16flash_fwd_kernelI23Flash_fwd_kernel_traitsILi64ELi128ELi64ELi4ELb0ELb0EN7cutlass10bfloat16_tE19Flash_kernel_traitsILi64ELi128ELi64ELi4ES3_EELb0ELb0ELb1ELb0ELb0ELb0ELb1ELb0EEEvNS_16Flash_fwd_paramsE,@function
        .size           _ZN5flash16flash_fwd_kernelI23Flash_fwd_kernel_traitsILi64ELi128ELi64ELi4ELb0ELb0EN7cutlass10bfloat16_tE19Flash_kernel_traitsILi64ELi128ELi64ELi4ES3_EELb0ELb0ELb1ELb0ELb0ELb0ELb1ELb0EEEvNS_16Flash_fwd_paramsE,(.L_x_2599 - _ZN5flash16flash_fwd_kernelI23Flash_fwd_kernel_traitsILi64ELi128ELi64ELi4ELb0ELb0EN7cutlass10bfloat16_tE19Flash_kernel_traitsILi64ELi128ELi64ELi4ES3_EELb0ELb0ELb1ELb0ELb0ELb0ELb1ELb0EEEvNS_16Flash_fwd_paramsE)
        .other          _ZN5flash16flash_fwd_kernelI23Flash_fwd_kernel_traitsILi64ELi128ELi64ELi4ELb0ELb0EN7cutlass10bfloat16_tE19Flash_kernel_traitsILi64ELi128ELi64ELi4ES3_EELb0ELb0ELb1ELb0ELb0ELb0ELb1ELb0EEEvNS_16Flash_fwd_paramsE,@"STO_CUDA_ENTRY STV_DEFAULT"
_ZN5flash16flash_fwd_kernelI23Flash_fwd_kernel_traitsILi64ELi128ELi64ELi4ELb0ELb0EN7cutlass10bfloat16_tE19Flash_kernel_traitsILi64ELi128ELi64ELi4ES3_EELb0ELb0ELb1ELb0ELb0ELb0ELb1ELb0EEEvNS_16Flash_fwd_paramsE:
.text._ZN5flash16flash_fwd_kernelI23Flash_fwd_kernel_traitsILi64ELi128ELi64ELi4ELb0ELb0EN7cutlass10bfloat16_tE19Flash_kernel_traitsILi64ELi128ELi64ELi4ES3_EELb0ELb0ELb1ELb0ELb0ELb0ELb1ELb0EEEvNS_16Flash_fwd_paramsE:
        /* <DEDUP_REMOVED lines=15> */
[----:B------:R-:W3:Y:S08]  /*00f0*/  LDC.64 R10, c[0x0][0x2f8] ;  /* 0x0000be00ff0a7b82 */ /* 0x000ef00000000a00 */
[----:B------:R-:W4:Y:S01]  /*0100*/  @P1 LDC.64 R6, c[0x0][0x300] ;  /* 0x0000c000ff061b82 */ /* 0x000f220000000a00 */
[----:B------:R-:W3:Y:S04]  /*0110*/  @P0 LDG.E R32, desc[UR10][R4.64] ;  /* 0x0000000a04200981 */ /* 0x000ee8000c1e1900 */
[----:B------:R4:W3:Y:S01]  /*0120*/  @P0 LDG.E R0, desc[UR10][R4.64+0x4] ;  /* 0x0000040a04000981 */ /* 0x0008e2000c1e1900 */
[----:B--2---:R-:W-:Y:S01]  /*0130*/  ISETP.NE.AND P3, PT, R8, RZ, PT ;  /* 0x000000ff0800720c */ /* 0x004fe20003f65270 */
[----:B------:R-:W-:Y:S01]  /*0140*/  IMAD.MOV.U32 R8, RZ, RZ, RZ ;  /* 0x000000ffff087224 */ /* 0x000fe200078e00ff */
[----:B-1----:R-:W-:Y:S01]  /*0150*/  ISETP.EQ.U32.AND P2, PT, R2, RZ, PT ;  /* 0x000000ff0200720c */ /* 0x002fe20003f42070 */
[----:B------:R-:W-:-:S03]  /*0160*/  IMAD.MOV.U32 R9, RZ, RZ, -0x1 ;  /* 0xffffffffff097424 */ /* 0x000fc600078e00ff */
[----:B------:R-:W-:Y:S01]  /*0170*/  ISETP.EQ.OR.EX P2, PT, R3, RZ, !P3, P2 ;  /* 0x000000ff0300720c */ /* 0x000fe20005f42720 */
[----:B----4-:R-:W-:-:S04]  /*0180*/  @P1 IMAD.WIDE R4, R18, 0x4, R6 ;  /* 0x0000000412041825 */ /* 0x010fc800078e0206 */
[----:B---3--:R-:W-:Y:S01]  /*0190*/  IMAD.WIDE R6, R18, 0x4, R10 ;  /* 0x0000000412067825 */ /* 0x008fe200078e020a */
[----:B------:R1:W5:Y:S07]  /*01a0*/  @P1 LDG.E R8, desc[UR10][R4.64] ;  /* 0x0000000a04081981 */ /* 0x00036e000c1e1900 */
[----:B------:R1:W5:Y:S01]  /*01b0*/  @!P2 LDG.E R9, desc[UR10][R6.64] ;  /* 0x0000000a0609a981 */ /* 0x000362000c1e1900 */
[----:B------:R-:W2:Y:S01]  /*01c0*/  S2R R19, SR_CTAID.X ;  /* 0x0000000000137919 */ /* 0x000ea20000002500 */
[----:B------:R-:W3:Y:S02]  /*01d0*/  S2R R21, SR_CTAID.Z ;  /* 0x0000000000157919 */ /* 0x000ee40000002700 */
[----:B------:R1:W-:Y:S01]  /*01e0*/  STL [R1+0x88], R32 ;  /* 0x0000882001007387 */ /* 0x0003e20000100800 */
[----:B------:R-:W-:-:S06]  /*01f0*/  @P0 IMAD.IADD R58, R0, 0x1, -R32 ;  /* 0x00000001003a0824 */ /* 0x000fcc00078e0a20 */
[----:B------:R-:W4:Y:S01]  /*0200*/  @!P0 LDC R58, c[0x0][0x2c4] ;  /* 0x0000b100ff3a8b82 */ /* 0x000f220000000800 */
[----:B------:R-:W-:-:S04]  /*0210*/  ISETP.NE.U32.AND P0, PT, R2, RZ, PT ;  /* 0x000000ff0200720c */ /* 0x000fc80003f05070 */
[----:B------:R-:W-:-:S13]  /*0220*/  ISETP.NE.AND.EX P0, PT, R3, RZ, PT, P0 ;  /* 0x000000ff0300720c */ /* 0x000fda0003f05300 */
[----:B-123--:R-:W-:Y:S05]  /*0230*/  @!P0 BRA `(.L_x_2269) ;  /* 0x0000000000108947 */ /* 0x00efea0003800000 */
[----:B------:R-:W2:Y:S02]  /*0240*/  @P3 LDG.E R0, desc[UR10][R6.64+0x4] ;  /* 0x0000040a06003981 */ /* 0x000ea4000c1e1900 */
[----:B--2--5:R-:W-:-:S06]  /*0250*/  @P3 IADD3 R4, R0, -R9, RZ ;  /* 0x8000000900043210 */ /* 0x024fcc0007ffe0ff */
[----:B------:R2:W5:Y:S01]  /*0260*/  @!P3 LDG.E R4, desc[UR10][R6.64] ;  /* 0x0000000a0604b981 */ /* 0x000562000c1e1900 */
[----:B------:R-:W-:Y:S05]  /*0270*/  BRA `(.L_x_2270) ;  /* 0x0000000000047947 */ /* 0x000fea0003800000 */
.L_x_2269:
[----:B------:R-:W1:Y:S02]  /*0280*/  LDC R4, c[0x0][0x2c8] ;  /* 0x0000b200ff047b82 */ /* 0x000e640000000800 */
.L_x_2270:
        /* <DEDUP_REMOVED lines=40> */
[----:B------:R-:W-:Y:S01]  /*0510*/  ULDC UR6, c[0x0][0x2d0] ;  /* 0x0000b40000067ab9 */ /* 0x000fe20000000800 */
[----:B------:R-:W-:Y:S01]  /*0520*/  SHF.R.S32.HI R17, RZ, 0x1f, R158 ;  /* 0x0000001fff117819 */ /* 0x000fe2000001149e */
[----:B------:R-:W-:Y:S01]  /*0530*/  ULDC.64 UR4, c[0x0][0x2a0] ;  /* 0x0000a80000047ab9 */ /* 0x000fe20000000a00 */
[----:B------:R-:W-:Y:S02]  /*0540*/  BSSY B0, `(.L_x_2272) ;  /* 0x000004e000007945 */ /* 0x000fe40003800000 */
[----:B------:R-:W-:Y:S01]  /*0550*/  LEA.HI R17, R17, R158, RZ, 0x3 ;  /* 0x0000009e11117211 */ /* 0x000fe200078f18ff */
[----:B------:R-:W3:Y:S03]  /*0560*/  LDC.U8 R2, c[0x0][0x3d8] ;  /* 0x0000f600ff027b82 */ /* 0x000ee60000000000 */
[----:B------:R-:W-:-:S05]  /*0570*/  LOP3.LUT R15, R17, 0xfffffff8, RZ, 0xc0, !PT ;  /* 0xfffffff8110f7812 */ /* 0x000fca00078ec0ff */
[----:B------:R-:W4:Y:S01]  /*0580*/  @!P0 LDC.64 R10, c[0x0][0x290] ;  /* 0x0000a400ff0a8b82 */ /* 0x000f220000000a00 */
[----:B------:R-:W-:Y:S01]  /*0590*/  IMAD.IADD R15, R158, 0x1, -R15 ;  /* 0x000000019e0f7824 */ /* 0x000fe200078e0a0f */
[----:B--2---:R-:W-:-:S06]  /*05a0*/  ISETP.NE.AND P2, PT, R0, RZ, PT ;  /* 0x000000ff0000720c */ /* 0x004fcc0003f45270 */
[----:B------:R-:W2:Y:S01]  /*05b0*/  @P0 LDC.64 R4, c[0x0][0x298] ;  /* 0x0000a600ff040b82 */ /* 0x000ea20000000a00 */
[C---:B---3--:R-:W-:Y:S02]  /*05c0*/  ISETP.NE.AND P1, PT, R2.reuse, RZ, PT ;  /* 0x000000ff0200720c */ /* 0x048fe40003f25270 */
[----:B------:R-:W-:Y:S02]  /*05d0*/  ISETP.NE.AND P3, PT, R2, RZ, !P2 ;  /* 0x000000ff0200720c */ /* 0x000fe40005765270 */
[----:B------:R-:W-:-:S03]  /*05e0*/  ISETP.NE.OR P1, PT, R0, RZ, !P1 ;  /* 0x000000ff0000720c */ /* 0x000fc60004f25670 */
[----:B------:R-:W3:Y:S01]  /*05f0*/  @!P2 LDC R8, c[0x0][0x2c4] ;  /* 0x0000b100ff08ab82 */ /* 0x000ee20000000800 */
[----:B------:R-:W-:Y:S01]  /*0600*/  @!P0 SHF.R.S32.HI R0, RZ, 0x1f, R18 ;  /* 0x0000001fff008819 */ /* 0x000fe20000011412 */
[----:B------:R-:W-:-:S04]  /*0610*/  @P2 IMAD.MOV.U32 R6, RZ, RZ, 0x1 ;  /* 0x00000001ff062424 */ /* 0x000fc800078e00ff */
[----:B----4-:R-:W-:Y:S02]  /*0620*/  @!P0 IMAD R0, R0, R10, RZ ;  /* 0x0000000a00008224 */ /* 0x010fe400078e02ff */
[----:B------:R-:W4:Y:S02]  /*0630*/  @!P2 LDC R9, c[0x0][0x270] ;  /* 0x00009c00ff09ab82 */ /* 0x000f240000000800 */
[----:B------:R-:W-:Y:S02]  /*0640*/  @!P0 IMAD R14, R18, R11, R0 ;  /* 0x0000000b120e8224 */ /* 0x000fe400078e0200 */
[----:B--2---:R-:W-:-:S04]  /*0650*/  @P0 IMAD.WIDE.U32 R2, R32, R4, RZ ;  /* 0x0000000420020225 */ /* 0x004fc800078e00ff */
[----:B------:R-:W2:Y:S01]  /*0660*/  @!P1 LDC R7, c[0x0][0x2c4] ;  /* 0x0000b100ff079b82 */ /* 0x000ea20000000800 */
[----:B------:R-:W-:-:S07]  /*0670*/  @P0 IMAD R11, R32, R5, R3 ;  /* 0x00000005200b0224 */ /* 0x000fce00078e0203 */
[----:B---3--:R-:W4:Y:S08]  /*0680*/  @P3 LDC R8, c[0x0][0x2e4] ;  /* 0x0000b900ff083b82 */ /* 0x008f300000000800 */
[----:B------:R-:W3:Y:S08]  /*0690*/  @P2 LDC.64 R12, c[0x0][0x2c0] ;  /* 0x0000b000ff0c2b82 */ /* 0x000ef00000000a00 */
[----:B------:R-:W5:Y:S01]  /*06a0*/  @P2 LDC R16, c[0x0][0x2c0] ;  /* 0x0000b000ff102b82 */ /* 0x000f620000000800 */
[----:B--2---:R-:W-:-:S05]  /*06b0*/  @!P1 IMAD R4, R18, R7, RZ ;  /* 0x0000000712049224 */ /* 0x004fca00078e02ff */
[----:B------:R-:W-:Y:S01]  /*06c0*/  @!P1 SEL R4, R4, R32, !P0 ;  /* 0x0000002004049207 */ /* 0x000fe20004000000 */
[----:B----4-:R-:W-:Y:S02]  /*06d0*/  @!P2 IMAD R6, R8, R9, RZ ;  /* 0x000000090806a224 */ /* 0x010fe400078e02ff */
[----:B------:R-:W-:Y:S01]  /*06e0*/  @P0 IMAD.MOV.U32 R9, RZ, RZ, R2 ;  /* 0x000000ffff090224 */ /* 0x000fe200078e0002 */
[----:B------:R-:W-:Y:S01]  /*06f0*/  CS2R R2, SRZ ;  /* 0x0000000000027805 */ /* 0x000fe2000001ff00 */
[C---:B------:R-:W-:Y:S01]  /*0700*/  IMAD R5, R18.reuse, R6, RZ ;  /* 0x0000000612057224 */ /* 0x040fe200078e02ff */
[----:B------:R-:W-:Y:S01]  /*0710*/  @!P1 SHF.R.S32.HI R3, RZ, 0x1f, R4 ;  /* 0x0000001fff039819 */ /* 0x000fe20000011404 */
[----:B------:R-:W-:-:S03]  /*0720*/  @!P0 IMAD.WIDE.U32 R6, R18, R10, RZ ;  /* 0x0000000a12068225 */ /* 0x000fc600078e00ff */
[----:B------:R-:W-:Y:S01]  /*0730*/  SEL R5, R5, RZ, P1 ;  /* 0x000000ff05057207 */ /* 0x000fe20000800000 */
[----:B---3--:R-:W-:Y:S02]  /*0740*/  @P2 IMAD R0, R13, R12, RZ ;  /* 0x0000000c0d002224 */ /* 0x008fe400078e02ff */
[----:B------:R-:W-:Y:S02]  /*0750*/  @!P2 IMAD.MOV.U32 R0, RZ, RZ, R8 ;  /* 0x000000ffff00a224 */ /* 0x000fe400078e0008 */
[----:B------:R-:W-:Y:S02]  /*0760*/  @!P1 IMAD.MOV.U32 R2, RZ, RZ, R4 ;  /* 0x000000ffff029224 */ /* 0x000fe400078e0004 */
[----:B------:R-:W-:Y:S02]  /*0770*/  @!P2 IMAD.MOV.U32 R16, RZ, RZ, 0x1 ;  /* 0x00000001ff10a424 */ /* 0x000fe400078e00ff */
[----:B------:R-:W-:Y:S02]  /*0780*/  IMAD R5, R21, R0, R5 ;  /* 0x0000000015057224 */ /* 0x000fe400078e0205 */
[----:B------:R-:W-:-:S02]  /*0790*/  @!P0 IMAD.MOV.U32 R9, RZ, RZ, R6 ;  /* 0x000000ffff098224 */ /* 0x000fc400078e0006 */
[----:B------:R-:W-:Y:S02]  /*07a0*/  IMAD.SHL.U32 R0, R15, 0x8, RZ ;  /* 0x000000080f007824 */ /* 0x000fe400078e00ff */
[----:B-----5:R-:W-:Y:S02]  /*07b0*/  IMAD R4, R159, R16, RZ ;  /* 0x000000109f047224 */ /* 0x020fe400078e02ff */
[----:B------:R-:W-:Y:S01]  /*07c0*/  @!P0 IMAD.IADD R11, R7, 0x1, R14 ;  /* 0x00000001070b8824 */ /* 0x000fe200078e020e */
[----:B------:R-:W-:Y:S01]  /*07d0*/  IADD3 R8, P0, R0, R9, RZ ;  /* 0x0000000900087210 */ /* 0x000fe20007f1e0ff */
[----:B------:R-:W-:Y:S01]  /*07e0*/  IMAD.IADD R14, R58, 0x1, -R159 ;  /* 0x000000013a0e7824 */ /* 0x000fe200078e0a9f */
[----:B------:R-:W-:Y:S02]  /*07f0*/  SHF.R.S32.HI R6, RZ, 0x1f, R4 ;  /* 0x0000001fff067819 */ /* 0x000fe40000011404 */
[----:B------:R-:W-:Y:S02]  /*0800*/  IADD3 R18, P2, P1, R4, R2, R5 ;  /* 0x0000000204127210 */ /* 0x000fe4000795e005 */
[----:B------:R-:W-:-:S02]  /*0810*/  SHF.R.S32.HI R4, RZ, 0x3, R17 ;  /* 0x00000003ff047819 */ /* 0x000fc40000011411 */
[----:B------:R-:W-:Y:S02]  /*0820*/  LEA.HI.X.SX32 R9, R0, R11, 0x1, P0 ;  /* 0x0000000b00097211 */ /* 0x000fe400000f0eff */
        /* <DEDUP_REMOVED lines=8> */
[----:B------:R-:W-:-:S02]  /*08b0*/  SHF.R.S32.HI R7, RZ, 0x1f, R21 ;  /* 0x0000001fff077819 */ /* 0x000fc40000011415 */
[----:B------:R-:W-:Y:S02]  /*08c0*/  SHF.R.S32.HI R5, RZ, 0x1f, R5 ;  /* 0x0000001fff057819 */ /* 0x000fe40000011405 */
[-C--:B------:R-:W-:Y:S01]  /*08d0*/  ISETP.GE.AND P6, PT, R24, R14.reuse, PT ;  /* 0x0000000e1800720c */ /* 0x080fe20003fc6270 */
[----:B------:R-:W-:Y:S01]  /*08e0*/  IMAD R7, R7, UR4, RZ ;  /* 0x0000000407077c24 */ /* 0x000fe2000f8e02ff */
[----:B------:R-:W-:Y:S02]  /*08f0*/  IADD3.X R17, R6, R3, R5, P2, P1 ;  /* 0x0000000306117210 */ /* 0x000fe400017e2405 */
[--C-:B------:R-:W-:Y:S01]  /*0900*/  SHF.R.S32.HI R5, RZ, 0x1f, R4.reuse ;  /* 0x0000001fff057819 */ /* 0x100fe20000011404 */
[----:B------:R-:W-:Y:S01]  /*0910*/  IMAD R6, R21, UR5, R7 ;  /* 0x0000000515067c24 */ /* 0x000fe2000f8e0207 */
[-C--:B------:R-:W-:Y:S02]  /*0920*/  ISETP.GE.AND P5, PT, R25, R14.reuse, PT ;  /* 0x0000000e1900720c */ /* 0x080fe40003fa6270 */
[-C--:B------:R-:W-:Y:S01]  /*0930*/  ISETP.GE.AND P4, PT, R26, R14.reuse, PT ;  /* 0x0000000e1a00720c */ /* 0x080fe20003f86270 */
[----:B------:R-:W-:Y:S01]  /*0940*/  IMAD.WIDE R2, R19, 0x80, R4 ;  /* 0x0000008013027825 */ /* 0x000fe200078e0204 */
[----:B------:R-:W-:-:S03]  /*0950*/  ISETP.GE.OR P1, PT, R24, R14, P3 ;  /* 0x0000000e1800720c */ /* 0x000fc60001f26670 */
        /* <DEDUP_REMOVED lines=12> */
.L_x_2273:
[----:B------:R-:W-:Y:S05]  /*0a20*/  BSYNC B0 ;  /* 0x0000000000007941 */ /* 0x000fea0003800000 */
.L_x_2272:
[----:B------:R-:W-:Y:S01]  /*0a30*/  BSSY B0, `(.L_x_2274) ;  /* 0x0000010000007945 */ /* 0x000fe20003800000 */
[----:B------:R-:W-:-:S03]  /*0a40*/  ISETP.GE.OR P2, PT, R25, R14, P3 ;  /* 0x0000000e1900720c */ /* 0x000fc60001f46670 */
[----:B------:R-:W-:Y:S10]  /*0a50*/  @P1 BRA `(.L_x_2275) ;  /* 0x0000000000341947 */ /* 0x000ff40003800000 */
        /* <DEDUP_REMOVED lines=13> */
.L_x_2275:
[----:B------:R-:W-:Y:S05]  /*0b30*/  BSYNC B0 ;  /* 0x0000000000007941 */ /* 0x000fea0003800000 */
.L_x_2274:
        /* <DEDUP_REMOVED lines=17> */
.L_x_2277:
[----:B------:R-:W-:Y:S05]  /*0c50*/  BSYNC B0 ;  /* 0x0000000000007941 */ /* 0x000fea0003800000 */
.L_x_2276:
        /* <DEDUP_REMOVED lines=16> */
.L_x_2279:
[----:B------:R-:W-:Y:S05]  /*0d60*/  BSYNC B0 ;  /* 0x0000000000007941 */ /* 0x000fea0003800000 */
.L_x_2278:
        /* <DEDUP_REMOVED lines=19> */
.L_x_2281:
[----:B------:R-:W-:Y:S05]  /*0ea0*/  BSYNC B0 ;  /* 0x0000000000007941 */ /* 0x000fea0003800000 */
.L_x_2280:
        /* <DEDUP_REMOVED lines=28> */
.L_x_2283:
[----:B------:R-:W-:Y:S05]  /*1070*/  BSYNC B0 ;  /* 0x0000000000007941 */ /* 0x000fea0003800000 */
.L_x_2282:
        /* <DEDUP_REMOVED lines=19> */
.L_x_2285:
[----:B------:R-:W-:Y:S05]  /*11b0*/  BSYNC B0 ;  /* 0x0000000000007941 */ /* 0x000fea0003800000 */
.L_x_2284:
        /* <DEDUP_REMOVED lines=16> */
.L_x_2287:
[----:B------:R-:W-:Y:S05]  /*12c0*/  BSYNC B0 ;  /* 0x0000000000007941 */ /* 0x000fea0003800000 */
.L_x_2286:
        /* <DEDUP_REMOVED lines=11> */
.L_x_2289:
[----:B------:R-:W-:Y:S05]  /*1380*/  BSYNC B0 ;  /* 0x0000000000007941 */ /* 0x000fea0003800000 */
.L_x_2288:
        /* <DEDUP_REMOVED lines=10> */
.L_x_2291:
[----:B------:R-:W-:Y:S05]  /*1430*/  BSYNC B0 ;  /* 0x0000000000007941 */ /* 0x000fea0003800000 */
.L_x_2290:
        /* <DEDUP_REMOVED lines=10> */
.L_x_2293:
[----:B------:R-:W-:Y:S05]  /*14e0*/  BSYNC B0 ;  /* 0x0000000000007941 */ /* 0x000fea0003800000 */
.L_x_2292:
        /* <DEDUP_REMOVED lines=11> */
.L_x_2295:
[----:B------:R-:W-:Y:S05]  /*15a0*/  BSYNC B0 ;  /* 0x0000000000007941 */ /* 0x000fea0003800000 */
.L_x_2294:
        /* <DEDUP_REMOVED lines=11> */
.L_x_2297:
[----:B------:R-:W-:Y:S05]  /*1660*/  BSYNC B0 ;  /* 0x0000000000007941 */ /* 0x000fea0003800000 */
.L_x_2296:
        /* <DEDUP_REMOVED lines=11> */
.L_x_2299:
[----:B------:R-:W-:Y:S05]  /*1720*/  BSYNC B0 ;  /* 0x0000000000007941 */ /* 0x000fea0003800000 */
.L_x_2298:
        /* <DEDUP_REMOVED lines=10> */
.L_x_2301:
[----:B------:R-:W-:Y:S05]  /*17d0*/  BSYNC B0 ;  /* 0x0000000000007941 */ /* 0x000fea0003800000 */
.L_x_2300:
        /* <DEDUP_REMOVED lines=10> */
.L_x_2271:
[----:B------:R-:W2:Y:S01]  /*1880*/  LDC R14, c[0x0][0x278] ;  /* 0x00009e00ff0e7b82 */ /* 0x000ea20000000800 */
[----:B------:R-:W-:Y:S02]  /*1890*/  IABS R4, R21 ;  /* 0x0000001500047213 */ /* 0x000fe40000000000 */
[----:B------:R-:W-:Y:S02]  /*18a0*/  SHF.R.S32.HI R22, RZ, 0x1f, R158 ;  /* 0x0000001fff167819 */ /* 0x000fe4000001149e */
[----:B------:R-:W-:Y:S02]  /*18b0*/  ISETP.NE.AND P1, PT, R32, -0x1, PT ;  /* 0xffffffff2000780c */ /* 0x000fe40003f25270 */
[----:B------:R-:W-:Y:S02]  /*18c0*/  ISETP.NE.AND P0, PT, R9, -0x1, PT ;  /* 0xffffffff0900780c */ /* 0x000fe40003f05270 */
[----:B------:R-:W-:Y:S02]  /*18d0*/  LEA.HI R5, R22, R158, RZ, 0x6 ;  /* 0x0000009e16057211 */ /* 0x000fe400078f30ff */
[----:B------:R-:W-:-:S07]  /*18e0*/  MOV R251, R17 ;  /* 0x0000001100fb7202 */ /* 0x000fce0000000f00 */
[----:B------:R-:W3:Y:S01]  /*18f0*/  @!P1 LDC.64 R6, c[0x0][0x228] ;  /* 0x00008a00ff069b82 */ /* 0x000ee20000000a00 */
[----:B--2---:R-:W-:-:S07]  /*1900*/  IABS R12, R14 ;  /* 0x0000000e000c7213 */ /* 0x004fce0000000000 */
[----:B------:R-:W2:Y:S01]  /*1910*/  @P1 LDC.64 R10, c[0x0][0x240] ;  /* 0x00009000ff0a1b82 */ /* 0x000ea20000000a00 */
[----:B------:R-:W4:Y:S07]  /*1920*/  I2F.RP R2, R12 ;  /* 0x0000000c00027306 */ /* 0x000f2e0000209400 */
[----:B------:R-:W5:Y:S08]  /*1930*/  @P0 LDC.64 R208, c[0x0][0x250] ;  /* 0x00009400ffd00b82 */ /* 0x000f700000000a00 */
[----:B------:R-:W1:Y:S01]  /*1940*/  @P0 LDC.64 R206, c[0x0][0x248] ;  /* 0x00009200ffce0b82 */ /* 0x000e620000000a00 */
[----:B----4-:R-:W4:Y:S02]  /*1950*/  MUFU.RCP R2, R2 ;  /* 0x0000000200027308 */ /* 0x010f240000001000 */
[----:B----4-:R-:W-:-:S06]  /*1960*/  VIADD R2, R2, 0xffffffe ;  /* 0x0ffffffe02027836 */ /* 0x010fcc0000000000 */
[----:B------:R-:W4:Y:S02]  /*1970*/  F2I.FTZ.U32.TRUNC.NTZ R3, R2 ;  /* 0x0000000200037305 */ /* 0x000f24000021f000 */
[----:B----4-:R-:W-:Y:S01]  /*1980*/  IMAD.MOV R0, RZ, RZ, -R3 ;  /* 0x000000ffff007224 */ /* 0x010fe200078e0a03 */
[----:B------:R-:W-:-:S03]  /*1990*/  MOV R2, RZ ;  /* 0x000000ff00027202 */ /* 0x000fc60000000f00 */
[----:B------:R-:W-:-:S04]  /*19a0*/  IMAD R0, R0, R12, RZ ;  /* 0x0000000c00007224 */ /* 0x000fc800078e02ff */
[----:B------:R-:W-:Y:S01]  /*19b0*/  IMAD.HI.U32 R0, R3, R0, R2 ;  /* 0x0000000003007227 */ /* 0x000fe200078e0002 */
[----:B------:R-:W-:-:S04]  /*19c0*/  LEA.HI R3, R22, R158, RZ, 0x3 ;  /* 0x0000009e16037211 */ /* 0x000fc800078f18ff */
[----:B------:R-:W-:Y:S01]  /*19d0*/  SHF.R.S32.HI R30, RZ, 0x3, R3 ;  /* 0x00000003ff1e7819 */ /* 0x000fe20000011403 */
[----:B------:R-:W-:Y:S01]  /*19e0*/  IMAD.HI.U32 R0, R0, R4, RZ ;  /* 0x0000000400007227 */ /* 0x000fe200078e00ff */
[----:B------:R-:W-:Y:S02]  /*19f0*/  LOP3.LUT R3, R3, 0xfffffff8, RZ, 0xc0, !PT ;  /* 0xfffffff803037812 */ /* 0x000fe400078ec0ff */
[----:B------:R-:W-:Y:S01]  /*1a00*/  SHF.R.S32.HI R31, RZ, 0x1f, R30 ;  /* 0x0000001fff1f7819 */ /* 0x000fe2000001141e */
[----:B------:R-:W-:Y:S01]  /*1a10*/  IMAD.MOV R2, RZ, RZ, -R0 ;  /* 0x000000ffff027224 */ /* 0x000fe200078e0a00 */
[----:B------:R-:W-:-:S03]  /*1a20*/  IADD3 R28, -R3, R158, RZ ;  /* 0x0000009e031c7210 */ /* 0x000fc60007ffe1ff */
[----:B------:R-:W-:Y:S02]  /*1a30*/  IMAD R2, R12, R2, R4 ;  /* 0x000000020c027224 */ /* 0x000fe400078e0204 */
[----:B------:R-:W-:Y:S02]  /*1a40*/  IMAD.SHL.U32 R16, R28, 0x8, RZ ;  /* 0x000000081c107824 */ /* 0x000fe400078e00ff */
[----:B------:R-:W-:Y:S01]  /*1a50*/  IMAD.SHL.U32 R4, R30, 0x40, RZ ;  /* 0x000000401e047824 */ /* 0x000fe200078e00ff */
[----:B------:R-:W-:Y:S01]  /*1a60*/  ISETP.GT.U32.AND P2, PT, R12, R2, PT ;  /* 0x000000020c00720c */ /* 0x000fe20003f44070 */
[--C-:B------:R-:W-:Y:S01]  /*1a70*/  IMAD.MOV.U32 R250, RZ, RZ, R16.reuse ;  /* 0x000000fffffa7224 */ /* 0x100fe200078e0010 */
[----:B------:R4:W-:Y:S01]  /*1a80*/  STL [R1+0x50], R16 ;  /* 0x0000501001007387 */ /* 0x0009e20000100800 */
[----:B------:R-:W-:Y:S01]  /*1a90*/  IMAD.MOV.U32 R250, RZ, RZ, R16 ;  /* 0x000000fffffa7224 */ /* 0x000fe200078e0010 */
[----:B------:R-:W-:Y:S01]  /*1aa0*/  LOP3.LUT R4, R4, 0x1c0, RZ, 0xc0, !PT ;  /* 0x000001c004047812 */ /* 0x000fe200078ec0ff */
[----:B------:R-:W-:Y:S01]  /*1ab0*/  IMAD.WIDE R24, R19, 0x80, R30 ;  /* 0x0000008013187825 */ /* 0x000fe200078e021e */
[----:B------:R1:W-:Y:S02]  /*1ac0*/  STL.64 [R1+0x60], R30 ;  /* 0x0000601e01007387 */ /* 0x0003e40000100a00 */
[----:B------:R-:W-:-:S02]  /*1ad0*/  LOP3.LUT R3, R4, 0x38, R250, 0xf8, !PT ;  /* 0x0000003804037812 */ /* 0x000fc400078ef8fa */
[----:B------:R-:W-:Y:S01]  /*1ae0*/  SHF.R.U32.HI R4, RZ, 0x3, R4 ;  /* 0x00000003ff047819 */ /* 0x000fe20000011604 */
[----:B------:R1:W-:Y:S02]  /*1af0*/  STL.64 [R1+0x48], R24 ;  /* 0x0000481801007387 */ /* 0x0003e40000100a00 */
[----:B------:R-:W-:Y:S01]  /*1b00*/  @!P2 IMAD.IADD R2, R2, 0x1, -R12 ;  /* 0x000000010202a824 */ /* 0x000fe200078e0a0c */
[----:B------:R-:W-:Y:S01]  /*1b10*/  LOP3.LUT R3, R3, R4, RZ, 0x3c, !PT ;  /* 0x0000000403037212 */ /* 0x000fe200078e3cff */
[----:B------:R-:W-:Y:S01]  /*1b20*/  @!P2 VIADD R0, R0, 0x1 ;  /* 0x000000010000a836 */ /* 0x000fe20000000000 */
[----:B------:R-:W-:Y:S02]  /*1b30*/  @!P1 SHF.R.S32.HI R4, RZ, 0x1f, R18 ;  /* 0x0000001fff049819 */ /* 0x000fe40000011412 */
[----:B------:R-:W-:Y:S02]  /*1b40*/  ISETP.GE.U32.AND P4, PT, R2, R12, PT ;  /* 0x0000000c0200720c */ /* 0x000fe40003f86070 */
[----:B------:R-:W-:Y:S01]  /*1b50*/  SHF.L.U32 R2, R5, 0x3, RZ ;  /* 0x0000000305027819 */ /* 0x000fe200000006ff */
[----:B---3--:R-:W-:Y:S01]  /*1b60*/  @!P1 IMAD R4, R4, R6, RZ ;  /* 0x0000000604049224 */ /* 0x008fe200078e02ff */
[----:B------:R-:W-:-:S02]  /*1b70*/  LOP3.LUT R5, R21, R14, RZ, 0x3c, !PT ;  /* 0x0000000e15057212 */ /* 0x000fc400078e3cff */
[----:B------:R-:W-:Y:S01]  /*1b80*/  LOP3.LUT R203, R3, 0xfffffe00, R2, 0xf8, !PT ;  /* 0xfffffe0003cb7812 */ /* 0x000fe200078ef802 */
[----:B------:R-:W-:Y:S01]  /*1b90*/  @!P1 IMAD R4, R18, R7, R4 ;  /* 0x0000000712049224 */ /* 0x000fe200078e0204 */
[----:B------:R-:W-:Y:S01]  /*1ba0*/  ISETP.GE.AND P3, PT, R5, RZ, PT ;  /* 0x000000ff0500720c */ /* 0x000fe20003f66270 */
[----:B--2---:R-:W-:Y:S01]  /*1bb0*/  @P1 IMAD.WIDE.U32 R2, R32, R10, RZ ;  /* 0x0000000a20021225 */ /* 0x004fe200078e00ff */
[----:B------:R-:W-:-:S03]  /*1bc0*/  ISETP.NE.AND P2, PT, R14, RZ, PT ;  /* 0x000000ff0e00720c */ /* 0x000fc60003f45270 */
[----:B------:R-:W-:-:S04]  /*1bd0*/  @!P1 IMAD.WIDE.U32 R6, R18, R6, RZ ;  /* 0x0000000612069225 */ /* 0x000fc800078e00ff */
[----:B------:R-:W-:Y:S01]  /*1be0*/  @P1 IMAD R11, R32, R11, R3 ;  /* 0x0000000b200b1224 */ /* 0x000fe200078e0203 */
[----:B------:R-:W-:Y:S01]  /*1bf0*/  @P0 IADD3 R3, R8, R9, RZ ;  /* 0x0000000908030210 */ /* 0x000fe20007ffe0ff */
[----:B------:R-:W-:Y:S02]  /*1c00*/  @P4 VIADD R0, R0, 0x1 ;  /* 0x0000000100004836 */ /* 0x000fe40000000000 */
[----:B------:R-:W-:Y:S02]  /*1c10*/  @!P1 IMAD.IADD R11, R7, 0x1, R4 ;  /* 0x00000001070b9824 */ /* 0x000fe400078e0204 */
[----:B------:R-:W-:Y:S01]  /*1c20*/  @P0 IMAD.IADD R4, R8, 0x1, R9 ;  /* 0x0000000108040824 */ /* 0x000fe200078e0209 */
[----:B------:R-:W-:Y:S01]  /*1c30*/  MOV R13, R0 ;  /* 0x00000000000d7202 */ /* 0x000fe20000000f00 */
[----:B------:R-:W-:Y:S01]  /*1c40*/  @P1 IMAD.MOV.U32 R10, RZ, RZ, R2 ;  /* 0x000000ffff0a1224 */ /* 0x000fe200078e0002 */
[----:B------:R-:W-:Y:S01]  /*1c50*/  @!P1 MOV R10, R6 ;  /* 0x00000006000a9202 */ /* 0x000fe20000000f00 */
[----:B-----5:R-:W-:-:S02]  /*1c60*/  @P0 IMAD R7, R3, R209, RZ ;  /* 0x000000d103070224 */ /* 0x020fc400078e02ff */
[----:B-1----:R-:W-:Y:S02]  /*1c70*/  @P0 IMAD R0, R4, R207, RZ ;  /* 0x000000cf04000224 */ /* 0x002fe400078e02ff */
[----:B------:R-:W-:-:S04]  /*1c80*/  @P0 IMAD.WIDE.U32 R2, R3, R208, RZ ;  /* 0x000000d003020225 */ /* 0x000fc800078e00ff */
[----:B------:R-:W-:Y:S01]  /*1c90*/  @P0 IMAD.WIDE.U32 R4, R4, R206, RZ ;  /* 0x000000ce04040225 */ /* 0x000fe200078e00ff */
[----:B------:R-:W-:-:S03]  /*1ca0*/  @P0 MOV R17, R2 ;  /* 0x0000000200110202 */ /* 0x000fc60000000f00 */
[----:B------:R-:W-:Y:S01]  /*1cb0*/  @!P3 IMAD.MOV R13, RZ, RZ, -R13 ;  /* 0x000000ffff0db224 */ /* 0x000fe200078e0a0d */
[----:B------:R-:W-:Y:S01]  /*1cc0*/  @!P2 LOP3.LUT R13, RZ, R14, RZ, 0x33, !PT ;  /* 0x0000000eff0da212 */ /* 0x000fe200078e33ff */
[----:B------:R-:W-:Y:S01]  /*1cd0*/  @P0 IMAD.IADD R20, R3, 0x1, R7 ;  /* 0x0000000103140824 */ /* 0x000fe200078e0207 */
[----:B------:R-:W-:Y:S01]  /*1ce0*/  LEA.HI R7, R22, R158, RZ, 0x4 ;  /* 0x0000009e16077211 */ /* 0x000fe200078f20ff */
[----:B------:R-:W-:Y:S01]  /*1cf0*/  @P0 IMAD.IADD R19, R5, 0x1, R0 ;  /* 0x0000000105130824 */ /* 0x000fe200078e0200 */
[----:B----4-:R-:W-:Y:S01]  /*1d00*/  @P0 MOV R16, R4 ;  /* 0x0000000400100202 */ /* 0x010fe20000000f00 */
        /* <DEDUP_REMOVED lines=14> */
.L_x_2302:
        /* <DEDUP_REMOVED lines=14> */
.L_x_2303:
[----:B------:R-:W-:Y:S01]  /*1ed0*/  IMAD.IADD R18, R58, 0x1, -R159 ;  /* 0x000000013a127824 */ /* 0x000fe200078e0a9f */
[----:B------:R-:W1:Y:S01]  /*1ee0*/  S2UR UR4, SR_CgaCtaId ;  /* 0x00000000000479c3 */ /* 0x000e620000008800 */
[C---:B------:R-:W-:Y:S01]  /*1ef0*/  VIADD R27, R30.reuse, 0x10 ;  /* 0x000000101e1b7836 */ /* 0x040fe20000000000 */
[----:B------:R-:W-:Y:S01]  /*1f00*/  SHF.R.S32.HI R251, RZ, 0x1f, R250 ;  /* 0x0000001ffffb7819 */ /* 0x000fe200000114fa */
[C---:B------:R-:W-:Y:S01]  /*1f10*/  VIADD R26, R30.reuse, 0x20 ;  /* 0x000000201e1a7836 */ /* 0x040fe20000000000 */
[----:B------:R-:W-:Y:S01]  /*1f20*/  STL [R1+0x84], R18 ;  /* 0x0000841201007387 */ /* 0x000fe20000100800 */
[C---:B------:R-:W-:Y:S01]  /*1f30*/  VIADD R14, R30.reuse, 0x40 ;  /* 0x000000401e0e7836 */ /* 0x040fe20000000000 */
[C---:B------:R-:W-:Y:S01]  /*1f40*/  ISETP.GE.AND P1, PT, R30.reuse, R18, PT ;  /* 0x000000121e00720c */ /* 0x040fe20003f26270 */
[C---:B------:R-:W-:Y:S01]  /*1f50*/  VIADD R23, R30.reuse, 0x30 ;  /* 0x000000301e177836 */ /* 0x040fe20000000000 */
[----:B------:R-:W-:Y:S01]  /*1f60*/  STL [R1+0x94], R27 ;  /* 0x0000941b01007387 */ /* 0x000fe20000100800 */
[C---:B------:R-:W-:Y:S01]  /*1f70*/  VIADD R9, R30.reuse, 0x50 ;  /* 0x000000501e097836 */ /* 0x040fe20000000000 */
[----:B------:R-:W-:Y:S01]  /*1f80*/  LOP3.LUT R0, R7, 0xfffffff0, RZ, 0xc0, !PT ;  /* 0xfffffff007007812 */ /* 0x000fe200078ec0ff */
[C---:B------:R-:W-:Y:S01]  /*1f90*/  VIADD R4, R30.reuse, 0x60 ;  /* 0x000000601e047836 */ /* 0x040fe20000000000 */
[----:B------:R-:W-:Y:S01]  /*1fa0*/  STL [R1+0x90], R26 ;  /* 0x0000901a01007387 */ /* 0x000fe20000100800 */
[----:B------:R-:W-:Y:S01]  /*1fb0*/  VIADD R15, R30, 0x70 ;  /* 0x000000701e0f7836 */ /* 0x000fe20000000000 */
[----:B------:R-:W-:Y:S01]  /*1fc0*/  SHF.R.S32.HI R5, RZ, 0x1f, R21 ;  /* 0x0000001fff057819 */ /* 0x000fe20000011415 */
[----:B------:R-:W-:Y:S01]  /*1fd0*/  ULDC.64 UR6, c[0x0][0x258] ;  /* 0x0000960000067ab9 */ /* 0x000fe20000000a00 */
[----:B------:R2:W-:Y:S01]  /*1fe0*/  STL [R1+0xa0], R14 ;  /* 0x0000a00e01007387 */ /* 0x0005e20000100800 */
[----:B------:R-:W-:Y:S01]  /*1ff0*/  IADD3 R2, P0, R250, R10, RZ ;  /* 0x0000000afa027210 */ /* 0x000fe20007f1e0ff */
[----:B------:R-:W-:Y:S01]  /*2000*/  IMAD.IADD R6, R158, 0x1, -R0 ;  /* 0x000000019e067824 */ /* 0x000fe200078e0a00 */
[----:B------:R-:W-:Y:S01]  /*2010*/  UMOV UR5, 0x400 ;  /* 0x0000040000057882 */ /* 0x000fe20000000000 */
[----:B------:R-:W-:Y:S01]  /*2020*/  STL [R1+0x8c], R23 ;  /* 0x00008c1701007387 */ /* 0x000fe20000100800 */
[----:B------:R-:W-:Y:S01]  /*2030*/  IMAD R0, R5, UR6, RZ ;  /* 0x0000000605007c24 */ /* 0x000fe2000f8e02ff */
[----:B------:R-:W-:Y:S01]  /*2040*/  SHF.R.S32.HI R12, RZ, 0x4, R7 ;  /* 0x00000004ff0c7819 */ /* 0x000fe20000011407 */
[----:B------:R-:W-:Y:S01]  /*2050*/  IMAD.X R3, R251, 0x1, R11, P0 ;  /* 0x00000001fb037824 */ /* 0x000fe200000e060b */
[----:B------:R3:W-:Y:S01]  /*2060*/  STL [R1+0x9c], R9 ;  /* 0x00009c0901007387 */ /* 0x0007e20000100800 */
[----:B-1----:R-:W-:Y:S01]  /*2070*/  ULEA UR4, UR4, UR5, 0x18 ;  /* 0x0000000504047291 */ /* 0x002fe2000f8ec03f */
[-C--:B------:R-:W-:Y:S01]  /*2080*/  ISETP.GE.AND P0, PT, R4, R18.reuse, PT ;  /* 0x000000120400720c */ /* 0x080fe20003f06270 */
[C---:B------:R-:W-:Y:S01]  /*2090*/  IMAD.WIDE.U32 R10, R21.reuse, UR6, R2 ;  /* 0x00000006150a7c25 */ /* 0x040fe2000f8e0002 */
[----:B------:R1:W-:Y:S01]  /*20a0*/  STL [R1+0xa8], R4 ;  /* 0x0000a80401007387 */ /* 0x0003e20000100800 */
[----:B------:R-:W-:Y:S01]  /*20b0*/  BSSY B0, `(.L_x_2304) ;  /* 0x0000021000007945 */ /* 0x000fe20003800000 */
[-C--:B------:R-:W-:Y:S01]  /*20c0*/  ISETP.GE.AND P5, PT, R14, R18.reuse, PT ;  /* 0x000000120e00720c */ /* 0x080fe20003fa6270 */
[----:B------:R-:W-:Y:S01]  /*20d0*/  IMAD R0, R21, UR7, R0 ;  /* 0x0000000715007c24 */ /* 0x000fe2000f8e0200 */
[----:B------:R4:W-:Y:S01]  /*20e0*/  STL [R1+0x54], R251 ;  /* 0x000054fb01007387 */ /* 0x0009e20000100800 */
[----:B------:R-:W-:-:S02]  /*20f0*/  ISETP.GE.AND P6, PT, R9, R18, PT ;  /* 0x000000120900720c */ /* 0x000fc40003fc6270 */
[-C--:B------:R-:W-:Y:S01]  /*2100*/  ISETP.GE.AND P2, PT, R27, R18.reuse, PT ;  /* 0x000000121b00720c */ /* 0x080fe20003f46270 */
[----:B------:R4:W-:Y:S01]  /*2110*/  STL [R1+0xa4], R15 ;  /* 0x0000a40f01007387 */ /* 0x0009e20000100800 */
[-C--:B------:R-:W-:Y:S02]  /*2120*/  ISETP.GE.AND P3, PT, R26, R18.reuse, PT ;  /* 0x000000121a00720c */ /* 0x080fe40003f66270 */
[----:B------:R-:W-:Y:S02]  /*2130*/  ISETP.GE.AND P4, PT, R23, R18, PT ;  /* 0x000000121700720c */ /* 0x000fe40003f86270 */
[----:B--2---:R-:W-:Y:S02]  /*2140*/  P2R R14, PR, RZ, 0x1 ;  /* 0x00000001ff0e7803 */ /* 0x004fe40000000000 */
[----:B------:R-:W-:Y:S02]  /*2150*/  LEA.HI R7, R7, R12, RZ, 0x1 ;  /* 0x0000000c07077211 */ /* 0x000fe400078f08ff */
[----:B------:R-:W-:Y:S01]  /*2160*/  LEA R203, R203, UR4, 0x1 ;  /* 0x00000004cbcb7c11 */ /* 0x000fe2000f8e08ff */
[----:B---3--:R-:W-:Y:S01]  /*2170*/  IMAD.IADD R9, R11, 0x1, R0 ;  /* 0x000000010b097824 */ /* 0x008fe200078e0200 */
[----:B-1----:R-:W-:-:S04]  /*2180*/  SHF.R.S32.HI R4, RZ, 0x1f, R6 ;  /* 0x0000001fff047819 */ /* 0x002fc80000011406 */
[----:B------:R-:W-:Y:S01]  /*2190*/  LEA.HI R21, R4, R6, RZ, 0x3 ;  /* 0x0000000604157211 */ /* 0x000fe200078f18ff */
        /* <DEDUP_REMOVED lines=18> */
.L_x_2305:
[----:B------:R-:W-:Y:S05]  /*22c0*/  BSYNC B0 ;  /* 0x0000000000007941 */ /* 0x000fea0003800000 */
.L_x_2304:
[----:B------:R-:W-:Y:S01]  /*22d0*/  LOP3.LUT R7, R7, 0xfffffffe, RZ, 0xc0, !PT ;  /* 0xfffffffe07077812 */ /* 0x000fe200078ec0ff */
[----:B------:R-:W-:Y:S01]  /*22e0*/  IMAD.SHL.U32 R2, R28, 0x40, RZ ;  /* 0x000000401c027824 */ /* 0x000fe200078e00ff */
[----:B------:R-:W-:Y:S01]  /*22f0*/  LOP3.LUT R0, R21, 0xfffffff8, RZ, 0xc0, !PT ;  /* 0xfffffff815007812 */ /* 0x000fe200078ec0ff */
[----:B------:R-:W-:Y:S01]  /*2300*/  BSSY B0, `(.L_x_2306) ;  /* 0x000001b000007945 */ /* 0x000fe20003800000 */
[----:B------:R-:W-:Y:S01]  /*2310*/  ISETP.GE.AND P1, PT, R15, R18, PT ;  /* 0x000000120f00720c */ /* 0x000fe20003f26270 */
[----:B------:R-:W-:Y:S01]  /*2320*/  IMAD.IADD R18, R12, 0x1, -R7 ;  /* 0x000000010c127824 */ /* 0x000fe200078e0a07 */
[----:B------:R-:W-:Y:S01]  /*2330*/  LOP3.LUT R7, R2, 0x1c0, RZ, 0xc0, !PT ;  /* 0x000001c002077812 */ /* 0x000fe200078ec0ff */
[----:B------:R-:W-:Y:S02]  /*2340*/  IMAD.IADD R12, R6, 0x1, -R0 ;  /* 0x00000001060c7824 */ /* 0x000fe400078e0a00 */
[----:B----4-:R-:W-:Y:S01]  /*2350*/  IMAD.SHL.U32 R15, R30, 0x8, RZ ;  /* 0x000000081e0f7824 */ /* 0x010fe200078e00ff */
        /* <DEDUP_REMOVED lines=21> */
.L_x_2307:
[----:B------:R-:W-:Y:S05]  /*24b0*/  BSYNC B0 ;  /* 0x0000000000007941 */ /* 0x000fea0003800000 */
.L_x_2306:
[----:B------:R-:W-:Y:S04]  /*24c0*/  BSSY B0, `(.L_x_2308) ;  /* 0x0000016000007945 */ /* 0x000fe80003800000 */
[----:B------:R-:W-:Y:S05]  /*24d0*/  @P3 BRA `(.L_x_2309) ;  /* 0x0000000000503947 */ /* 0x000fea0003800000 */
[----:B------:R-:W-:Y:S02]  /*24e0*/  ULDC UR5, c[0x0][0x2d0] ;  /* 0x0000b40000057ab9 */ /* 0x000fe40000000800 */
[----:B------:R-:W-:-:S13]  /*24f0*/  ISETP.GE.AND P0, PT, R250, UR5, PT ;  /* 0x00000005fa007c0c */ /* 0x000fda000bf06270 */
[----:B------:R1:W-:Y:S01]  /*2500*/  @P0 STS.128 [R203+0x1000], RZ ;  /* 0x001000ffcb000388 */ /* 0x0003e20000000c00 */
[----:B------:R-:W-:Y:S05]  /*2510*/  @P0 BRA `(.L_x_2309) ;  /* 0x0000000000400947 */ /* 0x000fea0003800000 */
[----:B--2-4-:R-:W-:Y:S01]  /*2520*/  IADD3 R4, P0, R24, 0x20, RZ ;  /* 0x0000002018047810 */ /* 0x014fe20007f1e0ff */
        /* <DEDUP_REMOVED lines=15> */
.L_x_2309:
[----:B------:R-:W-:Y:S05]  /*2620*/  BSYNC B0 ;  /* 0x0000000000007941 */ /* 0x000fea0003800000 */
.L_x_2308:
        /* <DEDUP_REMOVED lines=22> */
.L_x_2311:
[----:B------:R-:W-:Y:S05]  /*2790*/  BSYNC B0 ;  /* 0x0000000000007941 */ /* 0x000fea0003800000 */
.L_x_2310:
        /* <DEDUP_REMOVED lines=22> */
.L_x_2313:
[----:B------:R-:W-:Y:S05]  /*2900*/  BSYNC B0 ;  /* 0x0000000000007941 */ /* 0x000fea0003800000 */
.L_x_2312:
        /* <DEDUP_REMOVED lines=22> */
.L_x_2315:
[----:B------:R-:W-:Y:S05]  /*2a70*/  BSYNC B0 ;  /* 0x0000000000007941 */ /* 0x000fea0003800000 */
.L_x_2314:
[----:B------:R-:W-:Y:S01]  /*2a80*/  ISETP.NE.AND P0, PT, R14, RZ, PT ;  /* 0x000000ff0e00720c */ /* 0x000fe20003f05270 */
[----:B------:R-:W-:-:S12]  /*2a90*/  BSSY B0, `(.L_x_2316) ;  /* 0x0000016000007945 */ /* 0x000fd80003800000 */
        /* <DEDUP_REMOVED lines=21> */
.L_x_2317:
[----:B------:R-:W-:Y:S05]  /*2bf0*/  BSYNC B0 ;  /* 0x0000000000007941 */ /* 0x000fea0003800000 */
.L_x_2316:
        /* <DEDUP_REMOVED lines=22> */
.L_x_2319:
[----:B------:R-:W-:Y:S05]  /*2d60*/  BSYNC B0 ;  /* 0x0000000000007941 */ /* 0x000fea0003800000 */
.L_x_2318:
[-C--:B------:R-:W-:Y:S01]  /*2d70*/  IMAD R0, R31, R206.reuse, RZ ;  /* 0x000000ce1f007224 */ /* 0x080fe200078e02ff */
[----:B------:R-:W-:Y:S01]  /*2d80*/  LOP3.LUT R8, R7, 0x8, R15, 0xf8, !PT ;  /* 0x0000000807087812 */ /* 0x000fe200078ef80f */
[----:B--2-4-:R-:W-:Y:S01]  /*2d90*/  IMAD.WIDE.U32 R4, R30, R206, R250 ;  /* 0x000000ce1e047225 */ /* 0x014fe200078e00fa */
[----:B------:R-:W-:Y:S01]  /*2da0*/  SHF.R.U32.HI R9, RZ, 0x3, R7 ;  /* 0x00000003ff097819 */ /* 0x000fe20000011607 */
[----:B------:R-:W-:Y:S01]  /*2db0*/  ULDC.64 UR8, c[0x0][0x260] ;  /* 0x0000980000087ab9 */ /* 0x000fe20000000a00 */
[----:B------:R-:W-:Y:S01]  /*2dc0*/  SHF.R.S32.HI R7, RZ, 0x1f, R13 ;  /* 0x0000001fff077819 */ /* 0x000fe2000001140d */
[----:B------:R-:W-:Y:S01]  /*2dd0*/  IMAD R6, R31, R208, RZ ;  /* 0x000000d01f067224 */ /* 0x000fe200078e02ff */
[----:B------:R-:W-:Y:S01]  /*2de0*/  IADD3 R4, P1, R16, R4, RZ ;  /* 0x0000000410047210 */ /* 0x000fe20007f3e0ff */
[----:B------:R-:W-:Y:S01]  /*2df0*/  IMAD.WIDE.U32 R2, R30, R208, R250 ;  /* 0x000000d01e027225 */ /* 0x000fe200078e00fa */
[----:B------:R-:W-:Y:S01]  /*2e00*/  ULDC.64 UR6, c[0x0][0x268] ;  /* 0x00009a0000067ab9 */ /* 0x000fe20000000a00 */
[----:B------:R-:W-:Y:S01]  /*2e10*/  SHF.L.U64.HI R155, R206, 0x6, R207 ;  /* 0x00000006ce9b7819 */ /* 0x000fe200000102cf */
[----:B------:R-:W-:Y:S01]  /*2e20*/  BSSY B0, `(.L_x_2320) ;  /* 0x0000032000007945 */ /* 0x000fe20003800000 */
[C---:B------:R-:W-:Y:S01]  /*2e30*/  IMAD R0, R30.reuse, R207, R0 ;  /* 0x000000cf1e007224 */ /* 0x040fe200078e0200 */
[----:B------:R-:W-:Y:S01]  /*2e40*/  IADD3 R2, P0, R17, R2, RZ ;  /* 0x0000000211027210 */ /* 0x000fe20007f1e0ff */
[----:B------:R-:W-:Y:S01]  /*2e50*/  IMAD R6, R30, R209, R6 ;  /* 0x000000d11e067224 */ /* 0x000fe200078e0206 */
[----:B------:R-:W-:Y:S01]  /*2e60*/  SHF.L.U32 R144, R206, 0x6, RZ ;  /* 0x00000006ce907819 */ /* 0x000fe200000006ff */
[----:B------:R-:W-:Y:S01]  /*2e70*/  VIADD R56, R227, 0xffffffff ;  /* 0xffffffffe3387836 */ /* 0x000fe20000000000 */
[----:B------:R-:W-:Y:S01]  /*2e80*/  IADD3.X R5, R19, R5, R0, P1, !PT ;  /* 0x0000000513057210 */ /* 0x000fe20000ffe400 */
[C---:B------:R-:W-:Y:S01]  /*2e90*/  IMAD R0, R7.reuse, UR6, RZ ;  /* 0x0000000607007c24 */ /* 0x040fe2000f8e02ff */
[----:B------:R-:W-:Y:S01]  /*2ea0*/  IADD3.X R3, R20, R3, R6, P0, !PT ;  /* 0x0000000314037210 */ /* 0x000fe200007fe406 */
[----:B------:R-:W-:Y:S01]  /*2eb0*/  IMAD R6, R7, UR8, RZ ;  /* 0x0000000807067c24 */ /* 0x000fe2000f8e02ff */
[----:B------:R-:W-:Y:S01]  /*2ec0*/  LOP3.LUT R16, R8, R9, RZ, 0x3c, !PT ;  /* 0x0000000908107212 */ /* 0x000fe200078e3cff */
[----:B------:R-:W-:Y:S01]  /*2ed0*/  IMAD.WIDE.U32 R238, R13, UR8, R4 ;  /* 0x000000080dee7c25 */ /* 0x000fe2000f8e0004 */
[----:B------:R-:W-:-:S03]  /*2ee0*/  SHF.L.U32 R14, R18, 0x3, RZ ;  /* 0x00000003120e7819 */ /* 0x000fc600000006ff */
[C---:B------:R-:W-:Y:S01]  /*2ef0*/  IMAD R6, R13.reuse, UR9, R6 ;  /* 0x000000090d067c24 */ /* 0x040fe2000f8e0206 */
[----:B------:R2:W-:Y:S01]  /*2f00*/  STL.64 [R1+0x68], R238 ;  /* 0x000068ee01007387 */ /* 0x0005e20000100a00 */
[----:B------:R-:W-:Y:S01]  /*2f10*/  IMAD.WIDE.U32 R24, R13, UR6, R2 ;  /* 0x000000060d187c25 */ /* 0x000fe2000f8e0002 */
[----:B------:R-:W-:Y:S02]  /*2f20*/  SHF.L.U32 R2, R12, 0x6, RZ ;  /* 0x000000060c027819 */ /* 0x000fe400000006ff */
[----:B------:R-:W-:Y:S01]  /*2f30*/  MOV R3, 0x10 ;  /* 0x0000001000037802 */ /* 0x000fe20000000f00 */
[----:B------:R-:W-:Y:S01]  /*2f40*/  IMAD.IADD R235, R239, 0x1, R6 ;  /* 0x00000001efeb7824 */ /* 0x000fe200078e0206 */
[----:B------:R2:W-:Y:S01]  /*2f50*/  STL.64 [R1+0x8], R24 ;  /* 0x0000081801007387 */ /* 0x0005e20000100a00 */
[----:B------:R-:W-:Y:S02]  /*2f60*/  IMAD.MOV.U32 R234, RZ, RZ, R238 ;  /* 0x000000ffffea7224 */ /* 0x000fe400078e00ee */
[----:B------:R-:W-:-:S02]  /*2f70*/  IMAD R5, R56, -0x40, R57 ;  /* 0xffffffc038057824 */ /* 0x000fc400078e0239 */
[----:B------:R-:W-:Y:S01]  /*2f80*/  IMAD R15, R13, UR7, R0 ;  /* 0x000000070d0f7c24 */ /* 0x000fe2000f8e0200 */
[----:B------:R2:W-:Y:S01]  /*2f90*/  STL.64 [R1+0x58], R234 ;  /* 0x000058ea01007387 */ /* 0x0005e20000100a00 */
[----:B------:R-:W-:Y:S01]  /*2fa0*/  SHF.R.S32.HI R13, RZ, 0x1f, R56 ;  /* 0x0000001fff0d7819 */ /* 0x000fe20000011438 */
[----:B------:R-:W-:Y:S01]  /*2fb0*/  IMAD R0, R155, R56, RZ ;  /* 0x000000389b007224 */ /* 0x000fe200078e02ff */
[-C--:B------:R-:W-:Y:S01]  /*2fc0*/  ISETP.GE.AND P0, PT, R30, R5.reuse, PT ;  /* 0x000000051e00720c */ /* 0x080fe20003f06270 */
[----:B------:R-:W-:Y:S01]  /*2fd0*/  IMAD.MOV.U32 R17, RZ, RZ, 0x20 ;  /* 0x00000020ff117424 */ /* 0x000fe200078e00ff */
[-C--:B------:R-:W-:Y:S01]  /*2fe0*/  ISETP.GE.AND P3, PT, R27, R5.reuse, PT ;  /* 0x000000051b00720c */ /* 0x080fe20003f66270 */
[-C--:B------:R-:W-:Y:S01]  /*2ff0*/  IMAD R0, R13, R144.reuse, R0 ;  /* 0x000000900d007224 */ /* 0x080fe200078e0200 */
[-C--:B------:R-:W-:Y:S01]  /*3000*/  ISETP.GE.AND P4, PT, R26, R5.reuse, PT ;  /* 0x000000051a00720c */ /* 0x080fe20003f86270 */
[----:B------:R-:W-:Y:S01]  /*3010*/  IMAD.WIDE.U32 R6, R56, R144, R234 ;  /* 0x0000009038067225 */ /* 0x000fe200078e00ea */
[----:B------:R-:W-:-:S03]  /*3020*/  ISETP.GE.AND P5, PT, R23, R5, PT ;  /* 0x000000051700720c */ /* 0x000fc60003fa6270 */
[----:B------:R-:W-:Y:S01]  /*3030*/  IMAD.IADD R9, R7, 0x1, R0 ;  /* 0x0000000107097824 */ /* 0x000fe200078e0200 */
[----:B------:R-:W-:Y:S02]  /*3040*/  R2P PR, R12, 0x6 ;  /* 0x000000060c007804 */ /* 0x000fe40000000000 */
[----:B------:R-:W-:-:S03]  /*3050*/  LOP3.LUT R12, R2, 0x1c0, RZ, 0xc0, !PT ;  /* 0x000001c0020c7812 */ /* 0x000fc600078ec0ff */
[----:B------:R-:W-:Y:S02]  /*3060*/  SEL R2, R3, 0xfffffff0, !P1 ;  /* 0xfffffff003027807 */ /* 0x000fe40004800000 */
        /* <DEDUP_REMOVED lines=13> */
.L_x_2321:
[----:B------:R-:W-:Y:S05]  /*3140*/  BSYNC B0 ;  /* 0x0000000000007941 */ /* 0x000fea0003800000 */
.L_x_2320:
        /* <DEDUP_REMOVED lines=19> */
.L_x_2323:
[----:B------:R-:W-:Y:S05]  /*3280*/  BSYNC B0 ;  /* 0x0000000000007941 */ /* 0x000fea0003800000 */
.L_x_2322:
        /* <DEDUP_REMOVED lines=15> */
.L_x_2325:
[----:B------:R-:W-:Y:S05]  /*3380*/  BSYNC B0 ;  /* 0x0000000000007941 */ /* 0x000fea0003800000 */
.L_x_2324:
        /* <DEDUP_REMOVED lines=17> */
.L_x_2327:
[----:B------:R-:W-:Y:S05]  /*34a0*/  BSYNC B0 ;  /* 0x0000000000007941 */ /* 0x000fea0003800000 */
.L_x_2326:
[----:B------:R-:W0:Y:S01]  /*34b0*/  LDGDEPBAR ;  /* 0x00000000000079af */ /* 0x000e220000000000 */
[----:B------:R-:W-:Y:S01]  /*34c0*/  ISETP.GE.AND P0, PT, R30, R5, PT ;  /* 0x000000051e00720c */ /* 0x000fe20003f06270 */
[C---:B------:R-:W-:Y:S01]  /*34d0*/  IMAD.SHL.U32 R243, R208.reuse, 0x40, RZ ;  /* 0x00000040d0f37824 */ /* 0x040fe200078e00ff */
[----:B------:R-:W-:Y:S01]  /*34e0*/  SHF.L.U64.HI R244, R208, 0x6, R209 ;  /* 0x00000006d0f47819 */ /* 0x000fe200000102d1 */
[----:B-1----:R-:W-:Y:S01]  /*34f0*/  IMAD.SHL.U32 R7, R21, 0x40, RZ ;  /* 0x0000004015077824 */ /* 0x002fe200078e00ff */
[----:B------:R-:W-:Y:S01]  /*3500*/  LEA.HI R146, R22, R158, RZ, 0x5 ;  /* 0x0000009e16927211 */ /* 0x000fe200078f28ff */
[----:B------:R-:W-:Y:S01]  /*3510*/  IMAD.IADD R237, R25, 0x1, R15 ;  /* 0x0000000119ed7824 */ /* 0x000fe200078e020f */
[----:B------:R-:W-:Y:S01]  /*3520*/  LOP3.LUT R6, R12, 0x8, R14, 0xf8, !PT ;  /* 0x000000080c067812 */ /* 0x000fe200078ef80e */
[----:B------:R1:W-:Y:S01]  /*3530*/  STL [R1+0x78], R244 ;  /* 0x000078f401007387 */ /* 0x0003e20000100800 */
[----:B------:R-:W-:Y:S01]  /*3540*/  SHF.R.U32.HI R3, RZ, 0x3, R12 ;  /* 0x00000003ff037819 */ /* 0x000fe2000001160c */
[----:B------:R-:W-:Y:S01]  /*3550*/  IMAD.MOV.U32 R236, RZ, RZ, R24 ;  /* 0x000000ffffec7224 */ /* 0x000fe200078e0018 */
[----:B------:R-:W-:Y:S01]  /*3560*/  SHF.R.S32.HI R59, RZ, 0x5, R146 ;  /* 0x00000005ff3b7819 */ /* 0x000fe20000011492 */
[----:B------:R1:W-:Y:S01]  /*3570*/  STL [R1+0x44], R243 ;  /* 0x000044f301007387 */ /* 0x0003e20000100800 */
[----:B------:R-:W-:Y:S01]  /*3580*/  LOP3.LUT R145, R7, 0xfffffe00, RZ, 0xc0, !PT ;  /* 0xfffffe0007917812 */ /* 0x000fe200078ec0ff */
[----:B------:R-:W-:Y:S01]  /*3590*/  IMAD R0, R18, 0x200, R16 ;  /* 0x0000020012007824 */ /* 0x000fe200078e0210 */
[----:B------:R-:W-:Y:S01]  /*35a0*/  LOP3.LUT R154, R6, R3, RZ, 0x3c, !PT ;  /* 0x00000003069a7212 */ /* 0x000fe200078e3cff */
[----:B------:R-:W-:Y:S01]  /*35b0*/  IMAD R6, R244, R56, RZ ;  /* 0x00000038f4067224 */ /* 0x000fe200078e02ff */
[----:B------:R-:W-:Y:S01]  /*35c0*/  BSSY B0, `(.L_x_2328) ;  /* 0x000001a000007945 */ /* 0x000fe20003800000 */
[----:B------:R-:W-:Y:S01]  /*35d0*/  IMAD R3, R59, 0x400, R145 ;  /* 0x000004003b037824 */ /* 0x000fe200078e0291 */
[----:B------:R-:W-:Y:S01]  /*35e0*/  ISETP.GE.AND P1, PT, R27, R5, PT ;  /* 0x000000051b00720c */ /* 0x000fe20003f26270 */
[----:B------:R-:W-:Y:S01]  /*35f0*/  IMAD R8, R13, R243, R6 ;  /* 0x000000f30d087224 */ /* 0x000fe200078e0206 */
[-C--:B------:R-:W-:Y:S01]  /*3600*/  ISETP.GE.AND P2, PT, R26, R5.reuse, PT ;  /* 0x000000051a00720c */ /* 0x080fe20003f46270 */
[----:B------:R-:W-:Y:S01]  /*3610*/  IMAD.IADD R3, R154, 0x1, R3 ;  /* 0x000000019a037824 */ /* 0x000fe200078e0203 */
[----:B------:R-:W-:Y:S01]  /*3620*/  ISETP.GE.AND P3, PT, R23, R5, PT ;  /* 0x000000051700720c */ /* 0x000fe20003f66270 */
[----:B------:R-:W-:-:S04]  /*3630*/  DEPBAR.LE SB0, 0x0 ;  /* 0x000080000000791a */ /* 0x000fc80000000000 */
[----:B------:R-:W-:Y:S01]  /*3640*/  BAR.SYNC.DEFER_BLOCKING 0x0 ;  /* 0x0000000000007b1d */ /* 0x000fe20000010000 */
[----:B------:R-:W-:Y:S01]  /*3650*/  IMAD.WIDE.U32 R6, R56, R243, R236 ;  /* 0x000000f338067225 */ /* 0x000fe200078e00ec */
[----:B------:R-:W-:Y:S02]  /*3660*/  LEA R180, R0, UR4, 0x1 ;  /* 0x0000000400b47c11 */ /* 0x000fe4000f8e08ff */
[----:B------:R-:W-:Y:S01]  /*3670*/  LEA R187, R3, UR4, 0x1 ;  /* 0x0000000403bb7c11 */ /* 0x000fe2000f8e08ff */
[----:B------:R-:W-:Y:S01]  /*3680*/  IMAD.IADD R9, R7, 0x1, R8 ;  /* 0x0000000107097824 */ /* 0x000fe200078e0208 */
        /* <DEDUP_REMOVED lines=13> */
.L_x_2329:
[----:B------:R-:W-:Y:S05]  /*3760*/  BSYNC B0 ;  /* 0x0000000000007941 */ /* 0x000fea0003800000 */
.L_x_2328:
[C---:B------:R-:W-:Y:S01]  /*3770*/  SHF.L.U64.HI R241, R208.reuse, 0x4, R209 ;  /* 0x00000004d0f17819 */ /* 0x040fe200000102d1 */
[----:B------:R1:W-:Y:S01]  /*3780*/  @P1 STS.128 [R203+0x6800], RZ ;  /* 0x006800ffcb001388 */ /* 0x0003e20000000c00 */
[----:B------:R-:W-:Y:S01]  /*3790*/  SHF.L.U32 R242, R208, 0x4, RZ ;  /* 0x00000004d0f27819 */ /* 0x000fe200000006ff */
[----:B------:R-:W-:Y:S02]  /*37a0*/  BSSY B0, `(.L_x_2330) ;  /* 0x0000011000007945 */ /* 0x000fe40003800000 */
        /* <DEDUP_REMOVED lines=16> */
.L_x_2331:
[----:B------:R-:W-:Y:S05]  /*38b0*/  BSYNC B0 ;  /* 0x0000000000007941 */ /* 0x000fea0003800000 */
.L_x_2330:
        /* <DEDUP_REMOVED lines=16> */
.L_x_2333:
[----:B------:R-:W-:Y:S05]  /*39c0*/  BSYNC B0 ;  /* 0x0000000000007941 */ /* 0x000fea0003800000 */
.L_x_2332:
        /* <DEDUP_REMOVED lines=18> */
.L_x_2335:
[----:B------:R-:W-:Y:S05]  /*3af0*/  BSYNC B0 ;  /* 0x0000000000007941 */ /* 0x000fea0003800000 */
.L_x_2334:
[----:B------:R-:W-:Y:S01]  /*3b00*/  LDSM.16.M88.4 R20, [R187] ;  /* 0x00000000bb14783b */ /* 0x000fe20000000200 */
[----:B------:R-:W-:Y:S01]  /*3b10*/  R2P PR, R28, 0x6 ;  /* 0x000000061c007804 */ /* 0x000fe20000000000 */
[--C-:B------:R-:W-:Y:S01]  /*3b20*/  IMAD R190, R2, 0x2, R187.reuse ;  /* 0x0000000202be7824 */ /* 0x100fe200078e02bb */
[----:B------:R-:W-:Y:S01]  /*3b30*/  ULDC UR8, c[0x0][0x39c] ;  /* 0x0000e70000087ab9 */ /* 0x000fe20000000800 */
[----:B--2---:R-:W2:Y:S01]  /*3b40*/  LDSM.16.M88.4 R24, [R180+0x4000] ;  /* 0x00400000b418783b */ /* 0x004ea20000000200 */
[C---:B------:R-:W-:Y:S01]  /*3b50*/  VIADD R3, R180.reuse, 0x4000 ;  /* 0x00004000b4037836 */ /* 0x040fe20000000000 */
[----:B------:R-:W-:Y:S01]  /*3b60*/  SEL R0, R17, 0xffffffe0, !P1 ;  /* 0xffffffe011007807 */ /* 0x000fe20004800000 */
[----:B------:R-:W-:Y:S01]  /*3b70*/  VIADD R191, R180, 0x4040 ;  /* 0x00004040b4bf7836 */ /* 0x000fe20000000000 */
[----:B-1----:R-:W1:Y:S01]  /*3b80*/  LDSM.16.M88.4 R8, [R180+0x4800] ;  /* 0x00480000b408783b */ /* 0x002e620000000200 */
[----:B------:R-:W-:Y:S02]  /*3b90*/  IMAD R188, R4, 0x2, R187 ;  /* 0x0000000204bc7824 */ /* 0x000fe400078e02bb */
[----:B------:R-:W-:Y:S01]  /*3ba0*/  IMAD.IADD R186, R180, 0x1, R0 ;  /* 0x00000001b4ba7824 */ /* 0x000fe200078e0200 */
[----:B------:R-:W-:Y:S01]  /*3bb0*/  LDSM.16.M88.4 R12, [R190] ;  /* 0x00000000be0c783b */ /* 0x000fe20000000200 */
[----:B------:R-:W-:-:S02]  /*3bc0*/  IMAD R189, R2, 0x2, R188 ;  /* 0x0000000202bd7824 */ /* 0x000fc400078e02bc */
[----:B------:R-:W-:Y:S01]  /*3bd0*/  @P2 VIADD R191, R3, 0xffffffc0 ;  /* 0xffffffc003bf2836 */ /* 0x000fe20000000000 */
[----:B------:R-:W5:Y:S01]  /*3be0*/  LDSM.16.M88.4 R44, [R186+0x4000] ;  /* 0x00400000ba2c783b */ /* 0x000f620000000200 */
[----:B------:R-:W-:Y:S01]  /*3bf0*/  IADD3 R3, R57, 0x1, -R58 ;  /* 0x0000000139037810 */ /* 0x000fe20007ffe83a */
[----:B------:R-:W-:Y:S02]  /*3c00*/  IMAD.MOV.U32 R205, RZ, RZ, R56 ;  /* 0x000000ffffcd7224 */ /* 0x000fe400078e0038 */
[----:B------:R-:W3:Y:S01]  /*3c10*/  LDSM.16.M88.4 R72, [R186+0x4800] ;  /* 0x00480000ba48783b */ /* 0x000ee20000000200 */
[----:B------:R-:W-:Y:S02]  /*3c20*/  IMAD.IADD R185, R0, 0x1, R191 ;  /* 0x0000000100b97824 */ /* 0x000fe400078e02bf */
[----:B------:R-:W-:Y:S01]  /*3c30*/  IMAD.IADD R6, R3, 0x1, R162 ;  /* 0x0000000103067824 */ /* 0x000fe200078e02a2 */
[----:B------:R-:W-:Y:S01]  /*3c40*/  LDSM.16.M88.4 R32, [R188] ;  /* 0x00000000bc20783b */ /* 0x000fe20000000200 */
[----:B------:R-:W-:-:S02]  /*3c50*/  VIADD R194, R191, 0x800 ;  /* 0x00000800bfc27836 */ /* 0x000fc40000000000 */
[C---:B------:R-:W-:Y:S01]  /*3c60*/  VIADD R193, R191.reuse, 0x1000 ;  /* 0x00001000bfc17836 */ /* 0x040fe20000000000 */
[----:B------:R-:W4:Y:S01]  /*3c70*/  LDSM.16.M88.4 R84, [R191] ;  /* 0x00000000bf54783b */ /* 0x000f220000000200 */
[----:B------:R-:W-:-:S03]  /*3c80*/  VIADD R192, R191, 0x1800 ;  /* 0x00001800bfc07836 */ /* 0x000fc60000000000 */
[----:B------:R-:W4:Y:S04]  /*3c90*/  LDSM.16.M88.4 R16, [R187+0x2000] ;  /* 0x00200000bb10783b */ /* 0x000f280000000200 */
[----:B------:R-:W4:Y:S04]  /*3ca0*/  LDSM.16.M88.4 R88, [R191+0x800] ;  /* 0x00080000bf58783b */ /* 0x000f280000000200 */
[----:B------:R-:W-:Y:S01]  /*3cb0*/  LDSM.16.M88.4 R96, [R185] ;  /* 0x00000000b960783b */ /* 0x000fe20000000200 */
[C---:B--2---:R-:W-:Y:S03]  /*3cc0*/  HMMA.16816.F32.BF16 R28, R20.reuse, R24, RZ ;  /* 0x00000018141c723c */ /* 0x044fe600000418ff */
[----:B------:R-:W-:Y:S04]  /*3cd0*/  LDSM.16.M88.4 R100, [R185+0x800] ;  /* 0x00080000b964783b */ /* 0x000fe80000000200 */
[----:B------:R-:W-:Y:S01]  /*3ce0*/  LDSM.16.M88.4 R40, [R180+0x5800] ;  /* 0x00580000b428783b */ /* 0x000fe20000000200 */
[C---:B------:R-:W-:Y:S03]  /*3cf0*/  HMMA.16816.F32.BF16 R60, R20.reuse, R26, RZ ;  /* 0x0000001a143c723c */ /* 0x040fe600000418ff */
[----:B------:R-:W-:Y:S03]  /*3d00*/  LDSM.16.M88.4 R36, [R180+0x5000] ;  /* 0x00500000b424783b */ /* 0x000fe60000000200 */
[C---:B-1----:R-:W-:Y:S01]  /*3d10*/  HMMA.16816.F32.BF16 R52, R20.reuse, R8, RZ ;  /* 0x000000081434723c */ /* 0x042fe200000418ff */
[----:B------:R-:W0:Y:S05]  /*3d20*/  LDGDEPBAR ;  /* 0x00000000000079af */ /* 0x000e2a0000000000 */
[----:B------:R-:W-:Y:S06]  /*3d30*/  HMMA.16816.F32.BF16 R68, R20, R10, RZ ;  /* 0x0000000a1444723c */ /* 0x000fec00000418ff */
[C---:B-----5:R-:W-:Y:S01]  /*3d40*/  HMMA.16816.F32.BF16 R48, R12.reuse, R44, R28 ;  /* 0x0000002c0c30723c */ /* 0x060fe2000004181c */
[----:B------:R-:W1:Y:S05]  /*3d50*/  LDSM.16.M88.4 R28, [R189] ;  /* 0x00000000bd1c783b */ /* 0x000e6a0000000200 */
[C---:B------:R-:W-:Y:S06]  /*3d60*/  HMMA.16816.F32.BF16 R64, R12.reuse, R46, R60 ;  /* 0x0000002e0c40723c */ /* 0x040fec000004183c */
[C---:B---3--:R-:W-:Y:S06]  /*3d70*/  HMMA.16816.F32.BF16 R60, R12.reuse, R72, R52 ;  /* 0x000000480c3c723c */ /* 0x048fec0000041834 */
[----:B------:R-:W-:Y:S06]  /*3d80*/  HMMA.16816.F32.BF16 R52, R12, R74, R68 ;  /* 0x0000004a0c34723c */ /* 0x000fec0000041844 */
[C---:B----4-:R-:W-:Y:S06]  /*3d90*/  HMMA.16816.F32.BF16 R48, R32.reuse, R84, R48 ;  /* 0x000000542030723c */ /* 0x050fec0000041830 */
[----:B------:R-:W-:Y:S06]  /*3da0*/  HMMA.16816.F32.BF16 R64, R32, R86, R64 ;  /* 0x000000562040723c */ /* 0x000fec0000041840 */
[C---:B------:R-:W-:Y:S06]  /*3db0*/  HMMA.16816.F32.BF16 R112, R16.reuse, R24, RZ ;  /* 0x000000181070723c */ /* 0x040fec00000418ff */
[C---:B------:R-:W-:Y:S06]  /*3dc0*/  HMMA.16816.F32.BF16 R92, R16.reuse, R26, RZ ;  /* 0x0000001a105c723c */ /* 0x040fec00000418ff */
[C---:B------:R-:W-:Y:S06]  /*3dd0*/  HMMA.16816.F32.BF16 R104, R16.reuse, R8, RZ ;  /* 0x000000081068723c */ /* 0x040fec00000418ff */
[----:B------:R-:W-:Y:S01]  /*3de0*/  HMMA.16816.F32.BF16 R108, R16, R10, RZ ;  /* 0x0000000a106c723c */ /* 0x000fe200000418ff */
[----:B------:R-:W2:Y:S05]  /*3df0*/  LDSM.16.M88.4 R8, [R190+0x2000] ;  /* 0x00200000be08783b */ /* 0x000eaa0000000200 */
[----:B------:R-:W-:Y:S06]  /*3e00*/  HMMA.16816.F32.BF16 R24, R32, R88, R60 ;  /* 0x000000582018723c */ /* 0x000fec000004183c */
[----:B-1----:R-:W-:Y:S06]  /*3e10*/  HMMA.16816.F32.BF16 R76, R28, R96, R48 ;  /* 0x000000601c4c723c */ /* 0x002fec0000041830 */
[----:B------:R-:W-:Y:S06]  /*3e20*/  HMMA.16816.F32.BF16 R48, R32, R90, R52 ;  /* 0x0000005a2030723c */ /* 0x000fec0000041834 */
[C---:B------:R-:W-:Y:S06]  /*3e30*/  HMMA.16816.F32.BF16 R68, R28.reuse, R98, R64 ;  /* 0x000000621c44723c */ /* 0x040fec0000041840 */
[----:B------:R-:W-:Y:S01]  /*3e40*/  HMMA.16816.F32.BF16 R64, R28, R100, R24 ;  /* 0x000000641c40723c */ /* 0x000fe20000041818 */
[----:B------:R-:W1:Y:S05]  /*3e50*/  LDSM.16.M88.4 R24, [R188+0x2000] ;  /* 0x00200000bc18783b */ /* 0x000e6a0000000200 */
[----:B------:R-:W-:Y:S01]  /*3e60*/  FMUL.FTZ R0, R76, UR8 ;  /* 0x000000084c007c20 */ /* 0x000fe20008410000 */
[----:B------:R-:W-:Y:S03]  /*3e70*/  HMMA.16816.F32.BF16 R148, R16, R40, RZ ;  /* 0x000000281094723c */ /* 0x000fe600000418ff */
[----:B------:R3:W-:Y:S03]  /*3e80*/  MUFU.TANH R157, R0 ;  /* 0x00000000009d7308 */ /* 0x0007e60000002400 */
[----:B------:R-:W-:Y:S06]  /*3e90*/  HMMA.16816.F32.BF16 R80, R28, R102, R48 ;  /* 0x000000661c50723c */ /* 0x000fec0000041830 */
[----:B------:R-:W-:Y:S06]  /*3ea0*/  HMMA.16816.F32.BF16 R140, R16, R42, RZ ;  /* 0x0000002a108c723c */ /* 0x000fec00000418ff */
[----:B------:R-:W-:Y:S01]  /*3eb0*/  HMMA.16816.F32.BF16 R132, R20, R40, RZ ;  /* 0x000000281484723c */ /* 0x000fe200000418ff */
[----:B---3--:R-:W-:-:S05]  /*3ec0*/  FMUL.FTZ R0, R77, UR8 ;  /* 0x000000084d007c20 */ /* 0x008fca0008410000 */
[----:B------:R-:W-:Y:S01]  /*3ed0*/  HMMA.16816.F32.BF16 R120, R20, R42, RZ ;  /* 0x0000002a1478723c */ /* 0x000fe200000418ff */
[----:B------:R3:W-:Y:S05]  /*3ee0*/  MUFU.TANH R156, R0 ;  /* 0x00000000009c7308 */ /* 0x0007ea0000002400 */
[----:B--2---:R-:W-:Y:S06]  /*3ef0*/  HMMA.16816.F32.BF16 R40, R8, R44, R112 ;  /* 0x0000002c0828723c */ /* 0x004fec0000041870 */
[----:B------:R-:W-:Y:S01]  /*3f00*/  HMMA.16816.F32.BF16 R128, R16, R36, RZ ;  /* 0x000000241080723c */ /* 0x000fe200000418ff */
[----:B---3--:R-:W-:-:S05]  /*3f10*/  FMUL.FTZ R0, R68, UR8 ;  /* 0x0000000844007c20 */ /* 0x008fca0008410000 */
[----:B------:R-:W-:Y:S01]  /*3f20*/  HMMA.16816.F32.BF16 R136, R16, R38, RZ ;  /* 0x000000261088723c */ /* 0x000fe200000418ff */
[----:B------:R-:W2:Y:S01]  /*3f30*/  LDSM.16.M88.4 R16, [R189+0x2000] ;  /* 0x00200000bd10783b */ /* 0x000ea20000000200 */
[----:B------:R3:W4:Y:S04]  /*3f40*/  MUFU.TANH R153, R0 ;  /* 0x0000000000997308 */ /* 0x0007280000002400 */
[----:B------:R-:W-:Y:S06]  /*3f50*/  HMMA.16816.F32.BF16 R44, R8, R46, R92 ;  /* 0x0000002e082c723c */ /* 0x000fec000004185c */
[C---:B------:R-:W-:Y:S06]  /*3f60*/  HMMA.16816.F32.BF16 R116, R20.reuse, R36, RZ ;  /* 0x000000241474723c */ /* 0x040fec00000418ff */
[----:B------:R-:W-:Y:S01]  /*3f70*/  HMMA.16816.F32.BF16 R124, R20, R38, RZ ;  /* 0x00000026147c723c */ /* 0x000fe200000418ff */
[----:B------:R-:W5:Y:S01]  /*3f80*/  LDSM.16.M88.4 R20, [R186+0x5000] ;  /* 0x00500000ba14783b */ /* 0x000f620000000200 */
[----:B---3--:R-:W-:-:S04]  /*3f90*/  FMUL.FTZ R0, R69, UR8 ;  /* 0x0000000845007c20 */ /* 0x008fc80008410000 */
[----:B------:R3:W4:Y:S01]  /*3fa0*/  MUFU.TANH R147, R0 ;  /* 0x0000000000937308 */ /* 0x0007220000002400 */
[----:B------:R-:W-:Y:S06]  /*3fb0*/  HMMA.16816.F32.BF16 R36, R8, R72, R104 ;  /* 0x000000480824723c */ /* 0x000fec0000041868 */
[----:B-1----:R-:W-:Y:S01]  /*3fc0*/  HMMA.16816.F32.BF16 R60, R24, R84, R40 ;  /* 0x00000054183c723c */ /* 0x002fe20000041828 */
[----:B------:R-:W1:Y:S05]  /*3fd0*/  LDSM.16.M88.4 R40, [R186+0x5800] ;  /* 0x00580000ba28783b */ /* 0x000e6a0000000200 */
[----:B------:R-:W-:Y:S01]  /*3fe0*/  HMMA.16816.F32.BF16 R52, R8, R74, R108 ;  /* 0x0000004a0834723c */ /* 0x000fe2000004186c */
[----:B---3--:R-:W-:-:S05]  /*3ff0*/  FMUL.FTZ R0, R64, UR8 ;  /* 0x0000000840007c20 */ /* 0x008fca0008410000 */
[C---:B------:R-:W-:Y:S01]  /*4000*/  HMMA.16816.F32.BF16 R48, R24.reuse, R86, R44 ;  /* 0x000000561830723c */ /* 0x040fe2000004182c */
[----:B------:R3:W-:Y:S05]  /*4010*/  MUFU.TANH R114, R0 ;  /* 0x0000000000727308 */ /* 0x0007ea0000002400 */
[----:B------:R-:W-:Y:S06]  /*4020*/  HMMA.16816.F32.BF16 R44, R24, R88, R36 ;  /* 0x00000058182c723c */ /* 0x000fec0000041824 */
[----:B--2---:R-:W-:Y:S06]  /*4030*/  HMMA.16816.F32.BF16 R60, R16, R96, R60 ;  /* 0x00000060103c723c */ /* 0x004fec000004183c */
[----:B------:R-:W-:Y:S01]  /*4040*/  HMMA.16816.F32.BF16 R36, R24, R90, R52 ;  /* 0x0000005a1824723c */ /* 0x000fe20000041834 */
[----:B---3--:R-:W-:-:S04]  /*4050*/  FMUL.FTZ R0, R65, UR8 ;  /* 0x0000000841007c20 */ /* 0x008fc80008410000 */
[----:B------:R2:W-:Y:S01]  /*4060*/  MUFU.TANH R113, R0 ;  /* 0x0000000000717308 */ /* 0x0005e20000002400 */
[C---:B-----5:R-:W-:Y:S06]  /*4070*/  HMMA.16816.F32.BF16 R52, R8.reuse, R20, R128 ;  /* 0x000000140834723c */ /* 0x060fec0000041880 */
[C---:B-1----:R-:W-:Y:S06]  /*4080*/  HMMA.16816.F32.BF16 R148, R8.reuse, R40, R148 ;  /* 0x000000280894723c */ /* 0x042fec0000041894 */
[----:B------:R-:W-:Y:S01]  /*4090*/  HMMA.16816.F32.BF16 R140, R8, R42, R140 ;  /* 0x0000002a088c723c */ /* 0x000fe2000004188c */
[----:B------:R-:W-:Y:S01]  /*40a0*/  FMUL.FTZ R5, R62, UR8 ;  /* 0x000000083e057c20 */ /* 0x000fe20008410000 */
[----:B------:R-:W-:Y:S01]  /*40b0*/  FMUL.FTZ R3, R63, UR8 ;  /* 0x000000083f037c20 */ /* 0x000fe20008410000 */
[----:B--2---:R-:W-:-:S02]  /*40c0*/  FMUL.FTZ R0, R80, UR8 ;  /* 0x0000000850007c20 */ /* 0x004fc40008410000 */
[----:B------:R1:W-:Y:S01]  /*40d0*/  MUFU.TANH R95, R5 ;  /* 0x00000005005f7308 */ /* 0x0003e20000002400 */
[----:B------:R-:W-:Y:S01]  /*40e0*/  HMMA.16816.F32.BF16 R72, R16, R102, R36 ;  /* 0x000000661048723c */ /* 0x000fe20000041824 */
[----:B------:R-:W2:Y:S06]  /*40f0*/  LDSM.16.M88.4 R36, [R191+0x1000] ;  /* 0x00100000bf24783b */ /* 0x000eac0000000200 */
[----:B------:R3:W-:Y:S08]  /*4100*/  MUFU.TANH R112, R0 ;  /* 0x0000000000707308 */ /* 0x0007f00000002400 */
[----:B------:R-:W-:Y:S01]  /*4110*/  MUFU.TANH R94, R3 ;  /* 0x00000003005e7308 */ /* 0x000fe20000002400 */
[----:B-1----:R-:W-:Y:S01]  /*4120*/  IADD3 R5, R57, -R160, -R58 ;  /* 0x800000a039057210 */ /* 0x002fe20007ffe83a */
[----:B---3--:R-:W-:-:S06]  /*4130*/  FMUL.FTZ R0, R81, UR8 ;  /* 0x0000000851007c20 */ /* 0x008fcc0008410000 */
[----:B------:R1:W3:Y:S01]  /*4140*/  MUFU.TANH R108, R0 ;  /* 0x00000000006c7308 */ /* 0x0002e20000002400 */
[----:B--2---:R-:W-:Y:S01]  /*4150*/  HMMA.16816.F32.BF16 R52, R24, R36, R52 ;  /* 0x000000241834723c */ /* 0x004fe20000041834 */
[----:B-1----:R-:W-:-:S06]  /*4160*/  FMUL.FTZ R0, R78, UR8 ;  /* 0x000000084e007c20 */ /* 0x002fcc0008410000 */
[----:B------:R1:W2:Y:S02]  /*4170*/  MUFU.TANH R109, R0 ;  /* 0x00000000006d7308 */ /* 0x0002a40000002400 */
[----:B-1----:R-:W-:Y:S02]  /*4180*/  FMUL.FTZ R0, R79, UR8 ;  /* 0x000000084f007c20 */ /* 0x002fe40008410000 */
[----:B------:R-:W-:Y:S04]  /*4190*/  HMMA.16816.F32.BF16 R76, R12, R42, R120 ;  /* 0x0000002a0c4c723c */ /* 0x000fe80000041878 */
[----:B------:R1:W-:Y:S02]  /*41a0*/  MUFU.TANH R84, R0 ;  /* 0x0000000000547308 */ /* 0x0003e40000002400 */
[----:B-1----:R-:W-:-:S06]  /*41b0*/  FMUL.FTZ R0, R70, UR8 ;  /* 0x0000000846007c20 */ /* 0x002fcc0008410000 */
[----:B------:R1:W-:Y:S02]  /*41c0*/  MUFU.TANH R86, R0 ;  /* 0x0000000000567308 */ /* 0x0003e40000002400 */
[----:B-1----:R-:W-:Y:S02]  /*41d0*/  FMUL.FTZ R0, R71, UR8 ;  /* 0x0000000847007c20 */ /* 0x002fe40008410000 */
[----:B------:R-:W-:Y:S04]  /*41e0*/  HMMA.16816.F32.BF16 R68, R16, R98, R48 ;  /* 0x000000621044723c */ /* 0x000fe80000041830 */
[----:B------:R1:W5:Y:S02]  /*41f0*/  MUFU.TANH R87, R0 ;  /* 0x0000000000577308 */ /* 0x0003640000002400 */
[----:B------:R-:W-:Y:S01]  /*4200*/  HMMA.16816.F32.BF16 R48, R12, R20, R116 ;  /* 0x000000140c30723c */ /* 0x000fe20000041874 */
[----:B-1----:R-:W-:-:S05]  /*4210*/  FMUL.FTZ R0, R66, UR8 ;  /* 0x0000000842007c20 */ /* 0x002fca0008410000 */
[----:B------:R1:W5:-:S12]  /*4220*/  MUFU.TANH R97, R0 ;  /* 0x0000000000617308 */ /* 0x0003580000002400 */
[----:B------:R-:W-:-:S04]  /*4230*/  FMUL.FTZ R3, R70, UR8 ;  /* 0x0000000846037c20 */ /* 0x000fc80008410000 */
[----:B------:R-:W-:Y:S01]  /*4240*/  MUFU.TANH R93, R3 ;  /* 0x00000003005d7308 */ /* 0x000fe20000002400 */
[----:B-1----:R-:W-:Y:S02]  /*4250*/  FMUL.FTZ R0, R67, UR8 ;  /* 0x0000000843007c20 */ /* 0x002fe40008410000 */
[----:B------:R-:W-:Y:S05]  /*4260*/  HMMA.16816.F32.BF16 R64, R16, R100, R44 ;  /* 0x000000641040723c */ /* 0x000fea000004182c */
[----:B------:R1:W-:Y:S01]  /*4270*/  MUFU.TANH R98, R0 ;  /* 0x0000000000627308 */ /* 0x0003e20000002400 */
[-C--:B------:R-:W-:Y:S01]  /*4280*/  HMMA.16816.F32.BF16 R44, R8, R22.reuse, R136 ;  /* 0x00000016082c723c */ /* 0x080fe20000041888 */
[----:B------:R-:W4:Y:S05]  /*4290*/  LDSM.16.M88.4 R8, [R185+0x1000] ;  /* 0x00100000b908783b */ /* 0x000f2a0000000200 */
[----:B------:R-:W-:Y:S01]  /*42a0*/  HMMA.16816.F32.BF16 R20, R12, R22, R124 ;  /* 0x000000160c14723c */ /* 0x000fe2000004187c */
[----:B-1----:R-:W-:-:S04]  /*42b0*/  FMUL.FTZ R0, R82, UR8 ;  /* 0x0000000852007c20 */ /* 0x002fc80008410000 */
[----:B------:R1:W5:-:S15]  /*42c0*/  MUFU.TANH R99, R0 ;  /* 0x0000000000637308 */ /* 0x00035e0000002400 */
[----:B------:R-:W-:-:S04]  /*42d0*/  NOP ;  /* 0x0000000000007918 */ /* 0x000fc80000000000 */
[----:B------:R-:W-:Y:S01]  /*42e0*/  HMMA.16816.F32.BF16 R20, R32, R38, R20 ;  /* 0x000000262014723c */ /* 0x000fe20000041814 */
[----:B-1----:R-:W-:-:S05]  /*42f0*/  FMUL.FTZ R0, R83, UR8 ;  /* 0x0000000853007c20 */ /* 0x002fca0008410000 */
[----:B------:R-:W-:Y:S01]  /*4300*/  HMMA.16816.F32.BF16 R80, R12, R40, R132 ;  /* 0x000000280c50723c */ /* 0x000fe20000041884 */
[----:B------:R1:W-:Y:S05]  /*4310*/  MUFU.TANH R152, R0 ;  /* 0x0000000000987308 */ /* 0x0003ea0000002400 */
[----:B------:R-:W-:Y:S01]  /*4320*/  HMMA.16816.F32.BF16 R40, R32, R36, R48 ;  /* 0x000000242028723c */ /* 0x000fe20000041830 */
[----:B------:R-:W-:-:S04]  /*4330*/  FMUL.FTZ R15, R71, UR8 ;  /* 0x00000008470f7c20 */ /* 0x000fc80008410000 */
[----:B------:R-:W-:Y:S07]  /*4340*/  MUFU.TANH R92, R15 ;  /* 0x0000000f005c7308 */ /* 0x000fee0000002400 */
[----:B----4-:R-:W-:Y:S01]  /*4350*/  HMMA.16816.F32.BF16 R20, R28, R10, R20 ;  /* 0x0000000a1c14723c */ /* 0x010fe20000041814 */
[----:B-1----:R-:W-:-:S04]  /*4360*/  FMUL.FTZ R0, R60, UR8 ;  /* 0x000000083c007c20 */ /* 0x002fc80008410000 */
[----:B------:R1:W4:Y:S07]  /*4370*/  MUFU.TANH R106, R0 ;  /* 0x00000000006a7308 */ /* 0x00032e0000002400 */
[----:B------:R-:W-:Y:S01]  /*4380*/  HMMA.16816.F32.BF16 R40, R28, R8, R40 ;  /* 0x000000081c28723c */ /* 0x000fe20000041828 */
[----:B-1----:R-:W-:-:S05]  /*4390*/  FMUL.FTZ R0, R61, UR8 ;  /* 0x000000083d007c20 */ /* 0x002fca0008410000 */
[----:B------:R-:W-:Y:S01]  /*43a0*/  HMMA.16816.F32.BF16 R60, R24, R38, R44 ;  /* 0x00000026183c723c */ /* 0x000fe2000004182c */
[----:B------:R1:W-:Y:S05]  /*43b0*/  MUFU.TANH R104, R0 ;  /* 0x0000000000687308 */ /* 0x0003ea0000002400 */
[----:B------:R-:W-:Y:S01]  /*43c0*/  HMMA.16816.F32.BF16 R44, R16, R8, R52 ;  /* 0x00000008102c723c */ /* 0x000fe20000041834 */
[----:B-1----:R-:W-:-:S04]  /*43d0*/  FMUL.FTZ R0, R68, UR8 ;  /* 0x0000000844007c20 */ /* 0x002fc80008410000 */
[----:B------:R1:W-:Y:S02]  /*43e0*/  MUFU.TANH R107, R0 ;  /* 0x00000000006b7308 */ /* 0x0003e40000002400 */
[----:B-1----:R-:W-:-:S06]  /*43f0*/  FMUL.FTZ R0, R69, UR8 ;  /* 0x0000000845007c20 */ /* 0x002fcc0008410000 */
[----:B------:R1:W4:Y:S02]  /*4400*/  MUFU.TANH R105, R0 ;  /* 0x0000000000697308 */ /* 0x0003240000002400 */
[----:B-1----:R-:W-:-:S06]  /*4410*/  FMUL.FTZ R0, R64, UR8 ;  /* 0x0000000840007c20 */ /* 0x002fcc0008410000 */
[----:B------:R1:W4:Y:S02]  /*4420*/  MUFU.TANH R103, R0 ;  /* 0x0000000000677308 */ /* 0x0003240000002400 */
[----:B-1----:R-:W-:-:S06]  /*4430*/  FMUL.FTZ R0, R65, UR8 ;  /* 0x0000000841007c20 */ /* 0x002fcc0008410000 */
[----:B------:R1:W-:Y:S02]  /*4440*/  MUFU.TANH R102, R0 ;  /* 0x0000000000667308 */ /* 0x0003e40000002400 */
[----:B-1----:R-:W-:-:S06]  /*4450*/  FMUL.FTZ R0, R72, UR8 ;  /* 0x0000000848007c20 */ /* 0x002fcc0008410000 */
[----:B------:R1:W-:Y:S02]  /*4460*/  MUFU.TANH R101, R0 ;  /* 0x0000000000657308 */ /* 0x0003e40000002400 */
[----:B-1----:R-:W-:-:S06]  /*4470*/  FMUL.FTZ R0, R73, UR8 ;  /* 0x0000000849007c20 */ /* 0x002fcc0008410000 */
[----:B------:R1:W4:Y:S02]  /*4480*/  MUFU.TANH R100, R0 ;  /* 0x0000000000647308 */ /* 0x0003240000002400 */
[----:B-1----:R-:W-:-:S05]  /*4490*/  LOP3.LUT R0, R146, 0xffffffe0, RZ, 0xc0, !PT ;  /* 0xffffffe092007812 */ /* 0x002fca00078ec0ff */
[C---:B------:R-:W-:Y:S02]  /*44a0*/  IMAD.IADD R0, R158.reuse, 0x1, -R0 ;  /* 0x000000019e007824 */ /* 0x040fe400078e0a00 */
[----:B------:R-:W-:-:S03]  /*44b0*/  IMAD.SHL.U32 R158, R158, 0x2, RZ ;  /* 0x000000029e9e7824 */ /* 0x000fc600078e00ff */
[----:B------:R-:W-:Y:S02]  /*44c0*/  SHF.R.S32.HI R7, RZ, 0x1f, R0 ;  /* 0x0000001fff077819 */ /* 0x000fe40000011400 */
[----:B------:R-:W-:Y:S02]  /*44d0*/  LOP3.LUT R240, R158, 0x6, RZ, 0xc0, !PT ;  /* 0x000000069ef07812 */ /* 0x000fe400078ec0ff */
[----:B------:R-:W-:Y:S01]  /*44e0*/  LEA.HI R0, R7, R0, RZ, 0x2 ;  /* 0x0000000007007211 */ /* 0x000fe200078f10ff */
[----:B------:R-:W-:Y:S02]  /*44f0*/  IMAD R7, R59, 0x10, R159 ;  /* 0x000000103b077824 */ /* 0x000fe400078e029f */
[----:B------:R-:W-:Y:S01]  /*4500*/  IMAD R3, R56, 0x40, R240 ;  /* 0x0000004038037824 */ /* 0x000fe200078e02f0 */
[----:B------:R-:W-:-:S03]  /*4510*/  SHF.R.S32.HI R161, RZ, 0x2, R0 ;  /* 0x00000002ffa17819 */ /* 0x000fc60000011400 */
[----:B------:R-:W-:Y:S02]  /*4520*/  VIADD R8, R3, 0x8 ;  /* 0x0000000803087836 */ /* 0x000fe40000000000 */
[----:B------:R-:W-:Y:S01]  /*4530*/  IMAD.IADD R0, R161, 0x1, R7 ;  /* 0x00000001a1007824 */ /* 0x000fe200078e0207 */
[----:B------:R-:W-:Y:S01]  /*4540*/  STL [R1+0x98], R161 ;  /* 0x000098a101007387 */ /* 0x000fe20000100800 */
[----:B------:R-:W-:Y:S02]  /*4550*/  VIADD R9, R3, 0x19 ;  /* 0x0000001903097836 */ /* 0x000fe40000000000 */
[----:B------:R-:W-:Y:S01]  /*4560*/  VIADD R7, R0, 0x40 ;  /* 0x0000004000077836 */ /* 0x000fe20000000000 */
[C-C-:B------:R-:W-:Y:S02]  /*4570*/  IADD3 R12, R6.reuse, 0x8, R0.reuse ;  /* 0x00000008060c7810 */ /* 0x140fe40007ffe000 */
[C---:B------:R-:W-:Y:S02]  /*4580*/  IADD3 R13, R6.reuse, 0x40, R0 ;  /* 0x00000040060d7810 */ /* 0x040fe40007ffe000 */
[----:B------:R-:W-:-:S02]  /*4590*/  VIADDMNMX R202, R6, R0, R57, PT ;  /* 0x0000000006ca7246 */ /* 0x000fc40003800139 */
[----:B------:R-:W-:Y:S01]  /*45a0*/  IADD3 R14, R6, 0x48, R0 ;  /* 0x00000048060e7810 */ /* 0x000fe20007ffe000 */
[C---:B------:R-:W-:Y:S01]  /*45b0*/  VIADD R6, R0.reuse, 0x8 ;  /* 0x0000000800067836 */ /* 0x040fe20000000000 */
[----:B------:R-:W-:Y:S01]  /*45c0*/  VIADDMNMX R198, R5, R0, RZ, !PT ;  /* 0x0000000005c67246 */ /* 0x000fe200078001ff */
[----:B------:R-:W-:Y:S01]  /*45d0*/  VIADD R0, R0, 0x48 ;  /* 0x0000004800007836 */ /* 0x000fe20000000000 */
[-C--:B------:R-:W-:Y:S02]  /*45e0*/  VIMNMX R199, R14, R57.reuse, PT ;  /* 0x000000390ec77248 */ /* 0x080fe40003fe0100 */
[----:B------:R-:W-:Y:S02]  /*45f0*/  VIMNMX R201, R13, R57, PT ;  /* 0x000000390dc97248 */ /* 0x000fe40003fe0100 */
[----:B------:R-:W-:Y:S01]  /*4600*/  VIADDMNMX R195, R5, R0, RZ, !PT ;  /* 0x0000000005c37246 */ /* 0x000fe200078001ff */
[----:B------:R-:W-:Y:S01]  /*4610*/  VIADD R0, R3, 0x1 ;  /* 0x0000000103007836 */ /* 0x000fe20000000000 */
[----:B------:R-:W-:Y:S01]  /*4620*/  VIADDMNMX R196, R5, R7, RZ, !PT ;  /* 0x0000000705c47246 */ /* 0x000fe200078001ff */
[----:B------:R-:W-:Y:S01]  /*4630*/  VIADD R7, R3, 0x9 ;  /* 0x0000000903077836 */ /* 0x000fe20000000000 */
[----:B------:R-:W-:Y:S01]  /*4640*/  VIADDMNMX R197, R5, R6, RZ, !PT ;  /* 0x0000000605c57246 */ /* 0x000fe200078001ff */
[----:B------:R-:W-:Y:S01]  /*4650*/  FMUL.FTZ R5, R67, UR8 ;  /* 0x0000000843057c20 */ /* 0x000fe20008410000 */
[----:B------:R-:W-:Y:S01]  /*4660*/  ISETP.GE.AND P0, PT, R0, R202, PT ;  /* 0x000000ca0000720c */ /* 0x000fe20003f06270 */
[----:B------:R-:W-:Y:S01]  /*4670*/  FMUL.FTZ R6, R66, UR8 ;  /* 0x0000000842067c20 */ /* 0x000fe20008410000 */
[C---:B------:R-:W-:Y:S01]  /*4680*/  ISETP.GE.AND P1, PT, R0.reuse, R201, PT ;  /* 0x000000c90000720c */ /* 0x040fe20003f26270 */
[----:B------:R1:W-:Y:S01]  /*4690*/  MUFU.TANH R89, R5 ;  /* 0x0000000500597308 */ /* 0x0003e20000002400 */
[----:B------:R-:W-:-:S02]  /*46a0*/  ISETP.LT.OR P4, PT, R0, R198, P0 ;  /* 0x000000c60000720c */ /* 0x000fc40000781670 */
[C---:B------:R-:W-:Y:S02]  /*46b0*/  ISETP.GE.AND P0, PT, R0.reuse, R199, PT ;  /* 0x000000c70000720c */ /* 0x040fe40003f06270 */
[C---:B------:R-:W-:Y:S02]  /*46c0*/  ISETP.LT.OR P1, PT, R0.reuse, R196, P1 ;  /* 0x000000c40000720c */ /* 0x040fe40000f21670 */
[----:B------:R-:W-:Y:S01]  /*46d0*/  ISETP.LT.OR P0, PT, R0, R195, P0 ;  /* 0x000000c30000720c */ /* 0x000fe20000701670 */
[----:B------:R3:W4:Y:S01]  /*46e0*/  MUFU.TANH R91, R6 ;  /* 0x00000006005b7308 */ /* 0x0007220000002400 */
[----:B------:R-:W-:Y:S01]  /*46f0*/  VIMNMX R200, R12, R57, PT ;  /* 0x000000390cc87248 */ /* 0x000fe20003fe0100 */
[----:B------:R-:W-:Y:S01]  /*4700*/  FMUL.FTZ R12, R40, UR8 ;  /* 0x00000008280c7c20 */ /* 0x000fe20008410000 */
[----:B------:R-:W-:Y:S02]  /*4710*/  P2R R48, PR, RZ, 0x1 ;  /* 0x00000001ff307803 */ /* 0x000fe40000000000 */
[----:B------:R-:W-:-:S02]  /*4720*/  ISETP.GE.AND P0, PT, R3, R202, PT ;  /* 0x000000ca0300720c */ /* 0x000fc40003f06270 */
[----:B------:R-:W-:Y:S01]  /*4730*/  P2R R36, PR, RZ, 0x2 ;  /* 0x00000002ff247803 */ /* 0x000fe20000000000 */
[----:B------:R2:W-:Y:S01]  /*4740*/  MUFU.TANH R88, R12 ;  /* 0x0000000c00587308 */ /* 0x0005e20000002400 */
[----:B------:R-:W-:Y:S01]  /*4750*/  ISETP.LT.OR P1, PT, R3, R198, P0 ;  /* 0x000000c60300720c */ /* 0x000fe20000721670 */
[----:B-1----:R-:W-:Y:S01]  /*4760*/  FMUL.FTZ R5, R74, UR8 ;  /* 0x000000084a057c20 */ /* 0x002fe20008410000 */
[----:B------:R-:W-:Y:S02]  /*4770*/  ISETP.GE.AND P0, PT, R8, R202, PT ;  /* 0x000000ca0800720c */ /* 0x000fe40003f06270 */
[----:B------:R-:W-:Y:S02]  /*4780*/  ISETP.GE.AND P2, PT, R0, R200, PT ;  /* 0x000000c80000720c */ /* 0x000fe40003f46270 */
[----:B------:R-:W-:Y:S01]  /*4790*/  ISETP.LT.OR P0, PT, R8, R198, P0 ;  /* 0x000000c60800720c */ /* 0x000fe20000701670 */
[----:B------:R1:W-:Y:S01]  /*47a0*/  MUFU.TANH R85, R5 ;  /* 0x0000000500557308 */ /* 0x0003e20000002400 */
[----:B------:R-:W-:Y:S01]  /*47b0*/  ISETP.LT.OR P6, PT, R0, R197, P2 ;  /* 0x000000c50000720c */ /* 0x000fe200017c1670 */
[----:B------:R-:W-:Y:S01]  /*47c0*/  FMUL.FTZ R0, R75, UR8 ;  /* 0x000000084b007c20 */ /* 0x000fe20008410000 */
[----:B---3--:R-:W-:Y:S01]  /*47d0*/  VIADD R6, R3, 0x10 ;  /* 0x0000001003067836 */ /* 0x008fe20000000000 */
[----:B------:R-:W-:-:S02]  /*47e0*/  ISETP.GE.AND P2, PT, R7, R202, PT ;  /* 0x000000ca0700720c */ /* 0x000fc40003f46270 */
[----:B------:R-:W-:Y:S02]  /*47f0*/  FSEL R51, R153, -INF , !P0 ;  /* 0xff80000099337808 */ /* 0x000fe40004000000 */
[----:B------:R-:W-:Y:S01]  /*4800*/  ISETP.GE.AND P0, PT, R9, R202, PT ;  /* 0x000000ca0900720c */ /* 0x000fe20003f06270 */
[----:B--2---:R-:W-:Y:S01]  /*4810*/  FMUL.FTZ R12, R41, UR8 ;  /* 0x00000008290c7c20 */ /* 0x004fe20008410000 */
[----:B------:R2:W-:Y:S01]  /*4820*/  MUFU.TANH R96, R0 ;  /* 0x0000000000607308 */ /* 0x0005e20000002400 */
[----:B------:R-:W-:Y:S02]  /*4830*/  FSEL R50, R156, -INF , !P4 ;  /* 0xff8000009c327808 */ /* 0x000fe40006000000 */
[----:B------:R-:W-:Y:S02]  /*4840*/  ISETP.LT.OR P2, PT, R7, R198, P2 ;  /* 0x000000c60700720c */ /* 0x000fe40001741670 */
[----:B------:R-:W-:Y:S01]  /*4850*/  ISETP.GE.AND P3, PT, R6, R202, PT ;  /* 0x000000ca0600720c */ /* 0x000fe20003f66270 */
[----:B-1----:R-:W-:-:S02]  /*4860*/  VIADD R5, R3, 0x11 ;  /* 0x0000001103057836 */ /* 0x002fc40000000000 */
[----:B------:R1:W-:Y:S01]  /*4870*/  MUFU.TANH R73, R12 ;  /* 0x0000000c00497308 */ /* 0x0003e20000002400 */
[----:B------:R-:W-:Y:S02]  /*4880*/  ISETP.LT.OR P0, PT, R9, R198, P0 ;  /* 0x000000c60900720c */ /* 0x000fe40000701670 */
[----:B------:R-:W-:Y:S02]  /*4890*/  FSEL R53, R147, -INF , !P2 ;  /* 0xff80000093357808 */ /* 0x000fe40005000000 */
[----:B------:R-:W-:Y:S02]  /*48a0*/  ISETP.GE.AND P4, PT, R5, R202, PT ;  /* 0x000000ca0500720c */ /* 0x000fe40003f86270 */
[----:B------:R-:W-:Y:S01]  /*48b0*/  FSEL R49, R157, -INF , !P1 ;  /* 0xff8000009d317808 */ /* 0x000fe20004800000 */
[----:B--2---:R-:W-:Y:S01]  /*48c0*/  VIADD R0, R3, 0x18 ;  /* 0x0000001803007836 */ /* 0x004fe20000000000 */
[-C--:B------:R-:W-:Y:S02]  /*48d0*/  ISETP.LT.OR P3, PT, R6, R198.reuse, P3 ;  /* 0x000000c60600720c */ /* 0x080fe40001f61670 */
[----:B------:R-:W-:-:S02]  /*48e0*/  ISETP.LT.OR P2, PT, R5, R198, P4 ;  /* 0x000000c60500720c */ /* 0x000fc40002741670 */
[----:B------:R-:W-:Y:S02]  /*48f0*/  ISETP.GE.AND P1, PT, R0, R202, PT ;  /* 0x000000ca0000720c */ /* 0x000fe40003f26270 */
[----:B------:R-:W-:Y:S01]  /*4900*/  FSEL R65, R108, -INF , !P0 ;  /* 0xff8000006c417808 */ /* 0x000fe20004000000 */
[----:B-1----:R-:W-:Y:S01]  /*4910*/  FMUL.FTZ R12, R20, UR8 ;  /* 0x00000008140c7c20 */ /* 0x002fe20008410000 */
[----:B------:R-:W-:Y:S01]  /*4920*/  ISETP.GE.AND P0, PT, R8, R199, PT ;  /* 0x000000c70800720c */ /* 0x000fe20003f06270 */
[----:B------:R-:W-:Y:S01]  /*4930*/  FMUL.FTZ R20, R43, UR8 ;  /* 0x000000082b147c20 */ /* 0x000fe20008410000 */
[----:B------:R-:W-:Y:S01]  /*4940*/  FSEL R55, R114, -INF , !P3 ;  /* 0xff80000072377808 */ /* 0x000fe20005800000 */
[----:B------:R1:W2:Y:S01]  /*4950*/  MUFU.TANH R70, R12 ;  /* 0x0000000c00467308 */ /* 0x0002a20000002400 */
[----:B------:R-:W-:Y:S02]  /*4960*/  FSEL R57, R113, -INF , !P2 ;  /* 0xff80000071397808 */ /* 0x000fe40005000000 */
[----:B------:R-:W-:-:S02]  /*4970*/  ISETP.LT.OR P1, PT, R0, R198, P1 ;  /* 0x000000c60000720c */ /* 0x000fc40000f21670 */
[CC--:B------:R-:W-:Y:S02]  /*4980*/  ISETP.GE.AND P3, PT, R8.reuse, R200.reuse, PT ;  /* 0x000000c80800720c */ /* 0x0c0fe40003f66270 */
[C---:B------:R-:W-:Y:S01]  /*4990*/  ISETP.GE.AND P2, PT, R8.reuse, R201, PT ;  /* 0x000000c90800720c */ /* 0x040fe20003f46270 */
[----:B------:R-:W-:Y:S01]  /*49a0*/  MUFU.TANH R69, R20 ;  /* 0x0000001400457308 */ /* 0x000fe20000002400 */
[----:B------:R-:W-:Y:S02]  /*49b0*/  ISETP.GE.AND P4, PT, R3, R200, PT ;  /* 0x000000c80300720c */ /* 0x000fe40003f86270 */
[----:B------:R-:W-:Y:S02]  /*49c0*/  ISETP.LT.OR P0, PT, R8, R195, P0 ;  /* 0x000000c30800720c */ /* 0x000fe40000701670 */
[----:B------:R-:W-:Y:S02]  /*49d0*/  FSEL R64, R112, -INF , !P1 ;  /* 0xff80000070407808 */ /* 0x000fe40004800000 */
[C---:B------:R-:W-:Y:S01]  /*49e0*/  ISETP.LT.OR P3, PT, R8.reuse, R197, P3 ;  /* 0x000000c50800720c */ /* 0x040fe20001f61670 */
[----:B-1----:R-:W-:Y:S01]  /*49f0*/  FMUL.FTZ R12, R21, UR8 ;  /* 0x00000008150c7c20 */ /* 0x002fe20008410000 */
[----:B------:R-:W-:-:S02]  /*4a00*/  ISETP.LT.OR P5, PT, R8, R196, P2 ;  /* 0x000000c40800720c */ /* 0x000fc400017a1670 */
[-C--:B------:R-:W-:Y:S01]  /*4a10*/  ISETP.LT.OR P1, PT, R3, R197.reuse, P4 ;  /* 0x000000c50300720c */ /* 0x080fe20002721670 */
[----:B------:R1:W-:Y:S01]  /*4a20*/  MUFU.TANH R72, R12 ;  /* 0x0000000c00487308 */ /* 0x0003e20000002400 */
[----:B------:R-:W-:Y:S02]  /*4a30*/  P2R R8, PR, RZ, 0x1 ;  /* 0x00000001ff087803 */ /* 0x000fe40000000000 */
[-C--:B------:R-:W-:Y:S02]  /*4a40*/  ISETP.GE.AND P0, PT, R7, R200.reuse, PT ;  /* 0x000000c80700720c */ /* 0x080fe40003f06270 */
[----:B------:R-:W-:Y:S02]  /*4a50*/  FSEL R75, R109, -INF , !P1 ;  /* 0xff8000006d4b7808 */ /* 0x000fe40004800000 */
[----:B------:R-:W-:Y:S02]  /*4a60*/  ISETP.GE.AND P1, PT, R6, R200, PT ;  /* 0x000000c80600720c */ /* 0x000fe40003f26270 */
[----:B------:R-:W-:-:S02]  /*4a70*/  ISETP.LT.OR P0, PT, R7, R197, P0 ;  /* 0x000000c50700720c */ /* 0x000fc40000701670 */
[-C--:B------:R-:W-:Y:S02]  /*4a80*/  ISETP.LT.OR P1, PT, R6, R197.reuse, P1 ;  /* 0x000000c50600720c */ /* 0x080fe40000f21670 */
[----:B-----5:R-:W-:Y:S02]  /*4a90*/  FSEL R87, R87, -INF , !P0 ;  /* 0xff80000057577808 */ /* 0x020fe40004000000 */
[----:B------:R-:W-:Y:S01]  /*4aa0*/  ISETP.GE.AND P0, PT, R0, R200, PT ;  /* 0x000000c80000720c */ /* 0x000fe20003f06270 */
[----:B-1----:R-:W-:Y:S01]  /*4ab0*/  FMUL.FTZ R12, R42, UR8 ;  /* 0x000000082a0c7c20 */ /* 0x002fe20008410000 */
[----:B------:R-:W-:Y:S01]  /*4ac0*/  FSEL R97, R97, -INF , !P1 ;  /* 0xff80000061617808 */ /* 0x000fe20004800000 */
[----:B------:R-:W-:Y:S01]  /*4ad0*/  HMMA.16816.F32.BF16 R40, R16, R10, R60 ;  /* 0x0000000a1028723c */ /* 0x000fe2000004183c */
[----:B------:R-:W-:Y:S01]  /*4ae0*/  ISETP.LT.OR P1, PT, R0, R197, P0 ;  /* 0x000000c50000720c */ /* 0x000fe20000721670 */
[----:B------:R1:W-:Y:S01]  /*4af0*/  MUFU.TANH R90, R12 ;  /* 0x0000000c005a7308 */ /* 0x0003e20000002400 */
[----:B------:R-:W-:-:S02]  /*4b00*/  FSEL R86, R86, -INF , !P3 ;  /* 0xff80000056567808 */ /* 0x000fc40005800000 */
[-C--:B------:R-:W-:Y:S02]  /*4b10*/  ISETP.GE.AND P0, PT, R9, R200.reuse, PT ;  /* 0x000000c80900720c */ /* 0x080fe40003f06270 */
[----:B------:R-:W-:Y:S01]  /*4b20*/  ISETP.GE.AND P3, PT, R3, R201, PT ;  /* 0x000000c90300720c */ /* 0x000fe20003f66270 */
[----:B------:R-:W-:Y:S01]  /*4b30*/  FMUL.FTZ R11, R22, UR8 ;  /* 0x00000008160b7c20 */ /* 0x000fe20008410000 */
[----:B------:R-:W-:Y:S01]  /*4b40*/  FSEL R99, R99, -INF , !P1 ;  /* 0xff80000063637808 */ /* 0x000fe20004800000 */
[----:B------:R-:W-:Y:S01]  /*4b50*/  FMUL.FTZ R10, R23, UR8 ;  /* 0x00000008170a7c20 */ /* 0x000fe20008410000 */
[----:B------:R-:W-:Y:S01]  /*4b60*/  ISETP.LT.OR P1, PT, R9, R197, P0 ;  /* 0x000000c50900720c */ /* 0x000fe20000721670 */
[----:B------:R-:W-:Y:S01]  /*4b70*/  LDSM.16.M88.4 R20, [R185+0x1800] ;  /* 0x00180000b914783b */ /* 0x000fe20000000200 */
[----:B------:R-:W-:Y:S01]  /*4b80*/  ISETP.GE.AND P2, PT, R5, R200, PT ;  /* 0x000000c80500720c */ /* 0x000fe20003f46270 */
[----:B------:R3:W-:Y:S01]  /*4b90*/  MUFU.TANH R71, R10 ;  /* 0x0000000a00477308 */ /* 0x0007e20000002400 */
[----:B------:R-:W-:-:S02]  /*4ba0*/  ISETP.LT.OR P0, PT, R3, R196, P3 ;  /* 0x000000c40300720c */ /* 0x000fc40001f01670 */
[----:B------:R-:W-:Y:S01]  /*4bb0*/  ISETP.LT.OR P2, PT, R5, R197, P2 ;  /* 0x000000c50500720c */ /* 0x000fe20001741670 */
[----:B-1----:R-:W1:Y:S01]  /*4bc0*/  LDSM.16.M88.4 R12, [R191+0x1800] ;  /* 0x00180000bf0c783b */ /* 0x002e620000000200 */
[----:B----4-:R-:W-:Y:S01]  /*4bd0*/  FSEL R58, R106, -INF , !P0 ;  /* 0xff8000006a3a7808 */ /* 0x010fe20004000000 */
[----:B------:R-:W-:-:S04]  /*4be0*/  DEPBAR.LE SB0, 0x0 ;  /* 0x000080000000791a */ /* 0x000fc80000000000 */
[----:B------:R-:W-:Y:S01]  /*4bf0*/  ISETP.GE.AND P0, PT, R6, R199, PT ;  /* 0x000000c70600720c */ /* 0x000fe20003f06270 */
[----:B------:R4:W5:Y:S01]  /*4c00*/  MUFU.TANH R68, R11 ;  /* 0x0000000b00447308 */ /* 0x0009620000002400 */
[----:B------:R-:W-:Y:S02]  /*4c10*/  FSEL R152, R152, -INF , !P1 ;  /* 0xff80000098987808 */ /* 0x000fe40004800000 */
[----:B------:R-:W-:Y:S02]  /*4c20*/  FSEL R98, R98, -INF , !P2 ;  /* 0xff80000062627808 */ /* 0x000fe40005000000 */
[----:B------:R-:W-:Y:S01]  /*4c30*/  ISETP.GE.AND P1, PT, R6, R201, PT ;  /* 0x000000c90600720c */ /* 0x000fe20003f26270 */
[----:B---3--:R-:W-:Y:S01]  /*4c40*/  FMUL.FTZ R10, R44, UR8 ;  /* 0x000000082c0a7c20 */ /* 0x008fe20008410000 */
[C---:B------:R-:W-:Y:S02]  /*4c50*/  ISETP.GE.AND P2, PT, R7.reuse, R199, PT ;  /* 0x000000c70700720c */ /* 0x040fe40003f46270 */
[----:B------:R-:W-:Y:S01]  /*4c60*/  ISETP.LT.OR P0, PT, R6, R195, P0 ;  /* 0x000000c30600720c */ /* 0x000fe20000701670 */
[----:B------:R3:W-:Y:S01]  /*4c70*/  MUFU.TANH R128, R10 ;  /* 0x0000000a00807308 */ /* 0x0007e20000002400 */
[----:B------:R-:W-:Y:S01]  /*4c80*/  BAR.SYNC.DEFER_BLOCKING 0x0 ;  /* 0x0000000000007b1d */ /* 0x000fe20000010000 */
[----:B------:R-:W-:-:S02]  /*4c90*/  ISETP.GE.AND P4, PT, R7, R201, PT ;  /* 0x000000c90700720c */ /* 0x000fc40003f86270 */
[-C--:B------:R-:W-:Y:S02]  /*4ca0*/  ISETP.LT.OR P3, PT, R6, R196.reuse, P1 ;  /* 0x000000c40600720c */ /* 0x080fe40000f61670 */
[----:B------:R-:W-:Y:S01]  /*4cb0*/  ISETP.LT.OR P2, PT, R7, R195, P2 ;  /* 0x000000c30700720c */ /* 0x000fe20001741670 */
[----:B----4-:R-:W-:Y:S01]  /*4cc0*/  FMUL.FTZ R11, R46, UR8 ;  /* 0x000000082e0b7c20 */ /* 0x010fe20008410000 */
[----:B------:R-:W-:Y:S02]  /*4cd0*/  P2R R6, PR, RZ, 0x1 ;  /* 0x00000001ff067803 */ /* 0x000fe40000000000 */
[----:B------:R-:W-:Y:S01]  /*4ce0*/  ISETP.GE.AND P0, PT, R5, R201, PT ;  /* 0x000000c90500720c */ /* 0x000fe20003f06270 */
[----:B------:R-:W-:Y:S01]  /*4cf0*/  MUFU.TANH R61, R11 ;  /* 0x0000000b003d7308 */ /* 0x000fe20000002400 */
[----:B------:R-:W-:Y:S02]  /*4d00*/  ISETP.LT.OR P4, PT, R7, R196, P4 ;  /* 0x000000c40700720c */ /* 0x000fe40002781670 */
[----:B------:R-:W-:-:S02]  /*4d10*/  P2R R7, PR, RZ, 0x4 ;  /* 0x00000004ff077803 */ /* 0x000fc40000000000 */
[----:B------:R-:W-:Y:S01]  /*4d20*/  FSEL R84, R84, -INF , !P6 ;  /* 0xff80000054547808 */ /* 0x000fe20007000000 */
[----:B---3--:R-:W-:Y:S01]  /*4d30*/  FMUL.FTZ R10, R45, UR8 ;  /* 0x000000082d0a7c20 */ /* 0x008fe20008410000 */
[-C--:B------:R-:W-:Y:S02]  /*4d40*/  ISETP.LT.OR P2, PT, R5, R196.reuse, P0 ;  /* 0x000000c40500720c */ /* 0x080fe40000741670 */
[----:B------:R-:W-:Y:S01]  /*4d50*/  ISETP.NE.AND P6, PT, R36, RZ, PT ;  /* 0x000000ff2400720c */ /* 0x000fe20003fc5270 */
[----:B------:R3:W-:Y:S01]  /*4d60*/  MUFU.TANH R129, R10 ;  /* 0x0000000a00817308 */ /* 0x0007e20000002400 */
[CC--:B------:R-:W-:Y:S01]  /*4d70*/  ISETP.GE.AND P0, PT, R9.reuse, R201.reuse, PT ;  /* 0x000000c90900720c */ /* 0x0c0fe20003f06270 */
[----:B-1----:R-:W-:Y:S01]  /*4d80*/  HMMA.16816.F32.BF16 R36, R32, R12, R80 ;  /* 0x0000000c2024723c */ /* 0x002fe20000041850 */
[----:B------:R-:W-:Y:S02]  /*4d90*/  ISETP.GE.AND P1, PT, R0, R201, PT ;  /* 0x000000c90000720c */ /* 0x000fe40003f26270 */
[----:B------:R-:W-:-:S02]  /*4da0*/  ISETP.LT.OR P0, PT, R9, R196, P0 ;  /* 0x000000c40900720c */ /* 0x000fc40000701670 */
[----:B------:R-:W-:Y:S01]  /*4db0*/  FSEL R54, R105, -INF , !P4 ;  /* 0xff80000069367808 */ /* 0x000fe20006000000 */
[----:B------:R-:W-:Y:S01]  /*4dc0*/  HMMA.16816.F32.BF16 R32, R32, R14, R76 ;  /* 0x0000000e2020723c */ /* 0x000fe2000004184c */
[----:B------:R-:W-:Y:S02]  /*4dd0*/  FSEL R67, R103, -INF , !P3 ;  /* 0xff80000067437808 */ /* 0x000fe40005800000 */
[----:B------:R-:W-:Y:S02]  /*4de0*/  ISETP.LT.OR P1, PT, R0, R196, P1 ;  /* 0x000000c40000720c */ /* 0x000fe40000f21670 */
[-C--:B------:R-:W-:Y:S02]  /*4df0*/  ISETP.GE.AND P3, PT, R3, R199.reuse, PT ;  /* 0x000000c70300720c */ /* 0x080fe40003f66270 */
[----:B------:R-:W-:Y:S02]  /*4e00*/  FSEL R78, R100, -INF , !P0 ;  /* 0xff800000644e7808 */ /* 0x000fe40004000000 */
[----:B------:R-:W-:Y:S01]  /*4e10*/  ISETP.GE.AND P0, PT, R0, R199, PT ;  /* 0x000000c70000720c */ /* 0x000fe20003f06270 */
[----:B---3--:R-:W-:Y:S01]  /*4e20*/  FMUL.FTZ R10, R40, UR8 ;  /* 0x00000008280a7c20 */ /* 0x008fe20008410000 */
[----:B------:R-:W-:Y:S01]  /*4e30*/  FSEL R76, R102, -INF , !P2 ;  /* 0xff800000664c7808 */ /* 0x000fe20005000000 */
[----:B------:R-:W-:Y:S01]  /*4e40*/  FMUL.FTZ R40, R47, UR8 ;  /* 0x000000082f287c20 */ /* 0x000fe20008410000 */
[----:B------:R-:W-:Y:S01]  /*4e50*/  ISETP.LT.OR P4, PT, R0, R195, P0 ;  /* 0x000000c30000720c */ /* 0x000fe20000781670 */
[----:B------:R-:W-:Y:S01]  /*4e60*/  VIADD R0, R3, 0x20 ;  /* 0x0000002003007836 */ /* 0x000fe20000000000 */
[----:B------:R-:W-:Y:S01]  /*4e70*/  ISETP.GE.AND P0, PT, R9, R199, PT ;  /* 0x000000c70900720c */ /* 0x000fe20003f06270 */
[----:B------:R1:W-:Y:S01]  /*4e80*/  MUFU.TANH R66, R10 ;  /* 0x0000000a00427308 */ /* 0x0003e20000002400 */
[----:B------:R-:W-:Y:S01]  /*4e90*/  FSEL R77, R101, -INF , !P1 ;  /* 0xff800000654d7808 */ /* 0x000fe20004800000 */
[----:B------:R-:W-:Y:S01]  /*4ea0*/  HMMA.16816.F32.BF16 R44, R28, R20, R36 ;  /* 0x000000141c2c723c */ /* 0x000fe20000041824 */
[----:B------:R-:W-:-:S02]  /*4eb0*/  FSEL R59, R104, -INF , !P6 ;  /* 0xff800000683b7808 */ /* 0x000fc40007000000 */
[----:B------:R-:W-:Y:S02]  /*4ec0*/  ISETP.GE.AND P2, PT, R5, R199, PT ;  /* 0x000000c70500720c */ /* 0x000fe40003f46270 */
[-C--:B------:R-:W-:Y:S01]  /*4ed0*/  ISETP.LT.OR P1, PT, R3, R195.reuse, P3 ;  /* 0x000000c30300720c */ /* 0x080fe20001f21670 */
[----:B------:R-:W-:Y:S01]  /*4ee0*/  HMMA.16816.F32.BF16 R36, R24, R12, R148 ;  /* 0x0000000c1824723c */ /* 0x000fe20000041894 */
[----:B------:R-:W-:Y:S01]  /*4ef0*/  ISETP.NE.AND P6, PT, R48, RZ, PT ;  /* 0x000000ff3000720c */ /* 0x000fe20003fc5270 */
[----:B------:R-:W-:Y:S01]  /*4f00*/  MUFU.TANH R63, R40 ;  /* 0x00000028003f7308 */ /* 0x000fe20000002400 */
[-C--:B------:R-:W-:Y:S02]  /*4f10*/  ISETP.LT.OR P3, PT, R9, R195.reuse, P0 ;  /* 0x000000c30900720c */ /* 0x080fe40000761670 */
[----:B------:R-:W-:Y:S01]  /*4f20*/  ISETP.GE.AND P0, PT, R0, R202, PT ;  /* 0x000000ca0000720c */ /* 0x000fe20003f06270 */
[----:B------:R-:W-:Y:S01]  /*4f30*/  HMMA.16816.F32.BF16 R32, R28, R22, R32 ;  /* 0x000000161c20723c */ /* 0x000fe20000041820 */
[----:B------:R-:W-:Y:S01]  /*4f40*/  FSEL R52, R107, -INF , !P5 ;  /* 0xff8000006b347808 */ /* 0x000fe20006800000 */
[----:B-1----:R-:W-:Y:S01]  /*4f50*/  FMUL.FTZ R10, R41, UR8 ;  /* 0x00000008290a7c20 */ /* 0x002fe20008410000 */
[----:B------:R-:W-:Y:S01]  /*4f60*/  ISETP.LT.OR P5, PT, R5, R195, P2 ;  /* 0x000000c30500720c */ /* 0x000fe200017a1670 */
[----:B------:R-:W-:Y:S01]  /*4f70*/  FMUL.FTZ R5, R42, UR8 ;  /* 0x000000082a057c20 */ /* 0x000fe20008410000 */
[----:B------:R-:W-:Y:S01]  /*4f80*/  FSEL R41, R94, -INF , !P6 ;  /* 0xff8000005e297808 */ /* 0x000fe20007000000 */
[----:B------:R-:W-:Y:S01]  /*4f90*/  HMMA.16816.F32.BF16 R24, R24, R14, R140 ;  /* 0x0000000e1818723c */ /* 0x000fe2000004188c */
[----:B------:R-:W-:Y:S01]  /*4fa0*/  FSEL R48, R95, -INF , !P1 ;  /* 0xff8000005f307808 */ /* 0x000fe20004800000 */
[----:B------:R1:W-:Y:S01]  /*4fb0*/  MUFU.TANH R60, R5 ;  /* 0x00000005003c7308 */ /* 0x0003e20000002400 */
[----:B------:R-:W-:-:S02]  /*4fc0*/  ISETP.LT.OR P6, PT, R0, R198, P0 ;  /* 0x000000c60000720c */ /* 0x000fc400007c1670 */
[----:B------:R-:W-:Y:S01]  /*4fd0*/  ISETP.NE.AND P2, PT, R8, RZ, PT ;  /* 0x000000ff0800720c */ /* 0x000fe20003f45270 */
[----:B------:R-:W-:Y:S01]  /*4fe0*/  FMUL.FTZ R45, R45, UR8 ;  /* 0x000000082d2d7c20 */ /* 0x000fe20008410000 */
[----:B------:R-:W-:Y:S01]  /*4ff0*/  ISETP.NE.AND P1, PT, R7, RZ, PT ;  /* 0x000000ff0700720c */ /* 0x000fe20003f25270 */
[----:B------:R-:W-:Y:S01]  /*5000*/  FMUL.FTZ R46, R46, UR8 ;  /* 0x000000082e2e7c20 */ /* 0x000fe20008410000 */
[----:B------:R-:W-:Y:S01]  /*5010*/  ISETP.NE.AND P0, PT, R6, RZ, PT ;  /* 0x000000ff0600720c */ /* 0x000fe20003f05270 */
[----:B------:R-:W-:Y:S01]  /*5020*/  FMUL.FTZ R6, R44, UR8 ;  /* 0x000000082c067c20 */ /* 0x000fe20008410000 */
[----:B------:R-:W-:Y:S01]  /*5030*/  FSEL R42, R93, -INF , !P2 ;  /* 0xff8000005d2a7808 */ /* 0x000fe20005000000 */
[----:B------:R3:W4:Y:S01]  /*5040*/  MUFU.TANH R62, R10 ;  /* 0x0000000a003e7308 */ /* 0x0007220000002400 */
[----:B------:R-:W-:Y:S02]  /*5050*/  FSEL R74, R91, -INF , !P0 ;  /* 0xff8000005b4a7808 */ /* 0x000fe40004000000 */
[----:B------:R-:W-:-:S02]  /*5060*/  ISETP.GE.AND P2, PT, R0, R200, PT ;  /* 0x000000c80000720c */ /* 0x000fc40003f46270 */
[----:B------:R-:W-:Y:S01]  /*5070*/  ISETP.GE.AND P0, PT, R0, R199, PT ;  /* 0x000000c70000720c */ /* 0x000fe20003f06270 */
[----:B------:R-:W-:Y:S01]  /*5080*/  FMUL.FTZ R32, R32, UR8 ;  /* 0x0000000820207c20 */ /* 0x000fe20008410000 */
[----:B-1----:R-:W-:Y:S01]  /*5090*/  FMUL.FTZ R5, R43, UR8 ;  /* 0x000000082b057c20 */ /* 0x002fe20008410000 */
[----:B------:R-:W-:Y:S01]  /*50a0*/  FSEL R43, R92, -INF , !P1 ;  /* 0xff8000005c2b7808 */ /* 0x000fe20004800000 */
[----:B------:R1:W-:Y:S01]  /*50b0*/  MUFU.TANH R14, R6 ;  /* 0x00000006000e7308 */ /* 0x0003e20000002400 */
[C---:B------:R-:W-:Y:S01]  /*50c0*/  ISETP.GE.AND P1, PT, R0.reuse, R201, PT ;  /* 0x000000c90000720c */ /* 0x040fe20003f26270 */
[----:B------:R-:W-:Y:S01]  /*50d0*/  FMUL.FTZ R33, R33, UR8 ;  /* 0x0000000821217c20 */ /* 0x000fe20008410000 */
[----:B------:R-:W-:Y:S01]  /*50e0*/  ISETP.LT.OR P2, PT, R0, R197, P2 ;  /* 0x000000c50000720c */ /* 0x000fe20001741670 */
[----:B------:R-:W-:Y:S01]  /*50f0*/  FMUL.FTZ R34, R34, UR8 ;  /* 0x0000000822227c20 */ /* 0x000fe20008410000 */
[C---:B------:R-:W-:Y:S01]  /*5100*/  ISETP.LT.OR P1, PT, R0.reuse, R196, P1 ;  /* 0x000000c40000720c */ /* 0x040fe20000f21670 */
[----:B------:R-:W-:Y:S01]  /*5110*/  FMUL.FTZ R35, R35, UR8 ;  /* 0x0000000823237c20 */ /* 0x000fe20008410000 */
[----:B------:R-:W-:Y:S01]  /*5120*/  ISETP.LT.OR P0, PT, R0, R195, P0 ;  /* 0x000000c30000720c */ /* 0x000fe20000701670 */
[----:B------:R-:W-:Y:S01]  /*5130*/  VIADD R0, R3, 0x28 ;  /* 0x0000002803007836 */ /* 0x000fe20000000000 */
[----:B------:R5:W-:Y:S01]  /*5140*/  MUFU.TANH R40, R5 ;  /* 0x0000000500287308 */ /* 0x000be20000002400 */
[----:B------:R-:W-:Y:S01]  /*5150*/  P2R R7, PR, RZ, 0x4 ;  /* 0x00000004ff077803 */ /* 0x000fe20000000000 */
[----:B---3--:R-:W-:Y:S01]  /*5160*/  HMMA.16816.F32.BF16 R8, R16, R20, R36 ;  /* 0x000000141008723c */ /* 0x008fe20000041824 */
[----:B------:R-:W-:-:S02]  /*5170*/  P2R R12, PR, RZ, 0x1 ;  /* 0x00000001ff0c7803 */ /* 0x000fc40000000000 */
[C---:B------:R-:W-:Y:S02]  /*5180*/  ISETP.GE.AND P0, PT, R0.reuse, R202, PT ;  /* 0x000000ca0000720c */ /* 0x040fe40003f06270 */
[----:B------:R-:W-:Y:S01]  /*5190*/  FSEL R44, R89, -INF , !P5 ;  /* 0xff800000592c7808 */ /* 0x000fe20006800000 */
[----:B-1----:R-:W-:Y:S01]  /*51a0*/  VIADD R6, R3, 0x29 ;  /* 0x0000002903067836 */ /* 0x002fe20000000000 */
[----:B------:R-:W-:Y:S01]  /*51b0*/  ISETP.LT.OR P0, PT, R0, R198, P0 ;  /* 0x000000c60000720c */ /* 0x000fe20000701670 */
[----:B------:R-:W-:Y:S01]  /*51c0*/  HMMA.16816.F32.BF16 R16, R16, R22, R24 ;  /* 0x000000161010723c */ /* 0x000fe20000041818 */
[----:B------:R-:W-:Y:S01]  /*51d0*/  P2R R13, PR, RZ, 0x2 ;  /* 0x00000002ff0d7803 */ /* 0x000fe20000000000 */
[----:B------:R-:W1:Y:S01]  /*51e0*/  MUFU.TANH R45, R45 ;  /* 0x0000002d002d7308 */ /* 0x000e620000002400 */
[----:B--2---:R-:W-:Y:S02]  /*51f0*/  FSEL R30, R70, -INF , !P0 ;  /* 0xff800000461e7808 */ /* 0x004fe40004000000 */
[----:B------:R-:W-:Y:S01]  /*5200*/  FSEL R85, R85, -INF , !P4 ;  /* 0xff80000055557808 */ /* 0x000fe20006000000 */
[----:B-----5:R-:W-:Y:S01]  /*5210*/  VIADD R5, R3, 0x21 ;  /* 0x0000002103057836 */ /* 0x020fe20000000000 */
[----:B------:R-:W-:-:S02]  /*5220*/  ISETP.GE.AND P4, PT, R6, R202, PT ;  /* 0x000000ca0600720c */ /* 0x000fc40003f86270 */
[----:B------:R-:W-:Y:S01]  /*5230*/  FSEL R96, R96, -INF , !P3 ;  /* 0xff80000060607808 */ /* 0x000fe20005800000 */
[----:B------:R-:W2:Y:S01]  /*5240*/  MUFU.TANH R32, R32 ;  /* 0x0000002000207308 */ /* 0x000ea20000002400 */
[C---:B------:R-:W-:Y:S02]  /*5250*/  ISETP.GE.AND P2, PT, R5.reuse, R201, PT ;  /* 0x000000c90500720c */ /* 0x040fe40003f46270 */
[C---:B------:R-:W-:Y:S02]  /*5260*/  ISETP.GE.AND P0, PT, R5.reuse, R199, PT ;  /* 0x000000c70500720c */ /* 0x040fe40003f06270 */
[C---:B------:R-:W-:Y:S01]  /*5270*/  ISETP.LT.OR P5, PT, R5.reuse, R196, P2 ;  /* 0x000000c40500720c */ /* 0x040fe200017a1670 */
[----:B------:R-:W-:Y:S01]  /*5280*/  FMUL.FTZ R8, R8, UR8 ;  /* 0x0000000808087c20 */ /* 0x000fe20008410000 */
[----:B------:R-:W-:Y:S01]  /*5290*/  ISETP.LT.OR P2, PT, R5, R195, P0 ;  /* 0x000000c30500720c */ /* 0x000fe20000741670 */
[----:B------:R-:W3:Y:S01]  /*52a0*/  MUFU.TANH R33, R33 ;  /* 0x0000002100217308 */ /* 0x000ee20000002400 */
[----:B------:R-:W-:Y:S01]  /*52b0*/  ISETP.GE.AND P0, PT, R0, R200, PT ;  /* 0x000000c80000720c */ /* 0x000fe20003f06270 */
[----:B------:R-:W-:Y:S01]  /*52c0*/  FMUL.FTZ R9, R9, UR8 ;  /* 0x0000000809097c20 */ /* 0x000fe20008410000 */
[C---:B------:R-:W-:Y:S01]  /*52d0*/  ISETP.GE.AND P1, PT, R5.reuse, R202, PT ;  /* 0x000000ca0500720c */ /* 0x040fe20003f26270 */
[----:B------:R-:W-:Y:S01]  /*52e0*/  FMUL.FTZ R10, R10, UR8 ;  /* 0x000000080a0a7c20 */ /* 0x000fe20008410000 */
[----:B------:R-:W-:Y:S01]  /*52f0*/  ISETP.LT.OR P0, PT, R0, R197, P0 ;  /* 0x000000c50000720c */ /* 0x000fe20000701670 */
[----:B------:R-:W-:Y:S01]  /*5300*/  FMUL.FTZ R16, R16, UR8 ;  /* 0x0000000810107c20 */ /* 0x000fe20008410000 */
[----:B------:R-:W-:Y:S01]  /*5310*/  ISETP.LT.OR P1, PT, R5, R198, P1 ;  /* 0x000000c60500720c */ /* 0x000fe20000f21670 */
[----:B------:R-:W-:Y:S01]  /*5320*/  MUFU.TANH R46, R46 ;  /* 0x0000002e002e7308 */ /* 0x000fe20000002400 */
[----:B------:R-:W-:Y:S01]  /*5330*/  FSEL R148, R68, -INF , !P0 ;  /* 0xff80000044947808 */ /* 0x000fe20004000000 */
[----:B------:R-:W-:Y:S01]  /*5340*/  FMUL.FTZ R17, R17, UR8 ;  /* 0x0000000811117c20 */ /* 0x000fe20008410000 */
[-C--:B------:R-:W-:Y:S01]  /*5350*/  ISETP.GE.AND P0, PT, R6, R200.reuse, PT ;  /* 0x000000c80600720c */ /* 0x080fe20003f06270 */
[----:B------:R-:W-:Y:S01]  /*5360*/  FMUL.FTZ R18, R18, UR8 ;  /* 0x0000000812127c20 */ /* 0x000fe20008410000 */
[----:B------:R-:W-:Y:S01]  /*5370*/  ISETP.GE.AND P3, PT, R5, R200, PT ;  /* 0x000000c80500720c */ /* 0x000fe20003f66270 */
[----:B------:R-:W-:Y:S01]  /*5380*/  FMUL.FTZ R19, R19, UR8 ;  /* 0x0000000813137c20 */ /* 0x000fe20008410000 */
[----:B------:R-:W-:Y:S01]  /*5390*/  FSEL R29, R73, -INF , !P1 ;  /* 0xff800000491d7808 */ /* 0x000fe20004800000 */
[----:B------:R-:W-:Y:S01]  /*53a0*/  MUFU.TANH R34, R34 ;  /* 0x0000002200227308 */ /* 0x000fe20000002400 */
[----:B------:R-:W-:-:S02]  /*53b0*/  ISETP.LT.OR P1, PT, R6, R198, P4 ;  /* 0x000000c60600720c */ /* 0x000fc40002721670 */
[-C--:B------:R-:W-:Y:S02]  /*53c0*/  ISETP.LT.OR P0, PT, R6, R197.reuse, P0 ;  /* 0x000000c50600720c */ /* 0x080fe40000701670 */
[----:B------:R-:W-:Y:S02]  /*53d0*/  FSEL R28, R88, -INF , !P6 ;  /* 0xff800000581c7808 */ /* 0x000fe40007000000 */
[----:B------:R-:W-:Y:S01]  /*53e0*/  ISETP.LT.OR P3, PT, R5, R197, P3 ;  /* 0x000000c50500720c */ /* 0x000fe20001f61670 */
[----:B------:R-:W-:Y:S01]  /*53f0*/  MUFU.TANH R35, R35 ;  /* 0x0000002300237308 */ /* 0x000fe20000002400 */
[----:B------:R-:W-:Y:S01]  /*5400*/  ISETP.NE.AND P6, PT, R7, RZ, PT ;  /* 0x000000ff0700720c */ /* 0x000fe20003fc5270 */
[----:B------:R-:W-:Y:S01]  /*5410*/  FMUL.FTZ R7, R47, UR8 ;  /* 0x000000082f077c20 */ /* 0x000fe20008410000 */
[----:B------:R-:W-:Y:S02]  /*5420*/  FSEL R31, R72, -INF , !P1 ;  /* 0xff800000481f7808 */ /* 0x000fe40004800000 */
[----:B------:R-:W-:-:S02]  /*5430*/  P2R R5, PR, RZ, 0x4 ;  /* 0x00000004ff057803 */ /* 0x000fc40000000000 */
[C---:B------:R-:W-:Y:S01]  /*5440*/  ISETP.GE.AND P2, PT, R0.reuse, R201, PT ;  /* 0x000000c90000720c */ /* 0x040fe20003f46270 */
[----:B------:R-:W-:Y:S01]  /*5450*/  MUFU.TANH R9, R9 ;  /* 0x0000000900097308 */ /* 0x000fe20000002400 */
[----:B------:R-:W-:Y:S02]  /*5460*/  ISETP.GE.AND P1, PT, R0, R199, PT ;  /* 0x000000c70000720c */ /* 0x000fe40003f26270 */
[----:B------:R-:W-:Y:S02]  /*5470*/  FSEL R147, R71, -INF , !P0 ;  /* 0xff80000047937808 */ /* 0x000fe40004000000 */
[----:B------:R-:W-:Y:S02]  /*5480*/  ISETP.GE.AND P0, PT, R6, R201, PT ;  /* 0x000000c90600720c */ /* 0x000fe40003f06270 */
[----:B------:R-:W-:Y:S01]  /*5490*/  FSEL R143, R90, -INF , !P6 ;  /* 0xff8000005a8f7808 */ /* 0x000fe20007000000 */
[----:B------:R-:W-:Y:S01]  /*54a0*/  MUFU.TANH R16, R16 ;  /* 0x0000001000107308 */ /* 0x000fe20000002400 */
[----:B------:R-:W-:-:S02]  /*54b0*/  ISETP.LT.OR P4, PT, R0, R196, P2 ;  /* 0x000000c40000720c */ /* 0x000fc40001781670 */
[----:B------:R-:W-:Y:S01]  /*54c0*/  ISETP.LT.OR P6, PT, R0, R195, P1 ;  /* 0x000000c30000720c */ /* 0x000fe20000fc1670 */
[----:B------:R-:W-:Y:S01]  /*54d0*/  VIADD R0, R3, 0x30 ;  /* 0x0000003003007836 */ /* 0x000fe20000000000 */
[----:B------:R-:W-:Y:S02]  /*54e0*/  ISETP.LT.OR P0, PT, R6, R196, P0 ;  /* 0x000000c40600720c */ /* 0x000fe40000701670 */
[----:B------:R-:W-:Y:S01]  /*54f0*/  FSEL R146, R69, -INF , !P3 ;  /* 0xff80000045927808 */ /* 0x000fe20005800000 */
[----:B------:R-:W-:Y:S01]  /*5500*/  MUFU.TANH R17, R17 ;  /* 0x0000001100117308 */ /* 0x000fe20000002400 */
[----:B------:R-:W-:Y:S02]  /*5510*/  ISETP.NE.AND P3, PT, R13, RZ, PT ;  /* 0x000000ff0d00720c */ /* 0x000fe40003f65270 */
[----:B----4-:R-:W-:Y:S02]  /*5520*/  FSEL R131, R62, -INF , !P0 ;  /* 0xff8000003e837808 */ /* 0x010fe40004000000 */
[----:B------:R-:W-:-:S02]  /*5530*/  ISETP.GE.AND P1, PT, R6, R199, PT ;  /* 0x000000c70600720c */ /* 0x000fc40003f26270 */
[----:B------:R-:W-:Y:S01]  /*5540*/  ISETP.GE.AND P2, PT, R0, R202, PT ;  /* 0x000000ca0000720c */ /* 0x000fe20003f46270 */
[----:B------:R-:W-:Y:S01]  /*5550*/  MUFU.TANH R13, R7 ;  /* 0x00000007000d7308 */ /* 0x000fe20000002400 */
[----:B------:R-:W-:Y:S02]  /*5560*/  ISETP.NE.AND P0, PT, R12, RZ, PT ;  /* 0x000000ff0c00720c */ /* 0x000fe40003f05270 */
[----:B------:R-:W-:Y:S02]  /*5570*/  FSEL R128, R128, -INF , !P3 ;  /* 0xff80000080807808 */ /* 0x000fe40005800000 */
[----:B------:R-:W-:Y:S02]  /*5580*/  FSEL R129, R129, -INF , !P5 ;  /* 0xff80000081817808 */ /* 0x000fe40006800000 */
[----:B------:R-:W-:Y:S01]  /*5590*/  ISETP.LT.OR P3, PT, R6, R195, P1 ;  /* 0x000000c30600720c */ /* 0x000fe20000f61670 */
[----:B------:R4:W5:Y:S01]  /*55a0*/  MUFU.TANH R12, R8 ;  /* 0x00000008000c7308 */ /* 0x0009620000002400 */
[----:B------:R-:W-:-:S02]  /*55b0*/  ISETP.LT.OR P5, PT, R0, R198, P2 ;  /* 0x000000c60000720c */ /* 0x000fc400017a1670 */
[----:B------:R-:W-:Y:S02]  /*55c0*/  FSEL R133, R61, -INF , !P0 ;  /* 0xff8000003d857808 */ /* 0x000fe40004000000 */
[C---:B------:R-:W-:Y:S02]  /*55d0*/  ISETP.GE.AND P2, PT, R0.reuse, R200, PT ;  /* 0x000000c80000720c */ /* 0x040fe40003f46270 */
[C---:B------:R-:W-:Y:S01]  /*55e0*/  ISETP.GE.AND P1, PT, R0.reuse, R201, PT ;  /* 0x000000c90000720c */ /* 0x040fe20003f26270 */
[----:B------:R-:W5:Y:S01]  /*55f0*/  MUFU.TANH R10, R10 ;  /* 0x0000000a000a7308 */ /* 0x000f620000002400 */
[----:B------:R-:W-:Y:S02]  /*5600*/  ISETP.GE.AND P0, PT, R0, R199, PT ;  /* 0x000000c70000720c */ /* 0x000fe40003f06270 */
[----:B------:R-:W-:Y:S02]  /*5610*/  FSEL R130, R66, -INF , !P4 ;  /* 0xff80000042827808 */ /* 0x000fe40006000000 */
[----:B------:R-:W-:Y:S01]  /*5620*/  ISETP.NE.AND P4, PT, R5, RZ, PT ;  /* 0x000000ff0500720c */ /* 0x000fe20003f85270 */
[----:B------:R-:W-:Y:S01]  /*5630*/  VIADD R5, R3, 0x31 ;  /* 0x0000003103057836 */ /* 0x000fe20000000000 */
[C---:B------:R-:W-:Y:S01]  /*5640*/  ISETP.LT.OR P2, PT, R0.reuse, R197, P2 ;  /* 0x000000c50000720c */ /* 0x040fe20001741670 */
[----:B------:R-:W-:Y:S01]  /*5650*/  MUFU.TANH R18, R18 ;  /* 0x0000001200127308 */ /* 0x000fe20000002400 */
[----:B------:R-:W-:-:S02]  /*5660*/  ISETP.LT.OR P1, PT, R0, R196, P1 ;  /* 0x000000c40000720c */ /* 0x000fc40000f21670 */
[----:B------:R-:W-:Y:S01]  /*5670*/  ISETP.LT.OR P0, PT, R0, R195, P0 ;  /* 0x000000c30000720c */ /* 0x000fe20000701670 */
[C---:B------:R-:W-:Y:S01]  /*5680*/  VIADD R0, R3.reuse, 0x38 ;  /* 0x0000003803007836 */ /* 0x040fe20000000000 */
[----:B------:R-:W-:Y:S01]  /*5690*/  P2R R6, PR, RZ, 0x2 ;  /* 0x00000002ff067803 */ /* 0x000fe20000000000 */
[----:B------:R-:W-:Y:S01]  /*56a0*/  VIADD R3, R3, 0x39 ;  /* 0x0000003903037836 */ /* 0x000fe20000000000 */
[----:B----4-:R-:W-:Y:S01]  /*56b0*/  P2R R8, PR, RZ, 0x1 ;  /* 0x00000001ff087803 */ /* 0x010fe20000000000 */
[----:B------:R-:W-:Y:S01]  /*56c0*/  MUFU.TANH R19, R19 ;  /* 0x0000001300137308 */ /* 0x000fe20000002400 */
[CC--:B------:R-:W-:Y:S02]  /*56d0*/  ISETP.GE.AND P1, PT, R5.reuse, R202.reuse, PT ;  /* 0x000000ca0500720c */ /* 0x0c0fe40003f26270 */
[----:B------:R-:W-:Y:S02]  /*56e0*/  ISETP.GE.AND P0, PT, R0, R202, PT ;  /* 0x000000ca0000720c */ /* 0x000fe40003f06270 */
[----:B------:R-:W-:-:S02]  /*56f0*/  ISETP.LT.OR P1, PT, R5, R198, P1 ;  /* 0x000000c60500720c */ /* 0x000fc40000f21670 */
[----:B------:R-:W-:Y:S02]  /*5700*/  ISETP.LT.OR P0, PT, R0, R198, P0 ;  /* 0x000000c60000720c */ /* 0x000fe40000701670 */
[----:B------:R-:W-:Y:S02]  /*5710*/  P2R R7, PR, RZ, 0x4 ;  /* 0x00000004ff077803 */ /* 0x000fe40000000000 */
[----:B-1----:R-:W-:Y:S02]  /*5720*/  FSEL R45, R45, -INF , !P1 ;  /* 0xff8000002d2d7808 */ /* 0x002fe40004800000 */
[----:B--2---:R-:W-:Y:S02]  /*5730*/  FSEL R69, R32, -INF , !P0 ;  /* 0xff80000020457808 */ /* 0x004fe40004000000 */
[C---:B------:R-:W-:Y:S02]  /*5740*/  ISETP.GE.AND P2, PT, R5.reuse, R200, PT ;  /* 0x000000c80500720c */ /* 0x040fe40003f46270 */
[----:B------:R-:W-:-:S02]  /*5750*/  ISETP.GE.AND P1, PT, R5, R201, PT ;  /* 0x000000c90500720c */ /* 0x000fc40003f26270 */
[----:B------:R-:W-:Y:S02]  /*5760*/  ISETP.GE.AND P0, PT, R5, R199, PT ;  /* 0x000000c70500720c */ /* 0x000fe40003f06270 */
[----:B------:R-:W-:Y:S02]  /*5770*/  FSEL R135, R40, -INF , !P3 ;  /* 0xff80000028877808 */ /* 0x000fe40005800000 */
[----:B------:R-:W-:Y:S02]  /*5780*/  ISETP.GE.AND P3, PT, R3, R202, PT ;  /* 0x000000ca0300720c */ /* 0x000fe40003f66270 */
[----:B------:R-:W-:Y:S02]  /*5790*/  FSEL R132, R63, -INF , !P4 ;  /* 0xff8000003f847808 */ /* 0x000fe40006000000 */
[----:B------:R-:W-:Y:S02]  /*57a0*/  FSEL R20, R14, -INF , !P5 ;  /* 0xff8000000e147808 */ /* 0x000fe40006800000 */
[----:B------:R-:W-:-:S02]  /*57b0*/  ISETP.LT.OR P2, PT, R5, R197, P2 ;  /* 0x000000c50500720c */ /* 0x000fc40001741670 */
[C---:B------:R-:W-:Y:S02]  /*57c0*/  ISETP.LT.OR P5, PT, R5.reuse, R196, P1 ;  /* 0x000000c40500720c */ /* 0x040fe40000fa1670 */
[----:B------:R-:W-:Y:S01]  /*57d0*/  ISETP.LT.OR P4, PT, R5, R195, P0 ;  /* 0x000000c30500720c */ /* 0x000fe20000781670 */
[----:B------:R-:W-:Y:S01]  /*57e0*/  FMUL.FTZ R5, R11, UR8 ;  /* 0x000000080b057c20 */ /* 0x000fe20008410000 */
[----:B------:R-:W-:Y:S02]  /*57f0*/  ISETP.LT.OR P0, PT, R3, R198, P3 ;  /* 0x000000c60300720c */ /* 0x000fe40001f01670 */
[----:B------:R-:W-:Y:S02]  /*5800*/  FSEL R134, R60, -INF , !P6 ;  /* 0xff8000003c867808 */ /* 0x000fe40007000000 */
[----:B------:R-:W-:Y:S01]  /*5810*/  ISETP.NE.AND P6, PT, R6, RZ, PT ;  /* 0x000000ff0600720c */ /* 0x000fe20003fc5270 */
[----:B------:R-:W1:Y:S01]  /*5820*/  MUFU.TANH R5, R5 ;  /* 0x0000000500057308 */ /* 0x000e620000002400 */
[----:B---3--:R-:W-:-:S02]  /*5830*/  FSEL R68, R33, -INF , !P0 ;  /* 0xff80000021447808 */ /* 0x008fc40004000000 */
[-C--:B------:R-:W-:Y:S02]  /*5840*/  ISETP.GE.AND P1, PT, R0, R200.reuse, PT ;  /* 0x000000c80000720c */ /* 0x080fe40003f26270 */
[----:B------:R-:W-:Y:S02]  /*5850*/  ISETP.GE.AND P0, PT, R3, R200, PT ;  /* 0x000000c80300720c */ /* 0x000fe40003f06270 */
[----:B-----5:R-:W-:Y:S02]  /*5860*/  FSEL R139, R12, -INF , !P6 ;  /* 0xff8000000c8b7808 */ /* 0x020fe40007000000 */
[----:B------:R-:W-:Y:S02]  /*5870*/  ISETP.GT.AND P6, PT, R205, R252, PT ;  /* 0x000000fccd00720c */ /* 0x000fe40003fc4270 */
[----:B------:R-:W-:Y:S02]  /*5880*/  ISETP.NE.AND P3, PT, R7, RZ, PT ;  /* 0x000000ff0700720c */ /* 0x000fe40003f65270 */
[----:B------:R-:W-:-:S02]  /*5890*/  ISETP.LT.OR P1, PT, R0, R197, P1 ;  /* 0x000000c50000720c */ /* 0x000fc40000f21670 */
[----:B------:R-:W-:Y:S02]  /*58a0*/  ISETP.LT.OR P0, PT, R3, R197, P0 ;  /* 0x000000c50300720c */ /* 0x000fe40000701670 */
        /* <DEDUP_REMOVED lines=9> */
[CC--:B------:R-:W-:Y:S02]  /*5940*/  ISETP.LT.OR P3, PT, R0.reuse, R196.reuse, P3 ;  /* 0x000000c40000720c */ /* 0x0c0fe40001f61670 */
[----:B------:R-:W-:Y:S01]  /*5950*/  ISETP.LT.OR P2, PT, R0, R195, P2 ;  /* 0x000000c30000720c */ /* 0x000fe20001741670 */
[----:B------:R-:W-:Y:S01]  /*5960*/  IMAD.IADD R0, R145, 0x1, R154 ;  /* 0x0000000191007824 */ /* 0x000fe200078e029a */
[----:B------:R-:W-:-:S02]  /*5970*/  ISETP.LT.OR P1, PT, R3, R196, P1 ;  /* 0x000000c40300720c */ /* 0x000fc40000f21670 */
[----:B------:R-:W-:Y:S02]  /*5980*/  ISETP.LT.OR P0, PT, R3, R195, P0 ;  /* 0x000000c30300720c */ /* 0x000fe40000701670 */
[----:B------:R-:W-:Y:S02]  /*5990*/  ISETP.NE.AND P5, PT, R8, RZ, PT ;  /* 0x000000ff0800720c */ /* 0x000fe40003fa5270 */
[----:B------:R-:W-:Y:S02]  /*59a0*/  FSEL R140, R16, -INF , !P3 ;  /* 0xff800000108c7808 */ /* 0x000fe40005800000 */
[----:B------:R-:W-:Y:S02]  /*59b0*/  FSEL R141, R17, -INF , !P1 ;  /* 0xff800000118d7808 */ /* 0x000fe40004800000 */
[----:B------:R-:W-:Y:S02]  /*59c0*/  FSEL R142, R10, -INF , !P5 ;  /* 0xff8000000a8e7808 */ /* 0x000fe40006800000 */
[----:B-1----:R-:W-:-:S02]  /*59d0*/  FSEL R145, R5, -INF , !P4 ;  /* 0xff80000005917808 */ /* 0x002fc40006000000 */
[----:B------:R-:W-:Y:S02]  /*59e0*/  FSEL R150, R18, -INF , !P2 ;  /* 0xff80000012967808 */ /* 0x000fe40005000000 */
[----:B------:R-:W-:Y:S01]  /*59f0*/  FSEL R149, R19, -INF , !P0 ;  /* 0xff80000013957808 */ /* 0x000fe20004000000 */
[----:B------:R-:W-:Y:S06]  /*5a00*/  @!P6 BRA `(.L_x_2336) ;  /* 0x0000000000d0e947 */ /* 0x000fec0003800000 */
        /* <DEDUP_REMOVED lines=50> */
.L_x_2338:
[----:B------:R-:W-:Y:S05]  /*5d30*/  BSYNC B0 ;  /* 0x0000000000007941 */ /* 0x000fea0003800000 */
.L_x_2337:
[----:B------:R-:W0:Y:S02]  /*5d40*/  LDGDEPBAR ;  /* 0x00000000000079af */ /* 0x000e240000000000 */
.L_x_2336:
[----:B------:R-:W-:Y:S01]  /*5d50*/  FMNMX.FTZ R73, R49, R50, !PT ;  /* 0x0000003231497209 */ /* 0x000fe20007810000 */
[----:B------:R-:W-:Y:S01]  /*5d60*/  ULDC UR6, c[0x0][0x2ec] ;  /* 0x0000bb0000067ab9 */ /* 0x000fe20000000800 */
[----:B------:R-:W-:Y:S02]  /*5d70*/  LEA R181, R0, UR4, 0x1 ;  /* 0x0000000400b57c11 */ /* 0x000fe4000f8e08ff */
[----:B------:R-:W-:Y:S02]  /*5d80*/  FMNMX.FTZ R73, R51, R73, !PT ;  /* 0x0000004933497209 */ /* 0x000fe40007810000 */
[----:B------:R-:W-:Y:S02]  /*5d90*/  LEA R182, R4, R181, 0x1 ;  /* 0x000000b504b67211 */ /* 0x000fe400078e08ff */
[----:B------:R-:W-:Y:S02]  /*5da0*/  FMNMX.FTZ R73, R53, R73, !PT ;  /* 0x0000004935497209 */ /* 0x000fe40007810000 */
[----:B------:R-:W-:Y:S01]  /*5db0*/  LEA R184, R2, R181, 0x1 ;  /* 0x000000b502b87211 */ /* 0x000fe200078e08ff */
[----:B------:R-:W-:Y:S01]  /*5dc0*/  LDSM.16.MT88.4 R16, [R182+0x6000] ;  /* 0x00600000b610783b */ /* 0x000fe20000004200 */
[----:B------:R-:W-:-:S02]  /*5dd0*/  FMNMX.FTZ R73, R55, R73, !PT ;  /* 0x0000004937497209 */ /* 0x000fc40007810000 */
[----:B------:R-:W-:Y:S01]  /*5de0*/  LEA R183, R2, R182, 0x1 ;  /* 0x000000b602b77211 */ /* 0x000fe200078e08ff */
[----:B------:R-:W-:Y:S01]  /*5df0*/  LDSM.16.MT88.4 R24, [R184+0x6000] ;  /* 0x00600000b818783b */ /* 0x000fe20000004200 */
[----:B------:R-:W-:-:S03]  /*5e00*/  FMNMX.FTZ R73, R57, R73, !PT ;  /* 0x0000004939497209 */ /* 0x000fc60007810000 */
[----:B------:R-:W-:Y:S01]  /*5e10*/  LDSM.16.MT88.4 R36, [R184+0x6800] ;  /* 0x00680000b824783b */ /* 0x000fe20000004200 */
[----:B------:R-:W-:-:S03]  /*5e20*/  FMNMX.FTZ R73, R64, R73, !PT ;  /* 0x0000004940497209 */ /* 0x000fc60007810000 */
[----:B------:R-:W-:Y:S01]  /*5e30*/  LDSM.16.MT88.4 R32, [R182+0x6800] ;  /* 0x00680000b620783b */ /* 0x000fe20000004200 */
        /* <DEDUP_REMOVED lines=26> */
[C---:B------:R-:W-:Y:S01]  /*5fe0*/  FSETP.NEU.FTZ.AND P0, PT, R73.reuse, -INF , PT ;  /* 0xff8000004900780b */ /* 0x040fe20003f1d000 */
[----:B------:R-:W-:Y:S01]  /*5ff0*/  FMUL.FTZ R6, R73, UR6 ;  /* 0x0000000649067c20 */ /* 0x000fe20008410000 */
[----:B------:R-:W-:-:S02]  /*6000*/  FMNMX.FTZ R5, R130, R5, !PT ;  /* 0x0000000582057209 */ /* 0x000fc40007810000 */
[----:B------:R-:W-:Y:S02]  /*6010*/  FMNMX.FTZ R3, R44, R3, !PT ;  /* 0x000000032c037209 */ /* 0x000fe40007810000 */
[----:B------:R-:W-:Y:S02]  /*6020*/  FSEL R6, R6, RZ, P0 ;  /* 0x000000ff06067208 */ /* 0x000fe40000000000 */
[----:B------:R-:W-:Y:S02]  /*6030*/  FMNMX.FTZ R5, R131, R5, !PT ;  /* 0x0000000583057209 */ /* 0x000fe40007810000 */
[----:B------:R-:W-:Y:S01]  /*6040*/  FMNMX.FTZ R3, R85, R3, !PT ;  /* 0x0000000355037209 */ /* 0x000fe20007810000 */
[----:B------:R-:W-:Y:S01]  /*6050*/  FFMA.FTZ R7, R49, UR6, -R6 ;  /* 0x0000000631077c23 */ /* 0x000fe20008010806 */
[----:B------:R-:W-:Y:S02]  /*6060*/  FMNMX.FTZ R5, R139, R5, !PT ;  /* 0x000000058b057209 */ /* 0x000fe40007810000 */
[----:B------:R-:W-:Y:S01]  /*6070*/  FMNMX.FTZ R3, R96, R3, !PT ;  /* 0x0000000360037209 */ /* 0x000fe20007810000 */
[----:B------:R1:W-:Y:S01]  /*6080*/  MUFU.EX2 R224, R7 ;  /* 0x0000000700e07308 */ /* 0x0003e20000000800 */
[----:B------:R-:W-:-:S02]  /*6090*/  FMNMX.FTZ R71, R138, R5, !PT ;  /* 0x000000058a477209 */ /* 0x000fc40007810000 */
[----:B------:R-:W-:Y:S02]  /*60a0*/  FMNMX.FTZ R3, R133, R3, !PT ;  /* 0x0000000385037209 */ /* 0x000fe40007810000 */
[----:B------:R-:W-:Y:S02]  /*60b0*/  FMNMX.FTZ R71, R140, R71, !PT ;  /* 0x000000478c477209 */ /* 0x000fe40007810000 */
[----:B------:R-:W-:Y:S01]  /*60c0*/  FMNMX.FTZ R5, R132, R3, !PT ;  /* 0x0000000384057209 */ /* 0x000fe20007810000 */
[--C-:B------:R-:W-:Y:S01]  /*60d0*/  FFMA.FTZ R3, R51, UR6, -R6.reuse ;  /* 0x0000000633037c23 */ /* 0x100fe20008010806 */
[----:B------:R-:W-:Y:S02]  /*60e0*/  FMNMX.FTZ R71, R141, R71, !PT ;  /* 0x000000478d477209 */ /* 0x000fe40007810000 */
[----:B------:R-:W-:Y:S01]  /*60f0*/  FMNMX.FTZ R8, R134, R5, !PT ;  /* 0x0000000586087209 */ /* 0x000fe20007810000 */
[----:B------:R3:W-:Y:S02]  /*6100*/  MUFU.EX2 R219, R3 ;  /* 0x0000000300db7308 */ /* 0x0007e40000000800 */
[----:B------:R-:W4:Y:S01]  /*6110*/  SHFL.BFLY PT, R9, R71, 0x2, 0x1f ;  /* 0x0c401f0047097f89 */ /* 0x000f2200000e0000 */
[----:B-1----:R-:W-:-:S05]  /*6120*/  FFMA.FTZ R7, R50, UR6, -R6 ;  /* 0x0000000632077c23 */ /* 0x002fca0008010806 */
[----:B------:R1:W2:Y:S01]  /*6130*/  MUFU.EX2 R218, R7 ;  /* 0x0000000700da7308 */ /* 0x0002a20000000800 */
[----:B---3--:R-:W-:-:S07]  /*6140*/  FFMA.FTZ R3, R53, UR6, -R6 ;  /* 0x0000000635037c23 */ /* 0x008fce0008010806 */
[----:B------:R3:W5:Y:S01]  /*6150*/  MUFU.EX2 R222, R3 ;  /* 0x0000000300de7308 */ /* 0x0007620000000800 */
[----:B-1----:R-:W-:Y:S02]  /*6160*/  FMNMX.FTZ R7, R75, R84, !PT ;  /* 0x000000544b077209 */ /* 0x002fe40007810000 */
[----:B----4-:R-:W-:Y:S02]  /*6170*/  FMNMX.FTZ R71, R71, R9, !PT ;  /* 0x0000000947477209 */ /* 0x010fe40007810000 */
[----:B------:R-:W-:Y:S02]  /*6180*/  FMNMX.FTZ R5, R86, R7, !PT ;  /* 0x0000000756057209 */ /* 0x000fe40007810000 */
[----:B------:R-:W-:Y:S01]  /*6190*/  FMNMX.FTZ R7, R135, R8, !PT ;  /* 0x0000000887077209 */ /* 0x000fe20007810000 */
[----:B------:R-:W1:Y:S01]  /*61a0*/  SHFL.BFLY PT, R9, R71, 0x1, 0x1f ;  /* 0x0c201f0047097f89 */ /* 0x000e6200000e0000 */
[----:B------:R-:W-:Y:S02]  /*61b0*/  FMNMX.FTZ R5, R87, R5, !PT ;  /* 0x0000000557057209 */ /* 0x000fe40007810000 */
[----:B--2---:R-:W-:-:S02]  /*61c0*/  F2FP.BF16.F32.PACK_AB R12, R218, R224 ;  /* 0x000000e0da0c723e */ /* 0x004fc400000010ff */
[----:B------:R-:W-:Y:S02]  /*61d0*/  FMNMX.FTZ R5, R97, R5, !PT ;  /* 0x0000000561057209 */ /* 0x000fe40007810000 */
[----:B---3--:R-:W-:Y:S01]  /*61e0*/  FMNMX.FTZ R3, R142, R7, !PT ;  /* 0x000000078e037209 */ /* 0x008fe20007810000 */
        /* <DEDUP_REMOVED lines=8> */
[----:B------:R-:W-:Y:S02]  /*6270*/  FMNMX.FTZ R5, R143, R5, !PT ;  /* 0x000000058f057209 */ /* 0x000fe40007810000 */
[----:B-----5:R-:W-:Y:S01]  /*6280*/  F2FP.BF16.F32.PACK_AB R14, R222, R219 ;  /* 0x000000dbde0e723e */ /* 0x020fe200000010ff */
[----:B------:R-:W3:Y:S01]  /*6290*/  SHFL.BFLY PT, R8, R3, 0x2, 0x1f ;  /* 0x0c401f0003087f89 */ /* 0x000ee200000e0000 */
[----:B------:R-:W-:Y:S02]  /*62a0*/  FMNMX.FTZ R5, R146, R5, !PT ;  /* 0x0000000592057209 */ /* 0x000fe40007810000 */
[----:B-1----:R-:W-:Y:S01]  /*62b0*/  FMNMX.FTZ R71, R71, R9, !PT ;  /* 0x0000000947477209 */ /* 0x002fe20007810000 */
[----:B--2---:R-:W-:Y:S01]  /*62c0*/  FFMA.FTZ R7, R57, UR6, -R6 ;  /* 0x0000000639077c23 */ /* 0x004fe20008010806 */
[----:B------:R-:W-:-:S02]  /*62d0*/  FMNMX.FTZ R5, R148, R5, !PT ;  /* 0x0000000594057209 */ /* 0x000fc40007810000 */
[----:B------:R-:W-:Y:S01]  /*62e0*/  FSETP.NEU.FTZ.AND P0, PT, R71, -INF , PT ;  /* 0xff8000004700780b */ /* 0x000fe20003f1d000 */
[----:B------:R1:W-:Y:S01]  /*62f0*/  MUFU.EX2 R231, R7 ;  /* 0x0000000700e77308 */ /* 0x0003e20000000800 */
[----:B------:R-:W-:-:S04]  /*6300*/  FMNMX.FTZ R5, R147, R5, !PT ;  /* 0x0000000593057209 */ /* 0x000fc80007810000 */
[----:B------:R-:W-:Y:S02]  /*6310*/  FMNMX.FTZ R5, R136, R5, !PT ;  /* 0x0000000588057209 */ /* 0x000fe40007810000 */
[----:B---3--:R-:W-:Y:S01]  /*6320*/  FMNMX.FTZ R3, R3, R8, !PT ;  /* 0x0000000803037209 */ /* 0x008fe20007810000 */
[--C-:B------:R-:W-:Y:S01]  /*6330*/  FFMA.FTZ R8, R31, UR6, -R6.reuse ;  /* 0x000000061f087c23 */ /* 0x100fe20008010806 */
[----:B-1----:R-:W-:-:S03]  /*6340*/  FFMA.FTZ R7, R64, UR6, -R6 ;  /* 0x0000000640077c23 */ /* 0x002fc60008010806 */
[----:B------:R-:W1:Y:S01]  /*6350*/  SHFL.BFLY PT, R70, R3, 0x1, 0x1f ;  /* 0x0c201f0003467f89 */ /* 0x000e6200000e0000 */
[----:B------:R2:W-:Y:S08]  /*6360*/  MUFU.EX2 R229, R7 ;  /* 0x0000000700e57308 */ /* 0x0005f00000000800 */
[----:B------:R3:W-:Y:S01]  /*6370*/  MUFU.EX2 R223, R8 ;  /* 0x0000000800df7308 */ /* 0x0007e20000000800 */
[----:B--2---:R-:W-:-:S07]  /*6380*/  FFMA.FTZ R7, R65, UR6, -R6 ;  /* 0x0000000641077c23 */ /* 0x004fce0008010806 */
[----:B------:R2:W-:Y:S01]  /*6390*/  MUFU.EX2 R228, R7 ;  /* 0x0000000700e47308 */ /* 0x0005e20000000800 */
[----:B-1----:R-:W-:Y:S01]  /*63a0*/  FMNMX.FTZ R70, R3, R70, !PT ;  /* 0x0000004603467209 */ /* 0x002fe20007810000 */
[--C-:B---3--:R-:W-:Y:S02]  /*63b0*/  FFMA.FTZ R8, R20, UR6, -R6.reuse ;  /* 0x0000000614087c23 */ /* 0x108fe40008010806 */
[----:B------:R-:W-:Y:S04]  /*63c0*/  LDSM.16.MT88.4 R20, [R183+0x6000] ;  /* 0x00600000b714783b */ /* 0x000fe80000004200 */
        /* <DEDUP_REMOVED lines=9> */
[----:B-1----:R-:W-:-:S03]  /*6460*/  FFMA.FTZ R5, R30, UR6, -R6 ;  /* 0x000000061e057c23 */ /* 0x002fc60008010806 */
[----:B------:R-:W-:Y:S01]  /*6470*/  LDSM.16.MT88.4 R28, [R181+0x6000] ;  /* 0x00600000b51c783b */ /* 0x000fe20000004200 */
[----:B------:R1:W-:Y:S01]  /*6480*/  MUFU.EX2 R220, R5 ;  /* 0x0000000500dc7308 */ /* 0x0003e20000000800 */
[----:B--2---:R-:W-:-:S05]  /*6490*/  FMNMX.FTZ R7, R7, R9, !PT ;  /* 0x0000000907077209 */ /* 0x004fca0007810000 */
[----:B------:R-:W2:Y:S01]  /*64a0*/  SHFL.BFLY PT, R72, R7, 0x1, 0x1f ;  /* 0x0c201f0007487f89 */ /* 0x000ea200000e0000 */
[----:B-1----:R-:W-:-:S05]  /*64b0*/  FMUL.FTZ R5, R71, UR6 ;  /* 0x0000000647057c20 */ /* 0x002fca0008410000 */
[----:B------:R-:W-:Y:S02]  /*64c0*/  FSEL R5, R5, RZ, P0 ;  /* 0x000000ff05057208 */ /* 0x000fe40000000000 */
[----:B------:R-:W-:-:S03]  /*64d0*/  FSETP.NEU.FTZ.AND P0, PT, R70, -INF , PT ;  /* 0xff8000004600780b */ /* 0x000fc60003f1d000 */
[--C-:B------:R-:W-:Y:S01]  /*64e0*/  FFMA.FTZ R3, R59, UR6, -R5.reuse ;  /* 0x000000063b037c23 */ /* 0x100fe20008010805 */
[----:B------:R-:W-:-:S03]  /*64f0*/  FFMA.FTZ R8, R58, UR6, -R5 ;  /* 0x000000063a087c23 */ /* 0x000fc60008010805 */
[----:B------:R1:W-:Y:S08]  /*6500*/  MUFU.EX2 R213, R3 ;  /* 0x0000000300d57308 */ /* 0x0003f00000000800 */
[----:B------:R3:W-:Y:S01]  /*6510*/  MUFU.EX2 R215, R8 ;  /* 0x0000000800d77308 */ /* 0x0007e20000000800 */
[----:B--2---:R-:W-:-:S05]  /*6520*/  FMNMX.FTZ R72, R7, R72, !PT ;  /* 0x0000004807487209 */ /* 0x004fca0007810000 */
[----:B------:R-:W-:Y:S01]  /*6530*/  FMUL.FTZ R2, R72, UR6 ;  /* 0x0000000648027c20 */ /* 0x000fe20008410000 */
[----:B-1----:R-:W-:-:S05]  /*6540*/  FMUL.FTZ R3, R70, UR6 ;  /* 0x0000000646037c20 */ /* 0x002fca0008410000 */
[----:B------:R-:W-:Y:S02]  /*6550*/  FSEL R3, R3, RZ, P0 ;  /* 0x000000ff03037208 */ /* 0x000fe40000000000 */
[----:B------:R-:W-:Y:S01]  /*6560*/  FSETP.NEU.FTZ.AND P0, PT, R72, -INF , PT ;  /* 0xff8000004800780b */ /* 0x000fe20003f1d000 */
[----:B---3--:R-:W-:Y:S02]  /*6570*/  FFMA.FTZ R8, R52, UR6, -R5 ;  /* 0x0000000634087c23 */ /* 0x008fe40008010805 */
[----:B------:R-:W-:Y:S02]  /*6580*/  FFMA.FTZ R0, R41, UR6, -R3 ;  /* 0x0000000629007c23 */ /* 0x000fe40008010803 */
[----:B------:R1:W-:Y:S08]  /*6590*/  MUFU.EX2 R214, R8 ;  /* 0x0000000800d67308 */ /* 0x0003f00000000800 */
[----:B------:R2:W-:Y:S01]  /*65a0*/  MUFU.EX2 R176, R0 ;  /* 0x0000000000b07308 */ /* 0x0005e20000000800 */
[----:B-1----:R-:W-:-:S07]  /*65b0*/  FFMA.FTZ R8, R54, UR6, -R5 ;  /* 0x0000000636087c23 */ /* 0x002fce0008010805 */
[----:B------:R1:W3:Y:S01]  /*65c0*/  MUFU.EX2 R216, R8 ;  /* 0x0000000800d87308 */ /* 0x0002e20000000800 */
[----:B--2---:R-:W-:-:S07]  /*65d0*/  FFMA.FTZ R0, R42, UR6, -R3 ;  /* 0x000000062a007c23 */ /* 0x004fce0008010803 */
[----:B------:R2:W-:Y:S01]  /*65e0*/  MUFU.EX2 R179, R0 ;  /* 0x0000000000b37308 */ /* 0x0005e20000000800 */
[----:B-1----:R-:W-:Y:S01]  /*65f0*/  FFMA.FTZ R8, R48, UR6, -R3 ;  /* 0x0000000630087c23 */ /* 0x002fe20008010803 */
[----:B---3--:R-:W-:-:S06]  /*6600*/  F2FP.BF16.F32.PACK_AB R10, R216, R214 ;  /* 0x000000d6d80a723e */ /* 0x008fcc00000010ff */
[----:B------:R1:W3:Y:S01]  /*6610*/  MUFU.EX2 R177, R8 ;  /* 0x0000000800b17308 */ /* 0x0002e20000000800 */
[----:B--2---:R-:W-:Y:S02]  /*6620*/  FFMA.FTZ R0, R43, UR6, -R3 ;  /* 0x000000062b007c23 */ /* 0x004fe40008010803 */
[----:B------:R-:W-:Y:S05]  /*6630*/  LDSM.16.MT88.4 R40, [R181+0x6800] ;  /* 0x00680000b528783b */ /* 0x000fea0000004200 */
[----:B------:R2:W4:Y:S01]  /*6640*/  MUFU.EX2 R210, R0 ;  /* 0x0000000000d27308 */ /* 0x0005220000000800 */
[----:B-1----:R-:W-:Y:S02]  /*6650*/  F2FP.BF16.F32.PACK_AB R8, R213, R215 ;  /* 0x000000d7d508723e */ /* 0x002fe400000010ff */
[----:B---3--:R-:W-:-:S02]  /*6660*/  F2FP.BF16.F32.PACK_AB R9, R176, R177 ;  /* 0x000000b1b009723e */ /* 0x008fc400000010ff */
[----:B--2---:R-:W-:Y:S01]  /*6670*/  FSEL R0, R2, RZ, P0 ;  /* 0x000000ff02007208 */ /* 0x004fe20000000000 */
[----:B------:R-:W-:Y:S01]  /*6680*/  FFMA.FTZ R2, R45, UR6, -R6 ;  /* 0x000000062d027c23 */ /* 0x000fe20008010806 */
[----:B----4-:R-:W-:-:S03]  /*6690*/  F2FP.BF16.F32.PACK_AB R11, R210, R179 ;  /* 0x000000b3d20b723e */ /* 0x010fc600000010ff */
[----:B------:R1:W-:Y:S04]  /*66a0*/  MUFU.EX2 R217, R2 ;  /* 0x0000000200d97308 */ /* 0x0003e80000000800 */
[C---:B------:R-:W-:Y:S06]  /*66b0*/  HMMA.16816.F32.BF16 R56, R8.reuse, R24, RZ ;  /* 0x000000180838723c */ /* 0x040fec00000418ff */
[C---:B------:R-:W-:Y:S06]  /*66c0*/  HMMA.16816.F32.BF16 R52, R8.reuse, R16, RZ ;  /* 0x000000100834723c */ /* 0x040fec00000418ff */
[----:B------:R-:W-:Y:S01]  /*66d0*/  HMMA.16816.F32.BF16 R60, R8, R28, RZ ;  /* 0x0000001c083c723c */ /* 0x000fe200000418ff */
[----:B-1----:R-:W-:-:S04]  /*66e0*/  FFMA.FTZ R2, R75, UR6, -R0 ;  /* 0x000000064b027c23 */ /* 0x002fc80008010800 */
[----:B------:R1:W-:Y:S01]  /*66f0*/  MUFU.EX2 R169, R2 ;  /* 0x0000000200a97308 */ /* 0x0003e20000000800 */
[C---:B------:R-:W-:Y:S06]  /*6700*/  HMMA.16816.F32.BF16 R88, R8.reuse, R30, RZ ;  /* 0x0000001e0858723c */ /* 0x040fec00000418ff */
[C---:B------:R-:W-:Y:S06]  /*6710*/  HMMA.16816.F32.BF16 R80, R8.reuse, R22, RZ ;  /* 0x000000160850723c */ /* 0x040fec00000418ff */
[----:B------:R-:W-:Y:S01]  /*6720*/  HMMA.16816.F32.BF16 R48, R8, R20, RZ ;  /* 0x000000140830723c */ /* 0x000fe200000418ff */
        /* <DEDUP_REMOVED lines=9> */
[----:B------:R-:W-:Y:S04]  /*67c0*/  HMMA.16816.F32.BF16 R64, R8, R26, RZ ;  /* 0x0000001a0840723c */ /* 0x000fe800000418ff */
[----:B------:R1:W-:Y:S02]  /*67d0*/  MUFU.EX2 R175, R2 ;  /* 0x0000000200af7308 */ /* 0x0003e40000000800 */
[C---:B------:R-:W-:Y:S06]  /*67e0*/  HMMA.16816.F32.BF16 R92, R12.reuse, R28, RZ ;  /* 0x0000001c0c5c723c */ /* 0x040fec00000418ff */
[C---:B------:R-:W-:Y:S06]  /*67f0*/  HMMA.16816.F32.BF16 R108, R12.reuse, R30, RZ ;  /* 0x0000001e0c6c723c */ /* 0x040fec00000418ff */
[----:B------:R-:W-:Y:S01]  /*6800*/  HMMA.16816.F32.BF16 R124, R12, R26, RZ ;  /* 0x0000001a0c7c723c */ /* 0x000fe200000418ff */
[----:B-1----:R-:W-:-:S04]  /*6810*/  FFMA.FTZ R2, R76, UR6, -R5 ;  /* 0x000000064c027c23 */ /* 0x002fc80008010805 */
[----:B------:R1:W2:Y:S01]  /*6820*/  MUFU.EX2 R178, R2 ;  /* 0x0000000200b27308 */ /* 0x0002a20000000800 */
[C---:B------:R-:W-:Y:S06]  /*6830*/  HMMA.16816.F32.BF16 R28, R12.reuse, R16, RZ ;  /* 0x000000100c1c723c */ /* 0x040fec00000418ff */
[C---:B------:R-:W-:Y:S06]  /*6840*/  HMMA.16816.F32.BF16 R120, R12.reuse, R18, RZ ;  /* 0x000000120c78723c */ /* 0x040fec00000418ff */
[----:B------:R-:W-:Y:S01]  /*6850*/  HMMA.16816.F32.BF16 R116, R12, R22, RZ ;  /* 0x000000160c74723c */ /* 0x000fe200000418ff */
[----:B-1----:R-:W-:-:S04]  /*6860*/  FFMA.FTZ R2, R77, UR6, -R5 ;  /* 0x000000064d027c23 */ /* 0x002fc80008010805 */
[----:B------:R1:W-:Y:S02]  /*6870*/  MUFU.EX2 R204, R2 ;  /* 0x0000000200cc7308 */ /* 0x0003e40000000800 */
[----:B-1----:R-:W-:Y:S02]  /*6880*/  FFMA.FTZ R2, R78, UR6, -R5 ;  /* 0x000000064e027c23 */ /* 0x002fe40008010805 */
[----:B------:R-:W-:Y:S01]  /*6890*/  HMMA.16816.F32.BF16 R76, R8, R18, RZ ;  /* 0x00000012084c723c */ /* 0x000fe200000418ff */
[----:B------:R-:W-:Y:S03]  /*68a0*/  LDSM.16.MT88.4 R16, [R184+0x7000] ;  /* 0x00700000b810783b */ /* 0x000fe60000004200 */
[----:B------:R1:W3:Y:S03]  /*68b0*/  MUFU.EX2 R211, R2 ;  /* 0x0000000200d37308 */ /* 0x0002e60000000800 */
[----:B--2---:R-:W-:Y:S01]  /*68c0*/  F2FP.BF16.F32.PACK_AB R8, R178, R175 ;  /* 0x000000afb208723e */ /* 0x004fe200000010ff */
[----:B-1----:R-:W-:Y:S01]  /*68d0*/  FFMA.FTZ R2, R74, UR6, -R3 ;  /* 0x000000064a027c23 */ /* 0x002fe20008010803 */
[----:B---3--:R-:W-:-:S03]  /*68e0*/  F2FP.BF16.F32.PACK_AB R10, R211, R204 ;  /* 0x000000ccd30a723e */ /* 0x008fc600000010ff */
[----:B------:R1:W-:Y:S02]  /*68f0*/  MUFU.EX2 R170, R2 ;  /* 0x0000000200aa7308 */ /* 0x0003e40000000800 */
[--C-:B-1----:R-:W-:Y:S02]  /*6900*/  FFMA.FTZ R2, R44, UR6, -R3.reuse ;  /* 0x000000062c027c23 */ /* 0x102fe40008010803 */
[----:B------:R-:W1:Y:S04]  /*6910*/  LDSM.16.MT88.4 R44, [R183+0x6800] ;  /* 0x00680000b72c783b */ /* 0x000e680000004200 */
[----:B------:R2:W3:Y:S02]  /*6920*/  MUFU.EX2 R173, R2 ;  /* 0x0000000200ad7308 */ /* 0x0004e40000000800 */
[----:B--2---:R-:W-:Y:S01]  /*6930*/  FFMA.FTZ R2, R85, UR6, -R3 ;  /* 0x0000000655027c23 */ /* 0x004fe20008010803 */
[----:B---3--:R-:W-:Y:S01]  /*6940*/  F2FP.BF16.F32.PACK_AB R9, R173, R170 ;  /* 0x000000aaad09723e */ /* 0x008fe200000010ff */
[C---:B------:R-:W-:Y:S04]  /*6950*/  HMMA.16816.F32.BF16 R84, R12.reuse, R24, RZ ;  /* 0x000000180c54723c */ /* 0x040fe800000418ff */
[----:B------:R2:W-:Y:S02]  /*6960*/  MUFU.EX2 R172, R2 ;  /* 0x0000000200ac7308 */ /* 0x0005e40000000800 */
[----:B------:R-:W-:Y:S01]  /*6970*/  HMMA.16816.F32.BF16 R24, R12, R20, RZ ;  /* 0x000000140c18723c */ /* 0x000fe200000418ff */
[----:B------:R-:W3:Y:S06]  /*6980*/  LDSM.16.MT88.4 R20, [R181+0x7000] ;  /* 0x00700000b514783b */ /* 0x000eec0000004200 */
[----:B------:R-:W-:-:S02]  /*6990*/  F2FP.BF16.F32.PACK_AB R12, R231, R230 ;  /* 0x000000e6e70c723e */ /* 0x000fc400000010ff */
[----:B------:R-:W-:Y:S01]  /*69a0*/  F2FP.BF16.F32.PACK_AB R14, R228, R229 ;  /* 0x000000e5e40e723e */ /* 0x000fe200000010ff */
[----:B--2---:R-:W-:-:S04]  /*69b0*/  FFMA.FTZ R2, R96, UR6, -R3 ;  /* 0x0000000660027c23 */ /* 0x004fc80008010803 */
[----:B------:R2:W4:Y:S02]  /*69c0*/  MUFU.EX2 R171, R2 ;  /* 0x0000000200ab7308 */ /* 0x0005240000000800 */
[----:B--2---:R-:W-:Y:S01]  /*69d0*/  FFMA.FTZ R2, R69, UR6, -R6 ;  /* 0x0000000645027c23 */ /* 0x004fe20008010806 */
[----:B----4-:R-:W-:-:S05]  /*69e0*/  F2FP.BF16.F32.PACK_AB R11, R171, R172 ;  /* 0x000000acab0b723e */ /* 0x010fca00000010ff */
[----:B------:R2:W-:Y:S02]  /*69f0*/  MUFU.EX2 R212, R2 ;  /* 0x0000000200d47308 */ /* 0x0005e40000000800 */
[C---:B------:R-:W-:Y:S06]  /*6a00*/  HMMA.16816.F32.BF16 R104, R8.reuse, R36, R56 ;  /* 0x000000240868723c */ /* 0x040fec0000041838 */
[C---:B------:R-:W-:Y:S06]  /*6a10*/  HMMA.16816.F32.BF16 R100, R8.reuse, R32, R52 ;  /* 0x000000200864723c */ /* 0x040fec0000041834 */
[----:B------:R-:W-:Y:S01]  /*6a20*/  HMMA.16816.F32.BF16 R56, R8, R38, R64 ;  /* 0x000000260838723c */ /* 0x000fe20000041840 */
[----:B--2---:R-:W-:-:S04]  /*6a30*/  FFMA.FTZ R2, R68, UR6, -R6 ;  /* 0x0000000644027c23 */ /* 0x004fc80008010806 */
[----:B------:R2:W-:Y:S01]  /*6a40*/  MUFU.EX2 R245, R2 ;  /* 0x0000000200f57308 */ /* 0x0005e20000000800 */
[C---:B-1----:R-:W-:Y:S06]  /*6a50*/  HMMA.16816.F32.BF16 R52, R8.reuse, R46, R80 ;  /* 0x0000002e0834723c */ /* 0x042fec0000041850 */
[C---:B------:R-:W-:Y:S06]  /*6a60*/  HMMA.16816.F32.BF16 R112, R8.reuse, R40, R60 ;  /* 0x000000280870723c */ /* 0x040fec000004183c */
[----:B------:R-:W-:Y:S01]  /*6a70*/  HMMA.16816.F32.BF16 R88, R8, R42, R88 ;  /* 0x0000002a0858723c */ /* 0x000fe20000041858 */
[----:B--2---:R-:W-:-:S05]  /*6a80*/  FFMA.FTZ R2, R97, UR6, -R0 ;  /* 0x0000000661027c23 */ /* 0x004fca0008010800 */
[----:B------:R-:W-:Y:S01]  /*6a90*/  HMMA.16816.F32.BF16 R60, R8, R34, R76 ;  /* 0x00000022083c723c */ /* 0x000fe2000004184c */
[----:B------:R1:W-:Y:S02]  /*6aa0*/  MUFU.EX2 R165, R2 ;  /* 0x0000000200a57308 */ /* 0x0003e40000000800 */
[----:B-1----:R-:W-:-:S06]  /*6ab0*/  FFMA.FTZ R2, R98, UR6, -R0 ;  /* 0x0000000662027c23 */ /* 0x002fcc0008010800 */
[----:B------:R1:W2:Y:S02]  /*6ac0*/  MUFU.EX2 R166, R2 ;  /* 0x0000000200a67308 */ /* 0x0002a40000000800 */
[--C-:B-1----:R-:W-:Y:S01]  /*6ad0*/  FFMA.FTZ R2, R99, UR6, -R0.reuse ;  /* 0x0000000663027c23 */ /* 0x102fe20008010800 */
[----:B--2---:R-:W-:Y:S01]  /*6ae0*/  F2FP.BF16.F32.PACK_AB R13, R166, R165 ;  /* 0x000000a5a60d723e */ /* 0x004fe200000010ff */
[----:B------:R-:W-:Y:S04]  /*6af0*/  HMMA.16816.F32.BF16 R96, R8, R44, R48 ;  /* 0x0000002c0860723c */ /* 0x000fe80000041830 */
[----:B------:R1:W-:Y:S02]  /*6b00*/  MUFU.EX2 R164, R2 ;  /* 0x0000000200a47308 */ /* 0x0003e40000000800 */
[----:B-1----:R-:W-:-:S06]  /*6b10*/  FFMA.FTZ R2, R152, UR6, -R0 ;  /* 0x0000000698027c23 */ /* 0x002fcc0008010800 */
        /* <DEDUP_REMOVED lines=10> */
[----:B------:R1:W4:Y:S01]  /*6bc0*/  MUFU.EX2 R161, R2 ;  /* 0x0000000200a17308 */ /* 0x0003220000000800 */
[C---:B------:R-:W-:Y:S01]  /*6bd0*/  HMMA.16816.F32.BF16 R92, R12.reuse, R36, R84 ;  /* 0x000000240c5c723c */ /* 0x040fe20000041854 */
[----:B------:R-:W-:Y:S05]  /*6be0*/  LDSM.16.MT88.4 R84, [R181+0x7800] ;  /* 0x00780000b554783b */ /* 0x000fea0000004200 */
[C---:B------:R-:W-:Y:S06]  /*6bf0*/  HMMA.16816.F32.BF16 R40, R12.reuse, R42, R108 ;  /* 0x0000002a0c28723c */ /* 0x040fec000004186c */
[----:B------:R-:W-:Y:S01]  /*6c00*/  HMMA.16816.F32.BF16 R36, R12, R38, R124 ;  /* 0x000000260c24723c */ /* 0x000fe2000004187c */
[----:B-1----:R-:W-:Y:S01]  /*6c10*/  FFMA.FTZ R2, R130, UR6, -R5 ;  /* 0x0000000682027c23 */ /* 0x002fe20008010805 */
[----:B----4-:R-:W-:-:S04]  /*6c20*/  F2FP.BF16.F32.PACK_AB R8, R161, R162 ;  /* 0x000000a2a108723e */ /* 0x010fc800000010ff */
[C---:B------:R-:W-:Y:S01]  /*6c30*/  HMMA.16816.F32.BF16 R32, R12.reuse, R34, R120 ;  /* 0x000000220c20723c */ /* 0x040fe20000041878 */
[----:B------:R1:W-:Y:S05]  /*6c40*/  MUFU.EX2 R160, R2 ;  /* 0x0000000200a07308 */ /* 0x0003ea0000000800 */
[----:B------:R-:W-:Y:S01]  /*6c50*/  HMMA.16816.F32.BF16 R44, R12, R46, R116 ;  /* 0x0000002e0c2c723c */ /* 0x000fe20000041874 */
[----:B------:R-:W-:Y:S06]  /*6c60*/  LDSM.16.MT88.4 R116, [R182+0x7800] ;  /* 0x00780000b674783b */ /* 0x000fec0000004200 */
[----:B------:R-:W-:-:S02]  /*6c70*/  F2FP.BF16.F32.PACK_AB R12, R221, R226 ;  /* 0x000000e2dd0c723e */ /* 0x000fc400000010ff */
[----:B------:R-:W-:Y:S01]  /*6c80*/  F2FP.BF16.F32.PACK_AB R14, R223, R220 ;  /* 0x000000dcdf0e723e */ /* 0x000fe200000010ff */
[----:B-1----:R-:W-:-:S04]  /*6c90*/  FFMA.FTZ R2, R131, UR6, -R5 ;  /* 0x0000000683027c23 */ /* 0x002fc80008010805 */
[----:B------:R1:W4:Y:S02]  /*6ca0*/  MUFU.EX2 R159, R2 ;  /* 0x00000002009f7308 */ /* 0x0003240000000800 */
[----:B-1----:R-:W-:Y:S01]  /*6cb0*/  FFMA.FTZ R2, R133, UR6, -R3 ;  /* 0x0000000685027c23 */ /* 0x002fe20008010803 */
[----:B----4-:R-:W-:-:S05]  /*6cc0*/  F2FP.BF16.F32.PACK_AB R10, R159, R160 ;  /* 0x000000a09f0a723e */ /* 0x010fca00000010ff */
[----:B------:R1:W-:Y:S02]  /*6cd0*/  MUFU.EX2 R158, R2 ;  /* 0x00000002009e7308 */ /* 0x0003e40000000800 */
[----:B-1----:R-:W-:Y:S01]  /*6ce0*/  FFMA.FTZ R2, R132, UR6, -R3 ;  /* 0x0000000684027c23 */ /* 0x002fe20008010803 */
[----:B------:R-:W-:-:S05]  /*6cf0*/  F2FP.BF16.F32.PACK_AB R132, R217, R225 ;  /* 0x000000e1d984723e */ /* 0x000fca00000010ff */
[----:B------:R1:W4:Y:S02]  /*6d00*/  MUFU.EX2 R157, R2 ;  /* 0x00000002009d7308 */ /* 0x0003240000000800 */
[----:B-1----:R-:W-:Y:S01]  /*6d10*/  FFMA.FTZ R2, R134, UR6, -R3 ;  /* 0x0000000686027c23 */ /* 0x002fe20008010803 */
[----:B----4-:R-:W-:Y:S02]  /*6d20*/  F2FP.BF16.F32.PACK_AB R9, R157, R158 ;  /* 0x0000009e9d09723e */ /* 0x010fe400000010ff */
[----:B------:R-:W-:-:S03]  /*6d30*/  F2FP.BF16.F32.PACK_AB R134, R245, R212 ;  /* 0x000000d4f586723e */ /* 0x000fc600000010ff */
[----:B------:R1:W-:Y:S02]  /*6d40*/  MUFU.EX2 R156, R2 ;  /* 0x00000002009c7308 */ /* 0x0003e40000000800 */
[----:B-1----:R-:W-:-:S06]  /*6d50*/  FFMA.FTZ R2, R135, UR6, -R3 ;  /* 0x0000000687027c23 */ /* 0x002fcc0008010803 */
[----:B------:R1:W4:Y:S02]  /*6d60*/  MUFU.EX2 R155, R2 ;  /* 0x00000002009b7308 */ /* 0x0003240000000800 */
[----:B-1----:R-:W-:Y:S01]  /*6d70*/  FFMA.FTZ R2, R143, UR6, -R0 ;  /* 0x000000068f027c23 */ /* 0x002fe20008010800 */
[----:B----4-:R-:W-:-:S05]  /*6d80*/  F2FP.BF16.F32.PACK_AB R11, R155, R156 ;  /* 0x0000009c9b0b723e */ /* 0x010fca00000010ff */
[----:B------:R1:W-:Y:S02]  /*6d90*/  MUFU.EX2 R154, R2 ;  /* 0x00000002009a7308 */ /* 0x0003e40000000800 */
[C---:B---3--:R-:W-:Y:S06]  /*6da0*/  HMMA.16816.F32.BF16 R76, R8.reuse, R20, R112 ;  /* 0x00000014084c723c */ /* 0x048fec0000041870 */
[C---:B------:R-:W-:Y:S06]  /*6db0*/  HMMA.16816.F32.BF16 R104, R8.reuse, R16, R104 ;  /* 0x000000100868723c */ /* 0x040fec0000041868 */
[C---:B--2---:R-:W-:Y:S01]  /*6dc0*/  HMMA.16816.F32.BF16 R112, R8.reuse, R24, R100 ;  /* 0x000000180870723c */ /* 0x044fe20000041864 */
[--C-:B-1----:R-:W-:Y:S01]  /*6dd0*/  FFMA.FTZ R2, R146, UR6, -R0.reuse ;  /* 0x0000000692027c23 */ /* 0x102fe20008010800 */
[----:B------:R-:W-:Y:S03]  /*6de0*/  LDSM.16.MT88.4 R100, [R184+0x7800] ;  /* 0x00780000b864783b */ /* 0x000fe60000004200 */
        /* <DEDUP_REMOVED lines=11> */
[----:B-1----:R-:W-:-:S04]  /*6ea0*/  FFMA.FTZ R2, R147, UR6, -R0 ;  /* 0x0000000693027c23 */ /* 0x002fc80008010800 */
        /* <DEDUP_REMOVED lines=35> */
[--C-:B--2---:R-:W-:Y:S01]  /*70e0*/  FFMA.FTZ R2, R151, UR6, -R0.reuse ;  /* 0x0000000697027c23 */ /* 0x104fe20008010800 */
[----:B------:R-:W-:-:S06]  /*70f0*/  FFMA.FTZ R0, R153, UR6, -R0 ;  /* 0x0000000699007c23 */ /* 0x000fcc0008010800 */
[----:B------:R2:W-:Y:S01]  /*7100*/  MUFU.EX2 R9, R2 ;  /* 0x0000000200097308 */ /* 0x0005e20000000800 */
[----:B---3--:R-:W-:Y:S01]  /*7110*/  FADD.FTZ R3, R224, R218 ;  /* 0x000000dae0037221 */ /* 0x008fe20000010000 */
[----:B----4-:R-:W-:-:S06]  /*7120*/  F2FP.BF16.F32.PACK_AB R139, R248, R10 ;  /* 0x0000000af88b723e */ /* 0x010fcc00000010ff */
[----:B------:R3:W4:Y:S01]  /*7130*/  MUFU.EX2 R246, R0 ;  /* 0x0000000000f67308 */ /* 0x0007220000000800 */
[----:B------:R-:W-:Y:S01]  /*7140*/  FADD.FTZ R3, R219, R3 ;  /* 0x00000003db037221 */ /* 0x000fe20000010000 */
[----:B-1----:R-:W-:Y:S03]  /*7150*/  HMMA.16816.F32.BF16 R128, R136, R4, R128 ;  /* 0x000000048880723c */ /* 0x002fe60000041880 */
[----:B------:R-:W-:Y:S01]  /*7160*/  FADD.FTZ R3, R222, R3 ;  /* 0x00000003de037221 */ /* 0x000fe20000010000 */
[----:B--2---:R-:W-:-:S03]  /*7170*/  FADD.FTZ R2, R169, R167 ;  /* 0x000000a7a9027221 */ /* 0x004fc60000010000 */
[----:B------:R-:W-:Y:S01]  /*7180*/  FADD.FTZ R3, R230, R3 ;  /* 0x00000003e6037221 */ /* 0x000fe20000010000 */
[C---:B------:R-:W-:Y:S01]  /*7190*/  HMMA.16816.F32.BF16 R96, R136.reuse, R100, R104 ;  /* 0x000000648860723c */ /* 0x040fe20000041868 */
[----:B------:R-:W-:Y:S02]  /*71a0*/  FADD.FTZ R2, R168, R2 ;  /* 0x00000002a8027221 */ /* 0x000fe40000010000 */
[----:B------:R-:W-:Y:S01]  /*71b0*/  FADD.FTZ R3, R231, R3 ;  /* 0x00000003e7037221 */ /* 0x000fe20000010000 */
[----:B---3--:R-:W-:Y:S01]  /*71c0*/  FADD.FTZ R0, R215, R213 ;  /* 0x000000d5d7007221 */ /* 0x008fe20000010000 */
[----:B----4-:R-:W-:Y:S01]  /*71d0*/  F2FP.BF16.F32.PACK_AB R135, R246, R9 ;  /* 0x00000009f687723e */ /* 0x010fe200000010ff */
[----:B------:R-:W-:Y:S01]  /*71e0*/  FADD.FTZ R2, R174, R2 ;  /* 0x00000002ae027221 */ /* 0x000fe20000010000 */
[----:B------:R-:W-:Y:S01]  /*71f0*/  HMMA.16816.F32.BF16 R76, R136, R84, R76 ;  /* 0x00000054884c723c */ /* 0x000fe2000004184c */
[----:B------:R-:W-:Y:S02]  /*7200*/  FADD.FTZ R0, R214, R0 ;  /* 0x00000000d6007221 */ /* 0x000fe40000010000 */
[----:B------:R-:W-:-:S02]  /*7210*/  FADD.FTZ R2, R165, R2 ;  /* 0x00000002a5027221 */ /* 0x000fc40000010000 */
[----:B------:R-:W-:Y:S01]  /*7220*/  FADD.FTZ R0, R216, R0 ;  /* 0x00000000d8007221 */ /* 0x000fe20000010000 */
[----:B------:R-:W-:Y:S01]  /*7230*/  HMMA.16816.F32.BF16 R124, R132, R4, R124 ;  /* 0x00000004847c723c */ /* 0x000fe2000004187c */
[----:B------:R-:W-:Y:S02]  /*7240*/  FADD.FTZ R2, R166, R2 ;  /* 0x00000002a6027221 */ /* 0x000fe40000010000 */
[----:B------:R-:W-:-:S03]  /*7250*/  FADD.FTZ R0, R175, R0 ;  /* 0x00000000af007221 */ /* 0x000fc60000010000 */
[C---:B------:R-:W-:Y:S01]  /*7260*/  HMMA.16816.F32.BF16 R88, R136.reuse, R86, R88 ;  /* 0x000000568858723c */ /* 0x040fe20000041858 */
        /* <DEDUP_REMOVED lines=46> */
[----:B------:R-:W-:Y:S01]  /*7550*/  HMMA.16816.F32.BF16 R80, R132, R84, R48 ;  /* 0x000000548450723c */ /* 0x000fe20000041830 */
[----:B------:R-:W-:-:S05]  /*7560*/  FADD.FTZ R248, R248, R0 ;  /* 0x00000000f8f87221 */ /* 0x000fca0000010000 */
[C---:B------:R-:W-:Y:S06]  /*7570*/  HMMA.16816.F32.BF16 R92, R132.reuse, R100, R92 ;  /* 0x00000064845c723c */ /* 0x040fec000004185c */
        /* <DEDUP_REMOVED lines=9> */
[----:B------:R-:W-:Y:S01]  /*7610*/  VIADD R205, R227, 0xfffffffe ;  /* 0xfffffffee3cd7836 */ /* 0x000fe20000000000 */
[----:B------:R-:W-:Y:S01]  /*7620*/  ISETP.GE.AND P0, PT, R250, UR4, PT ;  /* 0x00000004fa007c0c */ /* 0x000fe2000bf06270 */
[----:B------:R-:W-:-:S04]  /*7630*/  DEPBAR.LE SB0, 0x0 ;  /* 0x000080000000791a */ /* 0x000fc80000000000 */
[----:B------:R-:W-:Y:S01]  /*7640*/  SHF.R.S32.HI R6, RZ, 0x1f, R205 ;  /* 0x0000001fff067819 */ /* 0x000fe200000114cd */
[----:B------:R-:W-:Y:S01]  /*7650*/  IMAD R0, R244, R205, RZ ;  /* 0x000000cdf4007224 */ /* 0x000fe200078e02ff */
[----:B------:R-:W-:Y:S01]  /*7660*/  BAR.SYNC.DEFER_BLOCKING 0x0 ;  /* 0x0000000000007b1d */ /* 0x000fe20000010000 */
[----:B------:R-:W-:Y:S01]  /*7670*/  IMAD.WIDE.U32 R4, R208, 0x20, RZ ;  /* 0x00000020d0047825 */ /* 0x000fe200078e00ff */
[----:B------:R-:W-:-:S03]  /*7680*/  P2R R226, PR, RZ, 0x1 ;  /* 0x00000001ffe27803 */ /* 0x000fc60000000000 */
[----:B------:R-:W-:-:S03]  /*7690*/  IMAD.WIDE.U32 R2, R205, R243, R236 ;  /* 0x000000f3cd027225 */ /* 0x000fc600078e00ec */
[----:B------:R-:W1:Y:S01]  /*76a0*/  @!P0 LDC.64 R10, c[0x0][0x220] ;  /* 0x00008800ff0a8b82 */ /* 0x000e620000000a00 */
[----:B------:R-:W-:Y:S01]  /*76b0*/  IMAD R0, R6, R243, R0 ;  /* 0x000000f306007224 */ /* 0x000fe200078e0200 */
[----:B------:R-:W-:Y:S01]  /*76c0*/  @!P0 IADD3 R4, P1, R2, R4, RZ ;  /* 0x0000000402048210 */ /* 0x000fe20007f3e0ff */
[----:B------:R-:W-:Y:S02]  /*76d0*/  IMAD.SHL.U32 R6, R209, 0x20, RZ ;  /* 0x00000020d1067824 */ /* 0x000fe400078e00ff */
[----:B------:R-:W-:-:S03]  /*76e0*/  IMAD.IADD R3, R3, 0x1, R0 ;  /* 0x0000000103037824 */ /* 0x000fc600078e0200 */
[----:B------:R-:W2:Y:S01]  /*76f0*/  @!P0 LDC.64 R8, c[0x0][0x220] ;  /* 0x00008800ff088b82 */ /* 0x000ea20000000a00 */
[----:B------:R-:W-:Y:S02]  /*7700*/  @!P0 IADD3 R0, P3, R242, R2, RZ ;  /* 0x00000002f2008210 */ /* 0x000fe40007f7e0ff */
[----:B------:R-:W-:-:S03]  /*7710*/  @!P0 IADD3.X R7, R3, R5, R6, P1, !PT ;  /* 0x0000000503078210 */ /* 0x000fc60000ffe406 */
[----:B------:R-:W-:Y:S02]  /*7720*/  @!P0 IMAD.X R5, R241, 0x1, R3, P3 ;  /* 0x00000001f1058824 */ /* 0x000fe400018e0603 */
[----:B------:R-:W3:Y:S01]  /*7730*/  @!P0 LDC.64 R12, c[0x0][0x220] ;  /* 0x00008800ff0c8b82 */ /* 0x000ee20000000a00 */
[----:B------:R-:W-:Y:S07]  /*7740*/  @P0 STS.128 [R203+0x6000], RZ ;  /* 0x006000ffcb000388 */ /* 0x000fee0000000c00 */
[----:B------:R-:W4:Y:S01]  /*7750*/  @!P0 LDC.64 R14, c[0x0][0x220] ;  /* 0x00008800ff0e8b82 */ /* 0x000f220000000a00 */
[----:B-1----:R-:W-:-:S04]  /*7760*/  @!P0 LEA R10, P4, R2, R10, 0x1 ;  /* 0x0000000a020a8211 */ /* 0x002fc800078808ff */
[--C-:B------:R-:W-:Y:S01]  /*7770*/  @!P0 LEA.HI.X R11, R2, R11, R3.reuse, 0x1, P4 ;  /* 0x0000000b020b8211 */ /* 0x100fe200020f0c03 */
[----:B------:R-:W-:Y:S01]  /*7780*/  @!P0 IMAD.WIDE.U32 R2, R208, 0x30, R2 ;  /* 0x00000030d0028825 */ /* 0x000fe200078e0002 */
[----:B--2---:R-:W-:-:S03]  /*7790*/  @!P0 LEA R8, P2, R0, R8, 0x1 ;  /* 0x0000000800088211 */ /* 0x004fc600078408ff */
[----:B------:R-:W-:Y:S01]  /*77a0*/  @!PT LDS RZ, [RZ] ;  /* 0x00000000fffff984 */ /* 0x000fe20000000800 */
[----:B------:R-:W-:Y:S01]  /*77b0*/  @!PT LDS RZ, [RZ] ;  /* 0x00000000fffff984 */ /* 0x000fe20000000800 */
[----:B------:R-:W-:Y:S01]  /*77c0*/  @!PT LDS RZ, [RZ] ;  /* 0x00000000fffff984 */ /* 0x000fe20000000800 */
[----:B------:R-:W-:Y:S01]  /*77d0*/  @!P0 LDGSTS.E.BYPASS.LTC128B.128 [R203+0x6000], desc[UR10][R10.64] ;  /* 0x060000000acb8fae */ /* 0x000fe2000b901d4a */
[----:B------:R-:W-:Y:S01]  /*77e0*/  @!P0 LEA.HI.X R9, R0, R9, R5, 0x1, P2 ;  /* 0x0000000900098211 */ /* 0x000fe200010f0c05 */
[----:B------:R-:W-:Y:S02]  /*77f0*/  @!P0 IMAD R0, R209, 0x30, RZ ;  /* 0x00000030d1008824 */ /* 0x000fe400078e02ff */
[----:B------:R-:W-:Y:S01]  /*7800*/  @P0 STS.128 [R203+0x6800], RZ ;  /* 0x006800ffcb000388 */ /* 0x000fe20000000c00 */
[----:B---3--:R-:W-:Y:S01]  /*7810*/  @!P0 LEA R6, P1, R4, R12, 0x1 ;  /* 0x0000000c04068211 */ /* 0x008fe200078208ff */
[----:B------:R-:W-:Y:S02]  /*7820*/  @!P0 IMAD.IADD R0, R0, 0x1, R3 ;  /* 0x0000000100008824 */ /* 0x000fe400078e0203 */
[----:B------:R-:W-:Y:S01]  /*7830*/  @!PT LDS RZ, [RZ] ;  /* 0x00000000fffff984 */ /* 0x000fe20000000800 */
[----:B------:R-:W-:Y:S01]  /*7840*/  @!PT LDS RZ, [RZ] ;  /* 0x00000000fffff984 */ /* 0x000fe20000000800 */
[----:B------:R-:W-:Y:S01]  /*7850*/  @!PT LDS RZ, [RZ] ;  /* 0x00000000fffff984 */ /* 0x000fe20000000800 */
[----:B------:R1:W-:Y:S01]  /*7860*/  @!P0 LDGSTS.E.BYPASS.LTC128B.128 [R203+0x6800], desc[UR10][R8.64] ;  /* 0x0680000008cb8fae */ /* 0x0003e2000b901d4a */
[----:B------:R-:W-:-:S03]  /*7870*/  @!P0 LEA.HI.X R7, R4, R13, R7, 0x1, P1 ;  /* 0x0000000d04078211 */ /* 0x000fc600008f0c07 */
[----:B------:R-:W-:Y:S01]  /*7880*/  @P0 STS.128 [R203+0x7000], RZ ;  /* 0x007000ffcb000388 */ /* 0x000fe20000000c00 */
[----:B----4-:R-:W-:-:S03]  /*7890*/  @!P0 LEA R4, P1, R2, R14, 0x1 ;  /* 0x0000000e02048211 */ /* 0x010fc600078208ff */
        /* <DEDUP_REMOVED lines=10> */
[----:B------:R-:W-:Y:S04]  /*7940*/  LDSM.16.M88.4 R12, [R187] ;  /* 0x00000000bb0c783b */ /* 0x000fe80000000200 */
[----:B------:R-:W3:Y:S04]  /*7950*/  LDSM.16.M88.4 R16, [R180+0x4000] ;  /* 0x00400000b410783b */ /* 0x000ee80000000200 */
[----:B-1----:R-:W1:Y:S04]  /*7960*/  LDSM.16.M88.4 R8, [R187+0x2000] ;  /* 0x00200000bb08783b */ /* 0x002e680000000200 */
[----:B------:R-:W-:Y:S04]  /*7970*/  LDSM.16.M88.4 R32, [R190] ;  /* 0x00000000be20783b */ /* 0x000fe80000000200 */
[----:B------:R-:W4:Y:S04]  /*7980*/  LDSM.16.M88.4 R36, [R186+0x4000] ;  /* 0x00400000ba24783b */ /* 0x000f280000000200 */
[----:B------:R-:W-:Y:S04]  /*7990*/  LDSM.16.M88.4 R40, [R191] ;  /* 0x00000000bf28783b */ /* 0x000fe80000000200 */
[----:B--2---:R-:W2:Y:S04]  /*79a0*/  LDSM.16.M88.4 R4, [R190+0x2000] ;  /* 0x00200000be04783b */ /* 0x004ea80000000200 */
[----:B------:R-:W5:Y:S04]  /*79b0*/  LDSM.16.M88.4 R28, [R188] ;  /* 0x00000000bc1c783b */ /* 0x000f680000000200 */
[----:B------:R-:W5:Y:S04]  /*79c0*/  LDSM.16.M88.4 R44, [R180+0x4800] ;  /* 0x00480000b42c783b */ /* 0x000f680000000200 */
[----:B------:R-:W5:Y:S04]  /*79d0*/  LDSM.16.M88.4 R24, [R188+0x2000] ;  /* 0x00200000bc18783b */ /* 0x000f680000000200 */
[----:B------:R-:W5:Y:S01]  /*79e0*/  LDSM.16.M88.4 R56, [R186+0x4800] ;  /* 0x00480000ba38783b */ /* 0x000f620000000200 */
[-C--:B---3--:R-:W-:Y:S03]  /*79f0*/  HMMA.16816.F32.BF16 R20, R12, R16.reuse, RZ ;  /* 0x000000100c14723c */ /* 0x088fe600000418ff */
[----:B------:R-:W-:Y:S04]  /*7a00*/  LDSM.16.M88.4 R48, [R185] ;  /* 0x00000000b930783b */ /* 0x000fe80000000200 */
[----:B------:R-:W0:Y:S01]  /*7a10*/  LDGDEPBAR ;  /* 0x00000000000079af */ /* 0x000e220000000000 */
[C---:B-1----:R-:W-:Y:S06]  /*7a20*/  HMMA.16816.F32.BF16 R64, R8.reuse, R16, RZ ;  /* 0x000000100840723c */ /* 0x042fec00000418ff */
[-C--:B------:R-:W-:Y:S06]  /*7a30*/  HMMA.16816.F32.BF16 R60, R8, R18.reuse, RZ ;  /* 0x00000012083c723c */ /* 0x080fec00000418ff */
[----:B------:R-:W-:Y:S06]  /*7a40*/  HMMA.16816.F32.BF16 R52, R12, R18, RZ ;  /* 0x000000120c34723c */ /* 0x000fec00000418ff */
[-C--:B----4-:R-:W-:Y:S01]  /*7a50*/  HMMA.16816.F32.BF16 R16, R32, R36.reuse, R20 ;  /* 0x000000242010723c */ /* 0x090fe20000041814 */
[----:B------:R-:W-:Y:S05]  /*7a60*/  LDSM.16.M88.4 R20, [R189] ;  /* 0x00000000bd14783b */ /* 0x000fea0000000200 */
[C---:B--2---:R-:W-:Y:S06]  /*7a70*/  HMMA.16816.F32.BF16 R144, R4.reuse, R36, R64 ;  /* 0x000000240490723c */ /* 0x044fec0000041840 */
[-C--:B------:R-:W-:Y:S06]  /*7a80*/  HMMA.16816.F32.BF16 R148, R4, R38.reuse, R60 ;  /* 0x000000260494723c */ /* 0x080fec000004183c */
[----:B------:R-:W-:Y:S01]  /*7a90*/  HMMA.16816.F32.BF16 R152, R32, R38, R52 ;  /* 0x000000262098723c */ /* 0x000fe20000041834 */
[----:B------:R-:W-:Y:S05]  /*7aa0*/  LDSM.16.M88.4 R52, [R194] ;  /* 0x00000000c234783b */ /* 0x000fea0000000200 */
[----:B-----5:R-:W-:Y:S01]  /*7ab0*/  HMMA.16816.F32.BF16 R64, R28, R40, R16 ;  /* 0x000000281c40723c */ /* 0x020fe20000041810 */
[----:B------:R-:W1:Y:S05]  /*7ac0*/  LDSM.16.M88.4 R16, [R189+0x2000] ;  /* 0x00200000bd10783b */ /* 0x000e6a0000000200 */
[-C--:B------:R-:W-:Y:S06]  /*7ad0*/  HMMA.16816.F32.BF16 R60, R8, R44.reuse, RZ ;  /* 0x0000002c083c723c */ /* 0x080fec00000418ff */
[----:B------:R-:W-:Y:S06]  /*7ae0*/  HMMA.16816.F32.BF16 R140, R12, R44, RZ ;  /* 0x0000002c0c8c723c */ /* 0x000fec00000418ff */
[C---:B------:R-:W-:Y:S06]  /*7af0*/  HMMA.16816.F32.BF16 R36, R24.reuse, R40, R144 ;  /* 0x000000281824723c */ /* 0x040fec0000041890 */
[-C--:B------:R-:W-:Y:S06]  /*7b00*/  HMMA.16816.F32.BF16 R164, R24, R42.reuse, R148 ;  /* 0x0000002a18a4723c */ /* 0x080fec0000041894 */
[----:B------:R-:W-:Y:S06]  /*7b10*/  HMMA.16816.F32.BF16 R152, R28, R42, R152 ;  /* 0x0000002a1c98723c */ /* 0x000fec0000041898 */
[----:B------:R-:W-:Y:S06]  /*7b20*/  HMMA.16816.F32.BF16 R40, R8, R46, RZ ;  /* 0x0000002e0828723c */ /* 0x000fec00000418ff */
[-C--:B------:R-:W-:Y:S06]  /*7b30*/  HMMA.16816.F32.BF16 R60, R4, R56.reuse, R60 ;  /* 0x00000038043c723c */ /* 0x080fec000004183c */
[----:B------:R-:W-:Y:S06]  /*7b40*/  HMMA.16816.F32.BF16 R140, R32, R56, R140 ;  /* 0x00000038208c723c */ /* 0x000fec000004188c */
[----:B------:R-:W-:Y:S01]  /*7b50*/  HMMA.16816.F32.BF16 R144, R12, R46, RZ ;  /* 0x0000002e0c90723c */ /* 0x000fe200000418ff */
[----:B------:R-:W-:Y:S05]  /*7b60*/  LDSM.16.M88.4 R44, [R185+0x800] ;  /* 0x00080000b92c783b */ /* 0x000fea0000000200 */
[----:B-1----:R-:W-:Y:S01]  /*7b70*/  HMMA.16816.F32.BF16 R156, R16, R48, R36 ;  /* 0x00000030109c723c */ /* 0x002fe20000041824 */
[----:B------:R-:W1:Y:S05]  /*7b80*/  LDSM.16.M88.4 R36, [R180+0x5000] ;  /* 0x00500000b424783b */ /* 0x000e6a0000000200 */
[----:B------:R-:W-:Y:S01]  /*7b90*/  HMMA.16816.F32.BF16 R172, R4, R58, R40 ;  /* 0x0000003a04ac723c */ /* 0x000fe20000041828 */
[----:B------:R-:W2:Y:S05]  /*7ba0*/  LDSM.16.M88.4 R40, [R180+0x5800] ;  /* 0x00580000b428783b */ /* 0x000eaa0000000200 */
[----:B------:R-:W-:Y:S06]  /*7bb0*/  HMMA.16816.F32.BF16 R160, R20, R48, R64 ;  /* 0x0000003014a0723c */ /* 0x000fec0000041840 */
[----:B------:R-:W-:Y:S06]  /*7bc0*/  HMMA.16816.F32.BF16 R64, R24, R52, R60 ;  /* 0x000000341840723c */ /* 0x000fec000004183c */
[----:B------:R-:W-:Y:S01]  /*7bd0*/  HMMA.16816.F32.BF16 R60, R20, R50, R152 ;  /* 0x00000032143c723c */ /* 0x000fe20000041898 */
[----:B------:R-:W-:Y:S01]  /*7be0*/  FMUL.FTZ R156, R156, UR8 ;  /* 0x000000089c9c7c20 */ /* 0x000fe20008410000 */
[----:B------:R-:W-:Y:S01]  /*7bf0*/  FMUL.FTZ R157, R157, UR8 ;  /* 0x000000089d9d7c20 */ /* 0x000fe20008410000 */
[----:B------:R-:W-:Y:S01]  /*7c00*/  FMUL.FTZ R158, R158, UR8 ;  /* 0x000000089e9e7c20 */ /* 0x000fe20008410000 */
[----:B------:R-:W-:Y:S01]  /*7c10*/  FMUL.FTZ R159, R159, UR8 ;  /* 0x000000089f9f7c20 */ /* 0x000fe20008410000 */
[----:B------:R-:W-:Y:S01]  /*7c20*/  MUFU.TANH R74, R156 ;  /* 0x0000009c004a7308 */ /* 0x000fe20000002400 */
[----:B------:R-:W-:Y:S06]  /*7c30*/  HMMA.16816.F32.BF16 R148, R28, R52, R140 ;  /* 0x000000341c94723c */ /* 0x000fec000004188c */
[----:B------:R-:W-:Y:S01]  /*7c40*/  HMMA.16816.F32.BF16 R140, R32, R58, R144 ;  /* 0x0000003a208c723c */ /* 0x000fe20000041890 */
[----:B------:R-:W-:Y:S01]  /*7c50*/  MUFU.TANH R218, R157 ;  /* 0x0000009d00da7308 */ /* 0x000fe20000002400 */
[----:B------:R-:W-:Y:S01]  /*7c60*/  FMUL.FTZ R160, R160, UR8 ;  /* 0x00000008a0a07c20 */ /* 0x000fe20008410000 */
[----:B------:R-:W-:Y:S01]  /*7c70*/  FMUL.FTZ R161, R161, UR8 ;  /* 0x00000008a1a17c20 */ /* 0x000fe20008410000 */
[----:B------:R-:W-:Y:S01]  /*7c80*/  FMUL.FTZ R162, R162, UR8 ;  /* 0x00000008a2a27c20 */ /* 0x000fe20008410000 */
[----:B------:R-:W-:Y:S01]  /*7c90*/  FMUL.FTZ R163, R163, UR8 ;  /* 0x00000008a3a37c20 */ /* 0x000fe20008410000 */
[----:B------:R-:W-:Y:S01]  /*7ca0*/  HMMA.16816.F32.BF16 R56, R16, R50, R164 ;  /* 0x000000321038723c */ /* 0x000fe200000418a4 */
[----:B------:R-:W3:Y:S02]  /*7cb0*/  LDSM.16.M88.4 R48, [R186+0x5000] ;  /* 0x00500000ba30783b */ /* 0x000ee40000000200 */
[----:B------:R-:W-:Y:S03]  /*7cc0*/  MUFU.TANH R69, R158 ;  /* 0x0000009e00457308 */ /* 0x000fe60000002400 */
[----:B------:R-:W-:Y:S01]  /*7cd0*/  FMUL.FTZ R60, R60, UR8 ;  /* 0x000000083c3c7c20 */ /* 0x000fe20008410000 */
[----:B------:R-:W-:Y:S01]  /*7ce0*/  FMUL.FTZ R61, R61, UR8 ;  /* 0x000000083d3d7c20 */ /* 0x000fe20008410000 */
[----:B------:R-:W-:Y:S01]  /*7cf0*/  FMUL.FTZ R62, R62, UR8 ;  /* 0x000000083e3e7c20 */ /* 0x000fe20008410000 */
[----:B------:R-:W-:Y:S01]  /*7d00*/  FMUL.FTZ R63, R63, UR8 ;  /* 0x000000083f3f7c20 */ /* 0x000fe20008410000 */
[C---:B-1----:R-:W-:Y:S01]  /*7d10*/  HMMA.16816.F32.BF16 R144, R8.reuse, R36, RZ ;  /* 0x000000240890723c */ /* 0x042fe200000418ff */
[----:B------:R-:W-:Y:S05]  /*7d20*/  MUFU.TANH R213, R60 ;  /* 0x0000003c00d57308 */ /* 0x000fea0000002400 */
[C---:B--2---:R-:W-:Y:S03]  /*7d30*/  HMMA.16816.F32.BF16 R164, R8.reuse, R40, RZ ;  /* 0x0000002808a4723c */ /* 0x044fe600000418ff */
[----:B------:R-:W-:Y:S03]  /*7d40*/  MUFU.TANH R221, R61 ;  /* 0x0000003d00dd7308 */ /* 0x000fe60000002400 */
[----:B------:R-:W-:Y:S02]  /*7d50*/  HMMA.16816.F32.BF16 R168, R8, R42, RZ ;  /* 0x0000002a08a8723c */ /* 0x000fe400000418ff */
[----:B------:R-:W-:Y:S01]  /*7d60*/  FMUL.FTZ R56, R56, UR8 ;  /* 0x0000000838387c20 */ /* 0x000fe20008410000 */
[----:B------:R-:W-:Y:S01]  /*7d70*/  FMUL.FTZ R57, R57, UR8 ;  /* 0x0000000839397c20 */ /* 0x000fe20008410000 */
[----:B------:R-:W-:Y:S01]  /*7d80*/  FMUL.FTZ R58, R58, UR8 ;  /* 0x000000083a3a7c20 */ /* 0x000fe20008410000 */
[----:B------:R-:W-:Y:S01]  /*7d90*/  MUFU.TANH R211, R62 ;  /* 0x0000003e00d37308 */ /* 0x000fe20000002400 */
[----:B------:R-:W-:Y:S01]  /*7da0*/  FMUL.FTZ R59, R59, UR8 ;  /* 0x000000083b3b7c20 */ /* 0x000fe20008410000 */
[----:B------:R-:W-:Y:S06]  /*7db0*/  HMMA.16816.F32.BF16 R152, R16, R44, R64 ;  /* 0x0000002c1098723c */ /* 0x000fec0000041840 */
[----:B------:R1:W-:Y:S01]  /*7dc0*/  MUFU.TANH R219, R63 ;  /* 0x0000003f00db7308 */ /* 0x0003e20000002400 */
[C---:B------:R-:W-:Y:S06]  /*7dd0*/  HMMA.16816.F32.BF16 R176, R12.reuse, R38, RZ ;  /* 0x000000260cb0723c */ /* 0x040fec00000418ff */
[----:B------:R-:W-:Y:S01]  /*7de0*/  HMMA.16816.F32.BF16 R64, R12, R40, RZ ;  /* 0x000000280c40723c */ /* 0x000fe200000418ff */
[----:B------:R2:W-:Y:S05]  /*7df0*/  MUFU.TANH R75, R159 ;  /* 0x0000009f004b7308 */ /* 0x0005ea0000002400 */
[----:B------:R-:W-:Y:S03]  /*7e00*/  HMMA.16816.F32.BF16 R148, R20, R44, R148 ;  /* 0x0000002c1494723c */ /* 0x000fe60000041894 */
[----:B------:R-:W-:Y:S02]  /*7e10*/  MUFU.TANH R215, R56 ;  /* 0x0000003800d77308 */ /* 0x000fe40000002400 */
[----:B------:R-:W-:Y:S01]  /*7e20*/  FMUL.FTZ R155, R155, UR8 ;  /* 0x000000089b9b7c20 */ /* 0x000fe20008410000 */
[----:B-1----:R-:W-:Y:S01]  /*7e30*/  HMMA.16816.F32.BF16 R60, R12, R36, RZ ;  /* 0x000000240c3c723c */ /* 0x002fe200000418ff */
[----:B------:R-:W-:Y:S01]  /*7e40*/  FMUL.FTZ R154, R154, UR8 ;  /* 0x000000089a9a7c20 */ /* 0x000fe20008410000 */
[----:B------:R-:W-:Y:S01]  /*7e50*/  FMUL.FTZ R153, R153, UR8 ;  /* 0x0000000899997c20 */ /* 0x000fe20008410000 */
[----:B------:R-:W-:-:S02]  /*7e60*/  FMUL.FTZ R152, R152, UR8 ;  /* 0x0000000898987c20 */ /* 0x000fc40008410000 */
[----:B------:R-:W-:Y:S01]  /*7e70*/  MUFU.TANH R222, R57 ;  /* 0x0000003900de7308 */ /* 0x000fe20000002400 */
[----:B--2---:R-:W-:Y:S01]  /*7e80*/  HMMA.16816.F32.BF16 R156, R8, R38, RZ ;  /* 0x00000026089c723c */ /* 0x004fe200000418ff */
[----:B------:R-:W-:Y:S04]  /*7e90*/  LDSM.16.M88.4 R8, [R193] ;  /* 0x00000000c108783b */ /* 0x000fe80000000200 */
[----:B------:R-:W1:Y:S02]  /*7ea0*/  LDSM.16.M88.4 R36, [R186+0x5800] ;  /* 0x00580000ba24783b */ /* 0x000e640000000200 */
[----:B------:R-:W-:Y:S05]  /*7eb0*/  MUFU.TANH R212, R58 ;  /* 0x0000003a00d47308 */ /* 0x000fea0000002400 */
[----:B------:R-:W-:Y:S01]  /*7ec0*/  FMUL.FTZ R150, R150, UR8 ;  /* 0x0000000896967c20 */ /* 0x000fe20008410000 */
[----:B------:R-:W-:Y:S01]  /*7ed0*/  FMUL.FTZ R149, R149, UR8 ;  /* 0x0000000895957c20 */ /* 0x000fe20008410000 */
[----:B------:R-:W-:Y:S01]  /*7ee0*/  FMUL.FTZ R148, R148, UR8 ;  /* 0x0000000894947c20 */ /* 0x000fe20008410000 */
[----:B------:R2:W-:Y:S01]  /*7ef0*/  MUFU.TANH R217, R59 ;  /* 0x0000003b00d97308 */ /* 0x0005e20000002400 */
[----:B------:R-:W-:-:S07]  /*7f00*/  FMUL.FTZ R151, R151, UR8 ;  /* 0x0000000897977c20 */ /* 0x000fce0008410000 */
[----:B------:R-:W4:Y:S08]  /*7f10*/  MUFU.TANH R224, R160 ;  /* 0x000000a000e07308 */ /* 0x000f300000002400 */
[----:B------:R-:W-:Y:S01]  /*7f20*/  MUFU.TANH R225, R161 ;  /* 0x000000a100e17308 */ /* 0x000fe20000002400 */
[-C--:B--2---:R-:W-:Y:S06]  /*7f30*/  HMMA.16816.F32.BF16 R56, R28, R54.reuse, R140 ;  /* 0x000000361c38723c */ /* 0x084fec000004188c */
[----:B------:R-:W-:Y:S01]  /*7f40*/  HMMA.16816.F32.BF16 R52, R24, R54, R172 ;  /* 0x000000361834723c */ /* 0x000fe200000418ac */
[----:B------:R-:W2:Y:S05]  /*7f50*/  MUFU.TANH R68, R162 ;  /* 0x000000a200447308 */ /* 0x000eaa0000002400 */
[C---:B---3--:R-:W-:Y:S03]  /*7f60*/  HMMA.16816.F32.BF16 R140, R4.reuse, R50, R156 ;  /* 0x00000032048c723c */ /* 0x048fe6000004189c */
[----:B------:R3:W5:Y:S03]  /*7f70*/  MUFU.TANH R223, R163 ;  /* 0x000000a300df7308 */ /* 0x0007660000002400 */
[C---:B-1----:R-:W-:Y:S05]  /*7f80*/  HMMA.16816.F32.BF16 R164, R4.reuse, R36, R164 ;  /* 0x0000002404a4723c */ /* 0x042fea00000418a4 */
[----:B------:R-:W-:Y:S01]  /*7f90*/  MUFU.TANH R210, R150 ;  /* 0x0000009600d27308 */ /* 0x000fe20000002400 */
[----:B------:R-:W-:Y:S06]  /*7fa0*/  HMMA.16816.F32.BF16 R168, R4, R38, R168 ;  /* 0x0000002604a8723c */ /* 0x000fec00000418a8 */
[----:B------:R-:W-:Y:S01]  /*7fb0*/  HMMA.16816.F32.BF16 R52, R16, R46, R52 ;  /* 0x0000002e1034723c */ /* 0x000fe20000041834 */
[----:B------:R-:W-:Y:S05]  /*7fc0*/  MUFU.TANH R174, R155 ;  /* 0x0000009b00ae7308 */ /* 0x000fea0000002400 */
[----:B---3--:R-:W-:Y:S01]  /*7fd0*/  HMMA.16816.F32.BF16 R160, R12, R42, RZ ;  /* 0x0000002a0ca0723c */ /* 0x008fe200000418ff */
[----:B------:R-:W1:Y:S02]  /*7fe0*/  LDSM.16.M88.4 R40, [R185+0x1000] ;  /* 0x00100000b928783b */ /* 0x000e640000000200 */
[----:B------:R-:W-:Y:S03]  /*7ff0*/  MUFU.TANH R220, R149 ;  /* 0x0000009500dc7308 */ /* 0x000fe60000002400 */
[----:B------:R-:W-:Y:S05]  /*8000*/  HMMA.16816.F32.BF16 R12, R32, R48, R60 ;  /* 0x00000030200c723c */ /* 0x000fea000004183c */
[----:B------:R-:W-:Y:S01]  /*8010*/  MUFU.TANH R204, R153 ;  /* 0x0000009900cc7308 */ /* 0x000fe20000002400 */
[----:B------:R-:W-:Y:S06]  /*8020*/  HMMA.16816.F32.BF16 R60, R20, R46, R56 ;  /* 0x0000002e143c723c */ /* 0x000fec0000041838 */
[----:B------:R-:W-:Y:S01]  /*8030*/  HMMA.16816.F32.BF16 R56, R4, R48, R144 ;  /* 0x000000300438723c */ /* 0x000fe20000041890 */
[----:B------:R-:W-:Y:S01]  /*8040*/  FMUL.FTZ R3, R53, UR8 ;  /* 0x0000000835037c20 */ /* 0x000fe20008410000 */
[----:B------:R-:W-:Y:S04]  /*8050*/  MUFU.TANH R145, R154 ;  /* 0x0000009a00917308 */ /* 0x000fe80000002400 */
[----:B------:R-:W-:Y:S04]  /*8060*/  HMMA.16816.F32.BF16 R4, R32, R50, R176 ;  /* 0x000000322004723c */ /* 0x000fe800000418b0 */
[----:B------:R3:W-:Y:S02]  /*8070*/  MUFU.TANH R159, R3 ;  /* 0x00000003009f7308 */ /* 0x0007e40000002400 */
[----:B------:R-:W-:Y:S06]  /*8080*/  HMMA.16816.F32.BF16 R12, R28, R8, R12 ;  /* 0x000000081c0c723c */ /* 0x000fec000004180c */
[----:B------:R-:W-:Y:S01]  /*8090*/  FMUL.FTZ R0, R62, UR8 ;  /* 0x000000083e007c20 */ /* 0x000fe20008410000 */
[----:B------:R-:W-:Y:S01]  /*80a0*/  FMUL.FTZ R60, R60, UR8 ;  /* 0x000000083c3c7c20 */ /* 0x000fe20008410000 */
[----:B------:R-:W-:Y:S01]  /*80b0*/  HMMA.16816.F32.BF16 R64, R32, R36, R64 ;  /* 0x000000242040723c */ /* 0x000fe20000041840 */
[----:B------:R-:W5:Y:S01]  /*80c0*/  MUFU.TANH R216, R148 ;  /* 0x0000009400d87308 */ /* 0x000f620000002400 */
[----:B------:R-:W-:-:S04]  /*80d0*/  FMUL.FTZ R61, R61, UR8 ;  /* 0x000000083d3d7c20 */ /* 0x000fc80008410000 */
[----:B------:R-:W-:Y:S01]  /*80e0*/  HMMA.16816.F32.BF16 R56, R24, R8, R56 ;  /* 0x000000081838723c */ /* 0x000fe20000041838 */
[----:B---3--:R-:W-:Y:S02]  /*80f0*/  FMUL.FTZ R3, R54, UR8 ;  /* 0x0000000836037c20 */ /* 0x008fe40008410000 */
[----:B------:R3:W-:Y:S03]  /*8100*/  MUFU.TANH R150, R0 ;  /* 0x0000000000967308 */ /* 0x0007e60000002400 */
[----:B------:R-:W-:Y:S05]  /*8110*/  HMMA.16816.F32.BF16 R4, R28, R10, R4 ;  /* 0x0000000a1c04723c */ /* 0x000fea0000041804 */
[----:B------:R-:W-:Y:S01]  /*8120*/  MUFU.TANH R147, R3 ;  /* 0x0000000300937308 */ /* 0x000fe20000002400 */
[----:B-1----:R-:W-:Y:S01]  /*8130*/  HMMA.16816.F32.BF16 R44, R20, R40, R12 ;  /* 0x00000028142c723c */ /* 0x002fe2000004180c */
[----:B------:R-:W1:Y:S05]  /*8140*/  LDSM.16.M88.4 R12, [R192] ;  /* 0x00000000c00c783b */ /* 0x000e6a0000000200 */
[----:B------:R-:W-:Y:S01]  /*8150*/  HMMA.16816.F32.BF16 R32, R32, R38, R160 ;  /* 0x000000262020723c */ /* 0x000fe200000418a0 */
[----:B------:R-:W-:Y:S01]  /*8160*/  MUFU.TANH R173, R60 ;  /* 0x0000003c00ad7308 */ /* 0x000fe20000002400 */
[----:B---3--:R-:W-:-:S04]  /*8170*/  FMUL.FTZ R0, R63, UR8 ;  /* 0x000000083f007c20 */ /* 0x008fc80008410000 */
[----:B------:R-:W-:Y:S03]  /*8180*/  HMMA.16816.F32.BF16 R56, R16, R40, R56 ;  /* 0x000000281038723c */ /* 0x000fe60000041838 */
[----:B------:R3:W-:Y:S08]  /*8190*/  MUFU.TANH R172, R0 ;  /* 0x0000000000ac7308 */ /* 0x0007f00000002400 */
[----:B------:R-:W-:Y:S01]  /*81a0*/  MUFU.TANH R175, R61 ;  /* 0x0000003d00af7308 */ /* 0x000fe20000002400 */
[----:B------:R-:W-:Y:S01]  /*81b0*/  FMUL.FTZ R36, R46, UR8 ;  /* 0x000000082e247c20 */ /* 0x000fe20008410000 */
[----:B------:R-:W-:Y:S01]  /*81c0*/  FMUL.FTZ R9, R45, UR8 ;  /* 0x000000082d097c20 */ /* 0x000fe20008410000 */
[----:B------:R-:W-:-:S05]  /*81d0*/  FMUL.FTZ R37, R47, UR8 ;  /* 0x000000082f257c20 */ /* 0x000fca0008410000 */
[----:B------:R4:W-:Y:S01]  /*81e0*/  MUFU.TANH R149, R36 ;  /* 0x0000002400957308 */ /* 0x0009e20000002400 */
[----:B---3--:R-:W-:-:S07]  /*81f0*/  FMUL.FTZ R0, R52, UR8 ;  /* 0x0000000834007c20 */ /* 0x008fce0008410000 */
[----:B------:R3:W-:Y:S01]  /*8200*/  MUFU.TANH R157, R0 ;  /* 0x00000000009d7308 */ /* 0x0007e20000002400 */
[----:B-1----:R-:W-:Y:S07]  /*8210*/  HMMA.16816.F32.BF16 R48, R28, R14, R32 ;  /* 0x0000000e1c30723c */ /* 0x002fee0000041820 */
[----:B------:R-:W-:Y:S01]  /*8220*/  MUFU.TANH R156, R9 ;  /* 0x00000009009c7308 */ /* 0x000fe20000002400 */
[----:B----4-:R-:W-:Y:S01]  /*8230*/  FMUL.FTZ R36, R56, UR8 ;  /* 0x0000000838247c20 */ /* 0x010fe20008410000 */
[----:B------:R-:W-:Y:S06]  /*8240*/  HMMA.16816.F32.BF16 R32, R24, R12, R164 ;  /* 0x0000000c1820723c */ /* 0x000fec00000418a4 */
[----:B------:R-:W-:Y:S01]  /*8250*/  MUFU.TANH R163, R37 ;  /* 0x0000002500a37308 */ /* 0x000fe20000002400 */
[----:B---3--:R-:W-:-:S04]  /*8260*/  IMAD R0, R205, 0x40, R240 ;  /* 0x00000040cd007824 */ /* 0x008fc800078e02f0 */
[----:B------:R-:W-:-:S03]  /*8270*/  VIADD R2, R0, 0x1 ;  /* 0x0000000100027836 */ /* 0x000fc60000000000 */
[----:B------:R-:W-:Y:S02]  /*8280*/  MUFU.TANH R214, R151 ;  /* 0x0000009700d67308 */ /* 0x000fe40000002400 */
[C---:B------:R-:W-:Y:S02]  /*8290*/  ISETP.GE.AND P2, PT, R2.reuse, R201, PT ;  /* 0x000000c90200720c */ /* 0x040fe40003f46270 */
[C---:B------:R-:W-:Y:S02]  /*82a0*/  ISETP.GE.AND P1, PT, R2.reuse, R199, PT ;  /* 0x000000c70200720c */ /* 0x040fe40003f26270 */
[C---:B------:R-:W-:Y:S02]  /*82b0*/  ISETP.LT.OR P2, PT, R2.reuse, R196, P2 ;  /* 0x000000c40200720c */ /* 0x040fe40001741670 */
[C---:B------:R-:W-:Y:S01]  /*82c0*/  ISETP.GE.AND P4, PT, R2.reuse, R202, PT ;  /* 0x000000ca0200720c */ /* 0x040fe20003f86270 */
[----:B------:R-:W1:Y:S01]  /*82d0*/  MUFU.TANH R151, R152 ;  /* 0x0000009800977308 */ /* 0x000e620000002400 */
[----:B------:R-:W-:-:S02]  /*82e0*/  ISETP.GE.AND P3, PT, R2, R200, PT ;  /* 0x000000c80200720c */ /* 0x000fc40003f66270 */
[----:B------:R-:W-:Y:S02]  /*82f0*/  ISETP.LT.OR P0, PT, R2, R195, P1 ;  /* 0x000000c30200720c */ /* 0x000fe40000f01670 */
[----:B------:R-:W-:Y:S02]  /*8300*/  P2R R8, PR, RZ, 0x4 ;  /* 0x00000004ff087803 */ /* 0x000fe40000000000 */
[C---:B------:R-:W-:Y:S02]  /*8310*/  ISETP.GE.AND P2, PT, R0.reuse, R202, PT ;  /* 0x000000ca0000720c */ /* 0x040fe40003f46270 */
[----:B------:R-:W-:Y:S02]  /*8320*/  ISETP.GE.AND P1, PT, R0, R200, PT ;  /* 0x000000c80000720c */ /* 0x000fe40003f26270 */
[CC--:B------:R-:W-:Y:S02]  /*8330*/  ISETP.LT.OR P6, PT, R2.reuse, R198.reuse, P4 ;  /* 0x000000c60200720c */ /* 0x0c0fe400027c1670 */
[----:B------:R-:W-:Y:S01]  /*8340*/  ISETP.LT.OR P5, PT, R2, R197, P3 ;  /* 0x000000c50200720c */ /* 0x000fe20001fa1670 */
[----:B------:R-:W-:Y:S01]  /*8350*/  FMUL.FTZ R2, R55, UR8 ;  /* 0x0000000837027c20 */ /* 0x000fe20008410000 */
[----:B------:R-:W-:-:S02]  /*8360*/  ISETP.LT.OR P2, PT, R0, R198, P2 ;  /* 0x000000c60000720c */ /* 0x000fc40001741670 */
[----:B------:R-:W-:Y:S01]  /*8370*/  ISETP.LT.OR P1, PT, R0, R197, P1 ;  /* 0x000000c50000720c */ /* 0x000fe20000f21670 */
[----:B------:R3:W4:Y:S01]  /*8380*/  MUFU.TANH R155, R2 ;  /* 0x00000002009b7308 */ /* 0x0007220000002400 */
[----:B------:R-:W-:Y:S02]  /*8390*/  FSEL R55, R224, -INF , !P2 ;  /* 0xff800000e0377808 */ /* 0x000fe40005000000 */
[----:B--2---:R-:W-:Y:S02]  /*83a0*/  FSEL R68, R68, -INF , !P1 ;  /* 0xff80000044447808 */ /* 0x004fe40004800000 */
[C---:B------:R-:W-:Y:S02]  /*83b0*/  ISETP.GE.AND P2, PT, R0.reuse, R201, PT ;  /* 0x000000c90000720c */ /* 0x040fe40003f46270 */
[C---:B------:R-:W-:Y:S02]  /*83c0*/  ISETP.GE.AND P1, PT, R0.reuse, R199, PT ;  /* 0x000000c70000720c */ /* 0x040fe40003f26270 */
[----:B------:R-:W-:-:S02]  /*83d0*/  ISETP.LT.OR P2, PT, R0, R196, P2 ;  /* 0x000000c40000720c */ /* 0x000fc40001741670 */
[----:B------:R-:W-:Y:S02]  /*83e0*/  ISETP.LT.OR P1, PT, R0, R195, P1 ;  /* 0x000000c30000720c */ /* 0x000fe40000f21670 */
[----:B------:R-:W-:Y:S02]  /*83f0*/  FSEL R74, R74, -INF , !P2 ;  /* 0xff8000004a4a7808 */ /* 0x000fe40005000000 */
[----:B------:R-:W-:Y:S01]  /*8400*/  FSEL R144, R69, -INF , !P1 ;  /* 0xff80000045907808 */ /* 0x000fe20004800000 */
[----:B---3--:R-:W-:Y:S01]  /*8410*/  FMUL.FTZ R2, R44, UR8 ;  /* 0x000000082c027c20 */ /* 0x008fe20008410000 */
[----:B------:R-:W-:Y:S01]  /*8420*/  P2R R3, PR, RZ, 0x1 ;  /* 0x00000001ff037803 */ /* 0x000fe20000000000 */
[----:B------:R-:W-:Y:S01]  /*8430*/  HMMA.16816.F32.BF16 R44, R28, R12, R64 ;  /* 0x0000000c1c2c723c */ /* 0x000fe20000041840 */
[----:B------:R-:W-:Y:S01]  /*8440*/  FSEL R60, R225, -INF , !P6 ;  /* 0xff800000e13c7808 */ /* 0x000fe20007000000 */
[----:B------:R2:W3:Y:S01]  /*8450*/  MUFU.TANH R154, R2 ;  /* 0x00000002009a7308 */ /* 0x0004e20000002400 */
[----:B-----5:R-:W-:Y:S01]  /*8460*/  FSEL R69, R223, -INF , !P5 ;  /* 0xff800000df457808 */ /* 0x020fe20006800000 */
[----:B--2---:R-:W-:-:S05]  /*8470*/  VIADD R2, R0, 0x8 ;  /* 0x0000000800027836 */ /* 0x004fca0000000000 */
        /* <DEDUP_REMOVED lines=9> */
[----:B------:R-:W-:Y:S02]  /*8510*/  ISETP.NE.AND P4, PT, R8, RZ, PT ;  /* 0x000000ff0800720c */ /* 0x000fe40003f85270 */
[----:B------:R-:W-:Y:S01]  /*8520*/  ISETP.NE.AND P3, PT, R3, RZ, PT ;  /* 0x000000ff0300720c */ /* 0x000fe20003f65270 */
[----:B------:R-:W-:Y:S01]  /*8530*/  HMMA.16816.F32.BF16 R8, R24, R10, R140 ;  /* 0x0000000a1808723c */ /* 0x000fe2000004188c */
[----:B------:R-:W-:Y:S01]  /*8540*/  P2R R3, PR, RZ, 0x4 ;  /* 0x00000004ff037803 */ /* 0x000fe20000000000 */
[----:B------:R2:W5:Y:S01]  /*8550*/  MUFU.TANH R143, R36 ;  /* 0x00000024008f7308 */ /* 0x0005620000002400 */
[----:B------:R-:W-:-:S02]  /*8560*/  FSEL R63, R218, -INF , !P4 ;  /* 0xff800000da3f7808 */ /* 0x000fc40006000000 */
[----:B------:R-:W-:Y:S01]  /*8570*/  FSEL R75, R75, -INF , !P3 ;  /* 0xff8000004b4b7808 */ /* 0x000fe20005800000 */
[----:B------:R-:W-:Y:S01]  /*8580*/  HMMA.16816.F32.BF16 R24, R24, R14, R168 ;  /* 0x0000000e1818723c */ /* 0x000fe200000418a8 */
[C---:B------:R-:W-:Y:S02]  /*8590*/  ISETP.GE.AND P4, PT, R2.reuse, R202, PT ;  /* 0x000000ca0200720c */ /* 0x040fe40003f86270 */
[C---:B------:R-:W-:Y:S02]  /*85a0*/  ISETP.GE.AND P3, PT, R2.reuse, R200, PT ;  /* 0x000000c80200720c */ /* 0x040fe40003f66270 */
[C---:B------:R-:W-:Y:S02]  /*85b0*/  ISETP.GE.AND P2, PT, R2.reuse, R201, PT ;  /* 0x000000c90200720c */ /* 0x040fe40003f46270 */
[----:B------:R-:W-:Y:S02]  /*85c0*/  ISETP.GE.AND P1, PT, R2, R199, PT ;  /* 0x000000c70200720c */ /* 0x000fe40003f26270 */
[----:B------:R-:W-:-:S02]  /*85d0*/  FSEL R54, R213, -INF , !P6 ;  /* 0xff800000d5367808 */ /* 0x000fc40007000000 */
[----:B------:R-:W-:Y:S01]  /*85e0*/  FSEL R62, R211, -INF , !P5 ;  /* 0xff800000d33e7808 */ /* 0x000fe20006800000 */
[-C--:B--2---:R-:W-:Y:S01]  /*85f0*/  HMMA.16816.F32.BF16 R36, R20, R42.reuse, R4 ;  /* 0x0000002a1424723c */ /* 0x084fe20000041804 */
[C---:B------:R-:W-:Y:S02]  /*8600*/  ISETP.LT.OR P6, PT, R2.reuse, R198, P4 ;  /* 0x000000c60200720c */ /* 0x040fe400027c1670 */
[C---:B------:R-:W-:Y:S02]  /*8610*/  ISETP.LT.OR P5, PT, R2.reuse, R197, P3 ;  /* 0x000000c50200720c */ /* 0x040fe40001fa1670 */
[C---:B------:R-:W-:Y:S01]  /*8620*/  ISETP.LT.OR P2, PT, R2.reuse, R196, P2 ;  /* 0x000000c40200720c */ /* 0x040fe20001741670 */
[----:B------:R-:W-:Y:S01]  /*8630*/  HMMA.16816.F32.BF16 R40, R16, R42, R8 ;  /* 0x0000002a1028723c */ /* 0x000fe20000041808 */
[----:B------:R-:W-:Y:S01]  /*8640*/  ISETP.LT.OR P1, PT, R2, R195, P1 ;  /* 0x000000c30200720c */ /* 0x000fe20000f21670 */
[----:B------:R-:W-:Y:S01]  /*8650*/  FMUL.FTZ R4, R57, UR8 ;  /* 0x0000000839047c20 */ /* 0x000fe20008410000 */
[----:B------:R-:W-:Y:S01]  /*8660*/  ISETP.NE.AND P4, PT, R3, RZ, PT ;  /* 0x000000ff0300720c */ /* 0x000fe20003f85270 */
[----:B------:R-:W-:-:S02]  /*8670*/  VIADD R2, R0, 0x10 ;  /* 0x0000001000027836 */ /* 0x000fc40000000000 */
[----:B------:R-:W-:Y:S01]  /*8680*/  FMUL.FTZ R5, R59, UR8 ;  /* 0x000000083b057c20 */ /* 0x000fe20008410000 */
[----:B------:R2:W-:Y:S01]  /*8690*/  MUFU.TANH R153, R4 ;  /* 0x0000000400997308 */ /* 0x0005e20000002400 */
[----:B------:R-:W-:Y:S01]  /*86a0*/  FSEL R59, R215, -INF , !P4 ;  /* 0xff800000d73b7808 */ /* 0x000fe20006000000 */
[----:B------:R-:W-:Y:S01]  /*86b0*/  FMUL.FTZ R6, R58, UR8 ;  /* 0x000000083a067c20 */ /* 0x000fe20008410000 */
[C---:B------:R-:W-:Y:S02]  /*86c0*/  ISETP.GE.AND P4, PT, R2.reuse, R202, PT ;  /* 0x000000ca0200720c */ /* 0x040fe40003f86270 */
[----:B------:R-:W-:Y:S02]  /*86d0*/  FSEL R53, R221, -INF , !P6 ;  /* 0xff800000dd357808 */ /* 0x000fe40007000000 */
[----:B------:R-:W-:Y:S01]  /*86e0*/  ISETP.LT.OR P6, PT, R2, R198, P4 ;  /* 0x000000c60200720c */ /* 0x000fe200027c1670 */
[----:B------:R-:W5:Y:S01]  /*86f0*/  MUFU.TANH R142, R6 ;  /* 0x00000006008e7308 */ /* 0x000f620000002400 */
[----:B------:R-:W-:-:S02]  /*8700*/  P2R R3, PR, RZ, 0x2 ;  /* 0x00000002ff037803 */ /* 0x000fc40000000000 */
[C---:B------:R-:W-:Y:S01]  /*8710*/  ISETP.GE.AND P3, PT, R2.reuse, R200, PT ;  /* 0x000000c80200720c */ /* 0x040fe20003f66270 */
[----:B------:R-:W-:Y:S01]  /*8720*/  FMUL.FTZ R8, R37, UR8 ;  /* 0x0000000825087c20 */ /* 0x000fe20008410000 */
[----:B------:R-:W-:Y:S01]  /*8730*/  ISETP.GE.AND P1, PT, R2, R199, PT ;  /* 0x000000c70200720c */ /* 0x000fe20003f26270 */
[----:B------:R-:W-:Y:S01]  /*8740*/  FMUL.FTZ R28, R36, UR8 ;  /* 0x00000008241c7c20 */ /* 0x000fe20008410000 */
[----:B------:R-:W-:Y:S01]  /*8750*/  FSEL R61, R212, -INF , !P0 ;  /* 0xff800000d43d7808 */ /* 0x000fe20004000000 */
[----:B------:R1:W5:Y:S01]  /*8760*/  MUFU.TANH R148, R5 ;  /* 0x0000000500947308 */ /* 0x0003620000002400 */
[----:B--2---:R-:W-:Y:S01]  /*8770*/  P2R R4, PR, RZ, 0x4 ;  /* 0x00000004ff047803 */ /* 0x004fe20000000000 */
[----:B------:R-:W-:Y:S01]  /*8780*/  FMUL.FTZ R10, R39, UR8 ;  /* 0x00000008270a7c20 */ /* 0x000fe20008410000 */
[----:B------:R-:W-:Y:S02]  /*8790*/  ISETP.GE.AND P2, PT, R2, R201, PT ;  /* 0x000000c90200720c */ /* 0x000fe40003f46270 */
[----:B------:R-:W-:-:S02]  /*87a0*/  ISETP.NE.AND P4, PT, R4, RZ, PT ;  /* 0x000000ff0400720c */ /* 0x000fc40003f85270 */
[----:B------:R-:W-:Y:S01]  /*87b0*/  FSEL R58, R219, -INF , !P5 ;  /* 0xff800000db3a7808 */ /* 0x000fe20006800000 */
[----:B------:R-:W-:Y:S01]  /*87c0*/  MUFU.TANH R152, R8 ;  /* 0x0000000800987308 */ /* 0x000fe20000002400 */
[C---:B------:R-:W-:Y:S02]  /*87d0*/  ISETP.LT.OR P5, PT, R2.reuse, R197, P3 ;  /* 0x000000c50200720c */ /* 0x040fe40001fa1670 */
[C---:B------:R-:W-:Y:S02]  /*87e0*/  ISETP.LT.OR P2, PT, R2.reuse, R196, P2 ;  /* 0x000000c40200720c */ /* 0x040fe40001741670 */
[----:B------:R-:W-:Y:S01]  /*87f0*/  ISETP.LT.OR P0, PT, R2, R195, P1 ;  /* 0x000000c30200720c */ /* 0x000fe20000f01670 */
[----:B------:R-:W-:Y:S01]  /*8800*/  VIADD R2, R0, 0x11 ;  /* 0x0000001100027836 */ /* 0x000fe20000000000 */
[----:B------:R-:W-:Y:S01]  /*8810*/  FSEL R56, R222, -INF , !P4 ;  /* 0xff800000de387808 */ /* 0x000fe20006000000 */
[----:B------:R-:W2:Y:S01]  /*8820*/  MUFU.TANH R146, R28 ;  /* 0x0000001c00927308 */ /* 0x000ea20000002400 */
[----:B-1----:R-:W1:Y:S01]  /*8830*/  LDSM.16.M88.4 R4, [R185+0x1800] ;  /* 0x00180000b904783b */ /* 0x002e620000000200 */
[----:B------:R-:W-:Y:S01]  /*8840*/  ISETP.NE.AND P3, PT, R3, RZ, PT ;  /* 0x000000ff0300720c */ /* 0x000fe20003f65270 */
[----:B------:R-:W-:-:S04]  /*8850*/  DEPBAR.LE SB0, 0x0 ;  /* 0x000080000000791a */ /* 0x000fc80000000000 */
[----:B------:R-:W-:Y:S02]  /*8860*/  ISETP.GE.AND P4, PT, R2, R202, PT ;  /* 0x000000ca0200720c */ /* 0x000fe40003f86270 */
[----:B------:R-:W-:Y:S02]  /*8870*/  P2R R3, PR, RZ, 0x4 ;  /* 0x00000004ff037803 */ /* 0x000fe40000000000 */
[----:B------:R-:W-:Y:S02]  /*8880*/  FSEL R52, R216, -INF , !P6 ;  /* 0xff800000d8347808 */ /* 0x000fe40007000000 */
[----:B------:R-:W-:Y:S02]  /*8890*/  ISETP.LT.OR P6, PT, R2, R198, P4 ;  /* 0x000000c60200720c */ /* 0x000fe400027c1670 */
[----:B------:R-:W-:Y:S01]  /*88a0*/  ISETP.NE.AND P4, PT, R3, RZ, PT ;  /* 0x000000ff0300720c */ /* 0x000fe20003f85270 */
[----:B------:R-:W-:Y:S01]  /*88b0*/  FMUL.FTZ R3, R38, UR8 ;  /* 0x0000000826037c20 */ /* 0x000fe20008410000 */
[----:B------:R-:W-:-:S02]  /*88c0*/  ISETP.GE.AND P2, PT, R2, R201, PT ;  /* 0x000000c90200720c */ /* 0x000fc40003f46270 */
[C---:B------:R-:W-:Y:S01]  /*88d0*/  ISETP.GE.AND P1, PT, R2.reuse, R199, PT ;  /* 0x000000c70200720c */ /* 0x040fe20003f26270 */
[----:B------:R4:W2:Y:S01]  /*88e0*/  MUFU.TANH R11, R3 ;  /* 0x00000003000b7308 */ /* 0x0008a20000002400 */
[----:B------:R-:W-:Y:S02]  /*88f0*/  FSEL R57, R217, -INF , !P3 ;  /* 0xff800000d9397808 */ /* 0x000fe40005800000 */
[C---:B------:R-:W-:Y:S02]  /*8900*/  ISETP.GE.AND P3, PT, R2.reuse, R200, PT ;  /* 0x000000c80200720c */ /* 0x040fe40003f66270 */
[C---:B------:R-:W-:Y:S02]  /*8910*/  ISETP.LT.OR P2, PT, R2.reuse, R196, P2 ;  /* 0x000000c40200720c */ /* 0x040fe40001741670 */
[----:B------:R-:W-:Y:S02]  /*8920*/  ISETP.LT.OR P1, PT, R2, R195, P1 ;  /* 0x000000c30200720c */ /* 0x000fe40000f21670 */
[----:B------:R-:W-:-:S02]  /*8930*/  FSEL R158, R210, -INF , !P5 ;  /* 0xff800000d29e7808 */ /* 0x000fc40006800000 */
[----:B------:R-:W-:Y:S01]  /*8940*/  ISETP.LT.OR P5, PT, R2, R197, P3 ;  /* 0x000000c50200720c */ /* 0x000fe20001fa1670 */
[C---:B------:R-:W-:Y:S01]  /*8950*/  VIADD R2, R0.reuse, 0x19 ;  /* 0x0000001900027836 */ /* 0x040fe20000000000 */
[----:B------:R-:W-:Y:S02]  /*8960*/  FSEL R39, R151, -INF , !P4 ;  /* 0xff80000097277808 */ /* 0x000fe40006000000 */
[----:B------:R-:W-:Y:S01]  /*8970*/  P2R R9, PR, RZ, 0x4 ;  /* 0x00000004ff097803 */ /* 0x000fe20000000000 */
[----:B----4-:R-:W-:Y:S01]  /*8980*/  VIADD R3, R0, 0x18 ;  /* 0x0000001800037836 */ /* 0x010fe20000000000 */
[----:B------:R-:W-:Y:S02]  /*8990*/  P2R R8, PR, RZ, 0x2 ;  /* 0x00000002ff087803 */ /* 0x000fe40000000000 */
[----:B------:R-:W-:Y:S01]  /*89a0*/  FSEL R38, R220, -INF , !P6 ;  /* 0xff800000dc267808 */ /* 0x000fe20007000000 */
[----:B-1----:R-:W-:Y:S01]  /*89b0*/  HMMA.16816.F32.BF16 R28, R20, R4, R44 ;  /* 0x00000004141c723c */ /* 0x002fe2000004182c */
[----:B------:R-:W-:-:S02]  /*89c0*/  ISETP.GE.AND P4, PT, R3, R202, PT ;  /* 0x000000ca0300720c */ /* 0x000fc40003f86270 */
[C---:B------:R-:W-:Y:S02]  /*89d0*/  ISETP.GE.AND P3, PT, R3.reuse, R200, PT ;  /* 0x000000c80300720c */ /* 0x040fe40003f66270 */
[C---:B------:R-:W-:Y:S01]  /*89e0*/  ISETP.GE.AND P2, PT, R3.reuse, R201, PT ;  /* 0x000000c90300720c */ /* 0x040fe20003f46270 */
[----:B------:R-:W-:Y:S01]  /*89f0*/  HMMA.16816.F32.BF16 R32, R16, R4, R32 ;  /* 0x000000041020723c */ /* 0x000fe20000041820 */
[----:B------:R-:W-:Y:S02]  /*8a00*/  FSEL R151, R214, -INF , !P5 ;  /* 0xff800000d6977808 */ /* 0x000fe40006800000 */
[C---:B------:R-:W-:Y:S02]  /*8a10*/  ISETP.GE.AND P1, PT, R3.reuse, R199, PT ;  /* 0x000000c70300720c */ /* 0x040fe40003f26270 */
[C---:B------:R-:W-:Y:S01]  /*8a20*/  ISETP.LT.OR P6, PT, R3.reuse, R198, P4 ;  /* 0x000000c60300720c */ /* 0x040fe200027c1670 */
[----:B------:R-:W-:Y:S01]  /*8a30*/  HMMA.16816.F32.BF16 R20, R20, R6, R48 ;  /* 0x000000061414723c */ /* 0x000fe20000041830 */
[----:B------:R-:W-:-:S02]  /*8a40*/  ISETP.LT.OR P5, PT, R3, R197, P3 ;  /* 0x000000c50300720c */ /* 0x000fc40001fa1670 */
[----:B------:R-:W-:Y:S01]  /*8a50*/  ISETP.NE.AND P4, PT, R9, RZ, PT ;  /* 0x000000ff0900720c */ /* 0x000fe20003f85270 */
[----:B------:R-:W-:Y:S01]  /*8a60*/  FMUL.FTZ R9, R43, UR8 ;  /* 0x000000082b097c20 */ /* 0x000fe20008410000 */
[----:B------:R-:W-:Y:S01]  /*8a70*/  ISETP.NE.AND P3, PT, R8, RZ, PT ;  /* 0x000000ff0800720c */ /* 0x000fe20003f65270 */
[----:B------:R-:W-:Y:S01]  /*8a80*/  FMUL.FTZ R8, R41, UR8 ;  /* 0x0000000829087c20 */ /* 0x000fe20008410000 */
[----:B------:R-:W-:Y:S01]  /*8a90*/  ISETP.LT.OR P2, PT, R3, R196, P2 ;  /* 0x000000c40300720c */ /* 0x000fe20001741670 */
[----:B------:R-:W-:Y:S01]  /*8aa0*/  HMMA.16816.F32.BF16 R16, R16, R6, R24 ;  /* 0x000000061010723c */ /* 0x000fe20000041818 */
[----:B------:R-:W-:Y:S01]  /*8ab0*/  FSEL R141, R145, -INF , !P0 ;  /* 0xff800000918d7808 */ /* 0x000fe20004000000 */
[----:B------:R1:W-:Y:S01]  /*8ac0*/  MUFU.TANH R13, R8 ;  /* 0x00000008000d7308 */ /* 0x0003e20000002400 */
[----:B------:R-:W-:Y:S01]  /*8ad0*/  ISETP.LT.OR P0, PT, R3, R195, P1 ;  /* 0x000000c30300720c */ /* 0x000fe20000f01670 */
[----:B------:R-:W-:Y:S01]  /*8ae0*/  FMUL.FTZ R4, R28, UR8 ;  /* 0x000000081c047c20 */ /* 0x000fe20008410000 */
[----:B------:R-:W-:Y:S01]  /*8af0*/  P2R R3, PR, RZ, 0x4 ;  /* 0x00000004ff037803 */ /* 0x000fe20000000000 */
[----:B------:R-:W-:Y:S01]  /*8b00*/  FMUL.FTZ R5, R29, UR8 ;  /* 0x000000081d057c20 */ /* 0x000fe20008410000 */
[----:B------:R-:W-:Y:S01]  /*8b10*/  FSEL R140, R174, -INF , !P3 ;  /* 0xff800000ae8c7808 */ /* 0x000fe20005800000 */
[----:B------:R-:W-:Y:S01]  /*8b20*/  FMUL.FTZ R31, R31, UR8 ;  /* 0x000000081f1f7c20 */ /* 0x000fe20008410000 */
[C---:B------:R-:W-:Y:S01]  /*8b30*/  ISETP.GE.AND P3, PT, R2.reuse, R200, PT ;  /* 0x000000c80200720c */ /* 0x040fe20003f66270 */
[----:B------:R4:W-:Y:S01]  /*8b40*/  MUFU.TANH R145, R10 ;  /* 0x0000000a00917308 */ /* 0x0009e20000002400 */
[----:B------:R-:W-:Y:S01]  /*8b50*/  ISETP.GE.AND P2, PT, R2, R201, PT ;  /* 0x000000c90200720c */ /* 0x000fe20003f46270 */
[----:B------:R-:W-:Y:S01]  /*8b60*/  FMUL.FTZ R32, R32, UR8 ;  /* 0x0000000820207c20 */ /* 0x000fe20008410000 */
[----:B------:R-:W-:Y:S01]  /*8b70*/  ISETP.GE.AND P1, PT, R2, R199, PT ;  /* 0x000000c70200720c */ /* 0x000fe20003f26270 */
[----:B------:R-:W-:Y:S01]  /*8b80*/  FMUL.FTZ R34, R34, UR8 ;  /* 0x0000000822227c20 */ /* 0x000fe20008410000 */
[----:B------:R-:W-:Y:S01]  /*8b90*/  FSEL R37, R173, -INF , !P6 ;  /* 0xff800000ad257808 */ /* 0x000fe20007000000 */
[----:B------:R-:W-:Y:S01]  /*8ba0*/  FMUL.FTZ R20, R20, UR8 ;  /* 0x0000000814147c20 */ /* 0x000fe20008410000 */
[----:B------:R-:W-:Y:S01]  /*8bb0*/  FSEL R150, R150, -INF , !P5 ;  /* 0xff80000096967808 */ /* 0x000fe20006800000 */
[----:B------:R-:W-:Y:S01]  /*8bc0*/  MUFU.TANH R14, R5 ;  /* 0x00000005000e7308 */ /* 0x000fe20000002400 */
[----:B-1----:R-:W-:Y:S01]  /*8bd0*/  FMUL.FTZ R8, R42, UR8 ;  /* 0x000000082a087c20 */ /* 0x002fe20008410000 */
[C---:B------:R-:W-:Y:S01]  /*8be0*/  ISETP.LT.OR P5, PT, R2.reuse, R197, P3 ;  /* 0x000000c50200720c */ /* 0x040fe20001fa1670 */
[----:B------:R-:W-:Y:S01]  /*8bf0*/  FMUL.FTZ R33, R33, UR8 ;  /* 0x0000000821217c20 */ /* 0x000fe20008410000 */
[C---:B------:R-:W-:Y:S01]  /*8c00*/  ISETP.LT.OR P2, PT, R2.reuse, R196, P2 ;  /* 0x000000c40200720c */ /* 0x040fe20001741670 */
[----:B------:R-:W-:Y:S01]  /*8c10*/  FMUL.FTZ R35, R35, UR8 ;  /* 0x0000000823237c20 */ /* 0x000fe20008410000 */
[----:B------:R-:W-:Y:S01]  /*8c20*/  ISETP.LT.OR P1, PT, R2, R195, P1 ;  /* 0x000000c30200720c */ /* 0x000fe20000f21670 */
[----:B------:R-:W-:Y:S01]  /*8c30*/  FMUL.FTZ R16, R16, UR8 ;  /* 0x0000000810107c20 */ /* 0x000fe20008410000 */
[----:B------:R-:W-:Y:S01]  /*8c40*/  FSEL R67, R147, -INF , !P0 ;  /* 0xff80000093437808 */ /* 0x000fe20004000000 */
[----:B----4-:R-:W-:Y:S01]  /*8c50*/  FMUL.FTZ R10, R40, UR8 ;  /* 0x00000008280a7c20 */ /* 0x010fe20008410000 */
[----:B------:R-:W-:Y:S01]  /*8c60*/  FSEL R40, R204, -INF , !P4 ;  /* 0xff800000cc287808 */ /* 0x000fe20006000000 */
[----:B------:R-:W-:Y:S01]  /*8c70*/  MUFU.TANH R9, R9 ;  /* 0x0000000900097308 */ /* 0x000fe20000002400 */
[----:B------:R-:W-:Y:S01]  /*8c80*/  ISETP.GE.AND P4, PT, R2, R202, PT ;  /* 0x000000ca0200720c */ /* 0x000fe20003f86270 */
[----:B------:R-:W-:Y:S01]  /*8c90*/  FMUL.FTZ R22, R22, UR8 ;  /* 0x0000000816167c20 */ /* 0x000fe20008410000 */
[----:B------:R-:W-:Y:S01]  /*8ca0*/  FSEL R147, R172, -INF , !P5 ;  /* 0xff800000ac937808 */ /* 0x000fe20006800000 */
[----:B------:R-:W-:Y:S01]  /*8cb0*/  FMUL.FTZ R21, R21, UR8 ;  /* 0x0000000815157c20 */ /* 0x000fe20008410000 */
[----:B------:R-:W-:Y:S01]  /*8cc0*/  ISETP.LT.OR P6, PT, R2, R198, P4 ;  /* 0x000000c60200720c */ /* 0x000fe200027c1670 */
[----:B------:R-:W-:Y:S01]  /*8cd0*/  VIADD R2, R0, 0x20 ;  /* 0x0000002000027836 */ /* 0x000fe20000000000 */
[----:B------:R-:W-:Y:S01]  /*8ce0*/  ISETP.NE.AND P4, PT, R3, RZ, PT ;  /* 0x000000ff0300720c */ /* 0x000fe20003f85270 */
[----:B------:R-:W1:Y:S01]  /*8cf0*/  MUFU.TANH R12, R10 ;  /* 0x0000000a000c7308 */ /* 0x000e620000002400 */
[----:B------:R-:W-:Y:S01]  /*8d00*/  P2R R3, PR, RZ, 0x2 ;  /* 0x00000002ff037803 */ /* 0x000fe20000000000 */
[----:B------:R-:W-:Y:S01]  /*8d10*/  FMUL.FTZ R23, R23, UR8 ;  /* 0x0000000817177c20 */ /* 0x000fe20008410000 */
[----:B------:R-:W-:-:S02]  /*8d20*/  FSEL R65, R157, -INF , !P4 ;  /* 0xff8000009d417808 */ /* 0x000fc40006000000 */
[C---:B------:R-:W-:Y:S02]  /*8d30*/  ISETP.GE.AND P4, PT, R2.reuse, R202, PT ;  /* 0x000000ca0200720c */ /* 0x040fe40003f86270 */
[C---:B------:R-:W-:Y:S01]  /*8d40*/  ISETP.GE.AND P3, PT, R2.reuse, R200, PT ;  /* 0x000000c80200720c */ /* 0x040fe20003f66270 */
[----:B------:R4:W1:Y:S01]  /*8d50*/  MUFU.TANH R10, R8 ;  /* 0x00000008000a7308 */ /* 0x0008620000002400 */
[C---:B------:R-:W-:Y:S02]  /*8d60*/  ISETP.GE.AND P1, PT, R2.reuse, R199, PT ;  /* 0x000000c70200720c */ /* 0x040fe40003f26270 */
[----:B------:R-:W-:Y:S02]  /*8d70*/  FSEL R36, R175, -INF , !P6 ;  /* 0xff800000af247808 */ /* 0x000fe40007000000 */
[C---:B------:R-:W-:Y:S02]  /*8d80*/  ISETP.LT.OR P6, PT, R2.reuse, R198, P4 ;  /* 0x000000c60200720c */ /* 0x040fe400027c1670 */
[C---:B------:R-:W-:Y:S01]  /*8d90*/  ISETP.LT.OR P5, PT, R2.reuse, R197, P3 ;  /* 0x000000c50200720c */ /* 0x040fe20001fa1670 */
[----:B------:R-:W-:Y:S01]  /*8da0*/  MUFU.TANH R6, R20 ;  /* 0x0000001400067308 */ /* 0x000fe20000002400 */
[----:B------:R-:W-:-:S02]  /*8db0*/  ISETP.LT.OR P0, PT, R2, R195, P1 ;  /* 0x000000c30200720c */ /* 0x000fc40000f01670 */
[----:B------:R-:W-:Y:S02]  /*8dc0*/  ISETP.NE.AND P3, PT, R3, RZ, PT ;  /* 0x000000ff0300720c */ /* 0x000fe40003f65270 */
[----:B------:R-:W-:Y:S02]  /*8dd0*/  FSEL R166, R149, -INF , !P5 ;  /* 0xff80000095a67808 */ /* 0x000fe40006800000 */
[----:B------:R-:W-:Y:S01]  /*8de0*/  FSEL R66, R155, -INF , !P3 ;  /* 0xff8000009b427808 */ /* 0x000fe20005800000 */
[----:B------:R-:W-:Y:S01]  /*8df0*/  MUFU.TANH R32, R32 ;  /* 0x0000002000207308 */ /* 0x000fe20000002400 */
[----:B----4-:R-:W-:Y:S02]  /*8e00*/  P2R R8, PR, RZ, 0x4 ;  /* 0x00000004ff087803 */ /* 0x010fe40000000000 */
[----:B------:R-:W-:Y:S02]  /*8e10*/  ISETP.GE.AND P2, PT, R2, R201, PT ;  /* 0x000000c90200720c */ /* 0x000fe40003f46270 */
[----:B------:R-:W-:-:S02]  /*8e20*/  ISETP.NE.AND P4, PT, R8, RZ, PT ;  /* 0x000000ff0800720c */ /* 0x000fc40003f85270 */
[----:B------:R-:W-:Y:S01]  /*8e30*/  ISETP.LT.OR P2, PT, R2, R196, P2 ;  /* 0x000000c40200720c */ /* 0x000fe20001741670 */
[----:B------:R-:W-:Y:S01]  /*8e40*/  VIADD R2, R0, 0x21 ;  /* 0x0000002100027836 */ /* 0x000fe20000000000 */
[----:B------:R-:W-:Y:S01]  /*8e50*/  FSEL R64, R159, -INF , !P4 ;  /* 0xff8000009f407808 */ /* 0x000fe20006000000 */
[----:B------:R4:W1:Y:S01]  /*8e60*/  MUFU.TANH R8, R4 ;  /* 0x0000000400087308 */ /* 0x0008620000002400 */
[----:B------:R-:W-:Y:S02]  /*8e70*/  P2R R3, PR, RZ, 0x4 ;  /* 0x00000004ff037803 */ /* 0x000fe40000000000 */
[C---:B------:R-:W-:Y:S02]  /*8e80*/  ISETP.GE.AND P4, PT, R2.reuse, R202, PT ;  /* 0x000000ca0200720c */ /* 0x040fe40003f86270 */
[C---:B------:R-:W-:Y:S02]  /*8e90*/  ISETP.GE.AND P3, PT, R2.reuse, R200, PT ;  /* 0x000000c80200720c */ /* 0x040fe40003f66270 */
[C---:B------:R-:W-:Y:S01]  /*8ea0*/  ISETP.GE.AND P2, PT, R2.reuse, R201, PT ;  /* 0x000000c90200720c */ /* 0x040fe20003f46270 */
[----:B------:R-:W-:Y:S01]  /*8eb0*/  MUFU.TANH R31, R31 ;  /* 0x0000001f001f7308 */ /* 0x000fe20000002400 */
[----:B------:R-:W-:-:S02]  /*8ec0*/  ISETP.GE.AND P1, PT, R2, R199, PT ;  /* 0x000000c70200720c */ /* 0x000fc40003f26270 */
[C---:B------:R-:W-:Y:S02]  /*8ed0*/  ISETP.LT.OR P5, PT, R2.reuse, R197, P3 ;  /* 0x000000c50200720c */ /* 0x040fe40001fa1670 */
[C---:B------:R-:W-:Y:S02]  /*8ee0*/  ISETP.LT.OR P2, PT, R2.reuse, R196, P2 ;  /* 0x000000c40200720c */ /* 0x040fe40001741670 */
[----:B------:R-:W-:Y:S01]  /*8ef0*/  ISETP.LT.OR P1, PT, R2, R195, P1 ;  /* 0x000000c30200720c */ /* 0x000fe20000f21670 */
[----:B------:R-:W-:Y:S01]  /*8f00*/  MUFU.TANH R34, R34 ;  /* 0x0000002200227308 */ /* 0x000fe20000002400 */
[----:B----4-:R-:W-:Y:S01]  /*8f10*/  FMUL.FTZ R4, R30, UR8 ;  /* 0x000000081e047c20 */ /* 0x010fe20008410000 */
[----:B---3--:R-:W-:Y:S02]  /*8f20*/  FSEL R30, R154, -INF , !P6 ;  /* 0xff8000009a1e7808 */ /* 0x008fe40007000000 */
[----:B------:R-:W-:Y:S01]  /*8f30*/  ISETP.LT.OR P6, PT, R2, R198, P4 ;  /* 0x000000c60200720c */ /* 0x000fe200027c1670 */
[----:B------:R-:W-:Y:S01]  /*8f40*/  VIADD R2, R0, 0x28 ;  /* 0x0000002800027836 */ /* 0x000fe20000000000 */
[----:B------:R-:W-:-:S02]  /*8f50*/  ISETP.NE.AND P4, PT, R3, RZ, PT ;  /* 0x000000ff0300720c */ /* 0x000fc40003f85270 */
[----:B------:R3:W4:Y:S01]  /*8f60*/  MUFU.TANH R5, R4 ;  /* 0x0000000400057308 */ /* 0x0007220000002400 */
[----:B------:R-:W-:Y:S02]  /*8f70*/  P2R R3, PR, RZ, 0x2 ;  /* 0x00000002ff037803 */ /* 0x000fe40000000000 */
[----:B-----5:R-:W-:Y:S02]  /*8f80*/  FSEL R143, R143, -INF , !P4 ;  /* 0xff8000008f8f7808 */ /* 0x020fe40006000000 */
[C---:B------:R-:W-:Y:S02]  /*8f90*/  ISETP.GE.AND P4, PT, R2.reuse, R202, PT ;  /* 0x000000ca0200720c */ /* 0x040fe40003f86270 */
[C---:B------:R-:W-:Y:S01]  /*8fa0*/  ISETP.GE.AND P3, PT, R2.reuse, R200, PT ;  /* 0x000000c80200720c */ /* 0x040fe20003f66270 */
[----:B------:R-:W5:Y:S01]  /*8fb0*/  MUFU.TANH R16, R16 ;  /* 0x0000001000107308 */ /* 0x000f620000002400 */
[----:B------:R-:W-:Y:S02]  /*8fc0*/  ISETP.GE.AND P1, PT, R2, R199, PT ;  /* 0x000000c70200720c */ /* 0x000fe40003f26270 */
[----:B------:R-:W-:-:S02]  /*8fd0*/  FSEL R149, R142, -INF , !P0 ;  /* 0xff8000008e957808 */ /* 0x000fc40004000000 */
[----:B------:R-:W-:Y:S02]  /*8fe0*/  FSEL R29, R156, -INF , !P6 ;  /* 0xff8000009c1d7808 */ /* 0x000fe40007000000 */
[----:B------:R-:W-:Y:S01]  /*8ff0*/  FSEL R163, R163, -INF , !P5 ;  /* 0xff800000a3a37808 */ /* 0x000fe20006800000 */
[----:B------:R-:W5:Y:S01]  /*9000*/  MUFU.TANH R33, R33 ;  /* 0x0000002100217308 */ /* 0x000f620000002400 */
[----:B---3--:R-:W-:Y:S02]  /*9010*/  P2R R4, PR, RZ, 0x4 ;  /* 0x00000004ff047803 */ /* 0x008fe40000000000 */
[C---:B------:R-:W-:Y:S02]  /*9020*/  ISETP.GE.AND P2, PT, R2.reuse, R201, PT ;  /* 0x000000c90200720c */ /* 0x040fe40003f46270 */
[C---:B------:R-:W-:Y:S02]  /*9030*/  ISETP.LT.OR P6, PT, R2.reuse, R198, P4 ;  /* 0x000000c60200720c */ /* 0x040fe400027c1670 */
[C---:B------:R-:W-:Y:S01]  /*9040*/  ISETP.LT.OR P5, PT, R2.reuse, R197, P3 ;  /* 0x000000c50200720c */ /* 0x040fe20001fa1670 */
[----:B------:R-:W3:Y:S01]  /*9050*/  MUFU.TANH R35, R35 ;  /* 0x0000002300237308 */ /* 0x000ee20000002400 */
[----:B------:R-:W-:-:S02]  /*9060*/  ISETP.LT.OR P2, PT, R2, R196, P2 ;  /* 0x000000c40200720c */ /* 0x000fc40001741670 */
[----:B------:R-:W-:Y:S01]  /*9070*/  ISETP.LT.OR P0, PT, R2, R195, P1 ;  /* 0x000000c30200720c */ /* 0x000fe20000f01670 */
[----:B------:R-:W-:Y:S01]  /*9080*/  VIADD R2, R0, 0x29 ;  /* 0x0000002900027836 */ /* 0x000fe20000000000 */
[----:B------:R-:W-:Y:S02]  /*9090*/  ISETP.NE.AND P4, PT, R4, RZ, PT ;  /* 0x000000ff0400720c */ /* 0x000fe40003f85270 */
[----:B------:R-:W-:Y:S01]  /*90a0*/  ISETP.NE.AND P3, PT, R3, RZ, PT ;  /* 0x000000ff0300720c */ /* 0x000fe20003f65270 */
[----:B------:R-:W3:Y:S01]  /*90b0*/  MUFU.TANH R22, R22 ;  /* 0x0000001600167308 */ /* 0x000ee20000002400 */
[----:B------:R-:W-:Y:S02]  /*90c0*/  P2R R3, PR, RZ, 0x4 ;  /* 0x00000004ff037803 */ /* 0x000fe40000000000 */
[----:B------:R-:W-:Y:S02]  /*90d0*/  FSEL R142, R153, -INF , !P4 ;  /* 0xff800000998e7808 */ /* 0x000fe40006000000 */
[----:B------:R-:W-:-:S02]  /*90e0*/  FSEL R148, R148, -INF , !P3 ;  /* 0xff80000094947808 */ /* 0x000fc40005800000 */
[C---:B------:R-:W-:Y:S01]  /*90f0*/  ISETP.GE.AND P4, PT, R2.reuse, R202, PT ;  /* 0x000000ca0200720c */ /* 0x040fe20003f86270 */
[----:B------:R-:W-:Y:S01]  /*9100*/  MUFU.TANH R21, R21 ;  /* 0x0000001500157308 */ /* 0x000fe20000002400 */
[----:B------:R-:W-:Y:S01]  /*9110*/  BAR.SYNC.DEFER_BLOCKING 0x0 ;  /* 0x0000000000007b1d */ /* 0x000fe20000010000 */
[C---:B------:R-:W-:Y:S02]  /*9120*/  ISETP.GE.AND P3, PT, R2.reuse, R200, PT ;  /* 0x000000c80200720c */ /* 0x040fe40003f66270 */
[C---:B------:R-:W-:Y:S02]  /*9130*/  ISETP.GE.AND P2, PT, R2.reuse, R201, PT ;  /* 0x000000c90200720c */ /* 0x040fe40003f46270 */
[----:B------:R-:W-:Y:S02]  /*9140*/  ISETP.GE.AND P1, PT, R2, R199, PT ;  /* 0x000000c70200720c */ /* 0x000fe40003f26270 */
[----:B--2---:R-:W-:Y:S01]  /*9150*/  FSEL R28, R146, -INF , !P6 ;  /* 0xff800000921c7808 */ /* 0x004fe20007000000 */
[----:B------:R-:W-:Y:S01]  /*9160*/  MUFU.TANH R23, R23 ;  /* 0x0000001700177308 */ /* 0x000fe20000002400 */
[----:B------:R-:W-:-:S02]  /*9170*/  FSEL R164, R11, -INF , !P5 ;  /* 0xff8000000ba47808 */ /* 0x000fc40006800000 */
[C---:B------:R-:W-:Y:S02]  /*9180*/  ISETP.LT.OR P6, PT, R2.reuse, R198, P4 ;  /* 0x000000c60200720c */ /* 0x040fe400027c1670 */
[C---:B------:R-:W-:Y:S02]  /*9190*/  ISETP.LT.OR P5, PT, R2.reuse, R197, P3 ;  /* 0x000000c50200720c */ /* 0x040fe40001fa1670 */
[C---:B------:R-:W-:Y:S02]  /*91a0*/  ISETP.LT.OR P2, PT, R2.reuse, R196, P2 ;  /* 0x000000c40200720c */ /* 0x040fe40001741670 */
[----:B------:R-:W-:Y:S01]  /*91b0*/  ISETP.LT.OR P1, PT, R2, R195, P1 ;  /* 0x000000c30200720c */ /* 0x000fe20000f21670 */
[----:B------:R-:W-:Y:S01]  /*91c0*/  VIADD R2, R0, 0x30 ;  /* 0x0000003000027836 */ /* 0x000fe20000000000 */
[----:B------:R-:W-:Y:S02]  /*91d0*/  ISETP.NE.AND P4, PT, R3, RZ, PT ;  /* 0x000000ff0300720c */ /* 0x000fe40003f85270 */
[----:B------:R-:W-:-:S02]  /*91e0*/  P2R R4, PR, RZ, 0x4 ;  /* 0x00000004ff047803 */ /* 0x000fc40000000000 */
[----:B------:R-:W-:Y:S02]  /*91f0*/  P2R R3, PR, RZ, 0x2 ;  /* 0x00000002ff037803 */ /* 0x000fe40000000000 */
[----:B-1----:R-:W-:Y:S02]  /*9200*/  FSEL R51, R12, -INF , !P4 ;  /* 0xff8000000c337808 */ /* 0x002fe40006000000 */
[C---:B------:R-:W-:Y:S02]  /*9210*/  ISETP.GE.AND P4, PT, R2.reuse, R202, PT ;  /* 0x000000ca0200720c */ /* 0x040fe40003f86270 */
[C---:B------:R-:W-:Y:S02]  /*9220*/  ISETP.GE.AND P3, PT, R2.reuse, R200, PT ;  /* 0x000000c80200720c */ /* 0x040fe40003f66270 */
[C---:B------:R-:W-:Y:S02]  /*9230*/  ISETP.GE.AND P2, PT, R2.reuse, R201, PT ;  /* 0x000000c90200720c */ /* 0x040fe40003f46270 */
[----:B------:R-:W-:-:S02]  /*9240*/  ISETP.GE.AND P1, PT, R2, R199, PT ;  /* 0x000000c70200720c */ /* 0x000fc40003f26270 */
[----:B------:R-:W-:Y:S02]  /*9250*/  FSEL R146, R10, -INF , !P0 ;  /* 0xff8000000a927808 */ /* 0x000fe40004000000 */
        /* <DEDUP_REMOVED lines=8> */
[----:B------:R-:W-:Y:S02]  /*92e0*/  ISETP.NE.AND P3, PT, R3, RZ, PT ;  /* 0x000000ff0300720c */ /* 0x000fe40003f65270 */
[----:B------:R-:W-:Y:S02]  /*92f0*/  P2R R3, PR, RZ, 0x4 ;  /* 0x00000004ff037803 */ /* 0x000fe40000000000 */
[----:B------:R-:W-:Y:S02]  /*9300*/  FSEL R50, R13, -INF , !P4 ;  /* 0xff8000000d327808 */ /* 0x000fe40006000000 */
[----:B------:R-:W-:-:S02]  /*9310*/  FSEL R145, R9, -INF , !P3 ;  /* 0xff80000009917808 */ /* 0x000fc40005800000 */
[C---:B------:R-:W-:Y:S02]  /*9320*/  ISETP.GE.AND P4, PT, R2.reuse, R202, PT ;  /* 0x000000ca0200720c */ /* 0x040fe40003f86270 */
[C---:B------:R-:W-:Y:S02]  /*9330*/  ISETP.GE.AND P3, PT, R2.reuse, R200, PT ;  /* 0x000000c80200720c */ /* 0x040fe40003f66270 */
[C---:B------:R-:W-:Y:S02]  /*9340*/  ISETP.GE.AND P2, PT, R2.reuse, R201, PT ;  /* 0x000000c90200720c */ /* 0x040fe40003f46270 */
[----:B------:R-:W-:Y:S02]  /*9350*/  ISETP.GE.AND P1, PT, R2, R199, PT ;  /* 0x000000c70200720c */ /* 0x000fe40003f26270 */
[----:B------:R-:W-:Y:S02]  /*9360*/  FSEL R15, R8, -INF , !P6 ;  /* 0xff800000080f7808 */ /* 0x000fe40007000000 */
[----:B----4-:R-:W-:Y:S01]  /*9370*/  FSEL R159, R5, -INF , !P5 ;  /* 0xff800000059f7808 */ /* 0x010fe20006800000 */
[----:B------:R-:W-:Y:S01]  /*9380*/  FMUL.FTZ R5, R17, UR8 ;  /* 0x0000000811057c20 */ /* 0x000fe20008410000 */
[----:B------:R-:W-:-:S02]  /*9390*/  ISETP.LT.OR P6, PT, R2, R198, P4 ;  /* 0x000000c60200720c */ /* 0x000fc400027c1670 */
[C---:B------:R-:W-:Y:S02]  /*93a0*/  ISETP.LT.OR P5, PT, R2.reuse, R197, P3 ;  /* 0x000000c50200720c */ /* 0x040fe40001fa1670 */
[C---:B------:R-:W-:Y:S01]  /*93b0*/  ISETP.LT.OR P2, PT, R2.reuse, R196, P2 ;  /* 0x000000c40200720c */ /* 0x040fe20001741670 */
[----:B------:R-:W-:Y:S01]  /*93c0*/  MUFU.TANH R5, R5 ;  /* 0x0000000500057308 */ /* 0x000fe20000002400 */
[----:B------:R-:W-:Y:S01]  /*93d0*/  ISETP.LT.OR P1, PT, R2, R195, P1 ;  /* 0x000000c30200720c */ /* 0x000fe20000f21670 */
[C---:B------:R-:W-:Y:S01]  /*93e0*/  VIADD R2, R0.reuse, 0x38 ;  /* 0x0000003800027836 */ /* 0x040fe20000000000 */
[----:B------:R-:W-:Y:S01]  /*93f0*/  ISETP.NE.AND P4, PT, R3, RZ, PT ;  /* 0x000000ff0300720c */ /* 0x000fe20003f85270 */
[----:B------:R-:W-:Y:S01]  /*9400*/  VIADD R0, R0, 0x39 ;  /* 0x0000003900007836 */ /* 0x000fe20000000000 */
[----:B------:R-:W-:Y:S02]  /*9410*/  P2R R4, PR, RZ, 0x4 ;  /* 0x00000004ff047803 */ /* 0x000fe40000000000 */
[----:B------:R-:W-:-:S02]  /*9420*/  FSEL R161, R32, -INF , !P4 ;  /* 0xff80000020a17808 */ /* 0x000fc40006000000 */
[C---:B------:R-:W-:Y:S02]  /*9430*/  ISETP.GE.AND P2, PT, R2.reuse, R201, PT ;  /* 0x000000c90200720c */ /* 0x040fe40003f46270 */
[----:B------:R-:W-:Y:S02]  /*9440*/  P2R R3, PR, RZ, 0x2 ;  /* 0x00000002ff037803 */ /* 0x000fe40000000000 */
[C---:B------:R-:W-:Y:S02]  /*9450*/  ISETP.GE.AND P4, PT, R2.reuse, R202, PT ;  /* 0x000000ca0200720c */ /* 0x040fe40003f86270 */
[C---:B------:R-:W-:Y:S02]  /*9460*/  ISETP.GE.AND P3, PT, R2.reuse, R200, PT ;  /* 0x000000c80200720c */ /* 0x040fe40003f66270 */
[----:B------:R-:W-:Y:S02]  /*9470*/  ISETP.GE.AND P1, PT, R2, R199, PT ;  /* 0x000000c70200720c */ /* 0x000fe40003f26270 */
[----:B------:R-:W-:-:S02]  /*9480*/  FSEL R14, R14, -INF , !P6 ;  /* 0xff8000000e0e7808 */ /* 0x000fc40007000000 */
[----:B------:R-:W-:Y:S02]  /*9490*/  FSEL R156, R31, -INF , !P5 ;  /* 0xff8000001f9c7808 */ /* 0x000fe40006800000 */
[----:B------:R-:W-:Y:S02]  /*94a0*/  ISETP.LT.OR P6, PT, R2, R196, P2 ;  /* 0x000000c40200720c */ /* 0x000fe400017c1670 */
[----:B------:R-:W-:Y:S02]  /*94b0*/  FSEL R169, R34, -INF , !P0 ;  /* 0xff80000022a97808 */ /* 0x000fe40004000000 */
[----:B------:R-:W-:Y:S02]  /*94c0*/  ISETP.LT.OR P5, PT, R2, R198, P4 ;  /* 0x000000c60200720c */ /* 0x000fe400027a1670 */
[----:B------:R-:W-:Y:S01]  /*94d0*/  ISETP.NE.AND P2, PT, R3, RZ, PT ;  /* 0x000000ff0300720c */ /* 0x000fe20003f45270 */
[----:B------:R-:W-:Y:S01]  /*94e0*/  FMUL.FTZ R3, R18, UR8 ;  /* 0x0000000812037c20 */ /* 0x000fe20008410000 */
[----:B------:R-:W-:-:S02]  /*94f0*/  ISETP.LT.OR P4, PT, R2, R197, P3 ;  /* 0x000000c50200720c */ /* 0x000fc40001f81670 */
[----:B------:R-:W-:Y:S01]  /*9500*/  ISETP.LT.OR P0, PT, R2, R195, P1 ;  /* 0x000000c30200720c */ /* 0x000fe20000f01670 */
[----:B------:R-:W-:Y:S01]  /*9510*/  FMUL.FTZ R2, R19, UR8 ;  /* 0x0000000813027c20 */ /* 0x000fe20008410000 */
[----:B------:R-:W-:Y:S01]  /*9520*/  ISETP.NE.AND P3, PT, R4, RZ, PT ;  /* 0x000000ff0400720c */ /* 0x000fe20003f65270 */
[----:B------:R-:W1:Y:S01]  /*9530*/  MUFU.TANH R3, R3 ;  /* 0x0000000300037308 */ /* 0x000e620000002400 */
[----:B-----5:R-:W-:Y:S02]  /*9540*/  FSEL R152, R16, -INF , !P6 ;  /* 0xff80000010987808 */ /* 0x020fe40007000000 */
[----:B------:R-:W-:Y:S02]  /*9550*/  ISETP.GT.AND P6, PT, R205, R252, PT ;  /* 0x000000fccd00720c */ /* 0x000fe40003fc4270 */
[----:B------:R-:W-:Y:S02]  /*9560*/  FSEL R157, R33, -INF , !P3 ;  /* 0xff800000219d7808 */ /* 0x000fe40005800000 */
[----:B------:R-:W-:Y:S01]  /*9570*/  ISETP.GE.AND P3, PT, R0, R202, PT ;  /* 0x000000ca0000720c */ /* 0x000fe20003f66270 */
[----:B------:R-:W2:Y:S01]  /*9580*/  MUFU.TANH R2, R2 ;  /* 0x0000000200027308 */ /* 0x000ea20000002400 */
[----:B---3--:R-:W-:-:S02]  /*9590*/  FSEL R165, R35, -INF , !P2 ;  /* 0xff80000023a57808 */ /* 0x008fc40005000000 */
[C---:B------:R-:W-:Y:S02]  /*95a0*/  ISETP.GE.AND P2, PT, R0.reuse, R200, PT ;  /* 0x000000c80000720c */ /* 0x040fe40003f46270 */
[----:B------:R-:W-:Y:S02]  /*95b0*/  ISETP.GE.AND P1, PT, R0, R201, PT ;  /* 0x000000c90000720c */ /* 0x000fe40003f26270 */
[----:B------:R-:W-:Y:S02]  /*95c0*/  FSEL R171, R22, -INF , !P4 ;  /* 0xff80000016ab7808 */ /* 0x000fe40006000000 */
[----:B------:R-:W-:Y:S02]  /*95d0*/  FSEL R32, R6, -INF , !P5 ;  /* 0xff80000006207808 */ /* 0x000fe40006800000 */
[C---:B------:R-:W-:Y:S02]  /*95e0*/  ISETP.GE.AND P4, PT, R0.reuse, R199, PT ;  /* 0x000000c70000720c */ /* 0x040fe40003f86270 */
[----:B------:R-:W-:-:S02]  /*95f0*/  ISETP.LT.OR P5, PT, R0, R198, P3 ;  /* 0x000000c60000720c */ /* 0x000fc40001fa1670 */
[C---:B------:R-:W-:Y:S02]  /*9600*/  ISETP.LT.OR P3, PT, R0.reuse, R197, P2 ;  /* 0x000000c50000720c */ /* 0x040fe40001761670 */
[C---:B------:R-:W-:Y:S02]  /*9610*/  ISETP.LT.OR P2, PT, R0.reuse, R196, P1 ;  /* 0x000000c40000720c */ /* 0x040fe40000f41670 */
[----:B------:R-:W-:Y:S02]  /*9620*/  ISETP.LT.OR P1, PT, R0, R195, P4 ;  /* 0x000000c30000720c */ /* 0x000fe40002721670 */
[----:B-1----:R-:W-:Y:S02]  /*9630*/  FSEL R170, R3, -INF , !P0 ;  /* 0xff80000003aa7808 */ /* 0x002fe40004000000 */
[----:B------:R-:W-:Y:S02]  /*9640*/  ISETP.NE.AND P0, PT, R226, RZ, PT ;  /* 0x000000ffe200720c */ /* 0x000fe40003f05270 */
[----:B------:R-:W-:-:S02]  /*9650*/  FSEL R49, R21, -INF , !P5 ;  /* 0xff80000015317808 */ /* 0x000fc40006800000 */
[----:B------:R-:W-:Y:S02]  /*9660*/  FSEL R172, R23, -INF , !P3 ;  /* 0xff80000017ac7808 */ /* 0x000fe40005800000 */
[----:B------:R-:W-:Y:S02]  /*9670*/  FSEL R160, R5, -INF , !P2 ;  /* 0xff80000005a07808 */ /* 0x000fe40005000000 */
[----:B--2---:R-:W-:Y:S01]  /*9680*/  FSEL R168, R2, -INF , !P1 ;  /* 0xff80000002a87808 */ /* 0x004fe20004800000 */
[----:B------:R-:W-:Y:S06]  /*9690*/  @!P6 BRA `(.L_x_2340) ;  /* 0x0000000000cce947 */ /* 0x000fec0003800000 */
[----:B------:R-:W-:Y:S01]  /*96a0*/  VIADD R0, R227, 0xfffffffd ;  /* 0xfffffffde3007836 */ /* 0x000fe20000000000 */
[----:B------:R-:W1:Y:S01]  /*96b0*/  @!P0 LDC.64 R8, c[0x0][0x218] ;  /* 0x00008600ff088b82 */ /* 0x000e620000000a00 */
[----:B------:R2:W-:Y:S01]  /*96c0*/  @P0 STS.128 [R203+0x4000], RZ ;  /* 0x004000ffcb000388 */ /* 0x0005e20000000c00 */
[----:B------:R-:W-:Y:S01]  /*96d0*/  BSSY B0, `(.L_x_2341) ;  /* 0x000002e000007945 */ /* 0x000fe20003800000 */
[----:B------:R-:W-:Y:S01]  /*96e0*/  IMAD.WIDE.U32 R4, R0, R206, RZ ;  /* 0x000000ce00047225 */ /* 0x000fe200078e00ff */
[----:B------:R-:W-:-:S04]  /*96f0*/  SHF.R.S32.HI R2, RZ, 0x1f, R0 ;  /* 0x0000001fff027819 */ /* 0x000fc80000011400 */
[----:B------:R-:W3:Y:S01]  /*9700*/  @!P0 LDC.64 R10, c[0x0][0x218] ;  /* 0x00008600ff0a8b82 */ /* 0x000ee20000000a00 */
[----:B------:R-:W-:-:S04]  /*9710*/  IMAD R2, R2, R206, RZ ;  /* 0x000000ce02027224 */ /* 0x000fc800078e02ff */
[----:B------:R-:W-:Y:S01]  /*9720*/  IMAD R0, R0, R207, R2 ;  /* 0x000000cf00007224 */ /* 0x000fe200078e0202 */
[----:B------:R-:W-:Y:S02]  /*9730*/  LEA R2, P1, R4, R238, 0x6 ;  /* 0x000000ee04027211 */ /* 0x000fe400078230ff */
[----:B------:R-:W4:Y:S01]  /*9740*/  @!P0 LDC.64 R12, c[0x0][0x218] ;  /* 0x00008600ff0c8b82 */ /* 0x000f220000000a00 */
[----:B------:R-:W-:Y:S01]  /*9750*/  IMAD.IADD R3, R5, 0x1, R0 ;  /* 0x0000000105037824 */ /* 0x000fe200078e0200 */
[-C--:B------:R-:W-:Y:S02]  /*9760*/  @!P0 IADD3 R0, P5, R233, R2.reuse, RZ ;  /* 0x00000002e9008210 */ /* 0x080fe40007fbe0ff */
[----:B------:R-:W-:Y:S02]  /*9770*/  @!P0 LEA R5, P4, R206, R2, 0x5 ;  /* 0x00000002ce058211 */ /* 0x000fe400078828ff */
[----:B------:R-:W-:Y:S02]  /*9780*/  LEA.HI.X R3, R4, R235, R3, 0x6, P1 ;  /* 0x000000eb04037211 */ /* 0x000fe400008f3403 */
[----:B-1----:R-:W-:-:S03]  /*9790*/  @!P0 LEA R8, P3, R2, R8, 0x1 ;  /* 0x0000000802088211 */ /* 0x002fc600078608ff */
[--C-:B------:R-:W-:Y:S01]  /*97a0*/  @!P0 IMAD.X R7, R232, 0x1, R3.reuse, P5 ;  /* 0x00000001e8078824 */ /* 0x100fe200028e0603 */
[----:B------:R-:W-:Y:S02]  /*97b0*/  @!P0 LEA.HI.X R9, R2, R9, R3, 0x1, P3 ;  /* 0x0000000902098211 */ /* 0x000fe400018f0c03 */
[----:B---3--:R-:W-:-:S03]  /*97c0*/  @!P0 LEA R6, P2, R0, R10, 0x1 ;  /* 0x0000000a00068211 */ /* 0x008fc600078408ff */
[----:B------:R-:W-:Y:S01]  /*97d0*/  @!PT LDS RZ, [RZ] ;  /* 0x00000000fffff984 */ /* 0x000fe20000000800 */
[----:B------:R-:W-:Y:S01]  /*97e0*/  @!PT LDS RZ, [RZ] ;  /* 0x00000000fffff984 */ /* 0x000fe20000000800 */
[----:B------:R-:W-:Y:S01]  /*97f0*/  @!PT LDS RZ, [RZ] ;  /* 0x00000000fffff984 */ /* 0x000fe20000000800 */
[----:B------:R2:W-:Y:S01]  /*9800*/  @!P0 LDGSTS.E.BYPASS.LTC128B.128 [R203+0x4000], desc[UR10][R8.64] ;  /* 0x0400000008cb8fae */ /* 0x0005e2000b901d4a */
[----:B------:R-:W-:Y:S02]  /*9810*/  @!P0 LEA.HI.X R10, R206, R3, R207, 0x5, P4 ;  /* 0x00000003ce0a8211 */ /* 0x000fe400020f2ccf */
[----:B------:R-:W-:Y:S01]  /*9820*/  @!P0 LEA.HI.X R7, R0, R11, R7, 0x1, P2 ;  /* 0x0000000b00078211 */ /* 0x000fe200010f0c07 */
        /* <DEDUP_REMOVED lines=14> */
[----:B------:R-:W-:Y:S01]  /*9910*/  IMAD R0, R207, 0x30, RZ ;  /* 0x00000030cf007824 */ /* 0x000fe200078e02ff */
[----:B------:R-:W-:Y:S01]  /*9920*/  ULDC.64 UR4, c[0x0][0x218] ;  /* 0x0000860000047ab9 */ /* 0x000fe20000000a00 */
[----:B------:R-:W-:-:S05]  /*9930*/  IMAD.WIDE.U32 R2, R206, 0x30, R2 ;  /* 0x00000030ce027825 */ /* 0x000fca00078e0002 */
[----:B------:R-:W-:Y:S02]  /*9940*/  IADD3 R0, R0, R3, RZ ;  /* 0x0000000300007210 */ /* 0x000fe40007ffe0ff */
[----:B--2---:R-:W-:-:S04]  /*9950*/  LEA R4, P1, R2, UR4, 0x1 ;  /* 0x0000000402047c11 */ /* 0x004fc8000f8208ff */
[----:B------:R-:W-:-:S05]  /*9960*/  LEA.HI.X R5, R2, UR5, R0, 0x1, P1 ;  /* 0x0000000502057c11 */ /* 0x000fca00088f0c00 */
[----:B------:R-:W-:Y:S01]  /*9970*/  @!PT LDS RZ, [RZ] ;  /* 0x00000000fffff984 */ /* 0x000fe20000000800 */
[----:B------:R-:W-:Y:S01]  /*9980*/  @!PT LDS RZ, [RZ] ;  /* 0x00000000fffff984 */ /* 0x000fe20000000800 */
[----:B------:R-:W-:Y:S01]  /*9990*/  @!PT LDS RZ, [RZ] ;  /* 0x00000000fffff984 */ /* 0x000fe20000000800 */
[----:B------:R1:W-:Y:S04]  /*99a0*/  LDGSTS.E.BYPASS.LTC128B.128 [R203+0x5800], desc[UR10][R4.64] ;  /* 0x0580000004cb7fae */ /* 0x0003e8000b901d4a */
.L_x_2342:
[----:B------:R-:W-:Y:S05]  /*99b0*/  BSYNC B0 ;  /* 0x0000000000007941 */ /* 0x000fea0003800000 */
.L_x_2341:
[----:B------:R-:W0:Y:S02]  /*99c0*/  LDGDEPBAR ;  /* 0x00000000000079af */ /* 0x000e240000000000 */
.L_x_2340:
[----:B------:R-:W-:Y:S01]  /*99d0*/  FMNMX.FTZ R0, R73, R55, !PT ;  /* 0x0000003749007209 */ /* 0x000fe20007810000 */
[----:B------:R-:W-:Y:S03]  /*99e0*/  LDSM.16.MT88.4 R16, [R181+0x6000] ;  /* 0x00600000b510783b */ /* 0x000fe60000004200 */
[----:B------:R-:W-:Y:S01]  /*99f0*/  FMNMX.FTZ R0, R60, R0, !PT ;  /* 0x000000003c007209 */ /* 0x000fe20007810000 */
[----:B------:R-:W-:Y:S03]  /*9a00*/  LDSM.16.MT88.4 R24, [R181+0x6800] ;  /* 0x00680000b518783b */ /* 0x000fe60000004200 */
        /* <DEDUP_REMOVED lines=17> */
[----:B-12---:R-:W1:Y:S01]  /*9b20*/  SHFL.BFLY PT, R4, R0, 0x1, 0x1f ;  /* 0x0c201f0000047f89 */ /* 0x006e6200000e0000 */
[----:B------:R-:W-:-:S04]  /*9b30*/  FMNMX.FTZ R2, R69, R2, !PT ;  /* 0x0000000245027209 */ /* 0x000fc80007810000 */
[----:B------:R-:W-:-:S04]  /*9b40*/  FMNMX.FTZ R2, R62, R2, !PT ;  /* 0x000000023e027209 */ /* 0x000fc80007810000 */
[----:B------:R-:W-:-:S04]  /*9b50*/  FMNMX.FTZ R2, R58, R2, !PT ;  /* 0x000000023a027209 */ /* 0x000fc80007810000 */
[----:B------:R-:W-:-:S04]  /*9b60*/  FMNMX.FTZ R2, R158, R2, !PT ;  /* 0x000000029e027209 */ /* 0x000fc80007810000 */
[----:B------:R-:W-:-:S04]  /*9b70*/  FMNMX.FTZ R2, R151, R2, !PT ;  /* 0x0000000297027209 */ /* 0x000fc80007810000 */
[----:B------:R-:W-:Y:S02]  /*9b80*/  FMNMX.FTZ R3, R150, R2, !PT ;  /* 0x0000000296037209 */ /* 0x000fe40007810000 */
[----:B------:R-:W-:Y:S02]  /*9b90*/  FMNMX.FTZ R2, R71, R74, !PT ;  /* 0x0000004a47027209 */ /* 0x000fe40007810000 */
[----:B-1----:R-:W-:Y:S02]  /*9ba0*/  FMNMX.FTZ R167, R0, R4, !PT ;  /* 0x0000000400a77209 */ /* 0x002fe40007810000 */
[----:B------:R-:W-:Y:S02]  /*9bb0*/  FMNMX.FTZ R3, R147, R3, !PT ;  /* 0x0000000393037209 */ /* 0x000fe40007810000 */
[----:B------:R-:W-:Y:S01]  /*9bc0*/  FMNMX.FTZ R2, R63, R2, !PT ;  /* 0x000000023f027209 */ /* 0x000fe20007810000 */
[----:B------:R-:W-:Y:S01]  /*9bd0*/  FMUL.FTZ R0, R167, UR6 ;  /* 0x00000006a7007c20 */ /* 0x000fe20008410000 */
        /* <DEDUP_REMOVED lines=11> */
[----:B------:R1:W-:Y:S03]  /*9c90*/  MUFU.EX2 R249, R4 ;  /* 0x0000000400f97308 */ /* 0x0003e60000000800 */
[----:B------:R-:W-:-:S04]  /*9ca0*/  FMNMX.FTZ R3, R159, R3, !PT ;  /* 0x000000039f037209 */ /* 0x000fc80007810000 */
[----:B------:R-:W-:Y:S01]  /*9cb0*/  FMNMX.FTZ R6, R156, R3, !PT ;  /* 0x000000039c067209 */ /* 0x000fe20007810000 */
[----:B------:R2:W-:Y:S03]  /*9cc0*/  MUFU.EX2 R244, R5 ;  /* 0x0000000500f47308 */ /* 0x0005e60000000800 */
[----:B------:R-:W-:Y:S02]  /*9cd0*/  FMNMX.FTZ R6, R171, R6, !PT ;  /* 0x00000006ab067209 */ /* 0x000fe40007810000 */
[----:B-1----:R-:W-:Y:S02]  /*9ce0*/  FMNMX.FTZ R4, R40, R2, !PT ;  /* 0x0000000228047209 */ /* 0x002fe40007810000 */
[----:B------:R-:W-:Y:S02]  /*9cf0*/  FMNMX.FTZ R2, R70, R144, !PT ;  /* 0x0000009046027209 */ /* 0x000fe40007810000 */
[----:B------:R-:W-:-:S02]  /*9d00*/  FMNMX.FTZ R4, R65, R4, !PT ;  /* 0x0000000441047209 */ /* 0x000fc40007810000 */
[----:B------:R-:W-:Y:S01]  /*9d10*/  FMNMX.FTZ R3, R75, R2, !PT ;  /* 0x000000024b037209 */ /* 0x000fe20007810000 */
[--C-:B------:R-:W-:Y:S01]  /*9d20*/  FFMA.FTZ R2, R54, UR6, -R0.reuse ;  /* 0x0000000636027c23 */ /* 0x100fe20008010800 */
[----:B------:R-:W-:Y:S02]  /*9d30*/  FMNMX.FTZ R4, R64, R4, !PT ;  /* 0x0000000440047209 */ /* 0x000fe40007810000 */
[----:B------:R-:W-:Y:S01]  /*9d40*/  FMNMX.FTZ R7, R61, R3, !PT ;  /* 0x000000033d077209 */ /* 0x000fe20007810000 */
[----:B------:R1:W-:Y:S01]  /*9d50*/  MUFU.EX2 R243, R2 ;  /* 0x0000000200f37308 */ /* 0x0003e20000000800 */
[----:B--2---:R-:W-:Y:S01]  /*9d60*/  FMNMX.FTZ R5, R143, R4, !PT ;  /* 0x000000048f057209 */ /* 0x004fe20007810000 */
[----:B------:R-:W-:Y:S01]  /*9d70*/  FFMA.FTZ R3, R53, UR6, -R0 ;  /* 0x0000000635037c23 */ /* 0x000fe20008010800 */
[----:B------:R-:W-:Y:S02]  /*9d80*/  FMNMX.FTZ R4, R57, R7, !PT ;  /* 0x0000000739047209 */ /* 0x000fe40007810000 */
[----:B------:R-:W-:-:S03]  /*9d90*/  FMNMX.FTZ R5, R142, R5, !PT ;  /* 0x000000058e057209 */ /* 0x000fc60007810000 */
[----:B------:R2:W3:Y:S01]  /*9da0*/  MUFU.EX2 R242, R3 ;  /* 0x0000000300f27308 */ /* 0x0004e20000000800 */
[----:B-1----:R-:W-:-:S05]  /*9db0*/  FMNMX.FTZ R2, R172, R6, !PT ;  /* 0x00000006ac027209 */ /* 0x002fca0007810000 */
[----:B------:R-:W1:Y:S01]  /*9dc0*/  SHFL.BFLY PT, R6, R2, 0x2, 0x1f ;  /* 0x0c401f0002067f89 */ /* 0x000e6200000e0000 */
[----:B--2---:R-:W-:Y:S02]  /*9dd0*/  FMNMX.FTZ R3, R141, R4, !PT ;  /* 0x000000048d037209 */ /* 0x004fe40007810000 */
        /* <DEDUP_REMOVED lines=9> */
[----:B---3--:R-:W-:Y:S02]  /*9e70*/  F2FP.BF16.F32.PACK_AB R10, R242, R243 ;  /* 0x000000f3f20a723e */ /* 0x008fe400000010ff */
[----:B-1----:R-:W-:Y:S01]  /*9e80*/  FMNMX.FTZ R2, R2, R6, !PT ;  /* 0x0000000602027209 */ /* 0x002fe20007810000 */
[----:B--2---:R-:W-:-:S04]  /*9e90*/  FFMA.FTZ R5, R38, UR6, -R0 ;  /* 0x0000000626057c23 */ /* 0x004fc80008010800 */
[----:B------:R-:W1:Y:S01]  /*9ea0*/  SHFL.BFLY PT, R7, R2, 0x1, 0x1f ;  /* 0x0c201f0002077f89 */ /* 0x000e6200000e0000 */
[----:B------:R2:W-:Y:S02]  /*9eb0*/  MUFU.EX2 R240, R5 ;  /* 0x0000000500f07308 */ /* 0x0005e40000000800 */
[----:B--2---:R-:W-:Y:S02]  /*9ec0*/  FMNMX.FTZ R5, R149, R3, !PT ;  /* 0x0000000395057209 */ /* 0x004fe40007810000 */
[----:B------:R-:W-:Y:S01]  /*9ed0*/  FMNMX.FTZ R3, R152, R4, !PT ;  /* 0x0000000498037209 */ /* 0x000fe20007810000 */
[----:B------:R-:W-:Y:S01]  /*9ee0*/  FFMA.FTZ R4, R37, UR6, -R0 ;  /* 0x0000000625047c23 */ /* 0x000fe20008010800 */
[----:B------:R-:W-:Y:S02]  /*9ef0*/  FMNMX.FTZ R5, R148, R5, !PT ;  /* 0x0000000594057209 */ /* 0x000fe40007810000 */
[----:B------:R-:W-:Y:S01]  /*9f00*/  FMNMX.FTZ R3, R160, R3, !PT ;  /* 0x00000003a0037209 */ /* 0x000fe20007810000 */
[----:B------:R2:W-:Y:S01]  /*9f10*/  MUFU.EX2 R238, R4 ;  /* 0x0000000400ee7308 */ /* 0x0005e20000000800 */
[----:B------:R-:W-:-:S02]  /*9f20*/  FMNMX.FTZ R5, R146, R5, !PT ;  /* 0x0000000592057209 */ /* 0x000fc40007810000 */
[----:B-1----:R-:W-:Y:S01]  /*9f30*/  FMNMX.FTZ R155, R2, R7, !PT ;  /* 0x00000007029b7209 */ /* 0x002fe20007810000 */
[----:B------:R-:W1:Y:S01]  /*9f40*/  SHFL.BFLY PT, R6, R3, 0x2, 0x1f ;  /* 0x0c401f0003067f89 */ /* 0x000e6200000e0000 */
[--C-:B------:R-:W-:Y:S02]  /*9f50*/  FFMA.FTZ R2, R20, UR6, -R0.reuse ;  /* 0x0000000614027c23 */ /* 0x100fe40008010800 */
[C---:B------:R-:W-:Y:S01]  /*9f60*/  FSETP.NEU.FTZ.AND P3, PT, R155.reuse, -INF , PT ;  /* 0xff8000009b00780b */ /* 0x040fe20003f7d000 */
[----:B------:R-:W-:Y:S01]  /*9f70*/  FMUL.FTZ R12, R155, UR6 ;  /* 0x000000069b0c7c20 */ /* 0x000fe20008410000 */
[----:B------:R3:W-:Y:S01]  /*9f80*/  MUFU.EX2 R230, R2 ;  /* 0x0000000200e67308 */ /* 0x0007e20000000800 */
[----:B------:R-:W-:Y:S03]  /*9f90*/  LDSM.16.MT88.4 R20, [R184+0x6000] ;  /* 0x00600000b814783b */ /* 0x000fe60000004200 */
[----:B------:R-:W-:Y:S01]  /*9fa0*/  FSEL R12, R12, RZ, P3 ;  /* 0x000000ff0c0c7208 */ /* 0x000fe20001800000 */
[----:B--2---:R-:W-:-:S04]  /*9fb0*/  FFMA.FTZ R4, R36, UR6, -R0 ;  /* 0x0000000624047c23 */ /* 0x004fc80008010800 */
[----:B------:R2:W-:Y:S01]  /*9fc0*/  MUFU.EX2 R234, R4 ;  /* 0x0000000400ea7308 */ /* 0x0005e20000000800 */
[----:B---3--:R-:W-:Y:S01]  /*9fd0*/  FFMA.FTZ R2, R15, UR6, -R0 ;  /* 0x000000060f027c23 */ /* 0x008fe20008010800 */
[----:B-1----:R-:W-:-:S06]  /*9fe0*/  FMNMX.FTZ R3, R3, R6, !PT ;  /* 0x0000000603037209 */ /* 0x002fcc0007810000 */
[----:B------:R1:W-:Y:S01]  /*9ff0*/  MUFU.EX2 R235, R2 ;  /* 0x0000000200eb7308 */ /* 0x0003e20000000800 */
[----:B------:R-:W3:Y:S01]  /*a000*/  SHFL.BFLY PT, R6, R3, 0x1, 0x1f ;  /* 0x0c201f0003067f89 */ /* 0x000ee200000e0000 */
[----:B--2---:R-:W-:Y:S01]  /*a010*/  FMNMX.FTZ R4, R145, R5, !PT ;  /* 0x0000000591047209 */ /* 0x004fe20007810000 */
[----:B------:R-:W-:-:S03]  /*a020*/  FFMA.FTZ R5, R30, UR6, -R0 ;  /* 0x000000061e057c23 */ /* 0x000fc60008010800 */
[----:B------:R-:W-:Y:S02]  /*a030*/  FMNMX.FTZ R4, R169, R4, !PT ;  /* 0x00000004a9047209 */ /* 0x000fe40007810000 */
[----:B------:R2:W-:Y:S02]  /*a040*/  MUFU.EX2 R233, R5 ;  /* 0x0000000500e97308 */ /* 0x0005e40000000800 */
[----:B------:R-:W-:Y:S01]  /*a050*/  FMNMX.FTZ R4, R165, R4, !PT ;  /* 0x00000004a5047209 */ /* 0x000fe20007810000 */
[----:B-1----:R-:W-:-:S03]  /*a060*/  FFMA.FTZ R2, R14, UR6, -R0 ;  /* 0x000000060e027c23 */ /* 0x002fc60008010800 */
[----:B------:R-:W-:Y:S02]  /*a070*/  FMNMX.FTZ R4, R170, R4, !PT ;  /* 0x00000004aa047209 */ /* 0x000fe40007810000 */
[----:B------:R1:W-:Y:S02]  /*a080*/  MUFU.EX2 R239, R2 ;  /* 0x0000000200ef7308 */ /* 0x0003e40000000800 */
[----:B------:R-:W-:Y:S02]  /*a090*/  FMNMX.FTZ R4, R168, R4, !PT ;  /* 0x00000004a8047209 */ /* 0x000fe40007810000 */
[----:B---3--:R-:W-:Y:S01]  /*a0a0*/  FMNMX.FTZ R154, R3, R6, !PT ;  /* 0x00000006039a7209 */ /* 0x008fe20007810000 */
[----:B--2---:R-:W-:-:S03]  /*a0b0*/  FFMA.FTZ R5, R29, UR6, -R0 ;  /* 0x000000061d057c23 */ /* 0x004fc60008010800 */
[C---:B------:R-:W-:Y:S01]  /*a0c0*/  FSETP.NEU.FTZ.AND P2, PT, R154.reuse, -INF , PT ;  /* 0xff8000009a00780b */ /* 0x040fe20003f5d000 */
[----:B------:R-:W-:Y:S01]  /*a0d0*/  FMUL.FTZ R3, R154, UR6 ;  /* 0x000000069a037c20 */ /* 0x000fe20008410000 */
[----:B------:R2:W-:Y:S04]  /*a0e0*/  MUFU.EX2 R232, R5 ;  /* 0x0000000500e87308 */ /* 0x0005e80000000800 */
[----:B------:R-:W-:Y:S01]  /*a0f0*/  FSEL R3, R3, RZ, P2 ;  /* 0x000000ff03037208 */ /* 0x000fe20001000000 */
[----:B-1----:R-:W-:-:S04]  /*a100*/  FFMA.FTZ R2, R68, UR6, -R12 ;  /* 0x0000000644027c23 */ /* 0x002fc8000801080c */
[----:B------:R-:W-:Y:S01]  /*a110*/  MUFU.EX2 R228, R2 ;  /* 0x0000000200e47308 */ /* 0x000fe20000000800 */
[----:B--2---:R-:W-:Y:S02]  /*a120*/  FFMA.FTZ R5, R28, UR6, -R0 ;  /* 0x000000061c057c23 */ /* 0x004fe40008010800 */
[----:B------:R-:W-:Y:S05]  /*a130*/  LDSM.16.MT88.4 R28, [R182+0x6000] ;  /* 0x00600000b61c783b */ /* 0x000fea0000004200 */
[----:B------:R1:W-:Y:S02]  /*a140*/  MUFU.EX2 R231, R5 ;  /* 0x0000000500e77308 */ /* 0x0003e40000000800 */
[----:B-1----:R-:W1:Y:S02]  /*a150*/  SHFL.BFLY PT, R5, R4, 0x2, 0x1f ;  /* 0x0c401f0004057f89 */ /* 0x002e6400000e0000 */
[----:B-1----:R-:W-:Y:S01]  /*a160*/  FMNMX.FTZ R2, R4, R5, !PT ;  /* 0x0000000504027209 */ /* 0x002fe20007810000 */
[----:B------:R-:W-:-:S04]  /*a170*/  FFMA.FTZ R4, R69, UR6, -R12 ;  /* 0x0000000645047c23 */ /* 0x000fc8000801080c */
[----:B------:R-:W1:Y:S01]  /*a180*/  SHFL.BFLY PT, R5, R2, 0x1, 0x1f ;  /* 0x0c201f0002057f89 */ /* 0x000e6200000e0000 */
[----:B------:R2:W3:Y:S02]  /*a190*/  MUFU.EX2 R225, R4 ;  /* 0x0000000400e17308 */ /* 0x0004e40000000800 */
[----:B--2---:R-:W-:Y:S01]  /*a1a0*/  FFMA.FTZ R4, R62, UR6, -R12 ;  /* 0x000000063e047c23 */ /* 0x004fe2000801080c */
[----:B---3--:R-:W-:-:S05]  /*a1b0*/  F2FP.BF16.F32.PACK_AB R9, R225, R228 ;  /* 0x000000e4e109723e */ /* 0x008fca00000010ff */
[----:B------:R2:W-:Y:S01]  /*a1c0*/  MUFU.EX2 R226, R4 ;  /* 0x0000000400e27308 */ /* 0x0005e20000000800 */
[----:B-1----:R-:W-:Y:S01]  /*a1d0*/  FMNMX.FTZ R153, R2, R5, !PT ;  /* 0x0000000502997209 */ /* 0x002fe20007810000 */
[----:B------:R-:W-:Y:S01]  /*a1e0*/  FFMA.FTZ R2, R59, UR6, -R3 ;  /* 0x000000063b027c23 */ /* 0x000fe20008010803 */
[----:B------:R-:W-:Y:S02]  /*a1f0*/  FSEL R5, R154, RZ, P2 ;  /* 0x000000ff9a057208 */ /* 0x000fe40001000000 */
[----:B------:R-:W-:-:S03]  /*a200*/  FSETP.NEU.FTZ.AND P1, PT, R153, -INF , PT ;  /* 0xff8000009900780b */ /* 0x000fc60003f3d000 */
[----:B------:R1:W-:Y:S01]  /*a210*/  MUFU.EX2 R221, R2 ;  /* 0x0000000200dd7308 */ /* 0x0003e20000000800 */
[----:B------:R-:W-:Y:S01]  /*a220*/  FADD.FTZ R6, R71, -R5 ;  /* 0x8000000547067221 */ /* 0x000fe20000010000 */
[----:B------:R-:W-:-:S03]  /*a230*/  FSEL R5, R153, RZ, P1 ;  /* 0x000000ff99057208 */ /* 0x000fc60000800000 */
[----:B------:R-:W-:Y:S01]  /*a240*/  FMUL.FTZ R6, R6, UR6 ;  /* 0x0000000606067c20 */ /* 0x000fe20008410000 */
[----:B--2---:R-:W-:-:S03]  /*a250*/  FFMA.FTZ R4, R58, UR6, -R12 ;  /* 0x000000063a047c23 */ /* 0x004fc6000801080c */
[----:B------:R-:W2:Y:S01]  /*a260*/  MUFU.EX2 R48, R6 ;  /* 0x0000000600307308 */ /* 0x000ea20000000800 */
[----:B-1----:R-:W-:-:S07]  /*a270*/  FMUL.FTZ R2, R153, UR6 ;  /* 0x0000000699027c20 */ /* 0x002fce0008410000 */
[----:B------:R1:W3:Y:S01]  /*a280*/  MUFU.EX2 R229, R4 ;  /* 0x0000000400e57308 */ /* 0x0002e20000000800 */
[----:B------:R-:W-:Y:S01]  /*a290*/  FSEL R2, R2, RZ, P1 ;  /* 0x000000ff02027208 */ /* 0x000fe20000800000 */
        /* <DEDUP_REMOVED lines=18> */
[----:B---3--:R-:W-:Y:S01]  /*a3c0*/  F2FP.BF16.F32.PACK_AB R11, R229, R226 ;  /* 0x000000e2e50b723e */ /* 0x008fe200000010ff */
[----:B-1----:R-:W-:-:S04]  /*a3d0*/  FFMA.FTZ R4, R63, UR6, -R3 ;  /* 0x000000063f047c23 */ /* 0x002fc80008010803 */
[----:B------:R1:W-:Y:S02]  /*a3e0*/  MUFU.EX2 R222, R4 ;  /* 0x0000000400de7308 */ /* 0x0003e40000000800 */
[----:B-1----:R-:W-:-:S06]  /*a3f0*/  FFMA.FTZ R4, R56, UR6, -R3 ;  /* 0x0000000638047c23 */ /* 0x002fcc0008010803 */
[----:B------:R1:W2:Y:S02]  /*a400*/  MUFU.EX2 R223, R4 ;  /* 0x0000000400df7308 */ /* 0x0002a40000000800 */
[----:B-1----:R-:W-:Y:S01]  /*a410*/  FFMA.FTZ R4, R39, UR6, -R3 ;  /* 0x0000000627047c23 */ /* 0x002fe20008010803 */
[----:B--2---:R-:W-:Y:S01]  /*a420*/  F2FP.BF16.F32.PACK_AB R6, R223, R221 ;  /* 0x000000dddf06723e */ /* 0x004fe200000010ff */
[----:B------:R-:W1:Y:S04]  /*a430*/  LDSM.16.MT88.4 R36, [R183+0x6000] ;  /* 0x00600000b724783b */ /* 0x000e680000004200 */
[----:B------:R2:W-:Y:S02]  /*a440*/  MUFU.EX2 R224, R4 ;  /* 0x0000000400e07308 */ /* 0x0005e40000000800 */
[----:B--2---:R-:W-:-:S06]  /*a450*/  FFMA.FTZ R4, R144, UR6, -R2 ;  /* 0x0000000690047c23 */ /* 0x004fcc0008010802 */
[----:B------:R2:W-:Y:S02]  /*a460*/  MUFU.EX2 R215, R4 ;  /* 0x0000000400d77308 */ /* 0x0005e40000000800 */
[----:B--2---:R-:W-:-:S06]  /*a470*/  FFMA.FTZ R4, R75, UR6, -R2 ;  /* 0x000000064b047c23 */ /* 0x004fcc0008010802 */
[----:B------:R2:W-:Y:S02]  /*a480*/  MUFU.EX2 R217, R4 ;  /* 0x0000000400d97308 */ /* 0x0005e40000000800 */
[----:B--2---:R-:W-:-:S06]  /*a490*/  FFMA.FTZ R4, R61, UR6, -R2 ;  /* 0x000000063d047c23 */ /* 0x004fcc0008010802 */
[----:B------:R2:W-:Y:S02]  /*a4a0*/  MUFU.EX2 R219, R4 ;  /* 0x0000000400db7308 */ /* 0x0005e40000000800 */
[----:B--2---:R-:W-:-:S06]  /*a4b0*/  FFMA.FTZ R4, R57, UR6, -R2 ;  /* 0x0000000639047c23 */ /* 0x004fcc0008010802 */
[----:B------:R2:W3:Y:S02]  /*a4c0*/  MUFU.EX2 R218, R4 ;  /* 0x0000000400da7308 */ /* 0x0004e40000000800 */
[----:B--2---:R-:W-:Y:S01]  /*a4d0*/  FADD.FTZ R4, R70, -R5 ;  /* 0x8000000546047221 */ /* 0x004fe20000010000 */
[----:B------:R-:W-:Y:S02]  /*a4e0*/  FSEL R5, R167, RZ, P4 ;  /* 0x000000ffa7057208 */ /* 0x000fe40002000000 */
[----:B---3--:R-:W-:Y:S01]  /*a4f0*/  F2FP.BF16.F32.PACK_AB R7, R218, R219 ;  /* 0x000000dbda07723e */ /* 0x008fe200000010ff */
[----:B------:R-:W-:Y:S02]  /*a500*/  FMUL.FTZ R4, R4, UR6 ;  /* 0x0000000604047c20 */ /* 0x000fe40008410000 */
[----:B------:R-:W-:Y:S02]  /*a510*/  FADD.FTZ R5, R73, -R5 ;  /* 0x8000000549057221 */ /* 0x000fe40000010000 */
[----:B------:R2:W3:Y:S02]  /*a520*/  MUFU.EX2 R15, R4 ;  /* 0x00000004000f7308 */ /* 0x0004e40000000800 */
[----:B------:R-:W-:-:S06]  /*a530*/  FMUL.FTZ R5, R5, UR6 ;  /* 0x0000000605057c20 */ /* 0x000fcc0008410000 */
[----:B------:R4:W5:Y:S01]  /*a540*/  MUFU.EX2 R14, R5 ;  /* 0x00000005000e7308 */ /* 0x0009620000000800 */
[----:B--2---:R-:W-:Y:S01]  /*a550*/  FFMA.FTZ R4, R40, UR6, -R3 ;  /* 0x0000000628047c23 */ /* 0x004fe20008010803 */
[-C--:B---3--:R-:W-:Y:S01]  /*a560*/  FMUL.FTZ R78, R78, R15.reuse ;  /* 0x0000000f4e4e7220 */ /* 0x088fe20000410000 */
[-C--:B------:R-:W-:Y:S01]  /*a570*/  FMUL.FTZ R79, R79, R15.reuse ;  /* 0x0000000f4f4f7220 */ /* 0x080fe20000410000 */
[----:B------:R-:W-:-:S04]  /*a580*/  FMUL.FTZ R90, R90, R15 ;  /* 0x0000000f5a5a7220 */ /* 0x000fc80000410000 */
[----:B------:R2:W-:Y:S01]  /*a590*/  MUFU.EX2 R216, R4 ;  /* 0x0000000400d87308 */ /* 0x0005e20000000800 */
[-C--:B------:R-:W-:Y:S01]  /*a5a0*/  FMUL.FTZ R91, R91, R15.reuse ;  /* 0x0000000f5b5b7220 */ /* 0x080fe20000410000 */
[-C--:B------:R-:W-:Y:S01]  /*a5b0*/  FMUL.FTZ R98, R98, R15.reuse ;  /* 0x0000000f62627220 */ /* 0x080fe20000410000 */
[----:B------:R-:W-:Y:S01]  /*a5c0*/  FMUL.FTZ R99, R99, R15 ;  /* 0x0000000f63637220 */ /* 0x000fe20000410000 */
[----:B----4-:R-:W-:Y:S01]  /*a5d0*/  F2FP.BF16.F32.PACK_AB R5, R217, R215 ;  /* 0x000000d7d905723e */ /* 0x010fe200000010ff */
        /* <DEDUP_REMOVED lines=10> */
[-C--:B-----5:R-:W-:Y:S01]  /*a680*/  FMUL.FTZ R80, R80, R14.reuse ;  /* 0x0000000e50507220 */ /* 0x0a0fe20000410000 */
[-C--:B------:R-:W-:Y:S01]  /*a690*/  FMUL.FTZ R81, R81, R14.reuse ;  /* 0x0000000e51517220 */ /* 0x080fe20000410000 */
[----:B--2---:R-:W-:Y:S01]  /*a6a0*/  FSEL R4, R155, RZ, P3 ;  /* 0x000000ff9b047208 */ /* 0x004fe20001800000 */
        /* <DEDUP_REMOVED lines=22> */
[----:B--2---:R-:W-:Y:S01]  /*a810*/  F2FP.BF16.F32.PACK_AB R8, R244, R249 ;  /* 0x000000f9f408723e */ /* 0x004fe200000010ff */
[-C--:B---3--:R-:W-:Y:S01]  /*a820*/  FMUL.FTZ R82, R82, R13.reuse ;  /* 0x0000000d52527220 */ /* 0x088fe20000410000 */
        /* <DEDUP_REMOVED lines=15> */
[----:B-1----:R-:W-:Y:S01]  /*a920*/  HMMA.16816.F32.BF16 R56, R4, R36, R128 ;  /* 0x000000240438723c */ /* 0x002fe20000041880 */
        /* <DEDUP_REMOVED lines=8> */
[----:B------:R-:W2:Y:S04]  /*a9b0*/  LDSM.16.MT88.4 R16, [R183+0x6800] ;  /* 0x00680000b710783b */ /* 0x000ea80000004200 */
[----:B------:R-:W-:Y:S01]  /*a9c0*/  LDSM.16.MT88.4 R84, [R181+0x7800] ;  /* 0x00780000b554783b */ /* 0x000fe20000004200 */
[C---:B------:R-:W-:Y:S01]  /*a9d0*/  HMMA.16816.F32.BF16 R92, R8.reuse, R20, R92 ;  /* 0x00000014085c723c */ /* 0x040fe2000004185c */
[----:B------:R-:W-:Y:S05]  /*a9e0*/  MUFU.EX2 R179, R5 ;  /* 0x0000000500b37308 */ /* 0x000fea0000000800 */
[----:B------:R-:W-:Y:S01]  /*a9f0*/  HMMA.16816.F32.BF16 R100, R8, R22, R100 ;  /* 0x000000160864723c */ /* 0x000fe20000041864 */
[----:B------:R-:W3:Y:S01]  /*aa00*/  LDSM.16.MT88.4 R20, [R184+0x6800] ;  /* 0x00680000b814783b */ /* 0x000ee20000004200 */
[----:B-1----:R-:W-:-:S04]  /*aa10*/  FFMA.FTZ R4, R64, UR6, -R3 ;  /* 0x0000000640047c23 */ /* 0x002fc80008010803 */
[C---:B------:R-:W-:Y:S01]  /*aa20*/  HMMA.16816.F32.BF16 R124, R8.reuse, R36, R124 ;  /* 0x00000024087c723c */ /* 0x040fe2000004187c */
[----:B------:R1:W4:Y:S05]  /*aa30*/  MUFU.EX2 R213, R4 ;  /* 0x0000000400d57308 */ /* 0x00032a0000000800 */
[C---:B------:R-:W-:Y:S06]  /*aa40*/  HMMA.16816.F32.BF16 R132, R8.reuse, R38, R132 ;  /* 0x000000260884723c */ /* 0x040fec0000041884 */
[C---:B------:R-:W-:Y:S06]  /*aa50*/  HMMA.16816.F32.BF16 R108, R8.reuse, R28, R108 ;  /* 0x0000001c086c723c */ /* 0x040fec000004186c */
[----:B------:R-:W-:Y:S01]  /*aa60*/  HMMA.16816.F32.BF16 R116, R8, R30, R116 ;  /* 0x0000001e0874723c */ /* 0x000fe20000041874 */
[----:B-1----:R-:W-:Y:S01]  /*aa70*/  FFMA.FTZ R4, R141, UR6, -R2 ;  /* 0x000000068d047c23 */ /* 0x002fe20008010802 */
[----:B----4-:R-:W-:Y:S01]  /*aa80*/  F2FP.BF16.F32.PACK_AB R6, R213, R214 ;  /* 0x000000d6d506723e */ /* 0x010fe200000010ff */
[----:B------:R-:W-:Y:S02]  /*aa90*/  LDSM.16.MT88.4 R28, [R184+0x7000] ;  /* 0x00700000b81c783b */ /* 0x000fe40000004200 */
[----:B------:R1:W-:Y:S02]  /*aaa0*/  MUFU.EX2 R210, R4 ;  /* 0x0000000400d27308 */ /* 0x0003e40000000800 */
[----:B------:R-:W-:-:S02]  /*aab0*/  F2FP.BF16.F32.PACK_AB R8, R240, R241 ;  /* 0x000000f1f008723e */ /* 0x000fc400000010ff */
[----:B------:R-:W-:Y:S01]  /*aac0*/  F2FP.BF16.F32.PACK_AB R10, R234, R238 ;  /* 0x000000eeea0a723e */ /* 0x000fe200000010ff */
[----:B-1----:R-:W-:-:S04]  /*aad0*/  FFMA.FTZ R4, R140, UR6, -R2 ;  /* 0x000000068c047c23 */ /* 0x002fc80008010802 */
[----:B------:R1:W4:Y:S02]  /*aae0*/  MUFU.EX2 R204, R4 ;  /* 0x0000000400cc7308 */ /* 0x0003240000000800 */
[----:B-1----:R-:W-:Y:S01]  /*aaf0*/  FFMA.FTZ R4, R66, UR6, -R2 ;  /* 0x0000000642047c23 */ /* 0x002fe20008010802 */
[----:B----4-:R-:W-:-:S05]  /*ab00*/  F2FP.BF16.F32.PACK_AB R5, R204, R210 ;  /* 0x000000d2cc05723e */ /* 0x010fca00000010ff */
[----:B------:R1:W4:Y:S02]  /*ab10*/  MUFU.EX2 R178, R4 ;  /* 0x0000000400b27308 */ /* 0x0003240000000800 */
[--C-:B-1----:R-:W-:Y:S01]  /*ab20*/  FFMA.FTZ R4, R32, UR6, -R0.reuse ;  /* 0x0000000620047c23 */ /* 0x102fe20008010800 */
[----:B------:R-:W-:Y:S01]  /*ab30*/  FFMA.FTZ R0, R49, UR6, -R0 ;  /* 0x0000000631007c23 */ /* 0x000fe20008010800 */
[----:B------:R-:W1:Y:S01]  /*ab40*/  LDSM.16.MT88.4 R32, [R182+0x6800] ;  /* 0x00680000b620783b */ /* 0x000e620000004200 */
[----:B----4-:R-:W-:-:S03]  /*ab50*/  F2FP.BF16.F32.PACK_AB R7, R178, R179 ;  /* 0x000000b3b207723e */ /* 0x010fc600000010ff */
[----:B------:R4:W-:Y:S08]  /*ab60*/  MUFU.EX2 R212, R4 ;  /* 0x0000000400d47308 */ /* 0x0009f00000000800 */
[----:B------:R5:W-:Y:S01]  /*ab70*/  MUFU.EX2 R211, R0 ;  /* 0x0000000000d37308 */ /* 0x000be20000000800 */
[----:B----4-:R-:W-:-:S07]  /*ab80*/  F2FP.BF16.F32.PACK_AB R4, R216, R224 ;  /* 0x000000e0d804723e */ /* 0x010fce00000010ff */
[----:B--2---:R-:W-:Y:S01]  /*ab90*/  HMMA.16816.F32.BF16 R56, R4, R16, R56 ;  /* 0x000000100438723c */ /* 0x004fe20000041838 */
[----:B-----5:R-:W-:-:S04]  /*aba0*/  FFMA.FTZ R0, R158, UR6, -R12 ;  /* 0x000000069e007c23 */ /* 0x020fc8000801080c */
[----:B------:R2:W-:Y:S01]  /*abb0*/  MUFU.EX2 R177, R0 ;  /* 0x0000000000b17308 */ /* 0x0005e20000000800 */
[C---:B------:R-:W-:Y:S06]  /*abc0*/  HMMA.16816.F32.BF16 R52, R4.reuse, R18, R52 ;  /* 0x000000120434723c */ /* 0x040fec0000041834 */
[C---:B------:R-:W-:Y:S06]  /*abd0*/  HMMA.16816.F32.BF16 R44, R4.reuse, R24, R44 ;  /* 0x00000018042c723c */ /* 0x040fec000004182c */
[----:B------:R-:W-:Y:S01]  /*abe0*/  HMMA.16816.F32.BF16 R40, R4, R26, R40 ;  /* 0x0000001a0428723c */ /* 0x000fe20000041828 */
[----:B--2---:R-:W-:-:S05]  /*abf0*/  FFMA.FTZ R0, R151, UR6, -R12 ;  /* 0x0000000697007c23 */ /* 0x004fca000801080c */
[C---:B---3--:R-:W-:Y:S01]  /*ac00*/  HMMA.16816.F32.BF16 R36, R4.reuse, R20, R96 ;  /* 0x000000140424723c */ /* 0x048fe20000041860 */
[----:B------:R2:W3:Y:S05]  /*ac10*/  MUFU.EX2 R176, R0 ;  /* 0x0000000000b07308 */ /* 0x0004ea0000000800 */
[C---:B------:R-:W-:Y:S06]  /*ac20*/  HMMA.16816.F32.BF16 R104, R4.reuse, R22, R104 ;  /* 0x000000160468723c */ /* 0x040fec0000041868 */
[C---:B-1----:R-:W-:Y:S06]  /*ac30*/  HMMA.16816.F32.BF16 R112, R4.reuse, R32, R112 ;  /* 0x000000200470723c */ /* 0x042fec0000041870 */
[----:B------:R-:W-:Y:S01]  /*ac40*/  HMMA.16816.F32.BF16 R120, R4, R34, R120 ;  /* 0x000000220478723c */ /* 0x000fe20000041878 */
[----:B--2---:R-:W-:Y:S01]  /*ac50*/  FFMA.FTZ R0, R150, UR6, -R12 ;  /* 0x0000000696007c23 */ /* 0x004fe2000801080c */
[----:B---3--:R-:W-:-:S03]  /*ac60*/  F2FP.BF16.F32.PACK_AB R9, R176, R177 ;  /* 0x000000b1b009723e */ /* 0x008fc600000010ff */
[----:B------:R1:W-:Y:S02]  /*ac70*/  MUFU.EX2 R175, R0 ;  /* 0x0000000000af7308 */ /* 0x0003e40000000800 */
[----:B-1----:R-:W-:-:S06]  /*ac80*/  FFMA.FTZ R0, R147, UR6, -R12 ;  /* 0x0000000693007c23 */ /* 0x002fcc000801080c */
[----:B------:R1:W2:Y:S02]  /*ac90*/  MUFU.EX2 R174, R0 ;  /* 0x0000000000ae7308 */ /* 0x0002a40000000800 */
[----:B-1----:R-:W-:Y:S01]  /*aca0*/  FFMA.FTZ R0, R143, UR6, -R3 ;  /* 0x000000068f007c23 */ /* 0x002fe20008010803 */
[----:B--2---:R-:W-:-:S05]  /*acb0*/  F2FP.BF16.F32.PACK_AB R11, R174, R175 ;  /* 0x000000afae0b723e */ /* 0x004fca00000010ff */
[----:B------:R1:W-:Y:S02]  /*acc0*/  MUFU.EX2 R173, R0 ;  /* 0x0000000000ad7308 */ /* 0x0003e40000000800 */
[C---:B------:R-:W-:Y:S06]  /*acd0*/  HMMA.16816.F32.BF16 R124, R8.reuse, R16, R124 ;  /* 0x00000010087c723c */ /* 0x040fec000004187c */
[C---:B------:R-:W-:Y:S01]  /*ace0*/  HMMA.16816.F32.BF16 R132, R8.reuse, R18, R132 ;  /* 0x000000120884723c */ /* 0x040fe20000041884 */
[----:B------:R-:W2:Y:S05]  /*acf0*/  LDSM.16.MT88.4 R16, [R183+0x7000] ;  /* 0x00700000b710783b */ /* 0x000eaa0000004200 */
[----:B------:R-:W-:Y:S01]  /*ad00*/  HMMA.16816.F32.BF16 R80, R8, R24, R80 ;  /* 0x000000180850723c */ /* 0x000fe20000041850 */
[----:B-1----:R-:W-:-:S04]  /*ad10*/  FFMA.FTZ R0, R142, UR6, -R3 ;  /* 0x000000068e007c23 */ /* 0x002fc80008010803 */
[----:B------:R1:W3:Y:S01]  /*ad20*/  MUFU.EX2 R158, R0 ;  /* 0x00000000009e7308 */ /* 0x0002e20000000800 */
[C---:B------:R-:W-:Y:S01]  /*ad30*/  HMMA.16816.F32.BF16 R60, R8.reuse, R26, R60 ;  /* 0x0000001a083c723c */ /* 0x040fe2000004183c */
[----:B------:R-:W4:Y:S05]  /*ad40*/  LDSM.16.MT88.4 R24, [R181+0x7000] ;  /* 0x00700000b518783b */ /* 0x000f2a0000004200 */
        /* <DEDUP_REMOVED lines=8> */
[----:B------:R-:W-:Y:S01]  /*add0*/  HMMA.16816.F32.BF16 R64, R8, R34, R116 ;  /* 0x000000220840723c */ /* 0x000fe20000041874 */
[----:B------:R-:W-:Y:S06]  /*ade0*/  LDSM.16.MT88.4 R116, [R182+0x7800] ;  /* 0x00780000b674783b */ /* 0x000fec0000004200 */
        /* <DEDUP_REMOVED lines=18> */
[C---:B----4-:R-:W-:Y:S06]  /*af10*/  HMMA.16816.F32.BF16 R44, R4.reuse, R24, R44 ;  /* 0x00000018042c723c */ /* 0x050fec000004182c */
[----:B------:R-:W-:Y:S01]  /*af20*/  HMMA.16816.F32.BF16 R40, R4, R26, R40 ;  /* 0x0000001a0428723c */ /* 0x000fe20000041828 */
[----:B-1----:R-:W-:-:S04]  /*af30*/  FFMA.FTZ R0, R163, UR6, -R12 ;  /* 0x00000006a3007c23 */ /* 0x002fc8000801080c */
[----:B------:R1:W2:Y:S01]  /*af40*/  MUFU.EX2 R142, R0 ;  /* 0x00000000008e7308 */ /* 0x0002a20000000800 */
[C---:B------:R-:W-:Y:S06]  /*af50*/  HMMA.16816.F32.BF16 R36, R4.reuse, R28, R36 ;  /* 0x0000001c0424723c */ /* 0x040fec0000041824 */
[C---:B------:R-:W-:Y:S06]  /*af60*/  HMMA.16816.F32.BF16 R104, R4.reuse, R30, R104 ;  /* 0x0000001e0468723c */ /* 0x040fec0000041868 */
[----:B-----5:R-:W-:Y:S01]  /*af70*/  HMMA.16816.F32.BF16 R112, R4, R20, R112 ;  /* 0x000000140470723c */ /* 0x020fe20000041870 */
[----:B-1----:R-:W-:Y:S01]  /*af80*/  FFMA.FTZ R0, R164, UR6, -R12 ;  /* 0x00000006a4007c23 */ /* 0x002fe2000801080c */
[----:B--2---:R-:W-:-:S04]  /*af90*/  F2FP.BF16.F32.PACK_AB R9, R142, R144 ;  /* 0x000000908e09723e */ /* 0x004fc800000010ff */
[C---:B------:R-:W-:Y:S01]  /*afa0*/  HMMA.16816.F32.BF16 R120, R4.reuse, R22, R120 ;  /* 0x000000160478723c */ /* 0x040fe20000041878 */
        /* <DEDUP_REMOVED lines=17> */
[----:B------:R-:W-:Y:S01]  /*b0c0*/  HMMA.16816.F32.BF16 R20, R8, R22, R64 ;  /* 0x000000160814723c */ /* 0x000fe20000041840 */
[----:B------:R-:W-:Y:S01]  /*b0d0*/  MOV R70, R153 ;  /* 0x0000009900467202 */ /* 0x000fe20000000f00 */
[----:B------:R1:W-:Y:S01]  /*b0e0*/  MUFU.EX2 R74, R0 ;  /* 0x00000000004a7308 */ /* 0x0003e20000000800 */
[----:B------:R-:W-:-:S03]  /*b0f0*/  MOV R71, R154 ;  /* 0x0000009a00477202 */ /* 0x000fc60000000f00 */
[----:B------:R-:W-:Y:S07]  /*b100*/  HMMA.16816.F32.BF16 R16, R8, R18, R132 ;  /* 0x000000120810723c */ /* 0x000fee0000041884 */
[----:B------:R-:W-:Y:S01]  /*b110*/  FFMA.FTZ R8, R247, R48, R220 ;  /* 0x00000030f7087223 */ /* 0x000fe200000100dc */
[----:B------:R-:W-:Y:S02]  /*b120*/  F2FP.BF16.F32.PACK_AB R132, R239, R235 ;  /* 0x000000ebef84723e */ /* 0x000fe400000010ff */
[----:B---3--:R-:W-:-:S02]  /*b130*/  F2FP.BF16.F32.PACK_AB R133, R75, R140 ;  /* 0x0000008c4b85723e */ /* 0x008fc400000010ff */
        /* <DEDUP_REMOVED lines=97> */
[----:B------:R-:W-:-:S02]  /*b750*/  MOV R72, R155 ;  /* 0x0000009b00487202 */ /* 0x000fc40000000f00 */
[----:B------:R-:W-:Y:S02]  /*b760*/  MOV R73, R167 ;  /* 0x000000a700497202 */ /* 0x000fe40000000f00 */
        /* <DEDUP_REMOVED lines=8> */
[----:B------:R-:W2:Y:S04]  /*b7f0*/  LDL.64 R162, [R1+0x8] ;  /* 0x0000080001a27983 */ /* 0x000ea80000100a00 */
[----:B------:R-:W3:Y:S04]  /*b800*/  LDL R166, [R1+0x80] ;  /* 0x0000800001a67983 */ /* 0x000ee80000100800 */
[----:B------:R-:W4:Y:S01]  /*b810*/  LDL R148, [R1+0x7c] ;  /* 0x00007c0001947983 */ /* 0x000f220000100800 */
[----:B------:R-:W-:Y:S01]  /*b820*/  IADD3 R205, R227, -0x3, RZ ;  /* 0xfffffffde3cd7810 */ /* 0x000fe20007ffe0ff */
[----:B------:R-:W1:Y:S01]  /*b830*/  @!P0 LDC.64 R10, c[0x0][0x220] ;  /* 0x00008800ff0a8b82 */ /* 0x000e620000000a00 */
[----:B------:R-:W-:-:S04]  /*b840*/  DEPBAR.LE SB0, 0x0 ;  /* 0x000080000000791a */ /* 0x000fc80000000000 */
[----:B------:R-:W-:Y:S01]  /*b850*/  SHF.R.S32.HI R0, RZ, 0x1f, R205 ;  /* 0x0000001fff007819 */ /* 0x000fe200000114cd */
[-C--:B------:R-:W-:Y:S02]  /*b860*/  IMAD.WIDE.U32 R4, R205, R208.reuse, RZ ;  /* 0x000000d0cd047225 */ /* 0x080fe400078e00ff */
[----:B------:R-:W-:Y:S02]  /*b870*/  BAR.SYNC.DEFER_BLOCKING 0x0 ;  /* 0x0000000000007b1d */ /* 0x000fe40000010000 */
[----:B------:R-:W-:-:S06]  /*b880*/  IMAD R0, R0, R208, RZ ;  /* 0x000000d000007224 */ /* 0x000fcc00078e02ff */
[----:B------:R-:W5:Y:S01]  /*b890*/  @!P0 LDC.64 R8, c[0x0][0x220] ;  /* 0x00008800ff088b82 */ /* 0x000f620000000a00 */
[----:B------:R-:W-:-:S05]  /*b8a0*/  IMAD R0, R205, R209, R0 ;  /* 0x000000d1cd007224 */ /* 0x000fca00078e0200 */
[----:B------:R-:W-:Y:S02]  /*b8b0*/  IADD3 R3, R5, R0, RZ ;  /* 0x0000000005037210 */ /* 0x000fe40007ffe0ff */
[----:B------:R-:W4:Y:S08]  /*b8c0*/  @!P0 LDC.64 R12, c[0x0][0x220] ;  /* 0x00008800ff0c8b82 */ /* 0x000f300000000a00 */
[----:B------:R-:W4:Y:S01]  /*b8d0*/  @!P0 LDC.64 R14, c[0x0][0x220] ;  /* 0x00008800ff0e8b82 */ /* 0x000f220000000a00 */
[----:B------:R-:W-:Y:S01]  /*b8e0*/  @P0 STS.128 [R203+0x6000], RZ ;  /* 0x006000ffcb000388 */ /* 0x000fe20000000c00 */
[----:B--2---:R-:W-:-:S04]  /*b8f0*/  LEA R2, P1, R4, R162, 0x6 ;  /* 0x000000a204027211 */ /* 0x004fc800078230ff */
[-C--:B------:R-:W-:Y:S02]  /*b900*/  @!P0 LEA R5, P2, R208, R2.reuse, 0x5 ;  /* 0x00000002d0058211 */ /* 0x080fe400078428ff */
[----:B------:R-:W-:Y:S02]  /*b910*/  LEA.HI.X R3, R4, R237, R3, 0x6, P1 ;  /* 0x000000ed04037211 */ /* 0x000fe400008f3403 */
[----:B---3--:R-:W-:Y:S02]  /*b920*/  @!P0 IADD3 R0, P4, R166, R2, RZ ;  /* 0x00000002a6008210 */ /* 0x008fe40007f9e0ff */
[----:B-1----:R-:W-:Y:S02]  /*b930*/  @!P0 LEA R6, P1, R5, R10, 0x1 ;  /* 0x0000000a05068211 */ /* 0x002fe400078208ff */
[----:B------:R-:W-:Y:S02]  /*b940*/  @!P0 LEA.HI.X R7, R208, R3, R209, 0x5, P2 ;  /* 0x00000003d0078211 */ /* 0x000fe400010f2cd1 */
[----:B-----5:R-:W-:-:S02]  /*b950*/  @!P0 LEA R8, P3, R0, R8, 0x1 ;  /* 0x0000000800088211 */ /* 0x020fc400078608ff */
[----:B----4-:R-:W-:Y:S02]  /*b960*/  @!P0 IADD3.X R4, R148, R3, RZ, P4, !PT ;  /* 0x0000000394048210 */ /* 0x010fe400027fe4ff */
[----:B------:R-:W-:Y:S02]  /*b970*/  @!P0 LEA R10, P2, R2, R12, 0x1 ;  /* 0x0000000c020a8211 */ /* 0x000fe400078408ff */
[----:B------:R-:W-:Y:S02]  /*b980*/  @!P0 LEA.HI.X R7, R5, R11, R7, 0x1, P1 ;  /* 0x0000000b05078211 */ /* 0x000fe400008f0c07 */
[----:B------:R-:W-:Y:S01]  /*b990*/  @!P0 LEA.HI.X R9, R0, R9, R4, 0x1, P3 ;  /* 0x0000000900098211 */ /* 0x000fe200018f0c04 */
[----:B------:R-:W-:Y:S01]  /*b9a0*/  @!P0 IMAD R0, R209, 0x30, RZ ;  /* 0x00000030d1008824 */ /* 0x000fe200078e02ff */
[--C-:B------:R-:W-:Y:S01]  /*b9b0*/  @!P0 LEA.HI.X R11, R2, R13, R3.reuse, 0x1, P2 ;  /* 0x0000000d020b8211 */ /* 0x100fe200010f0c03 */
[----:B------:R-:W-:-:S04]  /*b9c0*/  @!P0 IMAD.WIDE.U32 R2, R208, 0x30, R2 ;  /* 0x00000030d0028825 */ /* 0x000fc800078e0002 */
[----:B------:R-:W-:Y:S01]  /*b9d0*/  @!PT LDS RZ, [RZ] ;  /* 0x00000000fffff984 */ /* 0x000fe20000000800 */
[----:B------:R-:W-:Y:S01]  /*b9e0*/  @!PT LDS RZ, [RZ] ;  /* 0x00000000fffff984 */ /* 0x000fe20000000800 */
[----:B------:R-:W-:Y:S01]  /*b9f0*/  @!PT LDS RZ, [RZ] ;  /* 0x00000000fffff984 */ /* 0x000fe20000000800 */
[----:B------:R-:W-:Y:S01]  /*ba00*/  @!P0 LDGSTS.E.BYPASS.LTC128B.128 [R203+0x6000], desc[UR10][R10.64] ;  /* 0x060000000acb8fae */ /* 0x000fe2000b901d4a */
[----:B------:R-:W-:Y:S02]  /*ba10*/  @!P0 IADD3 R0, R0, R3, RZ ;  /* 0x0000000300008210 */ /* 0x000fe40007ffe0ff */
[C---:B------:R-:W-:Y:S01]  /*ba20*/  @!P0 LEA R4, P1, R2.reuse, R14, 0x1 ;  /* 0x0000000e02048211 */ /* 0x040fe200078208ff */
[----:B------:R-:W-:Y:S03]  /*ba30*/  @P0 STS.128 [R203+0x6800], RZ ;  /* 0x006800ffcb000388 */ /* 0x000fe60000000c00 */
[----:B------:R-:W-:Y:S01]  /*ba40*/  @!P0 LEA.HI.X R5, R2, R15, R0, 0x1, P1 ;  /* 0x0000000f02058211 */ /* 0x000fe200008f0c00 */
[----:B------:R-:W-:Y:S01]  /*ba50*/  @!PT LDS RZ, [RZ] ;  /* 0x00000000fffff984 */ /* 0x000fe20000000800 */
[----:B------:R-:W-:Y:S01]  /*ba60*/  @!PT LDS RZ, [RZ] ;  /* 0x00000000fffff984 */ /* 0x000fe20000000800 */
[----:B------:R-:W-:Y:S01]  /*ba70*/  @!PT LDS RZ, [RZ] ;  /* 0x00000000fffff984 */ /* 0x000fe20000000800 */
[----:B------:R1:W-:Y:S01]  /*ba80*/  @!P0 LDGSTS.E.BYPASS.LTC128B.128 [R203+0x6800], desc[UR10][R8.64] ;  /* 0x0680000008cb8fae */ /* 0x0003e2000b901d4a */
[----:B------:R-:W-:-:S03]  /*ba90*/  ISETP.GT.AND P1, PT, R205, R252, PT ;  /* 0x000000fccd00720c */ /* 0x000fc60003f24270 */
        /* <DEDUP_REMOVED lines=11> */
[----:B------:R-:W2:Y:S04]  /*bb50*/  LDSM.16.M88.4 R36, [R180+0x4000] ;  /* 0x00400000b424783b */ /* 0x000ea80000000200 */
[----:B------:R-:W3:Y:S04]  /*bb60*/  LDSM.16.M88.4 R28, [R187+0x2000] ;  /* 0x00200000bb1c783b */ /* 0x000ee80000000200 */
[----:B------:R-:W-:Y:S04]  /*bb70*/  LDSM.16.M88.4 R24, [R190] ;  /* 0x00000000be18783b */ /* 0x000fe80000000200 */
[----:B------:R-:W4:Y:S04]  /*bb80*/  LDSM.16.M88.4 R40, [R186+0x4000] ;  /* 0x00400000ba28783b */ /* 0x000f280000000200 */
[----:B------:R-:W5:Y:S04]  /*bb90*/  LDSM.16.M88.4 R20, [R190+0x2000] ;  /* 0x00200000be14783b */ /* 0x000f680000000200 */
[----:B------:R-:W-:Y:S04]  /*bba0*/  LDSM.16.M88.4 R44, [R191] ;  /* 0x00000000bf2c783b */ /* 0x000fe80000000200 */
[----:B------:R-:W5:Y:S04]  /*bbb0*/  LDSM.16.M88.4 R16, [R188] ;  /* 0x00000000bc10783b */ /* 0x000f680000000200 */
[----:B------:R-:W5:Y:S04]  /*bbc0*/  LDSM.16.M88.4 R12, [R188+0x2000] ;  /* 0x00200000bc0c783b */ /* 0x000f680000000200 */
[----:B------:R-:W-:Y:S04]  /*bbd0*/  LDSM.16.M88.4 R48, [R185] ;  /* 0x00000000b930783b */ /* 0x000fe80000000200 */
[----:B-1----:R-:W1:Y:S01]  /*bbe0*/  LDSM.16.M88.4 R8, [R189] ;  /* 0x00000000bd08783b */ /* 0x002e620000000200 */
[-C--:B--2---:R-:W-:Y:S03]  /*bbf0*/  HMMA.16816.F32.BF16 R4, R32, R36.reuse, RZ ;  /* 0x000000242004723c */ /* 0x084fe600000418ff */
[----:B------:R-:W0:Y:S03]  /*bc00*/  LDGDEPBAR ;  /* 0x00000000000079af */ /* 0x000e260000000000 */
[----:B---3--:R-:W-:Y:S06]  /*bc10*/  HMMA.16816.F32.BF16 R52, R28, R36, RZ ;  /* 0x000000241c34723c */ /* 0x008fec00000418ff */
[-C--:B------:R-:W-:Y:S06]  /*bc20*/  HMMA.16816.F32.BF16 R60, R32, R38.reuse, RZ ;  /* 0x00000026203c723c */ /* 0x080fec00000418ff */
[----:B------:R-:W-:Y:S01]  /*bc30*/  HMMA.16816.F32.BF16 R68, R28, R38, RZ ;  /* 0x000000261c44723c */ /* 0x000fe200000418ff */
[----:B------:R-:W-:Y:S05]  /*bc40*/  LDSM.16.M88.4 R36, [R186+0x4800] ;  /* 0x00480000ba24783b */ /* 0x000fea0000000200 */
[-C--:B----4-:R-:W-:Y:S01]  /*bc50*/  HMMA.16816.F32.BF16 R56, R24, R40.reuse, R4 ;  /* 0x000000281838723c */ /* 0x090fe20000041804 */
[----:B------:R-:W2:Y:S05]  /*bc60*/  LDSM.16.M88.4 R4, [R189+0x2000] ;  /* 0x00200000bd04783b */ /* 0x000eaa0000000200 */
[----:B-----5:R-:W-:Y:S06]  /*bc70*/  HMMA.16816.F32.BF16 R52, R20, R40, R52 ;  /* 0x000000281434723c */ /* 0x020fec0000041834 */
[-C--:B------:R-:W-:Y:S06]  /*bc80*/  HMMA.16816.F32.BF16 R60, R24, R42.reuse, R60 ;  /* 0x0000002a183c723c */ /* 0x080fec000004183c */
[----:B------:R-:W-:Y:S06]  /*bc90*/  HMMA.16816.F32.BF16 R68, R20, R42, R68 ;  /* 0x0000002a1444723c */ /* 0x000fec0000041844 */
[-C--:B------:R-:W-:Y:S01]  /*bca0*/  HMMA.16816.F32.BF16 R64, R16, R44.reuse, R56 ;  /* 0x0000002c1040723c */ /* 0x080fe20000041838 */
[----:B------:R-:W3:Y:S05]  /*bcb0*/  LDSM.16.M88.4 R56, [R180+0x4800] ;  /* 0x00480000b438783b */ /* 0x000eea0000000200 */
[----:B------:R-:W-:Y:S06]  /*bcc0*/  HMMA.16816.F32.BF16 R52, R12, R44, R52 ;  /* 0x0000002c0c34723c */ /* 0x000fec0000041834 */
[-C--:B------:R-:W-:Y:S06]  /*bcd0*/  HMMA.16816.F32.BF16 R60, R16, R46.reuse, R60 ;  /* 0x0000002e103c723c */ /* 0x080fec000004183c */
[----:B------:R-:W-:Y:S06]  /*bce0*/  HMMA.16816.F32.BF16 R44, R12, R46, R68 ;  /* 0x0000002e0c2c723c */ /* 0x000fec0000041844 */
[-C--:B-1----:R-:W-:Y:S06]  /*bcf0*/  HMMA.16816.F32.BF16 R72, R8, R48.reuse, R64 ;  /* 0x000000300848723c */ /* 0x082fec0000041840 */
[----:B--2---:R-:W-:Y:S01]  /*bd00*/  HMMA.16816.F32.BF16 R144, R4, R48, R52 ;  /* 0x000000300490723c */ /* 0x004fe20000041834 */
[----:B------:R-:W1:Y:S05]  /*bd10*/  LDSM.16.M88.4 R52, [R194] ;  /* 0x00000000c234783b */ /* 0x000e6a0000000200 */
[----:B------:R-:W-:Y:S06]  /*bd20*/  HMMA.16816.F32.BF16 R140, R8, R50, R60 ;  /* 0x00000032088c723c */ /* 0x000fec000004183c */
[-C--:B---3--:R-:W-:Y:S06]  /*bd30*/  HMMA.16816.F32.BF16 R64, R32, R56.reuse, RZ ;  /* 0x000000382040723c */ /* 0x088fec00000418ff */
[----:B------:R-:W-:Y:S01]  /*bd40*/  HMMA.16816.F32.BF16 R40, R28, R56, RZ ;  /* 0x000000381c28723c */ /* 0x000fe200000418ff */
[----:B------:R-:W-:Y:S01]  /*bd50*/  FMUL.FTZ R72, R72, UR8 ;  /* 0x0000000848487c20 */ /* 0x000fe20008410000 */
[----:B------:R-:W-:Y:S01]  /*bd60*/  FMUL.FTZ R73, R73, UR8 ;  /* 0x0000000849497c20 */ /* 0x000fe20008410000 */
[----:B------:R-:W-:Y:S01]  /*bd70*/  FMUL.FTZ R74, R74, UR8 ;  /* 0x000000084a4a7c20 */ /* 0x000fe20008410000 */
[----:B------:R-:W-:Y:S01]  /*bd80*/  FMUL.FTZ R75, R75, UR8 ;  /* 0x000000084b4b7c20 */ /* 0x000fe20008410000 */
[----:B------:R-:W2:Y:S01]  /*bd90*/  MUFU.TANH R213, R72 ;  /* 0x0000004800d57308 */ /* 0x000ea20000002400 */
[----:B------:R-:W-:Y:S01]  /*bda0*/  HMMA.16816.F32.BF16 R148, R4, R50, R44 ;  /* 0x000000320494723c */ /* 0x000fe2000004182c */
[----:B------:R-:W-:Y:S01]  /*bdb0*/  LDSM.16.M88.4 R44, [R180+0x5000] ;  /* 0x00500000b42c783b */ /* 0x000fe20000000200 */
[----:B------:R-:W-:Y:S01]  /*bdc0*/  FMUL.FTZ R144, R144, UR8 ;  /* 0x0000000890907c20 */ /* 0x000fe20008410000 */
[----:B------:R-:W-:Y:S01]  /*bdd0*/  FMUL.FTZ R145, R145, UR8 ;  /* 0x0000000891917c20 */ /* 0x000fe20008410000 */
[----:B------:R-:W-:Y:S01]  /*bde0*/  FMUL.FTZ R146, R146, UR8 ;  /* 0x0000000892927c20 */ /* 0x000fe20008410000 */
[----:B------:R-:W-:Y:S01]  /*bdf0*/  FMUL.FTZ R147, R147, UR8 ;  /* 0x0000000893937c20 */ /* 0x000fe20008410000 */
[----:B------:R-:W-:Y:S01]  /*be00*/  FMUL.FTZ R140, R140, UR8 ;  /* 0x000000088c8c7c20 */ /* 0x000fe20008410000 */
[----:B------:R-:W3:Y:S01]  /*be10*/  MUFU.TANH R214, R73 ;  /* 0x0000004900d67308 */ /* 0x000ee20000002400 */
[----:B------:R-:W-:Y:S01]  /*be20*/  FMUL.FTZ R141, R141, UR8 ;  /* 0x000000088d8d7c20 */ /* 0x000fe20008410000 */
[----:B------:R-:W-:Y:S01]  /*be30*/  FMUL.FTZ R142, R142, UR8 ;  /* 0x000000088e8e7c20 */ /* 0x000fe20008410000 */
[----:B------:R-:W-:-:S02]  /*be40*/  FMUL.FTZ R143, R143, UR8 ;  /* 0x000000088f8f7c20 */ /* 0x000fc40008410000 */
[-C--:B------:R-:W-:Y:S03]  /*be50*/  HMMA.16816.F32.BF16 R68, R24, R36.reuse, R64 ;  /* 0x000000241844723c */ /* 0x080fe60000041840 */
[----:B------:R-:W4:Y:S03]  /*be60*/  MUFU.TANH R212, R74 ;  /* 0x0000004a00d47308 */ /* 0x000f260000002400 */
[----:B------:R-:W-:Y:S01]  /*be70*/  HMMA.16816.F32.BF16 R60, R20, R36, R40 ;  /* 0x00000024143c723c */ /* 0x000fe20000041828 */
[----:B------:R-:W5:Y:S04]  /*be80*/  LDSM.16.M88.4 R40, [R185+0x800] ;  /* 0x00080000b928783b */ /* 0x000f680000000200 */
[----:B------:R2:W2:Y:S01]  /*be90*/  MUFU.TANH R211, R75 ;  /* 0x0000004b00d37308 */ /* 0x0004a20000002400 */
[----:B------:R-:W-:Y:S01]  /*bea0*/  HMMA.16816.F32.BF16 R64, R32, R58, RZ ;  /* 0x0000003a2040723c */ /* 0x000fe200000418ff */
[----:B------:R-:W-:Y:S01]  /*beb0*/  FMUL.FTZ R148, R148, UR8 ;  /* 0x0000000894947c20 */ /* 0x000fe20008410000 */
[----:B------:R-:W-:Y:S01]  /*bec0*/  FMUL.FTZ R149, R149, UR8 ;  /* 0x0000000895957c20 */ /* 0x000fe20008410000 */
[----:B------:R-:W-:Y:S01]  /*bed0*/  FMUL.FTZ R150, R150, UR8 ;  /* 0x0000000896967c20 */ /* 0x000fe20008410000 */
[----:B------:R-:W-:-:S03]  /*bee0*/  FMUL.FTZ R151, R151, UR8 ;  /* 0x0000000897977c20 */ /* 0x000fc60008410000 */
[----:B------:R-:W3:Y:S05]  /*bef0*/  MUFU.TANH R176, R140 ;  /* 0x0000008c00b07308 */ /* 0x000eea0000002400 */
[----:B-1----:R-:W-:Y:S03]  /*bf00*/  HMMA.16816.F32.BF16 R68, R16, R52, R68 ;  /* 0x000000341044723c */ /* 0x002fe60000041844 */
[----:B------:R-:W1:Y:S03]  /*bf10*/  MUFU.TANH R178, R141 ;  /* 0x0000008d00b27308 */ /* 0x000e660000002400 */
[----:B--2---:R-:W-:Y:S01]  /*bf20*/  HMMA.16816.F32.BF16 R72, R28, R58, RZ ;  /* 0x0000003a1c48723c */ /* 0x004fe200000418ff */
[----:B------:R-:W2:Y:S04]  /*bf30*/  LDSM.16.M88.4 R56, [R186+0x5000] ;  /* 0x00500000ba38783b */ /* 0x000ea80000000200 */
[----:B------:R-:W1:Y:S01]  /*bf40*/  MUFU.TANH R175, R142 ;  /* 0x0000008e00af7308 */ /* 0x000e620000002400 */
[----:B------:R-:W-:Y:S06]  /*bf50*/  HMMA.16816.F32.BF16 R48, R12, R52, R60 ;  /* 0x000000340c30723c */ /* 0x000fec000004183c */
[-C--:B------:R-:W-:Y:S01]  /*bf60*/  HMMA.16816.F32.BF16 R60, R24, R38.reuse, R64 ;  /* 0x00000026183c723c */ /* 0x080fe20000041840 */
[----:B------:R5:W1:Y:S08]  /*bf70*/  MUFU.TANH R174, R143 ;  /* 0x0000008f00ae7308 */ /* 0x000a700000002400 */
[----:B------:R-:W1:Y:S03]  /*bf80*/  MUFU.TANH R210, R144 ;  /* 0x0000009000d27308 */ /* 0x000e660000002400 */
[----:B------:R-:W-:Y:S01]  /*bf90*/  HMMA.16816.F32.BF16 R64, R20, R38, R72 ;  /* 0x000000261440723c */ /* 0x000fe20000041848 */
[----:B------:R-:W4:Y:S04]  /*bfa0*/  LDSM.16.M88.4 R36, [R193] ;  /* 0x00000000c124783b */ /* 0x000f280000000200 */
[----:B------:R-:W1:Y:S01]  /*bfb0*/  MUFU.TANH R204, R145 ;  /* 0x0000009100cc7308 */ /* 0x000e620000002400 */
[----:B-----5:R-:W-:Y:S06]  /*bfc0*/  HMMA.16816.F32.BF16 R140, R8, R40, R68 ;  /* 0x00000028088c723c */ /* 0x020fec0000041844 */
[----:B------:R-:W-:Y:S01]  /*bfd0*/  HMMA.16816.F32.BF16 R68, R32, R44, RZ ;  /* 0x0000002c2044723c */ /* 0x000fe200000418ff */
[----:B------:R-:W1:Y:S05]  /*bfe0*/  MUFU.TANH R177, R146 ;  /* 0x0000009200b17308 */ /* 0x000e6a0000002400 */
[-C--:B------:R-:W-:Y:S03]  /*bff0*/  HMMA.16816.F32.BF16 R60, R16, R54.reuse, R60 ;  /* 0x00000036103c723c */ /* 0x080fe6000004183c */
[----:B------:R5:W1:Y:S03]  /*c000*/  MUFU.TANH R179, R147 ;  /* 0x0000009300b37308 */ /* 0x000a660000002400 */
[----:B------:R-:W-:Y:S01]  /*c010*/  HMMA.16816.F32.BF16 R64, R12, R54, R64 ;  /* 0x000000360c40723c */ /* 0x000fe20000041840 */
[----:B------:R-:W-:Y:S04]  /*c020*/  LDSM.16.M88.4 R52, [R185+0x1000] ;  /* 0x00100000b934783b */ /* 0x000fe80000000200 */
[----:B------:R-:W1:Y:S01]  /*c030*/  MUFU.TANH R172, R148 ;  /* 0x0000009400ac7308 */ /* 0x000e620000002400 */
[----:B------:R-:W-:Y:S01]  /*c040*/  FMUL.FTZ R140, R140, UR8 ;  /* 0x000000088c8c7c20 */ /* 0x000fe20008410000 */
[----:B------:R-:W-:Y:S01]  /*c050*/  FMUL.FTZ R141, R141, UR8 ;  /* 0x000000088d8d7c20 */ /* 0x000fe20008410000 */
[----:B------:R-:W-:Y:S01]  /*c060*/  FMUL.FTZ R142, R142, UR8 ;  /* 0x000000088e8e7c20 */ /* 0x000fe20008410000 */
[----:B------:R-:W-:-:S03]  /*c070*/  FMUL.FTZ R143, R143, UR8 ;  /* 0x000000088f8f7c20 */ /* 0x000fc60008410000 */
[----:B--2---:R-:W-:Y:S01]  /*c080*/  HMMA.16816.F32.BF16 R68, R24, R56, R68 ;  /* 0x000000381844723c */ /* 0x004fe20000041844 */
[----:B------:R-:W2:Y:S05]  /*c090*/  MUFU.TANH R170, R149 ;  /* 0x0000009500aa7308 */ /* 0x000eaa0000002400 */
[----:B-----5:R-:W-:Y:S03]  /*c0a0*/  HMMA.16816.F32.BF16 R144, R4, R40, R48 ;  /* 0x000000280490723c */ /* 0x020fe60000041830 */
[----:B------:R-:W1:Y:S03]  /*c0b0*/  MUFU.TANH R163, R150 ;  /* 0x0000009600a37308 */ /* 0x000e660000002400 */
[----:B------:R-:W-:Y:S05]  /*c0c0*/  HMMA.16816.F32.BF16 R48, R28, R44, RZ ;  /* 0x0000002c1c30723c */ /* 0x000fea00000418ff */
[----:B------:R5:W1:Y:S01]  /*c0d0*/  MUFU.TANH R166, R151 ;  /* 0x0000009700a67308 */ /* 0x000a620000002400 */
[-C--:B------:R-:W-:Y:S07]  /*c0e0*/  HMMA.16816.F32.BF16 R72, R8, R42.reuse, R60 ;  /* 0x0000002a0848723c */ /* 0x080fee000004183c */
[----:B------:R-:W1:Y:S05]  /*c0f0*/  MUFU.TANH R162, R140 ;  /* 0x0000008c00a27308 */ /* 0x000e6a0000002400 */
[----:B------:R-:W-:Y:S01]  /*c100*/  FMUL.FTZ R146, R146, UR8 ;  /* 0x0000000892927c20 */ /* 0x000fe20008410000 */
[----:B------:R-:W-:Y:S01]  /*c110*/  FMUL.FTZ R147, R147, UR8 ;  /* 0x0000000893937c20 */ /* 0x000fe20008410000 */
[----:B------:R-:W-:Y:S01]  /*c120*/  FMUL.FTZ R144, R144, UR8 ;  /* 0x0000000890907c20 */ /* 0x000fe20008410000 */
[----:B------:R-:W1:Y:S01]  /*c130*/  MUFU.TANH R171, R141 ;  /* 0x0000008d00ab7308 */ /* 0x000e620000002400 */
[----:B-----5:R-:W-:Y:S01]  /*c140*/  HMMA.16816.F32.BF16 R148, R4, R42, R64 ;  /* 0x0000002a0494723c */ /* 0x020fe20000041840 */
[----:B------:R-:W-:-:S05]  /*c150*/  FMUL.FTZ R145, R145, UR8 ;  /* 0x0000000891917c20 */ /* 0x000fca0008410000 */
[----:B------:R-:W-:Y:S01]  /*c160*/  HMMA.16816.F32.BF16 R60, R20, R56, R48 ;  /* 0x00000038143c723c */ /* 0x000fe20000041830 */
[----:B------:R-:W5:Y:S01]  /*c170*/  LDSM.16.M88.4 R48, [R180+0x5800] ;  /* 0x00580000b430783b */ /* 0x000f620000000200 */
[----:B------:R-:W-:Y:S01]  /*c180*/  FMUL.FTZ R72, R72, UR8 ;  /* 0x0000000848487c20 */ /* 0x000fe20008410000 */
[----:B------:R-:W-:Y:S01]  /*c190*/  FMUL.FTZ R73, R73, UR8 ;  /* 0x0000000849497c20 */ /* 0x000fe20008410000 */
[----:B------:R-:W-:Y:S01]  /*c1a0*/  FMUL.FTZ R74, R74, UR8 ;  /* 0x000000084a4a7c20 */ /* 0x000fe20008410000 */
[----:B------:R-:W-:Y:S01]  /*c1b0*/  FMUL.FTZ R75, R75, UR8 ;  /* 0x000000084b4b7c20 */ /* 0x000fe20008410000 */
[----:B------:R-:W-:Y:S01]  /*c1c0*/  HMMA.16816.F32.BF16 R40, R32, R46, RZ ;  /* 0x0000002e2028723c */ /* 0x000fe200000418ff */
[----:B------:R-:W1:Y:S05]  /*c1d0*/  MUFU.TANH R160, R146 ;  /* 0x0000009200a07308 */ /* 0x000e6a0000002400 */
[----:B----4-:R-:W-:Y:S03]  /*c1e0*/  HMMA.16816.F32.BF16 R64, R16, R36, R68 ;  /* 0x000000241040723c */ /* 0x010fe60000041844 */
[----:B------:R-:W4:Y:S03]  /*c1f0*/  MUFU.TANH R168, R147 ;  /* 0x0000009300a87308 */ /* 0x000f260000002400 */
[----:B------:R-:W-:Y:S01]  /*c200*/  HMMA.16816.F32.BF16 R68, R28, R46, RZ ;  /* 0x0000002e1c44723c */ /* 0x000fe200000418ff */
[----:B------:R-:W-:Y:S01]  /*c210*/  FMUL.FTZ R148, R148, UR8 ;  /* 0x0000000894947c20 */ /* 0x000fe20008410000 */
[----:B------:R-:W-:Y:S01]  /*c220*/  FMUL.FTZ R149, R149, UR8 ;  /* 0x0000000895957c20 */ /* 0x000fe20008410000 */
[----:B------:R-:W-:Y:S01]  /*c230*/  FMUL.FTZ R150, R150, UR8 ;  /* 0x0000000896967c20 */ /* 0x000fe20008410000 */
[----:B------:R-:W-:Y:S01]  /*c240*/  FMUL.FTZ R151, R151, UR8 ;  /* 0x0000000897977c20 */ /* 0x000fe20008410000 */
[----:B------:R-:W1:Y:S01]  /*c250*/  MUFU.TANH R147, R72 ;  /* 0x0000004800937308 */ /* 0x000e620000002400 */
[----:B------:R-:W-:Y:S06]  /*c260*/  HMMA.16816.F32.BF16 R44, R12, R36, R60 ;  /* 0x000000240c2c723c */ /* 0x000fec000004183c */
[-C--:B------:R-:W-:Y:S01]  /*c270*/  HMMA.16816.F32.BF16 R60, R24, R58.reuse, R40 ;  /* 0x0000003a183c723c */ /* 0x080fe20000041828 */
[----:B------:R-:W3:Y:S01]  /*c280*/  LDSM.16.M88.4 R40, [R186+0x5800] ;  /* 0x00580000ba28783b */ /* 0x000ee20000000200 */
[----:B------:R-:W1:Y:S08]  /*c290*/  MUFU.TANH R146, R73 ;  /* 0x0000004900927308 */ /* 0x000e700000002400 */
[----:B------:R-:W1:Y:S02]  /*c2a0*/  MUFU.TANH R158, R74 ;  /* 0x0000004a009e7308 */ /* 0x000e640000002400 */
[----:B------:R-:W-:Y:S06]  /*c2b0*/  HMMA.16816.F32.BF16 R68, R20, R58, R68 ;  /* 0x0000003a1444723c */ /* 0x000fec0000041844 */
[----:B------:R2:W1:Y:S01]  /*c2c0*/  MUFU.TANH R152, R75 ;  /* 0x0000004b00987308 */ /* 0x0004620000002400 */
[----:B-----5:R-:W-:Y:S06]  /*c2d0*/  HMMA.16816.F32.BF16 R56, R28, R48, RZ ;  /* 0x000000301c38723c */ /* 0x020fec00000418ff */
[----:B------:R-:W-:Y:S01]  /*c2e0*/  HMMA.16816.F32.BF16 R60, R16, R38, R60 ;  /* 0x00000026103c723c */ /* 0x000fe2000004183c */
[----:B------:R-:W1:Y:S08]  /*c2f0*/  MUFU.TANH R165, R142 ;  /* 0x0000008e00a57308 */ /* 0x000e700000002400 */
[----:B------:R5:W1:Y:S01]  /*c300*/  MUFU.TANH R173, R143 ;  /* 0x0000008f00ad7308 */ /* 0x000a620000002400 */
[----:B--2---:R-:W-:Y:S06]  /*c310*/  HMMA.16816.F32.BF16 R72, R8, R52, R64 ;  /* 0x000000340848723c */ /* 0x004fec0000041840 */
[C---:B------:R-:W-:Y:S01]  /*c320*/  HMMA.16816.F32.BF16 R64, R32.reuse, R48, RZ ;  /* 0x000000302040723c */ /* 0x040fe200000418ff */
[----:B------:R2:W1:Y:S05]  /*c330*/  MUFU.TANH R159, R144 ;  /* 0x00000090009f7308 */ /* 0x00046a0000002400 */
[-C--:B------:R-:W-:Y:S03]  /*c340*/  HMMA.16816.F32.BF16 R32, R32, R50.reuse, RZ ;  /* 0x000000322020723c */ /* 0x080fe600000418ff */
[----:B------:R2:W1:Y:S03]  /*c350*/  MUFU.TANH R169, R145 ;  /* 0x0000009100a97308 */ /* 0x0004660000002400 */
[----:B------:R-:W-:Y:S05]  /*c360*/  HMMA.16816.F32.BF16 R48, R28, R50, RZ ;  /* 0x000000321c30723c */ /* 0x000fea00000418ff */
[----:B------:R-:W1:Y:S01]  /*c370*/  MUFU.TANH R148, R148 ;  /* 0x0000009400947308 */ /* 0x000e620000002400 */
[----:B-----5:R-:W-:Y:S01]  /*c380*/  HMMA.16816.F32.BF16 R140, R4, R52, R44 ;  /* 0x00000034048c723c */ /* 0x020fe2000004182c */
[----:B------:R-:W5:Y:S01]  /*c390*/  LDSM.16.M88.4 R44, [R192] ;  /* 0x00000000c02c783b */ /* 0x000f620000000200 */
[----:B------:R-:W-:Y:S01]  /*c3a0*/  FMUL.FTZ R72, R72, UR8 ;  /* 0x0000000848487c20 */ /* 0x000fe20008410000 */
[----:B------:R-:W-:Y:S01]  /*c3b0*/  FMUL.FTZ R74, R74, UR8 ;  /* 0x000000084a4a7c20 */ /* 0x000fe20008410000 */
[----:B------:R-:W-:Y:S01]  /*c3c0*/  FMUL.FTZ R73, R73, UR8 ;  /* 0x0000000849497c20 */ /* 0x000fe20008410000 */
[----:B------:R-:W-:Y:S01]  /*c3d0*/  FMUL.FTZ R75, R75, UR8 ;  /* 0x000000084b4b7c20 */ /* 0x000fe20008410000 */
[----:B------:R-:W-:Y:S01]  /*c3e0*/  HMMA.16816.F32.BF16 R68, R12, R38, R68 ;  /* 0x000000260c44723c */ /* 0x000fe20000041844 */
[----:B------:R-:W4:Y:S01]  /*c3f0*/  LDSM.16.M88.4 R36, [R185+0x1800] ;  /* 0x00180000b924783b */ /* 0x000f220000000200 */
[----:B------:R2:W1:Y:S01]  /*c400*/  MUFU.TANH R144, R72 ;  /* 0x0000004800907308 */ /* 0x0004620000002400 */
[----:B------:R-:W-:-:S04]  /*c410*/  DEPBAR.LE SB0, 0x0 ;  /* 0x000080000000791a */ /* 0x000fc80000000000 */
[-C--:B---3--:R-:W-:Y:S03]  /*c420*/  HMMA.16816.F32.BF16 R64, R24, R40.reuse, R64 ;  /* 0x000000281840723c */ /* 0x088fe60000041840 */
[----:B------:R2:W3:Y:S03]  /*c430*/  MUFU.TANH R161, R74 ;  /* 0x0000004a00a17308 */ /* 0x0004e60000002400 */
[----:B------:R-:W-:Y:S05]  /*c440*/  HMMA.16816.F32.BF16 R56, R20, R40, R56 ;  /* 0x000000281438723c */ /* 0x000fea0000041838 */
[----:B------:R-:W-:Y:S01]  /*c450*/  FMUL.FTZ R140, R140, UR8 ;  /* 0x000000088c8c7c20 */ /* 0x000fe20008410000 */
[-C--:B------:R-:W-:Y:S01]  /*c460*/  HMMA.16816.F32.BF16 R24, R24, R42.reuse, R32 ;  /* 0x0000002a1818723c */ /* 0x080fe20000041820 */
[----:B------:R-:W-:Y:S01]  /*c470*/  FMUL.FTZ R141, R141, UR8 ;  /* 0x000000088d8d7c20 */ /* 0x000fe20008410000 */
[----:B------:R-:W-:Y:S01]  /*c480*/  FMUL.FTZ R142, R142, UR8 ;  /* 0x000000088e8e7c20 */ /* 0x000fe20008410000 */
[----:B------:R-:W-:Y:S01]  /*c490*/  FMUL.FTZ R143, R143, UR8 ;  /* 0x000000088f8f7c20 */ /* 0x000fe20008410000 */
[----:B------:R-:W1:Y:S02]  /*c4a0*/  MUFU.TANH R149, R149 ;  /* 0x0000009500957308 */ /* 0x000e640000002400 */
[----:B------:R-:W-:Y:S06]  /*c4b0*/  HMMA.16816.F32.BF16 R40, R20, R42, R48 ;  /* 0x0000002a1428723c */ /* 0x000fec0000041830 */
[-C--:B------:R-:W-:Y:S01]  /*c4c0*/  HMMA.16816.F32.BF16 R60, R8, R54.reuse, R60 ;  /* 0x00000036083c723c */ /* 0x080fe2000004183c */
[----:B------:R-:W1:Y:S05]  /*c4d0*/  MUFU.TANH R150, R150 ;  /* 0x0000009600967308 */ /* 0x000e6a0000002400 */
[----:B------:R-:W-:Y:S03]  /*c4e0*/  HMMA.16816.F32.BF16 R68, R4, R54, R68 ;  /* 0x000000360444723c */ /* 0x000fe60000041844 */
[----:B------:R-:W1:Y:S03]  /*c4f0*/  MUFU.TANH R151, R151 ;  /* 0x0000009700977308 */ /* 0x000e660000002400 */
[-C--:B-----5:R-:W-:Y:S05]  /*c500*/  HMMA.16816.F32.BF16 R52, R16, R44.reuse, R64 ;  /* 0x0000002c1034723c */ /* 0x0a0fea0000041840 */
[----:B------:R2:W1:Y:S01]  /*c510*/  MUFU.TANH R72, R73 ;  /* 0x0000004900487308 */ /* 0x0004620000002400 */
[----:B------:R-:W-:Y:S06]  /*c520*/  HMMA.16816.F32.BF16 R28, R12, R44, R56 ;  /* 0x0000002c0c1c723c */ /* 0x000fec0000041838 */
[-C--:B------:R-:W-:Y:S01]  /*c530*/  HMMA.16816.F32.BF16 R16, R16, R46.reuse, R24 ;  /* 0x0000002e1010723c */ /* 0x080fe20000041818 */
[----:B------:R-:W-:Y:S01]  /*c540*/  FMUL.FTZ R60, R60, UR8 ;  /* 0x000000083c3c7c20 */ /* 0x000fe20008410000 */
[----:B------:R-:W-:Y:S01]  /*c550*/  FMUL.FTZ R61, R61, UR8 ;  /* 0x000000083d3d7c20 */ /* 0x000fe20008410000 */
[----:B------:R-:W-:Y:S01]  /*c560*/  FMUL.FTZ R62, R62, UR8 ;  /* 0x000000083e3e7c20 */ /* 0x000fe20008410000 */
[----:B------:R-:W-:Y:S01]  /*c570*/  FMUL.FTZ R63, R63, UR8 ;  /* 0x000000083f3f7c20 */ /* 0x000fe20008410000 */
[----:B------:R2:W1:Y:S01]  /*c580*/  MUFU.TANH R164, R75 ;  /* 0x0000004b00a47308 */ /* 0x0004620000002400 */
[----:B------:R-:W-:Y:S01]  /*c590*/  HMMA.16816.F32.BF16 R12, R12, R46, R40 ;  /* 0x0000002e0c0c723c */ /* 0x000fe20000041828 */
[----:B------:R-:W-:Y:S01]  /*c5a0*/  FMUL.FTZ R70, R70, UR8 ;  /* 0x0000000846467c20 */ /* 0x000fe20008410000 */
[----:B------:R-:W-:Y:S01]  /*c5b0*/  FMUL.FTZ R71, R71, UR8 ;  /* 0x0000000847477c20 */ /* 0x000fe20008410000 */
[----:B------:R-:W-:Y:S01]  /*c5c0*/  FMUL.FTZ R68, R68, UR8 ;  /* 0x0000000844447c20 */ /* 0x000fe20008410000 */
[----:B------:R-:W-:-:S02]  /*c5d0*/  FMUL.FTZ R69, R69, UR8 ;  /* 0x0000000845457c20 */ /* 0x000fc40008410000 */
[-C--:B----4-:R-:W-:Y:S01]  /*c5e0*/  HMMA.16816.F32.BF16 R32, R8, R36.reuse, R52 ;  /* 0x000000240820723c */ /* 0x090fe20000041834 */
[----:B------:R2:W4:Y:S05]  /*c5f0*/  MUFU.TANH R65, R62 ;  /* 0x0000003e00417308 */ /* 0x00052a0000002400 */
[----:B------:R-:W-:Y:S03]  /*c600*/  HMMA.16816.F32.BF16 R20, R4, R36, R28 ;  /* 0x000000240414723c */ /* 0x000fe6000004181c */
[----:B------:R2:W1:Y:S03]  /*c610*/  MUFU.TANH R64, R63 ;  /* 0x0000003f00407308 */ /* 0x0004660000002400 */
[-C--:B------:R-:W-:Y:S05]  /*c620*/  HMMA.16816.F32.BF16 R8, R8, R38.reuse, R16 ;  /* 0x000000260808723c */ /* 0x080fea0000041810 */
[----:B------:R2:W1:Y:S01]  /*c630*/  MUFU.TANH R145, R140 ;  /* 0x0000008c00917308 */ /* 0x0004620000002400 */
[----:B------:R-:W-:Y:S06]  /*c640*/  HMMA.16816.F32.BF16 R4, R4, R38, R12 ;  /* 0x000000260404723c */ /* 0x000fec000004180c */
[----:B------:R-:W-:Y:S01]  /*c650*/  FMUL.FTZ R35, R35, UR8 ;  /* 0x0000000823237c20 */ /* 0x000fe20008410000 */
[----:B------:R-:W-:Y:S01]  /*c660*/  FMUL.FTZ R32, R32, UR8 ;  /* 0x0000000820207c20 */ /* 0x000fe20008410000 */
[----:B------:R-:W-:Y:S01]  /*c670*/  FMUL.FTZ R33, R33, UR8 ;  /* 0x0000000821217c20 */ /* 0x000fe20008410000 */
[----:B------:R-:W-:Y:S01]  /*c680*/  FMUL.FTZ R34, R34, UR8 ;  /* 0x0000000822227c20 */ /* 0x000fe20008410000 */
[----:B------:R2:W1:Y:S02]  /*c690*/  MUFU.TANH R53, R35 ;  /* 0x0000002300357308 */ /* 0x0004640000002400 */
[----:B------:R-:W-:Y:S01]  /*c6a0*/  FMUL.FTZ R20, R20, UR8 ;  /* 0x0000000814147c20 */ /* 0x000fe20008410000 */
[----:B------:R-:W-:Y:S01]  /*c6b0*/  FMUL.FTZ R21, R21, UR8 ;  /* 0x0000000815157c20 */ /* 0x000fe20008410000 */
[----:B------:R-:W-:Y:S01]  /*c6c0*/  FMUL.FTZ R22, R22, UR8 ;  /* 0x0000000816167c20 */ /* 0x000fe20008410000 */
[----:B------:R-:W-:-:S03]  /*c6d0*/  FMUL.FTZ R23, R23, UR8 ;  /* 0x0000000817177c20 */ /* 0x000fc60008410000 */
        /* <DEDUP_REMOVED lines=9> */
[----:B------:R2:W1:Y:S08]  /*c770*/  MUFU.TANH R156, R142 ;  /* 0x0000008e009c7308 */ /* 0x0004700000002400 */
        /* <DEDUP_REMOVED lines=21> */
[----:B------:R2:W1:Y:S01]  /*c8d0*/  MUFU.TANH R56, R7 ;  /* 0x0000000700387308 */ /* 0x0004620000002400 */
[----:B------:R-:W-:Y:S06]  /*c8e0*/  BAR.SYNC.DEFER_BLOCKING 0x0 ;  /* 0x0000000000007b1d */ /* 0x000fec0000010000 */
[----:B---34-:R-:W-:Y:S05]  /*c8f0*/  @!P1 BRA `(.L_x_2343) ;  /* 0x0000000000dc9947 */ /* 0x018fea0003800000 */
[----:B------:R-:W3:Y:S04]  /*c900*/  LDL.64 R242, [R1+0x68] ;  /* 0x0000680001f27983 */ /* 0x000ee80000100a00 */
[----:B------:R-:W4:Y:S04]  /*c910*/  LDL R228, [R1+0x74] ;  /* 0x0000740001e47983 */ /* 0x000f280000100800 */
[----:B------:R-:W5:Y:S04]  /*c920*/  LDL.64 R220, [R1+0x58] ;  /* 0x0000580001dc7983 */ /* 0x000f680000100a00 */
[----:B------:R-:W5:Y:S01]  /*c930*/  LDL R249, [R1+0x70] ;  /* 0x0000700001f97983 */ /* 0x000f620000100800 */
[----:B------:R-:W-:Y:S01]  /*c940*/  VIADD R0, R227, 0xfffffffc ;  /* 0xfffffffce3007836 */ /* 0x000fe20000000000 */
[----:B--2---:R-:W2:Y:S01]  /*c950*/  @!P0 LDC.64 R8, c[0x0][0x218] ;  /* 0x00008600ff088b82 */ /* 0x004ea20000000a00 */
[----:B------:R-:W-:Y:S01]  /*c960*/  BSSY B0, `(.L_x_2344) ;  /* 0x000002f000007945 */ /* 0x000fe20003800000 */
[----:B------:R1:W-:Y:S01]  /*c970*/  @P0 STS.128 [R203+0x4000], RZ ;  /* 0x004000ffcb000388 */ /* 0x0003e20000000c00 */
[----:B------:R-:W-:Y:S01]  /*c980*/  IMAD.WIDE.U32 R4, R0, R206, RZ ;  /* 0x000000ce00047225 */ /* 0x000fe200078e00ff */
[----:B------:R-:W-:-:S04]  /*c990*/  SHF.R.S32.HI R2, RZ, 0x1f, R0 ;  /* 0x0000001fff027819 */ /* 0x000fc80000011400 */
[----:B------:R-:W1:Y:S01]  /*c9a0*/  @!P0 LDC.64 R10, c[0x0][0x218] ;  /* 0x00008600ff0a8b82 */ /* 0x000e620000000a00 */
[----:B------:R-:W-:-:S04]  /*c9b0*/  IMAD R2, R2, R206, RZ ;  /* 0x000000ce02027224 */ /* 0x000fc800078e02ff */
[----:B------:R-:W-:-:S03]  /*c9c0*/  IMAD R0, R0, R207, R2 ;  /* 0x000000cf00007224 */ /* 0x000fc600078e0202 */
[----:B------:R-:W1:Y:S01]  /*c9d0*/  @!P0 LDC.64 R12, c[0x0][0x218] ;  /* 0x00008600ff0c8b82 */ /* 0x000e620000000a00 */
[----:B------:R-:W-:Y:S01]  /*c9e0*/  IMAD.IADD R3, R5, 0x1, R0 ;  /* 0x0000000105037824 */ /* 0x000fe200078e0200 */
[----:B---3--:R-:W-:-:S04]  /*c9f0*/  LEA R2, P1, R4, R242, 0x6 ;  /* 0x000000f204027211 */ /* 0x008fc800078230ff */
[-C--:B----4-:R-:W-:Y:S02]  /*ca00*/  @!P0 IADD3 R0, P5, R228, R2.reuse, RZ ;  /* 0x00000002e4008210 */ /* 0x090fe40007fbe0ff */
[----:B------:R-:W-:Y:S02]  /*ca10*/  @!P0 LEA R5, P4, R206, R2, 0x5 ;  /* 0x00000002ce058211 */ /* 0x000fe400078828ff */
[----:B-----5:R-:W-:Y:S02]  /*ca20*/  LEA.HI.X R3, R4, R221, R3, 0x6, P1 ;  /* 0x000000dd04037211 */ /* 0x020fe400008f3403 */
[----:B--2---:R-:W-:Y:S02]  /*ca30*/  @!P0 LEA R8, P3, R2, R8, 0x1 ;  /* 0x0000000802088211 */ /* 0x004fe400078608ff */
[----:B-1----:R-:W-:Y:S01]  /*ca40*/  @!P0 LEA R6, P2, R0, R10, 0x1 ;  /* 0x0000000a00068211 */ /* 0x002fe200078408ff */
[----:B------:R-:W-:Y:S01]  /*ca50*/  @!P0 IMAD.X R7, R249, 0x1, R3, P5 ;  /* 0x00000001f9078824 */ /* 0x000fe200028e0603 */
[----:B------:R-:W-:-:S02]  /*ca60*/  @!P0 LEA R4, P1, R5, R12, 0x1 ;  /* 0x0000000c05048211 */ /* 0x000fc400078208ff */
[----:B------:R-:W-:Y:S02]  /*ca70*/  @!P0 LEA.HI.X R10, R206, R3, R207, 0x5, P4 ;  /* 0x00000003ce0a8211 */ /* 0x000fe400020f2ccf */
        /* <DEDUP_REMOVED lines=29> */
.L_x_2345:
[----:B------:R-:W-:Y:S05]  /*cc50*/  BSYNC B0 ;  /* 0x0000000000007941 */ /* 0x000fea0003800000 */
.L_x_2344:
[----:B------:R-:W0:Y:S02]  /*cc60*/  LDGDEPBAR ;  /* 0x00000000000079af */ /* 0x000e240000000000 */
.L_x_2343:
[----:B------:R-:W3:Y:S02]  /*cc70*/  S2R R0, SR_TID.X ;  /* 0x0000000000007919 */ /* 0x000ee40000002100 */
[----:B---3--:R-:W-:-:S05]  /*cc80*/  IMAD.SHL.U32 R0, R0, 0x2, RZ ;  /* 0x0000000200007824 */ /* 0x008fca00078e00ff */
[----:B------:R-:W-:-:S05]  /*cc90*/  LOP3.LUT R0, R0, 0x6, RZ, 0xc0, !PT ;  /* 0x0000000600007812 */ /* 0x000fca00078ec0ff */
[----:B------:R-:W-:-:S04]  /*cca0*/  IMAD R0, R205, 0x40, R0 ;  /* 0x00000040cd007824 */ /* 0x000fc800078e0200 */
[C---:B------:R-:W-:Y:S01]  /*ccb0*/  VIADD R2, R0.reuse, 0x1 ;  /* 0x0000000100027836 */ /* 0x040fe20000000000 */
[C---:B------:R-:W-:Y:S01]  /*ccc0*/  ISETP.GE.AND P0, PT, R0.reuse, R202, PT ;  /* 0x000000ca0000720c */ /* 0x040fe20003f06270 */
[C---:B-12---:R-:W-:Y:S02]  /*ccd0*/  VIADD R4, R0.reuse, 0x9 ;  /* 0x0000000900047836 */ /* 0x046fe40000000000 */
[C---:B------:R-:W-:Y:S01]  /*cce0*/  VIADD R9, R0.reuse, 0x18 ;  /* 0x0000001800097836 */ /* 0x040fe20000000000 */
[C---:B------:R-:W-:Y:S01]  /*ccf0*/  ISETP.LT.OR P4, PT, R0.reuse, R198, P0 ;  /* 0x000000c60000720c */ /* 0x040fe20000781670 */
[----:B------:R-:W-:Y:S01]  /*cd00*/  VIADD R7, R0, 0x20 ;  /* 0x0000002000077836 */ /* 0x000fe20000000000 */
[----:B------:R-:W-:Y:S01]  /*cd10*/  ISETP.GE.AND P2, PT, R2, R200, PT ;  /* 0x000000c80200720c */ /* 0x000fe20003f46270 */
[----:B------:R-:W-:Y:S01]  /*cd20*/  VIADD R8, R0, 0x19 ;  /* 0x0000001900087836 */ /* 0x000fe20000000000 */
[----:B------:R-:W-:Y:S01]  /*cd30*/  ISETP.GE.AND P3, PT, R2, R202, PT ;  /* 0x000000ca0200720c */ /* 0x000fe20003f66270 */
[----:B------:R-:W-:Y:S01]  /*cd40*/  VIADD R10, R0, 0x39 ;  /* 0x00000039000a7836 */ /* 0x000fe20000000000 */
[----:B------:R-:W-:Y:S01]  /*cd50*/  ISETP.GE.AND P0, PT, R2, R199, PT ;  /* 0x000000c70200720c */ /* 0x000fe20003f06270 */
[----:B------:R-:W-:Y:S01]  /*cd60*/  VIADD R11, R0, 0x38 ;  /* 0x00000038000b7836 */ /* 0x000fe20000000000 */
[----:B------:R-:W-:-:S02]  /*cd70*/  ISETP.GE.AND P1, PT, R2, R201, PT ;  /* 0x000000c90200720c */ /* 0x000fc40003f26270 */
[C---:B------:R-:W-:Y:S02]  /*cd80*/  ISETP.LT.OR P6, PT, R2.reuse, R197, P2 ;  /* 0x000000c50200720c */ /* 0x040fe400017c1670 */
[C---:B------:R-:W-:Y:S02]  /*cd90*/  ISETP.LT.OR P5, PT, R2.reuse, R198, P3 ;  /* 0x000000c60200720c */ /* 0x040fe40001fa1670 */
[C---:B------:R-:W-:Y:S02]  /*cda0*/  ISETP.LT.OR P2, PT, R2.reuse, R195, P0 ;  /* 0x000000c30200720c */ /* 0x040fe40000741670 */
[----:B------:R-:W-:Y:S01]  /*cdb0*/  ISETP.LT.OR P3, PT, R2, R196, P1 ;  /* 0x000000c40200720c */ /* 0x000fe20000f61670 */
[C---:B------:R-:W-:Y:S01]  /*cdc0*/  VIADD R2, R0.reuse, 0x8 ;  /* 0x0000000800027836 */ /* 0x040fe20000000000 */
[C---:B------:R-:W-:Y:S02]  /*cdd0*/  ISETP.GE.AND P1, PT, R0.reuse, R200, PT ;  /* 0x000000c80000720c */ /* 0x040fe40003f26270 */
[----:B------:R-:W-:-:S02]  /*cde0*/  ISETP.GE.AND P0, PT, R0, R201, PT ;  /* 0x000000c90000720c */ /* 0x000fc40003f06270 */
[----:B------:R-:W-:Y:S02]  /*cdf0*/  P2R R3, PR, RZ, 0x4 ;  /* 0x00000004ff037803 */ /* 0x000fe40000000000 */
[----:B------:R-:W-:Y:S02]  /*ce00*/  P2R R5, PR, RZ, 0x8 ;  /* 0x00000008ff057803 */ /* 0x000fe40000000000 */
[C---:B------:R-:W-:Y:S02]  /*ce10*/  ISETP.GE.AND P2, PT, R0.reuse, R199, PT ;  /* 0x000000c70000720c */ /* 0x040fe40003f46270 */
[C---:B------:R-:W-:Y:S02]  /*ce20*/  ISETP.LT.OR P3, PT, R0.reuse, R197, P1 ;  /* 0x000000c50000720c */ /* 0x040fe40000f61670 */
[C---:B------:R-:W-:Y:S02]  /*ce30*/  ISETP.LT.OR P1, PT, R0.reuse, R196, P0 ;  /* 0x000000c40000720c */ /* 0x040fe40000721670 */
[----:B------:R-:W-:-:S02]  /*ce40*/  ISETP.LT.OR P0, PT, R0, R195, P2 ;  /* 0x000000c30000720c */ /* 0x000fc40001701670 */
[----:B------:R-:W-:Y:S02]  /*ce50*/  FSEL R28, R212, -INF , !P3 ;  /* 0xff800000d41c7808 */ /* 0x000fe40005800000 */
[C---:B------:R-:W-:Y:S02]  /*ce60*/  ISETP.GE.AND P2, PT, R2.reuse, R200, PT ;  /* 0x000000c80200720c */ /* 0x040fe40003f46270 */
[----:B------:R-:W-:Y:S02]  /*ce70*/  ISETP.GE.AND P3, PT, R2, R202, PT ;  /* 0x000000ca0200720c */ /* 0x000fe40003f66270 */
[----:B------:R-:W-:Y:S02]  /*ce80*/  FSEL R33, R210, -INF , !P1 ;  /* 0xff800000d2217808 */ /* 0x000fe40004800000 */
[----:B------:R-:W-:Y:S02]  /*ce90*/  P2R R6, PR, RZ, 0x40 ;  /* 0x00000040ff067803 */ /* 0x000fe40000000000 */
[----:B------:R-:W-:-:S02]  /*cea0*/  ISETP.GE.AND P1, PT, R2, R201, PT ;  /* 0x000000c90200720c */ /* 0x000fc40003f26270 */
[----:B------:R-:W-:Y:S02]  /*ceb0*/  FSEL R14, R214, -INF , !P5 ;  /* 0xff800000d60e7808 */ /* 0x000fe40006800000 */
[----:B------:R-:W-:Y:S02]  /*cec0*/  FSEL R12, R213, -INF , !P4 ;  /* 0xff800000d50c7808 */ /* 0x000fe40006000000 */
[----:B------:R-:W-:Y:S02]  /*ced0*/  FSEL R39, R177, -INF , !P0 ;  /* 0xff800000b1277808 */ /* 0x000fe40004000000 */
[C---:B------:R-:W-:Y:S02]  /*cee0*/  ISETP.LT.OR P5, PT, R2.reuse, R197, P2 ;  /* 0x000000c50200720c */ /* 0x040fe400017a1670 */
[C---:B------:R-:W-:Y:S02]  /*cef0*/  ISETP.GE.AND P0, PT, R2.reuse, R199, PT ;  /* 0x000000c70200720c */ /* 0x040fe40003f06270 */
[----:B------:R-:W-:-:S02]  /*cf00*/  ISETP.LT.OR P4, PT, R2, R198, P3 ;  /* 0x000000c60200720c */ /* 0x000fc40001f81670 */
[----:B------:R-:W-:Y:S02]  /*cf10*/  ISETP.NE.AND P3, PT, R6, RZ, PT ;  /* 0x000000ff0600720c */ /* 0x000fe40003f65270 */
[----:B------:R-:W-:Y:S02]  /*cf20*/  ISETP.LT.OR P6, PT, R2, R196, P1 ;  /* 0x000000c40200720c */ /* 0x000fe40000fc1670 */
[----:B------:R-:W-:Y:S02]  /*cf30*/  ISETP.NE.AND P2, PT, R5, RZ, PT ;  /* 0x000000ff0500720c */ /* 0x000fe40003f45270 */
[----:B------:R-:W-:Y:S01]  /*cf40*/  ISETP.NE.AND P1, PT, R3, RZ, PT ;  /* 0x000000ff0300720c */ /* 0x000fe20003f25270 */
[----:B------:R-:W-:Y:S01]  /*cf50*/  VIADD R3, R0, 0x10 ;  /* 0x0000001000037836 */ /* 0x000fe20000000000 */
[----:B------:R-:W-:Y:S02]  /*cf60*/  P2R R5, PR, RZ, 0x20 ;  /* 0x00000020ff057803 */ /* 0x000fe40000000000 */
[----:B------:R-:W-:Y:S01]  /*cf70*/  ISETP.LT.OR P5, PT, R2, R195, P0 ;  /* 0x000000c30200720c */ /* 0x000fe200007a1670 */
[----:B------:R-:W-:Y:S01]  /*cf80*/  VIADD R2, R0, 0x11 ;  /* 0x0000001100027836 */ /* 0x000fe20000000000 */
[----:B------:R-:W-:-:S02]  /*cf90*/  FSEL R30, R211, -INF , !P3 ;  /* 0xff800000d31e7808 */ /* 0x000fc40005800000 */
[C---:B------:R-:W-:Y:S02]  /*cfa0*/  ISETP.GE.AND P0, PT, R4.reuse, R199, PT ;  /* 0x000000c70400720c */ /* 0x040fe40003f06270 */
[----:B------:R-:W-:Y:S02]  /*cfb0*/  ISETP.GE.AND P3, PT, R4, R202, PT ;  /* 0x000000ca0400720c */ /* 0x000fe40003f66270 */
[----:B------:R-:W-:Y:S02]  /*cfc0*/  FSEL R37, R204, -INF , !P2 ;  /* 0xff800000cc257808 */ /* 0x000fe40005000000 */
[----:B------:R-:W-:Y:S02]  /*cfd0*/  FSEL R41, R179, -INF , !P1 ;  /* 0xff800000b3297808 */ /* 0x000fe40004800000 */
[C---:B------:R-:W-:Y:S02]  /*cfe0*/  ISETP.GE.AND P2, PT, R4.reuse, R200, PT ;  /* 0x000000c80400720c */ /* 0x040fe40003f46270 */
[----:B------:R-:W-:-:S02]  /*cff0*/  ISETP.GE.AND P1, PT, R4, R201, PT ;  /* 0x000000c90400720c */ /* 0x000fc40003f26270 */
[----:B------:R-:W-:Y:S02]  /*d000*/  FSEL R13, R176, -INF , !P4 ;  /* 0xff800000b00d7808 */ /* 0x000fe40006000000 */
[C---:B------:R-:W-:Y:S02]  /*d010*/  ISETP.LT.OR P0, PT, R4.reuse, R195, P0 ;  /* 0x000000c30400720c */ /* 0x040fe40000701670 */
[C---:B------:R-:W-:Y:S02]  /*d020*/  ISETP.LT.OR P4, PT, R4.reuse, R198, P3 ;  /* 0x000000c60400720c */ /* 0x040fe40001f81670 */
[----:B------:R-:W-:Y:S02]  /*d030*/  ISETP.NE.AND P3, PT, R5, RZ, PT ;  /* 0x000000ff0500720c */ /* 0x000fe40003f65270 */
[C---:B------:R-:W-:Y:S02]  /*d040*/  ISETP.LT.OR P2, PT, R4.reuse, R197, P2 ;  /* 0x000000c50400720c */ /* 0x040fe40001741670 */
[----:B------:R-:W-:-:S02]  /*d050*/  ISETP.LT.OR P1, PT, R4, R196, P1 ;  /* 0x000000c40400720c */ /* 0x000fc40000f21670 */
[----:B------:R-:W-:Y:S02]  /*d060*/  P2R R4, PR, RZ, 0x1 ;  /* 0x00000001ff047803 */ /* 0x000fe40000000000 */
[----:B------:R-:W-:Y:S02]  /*d070*/  ISETP.GE.AND P0, PT, R3, R199, PT ;  /* 0x000000c70300720c */ /* 0x000fe40003f06270 */
[----:B------:R-:W-:Y:S02]  /*d080*/  P2R R6, PR, RZ, 0x4 ;  /* 0x00000004ff067803 */ /* 0x000fe40000000000 */
[----:B------:R-:W-:Y:S02]  /*d090*/  P2R R5, PR, RZ, 0x2 ;  /* 0x00000002ff057803 */ /* 0x000fe40000000000 */
[----:B------:R-:W-:Y:S02]  /*d0a0*/  FSEL R32, R175, -INF , !P3 ;  /* 0xff800000af207808 */ /* 0x000fe40005800000 */
[----:B------:R-:W-:-:S02]  /*d0b0*/  ISETP.GE.AND P3, PT, R3, R202, PT ;  /* 0x000000ca0300720c */ /* 0x000fc40003f66270 */
[C---:B------:R-:W-:Y:S02]  /*d0c0*/  ISETP.GE.AND P2, PT, R3.reuse, R200, PT ;  /* 0x000000c80300720c */ /* 0x040fe40003f46270 */
[C---:B------:R-:W-:Y:S02]  /*d0d0*/  ISETP.GE.AND P1, PT, R3.reuse, R201, PT ;  /* 0x000000c90300720c */ /* 0x040fe40003f26270 */
[----:B------:R-:W-:Y:S02]  /*d0e0*/  ISETP.LT.OR P0, PT, R3, R195, P0 ;  /* 0x000000c30300720c */ /* 0x000fe40000701670 */
[----:B------:R-:W-:Y:S02]  /*d0f0*/  FSEL R36, R172, -INF , !P6 ;  /* 0xff800000ac247808 */ /* 0x000fe40007000000 */
[----:B------:R-:W-:Y:S02]  /*d100*/  FSEL R40, R163, -INF , !P5 ;  /* 0xff800000a3287808 */ /* 0x000fe40006800000 */
[----:B------:R-:W-:-:S02]  /*d110*/  FSEL R17, R178, -INF , !P4 ;  /* 0xff800000b2117808 */ /* 0x000fc40006000000 */
[C---:B------:R-:W-:Y:S02]  /*d120*/  ISETP.LT.OR P4, PT, R3.reuse, R198, P3 ;  /* 0x000000c60300720c */ /* 0x040fe40001f81670 */
[C---:B------:R-:W-:Y:S02]  /*d130*/  ISETP.LT.OR P6, PT, R3.reuse, R197, P2 ;  /* 0x000000c50300720c */ /* 0x040fe400017c1670 */
[----:B------:R-:W-:Y:S02]  /*d140*/  ISETP.LT.OR P5, PT, R3, R196, P1 ;  /* 0x000000c40300720c */ /* 0x000fe40000fa1670 */
[----:B------:R-:W-:Y:S01]  /*d150*/  ISETP.NE.AND P3, PT, R6, RZ, PT ;  /* 0x000000ff0600720c */ /* 0x000fe20003f65270 */
[C---:B------:R-:W-:Y:S01]  /*d160*/  VIADD R6, R0.reuse, 0x21 ;  /* 0x0000002100067836 */ /* 0x040fe20000000000 */
[----:B------:R-:W-:Y:S01]  /*d170*/  ISETP.NE.AND P2, PT, R5, RZ, PT ;  /* 0x000000ff0500720c */ /* 0x000fe20003f45270 */
[----:B------:R-:W-:Y:S01]  /*d180*/  VIADD R5, R0, 0x28 ;  /* 0x0000002800057836 */ /* 0x000fe20000000000 */
[----:B------:R-:W-:Y:S01]  /*d190*/  ISETP.NE.AND P1, PT, R4, RZ, PT ;  /* 0x000000ff0400720c */ /* 0x000fe20003f25270 */
[----:B------:R-:W-:Y:S01]  /*d1a0*/  VIADD R4, R0, 0x29 ;  /* 0x0000002900047836 */ /* 0x000fe20000000000 */
[----:B------:R-:W-:-:S02]  /*d1b0*/  P2R R3, PR, RZ, 0x1 ;  /* 0x00000001ff037803 */ /* 0x000fc40000000000 */
[----:B------:R-:W-:Y:S02]  /*d1c0*/  ISETP.GE.AND P0, PT, R2, R199, PT ;  /* 0x000000c70200720c */ /* 0x000fe40003f06270 */
        /* <DEDUP_REMOVED lines=9> */
[----:B------:R-:W-:Y:S02]  /*d260*/  ISETP.LT.OR P1, PT, R2, R196, P1 ;  /* 0x000000c40200720c */ /* 0x000fe40000f21670 */
[----:B------:R-:W-:-:S02]  /*d270*/  P2R R27, PR, RZ, 0x1 ;  /* 0x00000001ff1b7803 */ /* 0x000fc40000000000 */
[----:B------:R-:W-:Y:S02]  /*d280*/  FMNMX.FTZ R2, R167, R12, !PT ;  /* 0x0000000ca7027209 */ /* 0x000fe40007810000 */
[C---:B------:R-:W-:Y:S02]  /*d290*/  ISETP.GE.AND P0, PT, R9.reuse, R202, PT ;  /* 0x000000ca0900720c */ /* 0x040fe40003f06270 */
[----:B------:R-:W-:Y:S02]  /*d2a0*/  P2R R15, PR, RZ, 0x2 ;  /* 0x00000002ff0f7803 */ /* 0x000fe40000000000 */
[----:B------:R-:W-:Y:S01]  /*d2b0*/  FMNMX.FTZ R73, R14, R2, !PT ;  /* 0x000000020e497209 */ /* 0x000fe20007810000 */
[----:B------:R-:W-:Y:S01]  /*d2c0*/  VIADD R2, R0, 0x31 ;  /* 0x0000003100027836 */ /* 0x000fe20000000000 */
[----:B------:R-:W-:Y:S02]  /*d2d0*/  ISETP.LT.OR P1, PT, R9, R198, P0 ;  /* 0x000000c60900720c */ /* 0x000fe40000721670 */
[----:B------:R-:W-:-:S02]  /*d2e0*/  ISETP.GE.AND P0, PT, R7, R202, PT ;  /* 0x000000ca0700720c */ /* 0x000fc40003f06270 */
[----:B------:R-:W-:Y:S02]  /*d2f0*/  FMNMX.FTZ R73, R13, R73, !PT ;  /* 0x000000490d497209 */ /* 0x000fe40007810000 */
[----:B------:R-:W-:Y:S02]  /*d300*/  FSEL R19, R162, -INF , !P4 ;  /* 0xff800000a2137808 */ /* 0x000fe40006000000 */
[----:B------:R-:W-:Y:S02]  /*d310*/  FSEL R18, R147, -INF , !P1 ;  /* 0xff80000093127808 */ /* 0x000fe40004800000 */
[----:B------:R-:W-:Y:S01]  /*d320*/  ISETP.NE.AND P4, PT, R3, RZ, PT ;  /* 0x000000ff0300720c */ /* 0x000fe20003f85270 */
[----:B------:R-:W-:Y:S01]  /*d330*/  VIADD R3, R0, 0x30 ;  /* 0x0000003000037836 */ /* 0x000fe20000000000 */
[----:B------:R-:W-:Y:S02]  /*d340*/  ISETP.LT.OR P1, PT, R7, R198, P0 ;  /* 0x000000c60700720c */ /* 0x000fe40000721670 */
[----:B------:R-:W-:-:S02]  /*d350*/  P2R R16, PR, RZ, 0x4 ;  /* 0x00000004ff107803 */ /* 0x000fc40000000000 */
[-C--:B------:R-:W-:Y:S02]  /*d360*/  ISETP.GE.AND P0, PT, R5, R202.reuse, PT ;  /* 0x000000ca0500720c */ /* 0x080fe40003f06270 */
[----:B------:R-:W-:Y:S02]  /*d370*/  FMNMX.FTZ R73, R17, R73, !PT ;  /* 0x0000004911497209 */ /* 0x000fe40007810000 */
[----:B------:R-:W-:Y:S02]  /*d380*/  ISETP.GE.AND P2, PT, R8, R202, PT ;  /* 0x000000ca0800720c */ /* 0x000fe40003f46270 */
[----:B------:R-:W-:Y:S02]  /*d390*/  FSEL R143, R165, -INF , !P6 ;  /* 0xff800000a58f7808 */ /* 0x000fe40007000000 */
[----:B------:R-:W-:Y:S02]  /*d3a0*/  ISETP.NE.AND P6, PT, R15, RZ, PT ;  /* 0x000000ff0f00720c */ /* 0x000fe40003fc5270 */
[----:B------:R-:W-:-:S02]  /*d3b0*/  FSEL R21, R144, -INF , !P1 ;  /* 0xff80000090157808 */ /* 0x000fc40004800000 */
[----:B------:R-:W-:Y:S02]  /*d3c0*/  FSEL R15, R171, -INF , !P3 ;  /* 0xff800000ab0f7808 */ /* 0x000fe40005800000 */
[-C--:B------:R-:W-:Y:S02]  /*d3d0*/  ISETP.LT.OR P1, PT, R5, R198.reuse, P0 ;  /* 0x000000c60500720c */ /* 0x080fe40000721670 */
[----:B------:R-:W-:Y:S02]  /*d3e0*/  FMNMX.FTZ R73, R19, R73, !PT ;  /* 0x0000004913497209 */ /* 0x000fe40007810000 */
[----:B------:R-:W-:Y:S02]  /*d3f0*/  ISETP.LT.OR P3, PT, R8, R198, P2 ;  /* 0x000000c60800720c */ /* 0x000fe40001761670 */
[-C--:B------:R-:W-:Y:S02]  /*d400*/  ISETP.GE.AND P0, PT, R3, R202.reuse, PT ;  /* 0x000000ca0300720c */ /* 0x080fe40003f06270 */
[----:B------:R-:W-:-:S02]  /*d410*/  ISETP.GE.AND P2, PT, R6, R202, PT ;  /* 0x000000ca0600720c */ /* 0x000fc40003f46270 */
[----:B------:R-:W-:Y:S02]  /*d420*/  FMNMX.FTZ R73, R15, R73, !PT ;  /* 0x000000490f497209 */ /* 0x000fe40007810000 */
[----:B------:R-:W-:Y:S02]  /*d430*/  FSEL R20, R146, -INF , !P3 ;  /* 0xff80000092147808 */ /* 0x000fe40005800000 */
[-C--:B------:R-:W-:Y:S02]  /*d440*/  ISETP.LT.OR P0, PT, R3, R198.reuse, P0 ;  /* 0x000000c60300720c */ /* 0x080fe40000701670 */
[----:B------:R-:W-:Y:S02]  /*d450*/  ISETP.LT.OR P3, PT, R6, R198, P2 ;  /* 0x000000c60600720c */ /* 0x000fe40001761670 */
[----:B------:R-:W-:Y:S02]  /*d460*/  ISETP.GE.AND P2, PT, R4, R202, PT ;  /* 0x000000ca0400720c */ /* 0x000fe40003f46270 */
[----:B------:R-:W-:-:S02]  /*d470*/  FMNMX.FTZ R73, R18, R73, !PT ;  /* 0x0000004912497209 */ /* 0x000fc40007810000 */
[----:B------:R-:W-:Y:S02]  /*d480*/  FSEL R25, R25, -INF , !P0 ;  /* 0xff80000019197808 */ /* 0x000fe40004000000 */
[----:B------:R-:W-:Y:S02]  /*d490*/  FSEL R22, R72, -INF , !P3 ;  /* 0xff80000048167808 */ /* 0x000fe40005800000 */
[----:B------:R-:W-:Y:S02]  /*d4a0*/  ISETP.GE.AND P0, PT, R10, R202, PT ;  /* 0x000000ca0a00720c */ /* 0x000fe40003f06270 */
[----:B------:R-:W-:Y:S02]  /*d4b0*/  ISETP.LT.OR P3, PT, R4, R198, P2 ;  /* 0x000000c60400720c */ /* 0x000fe40001761670 */
[----:B------:R-:W-:Y:S02]  /*d4c0*/  FMNMX.FTZ R73, R20, R73, !PT ;  /* 0x0000004914497209 */ /* 0x000fe40007810000 */
[----:B------:R-:W-:-:S02]  /*d4d0*/  ISETP.GE.AND P2, PT, R2, R202, PT ;  /* 0x000000ca0200720c */ /* 0x000fc40003f46270 */
[----:B------:R-:W-:Y:S02]  /*d4e0*/  ISETP.LT.OR P0, PT, R10, R198, P0 ;  /* 0x000000c60a00720c */ /* 0x000fe40000701670 */
[----:B------:R-:W-:Y:S02]  /*d4f0*/  FSEL R31, R159, -INF , !P5 ;  /* 0xff8000009f1f7808 */ /* 0x000fe40006800000 */
[----:B------:R-:W-:Y:S02]  /*d500*/  FSEL R24, R61, -INF , !P3 ;  /* 0xff8000003d187808 */ /* 0x000fe40005800000 */
[----:B------:R-:W-:Y:S02]  /*d510*/  ISETP.NE.AND P3, PT, R16, RZ, PT ;  /* 0x000000ff1000720c */ /* 0x000fe40003f65270 */
[----:B------:R-:W-:Y:S02]  /*d520*/  ISETP.GE.AND P5, PT, R9, R200, PT ;  /* 0x000000c80900720c */ /* 0x000fe40003fa6270 */
[----:B------:R-:W-:-:S02]  /*d530*/  FMNMX.FTZ R73, R21, R73, !PT ;  /* 0x0000004915497209 */ /* 0x000fc40007810000 */
[----:B------:R-:W-:Y:S02]  /*d540*/  ISETP.LT.OR P2, PT, R2, R198, P2 ;  /* 0x000000c60200720c */ /* 0x000fe40001741670 */
[----:B------:R-:W-:Y:S02]  /*d550*/  FSEL R69, R35, -INF , !P0 ;  /* 0xff80000023457808 */ /* 0x000fe40004000000 */
[----:B------:R-:W-:Y:S02]  /*d560*/  FSEL R35, R169, -INF , !P6 ;  /* 0xff800000a9237808 */ /* 0x000fe40007000000 */
[----:B------:R-:W-:Y:S02]  /*d570*/  FSEL R75, R173, -INF , !P3 ;  /* 0xff800000ad4b7808 */ /* 0x000fe40005800000 */
[----:B------:R-:W-:Y:S02]  /*d580*/  ISETP.LT.OR P6, PT, R9, R197, P5 ;  /* 0x000000c50900720c */ /* 0x000fe40002fc1670 */
[----:B------:R-:W-:-:S02]  /*d590*/  FSEL R23, R60, -INF , !P1 ;  /* 0xff8000003c177808 */ /* 0x000fc40004800000 */
[----:B------:R-:W-:Y:S02]  /*d5a0*/  FMNMX.FTZ R73, R22, R73, !PT ;  /* 0x0000004916497209 */ /* 0x000fe40007810000 */
[----:B------:R-:W-:Y:S02]  /*d5b0*/  FSEL R26, R26, -INF , !P2 ;  /* 0xff8000001a1a7808 */ /* 0x000fe40005000000 */
[C---:B------:R-:W-:Y:S02]  /*d5c0*/  ISETP.GE.AND P3, PT, R8.reuse, R200, PT ;  /* 0x000000c80800720c */ /* 0x040fe40003f66270 */
[----:B------:R-:W-:Y:S02]  /*d5d0*/  ISETP.GE.AND P2, PT, R8, R201, PT ;  /* 0x000000c90800720c */ /* 0x000fe40003f46270 */
[----:B------:R-:W-:Y:S02]  /*d5e0*/  P2R R0, PR, RZ, 0x40 ;  /* 0x00000040ff007803 */ /* 0x000fe40000000000 */
[----:B------:R-:W-:-:S02]  /*d5f0*/  FMNMX.FTZ R73, R23, R73, !PT ;  /* 0x0000004917497209 */ /* 0x000fc40007810000 */
[----:B------:R-:W-:Y:S02]  /*d600*/  ISETP.GE.AND P1, PT, R11, R202, PT ;  /* 0x000000ca0b00720c */ /* 0x000fe40003f26270 */
[C---:B------:R-:W-:Y:S02]  /*d610*/  ISETP.LT.OR P6, PT, R8.reuse, R197, P3 ;  /* 0x000000c50800720c */ /* 0x040fe40001fc1670 */
[C---:B------:R-:W-:Y:S02]  /*d620*/  ISETP.GE.AND P0, PT, R8.reuse, R199, PT ;  /* 0x000000c70800720c */ /* 0x040fe40003f06270 */
[----:B------:R-:W-:Y:S02]  /*d630*/  ISETP.LT.OR P3, PT, R8, R196, P2 ;  /* 0x000000c40800720c */ /* 0x000fe40001761670 */
[----:B------:R-:W-:Y:S02]  /*d640*/  ISETP.NE.AND P2, PT, R27, RZ, PT ;  /* 0x000000ff1b00720c */ /* 0x000fe40003f45270 */
[----:B------:R-:W-:-:S02]  /*d650*/  FMNMX.FTZ R73, R24, R73, !PT ;  /* 0x0000004918497209 */ /* 0x000fc40007810000 */
[----:B------:R-:W-:Y:S02]  /*d660*/  ISETP.LT.OR P1, PT, R11, R198, P1 ;  /* 0x000000c60b00720c */ /* 0x000fe40000f21670 */
[----:B------:R-:W-:Y:S02]  /*d670*/  ISETP.LT.OR P0, PT, R8, R195, P0 ;  /* 0x000000c30800720c */ /* 0x000fe40000701670 */
[----:B------:R-:W-:Y:S02]  /*d680*/  FSEL R45, R168, -INF , !P2 ;  /* 0xff800000a82d7808 */ /* 0x000fe40005000000 */
[----:B------:R-:W-:Y:S02]  /*d690*/  FSEL R47, R160, -INF , !P4 ;  /* 0xff800000a02f7808 */ /* 0x000fe40006000000 */
[----:B------:R-:W-:Y:S02]  /*d6a0*/  ISETP.GE.AND P2, PT, R7, R200, PT ;  /* 0x000000c80700720c */ /* 0x000fe40003f46270 */
[----:B------:R-:W-:-:S02]  /*d6b0*/  FMNMX.FTZ R73, R25, R73, !PT ;  /* 0x0000004919497209 */ /* 0x000fc40007810000 */
[----:B------:R-:W-:Y:S02]  /*d6c0*/  FSEL R68, R42, -INF , !P1 ;  /* 0xff8000002a447808 */ /* 0x000fe40004800000 */
[C---:B------:R-:W-:Y:S02]  /*d6d0*/  ISETP.GE.AND P4, PT, R9.reuse, R201, PT ;  /* 0x000000c90900720c */ /* 0x040fe40003f86270 */
[-C--:B------:R-:W-:Y:S02]  /*d6e0*/  ISETP.GE.AND P1, PT, R9, R199.reuse, PT ;  /* 0x000000c70900720c */ /* 0x080fe40003f26270 */
[----:B------:R-:W-:Y:S02]  /*d6f0*/  P2R R8, PR, RZ, 0x1 ;  /* 0x00000001ff087803 */ /* 0x000fe40000000000 */
[C---:B------:R-:W-:Y:S02]  /*d700*/  ISETP.GE.AND P0, PT, R7.reuse, R199, PT ;  /* 0x000000c70700720c */ /* 0x040fe40003f06270 */
[----:B------:R-:W-:-:S02]  /*d710*/  ISETP.LT.OR P2, PT, R7, R197, P2 ;  /* 0x000000c50700720c */ /* 0x000fc40001741670 */
[----:B------:R-:W-:Y:S02]  /*d720*/  FMNMX.FTZ R73, R26, R73, !PT ;  /* 0x000000491a497209 */ /* 0x000fe40007810000 */
[C---:B------:R-:W-:Y:S02]  /*d730*/  ISETP.LT.OR P5, PT, R9.reuse, R196, P4 ;  /* 0x000000c40900720c */ /* 0x040fe400027a1670 */
[----:B------:R-:W-:Y:S02]  /*d740*/  ISETP.LT.OR P4, PT, R9, R195, P1 ;  /* 0x000000c30900720c */ /* 0x000fe40000f81670 */
[----:B------:R-:W-:Y:S02]  /*d750*/  FSEL R141, R152, -INF , !P6 ;  /* 0xff800000988d7808 */ /* 0x000fe40007000000 */
[----:B------:R-:W-:Y:S02]  /*d760*/  ISETP.NE.AND P1, PT, R0, RZ, PT ;  /* 0x000000ff0000720c */ /* 0x000fe40003f25270 */
[----:B------:R-:W-:-:S02]  /*d770*/  ISETP.GE.AND P6, PT, R6, R201, PT ;  /* 0x000000c90600720c */ /* 0x000fc40003fc6270 */
[----:B------:R-:W-:Y:S02]  /*d780*/  ISETP.LT.OR P0, PT, R7, R195, P0 ;  /* 0x000000c30700720c */ /* 0x000fe40000701670 */
[----:B------:R-:W-:Y:S02]  /*d790*/  P2R R0, PR, RZ, 0x4 ;  /* 0x00000004ff007803 */ /* 0x000fe40000000000 */
[----:B------:R-:W-:Y:S02]  /*d7a0*/  FMNMX.FTZ R73, R68, R73, !PT ;  /* 0x0000004944497209 */ /* 0x000fe40007810000 */
[----:B------:R-:W-:Y:S02]  /*d7b0*/  FSEL R27, R148, -INF , !P5 ;  /* 0xff800000941b7808 */ /* 0x000fe40006800000 */
[C---:B------:R-:W-:Y:S02]  /*d7c0*/  ISETP.GE.AND P5, PT, R6.reuse, R199, PT ;  /* 0x000000c70600720c */ /* 0x040fe40003fa6270 */
[----:B------:R-:W-:-:S02]  /*d7d0*/  ISETP.LT.OR P2, PT, R6, R196, P6 ;  /* 0x000000c40600720c */ /* 0x000fc40003741670 */
[----:B------:R-:W-:Y:S02]  /*d7e0*/  FSEL R156, R156, -INF , !P0 ;  /* 0xff8000009c9c7808 */ /* 0x000fe40004000000 */
[----:B------:R-:W-:Y:S02]  /*d7f0*/  FSEL R140, R158, -INF , !P1 ;  /* 0xff8000009e8c7808 */ /* 0x000fe40004800000 */
[----:B------:R-:W-:Y:S02]  /*d800*/  ISETP.NE.AND P6, PT, R0, RZ, PT ;  /* 0x000000ff0000720c */ /* 0x000fe40003fc5270 */
[----:B------:R-:W-:Y:S02]  /*d810*/  ISETP.GE.AND P0, PT, R4, R199, PT ;  /* 0x000000c70400720c */ /* 0x000fe40003f06270 */
[----:B------:R-:W-:Y:S02]  /*d820*/  FMNMX.FTZ R73, R69, R73, !PT ;  /* 0x0000004945497209 */ /* 0x000fe40007810000 */
[----:B------:R-:W-:-:S02]  /*d830*/  ISETP.GE.AND P1, PT, R7, R201, PT ;  /* 0x000000c90700720c */ /* 0x000fc40003f26270 */
[----:B------:R-:W-:Y:S01]  /*d840*/  FSEL R49, R150, -INF , !P4 ;  /* 0xff80000096317808 */ /* 0x000fe20006000000 */
[----:B------:R-:W1:Y:S01]  /*d850*/  SHFL.BFLY PT, R16, R73, 0x2, 0x1f ;  /* 0x0c401f0049107f89 */ /* 0x000e6200000e0000 */
[C---:B------:R-:W-:Y:S02]  /*d860*/  ISETP.GE.AND P4, PT, R6.reuse, R200, PT ;  /* 0x000000c80600720c */ /* 0x040fe40003f86270 */
[-C--:B------:R-:W-:Y:S02]  /*d870*/  ISETP.LT.OR P5, PT, R6, R195.reuse, P5 ;  /* 0x000000c30600720c */ /* 0x080fe40002fa1670 */
[----:B------:R-:W-:Y:S02]  /*d880*/  FSEL R44, R149, -INF , !P3 ;  /* 0xff800000952c7808 */ /* 0x000fe40005800000 */
[----:B------:R-:W-:Y:S02]  /*d890*/  FSEL R161, R161, -INF , !P6 ;  /* 0xff800000a1a17808 */ /* 0x000fe40007000000 */
[----:B------:R-:W-:-:S02]  /*d8a0*/  ISETP.LT.OR P0, PT, R4, R195, P0 ;  /* 0x000000c30400720c */ /* 0x000fc40000701670 */
[----:B------:R-:W-:Y:S02]  /*d8b0*/  ISETP.LT.OR P3, PT, R7, R196, P1 ;  /* 0x000000c40700720c */ /* 0x000fe40000f61670 */
[C---:B------:R-:W-:Y:S02]  /*d8c0*/  ISETP.GE.AND P6, PT, R5.reuse, R199, PT ;  /* 0x000000c70500720c */ /* 0x040fe40003fc6270 */
[----:B------:R-:W-:Y:S02]  /*d8d0*/  ISETP.LT.OR P1, PT, R6, R197, P4 ;  /* 0x000000c50600720c */ /* 0x000fe40002721670 */
[----:B------:R-:W-:Y:S02]  /*d8e0*/  P2R R0, PR, RZ, 0x20 ;  /* 0x00000020ff007803 */ /* 0x000fe40000000000 */
[----:B------:R-:W-:Y:S02]  /*d8f0*/  P2R R6, PR, RZ, 0x1 ;  /* 0x00000001ff067803 */ /* 0x000fe40000000000 */
[----:B------:R-:W-:-:S02]  /*d900*/  ISETP.LT.OR P6, PT, R5, R195, P6 ;  /* 0x000000c30500720c */ /* 0x000fc400037c1670 */
[----:B------:R-:W-:Y:S02]  /*d910*/  ISETP.GE.AND P0, PT, R3, R199, PT ;  /* 0x000000c70300720c */ /* 0x000fe40003f06270 */
[----:B------:R-:W-:Y:S02]  /*d920*/  ISETP.GE.AND P5, PT, R4, R200, PT ;  /* 0x000000c80400720c */ /* 0x000fe40003fa6270 */
[----:B------:R-:W-:Y:S02]  /*d930*/  FSEL R164, R164, -INF , !P1 ;  /* 0xff800000a4a47808 */ /* 0x000fe40004800000 */
[----:B------:R-:W-:Y:S02]  /*d940*/  FSEL R144, R74, -INF , !P2 ;  /* 0xff8000004a907808 */ /* 0x000fe40005000000 */
[----:B------:R-:W-:Y:S02]  /*d950*/  ISETP.GE.AND P1, PT, R4, R201, PT ;  /* 0x000000c90400720c */ /* 0x000fe40003f26270 */
[----:B------:R-:W-:-:S02]  /*d960*/  ISETP.NE.AND P2, PT, R0, RZ, PT ;  /* 0x000000ff0000720c */ /* 0x000fc40003f45270 */
[----:B------:R-:W-:Y:S02]  /*d970*/  FMNMX.FTZ R0, R155, R28, !PT ;  /* 0x0000001c9b007209 */ /* 0x000fe40007810000 */
[----:B------:R-:W-:Y:S02]  /*d980*/  P2R R7, PR, RZ, 0x40 ;  /* 0x00000040ff077803 */ /* 0x000fe40000000000 */
[----:B------:R-:W-:Y:S02]  /*d990*/  ISETP.LT.OR P0, PT, R3, R195, P0 ;  /* 0x000000c30300720c */ /* 0x000fe40000701670 */
[----:B------:R-:W-:Y:S02]  /*d9a0*/  ISETP.NE.AND P4, PT, R8, RZ, PT ;  /* 0x000000ff0800720c */ /* 0x000fe40003f85270 */
[C---:B------:R-:W-:Y:S02]  /*d9b0*/  ISETP.LT.OR P6, PT, R4.reuse, R197, P5 ;  /* 0x000000c50400720c */ /* 0x040fe40002fc1670 */
[----:B------:R-:W-:-:S02]  /*d9c0*/  ISETP.LT.OR P5, PT, R4, R196, P1 ;  /* 0x000000c40400720c */ /* 0x000fc40000fa1670 */
[----:B------:R-:W-:Y:S02]  /*d9d0*/  FMNMX.FTZ R4, R30, R0, !PT ;  /* 0x000000001e047209 */ /* 0x000fe40007810000 */
[----:B------:R-:W-:Y:S02]  /*d9e0*/  P2R R0, PR, RZ, 0x1 ;  /* 0x00000001ff007803 */ /* 0x000fe40000000000 */
[----:B------:R-:W-:Y:S02]  /*d9f0*/  FSEL R50, R151, -INF , !P4 ;  /* 0xff80000097327808 */ /* 0x000fe40006000000 */
[----:B------:R-:W-:Y:S02]  /*da00*/  ISETP.GE.AND P4, PT, R5, R200, PT ;  /* 0x000000c80500720c */ /* 0x000fe40003f86270 */
[----:B------:R-:W-:Y:S02]  /*da10*/  FSEL R173, R64, -INF , !P6 ;  /* 0xff80000040ad7808 */ /* 0x000fe40007000000 */
[----:B------:R-:W-:-:S02]  /*da20*/  ISETP.NE.AND P6, PT, R0, RZ, PT ;  /* 0x000000ff0000720c */ /* 0x000fc40003fc5270 */
[----:B------:R-:W-:Y:S02]  /*da30*/  FSEL R142, R145, -INF , !P3 ;  /* 0xff800000918e7808 */ /* 0x000fe40005800000 */
[----:B------:R-:W-:Y:S02]  /*da40*/  FMNMX.FTZ R0, R32, R4, !PT ;  /* 0x0000000420007209 */ /* 0x000fe40007810000 */
[C---:B------:R-:W-:Y:S02]  /*da50*/  ISETP.LT.OR P3, PT, R5.reuse, R197, P4 ;  /* 0x000000c50500720c */ /* 0x040fe40002761670 */
[----:B------:R-:W-:Y:S02]  /*da60*/  ISETP.GE.AND P4, PT, R5, R201, PT ;  /* 0x000000c90500720c */ /* 0x000fe40003f86270 */
[----:B------:R-:W-:Y:S02]  /*da70*/  FMNMX.FTZ R0, R29, R0, !PT ;  /* 0x000000001d007209 */ /* 0x000fe40007810000 */
[----:B------:R-:W-:-:S02]  /*da80*/  ISETP.LT.OR P4, PT, R5, R196, P4 ;  /* 0x000000c40500720c */ /* 0x000fc40002781670 */
[----:B------:R-:W-:Y:S02]  /*da90*/  FSEL R157, R157, -INF , !P2 ;  /* 0xff8000009d9d7808 */ /* 0x000fe40005000000 */
[C---:B------:R-:W-:Y:S02]  /*daa0*/  ISETP.GE.AND P2, PT, R3.reuse, R200, PT ;  /* 0x000000c80300720c */ /* 0x040fe40003f46270 */
[----:B------:R-:W-:Y:S02]  /*dab0*/  ISETP.GE.AND P1, PT, R3, R201, PT ;  /* 0x000000c90300720c */ /* 0x000fe40003f26270 */
[----:B-1----:R-:W-:Y:S02]  /*dac0*/  FMNMX.FTZ R73, R73, R16, !PT ;  /* 0x0000001049497209 */ /* 0x002fe40007810000 */
[----:B------:R-:W-:Y:S02]  /*dad0*/  FMNMX.FTZ R0, R143, R0, !PT ;  /* 0x000000008f007209 */ /* 0x000fe40007810000 */
[----:B------:R-:W-:Y:S01]  /*dae0*/  FSEL R170, R65, -INF , !P3 ;  /* 0xff80000041aa7808 */ /* 0x000fe20005800000 */
[----:B------:R-:W1:Y:S01]  /*daf0*/  SHFL.BFLY PT, R5, R73, 0x1, 0x1f ;  /* 0x0c201f0049057f89 */ /* 0x000e6200000e0000 */
[----:B------:R-:W-:-:S02]  /*db00*/  FSEL R152, R62, -INF , !P4 ;  /* 0xff8000003e987808 */ /* 0x000fc40006000000 */
[C---:B------:R-:W-:Y:S02]  /*db10*/  ISETP.LT.OR P3, PT, R3.reuse, R197, P2 ;  /* 0x000000c50300720c */ /* 0x040fe40001761670 */
[----:B------:R-:W-:Y:S02]  /*db20*/  ISETP.LT.OR P4, PT, R3, R196, P1 ;  /* 0x000000c40300720c */ /* 0x000fe40000f81670 */
[C---:B------:R-:W-:Y:S02]  /*db30*/  ISETP.GE.AND P2, PT, R2.reuse, R200, PT ;  /* 0x000000c80200720c */ /* 0x040fe40003f46270 */
[C---:B------:R-:W-:Y:S02]  /*db40*/  ISETP.GE.AND P1, PT, R2.reuse, R201, PT ;  /* 0x000000c90200720c */ /* 0x040fe40003f26270 */
[----:B------:R-:W-:Y:S02]  /*db50*/  ISETP.GE.AND P0, PT, R2, R199, PT ;  /* 0x000000c70200720c */ /* 0x000fe40003f06270 */
[----:B------:R-:W-:-:S02]  /*db60*/  FMNMX.FTZ R0, R75, R0, !PT ;  /* 0x000000004b007209 */ /* 0x000fc40007810000 */
[----:B------:R-:W-:Y:S02]  /*db70*/  FSEL R151, R63, -INF , !P5 ;  /* 0xff8000003f977808 */ /* 0x000fe40006800000 */
[C---:B------:R-:W-:Y:S02]  /*db80*/  ISETP.LT.OR P2, PT, R2.reuse, R197, P2 ;  /* 0x000000c50200720c */ /* 0x040fe40001741670 */
[C---:B------:R-:W-:Y:S02]  /*db90*/  ISETP.LT.OR P1, PT, R2.reuse, R196, P1 ;  /* 0x000000c40200720c */ /* 0x040fe40000f21670 */
[----:B------:R-:W-:Y:S02]  /*dba0*/  ISETP.LT.OR P5, PT, R2, R195, P0 ;  /* 0x000000c30200720c */ /* 0x000fe400007a1670 */
        /* <DEDUP_REMOVED lines=12> */
[----:B-1----:R-:W-:Y:S02]  /*dc70*/  FMNMX.FTZ R73, R73, R5, !PT ;  /* 0x0000000549497209 */ /* 0x002fe40007810000 */
[----:B------:R-:W-:-:S02]  /*dc80*/  FMNMX.FTZ R4, R35, R2, !PT ;  /* 0x0000000223047209 */ /* 0x000fc40007810000 */
[----:B------:R-:W-:Y:S01]  /*dc90*/  ISETP.GE.AND P0, PT, R11, R200, PT ;  /* 0x000000c80b00720c */ /* 0x000fe20003f06270 */
[----:B------:R-:W-:Y:S01]  /*dca0*/  FMUL.FTZ R0, R73, UR6 ;  /* 0x0000000649007c20 */ /* 0x000fe20008410000 */
[----:B------:R-:W-:Y:S02]  /*dcb0*/  FSEL R171, R53, -INF , !P2 ;  /* 0xff80000035ab7808 */ /* 0x000fe40005000000 */
[----:B------:R-:W-:Y:S02]  /*dcc0*/  FMNMX.FTZ R3, R174, R3, !PT ;  /* 0x00000003ae037209 */ /* 0x000fe40007810000 */
[----:B------:R-:W-:Y:S02]  /*dcd0*/  FMNMX.FTZ R2, R153, R39, !PT ;  /* 0x0000002799027209 */ /* 0x000fe40007810000 */
[----:B------:R-:W-:Y:S02]  /*dce0*/  FMNMX.FTZ R4, R27, R4, !PT ;  /* 0x000000041b047209 */ /* 0x000fe40007810000 */
[----:B------:R-:W-:-:S02]  /*dcf0*/  FSETP.NEU.FTZ.AND P3, PT, R73, -INF , PT ;  /* 0xff8000004900780b */ /* 0x000fc40003f7d000 */
[----:B------:R-:W-:Y:S02]  /*dd00*/  ISETP.LT.OR P0, PT, R11, R197, P0 ;  /* 0x000000c50b00720c */ /* 0x000fe40000701670 */
[----:B------:R-:W-:Y:S02]  /*dd10*/  FMNMX.FTZ R72, R171, R3, !PT ;  /* 0x00000003ab487209 */ /* 0x000fe40007810000 */
[----:B------:R-:W-:Y:S02]  /*dd20*/  FMNMX.FTZ R2, R41, R2, !PT ;  /* 0x0000000229027209 */ /* 0x000fe40007810000 */
[----:B------:R-:W-:Y:S02]  /*dd30*/  ISETP.GE.AND P2, PT, R10, R200, PT ;  /* 0x000000c80a00720c */ /* 0x000fe40003f46270 */
[----:B------:R-:W-:Y:S02]  /*dd40*/  FMNMX.FTZ R3, R44, R4, !PT ;  /* 0x000000042c037209 */ /* 0x000fe40007810000 */
[----:B------:R-:W-:-:S02]  /*dd50*/  FSEL R0, R0, RZ, P3 ;  /* 0x000000ff00007208 */ /* 0x000fc40001800000 */
[----:B------:R-:W-:Y:S02]  /*dd60*/  FSEL R218, R43, -INF , !P0 ;  /* 0xff8000002bda7808 */ /* 0x000fe40004000000 */
[----:B------:R-:W-:Y:S01]  /*dd70*/  FMNMX.FTZ R2, R40, R2, !PT ;  /* 0x0000000228027209 */ /* 0x000fe20007810000 */
[--C-:B------:R-:W-:Y:S01]  /*dd80*/  FFMA.FTZ R4, R17, UR6, -R0.reuse ;  /* 0x0000000611047c23 */ /* 0x100fe20008010800 */
[----:B------:R-:W-:Y:S01]  /*dd90*/  ISETP.LT.OR P0, PT, R10, R197, P2 ;  /* 0x000000c50a00720c */ /* 0x000fe20001701670 */
[--C-:B------:R-:W-:Y:S01]  /*dda0*/  FFMA.FTZ R12, R12, UR6, -R0.reuse ;  /* 0x000000060c0c7c23 */ /* 0x100fe20008010800 */
[----:B------:R-:W-:Y:S01]  /*ddb0*/  FMNMX.FTZ R3, R142, R3, !PT ;  /* 0x000000038e037209 */ /* 0x000fe20007810000 */
[----:B------:R1:W-:Y:S01]  /*ddc0*/  MUFU.EX2 R220, R4 ;  /* 0x0000000400dc7308 */ /* 0x0003e20000000800 */
[----:B------:R-:W-:Y:S01]  /*ddd0*/  FMNMX.FTZ R2, R38, R2, !PT ;  /* 0x0000000226027209 */ /* 0x000fe20007810000 */
[--C-:B------:R-:W-:Y:S01]  /*dde0*/  FFMA.FTZ R13, R13, UR6, -R0.reuse ;  /* 0x000000060d0d7c23 */ /* 0x100fe20008010800 */
[----:B------:R-:W-:Y:S01]  /*ddf0*/  FSEL R217, R46, -INF , !P0 ;  /* 0xff8000002ed97808 */ /* 0x000fe20004000000 */
[----:B------:R-:W-:Y:S01]  /*de00*/  FFMA.FTZ R14, R14, UR6, -R0 ;  /* 0x000000060e0e7c23 */ /* 0x000fe20008010800 */
[----:B------:R-:W-:-:S02]  /*de10*/  FMNMX.FTZ R72, R218, R72, !PT ;  /* 0x00000048da487209 */ /* 0x000fc40007810000 */
[----:B------:R-:W-:Y:S01]  /*de20*/  FMNMX.FTZ R3, R144, R3, !PT ;  /* 0x0000000390037209 */ /* 0x000fe20007810000 */
[----:B------:R-:W-:Y:S01]  /*de30*/  MUFU.EX2 R223, R12 ;  /* 0x0000000c00df7308 */ /* 0x000fe20000000800 */
[----:B------:R-:W-:Y:S02]  /*de40*/  FMNMX.FTZ R2, R47, R2, !PT ;  /* 0x000000022f027209 */ /* 0x000fe40007810000 */
[----:B------:R-:W-:Y:S02]  /*de50*/  FMNMX.FTZ R72, R217, R72, !PT ;  /* 0x00000048d9487209 */ /* 0x000fe40007810000 */
[----:B------:R-:W-:Y:S02]  /*de60*/  FSEL R176, R51, -INF , !P4 ;  /* 0xff80000033b07808 */ /* 0x000fe40006000000 */
[----:B------:R-:W-:Y:S01]  /*de70*/  ISETP.NE.AND P4, PT, R6, RZ, PT ;  /* 0x000000ff0600720c */ /* 0x000fe20003f85270 */
[----:B------:R-:W2:Y:S01]  /*de80*/  SHFL.BFLY PT, R5, R72, 0x2, 0x1f ;  /* 0x0c401f0048057f89 */ /* 0x000ea200000e0000 */
[----:B-1----:R-:W-:Y:S01]  /*de90*/  FMNMX.FTZ R4, R152, R3, !PT ;  /* 0x0000000398047209 */ /* 0x002fe20007810000 */
[----:B------:R-:W-:Y:S01]  /*dea0*/  FFMA.FTZ R3, R19, UR6, -R0 ;  /* 0x0000000613037c23 */ /* 0x000fe20008010800 */
[----:B------:R-:W-:Y:S01]  /*deb0*/  FSEL R177, R48, -INF , !P1 ;  /* 0xff80000030b17808 */ /* 0x000fe20004800000 */
[----:B------:R-:W1:Y:S01]  /*dec0*/  MUFU.EX2 R221, R13 ;  /* 0x0000000d00dd7308 */ /* 0x000e620000000800 */
[----:B------:R-:W-:-:S02]  /*ded0*/  ISETP.GE.AND P0, PT, R11, R199, PT ;  /* 0x000000c70b00720c */ /* 0x000fc40003f06270 */
[----:B------:R-:W-:Y:S02]  /*dee0*/  FMNMX.FTZ R2, R45, R2, !PT ;  /* 0x000000022d027209 */ /* 0x000fe40007810000 */
[----:B------:R-:W-:Y:S02]  /*def0*/  ISETP.GE.AND P1, PT, R11, R201, PT ;  /* 0x000000c90b00720c */ /* 0x000fe40003f26270 */
[----:B------:R-:W-:Y:S01]  /*df00*/  FMNMX.FTZ R6, R151, R4, !PT ;  /* 0x0000000497067209 */ /* 0x000fe20007810000 */
[----:B------:R3:W-:Y:S01]  /*df10*/  MUFU.EX2 R219, R3 ;  /* 0x0000000300db7308 */ /* 0x0007e20000000800 */
[----:B------:R-:W-:Y:S02]  /*df20*/  ISETP.LT.OR P2, PT, R11, R195, P0 ;  /* 0x000000c30b00720c */ /* 0x000fe40000741670 */
[----:B------:R-:W-:Y:S02]  /*df30*/  FMNMX.FTZ R4, R49, R2, !PT ;  /* 0x0000000231047209 */ /* 0x000fe40007810000 */
[----:B------:R-:W-:-:S02]  /*df40*/  ISETP.LT.OR P1, PT, R11, R196, P1 ;  /* 0x000000c40b00720c */ /* 0x000fc40000f21670 */
[----:B------:R-:W-:Y:S01]  /*df50*/  ISETP.GE.AND P0, PT, R10, R201, PT ;  /* 0x000000c90a00720c */ /* 0x000fe20003f06270 */
[----:B------:R-:W-:Y:S01]  /*df60*/  MUFU.EX2 R222, R14 ;  /* 0x0000000e00de7308 */ /* 0x000fe20000000800 */
[----:B------:R-:W-:Y:S02]  /*df70*/  FMNMX.FTZ R2, R176, R6, !PT ;  /* 0x00000006b0027209 */ /* 0x000fe40007810000 */
[----:B------:R-:W-:Y:S02]  /*df80*/  FSEL R160, R52, -INF , !P1 ;  /* 0xff80000034a07808 */ /* 0x000fe40004800000 */
[----:B------:R-:W-:Y:S02]  /*df90*/  ISETP.LT.OR P0, PT, R10, R196, P0 ;  /* 0x000000c40a00720c */ /* 0x000fe40000701670 */
[----:B------:R-:W-:Y:S02]  /*dfa0*/  FMNMX.FTZ R2, R177, R2, !PT ;  /* 0x00000002b1027209 */ /* 0x000fe40007810000 */
[----:B------:R-:W-:Y:S01]  /*dfb0*/  FMNMX.FTZ R4, R50, R4, !PT ;  /* 0x0000000432047209 */ /* 0x000fe20007810000 */
[----:B---3--:R-:W-:Y:S01]  /*dfc0*/  FFMA.FTZ R3, R15, UR6, -R0 ;  /* 0x000000060f037c23 */ /* 0x008fe20008010800 */
[----:B------:R-:W-:-:S02]  /*dfd0*/  ISETP.NE.AND P1, PT, R7, RZ, PT ;  /* 0x000000ff0700720c */ /* 0x000fc40003f25270 */
[----:B------:R-:W-:Y:S01]  /*dfe0*/  FSEL R162, R54, -INF , !P0 ;  /* 0xff80000036a27808 */ /* 0x000fe20004000000 */
[----:B------:R3:W-:Y:S01]  /*dff0*/  MUFU.EX2 R216, R3 ;  /* 0x0000000300d87308 */ /* 0x0007e20000000800 */
[----:B------:R-:W-:Y:S02]  /*e000*/  FMNMX.FTZ R2, R160, R2, !PT ;  /* 0x00000002a0027209 */ /* 0x000fe40007810000 */
[----:B------:R-:W-:Y:S02]  /*e010*/  FMNMX.FTZ R4, R156, R4, !PT ;  /* 0x000000049c047209 */ /* 0x000fe40007810000 */
[----:B------:R-:W-:Y:S02]  /*e020*/  FSEL R51, R70, -INF , !P1 ;  /* 0xff80000046337808 */ /* 0x000fe40004800000 */
[----:B------:R-:W-:Y:S02]  /*e030*/  FMNMX.FTZ R2, R162, R2, !PT ;  /* 0x00000002a2027209 */ /* 0x000fe40007810000 */
[----:B------:R-:W-:-:S02]  /*e040*/  FMNMX.FTZ R70, R157, R4, !PT ;  /* 0x000000049d467209 */ /* 0x000fc40007810000 */
[----:B------:R-:W-:Y:S01]  /*e050*/  FSEL R74, R71, -INF , !P4 ;  /* 0xff800000474a7808 */ /* 0x000fe20006000000 */
[----:B------:R-:W4:Y:S01]  /*e060*/  SHFL.BFLY PT, R4, R2, 0x2, 0x1f ;  /* 0x0c401f0002047f89 */ /* 0x000f2200000e0000 */
[----:B------:R-:W-:Y:S02]  /*e070*/  FMNMX.FTZ R70, R51, R70, !PT ;  /* 0x0000004633467209 */ /* 0x000fe40007810000 */
[----:B--2---:R-:W-:Y:S02]  /*e080*/  FMNMX.FTZ R72, R72, R5, !PT ;  /* 0x0000000548487209 */ /* 0x004fe40007810000 */
[----:B------:R-:W-:Y:S01]  /*e090*/  FSEL R158, R59, -INF , !P6 ;  /* 0xff8000003b9e7808 */ /* 0x000fe20007000000 */
[----:B---3--:R-:W-:Y:S01]  /*e0a0*/  FFMA.FTZ R3, R18, UR6, -R0 ;  /* 0x0000000612037c23 */ /* 0x008fe20008010800 */
[----:B------:R-:W-:Y:S01]  /*e0b0*/  FMNMX.FTZ R70, R74, R70, !PT ;  /* 0x000000464a467209 */ /* 0x000fe20007810000 */
[----:B------:R-:W2:Y:S01]  /*e0c0*/  SHFL.BFLY PT, R5, R72, 0x1, 0x1f ;  /* 0x0c201f0048057f89 */ /* 0x000ea200000e0000 */
[----:B------:R-:W-:Y:S01]  /*e0d0*/  ISETP.GE.AND P0, PT, R10, R199, PT ;  /* 0x000000c70a00720c */ /* 0x000fe20003f06270 */
[----:B------:R3:W-:Y:S01]  /*e0e0*/  MUFU.EX2 R215, R3 ;  /* 0x0000000300d77308 */ /* 0x0007e20000000800 */
[----:B------:R-:W-:Y:S01]  /*e0f0*/  FSEL R159, R58, -INF , !P5 ;  /* 0xff8000003a9f7808 */ /* 0x000fe20006800000 */
[----:B------:R-:W-:Y:S01]  /*e100*/  LDSM.16.MT88.4 R16, [R181+0x6000] ;  /* 0x00600000b510783b */ /* 0x000fe20000004200 */
[----:B------:R-:W-:-:S02]  /*e110*/  FMNMX.FTZ R70, R158, R70, !PT ;  /* 0x000000469e467209 */ /* 0x000fc40007810000 */
[----:B------:R-:W-:Y:S02]  /*e120*/  ISETP.LT.OR P0, PT, R10, R195, P0 ;  /* 0x000000c30a00720c */ /* 0x000fe40000701670 */
[----:B------:R-:W-:Y:S02]  /*e130*/  FSEL R168, R57, -INF , !P2 ;  /* 0xff80000039a87808 */ /* 0x000fe40005000000 */
[----:B------:R-:W-:Y:S02]  /*e140*/  FMNMX.FTZ R70, R159, R70, !PT ;  /* 0x000000469f467209 */ /* 0x000fe40007810000 */
[----:B------:R-:W-:Y:S02]  /*e150*/  FSEL R166, R56, -INF , !P0 ;  /* 0xff80000038a67808 */ /* 0x000fe40004000000 */
[----:B------:R-:W-:Y:S02]  /*e160*/  FMNMX.FTZ R70, R168, R70, !PT ;  /* 0x00000046a8467209 */ /* 0x000fe40007810000 */
[----:B----4-:R-:W-:Y:S01]  /*e170*/  FMNMX.FTZ R2, R2, R4, !PT ;  /* 0x0000000402027209 */ /* 0x010fe20007810000 */
[----:B---3--:R-:W-:Y:S01]  /*e180*/  FFMA.FTZ R3, R20, UR6, -R0 ;  /* 0x0000000614037c23 */ /* 0x008fe20008010800 */
[----:B------:R-:W-:-:S03]  /*e190*/  FMNMX.FTZ R70, R166, R70, !PT ;  /* 0x00000046a6467209 */ /* 0x000fc60007810000 */
[----:B------:R-:W3:Y:S01]  /*e1a0*/  SHFL.BFLY PT, R71, R2, 0x1, 0x1f ;  /* 0x0c201f0002477f89 */ /* 0x000ee200000e0000 */
[----:B------:R4:W-:Y:S01]  /*e1b0*/  MUFU.EX2 R214, R3 ;  /* 0x0000000300d67308 */ /* 0x0009e20000000800 */
[----:B--2---:R-:W-:Y:S02]  /*e1c0*/  FMNMX.FTZ R72, R72, R5, !PT ;  /* 0x0000000548487209 */ /* 0x004fe40007810000 */
[----:B------:R-:W2:Y:S01]  /*e1d0*/  SHFL.BFLY PT, R4, R70, 0x2, 0x1f ;  /* 0x0c401f0046047f89 */ /* 0x000ea200000e0000 */
[----:B-1----:R-:W-:Y:S02]  /*e1e0*/  F2FP.BF16.F32.PACK_AB R10, R220, R221 ;  /* 0x000000dddc0a723e */ /* 0x002fe400000010ff */
[C---:B------:R-:W-:Y:S01]  /*e1f0*/  FMUL.FTZ R12, R72.reuse, UR6 ;  /* 0x00000006480c7c20 */ /* 0x040fe20008410000 */
[----:B------:R-:W-:-:S04]  /*e200*/  FSETP.NEU.FTZ.AND P2, PT, R72, -INF , PT ;  /* 0xff8000004800780b */ /* 0x000fc80003f5d000 */
[----:B------:R-:W-:Y:S01]  /*e210*/  FSEL R12, R12, RZ, P2 ;  /* 0x000000ff0c0c7208 */ /* 0x000fe20001000000 */
[----:B----4-:R-:W-:-:S04]  /*e220*/  FFMA.FTZ R3, R21, UR6, -R0 ;  /* 0x0000000615037c23 */ /* 0x010fc80008010800 */
[----:B------:R1:W-:Y:S01]  /*e230*/  MUFU.EX2 R212, R3 ;  /* 0x0000000300d47308 */ /* 0x0003e20000000800 */
[----:B---3--:R-:W-:Y:S01]  /*e240*/  FMNMX.FTZ R71, R2, R71, !PT ;  /* 0x0000004702477209 */ /* 0x008fe20007810000 */
[----:B------:R-:W-:Y:S01]  /*e250*/  FFMA.FTZ R2, R32, UR6, -R12 ;  /* 0x0000000620027c23 */ /* 0x000fe2000801080c */
[----:B--2---:R-:W-:Y:S02]  /*e260*/  FMNMX.FTZ R70, R70, R4, !PT ;  /* 0x0000000446467209 */ /* 0x004fe40007810000 */
[----:B------:R-:W-:-:S03]  /*e270*/  FSETP.NEU.FTZ.AND P1, PT, R71, -INF , PT ;  /* 0xff8000004700780b */ /* 0x000fc60003f3d000 */
[----:B------:R2:W-:Y:S01]  /*e280*/  MUFU.EX2 R233, R2 ;  /* 0x0000000200e97308 */ /* 0x0005e20000000800 */
[----:B------:R-:W3:Y:S01]  /*e290*/  SHFL.BFLY PT, R4, R70, 0x1, 0x1f ;  /* 0x0c201f0046047f89 */ /* 0x000ee200000e0000 */
[----:B------:R-:W-:Y:S01]  /*e2a0*/  FSEL R5, R71, RZ, P1 ;  /* 0x000000ff47057208 */ /* 0x000fe20000800000 */
[----:B-1----:R-:W-:-:S04]  /*e2b0*/  FFMA.FTZ R3, R22, UR6, -R0 ;  /* 0x0000000616037c23 */ /* 0x002fc80008010800 */
[----:B------:R-:W-:Y:S01]  /*e2c0*/  FADD.FTZ R6, R154, -R5 ;  /* 0x800000059a067221 */ /* 0x000fe20000010000 */
[----:B------:R1:W-:Y:S03]  /*e2d0*/  MUFU.EX2 R210, R3 ;  /* 0x0000000300d27308 */ /* 0x0003e60000000800 */
[----:B------:R-:W-:Y:S01]  /*e2e0*/  FMUL.FTZ R6, R6, UR6 ;  /* 0x0000000606067c20 */ /* 0x000fe20008410000 */
[----:B--2---:R-:W-:-:S04]  /*e2f0*/  FFMA.FTZ R2, R29, UR6, -R12 ;  /* 0x000000061d027c23 */ /* 0x004fc8000801080c */
[----:B------:R-:W2:Y:S01]  /*e300*/  MUFU.EX2 R48, R6 ;  /* 0x0000000600307308 */ /* 0x000ea20000000800 */
[----:B---3--:R-:W-:-:S07]  /*e310*/  FMNMX.FTZ R70, R70, R4, !PT ;  /* 0x0000000446467209 */ /* 0x008fce0007810000 */
[----:B------:R-:W3:Y:S01]  /*e320*/  MUFU.EX2 R234, R2 ;  /* 0x0000000200ea7308 */ /* 0x000ee20000000800 */
[--C-:B-1----:R-:W-:Y:S01]  /*e330*/  FFMA.FTZ R3, R23, UR6, -R0.reuse ;  /* 0x0000000617037c23 */ /* 0x102fe20008010800 */
[C---:B------:R-:W-:Y:S01]  /*e340*/  FSETP.NEU.FTZ.AND P0, PT, R70.reuse, -INF , PT ;  /* 0xff8000004600780b */ /* 0x040fe20003f1d000 */
[----:B------:R-:W1:Y:S03]  /*e350*/  LDSM.16.MT88.4 R20, [R184+0x6000] ;  /* 0x00600000b814783b */ /* 0x000e660000004200 */
[----:B------:R-:W-:Y:S02]  /*e360*/  FSEL R5, R70, RZ, P0 ;  /* 0x000000ff46057208 */ /* 0x000fe40000000000 */
[----:B------:R4:W-:Y:S01]  /*e370*/  MUFU.EX2 R204, R3 ;  /* 0x0000000300cc7308 */ /* 0x0009e20000000800 */
        /* <DEDUP_REMOVED lines=16> */
[----:B----4-:R-:W-:Y:S01]  /*e480*/  FFMA.FTZ R3, R24, UR6, -R0 ;  /* 0x0000000618037c23 */ /* 0x010fe20008010800 */
[----:B---3--:R-:W-:-:S03]  /*e490*/  F2FP.BF16.F32.PACK_AB R11, R234, R233 ;  /* 0x000000e9ea0b723e */ /* 0x008fc600000010ff */
        /* <DEDUP_REMOVED lines=19> */
[----:B------:R-:W3:Y:S05]  /*e5d0*/  LDSM.16.MT88.4 R28, [R182+0x6000] ;  /* 0x00600000b61c783b */ /* 0x000eea0000004200 */
[----:B------:R-:W-:Y:S01]  /*e5e0*/  MUFU.EX2 R175, R4 ;  /* 0x0000000400af7308 */ /* 0x000fe20000000800 */
[----:B--2---:R-:W-:-:S07]  /*e5f0*/  FFMA.FTZ R2, R36, UR6, -R3 ;  /* 0x0000000624027c23 */ /* 0x004fce0008010803 */
[----:B------:R2:W4:Y:S02]  /*e600*/  MUFU.EX2 R172, R2 ;  /* 0x0000000200ac7308 */ /* 0x0005240000000800 */
[----:B--2---:R-:W-:Y:S01]  /*e610*/  FMUL.FTZ R2, R70, UR6 ;  /* 0x0000000646027c20 */ /* 0x004fe20008410000 */
[----:B----4-:R-:W-:-:S04]  /*e620*/  F2FP.BF16.F32.PACK_AB R6, R231, R172 ;  /* 0x000000ace706723e */ /* 0x010fc800000010ff */
[----:B------:R-:W-:-:S05]  /*e630*/  FSEL R2, R2, RZ, P0 ;  /* 0x000000ff02027208 */ /* 0x000fca0000000000 */
[----:B------:R-:W-:-:S04]  /*e640*/  FFMA.FTZ R4, R39, UR6, -R2 ;  /* 0x0000000627047c23 */ /* 0x000fc80008010802 */
[----:B------:R2:W-:Y:S02]  /*e650*/  MUFU.EX2 R163, R4 ;  /* 0x0000000400a37308 */ /* 0x0005e40000000800 */
[----:B--2---:R-:W-:-:S06]  /*e660*/  FFMA.FTZ R4, R41, UR6, -R2 ;  /* 0x0000000629047c23 */ /* 0x004fcc0008010802 */
[----:B------:R2:W-:Y:S02]  /*e670*/  MUFU.EX2 R228, R4 ;  /* 0x0000000400e47308 */ /* 0x0005e40000000800 */
[----:B--2---:R-:W-:-:S06]  /*e680*/  FFMA.FTZ R4, R40, UR6, -R2 ;  /* 0x0000000628047c23 */ /* 0x004fcc0008010802 */
[----:B------:R2:W-:Y:S02]  /*e690*/  MUFU.EX2 R165, R4 ;  /* 0x0000000400a57308 */ /* 0x0005e40000000800 */
[----:B--2---:R-:W-:Y:S02]  /*e6a0*/  FFMA.FTZ R4, R38, UR6, -R2 ;  /* 0x0000000626047c23 */ /* 0x004fe40008010802 */
[----:B------:R-:W2:Y:S04]  /*e6b0*/  LDSM.16.MT88.4 R36, [R183+0x6000] ;  /* 0x00600000b724783b */ /* 0x000ea80000004200 */
[----:B------:R4:W5:Y:S02]  /*e6c0*/  MUFU.EX2 R229, R4 ;  /* 0x0000000400e57308 */ /* 0x0009640000000800 */
[----:B----4-:R-:W-:Y:S01]  /*e6d0*/  FADD.FTZ R4, R153, -R5 ;  /* 0x8000000599047221 */ /* 0x010fe20000010000 */
[----:B------:R-:W-:-:S02]  /*e6e0*/  FSEL R5, R73, RZ, P3 ;  /* 0x000000ff49057208 */ /* 0x000fc40001800000 */
[----:B-----5:R-:W-:Y:S01]  /*e6f0*/  F2FP.BF16.F32.PACK_AB R7, R229, R165 ;  /* 0x000000a5e507723e */ /* 0x020fe200000010ff */
[----:B------:R-:W-:Y:S02]  /*e700*/  FMUL.FTZ R4, R4, UR6 ;  /* 0x0000000604047c20 */ /* 0x000fe40008410000 */
[----:B------:R-:W-:Y:S02]  /*e710*/  FADD.FTZ R5, R167, -R5 ;  /* 0x80000005a7057221 */ /* 0x000fe40000010000 */
[----:B------:R4:W5:Y:S02]  /*e720*/  MUFU.EX2 R15, R4 ;  /* 0x00000004000f7308 */ /* 0x0009640000000800 */
[----:B------:R-:W-:-:S06]  /*e730*/  FMUL.FTZ R5, R5, UR6 ;  /* 0x0000000605057c20 */ /* 0x000fcc0008410000 */
[----:B------:R1:W3:Y:S01]  /*e740*/  MUFU.EX2 R13, R5 ;  /* 0x00000005000d7308 */ /* 0x0002e20000000800 */
[----:B----4-:R-:W-:Y:S01]  /*e750*/  FFMA.FTZ R4, R35, UR6, -R3 ;  /* 0x0000000623047c23 */ /* 0x010fe20008010803 */
[-C--:B-----5:R-:W-:Y:S01]  /*e760*/  FMUL.FTZ R78, R78, R15.reuse ;  /* 0x0000000f4e4e7220 */ /* 0x0a0fe20000410000 */
[-C--:B------:R-:W-:Y:S01]  /*e770*/  FMUL.FTZ R79, R79, R15.reuse ;  /* 0x0000000f4f4f7220 */ /* 0x080fe20000410000 */
[----:B------:R-:W-:-:S04]  /*e780*/  FMUL.FTZ R90, R90, R15 ;  /* 0x0000000f5a5a7220 */ /* 0x000fc80000410000 */
[----:B------:R4:W-:Y:S01]  /*e790*/  MUFU.EX2 R227, R4 ;  /* 0x0000000400e37308 */ /* 0x0009e20000000800 */
[-C--:B------:R-:W-:Y:S01]  /*e7a0*/  FMUL.FTZ R91, R91, R15.reuse ;  /* 0x0000000f5b5b7220 */ /* 0x080fe20000410000 */
[-C--:B------:R-:W-:Y:S01]  /*e7b0*/  FMUL.FTZ R98, R98, R15.reuse ;  /* 0x0000000f62627220 */ /* 0x080fe20000410000 */
[----:B------:R-:W-:Y:S01]  /*e7c0*/  FMUL.FTZ R99, R99, R15 ;  /* 0x0000000f63637220 */ /* 0x000fe20000410000 */
[----:B-1----:R-:W-:Y:S01]  /*e7d0*/  F2FP.BF16.F32.PACK_AB R5, R228, R163 ;  /* 0x000000a3e405723e */ /* 0x002fe200000010ff */
        /* <DEDUP_REMOVED lines=10> */
[-C--:B---3--:R-:W-:Y:S01]  /*e880*/  FMUL.FTZ R80, R80, R13.reuse ;  /* 0x0000000d50507220 */ /* 0x088fe20000410000 */
[-C--:B------:R-:W-:Y:S01]  /*e890*/  FMUL.FTZ R81, R81, R13.reuse ;  /* 0x0000000d51517220 */ /* 0x080fe20000410000 */
[----:B----4-:R-:W-:Y:S01]  /*e8a0*/  FSEL R4, R72, RZ, P2 ;  /* 0x000000ff48047208 */ /* 0x010fe20001000000 */
        /* <DEDUP_REMOVED lines=15> */
[----:B------:R-:W-:Y:S01]  /*e9a0*/  LDSM.16.MT88.4 R32, [R182+0x6800] ;  /* 0x00680000b620783b */ /* 0x000fe20000004200 */
[-C--:B------:R-:W-:Y:S01]  /*e9b0*/  FMUL.FTZ R108, R108, R13.reuse ;  /* 0x0000000d6c6c7220 */ /* 0x080fe20000410000 */
[-C--:B------:R-:W-:Y:S01]  /*e9c0*/  FMUL.FTZ R109, R109, R13.reuse ;  /* 0x0000000d6d6d7220 */ /* 0x080fe20000410000 */
[----:B------:R-:W-:Y:S01]  /*e9d0*/  HMMA.16816.F32.BF16 R52, R4, R18, R88 ;  /* 0x000000120434723c */ /* 0x000fe20000041858 */
[-C--:B------:R-:W-:Y:S01]  /*e9e0*/  FMUL.FTZ R116, R116, R13.reuse ;  /* 0x0000000d74747220 */ /* 0x080fe20000410000 */
[----:B------:R-:W-:-:S04]  /*e9f0*/  FMUL.FTZ R117, R117, R13 ;  /* 0x0000000d75757220 */ /* 0x000fc80000410000 */
[C---:B------:R-:W-:Y:S06]  /*ea00*/  HMMA.16816.F32.BF16 R96, R4.reuse, R20, R96 ;  /* 0x000000140460723c */ /* 0x040fec0000041860 */
[C---:B------:R-:W-:Y:S01]  /*ea10*/  HMMA.16816.F32.BF16 R104, R4.reuse, R22, R104 ;  /* 0x000000160468723c */ /* 0x040fe20000041868 */
[----:B-1----:R-:W-:Y:S01]  /*ea20*/  F2FP.BF16.F32.PACK_AB R8, R222, R223 ;  /* 0x000000dfde08723e */ /* 0x002fe200000010ff */
        /* <DEDUP_REMOVED lines=16> */
[----:B--2---:R-:W-:Y:S01]  /*eb30*/  HMMA.16816.F32.BF16 R128, R4, R36, R128 ;  /* 0x000000240480723c */ /* 0x004fe20000041880 */
[-C--:B------:R-:W-:Y:S01]  /*eb40*/  FMUL.FTZ R118, R118, R14.reuse ;  /* 0x0000000e76767220 */ /* 0x080fe20000410000 */
[----:B------:R-:W-:-:S04]  /*eb50*/  FMUL.FTZ R119, R119, R14 ;  /* 0x0000000e77777220 */ /* 0x000fc80000410000 */
[----:B------:R-:W-:Y:S06]  /*eb60*/  HMMA.16816.F32.BF16 R60, R4, R38, R136 ;  /* 0x00000026043c723c */ /* 0x000fec0000041888 */
[C---:B------:R-:W-:Y:S01]  /*eb70*/  HMMA.16816.F32.BF16 R40, R8.reuse, R16, R80 ;  /* 0x000000100828723c */ /* 0x040fe20000041850 */
[--C-:B------:R-:W-:Y:S01]  /*eb80*/  FFMA.FTZ R4, R27, UR6, -R3.reuse ;  /* 0x000000061b047c23 */ /* 0x100fe20008010803 */
[----:B------:R-:W-:Y:S01]  /*eb90*/  FFMA.FTZ R5, R49, UR6, -R2 ;  /* 0x0000000631057c23 */ /* 0x000fe20008010802 */
[----:B------:R-:W1:Y:S02]  /*eba0*/  LDSM.16.MT88.4 R24, [R181+0x6800] ;  /* 0x00680000b518783b */ /* 0x000e640000004200 */
[----:B------:R2:W-:Y:S01]  /*ebb0*/  MUFU.EX2 R155, R4 ;  /* 0x00000004009b7308 */ /* 0x0005e20000000800 */
[C---:B------:R-:W-:Y:S01]  /*ebc0*/  HMMA.16816.F32.BF16 R88, R8.reuse, R18, R84 ;  /* 0x000000120858723c */ /* 0x040fe20000041854 */
[----:B------:R-:W-:Y:S05]  /*ebd0*/  LDSM.16.MT88.4 R16, [R183+0x6800] ;  /* 0x00680000b710783b */ /* 0x000fea0000004200 */
[C---:B------:R-:W-:Y:S01]  /*ebe0*/  HMMA.16816.F32.BF16 R92, R8.reuse, R20, R92 ;  /* 0x00000014085c723c */ /* 0x040fe2000004185c */
[----:B------:R-:W-:Y:S05]  /*ebf0*/  MUFU.EX2 R149, R5 ;  /* 0x0000000500957308 */ /* 0x000fea0000000800 */
[----:B------:R-:W-:Y:S01]  /*ec00*/  HMMA.16816.F32.BF16 R100, R8, R22, R100 ;  /* 0x000000160864723c */ /* 0x000fe20000041864 */
[----:B------:R-:W3:Y:S01]  /*ec10*/  LDSM.16.MT88.4 R20, [R184+0x6800] ;  /* 0x00680000b814783b */ /* 0x000ee20000004200 */
[----:B--2---:R-:W-:-:S04]  /*ec20*/  FFMA.FTZ R4, R44, UR6, -R3 ;  /* 0x000000062c047c23 */ /* 0x004fc80008010803 */
[C---:B------:R-:W-:Y:S01]  /*ec30*/  HMMA.16816.F32.BF16 R124, R8.reuse, R36, R124 ;  /* 0x00000024087c723c */ /* 0x040fe2000004187c */
[----:B------:R2:W4:Y:S05]  /*ec40*/  MUFU.EX2 R154, R4 ;  /* 0x00000004009a7308 */ /* 0x00052a0000000800 */
[C---:B------:R-:W-:Y:S06]  /*ec50*/  HMMA.16816.F32.BF16 R132, R8.reuse, R38, R132 ;  /* 0x000000260884723c */ /* 0x040fec0000041884 */
[C---:B------:R-:W-:Y:S06]  /*ec60*/  HMMA.16816.F32.BF16 R108, R8.reuse, R28, R108 ;  /* 0x0000001c086c723c */ /* 0x040fec000004186c */
[----:B------:R-:W-:Y:S01]  /*ec70*/  HMMA.16816.F32.BF16 R116, R8, R30, R116 ;  /* 0x0000001e0874723c */ /* 0x000fe20000041874 */
[----:B--2---:R-:W-:Y:S01]  /*ec80*/  FFMA.FTZ R4, R47, UR6, -R2 ;  /* 0x000000062f047c23 */ /* 0x004fe20008010802 */
[----:B----4-:R-:W-:Y:S01]  /*ec90*/  F2FP.BF16.F32.PACK_AB R6, R154, R155 ;  /* 0x0000009b9a06723e */ /* 0x010fe200000010ff */
[----:B------:R-:W2:Y:S02]  /*eca0*/  LDSM.16.MT88.4 R28, [R181+0x7000] ;  /* 0x00700000b51c783b */ /* 0x000ea40000004200 */
[----:B------:R4:W-:Y:S02]  /*ecb0*/  MUFU.EX2 R226, R4 ;  /* 0x0000000400e27308 */ /* 0x0009e40000000800 */
[----:B------:R-:W-:-:S02]  /*ecc0*/  F2FP.BF16.F32.PACK_AB R8, R216, R219 ;  /* 0x000000dbd808723e */ /* 0x000fc400000010ff */
[----:B------:R-:W-:Y:S01]  /*ecd0*/  F2FP.BF16.F32.PACK_AB R10, R214, R215 ;  /* 0x000000d7d60a723e */ /* 0x000fe200000010ff */
[----:B----4-:R-:W-:-:S04]  /*ece0*/  FFMA.FTZ R4, R45, UR6, -R2 ;  /* 0x000000062d047c23 */ /* 0x010fc80008010802 */
[----:B------:R4:W5:Y:S02]  /*ecf0*/  MUFU.EX2 R225, R4 ;  /* 0x0000000400e17308 */ /* 0x0009640000000800 */
[----:B----4-:R-:W-:Y:S01]  /*ed00*/  FFMA.FTZ R4, R50, UR6, -R2 ;  /* 0x0000000632047c23 */ /* 0x010fe20008010802 */
[----:B-----5:R-:W-:-:S05]  /*ed10*/  F2FP.BF16.F32.PACK_AB R5, R225, R226 ;  /* 0x000000e2e105723e */ /* 0x020fca00000010ff */
[----:B------:R4:W5:Y:S02]  /*ed20*/  MUFU.EX2 R224, R4 ;  /* 0x0000000400e07308 */ /* 0x0009640000000800 */
[--C-:B----4-:R-:W-:Y:S01]  /*ed30*/  FFMA.FTZ R4, R68, UR6, -R0.reuse ;  /* 0x0000000644047c23 */ /* 0x110fe20008010800 */
[----:B------:R-:W-:Y:S01]  /*ed40*/  FFMA.FTZ R0, R69, UR6, -R0 ;  /* 0x0000000645007c23 */ /* 0x000fe20008010800 */
[----:B-----5:R-:W-:-:S04]  /*ed50*/  F2FP.BF16.F32.PACK_AB R7, R224, R149 ;  /* 0x00000095e007723e */ /* 0x020fc800000010ff */
[----:B------:R4:W-:Y:S08]  /*ed60*/  MUFU.EX2 R153, R4 ;  /* 0x0000000400997308 */ /* 0x0009f00000000800 */
[----:B------:R5:W-:Y:S01]  /*ed70*/  MUFU.EX2 R150, R0 ;  /* 0x0000000000967308 */ /* 0x000be20000000800 */
[----:B----4-:R-:W-:-:S07]  /*ed80*/  F2FP.BF16.F32.PACK_AB R4, R227, R175 ;  /* 0x000000afe304723e */ /* 0x010fce00000010ff */
[----:B-1----:R-:W-:Y:S01]  /*ed90*/  HMMA.16816.F32.BF16 R56, R4, R24, R56 ;  /* 0x000000180438723c */ /* 0x002fe20000041838 */
[----:B-----5:R-:W-:-:S04]  /*eda0*/  FFMA.FTZ R0, R143, UR6, -R12 ;  /* 0x000000068f007c23 */ /* 0x020fc8000801080c */
[----:B------:R1:W-:Y:S01]  /*edb0*/  MUFU.EX2 R148, R0 ;  /* 0x0000000000947308 */ /* 0x0003e20000000800 */
[C---:B------:R-:W-:Y:S06]  /*edc0*/  HMMA.16816.F32.BF16 R52, R4.reuse, R26, R52 ;  /* 0x0000001a0434723c */ /* 0x040fec0000041834 */
[C---:B---3--:R-:W-:Y:S06]  /*edd0*/  HMMA.16816.F32.BF16 R44, R4.reuse, R20, R96 ;  /* 0x00000014042c723c */ /* 0x048fec0000041860 */
[----:B------:R-:W-:Y:S01]  /*ede0*/  HMMA.16816.F32.BF16 R80, R4, R22, R104 ;  /* 0x000000160450723c */ /* 0x000fe20000041868 */
[----:B-1----:R-:W-:-:S05]  /*edf0*/  FFMA.FTZ R0, R75, UR6, -R12 ;  /* 0x000000064b007c23 */ /* 0x002fca000801080c */
[C---:B------:R-:W-:Y:S01]  /*ee00*/  HMMA.16816.F32.BF16 R84, R4.reuse, R16, R128 ;  /* 0x000000100454723c */ /* 0x040fe20000041880 */
[----:B------:R1:W3:Y:S05]  /*ee10*/  MUFU.EX2 R147, R0 ;  /* 0x0000000000937308 */ /* 0x0002ea0000000800 */
[C---:B------:R-:W-:Y:S06]  /*ee20*/  HMMA.16816.F32.BF16 R60, R4.reuse, R18, R60 ;  /* 0x00000012043c723c */ /* 0x040fec000004183c */
[C---:B------:R-:W-:Y:S06]  /*ee30*/  HMMA.16816.F32.BF16 R76, R4.reuse, R32, R76 ;  /* 0x00000020044c723c */ /* 0x040fec000004184c */
[----:B------:R-:W-:Y:S01]  /*ee40*/  HMMA.16816.F32.BF16 R64, R4, R34, R64 ;  /* 0x000000220440723c */ /* 0x000fe20000041840 */
[----:B-1----:R-:W-:Y:S01]  /*ee50*/  FFMA.FTZ R0, R140, UR6, -R12 ;  /* 0x000000068c007c23 */ /* 0x002fe2000801080c */
[----:B---3--:R-:W-:-:S03]  /*ee60*/  F2FP.BF16.F32.PACK_AB R9, R147, R148 ;  /* 0x000000949309723e */ /* 0x008fc600000010ff */
[----:B------:R1:W-:Y:S02]  /*ee70*/  MUFU.EX2 R167, R0 ;  /* 0x0000000000a77308 */ /* 0x0003e40000000800 */
[----:B-1----:R-:W-:-:S06]  /*ee80*/  FFMA.FTZ R0, R141, UR6, -R12 ;  /* 0x000000068d007c23 */ /* 0x002fcc000801080c */
[----:B------:R1:W3:Y:S02]  /*ee90*/  MUFU.EX2 R146, R0 ;  /* 0x0000000000927308 */ /* 0x0002e40000000800 */
[----:B-1----:R-:W-:Y:S01]  /*eea0*/  FFMA.FTZ R0, R142, UR6, -R3 ;  /* 0x000000068e007c23 */ /* 0x002fe20008010803 */
[----:B---3--:R-:W-:-:S05]  /*eeb0*/  F2FP.BF16.F32.PACK_AB R11, R146, R167 ;  /* 0x000000a7920b723e */ /* 0x008fca00000010ff */
[----:B------:R1:W-:Y:S02]  /*eec0*/  MUFU.EX2 R145, R0 ;  /* 0x0000000000917308 */ /* 0x0003e40000000800 */
[C---:B------:R-:W-:Y:S06]  /*eed0*/  HMMA.16816.F32.BF16 R36, R8.reuse, R26, R88 ;  /* 0x0000001a0824723c */ /* 0x040fec0000041858 */
[C---:B------:R-:W-:Y:S01]  /*eee0*/  HMMA.16816.F32.BF16 R40, R8.reuse, R24, R40 ;  /* 0x000000180828723c */ /* 0x040fe20000041828 */
[----:B------:R-:W3:Y:S05]  /*eef0*/  LDSM.16.MT88.4 R24, [R184+0x7000] ;  /* 0x00700000b818783b */ /* 0x000eea0000004200 */
[----:B------:R-:W-:Y:S01]  /*ef00*/  HMMA.16816.F32.BF16 R92, R8, R20, R92 ;  /* 0x00000014085c723c */ /* 0x000fe2000004185c */
[----:B-1----:R-:W-:-:S04]  /*ef10*/  FFMA.FTZ R0, R144, UR6, -R3 ;  /* 0x0000000690007c23 */ /* 0x002fc80008010803 */
[----:B------:R1:W4:Y:S01]  /*ef20*/  MUFU.EX2 R144, R0 ;  /* 0x0000000000907308 */ /* 0x0003220000000800 */
[C---:B------:R-:W-:Y:S01]  /*ef30*/  HMMA.16816.F32.BF16 R88, R8.reuse, R22, R100 ;  /* 0x000000160858723c */ /* 0x040fe20000041864 */
[----:B------:R-:W5:Y:S04]  /*ef40*/  LDSM.16.MT88.4 R20, [R182+0x7000] ;  /* 0x00700000b614783b */ /* 0x000f680000004200 */
[----:B------:R-:W-:Y:S01]  /*ef50*/  LDSM.16.MT88.4 R100, [R184+0x7800] ;  /* 0x00780000b864783b */ /* 0x000fe20000004200 */
[C---:B------:R-:W-:Y:S06]  /*ef60*/  HMMA.16816.F32.BF16 R124, R8.reuse, R16, R124 ;  /* 0x00000010087c723c */ /* 0x040fec000004187c */
[----:B------:R-:W-:Y:S01]  /*ef70*/  HMMA.16816.F32.BF16 R132, R8, R18, R132 ;  /* 0x000000120884723c */ /* 0x000fe20000041884 */
[----:B------:R-:W5:Y:S01]  /*ef80*/  LDSM.16.MT88.4 R16, [R183+0x7000] ;  /* 0x00700000b710783b */ /* 0x000f620000004200 */
[----:B-1----:R-:W-:Y:S01]  /*ef90*/  FFMA.FTZ R0, R152, UR6, -R3 ;  /* 0x0000000698007c23 */ /* 0x002fe20008010803 */
[----:B----4-:R-:W-:-:S03]  /*efa0*/  F2FP.BF16.F32.PACK_AB R4, R144, R145 ;  /* 0x000000919004723e */ /* 0x010fc600000010ff */
[C---:B------:R-:W-:Y:S01]  /*efb0*/  HMMA.16816.F32.BF16 R104, R8.reuse, R34, R116 ;  /* 0x000000220868723c */ /* 0x040fe20000041874 */
[----:B------:R-:W-:Y:S01]  /*efc0*/  LDSM.16.MT88.4 R116, [R182+0x7800] ;  /* 0x00780000b674783b */ /* 0x000fe20000004200 */
[----:B------:R1:W-:Y:S04]  /*efd0*/  MUFU.EX2 R152, R0 ;  /* 0x0000000000987308 */ /* 0x0003e80000000800 */
[----:B------:R-:W-:Y:S07]  /*efe0*/  HMMA.16816.F32.BF16 R108, R8, R32, R108 ;  /* 0x00000020086c723c */ /* 0x000fee000004186c */
[----:B------:R-:W-:-:S02]  /*eff0*/  F2FP.BF16.F32.PACK_AB R8, R210, R212 ;  /* 0x000000d4d208723e */ /* 0x000fc400000010ff */
[----:B------:R-:W-:Y:S01]  /*f000*/  F2FP.BF16.F32.PACK_AB R10, R179, R204 ;  /* 0x000000ccb30a723e */ /* 0x000fe200000010ff */
[----:B-1----:R-:W-:-:S04]  /*f010*/  FFMA.FTZ R0, R151, UR6, -R3 ;  /* 0x0000000697007c23 */ /* 0x002fc80008010803 */
        /* <DEDUP_REMOVED lines=14> */
[C---:B--2---:R-:W-:Y:S06]  /*f100*/  HMMA.16816.F32.BF16 R56, R4.reuse, R28, R56 ;  /* 0x0000001c0438723c */ /* 0x044fec0000041838 */
[C---:B------:R-:W-:Y:S06]  /*f110*/  HMMA.16816.F32.BF16 R52, R4.reuse, R30, R52 ;  /* 0x0000001e0434723c */ /* 0x040fec0000041834 */
[----:B---3--:R-:W-:Y:S01]  /*f120*/  HMMA.16816.F32.BF16 R96, R4, R24, R44 ;  /* 0x000000180460723c */ /* 0x008fe2000004182c */
[----:B-1----:R-:W-:-:S04]  /*f130*/  FFMA.FTZ R0, R164, UR6, -R12 ;  /* 0x00000006a4007c23 */ /* 0x002fc8000801080c */
        /* <DEDUP_REMOVED lines=43> */
[----:B------:R-:W-:Y:S01]  /*f3f0*/  FADD.FTZ R9, R228, R3 ;  /* 0x00000003e4097221 */ /* 0x000fe20000010000 */
        /* <DEDUP_REMOVED lines=12> */
[----:B------:R-:W-:Y:S01]  /*f4c0*/  FADD.FTZ R3, R221, R2 ;  /* 0x00000002dd037221 */ /* 0x000fe20000010000 */
[C---:B--2---:R-:W-:Y:S03]  /*f4d0*/  HMMA.16816.F32.BF16 R128, R136.reuse, R4, R128 ;  /* 0x000000048880723c */ /* 0x044fe60000041880 */
[----:B------:R-:W-:Y:S01]  /*f4e0*/  FADD.FTZ R3, R220, R3 ;  /* 0x00000003dc037221 */ /* 0x000fe20000010000 */
[----:B-1----:R-:W-:Y:S02]  /*f4f0*/  FFMA.FTZ R0, R217, UR6, -R12 ;  /* 0x00000006d9007c23 */ /* 0x002fe4000801080c */
[C---:B------:R-:W-:Y:S01]  /*f500*/  HMMA.16816.F32.BF16 R104, R136.reuse, R102, R80 ;  /* 0x000000668868723c */ /* 0x040fe20000041850 */
[----:B------:R-:W-:Y:S01]  /*f510*/  FADD.FTZ R3, R219, R3 ;  /* 0x00000003db037221 */ /* 0x000fe20000010000 */
[----:B------:R1:W2:Y:S04]  /*f520*/  MUFU.EX2 R12, R0 ;  /* 0x00000000000c7308 */ /* 0x0002a80000000800 */
[C---:B------:R-:W-:Y:S06]  /*f530*/  HMMA.16816.F32.BF16 R76, R136.reuse, R84, R56 ;  /* 0x00000054884c723c */ /* 0x040fec0000041838 */
[C---:B------:R-:W-:Y:S06]  /*f540*/  HMMA.16816.F32.BF16 R88, R136.reuse, R86, R52 ;  /* 0x000000568858723c */ /* 0x040fec0000041834 */
[----:B------:R-:W-:Y:S01]  /*f550*/  HMMA.16816.F32.BF16 R96, R136, R100, R96 ;  /* 0x000000648860723c */ /* 0x000fe20000041860 */
[----:B-1----:R-:W-:Y:S01]  /*f560*/  FFMA.FTZ R0, R246, R14, R178 ;  /* 0x0000000ef6007223 */ /* 0x002fe200000100b2 */
[----:B--2---:R-:W-:-:S03]  /*f570*/  F2FP.BF16.F32.PACK_AB R135, R12, R20 ;  /* 0x000000140c87723e */ /* 0x004fc600000010ff */
[----:B------:R-:W-:Y:S01]  /*f580*/  FADD.FTZ R10, R232, R0 ;  /* 0x00000000e80a7221 */ /* 0x000fe20000010000 */
[----:B------:R-:W-:Y:S01]  /*f590*/  FADD.FTZ R0, R230, R8 ;  /* 0x00000008e6007221 */ /* 0x000fe20000010000 */
[----:B------:R-:W-:Y:S02]  /*f5a0*/  HMMA.16816.F32.BF16 R112, R136, R116, R112 ;  /* 0x000000748870723c */ /* 0x000fe40000041870 */
[----:B------:R-:W-:Y:S01]  /*f5b0*/  FADD.FTZ R8, R233, R10 ;  /* 0x0000000ae9087221 */ /* 0x000fe20000010000 */
[----:B------:R-:W-:Y:S01]  /*f5c0*/  FADD.FTZ R2, R172, R0 ;  /* 0x00000000ac027221 */ /* 0x000fe20000010000 */
[----:B------:R-:W-:Y:S02]  /*f5d0*/  FADD.FTZ R0, R165, R9 ;  /* 0x00000009a5007221 */ /* 0x000fe40000010000 */
[----:B------:R-:W-:Y:S01]  /*f5e0*/  HMMA.16816.F32.BF16 R124, R132, R4, R124 ;  /* 0x00000004847c723c */ /* 0x000fe2000004187c */
[----:B------:R-:W-:-:S05]  /*f5f0*/  FADD.FTZ R8, R234, R8 ;  /* 0x00000008ea087221 */ /* 0x000fca0000010000 */
        /* <DEDUP_REMOVED lines=55> */
[----:B------:R-:W-:Y:S06]  /*f970*/  HMMA.16816.F32.BF16 R116, R132, R118, R44 ;  /* 0x000000768474723c */ /* 0x000fec000004182c */
[-C--:B------:R-:W-:Y:S06]  /*f980*/  HMMA.16816.F32.BF16 R136, R136, R6.reuse, R60 ;  /* 0x000000068888723c */ /* 0x080fec000004183c */
[----:B------:R-:W-:-:S15]  /*f990*/  HMMA.16816.F32.BF16 R132, R132, R6, R16 ;  /* 0x000000068484723c */ /* 0x000fde0000041810 */
[----:B------:R-:W-:-:S09]  /*f9a0*/  NOP ;  /* 0x0000000000007918 */ /* 0x000fd20000000000 */
.L_x_2339:
[----:B------:R-:W-:-:S13]  /*f9b0*/  ISETP.GT.AND P0, PT, R205, R252, PT ;  /* 0x000000fccd00720c */ /* 0x000fda0003f04270 */
[----:B------:R-:W-:Y:S05]  /*f9c0*/  @!P0 BRA `(.L_x_2346) ;  /* 0x0000004000fc8947 */ /* 0x000fea0003800000 */
[----:B------:R-:W-:Y:S01]  /*f9d0*/  ULDC UR4, c[0x0][0x2d0] ;  /* 0x0000b40000047ab9 */ /* 0x000fe20000000800 */
[----:B------:R-:W-:Y:S01]  /*f9e0*/  SHF.L.U32 R0, R208, 0x5, RZ ;  /* 0x00000005d0007819 */ /* 0x000fe200000006ff */
[----:B------:R-:W-:Y:S01]  /*f9f0*/  IMAD.MOV.U32 R68, RZ, RZ, R72 ;  /* 0x000000ffff447224 */ /* 0x000fe200078e0048 */
[----:B------:R-:W-:Y:S01]  /*fa00*/  ISETP.GE.AND P4, PT, R250, UR4, PT ;  /* 0x00000004fa007c0c */ /* 0x000fe2000bf86270 */
[----:B------:R-:W-:Y:S01]  /*fa10*/  IMAD.WIDE.U32 R250, R206, 0x30, RZ ;  /* 0x00000030cefa7825 */ /* 0x000fe200078e00ff */
[----:B------:R-:W-:Y:S01]  /*fa20*/  MOV R74, R71 ;  /* 0x00000047004a7202 */ /* 0x000fe20000000f00 */
[----:B------:R-:W-:Y:S01]  /*fa30*/  ULDC UR5, c[0x0][0x39c] ;  /* 0x0000e70000057ab9 */ /* 0x000fe20000000800 */
[----:B------:R-:W-:Y:S01]  /*fa40*/  ULDC UR4, c[0x0][0x2ec] ;  /* 0x0000bb0000047ab9 */ /* 0x000fe20000000800 */
[----:B------:R-:W-:Y:S01]  /*fa50*/  IMAD.MOV.U32 R75, RZ, RZ, R70 ;  /* 0x000000ffff4b7224 */ /* 0x000fe200078e0046 */
[----:B------:R-:W-:-:S07]  /*fa60*/  ULDC.64 UR6, c[0x0][0x248] ;  /* 0x0000920000067ab9 */ /* 0x000fce0000000a00 */
[----:B------:R-:W1:Y:S08]  /*fa70*/  @!P4 LDC.64 R4, c[0x0][0x220] ;  /* 0x00008800ff04cb82 */ /* 0x000e700000000a00 */
[----:B------:R-:W2:Y:S08]  /*fa80*/  @!P4 LDC.64 R2, c[0x0][0x220] ;  /* 0x00008800ff02cb82 */ /* 0x000eb00000000a00 */
[----:B------:R-:W3:Y:S01]  /*fa90*/  @!P4 LDC.64 R6, c[0x0][0x220] ;  /* 0x00008800ff06cb82 */ /* 0x000ee20000000a00 */
[----:B-1----:R1:W-:Y:S04]  /*faa0*/  @!P4 STL.64 [R1+0x28], R4 ;  /* 0x000028040100c387 */ /* 0x0023e80000100a00 */
[----:B--2---:R2:W-:Y:S04]  /*fab0*/  @!P4 STL.64 [R1+0x20], R2 ;  /* 0x000020020100c387 */ /* 0x0045e80000100a00 */
[----:B---3--:R3:W-:Y:S01]  /*fac0*/  @!P4 STL.64 [R1+0x18], R6 ;  /* 0x000018060100c387 */ /* 0x0087e20000100a00 */
[----:B-1----:R-:W1:Y:S01]  /*fad0*/  @!P4 LDC.64 R4, c[0x0][0x220] ;  /* 0x00008800ff04cb82 */ /* 0x002e620000000a00 */
[----:B--2---:R-:W-:Y:S01]  /*fae0*/  SHF.L.U64.HI R3, R208, 0x5, R209 ;  /* 0x00000005d0037819 */ /* 0x004fe200000102d1 */
[----:B------:R-:W-:-:S02]  /*faf0*/  IMAD R2, R209, 0x30, RZ ;  /* 0x00000030d1027824 */ /* 0x000fc400078e02ff */
[----:B---3--:R-:W-:Y:S01]  /*fb00*/  IMAD.WIDE.U32 R6, R208, 0x30, RZ ;  /* 0x00000030d0067825 */ /* 0x008fe200078e00ff */
[----:B-1----:R1:W-:Y:S04]  /*fb10*/  @!P4 STL.64 [R1+0x10], R4 ;  /* 0x000010040100c387 */ /* 0x0023e80000100a00 */
[----:B------:R2:W-:Y:S04]  /*fb20*/  STL [R1+0x30], R3 ;  /* 0x0000300301007387 */ /* 0x0005e80000100800 */
[----:B------:R3:W-:Y:S01]  /*fb30*/  STL [R1+0x34], R0 ;  /* 0x0000340001007387 */ /* 0x0007e20000100800 */
[----:B-1----:R-:W-:-:S02]  /*fb40*/  SHF.L.U64.HI R4, R206, 0x5, R207 ;  /* 0x00000005ce047819 */ /* 0x002fc400000102cf */
[----:B--2---:R-:W-:-:S03]  /*fb50*/  SHF.L.U32 R3, R206, 0x5, RZ ;  /* 0x00000005ce037819 */ /* 0x004fc600000006ff */
[----:B------:R1:W-:Y:S01]  /*fb60*/  STL [R1+0x38], R4 ;  /* 0x0000380401007387 */ /* 0x0003e20000100800 */
[----:B---3--:R-:W-:-:S03]  /*fb70*/  IMAD R0, R207, 0x30, RZ ;  /* 0x00000030cf007824 */ /* 0x008fc600078e02ff */
[----:B------:R-:W-:Y:S04]  /*fb80*/  STL.64 [R1], R6 ;  /* 0x0000000601007387 */ /* 0x000fe80000100a00 */
[----:B------:R2:W-:Y:S04]  /*fb90*/  STL [R1+0x3c], R3 ;  /* 0x00003c0301007387 */ /* 0x0005e80000100800 */
[----:B-1----:R-:W3:Y:S01]  /*fba0*/  LDL.LU.64 R4, [R1+0x8] ;  /* 0x0000080001047983 */ /* 0x002ee20000300a00 */
[----:B------:R-:W-:Y:S01]  /*fbb0*/  IMAD.IADD R252, R2, 0x1, R7 ;  /* 0x0000000102fc7824 */ /* 0x000fe200078e0207 */
[----:B------:R-:W-:-:S02]  /*fbc0*/  IADD3 R249, R0, R251, RZ ;  /* 0x000000fb00f97210 */ /* 0x000fc40007ffe0ff */
[----:B--2---:R-:W-:Y:S01]  /*fbd0*/  MOV R3, R73 ;  /* 0x0000004900037202 */ /* 0x004fe20000000f00 */
[----:B---3--:R-:W-:-:S05]  /*fbe0*/  IMAD.MOV.U32 R5, RZ, RZ, R237 ;  /* 0x000000ffff057224 */ /* 0x008fca00078e00ed */
[----:B------:R1:W-:Y:S01]  /*fbf0*/  STL.64 [R1+0x8], R4 ;  /* 0x0000080401007387 */ /* 0x0003e20000100a00 */
[----:B------:R-:W-:Y:S05]  /*fc00*/  BRA `(.L_x_2347) ;  /* 0x0000000000d87947 */ /* 0x000fea0003800000 */
.L_x_2349:
[----:B------:R-:W2:Y:S01]  /*fc10*/  LDL.64 R214, [R1+0x68] ;  /* 0x0000680001d67983 */ /* 0x000ea20000100a00 */
[----:B------:R-:W3:Y:S01]  /*fc20*/  @!P4 LDC.64 R12, c[0x0][0x218] ;  /* 0x00008600ff0ccb82 */ /* 0x000ee20000000a00 */
[----:B------:R-:W-:Y:S02]  /*fc30*/  VIADD R4, R205, 0xfffffffe ;  /* 0xfffffffecd047836 */ /* 0x000fe40000000000 */
[----:B------:R-:W5:Y:S02]  /*fc40*/  LDL.64 R212, [R1+0x58] ;  /* 0x0000580001d47983 */ /* 0x000f640000100a00 */
[C---:B------:R-:W-:Y:S01]  /*fc50*/  IMAD.WIDE.U32 R6, R4.reuse, UR6, RZ ;  /* 0x0000000604067c25 */ /* 0x040fe2000f8e00ff */
[----:B------:R-:W-:Y:S01]  /*fc60*/  SHF.R.S32.HI R5, RZ, 0x1f, R4 ;  /* 0x0000001fff057819 */ /* 0x000fe20000011404 */
[----:B------:R-:W4:Y:S01]  /*fc70*/  LDL R210, [R1+0x74] ;  /* 0x0000740001d27983 */ /* 0x000f220000100800 */
[----:B-1----:R-:W1:Y:S03]  /*fc80*/  @!P4 LDC.64 R16, c[0x0][0x218] ;  /* 0x00008600ff10cb82 */ /* 0x002e660000000a00 */
[----:B------:R-:W4:Y:S01]  /*fc90*/  LDL R208, [R1+0x70] ;  /* 0x0000700001d07983 */ /* 0x000f220000100800 */
[----:B------:R-:W-:Y:S03]  /*fca0*/  IMAD R5, R5, UR6, RZ ;  /* 0x0000000605057c24 */ /* 0x000fe6000f8e02ff */
[----:B------:R-:W4:Y:S01]  /*fcb0*/  LDL R209, [R1+0x3c] ;  /* 0x00003c0001d17983 */ /* 0x000f220000100800 */
[----:B------:R-:W1:Y:S01]  /*fcc0*/  @!P4 LDC.64 R18, c[0x0][0x218] ;  /* 0x00008600ff12cb82 */ /* 0x000e620000000a00 */
[----:B------:R-:W-:Y:S02]  /*fcd0*/  IMAD R5, R4, UR7, R5 ;  /* 0x0000000704057c24 */ /* 0x000fe4000f8e0205 */
[----:B------:R-:W4:Y:S02]  /*fce0*/  LDL R207, [R1+0x38] ;  /* 0x0000380001cf7983 */ /* 0x000f240000100800 */
[----:B------:R-:W-:Y:S02]  /*fcf0*/  IMAD.IADD R5, R7, 0x1, R5 ;  /* 0x0000000107057824 */ /* 0x000fe400078e0205 */
[----:B------:R1:W-:Y:S01]  /*fd00*/  @P4 STS.128 [R203+0x4000], RZ ;  /* 0x004000ffcb004388 */ /* 0x0003e20000000c00 */
[----:B------:R-:W1:Y:S01]  /*fd10*/  @!P4 LDC.64 R20, c[0x0][0x218] ;  /* 0x00008600ff14cb82 */ /* 0x000e620000000a00 */
[----:B--2---:R-:W-:Y:S04]  /*fd20*/  LEA R4, P0, R6, R214, 0x6 ;  /* 0x000000d606047211 */ /* 0x004fe800078030ff */
[----:B---3--:R-:W-:Y:S02]  /*fd30*/  @!P4 LEA R12, P6, R4, R12, 0x1 ;  /* 0x0000000c040cc211 */ /* 0x008fe400078c08ff */
[----:B-----5:R-:W-:Y:S02]  /*fd40*/  LEA.HI.X R5, R6, R213, R5, 0x6, P0 ;  /* 0x000000d506057211 */ /* 0x020fe400000f3405 */
[----:B----4-:R-:W-:Y:S02]  /*fd50*/  @!P4 IADD3 R7, P0, R210, R4, RZ ;  /* 0x00000004d207c210 */ /* 0x010fe40007f1e0ff */
[--C-:B------:R-:W-:Y:S02]  /*fd60*/  @!P4 LEA.HI.X R13, R4, R13, R5.reuse, 0x1, P6 ;  /* 0x0000000d040dc211 */ /* 0x100fe400030f0c05 */
[C---:B-1----:R-:W-:Y:S01]  /*fd70*/  @!P4 LEA R10, P5, R7.reuse, R16, 0x1 ;  /* 0x00000010070ac211 */ /* 0x042fe200078a08ff */
[----:B------:R-:W-:Y:S01]  /*fd80*/  @!P4 IMAD.X R11, R208, 0x1, R5, P0 ;  /* 0x00000001d00bc824 */ /* 0x000fe200000e0605 */
[C---:B------:R-:W-:Y:S01]  /*fd90*/  @!P4 IADD3 R14, P1, R4.reuse, R250, RZ ;  /* 0x000000fa040ec210 */ /* 0x040fe20007f3e0ff */
[----:B------:R-:W-:Y:S01]  /*fda0*/  @!PT LDS RZ, [RZ] ;  /* 0x00000000fffff984 */ /* 0x000fe20000000800 */
[----:B------:R-:W-:Y:S01]  /*fdb0*/  @!PT LDS RZ, [RZ] ;  /* 0x00000000fffff984 */ /* 0x000fe20000000800 */
[----:B------:R-:W-:Y:S01]  /*fdc0*/  @!PT LDS RZ, [RZ] ;  /* 0x00000000fffff984 */ /* 0x000fe20000000800 */
[----:B------:R2:W-:Y:S01]  /*fdd0*/  @!P4 LDGSTS.E.BYPASS.LTC128B.128 [R203+0x4000], desc[UR10][R12.64] ;  /* 0x040000000ccbcfae */ /* 0x0005e2000b901d4a */
[----:B------:R-:W-:Y:S02]  /*fde0*/  @!P4 IADD3 R9, P3, R4, R209, RZ ;  /* 0x000000d10409c210 */ /* 0x000fe40007f7e0ff */
[----:B------:R-:W-:Y:S01]  /*fdf0*/  @!P4 LEA.HI.X R11, R7, R17, R11, 0x1, P5 ;  /* 0x00000011070bc211 */ /* 0x000fe200028f0c0b */
[----:B------:R2:W-:Y:S01]  /*fe00*/  @P4 STS.128 [R203+0x4800], RZ ;  /* 0x004800ffcb004388 */ /* 0x0005e20000000c00 */
[----:B------:R-:W-:Y:S01]  /*fe10*/  @!P4 LEA R8, P2, R9, R18, 0x1 ;  /* 0x000000120908c211 */ /* 0x000fe200078408ff */
[C---:B------:R-:W-:Y:S01]  /*fe20*/  @!P4 IMAD.X R15, R5.reuse, 0x1, R207, P3 ;  /* 0x00000001050fc824 */ /* 0x040fe200018e06cf */
[C---:B------:R-:W-:Y:S01]  /*fe30*/  @!P4 LEA R6, P0, R14.reuse, R20, 0x1 ;  /* 0x000000140e06c211 */ /* 0x040fe200078008ff */
[----:B------:R-:W-:Y:S01]  /*fe40*/  @!PT LDS RZ, [RZ] ;  /* 0x00000000fffff984 */ /* 0x000fe20000000800 */
[----:B------:R-:W-:Y:S01]  /*fe50*/  @!PT LDS RZ, [RZ] ;  /* 0x00000000fffff984 */ /* 0x000fe20000000800 */
[----:B------:R-:W-:Y:S01]  /*fe60*/  @!PT LDS RZ, [RZ] ;  /* 0x00000000fffff984 */ /* 0x000fe20000000800 */
[----:B------:R2:W-:Y:S01]  /*fe70*/  @!P4 LDGSTS.E.BYPASS.LTC128B.128 [R203+0x4800], desc[UR10][R10.64] ;  /* 0x048000000acbcfae */ /* 0x0005e2000b901d4a */
[----:B------:R-:W-:Y:S02]  /*fe80*/  @!P4 IMAD.X R16, R5, 0x1, R249, P1 ;  /* 0x000000010510c824 */ /* 0x000fe400008e06f9 */
[----:B------:R-:W-:Y:S01]  /*fe90*/  @!P4 LEA.HI.X R9, R9, R19, R15, 0x1, P2 ;  /* 0x000000130909c211 */ /* 0x000fe200010f0c0f */
        /* <DEDUP_REMOVED lines=13> */
.L_x_2347:
[----:B------:R-:W2:Y:S01]  /*ff70*/  LDL R0, [R1+0x78] ;  /* 0x0000780001007983 */ /* 0x000ea20000100800 */
[----:B------:R-:W-:Y:S04]  /*ff80*/  DEPBAR.LE SB0, 0x0 ;  /* 0x000080000000791a */ /* 0x000fe80000000000 */
[----:B-1----:R-:W3:Y:S01]  /*ff90*/  LDL.64 R4, [R1+0x8] ;  /* 0x0000080001047983 */ /* 0x002ee20000100a00 */
[----:B------:R-:W-:Y:S04]  /*ffa0*/  IADD3 R204, R205, -0x1, RZ ;  /* 0xffffffffcdcc7810 */ /* 0x000fe80007ffe0ff */
[----:B------:R-:W3:Y:S01]  /*ffb0*/  LDL R14, [R1+0x44] ;  /* 0x00004400010e7983 */ /* 0x000ee20000100800 */
[----:B------:R-:W-:Y:S04]  /*ffc0*/  SHF.R.S32.HI R2, RZ, 0x1f, R204 ;  /* 0x0000001fff027819 */ /* 0x000fe800000114cc */
[----:B------:R-:W4:Y:S05]  /*ffd0*/  LDL.64 R12, [R1] ;  /* 0x00000000010c7983 */ /* 0x000f2a0000100a00 */
        /* <DEDUP_REMOVED lines=13> */
[----:B------:R-:W-:Y:S05]  /*100b0*/  @P4 STS.128 [R203+0x6000], RZ ;  /* 0x006000ffcb004388 */ /* 0x000fea0000000c00 */
[----:B------:R-:W5:Y:S01]  /*100c0*/  LDL R206, [R1+0x40] ;  /* 0x0000400001ce7983 */ /* 0x000f620000100800 */
[----:B--2---:R-:W-:Y:S02]  /*100d0*/  IMAD R0, R0, R204, RZ ;  /* 0x000000cc00007224 */ /* 0x004fe400078e02ff */
[-C--:B---3--:R-:W-:Y:S04]  /*100e0*/  IMAD.WIDE.U32 R4, R204, R14.reuse, R4 ;  /* 0x0000000ecc047225 */ /* 0x088fe800078e0004 */
[----:B------:R-:W-:Y:S01]  /*100f0*/  IMAD R0, R2, R14, R0 ;  /* 0x0000000e02007224 */ /* 0x000fe200078e0200 */
[----:B----4-:R-:W-:Y:S02]  /*10100*/  @!P4 IADD3 R14, P1, R12, R4, RZ ;  /* 0x000000040c0ec210 */ /* 0x010fe40007f3e0ff */
[C---:B-----5:R-:W-:Y:S02]  /*10110*/  @!P4 LEA R12, P6, R4.reuse, R10, 0x1 ;  /* 0x0000000a040cc211 */ /* 0x060fe400078c08ff */
[----:B------:R-:W-:Y:S04]  /*10120*/  IADD3 R0, R5, R0, RZ ;  /* 0x0000000005007210 */ /* 0x000fe80007ffe0ff */
[----:B------:R-:W-:Y:S02]  /*10130*/  @!P4 LEA.HI.X R13, R4, R19, R0, 0x1, P6 ;  /* 0x00000013040dc211 */ /* 0x000fe400030f0c00 */
[----:B------:R-:W-:Y:S03]  /*10140*/  @!P4 IADD3 R2, P0, R11, R4, RZ ;  /* 0x000000040b02c210 */ /* 0x000fe60007f1e0ff */
[----:B------:R-:W-:Y:S01]  /*10150*/  @!PT LDS RZ, [RZ] ;  /* 0x00000000fffff984 */ /* 0x000fe20000000800 */
[----:B------:R-:W-:Y:S01]  /*10160*/  @!PT LDS RZ, [RZ] ;  /* 0x00000000fffff984 */ /* 0x000fe20000000800 */
[----:B------:R-:W-:Y:S01]  /*10170*/  @!PT LDS RZ, [RZ] ;  /* 0x00000000fffff984 */ /* 0x000fe20000000800 */
[----:B------:R-:W-:Y:S01]  /*10180*/  @!P4 LDGSTS.E.BYPASS.LTC128B.128 [R203+0x6000], desc[UR10][R12.64] ;  /* 0x060000000ccbcfae */ /* 0x000fe2000b901d4a */
[----:B------:R-:W-:Y:S04]  /*10190*/  @!P4 LEA R10, P5, R2, R9, 0x1 ;  /* 0x00000009020ac211 */ /* 0x000fe800078a08ff */
[----:B------:R-:W-:Y:S01]  /*101a0*/  @P4 STS.128 [R203+0x6800], RZ ;  /* 0x006800ffcb004388 */ /* 0x000fe20000000c00 */
[----:B------:R-:W-:Y:S04]  /*101b0*/  @!P4 IADD3.X R5, R20, R0, RZ, P0, !PT ;  /* 0x000000001405c210 */ /* 0x000fe800007fe4ff */
[----:B------:R-:W-:Y:S02]  /*101c0*/  @!P4 LEA.HI.X R11, R2, R18, R5, 0x1, P5 ;  /* 0x00000012020bc211 */ /* 0x000fe400028f0c05 */
[----:B------:R-:W-:Y:S03]  /*101d0*/  @!P4 IADD3 R7, P3, R7, R4, RZ ;  /* 0x000000040707c210 */ /* 0x000fe60007f7e0ff */
[----:B------:R-:W-:Y:S01]  /*101e0*/  @!PT LDS RZ, [RZ] ;  /* 0x00000000fffff984 */ /* 0x000fe20000000800 */
[----:B------:R-:W-:Y:S01]  /*101f0*/  @!PT LDS RZ, [RZ] ;  /* 0x00000000fffff984 */ /* 0x000fe20000000800 */
[----:B------:R-:W-:Y:S01]  /*10200*/  @!PT LDS RZ, [RZ] ;  /* 0x00000000fffff984 */ /* 0x000fe20000000800 */
[----:B------:R-:W-:Y:S01]  /*10210*/  @!P4 LDGSTS.E.BYPASS.LTC128B.128 [R203+0x6800], desc[UR10][R10.64] ;  /* 0x068000000acbcfae */ /* 0x000fe2000b901d4a */
[C---:B------:R-:W-:Y:S04]  /*10220*/  @!P4 LEA R8, P2, R7.reuse, R8, 0x1 ;  /* 0x000000080708c211 */ /* 0x040fe800078408ff */
[----:B------:R-:W-:Y:S01]  /*10230*/  @P4 STS.128 [R203+0x7000], RZ ;  /* 0x007000ffcb004388 */ /* 0x000fe20000000c00 */
[C---:B------:R-:W-:Y:S02]  /*10240*/  @!P4 IADD3.X R9, R0.reuse, R15, RZ, P3, !PT ;  /* 0x0000000f0009c210 */ /* 0x040fe40001ffe4ff */
[----:B------:R-:W-:Y:S02]  /*10250*/  @!P4 IADD3.X R15, R0, R252, RZ, P1, !PT ;  /* 0x000000fc000fc210 */ /* 0x000fe40000ffe4ff */
[----:B------:R-:W-:Y:S01]  /*10260*/  @!P4 LEA.HI.X R9, R7, R17, R9, 0x1, P2 ;  /* 0x000000110709c211 */ /* 0x000fe200010f0c09 */
[----:B------:R-:W1:Y:S01]  /*10270*/  S2R R0, SR_TID.X ;  /* 0x0000000000007919 */ /* 0x000e620000002100 */
[C---:B------:R-:W-:Y:S03]  /*10280*/  @!P4 LEA R6, P0, R14.reuse, R6, 0x1 ;  /* 0x000000060e06c211 */ /* 0x040fe600078008ff */
        /* <DEDUP_REMOVED lines=11> */
[----:B------:R-:W2:Y:S05]  /*10340*/  LDSM.16.M88.4 R16, [R180+0x4000] ;  /* 0x00400000b410783b */ /* 0x000eaa0000000200 */
[----:B------:R-:W3:Y:S05]  /*10350*/  LDSM.16.M88.4 R60, [R187+0x2000] ;  /* 0x00200000bb3c783b */ /* 0x000eea0000000200 */
[----:B------:R-:W4:Y:S01]  /*10360*/  LDSM.16.M88.4 R32, [R180+0x4800] ;  /* 0x00480000b420783b */ /* 0x000f220000000200 */
[----:B-1----:R-:W-:Y:S04]  /*10370*/  SHF.L.U32 R0, R0, 0x1, RZ ;  /* 0x0000000100007819 */ /* 0x002fe800000006ff */
[----:B------:R-:W0:Y:S01]  /*10380*/  LDGDEPBAR ;  /* 0x00000000000079af */ /* 0x000e220000000000 */
[----:B------:R-:W-:Y:S02]  /*10390*/  LOP3.LUT R0, R0, 0x6, RZ, 0xc0, !PT ;  /* 0x0000000600007812 */ /* 0x000fe400078ec0ff */
[C---:B------:R-:W-:Y:S02]  /*103a0*/  ISETP.GT.AND P0, PT, R204.reuse, R206, PT ;  /* 0x000000cecc00720c */ /* 0x040fe40003f04270 */
[----:B------:R-:W1:Y:S01]  /*103b0*/  LDSM.16.M88.4 R48, [R180+0x5000] ;  /* 0x00500000b430783b */ /* 0x000e620000000200 */
[----:B------:R-:W-:Y:S04]  /*103c0*/  LEA R0, R204, R0, 0x6 ;  /* 0x00000000cc007211 */ /* 0x000fe800078e30ff */
[----:B------:R-:W5:Y:S01]  /*103d0*/  LDSM.16.M88.4 R140, [R180+0x5800] ;  /* 0x00580000b48c783b */ /* 0x000f620000000200 */
[----:B------:R-:W-:Y:S04]  /*103e0*/  IADD3 R2, R0, 0x1, RZ ;  /* 0x0000000100027810 */ /* 0x000fe80007ffe0ff */
[----:B------:R-:W-:Y:S05]  /*103f0*/  LDSM.16.M88.4 R144, [R190] ;  /* 0x00000000be90783b */ /* 0x000fea0000000200 */
[----:B------:R-:W5:Y:S05]  /*10400*/  LDSM.16.M88.4 R148, [R186+0x4000] ;  /* 0x00400000ba94783b */ /* 0x000f6a0000000200 */
[----:B------:R-:W5:Y:S01]  /*10410*/  LDSM.16.M88.4 R152, [R190+0x2000] ;  /* 0x00200000be98783b */ /* 0x000f620000000200 */
[-C--:B--2---:R-:W-:Y:S04]  /*10420*/  HMMA.16816.F32.BF16 R4, R64, R16.reuse, RZ ;  /* 0x000000104004723c */ /* 0x084fe800000418ff */
[----:B------:R-:W2:Y:S02]  /*10430*/  LDSM.16.M88.4 R156, [R186+0x4800] ;  /* 0x00480000ba9c783b */ /* 0x000ea40000000200 */
[C---:B---3--:R-:W-:Y:S03]  /*10440*/  HMMA.16816.F32.BF16 R8, R60.reuse, R16, RZ ;  /* 0x000000103c08723c */ /* 0x048fe600000418ff */
[----:B------:R-:W3:Y:S03]  /*10450*/  LDSM.16.M88.4 R160, [R186+0x5000] ;  /* 0x00500000baa0783b */ /* 0x000ee60000000200 */
[-C--:B------:R-:W-:Y:S02]  /*10460*/  HMMA.16816.F32.BF16 R12, R60, R18.reuse, RZ ;  /* 0x000000123c0c723c */ /* 0x080fe400000418ff */
[----:B------:R-:W3:Y:S04]  /*10470*/  LDSM.16.M88.4 R164, [R186+0x5800] ;  /* 0x00580000baa4783b */ /* 0x000ee80000000200 */
[C---:B------:R-:W-:Y:S01]  /*10480*/  HMMA.16816.F32.BF16 R16, R64.reuse, R18, RZ ;  /* 0x000000124010723c */ /* 0x040fe200000418ff */
[----:B------:R-:W-:Y:S05]  /*10490*/  LDSM.16.M88.4 R168, [R193] ;  /* 0x00000000c1a8783b */ /* 0x000fea0000000200 */
[-C--:B----4-:R-:W-:Y:S01]  /*104a0*/  HMMA.16816.F32.BF16 R20, R64, R32.reuse, RZ ;  /* 0x000000204014723c */ /* 0x090fe200000418ff */
[----:B------:R-:W-:Y:S05]  /*104b0*/  LDSM.16.M88.4 R172, [R192] ;  /* 0x00000000c0ac783b */ /* 0x000fea0000000200 */
[C---:B------:R-:W-:Y:S01]  /*104c0*/  HMMA.16816.F32.BF16 R24, R60.reuse, R32, RZ ;  /* 0x000000203c18723c */ /* 0x040fe200000418ff */
[----:B------:R-:W-:Y:S05]  /*104d0*/  LDSM.16.M88.4 R176, [R185] ;  /* 0x00000000b9b0783b */ /* 0x000fea0000000200 */
[-C--:B------:R-:W-:Y:S06]  /*104e0*/  HMMA.16816.F32.BF16 R28, R60, R34.reuse, RZ ;  /* 0x000000223c1c723c */ /* 0x080fec00000418ff */
[C---:B------:R-:W-:Y:S06]  /*104f0*/  HMMA.16816.F32.BF16 R32, R64.reuse, R34, RZ ;  /* 0x000000224020723c */ /* 0x040fec00000418ff */
[-C--:B-1----:R-:W-:Y:S06]  /*10500*/  HMMA.16816.F32.BF16 R36, R64, R48.reuse, RZ ;  /* 0x000000304024723c */ /* 0x082fec00000418ff */
        /* <DEDUP_REMOVED lines=17> */
[----:B------:R-:W2:Y:S05]  /*10620*/  LDSM.16.M88.4 R156, [R188+0x2000] ;  /* 0x00200000bc9c783b */ /* 0x000eaa0000000200 */
[-C--:B---3--:R-:W-:Y:S06]  /*10630*/  HMMA.16816.F32.BF16 R36, R144, R160.reuse, R36 ;  /* 0x000000a09024723c */ /* 0x088fec0000041824 */
[C---:B------:R-:W-:Y:S06]  /*10640*/  HMMA.16816.F32.BF16 R40, R152.reuse, R160, R40 ;  /* 0x000000a09828723c */ /* 0x040fec0000041828 */
[-C--:B------:R-:W-:Y:S06]  /*10650*/  HMMA.16816.F32.BF16 R44, R152, R162.reuse, R44 ;  /* 0x000000a2982c723c */ /* 0x080fec000004182c */
[C---:B------:R-:W-:Y:S01]  /*10660*/  HMMA.16816.F32.BF16 R48, R144.reuse, R162, R48 ;  /* 0x000000a29030723c */ /* 0x040fe20000041830 */
[----:B------:R-:W3:Y:S05]  /*10670*/  LDSM.16.M88.4 R160, [R194] ;  /* 0x00000000c2a0783b */ /* 0x000eea0000000200 */
[-C--:B------:R-:W-:Y:S06]  /*10680*/  HMMA.16816.F32.BF16 R52, R144, R164.reuse, R52 ;  /* 0x000000a49034723c */ /* 0x080fec0000041834 */
[C---:B------:R-:W-:Y:S06]  /*10690*/  HMMA.16816.F32.BF16 R56, R152.reuse, R164, R56 ;  /* 0x000000a49838723c */ /* 0x040fec0000041838 */
[-C--:B------:R-:W-:Y:S01]  /*106a0*/  HMMA.16816.F32.BF16 R60, R152, R166.reuse, R60 ;  /* 0x000000a6983c723c */ /* 0x080fe2000004183c */
[----:B------:R-:W4:Y:S05]  /*106b0*/  LDSM.16.M88.4 R152, [R189] ;  /* 0x00000000bd98783b */ /* 0x000f2a0000000200 */
[----:B------:R-:W-:Y:S01]  /*106c0*/  HMMA.16816.F32.BF16 R64, R144, R166, R64 ;  /* 0x000000a69040723c */ /* 0x000fe20000041840 */
[----:B------:R-:W5:Y:S05]  /*106d0*/  LDSM.16.M88.4 R144, [R189+0x2000] ;  /* 0x00200000bd90783b */ /* 0x000f6a0000000200 */
[-C--:B-1----:R-:W-:Y:S06]  /*106e0*/  HMMA.16816.F32.BF16 R4, R140, R148.reuse, R4 ;  /* 0x000000948c04723c */ /* 0x082fec0000041804 */
[C---:B--2---:R-:W-:Y:S06]  /*106f0*/  HMMA.16816.F32.BF16 R8, R156.reuse, R148, R8 ;  /* 0x000000949c08723c */ /* 0x044fec0000041808 */
        /* <DEDUP_REMOVED lines=14> */
[-C--:B----4-:R-:W-:Y:S06]  /*107e0*/  HMMA.16816.F32.BF16 R4, R152, R176.reuse, R4 ;  /* 0x000000b09804723c */ /* 0x090fec0000041804 */
[C---:B-----5:R-:W-:Y:S06]  /*107f0*/  HMMA.16816.F32.BF16 R8, R144.reuse, R176, R8 ;  /* 0x000000b09008723c */ /* 0x060fec0000041808 */
        /* <DEDUP_REMOVED lines=39> */
[----:B------:R-:W-:Y:S08]  /*10a70*/  DEPBAR.LE SB0, 0x0 ;  /* 0x000080000000791a */ /* 0x000ff00000000000 */
[----:B------:R1:W1:Y:S01]  /*10a80*/  MUFU.TANH R142, R17 ;  /* 0x00000011008e7308 */ /* 0x0002620000002400 */
[-C--:B-----5:R-:W-:Y:S01]  /*10a90*/  HMMA.16816.F32.BF16 R36, R152, R8.reuse, R36 ;  /* 0x000000089824723c */ /* 0x0a0fe20000041824 */
[----:B------:R-:W-:Y:S04]  /*10aa0*/  BAR.SYNC.DEFER_BLOCKING 0x0 ;  /* 0x0000000000007b1d */ /* 0x000fe80000010000 */
[----:B------:R-:W-:Y:S01]  /*10ab0*/  FMUL.FTZ R24, R24, UR5 ;  /* 0x0000000518187c20 */ /* 0x000fe20008410000 */
[C---:B------:R-:W-:Y:S03]  /*10ac0*/  HMMA.16816.F32.BF16 R40, R144.reuse, R8, R40 ;  /* 0x000000089028723c */ /* 0x040fe60000041828 */
[----:B------:R1:W1:Y:S02]  /*10ad0*/  MUFU.TANH R141, R19 ;  /* 0x00000013008d7308 */ /* 0x0002640000002400 */
[----:B------:R-:W-:Y:S01]  /*10ae0*/  FMUL.FTZ R20, R20, UR5 ;  /* 0x0000000514147c20 */ /* 0x000fe20008410000 */
[-C--:B------:R-:W-:Y:S07]  /*10af0*/  HMMA.16816.F32.BF16 R44, R144, R10.reuse, R44 ;  /* 0x0000000a902c723c */ /* 0x080fee000004182c */
[----:B------:R1:W1:Y:S01]  /*10b00*/  MUFU.TANH R140, R20 ;  /* 0x00000014008c7308 */ /* 0x0002620000002400 */
[----:B------:R-:W-:Y:S01]  /*10b10*/  FMUL.FTZ R22, R22, UR5 ;  /* 0x0000000516167c20 */ /* 0x000fe20008410000 */
[C---:B------:R-:W-:Y:S08]  /*10b20*/  HMMA.16816.F32.BF16 R48, R152.reuse, R10, R48 ;  /* 0x0000000a9830723c */ /* 0x040ff00000041830 */
[----:B------:R1:W1:Y:S03]  /*10b30*/  MUFU.TANH R72, R22 ;  /* 0x0000001600487308 */ /* 0x0002660000002400 */
[----:B------:R-:W-:Y:S01]  /*10b40*/  FMUL.FTZ R21, R21, UR5 ;  /* 0x0000000515157c20 */ /* 0x000fe20008410000 */
[----:B------:R-:W-:Y:S01]  /*10b50*/  FMUL.FTZ R23, R23, UR5 ;  /* 0x0000000517177c20 */ /* 0x000fe20008410000 */
[----:B------:R-:W-:Y:S01]  /*10b60*/  FMUL.FTZ R25, R25, UR5 ;  /* 0x0000000519197c20 */ /* 0x000fe20008410000 */
[----:B------:R-:W-:Y:S01]  /*10b70*/  FMUL.FTZ R26, R26, UR5 ;  /* 0x000000051a1a7c20 */ /* 0x000fe20008410000 */
[----:B------:R-:W-:Y:S03]  /*10b80*/  FMUL.FTZ R27, R27, UR5 ;  /* 0x000000051b1b7c20 */ /* 0x000fe60008410000 */
[----:B------:R1:W1:Y:S01]  /*10b90*/  MUFU.TANH R73, R21 ;  /* 0x0000001500497308 */ /* 0x0002620000002400 */
[-C--:B----4-:R-:W-:Y:S06]  /*10ba0*/  HMMA.16816.F32.BF16 R52, R152, R12.reuse, R52 ;  /* 0x0000000c9834723c */ /* 0x090fec0000041834 */
[C---:B------:R-:W-:Y:S03]  /*10bb0*/  HMMA.16816.F32.BF16 R56, R144.reuse, R12, R56 ;  /* 0x0000000c9038723c */ /* 0x040fe60000041838 */
[----:B------:R4:W1:Y:S03]  /*10bc0*/  MUFU.TANH R71, R23 ;  /* 0x0000001700477308 */ /* 0x0008660000002400 */
[-C--:B------:R-:W-:Y:S07]  /*10bd0*/  HMMA.16816.F32.BF16 R60, R144, R14.reuse, R60 ;  /* 0x0000000e903c723c */ /* 0x080fee000004183c */
[----:B------:R-:W1:Y:S01]  /*10be0*/  MUFU.TANH R24, R24 ;  /* 0x0000001800187308 */ /* 0x000e620000002400 */
[----:B------:R-:W-:Y:S09]  /*10bf0*/  HMMA.16816.F32.BF16 R64, R152, R14, R64 ;  /* 0x0000000e9840723c */ /* 0x000ff20000041840 */
[----:B------:R4:W1:Y:S01]  /*10c00*/  MUFU.TANH R70, R25 ;  /* 0x0000001900467308 */ /* 0x0008620000002400 */
[----:B------:R-:W-:Y:S03]  /*10c10*/  @!UPT UIADD3 URZ, URZ, URZ, URZ ;  /* 0x0000003f3f3ff290 */ /* 0x000fe6000fffe03f */
[----:B--23--:R-:W-:Y:S11]  /*10c20*/  @P0 BRA `(.L_x_2349) ;  /* 0xffffffec00f80947 */ /* 0x00cff6000383ffff */
.L_x_2348:
[----:B--2---:R-:W-:Y:S01]  /*10c30*/  MUFU.TANH R7, R26 ;  /* 0x0000001a00077308 */ /* 0x004fe20000002400 */
[----:B------:R-:W-:Y:S01]  /*10c40*/  ISETP.GE.AND P2, PT, R2, R197, PT ;  /* 0x000000c50200720c */ /* 0x000fe20003f46270 */
[----:B------:R-:W-:Y:S01]  /*10c50*/  FMUL.FTZ R30, R30, UR5 ;  /* 0x000000051e1e7c20 */ /* 0x000fe20008410000 */
[----:B------:R-:W-:Y:S01]  /*10c60*/  ISETP.GE.AND P5, PT, R2, R198, PT ;  /* 0x000000c60200720c */ /* 0x000fe20003fa6270 */
[----:B------:R-:W-:Y:S01]  /*10c70*/  VIADD R4, R0, 0x8 ;  /* 0x0000000800047836 */ /* 0x000fe20000000000 */
[----:B------:R-:W-:Y:S01]  /*10c80*/  ISETP.GE.AND P1, PT, R2, R196, PT ;  /* 0x000000c40200720c */ /* 0x000fe20003f26270 */
[----:B------:R-:W-:Y:S01]  /*10c90*/  FMUL.FTZ R40, R40, UR5 ;  /* 0x0000000528287c20 */ /* 0x000fe20008410000 */
[C---:B------:R-:W-:Y:S03]  /*10ca0*/  ISETP.GE.AND P0, PT, R2.reuse, R195, PT ;  /* 0x000000c30200720c */ /* 0x040fe60003f06270 */
[----:B------:R2:W-:Y:S01]  /*10cb0*/  MUFU.TANH R147, R30 ;  /* 0x0000001e00937308 */ /* 0x0005e20000002400 */
[----:B------:R-:W-:Y:S01]  /*10cc0*/  ISETP.GE.OR P2, PT, R2, R200, !P2 ;  /* 0x000000c80200720c */ /* 0x000fe20005746670 */
[----:B------:R-:W-:Y:S01]  /*10cd0*/  FMUL.FTZ R29, R29, UR5 ;  /* 0x000000051d1d7c20 */ /* 0x000fe20008410000 */
[----:B------:R-:W-:Y:S01]  /*10ce0*/  P2R R145, PR, RZ, 0x10 ;  /* 0x00000010ff917803 */ /* 0x000fe20000000000 */
[----:B------:R-:W-:Y:S01]  /*10cf0*/  FMUL.FTZ R41, R41, UR5 ;  /* 0x0000000529297c20 */ /* 0x000fe20008410000 */
[----:B------:R-:W-:Y:S01]  /*10d00*/  ISETP.GE.AND P3, PT, R0, R197, PT ;  /* 0x000000c50000720c */ /* 0x000fe20003f66270 */
[----:B------:R-:W-:Y:S01]  /*10d10*/  FMUL.FTZ R42, R42, UR5 ;  /* 0x000000052a2a7c20 */ /* 0x000fe20008410000 */
[C---:B------:R-:W-:Y:S03]  /*10d20*/  ISETP.GE.OR P5, PT, R2.reuse, R202, !P5 ;  /* 0x000000ca0200720c */ /* 0x040fe60006fa6670 */
[----:B------:R3:W5:Y:S01]  /*10d30*/  MUFU.TANH R146, R29 ;  /* 0x0000001d00927308 */ /* 0x0007620000002400 */
[C---:B------:R-:W-:Y:S01]  /*10d40*/  ISETP.GE.OR P4, PT, R2.reuse, R201, !P1 ;  /* 0x000000c90200720c */ /* 0x040fe20004f86670 */
[----:B------:R-:W-:Y:S01]  /*10d50*/  FMUL.FTZ R43, R43, UR5 ;  /* 0x000000052b2b7c20 */ /* 0x000fe20008410000 */
[----:B------:R-:W-:Y:S01]  /*10d60*/  ISETP.GE.OR P0, PT, R2, R199, !P0 ;  /* 0x000000c70200720c */ /* 0x000fe20004706670 */
[----:B------:R-:W-:Y:S01]  /*10d70*/  FMUL.FTZ R56, R56, UR5 ;  /* 0x0000000538387c20 */ /* 0x000fe20008410000 */
[----:B------:R-:W-:Y:S01]  /*10d80*/  P2R R2, PR, RZ, 0x4 ;  /* 0x00000004ff027803 */ /* 0x000fe20000000000 */
[----:B------:R-:W-:Y:S01]  /*10d90*/  FMUL.FTZ R58, R58, UR5 ;  /* 0x000000053a3a7c20 */ /* 0x000fe20008410000 */
[----:B------:R-:W-:Y:S03]  /*10da0*/  ISETP.GE.OR P1, PT, R0, R200, !P3 ;  /* 0x000000c80000720c */ /* 0x000fe60005f26670 */
[----:B------:R5:W-:Y:S01]  /*10db0*/  MUFU.TANH R6, R27 ;  /* 0x0000001b00067308 */ /* 0x000be20000002400 */
[----:B------:R-:W-:Y:S01]  /*10dc0*/  ISETP.NE.AND P3, PT, R2, RZ, PT ;  /* 0x000000ff0200720c */ /* 0x000fe20003f65270 */
[----:B------:R-:W-:Y:S01]  /*10dd0*/  FMUL.FTZ R28, R28, UR5 ;  /* 0x000000051c1c7c20 */ /* 0x000fe20008410000 */
[C---:B------:R-:W-:Y:S01]  /*10de0*/  ISETP.GE.AND P6, PT, R0.reuse, R198, PT ;  /* 0x000000c60000720c */ /* 0x040fe20003fc6270 */
[----:B------:R-:W-:Y:S01]  /*10df0*/  FMUL.FTZ R59, R59, UR5 ;  /* 0x000000053b3b7c20 */ /* 0x000fe20008410000 */
[----:B------:R-:W-:Y:S01]  /*10e00*/  P2R R2, PR, RZ, 0x1 ;  /* 0x00000001ff027803 */ /* 0x000fe20000000000 */
[----:B------:R-:W-:Y:S01]  /*10e10*/  FMUL.FTZ R57, R57, UR5 ;  /* 0x0000000539397c20 */ /* 0x000fe20008410000 */
[C---:B------:R-:W-:Y:S03]  /*10e20*/  ISETP.GE.AND P0, PT, R0.reuse, R196, PT ;  /* 0x000000c40000720c */ /* 0x040fe60003f06270 */
[----:B------:R5:W-:Y:S01]  /*10e30*/  MUFU.TANH R152, R28 ;  /* 0x0000001c00987308 */ /* 0x000be20000002400 */
[----:B------:R-:W-:Y:S01]  /*10e40*/  ISETP.GE.OR P6, PT, R0, R202, !P6 ;  /* 0x000000ca0000720c */ /* 0x000fe200077c6670 */
[----:B------:R-:W-:Y:S01]  /*10e50*/  FMUL.FTZ R32, R32, UR5 ;  /* 0x0000000520207c20 */ /* 0x000fe20008410000 */
[----:B------:R-:W-:Y:S01]  /*10e60*/  ISETP.GE.OR P0, PT, R0, R201, !P0 ;  /* 0x000000c90000720c */ /* 0x000fe20004706670 */
[----:B------:R-:W-:Y:S01]  /*10e70*/  FMUL.FTZ R33, R33, UR5 ;  /* 0x0000000521217c20 */ /* 0x000fe20008410000 */
[----:B-1----:R-:W-:Y:S01]  /*10e80*/  FSEL R13, R161, -INF , !P6 ;  /* 0xff800000a10d7808 */ /* 0x002fe20007000000 */
[----:B------:R-:W-:Y:S01]  /*10e90*/  FMUL.FTZ R34, R34, UR5 ;  /* 0x0000000522227c20 */ /* 0x000fe20008410000 */
[----:B------:R-:W-:Y:S03]  /*10ea0*/  FSEL R21, R158, -INF , !P0 ;  /* 0xff8000009e157808 */ /* 0x000fe60004000000 */
[----:B------:R1:W-:Y:S01]  /*10eb0*/  MUFU.TANH R9, R32 ;  /* 0x0000002000097308 */ /* 0x0003e20000002400 */
[----:B------:R-:W-:Y:S01]  /*10ec0*/  ISETP.NE.AND P6, PT, R2, RZ, PT ;  /* 0x000000ff0200720c */ /* 0x000fe20003fc5270 */
[----:B------:R-:W-:Y:S01]  /*10ed0*/  VIADD R2, R0, 0x9 ;  /* 0x0000000900027836 */ /* 0x000fe20000000000 */
[C---:B------:R-:W-:Y:S01]  /*10ee0*/  ISETP.GE.AND P0, PT, R4.reuse, R197, PT ;  /* 0x000000c50400720c */ /* 0x040fe20003f06270 */
[----:B------:R-:W-:Y:S01]  /*10ef0*/  FMUL.FTZ R31, R31, UR5 ;  /* 0x000000051f1f7c20 */ /* 0x000fe20008410000 */
[----:B------:R-:W-:Y:S01]  /*10f00*/  FSEL R69, R69, -INF , !P4 ;  /* 0xff80000045457808 */ /* 0x000fe20006000000 */
[----:B------:R-:W-:Y:S01]  /*10f10*/  FMUL.FTZ R49, R49, UR5 ;  /* 0x0000000531317c20 */ /* 0x000fe20008410000 */
[----:B------:R-:W-:Y:S03]  /*10f20*/  ISETP.GE.OR P4, PT, R4, R200, !P0 ;  /* 0x000000c80400720c */ /* 0x000fe60004786670 */
[----:B------:R-:W-:Y:S01]  /*10f30*/  MUFU.TANH R8, R33 ;  /* 0x0000002100087308 */ /* 0x000fe20000002400 */
[----:B------:R-:W-:Y:S01]  /*10f40*/  ISETP.GE.AND P0, PT, R2, R196, PT ;  /* 0x000000c40200720c */ /* 0x000fe20003f06270 */
[----:B------:R-:W-:Y:S01]  /*10f50*/  FMUL.FTZ R51, R51, UR5 ;  /* 0x0000000533337c20 */ /* 0x000fe20008410000 */
[----:B------:R-:W-:Y:S01]  /*10f60*/  FSEL R16, R160, -INF , !P1 ;  /* 0xff800000a0107808 */ /* 0x000fe20004800000 */
[----:B------:R-:W-:Y:S01]  /*10f70*/  FMUL.FTZ R50, R50, UR5 ;  /* 0x0000000532327c20 */ /* 0x000fe20008410000 */
[----:B------:R-:W-:Y:S01]  /*10f80*/  ISETP.GE.AND P1, PT, R4, R198, PT ;  /* 0x000000c60400720c */ /* 0x000fe20003f26270 */
[----:B------:R-:W-:Y:S01]  /*10f90*/  FMUL.FTZ R35, R35, UR5 ;  /* 0x0000000523237c20 */ /* 0x000fe20008410000 */
[----:B------:R-:W-:Y:S03]  /*10fa0*/  FSEL R18, R163, -INF , !P5 ;  /* 0xff800000a3127808 */ /* 0x000fe60006800000 */
[----:B------:R-:W1:Y:S01]  /*10fb0*/  MUFU.TANH R31, R31 ;  /* 0x0000001f001f7308 */ /* 0x000e620000002400 */
[----:B------:R-:W-:Y:S01]  /*10fc0*/  FSEL R20, R162, -INF , !P3 ;  /* 0xff800000a2147808 */ /* 0x000fe20005800000 */
[----:B------:R-:W-:Y:S01]  /*10fd0*/  FMUL.FTZ R36, R36, UR5 ;  /* 0x0000000524247c20 */ /* 0x000fe20008410000 */
[----:B------:R-:W-:Y:S01]  /*10fe0*/  ISETP.GE.OR P0, PT, R2, R201, !P0 ;  /* 0x000000c90200720c */ /* 0x000fe20004706670 */
[----:B------:R-:W-:Y:S01]  /*10ff0*/  FMUL.FTZ R38, R38, UR5 ;  /* 0x0000000526267c20 */ /* 0x000fe20008410000 */
[C---:B------:R-:W-:Y:S01]  /*11000*/  ISETP.GE.AND P5, PT, R4.reuse, R196, PT ;  /* 0x000000c40400720c */ /* 0x040fe20003fa6270 */
[----:B------:R-:W-:Y:S01]  /*11010*/  FMUL.FTZ R37, R37, UR5 ;  /* 0x0000000525257c20 */ /* 0x000fe20008410000 */
[C---:B------:R-:W-:Y:S03]  /*11020*/  ISETP.GE.AND P3, PT, R4.reuse, R195, PT ;  /* 0x000000c30400720c */ /* 0x040fe60003f66270 */
[----:B------:R-:W1:Y:S01]  /*11030*/  MUFU.TANH R10, R34 ;  /* 0x00000022000a7308 */ /* 0x000e620000002400 */
[----:B------:R-:W-:Y:S01]  /*11040*/  ISETP.GE.OR P1, PT, R4, R202, !P1 ;  /* 0x000000ca0400720c */ /* 0x000fe20004f26670 */
[----:B------:R-:W-:Y:S01]  /*11050*/  FMUL.FTZ R48, R48, UR5 ;  /* 0x0000000530307c20 */ /* 0x000fe20008410000 */
[----:B--2---:R-:W-:Y:S01]  /*11060*/  FSEL R30, R149, -INF , !P0 ;  /* 0xff800000951e7808 */ /* 0x004fe20004000000 */
[----:B------:R-:W-:Y:S01]  /*11070*/  FMUL.FTZ R39, R39, UR5 ;  /* 0x0000000527277c20 */ /* 0x000fe20008410000 */
[----:B------:R-:W-:Y:S01]  /*11080*/  ISETP.GE.OR P5, PT, R4, R201, !P5 ;  /* 0x000000c90400720c */ /* 0x000fe20006fa6670 */
[----:B------:R-:W-:Y:S01]  /*11090*/  FMUL.FTZ R52, R52, UR5 ;  /* 0x0000000534347c20 */ /* 0x000fe20008410000 */
[----:B------:R-:W-:Y:S03]  /*110a0*/  ISETP.GE.OR P3, PT, R4, R199, !P3 ;  /* 0x000000c70400720c */ /* 0x000fe60005f66670 */
[----:B------:R-:W2:Y:S01]  /*110b0*/  MUFU.TANH R36, R36 ;  /* 0x0000002400247308 */ /* 0x000ea20000002400 */
[----:B------:R-:W-:Y:S01]  /*110c0*/  ISETP.GE.AND P0, PT, R2, R197, PT ;  /* 0x000000c50200720c */ /* 0x000fe20003f06270 */
[----:B------:R-:W-:Y:S01]  /*110d0*/  FMUL.FTZ R54, R54, UR5 ;  /* 0x0000000536367c20 */ /* 0x000fe20008410000 */
[----:B------:R-:W-:Y:S01]  /*110e0*/  ISETP.GE.AND P2, PT, R0, R195, PT ;  /* 0x000000c30000720c */ /* 0x000fe20003f46270 */
[----:B------:R-:W-:Y:S01]  /*110f0*/  FMUL.FTZ R53, R53, UR5 ;  /* 0x0000000535357c20 */ /* 0x000fe20008410000 */
[----:B------:R-:W-:Y:S01]  /*11100*/  P2R R4, PR, RZ, 0x2 ;  /* 0x00000002ff047803 */ /* 0x000fe20000000000 */
[----:B------:R-:W-:Y:S01]  /*11110*/  FMUL.FTZ R55, R55, UR5 ;  /* 0x0000000537377c20 */ /* 0x000fe20008410000 */
[----:B---3--:R-:W-:Y:S03]  /*11120*/  FSEL R29, R150, -INF , !P5 ;  /* 0xff800000961d7808 */ /* 0x008fe60006800000 */
[----:B------:R-:W3:Y:S01]  /*11130*/  MUFU.TANH R38, R38 ;  /* 0x0000002600267308 */ /* 0x000ee20000002400 */
[----:B------:R-:W-:Y:S01]  /*11140*/  ISETP.GE.OR P5, PT, R2, R200, !P0 ;  /* 0x000000c80200720c */ /* 0x000fe200047a6670 */
[----:B------:R-:W-:Y:S01]  /*11150*/  FMUL.FTZ R64, R64, UR5 ;  /* 0x0000000540407c20 */ /* 0x000fe20008410000 */
[----:B------:R-:W-:Y:S01]  /*11160*/  ISETP.GE.OR P2, PT, R0, R199, !P2 ;  /* 0x000000c70000720c */ /* 0x000fe20005746670 */
[----:B------:R-:W-:Y:S01]  /*11170*/  FMUL.FTZ R66, R66, UR5 ;  /* 0x0000000542427c20 */ /* 0x000fe20008410000 */
[----:B------:R-:W-:Y:S01]  /*11180*/  ISETP.NE.AND P0, PT, R4, RZ, PT ;  /* 0x000000ff0400720c */ /* 0x000fe20003f05270 */
[----:B------:R-:W-:Y:S01]  /*11190*/  VIADD R4, R0, 0x10 ;  /* 0x0000001000047836 */ /* 0x000fe20000000000 */
[----:B------:R-:W-:Y:S03]  /*111a0*/  FSEL R26, R159, -INF , !P2 ;  /* 0xff8000009f1a7808 */ /* 0x000fe60005000000 */
[----:B------:R-:W3:Y:S01]  /*111b0*/  MUFU.TANH R37, R37 ;  /* 0x0000002500257308 */ /* 0x000ee20000002400 */
[----:B------:R-:W-:Y:S01]  /*111c0*/  FSEL R11, R148, -INF , !P0 ;  /* 0xff800000940b7808 */ /* 0x000fe20004000000 */
[----:B------:R-:W-:Y:S01]  /*111d0*/  FMUL.FTZ R65, R65, UR5 ;  /* 0x0000000541417c20 */ /* 0x000fe20008410000 */
[CC--:B------:R-:W-:Y:S01]  /*111e0*/  ISETP.GE.AND P1, PT, R2.reuse, R195.reuse, PT ;  /* 0x000000c30200720c */ /* 0x0c0fe20003f26270 */
[----:B------:R-:W-:Y:S01]  /*111f0*/  FMUL.FTZ R67, R67, UR5 ;  /* 0x0000000543437c20 */ /* 0x000fe20008410000 */
[----:B------:R-:W-:Y:S01]  /*11200*/  ISETP.GE.AND P2, PT, R2, R198, PT ;  /* 0x000000c60200720c */ /* 0x000fe20003f46270 */
[----:B------:R-:W-:Y:S01]  /*11210*/  FMUL.FTZ R44, R44, UR5 ;  /* 0x000000052c2c7c20 */ /* 0x000fe20008410000 */
[----:B------:R-:W-:Y:S03]  /*11220*/  ISETP.GE.AND P0, PT, R4, R195, PT ;  /* 0x000000c30400720c */ /* 0x000fe60003f06270 */
[----:B------:R-:W3:Y:S01]  /*11230*/  MUFU.TANH R35, R35 ;  /* 0x0000002300237308 */ /* 0x000ee20000002400 */
[----:B------:R-:W-:Y:S01]  /*11240*/  FSEL R144, R157, -INF , !P6 ;  /* 0xff8000009d907808 */ /* 0x000fe20007000000 */
[----:B------:R-:W-:Y:S01]  /*11250*/  FMUL.FTZ R46, R46, UR5 ;  /* 0x000000052e2e7c20 */ /* 0x000fe20008410000 */
[CC--:B------:R-:W-:Y:S01]  /*11260*/  ISETP.GE.OR P1, PT, R2.reuse, R199.reuse, !P1 ;  /* 0x000000c70200720c */ /* 0x0c0fe20004f26670 */
[----:B------:R-:W-:Y:S01]  /*11270*/  FMUL.FTZ R45, R45, UR5 ;  /* 0x000000052d2d7c20 */ /* 0x000fe20008410000 */
[----:B------:R-:W-:Y:S01]  /*11280*/  ISETP.GE.OR P6, PT, R2, R202, !P2 ;  /* 0x000000ca0200720c */ /* 0x000fe200057c6670 */
[----:B------:R-:W-:Y:S01]  /*11290*/  VIADD R2, R0, 0x11 ;  /* 0x0000001100027836 */ /* 0x000fe20000000000 */
[----:B------:R-:W-:Y:S03]  /*112a0*/  ISETP.GE.OR P0, PT, R4, R199, !P0 ;  /* 0x000000c70400720c */ /* 0x000fe60004706670 */
[----:B------:R-:W3:Y:S01]  /*112b0*/  MUFU.TANH R40, R40 ;  /* 0x0000002800287308 */ /* 0x000ee20000002400 */
[----:B----4-:R-:W-:Y:S01]  /*112c0*/  FSEL R23, R156, -INF , !P3 ;  /* 0xff8000009c177808 */ /* 0x010fe20005800000 */
[----:B------:R-:W-:Y:S01]  /*112d0*/  FMUL.FTZ R47, R47, UR5 ;  /* 0x000000052f2f7c20 */ /* 0x000fe20008410000 */
[-C--:B------:R-:W-:Y:S01]  /*112e0*/  ISETP.GE.AND P2, PT, R4, R197.reuse, PT ;  /* 0x000000c50400720c */ /* 0x080fe20003f46270 */
[----:B------:R-:W-:Y:S01]  /*112f0*/  FMUL.FTZ R60, R60, UR5 ;  /* 0x000000053c3c7c20 */ /* 0x000fe20008410000 */
[----:B-----5:R-:W-:Y:S01]  /*11300*/  FSEL R27, R151, -INF , !P1 ;  /* 0xff800000971b7808 */ /* 0x020fe20004800000 */
[----:B------:R-:W-:Y:S01]  /*11310*/  FMUL.FTZ R61, R61, UR5 ;  /* 0x000000053d3d7c20 */ /* 0x000fe20008410000 */
[C---:B------:R-:W-:Y:S03]  /*11320*/  ISETP.GE.AND P3, PT, R4.reuse, R198, PT ;  /* 0x000000c60400720c */ /* 0x040fe60003f66270 */
[----:B------:R-:W4:Y:S01]  /*11330*/  MUFU.TANH R39, R39 ;  /* 0x0000002700277308 */ /* 0x000f220000002400 */
[----:B------:R-:W-:Y:S01]  /*11340*/  ISETP.GE.AND P1, PT, R4, R196, PT ;  /* 0x000000c40400720c */ /* 0x000fe20003f26270 */
[----:B------:R-:W-:Y:S01]  /*11350*/  FMUL.FTZ R62, R62, UR5 ;  /* 0x000000053e3e7c20 */ /* 0x000fe20008410000 */
[----:B------:R-:W-:Y:S01]  /*11360*/  P2R R5, PR, RZ, 0x1 ;  /* 0x00000001ff057803 */ /* 0x000fe20000000000 */
[----:B------:R-:W-:Y:S01]  /*11370*/  FMUL.FTZ R63, R63, UR5 ;  /* 0x000000053f3f7c20 */ /* 0x000fe20008410000 */
[----:B------:R-:W-:Y:S02]  /*11380*/  ISETP.GE.AND P0, PT, R2, R197, PT ;  /* 0x000000c50200720c */ /* 0x000fe40003f06270 */
[C---:B------:R-:W-:Y:S03]  /*11390*/  ISETP.GE.OR P2, PT, R4.reuse, R200, !P2 ;  /* 0x000000c80400720c */ /* 0x040fe60005746670 */
[----:B------:R-:W5:Y:S01]  /*113a0*/  MUFU.TANH R41, R41 ;  /* 0x0000002900297308 */ /* 0x000f620000002400 */
[----:B------:R-:W-:Y:S02]  /*113b0*/  FSEL R15, R143, -INF , !P4 ;  /* 0xff8000008f0f7808 */ /* 0x000fe40006000000 */
[C---:B------:R-:W-:Y:S02]  /*113c0*/  ISETP.GE.OR P3, PT, R4.reuse, R202, !P3 ;  /* 0x000000ca0400720c */ /* 0x040fe40005f66670 */
[----:B------:R-:W-:Y:S01]  /*113d0*/  ISETP.GE.OR P4, PT, R4, R201, !P1 ;  /* 0x000000c90400720c */ /* 0x000fe20004f86670 */
[----:B------:R-:W-:Y:S01]  /*113e0*/  VIADD R4, R0, 0x18 ;  /* 0x0000001800047836 */ /* 0x000fe20000000000 */
[----:B------:R-:W-:Y:S03]  /*113f0*/  ISETP.GE.OR P0, PT, R2, R200, !P0 ;  /* 0x000000c80200720c */ /* 0x000fe60004706670 */
[----:B------:R-:W5:Y:S01]  /*11400*/  MUFU.TANH R48, R48 ;  /* 0x0000003000307308 */ /* 0x000f620000002400 */
[----:B------:R-:W-:Y:S02]  /*11410*/  FSEL R25, R72, -INF , !P2 ;  /* 0xff80000048197808 */ /* 0x000fe40005000000 */
[----:B------:R-:W-:Y:S02]  /*11420*/  ISETP.GE.AND P1, PT, R2, R198, PT ;  /* 0x000000c60200720c */ /* 0x000fe40003f26270 */
[----:B------:R-:W-:Y:S02]  /*11430*/  FSEL R22, R140, -INF , !P3 ;  /* 0xff8000008c167808 */ /* 0x000fe40005800000 */
[CC--:B------:R-:W-:Y:S03]  /*11440*/  ISETP.GE.AND P2, PT, R2.reuse, R195.reuse, PT ;  /* 0x000000c30200720c */ /* 0x0c0fe60003f46270 */
[----:B------:R-:W5:Y:S01]  /*11450*/  MUFU.TANH R42, R42 ;  /* 0x0000002a002a7308 */ /* 0x000f620000002400 */
[----:B------:R-:W-:Y:S02]  /*11460*/  ISETP.GE.AND P3, PT, R2, R196, PT ;  /* 0x000000c40200720c */ /* 0x000fe40003f66270 */
[----:B------:R-:W-:Y:S02]  /*11470*/  FSEL R19, R71, -INF , !P0 ;  /* 0xff80000047137808 */ /* 0x000fe40004000000 */
[----:B------:R-:W-:Y:S02]  /*11480*/  FSEL R12, R142, -INF , !P6 ;  /* 0xff8000008e0c7808 */ /* 0x000fe40007000000 */
[----:B------:R-:W-:Y:S03]  /*11490*/  ISETP.GE.OR P1, PT, R2, R202, !P1 ;  /* 0x000000ca0200720c */ /* 0x000fe60004f26670 */
[----:B------:R-:W5:Y:S01]  /*114a0*/  MUFU.TANH R49, R49 ;  /* 0x0000003100317308 */ /* 0x000f620000002400 */
[----:B------:R-:W-:Y:S02]  /*114b0*/  ISETP.GE.AND P0, PT, R4, R195, PT ;  /* 0x000000c30400720c */ /* 0x000fe40003f06270 */
[----:B------:R-:W-:Y:S02]  /*114c0*/  FSEL R14, R141, -INF , !P5 ;  /* 0xff8000008d0e7808 */ /* 0x000fe40006800000 */
[C---:B------:R-:W-:Y:S02]  /*114d0*/  ISETP.GE.OR P6, PT, R2.reuse, R199, !P2 ;  /* 0x000000c70200720c */ /* 0x040fe400057c6670 */
[----:B------:R-:W-:Y:S03]  /*114e0*/  ISETP.GE.OR P5, PT, R2, R201, !P3 ;  /* 0x000000c90200720c */ /* 0x000fe60005fa6670 */
[----:B------:R-:W5:Y:S01]  /*114f0*/  MUFU.TANH R51, R51 ;  /* 0x0000003300337308 */ /* 0x000f620000002400 */
[----:B------:R-:W-:Y:S01]  /*11500*/  ISETP.GE.AND P2, PT, R4, R198, PT ;  /* 0x000000c60400720c */ /* 0x000fe20003f46270 */
[----:B------:R-:W-:Y:S01]  /*11510*/  VIADD R2, R0, 0x19 ;  /* 0x0000001900027836 */ /* 0x000fe20000000000 */
[----:B------:R-:W-:Y:S02]  /*11520*/  FSEL R24, R24, -INF , !P4 ;  /* 0xff80000018187808 */ /* 0x000fe40006000000 */
[----:B------:R-:W-:Y:S02]  /*11530*/  FSEL R17, R73, -INF , !P1 ;  /* 0xff80000049117808 */ /* 0x000fe40004800000 */
[C---:B------:R-:W-:Y:S03]  /*11540*/  ISETP.GE.OR P4, PT, R4.reuse, R199, !P0 ;  /* 0x000000c70400720c */ /* 0x040fe60004786670 */
[----:B------:R-:W5:Y:S01]  /*11550*/  MUFU.TANH R52, R52 ;  /* 0x0000003400347308 */ /* 0x000f620000002400 */
[C---:B------:R-:W-:Y:S02]  /*11560*/  ISETP.GE.AND P1, PT, R4.reuse, R197, PT ;  /* 0x000000c50400720c */ /* 0x040fe40003f26270 */
[----:B------:R-:W-:Y:S02]  /*11570*/  ISETP.GE.AND P3, PT, R4, R196, PT ;  /* 0x000000c40400720c */ /* 0x000fe40003f66270 */
[----:B------:R-:W-:Y:S02]  /*11580*/  FSEL R28, R70, -INF , !P5 ;  /* 0xff800000461c7808 */ /* 0x000fe40006800000 */
[C---:B------:R-:W-:Y:S03]  /*11590*/  ISETP.GE.OR P0, PT, R4.reuse, R202, !P2 ;  /* 0x000000ca0400720c */ /* 0x040fe60005706670 */
[----:B------:R-:W5:Y:S01]  /*115a0*/  MUFU.TANH R54, R54 ;  /* 0x0000003600367308 */ /* 0x000f620000002400 */
[----:B------:R-:W-:Y:S02]  /*115b0*/  ISETP.NE.AND P5, PT, R5, RZ, PT ;  /* 0x000000ff0500720c */ /* 0x000fe40003fa5270 */
[----:B------:R-:W-:Y:S02]  /*115c0*/  P2R R5, PR, RZ, 0x10 ;  /* 0x00000010ff057803 */ /* 0x000fe40000000000 */
[C---:B------:R-:W-:Y:S02]  /*115d0*/  ISETP.GE.OR P4, PT, R4.reuse, R200, !P1 ;  /* 0x000000c80400720c */ /* 0x040fe40004f86670 */
[----:B------:R-:W-:Y:S03]  /*115e0*/  ISETP.GE.OR P3, PT, R4, R201, !P3 ;  /* 0x000000c90400720c */ /* 0x000fe60005f66670 */
[----:B------:R-:W5:Y:S01]  /*115f0*/  MUFU.TANH R53, R53 ;  /* 0x0000003500357308 */ /* 0x000f620000002400 */
[----:B------:R-:W-:Y:S02]  /*11600*/  P2R R4, PR, RZ, 0x1 ;  /* 0x00000001ff047803 */ /* 0x000fe40000000000 */
[C---:B------:R-:W-:Y:S02]  /*11610*/  ISETP.GE.AND P0, PT, R2.reuse, R196, PT ;  /* 0x000000c40200720c */ /* 0x040fe40003f06270 */
[C---:B------:R-:W-:Y:S02]  /*11620*/  ISETP.GE.AND P1, PT, R2.reuse, R195, PT ;  /* 0x000000c30200720c */ /* 0x040fe40003f26270 */
[C---:B------:R-:W-:Y:S03]  /*11630*/  ISETP.GE.OR P0, PT, R2.reuse, R201, !P0 ;  /* 0x000000c90200720c */ /* 0x040fe60004706670 */
[----:B------:R-:W5:Y:S01]  /*11640*/  MUFU.TANH R55, R55 ;  /* 0x0000003700377308 */ /* 0x000f620000002400 */
[C---:B------:R-:W-:Y:S02]  /*11650*/  ISETP.GE.OR P1, PT, R2.reuse, R199, !P1 ;  /* 0x000000c70200720c */ /* 0x040fe40004f26670 */
[----:B------:R-:W-:Y:S07]  /*11660*/  ISETP.GE.AND P2, PT, R2, R198, PT ;  /* 0x000000c60200720c */ /* 0x000fee0003f46270 */
        /* <DEDUP_REMOVED lines=18> */
[----:B------:R-:W-:Y:S02]  /*11790*/  FSEL R156, R146, -INF , !P0 ;  /* 0xff800000929c7808 */ /* 0x000fe40004000000 */
[----:B------:R-:W-:Y:S02]  /*117a0*/  ISETP.GE.AND P0, PT, R2, R197, PT ;  /* 0x000000c50200720c */ /* 0x000fe40003f06270 */
[----:B-1----:R-:W-:Y:S01]  /*117b0*/  FSEL R32, R7, -INF , !P5 ;  /* 0xff80000007207808 */ /* 0x002fe20006800000 */
[----:B------:R-:W-:Y:S01]  /*117c0*/  VIADD R7, R0, 0x39 ;  /* 0x0000003900077836 */ /* 0x000fe20000000000 */
[----:B------:R-:W-:Y:S02]  /*117d0*/  ISETP.GE.OR P5, PT, R2, R200, !P0 ;  /* 0x000000c80200720c */ /* 0x000fe400047a6670 */
[----:B------:R-:W-:Y:S01]  /*117e0*/  ISETP.NE.AND P0, PT, R4, RZ, PT ;  /* 0x000000ff0400720c */ /* 0x000fe20003f05270 */
[----:B------:R-:W-:Y:S01]  /*117f0*/  VIADD R4, R0, 0x20 ;  /* 0x0000002000047836 */ /* 0x000fe20000000000 */
[----:B------:R-:W-:Y:S02]  /*11800*/  FSEL R157, R31, -INF , !P1 ;  /* 0xff8000001f9d7808 */ /* 0x000fe40004800000 */
[----:B------:R-:W-:Y:S02]  /*11810*/  FSEL R148, R152, -INF , !P3 ;  /* 0xff80000098947808 */ /* 0x000fe40005800000 */
[----:B------:R-:W-:Y:S02]  /*11820*/  ISETP.GE.AND P1, PT, R4, R196, PT ;  /* 0x000000c40400720c */ /* 0x000fe40003f26270 */
[----:B------:R-:W-:Y:S02]  /*11830*/  ISETP.NE.AND P3, PT, R5, RZ, PT ;  /* 0x000000ff0500720c */ /* 0x000fe40003f65270 */
[----:B------:R-:W-:Y:S02]  /*11840*/  FSEL R159, R6, -INF , !P6 ;  /* 0xff800000069f7808 */ /* 0x000fe40007000000 */
[----:B------:R-:W-:Y:S01]  /*11850*/  ISETP.GE.OR P6, PT, R2, R202, !P2 ;  /* 0x000000ca0200720c */ /* 0x000fe200057c6670 */
[----:B------:R-:W-:Y:S01]  /*11860*/  VIADD R2, R0, 0x21 ;  /* 0x0000002100027836 */ /* 0x000fe20000000000 */
[C---:B------:R-:W-:Y:S02]  /*11870*/  ISETP.GE.OR P1, PT, R4.reuse, R201, !P1 ;  /* 0x000000c90400720c */ /* 0x040fe40004f26670 */
[----:B------:R-:W-:Y:S02]  /*11880*/  FSEL R33, R147, -INF , !P3 ;  /* 0xff80000093217808 */ /* 0x000fe40005800000 */
[CC--:B------:R-:W-:Y:S02]  /*11890*/  ISETP.GE.AND P3, PT, R4.reuse, R198.reuse, PT ;  /* 0x000000c60400720c */ /* 0x0c0fe40003f66270 */
[----:B------:R-:W-:Y:S02]  /*118a0*/  P2R R5, PR, RZ, 0x2 ;  /* 0x00000002ff057803 */ /* 0x000fe40000000000 */
[----:B------:R-:W-:Y:S02]  /*118b0*/  ISETP.GE.AND P2, PT, R4, R197, PT ;  /* 0x000000c50400720c */ /* 0x000fe40003f46270 */
[----:B------:R-:W-:Y:S02]  /*118c0*/  FSEL R9, R9, -INF , !P0 ;  /* 0xff80000009097808 */ /* 0x000fe40004000000 */
[----:B------:R-:W-:Y:S02]  /*118d0*/  ISETP.GE.AND P1, PT, R2, R198, PT ;  /* 0x000000c60200720c */ /* 0x000fe40003f26270 */
[C---:B------:R-:W-:Y:S02]  /*118e0*/  ISETP.GE.AND P0, PT, R4.reuse, R195, PT ;  /* 0x000000c30400720c */ /* 0x040fe40003f06270 */
[C---:B------:R-:W-:Y:S02]  /*118f0*/  ISETP.GE.OR P3, PT, R4.reuse, R202, !P3 ;  /* 0x000000ca0400720c */ /* 0x040fe40005f66670 */
[----:B------:R-:W-:Y:S02]  /*11900*/  ISETP.GE.OR P2, PT, R4, R200, !P2 ;  /* 0x000000c80400720c */ /* 0x000fe40005746670 */
[----:B------:R-:W-:Y:S02]  /*11910*/  FSEL R10, R10, -INF , !P4 ;  /* 0xff8000000a0a7808 */ /* 0x000fe40006000000 */
[----:B------:R-:W-:Y:S02]  /*11920*/  ISETP.GE.OR P1, PT, R2, R202, !P1 ;  /* 0x000000ca0200720c */ /* 0x000fe40004f26670 */
[----:B------:R-:W-:Y:S01]  /*11930*/  ISETP.GE.OR P4, PT, R4, R199, !P0 ;  /* 0x000000c70400720c */ /* 0x000fe20004786670 */
[----:B------:R-:W-:Y:S01]  /*11940*/  VIADD R4, R0, 0x28 ;  /* 0x0000002800047836 */ /* 0x000fe20000000000 */
[----:B------:R-:W-:Y:S02]  /*11950*/  ISETP.GE.AND P0, PT, R2, R197, PT ;  /* 0x000000c50200720c */ /* 0x000fe40003f06270 */
[----:B--2---:R-:W-:Y:S02]  /*11960*/  FSEL R36, R36, -INF , !P3 ;  /* 0xff80000024247808 */ /* 0x004fe40005800000 */
[----:B------:R-:W-:Y:S02]  /*11970*/  ISETP.GE.AND P3, PT, R2, R196, PT ;  /* 0x000000c40200720c */ /* 0x000fe40003f66270 */
[----:B---3--:R-:W-:Y:S02]  /*11980*/  FSEL R214, R38, -INF , !P2 ;  /* 0xff80000026d67808 */ /* 0x008fe40005000000 */
[----:B------:R-:W-:Y:S02]  /*11990*/  ISETP.GE.AND P2, PT, R2, R195, PT ;  /* 0x000000c30200720c */ /* 0x000fe40003f46270 */
[----:B------:R-:W-:Y:S02]  /*119a0*/  FSEL R158, R37, -INF , !P1 ;  /* 0xff800000259e7808 */ /* 0x000fe40004800000 */
[----:B------:R-:W-:Y:S01]  /*119b0*/  ISETP.NE.AND P1, PT, R5, RZ, PT ;  /* 0x000000ff0500720c */ /* 0x000fe20003f25270 */
[----:B------:R-:W-:Y:S01]  /*119c0*/  VIADD R5, R0, 0x31 ;  /* 0x0000003100057836 */ /* 0x000fe20000000000 */
[----:B------:R-:W-:Y:S02]  /*119d0*/  FSEL R35, R35, -INF , !P5 ;  /* 0xff80000023237808 */ /* 0x000fe40006800000 */
[----:B------:R-:W-:Y:S02]  /*119e0*/  ISETP.GE.OR P0, PT, R2, R200, !P0 ;  /* 0x000000c80200720c */ /* 0x000fe40004706670 */
[----:B------:R-:W-:Y:S01]  /*119f0*/  FSEL R34, R8, -INF , !P6 ;  /* 0xff80000008227808 */ /* 0x000fe20007000000 */
[----:B------:R-:W-:Y:S01]  /*11a00*/  VIADD R8, R0, 0x38 ;  /* 0x0000003800087836 */ /* 0x000fe20000000000 */
[C---:B------:R-:W-:Y:S02]  /*11a10*/  ISETP.GE.OR P5, PT, R2.reuse, R201, !P3 ;  /* 0x000000c90200720c */ /* 0x040fe40005fa6670 */
[----:B------:R-:W-:Y:S01]  /*11a20*/  ISETP.GE.OR P6, PT, R2, R199, !P2 ;  /* 0x000000c70200720c */ /* 0x000fe200057c6670 */
[----:B------:R-:W-:Y:S01]  /*11a30*/  VIADD R2, R0, 0x29 ;  /* 0x0000002900027836 */ /* 0x000fe20000000000 */
[----:B------:R-:W-:Y:S02]  /*11a40*/  ISETP.GE.AND P3, PT, R4, R198, PT ;  /* 0x000000c60400720c */ /* 0x000fe40003f66270 */
[----:B------:R-:W-:Y:S02]  /*11a50*/  FSEL R165, R40, -INF , !P1 ;  /* 0xff80000028a57808 */ /* 0x000fe40004800000 */
[C---:B------:R-:W-:Y:S02]  /*11a60*/  ISETP.GE.AND P2, PT, R4.reuse, R197, PT ;  /* 0x000000c50400720c */ /* 0x040fe40003f46270 */
[----:B----4-:R-:W-:Y:S02]  /*11a70*/  FSEL R215, R39, -INF , !P0 ;  /* 0xff80000027d77808 */ /* 0x010fe40004000000 */
[C---:B------:R-:W-:Y:S02]  /*11a80*/  ISETP.GE.AND P1, PT, R4.reuse, R196, PT ;  /* 0x000000c40400720c */ /* 0x040fe40003f26270 */
[----:B-----5:R-:W-:Y:S02]  /*11a90*/  FSEL R221, R41, -INF , !P5 ;  /* 0xff80000029dd7808 */ /* 0x020fe40006800000 */
[C---:B------:R-:W-:Y:S02]  /*11aa0*/  ISETP.GE.AND P0, PT, R4.reuse, R195, PT ;  /* 0x000000c30400720c */ /* 0x040fe40003f06270 */
[C---:B------:R-:W-:Y:S02]  /*11ab0*/  ISETP.GE.OR P5, PT, R4.reuse, R202, !P3 ;  /* 0x000000ca0400720c */ /* 0x040fe40005fa6670 */
[C---:B------:R-:W-:Y:S02]  /*11ac0*/  ISETP.GE.OR P3, PT, R4.reuse, R200, !P2 ;  /* 0x000000c80400720c */ /* 0x040fe40005766670 */
[C---:B------:R-:W-:Y:S02]  /*11ad0*/  ISETP.GE.OR P2, PT, R4.reuse, R201, !P1 ;  /* 0x000000c90400720c */ /* 0x040fe40004f46670 */
[----:B------:R-:W-:Y:S02]  /*11ae0*/  ISETP.GE.OR P1, PT, R4, R199, !P0 ;  /* 0x000000c70400720c */ /* 0x000fe40004726670 */
[----:B------:R-:W-:Y:S02]  /*11af0*/  P2R R4, PR, RZ, 0x4 ;  /* 0x00000004ff047803 */ /* 0x000fe40000000000 */
[----:B------:R-:W-:Y:S01]  /*11b00*/  FSEL R218, R48, -INF , !P5 ;  /* 0xff80000030da7808 */ /* 0x000fe20006800000 */
[----:B------:R-:W-:Y:S01]  /*11b10*/  IMAD.MOV.U32 R48, RZ, RZ, R206 ;  /* 0x000000ffff307224 */ /* 0x000fe200078e00ce */
[----:B------:R-:W-:Y:S02]  /*11b20*/  P2R R31, PR, RZ, 0x2 ;  /* 0x00000002ff1f7803 */ /* 0x000fe40000000000 */
[C---:B------:R-:W-:Y:S02]  /*11b30*/  ISETP.GE.AND P0, PT, R2.reuse, R198, PT ;  /* 0x000000c60200720c */ /* 0x040fe40003f06270 */
[C---:B------:R-:W-:Y:S02]  /*11b40*/  ISETP.GE.AND P2, PT, R2.reuse, R197, PT ;  /* 0x000000c50200720c */ /* 0x040fe40003f46270 */
[C---:B------:R-:W-:Y:S02]  /*11b50*/  ISETP.GE.AND P5, PT, R2.reuse, R196, PT ;  /* 0x000000c40200720c */ /* 0x040fe40003fa6270 */
[----:B------:R-:W-:Y:S02]  /*11b60*/  ISETP.GE.AND P1, PT, R2, R195, PT ;  /* 0x000000c30200720c */ /* 0x000fe40003f26270 */
[----:B------:R-:W-:Y:S02]  /*11b70*/  FSEL R168, R42, -INF , !P4 ;  /* 0xff8000002aa87808 */ /* 0x000fe40006000000 */
        /* <DEDUP_REMOVED lines=8> */
[----:B------:R-:W-:Y:S02]  /*11c00*/  FMNMX.FTZ R0, R20, R0, !PT ;  /* 0x0000000014007209 */ /* 0x000fe40007810000 */
[C---:B------:R-:W-:Y:S02]  /*11c10*/  ISETP.GE.OR P1, PT, R2.reuse, R202, !P0 ;  /* 0x000000ca0200720c */ /* 0x040fe40004726670 */
[C---:B------:R-:W-:Y:S02]  /*11c20*/  ISETP.GE.AND P0, PT, R2.reuse, R197, PT ;  /* 0x000000c50200720c */ /* 0x040fe40003f06270 */
[----:B------:R-:W-:Y:S02]  /*11c30*/  FMNMX.FTZ R0, R15, R0, !PT ;  /* 0x000000000f007209 */ /* 0x000fe40007810000 */
[----:B------:R-:W-:Y:S02]  /*11c40*/  ISETP.GE.OR P0, PT, R2, R200, !P0 ;  /* 0x000000c80200720c */ /* 0x000fe40004706670 */
[----:B------:R-:W-:Y:S02]  /*11c50*/  FSEL R220, R51, -INF , !P2 ;  /* 0xff80000033dc7808 */ /* 0x000fe40005000000 */
[----:B------:R-:W-:Y:S02]  /*11c60*/  ISETP.NE.AND P2, PT, R4, RZ, PT ;  /* 0x000000ff0400720c */ /* 0x000fe40003f45270 */
[----:B------:R-:W-:Y:S02]  /*11c70*/  FMNMX.FTZ R4, R13, R3, !PT ;  /* 0x000000030d047209 */ /* 0x000fe40007810000 */
[----:B------:R-:W-:Y:S02]  /*11c80*/  FSEL R229, R52, -INF , !P1 ;  /* 0xff80000034e57808 */ /* 0x000fe40004800000 */
[----:B------:R-:W-:Y:S02]  /*11c90*/  FSEL R233, R54, -INF , !P0 ;  /* 0xff80000036e97808 */ /* 0x000fe40004000000 */
[----:B------:R-:W-:Y:S02]  /*11ca0*/  FMNMX.FTZ R0, R14, R0, !PT ;  /* 0x000000000e007209 */ /* 0x000fe40007810000 */
[C---:B------:R-:W-:Y:S02]  /*11cb0*/  ISETP.GE.AND P1, PT, R5.reuse, R198, PT ;  /* 0x000000c60500720c */ /* 0x040fe40003f26270 */
[-C--:B------:R-:W-:Y:S02]  /*11cc0*/  ISETP.GE.AND P0, PT, R5, R197.reuse, PT ;  /* 0x000000c50500720c */ /* 0x080fe40003f06270 */
[----:B------:R-:W-:Y:S02]  /*11cd0*/  FMNMX.FTZ R4, R18, R4, !PT ;  /* 0x0000000412047209 */ /* 0x000fe40007810000 */
[----:B------:R-:W-:Y:S02]  /*11ce0*/  FMNMX.FTZ R0, R25, R0, !PT ;  /* 0x0000000019007209 */ /* 0x000fe40007810000 */
[C---:B------:R-:W-:Y:S02]  /*11cf0*/  ISETP.GE.OR P1, PT, R5.reuse, R202, !P1 ;  /* 0x000000ca0500720c */ /* 0x040fe40004f26670 */
[----:B------:R-:W-:Y:S02]  /*11d00*/  ISETP.GE.OR P0, PT, R5, R200, !P0 ;  /* 0x000000c80500720c */ /* 0x000fe40004706670 */
[----:B------:R-:W-:Y:S02]  /*11d10*/  FMNMX.FTZ R4, R11, R4, !PT ;  /* 0x000000040b047209 */ /* 0x000fe40007810000 */
[----:B------:R-:W-:Y:S02]  /*11d20*/  FMNMX.FTZ R0, R19, R0, !PT ;  /* 0x0000000013007209 */ /* 0x000fe40007810000 */
[----:B------:R-:W-:Y:S02]  /*11d30*/  FSEL R230, R53, -INF , !P1 ;  /* 0xff80000035e67808 */ /* 0x000fe40004800000 */
[----:B------:R-:W-:Y:S02]  /*11d40*/  FSEL R232, R55, -INF , !P0 ;  /* 0xff80000037e87808 */ /* 0x000fe40004000000 */
        /* <DEDUP_REMOVED lines=14> */
[C---:B------:R-:W-:Y:S02]  /*11e30*/  ISETP.GE.OR P1, PT, R7.reuse, R202, !P1 ;  /* 0x000000ca0700720c */ /* 0x040fe40004f26670 */
[----:B------:R-:W-:Y:S02]  /*11e40*/  ISETP.GE.OR P0, PT, R7, R200, !P0 ;  /* 0x000000c80700720c */ /* 0x000fe40004706670 */
[----:B------:R-:W-:Y:S02]  /*11e50*/  FMNMX.FTZ R4, R9, R4, !PT ;  /* 0x0000000409047209 */ /* 0x000fe40007810000 */
[----:B------:R-:W-:Y:S02]  /*11e60*/  FSEL R219, R50, -INF , !P3 ;  /* 0xff80000032db7808 */ /* 0x000fe40005800000 */
[----:B------:R-:W-:Y:S02]  /*11e70*/  FMNMX.FTZ R0, R215, R0, !PT ;  /* 0x00000000d7007209 */ /* 0x000fe40007810000 */
[----:B------:R-:W-:Y:S02]  /*11e80*/  FSEL R235, R65, -INF , !P1 ;  /* 0xff80000041eb7808 */ /* 0x000fe40004800000 */
[----:B------:R-:W-:Y:S02]  /*11e90*/  FSEL R236, R67, -INF , !P0 ;  /* 0xff80000043ec7808 */ /* 0x000fe40004000000 */
[----:B------:R-:W-:Y:S02]  /*11ea0*/  FMNMX.FTZ R4, R34, R4, !PT ;  /* 0x0000000422047209 */ /* 0x000fe40007810000 */
[C---:B------:R-:W-:Y:S02]  /*11eb0*/  ISETP.GE.AND P1, PT, R2.reuse, R196, PT ;  /* 0x000000c40200720c */ /* 0x040fe40003f26270 */
[C---:B------:R-:W-:Y:S02]  /*11ec0*/  ISETP.GE.AND P0, PT, R2.reuse, R195, PT ;  /* 0x000000c30200720c */ /* 0x040fe40003f06270 */
[----:B------:R-:W-:Y:S02]  /*11ed0*/  FMNMX.FTZ R0, R219, R0, !PT ;  /* 0x00000000db007209 */ /* 0x000fe40007810000 */
[----:B------:R-:W-:Y:S02]  /*11ee0*/  FSEL R228, R43, -INF , !P6 ;  /* 0xff8000002be47808 */ /* 0x000fe40007000000 */
[C---:B------:R-:W-:Y:S01]  /*11ef0*/  ISETP.GE.OR P3, PT, R2.reuse, R201, !P1 ;  /* 0x000000c90200720c */ /* 0x040fe20004f66670 */
[----:B------:R-:W-:Y:S01]  /*11f00*/  LDSM.16.MT88.4 R40, [R184+0x6000] ;  /* 0x00600000b828783b */ /* 0x000fe20000004200 */
        /* <DEDUP_REMOVED lines=32> */
[----:B------:R-:W-:Y:S02]  /*12110*/  ISETP.NE.AND P3, PT, R31, RZ, PT ;  /* 0x000000ff1f00720c */ /* 0x000fe40003f65270 */
[----:B------:R-:W-:Y:S02]  /*12120*/  FMNMX.FTZ R0, R168, R0, !PT ;  /* 0x00000000a8007209 */ /* 0x000fe40007810000 */
[----:B------:R-:W-:Y:S02]  /*12130*/  FSEL R155, R44, -INF , !P2 ;  /* 0xff8000002c9b7808 */ /* 0x000fe40005000000 */
[----:B------:R-:W-:Y:S02]  /*12140*/  FMNMX.FTZ R2, R221, R2, !PT ;  /* 0x00000002dd027209 */ /* 0x000fe40007810000 */
[C---:B------:R-:W-:Y:S02]  /*12150*/  ISETP.GE.OR P2, PT, R5.reuse, R201, !P1 ;  /* 0x000000c90500720c */ /* 0x040fe40004f46670 */
[----:B------:R-:W-:Y:S02]  /*12160*/  ISETP.GE.AND P0, PT, R5, R195, PT ;  /* 0x000000c30500720c */ /* 0x000fe40003f06270 */
[----:B-1----:R-:W-:Y:S02]  /*12170*/  FMNMX.FTZ R73, R73, R4, !PT ;  /* 0x0000000449497209 */ /* 0x002fe40007810000 */
[----:B------:R-:W-:Y:S02]  /*12180*/  ISETP.GE.AND P1, PT, R8, R196, PT ;  /* 0x000000c40800720c */ /* 0x000fe40003f26270 */
[----:B------:R-:W-:Y:S02]  /*12190*/  FSEL R153, R46, -INF , !P3 ;  /* 0xff8000002e997808 */ /* 0x000fe40005800000 */
[----:B------:R-:W-:Y:S02]  /*121a0*/  FMNMX.FTZ R0, R228, R0, !PT ;  /* 0x00000000e4007209 */ /* 0x000fe40007810000 */
[----:B------:R-:W-:Y:S02]  /*121b0*/  FSEL R216, R45, -INF , !P5 ;  /* 0xff8000002dd87808 */ /* 0x000fe40006800000 */
[----:B------:R-:W-:Y:S02]  /*121c0*/  FMNMX.FTZ R71, R155, R2, !PT ;  /* 0x000000029b477209 */ /* 0x000fe40007810000 */
[----:B------:R-:W-:Y:S01]  /*121d0*/  ISETP.GE.OR P5, PT, R5, R199, !P0 ;  /* 0x000000c70500720c */ /* 0x000fe200047a6670 */
[----:B------:R-:W1:Y:S01]  /*121e0*/  SHFL.BFLY PT, R2, R73, 0x1, 0x1f ;  /* 0x0c201f0049027f89 */ /* 0x000e6200000e0000 */
[-C--:B------:R-:W-:Y:S02]  /*121f0*/  ISETP.GE.OR P1, PT, R8, R201.reuse, !P1 ;  /* 0x000000c90800720c */ /* 0x080fe40004f26670 */
[----:B------:R-:W-:Y:S02]  /*12200*/  ISETP.GE.AND P0, PT, R7, R196, PT ;  /* 0x000000c40700720c */ /* 0x000fe40003f06270 */
[----:B------:R-:W-:Y:S02]  /*12210*/  FSEL R154, R47, -INF , !P4 ;  /* 0xff8000002f9a7808 */ /* 0x000fe40006000000 */
[----:B------:R-:W-:Y:S02]  /*12220*/  FMNMX.FTZ R0, R153, R0, !PT ;  /* 0x0000000099007209 */ /* 0x000fe40007810000 */
[----:B------:R-:W-:Y:S02]  /*12230*/  FSEL R222, R60, -INF , !P1 ;  /* 0xff8000003cde7808 */ /* 0x000fe40004800000 */
[----:B------:R-:W-:Y:S02]  /*12240*/  ISETP.GE.OR P0, PT, R7, R201, !P0 ;  /* 0x000000c90700720c */ /* 0x000fe40004706670 */
[----:B------:R-:W-:Y:S02]  /*12250*/  FSEL R225, R58, -INF , !P6 ;  /* 0xff8000003ae17808 */ /* 0x000fe40007000000 */
[----:B------:R-:W-:Y:S02]  /*12260*/  ISETP.GE.AND P1, PT, R8, R195, PT ;  /* 0x000000c30800720c */ /* 0x000fe40003f26270 */
[----:B------:R-:W-:Y:S02]  /*12270*/  FMNMX.FTZ R0, R154, R0, !PT ;  /* 0x000000009a007209 */ /* 0x000fe40007810000 */
[----:B------:R-:W-:Y:S02]  /*12280*/  FSEL R227, R61, -INF , !P0 ;  /* 0xff8000003de37808 */ /* 0x000fe40004000000 */
[----:B------:R-:W-:Y:S02]  /*12290*/  FMNMX.FTZ R71, R216, R71, !PT ;  /* 0x00000047d8477209 */ /* 0x000fe40007810000 */
[----:B------:R-:W-:Y:S02]  /*122a0*/  FSEL R226, R59, -INF , !P5 ;  /* 0xff8000003be27808 */ /* 0x000fe40006800000 */
[----:B------:R-:W-:Y:S02]  /*122b0*/  ISETP.GE.OR P1, PT, R8, R199, !P1 ;  /* 0x000000c70800720c */ /* 0x000fe40004f26670 */
[----:B------:R-:W-:Y:S02]  /*122c0*/  ISETP.GE.AND P0, PT, R7, R195, PT ;  /* 0x000000c30700720c */ /* 0x000fe40003f06270 */
[----:B------:R-:W-:Y:S02]  /*122d0*/  FMNMX.FTZ R0, R225, R0, !PT ;  /* 0x00000000e1007209 */ /* 0x000fe40007810000 */
[----:B------:R-:W-:Y:S02]  /*122e0*/  FSEL R224, R57, -INF , !P2 ;  /* 0xff80000039e07808 */ /* 0x000fe40005000000 */
[----:B------:R-:W-:Y:S01]  /*122f0*/  FMNMX.FTZ R71, R223, R71, !PT ;  /* 0x00000047df477209 */ /* 0x000fe20007810000 */
[----:B------:R-:W-:Y:S01]  /*12300*/  LDSM.16.MT88.4 R56, [R182+0x6000] ;  /* 0x00600000b638783b */ /* 0x000fe20000004200 */
[----:B------:R-:W-:Y:S02]  /*12310*/  ISETP.GE.OR P0, PT, R7, R199, !P0 ;  /* 0x000000c70700720c */ /* 0x000fe40004706670 */
[----:B------:R-:W-:Y:S02]  /*12320*/  FSEL R231, R62, -INF , !P1 ;  /* 0xff8000003ee77808 */ /* 0x000fe40004800000 */
[----:B------:R-:W-:Y:S02]  /*12330*/  FMNMX.FTZ R0, R226, R0, !PT ;  /* 0x00000000e2007209 */ /* 0x000fe40007810000 */
[----:B------:R-:W-:Y:S02]  /*12340*/  FMNMX.FTZ R71, R224, R71, !PT ;  /* 0x00000047e0477209 */ /* 0x000fe40007810000 */
[----:B------:R-:W-:Y:S02]  /*12350*/  FSEL R140, R63, -INF , !P0 ;  /* 0xff8000003f8c7808 */ /* 0x000fe40004000000 */
[----:B------:R-:W-:Y:S02]  /*12360*/  FMNMX.FTZ R0, R231, R0, !PT ;  /* 0x00000000e7007209 */ /* 0x000fe40007810000 */
[----:B------:R-:W-:Y:S02]  /*12370*/  FMNMX.FTZ R71, R222, R71, !PT ;  /* 0x00000047de477209 */ /* 0x000fe40007810000 */
[----:B------:R-:W-:Y:S02]  /*12380*/  FMNMX.FTZ R0, R140, R0, !PT ;  /* 0x000000008c007209 */ /* 0x000fe40007810000 */
[----:B-1----:R-:W-:Y:S02]  /*12390*/  FMNMX.FTZ R73, R73, R2, !PT ;  /* 0x0000000249497209 */ /* 0x002fe40007810000 */
[----:B------:R-:W-:Y:S01]  /*123a0*/  FMNMX.FTZ R71, R227, R71, !PT ;  /* 0x00000047e3477209 */ /* 0x000fe20007810000 */
[----:B------:R-:W1:Y:S01]  /*123b0*/  SHFL.BFLY PT, R2, R0, 0x2, 0x1f ;  /* 0x0c401f0000027f89 */ /* 0x000e6200000e0000 */
[C---:B------:R-:W-:Y:S01]  /*123c0*/  FSETP.NEU.FTZ.AND P3, PT, R73.reuse, -INF , PT ;  /* 0xff8000004900780b */ /* 0x040fe20003f7d000 */
[----:B------:R-:W-:Y:S01]  /*123d0*/  FMUL.FTZ R141, R73, UR4 ;  /* 0x00000004498d7c20 */ /* 0x000fe20008410000 */
[----:B------:R-:W-:Y:S05]  /*123e0*/  FMNMX.FTZ R72, R237, R72, !PT ;  /* 0x00000048ed487209 */ /* 0x000fea0007810000 */
[----:B------:R-:W2:Y:S01]  /*123f0*/  SHFL.BFLY PT, R5, R71, 0x2, 0x1f ;  /* 0x0c401f0047057f89 */ /* 0x000ea200000e0000 */
[----:B------:R-:W-:Y:S02]  /*12400*/  ISETP.NE.AND P4, PT, R145, RZ, PT ;  /* 0x000000ff9100720c */ /* 0x000fe40003f85270 */
[----:B------:R-:W-:Y:S02]  /*12410*/  FSEL R141, R141, RZ, P3 ;  /* 0x000000ff8d8d7208 */ /* 0x000fe40001800000 */
[----:B------:R-:W-:Y:S05]  /*12420*/  FMNMX.FTZ R72, R236, R72, !PT ;  /* 0x00000048ec487209 */ /* 0x000fea0007810000 */
[----:B------:R-:W3:Y:S01]  /*12430*/  SHFL.BFLY PT, R6, R72, 0x2, 0x1f ;  /* 0x0c401f0048067f89 */ /* 0x000ee200000e0000 */
[----:B-1----:R-:W-:Y:S01]  /*12440*/  FMNMX.FTZ R0, R0, R2, !PT ;  /* 0x0000000200007209 */ /* 0x002fe20007810000 */
[--C-:B------:R-:W-:Y:S01]  /*12450*/  FFMA.FTZ R2, R11, UR4, -R141.reuse ;  /* 0x000000040b027c23 */ /* 0x100fe2000801088d */
[----:B--2---:R-:W-:Y:S03]  /*12460*/  FMNMX.FTZ R71, R71, R5, !PT ;  /* 0x0000000547477209 */ /* 0x004fe60007810000 */
[----:B------:R1:W-:Y:S02]  /*12470*/  MUFU.EX2 R244, R2 ;  /* 0x0000000200f47308 */ /* 0x0003e40000000800 */
[----:B------:R-:W2:Y:S01]  /*12480*/  SHFL.BFLY PT, R5, R71, 0x1, 0x1f ;  /* 0x0c201f0047057f89 */ /* 0x000ea200000e0000 */
[----:B---3--:R-:W-:Y:S01]  /*12490*/  FMNMX.FTZ R72, R72, R6, !PT ;  /* 0x0000000648487209 */ /* 0x008fe20007810000 */
[--C-:B------:R-:W-:Y:S06]  /*124a0*/  FFMA.FTZ R6, R22, UR4, -R141.reuse ;  /* 0x0000000416067c23 */ /* 0x100fec000801088d */
[----:B------:R-:W-:Y:S01]  /*124b0*/  MUFU.EX2 R177, R6 ;  /* 0x0000000600b17308 */ /* 0x000fe20000000800 */
[----:B------:R-:W3:Y:S08]  /*124c0*/  SHFL.BFLY PT, R4, R72, 0x1, 0x1f ;  /* 0x0c201f0048047f89 */ /* 0x000ef000000e0000 */
[----:B-1----:R-:W1:Y:S01]  /*124d0*/  SHFL.BFLY PT, R2, R0, 0x1, 0x1f ;  /* 0x0c201f0000027f89 */ /* 0x002e6200000e0000 */
[----:B--2---:R-:W-:Y:S01]  /*124e0*/  FMNMX.FTZ R71, R71, R5, !PT ;  /* 0x0000000547477209 */ /* 0x004fe20007810000 */
[--C-:B------:R-:W-:Y:S03]  /*124f0*/  FFMA.FTZ R5, R17, UR4, -R141.reuse ;  /* 0x0000000411057c23 */ /* 0x100fe6000801088d */
[C---:B------:R-:W-:Y:S01]  /*12500*/  FSETP.NEU.FTZ.AND P1, PT, R71.reuse, -INF , PT ;  /* 0xff8000004700780b */ /* 0x040fe20003f3d000 */
[----:B------:R-:W-:Y:S01]  /*12510*/  MUFU.EX2 R206, R5 ;  /* 0x0000000500ce7308 */ /* 0x000fe20000000800 */
[----:B------:R-:W-:Y:S05]  /*12520*/  FMUL.FTZ R143, R71, UR4 ;  /* 0x00000004478f7c20 */ /* 0x000fea0008410000 */
[----:B------:R-:W-:Y:S02]  /*12530*/  FSEL R143, R143, RZ, P1 ;  /* 0x000000ff8f8f7208 */ /* 0x000fe40000800000 */
[----:B---3--:R-:W-:Y:S01]  /*12540*/  FMNMX.FTZ R72, R72, R4, !PT ;  /* 0x0000000448487209 */ /* 0x008fe20007810000 */
[----:B------:R-:W-:Y:S01]  /*12550*/  FFMA.FTZ R4, R13, UR4, -R141 ;  /* 0x000000040d047c23 */ /* 0x000fe2000801088d */
[----:B-1----:R-:W-:Y:S01]  /*12560*/  FMNMX.FTZ R70, R0, R2, !PT ;  /* 0x0000000200467209 */ /* 0x002fe20007810000 */
[--C-:B------:R-:W-:Y:S01]  /*12570*/  FFMA.FTZ R0, R69, UR4, -R143.reuse ;  /* 0x0000000445007c23 */ /* 0x100fe2000801088f */
[----:B------:R-:W-:Y:S01]  /*12580*/  FFMA.FTZ R2, R30, UR4, -R143 ;  /* 0x000000041e027c23 */ /* 0x000fe2000801088f */
[----:B------:R1:W-:Y:S01]  /*12590*/  MUFU.EX2 R211, R4 ;  /* 0x0000000400d37308 */ /* 0x0003e20000000800 */
[C---:B------:R-:W-:Y:S01]  /*125a0*/  FSETP.NEU.FTZ.AND P0, PT, R70.reuse, -INF , PT ;  /* 0xff8000004600780b */ /* 0x040fe20003f1d000 */
[----:B------:R-:W-:Y:S01]  /*125b0*/  FMUL.FTZ R152, R70, UR4 ;  /* 0x0000000446987c20 */ /* 0x000fe20008410000 */
[C---:B------:R-:W-:Y:S01]  /*125c0*/  FMUL.FTZ R142, R72.reuse, UR4 ;  /* 0x00000004488e7c20 */ /* 0x040fe20008410000 */
[----:B------:R-:W-:Y:S03]  /*125d0*/  FSETP.NEU.FTZ.AND P2, PT, R72, -INF , PT ;  /* 0xff8000004800780b */ /* 0x000fe60003f5d000 */
[----:B------:R-:W-:Y:S03]  /*125e0*/  FSEL R152, R152, RZ, P0 ;  /* 0x000000ff98987208 */ /* 0x000fe60000000000 */
[----:B------:R2:W-:Y:S01]  /*125f0*/  MUFU.EX2 R241, R0 ;  /* 0x0000000000f17308 */ /* 0x0005e20000000800 */
[----:B------:R-:W-:Y:S09]  /*12600*/  FSEL R142, R142, RZ, P2 ;  /* 0x000000ff8e8e7208 */ /* 0x000ff20001000000 */
[----:B------:R3:W-:Y:S01]  /*12610*/  MUFU.EX2 R208, R2 ;  /* 0x0000000200d07308 */ /* 0x0007e20000000800 */
[----:B-1----:R-:W-:Y:S09]  /*12620*/  FFMA.FTZ R4, R18, UR4, -R141 ;  /* 0x0000000412047c23 */ /* 0x002ff2000801088d */
[----:B------:R1:W-:Y:S01]  /*12630*/  MUFU.EX2 R213, R4 ;  /* 0x0000000400d57308 */ /* 0x0003e20000000800 */
[--C-:B--2---:R-:W-:Y:S09]  /*12640*/  FFMA.FTZ R0, R29, UR4, -R143.reuse ;  /* 0x000000041d007c23 */ /* 0x104ff2000801088f */
[----:B------:R2:W4:Y:S01]  /*12650*/  MUFU.EX2 R207, R0 ;  /* 0x0000000000cf7308 */ /* 0x0005220000000800 */
[--C-:B---3--:R-:W-:Y:S09]  /*12660*/  FFMA.FTZ R2, R25, UR4, -R142.reuse ;  /* 0x0000000419027c23 */ /* 0x108ff2000801088e */
[----:B------:R3:W-:Y:S01]  /*12670*/  MUFU.EX2 R172, R2 ;  /* 0x0000000200ac7308 */ /* 0x0007e20000000800 */
[----:B-1----:R-:W-:Y:S09]  /*12680*/  FFMA.FTZ R4, R16, UR4, -R142 ;  /* 0x0000000410047c23 */ /* 0x002ff2000801088e */
[----:B------:R1:W-:Y:S01]  /*12690*/  MUFU.EX2 R209, R4 ;  /* 0x0000000400d17308 */ /* 0x0003e20000000800 */
[----:B--2---:R-:W-:Y:S01]  /*126a0*/  FFMA.FTZ R0, R26, UR4, -R152 ;  /* 0x000000041a007c23 */ /* 0x004fe20008010898 */
[----:B----4-:R-:W-:Y:S08]  /*126b0*/  F2FP.BF16.F32.PACK_AB R150, R208, R207 ;  /* 0x000000cfd096723e */ /* 0x010ff000000010ff */
[----:B------:R2:W-:Y:S01]  /*126c0*/  MUFU.EX2 R170, R0 ;  /* 0x0000000000aa7308 */ /* 0x0005e20000000800 */
[----:B---3--:R-:W-:Y:S09]  /*126d0*/  FFMA.FTZ R2, R24, UR4, -R143 ;  /* 0x0000000418027c23 */ /* 0x008ff2000801088f */
[----:B------:R-:W-:Y:S01]  /*126e0*/  MUFU.EX2 R239, R2 ;  /* 0x0000000200ef7308 */ /* 0x000fe20000000800 */
[----:B-1----:R-:W-:Y:S09]  /*126f0*/  FFMA.FTZ R4, R20, UR4, -R142 ;  /* 0x0000000414047c23 */ /* 0x002ff2000801088e */
[----:B------:R1:W3:Y:S01]  /*12700*/  MUFU.EX2 R243, R4 ;  /* 0x0000000400f37308 */ /* 0x0002e20000000800 */
[--C-:B--2---:R-:W-:Y:S01]  /*12710*/  FFMA.FTZ R0, R144, UR4, -R152.reuse ;  /* 0x0000000490007c23 */ /* 0x104fe20008010898 */
[----:B------:R-:W-:Y:S08]  /*12720*/  F2FP.BF16.F32.PACK_AB R144, R213, R211 ;  /* 0x000000d3d590723e */ /* 0x000ff000000010ff */
[----:B------:R2:W4:Y:S01]  /*12730*/  MUFU.EX2 R171, R0 ;  /* 0x0000000000ab7308 */ /* 0x0005220000000800 */
[----:B-1----:R-:W-:Y:S01]  /*12740*/  FFMA.FTZ R4, R12, UR4, -R141 ;  /* 0x000000040c047c23 */ /* 0x002fe2000801088d */
[----:B---3--:R-:W-:Y:S08]  /*12750*/  F2FP.BF16.F32.PACK_AB R145, R243, R209 ;  /* 0x000000d1f391723e */ /* 0x008ff000000010ff */
[----:B------:R1:W3:Y:S01]  /*12760*/  MUFU.EX2 R212, R4 ;  /* 0x0000000400d47308 */ /* 0x0002e20000000800 */
[----:B--2---:R-:W-:Y:S01]  /*12770*/  FFMA.FTZ R0, R23, UR4, -R152 ;  /* 0x0000000417007c23 */ /* 0x004fe20008010898 */
[----:B----4-:R-:W-:Y:S08]  /*12780*/  F2FP.BF16.F32.PACK_AB R149, R171, R170 ;  /* 0x000000aaab95723e */ /* 0x010ff000000010ff */
[----:B------:R2:W-:Y:S01]  /*12790*/  MUFU.EX2 R173, R0 ;  /* 0x0000000000ad7308 */ /* 0x0005e20000000800 */
[----:B-1----:R-:W-:Y:S01]  /*127a0*/  FFMA.FTZ R4, R15, UR4, -R142 ;  /* 0x000000040f047c23 */ /* 0x002fe2000801088e */
[----:B---3--:R-:W-:Y:S08]  /*127b0*/  F2FP.BF16.F32.PACK_AB R146, R212, R244 ;  /* 0x000000f4d492723e */ /* 0x008ff000000010ff */
[----:B------:R1:W-:Y:S01]  /*127c0*/  MUFU.EX2 R242, R4 ;  /* 0x0000000400f27308 */ /* 0x0003e20000000800 */
[----:B--2---:R-:W-:Y:S02]  /*127d0*/  FFMA.FTZ R0, R27, UR4, -R152 ;  /* 0x000000041b007c23 */ /* 0x004fe40008010898 */
[----:B------:R-:W2:Y:S07]  /*127e0*/  LDSM.16.MT88.4 R24, [R181+0x6000] ;  /* 0x00600000b518783b */ /* 0x000eae0000004200 */
[----:B------:R3:W4:Y:S01]  /*127f0*/  MUFU.EX2 R178, R0 ;  /* 0x0000000000b27308 */ /* 0x0007220000000800 */
[--C-:B-1----:R-:W-:Y:S09]  /*12800*/  FFMA.FTZ R4, R14, UR4, -R142.reuse ;  /* 0x000000040e047c23 */ /* 0x102ff2000801088e */
[----:B------:R1:W5:Y:S01]  /*12810*/  MUFU.EX2 R210, R4 ;  /* 0x0000000400d27308 */ /* 0x0003620000000800 */
[--C-:B---3--:R-:W-:Y:S01]  /*12820*/  FFMA.FTZ R0, R19, UR4, -R142.reuse ;  /* 0x0000000413007c23 */ /* 0x108fe2000801088e */
[----:B----4-:R-:W-:Y:S08]  /*12830*/  F2FP.BF16.F32.PACK_AB R151, R178, R173 ;  /* 0x000000adb297723e */ /* 0x010ff000000010ff */
[----:B------:R3:W-:Y:S01]  /*12840*/  MUFU.EX2 R175, R0 ;  /* 0x0000000000af7308 */ /* 0x0007e20000000800 */
[----:B-1----:R-:W-:Y:S01]  /*12850*/  FFMA.FTZ R4, R21, UR4, -R143 ;  /* 0x0000000415047c23 */ /* 0x002fe2000801088f */
[----:B-----5:R-:W-:Y:S08]  /*12860*/  F2FP.BF16.F32.PACK_AB R147, R210, R242 ;  /* 0x000000f2d293723e */ /* 0x020ff000000010ff */
[----:B------:R1:W-:Y:S01]  /*12870*/  MUFU.EX2 R179, R4 ;  /* 0x0000000400b37308 */ /* 0x0003e20000000800 */
[--C-:B---3--:R-:W-:Y:S09]  /*12880*/  FFMA.FTZ R0, R34, UR4, -R141.reuse ;  /* 0x0000000422007c23 */ /* 0x108ff2000801088d */
[----:B------:R3:W-:Y:S01]  /*12890*/  MUFU.EX2 R205, R0 ;  /* 0x0000000000cd7308 */ /* 0x0007e20000000800 */
[----:B-1----:R-:W-:Y:S09]  /*128a0*/  FFMA.FTZ R4, R9, UR4, -R141 ;  /* 0x0000000409047c23 */ /* 0x002ff2000801088d */
[----:B------:R1:W-:Y:S01]  /*128b0*/  MUFU.EX2 R176, R4 ;  /* 0x0000000400b07308 */ /* 0x0003e20000000800 */
[--C-:B---3--:R-:W-:Y:S09]  /*128c0*/  FFMA.FTZ R0, R10, UR4, -R142.reuse ;  /* 0x000000040a007c23 */ /* 0x108ff2000801088e */
[----:B------:R3:W-:Y:S01]  /*128d0*/  MUFU.EX2 R240, R0 ;  /* 0x0000000000f07308 */ /* 0x0007e20000000800 */
[----:B-1----:R-:W-:Y:S09]  /*128e0*/  FFMA.FTZ R4, R28, UR4, -R143 ;  /* 0x000000041c047c23 */ /* 0x002ff2000801088f */
[----:B------:R-:W-:Y:S01]  /*128f0*/  MUFU.EX2 R169, R4 ;  /* 0x0000000400a97308 */ /* 0x000fe20000000800 */
[----:B---3--:R-:W-:Y:S09]  /*12900*/  FFMA.FTZ R0, R35, UR4, -R142 ;  /* 0x0000000423007c23 */ /* 0x008ff2000801088e */
[----:B------:R1:W-:Y:S02]  /*12910*/  MUFU.EX2 R174, R0 ;  /* 0x0000000000ae7308 */ /* 0x0003e40000000800 */
[----:B-1----:R-:W-:Y:S05]  /*12920*/  FSEL R0, R73, RZ, P3 ;  /* 0x000000ff49007208 */ /* 0x002fea0001800000 */
        /* <DEDUP_REMOVED lines=8> */
[----:B-1----:R-:W-:Y:S01]  /*129b0*/  FMUL.FTZ R2, R0, UR4 ;  /* 0x0000000400027c20 */ /* 0x002fe20008410000 */
        /* <DEDUP_REMOVED lines=13> */
[----:B------:R-:W-:Y:S01]  /*12a90*/  FMUL.FTZ R52, R69, R124 ;  /* 0x0000007c45347220 */ /* 0x000fe20000410000 */
[----:B------:R-:W-:Y:S01]  /*12aa0*/  F2FP.BF16.F32.PACK_AB R80, R206, R177 ;  /* 0x000000b1ce50723e */ /* 0x000fe200000010ff */
[----:B------:R-:W4:Y:S01]  /*12ab0*/  MUFU.EX2 R0, R0 ;  /* 0x0000000000007308 */ /* 0x000f220000000800 */
[----:B------:R-:W-:Y:S01]  /*12ac0*/  F2FP.BF16.F32.PACK_AB R81, R175, R172 ;  /* 0x000000acaf51723e */ /* 0x000fe200000010ff */
[C---:B------:R-:W-:Y:S01]  /*12ad0*/  FMUL.FTZ R64, R69.reuse, R132 ;  /* 0x0000008445407220 */ /* 0x040fe20000410000 */
[----:B------:R-:W-:Y:S01]  /*12ae0*/  FMUL.FTZ R65, R69, R133 ;  /* 0x0000008545417220 */ /* 0x000fe20000410000 */
[----:B-1----:R-:W-:Y:S01]  /*12af0*/  FMUL.FTZ R2, R3, UR4 ;  /* 0x0000000403027c20 */ /* 0x002fe20008410000 */
[--C-:B------:R-:W-:Y:S01]  /*12b00*/  FFMA.FTZ R3, R148, UR4, -R143.reuse ;  /* 0x0000000494037c23 */ /* 0x100fe2000801088f */
[C---:B---3--:R-:W-:Y:S01]  /*12b10*/  FMUL.FTZ R6, R68.reuse, R82 ;  /* 0x0000005244067220 */ /* 0x048fe20000410000 */
[C---:B------:R-:W-:Y:S01]  /*12b20*/  FMUL.FTZ R7, R68.reuse, R83 ;  /* 0x0000005344077220 */ /* 0x040fe20000410000 */
[----:B------:R-:W-:Y:S02]  /*12b30*/  F2FP.BF16.F32.PACK_AB R148, R241, R179 ;  /* 0x000000b3f194723e */ /* 0x000fe400000010ff */
[----:B------:R1:W-:Y:S01]  /*12b40*/  MUFU.EX2 R167, R3 ;  /* 0x0000000300a77308 */ /* 0x0003e20000000800 */
[C---:B------:R-:W-:Y:S01]  /*12b50*/  FMUL.FTZ R18, R68.reuse, R86 ;  /* 0x0000005644127220 */ /* 0x040fe20000410000 */
[C---:B------:R-:W-:Y:S01]  /*12b60*/  FMUL.FTZ R19, R68.reuse, R87 ;  /* 0x0000005744137220 */ /* 0x040fe20000410000 */
[----:B------:R-:W-:Y:S01]  /*12b70*/  FMUL.FTZ R22, R68, R94 ;  /* 0x0000005e44167220 */ /* 0x000fe20000410000 */
[----:B------:R-:W-:Y:S01]  /*12b80*/  LDSM.16.MT88.4 R84, [R181+0x6800] ;  /* 0x00680000b554783b */ /* 0x000fe20000004200 */
[-C--:B--2---:R-:W-:Y:S05]  /*12b90*/  HMMA.16816.F32.BF16 R4, R144, R24.reuse, R4 ;  /* 0x000000189004723c */ /* 0x084fea0000041804 */
[----:B------:R-:W2:Y:S01]  /*12ba0*/  MUFU.EX2 R2, R2 ;  /* 0x0000000200027308 */ /* 0x000ea20000000800 */
[C---:B----4-:R-:W-:Y:S01]  /*12bb0*/  FMUL.FTZ R10, R0.reuse, R78 ;  /* 0x0000004e000a7220 */ /* 0x050fe20000410000 */
[C---:B------:R-:W-:Y:S01]  /*12bc0*/  FMUL.FTZ R11, R0.reuse, R79 ;  /* 0x0000004f000b7220 */ /* 0x040fe20000410000 */
[C---:B------:R-:W-:Y:S03]  /*12bd0*/  FMUL.FTZ R14, R0.reuse, R90 ;  /* 0x0000005a000e7220 */ /* 0x040fe60000410000 */
[----:B------:R-:W-:Y:S01]  /*12be0*/  FMUL.FTZ R15, R0, R91 ;  /* 0x0000005b000f7220 */ /* 0x000fe20000410000 */
[----:B------:R-:W-:Y:S01]  /*12bf0*/  FMUL.FTZ R23, R68, R95 ;  /* 0x0000005f44177220 */ /* 0x000fe20000410000 */
[----:B-1----:R-:W-:Y:S01]  /*12c00*/  FFMA.FTZ R3, R156, UR4, -R143 ;  /* 0x000000049c037c23 */ /* 0x002fe2000801088f */
[C---:B------:R-:W-:Y:S01]  /*12c10*/  FMUL.FTZ R30, R0.reuse, R106 ;  /* 0x0000006a001e7220 */ /* 0x040fe20000410000 */
[----:B------:R-:W-:Y:S01]  /*12c20*/  FMUL.FTZ R31, R0, R107 ;  /* 0x0000006b001f7220 */ /* 0x000fe20000410000 */
[C---:B------:R-:W-:Y:S01]  /*12c30*/  FMUL.FTZ R34, R68.reuse, R102 ;  /* 0x0000006644227220 */ /* 0x040fe20000410000 */
[----:B------:R1:W3:Y:S01]  /*12c40*/  MUFU.EX2 R166, R3 ;  /* 0x0000000300a67308 */ /* 0x0002e20000000800 */
[C---:B------:R-:W-:Y:S01]  /*12c50*/  FMUL.FTZ R35, R68.reuse, R103 ;  /* 0x0000006744237220 */ /* 0x040fe20000410000 */
[C---:B------:R-:W-:Y:S01]  /*12c60*/  FMUL.FTZ R38, R68.reuse, R110 ;  /* 0x0000006e44267220 */ /* 0x040fe20000410000 */
[----:B------:R-:W-:Y:S01]  /*12c70*/  FMUL.FTZ R39, R68, R111 ;  /* 0x0000006f44277220 */ /* 0x000fe20000410000 */
[C---:B--2---:R-:W-:Y:S01]  /*12c80*/  FMUL.FTZ R8, R2.reuse, R76 ;  /* 0x0000004c02087220 */ /* 0x044fe20000410000 */
[C---:B------:R-:W-:Y:S01]  /*12c90*/  FMUL.FTZ R9, R2.reuse, R77 ;  /* 0x0000004d02097220 */ /* 0x040fe20000410000 */
[C---:B------:R-:W-:Y:S01]  /*12ca0*/  FMUL.FTZ R12, R2.reuse, R88 ;  /* 0x00000058020c7220 */ /* 0x040fe20000410000 */
[----:B------:R-:W-:Y:S01]  /*12cb0*/  FMUL.FTZ R13, R2, R89 ;  /* 0x00000059020d7220 */ /* 0x000fe20000410000 */
[----:B------:R-:W2:Y:S01]  /*12cc0*/  LDSM.16.MT88.4 R76, [R183+0x6000] ;  /* 0x00600000b74c783b */ /* 0x000ea20000004200 */
[C---:B------:R-:W-:Y:S01]  /*12cd0*/  FMUL.FTZ R50, R68.reuse, R118 ;  /* 0x0000007644327220 */ /* 0x040fe20000410000 */
[----:B------:R-:W-:Y:S01]  /*12ce0*/  FMUL.FTZ R51, R68, R119 ;  /* 0x0000007744337220 */ /* 0x000fe20000410000 */
[----:B------:R-:W-:Y:S01]  /*12cf0*/  F2FP.BF16.F32.PACK_AB R82, R205, R176 ;  /* 0x000000b0cd52723e */ /* 0x000fe200000010ff */
[C---:B------:R-:W-:Y:S04]  /*12d00*/  HMMA.16816.F32.BF16 R8, R148.reuse, R24, R8 ;  /* 0x000000189408723c */ /* 0x040fe80000041808 */
[----:B------:R-:W4:Y:S01]  /*12d10*/  LDSM.16.MT88.4 R88, [R184+0x6800] ;  /* 0x00680000b858783b */ /* 0x000f220000004200 */
[--C-:B-1----:R-:W-:Y:S01]  /*12d20*/  FFMA.FTZ R3, R32, UR4, -R152.reuse ;  /* 0x0000000420037c23 */ /* 0x102fe20008010898 */
[-C--:B------:R-:W-:Y:S03]  /*12d30*/  HMMA.16816.F32.BF16 R12, R148, R26.reuse, R12 ;  /* 0x0000001a940c723c */ /* 0x080fe6000004180c */
[----:B------:R1:W-:Y:S02]  /*12d40*/  MUFU.EX2 R164, R3 ;  /* 0x0000000300a47308 */ /* 0x0003e40000000800 */
[----:B------:R-:W-:Y:S01]  /*12d50*/  FMUL.FTZ R32, R69, R100 ;  /* 0x0000006445207220 */ /* 0x000fe20000410000 */
[C---:B------:R-:W-:Y:S01]  /*12d60*/  HMMA.16816.F32.BF16 R16, R144.reuse, R26, R16 ;  /* 0x0000001a9010723c */ /* 0x040fe20000041810 */
[----:B------:R-:W5:Y:S04]  /*12d70*/  LDSM.16.MT88.4 R92, [R182+0x6800] ;  /* 0x00680000b65c783b */ /* 0x000f680000004200 */
[C---:B------:R-:W-:Y:S01]  /*12d80*/  FMUL.FTZ R24, R2.reuse, R96 ;  /* 0x0000006002187220 */ /* 0x040fe20000410000 */
[-C--:B------:R-:W-:Y:S05]  /*12d90*/  HMMA.16816.F32.BF16 R20, R144, R40.reuse, R20 ;  /* 0x000000289014723c */ /* 0x080fea0000041814 */
[----:B------:R-:W-:Y:S01]  /*12da0*/  FMUL.FTZ R25, R2, R97 ;  /* 0x0000006102197220 */ /* 0x000fe20000410000 */
[C---:B------:R-:W-:Y:S01]  /*12db0*/  FMUL.FTZ R26, R0.reuse, R98 ;  /* 0x00000062001a7220 */ /* 0x040fe20000410000 */
[----:B------:R-:W-:Y:S01]  /*12dc0*/  FMUL.FTZ R27, R0, R99 ;  /* 0x00000063001b7220 */ /* 0x000fe20000410000 */
[--C-:B-1----:R-:W-:Y:S03]  /*12dd0*/  FFMA.FTZ R3, R159, UR4, -R152.reuse ;  /* 0x000000049f037c23 */ /* 0x102fe60008010898 */
[C---:B------:R-:W-:Y:S01]  /*12de0*/  FMUL.FTZ R28, R2.reuse, R104 ;  /* 0x00000068021c7220 */ /* 0x040fe20000410000 */
[----:B------:R1:W4:Y:S01]  /*12df0*/  MUFU.EX2 R163, R3 ;  /* 0x0000000300a37308 */ /* 0x0003220000000800 */
[----:B------:R-:W-:Y:S01]  /*12e00*/  FMUL.FTZ R29, R2, R105 ;  /* 0x00000069021d7220 */ /* 0x000fe20000410000 */
[C---:B------:R-:W-:Y:S04]  /*12e10*/  HMMA.16816.F32.BF16 R24, R148.reuse, R40, R24 ;  /* 0x000000289418723c */ /* 0x040fe80000041818 */
[----:B------:R-:W-:Y:S01]  /*12e20*/  F2FP.BF16.F32.PACK_AB R83, R174, R240 ;  /* 0x000000f0ae53723e */ /* 0x000fe200000010ff */
[C---:B------:R-:W-:Y:S01]  /*12e30*/  FMUL.FTZ R44, R2.reuse, R120 ;  /* 0x00000078022c7220 */ /* 0x040fe20000410000 */
[-C--:B------:R-:W-:Y:S05]  /*12e40*/  HMMA.16816.F32.BF16 R28, R148, R42.reuse, R28 ;  /* 0x0000002a941c723c */ /* 0x080fea000004181c */
[C---:B------:R-:W-:Y:S01]  /*12e50*/  FMUL.FTZ R40, R2.reuse, R112 ;  /* 0x0000007002287220 */ /* 0x040fe20000410000 */
[C---:B------:R-:W-:Y:S01]  /*12e60*/  FMUL.FTZ R41, R2.reuse, R113 ;  /* 0x0000007102297220 */ /* 0x040fe20000410000 */
[----:B------:R-:W-:Y:S01]  /*12e70*/  FMUL.FTZ R45, R2, R121 ;  /* 0x00000079022d7220 */ /* 0x000fe20000410000 */
[C---:B------:R-:W-:Y:S03]  /*12e80*/  FMUL.FTZ R46, R0.reuse, R122 ;  /* 0x0000007a002e7220 */ /* 0x040fe60000410000 */
[--C-:B-1----:R-:W-:Y:S01]  /*12e90*/  FFMA.FTZ R3, R33, UR4, -R152.reuse ;  /* 0x0000000421037c23 */ /* 0x102fe20008010898 */
[----:B------:R-:W-:Y:S01]  /*12ea0*/  FMUL.FTZ R33, R69, R101 ;  /* 0x0000006545217220 */ /* 0x000fe20000410000 */
[----:B------:R-:W-:Y:S01]  /*12eb0*/  FMUL.FTZ R47, R0, R123 ;  /* 0x0000007b002f7220 */ /* 0x000fe20000410000 */
[----:B------:R-:W-:Y:S01]  /*12ec0*/  LDSM.16.MT88.4 R100, [R184+0x7800] ;  /* 0x00780000b864783b */ /* 0x000fe20000004200 */
[----:B------:R1:W-:Y:S01]  /*12ed0*/  MUFU.EX2 R238, R3 ;  /* 0x0000000300ee7308 */ /* 0x0003e20000000800 */
[C---:B------:R-:W-:Y:S01]  /*12ee0*/  FMUL.FTZ R55, R68.reuse, R127 ;  /* 0x0000007f44377220 */ /* 0x040fe20000410000 */
[----:B------:R-:W-:Y:S01]  /*12ef0*/  FMUL.FTZ R54, R68, R126 ;  /* 0x0000007e44367220 */ /* 0x000fe20000410000 */
[C---:B------:R-:W-:Y:S01]  /*12f00*/  FMUL.FTZ R60, R2.reuse, R136 ;  /* 0x00000088023c7220 */ /* 0x040fe20000410000 */
[C---:B------:R-:W-:Y:S04]  /*12f10*/  HMMA.16816.F32.BF16 R32, R144.reuse, R42, R32 ;  /* 0x0000002a9020723c */ /* 0x040fe80000041820 */
[----:B------:R-:W-:Y:S01]  /*12f20*/  FMUL.FTZ R61, R2, R137 ;  /* 0x00000089023d7220 */ /* 0x000fe20000410000 */
[C---:B------:R-:W-:Y:S01]  /*12f30*/  FMUL.FTZ R62, R0.reuse, R138 ;  /* 0x0000008a003e7220 */ /* 0x040fe20000410000 */
[C---:B------:R-:W-:Y:S01]  /*12f40*/  FMUL.FTZ R63, R0.reuse, R139 ;  /* 0x0000008b003f7220 */ /* 0x040fe20000410000 */
[C---:B------:R-:W-:Y:S01]  /*12f50*/  FMUL.FTZ R42, R0.reuse, R114 ;  /* 0x00000072002a7220 */ /* 0x040fe20000410000 */
[----:B------:R-:W-:Y:S03]  /*12f60*/  FMUL.FTZ R43, R0, R115 ;  /* 0x00000073002b7220 */ /* 0x000fe60000410000 */
[C---:B------:R-:W-:Y:S01]  /*12f70*/  FMUL.FTZ R66, R68.reuse, R134 ;  /* 0x0000008644427220 */ /* 0x040fe20000410000 */
[C---:B------:R-:W-:Y:S01]  /*12f80*/  FMUL.FTZ R67, R68.reuse, R135 ;  /* 0x0000008744437220 */ /* 0x040fe20000410000 */
[----:B-1----:R-:W-:Y:S01]  /*12f90*/  FFMA.FTZ R3, R157, UR4, -R152 ;  /* 0x000000049d037c23 */ /* 0x002fe20008010898 */
[----:B------:R-:W-:Y:S03]  /*12fa0*/  FFMA.FTZ R68, R68, R246, R209 ;  /* 0x000000f644447223 */ /* 0x000fe600000100d1 */
[----:B------:R1:W5:Y:S02]  /*12fb0*/  MUFU.EX2 R162, R3 ;  /* 0x0000000300a27308 */ /* 0x0003640000000800 */
[--C-:B-1----:R-:W-:Y:S01]  /*12fc0*/  FFMA.FTZ R3, R36, UR4, -R141.reuse ;  /* 0x0000000424037c23 */ /* 0x102fe2000801088d */
[----:B------:R-:W-:Y:S07]  /*12fd0*/  FMUL.FTZ R36, R69, R108 ;  /* 0x0000006c45247220 */ /* 0x000fee0000410000 */
[----:B------:R1:W-:Y:S01]  /*12fe0*/  MUFU.EX2 R161, R3 ;  /* 0x0000000300a17308 */ /* 0x0003e20000000800 */
[-C--:B------:R-:W-:Y:S06]  /*12ff0*/  HMMA.16816.F32.BF16 R36, R144, R56.reuse, R36 ;  /* 0x000000389024723c */ /* 0x080fec0000041824 */
[C---:B------:R-:W-:Y:S06]  /*13000*/  HMMA.16816.F32.BF16 R40, R148.reuse, R56, R40 ;  /* 0x000000389428723c */ /* 0x040fec0000041828 */
[-C--:B------:R-:W-:Y:S05]  /*13010*/  HMMA.16816.F32.BF16 R44, R148, R58.reuse, R44 ;  /* 0x0000003a942c723c */ /* 0x080fea000004182c */
[----:B-1----:R-:W-:Y:S01]  /*13020*/  FFMA.FTZ R3, R158, UR4, -R141 ;  /* 0x000000049e037c23 */ /* 0x002fe2000801088d */
[C---:B------:R-:W-:Y:S01]  /*13030*/  FMUL.FTZ R57, R2.reuse, R129 ;  /* 0x0000008102397220 */ /* 0x040fe20000410000 */
[C---:B------:R-:W-:Y:S01]  /*13040*/  FMUL.FTZ R56, R2.reuse, R128 ;  /* 0x0000008002387220 */ /* 0x040fe20000410000 */
[----:B------:R-:W-:Y:S01]  /*13050*/  FFMA.FTZ R2, R2, R247, R179 ;  /* 0x000000f702027223 */ /* 0x000fe200000100b3 */
[----:B------:R1:W5:Y:S03]  /*13060*/  MUFU.EX2 R160, R3 ;  /* 0x0000000300a07308 */ /* 0x0003660000000800 */
[----:B------:R-:W-:Y:S04]  /*13070*/  FADD.FTZ R2, R241, R2 ;  /* 0x00000002f1027221 */ /* 0x000fe80000010000 */
[----:B------:R-:W-:Y:S01]  /*13080*/  FADD.FTZ R2, R207, R2 ;  /* 0x00000002cf027221 */ /* 0x000fe20000010000 */
[----:B-1----:R-:W-:Y:S01]  /*13090*/  FFMA.FTZ R3, R214, UR4, -R142 ;  /* 0x00000004d6037c23 */ /* 0x002fe2000801088e */
[----:B------:R-:W-:Y:S02]  /*130a0*/  IMAD.MOV.U32 R214, RZ, RZ, R48 ;  /* 0x000000ffffd67224 */ /* 0x000fe400078e0030 */
[C---:B------:R-:W-:Y:S01]  /*130b0*/  FMUL.FTZ R48, R69.reuse, R116 ;  /* 0x0000007445307220 */ /* 0x040fe20000410000 */
[----:B------:R-:W-:Y:S01]  /*130c0*/  FFMA.FTZ R69, R69, R245, R211 ;  /* 0x000000f545457223 */ /* 0x000fe200000100d3 */
[----:B------:R1:W-:Y:S01]  /*130d0*/  MUFU.EX2 R159, R3 ;  /* 0x00000003009f7308 */ /* 0x0003e20000000800 */
[----:B------:R-:W-:Y:S01]  /*130e0*/  LDSM.16.MT88.4 R116, [R182+0x7800] ;  /* 0x00780000b674783b */ /* 0x000fe20000004200 */
[----:B------:R-:W-:Y:S03]  /*130f0*/  ISETP.GT.AND P0, PT, R204, R214, PT ;  /* 0x000000d6cc00720c */ /* 0x000fe60003f04270 */
[C---:B------:R-:W-:Y:S06]  /*13100*/  HMMA.16816.F32.BF16 R48, R144.reuse, R58, R48 ;  /* 0x0000003a9030723c */ /* 0x040fec0000041830 */
[-C--:B--2---:R-:W-:Y:S05]  /*13110*/  HMMA.16816.F32.BF16 R52, R144, R76.reuse, R52 ;  /* 0x0000004c9034723c */ /* 0x084fea0000041834 */
[C---:B------:R-:W-:Y:S01]  /*13120*/  FMUL.FTZ R59, R0.reuse, R131 ;  /* 0x00000083003b7220 */ /* 0x040fe20000410000 */
[--C-:B-1----:R-:W-:Y:S01]  /*13130*/  FFMA.FTZ R3, R215, UR4, -R142.reuse ;  /* 0x00000004d7037c23 */ /* 0x102fe2000801088e */
[----:B------:R-:W-:Y:S03]  /*13140*/  FMUL.FTZ R58, R0, R130 ;  /* 0x00000082003a7220 */ /* 0x000fe60000410000 */
[----:B------:R1:W2:Y:S04]  /*13150*/  MUFU.EX2 R125, R3 ;  /* 0x00000003007d7308 */ /* 0x0002a80000000800 */
[C---:B------:R-:W-:Y:S06]  /*13160*/  HMMA.16816.F32.BF16 R56, R148.reuse, R76, R56 ;  /* 0x0000004c9438723c */ /* 0x040fec0000041838 */
[-C--:B------:R-:W-:Y:S05]  /*13170*/  HMMA.16816.F32.BF16 R60, R148, R78.reuse, R60 ;  /* 0x0000004e943c723c */ /* 0x080fea000004183c */
[----:B------:R-:W-:Y:S01]  /*13180*/  F2FP.BF16.F32.PACK_AB R76, R169, R239 ;  /* 0x000000efa94c723e */ /* 0x000fe200000010ff */
[----:B------:R-:W-:Y:S05]  /*13190*/  HMMA.16816.F32.BF16 R64, R144, R78, R64 ;  /* 0x0000004e9040723c */ /* 0x000fea0000041840 */
[--C-:B-1----:R-:W-:Y:S01]  /*131a0*/  FFMA.FTZ R3, R218, UR4, -R141.reuse ;  /* 0x00000004da037c23 */ /* 0x102fe2000801088d */
[-C--:B------:R-:W-:Y:S03]  /*131b0*/  HMMA.16816.F32.BF16 R4, R80, R84.reuse, R4 ;  /* 0x000000545004723c */ /* 0x080fe60000041804 */
[----:B------:R1:W-:Y:S02]  /*131c0*/  MUFU.EX2 R158, R3 ;  /* 0x00000003009e7308 */ /* 0x0003e40000000800 */
[----:B---3--:R-:W-:Y:S02]  /*131d0*/  F2FP.BF16.F32.PACK_AB R78, R166, R167 ;  /* 0x000000a7a64e723e */ /* 0x008fe400000010ff */
[----:B----4-:R-:W-:Y:S04]  /*131e0*/  F2FP.BF16.F32.PACK_AB R77, R163, R164 ;  /* 0x000000a4a34d723e */ /* 0x010fe800000010ff */
[----:B-----5:R-:W-:Y:S07]  /*131f0*/  F2FP.BF16.F32.PACK_AB R79, R162, R238 ;  /* 0x000000eea24f723e */ /* 0x020fee00000010ff */
[C---:B------:R-:W-:Y:S04]  /*13200*/  HMMA.16816.F32.BF16 R8, R76.reuse, R84, R8 ;  /* 0x000000544c08723c */ /* 0x040fe80000041808 */
[----:B-1----:R-:W-:Y:S02]  /*13210*/  FFMA.FTZ R3, R217, UR4, -R141 ;  /* 0x00000004d9037c23 */ /* 0x002fe4000801088d */
[-C--:B------:R-:W-:Y:S02]  /*13220*/  HMMA.16816.F32.BF16 R12, R76, R86.reuse, R12 ;  /* 0x000000564c0c723c */ /* 0x080fe4000004180c */
[----:B------:R1:W3:Y:S04]  /*13230*/  MUFU.EX2 R157, R3 ;  /* 0x00000003009d7308 */ /* 0x0002e80000000800 */
[C---:B------:R-:W-:Y:S01]  /*13240*/  HMMA.16816.F32.BF16 R16, R80.reuse, R86, R16 ;  /* 0x000000565010723c */ /* 0x040fe20000041810 */
[----:B------:R-:W4:Y:S05]  /*13250*/  LDSM.16.MT88.4 R84, [R183+0x6800] ;  /* 0x00680000b754783b */ /* 0x000f2a0000004200 */
[-C--:B------:R-:W-:Y:S06]  /*13260*/  HMMA.16816.F32.BF16 R20, R80, R88.reuse, R20 ;  /* 0x000000585014723c */ /* 0x080fec0000041814 */
[C---:B------:R-:W-:Y:S05]  /*13270*/  HMMA.16816.F32.BF16 R24, R76.reuse, R88, R24 ;  /* 0x000000584c18723c */ /* 0x040fea0000041818 */
[--C-:B-1----:R-:W-:Y:S01]  /*13280*/  FFMA.FTZ R3, R219, UR4, -R142.reuse ;  /* 0x00000004db037c23 */ /* 0x102fe2000801088e */
[-C--:B------:R-:W-:Y:S03]  /*13290*/  HMMA.16816.F32.BF16 R28, R76, R90.reuse, R28 ;  /* 0x0000005a4c1c723c */ /* 0x080fe6000004181c */
[----:B------:R1:W-:Y:S03]  /*132a0*/  MUFU.EX2 R131, R3 ;  /* 0x0000000300837308 */ /* 0x0003e60000000800 */
[C---:B------:R-:W-:Y:S01]  /*132b0*/  HMMA.16816.F32.BF16 R32, R80.reuse, R90, R32 ;  /* 0x0000005a5020723c */ /* 0x040fe20000041820 */
[----:B------:R-:W5:Y:S05]  /*132c0*/  LDSM.16.MT88.4 R88, [R181+0x7000] ;  /* 0x00700000b558783b */ /* 0x000f6a0000004200 */
[-C--:B------:R-:W-:Y:S06]  /*132d0*/  HMMA.16816.F32.BF16 R36, R80, R92.reuse, R36 ;  /* 0x0000005c5024723c */ /* 0x080fec0000041824 */
[C---:B------:R-:W-:Y:S05]  /*132e0*/  HMMA.16816.F32.BF16 R40, R76.reuse, R92, R40 ;  /* 0x0000005c4c28723c */ /* 0x040fea0000041828 */
[----:B-1----:R-:W-:Y:S01]  /*132f0*/  FFMA.FTZ R3, R220, UR4, -R142 ;  /* 0x00000004dc037c23 */ /* 0x002fe2000801088e */
[-C--:B------:R-:W-:Y:S03]  /*13300*/  HMMA.16816.F32.BF16 R44, R76, R94.reuse, R44 ;  /* 0x0000005e4c2c723c */ /* 0x080fe6000004182c */
[----:B------:R1:W3:Y:S03]  /*13310*/  MUFU.EX2 R156, R3 ;  /* 0x00000003009c7308 */ /* 0x0002e60000000800 */
[C---:B------:R-:W-:Y:S01]  /*13320*/  HMMA.16816.F32.BF16 R48, R80.reuse, R94, R48 ;  /* 0x0000005e5030723c */ /* 0x040fe20000041830 */
[----:B------:R-:W5:Y:S05]  /*13330*/  LDSM.16.MT88.4 R92, [R184+0x7000] ;  /* 0x00700000b85c783b */ /* 0x000f6a0000004200 */
[-C--:B----4-:R-:W-:Y:S06]  /*13340*/  HMMA.16816.F32.BF16 R52, R80, R84.reuse, R52 ;  /* 0x000000545034723c */ /* 0x090fec0000041834 */
[C---:B------:R-:W-:Y:S05]  /*13350*/  HMMA.16816.F32.BF16 R56, R76.reuse, R84, R56 ;  /* 0x000000544c38723c */ /* 0x040fea0000041838 */
[--C-:B-1----:R-:W-:Y:S01]  /*13360*/  FFMA.FTZ R3, R165, UR4, -R143.reuse ;  /* 0x00000004a5037c23 */ /* 0x102fe2000801088f */
[-C--:B------:R-:W-:Y:S03]  /*13370*/  HMMA.16816.F32.BF16 R60, R76, R86.reuse, R60 ;  /* 0x000000564c3c723c */ /* 0x080fe6000004183c */
[----:B------:R1:W-:Y:S03]  /*13380*/  MUFU.EX2 R127, R3 ;  /* 0x00000003007f7308 */ /* 0x0003e60000000800 */
[----:B------:R-:W-:Y:S01]  /*13390*/  HMMA.16816.F32.BF16 R64, R80, R86, R64 ;  /* 0x000000565040723c */ /* 0x000fe20000041840 */
[----:B------:R-:W4:Y:S04]  /*133a0*/  LDSM.16.MT88.4 R84, [R182+0x7000] ;  /* 0x00700000b654783b */ /* 0x000f280000004200 */
[----:B------:R-:W-:Y:S02]  /*133b0*/  F2FP.BF16.F32.PACK_AB R76, R160, R161 ;  /* 0x000000a1a04c723e */ /* 0x000fe400000010ff */
[----:B--2---:R-:W-:Y:S04]  /*133c0*/  F2FP.BF16.F32.PACK_AB R77, R125, R159 ;  /* 0x0000009f7d4d723e */ /* 0x004fe800000010ff */
[----:B---3--:R-:W-:Y:S02]  /*133d0*/  F2FP.BF16.F32.PACK_AB R78, R157, R158 ;  /* 0x0000009e9d4e723e */ /* 0x008fe400000010ff */
[----:B------:R-:W-:Y:S01]  /*133e0*/  F2FP.BF16.F32.PACK_AB R79, R156, R131 ;  /* 0x000000839c4f723e */ /* 0x000fe200000010ff */
[--C-:B-1----:R-:W-:Y:S04]  /*133f0*/  FFMA.FTZ R3, R221, UR4, -R143.reuse ;  /* 0x00000004dd037c23 */ /* 0x102fe8000801088f */
[----:B------:R1:W2:Y:S02]  /*13400*/  MUFU.EX2 R124, R3 ;  /* 0x00000003007c7308 */ /* 0x0002a40000000800 */
[-C--:B-----5:R-:W-:Y:S05]  /*13410*/  HMMA.16816.F32.BF16 R4, R76, R88.reuse, R4 ;  /* 0x000000584c04723c */ /* 0x0a0fea0000041804 */
[--C-:B-1----:R-:W-:Y:S01]  /*13420*/  FFMA.FTZ R3, R155, UR4, -R143.reuse ;  /* 0x000000049b037c23 */ /* 0x102fe2000801088f */
[----:B--2---:R-:W-:Y:S03]  /*13430*/  F2FP.BF16.F32.PACK_AB R80, R124, R127 ;  /* 0x0000007f7c50723e */ /* 0x004fe600000010ff */
[----:B------:R1:W-:Y:S02]  /*13440*/  MUFU.EX2 R130, R3 ;  /* 0x0000000300827308 */ /* 0x0003e40000000800 */
[----:B-1----:R-:W-:Y:S08]  /*13450*/  FFMA.FTZ R3, R216, UR4, -R143 ;  /* 0x00000004d8037c23 */ /* 0x002ff0000801088f */
        /* <DEDUP_REMOVED lines=8> */
[----:B------:R-:W-:Y:S10]  /*134e0*/  MUFU.EX2 R153, R74 ;  /* 0x0000004a00997308 */ /* 0x000ff40000000800 */
        /* <DEDUP_REMOVED lines=19> */
[-C--:B----4-:R-:W-:Y:S03]  /*13620*/  HMMA.16816.F32.BF16 R36, R76, R84.reuse, R36 ;  /* 0x000000544c24723c */ /* 0x090fe60000041824 */
        /* <DEDUP_REMOVED lines=61> */
[-C--:B------:R-:W-:Y:S04]  /*13a00*/  HMMA.16816.F32.BF16 R108, R132, R116.reuse, R36 ;  /* 0x00000074846c723c */ /* 0x080fe80000041824 */
        /* <DEDUP_REMOVED lines=59> */
.L_x_2346:
        /* <DEDUP_REMOVED lines=14> */
[CC--:B------:R-:W-:Y:S01]  /*13ea0*/  LEA.HI R3, R47.reuse, R48.reuse, RZ, 0x2 ;  /* 0x000000302f037211 */ /* 0x0c0fe200078f10ff */
        /* <DEDUP_REMOVED lines=17> */
[----:B------:R-:W-:Y:S02]  /*13fc0*/  IMAD.U32 R20, R0, 0x2, R3 ;  /* 0x0000000200147824 */ /* 0x000fe400078e0003 */
[----:B------:R-:W-:Y:S01]  /*13fd0*/  FADD.FTZ R3, R10, R248 ;  /* 0x000000f80a037221 */ /* 0x000fe20000010000 */
[----:B------:R-:W-:Y:S02]  /*13fe0*/  MOV R0, 0x3f800000 ;  /* 0x3f80000000007802 */ /* 0x000fe40000000f00 */
[----:B------:R-:W-:Y:S02]  /*13ff0*/  LEA R20, R20, UR4, 0x1 ;  /* 0x0000000414147c11 */ /* 0x000fe4000f8e08ff */
[----:B------:R3:W1:Y:S03]  /*14000*/  SHFL.BFLY PT, R43, R3, 0x1, 0x1f ;  /* 0x0c201f00032b7f89 */ /* 0x00066600000e0000 */
        /* <DEDUP_REMOVED lines=19> */
.L_x_2350:
[----:B------:R-:W-:Y:S01]  /*14140*/  ULDC.U8 UR4, c[0x0][0x3d8] ;  /* 0x0000f60000047ab9 */ /* 0x000fe20000000000 */
[----:B------:R1:W2:Y:S01]  /*14150*/  @P3 MUFU.RCP R0, R44 ;  /* 0x0000002c00003308 */ /* 0x0002a20000001000 */
[----:B------:R-:W-:Y:S01]  /*14160*/  ISETP.NE.AND P1, PT, RZ, UR4, PT ;  /* 0x00000004ff007c0c */ /* 0x000fe2000bf25270 */
[----:B------:R-:W-:Y:S01]  /*14170*/  ULDC.U8 UR4, c[0x0][0x3d9] ;  /* 0x0000f64000047ab9 */ /* 0x000fe20000000000 */
[----:B------:R-:W-:Y:S01]  /*14180*/  FADD.FTZ R41, R7, R41 ;  /* 0x0000002907297221 */ /* 0x000fe20000010000 */
[----:B------:R-:W-:Y:S01]  /*14190*/  FADD.FTZ R43, R3, R43 ;  /* 0x0000002b032b7221 */ /* 0x000fe20000010000 */
[----:B------:R-:W-:Y:S01]  /*141a0*/  P2R R4, PR, RZ, 0x2 ;  /* 0x00000002ff047803 */ /* 0x000fe20000000000 */
[----:B------:R-:W-:Y:S01]  /*141b0*/  FADD.FTZ R42, R6, R42 ;  /* 0x0000002a062a7221 */ /* 0x000fe20000010000 */
[----:B------:R-:W-:Y:S01]  /*141c0*/  ISETP.NE.OR P1, PT, RZ, UR4, !P1 ;  /* 0x00000004ff007c0c */ /* 0x000fe2000cf25670 */
[----:B------:R-:W-:Y:S01]  /*141d0*/  IMAD.MOV.U32 R3, RZ, RZ, 0x3f800000 ;  /* 0x3f800000ff037424 */ /* 0x000fe200078e00ff */
[----:B------:R-:W-:-:S02]  /*141e0*/  FSETP.NE.FTZ.AND P2, PT, R41, RZ, PT ;  /* 0x000000ff2900720b */ /* 0x000fc40003f55000 */
[----:B------:R-:W-:Y:S02]  /*141f0*/  CS2R R38, SRZ ;  /* 0x0000000000267805 */ /* 0x000fe4000001ff00 */
[----:B------:R-:W-:-:S07]  /*14200*/  PLOP3.LUT P6, PT, PT, PT, PT, 0x8, 0x0 ;  /* 0x000000000000781c */ /* 0x000fce0003fce170 */
[----:B-12---:R-:W-:Y:S06]  /*14210*/  @P1 BRA `(.L_x_2351) ;  /* 0x00000000001c1947 */ /* 0x006fec0003800000 */
[----:B------:R-:W1:Y:S01]  /*14220*/  S2R R6, SR_CTAID.Y ;  /* 0x0000000000067919 */ /* 0x000e620000002600 */
[----:B------:R-:W1:Y:S01]  /*14230*/  LDC R5, c[0x0][0x2c4] ;  /* 0x0000b100ff057b82 */ /* 0x000e620000000800 */
[----:B------:R-:W-:Y:S01]  /*14240*/  PLOP3.LUT P6, PT, PT, PT, PT, 0x80, 0x0 ;  /* 0x000000000000781c */ /* 0x000fe20003fcf070 */
[----:B-1----:R-:W-:-:S05]  /*14250*/  @!P0 IMAD R12, R6, R5, RZ ;  /* 0x00000005060c8224 */ /* 0x002fca00078e02ff */
[----:B------:R1:W-:Y:S01]  /*14260*/  @!P0 STL [R1+0x88], R12 ;  /* 0x0000880c01008387 */ /* 0x0003e20000100800 */
[----:B------:R-:W-:Y:S02]  /*14270*/  SHF.R.S32.HI R39, RZ, 0x1f, R12 ;  /* 0x0000001fff277819 */ /* 0x000fe4000001140c */
[----:B------:R-:W-:-:S07]  /*14280*/  MOV R38, R12 ;  /* 0x0000000c00267202 */ /* 0x000fce0000000f00 */
.L_x_2351:
        /* <DEDUP_REMOVED lines=9> */
[----:B------:R-:W-:Y:S01]  /*14320*/  PLOP3.LUT P4, PT, PT, PT, PT, 0x8, 0x0 ;  /* 0x000000000000781c */ /* 0x000fe20003f8e170 */
[C---:B------:R-:W-:Y:S01]  /*14330*/  FMUL.FTZ R92, R0.reuse, R92 ;  /* 0x0000005c005c7220 */ /* 0x040fe20000410000 */
[----:B------:R-:W-:Y:S01]  /*14340*/  SEL R37, R37, 0xfffffff0, P0 ;  /* 0xfffffff025257807 */ /* 0x000fe20000000000 */
[----:B------:R-:W-:Y:S01]  /*14350*/  FMUL.FTZ R10, R0, R93 ;  /* 0x0000005d000a7220 */ /* 0x000fe20000410000 */
[----:B------:R-:W-:Y:S01]  /*14360*/  ISETP.NE.AND P0, PT, R4, RZ, PT ;  /* 0x000000ff0400720c */ /* 0x000fe20003f05270 */
[----:B------:R-:W-:Y:S01]  /*14370*/  FMUL.FTZ R100, R0, R100 ;  /* 0x0000006400647220 */ /* 0x000fe20000410000 */
[----:B------:R-:W-:Y:S01]  /*14380*/  FSETP.NE.FTZ.AND P1, PT, R42, RZ, PT ;  /* 0x000000ff2a00720b */ /* 0x000fe20003f35000 */
        /* <DEDUP_REMOVED lines=15> */
[----:B------:R-:W-:Y:S01]  /*14480*/  F2FP.BF16.F32.PACK_AB R6, R6, R80 ;  /* 0x000000500606723e */ /* 0x000fe200000010ff */
[----:B------:R-:W-:Y:S01]  /*14490*/  BSSY B0, `(.L_x_2352) ;  /* 0x00000d2000007945 */ /* 0x000fe20003800000 */
[----:B------:R-:W-:-:S02]  /*144a0*/  F2FP.BF16.F32.PACK_AB R10, R10, R92 ;  /* 0x0000005c0a0a723e */ /* 0x000fc400000010ff */
[----:B------:R-:W-:Y:S01]  /*144b0*/  F2FP.BF16.F32.PACK_AB R8, R8, R100 ;  /* 0x000000640808723e */ /* 0x000fe200000010ff */
[----:B------:R-:W1:Y:S01]  /*144c0*/  @P1 MUFU.RCP R2, R42 ;  /* 0x0000002a00021308 */ /* 0x000e620000001000 */
[----:B------:R2:W-:Y:S01]  /*144d0*/  STS [R20], R6 ;  /* 0x0000000614007388 */ /* 0x0005e20000000800 */
[----:B------:R-:W-:Y:S02]  /*144e0*/  F2FP.BF16.F32.PACK_AB R23, R23, R108 ;  /* 0x0000006c1717723e */ /* 0x000fe400000010ff */
[----:B------:R-:W-:Y:S02]  /*144f0*/  F2FP.BF16.F32.PACK_AB R17, R17, R116 ;  /* 0x000000741111723e */ /* 0x000fe400000010ff */
[----:B------:R-:W-:Y:S02]  /*14500*/  F2FP.BF16.F32.PACK_AB R29, R29, R124 ;  /* 0x0000007c1d1d723e */ /* 0x000fe400000010ff */
[----:B------:R-:W4:Y:S01]  /*14510*/  @P0 MUFU.RCP R0, R43 ;  /* 0x0000002b00000308 */ /* 0x000f220000001000 */
        /* <DEDUP_REMOVED lines=8> */
[C---:B-1----:R-:W-:Y:S01]  /*145a0*/  FMUL.FTZ R76, R2.reuse, R76 ;  /* 0x0000004c024c7220 */ /* 0x042fe20000410000 */
[C---:B------:R-:W-:Y:S01]  /*145b0*/  FMUL.FTZ R4, R2.reuse, R77 ;  /* 0x0000004d02047220 */ /* 0x040fe20000410000 */
[C---:B------:R-:W-:Y:S01]  /*145c0*/  FMUL.FTZ R88, R2.reuse, R88 ;  /* 0x0000005802587220 */ /* 0x040fe20000410000 */
[----:B------:R-:W-:Y:S01]  /*145d0*/  FMUL.FTZ R12, R2, R89 ;  /* 0x00000059020c7220 */ /* 0x000fe20000410000 */
[C---:B------:R-:W-:Y:S01]  /*145e0*/  FMUL.FTZ R110, R3.reuse, R110 ;  /* 0x0000006e036e7220 */ /* 0x040fe20000410000 */
[C---:B------:R-:W-:Y:S01]  /*145f0*/  FMUL.FTZ R21, R3.reuse, R111 ;  /* 0x0000006f03157220 */ /* 0x040fe20000410000 */
[C---:B------:R-:W-:Y:S01]  /*14600*/  FMUL.FTZ R118, R3.reuse, R118 ;  /* 0x0000007603767220 */ /* 0x040fe20000410000 */
[C---:B------:R-:W-:Y:S01]  /*14610*/  FMUL.FTZ R16, R3.reuse, R119 ;  /* 0x0000007703107220 */ /* 0x040fe20000410000 */
[C---:B----4-:R-:W-:Y:S01]  /*14620*/  FMUL.FTZ R79, R0.reuse, R79 ;  /* 0x0000004f004f7220 */ /* 0x050fe20000410000 */
[C---:B------:R-:W-:Y:S01]  /*14630*/  FMUL.FTZ R7, R0.reuse, R78 ;  /* 0x0000004e00077220 */ /* 0x040fe20000410000 */
[C---:B------:R-:W-:Y:S01]  /*14640*/  FMUL.FTZ R91, R0.reuse, R91 ;  /* 0x0000005b005b7220 */ /* 0x040fe20000410000 */
[----:B------:R-:W-:Y:S01]  /*14650*/  FMUL.FTZ R11, R0, R90 ;  /* 0x0000005a000b7220 */ /* 0x000fe20000410000 */
        /* <DEDUP_REMOVED lines=29> */
[----:B--2---:R-:W1:Y:S01]  /*14830*/  @P5 LDC R6, c[0x0][0x2c0] ;  /* 0x0000b000ff065b82 */ /* 0x004e620000000800 */
        /* <DEDUP_REMOVED lines=20> */
[----:B--2---:R-:W2:Y:S02]  /*14980*/  @!P5 LDC R5, c[0x0][0x2c4] ;  /* 0x0000b100ff05db82 */ /* 0x004ea40000000800 */
[----:B------:R1:W-:Y:S01]  /*14990*/  STS [R0+0x2400], R11 ;  /* 0x0024000b00007388 */ /* 0x0003e20000000800 */
[----:B------:R-:W-:-:S02]  /*149a0*/  F2FP.BF16.F32.PACK_AB R16, R16, R118 ;  /* 0x000000761010723e */ /* 0x000fc400000010ff */
[----:B------:R-:W-:Y:S02]  /*149b0*/  F2FP.BF16.F32.PACK_AB R19, R19, R112 ;  /* 0x000000701313723e */ /* 0x000fe400000010ff */
[----:B---3--:R-:W-:Y:S02]  /*149c0*/  IADD3 R3, R0, R36, RZ ;  /* 0x0000002400037210 */ /* 0x008fe40007ffe0ff */
[----:B------:R-:W-:Y:S02]  /*149d0*/  F2FP.BF16.F32.PACK_AB R18, R115, R18 ;  /* 0x000000127312723e */ /* 0x000fe400000010ff */
[----:B----4-:R-:W-:Y:S02]  /*149e0*/  IADD3 R2, R20, R36, RZ ;  /* 0x0000002414027210 */ /* 0x010fe40007ffe0ff */
[----:B------:R-:W-:Y:S02]  /*149f0*/  F2FP.BF16.F32.PACK_AB R26, R26, R120 ;  /* 0x000000781a1a723e */ /* 0x000fe400000010ff */
[----:B------:R-:W-:Y:S01]  /*14a00*/  F2FP.BF16.F32.PACK_AB R27, R123, R27 ;  /* 0x0000001b7b1b723e */ /* 0x000fe200000010ff */
[----:B------:R3:W-:Y:S01]  /*14a10*/  STS [R2], R10 ;  /* 0x0000000a02007388 */ /* 0x0007e20000000800 */
[----:B------:R-:W-:-:S02]  /*14a20*/  F2FP.BF16.F32.PACK_AB R28, R28, R126 ;  /* 0x0000007e1c1c723e */ /* 0x000fc400000010ff */
[----:B------:R-:W-:Y:S01]  /*14a30*/  F2FP.BF16.F32.PACK_AB R31, R31, R132 ;  /* 0x000000841f1f723e */ /* 0x000fe200000010ff */
[----:B------:R-:W-:Y:S01]  /*14a40*/  STS [R2+0x400], R9 ;  /* 0x0004000902007388 */ /* 0x000fe20000000800 */
[----:B------:R-:W-:Y:S01]  /*14a50*/  F2FP.BF16.F32.PACK_AB R30, R30, R134 ;  /* 0x000000861e1e723e */ /* 0x000fe200000010ff */
[----:B-1----:R-:W1:Y:S01]  /*14a60*/  @!P5 LDC R7, c[0x0][0x270] ;  /* 0x00009c00ff07db82 */ /* 0x002e620000000800 */
[----:B------:R-:W-:Y:S01]  /*14a70*/  F2FP.BF16.F32.PACK_AB R32, R32, R128 ;  /* 0x000000802020723e */ /* 0x000fe200000010ff */
[----:B------:R4:W-:Y:S01]  /*14a80*/  STS [R3], R8 ;  /* 0x0000000803007388 */ /* 0x0009e20000000800 */
[----:B------:R-:W-:Y:S01]  /*14a90*/  F2FP.BF16.F32.PACK_AB R34, R131, R34 ;  /* 0x000000228322723e */ /* 0x000fe200000010ff */
[----:B------:R-:W-:Y:S01]  /*14aa0*/  @P1 MUFU.LG2 R12, R42 ;  /* 0x0000002a000c1308 */ /* 0x000fe20000000c00 */
[----:B------:R-:W-:Y:S01]  /*14ab0*/  IADD3 R0, R36, 0x400, R22 ;  /* 0x0000040024007810 */ /* 0x000fe20007ffe016 */
[----:B------:R4:W-:Y:S01]  /*14ac0*/  STS [R3+0x400], R13 ;  /* 0x0004000d03007388 */ /* 0x0009e20000000800 */
[----:B------:R-:W-:Y:S01]  /*14ad0*/  F2FP.BF16.F32.PACK_AB R33, R33, R136 ;  /* 0x000000882121723e */ /* 0x000fe200000010ff */
[----:B--2---:R-:W1:Y:S01]  /*14ae0*/  @P4 LDC R5, c[0x0][0x2e4] ;  /* 0x0000b900ff054b82 */ /* 0x004e620000000800 */
[C---:B------:R-:W-:Y:S01]  /*14af0*/  IADD3 R4, R37.reuse, R0, RZ ;  /* 0x0000000025047210 */ /* 0x040fe20007ffe0ff */
[----:B------:R2:W-:Y:S01]  /*14b00*/  STS [R2+0x2000], R15 ;  /* 0x0020000f02007388 */ /* 0x0005e20000000800 */
[----:B------:R-:W-:Y:S01]  /*14b10*/  IADD3 R0, R37, R22, RZ ;  /* 0x0000001625007210 */ /* 0x000fe20007ffe0ff */
[----:B------:R-:W1:Y:S01]  /*14b20*/  @P3 MUFU.LG2 R11, R44 ;  /* 0x0000002c000b3308 */ /* 0x000e620000000c00 */
[----:B------:R-:W-:Y:S01]  /*14b30*/  F2FP.BF16.F32.PACK_AB R35, R139, R35 ;  /* 0x000000238b23723e */ /* 0x000fe200000010ff */
[----:B------:R2:W-:Y:S01]  /*14b40*/  STS [R2+0x2400], R14 ;  /* 0x0024000e02007388 */ /* 0x0005e20000000800 */
[----:B------:R-:W-:-:S03]  /*14b50*/  @!P5 MOV R6, 0x1 ;  /* 0x000000010006d802 */ /* 0x000fc60000000f00 */
[----:B------:R2:W-:Y:S01]  /*14b60*/  STS [R3+0x2000], R25 ;  /* 0x0020001903007388 */ /* 0x0005e20000000800 */
[----:B---3--:R-:W3:Y:S03]  /*14b70*/  @P3 LDC R10, c[0x0][0x2e8] ;  /* 0x0000ba00ff0a3b82 */ /* 0x008ee60000000800 */
[----:B------:R1:W-:Y:S04]  /*14b80*/  STS [R3+0x2400], R24 ;  /* 0x0024001803007388 */ /* 0x0003e80000000800 */
[----:B------:R1:W-:Y:S01]  /*14b90*/  STS [R22], R23 ;  /* 0x0000001716007388 */ /* 0x0003e20000000800 */
[----:B----4-:R-:W4:Y:S03]  /*14ba0*/  @P5 LDC.64 R8, c[0x0][0x2c0] ;  /* 0x0000b000ff085b82 */ /* 0x010f260000000a00 */
[----:B------:R-:W-:Y:S01]  /*14bb0*/  STS [R22+0x400], R21 ;  /* 0x0004001516007388 */ /* 0x000fe20000000800 */
[----:B------:R-:W4:Y:S03]  /*14bc0*/  @P2 MUFU.LG2 R13, R41 ;  /* 0x00000029000d2308 */ /* 0x000f260000000c00 */
[----:B------:R-:W-:Y:S01]  /*14bd0*/  STS [R0], R17 ;  /* 0x0000001100007388 */ /* 0x000fe20000000800 */
[----:B--2---:R-:W2:Y:S03]  /*14be0*/  @P0 LDC R15, c[0x0][0x2e8] ;  /* 0x0000ba00ff0f0b82 */ /* 0x004ea60000000800 */
[----:B------:R3:W-:Y:S01]  /*14bf0*/  STS [R0+0x400], R16 ;  /* 0x0004001000007388 */ /* 0x0007e20000000800 */
[----:B------:R-:W-:-:S03]  /*14c00*/  IADD3 R2, R36, R22, RZ ;  /* 0x0000001624027210 */ /* 0x000fc60007ffe0ff */
[----:B------:R-:W-:Y:S01]  /*14c10*/  STS [R22+0x2000], R19 ;  /* 0x0020001316007388 */ /* 0x000fe20000000800 */
[----:B------:R-:W-:-:S03]  /*14c20*/  MOV R25, 0x7f800000 ;  /* 0x7f80000000197802 */ /* 0x000fc60000000f00 */
[----:B------:R4:W-:Y:S01]  /*14c30*/  STS [R22+0x2400], R18 ;  /* 0x0024001216007388 */ /* 0x0009e20000000800 */
[----:B-1----:R-:W-:Y:S02]  /*14c40*/  IADD3 R3, R36, R0, RZ ;  /* 0x0000000024037210 */ /* 0x002fe40007ffe0ff */
[----:B------:R-:W-:Y:S01]  /*14c50*/  MOV R24, 0x7f800000 ;  /* 0x7f80000000187802 */ /* 0x000fe20000000f00 */
[----:B------:R-:W-:Y:S01]  /*14c60*/  STS [R0+0x2000], R26 ;  /* 0x0020001a00007388 */ /* 0x000fe20000000800 */
[----:B------:R-:W-:-:S03]  /*14c70*/  MOV R23, 0x7f800000 ;  /* 0x7f80000000177802 */ /* 0x000fc60000000f00 */
[----:B------:R1:W-:Y:S04]  /*14c80*/  STS [R0+0x2400], R27 ;  /* 0x0024001b00007388 */ /* 0x0003e80000000800 */
[----:B------:R-:W-:Y:S04]  /*14c90*/  STS [R2], R29 ;  /* 0x0000001d02007388 */ /* 0x000fe80000000800 */
[----:B------:R-:W-:Y:S01]  /*14ca0*/  STS [R2+0x400], R28 ;  /* 0x0004001c02007388 */ /* 0x000fe20000000800 */
[----:B---3--:R-:W3:Y:S03]  /*14cb0*/  @P1 LDC R16, c[0x0][0x2e8] ;  /* 0x0000ba00ff101b82 */ /* 0x008ee60000000800 */
[----:B------:R-:W-:Y:S04]  /*14cc0*/  STS [R3], R31 ;  /* 0x0000001f03007388 */ /* 0x000fe80000000800 */
[----:B------:R-:W-:Y:S01]  /*14cd0*/  STS [R4], R30 ;  /* 0x0000001e04007388 */ /* 0x000fe20000000800 */
[----:B----4-:R-:W-:-:S03]  /*14ce0*/  MOV R22, 0x7f800000 ;  /* 0x7f80000000167802 */ /* 0x010fc60000000f00 */
[----:B------:R-:W-:Y:S04]  /*14cf0*/  STS [R2+0x2000], R32 ;  /* 0x0020002002007388 */ /* 0x000fe80000000800 */
[----:B------:R4:W-:Y:S01]  /*14d00*/  STS [R2+0x2400], R34 ;  /* 0x0024002202007388 */ /* 0x0009e20000000800 */
[----:B-1----:R-:W-:Y:S01]  /*14d10*/  @P5 MOV R0, 0x1 ;  /* 0x0000000100005802 */ /* 0x002fe20000000f00 */
[----:B------:R-:W-:Y:S02]  /*14d20*/  @!P5 IMAD R0, R5, R7, RZ ;  /* 0x000000070500d224 */ /* 0x000fe400078e02ff */
[----:B------:R-:W-:Y:S04]  /*14d30*/  STS [R3+0x2000], R33 ;  /* 0x0020002103007388 */ /* 0x000fe80000000800 */
[----:B------:R1:W-:Y:S01]  /*14d40*/  STS [R4+0x2000], R35 ;  /* 0x0020002304007388 */ /* 0x0003e20000000800 */
[----:B------:R-:W-:Y:S06]  /*14d50*/  BAR.SYNC.DEFER_BLOCKING 0x0 ;  /* 0x0000000000007b1d */ /* 0x000fec0000010000 */
[----:B------:R-:W2:Y:S01]  /*14d60*/  S2R R14, SR_CTAID.Y ;  /* 0x00000000000e7919 */ /* 0x000ea20000002600 */
[----:B------:R-:W3:Y:S01]  /*14d70*/  S2R R26, SR_CTAID.Z ;  /* 0x00000000001a7919 */ /* 0x000ee20000002700 */
[----:B----4-:R-:W-:-:S04]  /*14d80*/  LOP3.LUT R2, R47, 0xffffffe0, RZ, 0xc0, !PT ;  /* 0xffffffe02f027812 */ /* 0x010fc800078ec0ff */
[----:B------:R-:W-:Y:S01]  /*14d90*/  IADD3 R7, -R2, R48, RZ ;  /* 0x0000003002077210 */ /* 0x000fe20007ffe1ff */
[----:B-1----:R-:W-:Y:S01]  /*14da0*/  @P3 FMUL.FTZ R4, R11, 0.69314718246459960938 ;  /* 0x3f3172180b043820 */ /* 0x002fe20000410000 */
[----:B------:R1:W4:Y:S03]  /*14db0*/  LDS.128 R28, [R203+0x3800] ;  /* 0x00380000cb1c7984 */ /* 0x0003260000000c00 */
[----:B------:R-:W-:Y:S01]  /*14dc0*/  @P3 FFMA.FTZ R25, R73, R10, R4 ;  /* 0x0000000a49193223 */ /* 0x000fe20000010004 */
[----:B--2---:R-:W-:Y:S02]  /*14dd0*/  IMAD R2, R14, R0, RZ ;  /* 0x000000000e027224 */ /* 0x004fe400078e02ff */
[----:B------:R-:W2:Y:S01]  /*14de0*/  @P2 LDC R14, c[0x0][0x2e8] ;  /* 0x0000ba00ff0e2b82 */ /* 0x000ea20000000800 */
[----:B------:R-:W-:Y:S01]  /*14df0*/  @P5 IMAD R0, R9, R8, RZ ;  /* 0x0000000809005224 */ /* 0x000fe200078e02ff */
[----:B------:R-:W-:Y:S01]  /*14e00*/  @!P5 MOV R0, R5 ;  /* 0x000000050000d202 */ /* 0x000fe20000000f00 */
[----:B------:R-:W1:Y:S01]  /*14e10*/  @P0 MUFU.LG2 R8, R43 ;  /* 0x0000002b00080308 */ /* 0x000e620000000c00 */
[----:B------:R-:W-:Y:S01]  /*14e20*/  SEL R3, R2, RZ, !P6 ;  /* 0x000000ff02037207 */ /* 0x000fe20007000000 */
[----:B------:R-:W-:Y:S01]  /*14e30*/  IMAD R2, R6, UR4, RZ ;  /* 0x0000000406027c24 */ /* 0x000fe2000f8e02ff */
[----:B------:R-:W-:Y:S01]  /*14e40*/  LOP3.LUT P5, RZ, R7, 0x3, RZ, 0xc0, !PT ;  /* 0x0000000307ff7812 */ /* 0x000fe200078ac0ff */
[----:B------:R-:W-:-:S02]  /*14e50*/  @P1 FMUL.FTZ R5, R12, 0.69314718246459960938 ;  /* 0x3f3172180c051820 */ /* 0x000fc40000410000 */
[----:B---3--:R-:W-:Y:S01]  /*14e60*/  IMAD R0, R26, R0, R3 ;  /* 0x000000001a007224 */ /* 0x008fe200078e0203 */
[----:B------:R-:W-:Y:S01]  /*14e70*/  SHF.L.U32 R3, R2, 0x7, RZ ;  /* 0x0000000702037819 */ /* 0x000fe200000006ff */
[----:B------:R-:W-:Y:S01]  /*14e80*/  @P2 FMUL.FTZ R2, R13, 0.69314718246459960938 ;  /* 0x3f3172180d022820 */ /* 0x000fe20000410000 */
[----:B------:R-:W-:Y:S02]  /*14e90*/  @P1 FFMA.FTZ R22, R71, R16, R5 ;  /* 0x0000001047161223 */ /* 0x000fe40000010005 */
[--C-:B------:R-:W-:Y:S02]  /*14ea0*/  IADD3 R7, P4, P3, R3, R38, R0.reuse ;  /* 0x0000002603077210 */ /* 0x100fe40007b9e000 */
[----:B------:R-:W-:Y:S02]  /*14eb0*/  SHF.R.S32.HI R9, RZ, 0x1f, R3 ;  /* 0x0000001fff097819 */ /* 0x000fe40000011403 */
[----:B------:R-:W-:Y:S01]  /*14ec0*/  SHF.R.S32.HI R0, RZ, 0x1f, R0 ;  /* 0x0000001fff007819 */ /* 0x000fe20000011400 */
[----:B-1----:R-:W-:-:S03]  /*14ed0*/  @P0 FMUL.FTZ R4, R8, 0.69314718246459960938 ;  /* 0x3f31721808040820 */ /* 0x002fc60000410000 */
[----:B------:R-:W-:Y:S01]  /*14ee0*/  IADD3.X R9, R9, R39, R0, P4, P3 ;  /* 0x0000002709097210 */ /* 0x000fe200027e6400 */
[----:B--2---:R-:W-:Y:S01]  /*14ef0*/  @P2 FFMA.FTZ R24, R72, R14, R2 ;  /* 0x0000000e48182223 */ /* 0x004fe20000010002 */
[----:B------:R-:W-:Y:S01]  /*14f00*/  @P0 FFMA.FTZ R23, R70, R15, R4 ;  /* 0x0000000f46170223 */ /* 0x000fe20000010004 */
[----:B----4-:R-:W-:Y:S06]  /*14f10*/  @P5 BRA `(.L_x_2353) ;  /* 0x0000000000a45947 */ /* 0x010fec0003800000 */
        /* <DEDUP_REMOVED lines=41> */
.L_x_2353:
[----:B------:R-:W-:Y:S05]  /*151b0*/  BSYNC B0 ;  /* 0x0000000000007941 */ /* 0x000fea0003800000 */
.L_x_2352:
[----:B------:R-:W2:Y:S01]  /*151c0*/  LDL.LU.64 R12, [R1+0x50] ;  /* 0x00005000010c7983 */ /* 0x000ea20000300a00 */
[----:B------:R-:W-:-:S03]  /*151d0*/  ULDC UR4, c[0x0][0x2d0] ;  /* 0x0000b40000047ab9 */ /* 0x000fc60000000800 */
[----:B------:R-:W3:Y:S04]  /*151e0*/  LDL.LU.64 R10, [R1+0x60] ;  /* 0x00006000010a7983 */ /* 0x000ee80000300a00 */
[----:B-1----:R-:W4:Y:S04]  /*151f0*/  LDL.LU R9, [R1+0x94] ;  /* 0x0000940001097983 */ /* 0x002f280000300800 */
[----:B------:R-:W4:Y:S04]  /*15200*/  LDL.LU R8, [R1+0x90] ;  /* 0x0000900001087983 */ /* 0x000f280000300800 */
[----:B------:R-:W4:Y:S04]  /*15210*/  LDL.LU R7, [R1+0x8c] ;  /* 0x00008c0001077983 */ /* 0x000f280000300800 */
[----:B------:R-:W4:Y:S04]  /*15220*/  LDL.LU R5, [R1+0xa0] ;  /* 0x0000a00001057983 */ /* 0x000f280000300800 */
[----:B------:R-:W4:Y:S04]  /*15230*/  LDL.LU R4, [R1+0x9c] ;  /* 0x00009c0001047983 */ /* 0x000f280000300800 */
[----:B------:R1:W5:Y:S01]  /*15240*/  LDL.64 R16, [R1+0x48] ;  /* 0x0000480001107983 */ /* 0x0003620000100a00 */
        /* <DEDUP_REMOVED lines=28> */
.L_x_2355:
[----:B------:R-:W-:Y:S05]  /*15410*/  BSYNC B0 ;  /* 0x0000000000007941 */ /* 0x000fea0003800000 */
.L_x_2354:
        /* <DEDUP_REMOVED lines=21> */
.L_x_2357:
[----:B------:R-:W-:Y:S05]  /*15570*/  BSYNC B0 ;  /* 0x0000000000007941 */ /* 0x000fea0003800000 */
.L_x_2356:
        /* <DEDUP_REMOVED lines=16> */
.L_x_2359:
[----:B------:R-:W-:Y:S05]  /*15680*/  BSYNC B0 ;  /* 0x0000000000007941 */ /* 0x000fea0003800000 */
.L_x_2358:
        /* <DEDUP_REMOVED lines=16> */
.L_x_2361:
[----:B------:R-:W-:Y:S05]  /*15790*/  BSYNC B0 ;  /* 0x0000000000007941 */ /* 0x000fea0003800000 */
.L_x_2360:
        /* <DEDUP_REMOVED lines=16> */
.L_x_2363:
[----:B------:R-:W-:Y:S05]  /*158a0*/  BSYNC B0 ;  /* 0x0000000000007941 */ /* 0x000fea0003800000 */
.L_x_2362:
        /* <DEDUP_REMOVED lines=16> */
.L_x_2365:
[----:B------:R-:W-:Y:S05]  /*159b0*/  BSYNC B0 ;  /* 0x0000000000007941 */ /* 0x000fea0003800000 */
.L_x_2364:
        /* <DEDUP_REMOVED lines=16> */
.L_x_2367:
[----:B------:R-:W-:Y:S05]  /*15ac0*/  BSYNC B0 ;  /* 0x0000000000007941 */ /* 0x000fea0003800000 */
.L_x_2366:
        /* <DEDUP_REMOVED lines=16> */
.L_x_2368:
        /* <DEDUP_REMOVED lines=11> */
.L_x_2599:


//--------------------- .text._ZN5flash16flash_fwd_kernelI23Flash_fwd_kernel_traitsILi64ELi128ELi64ELi4ELb0ELb0EN7cutlass10bfloat16_tE19Flash_kernel_traitsILi64ELi128ELi64ELi4ES3_EELb1ELb0ELb1ELb1ELb0ELb0ELb0ELb1EEEvNS_16Flash_fwd_paramsE --------------------------
	.section	.text._ZN5flash16flash_fwd_kernelI23Flash_fwd_kernel_traitsILi64ELi128ELi64ELi4ELb0ELb0EN7cutlass10bfloat16_tE19Flash_kernel_traitsILi64ELi128ELi64ELi4ES3_EELb1ELb0ELb1ELb1ELb0ELb0ELb0ELb1EEEvNS_16Flash_fwd_paramsE,"ax",@progbits
	.align	128
        .global         _ZN5flash16flash_fwd_kernelI23Flash_fwd_kernel_traitsILi64ELi128ELi64ELi4ELb0ELb0EN7cutlass10bfloat16_tE19Flash_kernel_traitsILi64ELi128ELi64ELi4ES3_EELb1ELb0ELb1ELb1ELb0ELb0ELb0ELb1EEEvNS_16Flash_fwd_paramsE
        .type           _ZN5flash16flash_fwd_kernelI23Flash_fwd_kernel_traitsILi64ELi128ELi64ELi4ELb0ELb0EN7cutlass10bfloat16_tE19Flash_kernel_traitsILi64ELi128ELi64ELi4ES3_EELb1ELb0ELb1ELb1ELb0ELb0ELb0ELb1EEEvNS_16Flash_fwd_paramsE,@function
        .size           _ZN5flash16flash_fwd_kernelI23Flash_fwd_kernel_traitsILi64ELi128ELi64ELi4ELb0ELb0EN7cutlass10bfloat16_tE19Flash_kernel_traitsILi64ELi128ELi64ELi4ES3_EELb1ELb0ELb1ELb1ELb0ELb0ELb0ELb1EEEvNS_16Flash_fwd_paramsE,(.L_x_2600 - _ZN5flash16flash_fwd_kernelI23Flash_fwd_kernel_traitsILi64ELi128ELi64ELi4ELb0ELb0EN7cutlass10bfloat16_tE19Flash_kernel_traitsILi64ELi128ELi64ELi4ES3_EELb1ELb0ELb1ELb1ELb0ELb0ELb0ELb1EEEvNS_16Flash_fwd_paramsE)
        .other          _ZN5flash16flash_fwd_kernelI23Flash_fwd_kernel_traitsILi64ELi128ELi64ELi4ELb0ELb0EN7cutlass10bfloat16_tE19Flash_kernel_traitsILi64ELi128ELi64ELi4ES3_EELb1ELb0ELb1ELb1ELb0ELb0ELb0ELb1EEEvNS_16Flash_fwd_paramsE,@"STO_CUDA_ENTRY STV_DEFAULT"
_ZN5flash16flash_fwd_kernelI23Flash_fwd_kernel_traitsILi64ELi128ELi64ELi4ELb0ELb0EN7cutlass10bfloat16_tE19Flash_kernel_traitsILi64ELi128ELi64ELi4ES3_EELb1ELb0ELb1ELb1ELb0ELb0ELb0ELb1EEEvNS_16Flash_fwd_paramsE:
.text._ZN5flash16flash_fwd_kernelI23Flash_fwd_kernel_traitsILi64ELi128ELi64ELi4ELb0ELb0EN7cutlass10bfloat16_tE19Flash_kernel_traitsILi64ELi128ELi64ELi4ES3_EELb1ELb0ELb1ELb1ELb0ELb0ELb0ELb1EEEvNS_16Flash_fwd_paramsE:
        /* <DEDUP_REMOVED lines=86> */
.L_x_2369:
[----:B------:R-:W-:-:S05]  /*0560*/  ULDC UR6, c[0x0][0x2c8] ;  /* 0x0000b20000067ab9 */ /* 0x000fca0000000800 */
.L_x_2370:
        /* <DEDUP_REMOVED lines=84> */
.L_x_2372:
        /* <DEDUP_REMOVED lines=50> */
.L_x_2374:
[----:B------:R-:W-:Y:S05]  /*0dd0*/  BSYNC B0 ;  /* 0x0000000000007941 */ /* 0x000fea0003800000 */
.L_x_2373:
        /* <DEDUP_REMOVED lines=17> */
.L_x_2376:
[----:B------:R-:W-:Y:S05]  /*0ef0*/  BSYNC B0 ;  /* 0x0000000000007941 */ /* 0x000fea0003800000 */
.L_x_2375:
        /* <DEDUP_REMOVED lines=16> */
.L_x_2378:
[----:B------:R-:W-:Y:S05]  /*1000*/  BSYNC B0 ;  /* 0x0000000000007941 */ /* 0x000fea0003800000 */
.L_x_2377:
        /* <DEDUP_REMOVED lines=16> */
.L_x_2380:
[----:B------:R-:W-:Y:S05]  /*1110*/  BSYNC B0 ;  /* 0x0000000000007941 */ /* 0x000fea0003800000 */
.L_x_2379:
        /* <DEDUP_REMOVED lines=16> */
.L_x_2382:
[----:B------:R-:W-:Y:S05]  /*1220*/  BSYNC B0 ;  /* 0x0000000000007941 */ /* 0x000fea0003800000 */
.L_x_2381:
        /* <DEDUP_REMOVED lines=28> */
.L_x_2384:
[----:B------:R-:W-:Y:S05]  /*13f0*/  BSYNC B0 ;  /* 0x0000000000007941 */ /* 0x000fea0003800000 */
.L_x_2383:
        /* <DEDUP_REMOVED lines=19> */
.L_x_2386:
[----:B------:R-:W-:Y:S05]  /*1530*/  BSYNC B0 ;  /* 0x0000000000007941 */ /* 0x000fea0003800000 */
.L_x_2385:
        /* <DEDUP_REMOVED lines=16> */
.L_x_2388:
[----:B------:R-:W-:Y:S05]  /*1640*/  BSYNC B0 ;  /* 0x0000000000007941 */ /* 0x000fea0003800000 */
.L_x_2387:
        /* <DEDUP_REMOVED lines=10> */
.L_x_2390:
[----:B------:R-:W-:Y:S05]  /*16f0*/  BSYNC B0 ;  /* 0x0000000000007941 */ /* 0x000fea0003800000 */
.L_x_2389:
        /* <DEDUP_REMOVED lines=10> */
.L_x_2392:
[----:B------:R-:W-:Y:S05]  /*17a0*/  BSYNC B0 ;  /* 0x0000000000007941 */ /* 0x000fea0003800000 */
.L_x_2391:
        /* <DEDUP_REMOVED lines=10> */
.L_x_2394:
[----:B------:R-:W-:Y:S05]  /*1850*/  BSYNC B0 ;  /* 0x0000000000007941 */ /* 0x000fea0003800000 */
.L_x_2393:
        /* <DEDUP_REMOVED lines=11> */
.L_x_2396:
[----:B------:R-:W-:Y:S05]  /*1910*/  BSYNC B0 ;  /* 0x0000000000007941 */ /* 0x000fea0003800000 */
.L_x_2395:
        /* <DEDUP_REMOVED lines=11> */
.L_x_2398:
[----:B------:R-:W-:Y:S05]  /*19d0*/  BSYNC B0 ;  /* 0x0000000000007941 */ /* 0x000fea0003800000 */
.L_x_2397:
        /* <DEDUP_REMOVED lines=11> */
.L_x_2400:
[----:B------:R-:W-:Y:S05]  /*1a90*/  BSYNC B0 ;  /* 0x0000000000007941 */ /* 0x000fea0003800000 */
.L_x_2399:
        /* <DEDUP_REMOVED lines=10> */
.L_x_2402:
[----:B------:R-:W-:Y:S05]  /*1b40*/  BSYNC B0 ;  /* 0x0000000000007941 */ /* 0x000fea0003800000 */
.L_x_2401:
        /* <DEDUP_REMOVED lines=10> */
.L_x_2371:
[----:B------:R-:W1:Y:S01]  /*1bf0*/  LDC R22, c[0x0][0x278] ;  /* 0x00009e00ff167b82 */ /* 0x000e620000000800 */
[----:B------:R-:W-:Y:S01]  /*1c00*/  UISETP.NE.AND UP0, UPT, UR14, -0x1, UPT ;  /* 0xffffffff0e00788c */ /* 0x000fe2000bf05270 */
[----:B------:R-:W-:Y:S01]  /*1c10*/  LEA.HI R4, R21, R160, RZ, 0x3 ;  /* 0x000000a015047211 */ /* 0x000fe200078f18ff */
[----:B------:R-:W2:Y:S01]  /*1c20*/  S2R R6, SR_CTAID.Z ;  /* 0x0000000000067919 */ /* 0x000ea20000002700 */
[----:B------:R-:W-:Y:S01]  /*1c30*/  ULDC UR24, c[0x0][0x270] ;  /* 0x00009c0000187ab9 */ /* 0x000fe20000000800 */
[----:B------:R-:W-:Y:S01]  /*1c40*/  UISETP.NE.AND UP1, UPT, UR8, -0x1, UPT ;  /* 0xffffffff0800788c */ /* 0x000fe2000bf25270 */
[----:B------:R-:W-:Y:S01]  /*1c50*/  SHF.R.S32.HI R12, RZ, 0x3, R4 ;  /* 0x00000003ff0c7819 */ /* 0x000fe20000011404 */
[----:B------:R-:W-:Y:S01]  /*1c60*/  UIMAD UR24, UR25, UR24, UR28 ;  /* 0x00000018191872a4 */ /* 0x000fe2000f8e021c */
[----:B------:R-:W-:Y:S01]  /*1c70*/  ULDC UR19, c[0x0][0x2d8] ;  /* 0x0000b60000137ab9 */ /* 0x000fe20000000800 */
[----:B------:R-:W-:-:S03]  /*1c80*/  USHF.R.S32.HI UR17, URZ, 0x1f, UR28 ;  /* 0x0000001f3f117899 */ /* 0x000fc6000801141c */
[----:B------:R-:W-:Y:S01]  /*1c90*/  @UP0 ULDC.64 UR4, c[0x0][0x240] ;  /* 0x0000900000040ab9 */ /* 0x000fe20000000a00 */
[----:B------:R-:W-:Y:S02]  /*1ca0*/  @!UP0 USHF.R.S32.HI UR9, URZ, 0x1f, UR25 ;  /* 0x0000001f3f098899 */ /* 0x000fe40008011419 */
[----:B------:R-:W-:Y:S02]  /*1cb0*/  @UP0 UIMAD.WIDE.U32 UR36, UR14, UR4, URZ ;  /* 0x000000040e2402a5 */ /* 0x000fe4000f8e003f */
[----:B------:R-:W-:Y:S02]  /*1cc0*/  USHF.L.U32 UR23, UR24, 0x5, URZ ;  /* 0x0000000518177899 */ /* 0x000fe4000800063f */
[----:B------:R-:W-:Y:S02]  /*1cd0*/  @UP0 UIMAD UR4, UR14, UR5, UR37 ;  /* 0x000000050e0402a4 */ /* 0x000fe4000f8e0225 */
[----:B------:R-:W-:Y:S01]  /*1ce0*/  UIADD3 UR5, -UR29, UR16, URZ ;  /* 0x000000101d057290 */ /* 0x000fe2000fffe13f */
[----:B------:R-:W-:Y:S01]  /*1cf0*/  @!UP0 ULDC.64 UR6, c[0x0][0x228] ;  /* 0x00008a0000068ab9 */ /* 0x000fe20000000a00 */
[----:B-1----:R-:W-:Y:S01]  /*1d00*/  IABS R5, R22 ;  /* 0x0000001600057213 */ /* 0x002fe20000000000 */
[----:B------:R-:W-:-:S02]  /*1d10*/  @!UP0 UIMAD UR9, UR9, UR6, URZ ;  /* 0x00000006090982a4 */ /* 0x000fc4000f8e023f */
[----:B------:R-:W-:Y:S01]  /*1d20*/  @UP1 UIADD3 UR22, UR33, UR8, URZ ;  /* 0x0000000821161290 */ /* 0x000fe2000fffe03f */
[----:B------:R-:W1:Y:S01]  /*1d30*/  I2F.RP R2, R5 ;  /* 0x0000000500027306 */ /* 0x000e620000209400 */
[----:B------:R-:W-:Y:S02]  /*1d40*/  @!UP0 UIMAD UR7, UR25, UR7, UR9 ;  /* 0x00000007190782a4 */ /* 0x000fe4000f8e0209 */
[----:B------:R-:W-:Y:S01]  /*1d50*/  USHF.R.S32.HI UR9, URZ, 0x1f, UR23 ;  /* 0x0000001f3f097899 */ /* 0x000fe20008011417 */
[----:B------:R-:W-:Y:S01]  /*1d60*/  @UP1 ULDC.64 UR10, c[0x0][0x248] ;  /* 0x00009200000a1ab9 */ /* 0x000fe20000000a00 */
[----:B------:R-:W-:Y:S01]  /*1d70*/  @!UP0 UIMAD.WIDE.U32 UR38, UR25, UR6, URZ ;  /* 0x00000006192682a5 */ /* 0x000fe2000f8e003f */
[----:B--2---:R-:W-:Y:S01]  /*1d80*/  IABS R6, R6 ;  /* 0x0000000600067213 */ /* 0x004fe20000000000 */
[----:B------:R-:W-:Y:S01]  /*1d90*/  @UP1 UIMAD.WIDE.U32 UR40, UR22, UR10, URZ ;  /* 0x0000000a162812a5 */ /* 0x000fe2000f8e003f */
[----:B------:R-:W-:Y:S01]  /*1da0*/  ULDC UR6, c[0x0][0x2d4] ;  /* 0x0000b50000067ab9 */ /* 0x000fe20000000800 */
[----:B------:R-:W-:-:S02]  /*1db0*/  @UP1 UIMAD UR22, UR22, UR11, URZ ;  /* 0x0000000b161612a4 */ /* 0x000fc4000f8e023f */
[----:B------:R-:W-:Y:S01]  /*1dc0*/  UIMAD UR6, UR24, UR6, UR29 ;  /* 0x00000006180672a4 */ /* 0x000fe2000f8e021d */
[----:B-1----:R-:W1:Y:S01]  /*1dd0*/  MUFU.RCP R2, R2 ;  /* 0x0000000200027308 */ /* 0x002e620000001000 */
[----:B------:R-:W-:Y:S02]  /*1de0*/  @UP1 UIADD3 UR22, UR41, UR22, URZ ;  /* 0x0000001629161290 */ /* 0x000fe4000fffe03f */
[----:B------:R-:W-:Y:S01]  /*1df0*/  UIMAD UR27, UR6, UR19, URZ ;  /* 0x00000013061b72a4 */ /* 0x000fe2000f8e023f */
        /* <DEDUP_REMOVED lines=10> */
[----:B------:R-:W-:-:S04]  /*1ea0*/  IMAD.HI.U32 R3, R3, R0, R2 ;  /* 0x0000000003037227 */ /* 0x000fc800078e0002 */
[C---:B------:R-:W-:Y:S02]  /*1eb0*/  VIADD R0, R12.reuse, 0x60 ;  /* 0x000000600c007836 */ /* 0x040fe40000000000 */
[----:B------:R-:W-:Y:S02]  /*1ec0*/  VIADD R2, R12, 0x50 ;  /* 0x000000500c027836 */ /* 0x000fe40000000000 */
[----:B------:R-:W-:Y:S01]  /*1ed0*/  IMAD.HI.U32 R14, R3, R6, RZ ;  /* 0x00000006030e7227 */ /* 0x000fe200078e00ff */
[----:B------:R-:W-:Y:S02]  /*1ee0*/  ISETP.GE.AND P0, PT, R0, UR5, PT ;  /* 0x0000000500007c0c */ /* 0x000fe4000bf06270 */
[----:B------:R-:W-:Y:S01]  /*1ef0*/  ISETP.GE.AND P5, PT, R2, UR5, PT ;  /* 0x0000000502007c0c */ /* 0x000fe2000bfa6270 */
[----:B------:R-:W-:Y:S01]  /*1f00*/  IMAD.MOV R0, RZ, RZ, -R14 ;  /* 0x000000ffff007224 */ /* 0x000fe200078e0a0e */
[----:B------:R-:W-:Y:S01]  /*1f10*/  P2R R16, PR, RZ, 0x1 ;  /* 0x00000001ff107803 */ /* 0x000fe20000000000 */
[----:B------:R-:W-:Y:S01]  /*1f20*/  IMAD.SHL.U32 R3, R12, 0x40, RZ ;  /* 0x000000400c037824 */ /* 0x000fe200078e00ff */
[----:B------:R-:W-:Y:S01]  /*1f30*/  IADD3 R166, P1, P0, R8, UR23, R124 ;  /* 0x0000001708a67c10 */ /* 0x000fe2000f83e07c */
[----:B------:R-:W-:Y:S01]  /*1f40*/  IMAD R0, R5, R0, R6 ;  /* 0x0000000005007224 */ /* 0x000fe200078e0206 */
[----:B------:R-:W-:-:S03]  /*1f50*/  SHF.R.S32.HI R2, RZ, 0x1f, R124 ;  /* 0x0000001fff027819 */ /* 0x000fc6000001147c */
[----:B------:R1:W-:Y:S01]  /*1f60*/  STL [R1+0x158], R166 ;  /* 0x000158a601007387 */ /* 0x0003e20000100800 */
[----:B------:R-:W-:Y:S02]  /*1f70*/  IADD3.X R162, R9, UR9, R2, P1, P0 ;  /* 0x0000000909a27c10 */ /* 0x000fe40008fe0402 */
[----:B------:R-:W-:Y:S02]  /*1f80*/  PLOP3.LUT P0, PT, PT, PT, UP1, 0x80, 0x0 ;  /* 0x000000000000781c */ /* 0x000fe40003f0f018 */
[----:B------:R-:W-:Y:S02]  /*1f90*/  ISETP.GT.U32.AND P1, PT, R5, R0, PT ;  /* 0x000000000500720c */ /* 0x000fe40003f24070 */
[----:B------:R-:W-:-:S09]  /*1fa0*/  LOP3.LUT R2, R4, 0xfffffff8, RZ, 0xc0, !PT ;  /* 0xfffffff804027812 */ /* 0x000fd200078ec0ff */
[----:B------:R-:W-:Y:S05]  /*1fb0*/  @P0 BRA `(.L_x_2403) ;  /* 0x0000000000380947 */ /* 0x000fea0003800000 */
        /* <DEDUP_REMOVED lines=14> */
.L_x_2403:
        /* <DEDUP_REMOVED lines=8> */
[----:B------:R2:W-:Y:S01]  /*2120*/  STL [R1], R6 ;  /* 0x0000000601007387 */ /* 0x0005e20000100800 */
[----:B------:R-:W-:Y:S01]  /*2130*/  @UP1 UIMAD UR6, UR6, UR9, URZ ;  /* 0x00000009060612a4 */ /* 0x000fe2000f8e023f */
[----:B------:R-:W-:Y:S01]  /*2140*/  IMAD.MOV.U32 R196, RZ, RZ, R6 ;  /* 0x000000ffffc47224 */ /* 0x000fe200078e0006 */
[----:B------:R-:W-:-:S02]  /*2150*/  MOV R197, R7 ;  /* 0x0000000700c57202 */ /* 0x000fc40000000f00 */
[----:B------:R-:W-:Y:S01]  /*2160*/  @UP1 UIADD3 UR23, UR39, UR6, URZ ;  /* 0x0000000627171290 */ /* 0x000fe2000fffe03f */
[----:B------:R-:W-:Y:S01]  /*2170*/  LEA.HI R4, R21, R160, RZ, 0x6 ;  /* 0x000000a015047211 */ /* 0x000fe200078f30ff */
[----:B------:R-:W-:Y:S01]  /*2180*/  @UP1 UMOV UR26, UR38 ;  /* 0x00000026001a1c82 */ /* 0x000fe20008000000 */
[----:B------:R-:W-:Y:S02]  /*2190*/  LOP3.LUT R2, R2, 0x38, R196, 0xf8, !PT ;  /* 0x0000003802027812 */ /* 0x000fe400078ef8c4 */
[----:B------:R-:W-:Y:S01]  /*21a0*/  @!P1 IADD3 R0, R0, -R5, RZ ;  /* 0x8000000500009210 */ /* 0x000fe20007ffe0ff */
        /* <DEDUP_REMOVED lines=14> */
.L_x_2404:
[----:B------:R-:W3:Y:S01]  /*2290*/  S2UR UR37, SR_CgaCtaId ;  /* 0x00000000002579c3 */ /* 0x000ee20000008800 */
[----:B------:R-:W-:Y:S01]  /*22a0*/  SHF.R.S32.HI R197, RZ, 0x1f, R196 ;  /* 0x0000001fffc57819 */ /* 0x000fe200000114c4 */
[----:B------:R-:W-:Y:S01]  /*22b0*/  @!P1 VIADD R14, R14, 0x1 ;  /* 0x000000010e0e9836 */ /* 0x000fe20000000000 */
[----:B------:R-:W-:Y:S01]  /*22c0*/  LOP3.LUT R2, R2, R3, RZ, 0x3c, !PT ;  /* 0x0000000302027212 */ /* 0x000fe200078e3cff */
[----:B------:R-:W-:Y:S01]  /*22d0*/  IMAD.SHL.U32 R3, R4, 0x8, RZ ;  /* 0x0000000804037824 */ /* 0x000fe200078e00ff */
[----:B------:R-:W-:Y:S01]  /*22e0*/  LOP3.LUT R17, R22, UR28, RZ, 0x3c, !PT ;  /* 0x0000001c16117c12 */ /* 0x000fe2000f8e3cff */
[----:B------:R4:W-:Y:S01]  /*22f0*/  STL [R1+0x4], R197 ;  /* 0x000004c501007387 */ /* 0x0009e20000100800 */
[----:B------:R-:W-:Y:S01]  /*2300*/  ISETP.GE.U32.AND P2, PT, R0, R5, PT ;  /* 0x000000050000720c */ /* 0x000fe20003f46070 */
[----:B------:R-:W-:Y:S01]  /*2310*/  VIADD R0, R12, 0x70 ;  /* 0x000000700c007836 */ /* 0x000fe20000000000 */
[----:B------:R-:W-:Y:S01]  /*2320*/  LOP3.LUT R192, R2, 0xfffffe00, R3, 0xf8, !PT ;  /* 0xfffffe0002c07812 */ /* 0x000fe200078ef803 */
[----:B------:R-:W-:Y:S01]  /*2330*/  ULDC.64 UR6, c[0x0][0x258] ;  /* 0x0000960000067ab9 */ /* 0x000fe20000000a00 */
[----:B------:R-:W-:Y:S01]  /*2340*/  ISETP.GE.AND P0, PT, R17, RZ, PT ;  /* 0x000000ff1100720c */ /* 0x000fe20003f06270 */
[----:B------:R-:W-:Y:S01]  /*2350*/  UIMAD UR33, UR17, UR6, URZ ;  /* 0x00000006112172a4 */ /* 0x000fe2000f8e023f */
[----:B------:R-:W-:Y:S01]  /*2360*/  IADD3 R2, P0, R196, UR36, RZ ;  /* 0x00000024c4027c10 */ /* 0x000fe2000ff1e0ff */
[C---:B------:R-:W-:Y:S01]  /*2370*/  VIADD R19, R12.reuse, 0x10 ;  /* 0x000000100c137836 */ /* 0x040fe20000000000 */
[----:B------:R-:W-:Y:S01]  /*2380*/  ISETP.GE.AND P1, PT, R12, UR5, PT ;  /* 0x000000050c007c0c */ /* 0x000fe2000bf26270 */
[----:B------:R-:W-:Y:S01]  /*2390*/  UIMAD UR7, UR28, UR7, UR33 ;  /* 0x000000071c0772a4 */ /* 0x000fe2000f8e0221 */
[----:B------:R-:W-:Y:S01]  /*23a0*/  ISETP.GE.AND P6, PT, R0, UR5, PT ;  /* 0x0000000500007c0c */ /* 0x000fe2000bfc6270 */
[----:B------:R-:W-:Y:S01]  /*23b0*/  IMAD.U32 R0, RZ, RZ, UR6 ;  /* 0x00000006ff007e24 */ /* 0x000fe2000f8e00ff */
[----:B------:R-:W-:Y:S01]  /*23c0*/  IADD3.X R3, R197, UR4, RZ, P0, !PT ;  /* 0x00000004c5037c10 */ /* 0x000fe200087fe4ff */
[----:B------:R-:W-:Y:S01]  /*23d0*/  UMOV UR4, 0x400 ;  /* 0x0000040000047882 */ /* 0x000fe20000000000 */
[----:B------:R-:W-:Y:S01]  /*23e0*/  SHF.R.S32.HI R13, RZ, 0x1f, R12 ;  /* 0x0000001fff0d7819 */ /* 0x000fe2000001140c */
[----:B--2---:R-:W-:Y:S01]  /*23f0*/  IMAD.U32 R6, RZ, RZ, UR15 ;  /* 0x0000000fff067e24 */ /* 0x004fe2000f8e00ff */
[----:B------:R-:W-:Y:S01]  /*2400*/  BSSY B0, `(.L_x_2405) ;  /* 0x000001b000007945 */ /* 0x000fe20003800000 */
[----:B------:R-:W-:Y:S01]  /*2410*/  IMAD.WIDE.U32 R10, R0, UR28, R2 ;  /* 0x0000001c000a7c25 */ /* 0x000fe2000f8e0002 */
[----:B---3--:R-:W-:-:S03]  /*2420*/  ULEA UR4, UR37, UR4, 0x18 ;  /* 0x0000000425047291 */ /* 0x008fc6000f8ec03f */
[----:B------:R-:W-:Y:S02]  /*2430*/  VIADD R9, R11, UR7 ;  /* 0x000000070b097c36 */ /* 0x000fe40008000000 */
[----:B------:R-:W-:Y:S01]  /*2440*/  @P2 VIADD R14, R14, 0x1 ;  /* 0x000000010e0e2836 */ /* 0x000fe20000000000 */
        /* <DEDUP_REMOVED lines=22> */
.L_x_2406:
[----:B------:R-:W-:Y:S05]  /*25b0*/  BSYNC B0 ;  /* 0x0000000000007941 */ /* 0x000fea0003800000 */
.L_x_2405:
        /* <DEDUP_REMOVED lines=12> */
[----:B---3--:R-:W-:Y:S02]  /*2680*/  IMAD R4, R2, UR6, RZ ;  /* 0x0000000602047c24 */ /* 0x008fe4000f8e02ff */
        /* <DEDUP_REMOVED lines=11> */
.L_x_2408:
[----:B------:R-:W-:Y:S05]  /*2740*/  BSYNC B0 ;  /* 0x0000000000007941 */ /* 0x000fea0003800000 */
.L_x_2407:
        /* <DEDUP_REMOVED lines=23> */
.L_x_2410:
[----:B------:R-:W-:Y:S05]  /*28c0*/  BSYNC B0 ;  /* 0x0000000000007941 */ /* 0x000fea0003800000 */
.L_x_2409:
[----:B------:R-:W-:Y:S01]  /*28d0*/  LEA.HI R21, R21, R160, RZ, 0x4 ;  /* 0x000000a015157211 */ /* 0x000fe200078f20ff */
[----:B------:R-:W-:Y:S01]  /*28e0*/  BSSY B0, `(.L_x_2411) ;  /* 0x0000018000007945 */ /* 0x000fe20003800000 */
[----:B------:R-:W-:Y:S02]  /*28f0*/  ISETP.NE.AND P2, PT, R22, RZ, PT ;  /* 0x000000ff1600720c */ /* 0x000fe40003f45270 */
        /* <DEDUP_REMOVED lines=22> */
.L_x_2412:
[----:B------:R-:W-:Y:S05]  /*2a60*/  BSYNC B0 ;  /* 0x0000000000007941 */ /* 0x000fea0003800000 */
.L_x_2411:
        /* <DEDUP_REMOVED lines=22> */
.L_x_2414:
[----:B------:R-:W-:Y:S05]  /*2bd0*/  BSYNC B0 ;  /* 0x0000000000007941 */ /* 0x000fea0003800000 */
.L_x_2413:
        /* <DEDUP_REMOVED lines=22> */
.L_x_2416:
[----:B------:R-:W-:Y:S05]  /*2d40*/  BSYNC B0 ;  /* 0x0000000000007941 */ /* 0x000fea0003800000 */
.L_x_2415:
        /* <DEDUP_REMOVED lines=23> */
.L_x_2418:
[----:B------:R-:W-:Y:S05]  /*2ec0*/  BSYNC B0 ;  /* 0x0000000000007941 */ /* 0x000fea0003800000 */
.L_x_2417:
        /* <DEDUP_REMOVED lines=22> */
.L_x_2420:
[----:B------:R-:W-:Y:S05]  /*3030*/  BSYNC B0 ;  /* 0x0000000000007941 */ /* 0x000fea0003800000 */
.L_x_2419:
[----:B------:R-:W-:Y:S01]  /*3040*/  ISETP.GE.AND P0, PT, R17, RZ, PT ;  /* 0x000000ff1100720c */ /* 0x000fe20003f06270 */
[----:B------:R-:W-:Y:S01]  /*3050*/  IMAD.MOV.U32 R0, RZ, RZ, R14 ;  /* 0x000000ffff007224 */ /* 0x000fe200078e000e */
[----:B------:R-:W-:Y:S01]  /*3060*/  ULDC.64 UR6, c[0x0][0x260] ;  /* 0x0000980000067ab9 */ /* 0x000fe20000000a00 */
[----:B---3--:R-:W-:Y:S01]  /*3070*/  IMAD R4, R13, UR10, RZ ;  /* 0x0000000a0d047c24 */ /* 0x008fe2000f8e02ff */
[----:B------:R-:W-:Y:S01]  /*3080*/  USHF.L.U64.HI UR33, UR10, 0x6, UR11 ;  /* 0x000000060a217899 */ /* 0x000fe2000801020b */
[----:B------:R-:W-:Y:S01]  /*3090*/  IMAD.WIDE.U32 R2, R12, UR10, R196 ;  /* 0x0000000a0c027c25 */ /* 0x000fe2000f8e00c4 */
[----:B------:R-:W-:Y:S01]  /*30a0*/  USHF.L.U32 UR36, UR10, 0x6, URZ ;  /* 0x000000060a247899 */ /* 0x000fe2000800063f */
[----:B------:R-:W-:Y:S01]  /*30b0*/  MOV R25, 0x20 ;  /* 0x0000002000197802 */ /* 0x000fe20000000f00 */
[----:B------:R-:W-:Y:S01]  /*30c0*/  BSSY B0, `(.L_x_2421) ;  /* 0x0000039000007945 */ /* 0x000fe20003800000 */
[----:B------:R-:W-:Y:S02]  /*30d0*/  IMAD.IADD R10, R160, 0x1, -R15 ;  /* 0x00000001a00a7824 */ /* 0x000fe400078e0a0f */
[----:B------:R-:W-:-:S02]  /*30e0*/  IMAD R5, R12, UR11, R4 ;  /* 0x0000000b0c057c24 */ /* 0x000fc4000f8e0204 */
[----:B------:R-:W-:Y:S01]  /*30f0*/  @!P0 IADD3 R0, -R0, RZ, RZ ;  /* 0x000000ff00008210 */ /* 0x000fe20007ffe1ff */
[----:B------:R-:W-:Y:S01]  /*3100*/  IMAD R7, R13, UR8, RZ ;  /* 0x000000080d077c24 */ /* 0x000fe2000f8e02ff */
[----:B------:R-:W-:Y:S01]  /*3110*/  IADD3 R4, P0, R2, UR24, RZ ;  /* 0x0000001802047c10 */ /* 0x000fe2000ff1e0ff */
[----:B------:R-:W-:Y:S01]  /*3120*/  UIADD3 UR24, UR18, -0x1, URZ ;  /* 0xffffffff12187890 */ /* 0x000fe2000fffe03f */
[----:B------:R-:W-:Y:S01]  /*3130*/  SHF.R.S32.HI R6, RZ, 0x1f, R10 ;  /* 0x0000001fff067819 */ /* 0x000fe2000001140a */
[C---:B------:R-:W-:Y:S01]  /*3140*/  IMAD R7, R12.reuse, UR9, R7 ;  /* 0x000000090c077c24 */ /* 0x040fe2000f8e0207 */
[----:B------:R-:W-:Y:S01]  /*3150*/  @!P2 LOP3.LUT R0, RZ, R22, RZ, 0x33, !PT ;  /* 0x00000016ff00a212 */ /* 0x000fe200078e33ff */
[----:B------:R-:W-:Y:S01]  /*3160*/  USHF.R.S32.HI UR39, URZ, 0x1f, UR24 ;  /* 0x0000001f3f277899 */ /* 0x000fe20008011418 */
[----:B------:R-:W-:Y:S01]  /*3170*/  IADD3.X R5, R3, UR22, R5, P0, !PT ;  /* 0x0000001603057c10 */ /* 0x000fe200087fe405 */
[----:B------:R-:W-:Y:S01]  /*3180*/  IMAD.WIDE.U32 R2, R12, UR8, R196 ;  /* 0x000000080c027c25 */ /* 0x000fe2000f8e00c4 */
[----:B------:R-:W-:Y:S01]  /*3190*/  LEA.HI R16, R6, R10, RZ, 0x3 ;  /* 0x0000000a06107211 */ /* 0x000fe200078f18ff */
[----:B------:R-:W-:Y:S01]  /*31a0*/  UIMAD UR22, UR33, UR24, URZ ;  /* 0x00000018211672a4 */ /* 0x000fe2000f8e023f */
[----:B------:R-:W-:Y:S01]  /*31b0*/  SHF.R.S32.HI R6, RZ, 0x1f, R0 ;  /* 0x0000001fff067819 */ /* 0x000fe20000011400 */
[----:B------:R-:W-:Y:S01]  /*31c0*/  IMAD.WIDE.U32 R26, R0, UR6, R4 ;  /* 0x00000006001a7c25 */ /* 0x000fe2000f8e0004 */
[----:B------:R-:W-:Y:S01]  /*31d0*/  IADD3 R2, P0, R2, UR26, RZ ;  /* 0x0000001a02027c10 */ /* 0x000fe2000ff1e0ff */
[----:B------:R-:W-:Y:S01]  /*31e0*/  UIMAD UR26, UR24, -0x40, UR32 ;  /* 0xffffffc0181a78a4 */ /* 0x000fe2000f8e0220 */
[----:B------:R-:W-:Y:S01]  /*31f0*/  LOP3.LUT R9, R16, 0xfffffff8, RZ, 0xc0, !PT ;  /* 0xfffffff810097812 */ /* 0x000fe200078ec0ff */
[----:B------:R-:W-:Y:S01]  /*3200*/  IMAD R8, R6, UR6, RZ ;  /* 0x0000000606087c24 */ /* 0x000fe2000f8e02ff */
[----:B------:R-:W-:Y:S01]  /*3210*/  IADD3.X R3, R3, UR23, R7, P0, !PT ;  /* 0x0000001703037c10 */ /* 0x000fe200087fe407 */
[----:B------:R3:W-:Y:S01]  /*3220*/  STL.64 [R1+0x140], R26 ;  /* 0x0001401a01007387 */ /* 0x0007e20000100a00 */
[----:B------:R-:W-:Y:S01]  /*3230*/  IMAD.MOV.U32 R194, RZ, RZ, R26 ;  /* 0x000000ffffc27224 */ /* 0x000fe200078e001a */
[----:B------:R-:W-:Y:S01]  /*3240*/  ISETP.GE.AND P0, PT, R12, UR26, PT ;  /* 0x0000001a0c007c0c */ /* 0x000fe2000bf06270 */
[----:B------:R-:W-:Y:S01]  /*3250*/  IMAD R7, R0, UR7, R8 ;  /* 0x0000000700077c24 */ /* 0x000fe2000f8e0208 */
[----:B------:R-:W-:Y:S01]  /*3260*/  ULDC.64 UR6, c[0x0][0x268] ;  /* 0x00009a0000067ab9 */ /* 0x000fe20000000a00 */
[----:B------:R-:W-:Y:S01]  /*3270*/  IMAD.U32 R15, RZ, RZ, UR24 ;  /* 0x00000018ff0f7e24 */ /* 0x000fe2000f8e00ff */
[----:B------:R-:W-:Y:S01]  /*3280*/  ISETP.GE.AND P3, PT, R19, UR26, PT ;  /* 0x0000001a13007c0c */ /* 0x000fe2000bf66270 */
[----:B------:R-:W-:Y:S01]  /*3290*/  IMAD.IADD R14, R10, 0x1, -R9 ;  /* 0x000000010a0e7824 */ /* 0x000fe200078e0a09 */
[----:B------:R-:W-:Y:S01]  /*32a0*/  IADD3 R195, R27, R7, RZ ;  /* 0x000000071bc37210 */ /* 0x000fe20007ffe0ff */
[----:B------:R-:W-:Y:S01]  /*32b0*/  IMAD R4, R6, UR6, RZ ;  /* 0x0000000606047c24 */ /* 0x000fe2000f8e02ff */
[----:B------:R-:W-:Y:S01]  /*32c0*/  ISETP.GE.AND P4, PT, R20, UR26, PT ;  /* 0x0000001a14007c0c */ /* 0x000fe2000bf86270 */
[----:B------:R-:W-:Y:S01]  /*32d0*/  UIMAD UR22, UR39, UR36, UR22 ;  /* 0x00000024271672a4 */ /* 0x000fe2000f8e0216 */
[----:B------:R-:W-:Y:S01]  /*32e0*/  ISETP.GE.AND P5, PT, R18, UR26, PT ;  /* 0x0000001a12007c0c */ /* 0x000fe2000bfa6270 */
[----:B------:R1:W-:Y:S01]  /*32f0*/  STL.64 [R1+0x138], R194 ;  /* 0x000138c201007387 */ /* 0x0003e20000100a00 */
[----:B------:R-:W-:-:S02]  /*3300*/  IMAD.WIDE.U32 R6, R15, UR36, R194 ;  /* 0x000000240f067c25 */ /* 0x000fc4000f8e00c2 */
[----:B------:R-:W-:Y:S02]  /*3310*/  R2P PR, R14, 0x6 ;  /* 0x000000060e007804 */ /* 0x000fe40000000000 */
[----:B------:R-:W-:Y:S01]  /*3320*/  IMAD.MOV.U32 R5, RZ, RZ, 0x10 ;  /* 0x00000010ff057424 */ /* 0x000fe200078e00ff */
[----:B------:R-:W-:Y:S01]  /*3330*/  IADD3 R9, R7, UR22, RZ ;  /* 0x0000001607097c10 */ /* 0x000fe2000fffe0ff */
[C---:B------:R-:W-:Y:S01]  /*3340*/  IMAD R17, R0.reuse, UR7, R4 ;  /* 0x0000000700117c24 */ /* 0x040fe2000f8e0204 */
[----:B------:R-:W-:Y:S01]  /*3350*/  SEL R4, R25, 0xffffffe0, !P2 ;  /* 0xffffffe019047807 */ /* 0x000fe20005000000 */
[----:B---3--:R-:W-:Y:S01]  /*3360*/  IMAD.WIDE.U32 R26, R0, UR6, R2 ;  /* 0x00000006001a7c25 */ /* 0x008fe2000f8e0002 */
[----:B------:R-:W-:-:S04]  /*3370*/  SEL R3, R5, 0xfffffff0, !P1 ;  /* 0xfffffff005037807 */ /* 0x000fc80004800000 */
        /* <DEDUP_REMOVED lines=13> */
.L_x_2422:
[----:B------:R-:W-:Y:S05]  /*3450*/  BSYNC B0 ;  /* 0x0000000000007941 */ /* 0x000fea0003800000 */
.L_x_2421:
        /* <DEDUP_REMOVED lines=17> */
.L_x_2424:
[----:B------:R-:W-:Y:S05]  /*3570*/  BSYNC B0 ;  /* 0x0000000000007941 */ /* 0x000fea0003800000 */
.L_x_2423:
        /* <DEDUP_REMOVED lines=18> */
.L_x_2426:
[----:B------:R-:W-:Y:S05]  /*36a0*/  BSYNC B0 ;  /* 0x0000000000007941 */ /* 0x000fea0003800000 */
.L_x_2425:
        /* <DEDUP_REMOVED lines=18> */
.L_x_2428:
[----:B------:R-:W-:Y:S05]  /*37d0*/  BSYNC B0 ;  /* 0x0000000000007941 */ /* 0x000fea0003800000 */
.L_x_2427:
        /* <DEDUP_REMOVED lines=17> */
[----:B-1----:R-:W-:-:S05]  /*38f0*/  IMAD.U32 R6, RZ, RZ, UR22 ;  /* 0x00000016ff067e24 */ /* 0x002fca000f8e00ff */
[----:B------:R-:W-:-:S05]  /*3900*/  IMAD.U32 R7, RZ, RZ, UR23 ;  /* 0x00000017ff077e24 */ /* 0x000fca000f8e00ff */
[----:B------:R1:W5:Y:S01]  /*3910*/  @P0 LDG.E R10, desc[UR30][R6.64] ;  /* 0x0000001e060a0981 */ /* 0x000362000c1e1900 */
[----:B------:R-:W5:Y:S01]  /*3920*/  @P0 MUFU.RCP R9, UR6 ;  /* 0x0000000600090d08 */ /* 0x000f620008001000 */
[----:B------:R-:W-:Y:S01]  /*3930*/  IMAD.SHL.U32 R0, R24, 0x40, RZ ;  /* 0x0000004018007824 */ /* 0x000fe200078e00ff */
[C---:B------:R-:W-:Y:S01]  /*3940*/  ISETP.GE.AND P1, PT, R12.reuse, UR26, PT ;  /* 0x0000001a0c007c0c */ /* 0x040fe2000bf26270 */
[----:B------:R-:W-:Y:S01]  /*3950*/  BAR.SYNC.DEFER_BLOCKING 0x0 ;  /* 0x0000000000007b1d */ /* 0x000fe20000010000 */
[----:B------:R-:W-:Y:S01]  /*3960*/  IMAD.SHL.U32 R2, R12, 0x8, RZ ;  /* 0x000000080c027824 */ /* 0x000fe200078e00ff */
[----:B------:R-:W-:Y:S01]  /*3970*/  USHF.L.U64.HI UR17, UR8, 0x6, UR9 ;  /* 0x0000000608117899 */ /* 0x000fe20008010209 */
[----:B------:R-:W-:Y:S01]  /*3980*/  LOP3.LUT R0, R0, 0x1c0, RZ, 0xc0, !PT ;  /* 0x000001c000007812 */ /* 0x000fe200078ec0ff */
[----:B------:R-:W-:Y:S01]  /*3990*/  IMAD.IADD R23, R27, 0x1, R17 ;  /* 0x000000011b177824 */ /* 0x000fe200078e0211 */
[----:B------:R-:W-:Y:S01]  /*39a0*/  USHF.L.U32 UR22, UR8, 0x6, URZ ;  /* 0x0000000608167899 */ /* 0x000fe2000800063f */
[----:B------:R-:W-:Y:S01]  /*39b0*/  IMAD.MOV.U32 R22, RZ, RZ, R26 ;  /* 0x000000ffff167224 */ /* 0x000fe200078e001a */
[----:B------:R-:W-:Y:S01]  /*39c0*/  LOP3.LUT R8, R0, 0x8, R2, 0xf8, !PT ;  /* 0x0000000800087812 */ /* 0x000fe200078ef802 */
[----:B------:R-:W-:Y:S01]  /*39d0*/  UIMAD UR7, UR17, UR24, URZ ;  /* 0x00000018110772a4 */ /* 0x000fe2000f8e023f */
[----:B------:R-:W-:Y:S01]  /*39e0*/  SHF.R.U32.HI R2, RZ, 0x3, R0 ;  /* 0x00000003ff027819 */ /* 0x000fe20000011600 */
[----:B------:R-:W-:Y:S01]  /*39f0*/  UMOV UR23, URZ ;  /* 0x0000003f00177c82 */ /* 0x000fe20008000000 */
[----:B------:R2:W-:Y:S01]  /*3a00*/  STL.64 [R1+0x148], R22 ;  /* 0x0001481601007387 */ /* 0x0005e20000100a00 */
[----:B------:R-:W-:Y:S01]  /*3a10*/  UIMAD UR7, UR39, UR22, UR7 ;  /* 0x00000016270772a4 */ /* 0x000fe2000f8e0207 */
[----:B------:R-:W-:Y:S01]  /*3a20*/  LOP3.LUT R2, R8, R2, RZ, 0x3c, !PT ;  /* 0x0000000208027212 */ /* 0x000fe200078e3cff */
[----:B------:R-:W-:Y:S01]  /*3a30*/  BSSY B0, `(.L_x_2429) ;  /* 0x0000026000007945 */ /* 0x000fe20003800000 */
[----:B------:R-:W-:-:S02]  /*3a40*/  SHF.R.S32.HI R163, RZ, 0x5, R161 ;  /* 0x00000005ffa37819 */ /* 0x000fc400000114a1 */
[----:B------:R-:W-:Y:S02]  /*3a50*/  ISETP.GE.AND P2, PT, R19, UR26, PT ;  /* 0x0000001a13007c0c */ /* 0x000fe4000bf46270 */
[----:B------:R-:W-:Y:S02]  /*3a60*/  ISETP.GE.AND P3, PT, R20, UR26, PT ;  /* 0x0000001a14007c0c */ /* 0x000fe4000bf66270 */
[----:B-1----:R-:W-:Y:S01]  /*3a70*/  SHF.R.S32.HI R6, RZ, 0x4, R21 ;  /* 0x00000004ff067819 */ /* 0x002fe20000011415 */
[----:B------:R-:W-:Y:S01]  /*3a80*/  IMAD.SHL.U32 R7, R14, 0x40, RZ ;  /* 0x000000400e077824 */ /* 0x000fe200078e00ff */
[----:B------:R-:W-:Y:S01]  /*3a90*/  ISETP.GE.AND P4, PT, R18, UR26, PT ;  /* 0x0000001a12007c0c */ /* 0x000fe2000bf86270 */
[----:B------:R2:W-:Y:S01]  /*3aa0*/  @P1 STS.128 [R192+0x6000], RZ ;  /* 0x006000ffc0001388 */ /* 0x0005e20000000c00 */
[----:B------:R-:W-:Y:S02]  /*3ab0*/  LEA.HI R5, R21, R6, RZ, 0x1 ;  /* 0x0000000615057211 */ /* 0x000fe400078f08ff */
[----:B------:R-:W-:-:S02]  /*3ac0*/  LOP3.LUT R0, R7, 0x1c0, RZ, 0xc0, !PT ;  /* 0x000001c007007812 */ /* 0x000fc400078ec0ff */
[----:B------:R-:W-:Y:S02]  /*3ad0*/  LOP3.LUT R5, R5, 0xfffffffe, RZ, 0xc0, !PT ;  /* 0xfffffffe05057812 */ /* 0x000fe400078ec0ff */
[----:B------:R-:W-:-:S03]  /*3ae0*/  LEA R127, R163, UR29, 0x4 ;  /* 0x0000001da37f7c11 */ /* 0x000fc6000f8e20ff */
[----:B------:R-:W-:-:S04]  /*3af0*/  IMAD.IADD R5, R6, 0x1, -R5 ;  /* 0x0000000106057824 */ /* 0x000fc800078e0a05 */
[----:B------:R-:W-:-:S05]  /*3b00*/  IMAD.SHL.U32 R6, R5, 0x8, RZ ;  /* 0x0000000805067824 */ /* 0x000fca00078e00ff */
[----:B------:R-:W-:Y:S02]  /*3b10*/  LOP3.LUT R7, R0, 0x8, R6, 0xf8, !PT ;  /* 0x0000000800077812 */ /* 0x000fe400078ef806 */
[----:B------:R-:W-:Y:S01]  /*3b20*/  SHF.R.U32.HI R6, RZ, 0x3, R0 ;  /* 0x00000003ff067819 */ /* 0x000fe20000011600 */
[----:B------:R-:W-:Y:S02]  /*3b30*/  IMAD R0, R5, 0x200, R2 ;  /* 0x0000020005007824 */ /* 0x000fe400078e0202 */
[----:B------:R-:W-:Y:S01]  /*3b40*/  IMAD.SHL.U32 R2, R16, 0x40, RZ ;  /* 0x0000004010027824 */ /* 0x000fe200078e00ff */
[----:B------:R-:W-:Y:S01]  /*3b50*/  LOP3.LUT R126, R7, R6, RZ, 0x3c, !PT ;  /* 0x00000006077e7212 */ /* 0x000fe200078e3cff */
[----:B------:R-:W-:-:S03]  /*3b60*/  IMAD.WIDE.U32 R6, R15, UR22, R22 ;  /* 0x000000160f067c25 */ /* 0x000fc6000f8e0016 */
[----:B------:R-:W-:-:S05]  /*3b70*/  LOP3.LUT R125, R2, 0xfffffe00, RZ, 0xc0, !PT ;  /* 0xfffffe00027d7812 */ /* 0x000fca00078ec0ff */
[----:B------:R-:W-:Y:S02]  /*3b80*/  IMAD R2, R163, 0x400, R125 ;  /* 0x00000400a3027824 */ /* 0x000fe400078e027d */
[----:B-----5:R-:W-:Y:S01]  /*3b90*/  @P0 FMUL.FTZ R8, R10, R9 ;  /* 0x000000090a080220 */ /* 0x020fe20000410000 */
[----:B------:R-:W-:-:S04]  /*3ba0*/  VIADD R9, R7, UR7 ;  /* 0x0000000707097c36 */ /* 0x000fc80008000000 */
[----:B------:R-:W-:-:S13]  /*3bb0*/  @P0 R2UR UR6, R8 ;  /* 0x00000000080602ca */ /* 0x000fda00000e0000 */
[----:B------:R-:W-:Y:S01]  /*3bc0*/  @UP1 UMOV UR23, UR6 ;  /* 0x0000000600171c82 */ /* 0x000fe20008000000 */
[----:B--2---:R-:W-:Y:S05]  /*3bd0*/  @P1 BRA `(.L_x_2430) ;  /* 0x00000000002c1947 */ /* 0x004fea0003800000 */
        /* <DEDUP_REMOVED lines=11> */
.L_x_2430:
[----:B------:R-:W-:Y:S05]  /*3c90*/  BSYNC B0 ;  /* 0x0000000000007941 */ /* 0x000fea0003800000 */
.L_x_2429:
[----:B------:R1:W-:Y:S01]  /*3ca0*/  @P2 STS.128 [R192+0x6800], RZ ;  /* 0x006800ffc0002388 */ /* 0x0003e20000000c00 */
[----:B------:R-:W-:Y:S01]  /*3cb0*/  USHF.L.U64.HI UR25, UR8, 0x4, UR9 ;  /* 0x0000000408197899 */ /* 0x000fe20008010209 */
[----:B------:R-:W-:Y:S01]  /*3cc0*/  BSSY B0, `(.L_x_2431) ;  /* 0x0000011000007945 */ /* 0x000fe20003800000 */
[----:B------:R-:W-:Y:S01]  /*3cd0*/  USHF.L.U32 UR28, UR8, 0x4, URZ ;  /* 0x00000004081c7899 */ /* 0x000fe2000800063f */
[----:B------:R-:W-:Y:S02]  /*3ce0*/  IADD3 R2, R126, R2, RZ ;  /* 0x000000027e027210 */ /* 0x000fe40007ffe0ff */
[----:B------:R-:W-:Y:S05]  /*3cf0*/  @P2 BRA `(.L_x_2432) ;  /* 0x0000000000342947 */ /* 0x000fea0003800000 */
[----:B------:R-:W-:Y:S02]  /*3d00*/  ULDC UR6, c[0x0][0x2d0] ;  /* 0x0000b40000067ab9 */ /* 0x000fe40000000800 */
[----:B------:R-:W-:-:S13]  /*3d10*/  ISETP.GE.AND P0, PT, R196, UR6, PT ;  /* 0x00000006c4007c0c */ /* 0x000fda000bf06270 */
[----:B------:R1:W-:Y:S01]  /*3d20*/  @P0 STS.128 [R192+0x6800], RZ ;  /* 0x006800ffc0000388 */ /* 0x0003e20000000c00 */
[----:B------:R-:W-:Y:S05]  /*3d30*/  @P0 BRA `(.L_x_2432) ;  /* 0x0000000000240947 */ /* 0x000fea0003800000 */
[----:B------:R-:W-:Y:S01]  /*3d40*/  IADD3 R5, P0, R6, UR28, RZ ;  /* 0x0000001c06057c10 */ /* 0x000fe2000ff1e0ff */
[----:B------:R-:W-:-:S03]  /*3d50*/  ULDC.64 UR6, c[0x0][0x220] ;  /* 0x0000880000067ab9 */ /* 0x000fc60000000a00 */
[----:B--2---:R-:W-:Y:S02]  /*3d60*/  IADD3.X R11, R9, UR25, RZ, P0, !PT ;  /* 0x00000019090b7c10 */ /* 0x004fe400087fe4ff */
[----:B------:R-:W-:-:S04]  /*3d70*/  LEA R10, P0, R5, UR6, 0x1 ;  /* 0x00000006050a7c11 */ /* 0x000fc8000f8008ff */
[----:B------:R-:W-:-:S05]  /*3d80*/  LEA.HI.X R11, R5, UR7, R11, 0x1, P0 ;  /* 0x00000007050b7c11 */ /* 0x000fca00080f0c0b */
[----:B------:R-:W-:Y:S01]  /*3d90*/  @!PT LDS RZ, [RZ] ;  /* 0x00000000fffff984 */ /* 0x000fe20000000800 */
[----:B------:R-:W-:Y:S01]  /*3da0*/  @!PT LDS RZ, [RZ] ;  /* 0x00000000fffff984 */ /* 0x000fe20000000800 */
[----:B------:R-:W-:Y:S01]  /*3db0*/  @!PT LDS RZ, [RZ] ;  /* 0x00000000fffff984 */ /* 0x000fe20000000800 */
[----:B------:R2:W-:Y:S04]  /*3dc0*/  LDGSTS.E.BYPASS.LTC128B.128 [R192+0x6800], desc[UR30][R10.64] ;  /* 0x068000000ac07fae */ /* 0x0005e8000b901d5e */
.L_x_2432:
[----:B------:R-:W-:Y:S05]  /*3dd0*/  BSYNC B0 ;  /* 0x0000000000007941 */ /* 0x000fea0003800000 */
.L_x_2431:
        /* <DEDUP_REMOVED lines=9> */
[----:B--2---:R-:W-:Y:S02]  /*3e70*/  IMAD.U32 R11, RZ, RZ, UR8 ;  /* 0x00000008ff0b7e24 */ /* 0x004fe4000f8e00ff */
        /* <DEDUP_REMOVED lines=9> */
.L_x_2434:
[----:B------:R-:W-:Y:S05]  /*3f10*/  BSYNC B0 ;  /* 0x0000000000007941 */ /* 0x000fea0003800000 */
.L_x_2433:
        /* <DEDUP_REMOVED lines=23> */
.L_x_2436:
[----:B------:R-:W-:Y:S05]  /*4090*/  BSYNC B0 ;  /* 0x0000000000007941 */ /* 0x000fea0003800000 */
.L_x_2435:
[----:B------:R-:W-:Y:S01]  /*40a0*/  LDSM.16.M88.4 R12, [R171] ;  /* 0x00000000ab0c783b */ /* 0x000fe20000000200 */
[----:B------:R-:W-:Y:S01]  /*40b0*/  R2P PR, R24, 0x6 ;  /* 0x0000000618007804 */ /* 0x000fe20000000000 */
[--C-:B------:R-:W-:Y:S01]  /*40c0*/  IMAD R174, R3, 0x2, R171.reuse ;  /* 0x0000000203ae7824 */ /* 0x100fe200078e02ab */
[----:B------:R-:W-:Y:S01]  /*40d0*/  UISETP.GT.AND UP0, UPT, UR24, UR12, UPT ;  /* 0x0000000c1800728c */ /* 0x000fe2000bf04270 */
[----:B------:R-:W5:Y:S01]  /*40e0*/  LDSM.16.M88.4 R20, [R164+0x4000] ;  /* 0x00400000a414783b */ /* 0x000f620000000200 */
[C---:B------:R-:W-:Y:S01]  /*40f0*/  VIADD R2, R164.reuse, 0x4000 ;  /* 0x00004000a4027836 */ /* 0x040fe20000000000 */
[----:B------:R-:W-:Y:S01]  /*4100*/  SEL R0, R25, 0xffffffe0, !P1 ;  /* 0xffffffe019007807 */ /* 0x000fe20004800000 */
[----:B------:R-:W-:Y:S01]  /*4110*/  VIADD R175, R164, 0x4040 ;  /* 0x00004040a4af7836 */ /* 0x000fe20000000000 */
[----:B--2---:R-:W2:Y:S01]  /*4120*/  LDSM.16.M88.4 R8, [R171+0x2000] ;  /* 0x00200000ab08783b */ /* 0x004ea20000000200 */
[----:B------:R-:W-:Y:S01]  /*4130*/  IMAD R172, R4, 0x2, R171 ;  /* 0x0000000204ac7824 */ /* 0x000fe200078e02ab */
[----:B------:R-:W-:Y:S01]  /*4140*/  UIADD3 UR6, UR32, -UR16, URZ ;  /* 0x8000001020067290 */ /* 0x000fe2000fffe03f */
[----:B------:R-:W-:Y:S01]  /*4150*/  IMAD.IADD R170, R164, 0x1, R0 ;  /* 0x00000001a4aa7824 */ /* 0x000fe200078e0200 */
[----:B------:R-:W3:Y:S01]  /*4160*/  LDSM.16.M88.4 R36, [R164+0x4800] ;  /* 0x00480000a424783b */ /* 0x000ee20000000200 */
[----:B------:R-:W-:Y:S01]  /*4170*/  IMAD R173, R3, 0x2, R172 ;  /* 0x0000000203ad7824 */ /* 0x000fe200078e02ac */
[----:B------:R-:W-:Y:S01]  /*4180*/  PLOP3.LUT P0, PT, PT, PT, UP0, 0x80, 0x0 ;  /* 0x000000000000781c */ /* 0x000fe20003f0f008 */
[----:B------:R-:W-:Y:S01]  /*4190*/  @P2 VIADD R175, R2, 0xffffffc0 ;  /* 0xffffffc002af2836 */ /* 0x000fe20000000000 */
[----:B------:R-:W4:Y:S01]  /*41a0*/  LDSM.16.M88.4 R32, [R164+0x5000] ;  /* 0x00500000a420783b */ /* 0x000f220000000200 */
[----:B------:R-:W-:Y:S01]  /*41b0*/  SHF.R.S32.HI R2, RZ, 0x1f, R124 ;  /* 0x0000001fff027819 */ /* 0x000fe2000001147c */
[----:B-1----:R-:W-:Y:S01]  /*41c0*/  IMAD.U32 R6, RZ, RZ, UR15 ;  /* 0x0000000fff067e24 */ /* 0x002fe2000f8e00ff */
[----:B------:R-:W-:Y:S01]  /*41d0*/  LOP3.LUT R211, R211, 0xfffffffb, RZ, 0xc0, !PT ;  /* 0xfffffffbd3d37812 */ /* 0x000fe200078ec0ff */
[----:B------:R-:W1:Y:S01]  /*41e0*/  LDSM.16.M88.4 R28, [R164+0x5800] ;  /* 0x00580000a41c783b */ /* 0x000e620000000200 */
[----:B------:R-:W-:Y:S01]  /*41f0*/  IMAD.IADD R169, R0, 0x1, R175 ;  /* 0x0000000100a97824 */ /* 0x000fe200078e02af */
[----:B------:R-:W-:Y:S01]  /*4200*/  SHF.R.S32.HI R0, RZ, 0x1f, R161 ;  /* 0x0000001fff007819 */ /* 0x000fe200000114a1 */
[----:B------:R-:W-:Y:S01]  /*4210*/  IMAD R167, R6, 0x8, R163 ;  /* 0x0000000806a77824 */ /* 0x000fe200078e02a3 */
[----:B------:R-:W-:Y:S01]  /*4220*/  LDSM.16.M88.4 R16, [R174+0x2000] ;  /* 0x00200000ae10783b */ /* 0x000fe20000000200 */
[----:B------:R-:W-:Y:S01]  /*4230*/  IMAD.SHL.U32 R160, R160, 0x2, RZ ;  /* 0x00000002a0a07824 */ /* 0x000fe200078e00ff */
[----:B------:R-:W-:Y:S01]  /*4240*/  LEA.HI R0, R0, R163, RZ, 0x2 ;  /* 0x000000a300007211 */ /* 0x000fe200078f10ff */
[----:B------:R-:W-:Y:S01]  /*4250*/  UIADD3 UR26, UR34, -0x4ab325aa, URZ ;  /* 0xb54cda56221a7890 */ /* 0x000fe2000fffe03f */
[----:B------:R-:W1:Y:S01]  /*4260*/  LDSM.16.M88.4 R48, [R170+0x4000] ;  /* 0x00400000aa30783b */ /* 0x000e620000000200 */
[----:B------:R-:W-:Y:S01]  /*4270*/  UIADD3 UR20, UR35, 0x646e171e, URZ ;  /* 0x646e171e23147890 */ /* 0x000fe2000fffe03f */
[----:B------:R-:W-:Y:S01]  /*4280*/  LOP3.LUT R0, R0, 0xffffffc, RZ, 0xc0, !PT ;  /* 0x0ffffffc00007812 */ /* 0x000fe200078ec0ff */
[C---:B------:R-:W-:Y:S01]  /*4290*/  VIADD R178, R175.reuse, 0x800 ;  /* 0x00000800afb27836 */ /* 0x040fe20000000000 */
[----:B------:R-:W1:Y:S01]  /*42a0*/  LDSM.16.M88.4 R44, [R170+0x4800] ;  /* 0x00480000aa2c783b */ /* 0x000e620000000200 */
[----:B------:R-:W-:Y:S01]  /*42b0*/  LOP3.LUT R165, R160, 0x6, RZ, 0xc0, !PT ;  /* 0x00000006a0a57812 */ /* 0x000fe200078ec0ff */
[----:B------:R-:W-:Y:S01]  /*42c0*/  VIADD R177, R175, 0x1000 ;  /* 0x00001000afb17836 */ /* 0x000fe20000000000 */
[----:B------:R-:W-:Y:S01]  /*42d0*/  @P0 LOP3.LUT R211, R211, 0x4, RZ, 0xfc, !PT ;  /* 0x00000004d3d30812 */ /* 0x000fe200078efcff */
[----:B------:R-:W1:Y:S01]  /*42e0*/  LDSM.16.M88.4 R60, [R170+0x5000] ;  /* 0x00500000aa3c783b */ /* 0x000e620000000200 */
[----:B------:R-:W-:-:S02]  /*42f0*/  IMAD.IADD R5, R163, 0x1, -R0 ;  /* 0x00000001a3057824 */ /* 0x000fc400078e0a00 */
[----:B------:R-:W-:Y:S01]  /*4300*/  VIADD R176, R175, 0x1800 ;  /* 0x00001800afb07836 */ /* 0x000fe20000000000 */
[----:B------:R-:W1:Y:S01]  /*4310*/  LDSM.16.M88.4 R76, [R170+0x5800] ;  /* 0x00580000aa4c783b */ /* 0x000e620000000200 */
[-C--:B-----5:R-:W-:Y:S03]  /*4320*/  HMMA.16816.F32.BF16 R100, R12, R20.reuse, RZ ;  /* 0x000000140c64723c */ /* 0x0a0fe600000418ff */
[----:B------:R-:W5:Y:S04]  /*4330*/  LDSM.16.M88.4 R24, [R174] ;  /* 0x00000000ae18783b */ /* 0x000f680000000200 */
[----:B------:R-:W0:Y:S01]  /*4340*/  LDGDEPBAR ;  /* 0x00000000000079af */ /* 0x000e220000000000 */
[C---:B--2---:R-:W-:Y:S03]  /*4350*/  HMMA.16816.F32.BF16 R72, R8.reuse, R20, RZ ;  /* 0x000000140848723c */ /* 0x044fe600000418ff */
[----:B------:R-:W-:Y:S03]  /*4360*/  STL [R1+0xa0], R167 ;  /* 0x0000a0a701007387 */ /* 0x000fe60000100800 */
[-C--:B------:R-:W-:Y:S06]  /*4370*/  HMMA.16816.F32.BF16 R68, R8, R22.reuse, RZ ;  /* 0x000000160844723c */ /* 0x080fec00000418ff */
[----:B------:R-:W-:Y:S06]  /*4380*/  HMMA.16816.F32.BF16 R96, R12, R22, RZ ;  /* 0x000000160c60723c */ /* 0x000fec00000418ff */
[C---:B---3--:R-:W-:Y:S06]  /*4390*/  HMMA.16816.F32.BF16 R56, R8.reuse, R36, RZ ;  /* 0x000000240838723c */ /* 0x048fec00000418ff */
[C---:B----4-:R-:W-:Y:S06]  /*43a0*/  HMMA.16816.F32.BF16 R40, R8.reuse, R32, RZ ;  /* 0x000000200828723c */ /* 0x050fec00000418ff */
[C---:B-1----:R-:W-:Y:S06]  /*43b0*/  HMMA.16816.F32.BF16 R20, R8.reuse, R28, RZ ;  /* 0x0000001c0814723c */ /* 0x042fec00000418ff */
[C---:B------:R-:W-:Y:S06]  /*43c0*/  HMMA.16816.F32.BF16 R52, R8.reuse, R38, RZ ;  /* 0x000000260834723c */ /* 0x040fec00000418ff */
[C---:B------:R-:W-:Y:S06]  /*43d0*/  HMMA.16816.F32.BF16 R64, R8.reuse, R34, RZ ;  /* 0x000000220840723c */ /* 0x040fec00000418ff */
[----:B------:R-:W-:Y:S06]  /*43e0*/  HMMA.16816.F32.BF16 R8, R8, R30, RZ ;  /* 0x0000001e0808723c */ /* 0x000fec00000418ff */
[C---:B------:R-:W-:Y:S06]  /*43f0*/  HMMA.16816.F32.BF16 R84, R12.reuse, R32, RZ ;  /* 0x000000200c54723c */ /* 0x040fec00000418ff */
[C---:B------:R-:W-:Y:S06]  /*4400*/  HMMA.16816.F32.BF16 R88, R12.reuse, R36, RZ ;  /* 0x000000240c58723c */ /* 0x040fec00000418ff */
[C---:B------:R-:W-:Y:S01]  /*4410*/  HMMA.16816.F32.BF16 R92, R12.reuse, R38, RZ ;  /* 0x000000260c5c723c */ /* 0x040fe200000418ff */
[----:B------:R-:W-:Y:S05]  /*4420*/  LDSM.16.M88.4 R36, [R175+0x800] ;  /* 0x00080000af24783b */ /* 0x000fea0000000200 */
[C---:B------:R-:W-:Y:S01]  /*4430*/  HMMA.16816.F32.BF16 R104, R12.reuse, R34, RZ ;  /* 0x000000220c68723c */ /* 0x040fe200000418ff */
[----:B------:R-:W-:Y:S05]  /*4440*/  LDSM.16.M88.4 R32, [R175+0x1000] ;  /* 0x00100000af20783b */ /* 0x000fea0000000200 */
[C---:B------:R-:W-:Y:S06]  /*4450*/  HMMA.16816.F32.BF16 R80, R12.reuse, R28, RZ ;  /* 0x0000001c0c50723c */ /* 0x040fec00000418ff */
[----:B------:R-:W-:Y:S01]  /*4460*/  HMMA.16816.F32.BF16 R12, R12, R30, RZ ;  /* 0x0000001e0c0c723c */ /* 0x000fe200000418ff */
[----:B------:R-:W-:Y:S05]  /*4470*/  LDSM.16.M88.4 R28, [R175+0x1800] ;  /* 0x00180000af1c783b */ /* 0x000fea0000000200 */
[C---:B------:R-:W-:Y:S06]  /*4480*/  HMMA.16816.F32.BF16 R108, R16.reuse, R48, R72 ;  /* 0x00000030106c723c */ /* 0x040fec0000041848 */
[C---:B------:R-:W-:Y:S01]  /*4490*/  HMMA.16816.F32.BF16 R152, R16.reuse, R44, R56 ;  /* 0x0000002c1098723c */ /* 0x040fe20000041838 */
[----:B------:R-:W-:Y:S05]  /*44a0*/  LDSM.16.M88.4 R56, [R169+0x1800] ;  /* 0x00180000a938783b */ /* 0x000fea0000000200 */
[C---:B------:R-:W-:Y:S01]  /*44b0*/  HMMA.16816.F32.BF16 R144, R16.reuse, R60, R40 ;  /* 0x0000003c1090723c */ /* 0x040fe20000041828 */
[----:B------:R-:W-:Y:S05]  /*44c0*/  LDSM.16.M88.4 R40, [R175] ;  /* 0x00000000af28783b */ /* 0x000fea0000000200 */
[C---:B------:R-:W-:Y:S01]  /*44d0*/  HMMA.16816.F32.BF16 R136, R16.reuse, R76, R20 ;  /* 0x0000004c1088723c */ /* 0x040fe20000041814 */
[----:B------:R-:W-:Y:S05]  /*44e0*/  LDSM.16.M88.4 R20, [R172] ;  /* 0x00000000ac14783b */ /* 0x000fea0000000200 */
[C---:B------:R-:W-:Y:S06]  /*44f0*/  HMMA.16816.F32.BF16 R156, R16.reuse, R50, R68 ;  /* 0x00000032109c723c */ /* 0x040fec0000041844 */
[C---:B------:R-:W-:Y:S01]  /*4500*/  HMMA.16816.F32.BF16 R148, R16.reuse, R46, R52 ;  /* 0x0000002e1094723c */ /* 0x040fe20000041834 */
[----:B------:R-:W-:Y:S05]  /*4510*/  LDSM.16.M88.4 R52, [R169+0x1000] ;  /* 0x00100000a934783b */ /* 0x000fea0000000200 */
[C---:B------:R-:W-:Y:S06]  /*4520*/  HMMA.16816.F32.BF16 R140, R16.reuse, R62, R64 ;  /* 0x0000003e108c723c */ /* 0x040fec0000041840 */
[----:B------:R-:W-:Y:S01]  /*4530*/  HMMA.16816.F32.BF16 R116, R16, R78, R8 ;  /* 0x0000004e1074723c */ /* 0x000fe20000041808 */
[----:B------:R-:W1:Y:S04]  /*4540*/  LDSM.16.M88.4 R16, [R172+0x2000] ;  /* 0x00200000ac10783b */ /* 0x000e680000000200 */
[----:B------:R-:W-:Y:S01]  /*4550*/  LDSM.16.M88.4 R8, [R173+0x2000] ;  /* 0x00200000ad08783b */ /* 0x000fe20000000200 */
[C---:B-----5:R-:W-:Y:S06]  /*4560*/  HMMA.16816.F32.BF16 R128, R24.reuse, R60, R84 ;  /* 0x0000003c1880723c */ /* 0x060fec0000041854 */
[C---:B------:R-:W-:Y:S06]  /*4570*/  HMMA.16816.F32.BF16 R132, R24.reuse, R76, R80 ;  /* 0x0000004c1884723c */ /* 0x040fec0000041850 */
[C---:B------:R-:W-:Y:S01]  /*4580*/  HMMA.16816.F32.BF16 R80, R24.reuse, R78, R12 ;  /* 0x0000004e1850723c */ /* 0x040fe2000004180c */
[----:B------:R-:W2:Y:S05]  /*4590*/  LDSM.16.M88.4 R12, [R173] ;  /* 0x00000000ad0c783b */ /* 0x000eaa0000000200 */
[C---:B------:R-:W-:Y:S06]  /*45a0*/  HMMA.16816.F32.BF16 R112, R24.reuse, R48, R100 ;  /* 0x000000301870723c */ /* 0x040fec0000041864 */
[C---:B------:R-:W-:Y:S01]  /*45b0*/  HMMA.16816.F32.BF16 R64, R24.reuse, R50, R96 ;  /* 0x000000321840723c */ /* 0x040fe20000041860 */
[----:B------:R-:W-:Y:S05]  /*45c0*/  LDSM.16.M88.4 R48, [R169] ;  /* 0x00000000a930783b */ /* 0x000fea0000000200 */
[C---:B------:R-:W-:Y:S06]  /*45d0*/  HMMA.16816.F32.BF16 R120, R24.reuse, R44, R88 ;  /* 0x0000002c1878723c */ /* 0x040fec0000041858 */
[----:B------:R-:W-:Y:S01]  /*45e0*/  HMMA.16816.F32.BF16 R68, R24, R46, R92 ;  /* 0x0000002e1844723c */ /* 0x000fe2000004185c */
[----:B------:R-:W3:Y:S01]  /*45f0*/  LDSM.16.M88.4 R44, [R169+0x800] ;  /* 0x00080000a92c783b */ /* 0x000ee20000000200 */
[----:B------:R-:W-:-:S04]  /*4600*/  DEPBAR.LE SB0, 0x0 ;  /* 0x000080000000791a */ /* 0x000fc80000000000 */
        /* <DEDUP_REMOVED lines=17> */
[----:B--2---:R-:W-:Y:S06]  /*4720*/  HMMA.16816.F32.BF16 R72, R12, R52, R16 ;  /* 0x000000340c48723c */ /* 0x004fec0000041810 */
[----:B---3--:R-:W-:Y:S01]  /*4730*/  HMMA.16816.F32.BF16 R100, R8, R44, R100 ;  /* 0x0000002c0864723c */ /* 0x008fe20000041864 */
[----:B------:R-:W-:-:S04]  /*4740*/  LEA.HI R18, R2, R124, RZ, 0x2 ;  /* 0x0000007c02127211 */ /* 0x000fc800078f10ff */
[----:B------:R-:W-:Y:S01]  /*4750*/  SHF.R.S32.HI R2, RZ, 0x2, R18 ;  /* 0x00000002ff027819 */ /* 0x000fe20000011412 */
[C---:B------:R-:W-:Y:S04]  /*4760*/  HMMA.16816.F32.BF16 R112, R8.reuse, R46, R96 ;  /* 0x0000002e0870723c */ /* 0x040fe80000041860 */
[----:B------:R-:W-:Y:S02]  /*4770*/  IMAD.IADD R0, R2, 0x1, R127 ;  /* 0x0000000102007824 */ /* 0x000fe400078e027f */
[----:B------:R-:W-:Y:S01]  /*4780*/  IMAD R19, R5, 0x10, R2 ;  /* 0x0000001005137824 */ /* 0x000fe200078e0202 */
[----:B------:R-:W-:Y:S01]  /*4790*/  HMMA.16816.F32.BF16 R120, R8, R52, R92 ;  /* 0x000000340878723c */ /* 0x000fe2000004185c */
[----:B------:R-:W-:Y:S02]  /*47a0*/  IMAD.U32 R2, RZ, RZ, UR32 ;  /* 0x00000020ff027e24 */ /* 0x000fe4000f8e00ff */
[----:B------:R-:W-:-:S02]  /*47b0*/  IMAD.U32 R5, RZ, RZ, UR29 ;  /* 0x0000001dff057e24 */ /* 0x000fc4000f8e00ff */
[C---:B------:R-:W-:Y:S01]  /*47c0*/  VIADD R184, R0.reuse, UR6 ;  /* 0x0000000600b87c36 */ /* 0x040fe20008000000 */
[----:B------:R-:W-:Y:S01]  /*47d0*/  VIADDMNMX R190, R0, UR29, R2, PT ;  /* 0x0000001d00be7c46 */ /* 0x000fe2000b800102 */
[----:B------:R-:W-:Y:S01]  /*47e0*/  IMAD.U32 R2, RZ, RZ, UR6 ;  /* 0x00000006ff027e24 */ /* 0x000fe2000f8e00ff */
[C-C-:B------:R-:W-:Y:S01]  /*47f0*/  IADD3 R6, R5.reuse, 0x8, R0.reuse ;  /* 0x0000000805067810 */ /* 0x140fe20007ffe000 */
[C---:B------:R-:W-:Y:S01]  /*4800*/  HMMA.16816.F32.BF16 R128, R8.reuse, R54, R88 ;  /* 0x000000360880723c */ /* 0x040fe20000041858 */
[C-C-:B------:R-:W-:Y:S02]  /*4810*/  IADD3 R7, R5.reuse, 0x40, R0.reuse ;  /* 0x0000004005077810 */ /* 0x140fe40007ffe000 */
[--C-:B------:R-:W-:Y:S02]  /*4820*/  IADD3 R5, R5, 0x48, R0.reuse ;  /* 0x0000004805057810 */ /* 0x100fe40007ffe000 */
[C-C-:B------:R-:W-:Y:S01]  /*4830*/  IADD3 R186, R2.reuse, 0x8, R0.reuse ;  /* 0x0000000802ba7810 */ /* 0x140fe20007ffe000 */
[----:B------:R-:W-:Y:S01]  /*4840*/  HMMA.16816.F32.BF16 R144, R8, R58, R76 ;  /* 0x0000003a0890723c */ /* 0x000fe2000004184c */
[----:B------:R-:W-:-:S02]  /*4850*/  IADD3 R183, R2, 0x40, R0 ;  /* 0x0000004002b77810 */ /* 0x000fc40007ffe000 */
[----:B------:R-:W-:Y:S02]  /*4860*/  IADD3 R185, R2, 0x48, R0 ;  /* 0x0000004802b97810 */ /* 0x000fe40007ffe000 */
[----:B------:R-:W-:Y:S01]  /*4870*/  VIMNMX R189, R6, UR32, PT ;  /* 0x0000002006bd7c48 */ /* 0x000fe2000bfe0100 */
[----:B------:R-:W-:Y:S01]  /*4880*/  HMMA.16816.F32.BF16 R68, R12, R44, R40 ;  /* 0x0000002c0c44723c */ /* 0x000fe20000041828 */
[----:B------:R-:W-:Y:S02]  /*4890*/  VIMNMX R188, R7, UR32, PT ;  /* 0x0000002007bc7c48 */ /* 0x000fe4000bfe0100 */
[----:B------:R-:W-:Y:S02]  /*48a0*/  VIMNMX R187, R5, UR32, PT ;  /* 0x0000002005bb7c48 */ /* 0x000fe4000bfe0100 */
[----:B------:R-:W-:Y:S01]  /*48b0*/  VIADDMNMX R182, R184, -UR21, RZ, !PT ;  /* 0x80000015b8b67c46 */ /* 0x000fe2000f8001ff */
[----:B------:R-:W-:Y:S01]  /*48c0*/  HMMA.16816.F32.BF16 R108, R8, R48, R108 ;  /* 0x00000030086c723c */ /* 0x000fe2000004186c */
[----:B------:R-:W-:-:S02]  /*48d0*/  VIADDMNMX R181, R186, -UR21, RZ, !PT ;  /* 0x80000015bab57c46 */ /* 0x000fc4000f8001ff */
[----:B------:R-:W-:Y:S02]  /*48e0*/  VIADDMNMX R179, R183, -UR21, RZ, !PT ;  /* 0x80000015b7b37c46 */ /* 0x000fe4000f8001ff */
[----:B------:R-:W-:Y:S01]  /*48f0*/  VIADDMNMX R180, R185, -UR21, RZ, !PT ;  /* 0x80000015b9b47c46 */ /* 0x000fe2000f8001ff */
        /* <DEDUP_REMOVED lines=16> */
[----:B------:R-:W-:Y:S01]  /*4a00*/  BSSY B0, `(.L_x_2438) ;  /* 0x0000032000007945 */ /* 0x000fe20003800000 */
[----:B------:R-:W-:Y:S01]  /*4a10*/  IMAD.U32 R5, RZ, RZ, UR11 ;  /* 0x0000000bff057e24 */ /* 0x000fe2000f8e00ff */
[----:B------:R-:W-:Y:S02]  /*4a20*/  USHF.R.S32.HI UR7, URZ, 0x1f, UR6 ;  /* 0x0000001f3f077899 */ /* 0x000fe40008011406 */
[----:B------:R-:W-:Y:S01]  /*4a30*/  IMAD.U32 R0, RZ, RZ, UR6 ;  /* 0x00000006ff007e24 */ /* 0x000fe2000f8e00ff */
[----:B------:R-:W-:-:S03]  /*4a40*/  UIMAD UR6, UR33, UR6, URZ ;  /* 0x00000006210672a4 */ /* 0x000fc6000f8e023f */
[----:B------:R-:W-:Y:S01]  /*4a50*/  IMAD.WIDE.U32 R6, R0, UR36, R194 ;  /* 0x0000002400067c25 */ /* 0x000fe2000f8e00c2 */
[----:B------:R-:W-:Y:S01]  /*4a60*/  UIMAD UR6, UR7, UR36, UR6 ;  /* 0x00000024070672a4 */ /* 0x000fe2000f8e0206 */
[----:B------:R-:W1:Y:S01]  /*4a70*/  @!P0 LDC.64 R14, c[0x0][0x218] ;  /* 0x00008600ff0e8b82 */ /* 0x000e620000000a00 */
[----:B------:R2:W-:Y:S01]  /*4a80*/  @P0 STS.128 [R192+0x4000], RZ ;  /* 0x004000ffc0000388 */ /* 0x0005e20000000c00 */
[----:B------:R-:W-:-:S03]  /*4a90*/  @!P0 LEA R2, P1, R2, R6, 0x5 ;  /* 0x0000000602028211 */ /* 0x000fc600078228ff */
[----:B------:R-:W-:Y:S01]  /*4aa0*/  VIADD R9, R7, UR6 ;  /* 0x0000000607097c36 */ /* 0x000fe20008000000 */
[----:B------:R-:W-:Y:S02]  /*4ab0*/  @!P0 IADD3 R0, P2, R6, UR38, RZ ;  /* 0x0000002606008c10 */ /* 0x000fe4000ff5e0ff */
[----:B------:R-:W3:Y:S02]  /*4ac0*/  @!P0 LDC.64 R12, c[0x0][0x218] ;  /* 0x00008600ff0c8b82 */ /* 0x000ee40000000a00 */
[----:B------:R-:W-:Y:S02]  /*4ad0*/  @!P0 LEA.HI.X R11, R8, R9, R5, 0x5, P1 ;  /* 0x00000009080b8211 */ /* 0x000fe400008f2c05 */
[----:B------:R-:W-:-:S04]  /*4ae0*/  @!P0 IADD3.X R5, R9, UR37, RZ, P2, !PT ;  /* 0x0000002509058c10 */ /* 0x000fc800097fe4ff */
        /* <DEDUP_REMOVED lines=35> */
.L_x_2439:
[----:B------:R-:W-:Y:S05]  /*4d20*/  BSYNC B0 ;  /* 0x0000000000007941 */ /* 0x000fea0003800000 */
.L_x_2438:
[----:B------:R-:W0:Y:S02]  /*4d30*/  LDGDEPBAR ;  /* 0x00000000000079af */ /* 0x000e240000000000 */
.L_x_2437:
[----:B------:R-:W-:Y:S01]  /*4d40*/  LOP3.LUT R0, R18, 0x7ffffffc, RZ, 0xc0, !PT ;  /* 0x7ffffffc12007812 */ /* 0x000fe200078ec0ff */
[----:B------:R-:W-:Y:S01]  /*4d50*/  USHF.L.U32 UR6, UR24, 0x1, URZ ;  /* 0x0000000118067899 */ /* 0x000fe2000800063f */
[C---:B------:R-:W-:Y:S01]  /*4d60*/  IMAD.WIDE.U32 R20, R167.reuse, -0x326172a9, RZ ;  /* 0xcd9e8d57a7147825 */ /* 0x040fe200078e00ff */
[----:B------:R-:W-:Y:S01]  /*4d70*/  LOP3.LUT R7, R162, UR34, RZ, 0x3c, !PT ;  /* 0x00000022a2077c12 */ /* 0x000fe2000f8e3cff */
[----:B------:R-:W-:Y:S01]  /*4d80*/  STL [R1+0x170], R173 ;  /* 0x000170ad01007387 */ /* 0x000fe20000100800 */
[----:B------:R-:W-:Y:S01]  /*4d90*/  ULOP3.LUT UR7, UR6, UR35, URZ, 0x3c, !UPT ;  /* 0x0000002306077292 */ /* 0x000fe2000f8e3c3f */
[----:B------:R-:W-:Y:S01]  /*4da0*/  IMAD.IADD R0, R124, 0x1, -R0 ;  /* 0x000000017c007824 */ /* 0x000fe200078e0a00 */
[----:B------:R-:W-:Y:S01]  /*4db0*/  UIADD3 UR6, UR6, 0x1, URZ ;  /* 0x0000000106067890 */ /* 0x000fe2000fffe03f */
[----:B------:R-:W-:Y:S01]  /*4dc0*/  VIADD R6, R167, 0x4 ;  /* 0x00000004a7067836 */ /* 0x000fe20000000000 */
[----:B------:R-:W-:Y:S01]  /*4dd0*/  STL [R1+0x16c], R172 ;  /* 0x00016cac01007387 */ /* 0x000fe20000100800 */
[----:B------:R-:W-:Y:S01]  /*4de0*/  IMAD.SHL.U32 R2, R0, 0x2, RZ ;  /* 0x0000000200027824 */ /* 0x000fe200078e00ff */
[----:B------:R-:W-:Y:S01]  /*4df0*/  LOP3.LUT R5, R21, R7, RZ, 0x3c, !PT ;  /* 0x0000000715057212 */ /* 0x000fe200078e3cff */
[----:B--2---:R-:W-:Y:S01]  /*4e00*/  IMAD.WIDE.U32 R14, R6, -0x326172a9, RZ ;  /* 0xcd9e8d57060e7825 */ /* 0x004fe200078e00ff */
[----:B------:R-:W-:Y:S01]  /*4e10*/  STL [R1+0x168], R171 ;  /* 0x000168ab01007387 */ /* 0x000fe20000100800 */
[----:B------:R-:W-:-:S02]  /*4e20*/  ULOP3.LUT UR6, UR6, UR35, URZ, 0x3c, !UPT ;  /* 0x0000002306067292 */ /* 0x000fc4000f8e3c3f */
[----:B------:R-:W-:Y:S01]  /*4e30*/  IMAD R2, R19, UR19, R2 ;  /* 0x0000001313027c24 */ /* 0x000fe2000f8e0202 */
[----:B------:R-:W-:Y:S01]  /*4e40*/  STL [R1+0x164], R170 ;  /* 0x000164aa01007387 */ /* 0x000fe20000100800 */
[----:B------:R-:W-:Y:S01]  /*4e50*/  IMAD.WIDE.U32 R12, R6, -0x326172a9, RZ ;  /* 0xcd9e8d57060c7825 */ /* 0x000fe200078e00ff */
[-C--:B-1----:R-:W-:Y:S01]  /*4e60*/  LOP3.LUT R9, R15, R7.reuse, RZ, 0x3c, !PT ;  /* 0x000000070f097212 */ /* 0x082fe200078e3cff */
[----:B------:R-:W-:Y:S01]  /*4e70*/  UIADD3 UR29, UR34, -0x61c88647, URZ ;  /* 0x9e3779b9221d7890 */ /* 0x000fe2000fffe03f */
[----:B------:R-:W-:Y:S01]  /*4e80*/  STL [R1+0x160], R169 ;  /* 0x000160a901007387 */ /* 0x000fe20000100800 */
[----:B------:R-:W-:Y:S01]  /*4e90*/  IMAD.WIDE.U32 R10, R166, -0x2daee0ad, RZ ;  /* 0xd2511f53a60a7825 */ /* 0x000fe200078e00ff */
[----:B------:R-:W-:Y:S01]  /*4ea0*/  LOP3.LUT R8, R13, R7, RZ, 0x3c, !PT ;  /* 0x000000070d087212 */ /* 0x000fe200078e3cff */
[----:B------:R-:W-:Y:S01]  /*4eb0*/  UIADD3 UR21, UR35, -0x4498517b, URZ ;  /* 0xbb67ae8523157890 */ /* 0x000fe2000fffe03f */
[----:B------:R-:W-:Y:S01]  /*4ec0*/  STL [R1+0x15c], R164 ;  /* 0x00015ca401007387 */ /* 0x000fe20000100800 */
[----:B------:R-:W-:Y:S01]  /*4ed0*/  IMAD.IADD R0, R126, 0x1, R125 ;  /* 0x000000017e007824 */ /* 0x000fe200078e027d */
[----:B------:R-:W-:Y:S01]  /*4ee0*/  UIADD3 UR43, UR34, 0x3c6ef372, URZ ;  /* 0x3c6ef372222b7890 */ /* 0x000fe2000fffe03f */
[----:B------:R-:W-:Y:S01]  /*4ef0*/  IMAD.WIDE.U32 R126, R5, -0x2daee0ad, RZ ;  /* 0xd2511f53057e7825 */ /* 0x000fe200078e00ff */
[----:B------:R1:W-:Y:S01]  /*4f00*/  STL [R1+0xb8], R2 ;  /* 0x0000b80201007387 */ /* 0x0003e20000100800 */
[----:B------:R-:W-:Y:S01]  /*4f10*/  LOP3.LUT R5, R11, UR6, RZ, 0x3c, !PT ;  /* 0x000000060b057c12 */ /* 0x000fe2000f8e3cff */
[----:B------:R-:W-:Y:S01]  /*4f20*/  UIADD3 UR42, UR35, 0x76cf5d0a, URZ ;  /* 0x76cf5d0a232a7890 */ /* 0x000fe2000fffe03f */
[----:B------:R-:W-:Y:S01]  /*4f30*/  IMAD.WIDE.U32 R40, R9, -0x2daee0ad, RZ ;  /* 0xd2511f5309287825 */ /* 0x000fe200078e00ff */
[----:B------:R-:W-:Y:S01]  /*4f40*/  STL [R1+0xfc], R7 ;  /* 0x0000fc0701007387 */ /* 0x000fe20000100800 */
[--C-:B------:R-:W-:Y:S01]  /*4f50*/  LOP3.LUT R17, R127, UR21, R10.reuse, 0x96, !PT ;  /* 0x000000157f117c12 */ /* 0x100fe2000f8e960a */
[----:B------:R-:W-:Y:S01]  /*4f60*/  UIADD3 UR40, UR35, 0x32370b8f, URZ ;  /* 0x32370b8f23287890 */ /* 0x000fe2000fffe03f */
[----:B------:R-:W-:Y:S01]  /*4f70*/  IMAD.WIDE.U32 R116, R8, -0x2daee0ad, RZ ;  /* 0xd2511f5308747825 */ /* 0x000fe200078e00ff */
[----:B------:R2:W-:Y:S01]  /*4f80*/  STL [R1+0x124], R6 ;  /* 0x0001240601007387 */ /* 0x0005e20000100800 */
[--C-:B------:R-:W-:Y:S01]  /*4f90*/  LOP3.LUT R16, R41, UR21, R10.reuse, 0x96, !PT ;  /* 0x0000001529107c12 */ /* 0x100fe2000f8e960a */
[----:B------:R-:W-:Y:S01]  /*4fa0*/  UIADD3 UR41, UR34, -0x255992d5, URZ ;  /* 0xdaa66d2b22297890 */ /* 0x000fe2000fffe03f */
[----:B------:R-:W-:Y:S01]  /*4fb0*/  IMAD.WIDE.U32 R8, R5, -0x326172a9, RZ ;  /* 0xcd9e8d5705087825 */ /* 0x000fe200078e00ff */
[----:B------:R-:W-:Y:S01]  /*4fc0*/  LOP3.LUT R18, R117, UR21, R10, 0x96, !PT ;  /* 0x0000001575127c12 */ /* 0x000fe2000f8e960a */
[----:B------:R-:W-:Y:S01]  /*4fd0*/  UIADD3 UR39, UR34, 0x78dde6e4, URZ ;  /* 0x78dde6e422277890 */ /* 0x000fe2000fffe03f */
[----:B------:R-:W-:Y:S01]  /*4fe0*/  STL.64 [R1+0x10], R126 ;  /* 0x0000107e01007387 */ /* 0x000fe20000100a00 */
[----:B------:R-:W-:Y:S01]  /*4ff0*/  IMAD.WIDE.U32 R48, R16, -0x326172a9, RZ ;  /* 0xcd9e8d5710307825 */ /* 0x000fe200078e00ff */
[C---:B------:R-:W-:Y:S01]  /*5000*/  LOP3.LUT R88, R9.reuse, UR29, R14, 0x96, !PT ;  /* 0x0000001d09587c12 */ /* 0x040fe2000f8e960e */
[----:B------:R-:W-:Y:S01]  /*5010*/  UIADD3 UR38, UR35, -0x126145ec, URZ ;  /* 0xed9eba1423267890 */ /* 0x000fe2000fffe03f */
[----:B------:R-:W-:Y:S01]  /*5020*/  LOP3.LUT R43, R9, UR29, R20, 0x96, !PT ;  /* 0x0000001d092b7c12 */ /* 0x000fe2000f8e9614 */
[----:B------:R-:W-:Y:S01]  /*5030*/  IMAD.WIDE.U32 R118, R17, -0x326172a9, RZ ;  /* 0xcd9e8d5711767825 */ /* 0x000fe200078e00ff */
[----:B------:R-:W-:-:S02]  /*5040*/  UIADD3 UR32, UR35, -0x56f99767, URZ ;  /* 0xa906689923207890 */ /* 0x000fc4000fffe03f */
[----:B------:R-:W-:Y:S01]  /*5050*/  UIADD3 UR37, UR34, 0x1715609d, URZ ;  /* 0x1715609d22257890 */ /* 0x000fe2000fffe03f */
[----:B------:R-:W-:Y:S01]  /*5060*/  IMAD.WIDE.U32 R94, R18, -0x326172a9, RZ ;  /* 0xcd9e8d57125e7825 */ /* 0x000fe200078e00ff */
[----:B------:R-:W-:Y:S01]  /*5070*/  LOP3.LUT R42, R119, UR43, R8, 0x96, !PT ;  /* 0x0000002b772a7c12 */ /* 0x000fe2000f8e9608 */
[----:B------:R-:W-:Y:S02]  /*5080*/  ULDC UR44, c[0x0][0x2ec] ;  /* 0x0000bb00002c7ab9 */ /* 0x000fe40000000800 */
[----:B-1----:R-:W-:-:S04]  /*5090*/  IMAD.U32 R2, RZ, RZ, UR24 ;  /* 0x00000018ff027e24 */ /* 0x002fc8000f8e00ff */
[----:B------:R-:W-:Y:S01]  /*50a0*/  IMAD R2, R2, 0x40, R165 ;  /* 0x0000004002027824 */ /* 0x000fe200078e02a5 */
[----:B------:R-:W-:Y:S02]  /*50b0*/  LEA R165, R0, UR4, 0x1 ;  /* 0x0000000400a57c11 */ /* 0x000fe4000f8e08ff */
[C---:B--2---:R-:W-:Y:S01]  /*50c0*/  LOP3.LUT R6, R11.reuse, UR7, RZ, 0x3c, !PT ;  /* 0x000000070b067c12 */ /* 0x044fe2000f8e3cff */
[--C-:B------:R-:W-:Y:S01]  /*50d0*/  IMAD.IADD R5, R184, 0x1, -R2.reuse ;  /* 0x00000001b8057824 */ /* 0x100fe200078e0a02 */
[----:B------:R-:W-:Y:S01]  /*50e0*/  LOP3.LUT R11, R11, UR6, RZ, 0x3c, !PT ;  /* 0x000000060b0b7c12 */ /* 0x000fe2000f8e3cff */
[--C-:B------:R-:W-:Y:S01]  /*50f0*/  IMAD.IADD R13, R186, 0x1, -R2.reuse ;  /* 0x00000001ba0d7824 */ /* 0x100fe200078e0a02 */
[----:B------:R-:W-:Y:S01]  /*5100*/  ISETP.GE.AND P3, PT, R2, R190, PT ;  /* 0x000000be0200720c */ /* 0x000fe20003f66270 */
[----:B------:R-:W-:Y:S01]  /*5110*/  IMAD.WIDE.U32 R6, R6, -0x326172a9, RZ ;  /* 0xcd9e8d5706067825 */ /* 0x000fe200078e00ff */
[----:B------:R-:W-:Y:S02]  /*5120*/  IABS R5, R5 ;  /* 0x0000000500057213 */ /* 0x000fe40000000000 */
[----:B------:R-:W-:Y:S01]  /*5130*/  ISETP.GE.AND P1, PT, R2, R188, PT ;  /* 0x000000bc0200720c */ /* 0x000fe20003f26270 */
[----:B------:R-:W-:Y:S01]  /*5140*/  IMAD.IADD R9, R183, 0x1, -R2 ;  /* 0x00000001b7097824 */ /* 0x000fe200078e0a02 */
[----:B------:R-:W-:Y:S01]  /*5150*/  LOP3.LUT R93, R7, UR29, R14, 0x96, !PT ;  /* 0x0000001d075d7c12 */ /* 0x000fe2000f8e960e */
[----:B------:R-:W-:Y:S01]  /*5160*/  IMAD.WIDE.U32 R10, R11, -0x326172a9, RZ ;  /* 0xcd9e8d570b0a7825 */ /* 0x000fe200078e00ff */
[----:B------:R-:W-:-:S02]  /*5170*/  LOP3.LUT R98, R7, UR29, R20, 0x96, !PT ;  /* 0x0000001d07627c12 */ /* 0x000fc4000f8e9614 */
[----:B------:R-:W-:Y:S01]  /*5180*/  LOP3.LUT R117, R7, UR29, R12, 0x96, !PT ;  /* 0x0000001d07757c12 */ /* 0x000fe2000f8e960c */
[----:B------:R-:W-:Y:S01]  /*5190*/  IMAD.IADD R14, R185, 0x1, -R2 ;  /* 0x00000001b90e7824 */ /* 0x000fe200078e0a02 */
[----:B------:R-:W-:Y:S01]  /*51a0*/  I2FP.F32.S32 R15, R5 ;  /* 0x00000005000f7245 */ /* 0x000fe20000201400 */
[C---:B------:R-:W-:Y:S01]  /*51b0*/  VIADD R17, R2.reuse, 0x10 ;  /* 0x0000001002117836 */ /* 0x040fe20000000000 */
[----:B------:R-:W-:Y:S01]  /*51c0*/  IABS R7, R13 ;  /* 0x0000000d00077213 */ /* 0x000fe20000000000 */
[----:B------:R-:W-:Y:S01]  /*51d0*/  VIADD R19, R2, 0x19 ;  /* 0x0000001902137836 */ /* 0x000fe20000000000 */
[----:B------:R-:W-:Y:S01]  /*51e0*/  IABS R5, R9 ;  /* 0x0000000900057213 */ /* 0x000fe20000000000 */
[----:B------:R-:W-:Y:S01]  /*51f0*/  IMAD.IADD R13, R184, 0x1, -R17 ;  /* 0x00000001b80d7824 */ /* 0x000fe200078e0a11 */
[C---:B------:R-:W-:Y:S01]  /*5200*/  LOP3.LUT R99, R11.reuse, UR29, R20, 0x96, !PT ;  /* 0x0000001d0b637c12 */ /* 0x040fe2000f8e9614 */
[C---:B------:R-:W-:Y:S01]  /*5210*/  VIADD R20, R2.reuse, 0x20 ;  /* 0x0000002002147836 */ /* 0x040fe20000000000 */
[----:B------:R-:W-:Y:S01]  /*5220*/  LOP3.LUT R248, R11, UR29, R12, 0x96, !PT ;  /* 0x0000001d0bf87c12 */ /* 0x000fe2000f8e960c */
[----:B------:R-:W-:Y:S01]  /*5230*/  IMAD.MOV.U32 R11, RZ, RZ, R7 ;  /* 0x000000ffff0b7224 */ /* 0x000fe200078e0007 */
[----:B------:R-:W-:Y:S01]  /*5240*/  IABS R9, R14 ;  /* 0x0000000e00097213 */ /* 0x000fe20000000000 */
[----:B------:R-:W-:Y:S01]  /*5250*/  IMAD.MOV.U32 R7, RZ, RZ, R5 ;  /* 0x000000ffff077224 */ /* 0x000fe200078e0005 */
[C---:B------:R-:W-:Y:S01]  /*5260*/  LOP3.LUT R51, R49.reuse, UR43, R6, 0x96, !PT ;  /* 0x0000002b31337c12 */ /* 0x040fe2000f8e9606 */
[C---:B------:R-:W-:Y:S01]  /*5270*/  VIADD R26, R2.reuse, 0x21 ;  /* 0x00000021021a7836 */ /* 0x040fe20000000000 */
[----:B------:R-:W-:Y:S01]  /*5280*/  I2FP.F32.S32 R11, R11 ;  /* 0x0000000b000b7245 */ /* 0x000fe20000201400 */
[----:B------:R-:W-:Y:S01]  /*5290*/  IMAD.MOV.U32 R5, RZ, RZ, R9 ;  /* 0x000000ffff057224 */ /* 0x000fe200078e0009 */
[----:B------:R-:W-:Y:S01]  /*52a0*/  I2FP.F32.S32 R7, R7 ;  /* 0x0000000700077245 */ /* 0x000fe20000201400 */
[C---:B------:R-:W-:Y:S01]  /*52b0*/  VIADD R9, R2.reuse, 0x1 ;  /* 0x0000000102097836 */ /* 0x040fe20000000000 */
[----:B------:R-:W-:Y:S01]  /*52c0*/  LOP3.LUT R49, R49, UR43, R8, 0x96, !PT ;  /* 0x0000002b31317c12 */ /* 0x000fe2000f8e9608 */
[C---:B------:R-:W-:Y:S01]  /*52d0*/  VIADD R8, R2.reuse, 0x8 ;  /* 0x0000000802087836 */ /* 0x040fe20000000000 */
[----:B------:R-:W-:Y:S01]  /*52e0*/  I2FP.F32.S32 R5, R5 ;  /* 0x0000000500057245 */ /* 0x000fe20000201400 */
[----:B------:R-:W-:Y:S01]  /*52f0*/  FFMA.FTZ R38, R7, -UR23, R108 ;  /* 0x8000001707267c23 */ /* 0x000fe2000801006c */
[----:B------:R-:W-:Y:S01]  /*5300*/  VIADD R7, R2, 0x9 ;  /* 0x0000000902077836 */ /* 0x000fe20000000000 */
[----:B------:R-:W-:Y:S01]  /*5310*/  LOP3.LUT R50, R119, UR43, R6, 0x96, !PT ;  /* 0x0000002b77327c12 */ /* 0x000fe2000f8e9606 */
[----:B------:R-:W-:-:S02]  /*5320*/  IMAD.IADD R6, R184, 0x1, -R9 ;  /* 0x00000001b8067824 */ /* 0x000fc400078e0a09 */
[----:B------:R-:W-:Y:S01]  /*5330*/  FFMA.FTZ R37, R5, -UR23, R110 ;  /* 0x8000001705257c23 */ /* 0x000fe2000801006e */
[----:B------:R-:W-:Y:S01]  /*5340*/  FFMA.FTZ R39, R11, -UR23, R62 ;  /* 0x800000170b277c23 */ /* 0x000fe2000801003e */
[C---:B------:R-:W-:Y:S01]  /*5350*/  IMAD.IADD R5, R184.reuse, 0x1, -R8 ;  /* 0x00000001b8057824 */ /* 0x040fe200078e0a08 */
[----:B------:R-:W-:Y:S01]  /*5360*/  LOP3.LUT R41, R119, UR43, R10, 0x96, !PT ;  /* 0x0000002b77297c12 */ /* 0x000fe2000f8e960a */
[C---:B------:R-:W-:Y:S01]  /*5370*/  IMAD.IADD R11, R184.reuse, 0x1, -R7 ;  /* 0x00000001b80b7824 */ /* 0x040fe200078e0a07 */
[----:B------:R-:W-:Y:S01]  /*5380*/  IABS R12, R6 ;  /* 0x00000006000c7213 */ /* 0x000fe20000000000 */
[C---:B------:R-:W-:Y:S01]  /*5390*/  IMAD.IADD R14, R184.reuse, 0x1, -R20 ;  /* 0x00000001b80e7824 */ /* 0x040fe200078e0a14 */
[----:B------:R-:W-:Y:S01]  /*53a0*/  IABS R6, R5 ;  /* 0x0000000500067213 */ /* 0x000fe20000000000 */
[----:B------:R-:W-:Y:S01]  /*53b0*/  IMAD.IADD R16, R184, 0x1, -R26 ;  /* 0x00000001b8107824 */ /* 0x000fe200078e0a1a */
[----:B------:R-:W-:Y:S01]  /*53c0*/  IABS R5, R11 ;  /* 0x0000000b00057213 */ /* 0x000fe20000000000 */
[----:B------:R-:W-:Y:S01]  /*53d0*/  FFMA.FTZ R36, R15, -UR23, R60 ;  /* 0x800000170f247c23 */ /* 0x000fe2000801003c */
[----:B------:R-:W-:Y:S01]  /*53e0*/  IABS R11, R13 ;  /* 0x0000000d000b7213 */ /* 0x000fe20000000000 */
[----:B------:R-:W-:Y:S01]  /*53f0*/  IMAD.MOV.U32 R13, RZ, RZ, R12 ;  /* 0x000000ffff0d7224 */ /* 0x000fe200078e000c */
[----:B------:R-:W-:Y:S01]  /*5400*/  LOP3.LUT R247, R95, UR43, R10, 0x96, !PT ;  /* 0x0000002b5ff77c12 */ /* 0x000fe2000f8e960a */
[----:B------:R-:W-:Y:S01]  /*5410*/  IMAD.MOV.U32 R12, RZ, RZ, R6 ;  /* 0x000000ffff0c7224 */ /* 0x000fe200078e0006 */
[C---:B------:R-:W-:Y:S01]  /*5420*/  ISETP.GE.AND P0, PT, R2.reuse, R187, PT ;  /* 0x000000bb0200720c */ /* 0x040fe20003f06270 */
[----:B------:R-:W-:Y:S01]  /*5430*/  IMAD.MOV.U32 R6, RZ, RZ, R5 ;  /* 0x000000ffff067224 */ /* 0x000fe200078e0005 */
[----:B------:R-:W-:Y:S01]  /*5440*/  I2FP.F32.S32 R13, R13 ;  /* 0x0000000d000d7245 */ /* 0x000fe20000201400 */
[----:B------:R-:W-:Y:S01]  /*5450*/  IMAD.MOV.U32 R5, RZ, RZ, R11 ;  /* 0x000000ffff057224 */ /* 0x000fe200078e000b */
        /* <DEDUP_REMOVED lines=8> */
[C---:B------:R-:W-:Y:S02]  /*54e0*/  VIADD R6, R2.reuse, 0x11 ;  /* 0x0000001102067836 */ /* 0x040fe40000000000 */
[----:B------:R-:W-:Y:S01]  /*54f0*/  FFMA.FTZ R31, R5, -UR23, R68 ;  /* 0x80000017051f7c23 */ /* 0x000fe20008010044 */
[C---:B------:R-:W-:Y:S01]  /*5500*/  VIADD R5, R2.reuse, 0x18 ;  /* 0x0000001802057836 */ /* 0x040fe20000000000 */
[----:B------:R-:W-:Y:S01]  /*5510*/  ISETP.GE.AND P2, PT, R2, R189, PT ;  /* 0x000000bd0200720c */ /* 0x000fe20003f46270 */
[----:B------:R-:W-:Y:S01]  /*5520*/  IMAD.IADD R11, R184, 0x1, -R6 ;  /* 0x00000001b80b7824 */ /* 0x000fe200078e0a06 */
[----:B------:R-:W-:Y:S01]  /*5530*/  ISETP.LT.OR P4, PT, R2, R182, P3 ;  /* 0x000000b60200720c */ /* 0x000fe20001f81670 */
[----:B------:R-:W-:Y:S01]  /*5540*/  IMAD.IADD R10, R184, 0x1, -R5 ;  /* 0x00000001b80a7824 */ /* 0x000fe200078e0a05 */
[C---:B------:R-:W-:Y:S01]  /*5550*/  ISETP.LT.OR P1, PT, R2.reuse, R179, P1 ;  /* 0x000000b30200720c */ /* 0x040fe20000f21670 */
[C---:B------:R-:W-:Y:S01]  /*5560*/  VIADD R27, R2.reuse, 0x29 ;  /* 0x00000029021b7836 */ /* 0x040fe20000000000 */
[----:B------:R-:W-:Y:S01]  /*5570*/  IABS R15, R11 ;  /* 0x0000000b000f7213 */ /* 0x000fe20000000000 */
[C---:B------:R-:W-:Y:S01]  /*5580*/  VIADD R28, R2.reuse, 0x30 ;  /* 0x00000030021c7836 */ /* 0x040fe20000000000 */
[----:B------:R-:W-:Y:S01]  /*5590*/  IABS R12, R10 ;  /* 0x0000000a000c7213 */ /* 0x000fe20000000000 */
[C---:B------:R-:W-:Y:S01]  /*55a0*/  VIADD R29, R2.reuse, 0x31 ;  /* 0x00000031021d7836 */ /* 0x040fe20000000000 */
[----:B------:R-:W-:Y:S01]  /*55b0*/  IABS R11, R13 ;  /* 0x0000000d000b7213 */ /* 0x000fe20000000000 */
[----:B------:R-:W-:Y:S01]  /*55c0*/  VIADD R34, R2, 0x38 ;  /* 0x0000003802227836 */ /* 0x000fe20000000000 */
[----:B------:R-:W-:Y:S01]  /*55d0*/  IABS R10, R14 ;  /* 0x0000000e000a7213 */ /* 0x000fe20000000000 */
        /* <DEDUP_REMOVED lines=17> */
[----:B------:R-:W-:Y:S02]  /*56f0*/  IMAD.IADD R10, R184, 0x1, -R27 ;  /* 0x00000001b80a7824 */ /* 0x000fe400078e0a1b */
[----:B------:R-:W-:Y:S01]  /*5700*/  FFMA.FTZ R23, R12, -UR23, R45 ;  /* 0x800000170c177c23 */ /* 0x000fe2000801002d */
[----:B------:R-:W-:Y:S01]  /*5710*/  IMAD.IADD R16, R184, 0x1, -R34 ;  /* 0x00000001b8107824 */ /* 0x000fe200078e0a22 */
[----:B------:R-:W-:Y:S01]  /*5720*/  IABS R15, R11 ;  /* 0x0000000b000f7213 */ /* 0x000fe20000000000 */
[----:B------:R-:W-:Y:S01]  /*5730*/  VIADD R30, R2, 0x39 ;  /* 0x00000039021e7836 */ /* 0x000fe20000000000 */
[----:B------:R-:W-:-:S02]  /*5740*/  IABS R12, R10 ;  /* 0x0000000a000c7213 */ /* 0x000fc40000000000 */
[----:B------:R-:W-:Y:S02]  /*5750*/  IABS R11, R13 ;  /* 0x0000000d000b7213 */ /* 0x000fe40000000000 */
[----:B------:R-:W-:Y:S01]  /*5760*/  IABS R10, R14 ;  /* 0x0000000e000a7213 */ /* 0x000fe20000000000 */
[----:B------:R-:W-:Y:S01]  /*5770*/  IMAD.MOV.U32 R14, RZ, RZ, R12 ;  /* 0x000000ffff0e7224 */ /* 0x000fe200078e000c */
[----:B------:R-:W-:Y:S01]  /*5780*/  IABS R13, R16 ;  /* 0x00000010000d7213 */ /* 0x000fe20000000000 */
[----:B------:R-:W-:Y:S01]  /*5790*/  IMAD.MOV.U32 R12, RZ, RZ, R11 ;  /* 0x000000ffff0c7224 */ /* 0x000fe200078e000b */
[----:B------:R-:W-:Y:S01]  /*57a0*/  ISETP.GE.AND P3, PT, R9, R190, PT ;  /* 0x000000be0900720c */ /* 0x000fe20003f66270 */
[----:B------:R-:W-:Y:S01]  /*57b0*/  IMAD.MOV.U32 R11, RZ, RZ, R10 ;  /* 0x000000ffff0b7224 */ /* 0x000fe200078e000a */
[C---:B------:R-:W-:Y:S01]  /*57c0*/  ISETP.LT.OR P6, PT, R2.reuse, R180, P0 ;  /* 0x000000b40200720c */ /* 0x040fe200007c1670 */
[----:B------:R-:W-:Y:S01]  /*57d0*/  IMAD.MOV.U32 R10, RZ, RZ, R13 ;  /* 0x000000ffff0a7224 */ /* 0x000fe200078e000d */
[----:B------:R-:W-:Y:S01]  /*57e0*/  ISETP.LT.OR P2, PT, R2, R181, P2 ;  /* 0x000000b50200720c */ /* 0x000fe20001741670 */
[----:B------:R-:W-:Y:S01]  /*57f0*/  IMAD.IADD R2, R184, 0x1, -R30 ;  /* 0x00000001b8027824 */ /* 0x000fe200078e0a1e */
[----:B------:R-:W-:-:S02]  /*5800*/  ISETP.GE.AND P0, PT, R8, R190, PT ;  /* 0x000000be0800720c */ /* 0x000fc40003f06270 */
[----:B------:R-:W-:Y:S02]  /*5810*/  P2R R13, PR, RZ, 0x2 ;  /* 0x00000002ff0d7803 */ /* 0x000fe40000000000 */
[-C--:B------:R-:W-:Y:S02]  /*5820*/  ISETP.LT.OR P1, PT, R9, R182.reuse, P3 ;  /* 0x000000b60900720c */ /* 0x080fe40001f21670 */
[----:B------:R-:W-:Y:S02]  /*5830*/  P2R R16, PR, RZ, 0x4 ;  /* 0x00000004ff107803 */ /* 0x000fe40000000000 */
[----:B------:R-:W-:Y:S02]  /*5840*/  ISETP.LT.OR P3, PT, R8, R182, P0 ;  /* 0x000000b60800720c */ /* 0x000fe40000761670 */
[-C--:B------:R-:W-:Y:S02]  /*5850*/  ISETP.GE.AND P2, PT, R7, R190.reuse, PT ;  /* 0x000000be0700720c */ /* 0x080fe40003f46270 */
[----:B------:R-:W-:-:S02]  /*5860*/  ISETP.GE.AND P0, PT, R17, R190, PT ;  /* 0x000000be1100720c */ /* 0x000fc40003f06270 */
[----:B------:R-:W-:Y:S02]  /*5870*/  FSEL R73, R35, -INF , !P1 ;  /* 0xff80000023497808 */ /* 0x000fe40004800000 */
[----:B------:R-:W-:Y:S02]  /*5880*/  FSEL R84, R33, -INF , !P3 ;  /* 0xff80000021547808 */ /* 0x000fe40005800000 */
[-C--:B------:R-:W-:Y:S02]  /*5890*/  ISETP.LT.OR P1, PT, R7, R182.reuse, P2 ;  /* 0x000000b60700720c */ /* 0x080fe40001721670 */
        /* <DEDUP_REMOVED lines=15> */
[----:B------:R-:W-:Y:S02]  /*5990*/  I2FP.F32.S32 R14, R14 ;  /* 0x0000000e000e7245 */ /* 0x000fe40000201400 */
[----:B------:R-:W-:Y:S02]  /*59a0*/  I2FP.F32.S32 R12, R12 ;  /* 0x0000000c000c7245 */ /* 0x000fe40000201400 */
[----:B------:R-:W-:Y:S01]  /*59b0*/  FSEL R91, R23, -INF , !P1 ;  /* 0xff800000175b7808 */ /* 0x000fe20004800000 */
[----:B------:R-:W-:Y:S01]  /*59c0*/  FFMA.FTZ R14, R14, -UR23, R53 ;  /* 0x800000170e0e7c23 */ /* 0x000fe20008010035 */
[----:B------:R-:W-:Y:S01]  /*59d0*/  FSEL R148, R22, -INF , !P3 ;  /* 0xff80000016947808 */ /* 0x000fe20005800000 */
[----:B------:R-:W-:Y:S01]  /*59e0*/  FFMA.FTZ R12, R12, -UR23, R76 ;  /* 0x800000170c0c7c23 */ /* 0x000fe2000801004c */
[-C--:B------:R-:W-:Y:S02]  /*59f0*/  ISETP.LT.OR P1, PT, R26, R182.reuse, P2 ;  /* 0x000000b61a00720c */ /* 0x080fe40001721670 */
[----:B------:R-:W-:-:S02]  /*5a00*/  ISETP.LT.OR P3, PT, R18, R182, P0 ;  /* 0x000000b61200720c */ /* 0x000fc40000761670 */
[-C--:B------:R-:W-:Y:S02]  /*5a10*/  ISETP.GE.AND P2, PT, R27, R190.reuse, PT ;  /* 0x000000be1b00720c */ /* 0x080fe40003f46270 */
[C---:B------:R-:W-:Y:S02]  /*5a20*/  ISETP.GE.AND P0, PT, R28.reuse, R190, PT ;  /* 0x000000be1c00720c */ /* 0x040fe40003f06270 */
[----:B------:R-:W-:Y:S02]  /*5a30*/  IABS R2, R2 ;  /* 0x0000000200027213 */ /* 0x000fe40000000000 */
[----:B------:R-:W-:Y:S02]  /*5a40*/  FSEL R149, R21, -INF , !P1 ;  /* 0xff80000015957808 */ /* 0x000fe40004800000 */
[-C--:B------:R-:W-:Y:S02]  /*5a50*/  ISETP.LT.OR P1, PT, R27, R182.reuse, P2 ;  /* 0x000000b61b00720c */ /* 0x080fe40001721670 */
[----:B------:R-:W-:-:S02]  /*5a60*/  ISETP.LT.OR P0, PT, R28, R182, P0 ;  /* 0x000000b61c00720c */ /* 0x000fc40000701670 */
        /* <DEDUP_REMOVED lines=8> */
[-C--:B------:R-:W-:Y:S01]  /*5af0*/  ISETP.GE.AND P2, PT, R29, R190.reuse, PT ;  /* 0x000000be1d00720c */ /* 0x080fe20003f46270 */
[----:B------:R-:W-:Y:S01]  /*5b00*/  IMAD.IADD R12, R183, 0x1, -R8 ;  /* 0x00000001b70c7824 */ /* 0x000fe200078e0a08 */
[----:B------:R-:W-:-:S02]  /*5b10*/  ISETP.GE.AND P1, PT, R34, R190, PT ;  /* 0x000000be2200720c */ /* 0x000fc40003f26270 */
[----:B------:R-:W-:Y:S02]  /*5b20*/  ISETP.GE.AND P0, PT, R30, R190, PT ;  /* 0x000000be1e00720c */ /* 0x000fe40003f06270 */
[----:B------:R-:W-:Y:S02]  /*5b30*/  I2FP.F32.S32 R15, R15 ;  /* 0x0000000f000f7245 */ /* 0x000fe40000201400 */
[-C--:B------:R-:W-:Y:S02]  /*5b40*/  ISETP.LT.OR P2, PT, R29, R182.reuse, P2 ;  /* 0x000000b61d00720c */ /* 0x080fe40001741670 */
[-C--:B------:R-:W-:Y:S01]  /*5b50*/  ISETP.LT.OR P1, PT, R34, R182.reuse, P1 ;  /* 0x000000b62200720c */ /* 0x080fe20000f21670 */
[----:B------:R-:W-:Y:S01]  /*5b60*/  FFMA.FTZ R15, R15, -UR23, R52 ;  /* 0x800000170f0f7c23 */ /* 0x000fe20008010034 */
[----:B------:R-:W-:Y:S02]  /*5b70*/  ISETP.LT.OR P0, PT, R30, R182, P0 ;  /* 0x000000b61e00720c */ /* 0x000fe40000701670 */
[----:B------:R-:W-:Y:S01]  /*5b80*/  FSEL R152, R11, -INF , !P2 ;  /* 0xff8000000b987808 */ /* 0x000fe20005000000 */
[--C-:B------:R-:W-:Y:S01]  /*5b90*/  IMAD.IADD R11, R186, 0x1, -R9.reuse ;  /* 0x00000001ba0b7824 */ /* 0x100fe200078e0a09 */
[----:B------:R-:W-:Y:S01]  /*5ba0*/  FSEL R205, R10, -INF , !P1 ;  /* 0xff8000000acd7808 */ /* 0x000fe20004800000 */
[--C-:B------:R-:W-:Y:S01]  /*5bb0*/  IMAD.IADD R10, R183, 0x1, -R9.reuse ;  /* 0x00000001b70a7824 */ /* 0x100fe200078e0a09 */
[----:B------:R-:W-:Y:S01]  /*5bc0*/  FSEL R168, R2, -INF , !P0 ;  /* 0xff80000002a87808 */ /* 0x000fe20004000000 */
        /* <DEDUP_REMOVED lines=16> */
[----:B------:R-:W-:Y:S01]  /*5cd0*/  ISETP.NE.AND P2, PT, R16, RZ, PT ;  /* 0x000000ff1000720c */ /* 0x000fe20003f45270 */
[----:B------:R-:W-:Y:S01]  /*5ce0*/  IMAD.MOV.U32 R10, RZ, RZ, R14 ;  /* 0x000000ffff0a7224 */ /* 0x000fe200078e000e */
[----:B------:R-:W-:-:S02]  /*5cf0*/  I2FP.F32.S32 R11, R11 ;  /* 0x0000000b000b7245 */ /* 0x000fc40000201400 */
[----:B------:R-:W-:Y:S02]  /*5d00*/  I2FP.F32.S32 R9, R9 ;  /* 0x0000000900097245 */ /* 0x000fe40000201400 */
[----:B------:R-:W-:Y:S01]  /*5d10*/  IABS R2, R12 ;  /* 0x0000000c00027213 */ /* 0x000fe20000000000 */
[----:B------:R-:W-:Y:S01]  /*5d20*/  FFMA.FTZ R11, R11, -UR23, R109 ;  /* 0x800000170b0b7c23 */ /* 0x000fe2000801006d */
[----:B------:R-:W-:Y:S01]  /*5d30*/  FSEL R108, R38, -INF , !P1 ;  /* 0xff800000266c7808 */ /* 0x000fe20004800000 */
[----:B------:R-:W-:Y:S01]  /*5d40*/  FFMA.FTZ R15, R9, -UR23, R66 ;  /* 0x80000017090f7c23 */ /* 0x000fe20008010042 */
[----:B------:R-:W-:Y:S02]  /*5d50*/  I2FP.F32.S32 R10, R10 ;  /* 0x0000000a000a7245 */ /* 0x000fe40000201400 */
[----:B------:R-:W-:Y:S02]  /*5d60*/  ISETP.GE.AND P1, PT, R8, R188, PT ;  /* 0x000000bc0800720c */ /* 0x000fe40003f26270 */
[----:B------:R-:W-:Y:S01]  /*5d70*/  I2FP.F32.S32 R13, R13 ;  /* 0x0000000d000d7245 */ /* 0x000fe20000201400 */
[----:B------:R-:W-:Y:S01]  /*5d80*/  FFMA.FTZ R12, R10, -UR23, R63 ;  /* 0x800000170a0c7c23 */ /* 0x000fe2000801003f */
[----:B------:R-:W-:-:S02]  /*5d90*/  FSEL R66, R39, -INF , !P2 ;  /* 0xff80000027427808 */ /* 0x000fc40005000000 */
[C---:B------:R-:W-:Y:S01]  /*5da0*/  ISETP.GE.AND P2, PT, R8.reuse, R189, PT ;  /* 0x000000bd0800720c */ /* 0x040fe20003f46270 */
[----:B------:R-:W-:Y:S01]  /*5db0*/  FFMA.FTZ R10, R13, -UR23, R111 ;  /* 0x800000170d0a7c23 */ /* 0x000fe2000801006f */
[----:B------:R-:W-:Y:S02]  /*5dc0*/  I2FP.F32.S32 R2, R2 ;  /* 0x0000000200027245 */ /* 0x000fe40000201400 */
[C---:B------:R-:W-:Y:S02]  /*5dd0*/  ISETP.LT.OR P1, PT, R8.reuse, R179, P1 ;  /* 0x000000b30800720c */ /* 0x040fe40000f21670 */
[----:B------:R-:W-:Y:S01]  /*5de0*/  ISETP.GE.AND P0, PT, R8, R187, PT ;  /* 0x000000bb0800720c */ /* 0x000fe20003f06270 */
[----:B------:R-:W-:Y:S01]  /*5df0*/  FFMA.FTZ R13, R2, -UR23, R104 ;  /* 0x80000017020d7c23 */ /* 0x000fe20008010068 */
[----:B------:R-:W-:Y:S02]  /*5e00*/  ISETP.LT.OR P2, PT, R8, R181, P2 ;  /* 0x000000b50800720c */ /* 0x000fe40001741670 */
[----:B------:R-:W-:Y:S01]  /*5e10*/  FSEL R134, R11, -INF , !P4 ;  /* 0xff8000000b867808 */ /* 0x000fe20006000000 */
[----:B------:R-:W-:Y:S01]  /*5e20*/  IMAD.IADD R11, R186, 0x1, -R7 ;  /* 0x00000001ba0b7824 */ /* 0x000fe200078e0a07 */
[----:B------:R-:W-:-:S02]  /*5e30*/  P2R R2, PR, RZ, 0x2 ;  /* 0x00000002ff027803 */ /* 0x000fc40000000000 */
[----:B------:R-:W-:Y:S02]  /*5e40*/  FSEL R119, R37, -INF , !P6 ;  /* 0xff80000025777808 */ /* 0x000fe40007000000 */
[----:B------:R-:W-:Y:S02]  /*5e50*/  ISETP.GE.AND P1, PT, R7, R188, PT ;  /* 0x000000bc0700720c */ /* 0x000fe40003f26270 */
[----:B------:R-:W-:Y:S01]  /*5e60*/  ISETP.LT.OR P6, PT, R8, R180, P0 ;  /* 0x000000b40800720c */ /* 0x000fe200007c1670 */
[----:B------:R-:W-:Y:S01]  /*5e70*/  IMAD.IADD R8, R185, 0x1, -R8 ;  /* 0x00000001b9087824 */ /* 0x000fe200078e0a08 */
[----:B------:R-:W-:Y:S02]  /*5e80*/  P2R R9, PR, RZ, 0x4 ;  /* 0x00000004ff097803 */ /* 0x000fe40000000000 */
[----:B------:R-:W-:Y:S02]  /*5e90*/  ISETP.GE.AND P2, PT, R7, R189, PT ;  /* 0x000000bd0700720c */ /* 0x000fe40003f46270 */
[----:B------:R-:W-:Y:S01]  /*5ea0*/  FSEL R136, R10, -INF , !P3 ;  /* 0xff8000000a887808 */ /* 0x000fe20005800000 */
[----:B------:R-:W-:Y:S01]  /*5eb0*/  IMAD.IADD R10, R183, 0x1, -R7 ;  /* 0x00000001b70a7824 */ /* 0x000fe200078e0a07 */
[----:B------:R-:W-:-:S02]  /*5ec0*/  ISETP.GE.AND P0, PT, R7, R187, PT ;  /* 0x000000bb0700720c */ /* 0x000fc40003f06270 */
[----:B------:R-:W-:Y:S02]  /*5ed0*/  FSEL R89, R12, -INF , !P5 ;  /* 0xff8000000c597808 */ /* 0x000fe40006800000 */
[----:B------:R-:W-:Y:S02]  /*5ee0*/  ISETP.LT.OR P4, PT, R7, R179, P1 ;  /* 0x000000b30700720c */ /* 0x000fe40000f81670 */
[----:B------:R-:W-:Y:S02]  /*5ef0*/  IABS R12, R11 ;  /* 0x0000000b000c7213 */ /* 0x000fe40000000000 */
[----:B------:R-:W-:Y:S01]  /*5f00*/  ISETP.NE.AND P1, PT, R2, RZ, PT ;  /* 0x000000ff0200720c */ /* 0x000fe20003f25270 */
[----:B------:R-:W-:Y:S01]  /*5f10*/  IMAD.IADD R2, R185, 0x1, -R7 ;  /* 0x00000001b9027824 */ /* 0x000fe200078e0a07 */
[C---:B------:R-:W-:Y:S02]  /*5f20*/  ISETP.LT.OR P5, PT, R7.reuse, R181, P2 ;  /* 0x000000b50700720c */ /* 0x040fe400017a1670 */
[----:B------:R-:W-:Y:S01]  /*5f30*/  ISETP.LT.OR P3, PT, R7, R180, P0 ;  /* 0x000000b40700720c */ /* 0x000fe20000761670 */
[----:B------:R-:W-:Y:S01]  /*5f40*/  IMAD.IADD R7, R186, 0x1, -R17 ;  /* 0x00000001ba077824 */ /* 0x000fe200078e0a11 */
[----:B------:R-:W-:-:S02]  /*5f50*/  ISETP.NE.AND P2, PT, R9, RZ, PT ;  /* 0x000000ff0900720c */ /* 0x000fc40003f45270 */
[----:B------:R-:W-:Y:S02]  /*5f60*/  IABS R9, R8 ;  /* 0x0000000800097213 */ /* 0x000fe40000000000 */
[----:B------:R-:W-:Y:S01]  /*5f70*/  IABS R11, R10 ;  /* 0x0000000a000b7213 */ /* 0x000fe20000000000 */
[----:B------:R-:W-:Y:S01]  /*5f80*/  IMAD.MOV.U32 R10, RZ, RZ, R12 ;  /* 0x000000ffff0a7224 */ /* 0x000fe200078e000c */
[----:B------:R-:W-:Y:S01]  /*5f90*/  IABS R8, R2 ;  /* 0x0000000200087213 */ /* 0x000fe20000000000 */
[----:B------:R-:W-:Y:S01]  /*5fa0*/  IMAD.IADD R12, R185, 0x1, -R17 ;  /* 0x00000001b90c7824 */ /* 0x000fe200078e0a11 */
[----:B------:R-:W-:Y:S01]  /*5fb0*/  IABS R2, R7 ;  /* 0x0000000700027213 */ /* 0x000fe20000000000 */
[----:B------:R-:W-:Y:S01]  /*5fc0*/  IMAD.MOV.U32 R7, RZ, RZ, R9 ;  /* 0x000000ffff077224 */ /* 0x000fe200078e0009 */
[----:B------:R-:W-:Y:S01]  /*5fd0*/  I2FP.F32.S32 R10, R10 ;  /* 0x0000000a000a7245 */ /* 0x000fe20000201400 */
[----:B------:R-:W-:Y:S01]  /*5fe0*/  IMAD.MOV.U32 R9, RZ, RZ, R11 ;  /* 0x000000ffff097224 */ /* 0x000fe200078e000b */
[----:B------:R-:W-:Y:S01]  /*5ff0*/  FSEL R80, R13, -INF , !P1 ;  /* 0xff8000000d507808 */ /* 0x000fe20004800000 */
        /* <DEDUP_REMOVED lines=8> */
[----:B------:R-:W-:Y:S01]  /*6080*/  FSEL R67, R15, -INF , !P2 ;  /* 0xff8000000f437808 */ /* 0x000fe20005000000 */
[----:B------:R-:W-:Y:S01]  /*6090*/  FFMA.FTZ R8, R8, -UR23, R105 ;  /* 0x8000001708087c23 */ /* 0x000fe20008010069 */
[----:B------:R-:W-:Y:S01]  /*60a0*/  I2FP.F32.S32 R11, R11 ;  /* 0x0000000b000b7245 */ /* 0x000fe20000201400 */
[----:B------:R-:W-:Y:S01]  /*60b0*/  FFMA.FTZ R14, R9, -UR23, R70 ;  /* 0x80000017090e7c23 */ /* 0x000fe20008010046 */
[C---:B------:R-:W-:Y:S02]  /*60c0*/  ISETP.GE.AND P2, PT, R17.reuse, R189, PT ;  /* 0x000000bd1100720c */ /* 0x040fe40003f46270 */
[----:B------:R-:W-:Y:S01]  /*60d0*/  ISETP.LT.OR P1, PT, R17, R179, P1 ;  /* 0x000000b31100720c */ /* 0x000fe20000f21670 */
[----:B------:R-:W-:Y:S01]  /*60e0*/  FFMA.FTZ R2, R11, -UR23, R107 ;  /* 0x800000170b027c23 */ /* 0x000fe2000801006b */
[----:B------:R-:W-:-:S02]  /*60f0*/  ISETP.LT.OR P2, PT, R17, R181, P2 ;  /* 0x000000b51100720c */ /* 0x000fc40001741670 */
[----:B------:R-:W-:Y:S02]  /*6100*/  ISETP.GE.AND P0, PT, R17, R187, PT ;  /* 0x000000bb1100720c */ /* 0x000fe40003f06270 */
[----:B------:R-:W-:Y:S02]  /*6110*/  P2R R9, PR, RZ, 0x2 ;  /* 0x00000002ff097803 */ /* 0x000fe40000000000 */
[----:B------:R-:W-:Y:S02]  /*6120*/  ISETP.GE.AND P1, PT, R6, R188, PT ;  /* 0x000000bc0600720c */ /* 0x000fe40003f26270 */
[----:B------:R-:W-:Y:S01]  /*6130*/  FSEL R97, R7, -INF , !P6 ;  /* 0xff80000007617808 */ /* 0x000fe20007000000 */
[----:B------:R-:W-:Y:S01]  /*6140*/  IMAD.IADD R7, R183, 0x1, -R6 ;  /* 0x00000001b7077824 */ /* 0x000fe200078e0a06 */
[----:B------:R-:W-:Y:S02]  /*6150*/  P2R R11, PR, RZ, 0x4 ;  /* 0x00000004ff0b7803 */ /* 0x000fe40000000000 */
[----:B------:R-:W-:-:S02]  /*6160*/  ISETP.LT.OR P6, PT, R17, R180, P0 ;  /* 0x000000b41100720c */ /* 0x000fc400007c1670 */
[----:B------:R-:W-:Y:S02]  /*6170*/  ISETP.GE.AND P2, PT, R6, R189, PT ;  /* 0x000000bd0600720c */ /* 0x000fe40003f46270 */
[----:B------:R-:W-:Y:S01]  /*6180*/  FSEL R96, R8, -INF , !P4 ;  /* 0xff80000008607808 */ /* 0x000fe20006000000 */
[--C-:B------:R-:W-:Y:S01]  /*6190*/  IMAD.IADD R8, R186, 0x1, -R6.reuse ;  /* 0x00000001ba087824 */ /* 0x100fe200078e0a06 */
[----:B------:R-:W-:Y:S01]  /*61a0*/  FSEL R104, R2, -INF , !P3 ;  /* 0xff80000002687808 */ /* 0x000fe20005800000 */
[----:B------:R-:W-:Y:S01]  /*61b0*/  IMAD.IADD R2, R185, 0x1, -R6 ;  /* 0x00000001b9027824 */ /* 0x000fe200078e0a06 */
[C---:B------:R-:W-:Y:S02]  /*61c0*/  ISETP.GE.AND P0, PT, R6.reuse, R187, PT ;  /* 0x000000bb0600720c */ /* 0x040fe40003f06270 */
[----:B------:R-:W-:Y:S02]  /*61d0*/  ISETP.LT.OR P4, PT, R6, R179, P1 ;  /* 0x000000b30600720c */ /* 0x000fe40000f81670 */
[----:B------:R-:W-:-:S02]  /*61e0*/  ISETP.NE.AND P1, PT, R9, RZ, PT ;  /* 0x000000ff0900720c */ /* 0x000fc40003f25270 */
[----:B------:R-:W-:Y:S02]  /*61f0*/  FSEL R81, R10, -INF , !P5 ;  /* 0xff8000000a517808 */ /* 0x000fe40006800000 */
[----:B------:R-:W-:Y:S02]  /*6200*/  IABS R9, R13 ;  /* 0x0000000d00097213 */ /* 0x000fe40000000000 */
[C---:B------:R-:W-:Y:S02]  /*6210*/  ISETP.LT.OR P5, PT, R6.reuse, R181, P2 ;  /* 0x000000b50600720c */ /* 0x040fe400017a1670 */
[----:B------:R-:W-:Y:S02]  /*6220*/  ISETP.NE.AND P2, PT, R11, RZ, PT ;  /* 0x000000ff0b00720c */ /* 0x000fe40003f45270 */
[----:B------:R-:W-:Y:S02]  /*6230*/  ISETP.LT.OR P3, PT, R6, R180, P0 ;  /* 0x000000b40600720c */ /* 0x000fe40000761670 */
[----:B------:R-:W-:-:S02]  /*6240*/  IABS R6, R12 ;  /* 0x0000000c00067213 */ /* 0x000fc40000000000 */
[----:B------:R-:W-:Y:S02]  /*6250*/  IABS R11, R8 ;  /* 0x00000008000b7213 */ /* 0x000fe40000000000 */
        /* <DEDUP_REMOVED lines=8> */
[----:B------:R-:W-:-:S02]  /*62e0*/  I2FP.F32.S32 R7, R7 ;  /* 0x0000000700077245 */ /* 0x000fc40000201400 */
[----:B------:R-:W-:Y:S01]  /*62f0*/  I2FP.F32.S32 R11, R6 ;  /* 0x00000006000b7245 */ /* 0x000fe20000201400 */
[----:B------:R-:W-:Y:S01]  /*6300*/  FFMA.FTZ R6, R2, -UR23, R100 ;  /* 0x8000001702067c23 */ /* 0x000fe20008010064 */
[----:B------:R-:W-:Y:S01]  /*6310*/  ISETP.GE.AND P2, PT, R5, R189, PT ;  /* 0x000000bd0500720c */ /* 0x000fe20003f46270 */
[----:B------:R-:W-:Y:S01]  /*6320*/  FFMA.FTZ R2, R7, -UR23, R102 ;  /* 0x8000001707027c23 */ /* 0x000fe20008010066 */
[----:B------:R-:W-:Y:S01]  /*6330*/  IMAD.IADD R7, R186, 0x1, -R5 ;  /* 0x00000001ba077824 */ /* 0x000fe200078e0a05 */
[----:B------:R-:W-:Y:S01]  /*6340*/  ISETP.GE.AND P0, PT, R5, R187, PT ;  /* 0x000000bb0500720c */ /* 0x000fe20003f06270 */
[----:B------:R-:W-:Y:S01]  /*6350*/  FFMA.FTZ R11, R11, -UR23, R71 ;  /* 0x800000170b0b7c23 */ /* 0x000fe20008010047 */
[----:B------:R-:W-:Y:S01]  /*6360*/  FSEL R95, R6, -INF , !P1 ;  /* 0xff800000065f7808 */ /* 0x000fe20004800000 */
[--C-:B------:R-:W-:Y:S01]  /*6370*/  IMAD.IADD R6, R183, 0x1, -R5.reuse ;  /* 0x00000001b7067824 */ /* 0x100fe200078e0a05 */
[----:B------:R-:W-:Y:S02]  /*6380*/  ISETP.GE.AND P1, PT, R5, R188, PT ;  /* 0x000000bc0500720c */ /* 0x000fe40003f26270 */
[----:B------:R-:W-:Y:S01]  /*6390*/  FSEL R132, R2, -INF , !P6 ;  /* 0xff80000002847808 */ /* 0x000fe20007000000 */
[----:B------:R-:W-:Y:S01]  /*63a0*/  IMAD.IADD R2, R185, 0x1, -R5 ;  /* 0x00000001b9027824 */ /* 0x000fe200078e0a05 */
[----:B------:R-:W-:-:S02]  /*63b0*/  ISETP.LT.OR P2, PT, R5, R181, P2 ;  /* 0x000000b50500720c */ /* 0x000fc40001741670 */
[C---:B------:R-:W-:Y:S02]  /*63c0*/  ISETP.LT.OR P1, PT, R5.reuse, R179, P1 ;  /* 0x000000b30500720c */ /* 0x040fe40000f21670 */
[----:B------:R-:W-:Y:S01]  /*63d0*/  ISETP.LT.OR P6, PT, R5, R180, P0 ;  /* 0x000000b40500720c */ /* 0x000fe200007c1670 */
        /* <DEDUP_REMOVED lines=8> */
[----:B------:R-:W-:Y:S01]  /*6460*/  IMAD.IADD R8, R183, 0x1, -R19 ;  /* 0x00000001b7087824 */ /* 0x000fe200078e0a13 */
[----:B------:R-:W-:-:S02]  /*6470*/  I2FP.F32.S32 R9, R9 ;  /* 0x0000000900097245 */ /* 0x000fc40000201400 */
[----:B------:R-:W-:Y:S01]  /*6480*/  P2R R10, PR, RZ, 0x4 ;  /* 0x00000004ff0a7803 */ /* 0x000fe20000000000 */
[----:B------:R-:W-:Y:S01]  /*6490*/  IMAD.MOV.U32 R5, RZ, RZ, R2 ;  /* 0x000000ffff057224 */ /* 0x000fe200078e0002 */
[----:B------:R-:W-:Y:S01]  /*64a0*/  I2FP.F32.S32 R6, R6 ;  /* 0x0000000600067245 */ /* 0x000fe20000201400 */
[----:B------:R-:W-:Y:S01]  /*64b0*/  FFMA.FTZ R12, R9, -UR23, R103 ;  /* 0x80000017090c7c23 */ /* 0x000fe20008010067 */
[----:B------:R-:W-:Y:S02]  /*64c0*/  ISETP.GE.AND P2, PT, R19, R189, PT ;  /* 0x000000bd1300720c */ /* 0x000fe40003f46270 */
[----:B------:R-:W-:Y:S01]  /*64d0*/  IABS R2, R8 ;  /* 0x0000000800027213 */ /* 0x000fe20000000000 */
[----:B------:R-:W-:Y:S01]  /*64e0*/  FFMA.FTZ R8, R6, -UR23, R46 ;  /* 0x8000001706087c23 */ /* 0x000fe2000801002e */
[----:B------:R-:W-:Y:S02]  /*64f0*/  I2FP.F32.S32 R14, R14 ;  /* 0x0000000e000e7245 */ /* 0x000fe40000201400 */
[----:B------:R-:W-:-:S02]  /*6500*/  FSEL R72, R11, -INF , !P5 ;  /* 0xff8000000b487808 */ /* 0x000fc40006800000 */
[----:B------:R-:W-:Y:S01]  /*6510*/  P2R R9, PR, RZ, 0x2 ;  /* 0x00000002ff097803 */ /* 0x000fe20000000000 */
[----:B------:R-:W-:Y:S01]  /*6520*/  FFMA.FTZ R6, R14, -UR23, R114 ;  /* 0x800000170e067c23 */ /* 0x000fe20008010072 */
[----:B------:R-:W-:Y:S02]  /*6530*/  I2FP.F32.S32 R7, R7 ;  /* 0x0000000700077245 */ /* 0x000fe40000201400 */
[----:B------:R-:W-:Y:S02]  /*6540*/  ISETP.LT.OR P5, PT, R19, R181, P2 ;  /* 0x000000b51300720c */ /* 0x000fe400017a1670 */
[----:B------:R-:W-:Y:S01]  /*6550*/  I2FP.F32.S32 R2, R2 ;  /* 0x0000000200027245 */ /* 0x000fe20000201400 */
[----:B------:R-:W-:Y:S01]  /*6560*/  FFMA.FTZ R7, R7, -UR23, R112 ;  /* 0x8000001707077c23 */ /* 0x000fe20008010070 */
[----:B------:R-:W-:Y:S02]  /*6570*/  ISETP.GE.AND P1, PT, R19, R188, PT ;  /* 0x000000bc1300720c */ /* 0x000fe40003f26270 */
[----:B------:R-:W-:-:S02]  /*6580*/  ISETP.NE.AND P2, PT, R10, RZ, PT ;  /* 0x000000ff0a00720c */ /* 0x000fc40003f45270 */
[----:B------:R-:W-:Y:S01]  /*6590*/  FSEL R107, R13, -INF , !P4 ;  /* 0xff8000000d6b7808 */ /* 0x000fe20006000000 */
[----:B------:R-:W-:Y:S01]  /*65a0*/  FFMA.FTZ R13, R2, -UR23, R113 ;  /* 0x80000017020d7c23 */ /* 0x000fe20008010071 */
[----:B------:R-:W-:Y:S01]  /*65b0*/  ISETP.LT.OR P4, PT, R19, R179, P1 ;  /* 0x000000b31300720c */ /* 0x000fe20000f81670 */
[--C-:B------:R-:W-:Y:S01]  /*65c0*/  IMAD.IADD R2, R185, 0x1, -R20.reuse ;  /* 0x00000001b9027824 */ /* 0x100fe200078e0a14 */
[----:B------:R-:W-:Y:S01]  /*65d0*/  FSEL R59, R8, -INF , !P2 ;  /* 0xff800000083b7808 */ /* 0x000fe20005000000 */
[--C-:B------:R-:W-:Y:S01]  /*65e0*/  IMAD.IADD R8, R186, 0x1, -R20.reuse ;  /* 0x00000001ba087824 */ /* 0x100fe200078e0a14 */
[----:B------:R-:W-:Y:S02]  /*65f0*/  I2FP.F32.S32 R5, R5 ;  /* 0x0000000500057245 */ /* 0x000fe40000201400 */
[----:B------:R-:W-:Y:S02]  /*6600*/  ISETP.NE.AND P1, PT, R9, RZ, PT ;  /* 0x000000ff0900720c */ /* 0x000fe40003f25270 */
[----:B------:R-:W-:Y:S01]  /*6610*/  FSEL R92, R6, -INF , !P6 ;  /* 0xff800000065c7808 */ /* 0x000fe20007000000 */
[----:B------:R-:W-:Y:S01]  /*6620*/  IMAD.IADD R6, R183, 0x1, -R20 ;  /* 0x00000001b7067824 */ /* 0x000fe200078e0a14 */
[----:B------:R-:W-:Y:S01]  /*6630*/  FSEL R63, R7, -INF , !P1 ;  /* 0xff800000073f7808 */ /* 0x000fe20004800000 */
[----:B------:R-:W-:Y:S01]  /*6640*/  FFMA.FTZ R14, R5, -UR23, R47 ;  /* 0x80000017050e7c23 */ /* 0x000fe2000801002f */
[----:B------:R-:W-:Y:S01]  /*6650*/  IMAD.IADD R7, R186, 0x1, -R26 ;  /* 0x00000001ba077824 */ /* 0x000fe200078e0a1a */
[----:B------:R-:W-:Y:S01]  /*6660*/  IABS R11, R8 ;  /* 0x00000008000b7213 */ /* 0x000fe20000000000 */
[----:B------:R-:W-:Y:S01]  /*6670*/  IMAD.IADD R5, R185, 0x1, -R19 ;  /* 0x00000001b9057824 */ /* 0x000fe200078e0a13 */
[----:B------:R-:W-:Y:S01]  /*6680*/  IABS R8, R2 ;  /* 0x0000000200087213 */ /* 0x000fe20000000000 */
[----:B------:R-:W-:Y:S01]  /*6690*/  IMAD.WIDE.U32 R46, R41, -0x2daee0ad, RZ ;  /* 0xd2511f53292e7825 */ /* 0x000fe200078e00ff */
[----:B------:R-:W-:-:S02]  /*66a0*/  ISETP.GE.AND P1, PT, R20, R188, PT ;  /* 0x000000bc1400720c */ /* 0x000fc40003f26270 */
[----:B------:R-:W-:Y:S01]  /*66b0*/  IABS R9, R6 ;  /* 0x0000000600097213 */ /* 0x000fe20000000000 */
[----:B------:R-:W-:Y:S01]  /*66c0*/  IMAD.MOV.U32 R6, RZ, RZ, R11 ;  /* 0x000000ffff067224 */ /* 0x000fe200078e000b */
[----:B------:R-:W-:Y:S01]  /*66d0*/  IABS R2, R7 ;  /* 0x0000000700027213 */ /* 0x000fe20000000000 */
[----:B------:R-:W-:Y:S01]  /*66e0*/  IMAD.MOV.U32 R7, RZ, RZ, R8 ;  /* 0x000000ffff077224 */ /* 0x000fe200078e0008 */
[----:B------:R-:W-:Y:S02]  /*66f0*/  IABS R5, R5 ;  /* 0x0000000500057213 */ /* 0x000fe40000000000 */
[C---:B------:R-:W-:Y:S02]  /*6700*/  ISETP.LT.OR P1, PT, R20.reuse, R179, P1 ;  /* 0x000000b31400720c */ /* 0x040fe40000f21670 */
[----:B------:R-:W-:Y:S02]  /*6710*/  ISETP.GE.AND P0, PT, R19, R187, PT ;  /* 0x000000bb1300720c */ /* 0x000fe40003f06270 */
[----:B------:R-:W-:-:S02]  /*6720*/  ISETP.GE.AND P2, PT, R20, R189, PT ;  /* 0x000000bd1400720c */ /* 0x000fc40003f46270 */
[----:B------:R-:W-:Y:S02]  /*6730*/  I2FP.F32.S32 R5, R5 ;  /* 0x0000000500057245 */ /* 0x000fe40000201400 */
[----:B------:R-:W-:Y:S02]  /*6740*/  I2FP.F32.S32 R6, R6 ;  /* 0x0000000600067245 */ /* 0x000fe40000201400 */
[----:B------:R-:W-:Y:S01]  /*6750*/  FSEL R125, R12, -INF , !P3 ;  /* 0xff8000000c7d7808 */ /* 0x000fe20005800000 */
[----:B------:R-:W-:Y:S01]  /*6760*/  FFMA.FTZ R5, R5, -UR23, R115 ;  /* 0x8000001705057c23 */ /* 0x000fe20008010073 */
[----:B------:R-:W-:Y:S01]  /*6770*/  P2R R10, PR, RZ, 0x2 ;  /* 0x00000002ff0a7803 */ /* 0x000fe20000000000 */
[----:B------:R-:W-:Y:S01]  /*6780*/  FFMA.FTZ R8, R6, -UR23, R74 ;  /* 0x8000001706087c23 */ /* 0x000fe2000801004a */
[----:B------:R-:W-:Y:S02]  /*6790*/  I2FP.F32.S32 R9, R9 ;  /* 0x0000000900097245 */ /* 0x000fe40000201400 */
[----:B------:R-:W-:-:S02]  /*67a0*/  I2FP.F32.S32 R11, R7 ;  /* 0x00000007000b7245 */ /* 0x000fc40000201400 */
[----:B------:R-:W-:Y:S01]  /*67b0*/  ISETP.LT.OR P3, PT, R19, R180, P0 ;  /* 0x000000b41300720c */ /* 0x000fe20000761670 */
[----:B------:R-:W-:Y:S01]  /*67c0*/  FFMA.FTZ R6, R9, -UR23, R120 ;  /* 0x8000001709067c23 */ /* 0x000fe20008010078 */
[----:B------:R-:W-:Y:S01]  /*67d0*/  ISETP.LT.OR P2, PT, R20, R181, P2 ;  /* 0x000000b51400720c */ /* 0x000fe20001741670 */
[----:B------:R-:W-:Y:S01]  /*67e0*/  IMAD.IADD R9, R183, 0x1, -R26 ;  /* 0x00000001b7097824 */ /* 0x000fe200078e0a1a */
[----:B------:R-:W-:Y:S02]  /*67f0*/  ISETP.GE.AND P1, PT, R26, R188, PT ;  /* 0x000000bc1a00720c */ /* 0x000fe40003f26270 */
[----:B------:R-:W-:Y:S02]  /*6800*/  ISETP.GE.AND P0, PT, R20, R187, PT ;  /* 0x000000bb1400720c */ /* 0x000fe40003f06270 */
[----:B------:R-:W-:Y:S01]  /*6810*/  I2FP.F32.S32 R7, R2 ;  /* 0x0000000200077245 */ /* 0x000fe20000201400 */
[----:B------:R-:W-:Y:S01]  /*6820*/  FFMA.FTZ R2, R11, -UR23, R122 ;  /* 0x800000170b027c23 */ /* 0x000fe2000801007a */
[----:B------:R-:W-:-:S02]  /*6830*/  FSEL R61, R13, -INF , !P4 ;  /* 0xff8000000d3d7808 */ /* 0x000fc40006000000 */
[----:B------:R-:W-:Y:S01]  /*6840*/  P2R R12, PR, RZ, 0x4 ;  /* 0x00000004ff0c7803 */ /* 0x000fe20000000000 */
[----:B------:R-:W-:Y:S01]  /*6850*/  FFMA.FTZ R11, R7, -UR23, R75 ;  /* 0x80000017070b7c23 */ /* 0x000fe2000801004b */
[----:B------:R-:W-:Y:S01]  /*6860*/  ISETP.LT.OR P4, PT, R26, R179, P1 ;  /* 0x000000b31a00720c */ /* 0x000fe20000f81670 */
[----:B------:R-:W-:Y:S01]  /*6870*/  IMAD.IADD R7, R185, 0x1, -R26 ;  /* 0x00000001b9077824 */ /* 0x000fe200078e0a1a */
[----:B------:R-:W-:Y:S02]  /*6880*/  ISETP.LT.OR P6, PT, R20, R180, P0 ;  /* 0x000000b41400720c */ /* 0x000fe400007c1670 */
[----:B------:R-:W-:Y:S02]  /*6890*/  ISETP.GE.AND P2, PT, R26, R189, PT ;  /* 0x000000bd1a00720c */ /* 0x000fe40003f46270 */
[----:B------:R-:W-:Y:S02]  /*68a0*/  ISETP.NE.AND P1, PT, R10, RZ, PT ;  /* 0x000000ff0a00720c */ /* 0x000fe40003f25270 */
[----:B------:R-:W-:-:S02]  /*68b0*/  FSEL R58, R14, -INF , !P5 ;  /* 0xff8000000e3a7808 */ /* 0x000fc40006800000 */
[----:B------:R-:W-:Y:S01]  /*68c0*/  FSEL R74, R5, -INF , !P3 ;  /* 0xff800000054a7808 */ /* 0x000fe20005800000 */
[--C-:B------:R-:W-:Y:S01]  /*68d0*/  IMAD.IADD R5, R183, 0x1, -R18.reuse ;  /* 0x00000001b7057824 */ /* 0x100fe200078e0a12 */
[----:B------:R-:W-:Y:S02]  /*68e0*/  ISETP.LT.OR P5, PT, R26, R181, P2 ;  /* 0x000000b51a00720c */ /* 0x000fe400017a1670 */
[----:B------:R-:W-:Y:S01]  /*68f0*/  FSEL R166, R6, -INF , !P1 ;  /* 0xff80000006a67808 */ /* 0x000fe20004800000 */
[--C-:B------:R-:W-:Y:S01]  /*6900*/  IMAD.IADD R6, R186, 0x1, -R18.reuse ;  /* 0x00000001ba067824 */ /* 0x100fe200078e0a12 */
[----:B------:R-:W-:Y:S01]  /*6910*/  FSEL R239, R2, -INF , !P6 ;  /* 0xff80000002ef7808 */ /* 0x000fe20007000000 */
[----:B------:R-:W-:Y:S01]  /*6920*/  IMAD.IADD R2, R185, 0x1, -R18 ;  /* 0x00000001b9027824 */ /* 0x000fe200078e0a12 */
[----:B------:R-:W-:Y:S02]  /*6930*/  ISETP.NE.AND P2, PT, R12, RZ, PT ;  /* 0x000000ff0c00720c */ /* 0x000fe40003f45270 */
[----:B------:R-:W-:-:S02]  /*6940*/  IABS R12, R9 ;  /* 0x00000009000c7213 */ /* 0x000fc40000000000 */
[----:B------:R-:W-:Y:S02]  /*6950*/  IABS R7, R7 ;  /* 0x0000000700077213 */ /* 0x000fe40000000000 */
[----:B------:R-:W-:Y:S02]  /*6960*/  IABS R9, R5 ;  /* 0x0000000500097213 */ /* 0x000fe40000000000 */
[----:B------:R-:W-:Y:S01]  /*6970*/  IABS R13, R6 ;  /* 0x00000006000d7213 */ /* 0x000fe20000000000 */
[----:B------:R-:W-:Y:S01]  /*6980*/  IMAD.MOV.U32 R6, RZ, RZ, R7 ;  /* 0x000000ffff067224 */ /* 0x000fe200078e0007 */
[----:B------:R-:W-:Y:S01]  /*6990*/  IABS R5, R2 ;  /* 0x0000000200057213 */ /* 0x000fe20000000000 */
[----:B------:R-:W-:Y:S01]  /*69a0*/  IMAD.MOV.U32 R2, RZ, RZ, R12 ;  /* 0x000000ffff027224 */ /* 0x000fe200078e000c */
[----:B------:R-:W-:Y:S01]  /*69b0*/  ISETP.GE.AND P0, PT, R26, R187, PT ;  /* 0x000000bb1a00720c */ /* 0x000fe20003f06270 */
[----:B------:R-:W-:Y:S01]  /*69c0*/  IMAD.MOV.U32 R7, RZ, RZ, R13 ;  /* 0x000000ffff077224 */ /* 0x000fe200078e000d */
[----:B------:R-:W-:-:S02]  /*69d0*/  I2FP.F32.S32 R6, R6 ;  /* 0x0000000600067245 */ /* 0x000fc40000201400 */
[----:B------:R-:W-:Y:S02]  /*69e0*/  I2FP.F32.S32 R2, R2 ;  /* 0x0000000200027245 */ /* 0x000fe40000201400 */
[----:B------:R-:W-:Y:S02]  /*69f0*/  ISETP.GE.AND P1, PT, R18, R188, PT ;  /* 0x000000bc1200720c */ /* 0x000fe40003f26270 */
[----:B------:R-:W-:Y:S02]  /*6a00*/  I2FP.F32.S32 R7, R7 ;  /* 0x0000000700077245 */ /* 0x000fe40000201400 */
[----:B------:R-:W-:Y:S01]  /*6a10*/  I2FP.F32.S32 R13, R5 ;  /* 0x00000005000d7245 */ /* 0x000fe20000201400 */
[----:B------:R-:W-:Y:S01]  /*6a20*/  FFMA.FTZ R5, R2, -UR23, R121 ;  /* 0x8000001702057c23 */ /* 0x000fe20008010079 */
[----:B------:R-:W-:Y:S01]  /*6a30*/  FSEL R111, R8, -INF , !P2 ;  /* 0xff800000086f7808 */ /* 0x000fe20005000000 */
[----:B------:R-:W-:Y:S01]  /*6a40*/  FFMA.FTZ R2, R6, -UR23, R123 ;  /* 0x8000001706027c23 */ /* 0x000fe2000801007b */
[----:B------:R-:W-:Y:S01]  /*6a50*/  ISETP.LT.OR P3, PT, R26, R180, P0 ;  /* 0x000000b41a00720c */ /* 0x000fe20000761670 */
[----:B------:R-:W-:Y:S01]  /*6a60*/  FFMA.FTZ R12, R7, -UR23, R54 ;  /* 0x80000017070c7c23 */ /* 0x000fe20008010036 */
[----:B------:R-:W-:Y:S01]  /*6a70*/  ISETP.GE.AND P2, PT, R18, R189, PT ;  /* 0x000000bd1200720c */ /* 0x000fe20003f46270 */
[--C-:B------:R-:W-:Y:S01]  /*6a80*/  IMAD.IADD R7, R186, 0x1, -R27.reuse ;  /* 0x00000001ba077824 */ /* 0x100fe200078e0a1b */
[----:B------:R-:W-:Y:S01]  /*6a90*/  ISETP.LT.OR P1, PT, R18, R179, P1 ;  /* 0x000000b31200720c */ /* 0x000fe20000f21670 */
[----:B------:R-:W-:Y:S01]  /*6aa0*/  IMAD.IADD R6, R186, 0x1, -R28 ;  /* 0x00000001ba067824 */ /* 0x000fe200078e0a1c */
[----:B------:R-:W-:Y:S01]  /*6ab0*/  I2FP.F32.S32 R9, R9 ;  /* 0x0000000900097245 */ /* 0x000fe20000201400 */
[----:B------:R-:W-:Y:S01]  /*6ac0*/  FFMA.FTZ R13, R13, -UR23, R130 ;  /* 0x800000170d0d7c23 */ /* 0x000fe20008010082 */
[----:B------:R-:W-:Y:S01]  /*6ad0*/  FSEL R203, R5, -INF , !P4 ;  /* 0xff80000005cb7808 */ /* 0x000fe20006000000 */
[--C-:B------:R-:W-:Y:S01]  /*6ae0*/  IMAD.IADD R5, R183, 0x1, -R27.reuse ;  /* 0x00000001b7057824 */ /* 0x100fe200078e0a1b */
[----:B------:R-:W-:Y:S01]  /*6af0*/  ISETP.LT.OR P2, PT, R18, R181, P2 ;  /* 0x000000b51200720c */ /* 0x000fe20001741670 */
[----:B------:R-:W-:Y:S01]  /*6b00*/  FFMA.FTZ R14, R9, -UR23, R128 ;  /* 0x80000017090e7c23 */ /* 0x000fe20008010080 */
[----:B------:R-:W-:Y:S01]  /*6b10*/  FSEL R238, R2, -INF , !P3 ;  /* 0xff80000002ee7808 */ /* 0x000fe20005800000 */
[----:B------:R-:W-:Y:S01]  /*6b20*/  IMAD.IADD R2, R185, 0x1, -R27 ;  /* 0x00000001b9027824 */ /* 0x000fe200078e0a1b */
[----:B------:R-:W-:-:S02]  /*6b30*/  P2R R8, PR, RZ, 0x2 ;  /* 0x00000002ff087803 */ /* 0x000fc40000000000 */
[C---:B------:R-:W-:Y:S02]  /*6b40*/  ISETP.GE.AND P1, PT, R27.reuse, R188, PT ;  /* 0x000000bc1b00720c */ /* 0x040fe40003f26270 */
[----:B------:R-:W-:Y:S02]  /*6b50*/  P2R R10, PR, RZ, 0x4 ;  /* 0x00000004ff0a7803 */ /* 0x000fe40000000000 */
[----:B------:R-:W-:Y:S02]  /*6b60*/  IABS R9, R7 ;  /* 0x0000000700097213 */ /* 0x000fe40000000000 */
[C---:B------:R-:W-:Y:S02]  /*6b70*/  ISETP.GE.AND P2, PT, R27.reuse, R189, PT ;  /* 0x000000bd1b00720c */ /* 0x040fe40003f46270 */
[----:B------:R-:W-:Y:S02]  /*6b80*/  IABS R7, R5 ;  /* 0x0000000500077213 */ /* 0x000fe40000000000 */
[----:B------:R-:W-:-:S02]  /*6b90*/  ISETP.LT.OR P4, PT, R27, R179, P1 ;  /* 0x000000b31b00720c */ /* 0x000fc40000f81670 */
[----:B------:R-:W-:Y:S02]  /*6ba0*/  IABS R5, R2 ;  /* 0x0000000200057213 */ /* 0x000fe40000000000 */
[----:B------:R-:W-:Y:S01]  /*6bb0*/  ISETP.NE.AND P1, PT, R8, RZ, PT ;  /* 0x000000ff0800720c */ /* 0x000fe20003f25270 */
[----:B------:R-:W-:Y:S01]  /*6bc0*/  IMAD.IADD R8, R183, 0x1, -R28 ;  /* 0x00000001b7087824 */ /* 0x000fe200078e0a1c */
[----:B------:R-:W-:Y:S01]  /*6bd0*/  IABS R2, R6 ;  /* 0x0000000600027213 */ /* 0x000fe20000000000 */
[----:B------:R-:W-:Y:S01]  /*6be0*/  IMAD.MOV.U32 R6, RZ, RZ, R9 ;  /* 0x000000ffff067224 */ /* 0x000fe200078e0009 */
[----:B------:R-:W-:Y:S02]  /*6bf0*/  FSEL R105, R11, -INF , !P5 ;  /* 0xff8000000b697808 */ /* 0x000fe40006800000 */
[----:B------:R-:W-:Y:S02]  /*6c00*/  ISETP.LT.OR P5, PT, R27, R181, P2 ;  /* 0x000000b51b00720c */ /* 0x000fe400017a1670 */
[----:B------:R-:W-:Y:S01]  /*6c10*/  ISETP.NE.AND P2, PT, R10, RZ, PT ;  /* 0x000000ff0a00720c */ /* 0x000fe20003f45270 */
[----:B------:R-:W-:Y:S01]  /*6c20*/  IMAD.MOV.U32 R10, RZ, RZ, R5 ;  /* 0x000000ffff0a7224 */ /* 0x000fe200078e0005 */
[----:B------:R-:W-:Y:S01]  /*6c30*/  FSEL R139, R14, -INF , !P1 ;  /* 0xff8000000e8b7808 */ /* 0x000fe20004800000 */
[----:B------:R-:W-:Y:S01]  /*6c40*/  IMAD.MOV.U32 R5, RZ, RZ, R2 ;  /* 0x000000ffff057224 */ /* 0x000fe200078e0002 */
[----:B------:R-:W-:-:S02]  /*6c50*/  IABS R2, R8 ;  /* 0x0000000800027213 */ /* 0x000fc40000000000 */
[----:B------:R-:W-:Y:S02]  /*6c60*/  I2FP.F32.S32 R7, R7 ;  /* 0x0000000700077245 */ /* 0x000fe40000201400 */
[----:B------:R-:W-:Y:S02]  /*6c70*/  ISETP.GE.AND P1, PT, R28, R188, PT ;  /* 0x000000bc1c00720c */ /* 0x000fe40003f26270 */
[----:B------:R-:W-:Y:S01]  /*6c80*/  I2FP.F32.S32 R10, R10 ;  /* 0x0000000a000a7245 */ /* 0x000fe20000201400 */
[----:B------:R-:W-:Y:S01]  /*6c90*/  FFMA.FTZ R8, R7, -UR23, R129 ;  /* 0x8000001707087c23 */ /* 0x000fe20008010081 */
[----:B------:R-:W-:Y:S02]  /*6ca0*/  I2FP.F32.S32 R2, R2 ;  /* 0x0000000200027245 */ /* 0x000fe40000201400 */
[----:B------:R-:W-:Y:S01]  /*6cb0*/  FSEL R101, R12, -INF , !P2 ;  /* 0xff8000000c657808 */ /* 0x000fe20005000000 */
[----:B------:R-:W-:Y:S01]  /*6cc0*/  FFMA.FTZ R7, R10, -UR23, R131 ;  /* 0x800000170a077c23 */ /* 0x000fe20008010083 */
[----:B------:R-:W-:Y:S01]  /*6cd0*/  ISETP.GE.AND P2, PT, R28, R189, PT ;  /* 0x000000bd1c00720c */ /* 0x000fe20003f46270 */
[----:B------:R-:W-:Y:S01]  /*6ce0*/  FFMA.FTZ R10, R2, -UR23, R140 ;  /* 0x80000017020a7c23 */ /* 0x000fe2000801008c */
[----:B------:R-:W-:-:S02]  /*6cf0*/  ISETP.LT.OR P1, PT, R28, R179, P1 ;  /* 0x000000b31c00720c */ /* 0x000fc40000f21670 */
[----:B------:R-:W-:Y:S02]  /*6d00*/  ISETP.GE.AND P0, PT, R18, R187, PT ;  /* 0x000000bb1200720c */ /* 0x000fe40003f06270 */
[----:B------:R-:W-:Y:S02]  /*6d10*/  I2FP.F32.S32 R6, R6 ;  /* 0x0000000600067245 */ /* 0x000fe40000201400 */
[----:B------:R-:W-:Y:S02]  /*6d20*/  I2FP.F32.S32 R5, R5 ;  /* 0x0000000500057245 */ /* 0x000fe40000201400 */
[----:B------:R-:W-:Y:S01]  /*6d30*/  ISETP.LT.OR P2, PT, R28, R181, P2 ;  /* 0x000000b51c00720c */ /* 0x000fe20001741670 */
[----:B------:R-:W-:Y:S01]  /*6d40*/  FFMA.FTZ R9, R6, -UR23, R55 ;  /* 0x8000001706097c23 */ /* 0x000fe20008010037 */
[----:B------:R-:W-:Y:S01]  /*6d50*/  P2R R2, PR, RZ, 0x2 ;  /* 0x00000002ff027803 */ /* 0x000fe20000000000 */
[----:B------:R-:W-:Y:S01]  /*6d60*/  FFMA.FTZ R11, R5, -UR23, R78 ;  /* 0x80000017050b7c23 */ /* 0x000fe2000801004e */
[----:B------:R-:W-:Y:S01]  /*6d70*/  ISETP.GE.AND P1, PT, R29, R188, PT ;  /* 0x000000bc1d00720c */ /* 0x000fe20003f26270 */
[----:B------:R-:W-:Y:S01]  /*6d80*/  IMAD.IADD R6, R185, 0x1, -R28 ;  /* 0x00000001b9067824 */ /* 0x000fe200078e0a1c */
[----:B------:R-:W-:Y:S01]  /*6d90*/  ISETP.LT.OR P6, PT, R18, R180, P0 ;  /* 0x000000b41200720c */ /* 0x000fe200007c1670 */
[----:B------:R-:W-:Y:S01]  /*6da0*/  IMAD.WIDE.U32 R18, R50, -0x2daee0ad, RZ ;  /* 0xd2511f5332127825 */ /* 0x000fe200078e00ff */
[----:B------:R-:W-:-:S02]  /*6db0*/  ISETP.GE.AND P0, PT, R27, R187, PT ;  /* 0x000000bb1b00720c */ /* 0x000fc40003f06270 */
[----:B------:R-:W-:Y:S02]  /*6dc0*/  P2R R5, PR, RZ, 0x4 ;  /* 0x00000004ff057803 */ /* 0x000fe40000000000 */
[----:B------:R-:W-:Y:S01]  /*6dd0*/  FSEL R195, R8, -INF , !P4 ;  /* 0xff80000008c37808 */ /* 0x000fe20006000000 */
[--C-:B------:R-:W-:Y:S01]  /*6de0*/  IMAD.IADD R8, R186, 0x1, -R29.reuse ;  /* 0x00000001ba087824 */ /* 0x100fe200078e0a1d */
[C---:B------:R-:W-:Y:S02]  /*6df0*/  ISETP.GE.AND P2, PT, R29.reuse, R189, PT ;  /* 0x000000bd1d00720c */ /* 0x040fe40003f46270 */
[----:B------:R-:W-:Y:S02]  /*6e00*/  ISETP.LT.OR P4, PT, R29, R179, P1 ;  /* 0x000000b31d00720c */ /* 0x000fe40000f81670 */
[----:B------:R-:W-:Y:S01]  /*6e10*/  ISETP.NE.AND P1, PT, R2, RZ, PT ;  /* 0x000000ff0200720c */ /* 0x000fe20003f25270 */
[----:B------:R-:W-:Y:S01]  /*6e20*/  IMAD.IADD R2, R185, 0x1, -R29 ;  /* 0x00000001b9027824 */ /* 0x000fe200078e0a1d */
[----:B------:R-:W-:Y:S01]  /*6e30*/  ISETP.LT.OR P3, PT, R27, R180, P0 ;  /* 0x000000b41b00720c */ /* 0x000fe20000761670 */
[----:B------:R-:W-:Y:S01]  /*6e40*/  IMAD.WIDE.U32 R26, R49, -0x2daee0ad, RZ ;  /* 0xd2511f53311a7825 */ /* 0x000fe200078e00ff */
[----:B------:R-:W-:-:S02]  /*6e50*/  FSEL R133, R9, -INF , !P5 ;  /* 0xff80000009857808 */ /* 0x000fc40006800000 */
[----:B------:R-:W-:Y:S02]  /*6e60*/  ISETP.LT.OR P5, PT, R29, R181, P2 ;  /* 0x000000b51d00720c */ /* 0x000fe400017a1670 */
[----:B------:R-:W-:Y:S01]  /*6e70*/  ISETP.NE.AND P2, PT, R5, RZ, PT ;  /* 0x000000ff0500720c */ /* 0x000fe20003f45270 */
        /* <DEDUP_REMOVED lines=10> */
[C---:B------:R-:W-:Y:S02]  /*6f20*/  ISETP.GE.AND P0, PT, R28.reuse, R187, PT ;  /* 0x000000bb1c00720c */ /* 0x040fe40003f06270 */
[----:B------:R-:W-:Y:S02]  /*6f30*/  I2FP.F32.S32 R6, R6 ;  /* 0x0000000600067245 */ /* 0x000fe40000201400 */
[----:B------:R-:W-:Y:S02]  /*6f40*/  FSEL R204, R13, -INF , !P6 ;  /* 0xff8000000dcc7808 */ /* 0x000fe40007000000 */
[----:B------:R-:W-:Y:S01]  /*6f50*/  FSEL R103, R11, -INF , !P2 ;  /* 0xff8000000b677808 */ /* 0x000fe20005000000 */
[----:B------:R-:W-:Y:S01]  /*6f60*/  IMAD.IADD R11, R183, 0x1, -R34 ;  /* 0x00000001b70b7824 */ /* 0x000fe200078e0a22 */
[----:B------:R-:W-:-:S02]  /*6f70*/  ISETP.LT.OR P6, PT, R28, R180, P0 ;  /* 0x000000b41c00720c */ /* 0x000fc400007c1670 */
[----:B------:R-:W-:Y:S02]  /*6f80*/  I2FP.F32.S32 R12, R5 ;  /* 0x00000005000c7245 */ /* 0x000fe40000201400 */
[----:B------:R-:W-:Y:S02]  /*6f90*/  ISETP.GE.AND P2, PT, R34, R189, PT ;  /* 0x000000bd2200720c */ /* 0x000fe40003f46270 */
[----:B------:R-:W-:Y:S01]  /*6fa0*/  FSEL R137, R10, -INF , !P1 ;  /* 0xff8000000a897808 */ /* 0x000fe20004800000 */
[----:B------:R-:W-:Y:S01]  /*6fb0*/  IMAD.IADD R10, R185, 0x1, -R34 ;  /* 0x00000001b90a7824 */ /* 0x000fe200078e0a22 */
[----:B------:R-:W-:Y:S02]  /*6fc0*/  ISETP.GE.AND P0, PT, R29, R187, PT ;  /* 0x000000bb1d00720c */ /* 0x000fe40003f06270 */
[----:B------:R-:W-:Y:S02]  /*6fd0*/  I2FP.F32.S32 R7, R7 ;  /* 0x0000000700077245 */ /* 0x000fe40000201400 */
[----:B------:R-:W-:Y:S01]  /*6fe0*/  I2FP.F32.S32 R5, R2 ;  /* 0x0000000200057245 */ /* 0x000fe20000201400 */
[----:B------:R-:W-:Y:S01]  /*6ff0*/  FFMA.FTZ R2, R6, -UR23, R142 ;  /* 0x8000001706027c23 */ /* 0x000fe2000801008e */
[----:B------:R-:W-:Y:S01]  /*7000*/  ISETP.GE.AND P1, PT, R34, R188, PT ;  /* 0x000000bc2200720c */ /* 0x000fe20003f26270 */
[----:B------:R-:W-:Y:S01]  /*7010*/  FFMA.FTZ R8, R7, -UR23, R79 ;  /* 0x8000001707087c23 */ /* 0x000fe2000801004f */
[----:B------:R-:W-:Y:S01]  /*7020*/  I2FP.F32.S32 R9, R9 ;  /* 0x0000000900097245 */ /* 0x000fe20000201400 */
[----:B------:R-:W-:Y:S01]  /*7030*/  FFMA.FTZ R6, R12, -UR23, R143 ;  /* 0x800000170c067c23 */ /* 0x000fe2000801008f */
[C---:B------:R-:W-:Y:S01]  /*7040*/  ISETP.LT.OR P2, PT, R34.reuse, R181, P2 ;  /* 0x000000b52200720c */ /* 0x040fe20001741670 */
[----:B------:R-:W-:Y:S01]  /*7050*/  FFMA.FTZ R53, R5, -UR23, R82 ;  /* 0x8000001705357c23 */ /* 0x000fe20008010052 */
[----:B------:R-:W-:Y:S01]  /*7060*/  ISETP.LT.OR P3, PT, R29, R180, P0 ;  /* 0x000000b41d00720c */ /* 0x000fe20000761670 */
[----:B------:R-:W-:Y:S01]  /*7070*/  FFMA.FTZ R7, R9, -UR23, R141 ;  /* 0x8000001709077c23 */ /* 0x000fe2000801008d */
[C---:B------:R-:W-:Y:S01]  /*7080*/  ISETP.LT.OR P1, PT, R34.reuse, R179, P1 ;  /* 0x000000b32200720c */ /* 0x040fe20000f21670 */
[----:B------:R-:W-:Y:S01]  /*7090*/  IMAD.IADD R5, R183, 0x1, -R30 ;  /* 0x00000001b7057824 */ /* 0x000fe200078e0a1e */
[----:B------:R-:W-:Y:S01]  /*70a0*/  ISETP.GE.AND P0, PT, R34, R187, PT ;  /* 0x000000bb2200720c */ /* 0x000fe20003f06270 */
[----:B------:R-:W-:Y:S01]  /*70b0*/  IMAD.WIDE.U32 R12, R93, -0x2daee0ad, RZ ;  /* 0xd2511f535d0c7825 */ /* 0x000fe200078e00ff */
[----:B------:R-:W-:-:S02]  /*70c0*/  FSEL R226, R2, -INF , !P6 ;  /* 0xff80000002e27808 */ /* 0x000fc40007000000 */
[----:B------:R-:W-:Y:S02]  /*70d0*/  P2R R2, PR, RZ, 0x4 ;  /* 0x00000004ff027803 */ /* 0x000fe40000000000 */
[----:B------:R-:W-:Y:S02]  /*70e0*/  P2R R9, PR, RZ, 0x2 ;  /* 0x00000002ff097803 */ /* 0x000fe40000000000 */
[----:B------:R-:W-:Y:S02]  /*70f0*/  ISETP.LT.OR P6, PT, R34, R180, P0 ;  /* 0x000000b42200720c */ /* 0x000fe400007c1670 */
[----:B------:R-:W-:Y:S02]  /*7100*/  ISETP.GE.AND P1, PT, R30, R189, PT ;  /* 0x000000bd1e00720c */ /* 0x000fe40003f26270 */
[----:B------:R-:W-:Y:S02]  /*7110*/  FSEL R130, R8, -INF , !P5 ;  /* 0xff80000008827808 */ /* 0x000fe40006800000 */
[----:B------:R-:W-:-:S02]  /*7120*/  ISETP.GE.AND P0, PT, R30, R188, PT ;  /* 0x000000bc1e00720c */ /* 0x000fc40003f06270 */
[----:B------:R-:W-:Y:S01]  /*7130*/  ISETP.NE.AND P5, PT, R2, RZ, PT ;  /* 0x000000ff0200720c */ /* 0x000fe20003fa5270 */
[--C-:B------:R-:W-:Y:S01]  /*7140*/  IMAD.IADD R2, R185, 0x1, -R30.reuse ;  /* 0x00000001b9027824 */ /* 0x100fe200078e0a1e */
[----:B------:R-:W-:Y:S02]  /*7150*/  ISETP.GE.AND P2, PT, R30, R187, PT ;  /* 0x000000bb1e00720c */ /* 0x000fe40003f46270 */
[----:B------:R-:W-:Y:S01]  /*7160*/  FSEL R225, R6, -INF , !P3 ;  /* 0xff80000006e17808 */ /* 0x000fe20005800000 */
[----:B------:R-:W-:Y:S01]  /*7170*/  IMAD.IADD R6, R186, 0x1, -R30 ;  /* 0x00000001ba067824 */ /* 0x000fe200078e0a1e */
[C---:B------:R-:W-:Y:S02]  /*7180*/  ISETP.LT.OR P3, PT, R30.reuse, R181, P1 ;  /* 0x000000b51e00720c */ /* 0x040fe40000f61670 */
[----:B------:R-:W-:Y:S02]  /*7190*/  IABS R11, R11 ;  /* 0x0000000b000b7213 */ /* 0x000fe40000000000 */
[----:B------:R-:W-:-:S02]  /*71a0*/  ISETP.LT.OR P1, PT, R30, R179, P0 ;  /* 0x000000b31e00720c */ /* 0x000fc40000721670 */
[----:B------:R-:W-:Y:S02]  /*71b0*/  ISETP.LT.OR P0, PT, R30, R180, P2 ;  /* 0x000000b41e00720c */ /* 0x000fe40001701670 */
[----:B------:R-:W-:Y:S02]  /*71c0*/  FSEL R194, R7, -INF , !P4 ;  /* 0xff80000007c27808 */ /* 0x000fe40006000000 */
[----:B------:R-:W-:Y:S02]  /*71d0*/  ISETP.NE.AND P2, PT, R9, RZ, PT ;  /* 0x000000ff0900720c */ /* 0x000fe40003f45270 */
[----:B------:R-:W-:Y:S02]  /*71e0*/  IABS R7, R10 ;  /* 0x0000000a00077213 */ /* 0x000fe40000000000 */
[----:B------:R-:W-:Y:S01]  /*71f0*/  IABS R9, R2 ;  /* 0x0000000200097213 */ /* 0x000fe20000000000 */
[----:B------:R-:W-:Y:S01]  /*7200*/  IMAD.MOV.U32 R2, RZ, RZ, R11 ;  /* 0x000000ffff027224 */ /* 0x000fe200078e000b */
[----:B------:R-:W-:Y:S01]  /*7210*/  IABS R8, R6 ;  /* 0x0000000600087213 */ /* 0x000fe20000000000 */
[----:B------:R-:W-:Y:S01]  /*7220*/  IMAD.WIDE.U32 R10, R88, -0x2daee0ad, RZ ;  /* 0xd2511f53580a7825 */ /* 0x000fe200078e00ff */
[----:B------:R-:W-:-:S02]  /*7230*/  IABS R6, R5 ;  /* 0x0000000500067213 */ /* 0x000fc40000000000 */
[----:B------:R-:W-:Y:S01]  /*7240*/  I2FP.F32.S32 R2, R2 ;  /* 0x0000000200027245 */ /* 0x000fe20000201400 */
[----:B------:R-:W-:Y:S01]  /*7250*/  IMAD.MOV.U32 R5, RZ, RZ, R7 ;  /* 0x000000ffff057224 */ /* 0x000fe200078e0007 */
[----:B------:R-:W-:Y:S01]  /*7260*/  I2FP.F32.S32 R6, R6 ;  /* 0x0000000600067245 */ /* 0x000fe20000201400 */
[----:B------:R-:W-:Y:S01]  /*7270*/  IMAD.MOV.U32 R7, RZ, RZ, R8 ;  /* 0x000000ffff077224 */ /* 0x000fe200078e0008 */
[----:B------:R-:W-:Y:S01]  /*7280*/  LOP3.LUT R14, R13, UR42, R40, 0x96, !PT ;  /* 0x0000002a0d0e7c12 */ /* 0x000fe2000f8e9628 */
[----:B------:R-:W-:Y:S02]  /*7290*/  IMAD.MOV.U32 R8, RZ, RZ, R9 ;  /* 0x000000ffff087224 */ /* 0x000fe400078e0009 */
[----:B------:R-:W-:Y:S01]  /*72a0*/  FFMA.FTZ R56, R2, -UR23, R144 ;  /* 0x8000001702387c23 */ /* 0x000fe20008010090 */
[----:B------:R-:W-:Y:S01]  /*72b0*/  I2FP.F32.S32 R5, R5 ;  /* 0x0000000500057245 */ /* 0x000fe20000201400 */
[----:B------:R-:W-:Y:S01]  /*72c0*/  FFMA.FTZ R54, R6, -UR23, R145 ;  /* 0x8000001706367c23 */ /* 0x000fe20008010091 */
[----:B------:R-:W-:-:S02]  /*72d0*/  I2FP.F32.S32 R7, R7 ;  /* 0x0000000700077245 */ /* 0x000fc40000201400 */
[----:B------:R-:W-:Y:S01]  /*72e0*/  I2FP.F32.S32 R2, R8 ;  /* 0x0000000800027245 */ /* 0x000fe20000201400 */
[----:B------:R-:W-:-:S04]  /*72f0*/  IMAD.WIDE.U32 R8, R43, -0x2daee0ad, RZ ;  /* 0xd2511f532b087825 */ /* 0x000fc800078e00ff */
[----:B------:R-:W-:Y:S01]  /*7300*/  FFMA.FTZ R57, R5, -UR23, R146 ;  /* 0x8000001705397c23 */ /* 0x000fe20008010092 */
[----:B------:R-:W-:Y:S01]  /*7310*/  FFMA.FTZ R52, R7, -UR23, R83 ;  /* 0x8000001707347c23 */ /* 0x000fe20008010053 */
[----:B------:R-:W-:Y:S01]  /*7320*/  LOP3.LUT R16, R11, UR42, R40, 0x96, !PT ;  /* 0x0000002a0b107c12 */ /* 0x000fe2000f8e9628 */
[----:B------:R-:W-:Y:S01]  /*7330*/  IMAD.WIDE.U32 R42, R42, -0x2daee0ad, RZ ;  /* 0xd2511f532a2a7825 */ /* 0x000fe200078e00ff */
[----:B------:R-:W-:-:S03]  /*7340*/  LOP3.LUT R15, R9, UR42, R126, 0x96, !PT ;  /* 0x0000002a090f7c12 */ /* 0x000fc6000f8e967e */
[----:B------:R-:W-:Y:S01]  /*7350*/  FFMA.FTZ R55, R2, -UR23, R147 ;  /* 0x8000001702377c23 */ /* 0x000fe20008010093 */
[----:B------:R-:W-:Y:S01]  /*7360*/  LOP3.LUT R24, R27, UR40, R10, 0x96, !PT ;  /* 0x000000281b187c12 */ /* 0x000fe2000f8e960a */
[----:B------:R-:W-:Y:S01]  /*7370*/  IMAD.WIDE.U32 R6, R98, -0x2daee0ad, RZ ;  /* 0xd2511f5362067825 */ /* 0x000fe200078e00ff */
[----:B------:R-:W-:Y:S02]  /*7380*/  LOP3.LUT R5, R43, UR40, R8, 0x96, !PT ;  /* 0x000000282b057c12 */ /* 0x000fe4000f8e9608 */
[----:B------:R-:W-:Y:S01]  /*7390*/  FSEL R60, R53, -INF , !P5 ;  /* 0xff800000353c7808 */ /* 0x000fe20006800000 */
[----:B------:R-:W-:Y:S01]  /*73a0*/  IMAD.WIDE.U32 R8, R99, -0x2daee0ad, RZ ;  /* 0xd2511f5363087825 */ /* 0x000fe200078e00ff */
[C-C-:B------:R-:W-:Y:S02]  /*73b0*/  LOP3.LUT R2, R19.reuse, UR40, R6.reuse, 0x96, !PT ;  /* 0x0000002813027c12 */ /* 0x140fe4000f8e9606 */
[----:B------:R-:W-:Y:S01]  /*73c0*/  LOP3.LUT R21, R19, UR40, R6, 0x96, !PT ;  /* 0x0000002813157c12 */ /* 0x000fe2000f8e9606 */
[----:B------:R-:W-:Y:S01]  /*73d0*/  IMAD.WIDE.U32 R40, R5, -0x326172a9, RZ ;  /* 0xcd9e8d5705287825 */ /* 0x000fe200078e00ff */
[----:B------:R-:W-:-:S02]  /*73e0*/  LOP3.LUT R11, R7, UR42, R126, 0x96, !PT ;  /* 0x0000002a070b7c12 */ /* 0x000fc4000f8e967e */
[--C-:B------:R-:W-:Y:S01]  /*73f0*/  LOP3.LUT R13, R7, UR42, R126.reuse, 0x96, !PT ;  /* 0x0000002a070d7c12 */ /* 0x100fe2000f8e967e */
[----:B------:R-:W-:Y:S01]  /*7400*/  IMAD.WIDE.U32 R6, R51, -0x2daee0ad, RZ ;  /* 0xd2511f5333067825 */ /* 0x000fe200078e00ff */
[----:B------:R-:W-:Y:S02]  /*7410*/  LOP3.LUT R20, R9, UR42, R126, 0x96, !PT ;  /* 0x0000002a09147c12 */ /* 0x000fe4000f8e967e */
[----:B------:R-:W-:Y:S01]  /*7420*/  LOP3.LUT R19, R47, UR40, R8, 0x96, !PT ;  /* 0x000000282f137c12 */ /* 0x000fe2000f8e9608 */
[----:B------:R-:W-:Y:S01]  /*7430*/  IMAD.WIDE.U32 R8, R117, -0x2daee0ad, RZ ;  /* 0xd2511f5375087825 */ /* 0x000fe200078e00ff */
[----:B------:R-:W-:Y:S02]  /*7440*/  LOP3.LUT R22, R7, UR40, R12, 0x96, !PT ;  /* 0x0000002807167c12 */ /* 0x000fe4000f8e960c */
[----:B------:R-:W-:Y:S01]  /*7450*/  FSEL R65, R52, -INF , !P3 ;  /* 0xff80000034417808 */ /* 0x000fe20005800000 */
[----:B------:R-:W-:Y:S01]  /*7460*/  IMAD.WIDE.U32 R10, R11, -0x326172a9, RZ ;  /* 0xcd9e8d570b0a7825 */ /* 0x000fe200078e00ff */
[----:B------:R-:W-:-:S02]  /*7470*/  LOP3.LUT R17, R9, UR42, R116, 0x96, !PT ;  /* 0x0000002a09117c12 */ /* 0x000fc4000f8e9674 */
[----:B------:R-:W-:Y:S01]  /*7480*/  LOP3.LUT R33, R7, UR40, R8, 0x96, !PT ;  /* 0x0000002807217c12 */ /* 0x000fe2000f8e9608 */
[----:B------:R-:W-:Y:S01]  /*7490*/  IMAD.WIDE.U32 R8, R15, -0x326172a9, RZ ;  /* 0xcd9e8d570f087825 */ /* 0x000fe200078e00ff */
[----:B------:R-:W-:Y:S02]  /*74a0*/  FSEL R100, R56, -INF , !P2 ;  /* 0xff80000038647808 */ /* 0x000fe40005000000 */
[----:B------:R-:W-:Y:S01]  /*74b0*/  FSEL R124, R57, -INF , !P6 ;  /* 0xff800000397c7808 */ /* 0x000fe20007000000 */
        /* <DEDUP_REMOVED lines=10> */
[----:B------:R-:W-:-:S03]  /*7560*/  LOP3.LUT R28, R23, UR39, R14, 0x96, !PT ;  /* 0x00000027171c7c12 */ /* 0x000fc6000f8e960e */
[----:B------:R-:W-:-:S04]  /*7570*/  IMAD.WIDE.U32 R38, R21, -0x326172a9, RZ ;  /* 0xcd9e8d5715267825 */ /* 0x000fc800078e00ff */
[----:B------:R-:W-:Y:S01]  /*7580*/  IMAD.WIDE.U32 R8, R20, -0x326172a9, RZ ;  /* 0xcd9e8d5714087825 */ /* 0x000fe200078e00ff */
[----:B------:R-:W-:-:S03]  /*7590*/  LOP3.LUT R30, R39, UR39, R10, 0x96, !PT ;  /* 0x00000027271e7c12 */ /* 0x000fc6000f8e960a */
[----:B------:R-:W-:Y:S01]  /*75a0*/  IMAD.WIDE.U32 R44, R19, -0x326172a9, RZ ;  /* 0xcd9e8d57132c7825 */ /* 0x000fe200078e00ff */
[----:B------:R-:W-:-:S03]  /*75b0*/  LOP3.LUT R29, R9, UR41, R118, 0x96, !PT ;  /* 0x00000029091d7c12 */ /* 0x000fc6000f8e9676 */
[----:B------:R-:W-:Y:S01]  /*75c0*/  IMAD.WIDE.U32 R14, R15, -0x2daee0ad, RZ ;  /* 0xd2511f530f0e7825 */ /* 0x000fe200078e00ff */
[----:B------:R-:W-:-:S03]  /*75d0*/  LOP3.LUT R31, R45, UR39, R8, 0x96, !PT ;  /* 0x000000272d1f7c12 */ /* 0x000fc6000f8e9608 */
[----:B------:R-:W-:Y:S01]  /*75e0*/  IMAD.WIDE.U32 R12, R16, -0x326172a9, RZ ;  /* 0xcd9e8d57100c7825 */ /* 0x000fe200078e00ff */
[----:B------:R-:W-:Y:S02]  /*75f0*/  LOP3.LUT R16, R11, UR41, R118, 0x96, !PT ;  /* 0x000000290b107c12 */ /* 0x000fe4000f8e9676 */
[----:B------:R-:W-:Y:S01]  /*7600*/  FSEL R118, R54, -INF , !P1 ;  /* 0xff80000036767808 */ /* 0x000fe20004800000 */
[----:B------:R-:W-:Y:S01]  /*7610*/  IMAD.WIDE.U32 R10, R2, -0x2daee0ad, RZ ;  /* 0xd2511f53020a7825 */ /* 0x000fe200078e00ff */
[----:B------:R-:W-:Y:S02]  /*7620*/  LOP3.LUT R2, R15, UR38, R6, 0x96, !PT ;  /* 0x000000260f027c12 */ /* 0x000fe4000f8e9606 */
[----:B------:R-:W-:Y:S01]  /*7630*/  LOP3.LUT R7, R13, UR41, R48, 0x96, !PT ;  /* 0x000000290d077c12 */ /* 0x000fe2000f8e9630 */
[----:B------:R-:W-:Y:S01]  /*7640*/  IMAD.WIDE.U32 R50, R30, -0x2daee0ad, RZ ;  /* 0xd2511f531e327825 */ /* 0x000fe200078e00ff */
[----:B------:R-:W-:-:S03]  /*7650*/  LOP3.LUT R11, R11, UR38, R18, 0x96, !PT ;  /* 0x000000260b0b7c12 */ /* 0x000fc6000f8e9612 */
[----:B------:R-:W-:-:S04]  /*7660*/  IMAD.WIDE.U32 R146, R31, -0x2daee0ad, RZ ;  /* 0xd2511f531f927825 */ /* 0x000fc800078e00ff */
[----:B------:R-:W-:-:S04]  /*7670*/  IMAD.WIDE.U32 R8, R17, -0x326172a9, RZ ;  /* 0xcd9e8d5711087825 */ /* 0x000fc800078e00ff */
        /* <DEDUP_REMOVED lines=39> */
[----:B------:R-:W-:Y:S02]  /*78f0*/  LOP3.LUT R28, R11, UR37, R36, 0x96, !PT ;  /* 0x000000250b1c7c12 */ /* 0x000fe4000f8e9624 */
[----:B------:R-:W-:Y:S01]  /*7900*/  LOP3.LUT R16, R7, UR26, R10, 0x96, !PT ;  /* 0x0000001a07107c12 */ /* 0x000fe2000f8e960a */
[----:B------:R-:W-:Y:S01]  /*7910*/  IMAD.WIDE.U32 R36, R17, -0x326172a9, RZ ;  /* 0xcd9e8d5711247825 */ /* 0x000fe200078e00ff */
[----:B------:R-:W-:-:S02]  /*7920*/  LOP3.LUT R22, R35, UR32, R14, 0x96, !PT ;  /* 0x0000002023167c12 */ /* 0x000fc4000f8e960e */
[----:B------:R-:W-:Y:S01]  /*7930*/  LOP3.LUT R46, R6, 0xffff, RZ, 0xc0, !PT ;  /* 0x0000ffff062e7812 */ /* 0x000fe200078ec0ff */
[----:B------:R-:W-:Y:S01]  /*7940*/  IMAD.WIDE.U32 R8, R23, -0x326172a9, RZ ;  /* 0xcd9e8d5717087825 */ /* 0x000fe200078e00ff */
[----:B------:R-:W-:Y:S02]  /*7950*/  LOP3.LUT R18, R37, UR37, R18, 0x96, !PT ;  /* 0x0000002525127c12 */ /* 0x000fe4000f8e9612 */
[----:B------:R-:W-:Y:S01]  /*7960*/  SHF.R.U32.HI R45, RZ, 0x10, R6 ;  /* 0x00000010ff2d7819 */ /* 0x000fe20000011606 */
[----:B------:R-:W-:Y:S01]  /*7970*/  IMAD.WIDE.U32 R10, R21, -0x326172a9, RZ ;  /* 0xcd9e8d57150a7825 */ /* 0x000fe200078e00ff */
[----:B------:R-:W-:Y:S02]  /*7980*/  LOP3.LUT R131, R9, UR37, R40, 0x96, !PT ;  /* 0x0000002509837c12 */ /* 0x000fe4000f8e9628 */
[----:B------:R-:W-:Y:S01]  /*7990*/  SHF.R.U32.HI R14, RZ, 0x18, R6 ;  /* 0x00000018ff0e7819 */ /* 0x000fe20000011606 */
[----:B------:R-:W-:Y:S01]  /*79a0*/  IMAD.WIDE.U32 R12, R25, -0x326172a9, RZ ;  /* 0xcd9e8d57190c7825 */ /* 0x000fe200078e00ff */
[----:B------:R-:W-:-:S02]  /*79b0*/  LOP3.LUT R37, R11, UR26, R8, 0x96, !PT ;  /* 0x0000001a0b257c12 */ /* 0x000fc4000f8e9608 */
[----:B------:R-:W-:Y:S01]  /*79c0*/  LOP3.LUT R155, R10, 0xffff, RZ, 0xc0, !PT ;  /* 0x0000ffff0a9b7812 */ /* 0x000fe200078ec0ff */
[----:B------:R-:W-:Y:S01]  /*79d0*/  IMAD.WIDE.U32 R8, R19, -0x326172a9, RZ ;  /* 0xcd9e8d5713087825 */ /* 0x000fe200078e00ff */
[----:B------:R-:W-:Y:S02]  /*79e0*/  LOP3.LUT R38, R13, UR37, R38, 0x96, !PT ;  /* 0x000000250d267c12 */ /* 0x000fe4000f8e9626 */
[----:B------:R-:W-:Y:S01]  /*79f0*/  LOP3.LUT R13, R6, 0xff, RZ, 0xc0, !PT ;  /* 0x000000ff060d7812 */ /* 0x000fe200078ec0ff */
[----:B------:R-:W-:Y:S01]  /*7a00*/  IMAD.WIDE.U32 R26, R26, -0x326172a9, RZ ;  /* 0xcd9e8d571a1a7825 */ /* 0x000fe200078e00ff */
[----:B------:R-:W-:Y:S02]  /*7a10*/  LOP3.LUT R17, R9, UR26, R12, 0x96, !PT ;  /* 0x0000001a09117c12 */ /* 0x000fe4000f8e960c */
[----:B------:R-:W-:Y:S01]  /*7a20*/  FMNMX.FTZ R12, R67, R5, !PT ;  /* 0x00000005430c7209 */ /* 0x000fe20007810000 */
[----:B------:R-:W-:Y:S01]  /*7a30*/  IMAD.WIDE.U32 R42, R15, -0x2daee0ad, RZ ;  /* 0xd2511f530f2a7825 */ /* 0x000fe200078e00ff */
[----:B------:R-:W-:-:S02]  /*7a40*/  FMNMX.FTZ R5, R151, R2, !PT ;  /* 0x0000000297057209 */ /* 0x000fc40007810000 */
[----:B------:R-:W-:Y:S01]  /*7a50*/  FMNMX.FTZ R2, R81, R12, !PT ;  /* 0x0000000c51027209 */ /* 0x000fe20007810000 */
[----:B------:R-:W-:Y:S01]  /*7a60*/  IMAD.WIDE.U32 R6, R29, -0x326172a9, RZ ;  /* 0xcd9e8d571d067825 */ /* 0x000fe200078e00ff */
[----:B------:R-:W-:Y:S02]  /*7a70*/  FMNMX.FTZ R5, R153, R5, !PT ;  /* 0x0000000599057209 */ /* 0x000fe40007810000 */
[----:B------:R-:W-:Y:S02]  /*7a80*/  FMNMX.FTZ R2, R62, R2, !PT ;  /* 0x000000023e027209 */ /* 0x000fe40007810000 */
[----:B------:R-:W-:Y:S02]  /*7a90*/  FMNMX.FTZ R5, R152, R5, !PT ;  /* 0x0000000598057209 */ /* 0x000fe40007810000 */
[----:B------:R-:W-:Y:S02]  /*7aa0*/  LOP3.LUT R15, R10, 0xff, RZ, 0xc0, !PT ;  /* 0x000000ff0a0f7812 */ /* 0x000fe400078ec0ff */
[----:B------:R-:W-:-:S02]  /*7ab0*/  SHF.R.U32.HI R141, RZ, 0x10, R10 ;  /* 0x00000010ff8d7819 */ /* 0x000fc4000001160a */
[----:B------:R-:W-:Y:S01]  /*7ac0*/  SHF.R.U32.HI R156, RZ, 0x18, R10 ;  /* 0x00000018ff9c7819 */ /* 0x000fe2000001160a */
[----:B------:R-:W-:Y:S01]  /*7ad0*/  IMAD.WIDE.U32 R10, R32, -0x326172a9, RZ ;  /* 0xcd9e8d57200a7825 */ /* 0x000fe200078e00ff */
[----:B------:R-:W-:Y:S02]  /*7ae0*/  LOP3.LUT R145, R27, UR37, R24, 0x96, !PT ;  /* 0x000000251b917c12 */ /* 0x000fe4000f8e9618 */
[----:B------:R-:W-:Y:S02]  /*7af0*/  LOP3.LUT R27, R8, 0xffff, RZ, 0xc0, !PT ;  /* 0x0000ffff081b7812 */ /* 0x000fe400078ec0ff */
[----:B------:R-:W-:Y:S02]  /*7b00*/  FMNMX.FTZ R2, R72, R2, !PT ;  /* 0x0000000248027209 */ /* 0x000fe40007810000 */
[----:B------:R-:W-:Y:S02]  /*7b10*/  FMNMX.FTZ R5, R205, R5, !PT ;  /* 0x00000005cd057209 */ /* 0x000fe40007810000 */
[----:B------:R-:W-:-:S02]  /*7b20*/  FMNMX.FTZ R9, R108, R134, !PT ;  /* 0x000000866c097209 */ /* 0x000fc40007810000 */
[----:B------:R-:W-:Y:S02]  /*7b30*/  LOP3.LUT R40, R7, UR26, R10, 0x96, !PT ;  /* 0x0000001a07287c12 */ /* 0x000fe4000f8e960a */
[----:B------:R-:W-:Y:S02]  /*7b40*/  LOP3.LUT R232, R6, 0xffff, RZ, 0xc0, !PT ;  /* 0x0000ffff06e87812 */ /* 0x000fe400078ec0ff */
[----:B------:R-:W-:Y:S02]  /*7b50*/  FMNMX.FTZ R7, R59, R2, !PT ;  /* 0x000000023b077209 */ /* 0x000fe40007810000 */
[----:B------:R-:W-:Y:S02]  /*7b60*/  FMNMX.FTZ R70, R168, R5, !PT ;  /* 0x00000005a8467209 */ /* 0x000fe40007810000 */
[----:B------:R-:W-:Y:S02]  /*7b70*/  LOP3.LUT R20, R43, UR32, R20, 0x96, !PT ;  /* 0x000000202b147c12 */ /* 0x000fe4000f8e9614 */
[----:B------:R-:W-:-:S02]  /*7b80*/  FMNMX.FTZ R5, R80, R9, !PT ;  /* 0x0000000950057209 */ /* 0x000fc40007810000 */
[----:B------:R-:W-:Y:S01]  /*7b90*/  LOP3.LUT R32, R8, 0xff, RZ, 0xc0, !PT ;  /* 0x000000ff08207812 */ /* 0x000fe200078ec0ff */
[----:B------:R-:W1:Y:S01]  /*7ba0*/  SHFL.BFLY PT, R9, R70, 0x2, 0x1f ;  /* 0x0c401f0046097f89 */ /* 0x000e6200000e0000 */
[--C-:B------:R-:W-:Y:S02]  /*7bb0*/  SHF.R.U32.HI R43, RZ, 0x10, R8.reuse ;  /* 0x00000010ff2b7819 */ /* 0x100fe40000011608 */
[----:B------:R-:W-:Y:S02]  /*7bc0*/  SHF.R.U32.HI R41, RZ, 0x18, R8 ;  /* 0x00000018ff297819 */ /* 0x000fe40000011608 */
[----:B------:R-:W-:Y:S02]  /*7bd0*/  FMNMX.FTZ R8, R119, R136, !PT ;  /* 0x0000008877087209 */ /* 0x000fe40007810000 */
[----:B------:R-:W-:Y:S02]  /*7be0*/  LOP3.LUT R234, R6, 0xff, RZ, 0xc0, !PT ;  /* 0x000000ff06ea7812 */ /* 0x000fe400078ec0ff */
[----:B------:R-:W-:-:S02]  /*7bf0*/  SHF.R.U32.HI R233, RZ, 0x10, R6 ;  /* 0x00000010ffe97819 */ /* 0x000fc40000011606 */
[----:B------:R-:W-:Y:S02]  /*7c00*/  SHF.R.U32.HI R231, RZ, 0x18, R6 ;  /* 0x00000018ffe77819 */ /* 0x000fe40000011606 */
        /* <DEDUP_REMOVED lines=16> */
[----:B------:R-:W-:Y:S01]  /*7d10*/  IMAD.WIDE.U32 R6, R28, -0x2daee0ad, RZ ;  /* 0xd2511f531c067825 */ /* 0x000fe200078e00ff */
        /* <DEDUP_REMOVED lines=16> */
[----:B------:R-:W-:Y:S02]  /*7e20*/  LOP3.LUT R147, R11, UR37, R44, 0x96, !PT ;  /* 0x000000250b937c12 */ /* 0x000fe4000f8e962c */
[----:B------:R-:W-:Y:S01]  /*7e30*/  FMNMX.FTZ R5, R226, R5, !PT ;  /* 0x00000005e2057209 */ /* 0x000fe20007810000 */
[----:B------:R-:W2:Y:S01]  /*7e40*/  SHFL.BFLY PT, R11, R70, 0x1, 0x1f ;  /* 0x0c201f00460b7f89 */ /* 0x000ea200000e0000 */
[----:B------:R-:W-:Y:S02]  /*7e50*/  FMNMX.FTZ R8, R100, R8, !PT ;  /* 0x0000000864087209 */ /* 0x000fe40007810000 */
[----:B------:R-:W-:-:S02]  /*7e60*/  FMNMX.FTZ R5, R225, R5, !PT ;  /* 0x00000005e1057209 */ /* 0x000fc40007810000 */
[----:B------:R-:W-:Y:S02]  /*7e70*/  LOP3.LUT R29, R7, UR20, R48, 0x96, !PT ;  /* 0x00000014071d7c12 */ /* 0x000fe4000f8e9630 */
[----:B------:R-:W-:Y:S02]  /*7e80*/  LOP3.LUT R79, R6, 0xffff, RZ, 0xc0, !PT ;  /* 0x0000ffff064f7812 */ /* 0x000fe400078ec0ff */
[----:B------:R-:W-:Y:S01]  /*7e90*/  FMNMX.FTZ R7, R118, R8, !PT ;  /* 0x0000000876077209 */ /* 0x000fe20007810000 */
[----:B------:R-:W-:Y:S01]  /*7ea0*/  IMAD.WIDE.U32 R8, R22, -0x326172a9, RZ ;  /* 0xcd9e8d5716087825 */ /* 0x000fe200078e00ff */
[----:B------:R-:W-:Y:S02]  /*7eb0*/  FMNMX.FTZ R5, R124, R5, !PT ;  /* 0x000000057c057209 */ /* 0x000fe40007810000 */
[----:B------:R-:W-:Y:S02]  /*7ec0*/  ISETP.LE.U32.AND P4, PT, R13, UR13, PT ;  /* 0x0000000d0d007c0c */ /* 0x000fe4000bf83070 */
[----:B------:R-:W3:Y:S01]  /*7ed0*/  SHFL.BFLY PT, R13, R7, 0x2, 0x1f ;  /* 0x0c401f00070d7f89 */ /* 0x000ee200000e0000 */
[----:B------:R-:W-:-:S02]  /*7ee0*/  FMNMX.FTZ R5, R123, R5, !PT ;  /* 0x000000057b057209 */ /* 0x000fc40007810000 */
[----:B------:R-:W-:Y:S02]  /*7ef0*/  LOP3.LUT R64, R6, 0xff, RZ, 0xc0, !PT ;  /* 0x000000ff06407812 */ /* 0x000fe400078ec0ff */
[----:B-1----:R-:W-:Y:S01]  /*7f00*/  FMNMX.FTZ R2, R2, R10, !PT ;  /* 0x0000000a02027209 */ /* 0x002fe20007810000 */
[----:B------:R-:W1:Y:S01]  /*7f10*/  SHFL.BFLY PT, R71, R5, 0x2, 0x1f ;  /* 0x0c401f0005477f89 */ /* 0x000e6200000e0000 */
[--C-:B------:R-:W-:Y:S02]  /*7f20*/  SHF.R.U32.HI R93, RZ, 0x10, R6.reuse ;  /* 0x00000010ff5d7819 */ /* 0x100fe40000011606 */
[----:B--2---:R-:W-:Y:S01]  /*7f30*/  FMNMX.FTZ R70, R70, R11, !PT ;  /* 0x0000000b46467209 */ /* 0x004fe20007810000 */
[----:B------:R-:W2:Y:S01]  /*7f40*/  SHFL.BFLY PT, R68, R2, 0x1, 0x1f ;  /* 0x0c201f0002447f89 */ /* 0x000ea200000e0000 */
[----:B------:R-:W-:Y:S01]  /*7f50*/  SHF.R.U32.HI R88, RZ, 0x18, R6 ;  /* 0x00000018ff587819 */ /* 0x000fe20000011606 */
[----:B------:R-:W-:Y:S01]  /*7f60*/  IMAD.WIDE.U32 R10, R31, -0x2daee0ad, RZ ;  /* 0xd2511f531f0a7825 */ /* 0x000fe200078e00ff */
[----:B------:R-:W-:-:S03]  /*7f70*/  FSETP.NEU.FTZ.AND P0, PT, R70, -INF , PT ;  /* 0xff8000004600780b */ /* 0x000fc60003f1d000 */
[----:B------:R-:W-:Y:S01]  /*7f80*/  FMUL.FTZ R6, R70, UR44 ;  /* 0x0000002c46067c20 */ /* 0x000fe20008410000 */
[----:B------:R-:W-:Y:S02]  /*7f90*/  ISETP.LE.U32.AND P6, PT, R15, UR13, PT ;  /* 0x0000000d0f007c0c */ /* 0x000fe4000bfc3070 */
[----:B------:R-:W-:Y:S02]  /*7fa0*/  LOP3.LUT R35, R9, UR26, R30, 0x96, !PT ;  /* 0x0000001a09237c12 */ /* 0x000fe4000f8e961e */
[----:B------:R-:W-:Y:S02]  /*7fb0*/  FSEL R6, R6, RZ, P0 ;  /* 0x000000ff06067208 */ /* 0x000fe40000000000 */
[C---:B------:R-:W-:Y:S02]  /*7fc0*/  LOP3.LUT R129, R8.reuse, 0xff, RZ, 0xc0, !PT ;  /* 0x000000ff08817812 */ /* 0x040fe400078ec0ff */
[----:B------:R-:W-:Y:S01]  /*7fd0*/  LOP3.LUT R127, R8, 0xffff, RZ, 0xc0, !PT ;  /* 0x0000ffff087f7812 */ /* 0x000fe200078ec0ff */
[----:B------:R-:W-:Y:S01]  /*7fe0*/  FFMA.FTZ R12, R69, UR44, -R6 ;  /* 0x0000002c450c7c23 */ /* 0x000fe20008010806 */
[----:B---3--:R-:W-:-:S02]  /*7ff0*/  FMNMX.FTZ R7, R7, R13, !PT ;  /* 0x0000000d07077209 */ /* 0x008fc40007810000 */
[--C-:B------:R-:W-:Y:S01]  /*8000*/  SHF.R.U32.HI R128, RZ, 0x10, R8.reuse ;  /* 0x00000010ff807819 */ /* 0x100fe20000011608 */
[----:B------:R3:W-:Y:S01]  /*8010*/  MUFU.EX2 R112, R12 ;  /* 0x0000000c00707308 */ /* 0x0007e20000000800 */
[----:B------:R-:W-:Y:S01]  /*8020*/  SHF.R.U32.HI R126, RZ, 0x18, R8 ;  /* 0x00000018ff7e7819 */ /* 0x000fe20000011608 */
[----:B------:R-:W4:Y:S01]  /*8030*/  SHFL.BFLY PT, R69, R7, 0x1, 0x1f ;  /* 0x0c201f0007457f89 */ /* 0x000f2200000e0000 */
[----:B-1----:R-:W-:Y:S01]  /*8040*/  FMNMX.FTZ R71, R5, R71, !PT ;  /* 0x0000004705477209 */ /* 0x002fe20007810000 */
[----:B------:R-:W-:Y:S01]  /*8050*/  FFMA.FTZ R5, R84, UR44, -R6 ;  /* 0x0000002c54057c23 */ /* 0x000fe20008010806 */
[----:B------:R-:W-:Y:S01]  /*8060*/  IMAD.WIDE.U32 R8, R33, -0x326172a9, RZ ;  /* 0xcd9e8d5721087825 */ /* 0x000fe200078e00ff */
[----:B--2---:R-:W-:-:S03]  /*8070*/  FMNMX.FTZ R68, R2, R68, !PT ;  /* 0x0000004402447209 */ /* 0x004fc60007810000 */
[----:B------:R-:W-:Y:S01]  /*8080*/  FFMA.FTZ R2, R85, UR44, -R6 ;  /* 0x0000002c55027c23 */ /* 0x000fe20008010806 */
[----:B------:R-:W1:Y:S01]  /*8090*/  SHFL.BFLY PT, R15, R71, 0x1, 0x1f ;  /* 0x0c201f00470f7f89 */ /* 0x000e6200000e0000 */
[----:B------:R2:W-:Y:S01]  /*80a0*/  MUFU.EX2 R110, R5 ;  /* 0x00000005006e7308 */ /* 0x0005e20000000800 */
[----:B------:R-:W-:Y:S02]  /*80b0*/  FSETP.NEU.FTZ.AND P0, PT, R68, -INF , PT ;  /* 0xff8000004400780b */ /* 0x000fe40003f1d000 */
[C---:B------:R-:W-:Y:S02]  /*80c0*/  LOP3.LUT R142, R8.reuse, 0xff, RZ, 0xc0, !PT ;  /* 0x000000ff088e7812 */ /* 0x040fe400078ec0ff */
[----:B------:R-:W-:Y:S02]  /*80d0*/  LOP3.LUT R140, R8, 0xffff, RZ, 0xc0, !PT ;  /* 0x0000ffff088c7812 */ /* 0x000fe400078ec0ff */
[----:B------:R-:W-:Y:S01]  /*80e0*/  SHF.R.U32.HI R84, RZ, 0x10, R8 ;  /* 0x00000010ff547819 */ /* 0x000fe20000011608 */
[----:B---3--:R-:W-:Y:S01]  /*80f0*/  FFMA.FTZ R12, R73, UR44, -R6 ;  /* 0x0000002c490c7c23 */ /* 0x008fe20008010806 */
[----:B------:R-:W-:Y:S01]  /*8100*/  SHF.R.U32.HI R167, RZ, 0x18, R8 ;  /* 0x00000018ffa77819 */ /* 0x000fe20000011608 */
[----:B------:R3:W-:Y:S01]  /*8110*/  MUFU.EX2 R114, R2 ;  /* 0x0000000200727308 */ /* 0x0007e20000000800 */
[----:B------:R-:W-:-:S02]  /*8120*/  LOP3.LUT R8, R16, 0xff, RZ, 0xc0, !PT ;  /* 0x000000ff10087812 */ /* 0x000fc400078ec0ff */
[----:B------:R-:W-:Y:S02]  /*8130*/  LOP3.LUT R34, R11, UR20, R34, 0x96, !PT ;  /* 0x000000140b227c12 */ /* 0x000fe4000f8e9622 */
[----:B------:R-:W-:Y:S01]  /*8140*/  LOP3.LUT R122, R10, 0xff, RZ, 0xc0, !PT ;  /* 0x000000ff0a7a7812 */ /* 0x000fe200078ec0ff */
[----:B--2---:R-:W-:Y:S02]  /*8150*/  FMUL.FTZ R5, R68, UR44 ;  /* 0x0000002c44057c20 */ /* 0x004fe40008410000 */
[----:B------:R2:W2:Y:S01]  /*8160*/  MUFU.EX2 R109, R12 ;  /* 0x0000000c006d7308 */ /* 0x0004a20000000800 */
[----:B----4-:R-:W-:Y:S02]  /*8170*/  FMNMX.FTZ R69, R7, R69, !PT ;  /* 0x0000004507457209 */ /* 0x010fe40007810000 */
[----:B------:R-:W-:Y:S02]  /*8180*/  LOP3.LUT R135, R10, 0xffff, RZ, 0xc0, !PT ;  /* 0x0000ffff0a877812 */ /* 0x000fe400078ec0ff */
[----:B------:R-:W-:-:S02]  /*8190*/  FSEL R5, R5, RZ, P0 ;  /* 0x000000ff05057208 */ /* 0x000fc40000000000 */
[----:B------:R-:W-:Y:S01]  /*81a0*/  SHF.R.U32.HI R138, RZ, 0x10, R10 ;  /* 0x00000010ff8a7819 */ /* 0x000fe2000001160a */
[----:B---3--:R-:W-:Y:S01]  /*81b0*/  FFMA.FTZ R2, R86, UR44, -R6 ;  /* 0x0000002c56027c23 */ /* 0x008fe20008010806 */
[----:B------:R-:W-:Y:S01]  /*81c0*/  SHF.R.U32.HI R121, RZ, 0x18, R10 ;  /* 0x00000018ff797819 */ /* 0x000fe2000001160a */
[----:B------:R-:W-:Y:S01]  /*81d0*/  IMAD.WIDE.U32 R10, R38, -0x2daee0ad, RZ ;  /* 0xd2511f53260a7825 */ /* 0x000fe200078e00ff */
[----:B------:R-:W-:Y:S01]  /*81e0*/  ISETP.LE.U32.AND P1, PT, R8, UR13, PT ;  /* 0x0000000d08007c0c */ /* 0x000fe2000bf23070 */
[----:B------:R3:W-:Y:S02]  /*81f0*/  MUFU.EX2 R113, R2 ;  /* 0x0000000200717308 */ /* 0x0007e40000000800 */
[----:B------:R-:W-:Y:S01]  /*8200*/  FFMA.FTZ R7, R66, UR44, -R5 ;  /* 0x0000002c42077c23 */ /* 0x000fe20008010805 */
[----:B------:R-:W-:Y:S01]  /*8210*/  FMUL.FTZ R8, R69, UR44 ;  /* 0x0000002c45087c20 */ /* 0x000fe20008410000 */
[----:B-1----:R-:W-:Y:S01]  /*8220*/  FMNMX.FTZ R71, R71, R15, !PT ;  /* 0x0000000f47477209 */ /* 0x002fe20007810000 */
[----:B--2---:R-:W-:Y:S01]  /*8230*/  IMAD.WIDE.U32 R12, R20, -0x326172a9, RZ ;  /* 0xcd9e8d57140c7825 */ /* 0x004fe200078e00ff */
[----:B------:R-:W-:-:S02]  /*8240*/  FSETP.NEU.FTZ.AND P0, PT, R69, -INF , PT ;  /* 0xff8000004500780b */ /* 0x000fc40003f1d000 */
[----:B------:R-:W-:Y:S01]  /*8250*/  ISETP.LE.U32.AND P5, PT, R14, UR13, PT ;  /* 0x0000000d0e007c0c */ /* 0x000fe2000bfa3070 */
[----:B------:R1:W-:Y:S01]  /*8260*/  MUFU.EX2 R249, R7 ;  /* 0x0000000700f97308 */ /* 0x0003e20000000800 */
[----:B------:R-:W-:Y:S02]  /*8270*/  LOP3.LUT R39, R9, UR26, R26, 0x96, !PT ;  /* 0x0000001a09277c12 */ /* 0x000fe4000f8e961a */
[----:B------:R-:W-:Y:S02]  /*8280*/  LOP3.LUT R14, R11, UR20, R50, 0x96, !PT ;  /* 0x000000140b0e7c12 */ /* 0x000fe4000f8e9632 */
[C---:B------:R-:W-:Y:S01]  /*8290*/  LOP3.LUT R26, R10.reuse, 0xffff, RZ, 0xc0, !PT ;  /* 0x0000ffff0a1a7812 */ /* 0x040fe200078ec0ff */
[----:B------:R-:W-:Y:S01]  /*82a0*/  FMUL.FTZ R11, R71, UR44 ;  /* 0x0000002c470b7c20 */ /* 0x000fe20008410000 */
[----:B------:R-:W-:Y:S02]  /*82b0*/  LOP3.LUT R30, R10, 0xff, RZ, 0xc0, !PT ;  /* 0x000000ff0a1e7812 */ /* 0x000fe400078ec0ff */
[----:B---3--:R-:W-:-:S02]  /*82c0*/  LOP3.LUT R2, R16, 0xffff, RZ, 0xc0, !PT ;  /* 0x0000ffff10027812 */ /* 0x008fc400078ec0ff */
[----:B------:R-:W-:Y:S02]  /*82d0*/  SHF.R.U32.HI R28, RZ, 0x10, R10 ;  /* 0x00000010ff1c7819 */ /* 0x000fe4000001160a */
[----:B------:R-:W-:Y:S02]  /*82e0*/  SHF.R.U32.HI R2, RZ, 0x8, R2 ;  /* 0x00000008ff027819 */ /* 0x000fe40000011602 */
[----:B------:R-:W-:Y:S02]  /*82f0*/  SHF.R.U32.HI R31, RZ, 0x18, R10 ;  /* 0x00000018ff1f7819 */ /* 0x000fe4000001160a */
[----:B-1----:R-:W-:Y:S01]  /*8300*/  FSEL R7, R8, RZ, P0 ;  /* 0x000000ff08077208 */ /* 0x002fe20000000000 */
[----:B------:R-:W-:Y:S01]  /*8310*/  FFMA.FTZ R8, R89, UR44, -R5 ;  /* 0x0000002c59087c23 */ /* 0x000fe20008010805 */
[----:B------:R-:W-:Y:S02]  /*8320*/  FSETP.NEU.FTZ.AND P0, PT, R71, -INF , PT ;  /* 0xff8000004700780b */ /* 0x000fe40003f1d000 */
[----:B------:R-:W-:Y:S01]  /*8330*/  LOP3.LUT R2, R2, 0xffff, RZ, 0xc0, !PT ;  /* 0x0000ffff02027812 */ /* 0x000fe200078ec0ff */
[----:B------:R1:W2:Y:S01]  /*8340*/  MUFU.EX2 R99, R8 ;  /* 0x0000000800637308 */ /* 0x0002a20000000800 */
[----:B------:R-:W-:-:S02]  /*8350*/  F2FP.BF16.F32.PACK_AB R10, R109, R112 ;  /* 0x000000706d0a723e */ /* 0x000fc400000010ff */
[----:B------:R-:W-:Y:S02]  /*8360*/  LOP3.LUT R21, R12, 0xffff, RZ, 0xc0, !PT ;  /* 0x0000ffff0c157812 */ /* 0x000fe400078ec0ff */
[C---:B------:R-:W-:Y:S02]  /*8370*/  PRMT R78, R10.reuse, 0x7610, R78 ;  /* 0x000076100a4e7816 */ /* 0x040fe4000000004e */
[----:B------:R-:W-:Y:S01]  /*8380*/  PRMT R77, R10, 0x7632, R77 ;  /* 0x000076320a4d7816 */ /* 0x000fe2000000004d */
[----:B------:R-:W-:Y:S01]  /*8390*/  FFMA.FTZ R10, R90, UR44, -R6 ;  /* 0x0000002c5a0a7c23 */ /* 0x000fe20008010806 */
[----:B------:R-:W-:Y:S01]  /*83a0*/  LOP3.LUT R25, R12, 0xff, RZ, 0xc0, !PT ;  /* 0x000000ff0c197812 */ /* 0x000fe200078ec0ff */
[----:B------:R-:W-:Y:S01]  /*83b0*/  @!P1 HFMA2.BF16_V2 R75, -RZ.H0_H0, RZ.H0_H0, -R78.H0_H0 ;  /* 0x200000ffff4b9231 */ /* 0x000fe2000034094e */
[--C-:B------:R-:W-:Y:S01]  /*83c0*/  SHF.R.U32.HI R22, RZ, 0x10, R12.reuse ;  /* 0x00000010ff167819 */ /* 0x100fe2000001160c */
[----:B------:R3:W-:Y:S01]  /*83d0*/  MUFU.EX2 R117, R10 ;  /* 0x0000000a00757308 */ /* 0x0007e20000000800 */
[----:B------:R-:W-:-:S02]  /*83e0*/  SHF.R.U32.HI R23, RZ, 0x18, R12 ;  /* 0x00000018ff177819 */ /* 0x000fc4000001160c */
[----:B------:R-:W-:Y:S02]  /*83f0*/  SHF.R.U32.HI R12, RZ, 0x10, R16 ;  /* 0x00000010ff0c7819 */ /* 0x000fe40000011610 */
[----:B-1----:R-:W-:Y:S02]  /*8400*/  FSEL R8, R11, RZ, P0 ;  /* 0x000000ff0b087208 */ /* 0x002fe40000000000 */
[----:B------:R-:W-:Y:S01]  /*8410*/  ISETP.LE.U32.AND P0, PT, R2, UR13, PT ;  /* 0x0000000d02007c0c */ /* 0x000fe2000bf03070 */
[----:B------:R-:W-:Y:S01]  /*8420*/  FFMA.FTZ R2, R87, UR44, -R6 ;  /* 0x0000002c57027c23 */ /* 0x000fe20008010806 */
[----:B------:R-:W-:Y:S02]  /*8430*/  PRMT R52, R78, 0x5410, R77 ;  /* 0x000054104e347816 */ /* 0x000fe4000000004d */
[----:B------:R-:W-:Y:S01]  /*8440*/  @!P1 PRMT R78, R75, 0x5410, RZ ;  /* 0x000054104b4e9816 */ /* 0x000fe200000000ff */
[----:B------:R1:W-:Y:S01]  /*8450*/  MUFU.EX2 R115, R2 ;  /* 0x0000000200737308 */ /* 0x0003e20000000800 */
[----:B------:R-:W-:-:S02]  /*8460*/  LOP3.LUT R12, R12, 0xff, RZ, 0xc0, !PT ;  /* 0x000000ff0c0c7812 */ /* 0x000fc400078ec0ff */
[----:B--2---:R-:W-:Y:S01]  /*8470*/  F2FP.BF16.F32.PACK_AB R15, R99, R249 ;  /* 0x000000f9630f723e */ /* 0x004fe200000010ff */
[----:B---3--:R-:W-:Y:S01]  /*8480*/  IMAD.WIDE.U32 R10, R18, -0x2daee0ad, RZ ;  /* 0xd2511f53120a7825 */ /* 0x008fe200078e00ff */
[----:B------:R-:W-:-:S03]  /*8490*/  LOP3.LUT R9, R13, UR26, R36, 0x96, !PT ;  /* 0x0000001a0d097c12 */ /* 0x000fc6000f8e9624 */
[----:B------:R-:W-:Y:S01]  /*84a0*/  FFMA.FTZ R13, R91, UR44, -R6 ;  /* 0x0000002c5b0d7c23 */ /* 0x000fe20008010806 */
[----:B------:R-:W-:Y:S01]  /*84b0*/  @!P0 HFMA2.BF16_V2 R82, -RZ.H0_H0, RZ.H0_H0, -R77.H0_H0 ;  /* 0x200000ffff528231 */ /* 0x000fe2000034094d */
[----:B------:R-:W-:Y:S02]  /*84c0*/  PRMT R228, R15, 0x7632, R228 ;  /* 0x000076320fe47816 */ /* 0x000fe400000000e4 */
[C---:B------:R-:W-:Y:S01]  /*84d0*/  LOP3.LUT R18, R10.reuse, 0xffff, RZ, 0xc0, !PT ;  /* 0x0000ffff0a127812 */ /* 0x040fe200078ec0ff */
[----:B------:R2:W-:Y:S01]  /*84e0*/  MUFU.EX2 R85, R13 ;  /* 0x0000000d00557308 */ /* 0x0005e20000000800 */
[----:B------:R-:W-:Y:S02]  /*84f0*/  LOP3.LUT R19, R10, 0xff, RZ, 0xc0, !PT ;  /* 0x000000ff0a137812 */ /* 0x000fe400078ec0ff */
[----:B------:R-:W-:Y:S02]  /*8500*/  SHF.R.U32.HI R20, RZ, 0x10, R10 ;  /* 0x00000010ff147819 */ /* 0x000fe4000001160a */
[----:B-1----:R-:W-:-:S02]  /*8510*/  SHF.R.U32.HI R2, RZ, 0x18, R16 ;  /* 0x00000018ff027819 */ /* 0x002fc40000011610 */
[----:B------:R-:W-:Y:S02]  /*8520*/  SHF.R.U32.HI R24, RZ, 0x18, R10 ;  /* 0x00000018ff187819 */ /* 0x000fe4000001160a */
[----:B------:R-:W-:Y:S02]  /*8530*/  ISETP.LE.U32.AND P1, PT, R2, UR13, PT ;  /* 0x0000000d02007c0c */ /* 0x000fe4000bf23070 */
[----:B------:R-:W-:Y:S02]  /*8540*/  LOP3.LUT R10, R45, 0xff, RZ, 0xc0, !PT ;  /* 0x000000ff2d0a7812 */ /* 0x000fe400078ec0ff */
[----:B------:R-:W-:Y:S01]  /*8550*/  LOP3.LUT R2, R11, UR20, R42, 0x96, !PT ;  /* 0x000000140b027c12 */ /* 0x000fe2000f8e962a */
[--C-:B------:R-:W-:Y:S01]  /*8560*/  FFMA.FTZ R11, R81, UR44, -R5.reuse ;  /* 0x0000002c510b7c23 */ /* 0x100fe20008010805 */
[----:B------:R-:W-:Y:S02]  /*8570*/  @!P0 PRMT R77, R82, 0x5410, RZ ;  /* 0x00005410524d8816 */ /* 0x000fe400000000ff */
[----:B------:R-:W-:Y:S01]  /*8580*/  ISETP.LE.U32.AND P0, PT, R12, UR13, PT ;  /* 0x0000000d0c007c0c */ /* 0x000fe2000bf03070 */
[----:B------:R1:W-:Y:S01]  /*8590*/  MUFU.EX2 R102, R11 ;  /* 0x0000000b00667308 */ /* 0x0003e20000000800 */
[----:B------:R-:W-:Y:S01]  /*85a0*/  ISETP.LE.U32.AND P2, PT, R10, UR13, PT ;  /* 0x0000000d0a007c0c */ /* 0x000fe2000bf43070 */
[----:B------:R-:W-:Y:S01]  /*85b0*/  FFMA.FTZ R10, R62, UR44, -R5 ;  /* 0x0000002c3e0a7c23 */ /* 0x000fe20008010805 */
[----:B------:R-:W-:Y:S01]  /*85c0*/  SHF.R.U32.HI R12, RZ, 0x8, R27 ;  /* 0x00000008ff0c7819 */ /* 0x000fe2000001161b */
[----:B------:R-:W-:Y:S01]  /*85d0*/  @!P1 HFMA2.BF16_V2 R83, -RZ.H0_H0, RZ.H0_H0, -R228.H0_H0 ;  /* 0x200000ffff539231 */ /* 0x000fe200003409e4 */
[----:B------:R-:W-:Y:S01]  /*85e0*/  PRMT R227, R15, 0x7610, R227 ;  /* 0x000076100fe37816 */ /* 0x000fe200000000e3 */
[--C-:B--2---:R-:W-:Y:S01]  /*85f0*/  FFMA.FTZ R13, R67, UR44, -R5.reuse ;  /* 0x0000002c430d7c23 */ /* 0x104fe20008010805 */
[----:B------:R-:W-:Y:S01]  /*8600*/  PRMT R33, R32, 0x5410, R12 ;  /* 0x0000541020217816 */ /* 0x000fe2000000000c */
[----:B------:R2:W-:Y:S01]  /*8610*/  MUFU.EX2 R173, R10 ;  /* 0x0000000a00ad7308 */ /* 0x0005e20000000800 */
[----:B------:R-:W-:Y:S01]  /*8620*/  SHF.R.U32.HI R12, RZ, 0x8, R46 ;  /* 0x00000008ff0c7819 */ /* 0x000fe2000001162e */
[----:B------:R-:W-:Y:S01]  /*8630*/  FFMA.FTZ R15, R58, UR44, -R5 ;  /* 0x0000002c3a0f7c23 */ /* 0x000fe20008010805 */
[----:B------:R-:W-:Y:S01]  /*8640*/  PRMT R53, R227, 0x5410, R228 ;  /* 0x00005410e3357816 */ /* 0x000fe200000000e4 */
[----:B------:R-:W-:Y:S01]  /*8650*/  @!P0 HFMA2.BF16_V2 R143, -RZ.H0_H0, RZ.H0_H0, -R227.H0_H0 ;  /* 0x200000ffff8f8231 */ /* 0x000fe200003409e3 */
[----:B------:R-:W-:-:S02]  /*8660*/  @!P1 PRMT R228, R83, 0x5410, RZ ;  /* 0x0000541053e49816 */ /* 0x000fc400000000ff */
[----:B------:R-:W-:Y:S01]  /*8670*/  LOP3.LUT R16, R17, 0xff, RZ, 0xc0, !PT ;  /* 0x000000ff11107812 */ /* 0x000fe200078ec0ff */
[----:B------:R3:W4:Y:S01]  /*8680*/  MUFU.EX2 R98, R13 ;  /* 0x0000000d00627308 */ /* 0x0007220000000800 */
[----:B-1----:R-:W-:Y:S02]  /*8690*/  F2FP.BF16.F32.PACK_AB R11, R114, R110 ;  /* 0x0000006e720b723e */ /* 0x002fe400000010ff */
[----:B------:R-:W-:Y:S02]  /*86a0*/  @!P0 PRMT R227, R143, 0x5410, RZ ;  /* 0x000054108fe38816 */ /* 0x000fe400000000ff */
[C---:B------:R-:W-:Y:S02]  /*86b0*/  PRMT R230, R11.reuse, 0x7610, R230 ;  /* 0x000076100be67816 */ /* 0x040fe400000000e6 */
[----:B------:R-:W-:Y:S01]  /*86c0*/  PRMT R229, R11, 0x7632, R229 ;  /* 0x000076320be57816 */ /* 0x000fe200000000e5 */
[----:B------:R1:W-:Y:S01]  /*86d0*/  MUFU.EX2 R171, R15 ;  /* 0x0000000f00ab7308 */ /* 0x0003e20000000800 */
[----:B--2---:R-:W-:Y:S01]  /*86e0*/  FFMA.FTZ R10, R72, UR44, -R5 ;  /* 0x0000002c480a7c23 */ /* 0x004fe20008010805 */
[----:B------:R-:W-:Y:S01]  /*86f0*/  LOP3.LUT R11, R12, 0xffff, RZ, 0xc0, !PT ;  /* 0x0000ffff0c0b7812 */ /* 0x000fe200078ec0ff */
[----:B------:R-:W-:Y:S01]  /*8700*/  @!P4 HFMA2.BF16_V2 R144, -RZ.H0_H0, RZ.H0_H0, -R230.H0_H0 ;  /* 0x200000ffff90c231 */ /* 0x000fe200003409e6 */
[----:B------:R-:W-:-:S02]  /*8710*/  PRMT R54, R230, 0x5410, R229 ;  /* 0x00005410e6367816 */ /* 0x000fc400000000e5 */
[----:B------:R-:W-:Y:S02]  /*8720*/  ISETP.LE.U32.AND P1, PT, R11, UR13, PT ;  /* 0x0000000d0b007c0c */ /* 0x000fe4000bf23070 */
[----:B------:R2:W2:Y:S01]  /*8730*/  MUFU.EX2 R106, R10 ;  /* 0x0000000a006a7308 */ /* 0x0004a20000000800 */
[----:B------:R-:W-:Y:S02]  /*8740*/  LOP3.LUT R11, R17, 0xffff, RZ, 0xc0, !PT ;  /* 0x0000ffff110b7812 */ /* 0x000fe400078ec0ff */
[----:B---3--:R-:W-:Y:S01]  /*8750*/  LOP3.LUT R13, R43, 0xff, RZ, 0xc0, !PT ;  /* 0x000000ff2b0d7812 */ /* 0x008fe200078ec0ff */
[----:B------:R-:W-:Y:S01]  /*8760*/  IMAD.MOV.U32 R43, RZ, RZ, R249 ;  /* 0x000000ffff2b7224 */ /* 0x000fe200078e00f9 */
[----:B------:R-:W-:Y:S02]  /*8770*/  SHF.R.U32.HI R12, RZ, 0x8, R11 ;  /* 0x00000008ff0c7819 */ /* 0x000fe4000001160b */
[----:B------:R-:W-:Y:S02]  /*8780*/  PRMT R32, R13, 0x5410, R41 ;  /* 0x000054100d207816 */ /* 0x000fe40000000029 */
[----:B-1----:R-:W-:Y:S01]  /*8790*/  LOP3.LUT R15, R28, 0xff, RZ, 0xc0, !PT ;  /* 0x000000ff1c0f7812 */ /* 0x002fe200078ec0ff */
[----:B----4-:R-:W-:Y:S01]  /*87a0*/  IMAD.MOV.U32 R28, RZ, RZ, R98 ;  /* 0x000000ffff1c7224 */ /* 0x010fe200078e0062 */
[----:B------:R-:W-:Y:S01]  /*87b0*/  PRMT R27, R16, 0x5410, R12 ;  /* 0x00005410101b7816 */ /* 0x000fe2000000000c */
[----:B------:R-:W-:Y:S01]  /*87c0*/  FFMA.FTZ R12, R80, UR44, -R7 ;  /* 0x0000002c500c7c23 */ /* 0x000fe20008010807 */
[----:B------:R-:W-:Y:S01]  /*87d0*/  LOP3.LUT R13, R29, 0xff, RZ, 0xc0, !PT ;  /* 0x000000ff1d0d7812 */ /* 0x000fe200078ec0ff */
[----:B------:R-:W1:Y:S01]  /*87e0*/  LDSM.16.MT88.4 R80, [R165+0x6000] ;  /* 0x00600000a550783b */ /* 0x000e620000004200 */
[----:B------:R-:W-:Y:S01]  /*87f0*/  PRMT R31, R15, 0x5410, R31 ;  /* 0x000054100f1f7816 */ /* 0x000fe2000000001f */
[----:B------:R3:W-:Y:S01]  /*8800*/  MUFU.EX2 R67, R12 ;  /* 0x0000000c00437308 */ /* 0x0007e20000000800 */
[----:B--2---:R-:W-:Y:S01]  /*8810*/  FFMA.FTZ R10, R59, UR44, -R5 ;  /* 0x0000002c3b0a7c23 */ /* 0x004fe20008010805 */
[----:B------:R-:W-:Y:S01]  /*8820*/  SHF.R.U32.HI R15, RZ, 0x10, R14 ;  /* 0x00000010ff0f7819 */ /* 0x000fe2000001160e */
[----:B------:R-:W-:Y:S01]  /*8830*/  @!P1 HFMA2.BF16_V2 R154, -RZ.H0_H0, RZ.H0_H0, -R229.H0_H0 ;  /* 0x200000ffff9a9231 */ /* 0x000fe200003409e5 */
[----:B------:R-:W-:Y:S01]  /*8840*/  ISETP.LE.U32.AND P0, PT, R13, UR13, PT ;  /* 0x0000000d0d007c0c */ /* 0x000fe2000bf03070 */
[----:B------:R-:W-:Y:S01]  /*8850*/  FFMA.FTZ R13, R96, UR44, -R7 ;  /* 0x0000002c600d7c23 */ /* 0x000fe20008010807 */
[----:B------:R-:W-:-:S02]  /*8860*/  LOP3.LUT R16, R20, 0xff, RZ, 0xc0, !PT ;  /* 0x000000ff14107812 */ /* 0x000fc400078ec0ff */
[----:B------:R2:W-:Y:S01]  /*8870*/  MUFU.EX2 R66, R10 ;  /* 0x0000000a00427308 */ /* 0x0005e20000000800 */
[----:B------:R-:W-:Y:S02]  /*8880*/  @!P1 PRMT R229, R154, 0x5410, RZ ;  /* 0x000054109ae59816 */ /* 0x000fe400000000ff */
[----:B------:R-:W-:Y:S02]  /*8890*/  PRMT R16, R16, 0x5410, R24 ;  /* 0x0000541010107816 */ /* 0x000fe40000000018 */
[----:B------:R-:W-:Y:S02]  /*88a0*/  @!P4 PRMT R230, R144, 0x5410, RZ ;  /* 0x0000541090e6c816 */ /* 0x000fe400000000ff */
[----:B------:R-:W-:Y:S01]  /*88b0*/  ISETP.LE.U32.AND P3, PT, R64, UR13, PT ;  /* 0x0000000d40007c0c */ /* 0x000fe2000bf63070 */
[----:B------:R4:W1:Y:S01]  /*88c0*/  MUFU.EX2 R98, R13 ;  /* 0x0000000d00627308 */ /* 0x0008620000000800 */
[----:B---3--:R-:W-:-:S04]  /*88d0*/  SHF.R.U32.HI R12, RZ, 0x8, R21 ;  /* 0x00000008ff0c7819 */ /* 0x008fc80000011615 */
[----:B------:R-:W-:Y:S02]  /*88e0*/  PRMT R25, R25, 0x5410, R12 ;  /* 0x0000541019197816 */ /* 0x000fe4000000000c */
[--C-:B--2---:R-:W-:Y:S02]  /*88f0*/  SHF.R.U32.HI R10, RZ, 0x10, R17.reuse ;  /* 0x00000010ff0a7819 */ /* 0x104fe40000011611 */
[----:B------:R-:W-:Y:S02]  /*8900*/  SHF.R.U32.HI R17, RZ, 0x18, R17 ;  /* 0x00000018ff117819 */ /* 0x000fe40000011611 */
[----:B------:R-:W-:Y:S02]  /*8910*/  LOP3.LUT R11, R10, 0xff, RZ, 0xc0, !PT ;  /* 0x000000ff0a0b7812 */ /* 0x000fe400078ec0ff */
[----:B------:R-:W-:Y:S02]  /*8920*/  SHF.R.U32.HI R10, RZ, 0x8, R26 ;  /* 0x00000008ff0a7819 */ /* 0x000fe4000001161a */
[----:B------:R-:W-:Y:S01]  /*8930*/  PRMT R26, R11, 0x5410, R17 ;  /* 0x000054100b1a7816 */ /* 0x000fe20000000011 */
[----:B----4-:R-:W-:Y:S01]  /*8940*/  FFMA.FTZ R13, R61, UR44, -R7 ;  /* 0x0000002c3d0d7c23 */ /* 0x010fe20008010807 */
[----:B------:R-:W-:-:S02]  /*8950*/  PRMT R30, R30, 0x5410, R10 ;  /* 0x000054101e1e7816 */ /* 0x000fc4000000000a */
[----:B------:R-:W-:Y:S01]  /*8960*/  SHF.R.U32.HI R10, RZ, 0x8, R18 ;  /* 0x00000008ff0a7819 */ /* 0x000fe20000011612 */
[----:B------:R-:W-:Y:S01]  /*8970*/  MUFU.EX2 R170, R13 ;  /* 0x0000000d00aa7308 */ /* 0x000fe20000000800 */
[----:B------:R-:W-:Y:S02]  /*8980*/  LOP3.LUT R11, R22, 0xff, RZ, 0xc0, !PT ;  /* 0x000000ff160b7812 */ /* 0x000fe400078ec0ff */
[----:B------:R-:W-:Y:S01]  /*8990*/  PRMT R19, R19, 0x5410, R10 ;  /* 0x0000541013137816 */ /* 0x000fe2000000000a */
[----:B------:R-:W-:Y:S01]  /*89a0*/  FFMA.FTZ R10, R63, UR44, -R7 ;  /* 0x0000002c3f0a7c23 */ /* 0x000fe20008010807 */
[----:B------:R-:W-:Y:S02]  /*89b0*/  PRMT R23, R11, 0x5410, R23 ;  /* 0x000054100b177816 */ /* 0x000fe40000000017 */
[C---:B------:R-:W-:Y:S01]  /*89c0*/  LOP3.LUT R11, R14.reuse, 0xffff, RZ, 0xc0, !PT ;  /* 0x0000ffff0e0b7812 */ /* 0x040fe200078ec0ff */
[----:B------:R2:W-:Y:S01]  /*89d0*/  MUFU.EX2 R86, R10 ;  /* 0x0000000a00567308 */ /* 0x0005e20000000800 */
[----:B------:R-:W-:-:S02]  /*89e0*/  LOP3.LUT R18, R14, 0xff, RZ, 0xc0, !PT ;  /* 0x000000ff0e127812 */ /* 0x000fc400078ec0ff */
[----:B------:R-:W-:Y:S02]  /*89f0*/  SHF.R.U32.HI R17, RZ, 0x18, R14 ;  /* 0x00000018ff117819 */ /* 0x000fe4000001160e */
[----:B------:R-:W-:Y:S02]  /*8a00*/  LOP3.LUT R14, R9, 0xff, RZ, 0xc0, !PT ;  /* 0x000000ff090e7812 */ /* 0x000fe400078ec0ff */
[----:B------:R-:W-:Y:S02]  /*8a10*/  SHF.R.U32.HI R12, RZ, 0x8, R11 ;  /* 0x00000008ff0c7819 */ /* 0x000fe4000001160b */
[----:B------:R-:W-:Y:S02]  /*8a20*/  LOP3.LUT R11, R15, 0xff, RZ, 0xc0, !PT ;  /* 0x000000ff0f0b7812 */ /* 0x000fe400078ec0ff */
[----:B------:R-:W-:Y:S02]  /*8a30*/  SHF.R.U32.HI R15, RZ, 0x18, R9 ;  /* 0x00000018ff0f7819 */ /* 0x000fe40000011609 */
[----:B------:R-:W-:-:S02]  /*8a40*/  PRMT R17, R11, 0x5410, R17 ;  /* 0x000054100b117816 */ /* 0x000fc40000000011 */
[----:B------:R-:W-:Y:S02]  /*8a50*/  SHF.R.U32.HI R11, RZ, 0x10, R9 ;  /* 0x00000010ff0b7819 */ /* 0x000fe40000011609 */
[----:B--2---:R-:W-:Y:S02]  /*8a60*/  LOP3.LUT R10, R9, 0xffff, RZ, 0xc0, !PT ;  /* 0x0000ffff090a7812 */ /* 0x004fe400078ec0ff */
[----:B------:R-:W-:Y:S01]  /*8a70*/  PRMT R18, R18, 0x5410, R12 ;  /* 0x0000541012127816 */ /* 0x000fe2000000000c */
[----:B------:R-:W-:Y:S01]  /*8a80*/  FFMA.FTZ R12, R104, UR44, -R8 ;  /* 0x0000002c680c7c23 */ /* 0x000fe20008010808 */
[----:B------:R-:W-:Y:S02]  /*8a90*/  SHF.R.U32.HI R10, RZ, 0x8, R10 ;  /* 0x00000008ff0a7819 */ /* 0x000fe4000001160a */
[----:B------:R-:W-:Y:S01]  /*8aa0*/  LOP3.LUT R9, R2, 0xffff, RZ, 0xc0, !PT ;  /* 0x0000ffff02097812 */ /* 0x000fe200078ec0ff */
[----:B------:R2:W-:Y:S01]  /*8ab0*/  MUFU.EX2 R96, R12 ;  /* 0x0000000c00607308 */ /* 0x0005e20000000800 */
[----:B------:R-:W-:Y:S01]  /*8ac0*/  PRMT R20, R14, 0x5410, R10 ;  /* 0x000054100e147816 */ /* 0x000fe2000000000a */
[----:B------:R-:W-:Y:S01]  /*8ad0*/  FFMA.FTZ R10, R97, UR44, -R8 ;  /* 0x0000002c610a7c23 */ /* 0x000fe20008010808 */
[----:B------:R-:W-:-:S02]  /*8ae0*/  LOP3.LUT R14, R2, 0xff, RZ, 0xc0, !PT ;  /* 0x000000ff020e7812 */ /* 0x000fc400078ec0ff */
[----:B------:R-:W-:Y:S02]  /*8af0*/  SHF.R.U32.HI R13, RZ, 0x18, R2 ;  /* 0x00000018ff0d7819 */ /* 0x000fe40000011602 */
[----:B------:R-:W-:Y:S01]  /*8b00*/  SHF.R.U32.HI R9, RZ, 0x8, R9 ;  /* 0x00000008ff097819 */ /* 0x000fe20000011609 */
[----:B------:R3:W-:Y:S01]  /*8b10*/  MUFU.EX2 R97, R10 ;  /* 0x0000000a00617308 */ /* 0x0007e20000000800 */
[----:B------:R-:W-:Y:S02]  /*8b20*/  LOP3.LUT R11, R11, 0xff, RZ, 0xc0, !PT ;  /* 0x000000ff0b0b7812 */ /* 0x000fe400078ec0ff */
[----:B------:R-:W-:Y:S01]  /*8b30*/  PRMT R14, R14, 0x5410, R9 ;  /* 0x000054100e0e7816 */ /* 0x000fe20000000009 */
[----:B------:R-:W-:Y:S01]  /*8b40*/  FFMA.FTZ R9, R92, UR44, -R8 ;  /* 0x0000002c5c097c23 */ /* 0x000fe20008010808 */
[----:B------:R-:W-:Y:S01]  /*8b50*/  PRMT R15, R11, 0x5410, R15 ;  /* 0x000054100b0f7816 */ /* 0x000fe2000000000f */
[----:B------:R-:W-:Y:S02]  /*8b60*/  IMAD.U32 R11, RZ, RZ, UR13 ;  /* 0x0000000dff0b7e24 */ /* 0x000fe4000f8e00ff */
[----:B------:R4:W-:Y:S01]  /*8b70*/  MUFU.EX2 R62, R9 ;  /* 0x00000009003e7308 */ /* 0x0009e20000000800 */
[----:B--2---:R-:W-:-:S07]  /*8b80*/  FFMA.FTZ R12, R95, UR44, -R7 ;  /* 0x0000002c5f0c7c23 */ /* 0x004fce0008010807 */
[----:B------:R2:W-:Y:S01]  /*8b90*/  MUFU.EX2 R172, R12 ;  /* 0x0000000c00ac7308 */ /* 0x0005e20000000800 */
[----:B---3--:R-:W-:-:S04]  /*8ba0*/  SHF.R.U32.HI R10, RZ, 0x10, R2 ;  /* 0x00000010ff0a7819 */ /* 0x008fc80000011602 */
[----:B------:R-:W-:Y:S02]  /*8bb0*/  LOP3.LUT R2, R10, 0xff, RZ, 0xc0, !PT ;  /* 0x000000ff0a027812 */ /* 0x000fe400078ec0ff */
[----:B------:R-:W-:Y:S02]  /*8bc0*/  F2FP.BF16.F32.PACK_AB R10, R115, R113 ;  /* 0x00000071730a723e */ /* 0x000fe400000010ff */
[----:B------:R-:W-:Y:S02]  /*8bd0*/  PRMT R13, R2, 0x5410, R13 ;  /* 0x00005410020d7816 */ /* 0x000fe4000000000d */
[----:B------:R-:W-:Y:S02]  /*8be0*/  F2FP.BF16.F32.PACK_AB R2, R102, R28 ;  /* 0x0000001c6602723e */ /* 0x000fe400000010ff */
[----:B----4-:R-:W-:Y:S02]  /*8bf0*/  F2FP.BF16.F32.PACK_AB R9, R106, R173 ;  /* 0x000000ad6a09723e */ /* 0x010fe400000010ff */
[----:B------:R-:W-:-:S02]  /*8c00*/  PRMT R224, R2, 0x7632, R224 ;  /* 0x0000763202e07816 */ /* 0x000fc400000000e0 */
[----:B------:R-:W-:Y:S01]  /*8c10*/  PRMT R223, R2, 0x7610, R223 ;  /* 0x0000761002df7816 */ /* 0x000fe200000000df */
[----:B------:R-:W-:Y:S01]  /*8c20*/  FFMA.FTZ R2, R74, UR44, -R8 ;  /* 0x0000002c4a027c23 */ /* 0x000fe20008010808 */
[----:B------:R-:W-:Y:S01]  /*8c30*/  PRMT R220, R9, 0x7632, R220 ;  /* 0x0000763209dc7816 */ /* 0x000fe200000000dc */
[----:B--2---:R-:W-:Y:S01]  /*8c40*/  FFMA.FTZ R12, R119, UR44, -R8 ;  /* 0x0000002c770c7c23 */ /* 0x004fe20008010808 */
[----:B------:R-:W-:Y:S01]  /*8c50*/  PRMT R219, R9, 0x7610, R219 ;  /* 0x0000761009db7816 */ /* 0x000fe200000000db */
[----:B------:R2:W3:Y:S01]  /*8c60*/  MUFU.EX2 R169, R2 ;  /* 0x0000000200a97308 */ /* 0x0004e20000000800 */
[----:B-1----:R-:W-:Y:S01]  /*8c70*/  F2FP.BF16.F32.PACK_AB R9, R98, R67 ;  /* 0x000000436209723e */ /* 0x002fe200000010ff */
[----:B------:R-:W1:Y:S01]  /*8c80*/  LDSM.16.MT88.4 R72, [R165+0x6800] ;  /* 0x00680000a548783b */ /* 0x000e620000004200 */
[C---:B------:R-:W-:Y:S01]  /*8c90*/  PRMT R222, R10.reuse, 0x7610, R222 ;  /* 0x000076100ade7816 */ /* 0x040fe200000000de */
[----:B------:R-:W-:Y:S01]  /*8ca0*/  @!P2 HFMA2.BF16_V2 R158, -RZ.H0_H0, RZ.H0_H0, -R223.H0_H0 ;  /* 0x200000ffff9ea231 */ /* 0x000fe200003409df */
[----:B------:R-:W-:Y:S01]  /*8cb0*/  PRMT R221, R10, 0x7632, R221 ;  /* 0x000076320add7816 */ /* 0x000fe200000000dd */
[----:B------:R-:W-:Y:S01]  /*8cc0*/  @!P5 HFMA2.BF16_V2 R157, -RZ.H0_H0, RZ.H0_H0, -R224.H0_H0 ;  /* 0x200000ffff9dd231 */ /* 0x000fe200003409e0 */
[C---:B------:R-:W-:Y:S01]  /*8cd0*/  PRMT R214, R9.reuse, 0x7610, R214 ;  /* 0x0000761009d67816 */ /* 0x040fe200000000d6 */
[----:B------:R4:W-:Y:S01]  /*8ce0*/  MUFU.EX2 R90, R12 ;  /* 0x0000000c005a7308 */ /* 0x0009e20000000800 */
[----:B------:R-:W-:Y:S01]  /*8cf0*/  PRMT R212, R9, 0x7632, R212 ;  /* 0x0000763209d47816 */ /* 0x000fe200000000d4 */
[----:B------:R-:W-:Y:S01]  /*8d00*/  @!P0 HFMA2.BF16_V2 R159, -RZ.H0_H0, RZ.H0_H0, -R222.H0_H0 ;  /* 0x200000ffff9f8231 */ /* 0x000fe200003409de */
[----:B------:R-:W-:-:S04]  /*8d10*/  F2FP.BF16.F32.PACK_AB R10, R171, R66 ;  /* 0x00000042ab0a723e */ /* 0x000fc800000010ff */
[----:B------:R-:W-:Y:S02]  /*8d20*/  PRMT R216, R10, 0x7632, R216 ;  /* 0x000076320ad87816 */ /* 0x000fe400000000d8 */
[----:B--2---:R-:W-:Y:S02]  /*8d30*/  F2FP.BF16.F32.PACK_AB R2, R85, R117 ;  /* 0x000000755502723e */ /* 0x004fe400000010ff */
[----:B---3--:R-:W-:Y:S02]  /*8d40*/  F2FP.BF16.F32.PACK_AB R9, R169, R62 ;  /* 0x0000003ea909723e */ /* 0x008fe400000010ff */
[C---:B------:R-:W-:Y:S02]  /*8d50*/  PRMT R218, R2.reuse, 0x7610, R218 ;  /* 0x0000761002da7816 */ /* 0x040fe400000000da */
[----:B------:R-:W-:Y:S02]  /*8d60*/  PRMT R217, R2, 0x7632, R217 ;  /* 0x0000763202d97816 */ /* 0x000fe400000000d9 */
[----:B------:R-:W-:Y:S01]  /*8d70*/  F2FP.BF16.F32.PACK_AB R2, R96, R97 ;  /* 0x000000616002723e */ /* 0x000fe200000010ff */
[----:B----4-:R-:W-:Y:S01]  /*8d80*/  FFMA.FTZ R12, R136, UR44, -R8 ;  /* 0x0000002c880c7c23 */ /* 0x010fe20008010808 */
[----:B------:R-:W-:Y:S01]  /*8d90*/  PRMT R215, R10, 0x7610, R215 ;  /* 0x000076100ad77816 */ /* 0x000fe200000000d7 */
[----:B------:R-:W-:Y:S01]  /*8da0*/  FFMA.FTZ R10, R108, UR44, -R7 ;  /* 0x0000002c6c0a7c23 */ /* 0x000fe20008010807 */
[C---:B------:R-:W-:Y:S01]  /*8db0*/  PRMT R213, R2.reuse, 0x7610, R213 ;  /* 0x0000761002d57816 */ /* 0x040fe200000000d5 */
[----:B------:R2:W-:Y:S01]  /*8dc0*/  MUFU.EX2 R87, R12 ;  /* 0x0000000c00577308 */ /* 0x0005e20000000800 */
[----:B------:R-:W-:Y:S01]  /*8dd0*/  PRMT R210, R2, 0x7632, R210 ;  /* 0x0000763202d27816 */ /* 0x000fe200000000d2 */
[----:B------:R-:W-:Y:S01]  /*8de0*/  @!P3 HFMA2.BF16_V2 R235, -RZ.H0_H0, RZ.H0_H0, -R218.H0_H0 ;  /* 0x200000ffffebb231 */ /* 0x000fe200003409da */
[----:B------:R-:W-:-:S02]  /*8df0*/  F2FP.BF16.F32.PACK_AB R2, R170, R86 ;  /* 0x00000056aa02723e */ /* 0x000fc400000010ff */
[----:B------:R-:W-:Y:S02]  /*8e00*/  PRMT R207, R9, 0x7610, R207 ;  /* 0x0000761009cf7816 */ /* 0x000fe400000000cf */
[C---:B------:R-:W-:Y:S01]  /*8e10*/  PRMT R209, R2.reuse, 0x7610, R209 ;  /* 0x0000761002d17816 */ /* 0x040fe200000000d1 */
[----:B------:R3:W-:Y:S01]  /*8e20*/  MUFU.EX2 R42, R10 ;  /* 0x0000000a002a7308 */ /* 0x0007e20000000800 */
[----:B------:R-:W-:Y:S02]  /*8e30*/  PRMT R208, R2, 0x7632, R208 ;  /* 0x0000763202d07816 */ /* 0x000fe400000000d0 */
[----:B------:R-:W-:Y:S01]  /*8e40*/  LEA R2, R11, UR13, 0x10 ;  /* 0x0000000d0b027c11 */ /* 0x000fe2000f8e80ff */
[----:B------:R-:W-:Y:S01]  /*8e50*/  FFMA.FTZ R11, R134, UR44, -R7 ;  /* 0x0000002c860b7c23 */ /* 0x000fe20008010807 */
[----:B------:R-:W-:-:S03]  /*8e60*/  PRMT R206, R9, 0x7632, R206 ;  /* 0x0000763209ce7816 */ /* 0x000fc600000000ce */
[----:B------:R-:W-:Y:S01]  /*8e70*/  HSET2.LE.AND R9, R26, R2, PT ;  /* 0x000000021a097233 */ /* 0x000fe20003803000 */
[----:B------:R4:W1:Y:S01]  /*8e80*/  MUFU.EX2 R41, R11 ;  /* 0x0000000b00297308 */ /* 0x0008620000000800 */
[----:B--2---:R-:W-:-:S03]  /*8e90*/  FFMA.FTZ R12, R107, UR44, -R7 ;  /* 0x0000002c6b0c7c23 */ /* 0x004fc60008010807 */
[----:B------:R-:W-:Y:S02]  /*8ea0*/  LOP3.LUT R53, R9, R53, RZ, 0xc0, !PT ;  /* 0x0000003509357212 */ /* 0x000fe400078ec0ff */
[--C-:B------:R-:W-:Y:S02]  /*8eb0*/  HSET2.LE.AND R9, R32, R2.reuse, PT ;  /* 0x0000000220097233 */ /* 0x100fe40003803000 */
[--C-:B---3--:R-:W-:Y:S01]  /*8ec0*/  HSET2.LE.AND R10, R27, R2.reuse, PT ;  /* 0x000000021b0a7233 */ /* 0x108fe20003803000 */
[----:B------:R-:W2:Y:S04]  /*8ed0*/  MUFU.EX2 R92, R12 ;  /* 0x0000000c005c7308 */ /* 0x000ea80000000800 */
[----:B------:R-:W-:Y:S02]  /*8ee0*/  LOP3.LUT R52, R10, R52, RZ, 0xc0, !PT ;  /* 0x000000340a347212 */ /* 0x000fe400078ec0ff */
[----:B------:R-:W-:-:S02]  /*8ef0*/  HSET2.LE.AND R10, R18, R2, PT ;  /* 0x00000002120a7233 */ /* 0x000fc40003803000 */
[----:B----4-:R-:W-:Y:S02]  /*8f00*/  HSET2.LE.AND R11, R33, R2, PT ;  /* 0x00000002210b7233 */ /* 0x010fe40003803000 */
[----:B-1----:R-:W-:-:S03]  /*8f10*/  F2FP.BF16.F32.PACK_AB R0, R41, R42 ;  /* 0x0000002a2900723e */ /* 0x002fc600000010ff */
[----:B------:R-:W-:Y:S02]  /*8f20*/  LOP3.LUT R54, R11, R54, RZ, 0xc0, !PT ;  /* 0x000000360b367212 */ /* 0x000fe400078ec0ff */
[----:B------:R-:W-:Y:S02]  /*8f30*/  PRMT R11, R223, 0x5410, R224 ;  /* 0x00005410df0b7816 */ /* 0x000fe400000000e0 */
[----:B------:R-:W-:Y:S02]  /*8f40*/  PRMT R193, R0, 0x7610, R193 ;  /* 0x0000761000c17816 */ /* 0x000fe400000000c1 */
        /* <DEDUP_REMOVED lines=20> */
[----:B------:R-:W-:Y:S02]  /*9090*/  PRMT R10, R209, 0x5410, R208 ;  /* 0x00005410d10a7816 */ /* 0x000fe400000000d0 */
[----:B------:R-:W-:Y:S01]  /*90a0*/  PRMT R191, R0, 0x7632, R191 ;  /* 0x0000763200bf7816 */ /* 0x000fe200000000bf */
[----:B------:R-:W-:Y:S01]  /*90b0*/  MUFU.EX2 R89, R11 ;  /* 0x0000000b00597308 */ /* 0x000fe20000000800 */
[----:B------:R-:W-:-:S02]  /*90c0*/  LOP3.LUT R46, R9, R10, RZ, 0xc0, !PT ;  /* 0x0000000a092e7212 */ /* 0x000fc400078ec0ff */
[----:B------:R-:W-:Y:S02]  /*90d0*/  HSET2.LE.AND R9, R16, R2, PT ;  /* 0x0000000210097233 */ /* 0x000fe40003803000 */
[----:B------:R-:W-:Y:S01]  /*90e0*/  PRMT R10, R207, 0x5410, R206 ;  /* 0x00005410cf0a7816 */ /* 0x000fe200000000ce */
[----:B------:R-:W-:Y:S01]  /*90f0*/  HMMA.16816.F32.BF16 R16, R52, R80, RZ ;  /* 0x000000503410723c */ /* 0x000fe200000418ff */
[----:B------:R-:W-:Y:S02]  /*9100*/  F2FP.BF16.F32.PACK_AB R0, R87, R90 ;  /* 0x0000005a5700723e */ /* 0x000fe400000010ff */
[----:B------:R-:W-:Y:S01]  /*9110*/  LOP3.LUT R47, R9, R10, RZ, 0xc0, !PT ;  /* 0x0000000a092f7212 */ /* 0x000fe200078ec0ff */
[----:B------:R-:W-:Y:S01]  /*9120*/  FFMA.FTZ R9, R125, UR44, -R8 ;  /* 0x0000002c7d097c23 */ /* 0x000fe20008010808 */
[----:B------:R-:W-:Y:S02]  /*9130*/  PRMT R10, R193, 0x5410, R191 ;  /* 0x00005410c10a7816 */ /* 0x000fe400000000bf */
[C---:B------:R-:W-:Y:S01]  /*9140*/  PRMT R197, R0.reuse, 0x7610, R197 ;  /* 0x0000761000c57816 */ /* 0x040fe200000000c5 */
[----:B------:R1:W3:Y:S01]  /*9150*/  MUFU.EX2 R91, R9 ;  /* 0x00000009005b7308 */ /* 0x0002e20000000800 */
[----:B------:R-:W-:-:S02]  /*9160*/  PRMT R196, R0, 0x7632, R196 ;  /* 0x0000763200c47816 */ /* 0x000fc400000000c4 */
[----:B------:R-:W-:Y:S02]  /*9170*/  HSET2.LE.AND R0, R15, R2, PT ;  /* 0x000000020f007233 */ /* 0x000fe40003803000 */
[----:B------:R-:W-:Y:S02]  /*9180*/  @!P0 PRMT R222, R159, 0x5410, RZ ;  /* 0x000054109fde8816 */ /* 0x000fe400000000ff */
[----:B------:R-:W-:Y:S02]  /*9190*/  @!P2 PRMT R223, R158, 0x5410, RZ ;  /* 0x000054109edfa816 */ /* 0x000fe400000000ff */
[----:B------:R-:W-:Y:S02]  /*91a0*/  @!P3 PRMT R218, R235, 0x5410, RZ ;  /* 0x00005410ebdab816 */ /* 0x000fe400000000ff */
[----:B------:R-:W-:-:S05]  /*91b0*/  @!P5 PRMT R224, R157, 0x5410, RZ ;  /* 0x000054109de0d816 */ /* 0x000fca00000000ff */
[----:B------:R-:W-:Y:S01]  /*91c0*/  HMMA.16816.F32.BF16 R16, R56, R72, R16 ;  /* 0x000000483810723c */ /* 0x000fe20000041810 */
[----:B-1----:R-:W-:-:S05]  /*91d0*/  HSET2.LE.AND R9, R20, R2, PT ;  /* 0x0000000214097233 */ /* 0x002fca0003803000 */
[----:B------:R-:W-:Y:S02]  /*91e0*/  LOP3.LUT R48, R9, R10, RZ, 0xc0, !PT ;  /* 0x0000000a09307212 */ /* 0x000fe400078ec0ff */
[----:B------:R-:W-:-:S04]  /*91f0*/  PRMT R9, R197, 0x5410, R196 ;  /* 0x00005410c5097816 */ /* 0x000fc800000000c4 */
[----:B------:R-:W-:Y:S02]  /*9200*/  LOP3.LUT R49, R0, R9, RZ, 0xc0, !PT ;  /* 0x0000000900317212 */ /* 0x000fe400078ec0ff */
[----:B--2---:R-:W-:Y:S02]  /*9210*/  F2FP.BF16.F32.PACK_AB R0, R92, R172 ;  /* 0x000000ac5c00723e */ /* 0x004fe400000010ff */
[----:B------:R-:W-:Y:S02]  /*9220*/  HSET2.LE.AND R9, R14, R2, PT ;  /* 0x000000020e097233 */ /* 0x000fe40003803000 */
[C---:B------:R-:W-:Y:S02]  /*9230*/  PRMT R201, R0.reuse, 0x7610, R201 ;  /* 0x0000761000c97816 */ /* 0x040fe400000000c9 */
[----:B------:R-:W-:Y:S02]  /*9240*/  PRMT R200, R0, 0x7632, R200 ;  /* 0x0000763200c87816 */ /* 0x000fe400000000c8 */
[----:B---3--:R-:W-:-:S02]  /*9250*/  F2FP.BF16.F32.PACK_AB R0, R91, R89 ;  /* 0x000000595b00723e */ /* 0x008fc400000010ff */
[----:B------:R-:W-:Y:S01]  /*9260*/  PRMT R10, R201, 0x5410, R200 ;  /* 0x00005410c90a7816 */ /* 0x000fe200000000c8 */
[----:B------:R-:W-:Y:S01]  /*9270*/  IMAD.MOV.U32 R20, RZ, RZ, R19 ;  /* 0x000000ffff147224 */ /* 0x000fe200078e0013 */
[C---:B------:R-:W-:Y:S01]  /*9280*/  PRMT R199, R0.reuse, 0x7610, R199 ;  /* 0x0000761000c77816 */ /* 0x040fe200000000c7 */
[----:B------:R-:W-:Y:S01]  /*9290*/  IMAD.MOV.U32 R26, RZ, RZ, R18 ;  /* 0x000000ffff1a7224 */ /* 0x000fe200078e0012 */
[----:B------:R-:W-:Y:S01]  /*92a0*/  PRMT R198, R0, 0x7632, R198 ;  /* 0x0000763200c67816 */ /* 0x000fe200000000c6 */
[----:B------:R-:W-:Y:S01]  /*92b0*/  IMAD.MOV.U32 R27, RZ, RZ, R17 ;  /* 0x000000ffff1b7224 */ /* 0x000fe200078e0011 */
[----:B------:R-:W-:Y:S01]  /*92c0*/  HSET2.LE.AND R0, R13, R2, PT ;  /* 0x000000020d007233 */ /* 0x000fe20003803000 */
[----:B------:R-:W-:Y:S01]  /*92d0*/  IMAD.MOV.U32 R136, RZ, RZ, R16 ;  /* 0x000000ffff887224 */ /* 0x000fe200078e0010 */
[----:B------:R-:W-:Y:S01]  /*92e0*/  HMMA.16816.F32.BF16 R12, R48, R80, RZ ;  /* 0x00000050300c723c */ /* 0x000fe200000418ff */
[----:B------:R-:W-:Y:S01]  /*92f0*/  LOP3.LUT R44, R9, R10, RZ, 0xc0, !PT ;  /* 0x0000000a092c7212 */ /* 0x000fe200078ec0ff */
[----:B------:R-:W-:Y:S01]  /*9300*/  IMAD.WIDE.U32 R10, R248, -0x2daee0ad, RZ ;  /* 0xd2511f53f80a7825 */ /* 0x000fe200078e00ff */
[----:B------:R-:W-:-:S04]  /*9310*/  PRMT R9, R199, 0x5410, R198 ;  /* 0x00005410c7097816 */ /* 0x000fc800000000c6 */
[----:B------:R-:W-:Y:S02]  /*9320*/  LOP3.LUT R45, R0, R9, RZ, 0xc0, !PT ;  /* 0x00000009002d7212 */ /* 0x000fe400078ec0ff */
[--C-:B------:R-:W-:Y:S02]  /*9330*/  SHF.R.U32.HI R0, RZ, 0x18, R29.reuse ;  /* 0x00000018ff007819 */ /* 0x100fe4000001161d */
[----:B------:R-:W-:Y:S02]  /*9340*/  LOP3.LUT R11, R11, UR42, R116, 0x96, !PT ;  /* 0x0000002a0b0b7c12 */ /* 0x000fe4000f8e9674 */
[----:B------:R-:W-:Y:S02]  /*9350*/  ISETP.LE.U32.AND P1, PT, R0, UR13, PT ;  /* 0x0000000d00007c0c */ /* 0x000fe4000bf23070 */
[----:B------:R-:W-:Y:S02]  /*9360*/  LOP3.LUT R0, R29, 0xffff, RZ, 0xc0, !PT ;  /* 0x0000ffff1d007812 */ /* 0x000fe400078ec0ff */
[----:B------:R-:W-:-:S02]  /*9370*/  SHF.R.U32.HI R9, RZ, 0x10, R29 ;  /* 0x00000010ff097819 */ /* 0x000fc4000001161d */
[----:B------:R-:W-:Y:S02]  /*9380*/  SHF.R.U32.HI R0, RZ, 0x8, R0 ;  /* 0x00000008ff007819 */ /* 0x000fe40000011600 */
[----:B------:R-:W-:Y:S02]  /*9390*/  LOP3.LUT R9, R9, 0xff, RZ, 0xc0, !PT ;  /* 0x000000ff09097812 */ /* 0x000fe400078ec0ff */
[----:B------:R-:W-:Y:S01]  /*93a0*/  LOP3.LUT R0, R0, 0xffff, RZ, 0xc0, !PT ;  /* 0x0000ffff00007812 */ /* 0x000fe200078ec0ff */
[----:B------:R-:W-:Y:S01]  /*93b0*/  HMMA.16816.F32.BF16 R12, R44, R72, R12 ;  /* 0x000000482c0c723c */ /* 0x000fe2000004180c */
[----:B------:R-:W-:Y:S01]  /*93c0*/  ISETP.LE.U32.AND P2, PT, R9, UR13, PT ;  /* 0x0000000d09007c0c */ /* 0x000fe2000bf43070 */
[----:B------:R-:W-:Y:S01]  /*93d0*/  @!P1 HFMA2.BF16_V2 R161, -RZ.H0_H0, RZ.H0_H0, -R220.H0_H0 ;  /* 0x200000ffffa19231 */ /* 0x000fe200003409dc */
[----:B------:R-:W-:-:S04]  /*93e0*/  ISETP.LE.U32.AND P0, PT, R0, UR13, PT ;  /* 0x0000000d00007c0c */ /* 0x000fc8000bf03070 */
[----:B------:R-:W-:Y:S02]  /*93f0*/  @!P1 PRMT R220, R161, 0x5410, RZ ;  /* 0x00005410a1dc9816 */ /* 0x000fe400000000ff */
[----:B------:R-:W-:-:S05]  /*9400*/  ISETP.LE.U32.AND P1, PT, R88, UR13, PT ;  /* 0x0000000d58007c0c */ /* 0x000fca000bf23070 */
[----:B------:R-:W-:Y:S02]  /*9410*/  @!P2 HFMA2.BF16_V2 R162, -RZ.H0_H0, RZ.H0_H0, -R219.H0_H0 ;  /* 0x200000ffffa2a231 */ /* 0x000fe400003409db */
[----:B------:R-:W-:-:S03]  /*9420*/  @!P0 HFMA2.BF16_V2 R160, -RZ.H0_H0, RZ.H0_H0, -R221.H0_H0 ;  /* 0x200000ffffa08231 */ /* 0x000fc600003409dd */
[----:B------:R-:W-:Y:S02]  /*9430*/  @!P2 PRMT R219, R162, 0x5410, RZ ;  /* 0x00005410a2dba816 */ /* 0x000fe400000000ff */
[----:B------:R-:W-:Y:S01]  /*9440*/  @!P0 PRMT R221, R160, 0x5410, RZ ;  /* 0x00005410a0dd8816 */ /* 0x000fe200000000ff */
[----:B------:R-:W-:Y:S02]  /*9450*/  @!P1 HFMA2.BF16_V2 R236, -RZ.H0_H0, RZ.H0_H0, -R216.H0_H0 ;  /* 0x200000ffffec9231 */ /* 0x000fe400003409d8 */
[----:B------:R-:W-:Y:S02]  /*9460*/  IMAD.MOV.U32 R80, RZ, RZ, R12 ;  /* 0x000000ffff507224 */ /* 0x000fe400078e000c */
[----:B------:R-:W-:Y:S01]  /*9470*/  IMAD.MOV.U32 R19, RZ, RZ, R13 ;  /* 0x000000ffff137224 */ /* 0x000fe200078e000d */
[----:B------:R-:W-:Y:S01]  /*9480*/  @!P1 PRMT R216, R236, 0x5410, RZ ;  /* 0x00005410ecd89816 */ /* 0x000fe200000000ff */
[----:B------:R-:W-:-:S04]  /*9490*/  IMAD.WIDE.U32 R12, R247, -0x2daee0ad, RZ ;  /* 0xd2511f53f70c7825 */ /* 0x000fc800078e00ff */
[----:B------:R-:W-:Y:S01]  /*94a0*/  IMAD.MOV.U32 R30, RZ, RZ, R15 ;  /* 0x000000ffff1e7224 */ /* 0x000fe200078e000f */
[----:B------:R-:W-:Y:S01]  /*94b0*/  LOP3.LUT R0, R13, UR40, R10, 0x96, !PT ;  /* 0x000000280d007c12 */ /* 0x000fe2000f8e960a */
[----:B------:R-:W-:Y:S02]  /*94c0*/  IMAD.MOV.U32 R18, RZ, RZ, R14 ;  /* 0x000000ffff127224 */ /* 0x000fe400078e000e */
[----:B------:R-:W-:-:S04]  /*94d0*/  IMAD.WIDE.U32 R10, R11, -0x326172a9, RZ ;  /* 0xcd9e8d570b0a7825 */ /* 0x000fc800078e00ff */
[----:B------:R-:W-:Y:S01]  /*94e0*/  IMAD.WIDE.U32 R14, R0, -0x326172a9, RZ ;  /* 0xcd9e8d57000e7825 */ /* 0x000fe200078e00ff */
[----:B------:R-:W-:-:S04]  /*94f0*/  LOP3.LUT R11, R11, UR41, R94, 0x96, !PT ;  /* 0x000000290b0b7c12 */ /* 0x000fc8000f8e965e */
[----:B------:R-:W-:Y:S01]  /*9500*/  LOP3.LUT R0, R15, UR39, R10, 0x96, !PT ;  /* 0x000000270f007c12 */ /* 0x000fe2000f8e960a */
[----:B------:R-:W-:-:S04]  /*9510*/  IMAD.WIDE.U32 R10, R11, -0x2daee0ad, RZ ;  /* 0xd2511f530b0a7825 */ /* 0x000fc800078e00ff */
[----:B------:R-:W-:Y:S01]  /*9520*/  IMAD.WIDE.U32 R16, R0, -0x2daee0ad, RZ ;  /* 0xd2511f5300107825 */ /* 0x000fe200078e00ff */
[----:B------:R-:W-:Y:S02]  /*9530*/  SHF.R.U32.HI R0, RZ, 0x8, R79 ;  /* 0x00000008ff007819 */ /* 0x000fe4000001164f */
[----:B------:R1:W2:Y:S01]  /*9540*/  LDL.LU.S16 R79, [R1+0x2c] ;  /* 0x00002c00014f7983 */ /* 0x0002a20000300600 */
[----:B------:R-:W-:Y:S02]  /*9550*/  LOP3.LUT R9, R11, UR38, R12, 0x96, !PT ;  /* 0x000000260b097c12 */ /* 0x000fe4000f8e960c */
[----:B------:R-:W-:Y:S01]  /*9560*/  LOP3.LUT R0, R0, 0xffff, RZ, 0xc0, !PT ;  /* 0x0000ffff00007812 */ /* 0x000fe200078ec0ff */
[----:B------:R1:W3:Y:S01]  /*9570*/  LDL.LU.S16 R64, [R1+0x50] ;  /* 0x0000500001407983 */ /* 0x0002e20000300600 */
[----:B------:R-:W-:Y:S01]  /*9580*/  LOP3.LUT R10, R17, UR32, R10, 0x96, !PT ;  /* 0x00000020110a7c12 */ /* 0x000fe2000f8e960a */
[----:B------:R-:W-:Y:S01]  /*9590*/  IMAD.WIDE.U32 R12, R9, -0x326172a9, RZ ;  /* 0xcd9e8d57090c7825 */ /* 0x000fe200078e00ff */
[----:B------:R-:W-:-:S03]  /*95a0*/  ISETP.LE.U32.AND P0, PT, R0, UR13, PT ;  /* 0x0000000d00007c0c */ /* 0x000fc6000bf03070 */
[----:B------:R-:W-:Y:S01]  /*95b0*/  FFMA.FTZ R9, R148, UR44, -R6 ;  /* 0x0000002c94097c23 */ /* 0x000fe20008010806 */
[----:B------:R-:W-:Y:S01]  /*95c0*/  LOP3.LUT R0, R141, 0xff, RZ, 0xc0, !PT ;  /* 0x000000ff8d007812 */ /* 0x000fe200078ec0ff */
[----:B------:R-:W-:Y:S01]  /*95d0*/  IMAD.WIDE.U32 R10, R10, -0x326172a9, RZ ;  /* 0xcd9e8d570a0a7825 */ /* 0x000fe200078e00ff */
[----:B------:R-:W-:Y:S01]  /*95e0*/  LOP3.LUT R15, R13, UR37, R14, 0x96, !PT ;  /* 0x000000250d0f7c12 */ /* 0x000fe2000f8e960e */
[----:B------:R-:W4:Y:S01]  /*95f0*/  MUFU.EX2 R21, R9 ;  /* 0x0000000900157308 */ /* 0x000f220000000800 */
[----:B------:R-:W-:Y:S02]  /*9600*/  ISETP.LE.U32.AND P4, PT, R0, UR13, PT ;  /* 0x0000000d00007c0c */ /* 0x000fe4000bf83070 */
[----:B------:R-:W-:Y:S02]  /*9610*/  LOP3.LUT R0, R93, 0xff, RZ, 0xc0, !PT ;  /* 0x000000ff5d007812 */ /* 0x000fe400078ec0ff */
[----:B------:R-:W-:Y:S02]  /*9620*/  LOP3.LUT R23, R11, UR26, R12, 0x96, !PT ;  /* 0x0000001a0b177c12 */ /* 0x000fe4000f8e960c */
[----:B------:R-:W-:Y:S01]  /*9630*/  ISETP.LE.U32.AND P2, PT, R0, UR13, PT ;  /* 0x0000000d00007c0c */ /* 0x000fe2000bf43070 */
[----:B------:R-:W-:Y:S01]  /*9640*/  @!P0 HFMA2.BF16_V2 R163, -RZ.H0_H0, RZ.H0_H0, -R217.H0_H0 ;  /* 0x200000ffffa38231 */ /* 0x000fe200003409d9 */
[----:B------:R-:W-:-:S02]  /*9650*/  LOP3.LUT R0, R37, 0xffff, RZ, 0xc0, !PT ;  /* 0x0000ffff25007812 */ /* 0x000fc400078ec0ff */
[----:B------:R-:W-:Y:S02]  /*9660*/  LOP3.LUT R32, R10, 0xffff, RZ, 0xc0, !PT ;  /* 0x0000ffff0a207812 */ /* 0x000fe400078ec0ff */
[----:B------:R-:W-:Y:S02]  /*9670*/  SHF.R.U32.HI R0, RZ, 0x8, R0 ;  /* 0x00000008ff007819 */ /* 0x000fe40000011600 */
[----:B------:R-:W-:Y:S02]  /*9680*/  @!P0 PRMT R217, R163, 0x5410, RZ ;  /* 0x00005410a3d98816 */ /* 0x000fe400000000ff */
[----:B------:R-:W-:Y:S02]  /*9690*/  LOP3.LUT R0, R0, 0xffff, RZ, 0xc0, !PT ;  /* 0x0000ffff00007812 */ /* 0x000fe400078ec0ff */
[----:B------:R-:W-:Y:S02]  /*96a0*/  LOP3.LUT R38, R10, 0xff, RZ, 0xc0, !PT ;  /* 0x000000ff0a267812 */ /* 0x000fe400078ec0ff */
[----:B------:R-:W-:Y:S01]  /*96b0*/  ISETP.LE.U32.AND P0, PT, R0, UR13, PT ;  /* 0x0000000d00007c0c */ /* 0x000fe2000bf03070 */
[----:B------:R-:W-:Y:S01]  /*96c0*/  FFMA.FTZ R0, R149, UR44, -R6 ;  /* 0x0000002c95007c23 */ /* 0x000fe20008010806 */
[----:B------:R-:W-:-:S02]  /*96d0*/  SHF.R.U32.HI R36, RZ, 0x10, R10 ;  /* 0x00000010ff247819 */ /* 0x000fc4000001160a */
[----:B------:R-:W-:Y:S01]  /*96e0*/  SHF.R.U32.HI R33, RZ, 0x18, R10 ;  /* 0x00000018ff217819 */ /* 0x000fe2000001160a */
[----:B------:R1:W4:Y:S01]  /*96f0*/  MUFU.EX2 R164, R0 ;  /* 0x0000000000a47308 */ /* 0x0003220000000800 */
[----:B------:R-:W-:Y:S01]  /*9700*/  IMAD.WIDE.U32 R10, R131, -0x2daee0ad, RZ ;  /* 0xd2511f53830a7825 */ /* 0x000fe200078e00ff */
[----:B-1----:R-:W-:-:S04]  /*9710*/  LOP3.LUT R0, R37, 0xff, RZ, 0xc0, !PT ;  /* 0x000000ff25007812 */ /* 0x002fc800078ec0ff */
[----:B------:R-:W-:Y:S02]  /*9720*/  ISETP.LE.U32.AND P1, PT, R0, UR13, PT ;  /* 0x0000000d00007c0c */ /* 0x000fe4000bf23070 */
[----:B------:R-:W-:Y:S01]  /*9730*/  LOP3.LUT R0, R11, UR20, R120, 0x96, !PT ;  /* 0x000000140b007c12 */ /* 0x000fe2000f8e9678 */
[----:B----4-:R-:W-:Y:S01]  /*9740*/  IMAD.MOV.U32 R120, RZ, RZ, R21 ;  /* 0x000000ffff787224 */ /* 0x010fe200078e0015 */
[----:B------:R-:W-:Y:S01]  /*9750*/  LOP3.LUT R14, R10, 0xffff, RZ, 0xc0, !PT ;  /* 0x0000ffff0a0e7812 */ /* 0x000fe200078ec0ff */
[----:B------:R1:W4:Y:S03]  /*9760*/  LDL.LU.S16 R21, [R1+0x54] ;  /* 0x0000540001157983 */ /* 0x0003260000300600 */
[----:B------:R-:W-:Y:S01]  /*9770*/  F2FP.BF16.F32.PACK_AB R9, R164, R120 ;  /* 0x00000078a409723e */ /* 0x000fe200000010ff */
[----:B------:R1:W4:Y:S03]  /*9780*/  LDL.LU.S16 R61, [R1+0x58] ;  /* 0x00005800013d7983 */ /* 0x0003260000300600 */
[----:B------:R-:W-:-:S02]  /*9790*/  PRMT R163, R9, 0x7610, R163 ;  /* 0x0000761009a37816 */ /* 0x000fc400000000a3 */
[----:B------:R-:W-:Y:S01]  /*97a0*/  PRMT R162, R9, 0x7632, R162 ;  /* 0x0000763209a27816 */ /* 0x000fe200000000a2 */
[----:B------:R-:W-:-:S04]  /*97b0*/  FFMA.FTZ R9, R111, UR44, -R5 ;  /* 0x0000002c6f097c23 */ /* 0x000fc80008010805 */
[----:B------:R1:W-:Y:S01]  /*97c0*/  MUFU.EX2 R119, R9 ;  /* 0x0000000900777308 */ /* 0x0003e20000000800 */
[----:B------:R-:W-:Y:S01]  /*97d0*/  @!P0 HFMA2.BF16_V2 R240, -RZ.H0_H0, RZ.H0_H0, -R162.H0_H0 ;  /* 0x200000fffff08231 */ /* 0x000fe200003409a2 */
[----:B------:R-:W-:-:S04]  /*97e0*/  PRMT R116, R163, 0x5410, R162 ;  /* 0x00005410a3747816 */ /* 0x000fc800000000a2 */
[----:B------:R-:W-:Y:S01]  /*97f0*/  @!P0 PRMT R162, R240, 0x5410, RZ ;  /* 0x00005410f0a28816 */ /* 0x000fe200000000ff */
[----:B-1----:R-:W-:-:S04]  /*9800*/  FFMA.FTZ R9, R105, UR44, -R5 ;  /* 0x0000002c69097c23 */ /* 0x002fc80008010805 */
[----:B------:R1:W1:Y:S01]  /*9810*/  MUFU.EX2 R251, R9 ;  /* 0x0000000900fb7308 */ /* 0x0002620000000800 */
[----:B------:R-:W-:Y:S01]  /*9820*/  @!P1 HFMA2.BF16_V2 R241, -RZ.H0_H0, RZ.H0_H0, -R163.H0_H0 ;  /* 0x200000fffff19231 */ /* 0x000fe200003409a3 */
[----:B------:R-:W-:Y:S02]  /*9830*/  LOP3.LUT R12, R10, 0xff, RZ, 0xc0, !PT ;  /* 0x000000ff0a0c7812 */ /* 0x000fe400078ec0ff */
[--C-:B------:R-:W-:Y:S02]  /*9840*/  SHF.R.U32.HI R13, RZ, 0x10, R10.reuse ;  /* 0x00000010ff0d7819 */ /* 0x100fe4000001160a */
[----:B------:R-:W-:Y:S02]  /*9850*/  SHF.R.U32.HI R11, RZ, 0x18, R10 ;  /* 0x00000018ff0b7819 */ /* 0x000fe4000001160a */
[----:B-1----:R-:W-:-:S04]  /*9860*/  SHF.R.U32.HI R9, RZ, 0x18, R37 ;  /* 0x00000018ff097819 */ /* 0x002fc80000011625 */
[----:B------:R-:W-:Y:S02]  /*9870*/  ISETP.LE.U32.AND P0, PT, R9, UR13, PT ;  /* 0x0000000d09007c0c */ /* 0x000fe4000bf03070 */
[----:B------:R-:W-:Y:S01]  /*9880*/  SHF.R.U32.HI R9, RZ, 0x10, R37 ;  /* 0x00000010ff097819 */ /* 0x000fe20000011625 */
[----:B------:R-:W-:-:S03]  /*9890*/  FFMA.FTZ R10, R150, UR44, -R6 ;  /* 0x0000002c960a7c23 */ /* 0x000fc60008010806 */
[----:B------:R-:W-:Y:S02]  /*98a0*/  LOP3.LUT R9, R9, 0xff, RZ, 0xc0, !PT ;  /* 0x000000ff09097812 */ /* 0x000fe400078ec0ff */
[----:B------:R-:W-:Y:S02]  /*98b0*/  @!P1 PRMT R163, R241, 0x5410, RZ ;  /* 0x00005410f1a39816 */ /* 0x000fe400000000ff */
[----:B------:R-:W-:Y:S01]  /*98c0*/  ISETP.LE.U32.AND P1, PT, R9, UR13, PT ;  /* 0x0000000d09007c0c */ /* 0x000fe2000bf23070 */
[----:B------:R1:W-:Y:S01]  /*98d0*/  MUFU.EX2 R250, R10 ;  /* 0x0000000a00fa7308 */ /* 0x0003e20000000800 */
[----:B------:R-:W-:-:S04]  /*98e0*/  F2FP.BF16.F32.PACK_AB R9, R251, R119 ;  /* 0x00000077fb09723e */ /* 0x000fc800000010ff */
[C---:B------:R-:W-:Y:S02]  /*98f0*/  PRMT R161, R9.reuse, 0x7632, R161 ;  /* 0x0000763209a17816 */ /* 0x040fe400000000a1 */
[----:B------:R-:W-:-:S03]  /*9900*/  PRMT R160, R9, 0x7610, R160 ;  /* 0x0000761009a07816 */ /* 0x000fc600000000a0 */
[----:B------:R-:W-:Y:S02]  /*9910*/  @!P0 HFMA2.BF16_V2 R242, -RZ.H0_H0, RZ.H0_H0, -R161.H0_H0 ;  /* 0x200000fffff28231 */ /* 0x000fe400003409a1 */
[----:B-1----:R-:W-:-:S04]  /*9920*/  FFMA.FTZ R10, R151, UR44, -R6 ;  /* 0x0000002c970a7c23 */ /* 0x002fc80008010806 */
[----:B------:R1:W1:Y:S01]  /*9930*/  MUFU.EX2 R252, R10 ;  /* 0x0000000a00fc7308 */ /* 0x0002620000000800 */
[----:B------:R-:W-:Y:S02]  /*9940*/  PRMT R111, R160, 0x5410, R161 ;  /* 0x00005410a06f7816 */ /* 0x000fe400000000a1 */
[----:B------:R-:W-:Y:S02]  /*9950*/  @!P0 PRMT R161, R242, 0x5410, RZ ;  /* 0x00005410f2a18816 */ /* 0x000fe400000000ff */
[----:B-1----:R-:W-:-:S04]  /*9960*/  SHF.R.U32.HI R10, RZ, 0x8, R155 ;  /* 0x00000008ff0a7819 */ /* 0x002fc8000001169b */
[----:B------:R-:W-:-:S04]  /*9970*/  LOP3.LUT R9, R10, 0xffff, RZ, 0xc0, !PT ;  /* 0x0000ffff0a097812 */ /* 0x000fc800078ec0ff */
[----:B------:R-:W-:Y:S01]  /*9980*/  ISETP.LE.U32.AND P0, PT, R9, UR13, PT ;  /* 0x0000000d09007c0c */ /* 0x000fe2000bf03070 */
[----:B------:R-:W-:-:S04]  /*9990*/  FFMA.FTZ R9, R101, UR44, -R5 ;  /* 0x0000002c65097c23 */ /* 0x000fc80008010805 */
[----:B------:R1:W-:Y:S01]  /*99a0*/  MUFU.EX2 R81, R9 ;  /* 0x0000000900517308 */ /* 0x0003e20000000800 */
[----:B------:R-:W-:Y:S01]  /*99b0*/  F2FP.BF16.F32.PACK_AB R10, R252, R250 ;  /* 0x000000fafc0a723e */ /* 0x000fe200000010ff */
[----:B-1----:R-:W-:-:S06]  /*99c0*/  FFMA.FTZ R9, R133, UR44, -R5 ;  /* 0x0000002c85097c23 */ /* 0x002fcc0008010805 */
[----:B------:R-:W1:Y:S01]  /*99d0*/  MUFU.EX2 R248, R9 ;  /* 0x0000000900f87308 */ /* 0x000e620000000800 */
[C---:B------:R-:W-:Y:S02]  /*99e0*/  PRMT R159, R10.reuse, 0x7610, R159 ;  /* 0x000076100a9f7816 */ /* 0x040fe4000000009f */
[----:B------:R-:W-:Y:S01]  /*99f0*/  PRMT R158, R10, 0x7632, R158 ;  /* 0x000076320a9e7816 */ /* 0x000fe2000000009e */
[----:B------:R-:W-:-:S04]  /*9a00*/  FFMA.FTZ R10, R153, UR44, -R6 ;  /* 0x0000002c990a7c23 */ /* 0x000fc80008010806 */
[----:B------:R1:W-:Y:S01]  /*9a10*/  MUFU.EX2 R247, R10 ;  /* 0x0000000a00f77308 */ /* 0x0003e20000000800 */
[----:B------:R-:W-:Y:S02]  /*9a20*/  ISETP.LE.U32.AND P3, PT, R156, UR13, PT ;  /* 0x0000000d9c007c0c */ /* 0x000fe4000bf63070 */
[----:B-1----:R-:W-:-:S04]  /*9a30*/  F2FP.BF16.F32.PACK_AB R10, R248, R81 ;  /* 0x00000051f80a723e */ /* 0x002fc800000010ff */
[C---:B------:R-:W-:Y:S02]  /*9a40*/  PRMT R156, R10.reuse, 0x7610, R156 ;  /* 0x000076100a9c7816 */ /* 0x040fe4000000009c */
[----:B------:R-:W-:-:S04]  /*9a50*/  PRMT R157, R10, 0x7632, R157 ;  /* 0x000076320a9d7816 */ /* 0x000fc8000000009d */
[----:B------:R-:W-:Y:S01]  /*9a60*/  PRMT R101, R156, 0x5410, R157 ;  /* 0x000054109c657816 */ /* 0x000fe2000000009d */
[----:B--2---:R-:W-:-:S05]  /*9a70*/  @!P4 HFMA2.BF16_V2 R79, -RZ.H0_H0, RZ.H0_H0, -R156.H0_H0 ;  /* 0x200000ffff4fc231 */ /* 0x004fca000034099c */
[----:B------:R-:W-:-:S04]  /*9a80*/  PRMT R24, R79, 0x7610, R24 ;  /* 0x000076104f187816 */ /* 0x000fc80000000018 */
[----:B------:R-:W-:Y:S02]  /*9a90*/  @!P4 PRMT R156, R24, 0x5410, RZ ;  /* 0x00005410189cc816 */ /* 0x000fe400000000ff */
[----:B------:R1:W2:Y:S01]  /*9aa0*/  LDL.LU.S16 R24, [R1+0x5c] ;  /* 0x00005c0001187983 */ /* 0x0002a20000300600 */
[----:B------:R-:W-:-:S04]  /*9ab0*/  LOP3.LUT R9, R13, 0xff, RZ, 0xc0, !PT ;  /* 0x000000ff0d097812 */ /* 0x000fc800078ec0ff */
[----:B------:R-:W-:Y:S01]  /*9ac0*/  ISETP.LE.U32.AND P5, PT, R9, UR13, PT ;  /* 0x0000000d09007c0c */ /* 0x000fe2000bfa3070 */
[----:B------:R-:W-:-:S04]  /*9ad0*/  FFMA.FTZ R9, R152, UR44, -R6 ;  /* 0x0000002c98097c23 */ /* 0x000fc80008010806 */
[----:B------:R3:W1:Y:S01]  /*9ae0*/  MUFU.EX2 R249, R9 ;  /* 0x0000000900f97308 */ /* 0x0006620000000800 */
[----:B------:R-:W-:Y:S01]  /*9af0*/  @!P0 HFMA2.BF16_V2 R244, -RZ.H0_H0, RZ.H0_H0, -R158.H0_H0 ;  /* 0x200000fffff48231 */ /* 0x000fe2000034099e */
[----:B------:R-:W-:Y:S02]  /*9b00*/  LOP3.LUT R10, R0, 0xff, RZ, 0xc0, !PT ;  /* 0x000000ff000a7812 */ /* 0x000fe400078ec0ff */
[----:B------:R-:W-:Y:S01]  /*9b10*/  PRMT R105, R159, 0x5410, R158 ;  /* 0x000054109f697816 */ /* 0x000fe2000000009e */
[----:B------:R-:W-:Y:S01]  /*9b20*/  @!P1 HFMA2.BF16_V2 R243, -RZ.H0_H0, RZ.H0_H0, -R160.H0_H0 ;  /* 0x200000fffff39231 */ /* 0x000fe200003409a0 */
[----:B------:R-:W-:Y:S02]  /*9b30*/  @!P0 PRMT R158, R244, 0x5410, RZ ;  /* 0x00005410f49e8816 */ /* 0x000fe400000000ff */
[----:B------:R-:W-:Y:S02]  /*9b40*/  ISETP.LE.U32.AND P0, PT, R10, UR13, PT ;  /* 0x0000000d0a007c0c */ /* 0x000fe4000bf03070 */
[----:B---3--:R-:W-:-:S04]  /*9b50*/  LOP3.LUT R9, R0, 0xffff, RZ, 0xc0, !PT ;  /* 0x0000ffff00097812 */ /* 0x008fc800078ec0ff */
[----:B------:R-:W-:Y:S02]  /*9b60*/  SHF.R.U32.HI R9, RZ, 0x8, R9 ;  /* 0x00000008ff097819 */ /* 0x000fe40000011609 */
[----:B-1----:R-:W-:Y:S02]  /*9b70*/  F2FP.BF16.F32.PACK_AB R10, R249, R247 ;  /* 0x000000f7f90a723e */ /* 0x002fe400000010ff */
[----:B------:R-:W-:Y:S02]  /*9b80*/  LOP3.LUT R9, R9, 0xffff, RZ, 0xc0, !PT ;  /* 0x0000ffff09097812 */ /* 0x000fe400078ec0ff */
[----:B------:R-:W-:Y:S02]  /*9b90*/  @!P1 PRMT R160, R243, 0x5410, RZ ;  /* 0x00005410f3a09816 */ /* 0x000fe400000000ff */
[----:B------:R-:W-:Y:S01]  /*9ba0*/  ISETP.LE.U32.AND P1, PT, R9, UR13, PT ;  /* 0x0000000d09007c0c */ /* 0x000fe2000bf23070 */
[----:B------:R-:W-:Y:S01]  /*9bb0*/  FFMA.FTZ R9, R103, UR44, -R5 ;  /* 0x0000002c67097c23 */ /* 0x000fe20008010805 */
[C---:B------:R-:W-:Y:S01]  /*9bc0*/  PRMT R155, R10.reuse, 0x7610, R155 ;  /* 0x000076100a9b7816 */ /* 0x040fe2000000009b */
[----:B------:R-:W-:Y:S01]  /*9bd0*/  @!P3 HFMA2.BF16_V2 R246, -RZ.H0_H0, RZ.H0_H0, -R157.H0_H0 ;  /* 0x200000fffff6b231 */ /* 0x000fe2000034099d */
[----:B------:R-:W-:Y:S01]  /*9be0*/  PRMT R154, R10, 0x7632, R154 ;  /* 0x000076320a9a7816 */ /* 0x000fe2000000009a */
[----:B------:R1:W-:Y:S02]  /*9bf0*/  MUFU.EX2 R79, R9 ;  /* 0x00000009004f7308 */ /* 0x0003e40000000800 */
[----:B------:R-:W-:Y:S01]  /*9c00*/  @!P0 HFMA2.BF16_V2 R64, -RZ.H0_H0, RZ.H0_H0, -R155.H0_H0 ;  /* 0x200000ffff408231 */ /* 0x000fe2000034099b */
[----:B------:R-:W-:-:S04]  /*9c10*/  @!P3 PRMT R157, R246, 0x5410, RZ ;  /* 0x00005410f69db816 */ /* 0x000fc800000000ff */
[----:B------:R-:W-:Y:S01]  /*9c20*/  PRMT R63, R64, 0x7610, R63 ;  /* 0x00007610403f7816 */ /* 0x000fe2000000003f */
[----:B----4-:R-:W-:Y:S01]  /*9c30*/  @!P1 HFMA2.BF16_V2 R21, -RZ.H0_H0, RZ.H0_H0, -R154.H0_H0 ;  /* 0x200000ffff159231 */ /* 0x010fe2000034099a */
[----:B------:R-:W-:Y:S01]  /*9c40*/  PRMT R103, R155, 0x5410, R154 ;  /* 0x000054109b677816 */ /* 0x000fe2000000009a */
[----:B-1----:R-:W-:-:S04]  /*9c50*/  FFMA.FTZ R9, R130, UR44, -R5 ;  /* 0x0000002c82097c23 */ /* 0x002fc80008010805 */
[----:B------:R1:W3:Y:S01]  /*9c60*/  MUFU.EX2 R246, R9 ;  /* 0x0000000900f67308 */ /* 0x0002e20000000800 */
[----:B------:R-:W-:Y:S02]  /*9c70*/  @!P0 PRMT R155, R63, 0x5410, RZ ;  /* 0x000054103f9b8816 */ /* 0x000fe400000000ff */
[----:B-1----:R-:W-:-:S04]  /*9c80*/  SHF.R.U32.HI R9, RZ, 0x18, R0 ;  /* 0x00000018ff097819 */ /* 0x002fc80000011600 */
[----:B------:R-:W-:Y:S02]  /*9c90*/  ISETP.LE.U32.AND P0, PT, R9, UR13, PT ;  /* 0x0000000d09007c0c */ /* 0x000fe4000bf03070 */
[----:B------:R-:W-:Y:S02]  /*9ca0*/  PRMT R9, R21, 0x7610, R9 ;  /* 0x0000761015097816 */ /* 0x000fe40000000009 */
[----:B------:R1:W4:Y:S04]  /*9cb0*/  LDL.LU.S16 R21, [R1+0x60] ;  /* 0x0000600001157983 */ /* 0x0003280000300600 */
[----:B------:R1:W4:Y:S01]  /*9cc0*/  LDL.LU.S16 R64, [R1+0x64] ;  /* 0x0000640001407983 */ /* 0x0003220000300600 */
[----:B------:R-:W-:Y:S01]  /*9cd0*/  @!P1 PRMT R154, R9, 0x5410, RZ ;  /* 0x00005410099a9816 */ /* 0x000fe200000000ff */
[--C-:B------:R-:W-:Y:S01]  /*9ce0*/  FFMA.FTZ R9, R205, UR44, -R6.reuse ;  /* 0x0000002ccd097c23 */ /* 0x100fe20008010806 */
[----:B------:R-:W-:Y:S01]  /*9cf0*/  FFMA.FTZ R10, R168, UR44, -R6 ;  /* 0x0000002ca80a7c23 */ /* 0x000fe20008010806 */
[----:B---3--:R-:W-:Y:S01]  /*9d00*/  F2FP.BF16.F32.PACK_AB R6, R246, R79 ;  /* 0x0000004ff606723e */ /* 0x008fe200000010ff */
[----:B------:R1:W3:Y:S03]  /*9d10*/  LDL.LU.S16 R63, [R1+0x7c] ;  /* 0x00007c00013f7983 */ /* 0x0002e60000300600 */
[----:B------:R-:W-:-:S02]  /*9d20*/  PRMT R153, R6, 0x7632, R153 ;  /* 0x0000763206997816 */ /* 0x000fc40000000099 */
[----:B------:R-:W-:-:S03]  /*9d30*/  SHF.R.U32.HI R0, RZ, 0x10, R0 ;  /* 0x00000010ff007819 */ /* 0x000fc60000011600 */
[----:B------:R-:W-:Y:S01]  /*9d40*/  @!P0 HFMA2.BF16_V2 R61, -RZ.H0_H0, RZ.H0_H0, -R153.H0_H0 ;  /* 0x200000ffff3d8231 */ /* 0x000fe20000340999 */
[----:B------:R-:W-:-:S04]  /*9d50*/  LOP3.LUT R0, R0, 0xff, RZ, 0xc0, !PT ;  /* 0x000000ff00007812 */ /* 0x000fc800078ec0ff */
[----:B------:R-:W-:Y:S02]  /*9d60*/  PRMT R31, R61, 0x7610, R31 ;  /* 0x000076103d1f7816 */ /* 0x000fe4000000001f */
[----:B------:R1:W3:Y:S01]  /*9d70*/  LDL.LU.S16 R61, [R1+0x74] ;  /* 0x00007400013d7983 */ /* 0x0002e20000300600 */
[----:B------:R-:W-:Y:S02]  /*9d80*/  ISETP.LE.U32.AND P1, PT, R0, UR13, PT ;  /* 0x0000000d00007c0c */ /* 0x000fe4000bf23070 */
[----:B------:R-:W-:-:S04]  /*9d90*/  PRMT R152, R6, 0x7610, R152 ;  /* 0x0000761006987816 */ /* 0x000fc80000000098 */
[----:B------:R-:W-:Y:S02]  /*9da0*/  PRMT R108, R152, 0x5410, R153 ;  /* 0x00005410986c7816 */ /* 0x000fe40000000099 */
[----:B------:R-:W-:Y:S02]  /*9db0*/  @!P0 PRMT R153, R31, 0x5410, RZ ;  /* 0x000054101f998816 */ /* 0x000fe400000000ff */
[----:B------:R1:W3:Y:S03]  /*9dc0*/  LDL.LU.S16 R31, [R1+0x84] ;  /* 0x00008400011f7983 */ /* 0x0002e60000300600 */
[----:B--2---:R-:W-:-:S05]  /*9dd0*/  @!P1 HFMA2.BF16_V2 R24, -RZ.H0_H0, RZ.H0_H0, -R152.H0_H0 ;  /* 0x200000ffff189231 */ /* 0x004fca0000340998 */
[----:B------:R-:W-:Y:S02]  /*9de0*/  PRMT R22, R24, 0x7610, R22 ;  /* 0x0000761018167816 */ /* 0x000fe40000000016 */
[----:B------:R1:W2:Y:S01]  /*9df0*/  LDL.LU.S16 R24, [R1+0x80] ;  /* 0x0000800001187983 */ /* 0x0002a20000300600 */
[----:B------:R-:W-:Y:S01]  /*9e00*/  @!P6 HFMA2.BF16_V2 R245, -RZ.H0_H0, RZ.H0_H0, -R159.H0_H0 ;  /* 0x200000fffff5e231 */ /* 0x000fe2000034099f */
[----:B------:R-:W-:Y:S01]  /*9e10*/  SHF.R.U32.HI R0, RZ, 0x8, R14 ;  /* 0x00000008ff007819 */ /* 0x000fe2000001160e */
[----:B------:R-:W-:Y:S03]  /*9e20*/  MUFU.EX2 R244, R10 ;  /* 0x0000000a00f47308 */ /* 0x000fe60000000800 */
[----:B------:R-:W-:Y:S02]  /*9e30*/  @!P6 PRMT R159, R245, 0x5410, RZ ;  /* 0x00005410f59fe816 */ /* 0x000fe400000000ff */
[----:B------:R-:W-:-:S03]  /*9e40*/  LOP3.LUT R0, R0, 0xffff, RZ, 0xc0, !PT ;  /* 0x0000ffff00007812 */ /* 0x000fc600078ec0ff */
[----:B------:R-:W1:Y:S01]  /*9e50*/  MUFU.EX2 R245, R9 ;  /* 0x0000000900f57308 */ /* 0x000e620000000800 */
[----:B------:R-:W-:Y:S02]  /*9e60*/  ISETP.LE.U32.AND P0, PT, R0, UR13, PT ;  /* 0x0000000d00007c0c */ /* 0x000fe4000bf03070 */
[----:B------:R-:W-:Y:S01]  /*9e70*/  LOP3.LUT R0, R35, 0xffff, RZ, 0xc0, !PT ;  /* 0x0000ffff23007812 */ /* 0x000fe200078ec0ff */
[----:B------:R-:W-:-:S03]  /*9e80*/  @!P2 HFMA2.BF16_V2 R237, -RZ.H0_H0, RZ.H0_H0, -R215.H0_H0 ;  /* 0x200000ffffeda231 */ /* 0x000fc600003409d7 */
[----:B------:R-:W-:Y:S02]  /*9e90*/  SHF.R.U32.HI R0, RZ, 0x8, R0 ;  /* 0x00000008ff007819 */ /* 0x000fe40000011600 */
[----:B------:R-:W-:Y:S02]  /*9ea0*/  @!P2 PRMT R215, R237, 0x5410, RZ ;  /* 0x00005410edd7a816 */ /* 0x000fe400000000ff */
[----:B------:R-:W-:Y:S02]  /*9eb0*/  LOP3.LUT R0, R0, 0xffff, RZ, 0xc0, !PT ;  /* 0x0000ffff00007812 */ /* 0x000fe400078ec0ff */
[----:B------:R-:W-:Y:S02]  /*9ec0*/  ISETP.LE.U32.AND P2, PT, R12, UR13, PT ;  /* 0x0000000d0c007c0c */ /* 0x000fe4000bf43070 */
[----:B------:R-:W-:Y:S02]  /*9ed0*/  ISETP.LE.U32.AND P4, PT, R0, UR13, PT ;  /* 0x0000000d00007c0c */ /* 0x000fe4000bf83070 */
[----:B-1----:R-:W-:Y:S01]  /*9ee0*/  F2FP.BF16.F32.PACK_AB R0, R244, R245 ;  /* 0x000000f5f400723e */ /* 0x002fe200000010ff */
[--C-:B------:R-:W-:Y:S01]  /*9ef0*/  FFMA.FTZ R6, R60, UR44, -R5.reuse ;  /* 0x0000002c3c067c23 */ /* 0x100fe20008010805 */
[----:B------:R-:W-:-:S02]  /*9f00*/  FFMA.FTZ R5, R65, UR44, -R5 ;  /* 0x0000002c41057c23 */ /* 0x000fc40008010805 */
[C---:B------:R-:W-:Y:S02]  /*9f10*/  PRMT R151, R0.reuse, 0x7610, R151 ;  /* 0x0000761000977816 */ /* 0x040fe40000000097 */
[----:B------:R-:W-:Y:S01]  /*9f20*/  PRMT R150, R0, 0x7632, R150 ;  /* 0x0000763200967816 */ /* 0x000fe20000000096 */
[----:B------:R-:W-:Y:S01]  /*9f30*/  MUFU.EX2 R242, R6 ;  /* 0x0000000600f27308 */ /* 0x000fe20000000800 */
[----:B------:R-:W-:-:S07]  /*9f40*/  ISETP.LE.U32.AND P6, PT, R11, UR13, PT ;  /* 0x0000000d0b007c0c */ /* 0x000fce000bfc3070 */
[----:B------:R-:W1:Y:S01]  /*9f50*/  MUFU.EX2 R243, R5 ;  /* 0x0000000500f37308 */ /* 0x000e620000000800 */
[----:B------:R-:W-:Y:S02]  /*9f60*/  @!P1 PRMT R152, R22, 0x5410, RZ ;  /* 0x0000541016989816 */ /* 0x000fe400000000ff */
[----:B------:R-:W-:Y:S01]  /*9f70*/  PRMT R107, R151, 0x5410, R150 ;  /* 0x00005410976b7816 */ /* 0x000fe20000000096 */
[----:B------:R2:W2:Y:S01]  /*9f80*/  LDL.LU.S16 R22, [R1+0x78] ;  /* 0x0000780001167983 */ /* 0x0004a20000300600 */
[----:B-1----:R-:W-:Y:S01]  /*9f90*/  F2FP.BF16.F32.PACK_AB R5, R243, R242 ;  /* 0x000000f2f305723e */ /* 0x002fe200000010ff */
[----:B----4-:R-:W-:Y:S02]  /*9fa0*/  @!P2 HFMA2.BF16_V2 R21, -RZ.H0_H0, RZ.H0_H0, -R151.H0_H0 ;  /* 0x200000ffff15a231 */ /* 0x010fe40000340997 */
[----:B------:R-:W-:-:S03]  /*9fb0*/  @!P0 HFMA2.BF16_V2 R64, -RZ.H0_H0, RZ.H0_H0, -R150.H0_H0 ;  /* 0x200000ffff408231 */ /* 0x000fc60000340996 */
[----:B------:R-:W-:Y:S02]  /*9fc0*/  PRMT R11, R21, 0x7610, R11 ;  /* 0x00007610150b7816 */ /* 0x000fe4000000000b */
[----:B------:R1:W4:Y:S01]  /*9fd0*/  LDL.LU.S16 R21, [R1+0x70] ;  /* 0x0000700001157983 */ /* 0x0003220000300600 */
[----:B------:R-:W-:Y:S02]  /*9fe0*/  PRMT R6, R64, 0x7610, R6 ;  /* 0x0000761040067816 */ /* 0x000fe40000000006 */
[----:B------:R-:W-:Y:S02]  /*9ff0*/  @!P2 PRMT R151, R11, 0x5410, RZ ;  /* 0x000054100b97a816 */ /* 0x000fe400000000ff */
[----:B------:R1:W4:Y:S01]  /*a000*/  LDL.LU.S16 R11, [R1+0x6c] ;  /* 0x00006c00010b7983 */ /* 0x0003220000300600 */
[----:B------:R-:W-:-:S03]  /*a010*/  @!P0 PRMT R150, R6, 0x5410, RZ ;  /* 0x0000541006968816 */ /* 0x000fc600000000ff */
[----:B------:R1:W4:Y:S01]  /*a020*/  LDL.LU.S16 R6, [R1+0x68] ;  /* 0x0000680001067983 */ /* 0x0003220000300600 */
[----:B------:R-:W-:-:S05]  /*a030*/  PRMT R148, R5, 0x7632, R148 ;  /* 0x0000763205947816 */ /* 0x000fca0000000094 */
[----:B---3--:R-:W-:Y:S01]  /*a040*/  @!P6 HFMA2.BF16_V2 R61, -RZ.H0_H0, RZ.H0_H0, -R148.H0_H0 ;  /* 0x200000ffff3de231 */ /* 0x008fe20000340994 */
[----:B------:R-:W-:-:S04]  /*a050*/  PRMT R149, R5, 0x7610, R149 ;  /* 0x0000761005957816 */ /* 0x000fc80000000095 */
[----:B------:R-:W-:Y:S02]  /*a060*/  PRMT R14, R61, 0x7610, R14 ;  /* 0x000076103d0e7816 */ /* 0x000fe4000000000e */
[----:B------:R-:W-:Y:S02]  /*a070*/  PRMT R104, R149, 0x5410, R148 ;  /* 0x0000541095687816 */ /* 0x000fe40000000094 */
[----:B------:R-:W-:Y:S02]  /*a080*/  @!P6 PRMT R148, R14, 0x5410, RZ ;  /* 0x000054100e94e816 */ /* 0x000fe400000000ff */
[----:B------:R1:W3:Y:S01]  /*a090*/  LDL.LU.S16 R14, [R1+0x88] ;  /* 0x00008800010e7983 */ /* 0x0002e20000300600 */
[----:B--2---:R-:W-:-:S05]  /*a0a0*/  @!P4 HFMA2.BF16_V2 R24, -RZ.H0_H0, RZ.H0_H0, -R191.H0_H0 ;  /* 0x200000ffff18c231 */ /* 0x004fca00003409bf */
[----:B------:R-:W-:-:S04]  /*a0b0*/  PRMT R13, R24, 0x7610, R13 ;  /* 0x00007610180d7816 */ /* 0x000fc8000000000d */
[----:B------:R-:W-:Y:S02]  /*a0c0*/  @!P4 PRMT R191, R13, 0x5410, RZ ;  /* 0x000054100dbfc816 */ /* 0x000fe400000000ff */
[----:B------:R1:W2:Y:S01]  /*a0d0*/  LDL.LU.S16 R13, [R1+0x8c] ;  /* 0x00008c00010d7983 */ /* 0x0002a20000300600 */
[----:B------:R-:W-:-:S04]  /*a0e0*/  LOP3.LUT R0, R35, 0xff, RZ, 0xc0, !PT ;  /* 0x000000ff23007812 */ /* 0x000fc800078ec0ff */
[----:B------:R-:W-:Y:S02]  /*a0f0*/  ISETP.LE.U32.AND P3, PT, R0, UR13, PT ;  /* 0x0000000d00007c0c */ /* 0x000fe4000bf63070 */
[----:B------:R-:W-:-:S04]  /*a100*/  SHF.R.U32.HI R0, RZ, 0x18, R35 ;  /* 0x00000018ff007819 */ /* 0x000fc80000011623 */
[----:B------:R-:W-:Y:S02]  /*a110*/  ISETP.LE.U32.AND P1, PT, R0, UR13, PT ;  /* 0x0000000d00007c0c */ /* 0x000fe4000bf23070 */
[----:B------:R-:W-:-:S04]  /*a120*/  SHF.R.U32.HI R0, RZ, 0x10, R35 ;  /* 0x00000010ff007819 */ /* 0x000fc80000011623 */
[----:B------:R-:W-:-:S04]  /*a130*/  LOP3.LUT R0, R0, 0xff, RZ, 0xc0, !PT ;  /* 0x000000ff00007812 */ /* 0x000fc800078ec0ff */
[----:B------:R-:W-:Y:S02]  /*a140*/  ISETP.LE.U32.AND P2, PT, R0, UR13, PT ;  /* 0x0000000d00007c0c */ /* 0x000fe4000bf43070 */
[----:B------:R-:W-:Y:S02]  /*a150*/  SHF.R.U32.HI R0, RZ, 0x8, R127 ;  /* 0x00000008ff007819 */ /* 0x000fe4000001167f */
[----:B------:R-:W-:Y:S02]  /*a160*/  ISETP.LE.U32.AND P6, PT, R129, UR13, PT ;  /* 0x0000000d81007c0c */ /* 0x000fe4000bfc3070 */
[----:B------:R-:W-:Y:S01]  /*a170*/  LOP3.LUT R0, R0, 0xffff, RZ, 0xc0, !PT ;  /* 0x0000ffff00007812 */ /* 0x000fe200078ec0ff */
[----:B------:R-:W-:-:S03]  /*a180*/  @!P3 HFMA2.BF16_V2 R31, -RZ.H0_H0, RZ.H0_H0, -R193.H0_H0 ;  /* 0x200000ffff1fb231 */ /* 0x000fc600003409c1 */
[----:B------:R-:W-:Y:S02]  /*a190*/  ISETP.LE.U32.AND P0, PT, R0, UR13, PT ;  /* 0x0000000d00007c0c */ /* 0x000fe4000bf03070 */
[----:B------:R-:W-:-:S04]  /*a1a0*/  PRMT R25, R31, 0x7610, R25 ;  /* 0x000076101f197816 */ /* 0x000fc80000000019 */
[----:B------:R-:W-:Y:S02]  /*a1b0*/  @!P3 PRMT R193, R25, 0x5410, RZ ;  /* 0x0000541019c1b816 */ /* 0x000fe400000000ff */
[----:B------:R1:W2:Y:S01]  /*a1c0*/  LDL.LU.S16 R25, [R1+0x90] ;  /* 0x0000900001197983 */ /* 0x0002a20000300600 */
[----:B------:R-:W-:-:S05]  /*a1d0*/  @!P2 HFMA2.BF16_V2 R22, -RZ.H0_H0, RZ.H0_H0, -R197.H0_H0 ;  /* 0x200000ffff16a231 */ /* 0x000fca00003409c5 */
[----:B------:R-:W-:Y:S01]  /*a1e0*/  PRMT R10, R22, 0x7610, R10 ;  /* 0x00007610160a7816 */ /* 0x000fe2000000000a */
[----:B------:R-:W-:-:S03]  /*a1f0*/  @!P5 HFMA2.BF16_V2 R63, -RZ.H0_H0, RZ.H0_H0, -R149.H0_H0 ;  /* 0x200000ffff3fd231 */ /* 0x000fc60000340995 */
[----:B------:R-:W-:Y:S02]  /*a200*/  @!P2 PRMT R197, R10, 0x5410, RZ ;  /* 0x000054100ac5a816 */ /* 0x000fe400000000ff */
[----:B------:R-:W-:Y:S01]  /*a210*/  PRMT R37, R63, 0x7610, R37 ;  /* 0x000076103f257816 */ /* 0x000fe20000000025 */
[----:B----4-:R-:W-:Y:S02]  /*a220*/  @!P1 HFMA2.BF16_V2 R21, -RZ.H0_H0, RZ.H0_H0, -R196.H0_H0 ;  /* 0x200000ffff159231 */ /* 0x010fe400003409c4 */
[----:B------:R-:W-:Y:S02]  /*a230*/  @!P6 HFMA2.BF16_V2 R11, -RZ.H0_H0, RZ.H0_H0, -R214.H0_H0 ;  /* 0x200000ffff0be231 */ /* 0x000fe400003409d6 */
[----:B------:R-:W-:-:S03]  /*a240*/  @!P0 HFMA2.BF16_V2 R6, -RZ.H0_H0, RZ.H0_H0, -R212.H0_H0 ;  /* 0x200000ffff068231 */ /* 0x000fc600003409d4 */
[----:B------:R-:W-:Y:S02]  /*a250*/  PRMT R0, R11, 0x7610, R0 ;  /* 0x000076100b007816 */ /* 0x000fe40000000000 */
[----:B------:R-:W-:Y:S02]  /*a260*/  PRMT R9, R21, 0x7610, R9 ;  /* 0x0000761015097816 */ /* 0x000fe40000000009 */
[----:B------:R-:W-:Y:S01]  /*a270*/  @!P6 PRMT R214, R0, 0x5410, RZ ;  /* 0x0000541000d6e816 */ /* 0x000fe200000000ff */
[----:B------:R1:W4:Y:S01]  /*a280*/  LDL.LU.S16 R21, [R1+0x94] ;  /* 0x0000940001157983 */ /* 0x0003220000300600 */
[----:B------:R-:W-:Y:S02]  /*a290*/  PRMT R5, R6, 0x7610, R5 ;  /* 0x0000761006057816 */ /* 0x000fe40000000005 */
[----:B------:R-:W-:Y:S02]  /*a2a0*/  LOP3.LUT R0, R128, 0xff, RZ, 0xc0, !PT ;  /* 0x000000ff80007812 */ /* 0x000fe400078ec0ff */
[----:B------:R-:W-:-:S02]  /*a2b0*/  @!P0 PRMT R212, R5, 0x5410, RZ ;  /* 0x0000541005d48816 */ /* 0x000fc400000000ff */
[----:B------:R-:W-:Y:S01]  /*a2c0*/  ISETP.LE.U32.AND P0, PT, R0, UR13, PT ;  /* 0x0000000d00007c0c */ /* 0x000fe2000bf03070 */
[----:B------:R-:W-:Y:S01]  /*a2d0*/  IMAD.WIDE.U32 R10, R145, -0x2daee0ad, RZ ;  /* 0xd2511f53910a7825 */ /* 0x000fe200078e00ff */
[----:B------:R-:W-:-:S04]  /*a2e0*/  @!P5 PRMT R149, R37, 0x5410, RZ ;  /* 0x000054102595d816 */ /* 0x000fc800000000ff */
[----:B------:R-:W-:Y:S02]  /*a2f0*/  LOP3.LUT R22, R11, UR20, R76, 0x96, !PT ;  /* 0x000000140b167c12 */ /* 0x000fe4000f8e964c */
[----:B------:R-:W-:-:S05]  /*a300*/  LOP3.LUT R31, R10, 0xffff, RZ, 0xc0, !PT ;  /* 0x0000ffff0a1f7812 */ /* 0x000fca00078ec0ff */
[----:B---3--:R-:W-:Y:S01]  /*a310*/  @!P0 HFMA2.BF16_V2 R14, -RZ.H0_H0, RZ.H0_H0, -R213.H0_H0 ;  /* 0x200000ffff0e8231 */ /* 0x008fe200003409d5 */
[----:B------:R-:W-:-:S04]  /*a320*/  ISETP.LE.U32.AND P5, PT, R126, UR13, PT ;  /* 0x0000000d7e007c0c */ /* 0x000fc8000bfa3070 */
[----:B------:R-:W-:Y:S02]  /*a330*/  PRMT R11, R14, 0x7610, R11 ;  /* 0x000076100e0b7816 */ /* 0x000fe4000000000b */
[----:B------:R1:W3:Y:S01]  /*a340*/  LDL.LU.S16 R14, [R1+0x9c] ;  /* 0x00009c00010e7983 */ /* 0x0002e20000300600 */
[----:B------:R-:W-:Y:S02]  /*a350*/  @!P1 PRMT R196, R9, 0x5410, RZ ;  /* 0x0000541009c49816 */ /* 0x000fe400000000ff */
[----:B------:R-:W-:Y:S02]  /*a360*/  LOP3.LUT R9, R10, 0xff, RZ, 0xc0, !PT ;  /* 0x000000ff0a097812 */ /* 0x000fe400078ec0ff */
[--C-:B------:R-:W-:Y:S02]  /*a370*/  SHF.R.U32.HI R24, RZ, 0x10, R10.reuse ;  /* 0x00000010ff187819 */ /* 0x100fe4000001160a */
[----:B------:R-:W-:Y:S02]  /*a380*/  SHF.R.U32.HI R6, RZ, 0x18, R10 ;  /* 0x00000018ff067819 */ /* 0x000fe4000001160a */
[----:B------:R-:W-:Y:S01]  /*a390*/  ISETP.LE.U32.AND P3, PT, R122, UR13, PT ;  /* 0x0000000d7a007c0c */ /* 0x000fe2000bf63070 */
[----:B--2---:R-:W-:-:S05]  /*a3a0*/  @!P5 HFMA2.BF16_V2 R13, -RZ.H0_H0, RZ.H0_H0, -R210.H0_H0 ;  /* 0x200000ffff0dd231 */ /* 0x004fca00003409d2 */
[----:B------:R-:W-:Y:S02]  /*a3b0*/  PRMT R10, R13, 0x7610, R10 ;  /* 0x000076100d0a7816 */ /* 0x000fe4000000000a */
[----:B------:R1:W2:Y:S04]  /*a3c0*/  LDL.LU.S16 R13, [R1+0x98] ;  /* 0x00009800010d7983 */ /* 0x0002a80000300600 */
[----:B------:R1:W2:Y:S04]  /*a3d0*/  LDL.LU.S16 R126, [R1+0xb0] ;  /* 0x0000b000017e7983 */ /* 0x0002a80000300600 */
[----:B------:R1:W2:Y:S01]  /*a3e0*/  LDL.LU.S16 R122, [R1+0xa8] ;  /* 0x0000a800017a7983 */ /* 0x0002a20000300600 */
[----:B------:R-:W-:-:S04]  /*a3f0*/  LOP3.LUT R0, R233, 0xff, RZ, 0xc0, !PT ;  /* 0x000000ffe9007812 */ /* 0x000fc800078ec0ff */
[----:B------:R-:W-:Y:S02]  /*a400*/  PRMT R93, R0, 0x5410, R231 ;  /* 0x00005410005d7816 */ /* 0x000fe400000000e7 */
[----:B------:R-:W-:-:S04]  /*a410*/  LOP3.LUT R0, R34, 0xff, RZ, 0xc0, !PT ;  /* 0x000000ff22007812 */ /* 0x000fc800078ec0ff */
[----:B------:R-:W-:Y:S02]  /*a420*/  ISETP.LE.U32.AND P1, PT, R0, UR13, PT ;  /* 0x0000000d00007c0c */ /* 0x000fe4000bf23070 */
[----:B------:R-:W-:Y:S01]  /*a430*/  LOP3.LUT R0, R34, 0xffff, RZ, 0xc0, !PT ;  /* 0x0000ffff22007812 */ /* 0x000fe200078ec0ff */
[----:B------:R-:W-:-:S03]  /*a440*/  IMAD R168, R3, 0x2, R165 ;  /* 0x0000000203a87824 */ /* 0x000fc600078e02a5 */
[----:B------:R-:W-:Y:S01]  /*a450*/  SHF.R.U32.HI R0, RZ, 0x8, R0 ;  /* 0x00000008ff007819 */ /* 0x000fe20000011600 */
[----:B------:R-:W-:Y:S01]  /*a460*/  IMAD.MOV.U32 R125, RZ, RZ, R62 ;  /* 0x000000ffff7d7224 */ /* 0x000fe200078e003e */
[----:B------:R-:W-:Y:S01]  /*a470*/  @!P0 PRMT R213, R11, 0x5410, RZ ;  /* 0x000054100bd58816 */ /* 0x000fe200000000ff */
[----:B------:R-:W1:Y:S01]  /*a480*/  LDSM.16.MT88.4 R60, [R168+0x6000] ;  /* 0x00600000a83c783b */ /* 0x000e620000004200 */
[----:B------:R-:W-:-:S04]  /*a490*/  LOP3.LUT R0, R0, 0xffff, RZ, 0xc0, !PT ;  /* 0x0000ffff00007812 */ /* 0x000fc800078ec0ff */
[----:B------:R-:W-:Y:S01]  /*a4a0*/  ISETP.LE.U32.AND P0, PT, R0, UR13, PT ;  /* 0x0000000d00007c0c */ /* 0x000fe2000bf03070 */
[----:B------:R-:W-:Y:S01]  /*a4b0*/  @!P1 HFMA2.BF16_V2 R25, -RZ.H0_H0, RZ.H0_H0, -R201.H0_H0 ;  /* 0x200000ffff199231 */ /* 0x000fe200003409c9 */
[----:B------:R-:W-:Y:S02]  /*a4c0*/  SHF.R.U32.HI R0, RZ, 0x18, R34 ;  /* 0x00000018ff007819 */ /* 0x000fe40000011622 */
[----:B------:R-:W-:Y:S02]  /*a4d0*/  @!P5 PRMT R210, R10, 0x5410, RZ ;  /* 0x000054100ad2d816 */ /* 0x000fe400000000ff */
[----:B------:R-:W-:Y:S01]  /*a4e0*/  PRMT R29, R25, 0x7610, R29 ;  /* 0x00007610191d7816 */ /* 0x000fe2000000001d */
[----:B------:R-:W-:-:S03]  /*a4f0*/  IMAD.WIDE.U32 R10, R147, -0x2daee0ad, RZ ;  /* 0xd2511f53930a7825 */ /* 0x000fc600078e00ff */
[----:B------:R-:W-:Y:S02]  /*a500*/  @!P1 PRMT R201, R29, 0x5410, RZ ;  /* 0x000054101dc99816 */ /* 0x000fe400000000ff */
[----:B------:R-:W-:Y:S01]  /*a510*/  ISETP.LE.U32.AND P1, PT, R0, UR13, PT ;  /* 0x0000000d00007c0c */ /* 0x000fe2000bf23070 */
[----:B------:R-:W-:Y:S01]  /*a520*/  IMAD.MOV.U32 R88, RZ, RZ, R27 ;  /* 0x000000ffff587224 */ /* 0x000fe200078e001b */
[----:B------:R-:W-:Y:S01]  /*a530*/  SHF.R.U32.HI R0, RZ, 0x10, R34 ;  /* 0x00000010ff007819 */ /* 0x000fe20000011622 */
[----:B------:R-:W-:Y:S01]  /*a540*/  IMAD.MOV.U32 R131, RZ, RZ, R26 ;  /* 0x000000ffff837224 */ /* 0x000fe200078e001a */
[C---:B------:R-:W-:Y:S01]  /*a550*/  LOP3.LUT R25, R10.reuse, 0xffff, RZ, 0xc0, !PT ;  /* 0x0000ffff0a197812 */ /* 0x040fe200078ec0ff */
[----:B------:R-:W-:Y:S01]  /*a560*/  IMAD.MOV.U32 R235, RZ, RZ, R28 ;  /* 0x000000ffffeb7224 */ /* 0x000fe200078e001c */
[----:B------:R-:W-:Y:S02]  /*a570*/  LOP3.LUT R28, R10, 0xff, RZ, 0xc0, !PT ;  /* 0x000000ff0a1c7812 */ /* 0x000fe400078ec0ff */
[----:B------:R-:W-:-:S02]  /*a580*/  SHF.R.U32.HI R27, RZ, 0x10, R10 ;  /* 0x00000010ff1b7819 */ /* 0x000fc4000001160a */
[----:B------:R-:W-:Y:S02]  /*a590*/  SHF.R.U32.HI R26, RZ, 0x18, R10 ;  /* 0x00000018ff1a7819 */ /* 0x000fe4000001160a */
[----:B------:R-:W-:Y:S01]  /*a5a0*/  LOP3.LUT R0, R0, 0xff, RZ, 0xc0, !PT ;  /* 0x000000ff00007812 */ /* 0x000fe200078ec0ff */
[----:B------:R-:W-:Y:S02]  /*a5b0*/  IMAD.MOV.U32 R132, RZ, RZ, R67 ;  /* 0x000000ffff847224 */ /* 0x000fe400078e0043 */
[----:B------:R-:W-:Y:S02]  /*a5c0*/  IMAD.MOV.U32 R134, RZ, RZ, R66 ;  /* 0x000000ffff867224 */ /* 0x000fe400078e0042 */
[----:B------:R-:W3:Y:S01]  /*a5d0*/  LDSM.16.MT88.4 R64, [R168+0x6800] ;  /* 0x00680000a840783b */ /* 0x000ee20000004200 */
[----:B------:R-:W-:Y:S01]  /*a5e0*/  IMAD.MOV.U32 R236, RZ, RZ, R20 ;  /* 0x000000ffffec7224 */ /* 0x000fe200078e0014 */
[----:B------:R-:W-:Y:S01]  /*a5f0*/  LOP3.LUT R20, R11, UR20, R146, 0x96, !PT ;  /* 0x000000140b147c12 */ /* 0x000fe2000f8e9692 */
[----:B----4-:R-:W-:-:S05]  /*a600*/  @!P0 HFMA2.BF16_V2 R21, -RZ.H0_H0, RZ.H0_H0, -R200.H0_H0 ;  /* 0x200000ffff158231 */ /* 0x010fca00003409c8 */
[----:B------:R-:W-:-:S04]  /*a610*/  PRMT R10, R21, 0x7610, R10 ;  /* 0x00007610150a7816 */ /* 0x000fc8000000000a */
[----:B------:R-:W-:Y:S02]  /*a620*/  @!P0 PRMT R200, R10, 0x5410, RZ ;  /* 0x000054100ac88816 */ /* 0x000fe400000000ff */
[----:B------:R-:W-:Y:S01]  /*a630*/  ISETP.LE.U32.AND P0, PT, R0, UR13, PT ;  /* 0x0000000d00007c0c */ /* 0x000fe2000bf03070 */
[----:B------:R-:W-:Y:S01]  /*a640*/  IMAD.WIDE.U32 R10, R15, -0x2daee0ad, RZ ;  /* 0xd2511f530f0a7825 */ /* 0x000fe200078e00ff */
[----:B------:R-:W-:-:S03]  /*a650*/  SHF.R.U32.HI R0, RZ, 0x8, R135 ;  /* 0x00000008ff007819 */ /* 0x000fc60000011687 */
[----:B------:R-:W-:Y:S01]  /*a660*/  IMAD.MOV.U32 R95, RZ, RZ, R30 ;  /* 0x000000ffff5f7224 */ /* 0x000fe200078e001e */
[----:B------:R-:W-:Y:S01]  /*a670*/  LOP3.LUT R21, R11, UR20, R16, 0x96, !PT ;  /* 0x000000140b157c12 */ /* 0x000fe2000f8e9610 */
[----:B------:R-:W-:Y:S02]  /*a680*/  IMAD.MOV.U32 R205, RZ, RZ, R19 ;  /* 0x000000ffffcd7224 */ /* 0x000fe400078e0013 */
[----:B------:R-:W-:Y:S02]  /*a690*/  IMAD.MOV.U32 R240, RZ, RZ, R18 ;  /* 0x000000fffff07224 */ /* 0x000fe400078e0012 */
[----:B-1----:R-:W-:Y:S02]  /*a6a0*/  HMMA.16816.F32.BF16 R16, R52, R60, RZ ;  /* 0x0000003c3410723c */ /* 0x002fe400000418ff */
[----:B---3--:R-:W-:Y:S01]  /*a6b0*/  @!P0 HFMA2.BF16_V2 R14, -RZ.H0_H0, RZ.H0_H0, -R199.H0_H0 ;  /* 0x200000ffff0e8231 */ /* 0x008fe200003409c7 */
[----:B------:R-:W-:Y:S01]  /*a6c0*/  LOP3.LUT R0, R0, 0xffff, RZ, 0xc0, !PT ;  /* 0x0000ffff00007812 */ /* 0x000fe200078ec0ff */
[----:B------:R-:W-:-:S02]  /*a6d0*/  IMAD.MOV.U32 R35, RZ, RZ, R95 ;  /* 0x000000ffff237224 */ /* 0x000fc400078e005f */
[----:B------:R1:W3:Y:S01]  /*a6e0*/  LDL.LU.S16 R95, [R1+0xac] ;  /* 0x0000ac00015f7983 */ /* 0x0002e20000300600 */
[----:B------:R-:W-:-:S03]  /*a6f0*/  PRMT R12, R14, 0x7610, R12 ;  /* 0x000076100e0c7816 */ /* 0x000fc6000000000c */
[----:B------:R1:W4:Y:S01]  /*a700*/  LDL.LU.S16 R76, [R1+0xa4] ;  /* 0x0000a400014c7983 */ /* 0x0003220000300600 */
[----:B------:R-:W-:Y:S02]  /*a710*/  @!P0 PRMT R199, R12, 0x5410, RZ ;  /* 0x000054100cc78816 */ /* 0x000fe400000000ff */
[----:B------:R-:W-:Y:S01]  /*a720*/  ISETP.LE.U32.AND P0, PT, R0, UR13, PT ;  /* 0x0000000d00007c0c */ /* 0x000fe2000bf03070 */
[----:B------:R1:W4:Y:S01]  /*a730*/  LDL.LU.S16 R34, [R1+0xb4] ;  /* 0x0000b40001227983 */ /* 0x0003220000300600 */
[----:B------:R-:W-:Y:S02]  /*a740*/  IMAD.MOV.U32 R241, RZ, RZ, R236 ;  /* 0x000000fffff17224 */ /* 0x000fe400078e00ec */
[----:B------:R-:W-:Y:S02]  /*a750*/  IMAD.MOV.U32 R37, RZ, RZ, R80 ;  /* 0x000000ffff257224 */ /* 0x000fe400078e0050 */
[----:B------:R-:W-:Y:S02]  /*a760*/  IMAD.MOV.U32 R236, RZ, RZ, R125 ;  /* 0x000000ffffec7224 */ /* 0x000fe400078e007d */
[----:B------:R-:W-:-:S02]  /*a770*/  IMAD.MOV.U32 R80, RZ, RZ, R132 ;  /* 0x000000ffff507224 */ /* 0x000fc400078e0084 */
[----:B------:R-:W-:Y:S02]  /*a780*/  IMAD.MOV.U32 R125, RZ, RZ, R134 ;  /* 0x000000ffff7d7224 */ /* 0x000fe400078e0086 */
[----:B------:R-:W-:Y:S01]  /*a790*/  HMMA.16816.F32.BF16 R132, R56, R64, R16 ;  /* 0x000000403884723c */ /* 0x000fe20000041810 */
[----:B--2---:R-:W-:-:S06]  /*a7a0*/  @!P0 HFMA2.BF16_V2 R122, -RZ.H0_H0, RZ.H0_H0, -R208.H0_H0 ;  /* 0x200000ffff7a8231 */ /* 0x004fcc00003409d0 */
[----:B------:R-:W-:-:S04]  /*a7b0*/  PRMT R18, R122, 0x7610, R18 ;  /* 0x000076107a127816 */ /* 0x000fc80000000012 */
[----:B------:R-:W-:Y:S02]  /*a7c0*/  @!P0 PRMT R208, R18, 0x5410, RZ ;  /* 0x0000541012d08816 */ /* 0x000fe400000000ff */
[----:B------:R1:W2:Y:S01]  /*a7d0*/  LDL.LU.S16 R18, [R1+0xbc] ;  /* 0x0000bc0001127983 */ /* 0x0002a20000300600 */
[----:B------:R-:W-:Y:S01]  /*a7e0*/  SHF.R.U32.HI R5, RZ, 0x8, R232 ;  /* 0x00000008ff057819 */ /* 0x000fe200000116e8 */
[----:B------:R-:W-:-:S03]  /*a7f0*/  @!P1 HFMA2.BF16_V2 R13, -RZ.H0_H0, RZ.H0_H0, -R198.H0_H0 ;  /* 0x200000ffff0d9231 */ /* 0x000fc600003409c6 */
[--C-:B------:R-:W-:Y:S02]  /*a800*/  PRMT R94, R234, 0x5410, R5.reuse ;  /* 0x00005410ea5e7816 */ /* 0x100fe40000000005 */
[----:B------:R-:W-:-:S04]  /*a810*/  PRMT R5, R13, 0x7610, R5 ;  /* 0x000076100d057816 */ /* 0x000fc80000000005 */
[----:B------:R-:W-:Y:S01]  /*a820*/  @!P1 PRMT R198, R5, 0x5410, RZ ;  /* 0x0000541005c69816 */ /* 0x000fe200000000ff */
[----:B------:R-:W-:Y:S01]  /*a830*/  FFMA.FTZ R5, R166, UR44, -R7 ;  /* 0x0000002ca6057c23 */ /* 0x000fe20008010807 */
[----:B------:R-:W-:-:S03]  /*a840*/  ISETP.LE.U32.AND P4, PT, R121, UR13, PT ;  /* 0x0000000d79007c0c */ /* 0x000fc6000bf83070 */
[----:B------:R1:W-:Y:S01]  /*a850*/  MUFU.EX2 R121, R5 ;  /* 0x0000000500797308 */ /* 0x0003e20000000800 */
[----:B------:R-:W-:-:S04]  /*a860*/  LOP3.LUT R0, R138, 0xff, RZ, 0xc0, !PT ;  /* 0x000000ff8a007812 */ /* 0x000fc800078ec0ff */
[----:B------:R-:W-:Y:S02]  /*a870*/  ISETP.LE.U32.AND P1, PT, R0, UR13, PT ;  /* 0x0000000d00007c0c */ /* 0x000fe4000bf23070 */
[----:B------:R-:W-:Y:S01]  /*a880*/  LOP3.LUT R0, R84, 0xff, RZ, 0xc0, !PT ;  /* 0x000000ff54007812 */ /* 0x000fe200078ec0ff */
[----:B-1----:R-:W-:-:S04]  /*a890*/  FFMA.FTZ R5, R203, UR44, -R7 ;  /* 0x0000002ccb057c23 */ /* 0x002fc80008010807 */
[----:B------:R-:W1:Y:S01]  /*a8a0*/  MUFU.EX2 R237, R5 ;  /* 0x0000000500ed7308 */ /* 0x000e620000000800 */
[----:B------:R-:W-:Y:S02]  /*a8b0*/  ISETP.LE.U32.AND P2, PT, R0, UR13, PT ;  /* 0x0000000d00007c0c */ /* 0x000fe4000bf43070 */
[----:B------:R-:W-:-:S04]  /*a8c0*/  LOP3.LUT R0, R39, 0xff, RZ, 0xc0, !PT ;  /* 0x000000ff27007812 */ /* 0x000fc800078ec0ff */
[----:B------:R-:W-:Y:S01]  /*a8d0*/  ISETP.LE.U32.AND P0, PT, R0, UR13, PT ;  /* 0x0000000d00007c0c */ /* 0x000fe2000bf03070 */
[----:B------:R-:W-:Y:S01]  /*a8e0*/  HMMA.16816.F32.BF16 R12, R48, R60, RZ ;  /* 0x0000003c300c723c */ /* 0x000fe200000418ff */
[----:B------:R-:W-:Y:S02]  /*a8f0*/  LOP3.LUT R0, R39, 0xffff, RZ, 0xc0, !PT ;  /* 0x0000ffff27007812 */ /* 0x000fe400078ec0ff */
[----:B-1----:R-:W-:-:S04]  /*a900*/  F2FP.BF16.F32.PACK_AB R5, R237, R121 ;  /* 0x00000079ed05723e */ /* 0x002fc800000010ff */
[C---:B------:R-:W-:Y:S02]  /*a910*/  PRMT R147, R5.reuse, 0x7610, R147 ;  /* 0x0000761005937816 */ /* 0x040fe40000000093 */
[----:B------:R-:W-:Y:S02]  /*a920*/  SHF.R.U32.HI R0, RZ, 0x8, R0 ;  /* 0x00000008ff007819 */ /* 0x000fe40000011600 */
[----:B------:R-:W-:Y:S02]  /*a930*/  ISETP.LE.U32.AND P6, PT, R6, UR13, PT ;  /* 0x0000000d06007c0c */ /* 0x000fe4000bfc3070 */
[----:B------:R-:W-:Y:S02]  /*a940*/  PRMT R146, R5, 0x7632, R146 ;  /* 0x0000763205927816 */ /* 0x000fe40000000092 */
[----:B------:R-:W-:Y:S01]  /*a950*/  LOP3.LUT R0, R0, 0xffff, RZ, 0xc0, !PT ;  /* 0x0000ffff00007812 */ /* 0x000fe200078ec0ff */
[----:B------:R-:W-:-:S08]  /*a960*/  IMAD.MOV.U32 R127, RZ, RZ, R131 ;  /* 0x000000ffff7f7224 */ /* 0x000fd000078e0083 */
[----:B------:R-:W-:Y:S01]  /*a970*/  HMMA.16816.F32.BF16 R128, R44, R64, R12 ;  /* 0x000000402c80723c */ /* 0x000fe2000004180c */
[----:B------:R-:W-:Y:S01]  /*a980*/  @!P3 HFMA2.BF16_V2 R126, -RZ.H0_H0, RZ.H0_H0, -R209.H0_H0 ;  /* 0x200000ffff7eb231 */ /* 0x000fe200003409d1 */
[----:B------:R-:W-:Y:S02]  /*a990*/  ISETP.LE.U32.AND P5, PT, R9, UR13, PT ;  /* 0x0000000d09007c0c */ /* 0x000fe4000bfa3070 */
[----:B------:R-:W-:Y:S02]  /*a9a0*/  SHF.R.U32.HI R9, RZ, 0x18, R40 ;  /* 0x00000018ff097819 */ /* 0x000fe40000011628 */
[----:B------:R-:W-:Y:S01]  /*a9b0*/  PRMT R19, R126, 0x7610, R19 ;  /* 0x000076107e137816 */ /* 0x000fe20000000013 */
[----:B---3--:R-:W-:Y:S02]  /*a9c0*/  @!P1 HFMA2.BF16_V2 R95, -RZ.H0_H0, RZ.H0_H0, -R207.H0_H0 ;  /* 0x200000ffff5f9231 */ /* 0x008fe400003409cf */
[----:B----4-:R-:W-:-:S03]  /*a9d0*/  @!P0 HFMA2.BF16_V2 R34, -RZ.H0_H0, RZ.H0_H0, -R147.H0_H0 ;  /* 0x200000ffff228231 */ /* 0x010fc60000340993 */
[----:B------:R-:W-:Y:S02]  /*a9e0*/  PRMT R17, R95, 0x7610, R17 ;  /* 0x000076105f117816 */ /* 0x000fe40000000011 */
[----:B------:R-:W-:Y:S02]  /*a9f0*/  PRMT R6, R34, 0x7610, R6 ;  /* 0x0000761022067816 */ /* 0x000fe40000000006 */
[----:B------:R-:W-:Y:S02]  /*aa00*/  PRMT R95, R147, 0x5410, R146 ;  /* 0x00005410935f7816 */ /* 0x000fe40000000092 */
[----:B------:R-:W-:Y:S02]  /*aa10*/  @!P0 PRMT R147, R6, 0x5410, RZ ;  /* 0x0000541006938816 */ /* 0x000fe400000000ff */
[----:B------:R-:W-:Y:S02]  /*aa20*/  ISETP.LE.U32.AND P0, PT, R0, UR13, PT ;  /* 0x0000000d00007c0c */ /* 0x000fe4000bf03070 */
[----:B------:R-:W-:Y:S01]  /*aa30*/  LOP3.LUT R0, R40, 0xffff, RZ, 0xc0, !PT ;  /* 0x0000ffff28007812 */ /* 0x000fe200078ec0ff */
[----:B------:R-:W-:-:S03]  /*aa40*/  @!P4 HFMA2.BF16_V2 R76, -RZ.H0_H0, RZ.H0_H0, -R206.H0_H0 ;  /* 0x200000ffff4cc231 */ /* 0x000fc600003409ce */
[----:B------:R-:W-:Y:S02]  /*aa50*/  SHF.R.U32.HI R5, RZ, 0x8, R0 ;  /* 0x00000008ff057819 */ /* 0x000fe40000011600 */
[----:B------:R-:W-:Y:S02]  /*aa60*/  LOP3.LUT R0, R40, 0xff, RZ, 0xc0, !PT ;  /* 0x000000ff28007812 */ /* 0x000fe400078ec0ff */
[----:B------:R-:W-:Y:S01]  /*aa70*/  PRMT R12, R76, 0x7610, R12 ;  /* 0x000076104c0c7816 */ /* 0x000fe2000000000c */
[----:B------:R-:W-:Y:S02]  /*aa80*/  IMAD.MOV.U32 R76, RZ, RZ, R81 ;  /* 0x000000ffff4c7224 */ /* 0x000fe400078e0051 */
[----:B------:R-:W-:Y:S01]  /*aa90*/  FFMA.FTZ R6, R139, UR44, -R7 ;  /* 0x0000002c8b067c23 */ /* 0x000fe20008010807 */
[----:B------:R-:W-:Y:S02]  /*aaa0*/  PRMT R81, R0, 0x5410, R5 ;  /* 0x0000541000517816 */ /* 0x000fe40000000005 */
[----:B------:R-:W-:-:S02]  /*aab0*/  SHF.R.U32.HI R0, RZ, 0x10, R40 ;  /* 0x00000010ff007819 */ /* 0x000fc40000011628 */
[----:B------:R-:W-:Y:S02]  /*aac0*/  @!P4 PRMT R206, R12, 0x5410, RZ ;  /* 0x000054100ccec816 */ /* 0x000fe400000000ff */
[----:B------:R1:W-:Y:S01]  /*aad0*/  MUFU.EX2 R12, R6 ;  /* 0x00000006000c7308 */ /* 0x0003e20000000800 */
[----:B------:R-:W-:Y:S01]  /*aae0*/  IMAD.MOV.U32 R126, RZ, RZ, R127 ;  /* 0x000000ffff7e7224 */ /* 0x000fe200078e007f */
[----:B------:R-:W-:Y:S01]  /*aaf0*/  @!P1 PRMT R207, R17, 0x5410, RZ ;  /* 0x0000541011cf9816 */ /* 0x000fe200000000ff */
[----:B------:R-:W-:Y:S01]  /*ab00*/  IMAD.MOV.U32 R127, RZ, RZ, R79 ;  /* 0x000000ffff7f7224 */ /* 0x000fe200078e004f */
[----:B------:R3:W4:Y:S01]  /*ab10*/  LDL.LU.S16 R17, [R1+0xc0] ;  /* 0x0000c00001117983 */ /* 0x0007220000300600 */
[----:B-1----:R-:W-:-:S04]  /*ab20*/  LOP3.LUT R6, R0, 0xff, RZ, 0xc0, !PT ;  /* 0x000000ff00067812 */ /* 0x002fc800078ec0ff */
[----:B------:R-:W-:Y:S01]  /*ab30*/  PRMT R79, R6, 0x5410, R9 ;  /* 0x00005410064f7816 */ /* 0x000fe20000000009 */
[----:B--2---:R-:W-:-:S05]  /*ab40*/  @!P0 HFMA2.BF16_V2 R18, -RZ.H0_H0, RZ.H0_H0, -R146.H0_H0 ;  /* 0x200000ffff128231 */ /* 0x004fca0000340992 */
[----:B------:R-:W-:-:S04]  /*ab50*/  PRMT R6, R18, 0x7610, R6 ;  /* 0x0000761012067816 */ /* 0x000fc80000000006 */
[----:B------:R-:W-:Y:S02]  /*ab60*/  @!P0 PRMT R146, R6, 0x5410, RZ ;  /* 0x0000541006928816 */ /* 0x000fe400000000ff */
[----:B------:R3:W2:Y:S01]  /*ab70*/  LDL.LU.S16 R6, [R1+0xc4] ;  /* 0x0000c40001067983 */ /* 0x0006a20000300600 */
[----:B------:R-:W-:Y:S01]  /*ab80*/  FFMA.FTZ R5, R195, UR44, -R7 ;  /* 0x0000002cc3057c23 */ /* 0x000fe20008010807 */
[----:B------:R-:W-:Y:S02]  /*ab90*/  IMAD.MOV.U32 R122, RZ, RZ, R205 ;  /* 0x000000ffff7a7224 */ /* 0x000fe400078e00cd */
[----:B------:R-:W-:Y:S02]  /*aba0*/  IMAD.MOV.U32 R205, RZ, RZ, R236 ;  /* 0x000000ffffcd7224 */ /* 0x000fe400078e00ec */
[----:B------:R1:W3:Y:S01]  /*abb0*/  MUFU.EX2 R236, R5 ;  /* 0x0000000500ec7308 */ /* 0x0002e20000000800 */
[----:B------:R-:W-:Y:S01]  /*abc0*/  LOP3.LUT R0, R36, 0xff, RZ, 0xc0, !PT ;  /* 0x000000ff24007812 */ /* 0x000fe200078ec0ff */
[----:B------:R-:W-:-:S02]  /*abd0*/  IMAD.MOV.U32 R233, RZ, RZ, R80 ;  /* 0x000000ffffe97224 */ /* 0x000fc400078e0050 */
[----:B------:R-:W-:Y:S01]  /*abe0*/  IMAD.MOV.U32 R80, RZ, RZ, R85 ;  /* 0x000000ffff507224 */ /* 0x000fe200078e0055 */
[----:B------:R-:W-:Y:S02]  /*abf0*/  PRMT R85, R0, 0x5410, R33 ;  /* 0x0000541000557816 */ /* 0x000fe40000000021 */
[----:B------:R-:W-:Y:S01]  /*ac00*/  SHF.R.U32.HI R0, RZ, 0x8, R140 ;  /* 0x00000008ff007819 */ /* 0x000fe2000001168c */
[----:B------:R-:W-:Y:S01]  /*ac10*/  IMAD.MOV.U32 R232, RZ, RZ, R240 ;  /* 0x000000ffffe87224 */ /* 0x000fe200078e00f0 */
[----:B------:R-:W-:Y:S01]  /*ac20*/  @!P3 PRMT R209, R19, 0x5410, RZ ;  /* 0x0000541013d1b816 */ /* 0x000fe200000000ff */
[----:B------:R-:W-:Y:S01]  /*ac30*/  IMAD.MOV.U32 R240, RZ, RZ, R120 ;  /* 0x000000fffff07224 */ /* 0x000fe200078e0078 */
[----:B------:R-:W-:Y:S01]  /*ac40*/  ISETP.LE.U32.AND P3, PT, R142, UR13, PT ;  /* 0x0000000d8e007c0c */ /* 0x000fe2000bf63070 */
[----:B------:R-:W-:Y:S01]  /*ac50*/  IMAD.MOV.U32 R120, RZ, RZ, R86 ;  /* 0x000000ffff787224 */ /* 0x000fe200078e0056 */
[----:B------:R-:W-:Y:S02]  /*ac60*/  LOP3.LUT R0, R0, 0xffff, RZ, 0xc0, !PT ;  /* 0x0000ffff00007812 */ /* 0x000fe400078ec0ff */
[----:B-1----:R-:W-:-:S04]  /*ac70*/  SHF.R.U32.HI R5, RZ, 0x8, R32 ;  /* 0x00000008ff057819 */ /* 0x002fc80000011620 */
[----:B------:R-:W-:Y:S02]  /*ac80*/  PRMT R86, R38, 0x5410, R5 ;  /* 0x0000541026567816 */ /* 0x000fe40000000005 */
[----:B---3--:R-:W-:Y:S02]  /*ac90*/  F2FP.BF16.F32.PACK_AB R5, R236, R12 ;  /* 0x0000000cec05723e */ /* 0x008fe400000010ff */
[----:B------:R-:W-:Y:S02]  /*aca0*/  ISETP.LE.U32.AND P0, PT, R0, UR13, PT ;  /* 0x0000000d00007c0c */ /* 0x000fe4000bf03070 */
[C---:B------:R-:W-:Y:S02]  /*acb0*/  PRMT R145, R5.reuse, 0x7610, R145 ;  /* 0x0000761005917816 */ /* 0x040fe40000000091 */
[----:B------:R-:W-:Y:S01]  /*acc0*/  PRMT R144, R5, 0x7632, R144 ;  /* 0x0000763205907816 */ /* 0x000fe20000000090 */
[----:B------:R-:W-:Y:S02]  /*acd0*/  IMAD.MOV.U32 R231, RZ, RZ, R122 ;  /* 0x000000ffffe77224 */ /* 0x000fe400078e007a */
[----:B------:R-:W-:Y:S01]  /*ace0*/  FFMA.FTZ R5, R202, UR44, -R8 ;  /* 0x0000002cca057c23 */ /* 0x000fe20008010808 */
[----:B------:R-:W-:-:S02]  /*acf0*/  IMAD.MOV.U32 R122, RZ, RZ, R126 ;  /* 0x000000ffff7a7224 */ /* 0x000fc400078e007e */
[----:B------:R-:W-:Y:S01]  /*ad00*/  IMAD.MOV.U32 R126, RZ, RZ, R88 ;  /* 0x000000ffff7e7224 */ /* 0x000fe200078e0058 */
[----:B------:R-:W-:Y:S01]  /*ad10*/  PRMT R88, R145, 0x5410, R144 ;  /* 0x0000541091587816 */ /* 0x000fe20000000090 */
[----:B------:R1:W-:Y:S01]  /*ad20*/  MUFU.EX2 R234, R5 ;  /* 0x0000000500ea7308 */ /* 0x0003e20000000800 */
[----:B----4-:R-:W-:-:S05]  /*ad30*/  @!P3 HFMA2.BF16_V2 R17, -RZ.H0_H0, RZ.H0_H0, -R145.H0_H0 ;  /* 0x200000ffff11b231 */ /* 0x010fca0000340991 */
[----:B------:R-:W-:-:S04]  /*ad40*/  PRMT R16, R17, 0x7610, R16 ;  /* 0x0000761011107816 */ /* 0x000fc80000000010 */
[----:B------:R-:W-:Y:S02]  /*ad50*/  @!P3 PRMT R145, R16, 0x5410, RZ ;  /* 0x000054101091b816 */ /* 0x000fe400000000ff */
[----:B------:R3:W4:Y:S01]  /*ad60*/  LDL.LU.S16 R16, [R1+0xcc] ;  /* 0x0000cc0001107983 */ /* 0x0007220000300600 */
[----:B--2---:R-:W-:-:S05]  /*ad70*/  @!P0 HFMA2.BF16_V2 R6, -RZ.H0_H0, RZ.H0_H0, -R144.H0_H0 ;  /* 0x200000ffff068231 */ /* 0x004fca0000340990 */
[----:B-1----:R-:W-:Y:S02]  /*ad80*/  PRMT R5, R6, 0x7610, R5 ;  /* 0x0000761006057816 */ /* 0x002fe40000000005 */
[----:B------:R3:W2:Y:S01]  /*ad90*/  LDL.LU.S16 R6, [R1+0xc8] ;  /* 0x0000c80001067983 */ /* 0x0006a20000300600 */
[----:B------:R-:W-:Y:S01]  /*ada0*/  FFMA.FTZ R0, R204, UR44, -R8 ;  /* 0x0000002ccc007c23 */ /* 0x000fe20008010808 */
[----:B------:R-:W-:Y:S01]  /*adb0*/  IMAD.MOV.U32 R34, RZ, RZ, R232 ;  /* 0x000000ffff227224 */ /* 0x000fe200078e00e8 */
[----:B------:R-:W-:Y:S01]  /*adc0*/  ISETP.LE.U32.AND P3, PT, R167, UR13, PT ;  /* 0x0000000da7007c0c */ /* 0x000fe2000bf63070 */
[----:B------:R3:W3:Y:S01]  /*add0*/  LDL.LU.S16 R32, [R1+0xd0] ;  /* 0x0000d00001207983 */ /* 0x0006e20000300600 */
[----:B------:R1:W1:Y:S01]  /*ade0*/  MUFU.EX2 R232, R0 ;  /* 0x0000000000e87308 */ /* 0x0002620000000800 */
[----:B------:R-:W-:Y:S02]  /*adf0*/  @!P0 PRMT R144, R5, 0x5410, RZ ;  /* 0x0000541005908816 */ /* 0x000fe400000000ff */
[----:B-1----:R-:W-:-:S04]  /*ae00*/  LOP3.LUT R0, R24, 0xff, RZ, 0xc0, !PT ;  /* 0x000000ff18007812 */ /* 0x002fc800078ec0ff */
[----:B------:R-:W-:Y:S02]  /*ae10*/  ISETP.LE.U32.AND P4, PT, R0, UR13, PT ;  /* 0x0000000d00007c0c */ /* 0x000fe4000bf83070 */
[----:B------:R-:W-:-:S04]  /*ae20*/  LOP3.LUT R0, R22, 0xffff, RZ, 0xc0, !PT ;  /* 0x0000ffff16007812 */ /* 0x000fc800078ec0ff */
[----:B------:R-:W-:-:S04]  /*ae30*/  SHF.R.U32.HI R0, RZ, 0x8, R0 ;  /* 0x00000008ff007819 */ /* 0x000fc80000011600 */
[----:B------:R-:W-:-:S04]  /*ae40*/  LOP3.LUT R0, R0, 0xffff, RZ, 0xc0, !PT ;  /* 0x0000ffff00007812 */ /* 0x000fc800078ec0ff */
[----:B------:R-:W-:Y:S02]  /*ae50*/  ISETP.LE.U32.AND P0, PT, R0, UR13, PT ;  /* 0x0000000d00007c0c */ /* 0x000fe4000bf03070 */
[----:B------:R-:W-:-:S04]  /*ae60*/  F2FP.BF16.F32.PACK_AB R0, R234, R232 ;  /* 0x000000e8ea00723e */ /* 0x000fc800000010ff */
[C---:B------:R-:W-:Y:S01]  /*ae70*/  PRMT R142, R0.reuse, 0x7632, R142 ;  /* 0x00007632008e7816 */ /* 0x040fe2000000008e */
[----:B------:R-:W-:Y:S01]  /*ae80*/  FFMA.FTZ R5, R137, UR44, -R7 ;  /* 0x0000002c89057c23 */ /* 0x000fe20008010807 */
[----:B------:R-:W-:Y:S01]  /*ae90*/  PRMT R143, R0, 0x7610, R143 ;  /* 0x00007610008f7816 */ /* 0x000fe2000000008f */
[----:B------:R-:W-:Y:S02]  /*aea0*/  FFMA.FTZ R0, R194, UR44, -R7 ;  /* 0x0000002cc2007c23 */ /* 0x000fe40008010807 */
[----:B------:R-:W1:Y:S01]  /*aeb0*/  MUFU.EX2 R17, R5 ;  /* 0x0000000500117308 */ /* 0x000e620000000800 */
[----:B------:R-:W-:Y:S01]  /*aec0*/  PRMT R84, R143, 0x5410, R142 ;  /* 0x000054108f547816 */ /* 0x000fe2000000008e */
[----:B------:R-:W-:Y:S02]  /*aed0*/  IMAD.MOV.U32 R19, RZ, RZ, R231 ;  /* 0x000000ffff137224 */ /* 0x000fe400078e00e7 */
[----:B------:R-:W-:-:S04]  /*aee0*/  IMAD.MOV.U32 R231, RZ, RZ, R235 ;  /* 0x000000ffffe77224 */ /* 0x000fc800078e00eb */
[----:B------:R-:W1:Y:S02]  /*aef0*/  MUFU.EX2 R235, R0 ;  /* 0x0000000000eb7308 */ /* 0x000e640000000800 */
[----:B-1----:R-:W-:-:S05]  /*af00*/  IMAD.MOV.U32 R194, RZ, RZ, R17 ;  /* 0x000000ffffc27224 */ /* 0x002fca00078e0011 */
[----:B------:R-:W-:-:S04]  /*af10*/  F2FP.BF16.F32.PACK_AB R5, R235, R194 ;  /* 0x000000c2eb05723e */ /* 0x000fc800000010ff */
[C---:B------:R-:W-:Y:S02]  /*af20*/  PRMT R141, R5.reuse, 0x7610, R141 ;  /* 0x00007610058d7816 */ /* 0x040fe4000000008d */
[----:B------:R-:W-:Y:S02]  /*af30*/  PRMT R140, R5, 0x7632, R140 ;  /* 0x00007632058c7816 */ /* 0x000fe4000000008c */
[----:B------:R-:W-:Y:S01]  /*af40*/  SHF.R.U32.HI R5, RZ, 0x8, R25 ;  /* 0x00000008ff057819 */ /* 0x000fe20000011619 */
[----:B----4-:R-:W-:-:S05]  /*af50*/  @!P2 HFMA2.BF16_V2 R16, -RZ.H0_H0, RZ.H0_H0, -R143.H0_H0 ;  /* 0x200000ffff10a231 */ /* 0x010fca000034098f */
[----:B------:R-:W-:-:S04]  /*af60*/  PRMT R15, R16, 0x7610, R15 ;  /* 0x00007610100f7816 */ /* 0x000fc8000000000f */
[----:B------:R-:W-:Y:S01]  /*af70*/  @!P2 PRMT R143, R15, 0x5410, RZ ;  /* 0x000054100f8fa816 */ /* 0x000fe200000000ff */
[----:B------:R-:W-:Y:S02]  /*af80*/  IMAD.MOV.U32 R15, RZ, RZ, R19 ;  /* 0x000000ffff0f7224 */ /* 0x000fe400078e0013 */
[----:B------:R-:W-:Y:S01]  /*af90*/  IMAD.MOV.U32 R19, RZ, RZ, R231 ;  /* 0x000000ffff137224 */ /* 0x000fe200078e00e7 */
[----:B------:R-:W-:-:S04]  /*afa0*/  LOP3.LUT R0, R22, 0xff, RZ, 0xc0, !PT ;  /* 0x000000ff16007812 */ /* 0x000fc800078ec0ff */
[----:B------:R-:W-:Y:S02]  /*afb0*/  ISETP.LE.U32.AND P1, PT, R0, UR13, PT ;  /* 0x0000000d00007c0c */ /* 0x000fe4000bf23070 */
[----:B------:R-:W-:Y:S01]  /*afc0*/  SHF.R.U32.HI R0, RZ, 0x18, R39 ;  /* 0x00000018ff007819 */ /* 0x000fe20000011627 */
[----:B------:R-:W-:Y:S02]  /*afd0*/  IMAD.MOV.U32 R18, RZ, RZ, R233 ;  /* 0x000000ffff127224 */ /* 0x000fe400078e00e9 */
[----:B--2---:R-:W-:-:S05]  /*afe0*/  @!P3 HFMA2.BF16_V2 R6, -RZ.H0_H0, RZ.H0_H0, -R142.H0_H0 ;  /* 0x200000ffff06b231 */ /* 0x004fca000034098e */
[----:B------:R-:W-:-:S04]  /*aff0*/  PRMT R13, R6, 0x7610, R13 ;  /* 0x00007610060d7816 */ /* 0x000fc8000000000d */
[----:B------:R-:W-:Y:S02]  /*b000*/  @!P3 PRMT R142, R13, 0x5410, RZ ;  /* 0x000054100d8eb816 */ /* 0x000fe400000000ff */
[----:B------:R1:W2:Y:S01]  /*b010*/  LDL.LU.S16 R13, [R1+0xd4] ;  /* 0x0000d400010d7983 */ /* 0x0002a20000300600 */
[--C-:B------:R-:W-:Y:S01]  /*b020*/  FFMA.FTZ R6, R100, UR44, -R7.reuse ;  /* 0x0000002c64067c23 */ /* 0x100fe20008010807 */
[----:B------:R-:W-:-:S04]  /*b030*/  FFMA.FTZ R7, R118, UR44, -R7 ;  /* 0x0000002c76077c23 */ /* 0x000fc80008010807 */
[----:B------:R4:W-:Y:S02]  /*b040*/  MUFU.EX2 R231, R7 ;  /* 0x0000000700e77308 */ /* 0x0009e40000000800 */
[----:B----4-:R1:W4:Y:S04]  /*b050*/  LDL.LU.S16 R7, [R1+0xd8] ;  /* 0x0000d80001077983 */ /* 0x0103280000300600 */
[----:B------:R1:W4:Y:S01]  /*b060*/  LDL.LU.S16 R25, [R1+0xdc] ;  /* 0x0000dc0001197983 */ /* 0x0003220000300600 */
[----:B------:R-:W-:Y:S02]  /*b070*/  ISETP.LE.U32.AND P3, PT, R0, UR13, PT ;  /* 0x0000000d00007c0c */ /* 0x000fe4000bf63070 */
[----:B------:R-:W-:Y:S01]  /*b080*/  SHF.R.U32.HI R0, RZ, 0x10, R39 ;  /* 0x00000010ff007819 */ /* 0x000fe20000011627 */
[----:B------:R3:W1:Y:S03]  /*b090*/  MUFU.EX2 R233, R6 ;  /* 0x0000000600e97308 */ /* 0x0006660000000800 */
[----:B---3--:R-:W-:-:S02]  /*b0a0*/  LOP3.LUT R6, R0, 0xff, RZ, 0xc0, !PT ;  /* 0x000000ff00067812 */ /* 0x008fc400078ec0ff */
[----:B------:R-:W-:-:S04]  /*b0b0*/  LOP3.LUT R0, R27, 0xff, RZ, 0xc0, !PT ;  /* 0x000000ff1b007812 */ /* 0x000fc800078ec0ff */
[----:B------:R-:W-:Y:S02]  /*b0c0*/  PRMT R39, R0, 0x5410, R26 ;  /* 0x0000541000277816 */ /* 0x000fe4000000001a */
[----:B------:R3:W3:Y:S01]  /*b0d0*/  LDL.LU.S16 R26, [R1+0xe4] ;  /* 0x0000e400011a7983 */ /* 0x0006e20000300600 */
[----:B------:R-:W-:Y:S01]  /*b0e0*/  SHF.R.U32.HI R0, RZ, 0x8, R31 ;  /* 0x00000008ff007819 */ /* 0x000fe2000001161f */
[----:B------:R-:W-:Y:S01]  /*b0f0*/  IMAD.MOV.U32 R17, RZ, RZ, R76 ;  /* 0x000000ffff117224 */ /* 0x000fe200078e004c */
[----:B------:R-:W-:Y:S01]  /*b100*/  PRMT R76, R28, 0x5410, R5 ;  /* 0x000054101c4c7816 */ /* 0x000fe20000000005 */
[----:B------:R-:W-:Y:S01]  /*b110*/  IMAD.MOV.U32 R16, RZ, RZ, R80 ;  /* 0x000000ffff107224 */ /* 0x000fe200078e0050 */
[----:B------:R-:W-:Y:S02]  /*b120*/  LOP3.LUT R0, R0, 0xffff, RZ, 0xc0, !PT ;  /* 0x0000ffff00007812 */ /* 0x000fe400078ec0ff */
[----:B------:R-:W-:Y:S02]  /*b130*/  PRMT R80, R141, 0x5410, R140 ;  /* 0x000054108d507816 */ /* 0x000fe4000000008c */
[----:B------:R-:W-:-:S02]  /*b140*/  ISETP.LE.U32.AND P2, PT, R6, UR13, PT ;  /* 0x0000000d06007c0c */ /* 0x000fc4000bf43070 */
[----:B-1----:R-:W-:Y:S01]  /*b150*/  F2FP.BF16.F32.PACK_AB R6, R231, R233 ;  /* 0x000000e9e706723e */ /* 0x002fe200000010ff */
[----:B------:R-:W-:Y:S02]  /*b160*/  IMAD.MOV.U32 R138, RZ, RZ, R15 ;  /* 0x000000ffff8a7224 */ /* 0x000fe400078e000f */
[----:B------:R-:W-:Y:S01]  /*b170*/  IMAD.MOV.U32 R15, RZ, RZ, R37 ;  /* 0x000000ffff0f7224 */ /* 0x000fe200078e0025 */
[C---:B------:R-:W-:Y:S01]  /*b180*/  PRMT R72, R6.reuse, 0x7632, R72 ;  /* 0x0000763206487816 */ /* 0x040fe20000000048 */
[----:B------:R-:W-:Y:S01]  /*b190*/  @!P1 HFMA2.BF16_V2 R32, -RZ.H0_H0, RZ.H0_H0, -R141.H0_H0 ;  /* 0x200000ffff209231 */ /* 0x000fe2000034098d */
[----:B------:R-:W-:Y:S02]  /*b1a0*/  PRMT R73, R6, 0x7610, R73 ;  /* 0x0000761006497816 */ /* 0x000fe40000000049 */
[----:B------:R-:W-:Y:S02]  /*b1b0*/  SHF.R.U32.HI R29, RZ, 0x10, R10 ;  /* 0x00000010ff1d7819 */ /* 0x000fe4000001160a */
[----:B------:R-:W-:-:S02]  /*b1c0*/  LOP3.LUT R11, R10, 0xffff, RZ, 0xc0, !PT ;  /* 0x0000ffff0a0b7812 */ /* 0x000fc400078ec0ff */
[----:B------:R-:W-:Y:S02]  /*b1d0*/  LOP3.LUT R30, R10, 0xff, RZ, 0xc0, !PT ;  /* 0x000000ff0a1e7812 */ /* 0x000fe400078ec0ff */
[----:B------:R-:W-:Y:S02]  /*b1e0*/  SHF.R.U32.HI R10, RZ, 0x18, R10 ;  /* 0x00000018ff0a7819 */ /* 0x000fe4000001160a */
[----:B------:R-:W-:Y:S01]  /*b1f0*/  PRMT R14, R32, 0x7610, R14 ;  /* 0x00007610200e7816 */ /* 0x000fe2000000000e */
[----:B------:R-:W-:-:S03]  /*b200*/  IMAD R166, R4, 0x2, R165 ;  /* 0x0000000204a67824 */ /* 0x000fc600078e02a5 */
[----:B------:R-:W-:Y:S01]  /*b210*/  @!P1 PRMT R141, R14, 0x5410, RZ ;  /* 0x000054100e8d9816 */ /* 0x000fe200000000ff */
[----:B------:R-:W-:Y:S01]  /*b220*/  IMAD.MOV.U32 R14, RZ, RZ, R35 ;  /* 0x000000ffff0e7224 */ /* 0x000fe200078e0023 */
[----:B------:R-:W-:Y:S01]  /*b230*/  PRMT R38, R73, 0x5410, R72 ;  /* 0x0000541049267816 */ /* 0x000fe20000000048 */
[----:B------:R-:W-:Y:S01]  /*b240*/  FADD.FTZ R4, R43, R99 ;  /* 0x000000632b047221 */ /* 0x000fe20000010000 */
[----:B------:R-:W-:Y:S02]  /*b250*/  IMAD.MOV.U32 R204, RZ, RZ, R138 ;  /* 0x000000ffffcc7224 */ /* 0x000fe400078e008a */
[----:B------:R-:W-:Y:S02]  /*b260*/  IMAD.MOV.U32 R138, RZ, RZ, R14 ;  /* 0x000000ffff8a7224 */ /* 0x000fe400078e000e */
[----:B------:R-:W-:-:S04]  /*b270*/  IMAD.MOV.U32 R14, RZ, RZ, R19 ;  /* 0x000000ffff0e7224 */ /* 0x000fc800078e0013 */
[----:B------:R-:W-:Y:S01]  /*b280*/  FADD.FTZ R14, R14, R4 ;  /* 0x000000040e0e7221 */ /* 0x000fe20000010000 */
[----:B------:R-:W-:Y:S02]  /*b290*/  IMAD.MOV.U32 R195, RZ, RZ, R16 ;  /* 0x000000ffffc37224 */ /* 0x000fe400078e0010 */
[--C-:B------:R-:W-:Y:S01]  /*b2a0*/  FFMA.FTZ R19, R238, UR44, -R8.reuse ;  /* 0x0000002cee137c23 */ /* 0x100fe20008010808 */
[----:B------:R-:W-:Y:S02]  /*b2b0*/  IMAD.MOV.U32 R203, RZ, RZ, R17 ;  /* 0x000000ffffcb7224 */ /* 0x000fe400078e0011 */
[--C-:B------:R-:W-:Y:S01]  /*b2c0*/  FFMA.FTZ R17, R124, UR44, -R8.reuse ;  /* 0x0000002c7c117c23 */ /* 0x100fe20008010808 */
[----:B------:R-:W-:Y:S01]  /*b2d0*/  FFMA.FTZ R16, R123, UR44, -R8 ;  /* 0x0000002c7b107c23 */ /* 0x000fe20008010808 */
[----:B------:R-:W-:Y:S02]  /*b2e0*/  IMAD.MOV.U32 R137, RZ, RZ, R138 ;  /* 0x000000ffff897224 */ /* 0x000fe400078e008a */
[----:B------:R-:W-:-:S02]  /*b2f0*/  IMAD.MOV.U32 R138, RZ, RZ, R122 ;  /* 0x000000ffff8a7224 */ /* 0x000fc400078e007a */
[----:B------:R-:W-:Y:S02]  /*b300*/  IMAD.MOV.U32 R100, RZ, RZ, R121 ;  /* 0x000000ffff647224 */ /* 0x000fe400078e0079 */
[----:B------:R-:W-:Y:S02]  /*b310*/  IMAD.MOV.U32 R238, RZ, RZ, R120 ;  /* 0x000000ffffee7224 */ /* 0x000fe400078e0078 */
[----:B------:R-:W-:Y:S02]  /*b320*/  IMAD.MOV.U32 R118, RZ, RZ, R125 ;  /* 0x000000ffff767224 */ /* 0x000fe400078e007d */
[----:B------:R-:W-:Y:S02]  /*b330*/  IMAD.MOV.U32 R202, RZ, RZ, R12 ;  /* 0x000000ffffca7224 */ /* 0x000fe400078e000c */
[----:B------:R-:W-:Y:S01]  /*b340*/  FADD.FTZ R12, R90, R87 ;  /* 0x000000575a0c7221 */ /* 0x000fe20000010000 */
[----:B--2---:R-:W-:-:S05]  /*b350*/  @!P0 HFMA2.BF16_V2 R13, -RZ.H0_H0, RZ.H0_H0, -R140.H0_H0 ;  /* 0x200000ffff0d8231 */ /* 0x004fca000034098c */
[----:B------:R-:W-:-:S04]  /*b360*/  PRMT R5, R13, 0x7610, R5 ;  /* 0x000076100d057816 */ /* 0x000fc80000000005 */
[----:B------:R-:W-:Y:S02]  /*b370*/  @!P0 PRMT R140, R5, 0x5410, RZ ;  /* 0x00005410058c8816 */ /* 0x000fe400000000ff */
[----:B------:R-:W-:Y:S02]  /*b380*/  ISETP.LE.U32.AND P0, PT, R0, UR13, PT ;  /* 0x0000000d00007c0c */ /* 0x000fe4000bf03070 */
[----:B------:R-:W-:-:S04]  /*b390*/  LOP3.LUT R0, R23, 0xffff, RZ, 0xc0, !PT ;  /* 0x0000ffff17007812 */ /* 0x000fc800078ec0ff */
[----:B------:R-:W-:Y:S02]  /*b3a0*/  SHF.R.U32.HI R5, RZ, 0x8, R0 ;  /* 0x00000008ff057819 */ /* 0x000fe40000011600 */
[----:B------:R-:W-:-:S04]  /*b3b0*/  LOP3.LUT R0, R23, 0xff, RZ, 0xc0, !PT ;  /* 0x000000ff17007812 */ /* 0x000fc800078ec0ff */
[----:B------:R-:W-:Y:S02]  /*b3c0*/  PRMT R37, R0, 0x5410, R5 ;  /* 0x0000541000257816 */ /* 0x000fe40000000005 */
[----:B------:R-:W-:Y:S01]  /*b3d0*/  SHF.R.U32.HI R0, RZ, 0x10, R23 ;  /* 0x00000010ff007819 */ /* 0x000fe20000011617 */
[----:B----4-:R-:W-:Y:S02]  /*b3e0*/  @!P5 HFMA2.BF16_V2 R7, -RZ.H0_H0, RZ.H0_H0, -R73.H0_H0 ;  /* 0x200000ffff07d231 */ /* 0x010fe40000340949 */
[----:B------:R-:W-:Y:S01]  /*b3f0*/  @!P0 HFMA2.BF16_V2 R25, -RZ.H0_H0, RZ.H0_H0, -R72.H0_H0 ;  /* 0x200000ffff198231 */ /* 0x000fe20000340948 */
[----:B------:R-:W-:Y:S02]  /*b400*/  LOP3.LUT R6, R0, 0xff, RZ, 0xc0, !PT ;  /* 0x000000ff00067812 */ /* 0x000fe400078ec0ff */
[----:B------:R-:W-:Y:S01]  /*b410*/  LOP3.LUT R0, R29, 0xff, RZ, 0xc0, !PT ;  /* 0x000000ff1d007812 */ /* 0x000fe200078ec0ff */
[----:B------:R-:W-:Y:S01]  /*b420*/  IMAD.MOV.U32 R13, RZ, RZ, R34 ;  /* 0x000000ffff0d7224 */ /* 0x000fe200078e0022 */
[----:B------:R-:W-:-:S02]  /*b430*/  SHF.R.U32.HI R5, RZ, 0x8, R11 ;  /* 0x00000008ff057819 */ /* 0x000fc4000001160b */
[----:B------:R-:W-:Y:S02]  /*b440*/  PRMT R9, R25, 0x7610, R9 ;  /* 0x0000761019097816 */ /* 0x000fe40000000009 */
[----:B------:R-:W-:Y:S02]  /*b450*/  PRMT R34, R0, 0x5410, R10 ;  /* 0x0000541000227816 */ /* 0x000fe4000000000a */
[----:B------:R-:W-:Y:S02]  /*b460*/  PRMT R24, R7, 0x7610, R24 ;  /* 0x0000761007187816 */ /* 0x000fe40000000018 */
[----:B------:R-:W-:Y:S02]  /*b470*/  SHF.R.U32.HI R0, RZ, 0x18, R22 ;  /* 0x00000018ff007819 */ /* 0x000fe40000011616 */
[----:B------:R-:W-:Y:S02]  /*b480*/  SHF.R.U32.HI R7, RZ, 0x18, R23 ;  /* 0x00000018ff077819 */ /* 0x000fe40000011617 */
[----:B------:R-:W-:-:S02]  /*b490*/  PRMT R35, R30, 0x5410, R5 ;  /* 0x000054101e237816 */ /* 0x000fc40000000005 */
[----:B------:R-:W1:Y:S01]  /*b4a0*/  LDSM.16.MT88.4 R28, [R166+0x6000] ;  /* 0x00600000a61c783b */ /* 0x000e620000004200 */
[----:B------:R-:W-:Y:S02]  /*b4b0*/  @!P0 PRMT R72, R9, 0x5410, RZ ;  /* 0x0000541009488816 */ /* 0x000fe400000000ff */
[----:B------:R-:W-:Y:S02]  /*b4c0*/  ISETP.LE.U32.AND P0, PT, R0, UR13, PT ;  /* 0x0000000d00007c0c */ /* 0x000fe4000bf03070 */
[----:B------:R-:W-:Y:S02]  /*b4d0*/  SHF.R.U32.HI R5, RZ, 0x10, R22 ;  /* 0x00000010ff057819 */ /* 0x000fe40000011616 */
[----:B------:R-:W-:Y:S02]  /*b4e0*/  PRMT R36, R6, 0x5410, R7 ;  /* 0x0000541006247816 */ /* 0x000fe40000000007 */
[----:B------:R-:W-:Y:S02]  /*b4f0*/  LOP3.LUT R0, R20, 0xffff, RZ, 0xc0, !PT ;  /* 0x0000ffff14007812 */ /* 0x000fe400078ec0ff */
[----:B------:R-:W-:-:S02]  /*b500*/  SHF.R.U32.HI R6, RZ, 0x10, R20 ;  /* 0x00000010ff067819 */ /* 0x000fc40000011614 */
[----:B------:R-:W-:Y:S02]  /*b510*/  LOP3.LUT R7, R5, 0xff, RZ, 0xc0, !PT ;  /* 0x000000ff05077812 */ /* 0x000fe400078ec0ff */
[----:B------:R-:W-:Y:S02]  /*b520*/  SHF.R.U32.HI R5, RZ, 0x8, R0 ;  /* 0x00000008ff057819 */ /* 0x000fe40000011600 */
[----:B------:R-:W-:Y:S02]  /*b530*/  SHF.R.U32.HI R9, RZ, 0x18, R20 ;  /* 0x00000018ff097819 */ /* 0x000fe40000011614 */
[----:B------:R-:W-:Y:S02]  /*b540*/  LOP3.LUT R0, R6, 0xff, RZ, 0xc0, !PT ;  /* 0x000000ff06007812 */ /* 0x000fe400078ec0ff */
[----:B------:R-:W-:Y:S02]  /*b550*/  LOP3.LUT R10, R20, 0xff, RZ, 0xc0, !PT ;  /* 0x000000ff140a7812 */ /* 0x000fe400078ec0ff */
[----:B------:R-:W-:-:S02]  /*b560*/  PRMT R27, R0, 0x5410, R9 ;  /* 0x00005410001b7816 */ /* 0x000fc40000000009 */
[----:B------:R-:W-:Y:S02]  /*b570*/  PRMT R22, R10, 0x5410, R5 ;  /* 0x000054100a167816 */ /* 0x000fe40000000005 */
[----:B------:R-:W-:Y:S02]  /*b580*/  LOP3.LUT R0, R21, 0xffff, RZ, 0xc0, !PT ;  /* 0x0000ffff15007812 */ /* 0x000fe400078ec0ff */
[--C-:B------:R-:W-:Y:S02]  /*b590*/  SHF.R.U32.HI R5, RZ, 0x10, R21.reuse ;  /* 0x00000010ff057819 */ /* 0x100fe40000011615 */
[----:B------:R-:W-:Y:S02]  /*b5a0*/  ISETP.LE.U32.AND P1, PT, R7, UR13, PT ;  /* 0x0000000d07007c0c */ /* 0x000fe4000bf23070 */
[----:B------:R-:W-:Y:S02]  /*b5b0*/  SHF.R.U32.HI R6, RZ, 0x8, R0 ;  /* 0x00000008ff067819 */ /* 0x000fe40000011600 */
[----:B------:R-:W-:-:S02]  /*b5c0*/  SHF.R.U32.HI R7, RZ, 0x18, R21 ;  /* 0x00000018ff077819 */ /* 0x000fc40000011615 */
[----:B------:R-:W-:-:S04]  /*b5d0*/  LOP3.LUT R0, R5, 0xff, RZ, 0xc0, !PT ;  /* 0x000000ff05007812 */ /* 0x000fc800078ec0ff */
[----:B------:R-:W-:Y:S01]  /*b5e0*/  PRMT R32, R0, 0x5410, R7 ;  /* 0x0000541000207816 */ /* 0x000fe20000000007 */
[----:B------:R-:W-:Y:S02]  /*b5f0*/  FADD.FTZ R0, R42, R41 ;  /* 0x000000292a007221 */ /* 0x000fe40000010000 */
[----:B------:R-:W2:Y:S01]  /*b600*/  LDSM.16.MT88.4 R40, [R166+0x6800] ;  /* 0x00680000a628783b */ /* 0x000ea20000004200 */
[----:B------:R-:W-:Y:S01]  /*b610*/  LOP3.LUT R9, R21, 0xff, RZ, 0xc0, !PT ;  /* 0x000000ff15097812 */ /* 0x000fe200078ec0ff */
[----:B------:R-:W-:Y:S01]  /*b620*/  FADD.FTZ R5, R112, R109 ;  /* 0x0000006d70057221 */ /* 0x000fe20000010000 */
[----:B------:R-:W-:Y:S01]  /*b630*/  @!P5 PRMT R73, R24, 0x5410, RZ ;  /* 0x000054101849d816 */ /* 0x000fe200000000ff */
[----:B------:R-:W-:Y:S01]  /*b640*/  IMAD.MOV.U32 R24, RZ, RZ, R15 ;  /* 0x000000ffff187224 */ /* 0x000fe200078e000f */
[----:B------:R-:W-:Y:S01]  /*b650*/  PRMT R33, R9, 0x5410, R6 ;  /* 0x0000541009217816 */ /* 0x000fe20000000006 */
[----:B------:R-:W-:Y:S02]  /*b660*/  FADD.FTZ R15, R110, R5 ;  /* 0x000000056e0f7221 */ /* 0x000fe40000010000 */
[----:B-1----:R-:W-:Y:S01]  /*b670*/  HMMA.16816.F32.BF16 R4, R48, R28, RZ ;  /* 0x0000001c3004723c */ /* 0x002fe200000418ff */
[----:B------:R-:W-:-:S02]  /*b680*/  IMAD.MOV.U32 R139, RZ, RZ, R13 ;  /* 0x000000ffff8b7224 */ /* 0x000fc400078e000d */
[----:B------:R-:W-:Y:S01]  /*b690*/  FFMA.FTZ R20, R226, UR44, -R8 ;  /* 0x0000002ce2147c23 */ /* 0x000fe20008010808 */
[----:B------:R-:W-:Y:S02]  /*b6a0*/  IMAD.MOV.U32 R13, RZ, RZ, R18 ;  /* 0x000000ffff0d7224 */ /* 0x000fe400078e0012 */
[--C-:B------:R-:W-:Y:S01]  /*b6b0*/  FFMA.FTZ R18, R239, UR44, -R8.reuse ;  /* 0x0000002cef127c23 */ /* 0x100fe20008010808 */
[----:B------:R-:W-:Y:S02]  /*b6c0*/  FFMA.FTZ R21, R225, UR44, -R8 ;  /* 0x0000002ce1157c23 */ /* 0x000fe40008010808 */
[----:B------:R-:W-:Y:S01]  /*b6d0*/  HMMA.16816.F32.BF16 R8, R52, R28, RZ ;  /* 0x0000001c3408723c */ /* 0x000fe200000418ff */
[----:B------:R-:W-:Y:S01]  /*b6e0*/  FADD.FTZ R13, R13, R0 ;  /* 0x000000000d0d7221 */ /* 0x000fe20000010000 */
[----:B------:R-:W-:Y:S02]  /*b6f0*/  IMAD.MOV.U32 R239, RZ, RZ, R24 ;  /* 0x000000ffffef7224 */ /* 0x000fe400078e0018 */
[----:B------:R-:W-:-:S02]  /*b700*/  IMAD.MOV.U32 R167, RZ, RZ, R139 ;  /* 0x000000ffffa77224 */ /* 0x000fc400078e008b */
[----:B------:R-:W-:Y:S02]  /*b710*/  IMAD.MOV.U32 R139, RZ, RZ, R126 ;  /* 0x000000ffff8b7224 */ /* 0x000fe400078e007e */
[----:B------:R-:W-:Y:S01]  /*b720*/  IMAD.MOV.U32 R24, RZ, RZ, R127 ;  /* 0x000000ffff187224 */ /* 0x000fe200078e007f */
[----:B------:R1:W-:Y:S01]  /*b730*/  MUFU.EX2 R225, R16 ;  /* 0x0000001000e17308 */ /* 0x0003e20000000800 */
[----:B------:R-:W-:-:S05]  /*b740*/  FADD.FTZ R0, R97, R12 ;  /* 0x0000000c61007221 */ /* 0x000fca0000010000 */
[-C--:B--2---:R-:W-:Y:S07]  /*b750*/  HMMA.16816.F32.BF16 R120, R44, R40.reuse, R4 ;  /* 0x000000282c78723c */ /* 0x084fee0000041804 */
[----:B------:R-:W-:Y:S01]  /*b760*/  FADD.FTZ R5, R102, R14 ;  /* 0x0000000e66057221 */ /* 0x000fe20000010000 */
[----:B------:R-:W-:Y:S01]  /*b770*/  FADD.FTZ R4, R98, R13 ;  /* 0x0000000d62047221 */ /* 0x000fe20000010000 */
[----:B------:R-:W-:Y:S02]  /*b780*/  HMMA.16816.F32.BF16 R124, R56, R40, R8 ;  /* 0x00000028387c723c */ /* 0x000fe40000041808 */
[----:B------:R-:W-:-:S02]  /*b790*/  FADD.FTZ R5, R173, R5 ;  /* 0x00000005ad057221 */ /* 0x000fc40000010000 */
[----:B------:R2:W5:Y:S03]  /*b7a0*/  LDL.LU R173, [R1+0x170] ;  /* 0x0001700001ad7983 */ /* 0x0005660000300800 */
[----:B------:R-:W-:Y:S02]  /*b7b0*/  FADD.FTZ R8, R172, R4 ;  /* 0x00000004ac087221 */ /* 0x000fe40000010000 */
[----:B------:R2:W5:Y:S01]  /*b7c0*/  LDL.LU R172, [R1+0x16c] ;  /* 0x00016c0001ac7983 */ /* 0x0005620000300800 */
[----:B------:R-:W4:Y:S01]  /*b7d0*/  MUFU.EX2 R226, R17 ;  /* 0x0000001100e27308 */ /* 0x000f220000000800 */
[----:B------:R-:W-:Y:S02]  /*b7e0*/  FADD.FTZ R6, R114, R15 ;  /* 0x0000000f72067221 */ /* 0x000fe40000010000 */
[----:B-1----:R2:W2:Y:S04]  /*b7f0*/  LDL.LU.S16 R16, [R1+0xe8] ;  /* 0x0000e80001107983 */ /* 0x0024a80000300600 */
[----:B------:R1:W2:Y:S04]  /*b800*/  LDL.LU.S16 R15, [R1+0xec] ;  /* 0x0000ec00010f7983 */ /* 0x0002a80000300600 */
[----:B------:R1:W2:Y:S04]  /*b810*/  LDL.LU.S16 R14, [R1+0xf8] ;  /* 0x0000f800010e7983 */ /* 0x0002a80000300600 */
[----:B------:R1:W2:Y:S01]  /*b820*/  LDL.LU.S16 R12, [R1+0xf4] ;  /* 0x0000f400010c7983 */ /* 0x0002a20000300600 */
[----:B------:R-:W-:-:S04]  /*b830*/  FADD.FTZ R0, R96, R0 ;  /* 0x0000000060007221 */ /* 0x000fc80000010000 */
[----:B------:R-:W-:Y:S01]  /*b840*/  FADD.FTZ R7, R89, R0 ;  /* 0x0000000059077221 */ /* 0x000fe20000010000 */
[----:B----4-:R-:W-:-:S04]  /*b850*/  F2FP.BF16.F32.PACK_AB R0, R225, R226 ;  /* 0x000000e2e100723e */ /* 0x010fc800000010ff */
[----:B------:R-:W-:-:S05]  /*b860*/  PRMT R65, R0, 0x7610, R65 ;  /* 0x0000761000417816 */ /* 0x000fca0000000041 */
[----:B---3--:R-:W-:Y:S01]  /*b870*/  @!P4 HFMA2.BF16_V2 R26, -RZ.H0_H0, RZ.H0_H0, -R65.H0_H0 ;  /* 0x200000ffff1ac231 */ /* 0x008fe20000340941 */
[----:B------:R-:W-:-:S04]  /*b880*/  PRMT R64, R0, 0x7632, R64 ;  /* 0x0000763200407816 */ /* 0x000fc80000000040 */
[----:B------:R-:W-:Y:S02]  /*b890*/  PRMT R11, R26, 0x7610, R11 ;  /* 0x000076101a0b7816 */ /* 0x000fe4000000000b */
[----:B------:R-:W-:Y:S02]  /*b8a0*/  PRMT R26, R65, 0x5410, R64 ;  /* 0x00005410411a7816 */ /* 0x000fe40000000040 */
[----:B------:R-:W-:Y:S02]  /*b8b0*/  @!P4 PRMT R65, R11, 0x5410, RZ ;  /* 0x000054100b41c816 */ /* 0x000fe400000000ff */
[----:B------:R1:W3:Y:S04]  /*b8c0*/  LDL.LU.S16 R11, [R1+0xf0] ;  /* 0x0000f000010b7983 */ /* 0x0002e80000300600 */
[----:B------:R-:W4:Y:S01]  /*b8d0*/  LDL.LU R29, [R1+0xb8] ;  /* 0x0000b800011d7983 */ /* 0x000f220000300800 */
[----:B------:R-:W-:-:S02]  /*b8e0*/  IMAD.MOV.U32 R112, RZ, RZ, R118 ;  /* 0x000000ffff707224 */ /* 0x000fc400078e0076 */
[----:B------:R-:W-:Y:S02]  /*b8f0*/  IMAD.MOV.U32 R118, RZ, RZ, R195 ;  /* 0x000000ffff767224 */ /* 0x000fe400078e00c3 */
[----:B------:R-:W-:Y:S02]  /*b900*/  IMAD.MOV.U32 R109, RZ, RZ, R202 ;  /* 0x000000ffff6d7224 */ /* 0x000fe400078e00ca */
[----:B------:R-:W-:Y:S01]  /*b910*/  IMAD.MOV.U32 R23, RZ, RZ, R204 ;  /* 0x000000ffff177224 */ /* 0x000fe200078e00cc */
[----:B------:R-:W-:Y:S01]  /*b920*/  MUFU.EX2 R202, R19 ;  /* 0x0000001300ca7308 */ /* 0x000fe20000000800 */
[----:B------:R-:W-:Y:S02]  /*b930*/  IMAD.MOV.U32 R25, RZ, RZ, R205 ;  /* 0x000000ffff197224 */ /* 0x000fe400078e00cd */
[----:B------:R-:W-:-:S05]  /*b940*/  IMAD.MOV.U32 R195, RZ, RZ, R203 ;  /* 0x000000ffffc37224 */ /* 0x000fca00078e00cb */
[----:B------:R-:W1:Y:S08]  /*b950*/  MUFU.EX2 R205, R18 ;  /* 0x0000001200cd7308 */ /* 0x000e700000000800 */
[----:B------:R-:W-:Y:S08]  /*b960*/  MUFU.EX2 R204, R20 ;  /* 0x0000001400cc7308 */ /* 0x000ff00000000800 */
[----:B------:R-:W1:Y:S02]  /*b970*/  MUFU.EX2 R203, R21 ;  /* 0x0000001500cb7308 */ /* 0x000e640000000800 */
[----:B-1----:R-:W-:Y:S01]  /*b980*/  F2FP.BF16.F32.PACK_AB R4, R202, R205 ;  /* 0x000000cdca04723e */ /* 0x002fe200000010ff */
[----:B------:R-:W-:-:S03]  /*b990*/  IMAD.MOV.U32 R87, RZ, RZ, R109 ;  /* 0x000000ffff577224 */ /* 0x000fc600078e006d */
[C---:B------:R-:W-:Y:S02]  /*b9a0*/  PRMT R61, R4.reuse, 0x7610, R61 ;  /* 0x00007610043d7816 */ /* 0x040fe4000000003d */
[----:B------:R-:W-:Y:S01]  /*b9b0*/  PRMT R60, R4, 0x7632, R60 ;  /* 0x00007632043c7816 */ /* 0x000fe2000000003c */
[----:B------:R-:W-:Y:S01]  /*b9c0*/  IMAD.MOV.U32 R109, RZ, RZ, R23 ;  /* 0x000000ffff6d7224 */ /* 0x000fe200078e0017 */
[----:B------:R-:W-:-:S04]  /*b9d0*/  F2FP.BF16.F32.PACK_AB R0, R203, R204 ;  /* 0x000000cccb00723e */ /* 0x000fc800000010ff */
[C---:B------:R-:W-:Y:S01]  /*b9e0*/  PRMT R41, R0.reuse, 0x7610, R41 ;  /* 0x0000761000297816 */ /* 0x040fe20000000029 */
[----:B------:R-:W-:Y:S02]  /*b9f0*/  IMAD.MOV.U32 R23, RZ, RZ, R167 ;  /* 0x000000ffff177224 */ /* 0x000fe400078e00a7 */
[----:B------:R-:W-:Y:S01]  /*ba00*/  IMAD R167, R3, 0x2, R166 ;  /* 0x0000000203a77824 */ /* 0x000fe200078e02a6 */
[----:B------:R-:W-:Y:S01]  /*ba10*/  PRMT R40, R0, 0x7632, R40 ;  /* 0x0000763200287816 */ /* 0x000fe20000000028 */
[----:B------:R-:W-:Y:S01]  /*ba20*/  FADD.FTZ R6, R113, R6 ;  /* 0x0000000671067221 */ /* 0x000fe20000010000 */
[----:B------:R-:W-:Y:S01]  /*ba30*/  IMAD.MOV.U32 R110, RZ, RZ, R25 ;  /* 0x000000ffff6e7224 */ /* 0x000fe200078e0019 */
[----:B------:R-:W-:Y:S01]  /*ba40*/  ULEA UR6, UR18, UR27, 0x6 ;  /* 0x0000001b12067291 */ /* 0x000fe2000f8e303f */
[----:B------:R-:W-:Y:S01]  /*ba50*/  PRMT R25, R41, 0x5410, R40 ;  /* 0x0000541029197816 */ /* 0x000fe20000000028 */
[----:B------:R-:W-:Y:S02]  /*ba60*/  IMAD.MOV.U32 R28, RZ, RZ, R137 ;  /* 0x000000ffff1c7224 */ /* 0x000fe400078e0089 */
[----:B------:R-:W-:Y:S01]  /*ba70*/  UIADD3 UR6, UR6, -0x40, URZ ;  /* 0xffffffc006067890 */ /* 0x000fe2000fffe03f */
[----:B------:R-:W-:-:S02]  /*ba80*/  IMAD.MOV.U32 R137, RZ, RZ, R139 ;  /* 0x000000ffff897224 */ /* 0x000fc400078e008b */
[----:B------:R-:W-:Y:S02]  /*ba90*/  IMAD.MOV.U32 R99, RZ, RZ, R112 ;  /* 0x000000ffff637224 */ /* 0x000fe400078e0070 */
[----:B------:R-:W-:Y:S02]  /*baa0*/  IMAD.MOV.U32 R139, RZ, RZ, R241 ;  /* 0x000000ffff8b7224 */ /* 0x000fe400078e00f1 */
[----:B------:R-:W-:Y:S02]  /*bab0*/  IMAD.MOV.U32 R112, RZ, RZ, R239 ;  /* 0x000000ffff707224 */ /* 0x000fe400078e00ef */
[----:B------:R-:W-:Y:S01]  /*bac0*/  FADD.FTZ R239, R106, R5 ;  /* 0x000000056aef7221 */ /* 0x000fe20000010000 */
[----:B------:R-:W-:Y:S01]  /*bad0*/  USHF.R.S32.HI UR4, URZ, 0x1f, UR6 ;  /* 0x0000001f3f047899 */ /* 0x000fe20008011406 */
[----:B------:R-:W-:Y:S02]  /*bae0*/  IMAD.MOV.U32 R106, RZ, RZ, R240 ;  /* 0x000000ffff6a7224 */ /* 0x000fe400078e00f0 */
[----:B------:R-:W-:Y:S01]  /*baf0*/  FADD.FTZ R240, R91, R7 ;  /* 0x000000075bf07221 */ /* 0x000fe20000010000 */
        /* <DEDUP_REMOVED lines=8> */
[----:B------:R-:W-:-:S03]  /*bb80*/  PRMT R24, R61, 0x5410, R60 ;  /* 0x000054103d187816 */ /* 0x000fc6000000003c */
[----:B------:R-:W-:Y:S02]  /*bb90*/  IMAD.MOV.U32 R98, RZ, RZ, R238 ;  /* 0x000000ffff627224 */ /* 0x000fe400078e00ee */
[----:B------:R-:W-:Y:S01]  /*bba0*/  FADD.FTZ R238, R92, R8 ;  /* 0x000000085cee7221 */ /* 0x000fe20000010000 */
[----:B------:R-:W-:Y:S02]  /*bbb0*/  IMAD.MOV.U32 R102, RZ, RZ, R112 ;  /* 0x000000ffff667224 */ /* 0x000fe400078e0070 */
[----:B--2---:R-:W-:Y:S02]  /*bbc0*/  @!P6 HFMA2.BF16_V2 R16, -RZ.H0_H0, RZ.H0_H0, -R64.H0_H0 ;  /* 0x200000ffff10e231 */ /* 0x004fe40000340940 */
[----:B------:R-:W-:-:S03]  /*bbd0*/  @!P2 HFMA2.BF16_V2 R15, -RZ.H0_H0, RZ.H0_H0, -R61.H0_H0 ;  /* 0x200000ffff0fa231 */ /* 0x000fc6000034093d */
[----:B------:R-:W-:Y:S02]  /*bbe0*/  PRMT R13, R16, 0x7610, R13 ;  /* 0x00007610100d7816 */ /* 0x000fe4000000000d */
[----:B------:R-:W-:Y:S01]  /*bbf0*/  LDSM.16.MT88.4 R16, [R167+0x6800] ;  /* 0x00680000a710783b */ /* 0x000fe20000004200 */
[----:B------:R-:W-:Y:S02]  /*bc00*/  @!P3 HFMA2.BF16_V2 R14, -RZ.H0_H0, RZ.H0_H0, -R60.H0_H0 ;  /* 0x200000ffff0eb231 */ /* 0x000fe4000034093c */
[----:B------:R-:W-:Y:S01]  /*bc10*/  @!P1 HFMA2.BF16_V2 R12, -RZ.H0_H0, RZ.H0_H0, -R41.H0_H0 ;  /* 0x200000ffff0c9231 */ /* 0x000fe20000340929 */
[----:B------:R-:W-:Y:S02]  /*bc20*/  PRMT R10, R15, 0x7610, R10 ;  /* 0x000076100f0a7816 */ /* 0x000fe4000000000a */
[----:B------:R-:W-:Y:S02]  /*bc30*/  PRMT R9, R14, 0x7610, R9 ;  /* 0x000076100e097816 */ /* 0x000fe40000000009 */
[----:B------:R-:W-:-:S02]  /*bc40*/  @!P6 PRMT R64, R13, 0x5410, RZ ;  /* 0x000054100d40e816 */ /* 0x000fc400000000ff */
[----:B------:R-:W-:Y:S02]  /*bc50*/  PRMT R4, R12, 0x7610, R4 ;  /* 0x000076100c047816 */ /* 0x000fe40000000004 */
[----:B------:R-:W1:Y:S02]  /*bc60*/  LDSM.16.MT88.4 R12, [R167+0x6000] ;  /* 0x00600000a70c783b */ /* 0x000e640000004200 */
[----:B------:R-:W-:Y:S01]  /*bc70*/  @!P1 PRMT R41, R4, 0x5410, RZ ;  /* 0x0000541004299816 */ /* 0x000fe200000000ff */
[----:B------:R-:W-:-:S04]  /*bc80*/  FADD.FTZ R4, R115, R6 ;  /* 0x0000000673047221 */ /* 0x000fc80000010000 */
[----:B------:R-:W-:Y:S01]  /*bc90*/  FADD.FTZ R241, R117, R4 ;  /* 0x0000000475f17221 */ /* 0x000fe20000010000 */
[----:B------:R-:W-:Y:S01]  /*bca0*/  HSET2.LE.AND R4, R22, R2, PT ;  /* 0x0000000216047233 */ /* 0x000fe20003803000 */
[----:B---3--:R-:W-:-:S05]  /*bcb0*/  @!P0 HFMA2.BF16_V2 R11, -RZ.H0_H0, RZ.H0_H0, -R40.H0_H0 ;  /* 0x200000ffff0b8231 */ /* 0x008fca0000340928 */
[----:B------:R-:W-:-:S04]  /*bcc0*/  PRMT R0, R11, 0x7610, R0 ;  /* 0x000076100b007816 */ /* 0x000fc80000000000 */
[----:B------:R-:W-:Y:S02]  /*bcd0*/  @!P0 PRMT R40, R0, 0x5410, RZ ;  /* 0x0000541000288816 */ /* 0x000fe400000000ff */
[C---:B----4-:R-:W-:Y:S01]  /*bce0*/  IADD3 R0, P0, R29.reuse, UR6, RZ ;  /* 0x000000061d007c10 */ /* 0x050fe2000ff1e0ff */
[----:B------:R-:W-:Y:S01]  /*bcf0*/  ULDC.64 UR6, c[0x0][0x2a8] ;  /* 0x0000aa0000067ab9 */ /* 0x000fe20000000a00 */
[----:B------:R-:W-:Y:S02]  /*bd00*/  LOP3.LUT R100, R4, R103, RZ, 0xc0, !PT ;  /* 0x0000006704647212 */ /* 0x000fe400078ec0ff */
[----:B------:R-:W-:Y:S02]  /*bd10*/  LEA.HI.X.SX32 R3, R29, UR4, 0x1, P0 ;  /* 0x000000041d037c11 */ /* 0x000fe400080f0eff */
[C---:B------:R-:W-:Y:S01]  /*bd20*/  LEA R194, P0, R0.reuse, UR6, 0x1 ;  /* 0x0000000600c27c11 */ /* 0x040fe2000f8008ff */
[-C--:B-1----:R-:W-:Y:S06]  /*bd30*/  HMMA.16816.F32.BF16 R20, R52, R12.reuse, RZ ;  /* 0x0000000c3414723c */ /* 0x082fec00000418ff */
[----:B------:R-:W-:Y:S01]  /*bd40*/  HMMA.16816.F32.BF16 R4, R48, R12, RZ ;  /* 0x0000000c3004723c */ /* 0x000fe200000418ff */
[----:B------:R-:W-:-:S02]  /*bd50*/  LEA.HI.X R195, R0, UR7, R3, 0x1, P0 ;  /* 0x0000000700c37c11 */ /* 0x000fc400080f0c03 */
[--C-:B------:R-:W-:Y:S02]  /*bd60*/  HSET2.LE.AND R0, R94, R2.reuse, PT ;  /* 0x000000025e007233 */ /* 0x100fe40003803000 */
[----:B------:R-:W-:Y:S02]  /*bd70*/  @!P2 PRMT R61, R10, 0x5410, RZ ;  /* 0x000054100a3da816 */ /* 0x000fe400000000ff */
[--C-:B------:R-:W-:Y:S02]  /*bd80*/  HSET2.LE.AND R3, R93, R2.reuse, PT ;  /* 0x000000025d037233 */ /* 0x100fe40003803000 */
[----:B------:R-:W-:Y:S02]  /*bd90*/  LOP3.LUT R10, R0, R105, RZ, 0xc0, !PT ;  /* 0x00000069000a7212 */ /* 0x000fe400078ec0ff */
[----:B------:R-:W-:Y:S02]  /*bda0*/  HSET2.LE.AND R0, R81, R2, PT ;  /* 0x0000000251007233 */ /* 0x000fe40003803000 */
[----:B------:R-:W-:-:S02]  /*bdb0*/  LOP3.LUT R11, R3, R101, RZ, 0xc0, !PT ;  /* 0x00000065030b7212 */ /* 0x000fc400078ec0ff */
[--C-:B------:R-:W-:Y:S02]  /*bdc0*/  HSET2.LE.AND R3, R79, R2.reuse, PT ;  /* 0x000000024f037233 */ /* 0x100fe40003803000 */
[----:B------:R-:W-:Y:S02]  /*bdd0*/  LOP3.LUT R8, R0, R116, RZ, 0xc0, !PT ;  /* 0x0000007400087212 */ /* 0x000fe400078ec0ff */
[----:B------:R-:W-:Y:S01]  /*bde0*/  HSET2.LE.AND R0, R27, R2, PT ;  /* 0x000000021b007233 */ /* 0x000fe20003803000 */
[----:B------:R-:W-:Y:S01]  /*bdf0*/  IMAD.MOV.U32 R81, RZ, RZ, R118 ;  /* 0x000000ffff517224 */ /* 0x000fe200078e0076 */
[----:B------:R-:W-:Y:S01]  /*be00*/  @!P3 PRMT R60, R9, 0x5410, RZ ;  /* 0x00005410093cb816 */ /* 0x000fe200000000ff */
[----:B------:R-:W-:Y:S01]  /*be10*/  IMAD.MOV.U32 R29, RZ, RZ, R119 ;  /* 0x000000ffff1d7224 */ /* 0x000fe200078e0077 */
[----:B------:R-:W-:Y:S01]  /*be20*/  LOP3.LUT R9, R3, R111, RZ, 0xc0, !PT ;  /* 0x0000006f03097212 */ /* 0x000fe200078ec0ff */
[----:B------:R-:W-:Y:S01]  /*be30*/  HMMA.16816.F32.BF16 R116, R56, R16, R20 ;  /* 0x000000103874723c */ /* 0x000fe20000041814 */
[----:B------:R-:W-:-:S02]  /*be40*/  LOP3.LUT R101, R0, R108, RZ, 0xc0, !PT ;  /* 0x0000006c00657212 */ /* 0x000fc400078ec0ff */
[--C-:B------:R-:W-:Y:S02]  /*be50*/  HSET2.LE.AND R0, R76, R2.reuse, PT ;  /* 0x000000024c007233 */ /* 0x100fe40003803000 */
[--C-:B------:R-:W-:Y:S01]  /*be60*/  HSET2.LE.AND R3, R39, R2.reuse, PT ;  /* 0x0000000227037233 */ /* 0x100fe20003803000 */
[----:B------:R-:W-:Y:S01]  /*be70*/  HMMA.16816.F32.BF16 R112, R44, R16, R4 ;  /* 0x000000102c70723c */ /* 0x000fe20000041804 */
[--C-:B------:R-:W-:Y:S02]  /*be80*/  HSET2.LE.AND R13, R35, R2.reuse, PT ;  /* 0x00000002230d7233 */ /* 0x100fe40003803000 */
[----:B------:R-:W-:-:S04]  /*be90*/  HSET2.LE.AND R12, R33, R2, PT ;  /* 0x00000002210c7233 */ /* 0x000fc80003803000 */
[--C-:B------:R-:W-:Y:S02]  /*bea0*/  HSET2.LE.AND R6, R86, R2.reuse, PT ;  /* 0x0000000256067233 */ /* 0x100fe40003803000 */
[--C-:B------:R-:W-:Y:S02]  /*beb0*/  HSET2.LE.AND R7, R85, R2.reuse, PT ;  /* 0x0000000255077233 */ /* 0x100fe40003803000 */
[--C-:B------:R-:W-:Y:S02]  /*bec0*/  HSET2.LE.AND R4, R37, R2.reuse, PT ;  /* 0x0000000225047233 */ /* 0x100fe40003803000 */
[--C-:B------:R-:W-:Y:S02]  /*bed0*/  HSET2.LE.AND R5, R36, R2.reuse, PT ;  /* 0x0000000224057233 */ /* 0x100fe40003803000 */
[--C-:B------:R-:W-:Y:S02]  /*bee0*/  HSET2.LE.AND R16, R34, R2.reuse, PT ;  /* 0x0000000222107233 */ /* 0x100fe40003803000 */
[----:B------:R-:W-:Y:S01]  /*bef0*/  HSET2.LE.AND R2, R32, R2, PT ;  /* 0x0000000220027233 */ /* 0x000fe20003803000 */
[----:B------:R1:W-:Y:S01]  /*bf00*/  STG.E.U16 desc[UR30][R194.64], R78 ;  /* 0x0000004ec2007986 */ /* 0x0003e2000c10151e */
[----:B------:R-:W-:Y:S01]  /*bf10*/  LOP3.LUT R5, R5, R24, RZ, 0xc0, !PT ;  /* 0x0000001805057212 */ /* 0x000fe200078ec0ff */
[C---:B------:R-:W-:Y:S01]  /*bf20*/  HMMA.16816.F32.BF16 R32, R48.reuse, R62, RZ ;  /* 0x0000003e3020723c */ /* 0x040fe200000418ff */
[----:B------:R-:W-:Y:S01]  /*bf30*/  LOP3.LUT R79, R16, R26, RZ, 0xc0, !PT ;  /* 0x0000001a104f7212 */ /* 0x000fe200078ec0ff */
[----:B------:R2:W-:Y:S04]  /*bf40*/  STG.E.U16 desc[UR30][R194.64+0x2], R77 ;  /* 0x0000024dc2007986 */ /* 0x0005e8000c10151e */
[----:B------:R-:W-:Y:S01]  /*bf50*/  HMMA.16816.F32.BF16 R20, R48, R14, RZ ;  /* 0x0000000e3014723c */ /* 0x000fe200000418ff */
[----:B-1----:R-:W-:-:S05]  /*bf60*/  LOP3.LUT R78, R13, R38, RZ, 0xc0, !PT ;  /* 0x000000260d4e7212 */ /* 0x002fca00078ec0ff */
[----:B------:R-:W-:Y:S01]  /*bf70*/  HMMA.16816.F32.BF16 R36, R48, R82, RZ ;  /* 0x000000523024723c */ /* 0x000fe200000418ff */
[----:B--2---:R-:W-:-:S05]  /*bf80*/  LOP3.LUT R77, R2, R25, RZ, 0xc0, !PT ;  /* 0x00000019024d7212 */ /* 0x004fca00078ec0ff */
[----:B------:R-:W-:Y:S01]  /*bf90*/  HMMA.16816.F32.BF16 R24, R48, R30, RZ ;  /* 0x0000001e3018723c */ /* 0x000fe200000418ff */
[----:B------:R-:W-:Y:S01]  /*bfa0*/  IMAD.MOV.U32 R108, RZ, RZ, R102 ;  /* 0x000000ffff6c7224 */ /* 0x000fe200078e0066 */
[----:B------:R-:W-:Y:S01]  /*bfb0*/  LOP3.LUT R103, R3, R104, RZ, 0xc0, !PT ;  /* 0x0000006803677212 */ /* 0x000fe200078ec0ff */
[----:B------:R-:W-:Y:S01]  /*bfc0*/  IMAD.MOV.U32 R17, RZ, RZ, R106 ;  /* 0x000000ffff117224 */ /* 0x000fe200078e006a */
[----:B------:R-:W-:Y:S01]  /*bfd0*/  LOP3.LUT R102, R0, R107, RZ, 0xc0, !PT ;  /* 0x0000006b00667212 */ /* 0x000fe200078ec0ff */
[----:B------:R-:W-:Y:S01]  /*bfe0*/  IMAD.MOV.U32 R3, RZ, RZ, R87 ;  /* 0x000000ffff037224 */ /* 0x000fe200078e0057 */
[----:B------:R-:W-:Y:S02]  /*bff0*/  LOP3.LUT R4, R4, R95, RZ, 0xc0, !PT ;  /* 0x0000005f04047212 */ /* 0x000fe400078ec0ff */
[----:B------:R-:W-:Y:S01]  /*c000*/  LOP3.LUT R7, R7, R84, RZ, 0xc0, !PT ;  /* 0x0000005407077212 */ /* 0x000fe200078ec0ff */
[C---:B------:R-:W-:Y:S09]  /*c010*/  HMMA.16816.F32.BF16 R92, R44.reuse, R66, R32 ;  /* 0x000000422c5c723c */ /* 0x040ff20000041820 */
[C---:B------:R-:W-:Y:S06]  /*c020*/  HMMA.16816.F32.BF16 R104, R44.reuse, R74, R36 ;  /* 0x0000004a2c68723c */ /* 0x040fec0000041824 */
[C---:B------:R-:W-:Y:S06]  /*c030*/  HMMA.16816.F32.BF16 R84, R44.reuse, R42, R24 ;  /* 0x0000002a2c54723c */ /* 0x040fec0000041818 */
[----:B------:R-:W-:Y:S06]  /*c040*/  HMMA.16816.F32.BF16 R44, R44, R18, R20 ;  /* 0x000000122c2c723c */ /* 0x000fec0000041814 */
[----:B------:R-:W-:Y:S01]  /*c050*/  HMMA.16816.F32.BF16 R20, R52, R82, RZ ;  /* 0x000000523414723c */ /* 0x000fe200000418ff */
[----:B------:R-:W-:-:S05]  /*c060*/  LOP3.LUT R76, R12, R80, RZ, 0xc0, !PT ;  /* 0x000000500c4c7212 */ /* 0x000fca00078ec0ff */
[----:B------:R-:W-:-:S15]  /*c070*/  HMMA.16816.F32.BF16 R24, R52, R62, RZ ;  /* 0x0000003e3418723c */ /* 0x000fde00000418ff */
[----:B------:R-:W-:-:S03]  /*c080*/  NOP ;  /* 0x0000000000007918 */ /* 0x000fc60000000000 */
[----:B------:R-:W-:Y:S06]  /*c090*/  HMMA.16816.F32.BF16 R32, R56, R74, R20 ;  /* 0x0000004a3820723c */ /* 0x000fec0000041814 */
[----:B------:R-:W-:Y:S01]  /*c0a0*/  HMMA.16816.F32.BF16 R20, R52, R14, RZ ;  /* 0x0000000e3414723c */ /* 0x000fe200000418ff */
[----:B------:R-:W1:Y:S01]  /*c0b0*/  LDSM.16.MT88.4 R12, [R165+0x7000] ;  /* 0x00700000a50c783b */ /* 0x000e620000004200 */
[----:B------:R-:W-:Y:S01]  /*c0c0*/  IMAD.MOV.U32 R111, RZ, RZ, R28 ;  /* 0x000000ffff6f7224 */ /* 0x000fe200078e001c */
[----:B------:R-:W-:Y:S01]  /*c0d0*/  LOP3.LUT R6, R6, R88, RZ, 0xc0, !PT ;  /* 0x0000005806067212 */ /* 0x000fe200078ec0ff */
[----:B------:R-:W-:-:S02]  /*c0e0*/  IMAD.MOV.U32 R0, RZ, RZ, R29 ;  /* 0x000000ffff007224 */ /* 0x000fc400078e001d */
[----:B------:R-:W-:Y:S01]  /*c0f0*/  HMMA.16816.F32.BF16 R28, R52, R30, RZ ;  /* 0x0000001e341c723c */ /* 0x000fe200000418ff */
[----:B------:R-:W-:-:S05]  /*c100*/  IMAD.MOV.U32 R75, RZ, RZ, R17 ;  /* 0x000000ffff4b7224 */ /* 0x000fca00078e0011 */
[----:B------:R-:W-:-:S12]  /*c110*/  HMMA.16816.F32.BF16 R36, R56, R66, R24 ;  /* 0x000000423824723c */ /* 0x000fd80000041818 */
[----:B------:R-:W-:Y:S01]  /*c120*/  HMMA.16816.F32.BF16 R24, R56, R18, R20 ;  /* 0x000000123818723c */ /* 0x000fe20000041814 */
[----:B------:R-:W-:Y:S04]  /*c130*/  LDSM.16.MT88.4 R20, [R168+0x7000] ;  /* 0x00700000a814783b */ /* 0x000fe80000004200 */
[----:B------:R-:W2:Y:S01]  /*c140*/  LDSM.16.MT88.4 R16, [R166+0x7000] ;  /* 0x00700000a610783b */ /* 0x000ea20000004200 */
[-C--:B-1----:R-:W-:Y:S06]  /*c150*/  HMMA.16816.F32.BF16 R136, R8, R12.reuse, R136 ;  /* 0x0000000c0888723c */ /* 0x082fec0000041888 */
[C---:B------:R-:W-:Y:S06]  /*c160*/  HMMA.16816.F32.BF16 R108, R4.reuse, R12, R108 ;  /* 0x0000000c046c723c */ /* 0x040fec000004186c */
[-C--:B------:R-:W-:Y:S06]  /*c170*/  HMMA.16816.F32.BF16 R104, R4, R14.reuse, R104 ;  /* 0x0000000e0468723c */ /* 0x080fec0000041868 */
[----:B------:R-:W-:Y:S01]  /*c180*/  HMMA.16816.F32.BF16 R32, R8, R14, R32 ;  /* 0x0000000e0820723c */ /* 0x000fe20000041820 */
[----:B------:R-:W1:Y:S05]  /*c190*/  LDSM.16.MT88.4 R12, [R167+0x7000] ;  /* 0x00700000a70c783b */ /* 0x000e6a0000004200 */
        /* <DEDUP_REMOVED lines=11> */
[C---:B--2---:R-:W-:Y:S06]  /*c250*/  HMMA.16816.F32.BF16 R88, R4.reuse, R16, R120 ;  /* 0x000000100458723c */ /* 0x044fec0000041878 */
[-C--:B------:R-:W-:Y:S06]  /*c260*/  HMMA.16816.F32.BF16 R96, R4, R20.reuse, R128 ;  /* 0x000000140460723c */ /* 0x080fec0000041880 */
[----:B------:R-:W-:Y:S01]  /*c270*/  HMMA.16816.F32.BF16 R128, R8, R20, R132 ;  /* 0x000000140880723c */ /* 0x000fe20000041884 */
[----:B------:R-:W2:Y:S05]  /*c280*/  LDSM.16.MT88.4 R132, [R165+0x7800] ;  /* 0x00780000a584783b */ /* 0x000eaa0000004200 */
[----:B-1----:R-:W-:Y:S06]  /*c290*/  HMMA.16816.F32.BF16 R80, R4, R12, R112 ;  /* 0x0000000c0450723c */ /* 0x002fec0000041870 */
[C---:B------:R-:W-:Y:S06]  /*c2a0*/  HMMA.16816.F32.BF16 R36, R8.reuse, R22, R36 ;  /* 0x000000160824723c */ /* 0x040fec0000041824 */
[C---:B------:R-:W-:Y:S01]  /*c2b0*/  HMMA.16816.F32.BF16 R120, R8.reuse, R16, R124 ;  /* 0x000000100878723c */ /* 0x040fe2000004187c */
[----:B------:R-:W1:Y:S05]  /*c2c0*/  LDSM.16.MT88.4 R124, [R168+0x7800] ;  /* 0x00780000a87c783b */ /* 0x000e6a0000004200 */
[C---:B------:R-:W-:Y:S06]  /*c2d0*/  HMMA.16816.F32.BF16 R28, R8.reuse, R18, R28 ;  /* 0x00000012081c723c */ /* 0x040fec000004181c */
[C---:B------:R-:W-:Y:S01]  /*c2e0*/  HMMA.16816.F32.BF16 R112, R8.reuse, R12, R116 ;  /* 0x0000000c0870723c */ /* 0x040fe20000041874 */
[----:B------:R-:W3:Y:S05]  /*c2f0*/  LDSM.16.MT88.4 R116, [R166+0x7800] ;  /* 0x00780000a674783b */ /* 0x000eea0000004200 */
[----:B------:R-:W-:Y:S01]  /*c300*/  HMMA.16816.F32.BF16 R24, R8, R14, R24 ;  /* 0x0000000e0818723c */ /* 0x000fe20000041818 */
[----:B------:R-:W4:Y:S05]  /*c310*/  LDSM.16.MT88.4 R8, [R167+0x7800] ;  /* 0x00780000a708783b */ /* 0x000f2a0000004200 */
[C---:B------:R-:W-:Y:S06]  /*c320*/  HMMA.16816.F32.BF16 R92, R4.reuse, R22, R92 ;  /* 0x00000016045c723c */ /* 0x040fec000004185c */
[C---:B------:R-:W-:Y:S06]  /*c330*/  HMMA.16816.F32.BF16 R84, R4.reuse, R18, R84 ;  /* 0x000000120454723c */ /* 0x040fec0000041854 */
[----:B------:R-:W-:Y:S01]  /*c340*/  HMMA.16816.F32.BF16 R4, R4, R14, R44 ;  /* 0x0000000e0404723c */ /* 0x000fe2000004182c */
[----:B------:R-:W-:Y:S01]  /*c350*/  USHF.L.U32 UR4, UR19, 0x3, URZ ;  /* 0x0000000313047899 */ /* 0x000fe2000800063f */
[----:B------:R-:W-:Y:S01]  /*c360*/  FADD.FTZ R2, R0, R239 ;  /* 0x000000ef00027221 */ /* 0x000fe20000010000 */
[----:B------:R-:W-:-:S04]  /*c370*/  UIMAD UR48, UR19, 0x48, URZ ;  /* 0x00000048133078a4 */ /* 0x000fc8000f8e023f */
[----:B------:R-:W-:Y:S01]  /*c380*/  IMAD.U32 R0, RZ, RZ, UR4 ;  /* 0x00000004ff007e24 */ /* 0x000fe2000f8e00ff */
[----:B------:R-:W-:Y:S01]  /*c390*/  USHF.L.U32 UR4, UR19, 0x6, URZ ;  /* 0x0000000613047899 */ /* 0x000fe2000800063f */
[----:B--2---:R-:W-:Y:S01]  /*c3a0*/  HMMA.16816.F32.BF16 R108, R76, R132, R108 ;  /* 0x000000844c6c723c */ /* 0x004fe2000004186c */
[----:B------:R-:W-:-:S05]  /*c3b0*/  FADD.FTZ R12, R55, R238 ;  /* 0x000000ee370c7221 */ /* 0x000fca0000010000 */
[----:B------:R-:W-:Y:S01]  /*c3c0*/  HMMA.16816.F32.BF16 R104, R76, R134, R104 ;  /* 0x000000864c68723c */ /* 0x000fe20000041868 */
[----:B------:R-:W-:-:S05]  /*c3d0*/  FADD.FTZ R3, R3, R240 ;  /* 0x000000f003037221 */ /* 0x000fca0000010000 */
[----:B-1----:R-:W-:Y:S01]  /*c3e0*/  HMMA.16816.F32.BF16 R96, R76, R124, R96 ;  /* 0x0000007c4c60723c */ /* 0x002fe20000041860 */
[----:B------:R-:W-:-:S05]  /*c3f0*/  FADD.FTZ R13, R171, R2 ;  /* 0x00000002ab0d7221 */ /* 0x000fca0000010000 */
[C---:B------:R-:W-:Y:S06]  /*c400*/  HMMA.16816.F32.BF16 R92, R76.reuse, R126, R92 ;  /* 0x0000007e4c5c723c */ /* 0x040fec000004185c */
[C---:B---3--:R-:W-:Y:S06]  /*c410*/  HMMA.16816.F32.BF16 R88, R76.reuse, R116, R88 ;  /* 0x000000744c58723c */ /* 0x048fec0000041858 */
[C---:B------:R-:W-:Y:S06]  /*c420*/  HMMA.16816.F32.BF16 R84, R76.reuse, R118, R84 ;  /* 0x000000764c54723c */ /* 0x040fec0000041854 */
[----:B----4-:R-:W-:Y:S01]  /*c430*/  HMMA.16816.F32.BF16 R80, R76, R8, R80 ;  /* 0x000000084c50723c */ /* 0x010fe20000041850 */
[----:B------:R-:W-:-:S02]  /*c440*/  IMAD.U32 R2, RZ, RZ, UR48 ;  /* 0x00000030ff027e24 */ /* 0x000fc4000f8e00ff */
[----:B------:R-:W-:Y:S01]  /*c450*/  FADD.FTZ R14, R74, R241 ;  /* 0x000000f14a0e7221 */ /* 0x000fe20000010000 */
[----:B------:R1:W5:Y:S02]  /*c460*/  LDL.LU R171, [R1+0x168] ;  /* 0x0001680001ab7983 */ /* 0x0003640000300800 */
[----:B------:R-:W-:Y:S07]  /*c470*/  HMMA.16816.F32.BF16 R76, R76, R10, R4 ;  /* 0x0000000a4c4c723c */ /* 0x000fee0000041804 */
[----:B------:R-:W-:-:S04]  /*c480*/  IMAD.WIDE R6, R0, 0x2, R194 ;  /* 0x0000000200067825 */ /* 0x000fc800078e02c2 */
[----:B------:R-:W-:-:S04]  /*c490*/  IMAD.U32 R0, RZ, RZ, UR4 ;  /* 0x00000004ff007e24 */ /* 0x000fc8000f8e00ff */
[----:B------:R-:W-:-:S04]  /*c4a0*/  IMAD.WIDE R4, R0, 0x2, R194 ;  /* 0x0000000200047825 */ /* 0x000fc800078e02c2 */
[----:B------:R-:W-:Y:S01]  /*c4b0*/  FADD.FTZ R0, R170, R12 ;  /* 0x0000000caa007221 */ /* 0x000fe20000010000 */
[----:B------:R-:W-:Y:S01]  /*c4c0*/  FADD.FTZ R12, R169, R3 ;  /* 0x00000003a90c7221 */ /* 0x000fe20000010000 */
[----:B------:R-:W-:Y:S01]  /*c4d0*/  STG.E.U16 desc[UR30][R6.64], R227 ;  /* 0x000000e306007986 */ /* 0x000fe2000c10151e */
[----:B------:R-:W-:-:S03]  /*c4e0*/  IMAD.WIDE R2, R2, 0x2, R194 ;  /* 0x0000000202027825 */ /* 0x000fc600078e02c2 */
        /* <DEDUP_REMOVED lines=51> */
[----:B------:R-:W-:Y:S01]  /*c820*/  STG.E.U16 desc[UR30][R2.64+0x42], R60 ;  /* 0x0000423c02007986 */ /* 0x000fe2000c10151e */
[----:B------:R-:W-:-:S03]  /*c830*/  FADD.FTZ R0, R202, R10 ;  /* 0x0000000aca007221 */ /* 0x000fc60000010000 */
        /* <DEDUP_REMOVED lines=28> */
[----:B------:R2:W-:Y:S01]  /*ca00*/  STG.E.U16 desc[UR30][R6.64+0x72], R148 ;  /* 0x0000729406007986 */ /* 0x0005e2000c10151e */
[----:B------:R-:W-:-:S03]  /*ca10*/  FADD.FTZ R0, R51, R9 ;  /* 0x0000000933007221 */ /* 0x000fc60000010000 */
[----:B------:R-:W-:Y:S04]  /*ca20*/  STG.E.U16 desc[UR30][R4.64+0x70], R73 ;  /* 0x0000704904007986 */ /* 0x000fe8000c10151e */
[----:B------:R3:W-:Y:S04]  /*ca30*/  STG.E.U16 desc[UR30][R4.64+0x72], R72 ;  /* 0x0000724804007986 */ /* 0x0007e8000c10151e */
[----:B------:R-:W-:Y:S04]  /*ca40*/  STG.E.U16 desc[UR30][R2.64+0x70], R65 ;  /* 0x0000704102007986 */ /* 0x000fe8000c10151e */
[----:B------:R4:W-:Y:S04]  /*ca50*/  STG.E.U16 desc[UR30][R2.64+0x72], R64 ;  /* 0x0000724002007986 */ /* 0x0009e8000c10151e */
[----:B------:R1:W5:Y:S04]  /*ca60*/  LDL.LU R170, [R1+0x164] ;  /* 0x0001640001aa7983 */ /* 0x0003680000300800 */
[----:B------:R1:W5:Y:S01]  /*ca70*/  LDL.LU R169, [R1+0x160] ;  /* 0x0001600001a97983 */ /* 0x0003620000300800 */
[----:B--2---:R-:W-:-:S03]  /*ca80*/  IADD3 R6, P0, R194, -0x80, RZ ;  /* 0xffffff80c2067810 */ /* 0x004fc60007f1e0ff */
[----:B------:R1:W5:Y:S01]  /*ca90*/  LDL.LU R164, [R1+0x15c] ;  /* 0x00015c0001a47983 */ /* 0x0003620000300800 */
[----:B---3--:R-:W-:Y:S01]  /*caa0*/  FADD.FTZ R5, R249, R11 ;  /* 0x0000000bf9057221 */ /* 0x008fe20000010000 */
[----:B----4-:R-:W-:Y:S01]  /*cab0*/  FADD.FTZ R2, R50, R10 ;  /* 0x0000000a32027221 */ /* 0x010fe20000010000 */
[----:B------:R-:W-:-:S03]  /*cac0*/  FADD.FTZ R3, R204, R8 ;  /* 0x00000008cc037221 */ /* 0x000fc60000010000 */
        /* <DEDUP_REMOVED lines=11> */
[----:B------:R1:W-:Y:S01]  /*cb80*/  STL [R1+0xe8], R6 ;  /* 0x0000e80601007387 */ /* 0x0003e20000100800 */
[----:B------:R-:W-:-:S03]  /*cb90*/  IADD3.X R0, R195, -0x1, RZ, P0, !PT ;  /* 0xffffffffc3007810 */ /* 0x000fc600007fe4ff */
[----:B------:R1:W-:Y:S04]  /*cba0*/  STL [R1+0xf0], R4 ;  /* 0x0000f00401007387 */ /* 0x0003e80000100800 */
[----:B------:R1:W-:Y:S04]  /*cbb0*/  STL [R1+0xf4], R3 ;  /* 0x0000f40301007387 */ /* 0x0003e80000100800 */
[----:B------:R1:W-:Y:S04]  /*cbc0*/  STL [R1+0xec], R252 ;  /* 0x0000ecfc01007387 */ /* 0x0003e80000100800 */
[----:B------:R1:W-:Y:S04]  /*cbd0*/  STL [R1+0xf8], R2 ;  /* 0x0000f80201007387 */ /* 0x0003e80000100800 */
[----:B------:R1:W-:Y:S01]  /*cbe0*/  STL [R1+0xe4], R0 ;  /* 0x0000e40001007387 */ /* 0x0003e20000100800 */
[----:B------:R-:W-:-:S13]  /*cbf0*/  LOP3.LUT P5, RZ, R211, 0x4, RZ, 0xc0, !PT ;  /* 0x00000004d3ff7812 */ /* 0x000fda00078ac0ff */
[----:B------:R-:W-:Y:S05]  /*cc00*/  @!P5 BRA `(.L_x_2440) ;  /* 0x0000012c00f4d947 */ /* 0x000fea0003800000 */
[----:B------:R-:W2:Y:S01]  /*cc10*/  LDL.64 R48, [R1] ;  /* 0x0000000001307983 */ /* 0x000ea20000100a00 */
[----:B------:R-:W-:-:S03]  /*cc20*/  ULDC UR4, c[0x0][0x2d0] ;  /* 0x0000b40000047ab9 */ /* 0x000fc60000000800 */
[----:B------:R-:W3:Y:S01]  /*cc30*/  LDL.64 R50, [R1+0x148] ;  /* 0x0001480001327983 */ /* 0x000ee20000100a00 */
[----:B------:R-:W-:Y:S01]  /*cc40*/  UIADD3 UR24, UR18, -0x2, URZ ;  /* 0xfffffffe12187890 */ /* 0x000fe2000fffe03f */
[----:B------:R-:W-:-:S04]  /*cc50*/  DEPBAR.LE SB0, 0x0 ;  /* 0x000080000000791a */ /* 0x000fc80000000000 */
[----:B------:R-:W-:Y:S01]  /*cc60*/  USHF.R.S32.HI UR7, URZ, 0x1f, UR24 ;  /* 0x0000001f3f077899 */ /* 0x000fe20008011418 */
[----:B-1----:R-:W-:Y:S01]  /*cc70*/  IMAD.U32 R2, RZ, RZ, UR24 ;  /* 0x00000018ff027e24 */ /* 0x002fe2000f8e00ff */
[----:B------:R-:W-:Y:S01]  /*cc80*/  UIMAD UR6, UR17, UR24, URZ ;  /* 0x00000018110672a4 */ /* 0x000fe2000f8e023f */
[----:B------:R-:W-:Y:S01]  /*cc90*/  IMAD.U32 R5, RZ, RZ, UR8 ;  /* 0x00000008ff057e24 */ /* 0x000fe2000f8e00ff */
[----:B------:R-:W-:Y:S01]  /*cca0*/  UIMAD.WIDE.U32 UR46, UR8, 0x20, URZ ;  /* 0x00000020082e78a5 */ /* 0x000fe2000f8e003f */
[----:B------:R-:W1:Y:S01]  /*ccb0*/  S2R R193, SR_TID.X ;  /* 0x0000000000c17919 */ /* 0x000e620000002100 */
[----:B------:R-:W-:Y:S02]  /*ccc0*/  UIMAD UR6, UR7, UR22, UR6 ;  /* 0x00000016070672a4 */ /* 0x000fe4000f8e0206 */
[----:B------:R-:W-:Y:S01]  /*ccd0*/  UISETP.GT.AND UP1, UPT, UR24, UR12, UPT ;  /* 0x0000000c1800728c */ /* 0x000fe2000bf24270 */
[----:B-1----:R-:W-:-:S05]  /*cce0*/  IMAD.SHL.U32 R193, R193, 0x2, RZ ;  /* 0x00000002c1c17824 */ /* 0x002fca00078e00ff */
[----:B------:R-:W-:Y:S01]  /*ccf0*/  LOP3.LUT R193, R193, 0x6, RZ, 0xc0, !PT ;  /* 0x00000006c1c17812 */ /* 0x000fe200078ec0ff */
[----:B------:R-:W-:Y:S01]  /*cd00*/  BAR.SYNC.DEFER_BLOCKING 0x0 ;  /* 0x0000000000007b1d */ /* 0x000fe20000010000 */
[----:B--2---:R-:W-:Y:S01]  /*cd10*/  ISETP.GE.AND P5, PT, R48, UR4, PT ;  /* 0x0000000430007c0c */ /* 0x004fe2000bfa6270 */
[----:B------:R-:W-:Y:S01]  /*cd20*/  USHF.L.U32 UR4, UR9, 0x5, URZ ;  /* 0x0000000509047899 */ /* 0x000fe2000800063f */
[----:B---3--:R-:W-:Y:S02]  /*cd30*/  IMAD.WIDE.U32 R2, R2, UR22, R50 ;  /* 0x0000001602027c25 */ /* 0x008fe4000f8e0032 */
[----:B------:R-:W-:Y:S02]  /*cd40*/  P2R R208, PR, RZ, 0x20 ;  /* 0x00000020ffd07803 */ /* 0x000fe40000000000 */
[----:B------:R-:W-:Y:S02]  /*cd50*/  VIADD R3, R3, UR6 ;  /* 0x0000000603037c36 */ /* 0x000fe40008000000 */
[----:B------:R-:W-:-:S05]  /*cd60*/  IMAD.U32 R4, RZ, RZ, UR4 ;  /* 0x00000004ff047e24 */ /* 0x000fca000f8e00ff */
[----:B------:R-:W1:Y:S01]  /*cd70*/  @!P5 LDC.64 R10, c[0x0][0x220] ;  /* 0x00008800ff0adb82 */ /* 0x000e620000000a00 */
[----:B------:R-:W-:Y:S01]  /*cd80*/  VOTEU.ALL UP0, P5 ;  /* 0x00000000003f7886 */ /* 0x000fe20002800000 */
[C---:B------:R-:W-:Y:S01]  /*cd90*/  @!P5 IADD3 R0, P1, R2.reuse, UR28, RZ ;  /* 0x0000001c0200dc10 */ /* 0x040fe2000ff3e0ff */
[----:B------:R-:W-:Y:S01]  /*cda0*/  @P5 STS.128 [R192+0x6000], RZ ;  /* 0x006000ffc0005388 */ /* 0x000fe20000000c00 */
[----:B------:R-:W-:Y:S02]  /*cdb0*/  @!P5 IADD3 R7, P0, R2, UR46, RZ ;  /* 0x0000002e0207dc10 */ /* 0x000fe4000ff1e0ff */
[C---:B------:R-:W-:Y:S01]  /*cdc0*/  @!P5 IADD3.X R12, R3.reuse, UR25, RZ, P1, !PT ;  /* 0x00000019030cdc10 */ /* 0x040fe20008ffe4ff */
[----:B------:R-:W-:Y:S01]  /*cdd0*/  @!UP0 UIMAD UR4, UR9, 0x30, URZ ;  /* 0x00000030090488a4 */ /* 0x000fe2000f8e023f */
[----:B------:R-:W2:Y:S01]  /*cde0*/  @!P5 LDC.64 R8, c[0x0][0x220] ;  /* 0x00008800ff08db82 */ /* 0x000ea20000000a00 */
[----:B------:R-:W-:Y:S01]  /*cdf0*/  @!P5 IADD3.X R13, R3, UR47, R4, P0, !PT ;  /* 0x0000002f030ddc10 */ /* 0x000fe200087fe404 */
[----:B------:R-:W-:-:S06]  /*ce00*/  @!P5 IMAD.WIDE.U32 R4, R5, 0x30, R2 ;  /* 0x000000300504d825 */ /* 0x000fcc00078e0002 */
[----:B------:R-:W3:Y:S08]  /*ce10*/  @!P5 LDC.64 R14, c[0x0][0x220] ;  /* 0x00008800ff0edb82 */ /* 0x000ef00000000a00 */
[----:B------:R-:W4:Y:S01]  /*ce20*/  @!P5 LDC.64 R16, c[0x0][0x220] ;  /* 0x00008800ff10db82 */ /* 0x000f220000000a00 */
[----:B-1----:R-:W-:-:S04]  /*ce30*/  @!P5 LEA R10, P2, R2, R10, 0x1 ;  /* 0x0000000a020ad211 */ /* 0x002fc800078408ff */
[----:B------:R-:W-:Y:S02]  /*ce40*/  @!P5 LEA.HI.X R11, R2, R11, R3, 0x1, P2 ;  /* 0x0000000b020bd211 */ /* 0x000fe400010f0c03 */
[----:B--2---:R-:W-:-:S03]  /*ce50*/  @!P5 LEA R8, P1, R0, R8, 0x1 ;  /* 0x000000080008d211 */ /* 0x004fc600078208ff */
[----:B------:R-:W-:Y:S01]  /*ce60*/  @!PT LDS RZ, [RZ] ;  /* 0x00000000fffff984 */ /* 0x000fe20000000800 */
[----:B------:R-:W-:Y:S01]  /*ce70*/  @!PT LDS RZ, [RZ] ;  /* 0x00000000fffff984 */ /* 0x000fe20000000800 */
[----:B------:R-:W-:Y:S01]  /*ce80*/  @!PT LDS RZ, [RZ] ;  /* 0x00000000fffff984 */ /* 0x000fe20000000800 */
[----:B------:R-:W-:Y:S01]  /*ce90*/  @!P5 LDGSTS.E.BYPASS.LTC128B.128 [R192+0x6000], desc[UR30][R10.64] ;  /* 0x060000000ac0dfae */ /* 0x000fe2000b901d5e */
[----:B------:R-:W-:Y:S01]  /*cea0*/  @!P5 LEA.HI.X R9, R0, R9, R12, 0x1, P1 ;  /* 0x000000090009d211 */ /* 0x000fe200008f0c0c */
[----:B------:R-:W-:Y:S02]  /*ceb0*/  @!P5 VIADD R0, R5, UR4 ;  /* 0x000000040500dc36 */ /* 0x000fe40008000000 */
[----:B------:R-:W-:Y:S01]  /*cec0*/  @P5 STS.128 [R192+0x6800], RZ ;  /* 0x006800ffc0005388 */ /* 0x000fe20000000c00 */
[----:B---3--:R-:W-:-:S03]  /*ced0*/  @!P5 LEA R6, P0, R7, R14, 0x1 ;  /* 0x0000000e0706d211 */ /* 0x008fc600078008ff */
        /* <DEDUP_REMOVED lines=19> */
[----:B-----5:R-:W-:Y:S04]  /*d010*/  LDSM.16.M88.4 R12, [R164+0x4000] ;  /* 0x00400000a40c783b */ /* 0x020fe80000000200 */
[----:B------:R-:W-:Y:S04]  /*d020*/  LDSM.16.M88.4 R32, [R164+0x4800] ;  /* 0x00480000a420783b */ /* 0x000fe80000000200 */
[----:B-1----:R-:W1:Y:S04]  /*d030*/  LDSM.16.M88.4 R8, [R171] ;  /* 0x00000000ab08783b */ /* 0x002e680000000200 */
[----:B------:R-:W-:Y:S04]  /*d040*/  LDSM.16.M88.4 R24, [R164+0x5800] ;  /* 0x00580000a418783b */ /* 0x000fe80000000200 */
[----:B--2---:R-:W2:Y:S04]  /*d050*/  LDSM.16.M88.4 R4, [R171+0x2000] ;  /* 0x00200000ab04783b */ /* 0x004ea80000000200 */
[----:B------:R-:W4:Y:S01]  /*d060*/  LDSM.16.M88.4 R28, [R164+0x5000] ;  /* 0x00500000a41c783b */ /* 0x000f220000000200 */
[----:B---3--:R-:W-:-:S03]  /*d070*/  IMAD.IADD R3, R184, 0x1, -R0 ;  /* 0x00000001b8037824 */ /* 0x008fc600078e0a00 */
[----:B------:R-:W-:Y:S01]  /*d080*/  LDSM.16.M88.4 R16, [R174+0x2000] ;  /* 0x00200000ae10783b */ /* 0x000fe20000000200 */
[----:B------:R-:W-:-:S03]  /*d090*/  IMAD.IADD R2, R186, 0x1, -R0 ;  /* 0x00000001ba027824 */ /* 0x000fc600078e0a00 */
[----:B------:R-:W3:Y:S04]  /*d0a0*/  LDSM.16.M88.4 R36, [R170+0x4800] ;  /* 0x00480000aa24783b */ /* 0x000ee80000000200 */
[----:B------:R-:W3:Y:S04]  /*d0b0*/  LDSM.16.M88.4 R64, [R170+0x5800] ;  /* 0x00580000aa40783b */ /* 0x000ee80000000200 */
[----:B------:R-:W3:Y:S04]  /*d0c0*/  LDSM.16.M88.4 R56, [R170+0x4000] ;  /* 0x00400000aa38783b */ /* 0x000ee80000000200 */
[----:B------:R-:W3:Y:S04]  /*d0d0*/  LDSM.16.M88.4 R20, [R174] ;  /* 0x00000000ae14783b */ /* 0x000ee80000000200 */
        /* <DEDUP_REMOVED lines=38> */
[----:B------:R-:W4:Y:S05]  /*d340*/  LDSM.16.M88.4 R4, [R173+0x2000] ;  /* 0x00200000ad04783b */ /* 0x000f2a0000000200 */
[C---:B------:R-:W-:Y:S06]  /*d350*/  HMMA.16816.F32.BF16 R216, R20.reuse, R36, R72 ;  /* 0x0000002414d8723c */ /* 0x040fec0000041848 */
[C---:B------:R-:W-:Y:S01]  /*d360*/  HMMA.16816.F32.BF16 R72, R20.reuse, R38, R148 ;  /* 0x000000261448723c */ /* 0x040fe20000041894 */
[----:B------:R-:W-:Y:S05]  /*d370*/  LDSM.16.M88.4 R36, [R169+0x1800] ;  /* 0x00180000a924783b */ /* 0x000fea0000000200 */
[----:B------:R-:W-:Y:S01]  /*d380*/  HMMA.16816.F32.BF16 R140, R20, R62, R28 ;  /* 0x0000003e148c723c */ /* 0x000fe2000004181c */
[----:B------:R-:W4:Y:S01]  /*d390*/  LDSM.16.M88.4 R28, [R169+0x800] ;  /* 0x00080000a91c783b */ /* 0x000f220000000200 */
        /* <DEDUP_REMOVED lines=38> */
[C---:B------:R-:W-:Y:S01]  /*d600*/  HMMA.16816.F32.BF16 R56, R16.reuse, R34, R56 ;  /* 0x000000221038723c */ /* 0x040fe20000041838 */
[----:B------:R-:W-:Y:S01]  /*d610*/  I2FP.F32.S32 R3, R2 ;  /* 0x0000000200037245 */ /* 0x000fe20000201400 */
[----:B------:R-:W-:Y:S02]  /*d620*/  VIADD R2, R0, 0x1 ;  /* 0x0000000100027836 */ /* 0x000fe40000000000 */
[----:B------:R-:W-:Y:S01]  /*d630*/  FFMA.FTZ R12, R5, -UR23, R42 ;  /* 0x80000017050c7c23 */ /* 0x000fe2000801002a */
[----:B------:R-:W-:Y:S01]  /*d640*/  I2FP.F32.S32 R6, R6 ;  /* 0x0000000600067245 */ /* 0x000fe20000201400 */
[----:B------:R-:W-:Y:S01]  /*d650*/  FFMA.FTZ R11, R4, -UR23, R64 ;  /* 0x80000017040b7c23 */ /* 0x000fe20008010040 */
[--C-:B------:R-:W-:Y:S01]  /*d660*/  IMAD.IADD R5, R184, 0x1, -R2.reuse ;  /* 0x00000001b8057824 */ /* 0x100fe200078e0a02 */
        /* <DEDUP_REMOVED lines=26> */
[----:B------:R-:W-:Y:S01]  /*d810*/  VIADD R2, R0, 0x8 ;  /* 0x0000000800027836 */ /* 0x000fe20000000000 */
[----:B------:R-:W-:Y:S01]  /*d820*/  I2FP.F32.S32 R5, R5 ;  /* 0x0000000500057245 */ /* 0x000fe20000201400 */
[----:B------:R-:W-:Y:S01]  /*d830*/  FFMA.FTZ R7, R3, -UR23, R41 ;  /* 0x8000001703077c23 */ /* 0x000fe20008010029 */
[----:B------:R-:W-:Y:S01]  /*d840*/  P2R R8, PR, RZ, 0x1 ;  /* 0x00000001ff087803 */ /* 0x000fe20000000000 */
[--C-:B------:R-:W-:Y:S01]  /*d850*/  IMAD.IADD R3, R184, 0x1, -R2.reuse ;  /* 0x00000001b8037824 */ /* 0x100fe200078e0a02 */
[C---:B------:R-:W-:Y:S01]  /*d860*/  ISETP.GE.AND P1, PT, R0.reuse, R190, PT ;  /* 0x000000be0000720c */ /* 0x040fe20003f26270 */
[----:B------:R-:W-:Y:S01]  /*d870*/  FFMA.FTZ R15, R5, -UR23, R67 ;  /* 0x80000017050f7c23 */ /* 0x000fe20008010043 */
[----:B------:R-:W-:Y:S01]  /*d880*/  ISETP.GE.AND P0, PT, R0, R189, PT ;  /* 0x000000bd0000720c */ /* 0x000fe20003f06270 */
[----:B------:R-:W-:Y:S01]  /*d890*/  IMAD.IADD R5, R186, 0x1, -R2 ;  /* 0x00000001ba057824 */ /* 0x000fe200078e0a02 */
[----:B------:R-:W-:Y:S01]  /*d8a0*/  I2FP.F32.S32 R4, R4 ;  /* 0x0000000400047245 */ /* 0x000fe20000201400 */
[----:B------:R-:W-:Y:S01]  /*d8b0*/  HMMA.16816.F32.BF16 R44, R16, R26, R44 ;  /* 0x0000001a102c723c */ /* 0x000fe2000004182c */
[----:B------:R-:W-:Y:S01]  /*d8c0*/  ISETP.LT.OR P1, PT, R0, R182, P1 ;  /* 0x000000b60000720c */ /* 0x000fe20000f21670 */
[----:B------:R-:W-:Y:S01]  /*d8d0*/  FFMA.FTZ R6, R6, -UR23, R43 ;  /* 0x8000001706067c23 */ /* 0x000fe2000801002b */
[----:B------:R-:W-:-:S02]  /*d8e0*/  ISETP.LT.OR P0, PT, R0, R181, P0 ;  /* 0x000000b50000720c */ /* 0x000fc40000701670 */
[----:B------:R-:W-:Y:S02]  /*d8f0*/  ISETP.GE.AND P3, PT, R2, R190, PT ;  /* 0x000000be0200720c */ /* 0x000fe40003f66270 */
[----:B------:R-:W-:Y:S01]  /*d900*/  FFMA.FTZ R16, R4, -UR23, R65 ;  /* 0x8000001704107c23 */ /* 0x000fe20008010041 */
[----:B------:R-:W-:Y:S02]  /*d910*/  IABS R4, R3 ;  /* 0x0000000300047213 */ /* 0x000fe40000000000 */
[----:B------:R-:W-:Y:S02]  /*d920*/  FSEL R27, R13, -INF , !P1 ;  /* 0xff8000000d1b7808 */ /* 0x000fe40004800000 */
[----:B------:R-:W-:Y:S02]  /*d930*/  FSEL R30, R12, -INF , !P0 ;  /* 0xff8000000c1e7808 */ /* 0x000fe40004000000 */
[----:B------:R-:W-:Y:S01]  /*d940*/  IABS R3, R5 ;  /* 0x0000000500037213 */ /* 0x000fe20000000000 */
[----:B------:R-:W-:Y:S01]  /*d950*/  IMAD.IADD R5, R183, 0x1, -R2 ;  /* 0x00000001b7057824 */ /* 0x000fe200078e0a02 */
[----:B------:R-:W-:-:S02]  /*d960*/  ISETP.GE.AND P1, PT, R0, R188, PT ;  /* 0x000000bc0000720c */ /* 0x000fc40003f26270 */
[C---:B------:R-:W-:Y:S02]  /*d970*/  ISETP.GE.AND P0, PT, R0.reuse, R187, PT ;  /* 0x000000bb0000720c */ /* 0x040fe40003f06270 */
[----:B------:R-:W-:Y:S02]  /*d980*/  I2FP.F32.S32 R3, R3 ;  /* 0x0000000300037245 */ /* 0x000fe40000201400 */
[C---:B------:R-:W-:Y:S02]  /*d990*/  ISETP.LT.OR P1, PT, R0.reuse, R179, P1 ;  /* 0x000000b30000720c */ /* 0x040fe40000f21670 */
[C---:B------:R-:W-:Y:S01]  /*d9a0*/  ISETP.LT.OR P0, PT, R0.reuse, R180, P0 ;  /* 0x000000b40000720c */ /* 0x040fe20000701670 */
[----:B------:R-:W-:Y:S01]  /*d9b0*/  FFMA.FTZ R13, R3, -UR23, R58 ;  /* 0x80000017030d7c23 */ /* 0x000fe2000801003a */
[----:B------:R-:W-:Y:S01]  /*d9c0*/  I2FP.F32.S32 R4, R4 ;  /* 0x0000000400047245 */ /* 0x000fe20000201400 */
[----:B------:R-:W-:Y:S01]  /*d9d0*/  VIADD R3, R0, 0x9 ;  /* 0x0000000900037836 */ /* 0x000fe20000000000 */
[----:B------:R-:W-:-:S02]  /*d9e0*/  FSEL R210, R11, -INF , !P1 ;  /* 0xff8000000bd27808 */ /* 0x000fc40004800000 */
[----:B------:R-:W-:Y:S01]  /*d9f0*/  FSEL R216, R9, -INF , !P0 ;  /* 0xff80000009d87808 */ /* 0x000fe20004000000 */
[----:B------:R-:W-:Y:S01]  /*da00*/  FFMA.FTZ R14, R4, -UR23, R56 ;  /* 0x80000017040e7c23 */ /* 0x000fe20008010038 */
[----:B------:R-:W-:Y:S01]  /*da10*/  ISETP.GE.AND P2, PT, R2, R189, PT ;  /* 0x000000bd0200720c */ /* 0x000fe20003f46270 */
[--C-:B------:R-:W-:Y:S01]  /*da20*/  IMAD.IADD R4, R184, 0x1, -R3.reuse ;  /* 0x00000001b8047824 */ /* 0x100fe200078e0a03 */
[C---:B------:R-:W-:Y:S02]  /*da30*/  ISETP.GE.AND P1, PT, R2.reuse, R188, PT ;  /* 0x000000bc0200720c */ /* 0x040fe40003f26270 */
        /* <DEDUP_REMOVED lines=14> */
[----:B------:R-:W-:Y:S02]  /*db20*/  IABS R2, R6 ;  /* 0x0000000600027213 */ /* 0x000fe40000000000 */
[----:B------:R-:W-:Y:S01]  /*db30*/  IABS R5, R7 ;  /* 0x0000000700057213 */ /* 0x000fe20000000000 */
[----:B------:R-:W-:Y:S01]  /*db40*/  IMAD.MOV.U32 R7, RZ, RZ, R10 ;  /* 0x000000ffff077224 */ /* 0x000fe200078e000a */
[----:B------:R-:W-:Y:S01]  /*db50*/  ISETP.NE.AND P2, PT, R8, RZ, PT ;  /* 0x000000ff0800720c */ /* 0x000fe20003f45270 */
[----:B------:R-:W-:Y:S01]  /*db60*/  IMAD.MOV.U32 R6, RZ, RZ, R4 ;  /* 0x000000ffff067224 */ /* 0x000fe200078e0004 */
[----:B------:R-:W-:Y:S01]  /*db70*/  P2R R8, PR, RZ, 0x2 ;  /* 0x00000002ff087803 */ /* 0x000fe20000000000 */
[----:B------:R-:W-:Y:S01]  /*db80*/  IMAD.MOV.U32 R4, RZ, RZ, R2 ;  /* 0x000000ffff047224 */ /* 0x000fe200078e0002 */
[----:B------:R-:W-:Y:S01]  /*db90*/  ISETP.GE.AND P1, PT, R3, R188, PT ;  /* 0x000000bc0300720c */ /* 0x000fe20003f26270 */
[----:B------:R-:W-:Y:S01]  /*dba0*/  IMAD.MOV.U32 R2, RZ, RZ, R5 ;  /* 0x000000ffff027224 */ /* 0x000fe200078e0005 */
[----:B------:R-:W-:-:S02]  /*dbb0*/  I2FP.F32.S32 R5, R7 ;  /* 0x0000000700057245 */ /* 0x000fc40000201400 */
[----:B------:R-:W-:Y:S01]  /*dbc0*/  I2FP.F32.S32 R7, R9 ;  /* 0x0000000900077245 */ /* 0x000fe20000201400 */
[----:B------:R-:W-:Y:S01]  /*dbd0*/  IMAD.IADD R9, R185, 0x1, -R3 ;  /* 0x00000001b9097824 */ /* 0x000fe200078e0a03 */
[----:B------:R-:W-:Y:S01]  /*dbe0*/  I2FP.F32.S32 R2, R2 ;  /* 0x0000000200027245 */ /* 0x000fe20000201400 */
[----:B------:R-:W-:Y:S01]  /*dbf0*/  FFMA.FTZ R5, R5, -UR23, R204 ;  /* 0x8000001705057c23 */ /* 0x000fe200080100cc */
[----:B------:R-:W-:Y:S01]  /*dc00*/  FSEL R204, R16, -INF , !P3 ;  /* 0xff80000010cc7808 */ /* 0x000fe20005800000 */
[----:B------:R-:W-:Y:S01]  /*dc10*/  FFMA.FTZ R10, R7, -UR23, R206 ;  /* 0x80000017070a7c23 */ /* 0x000fe200080100ce */
[C---:B------:R-:W-:Y:S01]  /*dc20*/  ISETP.GE.AND P3, PT, R3.reuse, R190, PT ;  /* 0x000000be0300720c */ /* 0x040fe20003f66270 */
[----:B------:R-:W-:Y:S01]  /*dc30*/  FFMA.FTZ R12, R2, -UR23, R205 ;  /* 0x80000017020c7c23 */ /* 0x000fe200080100cd */
[----:B------:R-:W-:Y:S01]  /*dc40*/  ISETP.GE.AND P0, PT, R3, R187, PT ;  /* 0x000000bb0300720c */ /* 0x000fe20003f06270 */
[----:B------:R-:W-:Y:S01]  /*dc50*/  VIADD R2, R0, 0x10 ;  /* 0x0000001000027836 */ /* 0x000fe20000000000 */
[----:B------:R-:W-:-:S02]  /*dc60*/  I2FP.F32.S32 R6, R6 ;  /* 0x0000000600067245 */ /* 0x000fc40000201400 */
[----:B------:R-:W-:Y:S02]  /*dc70*/  I2FP.F32.S32 R4, R4 ;  /* 0x0000000400047245 */ /* 0x000fe40000201400 */
        /* <DEDUP_REMOVED lines=49> */
[----:B------:R-:W-:Y:S01]  /*df90*/  FFMA.FTZ R11, R7, -UR23, R200 ;  /* 0x80000017070b7c23 */ /* 0x000fe200080100c8 */
[----:B------:R-:W-:Y:S01]  /*dfa0*/  P2R R8, PR, RZ, 0x2 ;  /* 0x00000002ff087803 */ /* 0x000fe20000000000 */
[----:B------:R-:W-:Y:S01]  /*dfb0*/  VIADD R3, R0, 0x18 ;  /* 0x0000001800037836 */ /* 0x000fe20000000000 */
[----:B------:R-:W-:Y:S01]  /*dfc0*/  FSEL R155, R12, -INF , !P3 ;  /* 0xff8000000c9b7808 */ /* 0x000fe20005800000 */
[----:B------:R-:W-:Y:S01]  /*dfd0*/  IMAD.IADD R7, R184, 0x1, -R2 ;  /* 0x00000001b8077824 */ /* 0x000fe200078e0a02 */
        /* <DEDUP_REMOVED lines=402> */
[-C--:B------:R-:W-:Y:S02]  /*f900*/  @!P5 LEA.HI.X R9, R6, R5.reuse, R4, 0x4, P1 ;  /* 0x000000050609d211 */ /* 0x080fe400008f2404 */
[----:B------:R-:W-:-:S02]  /*f910*/  @!P5 LEA.HI.X R12, R12, R5, R8, 0x5, P0 ;  /* 0x000000050c0cd211 */ /* 0x000fc400000f2c08 */
[----:B----4-:R-:W-:Y:S02]  /*f920*/  @!P5 LEA R8, P1, R0, R14, 0x1 ;  /* 0x0000000e0008d211 */ /* 0x010fe400078208ff */
        /* <DEDUP_REMOVED lines=32> */
.L_x_2443:
[----:B------:R-:W-:Y:S05]  /*fb30*/  BSYNC B0 ;  /* 0x0000000000007941 */ /* 0x000fea0003800000 */
.L_x_2442:
[----:B------:R-:W0:Y:S02]  /*fb40*/  LDGDEPBAR ;  /* 0x00000000000079af */ /* 0x000e240000000000 */
.L_x_2441:
[----:B-1----:R-:W3:Y:S04]  /*fb50*/  LDL R6, [R1+0x158] ;  /* 0x0001580001067983 */ /* 0x002ee80000100800 */
[----:B------:R-:W4:Y:S04]  /*fb60*/  LDL R4, [R1+0xfc] ;  /* 0x0000fc0001047983 */ /* 0x000f280000100800 */
[----:B------:R-:W4:Y:S04]  /*fb70*/  LDL R7, [R1+0x124] ;  /* 0x0001240001077983 */ /* 0x000f280000100800 */
[----:B------:R-:W4:Y:S04]  /*fb80*/  LDL R9, [R1+0xa0] ;  /* 0x0000a00001097983 */ /* 0x000f280000100800 */
[----:B------:R-:W-:Y:S04]  /*fb90*/  STL [R1+0x1bc], R192 ;  /* 0x0001bcc001007387 */ /* 0x000fe80000100800 */
[----:B------:R-:W-:Y:S04]  /*fba0*/  STL [R1+0x1b8], R190 ;  /* 0x0001b8be01007387 */ /* 0x000fe80000100800 */
[----:B------:R1:W-:Y:S04]  /*fbb0*/  STL.64 [R1+0x1b0], R188 ;  /* 0x0001b0bc01007387 */ /* 0x0003e80000100a00 */
[----:B-1----:R-:W4:Y:S01]  /*fbc0*/  LDL.64 R188, [R1+0x10] ;  /* 0x0000100001bc7983 */ /* 0x002f220000100a00 */
[----:B------:R-:W-:-:S04]  /*fbd0*/  FMNMX.FTZ R0, R70, R27, !PT ;  /* 0x0000001b46007209 */ /* 0x000fc80007810000 */
[----:B------:R-:W-:-:S04]  /*fbe0*/  FMNMX.FTZ R0, R29, R0, !PT ;  /* 0x000000001d007209 */ /* 0x000fc80007810000 */
[----:B------:R-:W-:-:S04]  /*fbf0*/  FMNMX.FTZ R0, R28, R0, !PT ;  /* 0x000000001c007209 */ /* 0x000fc80007810000 */
[----:B------:R-:W-:-:S04]  /*fc00*/  FMNMX.FTZ R0, R24, R0, !PT ;  /* 0x0000000018007209 */ /* 0x000fc80007810000 */
[----:B--2---:R-:W-:Y:S02]  /*fc10*/  FMNMX.FTZ R2, R26, R0, !PT ;  /* 0x000000001a027209 */ /* 0x004fe40007810000 */
        /* <DEDUP_REMOVED lines=22> */
[----:B------:R-:W-:-:S03]  /*fd80*/  FMNMX.FTZ R2, R44, R2, !PT ;  /* 0x000000022c027209 */ /* 0x000fc60007810000 */
[----:B------:R-:W1:Y:S01]  /*fd90*/  SHFL.BFLY PT, R5, R0, 0x2, 0x1f ;  /* 0x0c401f0000057f89 */ /* 0x000e6200000e0000 */
[----:B------:R-:W-:Y:S01]  /*fda0*/  FMNMX.FTZ R2, R41, R2, !PT ;  /* 0x0000000229027209 */ /* 0x000fe20007810000 */
[----:B------:R-:W-:-:S03]  /*fdb0*/  USHF.L.U32 UR6, UR24, 0x1, URZ ;  /* 0x0000000118067899 */ /* 0x000fc6000800063f */
[----:B------:R-:W-:Y:S01]  /*fdc0*/  FMNMX.FTZ R3, R45, R2, !PT ;  /* 0x000000022d037209 */ /* 0x000fe20007810000 */
[----:B------:R-:W-:-:S03]  /*fdd0*/  IMAD.U32 R2, RZ, RZ, UR35 ;  /* 0x00000023ff027e24 */ /* 0x000fc6000f8e00ff */
[----:B------:R-:W-:-:S04]  /*fde0*/  FMNMX.FTZ R3, R47, R3, !PT ;  /* 0x000000032f037209 */ /* 0x000fc80007810000 */
[----:B------:R-:W-:Y:S02]  /*fdf0*/  FMNMX.FTZ R8, R46, R3, !PT ;  /* 0x000000032e087209 */ /* 0x000fe40007810000 */
[----:B-1----:R-:W-:-:S05]  /*fe00*/  FMNMX.FTZ R0, R0, R5, !PT ;  /* 0x0000000500007209 */ /* 0x002fca0007810000 */
[----:B------:R-:W1:Y:S02]  /*fe10*/  SHFL.BFLY PT, R14, R0, 0x1, 0x1f ;  /* 0x0c201f00000e7f89 */ /* 0x000e6400000e0000 */
[----:B-1----:R-:W-:-:S04]  /*fe20*/  FMNMX.FTZ R241, R0, R14, !PT ;  /* 0x0000000e00f17209 */ /* 0x002fc80007810000 */
[----:B------:R-:W-:Y:S01]  /*fe30*/  FSETP.NEU.FTZ.AND P1, PT, R241, -INF , PT ;  /* 0xff800000f100780b */ /* 0x000fe20003f3d000 */
        /* <DEDUP_REMOVED lines=10> */
[----:B---3--:R-:W-:-:S05]  /*fee0*/  IMAD.WIDE.U32 R208, R6, -0x2daee0ad, RZ ;  /* 0xd2511f5306d07825 */ /* 0x008fca00078e00ff */
[----:B------:R-:W-:Y:S01]  /*fef0*/  LOP3.LUT R233, R209, UR6, R2, 0x96, !PT ;  /* 0x00000006d1e97c12 */ /* 0x000fe2000f8e9602 */
[----:B----4-:R-:W-:-:S04]  /*ff00*/  IMAD.MOV.U32 R226, RZ, RZ, R7 ;  /* 0x000000ffffe27224 */ /* 0x010fc800078e0007 */
[----:B------:R-:W-:-:S04]  /*ff10*/  IMAD.WIDE.U32 R18, R233, -0x326172a9, RZ ;  /* 0xcd9e8d57e9127825 */ /* 0x000fc800078e00ff */
[----:B------:R-:W-:Y:S02]  /*ff20*/  IMAD R242, R9, -0x326172a9, RZ ;  /* 0xcd9e8d5709f27824 */ /* 0x000fe400078e02ff */
[----:B------:R-:W-:-:S03]  /*ff30*/  IMAD.MOV.U32 R227, RZ, RZ, R4 ;  /* 0x000000ffffe37224 */ /* 0x000fc600078e0004 */
[----:B------:R-:W-:Y:S01]  /*ff40*/  LOP3.LUT R2, R19, UR29, R242, 0x96, !PT ;  /* 0x0000001d13027c12 */ /* 0x000fe2000f8e96f2 */
[----:B------:R-:W1:Y:S04]  /*ff50*/  SHFL.BFLY PT, R9, R8, 0x2, 0x1f ;  /* 0x0c401f0008097f89 */ /* 0x000e6800000e0000 */
[----:B------:R-:W-:Y:S01]  /*ff60*/  IMAD.WIDE.U32 R2, R2, -0x2daee0ad, RZ ;  /* 0xd2511f5302027825 */ /* 0x000fe200078e00ff */
[----:B------:R-:W-:-:S05]  /*ff70*/  LOP3.LUT R6, R189, UR21, R208, 0x96, !PT ;  /* 0x00000015bd067c12 */ /* 0x000fca000f8e96d0 */
        /* <DEDUP_REMOVED lines=9> */
[----:B------:R-:W-:Y:S01]  /*10010*/  IMAD.WIDE.U32 R2, R3, -0x2daee0ad, RZ ;  /* 0xd2511f5303027825 */ /* 0x000fe200078e00ff */
[----:B-1----:R-:W-:-:S03]  /*10020*/  FMNMX.FTZ R11, R8, R9, !PT ;  /* 0x00000009080b7209 */ /* 0x002fc60007810000 */
[----:B------:R-:W-:Y:S01]  /*10030*/  IMAD.WIDE.U32 R12, R12, -0x2daee0ad, RZ ;  /* 0xd2511f530c0c7825 */ /* 0x000fe200078e00ff */
[----:B------:R-:W-:-:S04]  /*10040*/  LOP3.LUT R8, R3, UR38, R4, 0x96, !PT ;  /* 0x0000002603087c12 */ /* 0x000fc8000f8e9604 */
[----:B------:R-:W-:Y:S01]  /*10050*/  LOP3.LUT R4, R13, UR32, R2, 0x96, !PT ;  /* 0x000000200d047c12 */ /* 0x000fe2000f8e9602 */
[----:B------:R-:W-:-:S04]  /*10060*/  FMUL.FTZ R2, R241, UR44 ;  /* 0x0000002cf1027c20 */ /* 0x000fc80008410000 */
[----:B------:R-:W-:Y:S01]  /*10070*/  IMAD.WIDE.U32 R4, R4, -0x326172a9, RZ ;  /* 0xcd9e8d5704047825 */ /* 0x000fe200078e00ff */
[----:B------:R-:W1:Y:S01]  /*10080*/  SHFL.BFLY PT, R15, R11, 0x1, 0x1f ;  /* 0x0c201f000b0f7f89 */ /* 0x000e6200000e0000 */
[----:B------:R-:W-:Y:S02]  /*10090*/  FSEL R2, R2, RZ, P1 ;  /* 0x000000ff02027208 */ /* 0x000fe40000800000 */
[----:B------:R-:W-:Y:S01]  /*100a0*/  IMAD.WIDE.U32 R8, R8, -0x326172a9, RZ ;  /* 0xcd9e8d5708087825 */ /* 0x000fe200078e00ff */
[C---:B------:R-:W-:Y:S02]  /*100b0*/  LOP3.LUT R3, R4.reuse, 0xff, RZ, 0xc0, !PT ;  /* 0x000000ff04037812 */ /* 0x040fe400078ec0ff */
[----:B------:R-:W-:Y:S02]  /*100c0*/  LOP3.LUT R13, R4, 0xffff, RZ, 0xc0, !PT ;  /* 0x0000ffff040d7812 */ /* 0x000fe400078ec0ff */
[----:B------:R-:W-:Y:S01]  /*100d0*/  LOP3.LUT R8, R5, UR26, R8, 0x96, !PT ;  /* 0x0000001a05087c12 */ /* 0x000fe2000f8e9608 */
[--C-:B------:R-:W-:Y:S01]  /*100e0*/  FFMA.FTZ R5, R27, UR44, -R2.reuse ;  /* 0x0000002c1b057c23 */ /* 0x100fe20008010802 */
[----:B------:R-:W-:Y:S01]  /*100f0*/  ISETP.LE.U32.AND P4, PT, R3, UR13, PT ;  /* 0x0000000d03007c0c */ /* 0x000fe2000bf83070 */
[----:B------:R-:W-:-:S02]  /*10100*/  FFMA.FTZ R3, R29, UR44, -R2 ;  /* 0x0000002c1d037c23 */ /* 0x000fc40008010802 */
[----:B------:R2:W-:Y:S01]  /*10110*/  MUFU.EX2 R162, R5 ;  /* 0x0000000500a27308 */ /* 0x0005e20000000800 */
[----:B------:R-:W-:Y:S02]  /*10120*/  SHF.R.U32.HI R0, RZ, 0x10, R4 ;  /* 0x00000010ff007819 */ /* 0x000fe40000011604 */
[----:B------:R-:W-:-:S05]  /*10130*/  LOP3.LUT R9, R9, UR37, R10, 0x96, !PT ;  /* 0x0000002509097c12 */ /* 0x000fca000f8e960a */
[----:B------:R3:W4:Y:S01]  /*10140*/  MUFU.EX2 R240, R3 ;  /* 0x0000000300f07308 */ /* 0x0007220000000800 */
[----:B------:R-:W-:Y:S02]  /*10150*/  SHF.R.U32.HI R4, RZ, 0x18, R4 ;  /* 0x00000018ff047819 */ /* 0x000fe40000011604 */
[----:B------:R-:W-:Y:S02]  /*10160*/  LOP3.LUT R10, R8, 0xff, RZ, 0xc0, !PT ;  /* 0x000000ff080a7812 */ /* 0x000fe400078ec0ff */
[----:B------:R-:W-:Y:S01]  /*10170*/  ISETP.LE.U32.AND P6, PT, R4, UR13, PT ;  /* 0x0000000d04007c0c */ /* 0x000fe2000bfc3070 */
[----:B--2---:R-:W-:Y:S01]  /*10180*/  IMAD.WIDE.U32 R4, R9, -0x2daee0ad, RZ ;  /* 0xd2511f5309047825 */ /* 0x004fe200078e00ff */
[----:B------:R-:W-:Y:S02]  /*10190*/  ISETP.LE.U32.AND P2, PT, R10, UR13, PT ;  /* 0x0000000d0a007c0c */ /* 0x000fe4000bf43070 */
[----:B-1----:R-:W-:Y:S02]  /*101a0*/  FMNMX.FTZ R247, R11, R15, !PT ;  /* 0x0000000f0bf77209 */ /* 0x002fe40007810000 */
[----:B------:R-:W-:-:S02]  /*101b0*/  LOP3.LUT R11, R4, 0xff, RZ, 0xc0, !PT ;  /* 0x000000ff040b7812 */ /* 0x000fc400078ec0ff */
[----:B------:R-:W-:Y:S02]  /*101c0*/  LOP3.LUT R15, R4, 0xffff, RZ, 0xc0, !PT ;  /* 0x0000ffff040f7812 */ /* 0x000fe400078ec0ff */
[----:B---3--:R-:W-:Y:S02]  /*101d0*/  LOP3.LUT R3, R5, UR20, R12, 0x96, !PT ;  /* 0x0000001405037c12 */ /* 0x008fe4000f8e960c */
[--C-:B------:R-:W-:Y:S02]  /*101e0*/  SHF.R.U32.HI R12, RZ, 0x10, R4.reuse ;  /* 0x00000010ff0c7819 */ /* 0x100fe40000011604 */
[----:B------:R-:W-:Y:S02]  /*101f0*/  SHF.R.U32.HI R55, RZ, 0x18, R4 ;  /* 0x00000018ff377819 */ /* 0x000fe40000011604 */
[----:B----4-:R-:W-:-:S04]  /*10200*/  F2FP.BF16.F32.PACK_AB R4, R240, R162 ;  /* 0x000000a2f004723e */ /* 0x010fc800000010ff */
[C---:B------:R-:W-:Y:S02]  /*10210*/  PRMT R40, R4.reuse, 0x7610, R40 ;  /* 0x0000761004287816 */ /* 0x040fe40000000028 */
[----:B------:R-:W-:Y:S01]  /*10220*/  PRMT R39, R4, 0x7632, R39 ;  /* 0x0000763204277816 */ /* 0x000fe20000000027 */
[----:B------:R-:W-:Y:S01]  /*10230*/  STL [R1+0x180], R177 ;  /* 0x000180b101007387 */ /* 0x000fe20000100800 */
[----:B------:R-:W-:Y:S01]  /*10240*/  SHF.R.U32.HI R4, RZ, 0x10, R8 ;  /* 0x00000010ff047819 */ /* 0x000fe20000011608 */
[----:B------:R-:W-:Y:S02]  /*10250*/  @!P2 HFMA2.BF16_V2 R16, -RZ.H0_H0, RZ.H0_H0, -R40.H0_H0 ;  /* 0x200000ffff10a231 */ /* 0x000fe40000340928 */
[----:B------:R-:W-:Y:S01]  /*10260*/  STL [R1+0x17c], R176 ;  /* 0x00017cb001007387 */ /* 0x000fe20000100800 */
[----:B------:R-:W-:Y:S01]  /*10270*/  LOP3.LUT R14, R0, 0xff, RZ, 0xc0, !PT ;  /* 0x000000ff000e7812 */ /* 0x000fe200078ec0ff */
[C---:B------:R-:W-:Y:S01]  /*10280*/  FMUL.FTZ R0, R247.reuse, UR44 ;  /* 0x0000002cf7007c20 */ /* 0x040fe20008410000 */
[----:B------:R-:W-:Y:S01]  /*10290*/  LOP3.LUT R4, R4, 0xff, RZ, 0xc0, !PT ;  /* 0x000000ff04047812 */ /* 0x000fe200078ec0ff */
[----:B------:R-:W-:Y:S01]  /*102a0*/  STL [R1+0x178], R175 ;  /* 0x000178af01007387 */ /* 0x000fe20000100800 */
[----:B------:R-:W-:-:S03]  /*102b0*/  FSETP.NEU.FTZ.AND P0, PT, R247, -INF , PT ;  /* 0xff800000f700780b */ /* 0x000fc60003f1d000 */
[----:B------:R-:W-:Y:S01]  /*102c0*/  STL [R1+0x174], R174 ;  /* 0x000174ae01007387 */ /* 0x000fe20000100800 */
[----:B------:R-:W-:-:S03]  /*102d0*/  LOP3.LUT R9, R8, 0xffff, RZ, 0xc0, !PT ;  /* 0x0000ffff08097812 */ /* 0x000fc600078ec0ff */
[----:B------:R1:W-:Y:S01]  /*102e0*/  STL [R1+0x170], R173 ;  /* 0x000170ad01007387 */ /* 0x0003e20000100800 */
[----:B------:R-:W-:Y:S02]  /*102f0*/  FSEL R0, R0, RZ, P0 ;  /* 0x000000ff00007208 */ /* 0x000fe40000000000 */
[----:B------:R-:W-:-:S03]  /*10300*/  SHF.R.U32.HI R9, RZ, 0x8, R9 ;  /* 0x00000008ff097819 */ /* 0x000fc60000011609 */
[--C-:B------:R-:W-:Y:S01]  /*10310*/  FFMA.FTZ R10, R30, UR44, -R0.reuse ;  /* 0x0000002c1e0a7c23 */ /* 0x100fe20008010800 */
[----:B------:R-:W-:Y:S01]  /*10320*/  LOP3.LUT R5, R9, 0xffff, RZ, 0xc0, !PT ;  /* 0x0000ffff09057812 */ /* 0x000fe200078ec0ff */
[----:B------:R-:W-:Y:S02]  /*10330*/  FFMA.FTZ R9, R35, UR44, -R0 ;  /* 0x0000002c23097c23 */ /* 0x000fe40008010800 */
[----:B------:R-:W-:Y:S01]  /*10340*/  MUFU.EX2 R157, R10 ;  /* 0x0000000a009d7308 */ /* 0x000fe20000000800 */
[----:B------:R-:W-:Y:S02]  /*10350*/  ISETP.LE.U32.AND P3, PT, R5, UR13, PT ;  /* 0x0000000d05007c0c */ /* 0x000fe4000bf63070 */
[----:B-1----:R-:W-:Y:S02]  /*10360*/  PRMT R173, R40, 0x5410, R39 ;  /* 0x0000541028ad7816 */ /* 0x002fe40000000027 */
[----:B------:R-:W-:Y:S02]  /*10370*/  @!P2 PRMT R40, R16, 0x5410, RZ ;  /* 0x000054101028a816 */ /* 0x000fe400000000ff */
[----:B------:R-:W-:Y:S01]  /*10380*/  ISETP.LE.U32.AND P2, PT, R4, UR13, PT ;  /* 0x0000000d04007c0c */ /* 0x000fe2000bf43070 */
[----:B------:R-:W-:-:S04]  /*10390*/  FFMA.FTZ R4, R24, UR44, -R2 ;  /* 0x0000002c18047c23 */ /* 0x000fc80008010802 */
[----:B------:R1:W-:Y:S01]  /*103a0*/  MUFU.EX2 R192, R4 ;  /* 0x0000000400c07308 */ /* 0x0003e20000000800 */
[----:B------:R-:W-:Y:S02]  /*103b0*/  SHF.R.U32.HI R5, RZ, 0x18, R8 ;  /* 0x00000018ff057819 */ /* 0x000fe40000011608 */
[----:B------:R-:W-:Y:S02]  /*103c0*/  FSEL R43, R247, RZ, P0 ;  /* 0x000000fff72b7208 */ /* 0x000fe40000000000 */
[----:B------:R-:W-:-:S03]  /*103d0*/  FSEL R56, R241, RZ, P1 ;  /* 0x000000fff1387208 */ /* 0x000fc60000800000 */
[----:B------:R-:W2:Y:S01]  /*103e0*/  MUFU.EX2 R160, R9 ;  /* 0x0000000900a07308 */ /* 0x000ea20000000800 */
[----:B-1----:R-:W-:-:S04]  /*103f0*/  SHF.R.U32.HI R4, RZ, 0x8, R13 ;  /* 0x00000008ff047819 */ /* 0x002fc8000001160d */
[----:B------:R-:W-:Y:S02]  /*10400*/  LOP3.LUT R4, R4, 0xffff, RZ, 0xc0, !PT ;  /* 0x0000ffff04047812 */ /* 0x000fe400078ec0ff */
[----:B------:R-:W-:Y:S02]  /*10410*/  ISETP.LE.U32.AND P1, PT, R5, UR13, PT ;  /* 0x0000000d05007c0c */ /* 0x000fe4000bf23070 */
[----:B------:R-:W-:Y:S01]  /*10420*/  ISETP.LE.U32.AND P0, PT, R4, UR13, PT ;  /* 0x0000000d04007c0c */ /* 0x000fe2000bf03070 */
[----:B------:R-:W-:Y:S01]  /*10430*/  FFMA.FTZ R4, R34, UR44, -R0 ;  /* 0x0000002c22047c23 */ /* 0x000fe20008010800 */
[----:B------:R-:W-:-:S03]  /*10440*/  FFMA.FTZ R5, R28, UR44, -R2 ;  /* 0x0000002c1c057c23 */ /* 0x000fc60008010802 */
[----:B------:R1:W-:Y:S08]  /*10450*/  MUFU.EX2 R161, R4 ;  /* 0x0000000400a17308 */ /* 0x0003f00000000800 */
[----:B------:R2:W3:Y:S01]  /*10460*/  MUFU.EX2 R196, R5 ;  /* 0x0000000500c47308 */ /* 0x0004e20000000800 */
[----:B-1----:R-:W-:-:S07]  /*10470*/  FFMA.FTZ R4, R33, UR44, -R0 ;  /* 0x0000002c21047c23 */ /* 0x002fce0008010800 */
[----:B------:R1:W4:Y:S01]  /*10480*/  MUFU.EX2 R198, R4 ;  /* 0x0000000400c67308 */ /* 0x0003220000000800 */
[----:B--2---:R-:W-:-:S04]  /*10490*/  F2FP.BF16.F32.PACK_AB R5, R160, R157 ;  /* 0x0000009da005723e */ /* 0x004fc800000010ff */
[----:B------:R-:W-:Y:S01]  /*104a0*/  PRMT R36, R5, 0x7610, R36 ;  /* 0x0000761005247816 */ /* 0x000fe20000000024 */
[----:B-1----:R-:W-:-:S04]  /*104b0*/  FFMA.FTZ R4, R26, UR44, -R2 ;  /* 0x0000002c1a047c23 */ /* 0x002fc80008010802 */
[----:B------:R1:W-:Y:S01]  /*104c0*/  MUFU.EX2 R199, R4 ;  /* 0x0000000400c77308 */ /* 0x0003e20000000800 */
[----:B------:R-:W-:Y:S01]  /*104d0*/  PRMT R38, R5, 0x7632, R38 ;  /* 0x0000763205267816 */ /* 0x000fe20000000026 */
[----:B------:R-:W-:Y:S01]  /*104e0*/  @!P2 HFMA2.BF16_V2 R20, -RZ.H0_H0, RZ.H0_H0, -R36.H0_H0 ;  /* 0x200000ffff14a231 */ /* 0x000fe20000340924 */
[----:B---3--:R-:W-:Y:S02]  /*104f0*/  F2FP.BF16.F32.PACK_AB R5, R192, R196 ;  /* 0x000000c4c005723e */ /* 0x008fe400000010ff */
[----:B------:R-:W-:Y:S01]  /*10500*/  PRMT R246, R36, 0x5410, R38 ;  /* 0x0000541024f67816 */ /* 0x000fe20000000026 */
[----:B------:R-:W-:Y:S02]  /*10510*/  @!P1 HFMA2.BF16_V2 R17, -RZ.H0_H0, RZ.H0_H0, -R38.H0_H0 ;  /* 0x200000ffff119231 */ /* 0x000fe40000340926 */
[----:B-1----:R-:W-:-:S04]  /*10520*/  FFMA.FTZ R4, R25, UR44, -R2 ;  /* 0x0000002c19047c23 */ /* 0x002fc80008010802 */
[----:B------:R1:W2:Y:S01]  /*10530*/  MUFU.EX2 R190, R4 ;  /* 0x0000000400be7308 */ /* 0x0002a20000000800 */
[----:B------:R-:W-:Y:S02]  /*10540*/  PRMT R35, R5, 0x7632, R35 ;  /* 0x0000763205237816 */ /* 0x000fe40000000023 */
[----:B------:R-:W-:Y:S02]  /*10550*/  @!P2 PRMT R36, R20, 0x5410, RZ ;  /* 0x000054101424a816 */ /* 0x000fe400000000ff */
[----:B------:R-:W-:Y:S01]  /*10560*/  ISETP.LE.U32.AND P2, PT, R14, UR13, PT ;  /* 0x0000000d0e007c0c */ /* 0x000fe2000bf43070 */
[----:B------:R-:W-:Y:S01]  /*10570*/  @!P0 HFMA2.BF16_V2 R22, -RZ.H0_H0, RZ.H0_H0, -R35.H0_H0 ;  /* 0x200000ffff168231 */ /* 0x000fe20000340923 */
[----:B-1----:R-:W-:-:S04]  /*10580*/  LOP3.LUT R4, R3, 0xffff, RZ, 0xc0, !PT ;  /* 0x0000ffff03047812 */ /* 0x002fc800078ec0ff */
[----:B------:R-:W-:-:S04]  /*10590*/  SHF.R.U32.HI R4, RZ, 0x8, R4 ;  /* 0x00000008ff047819 */ /* 0x000fc80000011604 */
[----:B------:R-:W-:Y:S02]  /*105a0*/  LOP3.LUT R4, R4, 0xffff, RZ, 0xc0, !PT ;  /* 0x0000ffff04047812 */ /* 0x000fe400078ec0ff */
[----:B------:R-:W-:Y:S02]  /*105b0*/  @!P1 PRMT R38, R17, 0x5410, RZ ;  /* 0x0000541011269816 */ /* 0x000fe400000000ff */
[----:B------:R-:W-:Y:S02]  /*105c0*/  PRMT R37, R5, 0x7610, R37 ;  /* 0x0000761005257816 */ /* 0x000fe40000000025 */
[----:B----4-:R-:W-:Y:S02]  /*105d0*/  F2FP.BF16.F32.PACK_AB R5, R198, R161 ;  /* 0x000000a1c605723e */ /* 0x010fe400000010ff */
[----:B------:R-:W-:Y:S02]  /*105e0*/  ISETP.LE.U32.AND P1, PT, R4, UR13, PT ;  /* 0x0000000d04007c0c */ /* 0x000fe4000bf23070 */
[----:B------:R-:W-:-:S02]  /*105f0*/  LOP3.LUT R4, R3, 0xff, RZ, 0xc0, !PT ;  /* 0x000000ff03047812 */ /* 0x000fc400078ec0ff */
[----:B------:R-:W-:Y:S02]  /*10600*/  PRMT R182, R37, 0x5410, R35 ;  /* 0x0000541025b67816 */ /* 0x000fe40000000023 */
[----:B------:R-:W-:Y:S02]  /*10610*/  @!P0 PRMT R35, R22, 0x5410, RZ ;  /* 0x0000541016238816 */ /* 0x000fe400000000ff */
[C---:B------:R-:W-:Y:S02]  /*10620*/  PRMT R33, R5.reuse, 0x7610, R33 ;  /* 0x0000761005217816 */ /* 0x040fe40000000021 */
[----:B------:R-:W-:Y:S02]  /*10630*/  ISETP.LE.U32.AND P0, PT, R4, UR13, PT ;  /* 0x0000000d04007c0c */ /* 0x000fe4000bf03070 */
[----:B--2---:R-:W-:Y:S01]  /*10640*/  F2FP.BF16.F32.PACK_AB R4, R190, R199 ;  /* 0x000000c7be04723e */ /* 0x004fe200000010ff */
[----:B------:R-:W-:Y:S01]  /*10650*/  @!P2 HFMA2.BF16_V2 R25, -RZ.H0_H0, RZ.H0_H0, -R33.H0_H0 ;  /* 0x200000ffff19a231 */ /* 0x000fe20000340921 */
[----:B------:R-:W-:-:S02]  /*10660*/  PRMT R34, R5, 0x7632, R34 ;  /* 0x0000763205227816 */ /* 0x000fc40000000022 */
[C---:B------:R-:W-:Y:S02]  /*10670*/  PRMT R230, R4.reuse, 0x7610, R230 ;  /* 0x0000761004e67816 */ /* 0x040fe400000000e6 */
[----:B------:R-:W-:Y:S02]  /*10680*/  PRMT R229, R4, 0x7632, R229 ;  /* 0x0000763204e57816 */ /* 0x000fe400000000e5 */
[----:B------:R-:W-:Y:S02]  /*10690*/  SHF.R.U32.HI R4, RZ, 0x18, R3 ;  /* 0x00000018ff047819 */ /* 0x000fe40000011603 */
[----:B------:R-:W-:Y:S02]  /*106a0*/  PRMT R181, R33, 0x5410, R34 ;  /* 0x0000541021b57816 */ /* 0x000fe40000000022 */
[----:B------:R-:W-:Y:S01]  /*106b0*/  @!P2 PRMT R33, R25, 0x5410, RZ ;  /* 0x000054101921a816 */ /* 0x000fe200000000ff */
[----:B------:R-:W-:Y:S01]  /*106c0*/  ULEA UR4, UR24, 0x1, 0x1 ;  /* 0x0000000118047891 */ /* 0x000fe2000f8e083f */
[----:B------:R-:W-:-:S02]  /*106d0*/  ISETP.LE.U32.AND P2, PT, R4, UR13, PT ;  /* 0x0000000d04007c0c */ /* 0x000fc4000bf43070 */
[----:B------:R-:W-:Y:S01]  /*106e0*/  SHF.R.U32.HI R4, RZ, 0x10, R3 ;  /* 0x00000010ff047819 */ /* 0x000fe20000011603 */
[----:B------:R-:W-:Y:S02]  /*106f0*/  IMAD.U32 R3, RZ, RZ, UR35 ;  /* 0x00000023ff037e24 */ /* 0x000fe4000f8e00ff */
[----:B------:R-:W-:-:S03]  /*10700*/  @!P0 HFMA2.BF16_V2 R28, -RZ.H0_H0, RZ.H0_H0, -R230.H0_H0 ;  /* 0x200000ffff1c8231 */ /* 0x000fc600003409e6 */
[----:B------:R-:W-:Y:S02]  /*10710*/  LOP3.LUT R3, R209, UR4, R3, 0x96, !PT ;  /* 0x00000004d1037c12 */ /* 0x000fe4000f8e9603 */
[----:B------:R-:W-:-:S03]  /*10720*/  LOP3.LUT R4, R4, 0xff, RZ, 0xc0, !PT ;  /* 0x000000ff04047812 */ /* 0x000fc600078ec0ff */
[----:B------:R-:W-:Y:S01]  /*10730*/  IMAD.WIDE.U32 R158, R3, -0x326172a9, RZ ;  /* 0xcd9e8d57039e7825 */ /* 0x000fe200078e00ff */
[----:B------:R-:W-:Y:S02]  /*10740*/  FMNMX.FTZ R3, R69, R210, !PT ;  /* 0x000000d245037209 */ /* 0x000fe40007810000 */
[----:B------:R-:W-:Y:S02]  /*10750*/  PRMT R245, R230, 0x5410, R229 ;  /* 0x00005410e6f57816 */ /* 0x000fe400000000e5 */
[----:B------:R-:W-:Y:S02]  /*10760*/  @!P0 PRMT R230, R28, 0x5410, RZ ;  /* 0x000054101ce68816 */ /* 0x000fe400000000ff */
[----:B------:R-:W-:Y:S02]  /*10770*/  ISETP.LE.U32.AND P0, PT, R4, UR13, PT ;  /* 0x0000000d04007c0c */ /* 0x000fe4000bf03070 */
[----:B------:R-:W-:Y:S02]  /*10780*/  FMNMX.FTZ R3, R204, R3, !PT ;  /* 0x00000003cc037209 */ /* 0x000fe40007810000 */
[----:B------:R-:W-:Y:S01]  /*10790*/  LOP3.LUT R4, R159, UR29, R242, 0x96, !PT ;  /* 0x0000001d9f047c12 */ /* 0x000fe2000f8e96f2 */
[----:B------:R-:W-:Y:S01]  /*107a0*/  @!P3 HFMA2.BF16_V2 R21, -RZ.H0_H0, RZ.H0_H0, -R39.H0_H0 ;  /* 0x200000ffff15b231 */ /* 0x000fe20000340927 */
[----:B------:R-:W-:-:S02]  /*107b0*/  FMNMX.FTZ R3, R193, R3, !PT ;  /* 0x00000003c1037209 */ /* 0x000fc40007810000 */
[----:B------:R-:W-:Y:S01]  /*107c0*/  LOP3.LUT R10, R7, UR43, R158, 0x96, !PT ;  /* 0x0000002b070a7c12 */ /* 0x000fe2000f8e969e */
[----:B------:R-:W-:Y:S01]  /*107d0*/  IMAD.WIDE.U32 R4, R4, -0x2daee0ad, RZ ;  /* 0xd2511f5304047825 */ /* 0x000fe200078e00ff */
[----:B------:R-:W-:Y:S02]  /*107e0*/  @!P3 PRMT R39, R21, 0x5410, RZ ;  /* 0x000054101527b816 */ /* 0x000fe400000000ff */
[----:B------:R-:W-:Y:S02]  /*107f0*/  FMNMX.FTZ R3, R155, R3, !PT ;  /* 0x000000039b037209 */ /* 0x000fe40007810000 */
[----:B------:R-:W-:Y:S01]  /*10800*/  ISETP.LE.U32.AND P3, PT, R11, UR13, PT ;  /* 0x0000000d0b007c0c */ /* 0x000fe2000bf63070 */
[----:B------:R-:W-:Y:S01]  /*10810*/  IMAD.WIDE.U32 R10, R10, -0x2daee0ad, RZ ;  /* 0xd2511f530a0a7825 */ /* 0x000fe200078e00ff */
[----:B------:R-:W-:Y:S02]  /*10820*/  LOP3.LUT R5, R5, UR42, R188, 0x96, !PT ;  /* 0x0000002a05057c12 */ /* 0x000fe4000f8e96bc */
[----:B------:R-:W-:-:S02]  /*10830*/  FMNMX.FTZ R3, R153, R3, !PT ;  /* 0x0000000399037209 */ /* 0x000fc40007810000 */
[----:B------:R-:W-:Y:S01]  /*10840*/  LOP3.LUT R8, R11, UR40, R4, 0x96, !PT ;  /* 0x000000280b087c12 */ /* 0x000fe2000f8e9604 */
[----:B------:R-:W-:Y:S01]  /*10850*/  IMAD.WIDE.U32 R4, R5, -0x326172a9, RZ ;  /* 0xcd9e8d5705047825 */ /* 0x000fe200078e00ff */
[----:B------:R-:W-:-:S03]  /*10860*/  FMNMX.FTZ R3, R150, R3, !PT ;  /* 0x0000000396037209 */ /* 0x000fc60007810000 */
[----:B------:R-:W-:Y:S01]  /*10870*/  IMAD.WIDE.U32 R8, R8, -0x326172a9, RZ ;  /* 0xcd9e8d5708087825 */ /* 0x000fe200078e00ff */
[----:B------:R-:W-:Y:S02]  /*10880*/  FMNMX.FTZ R3, R147, R3, !PT ;  /* 0x0000000393037209 */ /* 0x000fe40007810000 */
[----:B------:R-:W-:Y:S02]  /*10890*/  LOP3.LUT R5, R5, UR41, R6, 0x96, !PT ;  /* 0x0000002905057c12 */ /* 0x000fe4000f8e9606 */
[----:B------:R-:W-:Y:S02]  /*108a0*/  FMNMX.FTZ R3, R145, R3, !PT ;  /* 0x0000000391037209 */ /* 0x000fe40007810000 */
[----:B------:R-:W-:Y:S01]  /*108b0*/  LOP3.LUT R11, R9, UR39, R4, 0x96, !PT ;  /* 0x00000027090b7c12 */ /* 0x000fe2000f8e9604 */
[----:B------:R-:W-:Y:S01]  /*108c0*/  IMAD.WIDE.U32 R4, R5, -0x2daee0ad, RZ ;  /* 0xd2511f5305047825 */ /* 0x000fe200078e00ff */
[----:B------:R-:W-:-:S04]  /*108d0*/  FMNMX.FTZ R3, R140, R3, !PT ;  /* 0x000000038c037209 */ /* 0x000fc80007810000 */
[----:B------:R-:W-:Y:S02]  /*108e0*/  LOP3.LUT R6, R5, UR38, R10, 0x96, !PT ;  /* 0x0000002605067c12 */ /* 0x000fe4000f8e960a */
[----:B------:R-:W-:Y:S01]  /*108f0*/  FMNMX.FTZ R5, R67, R3, !PT ;  /* 0x0000000343057209 */ /* 0x000fe20007810000 */
[----:B------:R-:W-:-:S03]  /*10900*/  IMAD.WIDE.U32 R10, R11, -0x2daee0ad, RZ ;  /* 0xd2511f530b0a7825 */ /* 0x000fc600078e00ff */
[----:B------:R-:W-:Y:S02]  /*10910*/  FMNMX.FTZ R5, R64, R5, !PT ;  /* 0x0000000540057209 */ /* 0x000fe40007810000 */
[----:B------:R-:W-:Y:S02]  /*10920*/  LOP3.LUT R11, R11, UR32, R4, 0x96, !PT ;  /* 0x000000200b0b7c12 */ /* 0x000fe4000f8e9604 */
[----:B------:R-:W-:Y:S01]  /*10930*/  FMNMX.FTZ R5, R59, R5, !PT ;  /* 0x000000053b057209 */ /* 0x000fe20007810000 */
[--C-:B------:R-:W-:Y:S01]  /*10940*/  FFMA.FTZ R4, R144, UR44, -R0.reuse ;  /* 0x0000002c90047c23 */ /* 0x100fe20008010800 */
[----:B------:R-:W-:Y:S02]  /*10950*/  FFMA.FTZ R3, R149, UR44, -R0 ;  /* 0x0000002c95037c23 */ /* 0x000fe40008010800 */
[----:B------:R-:W-:Y:S01]  /*10960*/  FMNMX.FTZ R5, R58, R5, !PT ;  /* 0x000000053a057209 */ /* 0x000fe20007810000 */
[----:B------:R1:W-:Y:S01]  /*10970*/  MUFU.EX2 R197, R4 ;  /* 0x0000000400c57308 */ /* 0x0003e20000000800 */
[----:B------:R-:W-:-:S02]  /*10980*/  @!P1 HFMA2.BF16_V2 R27, -RZ.H0_H0, RZ.H0_H0, -R229.H0_H0 ;  /* 0x200000ffff1b9231 */ /* 0x000fc400003409e5 */
[----:B------:R-:W-:-:S05]  /*10990*/  IMAD.WIDE.U32 R6, R6, -0x326172a9, RZ ;  /* 0xcd9e8d5706067825 */ /* 0x000fca00078e00ff */
[----:B------:R2:W3:Y:S01]  /*109a0*/  MUFU.EX2 R163, R3 ;  /* 0x0000000300a37308 */ /* 0x0004e20000000800 */
[----:B------:R-:W-:Y:S02]  /*109b0*/  @!P1 PRMT R229, R27, 0x5410, RZ ;  /* 0x000054101be59816 */ /* 0x000fe400000000ff */
[----:B-1----:R-:W-:-:S04]  /*109c0*/  FMNMX.FTZ R4, R53, R5, !PT ;  /* 0x0000000535047209 */ /* 0x002fc80007810000 */
[----:B------:R-:W-:Y:S02]  /*109d0*/  FMNMX.FTZ R9, R51, R4, !PT ;  /* 0x0000000433097209 */ /* 0x000fe40007810000 */
[----:B--2---:R-:W-:Y:S01]  /*109e0*/  SHF.R.U32.HI R3, RZ, 0x8, R15 ;  /* 0x00000008ff037819 */ /* 0x004fe2000001160f */
[----:B------:R-:W-:-:S03]  /*109f0*/  IMAD.WIDE.U32 R4, R11, -0x326172a9, RZ ;  /* 0xcd9e8d570b047825 */ /* 0x000fc600078e00ff */
[----:B------:R-:W-:Y:S02]  /*10a00*/  LOP3.LUT R3, R3, 0xffff, RZ, 0xc0, !PT ;  /* 0x0000ffff03037812 */ /* 0x000fe400078ec0ff */
[----:B------:R-:W-:Y:S02]  /*10a10*/  FMNMX.FTZ R9, R50, R9, !PT ;  /* 0x0000000932097209 */ /* 0x000fe40007810000 */
[----:B------:R-:W-:Y:S02]  /*10a20*/  ISETP.LE.U32.AND P1, PT, R3, UR13, PT ;  /* 0x0000000d03007c0c */ /* 0x000fe4000bf23070 */
[----:B------:R-:W-:Y:S02]  /*10a30*/  LOP3.LUT R3, R5, UR26, R6, 0x96, !PT ;  /* 0x0000001a05037c12 */ /* 0x000fe4000f8e9606 */
[----:B------:R-:W-:Y:S01]  /*10a40*/  FMNMX.FTZ R6, R71, R216, !PT ;  /* 0x000000d847067209 */ /* 0x000fe20007810000 */
[----:B------:R-:W1:Y:S03]  /*10a50*/  SHFL.BFLY PT, R11, R9, 0x2, 0x1f ;  /* 0x0c401f00090b7f89 */ /* 0x000e6600000e0000 */
[----:B------:R-:W-:-:S02]  /*10a60*/  FMNMX.FTZ R6, R206, R6, !PT ;  /* 0x00000006ce067209 */ /* 0x000fc40007810000 */
[----:B------:R-:W-:Y:S02]  /*10a70*/  LOP3.LUT R30, R7, UR37, R8, 0x96, !PT ;  /* 0x00000025071e7c12 */ /* 0x000fe4000f8e9608 */
[----:B------:R-:W-:Y:S02]  /*10a80*/  FMNMX.FTZ R7, R205, R6, !PT ;  /* 0x00000006cd077209 */ /* 0x000fe40007810000 */
[----:B------:R-:W-:Y:S02]  /*10a90*/  LOP3.LUT R6, R3, 0xffff, RZ, 0xc0, !PT ;  /* 0x0000ffff03067812 */ /* 0x000fe400078ec0ff */
[----:B------:R-:W-:Y:S02]  /*10aa0*/  FMNMX.FTZ R7, R200, R7, !PT ;  /* 0x00000007c8077209 */ /* 0x000fe40007810000 */
[----:B------:R-:W-:Y:S02]  /*10ab0*/  SHF.R.U32.HI R6, RZ, 0x8, R6 ;  /* 0x00000008ff067819 */ /* 0x000fe40000011606 */
[----:B---3--:R-:W-:-:S02]  /*10ac0*/  F2FP.BF16.F32.PACK_AB R8, R197, R163 ;  /* 0x000000a3c508723e */ /* 0x008fc400000010ff */
[----:B------:R-:W-:Y:S02]  /*10ad0*/  LOP3.LUT R29, R6, 0xffff, RZ, 0xc0, !PT ;  /* 0x0000ffff061d7812 */ /* 0x000fe400078ec0ff */
[----:B------:R-:W-:Y:S02]  /*10ae0*/  FMNMX.FTZ R6, R191, R7, !PT ;  /* 0x00000007bf067209 */ /* 0x000fe40007810000 */
[----:B------:R-:W-:Y:S02]  /*10af0*/  PRMT R225, R8, 0x7632, R225 ;  /* 0x0000763208e17816 */ /* 0x000fe400000000e1 */
[----:B------:R-:W-:Y:S01]  /*10b00*/  FMNMX.FTZ R7, R154, R6, !PT ;  /* 0x000000069a077209 */ /* 0x000fe20007810000 */
[----:B------:R-:W-:Y:S01]  /*10b10*/  @!P6 HFMA2.BF16_V2 R26, -RZ.H0_H0, RZ.H0_H0, -R34.H0_H0 ;  /* 0x200000ffff1ae231 */ /* 0x000fe20000340922 */
[----:B------:R-:W-:Y:S01]  /*10b20*/  PRMT R224, R8, 0x7610, R224 ;  /* 0x0000761008e07816 */ /* 0x000fe200000000e0 */
[----:B------:R-:W-:Y:S01]  /*10b30*/  @!P2 HFMA2.BF16_V2 R49, -RZ.H0_H0, RZ.H0_H0, -R225.H0_H0 ;  /* 0x200000ffff31a231 */ /* 0x000fe200003409e1 */
[----:B------:R-:W-:-:S02]  /*10b40*/  FMNMX.FTZ R7, R152, R7, !PT ;  /* 0x0000000798077209 */ /* 0x000fc40007810000 */
[----:B-1----:R-:W-:Y:S01]  /*10b50*/  FMNMX.FTZ R6, R9, R11, !PT ;  /* 0x0000000b09067209 */ /* 0x002fe20007810000 */
[--C-:B------:R-:W-:Y:S01]  /*10b60*/  FFMA.FTZ R28, R42, UR44, -R2.reuse ;  /* 0x0000002c2a1c7c23 */ /* 0x100fe20008010802 */
[----:B------:R-:W-:Y:S01]  /*10b70*/  PRMT R176, R224, 0x5410, R225 ;  /* 0x00005410e0b07816 */ /* 0x000fe200000000e1 */
[--C-:B------:R-:W-:Y:S01]  /*10b80*/  FFMA.FTZ R8, R143, UR44, -R2.reuse ;  /* 0x0000002c8f087c23 */ /* 0x100fe20008010802 */
[----:B------:R-:W-:Y:S01]  /*10b90*/  @!P6 PRMT R34, R26, 0x5410, RZ ;  /* 0x000054101a22e816 */ /* 0x000fe200000000ff */
[--C-:B------:R-:W-:Y:S01]  /*10ba0*/  FFMA.FTZ R11, R74, UR44, -R2.reuse ;  /* 0x0000002c4a0b7c23 */ /* 0x100fe20008010802 */
[----:B------:R-:W-:Y:S01]  /*10bb0*/  @!P2 PRMT R225, R49, 0x5410, RZ ;  /* 0x0000541031e1a816 */ /* 0x000fe200000000ff */
[--C-:B------:R-:W-:Y:S01]  /*10bc0*/  FFMA.FTZ R13, R73, UR44, -R2.reuse ;  /* 0x0000002c490d7c23 */ /* 0x100fe20008010802 */
[--C-:B------:R-:W-:Y:S01]  /*10bd0*/  FFMA.FTZ R16, R65, UR44, -R2.reuse ;  /* 0x0000002c41107c23 */ /* 0x100fe20008010802 */
[--C-:B------:R-:W-:Y:S01]  /*10be0*/  FFMA.FTZ R26, R60, UR44, -R2.reuse ;  /* 0x0000002c3c1a7c23 */ /* 0x100fe20008010802 */
[--C-:B------:R-:W-:Y:S01]  /*10bf0*/  FFMA.FTZ R32, R32, UR44, -R2.reuse ;  /* 0x0000002c20207c23 */ /* 0x100fe20008010802 */
[--C-:B------:R-:W-:Y:S01]  /*10c00*/  FFMA.FTZ R42, R31, UR44, -R2.reuse ;  /* 0x0000002c1f2a7c23 */ /* 0x100fe20008010802 */
[--C-:B------:R-:W-:Y:S01]  /*10c10*/  FFMA.FTZ R48, R48, UR44, -R2.reuse ;  /* 0x0000002c30307c23 */ /* 0x100fe20008010802 */
[----:B------:R-:W-:Y:S01]  /*10c20*/  FFMA.FTZ R49, R23, UR44, -R2 ;  /* 0x0000002c17317c23 */ /* 0x000fe20008010802 */
[----:B------:R-:W-:-:S02]  /*10c30*/  FMNMX.FTZ R2, R151, R7, !PT ;  /* 0x0000000797027209 */ /* 0x000fc40007810000 */
[----:B------:R-:W1:Y:S04]  /*10c40*/  SHFL.BFLY PT, R7, R6, 0x1, 0x1f ;  /* 0x0c201f0006077f89 */ /* 0x000e6800000e0000 */
[----:B------:R-:W-:Y:S04]  /*10c50*/  STL [R1+0x16c], R172 ;  /* 0x00016cac01007387 */ /* 0x000fe80000100800 */
[----:B------:R-:W-:Y:S04]  /*10c60*/  STL [R1+0x168], R171 ;  /* 0x000168ab01007387 */ /* 0x000fe80000100800 */
[----:B------:R-:W-:Y:S04]  /*10c70*/  STL [R1+0x164], R170 ;  /* 0x000164aa01007387 */ /* 0x000fe80000100800 */
[----:B------:R-:W-:Y:S04]  /*10c80*/  STL [R1+0x160], R169 ;  /* 0x000160a901007387 */ /* 0x000fe80000100800 */
[----:B------:R-:W-:Y:S01]  /*10c90*/  STL [R1+0x15c], R164 ;  /* 0x00015ca401007387 */ /* 0x000fe20000100800 */
[----:B-1----:R-:W-:-:S03]  /*10ca0*/  FMNMX.FTZ R251, R6, R7, !PT ;  /* 0x0000000706fb7209 */ /* 0x002fc60007810000 */
[----:B------:R-:W-:Y:S04]  /*10cb0*/  STL [R1+0x18], R241 ;  /* 0x000018f101007387 */ /* 0x000fe80000100800 */
[----:B------:R-:W-:Y:S04]  /*10cc0*/  STL [R1+0xc], R247 ;  /* 0x00000cf701007387 */ /* 0x000fe80000100800 */
[----:B------:R-:W-:Y:S04]  /*10cd0*/  STL [R1+0x8], R251 ;  /* 0x000008fb01007387 */ /* 0x000fe80000100800 */
[----:B------:R-:W2:Y:S01]  /*10ce0*/  LDL.LU R248, [R1+0xf0] ;  /* 0x0000f00001f87983 */ /* 0x000ea20000300800 */
[----:B------:R-:W-:-:S04]  /*10cf0*/  FMNMX.FTZ R2, R148, R2, !PT ;  /* 0x0000000294027209 */ /* 0x000fc80007810000 */
[----:B------:R-:W-:-:S04]  /*10d00*/  FMNMX.FTZ R2, R142, R2, !PT ;  /* 0x000000028e027209 */ /* 0x000fc80007810000 */
[----:B------:R-:W-:-:S04]  /*10d10*/  FMNMX.FTZ R2, R72, R2, !PT ;  /* 0x0000000248027209 */ /* 0x000fc80007810000 */
[----:B------:R-:W-:-:S04]  /*10d20*/  FMNMX.FTZ R2, R63, R2, !PT ;  /* 0x000000023f027209 */ /* 0x000fc80007810000 */
[----:B------:R-:W-:Y:S01]  /*10d30*/  FMNMX.FTZ R2, R62, R2, !PT ;  /* 0x000000023e027209 */ /* 0x000fe20007810000 */
[----:B------:R-:W-:-:S03]  /*10d40*/  FADD.FTZ R6, R68, -R43 ;  /* 0x8000002b44067221 */ /* 0x000fc60000010000 */
[----:B------:R-:W-:Y:S01]  /*10d50*/  FMNMX.FTZ R2, R57, R2, !PT ;  /* 0x0000000239027209 */ /* 0x000fe20007810000 */
[----:B------:R-:W-:-:S03]  /*10d60*/  FMUL.FTZ R6, R6, UR44 ;  /* 0x0000002c06067c20 */ /* 0x000fc60008410000 */
[----:B------:R-:W-:-:S04]  /*10d70*/  FMNMX.FTZ R2, R54, R2, !PT ;  /* 0x0000000236027209 */ /* 0x000fc80007810000 */
[----:B------:R-:W-:Y:S01]  /*10d80*/  FMNMX.FTZ R2, R52, R2, !PT ;  /* 0x0000000234027209 */ /* 0x000fe20007810000 */
[----:B------:R1:W-:Y:S01]  /*10d90*/  MUFU.EX2 R7, R6 ;  /* 0x0000000600077308 */ /* 0x0003e20000000800 */
[----:B------:R-:W-:Y:S02]  /*10da0*/  @!P4 HFMA2.BF16_V2 R24, -RZ.H0_H0, RZ.H0_H0, -R37.H0_H0 ;  /* 0x200000ffff18c231 */ /* 0x000fe40000340925 */
[----:B------:R-:W-:Y:S01]  /*10db0*/  FFMA.FTZ R31, R44, UR44, -R0 ;  /* 0x0000002c2c1f7c23 */ /* 0x000fe20008010800 */
[----:B------:R-:W-:Y:S01]  /*10dc0*/  @!P0 HFMA2.BF16_V2 R44, -RZ.H0_H0, RZ.H0_H0, -R224.H0_H0 ;  /* 0x200000ffff2c8231 */ /* 0x000fe200003409e0 */
[----:B------:R-:W-:-:S03]  /*10dd0*/  LOP3.LUT R17, R12, 0xff, RZ, 0xc0, !PT ;  /* 0x000000ff0c117812 */ /* 0x000fc600078ec0ff */
[----:B------:R-:W-:Y:S01]  /*10de0*/  MUFU.EX2 R243, R8 ;  /* 0x0000000800f37308 */ /* 0x000fe20000000800 */
[----:B------:R-:W-:Y:S01]  /*10df0*/  @!P4 PRMT R37, R24, 0x5410, RZ ;  /* 0x000054101825c816 */ /* 0x000fe200000000ff */
[--C-:B------:R-:W-:Y:S01]  /*10e00*/  FFMA.FTZ R9, R146, UR44, -R0.reuse ;  /* 0x0000002c92097c23 */ /* 0x100fe20008010800 */
[--C-:B------:R-:W-:Y:S01]  /*10e10*/  FFMA.FTZ R12, R141, UR44, -R0.reuse ;  /* 0x0000002c8d0c7c23 */ /* 0x100fe20008010800 */
[----:B-1----:R-:W1:Y:S04]  /*10e20*/  SHFL.BFLY PT, R6, R2, 0x2, 0x1f ;  /* 0x0c401f0002067f89 */ /* 0x002e6800000e0000 */
[----:B------:R-:W3:Y:S01]  /*10e30*/  MUFU.EX2 R186, R11 ;  /* 0x0000000b00ba7308 */ /* 0x000ee20000000800 */
[--C-:B------:R-:W-:Y:S01]  /*10e40*/  FFMA.FTZ R23, R75, UR44, -R0.reuse ;  /* 0x0000002c4b177c23 */ /* 0x100fe20008010800 */
[--C-:B------:R-:W-:Y:S01]  /*10e50*/  FFMA.FTZ R24, R66, UR44, -R0.reuse ;  /* 0x0000002c42187c23 */ /* 0x100fe20008010800 */
[--C-:B------:R-:W-:Y:S01]  /*10e60*/  FFMA.FTZ R27, R61, UR44, -R0.reuse ;  /* 0x0000002c3d1b7c23 */ /* 0x100fe20008010800 */
[--C-:B------:R-:W-:Y:S01]  /*10e70*/  FFMA.FTZ R41, R41, UR44, -R0.reuse ;  /* 0x0000002c29297c23 */ /* 0x100fe20008010800 */
[--C-:B------:R-:W-:Y:S01]  /*10e80*/  FFMA.FTZ R45, R45, UR44, -R0.reuse ;  /* 0x0000002c2d2d7c23 */ /* 0x100fe20008010800 */
[--C-:B------:R-:W-:Y:S01]  /*10e90*/  FFMA.FTZ R47, R47, UR44, -R0.reuse ;  /* 0x0000002c2f2f7c23 */ /* 0x100fe20008010800 */
[----:B------:R-:W-:Y:S01]  /*10ea0*/  FFMA.FTZ R46, R46, UR44, -R0 ;  /* 0x0000002c2e2e7c23 */ /* 0x000fe20008010800 */
[----:B------:R-:W-:Y:S01]  /*10eb0*/  @!P0 PRMT R224, R44, 0x5410, RZ ;  /* 0x000054102ce08816 */ /* 0x000fe200000000ff */
[C---:B------:R-:W-:Y:S01]  /*10ec0*/  FMUL.FTZ R0, R251.reuse, UR44 ;  /* 0x0000002cfb007c20 */ /* 0x040fe20008410000 */
[----:B------:R-:W-:-:S04]  /*10ed0*/  FSETP.NEU.FTZ.AND P0, PT, R251, -INF , PT ;  /* 0xff800000fb00780b */ /* 0x000fc80003f1d000 */
        /* <DEDUP_REMOVED lines=17> */
[----:B---3--:R-:W-:-:S04]  /*10ff0*/  F2FP.BF16.F32.PACK_AB R0, R186, R243 ;  /* 0x000000f3ba00723e */ /* 0x008fc800000010ff */
[C---:B------:R-:W-:Y:S02]  /*11000*/  PRMT R223, R0.reuse, 0x7610, R223 ;  /* 0x0000761000df7816 */ /* 0x040fe400000000df */
[----:B------:R-:W-:Y:S02]  /*11010*/  PRMT R222, R0, 0x7632, R222 ;  /* 0x0000763200de7816 */ /* 0x000fe400000000de */
[----:B-1----:R-:W-:-:S05]  /*11020*/  FMNMX.FTZ R0, R2, R6, !PT ;  /* 0x0000000602007209 */ /* 0x002fca0007810000 */
[----:B------:R-:W1:Y:S01]  /*11030*/  SHFL.BFLY PT, R8, R0, 0x1, 0x1f ;  /* 0x0c201f0000087f89 */ /* 0x000e6200000e0000 */
[----:B------:R3:W-:Y:S08]  /*11040*/  MUFU.EX2 R187, R9 ;  /* 0x0000000900bb7308 */ /* 0x0007f00000000800 */
[----:B------:R-:W4:Y:S01]  /*11050*/  MUFU.EX2 R179, R12 ;  /* 0x0000000c00b37308 */ /* 0x000f220000000800 */
[----:B---3--:R-:W-:Y:S01]  /*11060*/  FFMA.FTZ R9, R252, R7, R157 ;  /* 0x00000007fc097223 */ /* 0x008fe2000001009d */
[----:B-1----:R-:W-:Y:S01]  /*11070*/  FMNMX.FTZ R252, R0, R8, !PT ;  /* 0x0000000800fc7209 */ /* 0x002fe20007810000 */
[----:B------:R-:W-:Y:S01]  /*11080*/  FADD.FTZ R0, R70, -R56 ;  /* 0x8000003846007221 */ /* 0x000fe20000010000 */
[----:B----4-:R-:W-:-:S04]  /*11090*/  F2FP.BF16.F32.PACK_AB R6, R179, R187 ;  /* 0x000000bbb306723e */ /* 0x010fc800000010ff */
[C---:B------:R-:W-:Y:S02]  /*110a0*/  PRMT R221, R6.reuse, 0x7610, R221 ;  /* 0x0000761006dd7816 */ /* 0x040fe400000000dd */
[----:B------:R-:W-:Y:S01]  /*110b0*/  PRMT R220, R6, 0x7632, R220 ;  /* 0x0000763206dc7816 */ /* 0x000fe200000000dc */
[----:B------:R-:W-:-:S06]  /*110c0*/  FMUL.FTZ R6, R0, UR44 ;  /* 0x0000002c00067c20 */ /* 0x000fcc0008410000 */
[----:B------:R-:W2:Y:S02]  /*110d0*/  MUFU.EX2 R6, R6 ;  /* 0x0000000600067308 */ /* 0x000ea40000000800 */
[----:B--2---:R-:W-:Y:S02]  /*110e0*/  FFMA.FTZ R21, R248, R6, R162 ;  /* 0x00000006f8157223 */ /* 0x004fe400000100a2 */
[----:B------:R-:W2:Y:S04]  /*110f0*/  LDL.LU R248, [R1+0xf4] ;  /* 0x0000f40001f87983 */ /* 0x000ea80000300800 */
[----:B------:R-:W3:Y:S01]  /*11100*/  LDL.LU R249, [R1+0xf8] ;  /* 0x0000f80001f97983 */ /* 0x000ee20000300800 */
[----:B------:R-:W-:Y:S01]  /*11110*/  @!P3 HFMA2.BF16_V2 R50, -RZ.H0_H0, RZ.H0_H0, -R223.H0_H0 ;  /* 0x200000ffff32b231 */ /* 0x000fe200003409df */
[----:B------:R-:W-:-:S02]  /*11120*/  ISETP.LE.U32.AND P6, PT, R17, UR13, PT ;  /* 0x0000000d11007c0c */ /* 0x000fc4000bfc3070 */
[----:B------:R-:W-:Y:S02]  /*11130*/  LOP3.LUT R2, R3, 0xff, RZ, 0xc0, !PT ;  /* 0x000000ff03027812 */ /* 0x000fe400078ec0ff */
[----:B------:R-:W-:Y:S02]  /*11140*/  PRMT R180, R223, 0x5410, R222 ;  /* 0x00005410dfb47816 */ /* 0x000fe400000000de */
[----:B------:R-:W-:Y:S02]  /*11150*/  @!P3 PRMT R223, R50, 0x5410, RZ ;  /* 0x0000541032dfb816 */ /* 0x000fe400000000ff */
[----:B------:R-:W-:Y:S02]  /*11160*/  ISETP.LE.U32.AND P2, PT, R55, UR13, PT ;  /* 0x0000000d37007c0c */ /* 0x000fe4000bf43070 */
[----:B------:R-:W-:Y:S01]  /*11170*/  ISETP.LE.U32.AND P3, PT, R2, UR13, PT ;  /* 0x0000000d02007c0c */ /* 0x000fe2000bf63070 */
[----:B------:R-:W-:Y:S01]  /*11180*/  MUFU.EX2 R185, R13 ;  /* 0x0000000d00b97308 */ /* 0x000fe20000000800 */
[----:B------:R-:W-:Y:S01]  /*11190*/  SHF.R.U32.HI R2, RZ, 0x18, R3 ;  /* 0x00000018ff027819 */ /* 0x000fe20000011603 */
[----:B------:R-:W-:Y:S01]  /*111a0*/  @!P6 HFMA2.BF16_V2 R53, -RZ.H0_H0, RZ.H0_H0, -R221.H0_H0 ;  /* 0x200000ffff35e231 */ /* 0x000fe200003409dd */
[----:B------:R-:W-:-:S02]  /*111b0*/  FSEL R8, R251, RZ, P0 ;  /* 0x000000fffb087208 */ /* 0x000fc40000000000 */
[----:B------:R-:W-:-:S03]  /*111c0*/  ISETP.LE.U32.AND P4, PT, R2, UR13, PT ;  /* 0x0000000d02007c0c */ /* 0x000fc6000bf83070 */
[----:B------:R-:W1:Y:S01]  /*111d0*/  MUFU.EX2 R183, R16 ;  /* 0x0000001000b77308 */ /* 0x000e620000000800 */
[----:B------:R-:W-:Y:S01]  /*111e0*/  SHF.R.U32.HI R2, RZ, 0x10, R3 ;  /* 0x00000010ff027819 */ /* 0x000fe20000011603 */
[C---:B------:R-:W-:Y:S01]  /*111f0*/  FMUL.FTZ R3, R252.reuse, UR44 ;  /* 0x0000002cfc037c20 */ /* 0x040fe20008410000 */
[----:B------:R-:W-:Y:S01]  /*11200*/  FSETP.NEU.FTZ.AND P0, PT, R252, -INF , PT ;  /* 0xff800000fc00780b */ /* 0x000fe20003f1d000 */
[----:B------:R-:W-:Y:S01]  /*11210*/  @!P1 HFMA2.BF16_V2 R67, -RZ.H0_H0, RZ.H0_H0, -R222.H0_H0 ;  /* 0x200000ffff439231 */ /* 0x000fe200003409de */
[----:B------:R-:W-:Y:S01]  /*11220*/  LOP3.LUT R2, R2, 0xff, RZ, 0xc0, !PT ;  /* 0x000000ff02027812 */ /* 0x000fe200078ec0ff */
[----:B------:R-:W-:Y:S02]  /*11230*/  @!P2 HFMA2.BF16_V2 R51, -RZ.H0_H0, RZ.H0_H0, -R220.H0_H0 ;  /* 0x200000ffff33a231 */ /* 0x000fe400003409dc */
[----:B------:R-:W-:Y:S01]  /*11240*/  MUFU.EX2 R184, R23 ;  /* 0x0000001700b87308 */ /* 0x000fe20000000800 */
[----:B------:R-:W-:Y:S02]  /*11250*/  PRMT R239, R221, 0x5410, R220 ;  /* 0x00005410ddef7816 */ /* 0x000fe400000000dc */
[----:B------:R-:W-:-:S02]  /*11260*/  FSEL R0, R3, RZ, P0 ;  /* 0x000000ff03007208 */ /* 0x000fc40000000000 */
[----:B------:R-:W-:-:S03]  /*11270*/  @!P6 PRMT R221, R53, 0x5410, RZ ;  /* 0x0000541035dde816 */ /* 0x000fc600000000ff */
[----:B------:R-:W4:Y:S01]  /*11280*/  MUFU.EX2 R175, R24 ;  /* 0x0000001800af7308 */ /* 0x000f220000000800 */
[----:B------:R-:W-:Y:S02]  /*11290*/  ISETP.LE.U32.AND P6, PT, R2, UR13, PT ;  /* 0x0000000d02007c0c */ /* 0x000fe4000bfc3070 */
[----:B------:R-:W-:Y:S01]  /*112a0*/  LOP3.LUT R2, R4, 0xff, RZ, 0xc0, !PT ;  /* 0x000000ff04027812 */ /* 0x000fe200078ec0ff */
[----:B------:R-:W-:Y:S01]  /*112b0*/  IMAD.MOV.U32 R244, RZ, RZ, R227 ;  /* 0x000000fffff47224 */ /* 0x000fe200078e00e3 */
[----:B------:R-:W-:Y:S01]  /*112c0*/  @!P1 PRMT R222, R67, 0x5410, RZ ;  /* 0x0000541043de9816 */ /* 0x000fe200000000ff */
[----:B------:R-:W-:Y:S01]  /*112d0*/  IMAD.MOV.U32 R238, RZ, RZ, R226 ;  /* 0x000000ffffee7224 */ /* 0x000fe200078e00e2 */
[----:B------:R-:W-:Y:S01]  /*112e0*/  @!P2 PRMT R220, R51, 0x5410, RZ ;  /* 0x0000541033dca816 */ /* 0x000fe200000000ff */
        /* <DEDUP_REMOVED lines=16> */
[----:B------:R-:W-:Y:S01]  /*113f0*/  ISETP.LE.U32.AND P2, PT, R2, UR13, PT ;  /* 0x0000000d02007c0c */ /* 0x000fe2000bf43070 */
[----:B------:R-:W-:Y:S01]  /*11400*/  IMAD.WIDE.U32 R2, R30, -0x2daee0ad, RZ ;  /* 0xd2511f531e027825 */ /* 0x000fe200078e00ff */
[----:B------:R-:W-:-:S02]  /*11410*/  SHF.R.U32.HI R15, RZ, 0x18, R4 ;  /* 0x00000018ff0f7819 */ /* 0x000fc40000011604 */
[----:B------:R-:W-:Y:S02]  /*11420*/  LOP3.LUT R5, R4, 0xffff, RZ, 0xc0, !PT ;  /* 0x0000ffff04057812 */ /* 0x000fe400078ec0ff */
[----:B-1----:R-:W-:Y:S02]  /*11430*/  F2FP.BF16.F32.PACK_AB R0, R183, R185 ;  /* 0x000000b9b700723e */ /* 0x002fe400000010ff */
[----:B------:R-:W-:Y:S02]  /*11440*/  SHF.R.U32.HI R4, RZ, 0x10, R4 ;  /* 0x00000010ff047819 */ /* 0x000fe40000011604 */
[C---:B------:R-:W-:Y:S02]  /*11450*/  PRMT R219, R0.reuse, 0x7610, R219 ;  /* 0x0000761000db7816 */ /* 0x040fe400000000db */
[----:B------:R-:W-:Y:S01]  /*11460*/  PRMT R218, R0, 0x7632, R218 ;  /* 0x0000763200da7816 */ /* 0x000fe200000000da */
[----:B------:R-:W-:Y:S01]  /*11470*/  FADD.FTZ R50, R160, R9 ;  /* 0x00000009a0327221 */ /* 0x000fe20000010000 */
[----:B------:R-:W-:-:S02]  /*11480*/  LOP3.LUT R0, R4, 0xff, RZ, 0xc0, !PT ;  /* 0x000000ff04007812 */ /* 0x000fc400078ec0ff */
[----:B------:R-:W-:Y:S02]  /*11490*/  LOP3.LUT R4, R3, UR20, R10, 0x96, !PT ;  /* 0x0000001403047c12 */ /* 0x000fe4000f8e960a */
[C---:B------:R-:W-:Y:S02]  /*114a0*/  LOP3.LUT R16, R2.reuse, 0xff, RZ, 0xc0, !PT ;  /* 0x000000ff02107812 */ /* 0x040fe400078ec0ff */
[----:B------:R-:W-:Y:S02]  /*114b0*/  LOP3.LUT R13, R2, 0xffff, RZ, 0xc0, !PT ;  /* 0x0000ffff020d7812 */ /* 0x000fe400078ec0ff */
[--C-:B------:R-:W-:Y:S02]  /*114c0*/  SHF.R.U32.HI R10, RZ, 0x10, R2.reuse ;  /* 0x00000010ff0a7819 */ /* 0x100fe40000011602 */
[----:B------:R-:W-:Y:S02]  /*114d0*/  SHF.R.U32.HI R9, RZ, 0x18, R2 ;  /* 0x00000018ff097819 */ /* 0x000fe40000011602 */
[----:B------:R-:W-:Y:S01]  /*114e0*/  ISETP.LE.U32.AND P1, PT, R29, UR13, PT ;  /* 0x0000000d1d007c0c */ /* 0x000fe2000bf23070 */
[----:B------:R-:W-:Y:S01]  /*114f0*/  FADD.FTZ R3, R69, -R8 ;  /* 0x8000000845037221 */ /* 0x000fe20000010000 */
[----:B----4-:R-:W-:-:S04]  /*11500*/  F2FP.BF16.F32.PACK_AB R2, R175, R184 ;  /* 0x000000b8af02723e */ /* 0x010fc800000010ff */
[C---:B------:R-:W-:Y:S02]  /*11510*/  PRMT R217, R2.reuse, 0x7632, R217 ;  /* 0x0000763202d97816 */ /* 0x040fe400000000d9 */
[----:B------:R-:W-:Y:S01]  /*11520*/  PRMT R216, R2, 0x7610, R216 ;  /* 0x0000761002d87816 */ /* 0x000fe200000000d8 */
[----:B------:R-:W-:Y:S01]  /*11530*/  FMUL.FTZ R2, R3, UR44 ;  /* 0x0000002c03027c20 */ /* 0x000fe20008410000 */
[----:B------:R-:W-:Y:S02]  /*11540*/  FSEL R12, R252, RZ, P0 ;  /* 0x000000fffc0c7208 */ /* 0x000fe40000000000 */
[----:B------:R-:W-:Y:S01]  /*11550*/  ISETP.LE.U32.AND P0, PT, R0, UR13, PT ;  /* 0x0000000d00007c0c */ /* 0x000fe2000bf03070 */
[----:B------:R-:W-:Y:S01]  /*11560*/  MUFU.EX2 R22, R22 ;  /* 0x0000001600167308 */ /* 0x000fe20000000800 */
[----:B------:R-:W-:Y:S01]  /*11570*/  SHF.R.U32.HI R0, RZ, 0x8, R5 ;  /* 0x00000008ff007819 */ /* 0x000fe20000011605 */
[----:B------:R-:W-:Y:S01]  /*11580*/  @!P1 HFMA2.BF16_V2 R72, -RZ.H0_H0, RZ.H0_H0, -R218.H0_H0 ;  /* 0x200000ffff489231 */ /* 0x000fe200003409da */
[----:B------:R-:W-:-:S02]  /*11590*/  PRMT R177, R219, 0x5410, R218 ;  /* 0x00005410dbb17816 */ /* 0x000fc400000000da */
[----:B------:R-:W-:-:S03]  /*115a0*/  LOP3.LUT R0, R0, 0xffff, RZ, 0xc0, !PT ;  /* 0x0000ffff00007812 */ /* 0x000fc600078ec0ff */
[----:B------:R-:W-:Y:S01]  /*115b0*/  MUFU.EX2 R2, R2 ;  /* 0x0000000200027308 */ /* 0x000fe20000000800 */
[----:B------:R-:W-:Y:S02]  /*115c0*/  @!P1 PRMT R218, R72, 0x5410, RZ ;  /* 0x0000541048da9816 */ /* 0x000fe400000000ff */
[----:B------:R-:W-:-:S05]  /*115d0*/  ISETP.LE.U32.AND P1, PT, R0, UR13, PT ;  /* 0x0000000d00007c0c */ /* 0x000fca000bf23070 */
[----:B------:R-:W-:Y:S01]  /*115e0*/  MUFU.EX2 R170, R26 ;  /* 0x0000001a00aa7308 */ /* 0x000fe20000000800 */
[----:B------:R-:W-:-:S07]  /*115f0*/  SHF.R.U32.HI R0, RZ, 0x10, R4 ;  /* 0x00000010ff007819 */ /* 0x000fce0000011604 */
[----:B------:R-:W1:Y:S01]  /*11600*/  MUFU.EX2 R28, R28 ;  /* 0x0000001c001c7308 */ /* 0x000e620000000800 */
[----:B------:R-:W-:-:S07]  /*11610*/  @!P4 HFMA2.BF16_V2 R73, -RZ.H0_H0, RZ.H0_H0, -R217.H0_H0 ;  /* 0x200000ffff49c231 */ /* 0x000fce00003409d9 */
[----:B------:R-:W4:Y:S01]  /*11620*/  MUFU.EX2 R25, R25 ;  /* 0x0000001900197308 */ /* 0x000f220000000800 */
[----:B------:R-:W-:-:S07]  /*11630*/  LOP3.LUT R0, R0, 0xff, RZ, 0xc0, !PT ;  /* 0x000000ff00007812 */ /* 0x000fce00078ec0ff */
[----:B------:R-:W-:Y:S08]  /*11640*/  MUFU.EX2 R174, R27 ;  /* 0x0000001b00ae7308 */ /* 0x000ff00000000800 */
[----:B------:R-:W4:Y:S01]  /*11650*/  MUFU.EX2 R171, R31 ;  /* 0x0000001f00ab7308 */ /* 0x000f220000000800 */
[----:B------:R-:W-:Y:S02]  /*11660*/  PRMT R178, R216, 0x5410, R217 ;  /* 0x00005410d8b27816 */ /* 0x000fe400000000d9 */
[----:B------:R-:W-:-:S02]  /*11670*/  @!P4 PRMT R217, R73, 0x5410, RZ ;  /* 0x0000541049d9c816 */ /* 0x000fc400000000ff */
[----:B------:R-:W-:Y:S02]  /*11680*/  ISETP.LE.U32.AND P4, PT, R0, UR13, PT ;  /* 0x0000000d00007c0c */ /* 0x000fe4000bf83070 */
[----:B-1----:R-:W-:Y:S01]  /*11690*/  F2FP.BF16.F32.PACK_AB R3, R28, R170 ;  /* 0x000000aa1c03723e */ /* 0x002fe200000010ff */
[----:B------:R-:W-:-:S03]  /*116a0*/  FADD.FTZ R5, R71, -R12 ;  /* 0x8000000c47057221 */ /* 0x000fc60000010000 */
[C---:B------:R-:W-:Y:S02]  /*116b0*/  PRMT R215, R3.reuse, 0x7610, R215 ;  /* 0x0000761003d77816 */ /* 0x040fe400000000d7 */
[----:B------:R-:W-:-:S03]  /*116c0*/  PRMT R214, R3, 0x7632, R214 ;  /* 0x0000763203d67816 */ /* 0x000fc600000000d6 */
[----:B------:R-:W-:Y:S01]  /*116d0*/  @!P2 HFMA2.BF16_V2 R75, -RZ.H0_H0, RZ.H0_H0, -R215.H0_H0 ;  /* 0x200000ffff4ba231 */ /* 0x000fe200003409d7 */
[----:B------:R-:W-:Y:S01]  /*116e0*/  LOP3.LUT R3, R4, 0xff, RZ, 0xc0, !PT ;  /* 0x000000ff04037812 */ /* 0x000fe200078ec0ff */
[----:B------:R-:W-:Y:S01]  /*116f0*/  MUFU.EX2 R11, R11 ;  /* 0x0000000b000b7308 */ /* 0x000fe20000000800 */
[----:B------:R-:W-:-:S05]  /*11700*/  @!P3 HFMA2.BF16_V2 R70, -RZ.H0_H0, RZ.H0_H0, -R219.H0_H0 ;  /* 0x200000ffff46b231 */ /* 0x000fca00003409db */
[----:B------:R-:W-:Y:S02]  /*11710*/  @!P3 PRMT R219, R70, 0x5410, RZ ;  /* 0x0000541046dbb816 */ /* 0x000fe400000000ff */
[----:B------:R-:W-:Y:S01]  /*11720*/  MUFU.EX2 R14, R14 ;  /* 0x0000000e000e7308 */ /* 0x000fe20000000800 */
[----:B------:R-:W-:-:S07]  /*11730*/  @!P6 HFMA2.BF16_V2 R74, -RZ.H0_H0, RZ.H0_H0, -R216.H0_H0 ;  /* 0x200000ffff4ae231 */ /* 0x000fce00003409d8 */
[----:B------:R1:W-:Y:S08]  /*11740*/  MUFU.EX2 R164, R32 ;  /* 0x0000002000a47308 */ /* 0x0003f00000000800 */
[----:B------:R-:W-:Y:S01]  /*11750*/  MUFU.EX2 R169, R42 ;  /* 0x0000002a00a97308 */ /* 0x000fe20000000800 */
[----:B------:R-:W-:Y:S02]  /*11760*/  @!P6 PRMT R216, R74, 0x5410, RZ ;  /* 0x000054104ad8e816 */ /* 0x000fe400000000ff */
[----:B------:R-:W-:Y:S01]  /*11770*/  ISETP.LE.U32.AND P6, PT, R15, UR13, PT ;  /* 0x0000000d0f007c0c */ /* 0x000fe2000bfc3070 */
[----:B------:R-:W-:-:S04]  /*11780*/  FADD.FTZ R8, R161, R50 ;  /* 0x00000032a1087221 */ /* 0x000fc80000010000 */
[----:B------:R-:W-:Y:S01]  /*11790*/  MUFU.EX2 R20, R20 ;  /* 0x0000001400147308 */ /* 0x000fe20000000800 */
[----:B-1----:R-:W-:-:S07]  /*117a0*/  IMAD.MOV.U32 R32, RZ, RZ, R173 ;  /* 0x000000ffff207224 */ /* 0x002fce00078e00ad */
[----:B------:R-:W-:Y:S08]  /*117b0*/  MUFU.EX2 R17, R17 ;  /* 0x0000001100117308 */ /* 0x000ff00000000800 */
[----:B------:R-:W-:Y:S08]  /*117c0*/  MUFU.EX2 R173, R48 ;  /* 0x0000003000ad7308 */ /* 0x000ff00000000800 */
[----:B------:R-:W-:Y:S08]  /*117d0*/  MUFU.EX2 R172, R41 ;  /* 0x0000002900ac7308 */ /* 0x000ff00000000800 */
[----:B------:R-:W-:Y:S01]  /*117e0*/  MUFU.EX2 R48, R47 ;  /* 0x0000002f00307308 */ /* 0x000fe20000000800 */
[----:B------:R-:W-:-:S02]  /*117f0*/  @!P1 HFMA2.BF16_V2 R140, -RZ.H0_H0, RZ.H0_H0, -R214.H0_H0 ;  /* 0x200000ffff8c9231 */ /* 0x000fc400003409d6 */
[----:B--2---:R-:W-:-:S04]  /*11800*/  FFMA.FTZ R0, R248, R2, R22 ;  /* 0x00000002f8007223 */ /* 0x004fc80000010016 */
[----:B----4-:R-:W-:Y:S01]  /*11810*/  FADD.FTZ R24, R25, R0 ;  /* 0x0000000019187221 */ /* 0x010fe20000010000 */
[----:B------:R-:W-:-:S04]  /*11820*/  F2FP.BF16.F32.PACK_AB R0, R171, R174 ;  /* 0x000000aeab00723e */ /* 0x000fc800000010ff */
[C---:B------:R-:W-:Y:S02]  /*11830*/  PRMT R213, R0.reuse, 0x7610, R213 ;  /* 0x0000761000d57816 */ /* 0x040fe400000000d5 */
[----:B------:R-:W-:Y:S01]  /*11840*/  PRMT R212, R0, 0x7632, R212 ;  /* 0x0000763200d47816 */ /* 0x000fe200000000d4 */
[----:B------:R-:W-:Y:S01]  /*11850*/  FMUL.FTZ R0, R5, UR44 ;  /* 0x0000002c05007c20 */ /* 0x000fe20008410000 */
[----:B------:R-:W-:Y:S01]  /*11860*/  IMAD.MOV.U32 R248, RZ, RZ, R238 ;  /* 0x000000fffff87224 */ /* 0x000fe200078e00ee */
[----:B------:R-:W-:Y:S02]  /*11870*/  PRMT R238, R215, 0x5410, R214 ;  /* 0x00005410d7ee7816 */ /* 0x000fe400000000d6 */
[----:B------:R-:W-:Y:S02]  /*11880*/  @!P2 PRMT R215, R75, 0x5410, RZ ;  /* 0x000054104bd7a816 */ /* 0x000fe400000000ff */
[----:B------:R-:W3:Y:S01]  /*11890*/  MUFU.EX2 R0, R0 ;  /* 0x0000000000007308 */ /* 0x000ee20000000800 */
[----:B------:R-:W-:-:S02]  /*118a0*/  ISETP.LE.U32.AND P2, PT, R3, UR13, PT ;  /* 0x0000000d03007c0c */ /* 0x000fc4000bf43070 */
[----:B------:R-:W-:Y:S02]  /*118b0*/  SHF.R.U32.HI R3, RZ, 0x18, R4 ;  /* 0x00000018ff037819 */ /* 0x000fe40000011604 */
[----:B------:R-:W-:Y:S02]  /*118c0*/  LOP3.LUT R4, R4, 0xffff, RZ, 0xc0, !PT ;  /* 0x0000ffff04047812 */ /* 0x000fe400078ec0ff */
[----:B------:R-:W-:Y:S02]  /*118d0*/  ISETP.LE.U32.AND P3, PT, R3, UR13, PT ;  /* 0x0000000d03007c0c */ /* 0x000fe4000bf63070 */
[----:B------:R-:W-:Y:S01]  /*118e0*/  SHF.R.U32.HI R3, RZ, 0x8, R4 ;  /* 0x00000008ff037819 */ /* 0x000fe20000011604 */
[----:B------:R-:W-:Y:S01]  /*118f0*/  @!P0 HFMA2.BF16_V2 R142, -RZ.H0_H0, RZ.H0_H0, -R213.H0_H0 ;  /* 0x200000ffff8e8231 */ /* 0x000fe200003409d5 */
[----:B------:R-:W-:Y:S02]  /*11900*/  PRMT R70, R213, 0x5410, R212 ;  /* 0x00005410d5467816 */ /* 0x000fe400000000d4 */
[----:B------:R-:W-:-:S02]  /*11910*/  LOP3.LUT R3, R3, 0xffff, RZ, 0xc0, !PT ;  /* 0x0000ffff03037812 */ /* 0x000fc400078ec0ff */
[----:B------:R-:W-:Y:S02]  /*11920*/  @!P0 PRMT R213, R142, 0x5410, RZ ;  /* 0x000054108ed58816 */ /* 0x000fe400000000ff */
[----:B------:R-:W-:Y:S01]  /*11930*/  ISETP.LE.U32.AND P0, PT, R3, UR13, PT ;  /* 0x0000000d03007c0c */ /* 0x000fe2000bf03070 */
[----:B---3--:R-:W-:-:S04]  /*11940*/  FFMA.FTZ R3, R249, R0, R11 ;  /* 0x00000000f9037223 */ /* 0x008fc8000001000b */
[----:B------:R-:W-:Y:S01]  /*11950*/  FADD.FTZ R4, R14, R3 ;  /* 0x000000030e047221 */ /* 0x000fe20000010000 */
[----:B------:R-:W-:-:S04]  /*11960*/  F2FP.BF16.F32.PACK_AB R3, R169, R164 ;  /* 0x000000a4a903723e */ /* 0x000fc800000010ff */
[C---:B------:R-:W-:Y:S01]  /*11970*/  PRMT R210, R3.reuse, 0x7610, R210 ;  /* 0x0000761003d27816 */ /* 0x040fe200000000d2 */
[----:B------:R-:W-:Y:S01]  /*11980*/  @!P6 HFMA2.BF16_V2 R141, -RZ.H0_H0, RZ.H0_H0, -R212.H0_H0 ;  /* 0x200000ffff8de231 */ /* 0x000fe200003409d4 */
[----:B------:R-:W-:-:S03]  /*11990*/  PRMT R207, R3, 0x7632, R207 ;  /* 0x0000763203cf7816 */ /* 0x000fc600000000cf */
[----:B------:R-:W-:Y:S01]  /*119a0*/  @!P2 HFMA2.BF16_V2 R144, -RZ.H0_H0, RZ.H0_H0, -R210.H0_H0 ;  /* 0x200000ffff90a231 */ /* 0x000fe200003409d2 */
[----:B------:R-:W-:Y:S02]  /*119b0*/  LOP3.LUT R3, R10, 0xff, RZ, 0xc0, !PT ;  /* 0x000000ff0a037812 */ /* 0x000fe400078ec0ff */
[----:B------:R-:W-:Y:S02]  /*119c0*/  PRMT R50, R210, 0x5410, R207 ;  /* 0x00005410d2327816 */ /* 0x000fe400000000cf */
[----:B------:R-:W-:Y:S02]  /*119d0*/  @!P6 PRMT R212, R141, 0x5410, RZ ;  /* 0x000054108dd4e816 */ /* 0x000fe400000000ff */
[----:B------:R-:W-:Y:S01]  /*119e0*/  @!P2 PRMT R210, R144, 0x5410, RZ ;  /* 0x0000541090d2a816 */ /* 0x000fe200000000ff */
[----:B------:R-:W1:Y:S01]  /*119f0*/  MUFU.EX2 R141, R45 ;  /* 0x0000002d008d7308 */ /* 0x000e620000000800 */
[----:B------:R-:W-:Y:S02]  /*11a00*/  ISETP.LE.U32.AND P2, PT, R3, UR13, PT ;  /* 0x0000000d03007c0c */ /* 0x000fe4000bf43070 */
[----:B------:R-:W-:Y:S01]  /*11a10*/  SHF.R.U32.HI R3, RZ, 0x8, R13 ;  /* 0x00000008ff037819 */ /* 0x000fe2000001160d */
[----:B------:R-:W-:-:S02]  /*11a20*/  @!P0 HFMA2.BF16_V2 R143, -RZ.H0_H0, RZ.H0_H0, -R207.H0_H0 ;  /* 0x200000ffff8f8231 */ /* 0x000fc400003409cf */
[----:B------:R-:W-:Y:S01]  /*11a30*/  FMUL.FTZ R249, R133, R6 ;  /* 0x0000000685f97220 */ /* 0x000fe20000410000 */
[----:B------:R-:W-:Y:S01]  /*11a40*/  LOP3.LUT R3, R3, 0xffff, RZ, 0xc0, !PT ;  /* 0x0000ffff03037812 */ /* 0x000fe200078ec0ff */
[----:B------:R2:W3:Y:S01]  /*11a50*/  MUFU.EX2 R5, R49 ;  /* 0x0000003100057308 */ /* 0x0004e20000000800 */
[----:B------:R-:W-:Y:S02]  /*11a60*/  @!P0 PRMT R207, R143, 0x5410, RZ ;  /* 0x000054108fcf8816 */ /* 0x000fe400000000ff */
[----:B------:R-:W-:-:S05]  /*11a70*/  ISETP.LE.U32.AND P0, PT, R3, UR13, PT ;  /* 0x0000000d03007c0c */ /* 0x000fca000bf03070 */
[----:B------:R-:W4:Y:S01]  /*11a80*/  MUFU.EX2 R133, R46 ;  /* 0x0000002e00857308 */ /* 0x000f220000000800 */
[----:B------:R-:W-:Y:S01]  /*11a90*/  FADD.FTZ R3, R20, R4 ;  /* 0x0000000414037221 */ /* 0x000fe20000010000 */
[----:B------:R-:W-:Y:S01]  /*11aa0*/  F2FP.BF16.F32.PACK_AB R26, R25, R22 ;  /* 0x00000016191a723e */ /* 0x000fe200000010ff */
[----:B------:R-:W-:Y:S01]  /*11ab0*/  IMAD.MOV.U32 R75, RZ, RZ, R248 ;  /* 0x000000ffff4b7224 */ /* 0x000fe200078e00f8 */
[----:B------:R-:W-:Y:S01]  /*11ac0*/  @!P1 PRMT R214, R140, 0x5410, RZ ;  /* 0x000054108cd69816 */ /* 0x000fe200000000ff */
[----:B------:R-:W-:Y:S01]  /*11ad0*/  IMAD.MOV.U32 R15, RZ, RZ, R175 ;  /* 0x000000ffff0f7224 */ /* 0x000fe200078e00af */
[----:B------:R-:W-:Y:S01]  /*11ae0*/  F2FP.BF16.F32.PACK_AB R23, R14, R11 ;  /* 0x0000000b0e17723e */ /* 0x000fe200000010ff */
[----:B------:R-:W-:Y:S01]  /*11af0*/  IMAD.MOV.U32 R14, RZ, RZ, R245 ;  /* 0x000000ffff0e7224 */ /* 0x000fe200078e00f5 */
[----:B------:R-:W-:Y:S01]  /*11b00*/  ISETP.LE.U32.AND P1, PT, R9, UR13, PT ;  /* 0x0000000d09007c0c */ /* 0x000fe2000bf23070 */
[----:B------:R-:W-:Y:S02]  /*11b10*/  IMAD.MOV.U32 R13, RZ, RZ, R244 ;  /* 0x000000ffff0d7224 */ /* 0x000fe400078e00f4 */
[C---:B------:R-:W-:Y:S01]  /*11b20*/  FADD.FTZ R27, R17.reuse, R3 ;  /* 0x00000003111b7221 */ /* 0x040fe20000010000 */
        /* <DEDUP_REMOVED lines=10> */
[-C--:B--2---:R-:W-:Y:S01]  /*11bd0*/  FMUL.FTZ R49, R116, R6.reuse ;  /* 0x0000000674317220 */ /* 0x084fe20000410000 */
[-C--:B------:R-:W-:Y:S01]  /*11be0*/  FMUL.FTZ R41, R117, R6.reuse ;  /* 0x0000000675297220 */ /* 0x080fe20000410000 */
[-C--:B------:R-:W-:Y:S01]  /*11bf0*/  FMUL.FTZ R12, R112, R6.reuse ;  /* 0x00000006700c7220 */ /* 0x080fe20000410000 */
[-C--:B------:R-:W-:Y:S01]  /*11c00*/  FMUL.FTZ R42, R113, R6.reuse ;  /* 0x00000006712a7220 */ /* 0x080fe20000410000 */
[-C--:B------:R-:W-:Y:S01]  /*11c10*/  FMUL.FTZ R17, R100, R6.reuse ;  /* 0x0000000664117220 */ /* 0x080fe20000410000 */
[----:B------:R-:W-:Y:S01]  /*11c20*/  FMUL.FTZ R143, R101, R6 ;  /* 0x00000006658f7220 */ /* 0x000fe20000410000 */
[----:B------:R-:W-:Y:S01]  /*11c30*/  FMUL.FTZ R6, R103, R7 ;  /* 0x0000000767067220 */ /* 0x000fe20000410000 */
[----:B-1----:R-:W-:Y:S01]  /*11c40*/  F2FP.BF16.F32.PACK_AB R3, R141, R172 ;  /* 0x000000ac8d03723e */ /* 0x002fe200000010ff */
[----:B------:R-:W-:-:S02]  /*11c50*/  IMAD.MOV.U32 R103, RZ, RZ, R48 ;  /* 0x000000ffff677224 */ /* 0x000fc400078e0030 */
[-C--:B------:R-:W-:Y:S01]  /*11c60*/  FMUL.FTZ R250, R134, R7.reuse ;  /* 0x0000000786fa7220 */ /* 0x080fe20000410000 */
[----:B---3--:R-:W-:Y:S01]  /*11c70*/  IMAD.MOV.U32 R134, RZ, RZ, R5 ;  /* 0x000000ffff867224 */ /* 0x008fe200078e0005 */
[C---:B------:R-:W-:Y:S02]  /*11c80*/  PRMT R206, R3.reuse, 0x7610, R206 ;  /* 0x0000761003ce7816 */ /* 0x040fe400000000ce */
[----:B------:R-:W-:Y:S01]  /*11c90*/  PRMT R205, R3, 0x7632, R205 ;  /* 0x0000763203cd7816 */ /* 0x000fe200000000cd */
[----:B------:R-:W-:Y:S01]  /*11ca0*/  FMUL.FTZ R5, R115, R7 ;  /* 0x0000000773057220 */ /* 0x000fe20000410000 */
[----:B----4-:R-:W-:-:S04]  /*11cb0*/  F2FP.BF16.F32.PACK_AB R3, R133, R103 ;  /* 0x000000678503723e */ /* 0x010fc800000010ff */
[C---:B------:R-:W-:Y:S02]  /*11cc0*/  PRMT R202, R3.reuse, 0x7610, R202 ;  /* 0x0000761003ca7816 */ /* 0x040fe400000000ca */
[----:B------:R-:W-:Y:S01]  /*11cd0*/  PRMT R201, R3, 0x7632, R201 ;  /* 0x0000763203c97816 */ /* 0x000fe200000000c9 */
[----:B------:R-:W-:Y:S01]  /*11ce0*/  FADD.FTZ R3, R240, R21 ;  /* 0x00000015f0037221 */ /* 0x000fe20000010000 */
[----:B------:R-:W-:Y:S01]  /*11cf0*/  IMAD.MOV.U32 R21, RZ, RZ, R5 ;  /* 0x000000ffff157224 */ /* 0x000fe200078e0005 */
[----:B------:R-:W-:Y:S01]  /*11d00*/  ISETP.LE.U32.AND P6, PT, R16, UR13, PT ;  /* 0x0000000d10007c0c */ /* 0x000fe2000bfc3070 */
[----:B------:R-:W1:Y:S01]  /*11d10*/  MUFU.EX2 R5, R43 ;  /* 0x0000002b00057308 */ /* 0x000e620000000800 */
[----:B------:R-:W-:Y:S01]  /*11d20*/  F2FP.BF16.F32.PACK_AB R4, R134, R173 ;  /* 0x000000ad8604723e */ /* 0x000fe200000010ff */
[----:B------:R-:W-:Y:S02]  /*11d30*/  @!P3 HFMA2.BF16_V2 R69, -RZ.H0_H0, RZ.H0_H0, -R205.H0_H0 ;  /* 0x200000ffff45b231 */ /* 0x000fe400003409cd */
[----:B------:R-:W-:Y:S01]  /*11d40*/  IMAD.MOV.U32 R72, RZ, RZ, R179 ;  /* 0x000000ffff487224 */ /* 0x000fe200078e00b3 */
[----:B------:R-:W-:Y:S01]  /*11d50*/  PRMT R204, R4, 0x7610, R204 ;  /* 0x0000761004cc7816 */ /* 0x000fe200000000cc */
[----:B------:R-:W-:Y:S01]  /*11d60*/  FADD.FTZ R3, R196, R3 ;  /* 0x00000003c4037221 */ /* 0x000fe20000010000 */
[----:B------:R-:W-:Y:S01]  /*11d70*/  PRMT R47, R206, 0x5410, R205 ;  /* 0x00005410ce2f7816 */ /* 0x000fe200000000cd */
[----:B------:R-:W-:Y:S01]  /*11d80*/  IMAD.MOV.U32 R142, RZ, RZ, R28 ;  /* 0x000000ffff8e7224 */ /* 0x000fe200078e001c */
[----:B------:R-:W-:Y:S01]  /*11d90*/  @!P3 PRMT R205, R69, 0x5410, RZ ;  /* 0x0000541045cdb816 */ /* 0x000fe200000000ff */
[-C--:B------:R-:W-:Y:S01]  /*11da0*/  FMUL.FTZ R45, R123, R7.reuse ;  /* 0x000000077b2d7220 */ /* 0x080fe20000410000 */
[----:B------:R-:W-:Y:S01]  /*11db0*/  FMUL.FTZ R22, R102, R7 ;  /* 0x0000000766167220 */ /* 0x000fe20000410000 */
[----:B------:R-:W-:-:S02]  /*11dc0*/  IMAD.MOV.U32 R69, RZ, RZ, R12 ;  /* 0x000000ffff457224 */ /* 0x000fc400078e000c */
[----:B------:R-:W-:Y:S02]  /*11dd0*/  @!P6 HFMA2.BF16_V2 R58, -RZ.H0_H0, RZ.H0_H0, -R204.H0_H0 ;  /* 0x200000ffff3ae231 */ /* 0x000fe400003409cc */
[----:B------:R-:W-:Y:S01]  /*11de0*/  IMAD.MOV.U32 R28, RZ, RZ, R251 ;  /* 0x000000ffff1c7224 */ /* 0x000fe200078e00fb */
[----:B------:R-:W-:Y:S01]  /*11df0*/  PRMT R203, R4, 0x7632, R203 ;  /* 0x0000763204cb7816 */ /* 0x000fe200000000cb */
        /* <DEDUP_REMOVED lines=24> */
[----:B------:R-:W-:Y:S01]  /*11f80*/  FADD.FTZ R2, R192, R3 ;  /* 0x00000003c0027221 */ /* 0x000fe20000010000 */
[----:B------:R-:W-:-:S02]  /*11f90*/  IMAD.MOV.U32 R10, RZ, RZ, R247 ;  /* 0x000000ffff0a7224 */ /* 0x000fc400078e00f7 */
[----:B-1----:R-:W-:Y:S01]  /*11fa0*/  FADD.FTZ R3, R5, R24 ;  /* 0x0000001805037221 */ /* 0x002fe20000010000 */
        /* <DEDUP_REMOVED lines=9> */
[----:B------:R-:W-:Y:S01]  /*12040*/  FMUL.FTZ R129, R119, R7 ;  /* 0x0000000777817220 */ /* 0x000fe20000410000 */
[----:B------:R-:W-:Y:S01]  /*12050*/  IMAD.MOV.U32 R13, RZ, RZ, R142 ;  /* 0x000000ffff0d7224 */ /* 0x000fe200078e008e */
[----:B------:R-:W-:Y:S01]  /*12060*/  PRMT R45, R204, 0x5410, R203 ;  /* 0x00005410cc2d7816 */ /* 0x000fe200000000cb */
[----:B------:R-:W-:-:S02]  /*12070*/  IMAD.MOV.U32 R24, RZ, RZ, R48 ;  /* 0x000000ffff187224 */ /* 0x000fc400078e0030 */
[----:B------:R-:W-:Y:S02]  /*12080*/  @!P2 HFMA2.BF16_V2 R54, -RZ.H0_H0, RZ.H0_H0, -R202.H0_H0 ;  /* 0x200000ffff36a231 */ /* 0x000fe400003409ca */
[----:B------:R-:W-:Y:S01]  /*12090*/  IMAD.MOV.U32 R7, RZ, RZ, R31 ;  /* 0x000000ffff077224 */ /* 0x000fe200078e001f */
[----:B------:R-:W-:Y:S01]  /*120a0*/  @!P6 PRMT R204, R58, 0x5410, RZ ;  /* 0x000054103acce816 */ /* 0x000fe200000000ff */
        /* <DEDUP_REMOVED lines=22> */
[----:B------:R-:W-:Y:S01]  /*12210*/  FADD.FTZ R0, R198, R8 ;  /* 0x00000008c6007221 */ /* 0x000fe20000010000 */
[----:B------:R-:W-:Y:S01]  /*12220*/  IMAD.MOV.U32 R135, RZ, RZ, R17 ;  /* 0x000000ffff877224 */ /* 0x000fe200078e0011 */
[----:B------:R-:W-:Y:S01]  /*12230*/  PRMT R46, R202, 0x5410, R201 ;  /* 0x00005410ca2e7816 */ /* 0x000fe200000000c9 */
[----:B------:R-:W-:Y:S01]  /*12240*/  IMAD.WIDE.U32 R16, R24, -0x326172a9, RZ ;  /* 0xcd9e8d5718107825 */ /* 0x000fe200078e00ff */
[----:B------:R1:W2:Y:S01]  /*12250*/  MUFU.EX2 R4, R44 ;  /* 0x0000002c00047308 */ /* 0x0002a20000000800 */
[----:B------:R-:W-:Y:S02]  /*12260*/  @!P2 PRMT R202, R54, 0x5410, RZ ;  /* 0x0000541036caa816 */ /* 0x000fe400000000ff */
[----:B------:R-:W-:Y:S02]  /*12270*/  @!P0 HFMA2.BF16_V2 R57, -RZ.H0_H0, RZ.H0_H0, -R203.H0_H0 ;  /* 0x200000ffff398231 */ /* 0x000fe400003409cb */
[----:B------:R-:W-:Y:S02]  /*12280*/  IMAD.MOV.U32 R54, RZ, RZ, R14 ;  /* 0x000000ffff367224 */ /* 0x000fe400078e000e */
[----:B------:R-:W-:Y:S01]  /*12290*/  FADD.FTZ R14, R163, R0 ;  /* 0x00000000a30e7221 */ /* 0x000fe20000010000 */
[----:B------:R-:W-:Y:S01]  /*122a0*/  LOP3.LUT R0, R17, R130, RZ, 0x3c, !PT ;  /* 0x0000008211007212 */ /* 0x000fe200078e3cff */
[----:B------:R-:W-:-:S02]  /*122b0*/  IMAD.MOV.U32 R108, RZ, RZ, R69 ;  /* 0x000000ffff6c7224 */ /* 0x000fc400078e0045 */
[----:B------:R-:W-:Y:S02]  /*122c0*/  @!P1 HFMA2.BF16_V2 R52, -RZ.H0_H0, RZ.H0_H0, -R201.H0_H0 ;  /* 0x200000ffff349231 */ /* 0x000fe400003409c9 */
[----:B------:R-:W-:Y:S02]  /*122d0*/  IMAD.MOV.U32 R69, RZ, RZ, R6 ;  /* 0x000000ffff457224 */ /* 0x000fe400078e0006 */
[----:B------:R-:W-:Y:S02]  /*122e0*/  @!P4 HFMA2.BF16_V2 R145, -RZ.H0_H0, RZ.H0_H0, -R206.H0_H0 ;  /* 0x200000ffff91c231 */ /* 0x000fe400003409ce */
[----:B------:R-:W-:Y:S01]  /*122f0*/  IMAD.MOV.U32 R111, RZ, RZ, R102 ;  /* 0x000000ffff6f7224 */ /* 0x000fe200078e0066 */
[----:B------:R-:W-:Y:S01]  /*12300*/  PRMT R196, R25, 0x7632, R196 ;  /* 0x0000763219c47816 */ /* 0x000fe200000000c4 */
[----:B------:R-:W-:Y:S02]  /*12310*/  IMAD.MOV.U32 R102, RZ, RZ, R15 ;  /* 0x000000ffff667224 */ /* 0x000fe400078e000f */
[----:B------:R-:W-:Y:S01]  /*12320*/  FADD.FTZ R15, R199, R2 ;  /* 0x00000002c70f7221 */ /* 0x000fe20000010000 */
[----:B------:R-:W-:Y:S01]  /*12330*/  IMAD.MOV.U32 R109, RZ, RZ, R21 ;  /* 0x000000ffff6d7224 */ /* 0x000fe200078e0015 */
[----:B------:R-:W-:Y:S01]  /*12340*/  PRMT R193, R25, 0x7610, R193 ;  /* 0x0000761019c17816 */ /* 0x000fe200000000c1 */
[----:B------:R-:W-:Y:S01]  /*12350*/  MUFU.EX2 R237, R237 ;  /* 0x000000ed00ed7308 */ /* 0x000fe20000000800 */
[----:B-1----:R-:W-:Y:S01]  /*12360*/  IMAD.MOV.U32 R44, RZ, RZ, R7 ;  /* 0x000000ffff2c7224 */ /* 0x002fe200078e0007 */
[----:B------:R-:W-:Y:S01]  /*12370*/  USHF.L.U32 UR4, UR19, 0x3, URZ ;  /* 0x0000000313047899 */ /* 0x000fe2000800063f */
[----:B------:R-:W-:Y:S01]  /*12380*/  IMAD.WIDE.U32 R6, R0, -0x2daee0ad, RZ ;  /* 0xd2511f5300067825 */ /* 0x000fe200078e00ff */
[----:B------:R-:W-:-:S03]  /*12390*/  LOP3.LUT R2, R19, UR29, R16, 0x96, !PT ;  /* 0x0000001d13027c12 */ /* 0x000fc6000f8e9610 */
[----:B--2---:R-:W-:Y:S01]  /*123a0*/  FADD.FTZ R21, R4, R3 ;  /* 0x0000000304157221 */ /* 0x004fe20000010000 */
[----:B------:R-:W-:Y:S01]  /*123b0*/  UIADD3 UR6, UR6, 0x1, URZ ;  /* 0x0000000106067890 */ /* 0x000fe2000fffe03f */
[----:B------:R2:W5:Y:S01]  /*123c0*/  LDL.LU R192, [R1+0x1bc] ;  /* 0x0001bc0001c07983 */ /* 0x0005620000300800 */
[----:B------:R-:W-:Y:S01]  /*123d0*/  LOP3.LUT R0, R7, UR21, R208, 0x96, !PT ;  /* 0x0000001507007c12 */ /* 0x000fe2000f8e96d0 */
[----:B------:R-:W-:Y:S01]  /*123e0*/  IMAD.WIDE.U32 R2, R2, -0x2daee0ad, RZ ;  /* 0xd2511f5302027825 */ /* 0x000fe200078e00ff */
[----:B------:R-:W-:-:S03]  /*123f0*/  F2FP.BF16.F32.PACK_AB R20, R4, R5 ;  /* 0x000000050414723e */ /* 0x000fc600000010ff */
[----:B------:R-:W-:Y:S01]  /*12400*/  IMAD.WIDE.U32 R4, R0, -0x326172a9, RZ ;  /* 0xcd9e8d5700047825 */ /* 0x000fe200078e00ff */
[----:B------:R-:W-:Y:S02]  /*12410*/  LOP3.LUT R0, R3, UR42, R6, 0x96, !PT ;  /* 0x0000002a03007c12 */ /* 0x000fe4000f8e9606 */
[----:B------:R-:W-:Y:S02]  /*12420*/  @!P0 PRMT R203, R57, 0x5410, RZ ;  /* 0x0000541039cb8816 */ /* 0x000fe400000000ff */
[----:B------:R-:W-:Y:S01]  /*12430*/  LOP3.LUT R3, R5, UR43, R18, 0x96, !PT ;  /* 0x0000002b05037c12 */ /* 0x000fe2000f8e9612 */
[----:B------:R-:W-:Y:S02]  /*12440*/  IMAD.MOV.U32 R57, RZ, RZ, R131 ;  /* 0x000000ffff397224 */ /* 0x000fe400078e0083 */
[----:B------:R-:W-:Y:S02]  /*12450*/  IMAD.MOV.U32 R131, RZ, RZ, R9 ;  /* 0x000000ffff837224 */ /* 0x000fe400078e0009 */
[----:B------:R-:W-:-:S04]  /*12460*/  IMAD.WIDE.U32 R8, R3, -0x2daee0ad, RZ ;  /* 0xd2511f5303087825 */ /* 0x000fc800078e00ff */
[----:B------:R-:W-:Y:S02]  /*12470*/  IMAD.MOV.U32 R48, RZ, RZ, R13 ;  /* 0x000000ffff307224 */ /* 0x000fe400078e000d */
[----:B------:R-:W-:Y:S02]  /*12480*/  IMAD.MOV.U32 R7, RZ, RZ, R12 ;  /* 0x000000ffff077224 */ /* 0x000fe400078e000c */
[----:B------:R-:W-:Y:S01]  /*12490*/  IMAD.WIDE.U32 R12, R0, -0x326172a9, RZ ;  /* 0xcd9e8d57000c7825 */ /* 0x000fe200078e00ff */
[----:B------:R-:W-:Y:S02]  /*124a0*/  LOP3.LUT R0, R9, UR40, R2, 0x96, !PT ;  /* 0x0000002809007c12 */ /* 0x000fe4000f8e9602 */
[----:B------:R-:W-:Y:S01]  /*124b0*/  @!P1 PRMT R201, R52, 0x5410, RZ ;  /* 0x0000541034c99816 */ /* 0x000fe200000000ff */
[----:B------:R-:W-:Y:S02]  /*124c0*/  IMAD.MOV.U32 R110, RZ, RZ, R10 ;  /* 0x000000ffff6e7224 */ /* 0x000fe400078e000a */
[----:B------:R-:W-:-:S02]  /*124d0*/  IMAD.MOV.U32 R52, RZ, RZ, R11 ;  /* 0x000000ffff347224 */ /* 0x000fc400078e000b */
        /* <DEDUP_REMOVED lines=9> */
[----:B------:R-:W-:Y:S01]  /*12570*/  LOP3.LUT R0, R3, UR26, R8, 0x96, !PT ;  /* 0x0000001a03007c12 */ /* 0x000fe2000f8e9608 */
[----:B------:R-:W-:-:S03]  /*12580*/  IMAD.MOV.U32 R8, RZ, RZ, R7 ;  /* 0x000000ffff087224 */ /* 0x000fc600078e0007 */
[----:B------:R-:W-:-:S04]  /*12590*/  LOP3.LUT R7, R0, 0xff, RZ, 0xc0, !PT ;  /* 0x000000ff00077812 */ /* 0x000fc800078ec0ff */
[----:B------:R-:W-:Y:S02]  /*125a0*/  ISETP.LE.U32.AND P1, PT, R7, UR13, PT ;  /* 0x0000000d07007c0c */ /* 0x000fe4000bf23070 */
[----:B------:R-:W-:Y:S02]  /*125b0*/  LOP3.LUT R7, R0, 0xffff, RZ, 0xc0, !PT ;  /* 0x0000ffff00077812 */ /* 0x000fe400078ec0ff */
[----:B------:R-:W-:Y:S02]  /*125c0*/  LOP3.LUT R10, R9, UR37, R10, 0x96, !PT ;  /* 0x00000025090a7c12 */ /* 0x000fe4000f8e960a */
[----:B------:R-:W-:Y:S02]  /*125d0*/  SHF.R.U32.HI R7, RZ, 0x8, R7 ;  /* 0x00000008ff077819 */ /* 0x000fe40000011607 */
[----:B------:R-:W-:Y:S02]  /*125e0*/  LOP3.LUT R9, R5, UR43, R158, 0x96, !PT ;  /* 0x0000002b05097c12 */ /* 0x000fe4000f8e969e */
[----:B------:R-:W-:-:S02]  /*125f0*/  SHF.R.U32.HI R5, RZ, 0x10, R0 ;  /* 0x00000010ff057819 */ /* 0x000fc40000011600 */
[----:B------:R-:W-:Y:S02]  /*12600*/  LOP3.LUT R7, R7, 0xffff, RZ, 0xc0, !PT ;  /* 0x0000ffff07077812 */ /* 0x000fe400078ec0ff */
[----:B------:R-:W-:Y:S02]  /*12610*/  SHF.R.U32.HI R0, RZ, 0x18, R0 ;  /* 0x00000018ff007819 */ /* 0x000fe40000011600 */
[----:B------:R-:W-:Y:S02]  /*12620*/  ISETP.LE.U32.AND P0, PT, R7, UR13, PT ;  /* 0x0000000d07007c0c */ /* 0x000fe4000bf03070 */
[----:B------:R-:W-:Y:S02]  /*12630*/  ISETP.LE.U32.AND P2, PT, R0, UR13, PT ;  /* 0x0000000d00007c0c */ /* 0x000fe4000bf43070 */
[----:B------:R-:W-:Y:S02]  /*12640*/  LOP3.LUT R0, R2, 0xff, RZ, 0xc0, !PT ;  /* 0x000000ff02007812 */ /* 0x000fe400078ec0ff */
[----:B------:R-:W-:-:S02]  /*12650*/  LOP3.LUT R5, R5, 0xff, RZ, 0xc0, !PT ;  /* 0x000000ff05057812 */ /* 0x000fc400078ec0ff */
[----:B------:R-:W-:Y:S02]  /*12660*/  @!P4 PRMT R206, R145, 0x5410, RZ ;  /* 0x0000541091cec816 */ /* 0x000fe400000000ff */
[----:B------:R-:W-:Y:S02]  /*12670*/  PRMT R19, R26, 0x7610, R19 ;  /* 0x000076101a137816 */ /* 0x000fe40000000013 */
[----:B------:R-:W-:Y:S02]  /*12680*/  ISETP.LE.U32.AND P4, PT, R0, UR13, PT ;  /* 0x0000000d00007c0c */ /* 0x000fe4000bf83070 */
[----:B------:R-:W-:Y:S01]  /*12690*/  ISETP.LE.U32.AND P3, PT, R5, UR13, PT ;  /* 0x0000000d05007c0c */ /* 0x000fe2000bf63070 */
[----:B------:R-:W-:Y:S01]  /*126a0*/  IMAD.MOV.U32 R5, RZ, RZ, R22 ;  /* 0x000000ffff057224 */ /* 0x000fe200078e0016 */
[----:B------:R-:W-:Y:S01]  /*126b0*/  SHF.R.U32.HI R0, RZ, 0x10, R2 ;  /* 0x00000010ff007819 */ /* 0x000fe20000011602 */
[----:B------:R-:W-:Y:S01]  /*126c0*/  IMAD.MOV.U32 R7, RZ, RZ, R8 ;  /* 0x000000ffff077224 */ /* 0x000fe200078e0008 */
[----:B------:R-:W-:Y:S01]  /*126d0*/  PRMT R18, R26, 0x7632, R18 ;  /* 0x000076321a127816 */ /* 0x000fe20000000012 */
[----:B------:R-:W-:Y:S01]  /*126e0*/  @!P1 HFMA2.BF16_V2 R62, -RZ.H0_H0, RZ.H0_H0, -R19.H0_H0 ;  /* 0x200000ffff3e9231 */ /* 0x000fe20000340913 */
[----:B------:R-:W-:-:S02]  /*126f0*/  SHF.R.U32.HI R8, RZ, 0x18, R2 ;  /* 0x00000018ff087819 */ /* 0x000fc40000011602 */
[----:B------:R-:W-:Y:S01]  /*12700*/  LOP3.LUT R3, R2, 0xffff, RZ, 0xc0, !PT ;  /* 0x0000ffff02037812 */ /* 0x000fe200078ec0ff */
[----:B------:R-:W-:Y:S01]  /*12710*/  IMAD.MOV.U32 R2, RZ, RZ, R5 ;  /* 0x000000ffff027224 */ /* 0x000fe200078e0005 */
[----:B------:R-:W-:Y:S01]  /*12720*/  LOP3.LUT R0, R0, 0xff, RZ, 0xc0, !PT ;  /* 0x000000ff00007812 */ /* 0x000fe200078ec0ff */
[----:B------:R-:W-:Y:S01]  /*12730*/  IMAD.MOV.U32 R26, RZ, RZ, R43 ;  /* 0x000000ffff1a7224 */ /* 0x000fe200078e002b */
[----:B------:R-:W-:Y:S01]  /*12740*/  PRMT R43, R19, 0x5410, R18 ;  /* 0x00005410132b7816 */ /* 0x000fe20000000012 */
[----:B------:R-:W-:Y:S02]  /*12750*/  @!P0 HFMA2.BF16_V2 R59, -RZ.H0_H0, RZ.H0_H0, -R18.H0_H0 ;  /* 0x200000ffff3b8231 */ /* 0x000fe40000340912 */
[----:B------:R-:W-:Y:S01]  /*12760*/  IMAD.MOV.U32 R5, RZ, RZ, R7 ;  /* 0x000000ffff057224 */ /* 0x000fe200078e0007 */
[----:B------:R-:W-:Y:S01]  /*12770*/  @!P1 PRMT R19, R62, 0x5410, RZ ;  /* 0x000054103e139816 */ /* 0x000fe200000000ff */
[----:B------:R-:W-:Y:S01]  /*12780*/  IMAD.MOV.U32 R7, RZ, RZ, R24 ;  /* 0x000000ffff077224 */ /* 0x000fe200078e0018 */
[----:B------:R-:W-:Y:S01]  /*12790*/  ISETP.LE.U32.AND P6, PT, R0, UR13, PT ;  /* 0x0000000d00007c0c */ /* 0x000fe2000bfc3070 */
[----:B------:R-:W-:Y:S01]  /*127a0*/  IMAD.MOV.U32 R62, RZ, RZ, R2 ;  /* 0x000000ffff3e7224 */ /* 0x000fe200078e0002 */
[----:B------:R-:W-:Y:S01]  /*127b0*/  SHF.R.U32.HI R0, RZ, 0x8, R3 ;  /* 0x00000008ff007819 */ /* 0x000fe20000011603 */
[----:B------:R-:W-:Y:S01]  /*127c0*/  IMAD.WIDE.U32 R2, R10, -0x2daee0ad, RZ ;  /* 0xd2511f530a027825 */ /* 0x000fe200078e00ff */
[----:B------:R-:W-:-:S02]  /*127d0*/  LOP3.LUT R11, R159, UR29, R16, 0x96, !PT ;  /* 0x0000001d9f0b7c12 */ /* 0x000fc4000f8e9610 */
[----:B------:R-:W-:Y:S01]  /*127e0*/  @!P0 PRMT R18, R59, 0x5410, RZ ;  /* 0x000054103b128816 */ /* 0x000fe200000000ff */
[----:B------:R-:W-:Y:S01]  /*127f0*/  IMAD.MOV.U32 R59, RZ, RZ, R5 ;  /* 0x000000ffff3b7224 */ /* 0x000fe200078e0005 */
[C---:B------:R-:W-:Y:S02]  /*12800*/  PRMT R16, R23.reuse, 0x7632, R16 ;  /* 0x0000763217107816 */ /* 0x040fe40000000010 */
[----:B------:R-:W-:Y:S01]  /*12810*/  PRMT R17, R23, 0x7610, R17 ;  /* 0x0000761017117816 */ /* 0x000fe20000000011 */
[----:B------:R-:W-:Y:S01]  /*12820*/  IMAD.MOV.U32 R23, RZ, RZ, R7 ;  /* 0x000000ffff177224 */ /* 0x000fe200078e0007 */
[----:B------:R-:W-:Y:S01]  /*12830*/  LOP3.LUT R5, R0, 0xffff, RZ, 0xc0, !PT ;  /* 0x0000ffff00057812 */ /* 0x000fe200078ec0ff */
[----:B------:R1:W3:Y:S01]  /*12840*/  MUFU.EX2 R7, R60 ;  /* 0x0000003c00077308 */ /* 0x0002e20000000800 */
[----:B------:R-:W-:Y:S02]  /*12850*/  LOP3.LUT R0, R3, UR20, R12, 0x96, !PT ;  /* 0x0000001403007c12 */ /* 0x000fe4000f8e960c */
[----:B------:R-:W-:-:S02]  /*12860*/  ISETP.LE.U32.AND P0, PT, R5, UR13, PT ;  /* 0x0000000d05007c0c */ /* 0x000fc4000bf03070 */
[----:B------:R-:W-:-:S03]  /*12870*/  LOP3.LUT R5, R0, 0xffff, RZ, 0xc0, !PT ;  /* 0x0000ffff00057812 */ /* 0x000fc600078ec0ff */
[----:B------:R-:W4:Y:S01]  /*12880*/  MUFU.EX2 R10, R61 ;  /* 0x0000003d000a7308 */ /* 0x000f220000000800 */
[----:B------:R-:W-:Y:S01]  /*12890*/  SHF.R.U32.HI R5, RZ, 0x8, R5 ;  /* 0x00000008ff057819 */ /* 0x000fe20000011605 */
[----:B------:R-:W-:-:S03]  /*128a0*/  @!P3 HFMA2.BF16_V2 R64, -RZ.H0_H0, RZ.H0_H0, -R17.H0_H0 ;  /* 0x200000ffff40b231 */ /* 0x000fc60000340911 */
[----:B------:R-:W-:Y:S01]  /*128b0*/  LOP3.LUT R5, R5, 0xffff, RZ, 0xc0, !PT ;  /* 0x0000ffff05057812 */ /* 0x000fe200078ec0ff */
[----:B-1----:R-:W-:Y:S01]  /*128c0*/  IMAD.MOV.U32 R60, RZ, RZ, R42 ;  /* 0x000000ffff3c7224 */ /* 0x002fe200078e002a */
[----:B------:R-:W-:Y:S02]  /*128d0*/  PRMT R42, R17, 0x5410, R16 ;  /* 0x00005410112a7816 */ /* 0x000fe40000000010 */
[----:B------:R-:W-:Y:S02]  /*128e0*/  @!P3 PRMT R17, R64, 0x5410, RZ ;  /* 0x000054104011b816 */ /* 0x000fe400000000ff */
[----:B------:R-:W-:Y:S01]  /*128f0*/  ISETP.LE.U32.AND P3, PT, R5, UR13, PT ;  /* 0x0000000d05007c0c */ /* 0x000fe2000bf63070 */
[----:B---3--:R-:W-:Y:S01]  /*12900*/  FADD.FTZ R5, R7, R21 ;  /* 0x0000001507057221 */ /* 0x008fe20000010000 */
[----:B------:R-:W-:Y:S02]  /*12910*/  IMAD.MOV.U32 R64, RZ, RZ, R60 ;  /* 0x000000ffff407224 */ /* 0x000fe400078e003c */
[----:B------:R-:W-:-:S02]  /*12920*/  @!P2 HFMA2.BF16_V2 R63, -RZ.H0_H0, RZ.H0_H0, -R16.H0_H0 ;  /* 0x200000ffff3fa231 */ /* 0x000fc40000340910 */
[----:B------:R-:W-:Y:S01]  /*12930*/  IMAD.MOV.U32 R60, RZ, RZ, R23 ;  /* 0x000000ffff3c7224 */ /* 0x000fe200078e0017 */
[C---:B------:R-:W-:Y:S01]  /*12940*/  PRMT R200, R20.reuse, 0x7610, R200 ;  /* 0x0000761014c87816 */ /* 0x040fe200000000c8 */
[----:B------:R-:W-:Y:S01]  /*12950*/  IMAD.MOV.U32 R23, RZ, RZ, R59 ;  /* 0x000000ffff177224 */ /* 0x000fe200078e003b */
[----:B------:R-:W-:Y:S01]  /*12960*/  PRMT R199, R20, 0x7632, R199 ;  /* 0x0000763214c77816 */ /* 0x000fe200000000c7 */
[----:B------:R-:W-:Y:S02]  /*12970*/  IMAD.MOV.U32 R59, RZ, RZ, R26 ;  /* 0x000000ffff3b7224 */ /* 0x000fe400078e001a */
[----:B----4-:R-:W-:Y:S01]  /*12980*/  FADD.FTZ R20, R10, R5 ;  /* 0x000000050a147221 */ /* 0x010fe20000010000 */
[----:B------:R-:W-:Y:S01]  /*12990*/  IMAD.MOV.U32 R26, RZ, RZ, R111 ;  /* 0x000000ffff1a7224 */ /* 0x000fe200078e006f */
[----:B------:R-:W-:Y:S01]  /*129a0*/  LOP3.LUT R5, R0, 0xff, RZ, 0xc0, !PT ;  /* 0x000000ff00057812 */ /* 0x000fe200078ec0ff */
[----:B------:R-:W-:Y:S01]  /*129b0*/  IMAD.MOV.U32 R111, RZ, RZ, R110 ;  /* 0x000000ffff6f7224 */ /* 0x000fe200078e006e */
[----:B------:R-:W-:Y:S01]  /*129c0*/  @!P2 PRMT R16, R63, 0x5410, RZ ;  /* 0x000054103f10a816 */ /* 0x000fe200000000ff */
[----:B------:R-:W-:-:S02]  /*129d0*/  IMAD.MOV.U32 R110, RZ, RZ, R52 ;  /* 0x000000ffff6e7224 */ /* 0x000fc400078e0034 */
[----:B------:R-:W-:Y:S02]  /*129e0*/  @!P4 HFMA2.BF16_V2 R66, -RZ.H0_H0, RZ.H0_H0, -R200.H0_H0 ;  /* 0x200000ffff42c231 */ /* 0x000fe400003409c8 */
[----:B------:R-:W-:Y:S02]  /*129f0*/  IMAD.MOV.U32 R52, RZ, RZ, R54 ;  /* 0x000000ffff347224 */ /* 0x000fe400078e0036 */
[----:B------:R-:W-:Y:S02]  /*12a00*/  @!P0 HFMA2.BF16_V2 R65, -RZ.H0_H0, RZ.H0_H0, -R199.H0_H0 ;  /* 0x200000ffff418231 */ /* 0x000fe400003409c7 */
[----:B------:R-:W-:Y:S01]  /*12a10*/  IMAD.MOV.U32 R54, RZ, RZ, R102 ;  /* 0x000000ffff367224 */ /* 0x000fe200078e0066 */
[----:B------:R-:W-:Y:S01]  /*12a20*/  ISETP.LE.U32.AND P2, PT, R5, UR13, PT ;  /* 0x0000000d05007c0c */ /* 0x000fe2000bf43070 */
[----:B------:R-:W-:Y:S01]  /*12a30*/  IMAD.MOV.U32 R102, RZ, RZ, R131 ;  /* 0x000000ffff667224 */ /* 0x000fe200078e0083 */
[----:B------:R-:W-:Y:S01]  /*12a40*/  SHF.R.U32.HI R5, RZ, 0x18, R0 ;  /* 0x00000018ff057819 */ /* 0x000fe20000011600 */
[----:B------:R-:W-:Y:S01]  /*12a50*/  IMAD.MOV.U32 R131, RZ, RZ, R41 ;  /* 0x000000ffff837224 */ /* 0x000fe200078e0029 */
[----:B------:R-:W-:-:S02]  /*12a60*/  PRMT R41, R200, 0x5410, R199 ;  /* 0x00005410c8297816 */ /* 0x000fc400000000c7 */
[----:B------:R-:W-:Y:S01]  /*12a70*/  @!P4 PRMT R200, R66, 0x5410, RZ ;  /* 0x0000541042c8c816 */ /* 0x000fe200000000ff */
[----:B------:R-:W-:Y:S01]  /*12a80*/  IMAD.MOV.U32 R66, RZ, RZ, R60 ;  /* 0x000000ffff427224 */ /* 0x000fe200078e003c */
[----:B------:R-:W-:Y:S01]  /*12a90*/  @!P0 PRMT R199, R65, 0x5410, RZ ;  /* 0x0000541041c78816 */ /* 0x000fe200000000ff */
[----:B------:R-:W-:Y:S01]  /*12aa0*/  IMAD.MOV.U32 R60, RZ, RZ, R26 ;  /* 0x000000ffff3c7224 */ /* 0x000fe200078e001a */
[----:B------:R-:W-:Y:S01]  /*12ab0*/  ISETP.LE.U32.AND P0, PT, R5, UR13, PT ;  /* 0x0000000d05007c0c */ /* 0x000fe2000bf03070 */
[----:B------:R-:W-:Y:S01]  /*12ac0*/  MUFU.EX2 R26, R53 ;  /* 0x00000035001a7308 */ /* 0x000fe20000000800 */
[----:B------:R-:W-:Y:S01]  /*12ad0*/  F2FP.BF16.F32.PACK_AB R7, R10, R7 ;  /* 0x000000070a07723e */ /* 0x000fe200000010ff */
[----:B------:R-:W-:-:S06]  /*12ae0*/  IMAD.WIDE.U32 R10, R11, -0x2daee0ad, RZ ;  /* 0xd2511f530b0a7825 */ /* 0x000fcc00078e00ff */
[----:B------:R-:W1:Y:S01]  /*12af0*/  MUFU.EX2 R5, R51 ;  /* 0x0000003300057308 */ /* 0x000e620000000800 */
[----:B------:R-:W-:Y:S01]  /*12b00*/  ISETP.LE.U32.AND P4, PT, R8, UR13, PT ;  /* 0x0000000d08007c0c */ /* 0x000fe2000bf83070 */
[----:B------:R-:W-:Y:S01]  /*12b10*/  IMAD.WIDE.U32 R8, R9, -0x2daee0ad, RZ ;  /* 0xd2511f5309087825 */ /* 0x000fe200078e00ff */
[----:B------:R-:W-:Y:S02]  /*12b20*/  SHF.R.U32.HI R0, RZ, 0x10, R0 ;  /* 0x00000010ff007819 */ /* 0x000fe40000011600 */
[----:B------:R-:W-:Y:S01]  /*12b30*/  LOP3.LUT R6, R11, UR42, R6, 0x96, !PT ;  /* 0x0000002a0b067c12 */ /* 0x000fe2000f8e9606 */
[----:B------:R-:W-:Y:S01]  /*12b40*/  FADD.FTZ R24, R197, R14 ;  /* 0x0000000ec5187221 */ /* 0x000fe20000010000 */
[C---:B------:R-:W-:Y:S02]  /*12b50*/  PRMT R198, R7.reuse, 0x7610, R198 ;  /* 0x0000761007c67816 */ /* 0x040fe400000000c6 */
[----:B------:R-:W-:Y:S02]  /*12b60*/  PRMT R197, R7, 0x7632, R197 ;  /* 0x0000763207c57816 */ /* 0x000fe400000000c5 */
[----:B------:R-:W-:-:S02]  /*12b70*/  LOP3.LUT R0, R0, 0xff, RZ, 0xc0, !PT ;  /* 0x000000ff00007812 */ /* 0x000fc400078ec0ff */
[----:B------:R-:W-:Y:S01]  /*12b80*/  LOP3.LUT R7, R9, UR40, R10, 0x96, !PT ;  /* 0x0000002809077c12 */ /* 0x000fe2000f8e960a */
[----:B------:R-:W-:Y:S01]  /*12b90*/  IMAD.WIDE.U32 R10, R6, -0x326172a9, RZ ;  /* 0xcd9e8d57060a7825 */ /* 0x000fe200078e00ff */
[----:B------:R-:W-:Y:S02]  /*12ba0*/  ISETP.LE.U32.AND P1, PT, R0, UR13, PT ;  /* 0x0000000d00007c0c */ /* 0x000fe4000bf23070 */
[----:B-1----:R-:W-:Y:S01]  /*12bb0*/  F2FP.BF16.F32.PACK_AB R0, R26, R5 ;  /* 0x000000051a00723e */ /* 0x002fe200000010ff */
[----:B------:R-:W-:Y:S01]  /*12bc0*/  IMAD.MOV.U32 R14, RZ, RZ, R188 ;  /* 0x000000ffff0e7224 */ /* 0x000fe200078e00bc */
[----:B------:R-:W-:Y:S01]  /*12bd0*/  LOP3.LUT R4, R11, UR41, R4, 0x96, !PT ;  /* 0x000000290b047c12 */ /* 0x000fe2000f8e9604 */
[----:B------:R-:W-:Y:S01]  /*12be0*/  IMAD.WIDE.U32 R6, R7, -0x326172a9, RZ ;  /* 0xcd9e8d5707067825 */ /* 0x000fe200078e00ff */
[C---:B------:R-:W-:Y:S02]  /*12bf0*/  PRMT R191, R0.reuse, 0x7632, R191 ;  /* 0x0000763200bf7816 */ /* 0x040fe400000000bf */
[----:B------:R-:W-:Y:S01]  /*12c00*/  PRMT R163, R0, 0x7610, R163 ;  /* 0x0000761000a37816 */ /* 0x000fe200000000a3 */
[----:B------:R-:W-:-:S02]  /*12c10*/  IMAD.MOV.U32 R12, RZ, RZ, R14 ;  /* 0x000000ffff0c7224 */ /* 0x000fc400078e000e */
[----:B------:R-:W-:Y:S01]  /*12c20*/  FADD.FTZ R14, R5, R27 ;  /* 0x0000001b050e7221 */ /* 0x000fe20000010000 */
[----:B------:R-:W-:Y:S01]  /*12c30*/  LOP3.LUT R0, R7, UR39, R10, 0x96, !PT ;  /* 0x0000002707007c12 */ /* 0x000fe2000f8e960a */
[----:B------:R-:W-:-:S04]  /*12c40*/  IMAD.WIDE.U32 R4, R4, -0x2daee0ad, RZ ;  /* 0xd2511f5304047825 */ /* 0x000fc800078e00ff */
[----:B------:R-:W-:Y:S01]  /*12c50*/  IMAD.WIDE.U32 R10, R0, -0x2daee0ad, RZ ;  /* 0xd2511f53000a7825 */ /* 0x000fe200078e00ff */
[----:B------:R-:W-:-:S03]  /*12c60*/  LOP3.LUT R5, R5, UR38, R8, 0x96, !PT ;  /* 0x0000002605057c12 */ /* 0x000fc6000f8e9608 */
[----:B------:R-:W-:Y:S01]  /*12c70*/  FADD.FTZ R22, R190, R15 ;  /* 0x0000000fbe167221 */ /* 0x000fe20000010000 */
[----:B------:R-:W-:Y:S01]  /*12c80*/  IMAD.MOV.U32 R15, RZ, RZ, R189 ;  /* 0x000000ffff0f7224 */ /* 0x000fe200078e00bd */
[----:B------:R-:W-:Y:S01]  /*12c90*/  LOP3.LUT R7, R11, UR32, R4, 0x96, !PT ;  /* 0x000000200b077c12 */ /* 0x000fe2000f8e9604 */
[----:B------:R-:W-:Y:S02]  /*12ca0*/  IMAD.MOV.U32 R63, RZ, RZ, R110 ;  /* 0x000000ffff3f7224 */ /* 0x000fe400078e006e */
[----:B------:R-:W-:Y:S02]  /*12cb0*/  @!P2 HFMA2.BF16_V2 R76, -RZ.H0_H0, RZ.H0_H0, -R198.H0_H0 ;  /* 0x200000ffff4ca231 */ /* 0x000fe400003409c6 */
[----:B------:R-:W-:-:S04]  /*12cc0*/  IMAD.WIDE.U32 R4, R5, -0x326172a9, RZ ;  /* 0xcd9e8d5705047825 */ /* 0x000fc800078e00ff */
[----:B------:R-:W-:Y:S01]  /*12cd0*/  @!P3 HFMA2.BF16_V2 R77, -RZ.H0_H0, RZ.H0_H0, -R197.H0_H0 ;  /* 0x200000ffff4db231 */ /* 0x000fe200003409c5 */
[C---:B------:R-:W-:Y:S01]  /*12ce0*/  LOP3.LUT R0, R2.reuse, 0xff, RZ, 0xc0, !PT ;  /* 0x000000ff02007812 */ /* 0x040fe200078ec0ff */
[----:B------:R-:W-:Y:S02]  /*12cf0*/  @!P0 HFMA2.BF16_V2 R78, -RZ.H0_H0, RZ.H0_H0, -R191.H0_H0 ;  /* 0x200000ffff4e8231 */ /* 0x000fe400003409bf */
[----:B------:R-:W-:Y:S01]  /*12d00*/  IMAD.MOV.U32 R110, RZ, RZ, R31 ;  /* 0x000000ffff6e7224 */ /* 0x000fe200078e001f */
[----:B------:R-:W-:Y:S01]  /*12d10*/  LOP3.LUT R9, R2, 0xffff, RZ, 0xc0, !PT ;  /* 0x0000ffff02097812 */ /* 0x000fe200078ec0ff */
[----:B------:R-:W-:Y:S01]  /*12d20*/  IMAD.MOV.U32 R13, RZ, RZ, R15 ;  /* 0x000000ffff0d7224 */ /* 0x000fe200078e000f */
[--C-:B------:R-:W-:Y:S02]  /*12d30*/  SHF.R.U32.HI R11, RZ, 0x10, R2.reuse ;  /* 0x00000010ff0b7819 */ /* 0x100fe40000011602 */
[----:B------:R-:W-:Y:S01]  /*12d40*/  SHF.R.U32.HI R8, RZ, 0x18, R2 ;  /* 0x00000018ff087819 */ /* 0x000fe20000011602 */
[----:B------:R-:W-:Y:S01]  /*12d50*/  IMAD.WIDE.U32 R2, R7, -0x326172a9, RZ ;  /* 0xcd9e8d5707027825 */ /* 0x000fe200078e00ff */
[----:B------:R-:W-:-:S03]  /*12d60*/  LOP3.LUT R6, R5, UR37, R6, 0x96, !PT ;  /* 0x0000002505067c12 */ /* 0x000fc6000f8e9606 */
[----:B------:R-:W-:Y:S01]  /*12d70*/  IMAD.MOV.U32 R61, RZ, RZ, R111 ;  /* 0x000000ffff3d7224 */ /* 0x000fe200078e006f */
[----:B------:R-:W-:Y:S01]  /*12d80*/  PRMT R111, R198, 0x5410, R197 ;  /* 0x00005410c66f7816 */ /* 0x000fe200000000c5 */
[----:B------:R-:W-:Y:S01]  /*12d90*/  IMAD.MOV.U32 R51, RZ, RZ, R110 ;  /* 0x000000ffff337224 */ /* 0x000fe200078e006e */
[----:B------:R-:W-:Y:S01]  /*12da0*/  PRMT R110, R163, 0x5410, R191 ;  /* 0x00005410a36e7816 */ /* 0x000fe200000000bf */
[----:B------:R-:W-:Y:S01]  /*12db0*/  MUFU.EX2 R25, R150 ;  /* 0x0000009600197308 */ /* 0x000fe20000000800 */
[----:B------:R-:W-:Y:S01]  /*12dc0*/  @!P2 PRMT R198, R76, 0x5410, RZ ;  /* 0x000054104cc6a816 */ /* 0x000fe200000000ff */
[----:B------:R-:W-:Y:S01]  /*12dd0*/  IMAD.MOV.U32 R76, RZ, RZ, R12 ;  /* 0x000000ffff4c7224 */ /* 0x000fe200078e000c */
[----:B------:R-:W-:Y:S01]  /*12de0*/  @!P3 PRMT R197, R77, 0x5410, RZ ;  /* 0x000054104dc5b816 */ /* 0x000fe200000000ff */
[----:B------:R-:W-:Y:S01]  /*12df0*/  IMAD.MOV.U32 R77, RZ, RZ, R13 ;  /* 0x000000ffff4d7224 */ /* 0x000fe200078e000d */
[----:B------:R-:W-:Y:S01]  /*12e00*/  @!P0 PRMT R191, R78, 0x5410, RZ ;  /* 0x000054104ebf8816 */ /* 0x000fe200000000ff */
[----:B------:R-:W-:Y:S01]  /*12e10*/  IMAD.MOV.U32 R65, RZ, RZ, R23 ;  /* 0x000000ffff417224 */ /* 0x000fe200078e0017 */
[----:B------:R-:W-:Y:S01]  /*12e20*/  ISETP.LE.U32.AND P0, PT, R0, UR13, PT ;  /* 0x0000000d00007c0c */ /* 0x000fe2000bf03070 */
[----:B------:R-:W-:Y:S01]  /*12e30*/  @!P1 HFMA2.BF16_V2 R79, -RZ.H0_H0, RZ.H0_H0, -R163.H0_H0 ;  /* 0x200000ffff4f9231 */ /* 0x000fe200003409a3 */
[----:B------:R-:W-:Y:S01]  /*12e40*/  ISETP.LE.U32.AND P2, PT, R8, UR13, PT ;  /* 0x0000000d08007c0c */ /* 0x000fe2000bf43070 */
[----:B------:R-:W-:Y:S01]  /*12e50*/  @!P6 HFMA2.BF16_V2 R71, -RZ.H0_H0, RZ.H0_H0, -R193.H0_H0 ;  /* 0x200000ffff47e231 */ /* 0x000fe200003409c1 */
[----:B------:R-:W-:Y:S01]  /*12e60*/  LOP3.LUT R4, R3, UR26, R4, 0x96, !PT ;  /* 0x0000001a03047c12 */ /* 0x000fe2000f8e9604 */
[----:B------:R-:W1:Y:S01]  /*12e70*/  MUFU.EX2 R8, R149 ;  /* 0x0000009500087308 */ /* 0x000e620000000800 */
[C---:B------:R-:W-:Y:S01]  /*12e80*/  LOP3.LUT R0, R2.reuse, 0xff, RZ, 0xc0, !PT ;  /* 0x000000ff02007812 */ /* 0x040fe200078ec0ff */
[----:B------:R-:W-:Y:S01]  /*12e90*/  IMAD.MOV.U32 R53, RZ, RZ, R129 ;  /* 0x000000ffff357224 */ /* 0x000fe200078e0081 */
[----:B------:R-:W-:Y:S01]  /*12ea0*/  LOP3.LUT R12, R2, 0xffff, RZ, 0xc0, !PT ;  /* 0x0000ffff020c7812 */ /* 0x000fe200078ec0ff */
[----:B------:R-:W-:Y:S01]  /*12eb0*/  @!P4 HFMA2.BF16_V2 R68, -RZ.H0_H0, RZ.H0_H0, -R196.H0_H0 ;  /* 0x200000ffff44c231 */ /* 0x000fe200003409c4 */
[--C-:B------:R-:W-:Y:S01]  /*12ec0*/  SHF.R.U32.HI R13, RZ, 0x10, R2.reuse ;  /* 0x00000010ff0d7819 */ /* 0x100fe20000011602 */
[----:B------:R2:W5:Y:S01]  /*12ed0*/  LDL.LU R190, [R1+0x1b8] ;  /* 0x0001b80001be7983 */ /* 0x0005620000300800 */
[----:B------:R-:W-:Y:S01]  /*12ee0*/  SHF.R.U32.HI R5, RZ, 0x18, R2 ;  /* 0x00000018ff057819 */ /* 0x000fe20000011602 */
[----:B------:R-:W-:Y:S01]  /*12ef0*/  IMAD.WIDE.U32 R2, R6, -0x2daee0ad, RZ ;  /* 0xd2511f5306027825 */ /* 0x000fe200078e00ff */
[----:B------:R-:W-:-:S02]  /*12f00*/  ISETP.LE.U32.AND P3, PT, R0, UR13, PT ;  /* 0x0000000d00007c0c */ /* 0x000fc4000bf63070 */
[----:B------:R-:W-:Y:S02]  /*12f10*/  PRMT R31, R193, 0x5410, R196 ;  /* 0x00005410c11f7816 */ /* 0x000fe400000000c4 */
[----:B------:R-:W-:Y:S01]  /*12f20*/  @!P1 PRMT R163, R79, 0x5410, RZ ;  /* 0x000054104fa39816 */ /* 0x000fe200000000ff */
[----:B------:R-:W-:Y:S01]  /*12f30*/  IMAD.MOV.U32 R129, RZ, RZ, R28 ;  /* 0x000000ffff817224 */ /* 0x000fe200078e001c */
[----:B------:R-:W-:Y:S01]  /*12f40*/  LOP3.LUT R0, R3, UR20, R10, 0x96, !PT ;  /* 0x0000001403007c12 */ /* 0x000fe2000f8e960a */
[----:B------:R-:W-:Y:S01]  /*12f50*/  IMAD.MOV.U32 R78, RZ, RZ, R108 ;  /* 0x000000ffff4e7224 */ /* 0x000fe200078e006c */
[C---:B------:R-:W-:Y:S01]  /*12f60*/  LOP3.LUT R23, R2.reuse, 0xff, RZ, 0xc0, !PT ;  /* 0x000000ff02177812 */ /* 0x040fe200078ec0ff */
[----:B------:R-:W-:Y:S01]  /*12f70*/  MUFU.EX2 R27, R146 ;  /* 0x00000092001b7308 */ /* 0x000fe20000000800 */
[----:B------:R-:W-:Y:S01]  /*12f80*/  LOP3.LUT R15, R2, 0xffff, RZ, 0xc0, !PT ;  /* 0x0000ffff020f7812 */ /* 0x000fe200078ec0ff */
[----:B------:R-:W-:Y:S01]  /*12f90*/  FADD.FTZ R7, R187, R24 ;  /* 0x00000018bb077221 */ /* 0x000fe20000010000 */
[--C-:B------:R-:W-:Y:S01]  /*12fa0*/  SHF.R.U32.HI R10, RZ, 0x10, R2.reuse ;  /* 0x00000010ff0a7819 */ /* 0x100fe20000011602 */
[----:B------:R2:W5:Y:S01]  /*12fb0*/  LDL.LU.64 R188, [R1+0x1b0] ;  /* 0x0001b00001bc7983 */ /* 0x0005620000300a00 */
[----:B------:R-:W-:-:S02]  /*12fc0*/  SHF.R.U32.HI R21, RZ, 0x18, R2 ;  /* 0x00000018ff157819 */ /* 0x000fc40000011602 */
[----:B------:R-:W-:Y:S02]  /*12fd0*/  SHF.R.U32.HI R2, RZ, 0x8, R9 ;  /* 0x00000008ff027819 */ /* 0x000fe40000011609 */
[----:B------:R-:W-:Y:S01]  /*12fe0*/  @!P6 PRMT R193, R71, 0x5410, RZ ;  /* 0x0000541047c1e816 */ /* 0x000fe200000000ff */
[----:B------:R-:W-:Y:S01]  /*12ff0*/  FADD.FTZ R6, R51, R22 ;  /* 0x0000001633067221 */ /* 0x000fe20000010000 */
[----:B------:R-:W-:Y:S01]  /*13000*/  LOP3.LUT R2, R2, 0xffff, RZ, 0xc0, !PT ;  /* 0x0000ffff02027812 */ /* 0x000fe200078ec0ff */
[----:B------:R-:W-:Y:S01]  /*13010*/  MUFU.EX2 R28, R155 ;  /* 0x0000009b001c7308 */ /* 0x000fe20000000800 */
[----:B------:R-:W-:Y:S01]  /*13020*/  ISETP.LE.U32.AND P6, PT, R5, UR13, PT ;  /* 0x0000000d05007c0c */ /* 0x000fe2000bfc3070 */
[----:B------:R2:W5:Y:S01]  /*13030*/  LDL.LU R187, [R1+0x1a8] ;  /* 0x0001a80001bb7983 */ /* 0x0005620000300800 */
[----:B------:R-:W-:Y:S01]  /*13040*/  ISETP.LE.U32.AND P1, PT, R2, UR13, PT ;  /* 0x0000000d02007c0c */ /* 0x000fe2000bf23070 */
[----:B------:R-:W-:Y:S01]  /*13050*/  FADD.FTZ R5, R26, R14 ;  /* 0x0000000e1a057221 */ /* 0x000fe20000010000 */
[----:B-1----:R-:W-:-:S03]  /*13060*/  F2FP.BF16.F32.PACK_AB R2, R25, R8 ;  /* 0x000000081902723e */ /* 0x002fc600000010ff */
[----:B------:R-:W-:Y:S01]  /*13070*/  MUFU.EX2 R9, R55 ;  /* 0x0000003700097308 */ /* 0x000fe20000000800 */
[----:B------:R-:W-:Y:S01]  /*13080*/  PRMT R162, R2, 0x7610, R162 ;  /* 0x0000761002a27816 */ /* 0x000fe200000000a2 */
[----:B------:R-:W-:-:S06]  /*13090*/  IMAD.MOV.U32 R51, RZ, RZ, R65 ;  /* 0x000000ffff337224 */ /* 0x000fcc00078e0041 */
[----:B------:R-:W1:Y:S01]  /*130a0*/  MUFU.EX2 R14, R56 ;  /* 0x00000038000e7308 */ /* 0x000e620000000800 */
[----:B------:R-:W-:Y:S01]  /*130b0*/  PRMT R161, R2, 0x7632, R161 ;  /* 0x0000763202a17816 */ /* 0x000fe200000000a1 */
[----:B------:R-:W-:Y:S02]  /*130c0*/  @!P0 HFMA2.BF16_V2 R80, -RZ.H0_H0, RZ.H0_H0, -R162.H0_H0 ;  /* 0x200000ffff508231 */ /* 0x000fe400003409a2 */
[----:B------:R-:W-:Y:S01]  /*130d0*/  IMAD.MOV.U32 R65, RZ, RZ, R66 ;  /* 0x000000ffff417224 */ /* 0x000fe200078e0042 */
[----:B------:R-:W-:Y:S01]  /*130e0*/  LOP3.LUT R2, R11, 0xff, RZ, 0xc0, !PT ;  /* 0x000000ff0b027812 */ /* 0x000fe200078ec0ff */
[----:B------:R-:W-:Y:S02]  /*130f0*/  IMAD.MOV.U32 R66, RZ, RZ, R64 ;  /* 0x000000ffff427224 */ /* 0x000fe400078e0040 */
[----:B------:R-:W-:Y:S02]  /*13100*/  IMAD.MOV.U32 R64, RZ, RZ, R44 ;  /* 0x000000ffff407224 */ /* 0x000fe400078e002c */
[----:B------:R-:W-:Y:S01]  /*13110*/  IMAD.MOV.U32 R44, RZ, RZ, R109 ;  /* 0x000000ffff2c7224 */ /* 0x000fe200078e006d */
[----:B------:R-:W-:-:S02]  /*13120*/  PRMT R109, R162, 0x5410, R161 ;  /* 0x00005410a26d7816 */ /* 0x000fc400000000a1 */
[----:B------:R-:W-:Y:S02]  /*13130*/  @!P0 PRMT R162, R80, 0x5410, RZ ;  /* 0x0000541050a28816 */ /* 0x000fe400000000ff */
[----:B------:R-:W-:Y:S01]  /*13140*/  ISETP.LE.U32.AND P0, PT, R2, UR13, PT ;  /* 0x0000000d02007c0c */ /* 0x000fe2000bf03070 */
[----:B------:R-:W3:Y:S01]  /*13150*/  MUFU.EX2 R26, R153 ;  /* 0x00000099001a7308 */ /* 0x000ee20000000800 */
[----:B-1----:R-:W-:Y:S02]  /*13160*/  F2FP.BF16.F32.PACK_AB R2, R14, R9 ;  /* 0x000000090e02723e */ /* 0x002fe400000010ff */
[----:B------:R-:W-:Y:S02]  /*13170*/  LOP3.LUT R3, R4, 0xffff, RZ, 0xc0, !PT ;  /* 0x0000ffff04037812 */ /* 0x000fe400078ec0ff */
[C---:B------:R-:W-:Y:S02]  /*13180*/  PRMT R160, R2.reuse, 0x7610, R160 ;  /* 0x0000761002a07816 */ /* 0x040fe400000000a0 */
[----:B------:R-:W-:-:S02]  /*13190*/  PRMT R159, R2, 0x7632, R159 ;  /* 0x00007632029f7816 */ /* 0x000fc4000000009f */
[----:B------:R-:W-:-:S03]  /*131a0*/  SHF.R.U32.HI R2, RZ, 0x8, R3 ;  /* 0x00000008ff027819 */ /* 0x000fc60000011603 */
[----:B------:R-:W-:Y:S01]  /*131b0*/  @!P0 HFMA2.BF16_V2 R83, -RZ.H0_H0, RZ.H0_H0, -R160.H0_H0 ;  /* 0x200000ffff538231 */ /* 0x000fe200003409a0 */
[----:B------:R-:W-:Y:S01]  /*131c0*/  LOP3.LUT R3, R4, 0xff, RZ, 0xc0, !PT ;  /* 0x000000ff04037812 */ /* 0x000fe200078ec0ff */
[----:B------:R-:W-:Y:S01]  /*131d0*/  @!P1 HFMA2.BF16_V2 R81, -RZ.H0_H0, RZ.H0_H0, -R161.H0_H0 ;  /* 0x200000ffff519231 */ /* 0x000fe200003409a1 */
[----:B------:R-:W-:Y:S02]  /*131e0*/  PRMT R108, R160, 0x5410, R159 ;  /* 0x00005410a06c7816 */ /* 0x000fe4000000009f */
[----:B------:R-:W-:Y:S02]  /*131f0*/  LOP3.LUT R2, R2, 0xffff, RZ, 0xc0, !PT ;  /* 0x0000ffff02027812 */ /* 0x000fe400078ec0ff */
[----:B------:R-:W-:Y:S02]  /*13200*/  @!P0 PRMT R160, R83, 0x5410, RZ ;  /* 0x0000541053a08816 */ /* 0x000fe400000000ff */
[----:B------:R-:W-:Y:S02]  /*13210*/  ISETP.LE.U32.AND P0, PT, R3, UR13, PT ;  /* 0x0000000d03007c0c */ /* 0x000fe4000bf03070 */
[----:B------:R-:W-:-:S02]  /*13220*/  @!P1 PRMT R161, R81, 0x5410, RZ ;  /* 0x0000541051a19816 */ /* 0x000fc400000000ff */
[----:B------:R-:W-:Y:S02]  /*13230*/  ISETP.LE.U32.AND P1, PT, R2, UR13, PT ;  /* 0x0000000d02007c0c */ /* 0x000fe4000bf23070 */
[----:B---3--:R-:W-:Y:S01]  /*13240*/  F2FP.BF16.F32.PACK_AB R2, R28, R26 ;  /* 0x0000001a1c02723e */ /* 0x008fe200000010ff */
[----:B------:R-:W1:Y:S03]  /*13250*/  MUFU.EX2 R11, R67 ;  /* 0x00000043000b7308 */ /* 0x000e660000000800 */
[C---:B------:R-:W-:Y:S02]  /*13260*/  PRMT R158, R2.reuse, 0x7610, R158 ;  /* 0x00007610029e7816 */ /* 0x040fe4000000009e */
[----:B------:R-:W-:Y:S02]  /*13270*/  PRMT R157, R2, 0x7632, R157 ;  /* 0x00007632029d7816 */ /* 0x000fe4000000009d */
[----:B------:R-:W-:Y:S01]  /*13280*/  SHF.R.U32.HI R2, RZ, 0x10, R4 ;  /* 0x00000010ff027819 */ /* 0x000fe20000011604 */
[----:B------:R-:W-:-:S02]  /*13290*/  @!P0 HFMA2.BF16_V2 R84, -RZ.H0_H0, RZ.H0_H0, -R158.H0_H0 ;  /* 0x200000ffff548231 */ /* 0x000fc4000034099e */
[----:B------:R-:W-:Y:S02]  /*132a0*/  IMAD.MOV.U32 R80, RZ, RZ, R76 ;  /* 0x000000ffff507224 */ /* 0x000fe400078e004c */
[----:B------:R-:W-:Y:S01]  /*132b0*/  IMAD.MOV.U32 R76, RZ, RZ, R44 ;  /* 0x000000ffff4c7224 */ /* 0x000fe200078e002c */
[----:B------:R-:W-:Y:S01]  /*132c0*/  LOP3.LUT R2, R2, 0xff, RZ, 0xc0, !PT ;  /* 0x000000ff02027812 */ /* 0x000fe200078ec0ff */
[----:B------:R-:W-:Y:S01]  /*132d0*/  IMAD.MOV.U32 R44, RZ, RZ, R132 ;  /* 0x000000ffff2c7224 */ /* 0x000fe200078e0084 */
[----:B------:R-:W-:Y:S01]  /*132e0*/  PRMT R132, R158, 0x5410, R157 ;  /* 0x000054109e847816 */ /* 0x000fe2000000009d */
[----:B------:R-:W-:Y:S01]  /*132f0*/  @!P1 HFMA2.BF16_V2 R85, -RZ.H0_H0, RZ.H0_H0, -R157.H0_H0 ;  /* 0x200000ffff559231 */ /* 0x000fe2000034099d */
[----:B------:R-:W-:Y:S02]  /*13300*/  @!P0 PRMT R158, R84, 0x5410, RZ ;  /* 0x00005410549e8816 */ /* 0x000fe400000000ff */
[----:B------:R-:W-:Y:S02]  /*13310*/  ISETP.LE.U32.AND P0, PT, R2, UR13, PT ;  /* 0x0000000d02007c0c */ /* 0x000fe4000bf03070 */
[----:B------:R-:W-:-:S02]  /*13320*/  SHF.R.U32.HI R2, RZ, 0x18, R4 ;  /* 0x00000018ff027819 */ /* 0x000fc40000011604 */
[----:B------:R-:W-:Y:S01]  /*13330*/  @!P4 PRMT R196, R68, 0x5410, RZ ;  /* 0x0000541044c4c816 */ /* 0x000fe200000000ff */
[----:B------:R-:W-:Y:S01]  /*13340*/  IMAD.MOV.U32 R68, RZ, RZ, R51 ;  /* 0x000000ffff447224 */ /* 0x000fe200078e0033 */
[----:B------:R-:W-:Y:S01]  /*13350*/  @!P1 PRMT R157, R85, 0x5410, RZ ;  /* 0x00005410559d9816 */ /* 0x000fe200000000ff */
[----:B------:R-:W-:Y:S01]  /*13360*/  IMAD.MOV.U32 R71, RZ, RZ, R65 ;  /* 0x000000ffff477224 */ /* 0x000fe200078e0041 */
[----:B------:R-:W-:Y:S01]  /*13370*/  ISETP.LE.U32.AND P1, PT, R2, UR13, PT ;  /* 0x0000000d02007c0c */ /* 0x000fe2000bf23070 */
[----:B------:R-:W-:Y:S01]  /*13380*/  IMAD.MOV.U32 R51, RZ, RZ, R49 ;  /* 0x000000ffff337224 */ /* 0x000fe200078e0031 */
[----:B------:R3:W-:Y:S01]  /*13390*/  MUFU.EX2 R65, R156 ;  /* 0x0000009c00417308 */ /* 0x0007e20000000800 */
[----:B-1----:R-:W-:-:S07]  /*133a0*/  F2FP.BF16.F32.PACK_AB R2, R27, R11 ;  /* 0x0000000b1b02723e */ /* 0x002fce00000010ff */
[----:B------:R-:W1:Y:S01]  /*133b0*/  MUFU.EX2 R49, R232 ;  /* 0x000000e800317308 */ /* 0x000e620000000800 */
[C---:B------:R-:W-:Y:S01]  /*133c0*/  PRMT R155, R2.reuse, 0x7632, R155 ;  /* 0x00007632029b7816 */ /* 0x040fe2000000009b */
[----:B------:R-:W-:Y:S01]  /*133d0*/  IMAD.MOV.U32 R81, RZ, RZ, R77 ;  /* 0x000000ffff517224 */ /* 0x000fe200078e004d */
[----:B---3--:R-:W-:Y:S02]  /*133e0*/  PRMT R156, R2, 0x7610, R156 ;  /* 0x00007610029c7816 */ /* 0x008fe4000000009c */
[----:B------:R-:W-:Y:S01]  /*133f0*/  SHF.R.U32.HI R2, RZ, 0x8, R12 ;  /* 0x00000008ff027819 */ /* 0x000fe2000001160c */
[----:B------:R-:W-:Y:S02]  /*13400*/  IMAD.MOV.U32 R77, RZ, RZ, R64 ;  /* 0x000000ffff4d7224 */ /* 0x000fe400078e0040 */
[----:B------:R-:W-:Y:S01]  /*13410*/  @!P0 HFMA2.BF16_V2 R87, -RZ.H0_H0, RZ.H0_H0, -R156.H0_H0 ;  /* 0x200000ffff578231 */ /* 0x000fe2000034099c */
[----:B------:R-:W-:Y:S01]  /*13420*/  LOP3.LUT R2, R2, 0xffff, RZ, 0xc0, !PT ;  /* 0x0000ffff02027812 */ /* 0x000fe200078ec0ff */
[----:B------:R-:W-:Y:S01]  /*13430*/  IMAD.MOV.U32 R64, RZ, RZ, R131 ;  /* 0x000000ffff407224 */ /* 0x000fe200078e0083 */
[----:B------:R-:W-:-:S02]  /*13440*/  PRMT R131, R156, 0x5410, R155 ;  /* 0x000054109c837816 */ /* 0x000fc4000000009b */
[----:B------:R-:W-:Y:S02]  /*13450*/  @!P0 PRMT R156, R87, 0x5410, RZ ;  /* 0x00005410579c8816 */ /* 0x000fe400000000ff */
[----:B------:R-:W-:Y:S02]  /*13460*/  ISETP.LE.U32.AND P0, PT, R2, UR13, PT ;  /* 0x0000000d02007c0c */ /* 0x000fe4000bf03070 */
[----:B-1----:R-:W-:Y:S01]  /*13470*/  F2FP.BF16.F32.PACK_AB R2, R49, R65 ;  /* 0x000000413102723e */ /* 0x002fe200000010ff */
[----:B------:R-:W-:Y:S02]  /*13480*/  @!P1 HFMA2.BF16_V2 R86, -RZ.H0_H0, RZ.H0_H0, -R155.H0_H0 ;  /* 0x200000ffff569231 */ /* 0x000fe4000034099b */
[----:B------:R-:W-:Y:S02]  /*13490*/  IMAD.MOV.U32 R22, RZ, RZ, R68 ;  /* 0x000000ffff167224 */ /* 0x000fe400078e0044 */
[----:B------:R-:W-:Y:S01]  /*134a0*/  IMAD.MOV.U32 R79, RZ, RZ, R66 ;  /* 0x000000ffff4f7224 */ /* 0x000fe200078e0042 */
[C---:B------:R-:W-:Y:S01]  /*134b0*/  PRMT R154, R2.reuse, 0x7610, R154 ;  /* 0x00007610029a7816 */ /* 0x040fe2000000009a */
[----:B------:R-:W-:Y:S01]  /*134c0*/  IMAD.MOV.U32 R68, RZ, RZ, R52 ;  /* 0x000000ffff447224 */ /* 0x000fe200078e0034 */
[----:B------:R-:W-:Y:S01]  /*134d0*/  PRMT R153, R2, 0x7632, R153 ;  /* 0x0000763202997816 */ /* 0x000fe20000000099 */
[----:B------:R-:W-:Y:S01]  /*134e0*/  MUFU.EX2 R66, R147 ;  /* 0x0000009300427308 */ /* 0x000fe20000000800 */
[----:B------:R-:W-:Y:S01]  /*134f0*/  LOP3.LUT R2, R13, 0xff, RZ, 0xc0, !PT ;  /* 0x000000ff0d027812 */ /* 0x000fe200078ec0ff */
[----:B------:R-:W-:Y:S01]  /*13500*/  IMAD.MOV.U32 R55, RZ, RZ, R77 ;  /* 0x000000ffff377224 */ /* 0x000fe200078e004d */
[----:B------:R-:W-:-:S05]  /*13510*/  @!P1 PRMT R155, R86, 0x5410, RZ ;  /* 0x00005410569b9816 */ /* 0x000fca00000000ff */
[----:B------:R-:W1:Y:S01]  /*13520*/  MUFU.EX2 R52, R148 ;  /* 0x0000009400347308 */ /* 0x000e620000000800 */
[----:B------:R-:W-:Y:S02]  /*13530*/  ISETP.LE.U32.AND P1, PT, R2, UR13, PT ;  /* 0x0000000d02007c0c */ /* 0x000fe4000bf23070 */
[----:B------:R-:W-:Y:S01]  /*13540*/  LOP3.LUT R2, R10, 0xff, RZ, 0xc0, !PT ;  /* 0x000000ff0a027812 */ /* 0x000fe200078ec0ff */
[----:B------:R-:W-:Y:S02]  /*13550*/  IMAD.MOV.U32 R84, RZ, RZ, R80 ;  /* 0x000000ffff547224 */ /* 0x000fe400078e0050 */
[----:B------:R-:W-:Y:S01]  /*13560*/  IMAD.MOV.U32 R77, RZ, RZ, R71 ;  /* 0x000000ffff4d7224 */ /* 0x000fe200078e0047 */
[----:B------:R-:W-:Y:S01]  /*13570*/  ISETP.LE.U32.AND P4, PT, R2, UR13, PT ;  /* 0x0000000d02007c0c */ /* 0x000fe2000bf83070 */
[----:B------:R-:W-:Y:S02]  /*13580*/  IMAD.MOV.U32 R71, RZ, RZ, R54 ;  /* 0x000000ffff477224 */ /* 0x000fe400078e0036 */
[----:B------:R-:W-:Y:S01]  /*13590*/  IMAD.MOV.U32 R80, RZ, RZ, R55 ;  /* 0x000000ffff507224 */ /* 0x000fe200078e0037 */
[----:B------:R-:W-:Y:S01]  /*135a0*/  MUFU.EX2 R54, R234 ;  /* 0x000000ea00367308 */ /* 0x000fe20000000800 */
[----:B------:R-:W-:-:S07]  /*135b0*/  LOP3.LUT R2, R0, 0xffff, RZ, 0xc0, !PT ;  /* 0x0000ffff00027812 */ /* 0x000fce00078ec0ff */
[----:B------:R-:W3:Y:S01]  /*135c0*/  MUFU.EX2 R55, R235 ;  /* 0x000000eb00377308 */ /* 0x000ee20000000800 */
[----:B------:R-:W-:Y:S01]  /*135d0*/  SHF.R.U32.HI R2, RZ, 0x8, R2 ;  /* 0x00000008ff027819 */ /* 0x000fe20000011602 */
[----:B------:R-:W-:Y:S02]  /*135e0*/  @!P2 HFMA2.BF16_V2 R82, -RZ.H0_H0, RZ.H0_H0, -R159.H0_H0 ;  /* 0x200000ffff52a231 */ /* 0x000fe4000034099f */
[----:B------:R-:W-:Y:S02]  /*135f0*/  IMAD.MOV.U32 R56, RZ, RZ, R79 ;  /* 0x000000ffff387224 */ /* 0x000fe400078e004f */
[----:B------:R-:W-:Y:S01]  /*13600*/  @!P0 HFMA2.BF16_V2 R88, -RZ.H0_H0, RZ.H0_H0, -R153.H0_H0 ;  /* 0x200000ffff588231 */ /* 0x000fe20000340999 */
[----:B-1----:R-:W-:Y:S01]  /*13610*/  F2FP.BF16.F32.PACK_AB R4, R52, R66 ;  /* 0x000000423404723e */ /* 0x002fe200000010ff */
[----:B------:R-:W-:Y:S01]  /*13620*/  IMAD.MOV.U32 R79, RZ, RZ, R76 ;  /* 0x000000ffff4f7224 */ /* 0x000fe200078e004c */
[----:B------:R-:W-:Y:S01]  /*13630*/  LOP3.LUT R3, R0, 0xff, RZ, 0xc0, !PT ;  /* 0x000000ff00037812 */ /* 0x000fe200078ec0ff */
[----:B------:R-:W-:Y:S01]  /*13640*/  IMAD.MOV.U32 R76, RZ, RZ, R130 ;  /* 0x000000ffff4c7224 */ /* 0x000fe200078e0082 */
[----:B------:R-:W-:-:S02]  /*13650*/  LOP3.LUT R2, R2, 0xffff, RZ, 0xc0, !PT ;  /* 0x0000ffff02027812 */ /* 0x000fc400078ec0ff */
[----:B------:R-:W-:Y:S02]  /*13660*/  PRMT R130, R154, 0x5410, R153 ;  /* 0x000054109a827816 */ /* 0x000fe40000000099 */
[----:B------:R-:W-:Y:S02]  /*13670*/  @!P2 PRMT R159, R82, 0x5410, RZ ;  /* 0x00005410529fa816 */ /* 0x000fe400000000ff */
[----:B------:R-:W-:Y:S02]  /*13680*/  @!P0 PRMT R153, R88, 0x5410, RZ ;  /* 0x0000541058998816 */ /* 0x000fe400000000ff */
[----:B------:R-:W-:Y:S02]  /*13690*/  PRMT R152, R4, 0x7610, R152 ;  /* 0x0000761004987816 */ /* 0x000fe40000000098 */
[----:B------:R-:W-:Y:S02]  /*136a0*/  ISETP.LE.U32.AND P0, PT, R3, UR13, PT ;  /* 0x0000000d03007c0c */ /* 0x000fe4000bf03070 */
[----:B------:R-:W-:Y:S01]  /*136b0*/  ISETP.LE.U32.AND P2, PT, R2, UR13, PT ;  /* 0x0000000d02007c0c */ /* 0x000fe2000bf43070 */
[----:B------:R-:W-:Y:S01]  /*136c0*/  IMAD.MOV.U32 R83, RZ, RZ, R51 ;  /* 0x000000ffff537224 */ /* 0x000fe200078e0033 */
[----:B------:R-:W-:Y:S01]  /*136d0*/  SHF.R.U32.HI R2, RZ, 0x18, R0 ;  /* 0x00000018ff027819 */ /* 0x000fe20000011600 */
[----:B------:R-:W-:Y:S01]  /*136e0*/  IMAD.MOV.U32 R24, RZ, RZ, R44 ;  /* 0x000000ffff187224 */ /* 0x000fe200078e002c */
[----:B------:R-:W-:Y:S01]  /*136f0*/  SHF.R.U32.HI R0, RZ, 0x10, R0 ;  /* 0x00000010ff007819 */ /* 0x000fe20000011600 */
[----:B------:R-:W-:Y:S01]  /*13700*/  MUFU.EX2 R51, R228 ;  /* 0x000000e400337308 */ /* 0x000fe20000000800 */
[----:B------:R-:W-:Y:S01]  /*13710*/  @!P1 HFMA2.BF16_V2 R90, -RZ.H0_H0, RZ.H0_H0, -R152.H0_H0 ;  /* 0x200000ffff5a9231 */ /* 0x000fe20000340998 */
[----:B------:R-:W-:-:S02]  /*13720*/  PRMT R151, R4, 0x7632, R151 ;  /* 0x0000763204977816 */ /* 0x000fc40000000097 */
[----:B---3--:R-:W-:Y:S01]  /*13730*/  F2FP.BF16.F32.PACK_AB R3, R55, R54 ;  /* 0x000000363703723e */ /* 0x008fe200000010ff */
[----:B------:R-:W-:-:S03]  /*13740*/  FADD.FTZ R8, R8, R20 ;  /* 0x0000001408087221 */ /* 0x000fc60000010000 */
[----:B------:R-:W1:Y:S01]  /*13750*/  MUFU.EX2 R44, R227 ;  /* 0x000000e3002c7308 */ /* 0x000e620000000800 */
[----:B------:R-:W-:Y:S01]  /*13760*/  LOP3.LUT R0, R0, 0xff, RZ, 0xc0, !PT ;  /* 0x000000ff00007812 */ /* 0x000fe200078ec0ff */
[----:B------:R-:W-:Y:S01]  /*13770*/  IMAD.MOV.U32 R20, RZ, RZ, R129 ;  /* 0x000000ffff147224 */ /* 0x000fe200078e0081 */
[----:B------:R-:W-:Y:S02]  /*13780*/  PRMT R129, R152, 0x5410, R151 ;  /* 0x0000541098817816 */ /* 0x000fe40000000097 */
[C---:B------:R-:W-:Y:S02]  /*13790*/  PRMT R150, R3.reuse, 0x7610, R150 ;  /* 0x0000761003967816 */ /* 0x040fe40000000096 */
[----:B------:R-:W-:Y:S02]  /*137a0*/  @!P1 PRMT R152, R90, 0x5410, RZ ;  /* 0x000054105a989816 */ /* 0x000fe400000000ff */
[----:B------:R-:W-:Y:S02]  /*137b0*/  ISETP.LE.U32.AND P1, PT, R0, UR13, PT ;  /* 0x0000000d00007c0c */ /* 0x000fe4000bf23070 */
[----:B------:R-:W-:Y:S01]  /*137c0*/  SHF.R.U32.HI R0, RZ, 0x8, R15 ;  /* 0x00000008ff007819 */ /* 0x000fe2000001160f */
[----:B------:R-:W-:Y:S01]  /*137d0*/  @!P0 HFMA2.BF16_V2 R93, -RZ.H0_H0, RZ.H0_H0, -R150.H0_H0 ;  /* 0x200000ffff5d8231 */ /* 0x000fe20000340996 */
[----:B------:R-:W-:-:S02]  /*137e0*/  PRMT R149, R3, 0x7632, R149 ;  /* 0x0000763203957816 */ /* 0x000fc40000000095 */
[----:B------:R-:W-:Y:S02]  /*137f0*/  LOP3.LUT R0, R0, 0xffff, RZ, 0xc0, !PT ;  /* 0x0000ffff00007812 */ /* 0x000fe400078ec0ff */
[----:B------:R-:W-:Y:S02]  /*13800*/  PRMT R235, R150, 0x5410, R149 ;  /* 0x0000541096eb7816 */ /* 0x000fe40000000095 */
[----:B------:R-:W-:Y:S02]  /*13810*/  @!P0 PRMT R150, R93, 0x5410, RZ ;  /* 0x000054105d968816 */ /* 0x000fe400000000ff */
[----:B------:R-:W-:Y:S02]  /*13820*/  ISETP.LE.U32.AND P0, PT, R0, UR13, PT ;  /* 0x0000000d00007c0c */ /* 0x000fe4000bf03070 */
[----:B-1----:R-:W-:Y:S01]  /*13830*/  F2FP.BF16.F32.PACK_AB R0, R44, R51 ;  /* 0x000000332c00723e */ /* 0x002fe200000010ff */
[----:B------:R-:W-:Y:S01]  /*13840*/  MUFU.EX2 R67, R236 ;  /* 0x000000ec00437308 */ /* 0x000fe20000000800 */
[----:B------:R-:W-:-:S02]  /*13850*/  IMAD.MOV.U32 R85, RZ, RZ, R81 ;  /* 0x000000ffff557224 */ /* 0x000fc400078e0051 */
[----:B------:R-:W-:Y:S01]  /*13860*/  PRMT R144, R0, 0x7632, R144 ;  /* 0x0000763200907816 */ /* 0x000fe20000000090 */
[----:B------:R-:W-:Y:S02]  /*13870*/  IMAD.MOV.U32 R81, RZ, RZ, R56 ;  /* 0x000000ffff517224 */ /* 0x000fe400078e0038 */
[----:B------:R-:W-:Y:S02]  /*13880*/  IMAD.MOV.U32 R56, RZ, RZ, R53 ;  /* 0x000000ffff387224 */ /* 0x000fe400078e0035 */
[----:B------:R-:W-:Y:S01]  /*13890*/  IMAD.MOV.U32 R82, RZ, RZ, R64 ;  /* 0x000000ffff527224 */ /* 0x000fe200078e0040 */
[----:B------:R1:W-:Y:S01]  /*138a0*/  MUFU.EX2 R53, R226 ;  /* 0x000000e200357308 */ /* 0x0003e20000000800 */
[----:B------:R-:W-:Y:S01]  /*138b0*/  FADD.FTZ R9, R9, R5 ;  /* 0x0000000509097221 */ /* 0x000fe20000010000 */
[----:B------:R-:W-:Y:S02]  /*138c0*/  @!P4 HFMA2.BF16_V2 R94, -RZ.H0_H0, RZ.H0_H0, -R0.H0_H0 ;  /* 0x200000ffff5ec231 */ /* 0x000fe40000340900 */
[----:B------:R-:W-:Y:S01]  /*138d0*/  FADD.FTZ R5, R186, R6 ;  /* 0x00000006ba057221 */ /* 0x000fe20000010000 */
[----:B------:R-:W-:-:S03]  /*138e0*/  @!P2 HFMA2.BF16_V2 R92, -RZ.H0_H0, RZ.H0_H0, -R149.H0_H0 ;  /* 0x200000ffff5ca231 */ /* 0x000fc60000340995 */
[----:B------:R3:W4:Y:S01]  /*138f0*/  MUFU.EX2 R64, R231 ;  /* 0x000000e700407308 */ /* 0x0007220000000800 */
[----:B------:R-:W-:Y:S02]  /*13900*/  IMAD.MOV.U32 R12, RZ, RZ, R194 ;  /* 0x000000ffff0c7224 */ /* 0x000fe400078e00c2 */
[----:B------:R-:W-:Y:S01]  /*13910*/  FADD.FTZ R6, R22, R7 ;  /* 0x0000000716067221 */ /* 0x000fe20000010000 */
[----:B------:R-:W-:Y:S02]  /*13920*/  IMAD.MOV.U32 R13, RZ, RZ, R195 ;  /* 0x000000ffff0d7224 */ /* 0x000fe400078e00c3 */
[----:B------:R-:W-:Y:S01]  /*13930*/  @!P3 HFMA2.BF16_V2 R89, -RZ.H0_H0, RZ.H0_H0, -R154.H0_H0 ;  /* 0x200000ffff59b231 */ /* 0x000fe2000034099a */
[----:B-1----:R-:W-:Y:S01]  /*13940*/  @P4 PRMT R226, R0, 0x7610, R226 ;  /* 0x0000761000e24816 */ /* 0x002fe200000000e2 */
[----:B------:R-:W-:Y:S01]  /*13950*/  FADD.FTZ R7, R25, R8 ;  /* 0x0000000819077221 */ /* 0x000fe20000010000 */
[----:B------:R-:W-:Y:S02]  /*13960*/  @!P6 HFMA2.BF16_V2 R91, -RZ.H0_H0, RZ.H0_H0, -R151.H0_H0 ;  /* 0x200000ffff5be231 */ /* 0x000fe40000340997 */
[----:B------:R-:W-:Y:S01]  /*13970*/  FADD.FTZ R5, R185, R5 ;  /* 0x00000005b9057221 */ /* 0x000fe20000010000 */
[----:B------:R-:W-:-:S02]  /*13980*/  IMAD.MOV.U32 R86, RZ, RZ, R183 ;  /* 0x000000ffff567224 */ /* 0x000fc400078e00b7 */
[----:B------:R-:W-:Y:S01]  /*13990*/  FADD.FTZ R4, R14, R9 ;  /* 0x000000090e047221 */ /* 0x000fe20000010000 */
[----:B------:R-:W-:Y:S01]  /*139a0*/  IMAD.MOV.U32 R87, RZ, RZ, R71 ;  /* 0x000000ffff577224 */ /* 0x000fe200078e0047 */
[----:B------:R2:W5:Y:S01]  /*139b0*/  LDL.LU R186, [R1+0x1a4] ;  /* 0x0001a40001ba7983 */ /* 0x0005620000300800 */
[----:B---3--:R-:W-:Y:S01]  /*139c0*/  PRMT R231, R0, 0x5410, R144 ;  /* 0x0000541000e77816 */ /* 0x008fe20000000090 */
[----:B------:R-:W-:Y:S01]  /*139d0*/  IMAD.U32 R0, RZ, RZ, UR4 ;  /* 0x00000004ff007e24 */ /* 0x000fe2000f8e00ff */
[----:B------:R-:W-:Y:S01]  /*139e0*/  USHF.L.U32 UR4, UR19, 0x6, URZ ;  /* 0x0000000613047899 */ /* 0x000fe2000800063f */
[----:B------:R-:W-:Y:S01]  /*139f0*/  IMAD.MOV.U32 R25, RZ, RZ, R20 ;  /* 0x000000ffff197224 */ /* 0x000fe200078e0014 */
[----:B------:R-:W-:Y:S01]  /*13a00*/  @!P2 PRMT R149, R92, 0x5410, RZ ;  /* 0x000054105c95a816 */ /* 0x000fe200000000ff */
[----:B------:R-:W-:Y:S02]  /*13a10*/  IMAD.MOV.U32 R20, RZ, RZ, R77 ;  /* 0x000000ffff147224 */ /* 0x000fe400078e004d */
[----:B------:R-:W-:Y:S01]  /*13a20*/  FADD.FTZ R236, R86, R5 ;  /* 0x0000000556ec7221 */ /* 0x000fe20000010000 */
[----:B------:R-:W-:Y:S01]  /*13a30*/  IMAD.WIDE R14, R0, 0x2, R12 ;  /* 0x00000002000e7825 */ /* 0x000fe200078e020c */
[----:B------:R-:W-:-:S03]  /*13a40*/  @!P3 PRMT R154, R89, 0x5410, RZ ;  /* 0x00005410599ab816 */ /* 0x000fc600000000ff */
[----:B------:R-:W-:Y:S01]  /*13a50*/  IMAD.MOV.U32 R93, RZ, RZ, R85 ;  /* 0x000000ffff5d7224 */ /* 0x000fe200078e0055 */
[----:B------:R-:W-:Y:S01]  /*13a60*/  @!P6 PRMT R151, R91, 0x5410, RZ ;  /* 0x000054105b97e816 */ /* 0x000fe200000000ff */
[----:B------:R-:W-:Y:S01]  /*13a70*/  IMAD.U32 R0, RZ, RZ, UR4 ;  /* 0x00000004ff007e24 */ /* 0x000fe2000f8e00ff */
[----:B----4-:R-:W-:Y:S01]  /*13a80*/  F2FP.BF16.F32.PACK_AB R3, R64, R53 ;  /* 0x000000354003723e */ /* 0x010fe200000010ff */
[----:B------:R-:W-:Y:S01]  /*13a90*/  IMAD.MOV.U32 R92, RZ, RZ, R84 ;  /* 0x000000ffff5c7224 */ /* 0x000fe200078e0054 */
[----:B------:R-:W-:Y:S01]  /*13aa0*/  ISETP.LE.U32.AND P3, PT, R2, UR13, PT ;  /* 0x0000000d02007c0c */ /* 0x000fe2000bf63070 */
[----:B------:R-:W-:Y:S01]  /*13ab0*/  IMAD.MOV.U32 R84, RZ, RZ, R63 ;  /* 0x000000ffff547224 */ /* 0x000fe200078e003f */
[----:B------:R-:W-:Y:S01]  /*13ac0*/  ISETP.LE.U32.AND P6, PT, R21, UR13, PT ;  /* 0x0000000d15007c0c */ /* 0x000fe2000bfc3070 */
[----:B------:R-:W-:Y:S01]  /*13ad0*/  IMAD.MOV.U32 R71, RZ, RZ, R60 ;  /* 0x000000ffff477224 */ /* 0x000fe200078e003c */
[----:B------:R-:W-:Y:S01]  /*13ae0*/  STG.E.U16 desc[UR30][R12.64+-0x80], R40 ;  /* 0xffff80280c007986 */ /* 0x000fe2000c10151e */
[----:B------:R-:W-:Y:S01]  /*13af0*/  IMAD.MOV.U32 R86, RZ, RZ, R87 ;  /* 0x000000ffff567224 */ /* 0x000fe200078e0057 */
[----:B------:R-:W-:Y:S01]  /*13b00*/  F2FP.BF16.F32.PACK_AB R2, R237, R67 ;  /* 0x00000043ed02723e */ /* 0x000fe200000010ff */
[----:B------:R-:W-:Y:S01]  /*13b10*/  IMAD.MOV.U32 R63, RZ, RZ, R143 ;  /* 0x000000ffff3f7224 */ /* 0x000fe200078e008f */
[----:B------:R-:W-:Y:S01]  /*13b20*/  STG.E.U16 desc[UR30][R12.64+-0x7e], R39 ;  /* 0xffff82270c007986 */ /* 0x000fe2000c10151e */
[----:B------:R-:W-:-:S02]  /*13b30*/  IMAD.MOV.U32 R60, RZ, RZ, R142 ;  /* 0x000000ffff3c7224 */ /* 0x000fc400078e008e */
[----:B------:R-:W-:Y:S02]  /*13b40*/  IMAD.MOV.U32 R87, RZ, RZ, R20 ;  /* 0x000000ffff577224 */ /* 0x000fe400078e0014 */
[----:B------:R-:W-:Y:S01]  /*13b50*/  FADD.FTZ R22, R184, R6 ;  /* 0x00000006b8167221 */ /* 0x000fe20000010000 */
[----:B------:R-:W-:-:S04]  /*13b60*/  IMAD.WIDE R142, R0, 0x2, R12 ;  /* 0x00000002008e7825 */ /* 0x000fc800078e020c */
[----:B------:R-:W-:Y:S01]  /*13b70*/  IMAD.MOV.U32 R90, RZ, RZ, R182 ;  /* 0x000000ffff5a7224 */ /* 0x000fe200078e00b6 */
[----:B------:R-:W-:Y:S01]  /*13b80*/  @!P4 PRMT R226, R94, 0x5410, RZ ;  /* 0x000054105ee2c816 */ /* 0x000fe200000000ff */
[----:B------:R-:W-:Y:S01]  /*13b90*/  IMAD.WIDE.U32 R20, R233, -0x326172a9, RZ ;  /* 0xcd9e8d57e9147825 */ /* 0x000fe200078e00ff */
[C---:B------:R-:W-:Y:S01]  /*13ba0*/  PRMT R146, R2.reuse, 0x7610, R146 ;  /* 0x0000761002927816 */ /* 0x040fe20000000092 */
[----:B------:R2:W5:Y:S02]  /*13bb0*/  LDL.LU R185, [R1+0x1a0] ;  /* 0x0001a00001b97983 */ /* 0x0005640000300800 */
[----:B------:R-:W-:Y:S02]  /*13bc0*/  IMAD.U32 R0, RZ, RZ, UR48 ;  /* 0x00000030ff007e24 */ /* 0x000fe4000f8e00ff */
[----:B------:R-:W-:Y:S02]  /*13bd0*/  IMAD.MOV.U32 R85, RZ, RZ, R68 ;  /* 0x000000ffff557224 */ /* 0x000fe400078e0044 */
[----:B------:R-:W-:Y:S01]  /*13be0*/  IMAD.MOV.U32 R77, RZ, RZ, R61 ;  /* 0x000000ffff4d7224 */ /* 0x000fe200078e003d */
[----:B------:R-:W-:Y:S01]  /*13bf0*/  PRMT R145, R2, 0x7632, R145 ;  /* 0x0000763202917816 */ /* 0x000fe20000000091 */
[----:B------:R-:W-:Y:S01]  /*13c00*/  IMAD.MOV.U32 R61, RZ, RZ, R62 ;  /* 0x000000ffff3d7224 */ /* 0x000fe200078e003e */
[----:B------:R-:W-:Y:S01]  /*13c10*/  STG.E.U16 desc[UR30][R14.64+-0x80], R36 ;  /* 0xffff80240e007986 */ /* 0x000fe2000c10151e */
[----:B------:R-:W-:Y:S01]  /*13c20*/  IMAD.MOV.U32 R68, RZ, RZ, R135 ;  /* 0x000000ffff447224 */ /* 0x000fe200078e0087 */
[----:B------:R-:W-:Y:S01]  /*13c30*/  LOP3.LUT R2, R21, UR29, R25, 0x96, !PT ;  /* 0x0000001d15027c12 */ /* 0x000fe2000f8e9619 */
[----:B------:R-:W-:Y:S01]  /*13c40*/  IMAD.MOV.U32 R135, RZ, RZ, R141 ;  /* 0x000000ffff877224 */ /* 0x000fe200078e008d */
[----:B------:R-:W-:Y:S01]  /*13c50*/  STG.E.U16 desc[UR30][R14.64+-0x7e], R38 ;  /* 0xffff82260e007986 */ /* 0x000fe2000c10151e */
[----:B------:R-:W-:-:S02]  /*13c60*/  IMAD.MOV.U32 R62, RZ, RZ, R140 ;  /* 0x000000ffff3e7224 */ /* 0x000fc400078e008c */
[----:B------:R-:W-:Y:S01]  /*13c70*/  IMAD.WIDE R140, R0, 0x2, R12 ;  /* 0x00000002008c7825 */ /* 0x000fe200078e020c */
[----:B------:R-:W-:Y:S01]  /*13c80*/  LOP3.LUT R0, R93, UR21, R208, 0x96, !PT ;  /* 0x000000155d007c12 */ /* 0x000fe2000f8e96d0 */
[----:B------:R1:W-:Y:S01]  /*13c90*/  STG.E.U16 desc[UR30][R142.64+-0x7e], R18 ;  /* 0xffff82128e007986 */ /* 0x0003e2000c10151e */
[C---:B------:R-:W-:Y:S02]  /*13ca0*/  PRMT R148, R3.reuse, 0x7610, R148 ;  /* 0x0000761003947816 */ /* 0x040fe40000000094 */
[----:B------:R-:W-:Y:S01]  /*13cb0*/  PRMT R147, R3, 0x7632, R147 ;  /* 0x0000763203937816 */ /* 0x000fe20000000093 */
[----:B------:R-:W-:Y:S01]  /*13cc0*/  IMAD.WIDE.U32 R2, R2, -0x2daee0ad, RZ ;  /* 0xd2511f5302027825 */ /* 0x000fe200078e00ff */
[----:B------:R3:W-:Y:S03]  /*13cd0*/  STG.E.U16 desc[UR30][R142.64+-0x80], R19 ;  /* 0xffff80138e007986 */ /* 0x0007e6000c10151e */
[----:B------:R-:W-:Y:S01]  /*13ce0*/  FADD.FTZ R233, R86, R22 ;  /* 0x0000001656e97221 */ /* 0x000fe20000010000 */
[----:B------:R-:W-:Y:S01]  /*13cf0*/  IMAD.MOV.U32 R89, RZ, RZ, R87 ;  /* 0x000000ffff597224 */ /* 0x000fe200078e0057 */
[----:B------:R-:W-:Y:S01]  /*13d00*/  ISETP.LE.U32.AND P2, PT, R23, UR13, PT ;  /* 0x0000000d17007c0c */ /* 0x000fe2000bf43070 */
[----:B------:R-:W-:Y:S01]  /*13d10*/  @!P6 HFMA2.BF16_V2 R95, -RZ.H0_H0, RZ.H0_H0, -R144.H0_H0 ;  /* 0x200000ffff5fe231 */ /* 0x000fe20000340990 */
[----:B------:R2:W5:Y:S01]  /*13d20*/  LDL.LU R184, [R1+0x19c] ;  /* 0x00019c0001b87983 */ /* 0x0005620000300800 */
[----:B-1----:R-:W-:Y:S01]  /*13d30*/  FADD.FTZ R18, R11, R4 ;  /* 0x000000040b127221 */ /* 0x002fe20000010000 */
[----:B------:R-:W-:Y:S01]  /*13d40*/  IMAD.WIDE.U32 R4, R0, -0x326172a9, RZ ;  /* 0xcd9e8d5700047825 */ /* 0x000fe200078e00ff */
[----:B------:R-:W-:-:S03]  /*13d50*/  LOP3.LUT R0, R3, UR42, R92, 0x96, !PT ;  /* 0x0000002a03007c12 */ /* 0x000fc6000f8e965c */
[----:B---3--:R-:W-:Y:S01]  /*13d60*/  FADD.FTZ R19, R26, R7 ;  /* 0x000000071a137221 */ /* 0x008fe20000010000 */
[----:B------:R-:W-:Y:S01]  /*13d70*/  LOP3.LUT R3, R5, UR43, R20, 0x96, !PT ;  /* 0x0000002b05037c12 */ /* 0x000fe2000f8e9614 */
[----:B------:R-:W-:Y:S01]  /*13d80*/  IMAD.WIDE.U32 R10, R0, -0x326172a9, RZ ;  /* 0xcd9e8d57000a7825 */ /* 0x000fe200078e00ff */
[----:B------:R1:W-:Y:S03]  /*13d90*/  STG.E.U16 desc[UR30][R140.64+-0x80], R17 ;  /* 0xffff80118c007986 */ /* 0x0003e6000c10151e */
[----:B------:R-:W-:Y:S01]  /*13da0*/  IMAD.WIDE.U32 R6, R3, -0x2daee0ad, RZ ;  /* 0xd2511f5303067825 */ /* 0x000fe200078e00ff */
[----:B------:R3:W-:Y:S04]  /*13db0*/  STG.E.U16 desc[UR30][R140.64+-0x7e], R16 ;  /* 0xffff82108c007986 */ /* 0x0007e8000c10151e */
[----:B------:R-:W-:Y:S01]  /*13dc0*/  LOP3.LUT R0, R7, UR40, R2, 0x96, !PT ;  /* 0x0000002807007c12 */ /* 0x000fe2000f8e9602 */
[----:B------:R-:W-:-:S02]  /*13dd0*/  IMAD.MOV.U32 R86, RZ, RZ, R84 ;  /* 0x000000ffff567224 */ /* 0x000fc400078e0054 */
[----:B------:R-:W-:Y:S02]  /*13de0*/  IMAD.MOV.U32 R88, RZ, RZ, R85 ;  /* 0x000000ffff587224 */ /* 0x000fe400078e0055 */
[----:B------:R-:W-:Y:S02]  /*13df0*/  IMAD.MOV.U32 R87, RZ, RZ, R68 ;  /* 0x000000ffff577224 */ /* 0x000fe400078e0044 */
[----:B------:R-:W-:Y:S02]  /*13e00*/  @!P0 HFMA2.BF16_V2 R96, -RZ.H0_H0, RZ.H0_H0, -R145.H0_H0 ;  /* 0x200000ffff608231 */ /* 0x000fe40000340991 */
[----:B------:R-:W-:Y:S01]  /*13e10*/  IMAD.WIDE.U32 R8, R0, -0x326172a9, RZ ;  /* 0xcd9e8d5700087825 */ /* 0x000fe200078e00ff */
[----:B------:R-:W-:-:S03]  /*13e20*/  LOP3.LUT R3, R11, UR41, R4, 0x96, !PT ;  /* 0x000000290b037c12 */ /* 0x000fc6000f8e9604 */
[----:B------:R-:W-:Y:S01]  /*13e30*/  @!P1 HFMA2.BF16_V2 R99, -RZ.H0_H0, RZ.H0_H0, -R148.H0_H0 ;  /* 0x200000ffff639231 */ /* 0x000fe20000340994 */
[----:B------:R-:W-:Y:S01]  /*13e40*/  PRMT R232, R146, 0x5410, R145 ;  /* 0x0000541092e87816 */ /* 0x000fe20000000091 */
[----:B------:R-:W-:Y:S01]  /*13e50*/  @!P3 HFMA2.BF16_V2 R98, -RZ.H0_H0, RZ.H0_H0, -R147.H0_H0 ;  /* 0x200000ffff62b231 */ /* 0x000fe20000340993 */
[----:B------:R-:W-:Y:S01]  /*13e60*/  LOP3.LUT R0, R9, UR39, R10, 0x96, !PT ;  /* 0x0000002709007c12 */ /* 0x000fe2000f8e960a */
[----:B------:R-:W-:-:S04]  /*13e70*/  IMAD.WIDE.U32 R2, R3, -0x2daee0ad, RZ ;  /* 0xd2511f5303027825 */ /* 0x000fc800078e00ff */
[----:B------:R-:W-:Y:S01]  /*13e80*/  @!P2 HFMA2.BF16_V2 R97, -RZ.H0_H0, RZ.H0_H0, -R146.H0_H0 ;  /* 0x200000ffff61a231 */ /* 0x000fe20000340992 */
[----:B------:R-:W-:Y:S01]  /*13e90*/  PRMT R234, R148, 0x5410, R147 ;  /* 0x0000541094ea7816 */ /* 0x000fe20000000093 */
[----:B------:R2:W5:Y:S01]  /*13ea0*/  LDL.LU R183, [R1+0x198] ;  /* 0x0001980001b77983 */ /* 0x0005620000300800 */
[----:B------:R-:W-:Y:S01]  /*13eb0*/  IMAD.WIDE.U32 R10, R0, -0x2daee0ad, RZ ;  /* 0xd2511f53000a7825 */ /* 0x000fe200078e00ff */
[----:B------:R-:W-:-:S03]  /*13ec0*/  LOP3.LUT R3, R3, UR38, R6, 0x96, !PT ;  /* 0x0000002603037c12 */ /* 0x000fc6000f8e9606 */
[----:B------:R-:W-:Y:S01]  /*13ed0*/  IMAD.MOV.U32 R84, RZ, RZ, R24 ;  /* 0x000000ffff547224 */ /* 0x000fe200078e0018 */
[----:B------:R-:W-:Y:S01]  /*13ee0*/  LOP3.LUT R2, R11, UR32, R2, 0x96, !PT ;  /* 0x000000200b027c12 */ /* 0x000fe2000f8e9602 */
[----:B------:R-:W-:-:S04]  /*13ef0*/  IMAD.WIDE.U32 R6, R3, -0x326172a9, RZ ;  /* 0xcd9e8d5703067825 */ /* 0x000fc800078e00ff */
[----:B------:R-:W-:Y:S02]  /*13f00*/  IMAD.MOV.U32 R85, RZ, RZ, R82 ;  /* 0x000000ffff557224 */ /* 0x000fe400078e0052 */
[----:B------:R-:W-:Y:S01]  /*13f10*/  IMAD.MOV.U32 R68, RZ, RZ, R61 ;  /* 0x000000ffff447224 */ /* 0x000fe200078e003d */
[----:B------:R-:W-:Y:S01]  /*13f20*/  STG.E.U16 desc[UR30][R12.64+-0x70], R37 ;  /* 0xffff90250c007986 */ /* 0x000fe2000c10151e */
[----:B------:R-:W-:Y:S01]  /*13f30*/  IMAD.WIDE.U32 R2, R2, -0x326172a9, RZ ;  /* 0xcd9e8d5702027825 */ /* 0x000fe200078e00ff */
[----:B------:R-:W-:Y:S02]  /*13f40*/  LOP3.LUT R9, R7, UR37, R8, 0x96, !PT ;  /* 0x0000002507097c12 */ /* 0x000fe4000f8e9608 */
[----:B------:R-:W-:Y:S01]  /*13f50*/  STG.E.U16 desc[UR30][R12.64+-0x6e], R35 ;  /* 0xffff92230c007986 */ /* 0x000fe2000c10151e */
[----:B------:R-:W-:Y:S02]  /*13f60*/  LOP3.LUT R0, R2, 0xffff, RZ, 0xc0, !PT ;  /* 0x0000ffff02007812 */ /* 0x000fe400078ec0ff */
[----:B------:R-:W-:Y:S01]  /*13f70*/  SHF.R.U32.HI R7, RZ, 0x10, R2 ;  /* 0x00000010ff077819 */ /* 0x000fe20000011602 */
[----:B------:R-:W-:Y:S01]  /*13f80*/  FADD.FTZ R227, R27, R18 ;  /* 0x000000121be37221 */ /* 0x000fe20000010000 */
[----:B------:R-:W-:Y:S01]  /*13f90*/  LOP3.LUT R6, R3, UR26, R6, 0x96, !PT ;  /* 0x0000001a03067c12 */ /* 0x000fe2000f8e9606 */
[----:B------:R-:W-:Y:S01]  /*13fa0*/  FADD.FTZ R228, R28, R19 ;  /* 0x000000131ce47221 */ /* 0x000fe20000010000 */
[----:B------:R-:W-:Y:S01]  /*13fb0*/  LOP3.LUT R8, R2, 0xff, RZ, 0xc0, !PT ;  /* 0x000000ff02087812 */ /* 0x000fe200078ec0ff */
[----:B------:R2:W5:Y:S01]  /*13fc0*/  LDL.LU R182, [R1+0x194] ;  /* 0x0001940001b67983 */ /* 0x0005620000300800 */
[----:B------:R-:W-:-:S02]  /*13fd0*/  SHF.R.U32.HI R3, RZ, 0x18, R2 ;  /* 0x00000018ff037819 */ /* 0x000fc40000011602 */
[----:B------:R-:W-:Y:S02]  /*13fe0*/  SHF.R.U32.HI R2, RZ, 0x8, R0 ;  /* 0x00000008ff027819 */ /* 0x000fe40000011600 */
[----:B------:R-:W-:Y:S02]  /*13ff0*/  LOP3.LUT R0, R7, 0xff, RZ, 0xc0, !PT ;  /* 0x000000ff07007812 */ /* 0x000fe400078ec0ff */
[----:B-1----:R-:W-:Y:S02]  /*14000*/  PRMT R17, R8, 0x5410, R2 ;  /* 0x0000541008117816 */ /* 0x002fe40000000002 */
[----:B------:R-:W-:Y:S01]  /*14010*/  PRMT R11, R0, 0x5410, R3 ;  /* 0x00005410000b7816 */ /* 0x000fe20000000003 */
        /* <DEDUP_REMOVED lines=8> */
[----:B---3--:R-:W-:Y:S02]  /*140a0*/  PRMT R16, R3, 0x5410, R7 ;  /* 0x0000541003107816 */ /* 0x008fe40000000007 */
[----:B------:R-:W-:Y:S02]  /*140b0*/  SHF.R.U32.HI R3, RZ, 0x8, R2 ;  /* 0x00000008ff037819 */ /* 0x000fe40000011602 */
[----:B------:R-:W-:-:S04]  /*140c0*/  LOP3.LUT R2, R6, 0xff, RZ, 0xc0, !PT ;  /* 0x000000ff06027812 */ /* 0x000fc800078ec0ff */
[----:B------:R-:W-:Y:S02]  /*140d0*/  PRMT R22, R2, 0x5410, R3 ;  /* 0x0000541002167816 */ /* 0x000fe40000000003 */
[--C-:B------:R-:W-:Y:S02]  /*140e0*/  SHF.R.U32.HI R3, RZ, 0x10, R6.reuse ;  /* 0x00000010ff037819 */ /* 0x100fe40000011606 */
[----:B------:R-:W-:Y:S02]  /*140f0*/  LOP3.LUT R2, R9, 0xff, RZ, 0xc0, !PT ;  /* 0x000000ff09027812 */ /* 0x000fe400078ec0ff */
[----:B------:R-:W-:Y:S02]  /*14100*/  SHF.R.U32.HI R6, RZ, 0x18, R6 ;  /* 0x00000018ff067819 */ /* 0x000fe40000011606 */
[----:B------:R-:W-:Y:S02]  /*14110*/  LOP3.LUT R3, R3, 0xff, RZ, 0xc0, !PT ;  /* 0x000000ff03037812 */ /* 0x000fe400078ec0ff */
[----:B------:R-:W-:-:S02]  /*14120*/  PRMT R7, R2, 0x5410, R8 ;  /* 0x0000541002077816 */ /* 0x000fc40000000008 */
[C---:B------:R-:W-:Y:S01]  /*14130*/  LOP3.LUT R2, R0.reuse, 0xffff, RZ, 0xc0, !PT ;  /* 0x0000ffff00027812 */ /* 0x040fe200078ec0ff */
[----:B------:R-:W-:Y:S01]  /*14140*/  IMAD.MOV.U32 R82, RZ, RZ, R56 ;  /* 0x000000ffff527224 */ /* 0x000fe200078e0038 */
[----:B------:R-:W-:Y:S01]  /*14150*/  PRMT R24, R3, 0x5410, R6 ;  /* 0x0000541003187816 */ /* 0x000fe20000000006 */
[----:B------:R-:W-:Y:S01]  /*14160*/  IMAD.MOV.U32 R56, RZ, RZ, R71 ;  /* 0x000000ffff387224 */ /* 0x000fe200078e0047 */
[----:B------:R-:W-:Y:S01]  /*14170*/  SHF.R.U32.HI R3, RZ, 0x8, R2 ;  /* 0x00000008ff037819 */ /* 0x000fe20000011602 */
[----:B------:R-:W-:Y:S01]  /*14180*/  IMAD.MOV.U32 R71, RZ, RZ, R63 ;  /* 0x000000ffff477224 */ /* 0x000fe200078e003f */
[----:B------:R-:W-:Y:S01]  /*14190*/  LOP3.LUT R2, R0, 0xff, RZ, 0xc0, !PT ;  /* 0x000000ff00027812 */ /* 0x000fe200078ec0ff */
[----:B------:R-:W-:Y:S02]  /*141a0*/  IMAD.MOV.U32 R63, RZ, RZ, R60 ;  /* 0x000000ffff3f7224 */ /* 0x000fe400078e003c */
[----:B------:R-:W-:Y:S01]  /*141b0*/  IMAD.MOV.U32 R60, RZ, RZ, R30 ;  /* 0x000000ffff3c7224 */ /* 0x000fe200078e001e */
[----:B------:R-:W-:-:S02]  /*141c0*/  PRMT R30, R2, 0x5410, R3 ;  /* 0x00005410021e7816 */ /* 0x000fc40000000003 */
[--C-:B------:R-:W-:Y:S02]  /*141d0*/  SHF.R.U32.HI R3, RZ, 0x10, R0.reuse ;  /* 0x00000010ff037819 */ /* 0x100fe40000011600 */
[----:B------:R-:W-:Y:S02]  /*141e0*/  SHF.R.U32.HI R2, RZ, 0x18, R0 ;  /* 0x00000018ff027819 */ /* 0x000fe40000011600 */
[----:B------:R-:W-:Y:S01]  /*141f0*/  LOP3.LUT R0, R3, 0xff, RZ, 0xc0, !PT ;  /* 0x000000ff03007812 */ /* 0x000fe200078ec0ff */
[----:B------:R-:W-:Y:S02]  /*14200*/  IMAD.MOV.U32 R61, RZ, RZ, R62 ;  /* 0x000000ffff3d7224 */ /* 0x000fe400078e003e */
[----:B------:R-:W-:Y:S01]  /*14210*/  IMAD.MOV.U32 R62, RZ, RZ, R29 ;  /* 0x000000ffff3e7224 */ /* 0x000fe200078e001d */
[----:B------:R-:W-:Y:S01]  /*14220*/  PRMT R29, R0, 0x5410, R2 ;  /* 0x00005410001d7816 */ /* 0x000fe20000000002 */
[----:B------:R-:W-:Y:S02]  /*14230*/  IMAD.U32 R0, RZ, RZ, UR13 ;  /* 0x0000000dff007e24 */ /* 0x000fe4000f8e00ff */
[----:B------:R-:W-:-:S05]  /*14240*/  IMAD.MOV.U32 R3, RZ, RZ, 0x7054 ;  /* 0x00007054ff037424 */ /* 0x000fca00078e00ff */
[----:B------:R-:W-:Y:S01]  /*14250*/  PRMT R0, R0, R3, UR13 ;  /* 0x0000000d00007e16 */ /* 0x000fe20008000003 */
[----:B------:R-:W-:-:S04]  /*14260*/  IMAD.U32 R6, RZ, RZ, UR35 ;  /* 0x00000023ff067e24 */ /* 0x000fc8000f8e00ff */
[----:B------:R-:W-:Y:S02]  /*14270*/  HSET2.LE.AND R2, R17, R0, PT ;  /* 0x0000000011027233 */ /* 0x000fe40003803000 */
[----:B------:R-:W-:-:S03]  /*14280*/  LOP3.LUT R6, R209, UR6, R6, 0x96, !PT ;  /* 0x00000006d1067c12 */ /* 0x000fc6000f8e9606 */
[----:B------:R-:W-:Y:S01]  /*14290*/  LOP3.LUT R10, R2, R90, RZ, 0xc0, !PT ;  /* 0x0000005a020a7212 */ /* 0x000fe200078ec0ff */
[----:B------:R-:W-:Y:S02]  /*142a0*/  IMAD.MOV.U32 R90, RZ, RZ, R88 ;  /* 0x000000ffff5a7224 */ /* 0x000fe400078e0058 */
[----:B------:R-:W-:Y:S01]  /*142b0*/  IMAD.MOV.U32 R88, RZ, RZ, R89 ;  /* 0x000000ffff587224 */ /* 0x000fe200078e0059 */
[----:B------:R1:W-:Y:S01]  /*142c0*/  STG.E.U16 desc[UR30][R14.64+-0x70], R33 ;  /* 0xffff90210e007986 */ /* 0x0003e2000c10151e */
[----:B------:R-:W-:Y:S02]  /*142d0*/  IMAD.MOV.U32 R89, RZ, RZ, R76 ;  /* 0x000000ffff597224 */ /* 0x000fe400078e004c */
[----:B------:R-:W-:Y:S01]  /*142e0*/  IMAD.MOV.U32 R76, RZ, RZ, R32 ;  /* 0x000000ffff4c7224 */ /* 0x000fe200078e0020 */
[--C-:B------:R-:W-:Y:S02]  /*142f0*/  HSET2.LE.AND R2, R16, R0.reuse, PT ;  /* 0x0000000010027233 */ /* 0x100fe40003803000 */
[----:B------:R-:W-:-:S03]  /*14300*/  HSET2.LE.AND R3, R11, R0, PT ;  /* 0x000000000b037233 */ /* 0x000fc60003803000 */
[----:B------:R-:W-:Y:S01]  /*14310*/  LOP3.LUT R18, R2, R180, RZ, 0xc0, !PT ;  /* 0x000000b402127212 */ /* 0x000fe200078ec0ff */
[----:B-1----:R-:W-:-:S05]  /*14320*/  IMAD.WIDE.U32 R32, R6, -0x326172a9, RZ ;  /* 0xcd9e8d5706207825 */ /* 0x002fca00078e00ff */
[----:B------:R-:W-:-:S05]  /*14330*/  LOP3.LUT R6, R33, UR29, R25, 0x96, !PT ;  /* 0x0000001d21067c12 */ /* 0x000fca000f8e9619 */
[----:B------:R-:W-:Y:S01]  /*14340*/  IMAD.WIDE.U32 R8, R6, -0x2daee0ad, RZ ;  /* 0xd2511f5306087825 */ /* 0x000fe200078e00ff */
[----:B------:R-:W-:-:S04]  /*14350*/  LOP3.LUT R11, R3, R181, RZ, 0xc0, !PT ;  /* 0x000000b5030b7212 */ /* 0x000fc800078ec0ff */
[----:B------:R-:W-:Y:S01]  /*14360*/  LOP3.LUT R2, R9, UR42, R92, 0x96, !PT ;  /* 0x0000002a09027c12 */ /* 0x000fe2000f8e965c */
[----:B------:R-:W-:Y:S01]  /*14370*/  IMAD.MOV.U32 R25, RZ, RZ, R76 ;  /* 0x000000ffff197224 */ /* 0x000fe200078e004c */
[----:B------:R-:W-:Y:S01]  /*14380*/  HSET2.LE.AND R3, R7, R0, PT ;  /* 0x0000000007037233 */ /* 0x000fe20003803000 */
[----:B------:R-:W-:Y:S01]  /*14390*/  IMAD.MOV.U32 R91, RZ, RZ, R90 ;  /* 0x000000ffff5b7224 */ /* 0x000fe200078e005a */
[----:B------:R1:W-:Y:S01]  /*143a0*/  STG.E.U16 desc[UR30][R14.64+-0x6e], R34 ;  /* 0xffff92220e007986 */ /* 0x0003e2000c10151e */
[----:B------:R-:W-:Y:S01]  /*143b0*/  IMAD.WIDE.U32 R6, R2, -0x326172a9, RZ ;  /* 0xcd9e8d5702067825 */ /* 0x000fe200078e00ff */
[----:B------:R-:W-:Y:S02]  /*143c0*/  LOP3.LUT R2, R5, UR43, R32, 0x96, !PT ;  /* 0x0000002b05027c12 */ /* 0x000fe4000f8e9620 */
[----:B------:R-:W-:Y:S01]  /*143d0*/  LOP3.LUT R19, R3, R239, RZ, 0xc0, !PT ;  /* 0x000000ef03137212 */ /* 0x000fe200078ec0ff */
[----:B------:R2:W5:Y:S01]  /*143e0*/  LDL.LU R181, [R1+0x190] ;  /* 0x0001900001b57983 */ /* 0x0005620000300800 */
[----:B------:R-:W-:Y:S01]  /*143f0*/  LOP3.LUT R4, R7, UR41, R4, 0x96, !PT ;  /* 0x0000002907047c12 */ /* 0x000fe2000f8e9604 */
[----:B------:R-:W-:-:S04]  /*14400*/  IMAD.WIDE.U32 R2, R2, -0x2daee0ad, RZ ;  /* 0xd2511f5302027825 */ /* 0x000fc800078e00ff */
[----:B------:R-:W-:Y:S01]  /*14410*/  IMAD.MOV.U32 R90, RZ, RZ, R88 ;  /* 0x000000ffff5a7224 */ /* 0x000fe200078e0058 */
[----:B------:R-:W-:Y:S01]  /*14420*/  LOP3.LUT R3, R3, UR40, R8, 0x96, !PT ;  /* 0x0000002803037c12 */ /* 0x000fe2000f8e9608 */
[----:B------:R-:W-:-:S04]  /*14430*/  IMAD.WIDE.U32 R4, R4, -0x2daee0ad, RZ ;  /* 0xd2511f5304047825 */ /* 0x000fc800078e00ff */
[----:B------:R-:W-:Y:S01]  /*14440*/  IMAD.MOV.U32 R76, RZ, RZ, R63 ;  /* 0x000000ffff4c7224 */ /* 0x000fe200078e003f */
[----:B------:R-:W-:Y:S01]  /*14450*/  LOP3.LUT R5, R5, UR38, R2, 0x96, !PT ;  /* 0x0000002605057c12 */ /* 0x000fe2000f8e9602 */
[----:B------:R-:W-:Y:S01]  /*14460*/  IMAD.WIDE.U32 R2, R3, -0x326172a9, RZ ;  /* 0xcd9e8d5703027825 */ /* 0x000fe200078e00ff */
[----:B------:R-:W-:Y:S02]  /*14470*/  @!P0 PRMT R145, R96, 0x5410, RZ ;  /* 0x0000541060918816 */ /* 0x000fe400000000ff */
[----:B------:R-:W-:Y:S02]  /*14480*/  @!P1 PRMT R148, R99, 0x5410, RZ ;  /* 0x0000541063949816 */ /* 0x000fe400000000ff */
[----:B------:R-:W-:Y:S02]  /*14490*/  @!P3 PRMT R147, R98, 0x5410, RZ ;  /* 0x000054106293b816 */ /* 0x000fe400000000ff */
[----:B------:R-:W-:Y:S02]  /*144a0*/  @!P2 PRMT R146, R97, 0x5410, RZ ;  /* 0x000054106192a816 */ /* 0x000fe400000000ff */
[----:B------:R-:W-:Y:S01]  /*144b0*/  @!P6 PRMT R144, R95, 0x5410, RZ ;  /* 0x000054105f90e816 */ /* 0x000fe200000000ff */
[----:B------:R-:W-:Y:S01]  /*144c0*/  STG.E.U16 desc[UR30][R142.64+-0x70], R200 ;  /* 0xffff90c88e007986 */ /* 0x000fe2000c10151e */
[----:B------:R-:W-:-:S03]  /*144d0*/  LOP3.LUT R3, R3, UR39, R6, 0x96, !PT ;  /* 0x0000002703037c12 */ /* 0x000fc6000f8e9606 */
[----:B------:R-:W-:Y:S02]  /*144e0*/  STG.E.U16 desc[UR30][R142.64+-0x6e], R199 ;  /* 0xffff92c78e007986 */ /* 0x000fe4000c10151e */
[----:B------:R-:W-:Y:S02]  /*144f0*/  IMAD.WIDE.U32 R6, R3, -0x2daee0ad, RZ ;  /* 0xd2511f5303067825 */ /* 0x000fe400078e00ff */
[----:B------:R2:W5:Y:S03]  /*14500*/  LDL.LU R180, [R1+0x18c] ;  /* 0x00018c0001b47983 */ /* 0x0005660000300800 */
[----:B------:R-:W-:Y:S01]  /*14510*/  LOP3.LUT R3, R7, UR32, R4, 0x96, !PT ;  /* 0x0000002007037c12 */ /* 0x000fe2000f8e9604 */
[----:B------:R-:W-:-:S05]  /*14520*/  IMAD.WIDE.U32 R4, R5, -0x326172a9, RZ ;  /* 0xcd9e8d5705047825 */ /* 0x000fca00078e00ff */
[----:B------:R-:W-:Y:S01]  /*14530*/  LOP3.LUT R7, R5, UR37, R2, 0x96, !PT ;  /* 0x0000002505077c12 */ /* 0x000fe2000f8e9602 */
[----:B------:R-:W-:-:S05]  /*14540*/  IMAD.WIDE.U32 R2, R3, -0x326172a9, RZ ;  /* 0xcd9e8d5703027825 */ /* 0x000fca00078e00ff */
        /* <DEDUP_REMOVED lines=15> */
[--C-:B------:R-:W-:Y:S02]  /*14640*/  SHF.R.U32.HI R2, RZ, 0x10, R4.reuse ;  /* 0x00000010ff027819 */ /* 0x100fe40000011604 */
[----:B------:R-:W-:Y:S02]  /*14650*/  SHF.R.U32.HI R3, RZ, 0x18, R4 ;  /* 0x00000018ff037819 */ /* 0x000fe40000011604 */
[----:B------:R-:W-:-:S04]  /*14660*/  LOP3.LUT R2, R2, 0xff, RZ, 0xc0, !PT ;  /* 0x000000ff02027812 */ /* 0x000fc800078ec0ff */
[----:B------:R-:W-:Y:S01]  /*14670*/  PRMT R26, R2, 0x5410, R3 ;  /* 0x00005410021a7816 */ /* 0x000fe20000000003 */
[----:B------:R-:W-:Y:S01]  /*14680*/  IMAD.WIDE.U32 R2, R7, -0x2daee0ad, RZ ;  /* 0xd2511f5307027825 */ /* 0x000fe200078e00ff */
[----:B------:R-:W-:-:S03]  /*14690*/  HSET2.LE.AND R5, R24, R0, PT ;  /* 0x0000000018057233 */ /* 0x000fc60003803000 */
[----:B------:R-:W-:Y:S01]  /*146a0*/  IMAD.MOV.U32 R25, RZ, RZ, R86 ;  /* 0x000000ffff197224 */ /* 0x000fe200078e0056 */
[----:B------:R-:W-:-:S04]  /*146b0*/  LOP3.LUT R4, R3, UR20, R6, 0x96, !PT ;  /* 0x0000001403047c12 */ /* 0x000fc8000f8e9606 */
[----:B------:R-:W-:Y:S02]  /*146c0*/  LOP3.LUT R9, R5, R25, RZ, 0xc0, !PT ;  /* 0x0000001905097212 */ /* 0x000fe400078ec0ff */
        /* <DEDUP_REMOVED lines=14> */
[----:B------:R-:W-:Y:S02]  /*147b0*/  LOP3.LUT R2, R4, 0xff, RZ, 0xc0, !PT ;  /* 0x000000ff04027812 */ /* 0x000fe400078ec0ff */
[--C-:B------:R-:W-:Y:S02]  /*147c0*/  HSET2.LE.AND R4, R16, R0.reuse, PT ;  /* 0x0000000010047233 */ /* 0x100fe40003803000 */
[----:B------:R-:W-:Y:S01]  /*147d0*/  PRMT R28, R2, 0x5410, R3 ;  /* 0x00005410021c7816 */ /* 0x000fe20000000003 */
[----:B------:R-:W-:Y:S01]  /*147e0*/  IMAD.MOV.U32 R88, RZ, RZ, R89 ;  /* 0x000000ffff587224 */ /* 0x000fe200078e0059 */
[----:B------:R-:W-:-:S02]  /*147f0*/  HSET2.LE.AND R3, R29, R0, PT ;  /* 0x000000001d037233 */ /* 0x000fc40003803000 */
[----:B------:R-:W-:Y:S01]  /*14800*/  LOP3.LUT R22, R4, R238, RZ, 0xc0, !PT ;  /* 0x000000ee04167212 */ /* 0x000fe200078ec0ff */
[----:B------:R-:W-:Y:S01]  /*14810*/  IMAD.WIDE.U32 R4, R90, -0x326172a9, RZ ;  /* 0xcd9e8d575a047825 */ /* 0x000fe200078e00ff */
[--C-:B------:R-:W-:Y:S02]  /*14820*/  HSET2.LE.AND R2, R30, R0.reuse, PT ;  /* 0x000000001e027233 */ /* 0x100fe40003803000 */
[----:B------:R-:W-:Y:S02]  /*14830*/  LOP3.LUT R17, R3, R176, RZ, 0xc0, !PT ;  /* 0x000000b003117212 */ /* 0x000fe400078ec0ff */
[----:B------:R-:W-:Y:S02]  /*14840*/  LOP3.LUT R3, R5, R88, RZ, 0x3c, !PT ;  /* 0x0000005805037212 */ /* 0x000fe400078e3cff */
[----:B------:R-:W-:Y:S01]  /*14850*/  LOP3.LUT R16, R2, R91, RZ, 0xc0, !PT ;  /* 0x0000005b02107212 */ /* 0x000fe200078ec0ff */
[----:B------:R-:W-:Y:S01]  /*14860*/  IMAD.MOV.U32 R89, RZ, RZ, R177 ;  /* 0x000000ffff597224 */ /* 0x000fe200078e00b1 */
[----:B------:R-:W-:Y:S01]  /*14870*/  HSET2.LE.AND R2, R23, R0, PT ;  /* 0x0000000017027233 */ /* 0x000fe20003803000 */
[----:B------:R-:W-:-:S04]  /*14880*/  IMAD.WIDE.U32 R38, R3, -0x2daee0ad, RZ ;  /* 0xd2511f5303267825 */ /* 0x000fc800078e00ff */
[----:B------:R-:W-:Y:S01]  /*14890*/  IMAD.MOV.U32 R86, RZ, RZ, R178 ;  /* 0x000000ffff567224 */ /* 0x000fe200078e00b2 */
[----:B------:R-:W-:Y:S01]  /*148a0*/  LOP3.LUT R23, R2, R70, RZ, 0xc0, !PT ;  /* 0x0000004602177212 */ /* 0x000fe200078ec0ff */
[----:B------:R-:W-:Y:S01]  /*148b0*/  IMAD.MOV.U32 R88, RZ, RZ, R89 ;  /* 0x000000ffff587224 */ /* 0x000fe200078e0059 */
[----:B------:R-:W-:Y:S01]  /*148c0*/  LOP3.LUT R2, R39, UR21, R208, 0x96, !PT ;  /* 0x0000001527027c12 */ /* 0x000fe2000f8e96d0 */
[----:B------:R-:W-:Y:S02]  /*148d0*/  IMAD.MOV.U32 R89, RZ, RZ, R86 ;  /* 0x000000ffff597224 */ /* 0x000fe400078e0056 */
[----:B------:R-:W-:Y:S02]  /*148e0*/  IMAD.MOV.U32 R86, RZ, RZ, R87 ;  /* 0x000000ffff567224 */ /* 0x000fe400078e0057 */
[----:B------:R-:W-:Y:S02]  /*148f0*/  IMAD.MOV.U32 R87, RZ, RZ, R85 ;  /* 0x000000ffff577224 */ /* 0x000fe400078e0055 */
[----:B------:R-:W-:-:S02]  /*14900*/  IMAD.MOV.U32 R85, RZ, RZ, R84 ;  /* 0x000000ffff557224 */ /* 0x000fc400078e0054 */
[----:B------:R-:W-:Y:S01]  /*14910*/  IMAD.MOV.U32 R84, RZ, RZ, R82 ;  /* 0x000000ffff547224 */ /* 0x000fe200078e0052 */
[--C-:B------:R-:W-:Y:S01]  /*14920*/  HSET2.LE.AND R3, R26, R0.reuse, PT ;  /* 0x000000001a037233 */ /* 0x100fe20003803000 */
[----:B------:R-:W-:Y:S02]  /*14930*/  IMAD.MOV.U32 R82, RZ, RZ, R83 ;  /* 0x000000ffff527224 */ /* 0x000fe400078e0053 */
[----:B------:R-:W-:Y:S01]  /*14940*/  IMAD.WIDE.U32 R36, R2, -0x326172a9, RZ ;  /* 0xcd9e8d5702247825 */ /* 0x000fe200078e00ff */
[----:B------:R-:W-:-:S03]  /*14950*/  HSET2.LE.AND R2, R27, R0, PT ;  /* 0x000000001b027233 */ /* 0x000fc60003803000 */
[----:B------:R-:W-:Y:S02]  /*14960*/  IMAD.MOV.U32 R83, RZ, RZ, R81 ;  /* 0x000000ffff537224 */ /* 0x000fe400078e0051 */
[----:B------:R-:W-:Y:S02]  /*14970*/  IMAD.MOV.U32 R81, RZ, RZ, R80 ;  /* 0x000000ffff517224 */ /* 0x000fe400078e0050 */
[----:B------:R-:W-:Y:S01]  /*14980*/  IMAD.MOV.U32 R80, RZ, RZ, R79 ;  /* 0x000000ffff507224 */ /* 0x000fe200078e004f */
[----:B------:R-:W-:Y:S01]  /*14990*/  LOP3.LUT R6, R21, UR29, R4, 0x96, !PT ;  /* 0x0000001d15067c12 */ /* 0x000fe2000f8e9604 */
[----:B------:R-:W-:Y:S01]  /*149a0*/  IMAD.MOV.U32 R79, RZ, RZ, R78 ;  /* 0x000000ffff4f7224 */ /* 0x000fe200078e004e */
[----:B------:R-:W-:Y:S01]  /*149b0*/  LOP3.LUT R5, R37, UR43, R20, 0x96, !PT ;  /* 0x0000002b25057c12 */ /* 0x000fe2000f8e9614 */
[----:B------:R-:W-:Y:S01]  /*149c0*/  IMAD.MOV.U32 R78, RZ, RZ, R77 ;  /* 0x000000ffff4e7224 */ /* 0x000fe200078e004d */
[----:B------:R-:W-:Y:S01]  /*149d0*/  LOP3.LUT R20, R2, R88, RZ, 0xc0, !PT ;  /* 0x0000005802147212 */ /* 0x000fe200078ec0ff */
[----:B------:R-:W-:Y:S01]  /*149e0*/  IMAD.MOV.U32 R77, RZ, RZ, R128 ;  /* 0x000000ffff4d7224 */ /* 0x000fe200078e0080 */
[----:B------:R-:W-:-:S02]  /*149f0*/  LOP3.LUT R21, R3, R89, RZ, 0xc0, !PT ;  /* 0x0000005903157212 */ /* 0x000fc400078ec0ff */
[--C-:B------:R-:W-:Y:S02]  /*14a00*/  HSET2.LE.AND R3, R24, R0.reuse, PT ;  /* 0x0000000018037233 */ /* 0x100fe40003803000 */
[--C-:B------:R-:W-:Y:S02]  /*14a10*/  HSET2.LE.AND R2, R7, R0.reuse, PT ;  /* 0x0000000007027233 */ /* 0x100fe40003803000 */
[----:B------:R-:W-:Y:S01]  /*14a20*/  LOP3.LUT R128, R33, UR29, R4, 0x96, !PT ;  /* 0x0000001d21807c12 */ /* 0x000fe2000f8e9604 */
[----:B------:R-:W-:Y:S01]  /*14a30*/  IMAD.MOV.U32 R35, RZ, RZ, R78 ;  /* 0x000000ffff237224 */ /* 0x000fe200078e004e */
[----:B------:R-:W-:Y:S01]  /*14a40*/  HSET2.LE.AND R4, R25, R0, PT ;  /* 0x0000000019047233 */ /* 0x000fe20003803000 */
[----:B-1----:R-:W-:Y:S02]  /*14a50*/  IMAD.MOV.U32 R34, RZ, RZ, R77 ;  /* 0x000000ffff227224 */ /* 0x002fe400078e004d */
[----:B------:R-:W-:Y:S01]  /*14a60*/  IMAD.MOV.U32 R239, RZ, RZ, R76 ;  /* 0x000000ffffef7224 */ /* 0x000fe200078e004c */
[----:B------:R-:W-:Y:S01]  /*14a70*/  LOP3.LUT R37, R37, UR43, R32, 0x96, !PT ;  /* 0x0000002b25257c12 */ /* 0x000fe2000f8e9620 */
[----:B------:R-:W-:Y:S01]  /*14a80*/  IMAD.MOV.U32 R78, RZ, RZ, R102 ;  /* 0x000000ffff4e7224 */ /* 0x000fe200078e0066 */
[----:B------:R-:W-:Y:S01]  /*14a90*/  LOP3.LUT R102, R2, R45, RZ, 0xc0, !PT ;  /* 0x0000002d02667212 */ /* 0x000fe200078ec0ff */
[----:B------:R-:W-:Y:S01]  /*14aa0*/  IMAD.MOV.U32 R77, RZ, RZ, R101 ;  /* 0x000000ffff4d7224 */ /* 0x000fe200078e0065 */
[----:B------:R-:W-:Y:S01]  /*14ab0*/  LOP3.LUT R101, R3, R47, RZ, 0xc0, !PT ;  /* 0x0000002f03657212 */ /* 0x000fe200078ec0ff */
[----:B------:R-:W-:Y:S01]  /*14ac0*/  IMAD.MOV.U32 R76, RZ, RZ, R100 ;  /* 0x000000ffff4c7224 */ /* 0x000fe200078e0064 */
[----:B------:R-:W-:Y:S01]  /*14ad0*/  LOP3.LUT R100, R4, R50, RZ, 0xc0, !PT ;  /* 0x0000003204647212 */ /* 0x000fe200078ec0ff */
[----:B------:R-:W-:Y:S01]  /*14ae0*/  IMAD.WIDE.U32 R2, R6, -0x2daee0ad, RZ ;  /* 0xd2511f5306027825 */ /* 0x000fe200078e00ff */
[----:B------:R-:W1:Y:S03]  /*14af0*/  LDSM.16.MT88.4 R24, [R165+0x6000] ;  /* 0x00600000a518783b */ /* 0x000e660000004200 */
        /* <DEDUP_REMOVED lines=9> */
[----:B------:R-:W-:Y:S02]  /*14b90*/  LOP3.LUT R4, R3, UR38, R4, 0x96, !PT ;  /* 0x0000002603047c12 */ /* 0x000fe4000f8e9604 */
[----:B------:R-:W-:Y:S02]  /*14ba0*/  HSET2.LE.AND R3, R28, R0, PT ;  /* 0x000000001c037233 */ /* 0x000fe40003803000 */
[----:B------:R-:W-:Y:S01]  /*14bb0*/  LOP3.LUT R2, R33, UR32, R2, 0x96, !PT ;  /* 0x0000002021027c12 */ /* 0x000fe2000f8e9602 */
[----:B------:R-:W-:Y:S02]  /*14bc0*/  IMAD.MOV.U32 R30, RZ, RZ, R55 ;  /* 0x000000ffff1e7224 */ /* 0x000fe400078e0037 */
[----:B------:R-:W-:Y:S01]  /*14bd0*/  IMAD.MOV.U32 R55, RZ, RZ, R103 ;  /* 0x000000ffff377224 */ /* 0x000fe200078e0067 */
[----:B------:R-:W-:Y:S01]  /*14be0*/  LOP3.LUT R103, R3, R46, RZ, 0xc0, !PT ;  /* 0x0000002e03677212 */ /* 0x000fe200078ec0ff */
        /* <DEDUP_REMOVED lines=23> */
[----:B------:R-:W-:Y:S02]  /*14d60*/  LOP3.LUT R6, R2, R41, RZ, 0xc0, !PT ;  /* 0x0000002902067212 */ /* 0x000fe400078ec0ff */
[----:B------:R-:W-:Y:S01]  /*14d70*/  HSET2.LE.AND R2, R28, R0, PT ;  /* 0x000000001c027233 */ /* 0x000fe20003803000 */
[----:B------:R-:W-:Y:S01]  /*14d80*/  IMAD.MOV.U32 R96, RZ, RZ, R79 ;  /* 0x000000ffff607224 */ /* 0x000fe200078e004f */
[----:B------:R-:W-:-:S02]  /*14d90*/  LOP3.LUT R7, R3, R31, RZ, 0xc0, !PT ;  /* 0x0000001f03077212 */ /* 0x000fc400078ec0ff */
[----:B------:R-:W-:Y:S02]  /*14da0*/  LOP3.LUT R4, R4, R43, RZ, 0xc0, !PT ;  /* 0x0000002b04047212 */ /* 0x000fe400078ec0ff */
[----:B------:R-:W-:Y:S01]  /*14db0*/  LOP3.LUT R5, R2, R42, RZ, 0xc0, !PT ;  /* 0x0000002a02057212 */ /* 0x000fe200078ec0ff */
[----:B------:R-:W-:Y:S01]  /*14dc0*/  IMAD.MOV.U32 R79, RZ, RZ, R175 ;  /* 0x000000ffff4f7224 */ /* 0x000fe200078e00af */
[----:B-1----:R-:W-:Y:S01]  /*14dd0*/  HMMA.16816.F32.BF16 R88, R8, R24, R244 ;  /* 0x000000180858723c */ /* 0x002fe200000418f4 */
[----:B------:R-:W-:Y:S02]  /*14de0*/  IMAD.MOV.U32 R40, RZ, RZ, R86 ;  /* 0x000000ffff287224 */ /* 0x000fe400078e0056 */
[----:B------:R-:W-:Y:S02]  /*14df0*/  IMAD.MOV.U32 R93, RZ, RZ, R87 ;  /* 0x000000ffff5d7224 */ /* 0x000fe400078e0057 */
[----:B------:R-:W-:Y:S02]  /*14e00*/  IMAD.MOV.U32 R94, RZ, RZ, R85 ;  /* 0x000000ffff5e7224 */ /* 0x000fe400078e0055 */
[----:B------:R-:W-:-:S02]  /*14e10*/  IMAD.MOV.U32 R95, RZ, RZ, R84 ;  /* 0x000000ffff5f7224 */ /* 0x000fc400078e0054 */
[----:B------:R-:W-:Y:S01]  /*14e20*/  IMAD.MOV.U32 R92, RZ, RZ, R82 ;  /* 0x000000ffff5c7224 */ /* 0x000fe200078e0052 */
[C---:B------:R-:W-:Y:S01]  /*14e30*/  HMMA.16816.F32.BF16 R84, R4.reuse, R24, R72 ;  /* 0x000000180454723c */ /* 0x040fe20000041848 */
[----:B------:R-:W-:Y:S02]  /*14e40*/  IMAD.MOV.U32 R97, RZ, RZ, R83 ;  /* 0x000000ffff617224 */ /* 0x000fe400078e0053 */
[----:B------:R-:W-:Y:S02]  /*14e50*/  IMAD.MOV.U32 R98, RZ, RZ, R81 ;  /* 0x000000ffff627224 */ /* 0x000fe400078e0051 */
[----:B------:R-:W-:Y:S02]  /*14e60*/  IMAD.MOV.U32 R99, RZ, RZ, R80 ;  /* 0x000000ffff637224 */ /* 0x000fe400078e0050 */
[----:B------:R-:W-:Y:S01]  /*14e70*/  IMAD.MOV.U32 R244, RZ, RZ, R79 ;  /* 0x000000fffff47224 */ /* 0x000fe200078e004f */
[----:B------:R-:W-:Y:S01]  /*14e80*/  HMMA.16816.F32.BF16 R80, R4, R26, R104 ;  /* 0x0000001a0450723c */ /* 0x000fe20000041868 */
[----:B------:R-:W-:-:S02]  /*14e90*/  IMAD.MOV.U32 R245, RZ, RZ, R78 ;  /* 0x000000fffff57224 */ /* 0x000fc400078e004e */
[----:B------:R-:W-:Y:S02]  /*14ea0*/  IMAD.MOV.U32 R246, RZ, RZ, R77 ;  /* 0x000000fffff67224 */ /* 0x000fe400078e004d */
[----:B------:R-:W-:Y:S02]  /*14eb0*/  IMAD.MOV.U32 R247, RZ, RZ, R76 ;  /* 0x000000fffff77224 */ /* 0x000fe400078e004c */
[----:B------:R-:W-:Y:S01]  /*14ec0*/  HMMA.16816.F32.BF16 R76, R8, R26, R248 ;  /* 0x0000001a084c723c */ /* 0x000fe200000418f8 */
[----:B------:R-:W1:Y:S01]  /*14ed0*/  LDSM.16.MT88.4 R24, [R168+0x6000] ;  /* 0x00600000a818783b */ /* 0x000e620000004200 */
[----:B------:R-:W-:Y:S02]  /*14ee0*/  IMAD.MOV.U32 R63, RZ, RZ, R61 ;  /* 0x000000ffff3f7224 */ /* 0x000fe400078e003d */
[----:B------:R-:W-:Y:S02]  /*14ef0*/  IMAD.MOV.U32 R61, RZ, RZ, R62 ;  /* 0x000000ffff3d7224 */ /* 0x000fe400078e003e */
[----:B------:R-:W-:-:S02]  /*14f00*/  IMAD.MOV.U32 R62, RZ, RZ, R179 ;  /* 0x000000ffff3e7224 */ /* 0x000fc400078e00b3 */
[----:B------:R-:W-:Y:S01]  /*14f10*/  IMAD.MOV.U32 R3, RZ, RZ, R30 ;  /* 0x000000ffff037224 */ /* 0x000fe200078e001e */
[----:B------:R-:W-:Y:S01]  /*14f20*/  STG.E.U16 desc[UR30][R140.64+-0x70], R193 ;  /* 0xffff90c18c007986 */ /* 0x000fe2000c10151e */
[----:B------:R-:W-:Y:S02]  /*14f30*/  IMAD.MOV.U32 R31, RZ, RZ, R35 ;  /* 0x000000ffff1f7224 */ /* 0x000fe400078e0023 */
[----:B------:R-:W-:Y:S01]  /*14f40*/  IMAD.MOV.U32 R46, RZ, RZ, R71 ;  /* 0x000000ffff2e7224 */ /* 0x000fe200078e0047 */
[----:B------:R-:W-:Y:S01]  /*14f50*/  STG.E.U16 desc[UR30][R140.64+-0x6e], R196 ;  /* 0xffff92c48c007986 */ /* 0x000fe2000c10151e */
[----:B------:R-:W-:Y:S02]  /*14f60*/  IMAD.MOV.U32 R45, RZ, RZ, R68 ;  /* 0x000000ffff2d7224 */ /* 0x000fe400078e0044 */
[----:B------:R-:W-:Y:S01]  /*14f70*/  IMAD.MOV.U32 R47, RZ, RZ, R69 ;  /* 0x000000ffff2f7224 */ /* 0x000fe200078e0045 */
[----:B------:R2:W5:Y:S01]  /*14f80*/  LDL.LU R179, [R1+0x188] ;  /* 0x0001880001b37983 */ /* 0x0005620000300800 */
[----:B------:R-:W-:-:S02]  /*14f90*/  IMAD.MOV.U32 R50, RZ, RZ, R67 ;  /* 0x000000ffff327224 */ /* 0x000fc400078e0043 */
[----:B------:R-:W-:Y:S02]  /*14fa0*/  IMAD.MOV.U32 R29, RZ, RZ, R66 ;  /* 0x000000ffff1d7224 */ /* 0x000fe400078e0042 */
[----:B------:R-:W-:Y:S02]  /*14fb0*/  IMAD.MOV.U32 R30, RZ, RZ, R65 ;  /* 0x000000ffff1e7224 */ /* 0x000fe400078e0041 */
[----:B------:R-:W-:Y:S02]  /*14fc0*/  IMAD.MOV.U32 R35, RZ, RZ, R64 ;  /* 0x000000ffff237224 */ /* 0x000fe400078e0040 */
[----:B------:R-:W-:Y:S01]  /*14fd0*/  IMAD.MOV.U32 R2, RZ, RZ, R31 ;  /* 0x000000ffff027224 */ /* 0x000fe200078e001f */
[-C--:B-1----:R-:W-:Y:S06]  /*14fe0*/  HMMA.16816.F32.BF16 R72, R8, R24.reuse, R244 ;  /* 0x000000180848723c */ /* 0x082fec00000418f4 */
[----:B------:R-:W-:Y:S06]  /*14ff0*/  HMMA.16816.F32.BF16 R68, R4, R24, R112 ;  /* 0x000000180444723c */ /* 0x000fec0000041870 */
[----:B------:R-:W-:Y:S01]  /*15000*/  HMMA.16816.F32.BF16 R60, R8, R26, R60 ;  /* 0x0000001a083c723c */ /* 0x000fe2000004183c */
[----:B------:R-:W-:-:S02]  /*15010*/  IMAD.MOV.U32 R238, RZ, RZ, R34 ;  /* 0x000000ffffee7224 */ /* 0x000fc400078e0022 */
[----:B------:R-:W-:Y:S02]  /*15020*/  IMAD.MOV.U32 R105, RZ, RZ, R46 ;  /* 0x000000ffff697224 */ /* 0x000fe400078e002e */
[----:B------:R-:W-:Y:S01]  /*15030*/  IMAD.MOV.U32 R41, RZ, RZ, R40 ;  /* 0x000000ffff297224 */ /* 0x000fe200078e0028 */
[----:B------:R-:W-:Y:S01]  /*15040*/  HMMA.16816.F32.BF16 R64, R4, R26, R116 ;  /* 0x0000001a0440723c */ /* 0x000fe20000041874 */
[----:B------:R-:W1:Y:S01]  /*15050*/  LDSM.16.MT88.4 R24, [R167+0x6000] ;  /* 0x00600000a718783b */ /* 0x000e620000004200 */
[----:B------:R-:W-:Y:S02]  /*15060*/  IMAD.MOV.U32 R106, RZ, RZ, R45 ;  /* 0x000000ffff6a7224 */ /* 0x000fe400078e002d */
[----:B------:R-:W-:Y:S02]  /*15070*/  IMAD.MOV.U32 R107, RZ, RZ, R47 ;  /* 0x000000ffff6b7224 */ /* 0x000fe400078e002f */
[----:B------:R-:W-:Y:S02]  /*15080*/  IMAD.MOV.U32 R249, RZ, RZ, R55 ;  /* 0x000000fffff97224 */ /* 0x000fe400078e0037 */
[----:B------:R-:W-:Y:S01]  /*15090*/  IMAD.MOV.U32 R251, RZ, RZ, R51 ;  /* 0x000000fffffb7224 */ /* 0x000fe200078e0033 */
[----:B------:R-:W-:Y:S01]  /*150a0*/  STG.E.U16 desc[UR30][R12.64+-0x60], R230 ;  /* 0xffffa0e60c007986 */ /* 0x000fe2000c10151e */
[----:B------:R-:W-:-:S02]  /*150b0*/  IMAD.MOV.U32 R116, RZ, RZ, R29 ;  /* 0x000000ffff747224 */ /* 0x000fc400078e001d */
[----:B------:R-:W-:Y:S01]  /*150c0*/  IMAD.MOV.U32 R117, RZ, RZ, R30 ;  /* 0x000000ffff757224 */ /* 0x000fe200078e001e */
[----:B------:R-:W-:Y:S04]  /*150d0*/  STG.E.U16 desc[UR30][R12.64+-0x5e], R229 ;  /* 0xffffa2e50c007986 */ /* 0x000fe8000c10151e */
[----:B------:R-:W3:Y:S01]  /*150e0*/  LDSM.16.MT88.4 R28, [R166+0x6000] ;  /* 0x00600000a61c783b */ /* 0x000ee20000004200 */
[----:B------:R-:W-:Y:S02]  /*150f0*/  IMAD.MOV.U32 R34, RZ, RZ, R174 ;  /* 0x000000ffff227224 */ /* 0x000fe400078e00ae */
[----:B------:R-:W-:Y:S01]  /*15100*/  IMAD.MOV.U32 R246, RZ, RZ, R164 ;  /* 0x000000fffff67224 */ /* 0x000fe200078e00a4 */
[----:B------:R2:W5:Y:S01]  /*15110*/  LDL.LU R178, [R1+0x184] ;  /* 0x0001840001b27983 */ /* 0x0005620000300800 */
        /* <DEDUP_REMOVED lines=15> */
[----:B------:R-:W-:Y:S01]  /*15210*/  STG.E.U16 desc[UR30][R14.64+-0x60], R224 ;  /* 0xffffa0e00e007986 */ /* 0x000fe2000c10151e */
[----:B------:R-:W-:Y:S02]  /*15220*/  IMAD.MOV.U32 R118, RZ, RZ, R246 ;  /* 0x000000ffff767224 */ /* 0x000fe400078e00f6 */
[----:B------:R-:W-:Y:S01]  /*15230*/  IMAD.MOV.U32 R138, RZ, RZ, R119 ;  /* 0x000000ffff8a7224 */ /* 0x000fe200078e0077 */
[----:B---3--:R-:W-:Y:S01]  /*15240*/  HMMA.16816.F32.BF16 R56, R8, R28, R56 ;  /* 0x0000001c0838723c */ /* 0x008fe20000041838 */
[----:B------:R-:W-:Y:S01]  /*15250*/  IMAD.MOV.U32 R246, RZ, RZ, R247 ;  /* 0x000000fffff67224 */ /* 0x000fe200078e00f7 */
[----:B------:R-:W-:Y:S01]  /*15260*/  STG.E.U16 desc[UR30][R14.64+-0x5e], R225 ;  /* 0xffffa2e10e007986 */ /* 0x000fe2000c10151e */
[----:B------:R-:W-:-:S02]  /*15270*/  IMAD.MOV.U32 R247, RZ, RZ, R2 ;  /* 0x000000fffff77224 */ /* 0x000fc400078e0002 */
[----:B------:R-:W-:Y:S01]  /*15280*/  IMAD.MOV.U32 R119, RZ, RZ, R3 ;  /* 0x000000ffff777224 */ /* 0x000fe200078e0003 */
[----:B------:R-:W-:Y:S01]  /*15290*/  HMMA.16816.F32.BF16 R92, R8, R30, R92 ;  /* 0x0000001e085c723c */ /* 0x000fe2000004185c */
[----:B------:R-:W-:Y:S01]  /*152a0*/  IMAD.WIDE.U32 R2, R33, -0x2daee0ad, RZ ;  /* 0xd2511f5321027825 */ /* 0x000fe200078e00ff */
[----:B------:R2:W5:Y:S03]  /*152b0*/  LDL.LU R177, [R1+0x180] ;  /* 0x0001800001b17983 */ /* 0x0005660000300800 */
[----:B------:R-:W-:Y:S01]  /*152c0*/  IMAD.MOV.U32 R248, RZ, RZ, R40 ;  /* 0x000000fffff87224 */ /* 0x000fe200078e0028 */
[----:B------:R-:W-:Y:S06]  /*152d0*/  HMMA.16816.F32.BF16 R52, R4, R28, R120 ;  /* 0x0000001c0434723c */ /* 0x000fec0000041878 */
[----:B------:R-:W-:Y:S01]  /*152e0*/  HMMA.16816.F32.BF16 R104, R8, R26, R104 ;  /* 0x0000001a0868723c */ /* 0x000fe20000041868 */
[----:B------:R-:W-:-:S02]  /*152f0*/  IMAD.MOV.U32 R123, RZ, RZ, R48 ;  /* 0x000000ffff7b7224 */ /* 0x000fc400078e0030 */
[----:B------:R-:W-:Y:S02]  /*15300*/  IMAD.MOV.U32 R35, RZ, RZ, R172 ;  /* 0x000000ffff237224 */ /* 0x000fe400078e00ac */
[----:B------:R-:W-:Y:S01]  /*15310*/  IMAD.MOV.U32 R34, RZ, RZ, R171 ;  /* 0x000000ffff227224 */ /* 0x000fe200078e00ab */
[C---:B------:R-:W-:Y:S01]  /*15320*/  HMMA.16816.F32.BF16 R48, R4.reuse, R30, R124 ;  /* 0x0000001e0430723c */ /* 0x040fe2000004187c */
[----:B------:R-:W1:Y:S01]  /*15330*/  LDSM.16.MT88.4 R28, [R166+0x6800] ;  /* 0x00680000a61c783b */ /* 0x000e620000004200 */
[----:B------:R-:W-:Y:S02]  /*15340*/  IMAD.MOV.U32 R136, RZ, RZ, R117 ;  /* 0x000000ffff887224 */ /* 0x000fe400078e0075 */
[----:B------:R-:W-:Y:S02]  /*15350*/  IMAD.MOV.U32 R139, RZ, RZ, R119 ;  /* 0x000000ffff8b7224 */ /* 0x000fe400078e0077 */
[----:B------:R-:W-:Y:S01]  /*15360*/  IMAD.MOV.U32 R133, RZ, RZ, R170 ;  /* 0x000000ffff857224 */ /* 0x000fe200078e00aa */
[----:B------:R-:W-:Y:S01]  /*15370*/  HMMA.16816.F32.BF16 R40, R4, R26, R240 ;  /* 0x0000001a0428723c */ /* 0x000fe200000418f0 */
[----:B------:R-:W3:Y:S01]  /*15380*/  LDSM.16.MT88.4 R24, [R165+0x6800] ;  /* 0x00680000a518783b */ /* 0x000ee20000004200 */
[----:B------:R-:W-:-:S03]  /*15390*/  IMAD.MOV.U32 R134, RZ, RZ, R169 ;  /* 0x000000ffff867224 */ /* 0x000fc600078e00a9 */
[----:B------:R-:W-:Y:S02]  /*153a0*/  STG.E.U16 desc[UR30][R142.64+-0x60], R198 ;  /* 0xffffa0c68e007986 */ /* 0x000fe4000c10151e */
[----:B------:R-:W-:Y:S02]  /*153b0*/  SHF.R.U32.HI R6, RZ, 0x10, R2 ;  /* 0x00000010ff067819 */ /* 0x000fe40000011602 */
[----:B------:R-:W-:Y:S01]  /*153c0*/  LOP3.LUT R4, R3, UR20, R32, 0x96, !PT ;  /* 0x0000001403047c12 */ /* 0x000fe2000f8e9620 */
[----:B------:R-:W-:Y:S01]  /*153d0*/  STG.E.U16 desc[UR30][R142.64+-0x5e], R197 ;  /* 0xffffa2c58e007986 */ /* 0x000fe2000c10151e */
[C---:B------:R-:W-:Y:S02]  /*153e0*/  LOP3.LUT R3, R2.reuse, 0xffff, RZ, 0xc0, !PT ;  /* 0x0000ffff02037812 */ /* 0x040fe400078ec0ff */
[----:B------:R-:W-:Y:S01]  /*153f0*/  LOP3.LUT R7, R2, 0xff, RZ, 0xc0, !PT ;  /* 0x000000ff02077812 */ /* 0x000fe200078ec0ff */
[----:B------:R2:W5:Y:S01]  /*15400*/  LDL.LU R176, [R1+0x17c] ;  /* 0x00017c0001b07983 */ /* 0x0005620000300800 */
[----:B------:R-:W-:-:S02]  /*15410*/  SHF.R.U32.HI R5, RZ, 0x18, R2 ;  /* 0x00000018ff057819 */ /* 0x000fc40000011602 */
[----:B------:R-:W-:Y:S01]  /*15420*/  LOP3.LUT R2, R6, 0xff, RZ, 0xc0, !PT ;  /* 0x000000ff06027812 */ /* 0x000fe200078ec0ff */
[----:B------:R-:W-:Y:S01]  /*15430*/  IMAD.MOV.U32 R241, RZ, RZ, R34 ;  /* 0x000000fffff17224 */ /* 0x000fe200078e0022 */
[----:B------:R-:W-:Y:S01]  /*15440*/  SHF.R.U32.HI R3, RZ, 0x8, R3 ;  /* 0x00000008ff037819 */ /* 0x000fe20000011603 */
[----:B------:R-:W-:Y:S01]  /*15450*/  IMAD.MOV.U32 R243, RZ, RZ, R116 ;  /* 0x000000fffff37224 */ /* 0x000fe200078e0074 */
[----:B------:R-:W-:Y:S01]  /*15460*/  PRMT R8, R2, 0x5410, R5 ;  /* 0x0000541002087816 */ /* 0x000fe20000000005 */
[----:B------:R-:W-:Y:S01]  /*15470*/  IMAD.MOV.U32 R242, RZ, RZ, R123 ;  /* 0x000000fffff27224 */ /* 0x000fe200078e007b */
[----:B------:R-:W-:Y:S01]  /*15480*/  LOP3.LUT R2, R4, 0xffff, RZ, 0xc0, !PT ;  /* 0x0000ffff04027812 */ /* 0x000fe200078ec0ff */
[----:B------:R-:W-:Y:S01]  /*15490*/  IMAD.MOV.U32 R240, RZ, RZ, R112 ;  /* 0x000000fffff07224 */ /* 0x000fe200078e0070 */
[----:B------:R-:W-:Y:S01]  /*154a0*/  PRMT R7, R7, 0x5410, R3 ;  /* 0x0000541007077816 */ /* 0x000fe20000000003 */
[----:B-1----:R-:W-:Y:S01]  /*154b0*/  HMMA.16816.F32.BF16 R56, R16, R28, R56 ;  /* 0x0000001c1038723c */ /* 0x002fe20000041838 */
[----:B------:R-:W-:-:S05]  /*154c0*/  SHF.R.U32.HI R3, RZ, 0x10, R4 ;  /* 0x00000010ff037819 */ /* 0x000fca0000011604 */
[----:B---3--:R-:W-:Y:S01]  /*154d0*/  HMMA.16816.F32.BF16 R76, R16, R26, R76 ;  /* 0x0000001a104c723c */ /* 0x008fe2000004184c */
[----:B------:R-:W-:Y:S01]  /*154e0*/  LOP3.LUT R6, R4, 0xff, RZ, 0xc0, !PT ;  /* 0x000000ff04067812 */ /* 0x000fe200078ec0ff */
[----:B------:R-:W-:Y:S01]  /*154f0*/  STG.E.U16 desc[UR30][R140.64+-0x60], R163 ;  /* 0xffffa0a38c007986 */ /* 0x000fe2000c10151e */
[----:B------:R-:W-:Y:S02]  /*15500*/  SHF.R.U32.HI R5, RZ, 0x18, R4 ;  /* 0x00000018ff057819 */ /* 0x000fe40000011604 */
[----:B------:R-:W-:Y:S01]  /*15510*/  SHF.R.U32.HI R4, RZ, 0x8, R2 ;  /* 0x00000008ff047819 */ /* 0x000fe20000011602 */
[----:B------:R-:W-:Y:S01]  /*15520*/  STG.E.U16 desc[UR30][R140.64+-0x5e], R191 ;  /* 0xffffa2bf8c007986 */ /* 0x000fe2000c10151e */
[----:B------:R-:W-:Y:S02]  /*15530*/  LOP3.LUT R3, R3, 0xff, RZ, 0xc0, !PT ;  /* 0x000000ff03037812 */ /* 0x000fe400078ec0ff */
[----:B------:R-:W-:Y:S01]  /*15540*/  PRMT R4, R6, 0x5410, R4 ;  /* 0x0000541006047816 */ /* 0x000fe20000000004 */
[----:B------:R2:W5:Y:S01]  /*15550*/  LDL.LU R175, [R1+0x178] ;  /* 0x0001780001af7983 */ /* 0x0005620000300800 */
[----:B------:R-:W-:-:S02]  /*15560*/  HSET2.LE.AND R2, R7, R0, PT ;  /* 0x0000000007027233 */ /* 0x000fc40003803000 */
[----:B------:R-:W-:Y:S01]  /*15570*/  PRMT R5, R3, 0x5410, R5 ;  /* 0x0000541003057816 */ /* 0x000fe20000000005 */
[----:B------:R-:W-:Y:S01]  /*15580*/  STG.E.U16 desc[UR30][R12.64+-0x50], R223 ;  /* 0xffffb0df0c007986 */ /* 0x000fe2000c10151e */
[--C-:B------:R-:W-:Y:S02]  /*15590*/  HSET2.LE.AND R3, R4, R0.reuse, PT ;  /* 0x0000000004037233 */ /* 0x100fe40003803000 */
[----:B------:R-:W-:Y:S01]  /*155a0*/  LOP3.LUT R6, R2, R109, RZ, 0xc0, !PT ;  /* 0x0000006d02067212 */ /* 0x000fe200078ec0ff */
[----:B------:R-:W-:Y:S01]  /*155b0*/  STG.E.U16 desc[UR30][R12.64+-0x4e], R222 ;  /* 0xffffb2de0c007986 */ /* 0x000fe2000c10151e */
[----:B------:R-:W-:-:S03]  /*155c0*/  HSET2.LE.AND R2, R8, R0, PT ;  /* 0x0000000008027233 */ /* 0x000fc60003803000 */
[----:B------:R-:W1:Y:S01]  /*155d0*/  LDSM.16.MT88.4 R8, [R168+0x6800] ;  /* 0x00680000a808783b */ /* 0x000e620000004200 */
[----:B------:R-:W-:Y:S01]  /*155e0*/  LOP3.LUT R4, R3, R111, RZ, 0xc0, !PT ;  /* 0x0000006f03047212 */ /* 0x000fe200078ec0ff */
[----:B------:R-:W-:Y:S02]  /*155f0*/  IMAD.MOV.U32 R3, RZ, RZ, R35 ;  /* 0x000000ffff037224 */ /* 0x000fe400078e0023 */
[----:B------:R-:W3:Y:S01]  /*15600*/  LDSM.16.MT88.4 R32, [R167+0x6800] ;  /* 0x00680000a720783b */ /* 0x000ee20000004200 */
[----:B------:R-:W-:Y:S02]  /*15610*/  HSET2.LE.AND R5, R5, R0, PT ;  /* 0x0000000005057233 */ /* 0x000fe40003803000 */
[----:B------:R-:W-:Y:S01]  /*15620*/  LOP3.LUT R7, R2, R108, RZ, 0xc0, !PT ;  /* 0x0000006c02077212 */ /* 0x000fe200078ec0ff */
[----:B------:R2:W5:Y:S02]  /*15630*/  LDL.LU R174, [R1+0x174] ;  /* 0x0001740001ae7983 */ /* 0x0005640000300800 */
[----:B------:R-:W-:Y:S01]  /*15640*/  LOP3.LUT R5, R5, R110, RZ, 0xc0, !PT ;  /* 0x0000006e05057212 */ /* 0x000fe200078ec0ff */
[----:B------:R-:W-:Y:S01]  /*15650*/  IMAD.MOV.U32 R2, RZ, RZ, R118 ;  /* 0x000000ffff027224 */ /* 0x000fe200078e0076 */
[----:B------:R-:W-:Y:S04]  /*15660*/  STG.E.U16 desc[UR30][R14.64+-0x50], R221 ;  /* 0xffffb0dd0e007986 */ /* 0x000fe8000c10151e */
[----:B------:R-:W-:Y:S01]  /*15670*/  STG.E.U16 desc[UR30][R14.64+-0x4e], R220 ;  /* 0xffffb2dc0e007986 */ /* 0x000fe2000c10151e */
[C---:B------:R-:W-:Y:S03]  /*15680*/  HMMA.16816.F32.BF16 R108, R4.reuse, R24, R84 ;  /* 0x00000018046c723c */ /* 0x040fe60000041854 */
[----:B------:R2:W5:Y:S04]  /*15690*/  LDL.LU R173, [R1+0x170] ;  /* 0x0001700001ad7983 */ /* 0x0005680000300800 */
[----:B------:R-:W-:Y:S01]  /*156a0*/  IMAD.MOV.U32 R87, RZ, RZ, R113 ;  /* 0x000000ffff577224 */ /* 0x000fe200078e0071 */
[C---:B------:R-:W-:Y:S06]  /*156b0*/  HMMA.16816.F32.BF16 R124, R4.reuse, R26, R80 ;  /* 0x0000001a047c723c */ /* 0x040fec0000041850 */
[C---:B-1----:R-:W-:Y:S06]  /*156c0*/  HMMA.16816.F32.BF16 R116, R4.reuse, R10, R64 ;  /* 0x0000000a0474723c */ /* 0x042fec0000041840 */
[----:B------:R-:W-:Y:S01]  /*156d0*/  HMMA.16816.F32.BF16 R120, R4, R8, R68 ;  /* 0x000000080478723c */ /* 0x000fe20000041844 */
[----:B------:R-:W-:-:S05]  /*156e0*/  IMAD.MOV.U32 R66, RZ, RZ, R114 ;  /* 0x000000ffff427224 */ /* 0x000fca00078e0072 */
[----:B------:R-:W-:Y:S01]  /*156f0*/  HMMA.16816.F32.BF16 R72, R16, R8, R72 ;  /* 0x000000081048723c */ /* 0x000fe20000041848 */
[----:B------:R-:W-:-:S05]  /*15700*/  IMAD.MOV.U32 R67, RZ, RZ, R115 ;  /* 0x000000ffff437224 */ /* 0x000fca00078e0073 */
[----:B------:R-:W-:Y:S01]  /*15710*/  HMMA.16816.F32.BF16 R60, R16, R10, R60 ;  /* 0x0000000a103c723c */ /* 0x000fe2000004183c */
[----:B------:R-:W-:Y:S04]  /*15720*/  STG.E.U16 desc[UR30][R142.64+-0x50], R162 ;  /* 0xffffb0a28e007986 */ /* 0x000fe8000c10151e */
[----:B------:R-:W-:Y:S01]  /*15730*/  STG.E.U16 desc[UR30][R142.64+-0x4e], R161 ;  /* 0xffffb2a18e007986 */ /* 0x000fe2000c10151e */
[C---:B------:R-:W-:Y:S03]  /*15740*/  HMMA.16816.F32.BF16 R112, R4.reuse, R28, R52 ;  /* 0x0000001c0470723c */ /* 0x040fe60000041834 */
[----:B------:R2:W5:Y:S03]  /*15750*/  LDL.LU R172, [R1+0x16c] ;  /* 0x00016c0001ac7983 */ /* 0x0005660000300800 */
[----:B---3--:R-:W-:Y:S01]  /*15760*/  HMMA.16816.F32.BF16 R68, R4, R34, R40 ;  /* 0x000000220444723c */ /* 0x008fe20000041828 */
[----:B------:R-:W-:-:S05]  /*15770*/  IMAD.MOV.U32 R55, RZ, RZ, R87 ;  /* 0x000000ffff377224 */ /* 0x000fca00078e0057 */
[----:B------:R-:W-:Y:S01]  /*15780*/  HMMA.16816.F32.BF16 R80, R4, R32, R44 ;  /* 0x000000200450723c */ /* 0x000fe2000004182c */
[----:B------:R-:W-:Y:S01]  /*15790*/  IMAD.MOV.U32 R43, RZ, RZ, R66 ;  /* 0x000000ffff2b7224 */ /* 0x000fe200078e0042 */
[----:B------:R-:W-:Y:S01]  /*157a0*/  STG.E.U16 desc[UR30][R140.64+-0x50], R160 ;  /* 0xffffb0a08c007986 */ /* 0x000fe2000c10151e */
[----:B------:R-:W-:-:S03]  /*157b0*/  IMAD.MOV.U32 R42, RZ, RZ, R67 ;  /* 0x000000ffff2a7224 */ /* 0x000fc600078e0043 */
[----:B------:R-:W-:Y:S01]  /*157c0*/  HMMA.16816.F32.BF16 R84, R4, R30, R48 ;  /* 0x0000001e0454723c */ /* 0x000fe20000041830 */
[----:B------:R-:W-:Y:S04]  /*157d0*/  STG.E.U16 desc[UR30][R140.64+-0x4e], R159 ;  /* 0xffffb29f8c007986 */ /* 0x000fe8000c10151e */
[----:B------:R2:W5:Y:S01]  /*157e0*/  LDL.LU R171, [R1+0x168] ;  /* 0x0001680001ab7983 */ /* 0x0005620000300800 */
[C---:B------:R-:W-:Y:S01]  /*157f0*/  HMMA.16816.F32.BF16 R64, R16.reuse, R24, R88 ;  /* 0x000000181040723c */ /* 0x040fe20000041858 */
[----:B------:R-:W-:Y:S02]  /*15800*/  IMAD.WIDE.U32 R6, R128, -0x2daee0ad, RZ ;  /* 0xd2511f5380067825 */ /* 0x000fe400078e00ff */
[----:B------:R-:W1:Y:S04]  /*15810*/  LDSM.16.MT88.4 R24, [R165+0x7000] ;  /* 0x00700000a518783b */ /* 0x000e680000004200 */
[----:B------:R-:W-:Y:S01]  /*15820*/  IMAD.MOV.U32 R89, RZ, RZ, R3 ;  /* 0x000000ffff597224 */ /* 0x000fe200078e0003 */
[----:B------:R-:W-:Y:S01]  /*15830*/  HMMA.16816.F32.BF16 R48, R16, R32, R96 ;  /* 0x000000201030723c */ /* 0x000fe20000041860 */
[----:B------:R-:W-:-:S05]  /*15840*/  IMAD.MOV.U32 R90, RZ, RZ, R2 ;  /* 0x000000ffff5a7224 */ /* 0x000fca00078e0002 */
[----:B------:R-:W-:Y:S01]  /*15850*/  HMMA.16816.F32.BF16 R44, R16, R34, R104 ;  /* 0x00000022102c723c */ /* 0x000fe20000041868 */
[----:B------:R-:W-:Y:S01]  /*15860*/  IMAD.WIDE.U32 R2, R37, -0x2daee0ad, RZ ;  /* 0xd2511f5325027825 */ /* 0x000fe200078e00ff */
[----:B------:R-:W-:Y:S01]  /*15870*/  LOP3.LUT R4, R7, UR42, R38, 0x96, !PT ;  /* 0x0000002a07047c12 */ /* 0x000fe2000f8e9626 */
[----:B------:R-:W-:Y:S03]  /*15880*/  STG.E.U16 desc[UR30][R12.64+-0x40], R219 ;  /* 0xffffc0db0c007986 */ /* 0x000fe6000c10151e */
[----:B------:R-:W-:Y:S01]  /*15890*/  LOP3.LUT R3, R3, UR40, R6, 0x96, !PT ;  /* 0x0000002803037c12 */ /* 0x000fe2000f8e9606 */
[----:B------:R-:W-:Y:S01]  /*158a0*/  IMAD.WIDE.U32 R4, R4, -0x326172a9, RZ ;  /* 0xcd9e8d5704047825 */ /* 0x000fe200078e00ff */
[----:B------:R-:W-:Y:S03]  /*158b0*/  STG.E.U16 desc[UR30][R12.64+-0x3e], R218 ;  /* 0xffffc2da0c007986 */ /* 0x000fe6000c10151e */
[----:B------:R-:W-:Y:S01]  /*158c0*/  IMAD.WIDE.U32 R38, R3, -0x326172a9, RZ ;  /* 0xcd9e8d5703267825 */ /* 0x000fe200078e00ff */
[----:B------:R-:W-:Y:S01]  /*158d0*/  LOP3.LUT R3, R5, UR41, R36, 0x96, !PT ;  /* 0x0000002905037c12 */ /* 0x000fe2000f8e9624 */
[----:B------:R2:W5:Y:S03]  /*158e0*/  LDL.LU R170, [R1+0x164] ;  /* 0x0001640001aa7983 */ /* 0x0005660000300800 */
[----:B------:R-:W-:Y:S01]  /*158f0*/  LOP3.LUT R6, R39, UR39, R4, 0x96, !PT ;  /* 0x0000002727067c12 */ /* 0x000fe2000f8e9604 */
[----:B------:R-:W-:-:S04]  /*15900*/  IMAD.WIDE.U32 R4, R3, -0x2daee0ad, RZ ;  /* 0xd2511f5303047825 */ /* 0x000fc800078e00ff */
[----:B------:R-:W-:Y:S02]  /*15910*/  IMAD.MOV.U32 R91, RZ, RZ, R55 ;  /* 0x000000ffff5b7224 */ /* 0x000fe400078e0037 */
[----:B------:R-:W-:Y:S02]  /*15920*/  IMAD.MOV.U32 R35, RZ, RZ, R89 ;  /* 0x000000ffff237224 */ /* 0x000fe400078e0059 */
[----:B------:R-:W-:Y:S01]  /*15930*/  IMAD.MOV.U32 R34, RZ, RZ, R90 ;  /* 0x000000ffff227224 */ /* 0x000fe200078e005a */
[----:B-1----:R-:W-:Y:S01]  /*15940*/  HMMA.16816.F32.BF16 R64, R20, R24, R64 ;  /* 0x000000181440723c */ /* 0x002fe20000041840 */
[----:B------:R-:W-:Y:S01]  /*15950*/  IMAD.WIDE.U32 R36, R6, -0x2daee0ad, RZ ;  /* 0xd2511f5306247825 */ /* 0x000fe200078e00ff */
[----:B------:R-:W-:Y:S01]  /*15960*/  LOP3.LUT R3, R5, UR38, R2, 0x96, !PT ;  /* 0x0000002605037c12 */ /* 0x000fe2000f8e9602 */
[----:B------:R-:W-:Y:S03]  /*15970*/  STG.E.U16 desc[UR30][R14.64+-0x40], R216 ;  /* 0xffffc0d80e007986 */ /* 0x000fe6000c10151e */
[----:B------:R-:W-:Y:S01]  /*15980*/  LOP3.LUT R2, R37, UR32, R4, 0x96, !PT ;  /* 0x0000002025027c12 */ /* 0x000fe2000f8e9604 */
[----:B------:R-:W-:Y:S01]  /*15990*/  IMAD.WIDE.U32 R40, R3, -0x326172a9, RZ ;  /* 0xcd9e8d5703287825 */ /* 0x000fe200078e00ff */
[----:B------:R-:W-:Y:S03]  /*159a0*/  STG.E.U16 desc[UR30][R14.64+-0x3e], R217 ;  /* 0xffffc2d90e007986 */ /* 0x000fe6000c10151e */
[----:B------:R-:W-:Y:S01]  /*159b0*/  IMAD.WIDE.U32 R2, R2, -0x326172a9, RZ ;  /* 0xcd9e8d5702027825 */ /* 0x000fe200078e00ff */
[----:B------:R2:W5:Y:S04]  /*159c0*/  LDL.LU R169, [R1+0x160] ;  /* 0x0001600001a97983 */ /* 0x0005680000300800 */
[----:B------:R-:W-:Y:S01]  /*159d0*/  LOP3.LUT R4, R3, UR26, R40, 0x96, !PT ;  /* 0x0000001a03047c12 */ /* 0x000fe2000f8e9628 */
[----:B------:R-:W-:Y:S01]  /*159e0*/  HMMA.16816.F32.BF16 R52, R16, R30, R92 ;  /* 0x0000001e1034723c */ /* 0x000fe2000004185c */
[C---:B------:R-:W-:Y:S01]  /*159f0*/  LOP3.LUT R3, R2.reuse, 0xffff, RZ, 0xc0, !PT ;  /* 0x0000ffff02037812 */ /* 0x040fe200078ec0ff */
[----:B------:R-:W1:Y:S01]  /*15a00*/  LDSM.16.MT88.4 R16, [R168+0x7000] ;  /* 0x00700000a810783b */ /* 0x000e620000004200 */
[----:B------:R-:W-:-:S02]  /*15a10*/  LOP3.LUT R8, R2, 0xff, RZ, 0xc0, !PT ;  /* 0x000000ff02087812 */ /* 0x000fc400078ec0ff */
[----:B------:R-:W-:Y:S01]  /*15a20*/  SHF.R.U32.HI R6, RZ, 0x8, R3 ;  /* 0x00000008ff067819 */ /* 0x000fe20000011603 */
[----:B------:R-:W-:Y:S03]  /*15a30*/  LDSM.16.MT88.4 R28, [R167+0x7000] ;  /* 0x00700000a71c783b */ /* 0x000fe60000004200 */
[----:B------:R-:W-:Y:S01]  /*15a40*/  PRMT R6, R8, 0x5410, R6 ;  /* 0x0000541008067816 */ /* 0x000fe20000000006 */
[----:B------:R-:W-:Y:S01]  /*15a50*/  IMAD.MOV.U32 R39, RZ, RZ, R243 ;  /* 0x000000ffff277224 */ /* 0x000fe200078e00f3 */
[----:B------:R-:W3:Y:S01]  /*15a60*/  LDSM.16.MT88.4 R8, [R166+0x7000] ;  /* 0x00700000a608783b */ /* 0x000ee20000004200 */
[C---:B------:R-:W-:Y:S02]  /*15a70*/  LOP3.LUT R5, R4.reuse, 0xffff, RZ, 0xc0, !PT ;  /* 0x0000ffff04057812 */ /* 0x040fe400078ec0ff */
[----:B------:R-:W-:Y:S01]  /*15a80*/  LOP3.LUT R7, R4, 0xff, RZ, 0xc0, !PT ;  /* 0x000000ff04077812 */ /* 0x000fe200078ec0ff */
[----:B------:R-:W-:Y:S01]  /*15a90*/  STG.E.U16 desc[UR30][R142.64+-0x40], R158 ;  /* 0xffffc09e8e007986 */ /* 0x000fe2000c10151e */
[----:B------:R-:W-:-:S02]  /*15aa0*/  SHF.R.U32.HI R3, RZ, 0x8, R5 ;  /* 0x00000008ff037819 */ /* 0x000fc40000011605 */
[--C-:B------:R-:W-:Y:S01]  /*15ab0*/  SHF.R.U32.HI R32, RZ, 0x10, R2.reuse ;  /* 0x00000010ff207819 */ /* 0x100fe20000011602 */
[----:B------:R-:W-:Y:S01]  /*15ac0*/  STG.E.U16 desc[UR30][R142.64+-0x3e], R157 ;  /* 0xffffc29d8e007986 */ /* 0x000fe2000c10151e */
[----:B------:R-:W-:Y:S02]  /*15ad0*/  SHF.R.U32.HI R33, RZ, 0x18, R2 ;  /* 0x00000018ff217819 */ /* 0x000fe40000011602 */
[----:B------:R-:W-:Y:S01]  /*15ae0*/  PRMT R2, R7, 0x5410, R3 ;  /* 0x0000541007027816 */ /* 0x000fe20000000003 */
[----:B------:R2:W5:Y:S01]  /*15af0*/  LDL.LU R164, [R1+0x15c] ;  /* 0x00015c0001a47983 */ /* 0x0005620000300800 */
[--C-:B------:R-:W-:Y:S02]  /*15b00*/  SHF.R.U32.HI R3, RZ, 0x10, R4.reuse ;  /* 0x00000010ff037819 */ /* 0x100fe40000011604 */
[----:B------:R-:W-:Y:S02]  /*15b10*/  SHF.R.U32.HI R5, RZ, 0x18, R4 ;  /* 0x00000018ff057819 */ /* 0x000fe40000011604 */
[----:B------:R-:W-:-:S02]  /*15b20*/  LOP3.LUT R3, R3, 0xff, RZ, 0xc0, !PT ;  /* 0x000000ff03037812 */ /* 0x000fc400078ec0ff */
[----:B------:R-:W-:Y:S02]  /*15b30*/  LOP3.LUT R4, R32, 0xff, RZ, 0xc0, !PT ;  /* 0x000000ff20047812 */ /* 0x000fe400078ec0ff */
[--C-:B------:R-:W-:Y:S02]  /*15b40*/  HSET2.LE.AND R2, R2, R0.reuse, PT ;  /* 0x0000000002027233 */ /* 0x100fe40003803000 */
[----:B------:R-:W-:Y:S02]  /*15b50*/  PRMT R3, R3, 0x5410, R5 ;  /* 0x0000541003037816 */ /* 0x000fe40000000005 */
[----:B------:R-:W-:Y:S02]  /*15b60*/  PRMT R7, R4, 0x5410, R33 ;  /* 0x0000541004077816 */ /* 0x000fe40000000021 */
[----:B------:R-:W-:Y:S02]  /*15b70*/  LOP3.LUT R4, R2, R132, RZ, 0xc0, !PT ;  /* 0x0000008402047212 */ /* 0x000fe400078ec0ff */
[----:B------:R-:W-:-:S02]  /*15b80*/  HSET2.LE.AND R2, R3, R0, PT ;  /* 0x0000000003027233 */ /* 0x000fc40003803000 */
[--C-:B------:R-:W-:Y:S02]  /*15b90*/  HSET2.LE.AND R3, R6, R0.reuse, PT ;  /* 0x0000000006037233 */ /* 0x100fe40003803000 */
[----:B------:R-:W-:Y:S02]  /*15ba0*/  HSET2.LE.AND R7, R7, R0, PT ;  /* 0x0000000007077233 */ /* 0x000fe40003803000 */
[----:B------:R-:W-:Y:S02]  /*15bb0*/  LOP3.LUT R5, R2, R131, RZ, 0xc0, !PT ;  /* 0x0000008302057212 */ /* 0x000fe400078ec0ff */
[----:B------:R-:W-:Y:S02]  /*15bc0*/  LOP3.LUT R6, R3, R130, RZ, 0xc0, !PT ;  /* 0x0000008203067212 */ /* 0x000fe400078ec0ff */
[----:B------:R-:W-:Y:S02]  /*15bd0*/  LOP3.LUT R7, R7, R129, RZ, 0xc0, !PT ;  /* 0x0000008107077212 */ /* 0x000fe400078ec0ff */
[----:B------:R-:W-:Y:S01]  /*15be0*/  LOP3.LUT R2, R41, UR37, R38, 0x96, !PT ;  /* 0x0000002529027c12 */ /* 0x000fe2000f8e9626 */
[----:B------:R-:W-:-:S04]  /*15bf0*/  IMAD.MOV.U32 R32, RZ, RZ, R91 ;  /* 0x000000ffff207224 */ /* 0x000fc800078e005b */
[C---:B------:R-:W-:Y:S06]  /*15c00*/  HMMA.16816.F32.BF16 R108, R4.reuse, R24, R108 ;  /* 0x00000018046c723c */ /* 0x040fec000004186c */
[C---:B------:R-:W-:Y:S06]  /*15c10*/  HMMA.16816.F32.BF16 R104, R4.reuse, R26, R124 ;  /* 0x0000001a0468723c */ /* 0x040fec000004187c */
[C---:B-1----:R-:W-:Y:S06]  /*15c20*/  HMMA.16816.F32.BF16 R96, R4.reuse, R16, R120 ;  /* 0x000000100460723c */ /* 0x042fec0000041878 */
[C---:B------:R-:W-:Y:S06]  /*15c30*/  HMMA.16816.F32.BF16 R92, R4.reuse, R18, R116 ;  /* 0x00000012045c723c */ /* 0x040fec0000041874 */
[C---:B---3--:R-:W-:Y:S06]  /*15c40*/  HMMA.16816.F32.BF16 R84, R4.reuse, R10, R84 ;  /* 0x0000000a0454723c */ /* 0x048fec0000041854 */
[C---:B------:R-:W-:Y:S06]  /*15c50*/  HMMA.16816.F32.BF16 R80, R4.reuse, R28, R80 ;  /* 0x0000001c0450723c */ /* 0x040fec0000041850 */
[----:B------:R-:W-:Y:S06]  /*15c60*/  HMMA.16816.F32.BF16 R68, R4, R30, R68 ;  /* 0x0000001e0444723c */ /* 0x000fec0000041844 */
[-C--:B------:R-:W-:Y:S01]  /*15c70*/  HMMA.16816.F32.BF16 R56, R20, R8.reuse, R56 ;  /* 0x000000081438723c */ /* 0x080fe20000041838 */
[----:B------:R-:W-:Y:S01]  /*15c80*/  IMAD.MOV.U32 R40, RZ, RZ, R133 ;  /* 0x000000ffff287224 */ /* 0x000fe200078e0085 */
[----:B------:R-:W-:Y:S04]  /*15c90*/  LDSM.16.MT88.4 R124, [R168+0x7800] ;  /* 0x00780000a87c783b */ /* 0x000fe80000004200 */
[----:B------:R-:W-:Y:S01]  /*15ca0*/  HMMA.16816.F32.BF16 R88, R4, R8, R112 ;  /* 0x000000080458723c */ /* 0x000fe20000041870 */
[----:B------:R-:W-:Y:S01]  /*15cb0*/  IMAD.MOV.U32 R41, RZ, RZ, R137 ;  /* 0x000000ffff297224 */ /* 0x000fe200078e0089 */
[----:B------:R-:W-:Y:S05]  /*15cc0*/  LDSM.16.MT88.4 R116, [R166+0x7800] ;  /* 0x00780000a674783b */ /* 0x000fea0000004200 */
[----:B------:R-:W-:-:S03]  /*15cd0*/  IMAD.WIDE.U32 R4, R2, -0x2daee0ad, RZ ;  /* 0xd2511f5302047825 */ /* 0x000fc600078e00ff */
[C---:B------:R-:W-:Y:S02]  /*15ce0*/  LOP3.LUT R3, R4.reuse, 0xffff, RZ, 0xc0, !PT ;  /* 0x0000ffff04037812 */ /* 0x040fe400078ec0ff */
[----:B------:R-:W-:Y:S02]  /*15cf0*/  LOP3.LUT R6, R4, 0xff, RZ, 0xc0, !PT ;  /* 0x000000ff04067812 */ /* 0x000fe400078ec0ff */
[----:B------:R-:W-:Y:S02]  /*15d00*/  SHF.R.U32.HI R3, RZ, 0x8, R3 ;  /* 0x00000008ff037819 */ /* 0x000fe40000011603 */
[----:B------:R-:W-:Y:S02]  /*15d10*/  LOP3.LUT R2, R5, UR20, R36, 0x96, !PT ;  /* 0x0000001405027c12 */ /* 0x000fe4000f8e9624 */
[----:B------:R-:W-:Y:S02]  /*15d20*/  PRMT R8, R6, 0x5410, R3 ;  /* 0x0000541006087816 */ /* 0x000fe40000000003 */
[----:B------:R-:W-:-:S02]  /*15d30*/  SHF.R.U32.HI R7, RZ, 0x10, R4 ;  /* 0x00000010ff077819 */ /* 0x000fc40000011604 */
[----:B------:R-:W-:Y:S02]  /*15d40*/  SHF.R.U32.HI R9, RZ, 0x18, R4 ;  /* 0x00000018ff097819 */ /* 0x000fe40000011604 */
[C---:B------:R-:W-:Y:S02]  /*15d50*/  LOP3.LUT R3, R2.reuse, 0xffff, RZ, 0xc0, !PT ;  /* 0x0000ffff02037812 */ /* 0x040fe400078ec0ff */
[--C-:B------:R-:W-:Y:S02]  /*15d60*/  SHF.R.U32.HI R4, RZ, 0x10, R2.reuse ;  /* 0x00000010ff047819 */ /* 0x100fe40000011602 */
[----:B------:R-:W-:Y:S02]  /*15d70*/  LOP3.LUT R6, R2, 0xff, RZ, 0xc0, !PT ;  /* 0x000000ff02067812 */ /* 0x000fe400078ec0ff */
[----:B------:R-:W-:Y:S02]  /*15d80*/  SHF.R.U32.HI R5, RZ, 0x18, R2 ;  /* 0x00000018ff057819 */ /* 0x000fe40000011602 */
[----:B------:R-:W-:-:S02]  /*15d90*/  SHF.R.U32.HI R2, RZ, 0x8, R3 ;  /* 0x00000008ff027819 */ /* 0x000fc40000011603 */
[----:B------:R-:W-:Y:S02]  /*15da0*/  LOP3.LUT R3, R4, 0xff, RZ, 0xc0, !PT ;  /* 0x000000ff04037812 */ /* 0x000fe400078ec0ff */
[----:B------:R-:W-:Y:S02]  /*15db0*/  LOP3.LUT R7, R7, 0xff, RZ, 0xc0, !PT ;  /* 0x000000ff07077812 */ /* 0x000fe400078ec0ff */
[----:B------:R-:W-:Y:S02]  /*15dc0*/  PRMT R3, R3, 0x5410, R5 ;  /* 0x0000541003037816 */ /* 0x000fe40000000005 */
[----:B------:R-:W-:Y:S02]  /*15dd0*/  PRMT R2, R6, 0x5410, R2 ;  /* 0x0000541006027816 */ /* 0x000fe40000000002 */
[----:B------:R-:W-:Y:S02]  /*15de0*/  PRMT R7, R7, 0x5410, R9 ;  /* 0x0000541007077816 */ /* 0x000fe40000000009 */
[----:B------:R-:W-:-:S02]  /*15df0*/  HSET2.LE.AND R3, R3, R0, PT ;  /* 0x0000000003037233 */ /* 0x000fc40003803000 */
[--C-:B------:R-:W-:Y:S02]  /*15e00*/  HSET2.LE.AND R2, R2, R0.reuse, PT ;  /* 0x0000000002027233 */ /* 0x100fe40003803000 */
[--C-:B------:R-:W-:Y:S02]  /*15e10*/  HSET2.LE.AND R4, R8, R0.reuse, PT ;  /* 0x0000000008047233 */ /* 0x100fe40003803000 */
[----:B------:R-:W-:Y:S01]  /*15e20*/  HSET2.LE.AND R0, R7, R0, PT ;  /* 0x0000000007007233 */ /* 0x000fe20003803000 */
[----:B------:R-:W-:Y:S01]  /*15e30*/  HMMA.16816.F32.BF16 R24, R20, R26, R76 ;  /* 0x0000001a1418723c */ /* 0x000fe2000004184c */
[----:B------:R-:W-:Y:S02]  /*15e40*/  IMAD.MOV.U32 R38, RZ, RZ, R136 ;  /* 0x000000ffff267224 */ /* 0x000fe400078e0088 */
[----:B------:R-:W-:-:S03]  /*15e50*/  IMAD.MOV.U32 R33, RZ, RZ, R240 ;  /* 0x000000ffff217224 */ /* 0x000fc600078e00f0 */
[----:B------:R-:W-:Y:S01]  /*15e60*/  HMMA.16816.F32.BF16 R52, R20, R10, R52 ;  /* 0x0000000a1434723c */ /* 0x000fe20000041834 */
[----:B------:R-:W-:Y:S01]  /*15e70*/  LOP3.LUT R77, R3, R234, RZ, 0xc0, !PT ;  /* 0x000000ea034d7212 */ /* 0x000fe200078ec0ff */
[----:B------:R-:W-:Y:S01]  /*15e80*/  FADD.FTZ R3, R40, R236 ;  /* 0x000000ec28037221 */ /* 0x000fe20000010000 */
[----:B------:R-:W-:Y:S01]  /*15e90*/  LOP3.LUT R76, R2, R235, RZ, 0xc0, !PT ;  /* 0x000000eb024c7212 */ /* 0x000fe200078ec0ff */
[----:B------:R-:W-:Y:S01]  /*15ea0*/  FADD.FTZ R2, R41, R233 ;  /* 0x000000e929027221 */ /* 0x000fe20000010000 */
[----:B------:R-:W-:Y:S02]  /*15eb0*/  LOP3.LUT R79, R0, R231, RZ, 0xc0, !PT ;  /* 0x000000e7004f7212 */ /* 0x000fe400078ec0ff */
[----:B------:R-:W-:Y:S01]  /*15ec0*/  IMAD.MOV.U32 R10, RZ, RZ, R242 ;  /* 0x000000ffff0a7224 */ /* 0x000fe200078e00f2 */
[----:B------:R-:W-:Y:S01]  /*15ed0*/  LOP3.LUT R78, R4, R232, RZ, 0xc0, !PT ;  /* 0x000000e8044e7212 */ /* 0x000fe200078ec0ff */
[----:B------:R-:W-:Y:S02]  /*15ee0*/  IMAD.MOV.U32 R11, RZ, RZ, R241 ;  /* 0x000000ffff0b7224 */ /* 0x000fe400078e00f1 */
[----:B------:R-:W-:Y:S01]  /*15ef0*/  FADD.FTZ R0, R38, R228 ;  /* 0x000000e426007221 */ /* 0x000fe20000010000 */
[----:B------:R-:W-:Y:S01]  /*15f00*/  FADD.FTZ R4, R39, R227 ;  /* 0x000000e327047221 */ /* 0x000fe20000010000 */
[----:B------:R-:W-:-:S02]  /*15f10*/  IMAD.MOV.U32 R241, RZ, RZ, R135 ;  /* 0x000000fffff17224 */ /* 0x000fc400078e0087 */
[----:B------:R-:W-:Y:S01]  /*15f20*/  FADD.FTZ R5, R10, R3 ;  /* 0x000000030a057221 */ /* 0x000fe20000010000 */
[----:B------:R-:W-:Y:S01]  /*15f30*/  IMAD.MOV.U32 R240, RZ, RZ, R134 ;  /* 0x000000fffff07224 */ /* 0x000fe200078e0086 */
[C---:B------:R-:W-:Y:S01]  /*15f40*/  HMMA.16816.F32.BF16 R72, R20.reuse, R16, R72 ;  /* 0x000000101448723c */ /* 0x040fe20000041848 */
[----:B------:R-:W1:Y:S01]  /*15f50*/  LDSM.16.MT88.4 R132, [R165+0x7800] ;  /* 0x00780000a584783b */ /* 0x000e620000004200 */
[----:B------:R-:W-:Y:S01]  /*15f60*/  FADD.FTZ R3, R11, R2 ;  /* 0x000000020b037221 */ /* 0x000fe20000010000 */
[----:B------:R-:W-:Y:S01]  /*15f70*/  FADD.FTZ R2, R33, R0 ;  /* 0x0000000021027221 */ /* 0x000fe20000010000 */
[----:B------:R-:W-:Y:S02]  /*15f80*/  FADD.FTZ R0, R32, R4 ;  /* 0x0000000420007221 */ /* 0x000fe40000010000 */
[----:B------:R-:W-:Y:S01]  /*15f90*/  HMMA.16816.F32.BF16 R60, R20, R18, R60 ;  /* 0x00000012143c723c */ /* 0x000fe2000004183c */
[----:B------:R-:W3:Y:S01]  /*15fa0*/  LDSM.16.MT88.4 R16, [R167+0x7800] ;  /* 0x00780000a710783b */ /* 0x000ee20000004200 */
[----:B------:R-:W-:Y:S01]  /*15fb0*/  FADD.FTZ R4, R34, R5 ;  /* 0x0000000522047221 */ /* 0x000fe20000010000 */
[----:B------:R-:W-:Y:S01]  /*15fc0*/  FADD.FTZ R3, R35, R3 ;  /* 0x0000000323037221 */ /* 0x000fe20000010000 */
[----:B------:R-:W-:-:S02]  /*15fd0*/  IMAD.MOV.U32 R242, RZ, RZ, R139 ;  /* 0x000000fffff27224 */ /* 0x000fc400078e008b */
        /* <DEDUP_REMOVED lines=9> */
[----:B------:R2:W-:Y:S01]  /*16070*/  STG.E.U16 desc[UR30][R140.64+-0x40], R156 ;  /* 0xffffc09c8c007986 */ /* 0x0005e2000c10151e */
[----:B------:R-:W-:Y:S01]  /*16080*/  FADD.FTZ R2, R250, R2 ;  /* 0x00000002fa027221 */ /* 0x000fe20000010000 */
[----:B------:R-:W-:-:S02]  /*16090*/  FADD.FTZ R0, R251, R0 ;  /* 0x00000000fb007221 */ /* 0x000fc40000010000 */
[----:B------:R2:W-:Y:S01]  /*160a0*/  STG.E.U16 desc[UR30][R140.64+-0x3e], R155 ;  /* 0xffffc29b8c007986 */ /* 0x0005e2000c10151e */
[----:B------:R-:W-:Y:S01]  /*160b0*/  FADD.FTZ R6, R244, R4 ;  /* 0x00000004f4067221 */ /* 0x000fe20000010000 */
[----:B------:R-:W-:Y:S02]  /*160c0*/  FADD.FTZ R5, R245, R3 ;  /* 0x00000003f5057221 */ /* 0x000fe40000010000 */
[----:B------:R2:W-:Y:S01]  /*160d0*/  STG.E.U16 desc[UR30][R12.64+-0x30], R215 ;  /* 0xffffd0d70c007986 */ /* 0x0005e2000c10151e */
[----:B------:R-:W-:-:S03]  /*160e0*/  IADD3 R4, P1, R194, -0x100, RZ ;  /* 0xffffff00c2047810 */ /* 0x000fc60007f3e0ff */
[----:B------:R2:W-:Y:S01]  /*160f0*/  STG.E.U16 desc[UR30][R12.64+-0x2e], R214 ;  /* 0xffffd2d60c007986 */ /* 0x0005e2000c10151e */
[----:B------:R-:W-:Y:S03]  /*16100*/  HMMA.16816.F32.BF16 R48, R20, R28, R48 ;  /* 0x0000001c1430723c */ /* 0x000fe60000041830 */
[----:B------:R2:W-:Y:S01]  /*16110*/  STG.E.U16 desc[UR30][R14.64+-0x30], R213 ;  /* 0xffffd0d50e007986 */ /* 0x0005e2000c10151e */
[----:B------:R-:W-:-:S03]  /*16120*/  FADD.FTZ R3, R237, R2 ;  /* 0x00000002ed037221 */ /* 0x000fc60000010000 */
[----:B------:R2:W-:Y:S01]  /*16130*/  STG.E.U16 desc[UR30][R14.64+-0x2e], R212 ;  /* 0xffffd2d40e007986 */ /* 0x0005e2000c10151e */
[----:B------:R-:W-:Y:S03]  /*16140*/  HMMA.16816.F32.BF16 R44, R20, R30, R44 ;  /* 0x0000001e142c723c */ /* 0x000fe6000004182c */
[----:B------:R2:W-:Y:S01]  /*16150*/  STG.E.U16 desc[UR30][R142.64+-0x30], R154 ;  /* 0xffffd09a8e007986 */ /* 0x0005e2000c10151e */
[----:B------:R-:W-:-:S03]  /*16160*/  FADD.FTZ R2, R246, R0 ;  /* 0x00000000f6027221 */ /* 0x000fc60000010000 */
[----:B------:R2:W-:Y:S01]  /*16170*/  STG.E.U16 desc[UR30][R142.64+-0x2e], R153 ;  /* 0xffffd2998e007986 */ /* 0x0005e2000c10151e */
[----:B------:R-:W-:-:S03]  /*16180*/  IADD3.X R0, R195, -0x1, RZ, P1, !PT ;  /* 0xffffffffc3007810 */ /* 0x000fc60000ffe4ff */
[----:B------:R2:W-:Y:S04]  /*16190*/  STG.E.U16 desc[UR30][R140.64+-0x30], R152 ;  /* 0xffffd0988c007986 */ /* 0x0005e8000c10151e */
[----:B------:R2:W-:Y:S04]  /*161a0*/  STG.E.U16 desc[UR30][R140.64+-0x2e], R151 ;  /* 0xffffd2978c007986 */ /* 0x0005e8000c10151e */
[----:B------:R2:W-:Y:S04]  /*161b0*/  STG.E.U16 desc[UR30][R12.64+-0x20], R210 ;  /* 0xffffe0d20c007986 */ /* 0x0005e8000c10151e */
[----:B------:R2:W-:Y:S04]  /*161c0*/  STG.E.U16 desc[UR30][R12.64+-0x1e], R207 ;  /* 0xffffe2cf0c007986 */ /* 0x0005e8000c10151e */
[----:B------:R2:W-:Y:S04]  /*161d0*/  STG.E.U16 desc[UR30][R14.64+-0x20], R206 ;  /* 0xffffe0ce0e007986 */ /* 0x0005e8000c10151e */
[----:B------:R2:W-:Y:S04]  /*161e0*/  STG.E.U16 desc[UR30][R14.64+-0x1e], R205 ;  /* 0xffffe2cd0e007986 */ /* 0x0005e8000c10151e */
[----:B------:R2:W-:Y:S04]  /*161f0*/  STG.E.U16 desc[UR30][R142.64+-0x20], R150 ;  /* 0xffffe0968e007986 */ /* 0x0005e8000c10151e */
[----:B------:R2:W-:Y:S04]  /*16200*/  STG.E.U16 desc[UR30][R142.64+-0x1e], R149 ;  /* 0xffffe2958e007986 */ /* 0x0005e8000c10151e */
[----:B------:R2:W-:Y:S01]  /*16210*/  STL [R1+0xf0], R6 ;  /* 0x0000f00601007387 */ /* 0x0005e20000100800 */
[----:B------:R-:W-:-:S03]  /*16220*/  UISETP.GT.AND UP1, UPT, UR24, UR12, UPT ;  /* 0x0000000c1800728c */ /* 0x000fc6000bf24270 */
        /* <DEDUP_REMOVED lines=25> */
[----:B---3--:R-:W-:Y:S06]  /*163c0*/  HMMA.16816.F32.BF16 R80, R76, R16, R80 ;  /* 0x000000104c50723c */ /* 0x008fec0000041850 */
[C---:B------:R-:W-:Y:S06]  /*163d0*/  HMMA.16816.F32.BF16 R132, R100.reuse, R134, R24 ;  /* 0x000000866484723c */ /* 0x040fec0000041818 */
[C---:B------:R-:W-:Y:S06]  /*163e0*/  HMMA.16816.F32.BF16 R124, R100.reuse, R126, R60 ;  /* 0x0000007e647c723c */ /* 0x040fec000004183c */
[C---:B------:R-:W-:Y:S06]  /*163f0*/  HMMA.16816.F32.BF16 R116, R100.reuse, R118, R52 ;  /* 0x000000766474723c */ /* 0x040fec0000041834 */
[----:B------:R-:W-:Y:S06]  /*16400*/  HMMA.16816.F32.BF16 R112, R100, R16, R48 ;  /* 0x000000106470723c */ /* 0x000fec0000041830 */
[-C--:B------:R-:W-:Y:S06]  /*16410*/  HMMA.16816.F32.BF16 R76, R76, R18.reuse, R68 ;  /* 0x000000124c4c723c */ /* 0x080fec0000041844 */
[----:B------:R-:W-:Y:S01]  /*16420*/  HMMA.16816.F32.BF16 R100, R100, R18, R44 ;  /* 0x000000126464723c */ /* 0x000fe2000004182c */
[----:B------:R-:W-:-:S02]  /*16430*/  IMAD.MOV.U32 R68, RZ, RZ, R247 ;  /* 0x000000ffff447224 */ /* 0x000fc400078e00f7 */
[----:B------:R-:W-:Y:S02]  /*16440*/  IMAD.MOV.U32 R70, RZ, RZ, R238 ;  /* 0x000000ffff467224 */ /* 0x000fe400078e00ee */
[----:B------:R-:W-:Y:S02]  /*16450*/  IMAD.MOV.U32 R71, RZ, RZ, R252 ;  /* 0x000000ffff477224 */ /* 0x000fe400078e00fc */
[----:B------:R-:W-:Y:S01]  /*16460*/  IMAD.MOV.U32 R69, RZ, RZ, R239 ;  /* 0x000000ffff457224 */ /* 0x000fe200078e00ef */
[----:B------:R-:W-:-:S01]  /*16470*/  NOP ;  /* 0x0000000000007918 */ /* 0x000fc20000000000 */
        /* <DEDUP_REMOVED lines=14> */
[----:B------:R-:W-:Y:S01]  /*16560*/  IMAD.U32 R4, RZ, RZ, UR46 ;  /* 0x0000002eff047e24 */ /* 0x000fe2000f8e00ff */
[----:B------:R-:W1:Y:S01]  /*16570*/  S2R R193, SR_TID.X ;  /* 0x0000000000c17919 */ /* 0x000e620000002100 */
[----:B------:R-:W-:Y:S01]  /*16580*/  IMAD.U32 R5, RZ, RZ, UR47 ;  /* 0x0000002fff057e24 */ /* 0x000fe2000f8e00ff */
[----:B------:R-:W-:Y:S01]  /*16590*/  UIADD3 UR6, UR47, UR6, URZ ;  /* 0x000000062f067290 */ /* 0x000fe2000fffe03f */
[----:B------:R-:W-:Y:S02]  /*165a0*/  IMAD.U32 R5, RZ, RZ, UR8 ;  /* 0x00000008ff057e24 */ /* 0x000fe4000f8e00ff */
[----:B------:R-:W4:Y:S03]  /*165b0*/  @!P5 LDC.64 R20, c[0x0][0x220] ;  /* 0x00008800ff14db82 */ /* 0x000f260000000a00 */
[----:B------:R-:W-:Y:S01]  /*165c0*/  IMAD.U32 R0, RZ, RZ, UR6 ;  /* 0x00000006ff007e24 */ /* 0x000fe2000f8e00ff */
[----:B------:R-:W-:-:S02]  /*165d0*/  @!UP0 UIMAD UR6, UR9, 0x30, URZ ;  /* 0x00000030090688a4 */ /* 0x000fc4000f8e023f */
[----:B------:R-:W-:Y:S02]  /*165e0*/  UISETP.GT.AND UP0, UPT, UR24, UR12, UPT ;  /* 0x0000000c1800728c */ /* 0x000fe4000bf04270 */
[----:B------:R-:W4:Y:S01]  /*165f0*/  @!P5 LDC.64 R22, c[0x0][0x220] ;  /* 0x00008800ff16db82 */ /* 0x000f220000000a00 */
[----:B-----5:R-:W-:Y:S01]  /*16600*/  @P5 STS.128 [R192+0x6000], RZ ;  /* 0x006000ffc0005388 */ /* 0x020fe20000000c00 */
[----:B-1----:R-:W-:-:S05]  /*16610*/  IMAD.SHL.U32 R193, R193, 0x2, RZ ;  /* 0x00000002c1c17824 */ /* 0x002fca00078e00ff */
[----:B------:R-:W-:Y:S02]  /*16620*/  LOP3.LUT R193, R193, 0x6, RZ, 0xc0, !PT ;  /* 0x00000006c1c17812 */ /* 0x000fe400078ec0ff */
[----:B--2---:R-:W-:-:S04]  /*16630*/  LEA R2, P0, R4, R246, 0x6 ;  /* 0x000000f604027211 */ /* 0x004fc800078030ff */
[----:B---3--:R-:W-:Y:S01]  /*16640*/  LEA.HI.X R3, R4, R239, R0, 0x6, P0 ;  /* 0x000000ef04037211 */ /* 0x008fe200000f3400 */
[----:B------:R-:W-:Y:S01]  /*16650*/  IMAD.U32 R4, RZ, RZ, UR9 ;  /* 0x00000009ff047e24 */ /* 0x000fe2000f8e00ff */
[----:B------:R-:W-:Y:S02]  /*16660*/  @!P5 LEA R7, P0, R7, R2, 0x5 ;  /* 0x000000020707d211 */ /* 0x000fe400078028ff */
[C---:B------:R-:W-:Y:S02]  /*16670*/  @!P5 IADD3 R0, P3, R2.reuse, UR28, RZ ;  /* 0x0000001c0200dc10 */ /* 0x040fe4000ff7e0ff */
[----:B------:R-:W-:Y:S01]  /*16680*/  @!P5 LEA.HI.X R16, R5, R3, R4, 0x5, P0 ;  /* 0x000000030510d211 */ /* 0x000fe200000f2c04 */
[----:B------:R-:W-:Y:S01]  /*16690*/  IMAD.U32 R4, RZ, RZ, UR8 ;  /* 0x00000008ff047e24 */ /* 0x000fe2000f8e00ff */
[----:B------:R-:W-:Y:S02]  /*166a0*/  @!P5 LEA R10, P2, R2, R10, 0x1 ;  /* 0x0000000a020ad211 */ /* 0x000fe400078408ff */
        /* <DEDUP_REMOVED lines=19> */
[----:B------:R1:W-:Y:S02]  /*167e0*/  @!P5 LDGSTS.E.BYPASS.LTC128B.128 [R192+0x6800], desc[UR30][R8.64] ;  /* 0x0680000008c0dfae */ /* 0x0003e4000b901d5e */
[----:B------:R-:W-:Y:S02]  /*167f0*/  IMAD R0, R0, 0x40, R193 ;  /* 0x0000004000007824 */ /* 0x000fe400078e02c1 */
        /* <DEDUP_REMOVED lines=35> */
[C---:B------:R-:W-:Y:S06]  /*16a30*/  HMMA.16816.F32.BF16 R156, R4.reuse, R38, RZ ;  /* 0x00000026049c723c */ /* 0x040fec00000418ff */
[C---:B------:R-:W-:Y:S06]  /*16a40*/  HMMA.16816.F32.BF16 R196, R4.reuse, R34, RZ ;  /* 0x0000002204c4723c */ /* 0x040fec00000418ff */
[----:B------:R-:W-:Y:S06]  /*16a50*/  HMMA.16816.F32.BF16 R144, R4, R30, RZ ;  /* 0x0000001e0490723c */ /* 0x000fec00000418ff */
[C---:B------:R-:W-:Y:S06]  /*16a60*/  HMMA.16816.F32.BF16 R140, R8.reuse, R36, RZ ;  /* 0x00000024088c723c */ /* 0x040fec00000418ff */
[C---:B------:R-:W-:Y:S06]  /*16a70*/  HMMA.16816.F32.BF16 R152, R8.reuse, R38, RZ ;  /* 0x000000260898723c */ /* 0x040fec00000418ff */
[C---:B------:R-:W-:Y:S06]  /*16a80*/  HMMA.16816.F32.BF16 R36, R8.reuse, R32, RZ ;  /* 0x000000200824723c */ /* 0x040fec00000418ff */
[----:B------:R-:W-:Y:S06]  /*16a90*/  HMMA.16816.F32.BF16 R4, R8, R28, RZ ;  /* 0x0000001c0804723c */ /* 0x000fec00000418ff */
[----:B---3--:R-:W-:Y:S01]  /*16aa0*/  HMMA.16816.F32.BF16 R244, R20, R60, R16 ;  /* 0x0000003c14f4723c */ /* 0x008fe20000041810 */
[----:B------:R-:W1:Y:S05]  /*16ab0*/  LDSM.16.M88.4 R16, [R172] ;  /* 0x00000000ac10783b */ /* 0x000e6a0000000200 */
[C---:B------:R-:W-:Y:S06]  /*16ac0*/  HMMA.16816.F32.BF16 R32, R8.reuse, R34, RZ ;  /* 0x000000220820723c */ /* 0x040fec00000418ff */
[----:B------:R-:W-:Y:S01]  /*16ad0*/  HMMA.16816.F32.BF16 R28, R8, R30, RZ ;  /* 0x0000001e081c723c */ /* 0x000fe200000418ff */
[----:B------:R-:W2:Y:S05]  /*16ae0*/  LDSM.16.M88.4 R8, [R172+0x2000] ;  /* 0x00200000ac08783b */ /* 0x000eaa0000000200 */
[-C--:B------:R-:W-:Y:S01]  /*16af0*/  HMMA.16816.F32.BF16 R220, R20, R64.reuse, R40 ;  /* 0x0000004014dc723c */ /* 0x080fe20000041828 */
[----:B------:R-:W3:Y:S05]  /*16b00*/  LDSM.16.M88.4 R40, [R176] ;  /* 0x00000000b028783b */ /* 0x000eea0000000200 */
[----:B------:R-:W-:Y:S06]  /*16b10*/  HMMA.16816.F32.BF16 R212, R24, R64, R204 ;  /* 0x0000004018d4723c */ /* 0x000fec00000418cc */
        /* <DEDUP_REMOVED lines=12> */
[C---:B------:R-:W-:Y:S06]  /*16be0*/  HMMA.16816.F32.BF16 R64, R24.reuse, R66, R200 ;  /* 0x000000421840723c */ /* 0x040fec00000418c8 */
[C---:B------:R-:W-:Y:S06]  /*16bf0*/  HMMA.16816.F32.BF16 R60, R24.reuse, R62, R152 ;  /* 0x0000003e183c723c */ /* 0x040fec0000041898 */
[C---:B------:R-:W-:Y:S01]  /*16c00*/  HMMA.16816.F32.BF16 R72, R24.reuse, R58, R32 ;  /* 0x0000003a1848723c */ /* 0x040fe20000041820 */
[----:B------:R-:W-:Y:S05]  /*16c10*/  LDSM.16.M88.4 R32, [R169+0x1800] ;  /* 0x00180000a920783b */ /* 0x000fea0000000200 */
[----:B------:R-:W-:Y:S01]  /*16c20*/  HMMA.16816.F32.BF16 R140, R24, R70, R28 ;  /* 0x00000046188c723c */ /* 0x000fe2000004181c */
[----:B------:R-:W4:Y:S04]  /*16c30*/  LDSM.16.M88.4 R28, [R169+0x800] ;  /* 0x00080000a91c783b */ /* 0x000f280000000200 */
[----:B------:R-:W4:Y:S01]  /*16c40*/  LDSM.16.M88.4 R24, [R169+0x1000] ;  /* 0x00100000a918783b */ /* 0x000f220000000200 */
[----:B-1----:R-:W-:Y:S01]  /*16c50*/  HMMA.16816.F32.BF16 R68, R16, R52, R212 ;  /* 0x000000341044723c */ /* 0x002fe200000418d4 */
[----:B------:R-:W-:-:S05]  /*16c60*/  DEPBAR.LE SB0, 0x0 ;  /* 0x000080000000791a */ /* 0x000fca0000000000 */
[C---:B--2---:R-:W-:Y:S06]  /*16c70*/  HMMA.16816.F32.BF16 R148, R8.reuse, R52, R220 ;  /* 0x000000340894723c */ /* 0x044fec00000418dc */
[C---:B------:R-:W-:Y:S06]  /*16c80*/  HMMA.16816.F32.BF16 R200, R8.reuse, R48, R244 ;  /* 0x0000003008c8723c */ /* 0x040fec00000418f4 */
[----:B------:R-:W-:Y:S01]  /*16c90*/  HMMA.16816.F32.BF16 R160, R8, R44, R236 ;  /* 0x0000002c08a0723c */ /* 0x000fe200000418ec */
[----:B------:R-:W-:-:S05]  /*16ca0*/  IMAD.MOV.U32 R247, RZ, RZ, R191 ;  /* 0x000000fffff77224 */ /* 0x000fca00078e00bf */
        /* <DEDUP_REMOVED lines=20> */
[-C--:B------:R-:W-:Y:S06]  /*16df0*/  HMMA.16816.F32.BF16 R224, R4, R34.reuse, R144 ;  /* 0x0000002204e0723c */ /* 0x080fec0000041890 */
        /* <DEDUP_REMOVED lines=57> */
[----:B------:R-:W-:Y:S02]  /*17190*/  FSEL R25, R17, -INF , !P1 ;  /* 0xff80000011197808 */ /* 0x000fe40004800000 */
[----:B------:R-:W-:Y:S01]  /*171a0*/  FFMA.FTZ R20, R4, -UR23, R61 ;  /* 0x8000001704147c23 */ /* 0x000fe2000801003d */
[----:B------:R-:W-:Y:S02]  /*171b0*/  IABS R4, R3 ;  /* 0x0000000300047213 */ /* 0x000fe40000000000 */
[----:B------:R-:W-:Y:S02]  /*171c0*/  FSEL R32, R16, -INF , !P0 ;  /* 0xff80000010207808 */ /* 0x000fe40004000000 */
[----:B------:R-:W-:Y:S01]  /*171d0*/  IABS R3, R5 ;  /* 0x0000000500037213 */ /* 0x000fe20000000000 */
[----:B------:R-:W-:Y:S01]  /*171e0*/  IMAD.IADD R5, R183, 0x1, -R2 ;  /* 0x00000001b7057824 */ /* 0x000fe200078e0a02 */
[C---:B------:R-:W-:Y:S02]  /*171f0*/  ISETP.GE.AND P1, PT, R0.reuse, R188, PT ;  /* 0x000000bc0000720c */ /* 0x040fe40003f26270 */
[----:B------:R-:W-:-:S02]  /*17200*/  ISETP.GE.AND P0, PT, R0, R187, PT ;  /* 0x000000bb0000720c */ /* 0x000fc40003f06270 */
[----:B------:R-:W-:Y:S02]  /*17210*/  I2FP.F32.S32 R3, R3 ;  /* 0x0000000300037245 */ /* 0x000fe40000201400 */
        /* <DEDUP_REMOVED lines=34> */
[----:B------:R-:W-:Y:S02]  /*17440*/  I2FP.F32.S32 R5, R7 ;  /* 0x0000000700057245 */ /* 0x000fe40000201400 */
[----:B------:R-:W-:-:S02]  /*17450*/  P2R R8, PR, RZ, 0x2 ;  /* 0x00000002ff087803 */ /* 0x000fc40000000000 */
        /* <DEDUP_REMOVED lines=462> */
[----:B------:R-:W-:-:S04]  /*19140*/  IMAD.U32 R7, RZ, RZ, UR11 ;  /* 0x0000000bff077e24 */ /* 0x000fc8000f8e00ff */
[----:B------:R-:W-:Y:S01]  /*19150*/  IMAD.U32 R0, RZ, RZ, UR6 ;  /* 0x00000006ff007e24 */ /* 0x000fe2000f8e00ff */
[----:B--2---:R-:W-:-:S04]  /*19160*/  LEA R2, P0, R2, R244, 0x6 ;  /* 0x000000f402027211 */ /* 0x004fc800078030ff */
[----:B---3--:R-:W-:Y:S01]  /*19170*/  LEA.HI.X R3, R3, R247, R0, 0x6, P0 ;  /* 0x000000f703037211 */ /* 0x008fe200000f3400 */
[----:B------:R-:W-:Y:S01]  /*19180*/  IMAD.U32 R0, RZ, RZ, UR10 ;  /* 0x0000000aff007e24 */ /* 0x000fe2000f8e00ff */
[----:B------:R-:W-:Y:S02]  /*19190*/  @!P5 LEA R5, P0, R5, R2, 0x5 ;  /* 0x000000020505d211 */ /* 0x000fe400078028ff */
[----:B-1----:R-:W-:Y:S02]  /*191a0*/  @!P5 LEA R8, P2, R2, R8, 0x1 ;  /* 0x000000080208d211 */ /* 0x002fe400078408ff */
[----:B------:R-:W-:Y:S02]  /*191b0*/  @!P5 LEA R0, P1, R0, R2, 0x4 ;  /* 0x000000020000d211 */ /* 0x000fe400078220ff */
[-C--:B------:R-:W-:Y:S02]  /*191c0*/  @!P5 LEA.HI.X R10, R10, R3.reuse, R7, 0x5, P0 ;  /* 0x000000030a0ad211 */ /* 0x080fe400000f2c07 */
[----:B------:R-:W-:-:S02]  /*191d0*/  @!P5 LEA.HI.X R11, R6, R3, R4, 0x4, P1 ;  /* 0x00000003060bd211 */ /* 0x000fc400008f2404 */
[----:B-----5:R-:W-:Y:S02]  /*191e0*/  @!P5 LEA R6, P1, R0, R16, 0x1 ;  /* 0x000000100006d211 */ /* 0x020fe400078208ff */
        /* <DEDUP_REMOVED lines=31> */
.L_x_2446:
[----:B------:R-:W-:Y:S05]  /*193e0*/  BSYNC B0 ;  /* 0x0000000000007941 */ /* 0x000fea0003800000 */
.L_x_2445:
[----:B------:R-:W0:Y:S02]  /*193f0*/  LDGDEPBAR ;  /* 0x00000000000079af */ /* 0x000e240000000000 */
.L_x_2444:
[----:B-12---:R-:W2:Y:S04]  /*19400*/  LDL.LU R4, [R1+0x124] ;  /* 0x0001240001047983 */ /* 0x006ea80000300800 */
[----:B------:R-:W3:Y:S04]  /*19410*/  LDL R5, [R1+0xa0] ;  /* 0x0000a00001057983 */ /* 0x000ee80000100800 */
[----:B------:R-:W4:Y:S04]  /*19420*/  LDL.LU R230, [R1+0x18] ;  /* 0x0000180001e67983 */ /* 0x000f280000300800 */
[----:B------:R-:W4:Y:S04]  /*19430*/  LDL.LU R198, [R1+0xc] ;  /* 0x00000c0001c67983 */ /* 0x000f280000300800 */
[----:B------:R-:W-:Y:S04]  /*19440*/  STL [R1+0x1d0], R211 ;  /* 0x0001d0d301007387 */ /* 0x000fe80000100800 */
[----:B------:R1:W-:Y:S04]  /*19450*/  STL.64 [R1+0x1c8], R166 ;  /* 0x0001c8a601007387 */ /* 0x0003e80000100a00 */
[----:B-1----:R-:W4:Y:S01]  /*19460*/  LDL.LU.64 R166, [R1+0x10] ;  /* 0x0000100001a67983 */ /* 0x002f220000300a00 */
[----:B------:R-:W-:-:S03]  /*19470*/  USHF.L.U32 UR7, UR24, 0x1, URZ ;  /* 0x0000000118077899 */ /* 0x000fc6000800063f */
[----:B------:R-:W-:Y:S04]  /*19480*/  STL [R1+0x1c0], R192 ;  /* 0x0001c0c001007387 */ /* 0x000fe80000100800 */
[----:B------:R1:W-:Y:S04]  /*19490*/  STL.64 [R1+0x1b8], R194 ;  /* 0x0001b8c201007387 */ /* 0x0003e80000100a00 */
        /* <DEDUP_REMOVED lines=23> */
[----:B------:R-:W4:Y:S01]  /*19610*/  LDL.LU R240, [R1+0x8] ;  /* 0x0000080001f07983 */ /* 0x000f220000300800 */
[----:B------:R-:W-:-:S03]  /*19620*/  ULEA UR6, UR24, 0x1, 0x1 ;  /* 0x0000000118067891 */ /* 0x000fc6000f8e083f */
[----:B------:R-:W4:Y:S01]  /*19630*/  LDL.LU R238, [R1+0xf0] ;  /* 0x0000f00001ee7983 */ /* 0x000f220000300800 */
[----:B--2---:R-:W-:Y:S02]  /*19640*/  IMAD.MOV.U32 R227, RZ, RZ, R4 ;  /* 0x000000ffffe37224 */ /* 0x004fe400078e0004 */
[----:B---3--:R-:W-:Y:S01]  /*19650*/  IMAD R237, R5, -0x326172a9, RZ ;  /* 0xcd9e8d5705ed7824 */ /* 0x008fe200078e02ff */
[----:B----4-:R-:W-:-:S04]  /*19660*/  FMNMX.FTZ R0, R230, R25, !PT ;  /* 0x00000019e6007209 */ /* 0x010fc80007810000 */
        /* <DEDUP_REMOVED lines=24> */
[----:B------:R-:W-:Y:S01]  /*197f0*/  IMAD.U32 R2, RZ, RZ, UR35 ;  /* 0x00000023ff027e24 */ /* 0x000fe2000f8e00ff */
[----:B------:R-:W-:Y:S02]  /*19800*/  FMNMX.FTZ R3, R50, R3, !PT ;  /* 0x0000000332037209 */ /* 0x000fe40007810000 */
[----:B------:R-:W-:Y:S02]  /*19810*/  FMNMX.FTZ R0, R20, R0, !PT ;  /* 0x0000000014007209 */ /* 0x000fe40007810000 */
[----:B------:R-:W-:-:S02]  /*19820*/  FMNMX.FTZ R3, R47, R3, !PT ;  /* 0x000000032f037209 */ /* 0x000fc40007810000 */
[----:B------:R-:W-:Y:S01]  /*19830*/  LOP3.LUT R2, R209, UR7, R2, 0x96, !PT ;  /* 0x00000007d1027c12 */ /* 0x000fe2000f8e9602 */
[----:B------:R-:W2:Y:S01]  /*19840*/  SHFL.BFLY PT, R9, R0, 0x2, 0x1f ;  /* 0x0c401f0000097f89 */ /* 0x000ea200000e0000 */
[----:B------:R-:W-:Y:S02]  /*19850*/  FMNMX.FTZ R3, R48, R3, !PT ;  /* 0x0000000330037209 */ /* 0x000fe40007810000 */
[----:B------:R-:W-:Y:S02]  /*19860*/  LOP3.LUT R6, R167, UR21, R208, 0x96, !PT ;  /* 0x00000015a7067c12 */ /* 0x000fe4000f8e96d0 */
[----:B------:R-:W-:-:S04]  /*19870*/  FMNMX.FTZ R8, R45, R3, !PT ;  /* 0x000000032d087209 */ /* 0x000fc80007810000 */
[----:B------:R-:W-:Y:S01]  /*19880*/  FMNMX.FTZ R8, R30, R8, !PT ;  /* 0x000000081e087209 */ /* 0x000fe20007810000 */
[----:B-1----:R-:W-:-:S03]  /*19890*/  IMAD.WIDE.U32 R194, R2, -0x326172a9, RZ ;  /* 0xcd9e8d5702c27825 */ /* 0x002fc600078e00ff */
[----:B------:R-:W-:Y:S01]  /*198a0*/  FMNMX.FTZ R8, R22, R8, !PT ;  /* 0x0000000816087209 */ /* 0x000fe20007810000 */
[----:B------:R-:W-:Y:S01]  /*198b0*/  IMAD.WIDE.U32 R6, R6, -0x326172a9, RZ ;  /* 0xcd9e8d5706067825 */ /* 0x000fe200078e00ff */
[----:B------:R-:W-:-:S03]  /*198c0*/  LOP3.LUT R2, R195, UR29, R237, 0x96, !PT ;  /* 0x0000001dc3027c12 */ /* 0x000fc6000f8e96ed */
[----:B------:R-:W1:Y:S01]  /*198d0*/  SHFL.BFLY PT, R68, R8, 0x2, 0x1f ;  /* 0x0c401f0008447f89 */ /* 0x000e6200000e0000 */
[----:B------:R-:W-:Y:S01]  /*198e0*/  LOP3.LUT R4, R7, UR43, R194, 0x96, !PT ;  /* 0x0000002b07047c12 */ /* 0x000fe2000f8e96c2 */
[----:B------:R-:W-:-:S04]  /*198f0*/  IMAD.WIDE.U32 R36, R2, -0x2daee0ad, RZ ;  /* 0xd2511f5302247825 */ /* 0x000fc800078e00ff */
[----:B------:R-:W-:Y:S01]  /*19900*/  IMAD.WIDE.U32 R4, R4, -0x2daee0ad, RZ ;  /* 0xd2511f5304047825 */ /* 0x000fe200078e00ff */
[----:B--2---:R-:W-:Y:S02]  /*19910*/  FMNMX.FTZ R0, R0, R9, !PT ;  /* 0x0000000900007209 */ /* 0x004fe40007810000 */
[----:B------:R-:W-:Y:S02]  /*19920*/  LOP3.LUT R2, R37, UR42, R166, 0x96, !PT ;  /* 0x0000002a25027c12 */ /* 0x000fe4000f8e96a6 */
[----:B------:R-:W-:Y:S01]  /*19930*/  LOP3.LUT R10, R5, UR40, R36, 0x96, !PT ;  /* 0x00000028050a7c12 */ /* 0x000fe2000f8e9624 */
[----:B------:R-:W2:Y:S02]  /*19940*/  SHFL.BFLY PT, R70, R0, 0x1, 0x1f ;  /* 0x0c201f0000467f89 */ /* 0x000ea400000e0000 */
[----:B------:R-:W-:-:S04]  /*19950*/  IMAD.WIDE.U32 R2, R2, -0x326172a9, RZ ;  /* 0xcd9e8d5702027825 */ /* 0x000fc800078e00ff */
[----:B------:R-:W-:Y:S01]  /*19960*/  IMAD.WIDE.U32 R10, R10, -0x326172a9, RZ ;  /* 0xcd9e8d570a0a7825 */ /* 0x000fe200078e00ff */
[----:B------:R-:W-:-:S04]  /*19970*/  LOP3.LUT R3, R3, UR41, R6, 0x96, !PT ;  /* 0x0000002903037c12 */ /* 0x000fc8000f8e9606 */
[----:B------:R-:W-:Y:S02]  /*19980*/  LOP3.LUT R16, R11, UR39, R2, 0x96, !PT ;  /* 0x000000270b107c12 */ /* 0x000fe4000f8e9602 */
[----:B-1----:R-:W-:Y:S01]  /*19990*/  FMNMX.FTZ R68, R8, R68, !PT ;  /* 0x0000004408447209 */ /* 0x002fe20007810000 */
[----:B------:R-:W-:-:S04]  /*199a0*/  IMAD.WIDE.U32 R2, R3, -0x2daee0ad, RZ ;  /* 0xd2511f5303027825 */ /* 0x000fc800078e00ff */
[----:B------:R-:W-:Y:S01]  /*199b0*/  IMAD.WIDE.U32 R16, R16, -0x2daee0ad, RZ ;  /* 0xd2511f5310107825 */ /* 0x000fe200078e00ff */
[----:B------:R-:W1:Y:S01]  /*199c0*/  SHFL.BFLY PT, R11, R68, 0x1, 0x1f ;  /* 0x0c201f00440b7f89 */ /* 0x000e6200000e0000 */
[----:B------:R-:W-:-:S03]  /*199d0*/  LOP3.LUT R9, R3, UR38, R4, 0x96, !PT ;  /* 0x0000002603097c12 */ /* 0x000fc6000f8e9604 */
[----:B------:R-:W-:Y:S02]  /*199e0*/  LOP3.LUT R2, R17, UR32, R2, 0x96, !PT ;  /* 0x0000002011027c12 */ /* 0x000fe4000f8e9602 */
[----:B------:R-:W-:Y:S01]  /*199f0*/  IMAD.WIDE.U32 R8, R9, -0x326172a9, RZ ;  /* 0xcd9e8d5709087825 */ /* 0x000fe200078e00ff */
[----:B--2---:R-:W-:-:S03]  /*19a00*/  FMNMX.FTZ R70, R0, R70, !PT ;  /* 0x0000004600467209 */ /* 0x004fc60007810000 */
[----:B------:R-:W-:Y:S01]  /*19a10*/  IMAD.WIDE.U32 R2, R2, -0x326172a9, RZ ;  /* 0xcd9e8d5702027825 */ /* 0x000fe200078e00ff */
[----:B------:R-:W-:-:S04]  /*19a20*/  FSETP.NEU.FTZ.AND P1, PT, R70, -INF , PT ;  /* 0xff8000004600780b */ /* 0x000fc80003f3d000 */
[----:B------:R-:W-:Y:S02]  /*19a30*/  LOP3.LUT R8, R3, UR26, R8, 0x96, !PT ;  /* 0x0000001a03087c12 */ /* 0x000fe4000f8e9608 */
[C---:B------:R-:W-:Y:S02]  /*19a40*/  LOP3.LUT R4, R2.reuse, 0xff, RZ, 0xc0, !PT ;  /* 0x000000ff02047812 */ /* 0x040fe400078ec0ff */
[--C-:B------:R-:W-:Y:S02]  /*19a50*/  SHF.R.U32.HI R0, RZ, 0x18, R2.reuse ;  /* 0x00000018ff007819 */ /* 0x100fe40000011602 */
[----:B------:R-:W-:Y:S01]  /*19a60*/  LOP3.LUT R17, R2, 0xffff, RZ, 0xc0, !PT ;  /* 0x0000ffff02117812 */ /* 0x000fe200078ec0ff */
[----:B------:R-:W-:Y:S01]  /*19a70*/  FMUL.FTZ R3, R70, UR44 ;  /* 0x0000002c46037c20 */ /* 0x000fe20008410000 */
[----:B------:R-:W-:Y:S02]  /*19a80*/  SHF.R.U32.HI R2, RZ, 0x10, R2 ;  /* 0x00000010ff027819 */ /* 0x000fe40000011602 */
[----:B------:R-:W-:-:S02]  /*19a90*/  ISETP.LE.U32.AND P5, PT, R0, UR13, PT ;  /* 0x0000000d00007c0c */ /* 0x000fc4000bfa3070 */
[----:B------:R-:W-:Y:S02]  /*19aa0*/  LOP3.LUT R0, R2, 0xff, RZ, 0xc0, !PT ;  /* 0x000000ff02007812 */ /* 0x000fe400078ec0ff */
[----:B------:R-:W-:Y:S02]  /*19ab0*/  FSEL R2, R3, RZ, P1 ;  /* 0x000000ff03027208 */ /* 0x000fe40000800000 */
[----:B------:R-:W-:Y:S02]  /*19ac0*/  ISETP.LE.U32.AND P6, PT, R0, UR13, PT ;  /* 0x0000000d00007c0c */ /* 0x000fe4000bfc3070 */
[----:B-1----:R-:W-:Y:S01]  /*19ad0*/  FMNMX.FTZ R68, R68, R11, !PT ;  /* 0x0000000b44447209 */ /* 0x002fe20007810000 */
[----:B------:R-:W-:Y:S01]  /*19ae0*/  FFMA.FTZ R0, R25, UR44, -R2 ;  /* 0x0000002c19007c23 */ /* 0x000fe20008010802 */
[----:B------:R-:W-:Y:S01]  /*19af0*/  LOP3.LUT R5, R9, UR37, R10, 0x96, !PT ;  /* 0x0000002509057c12 */ /* 0x000fe2000f8e960a */
[----:B------:R-:W-:Y:S02]  /*19b00*/  FFMA.FTZ R9, R31, UR44, -R2 ;  /* 0x0000002c1f097c23 */ /* 0x000fe40008010802 */
[----:B------:R1:W-:Y:S01]  /*19b10*/  MUFU.EX2 R159, R0 ;  /* 0x00000000009f7308 */ /* 0x0003e20000000800 */
[----:B------:R-:W-:Y:S01]  /*19b20*/  ISETP.LE.U32.AND P4, PT, R4, UR13, PT ;  /* 0x0000000d04007c0c */ /* 0x000fe2000bf83070 */
[C---:B------:R-:W-:Y:S01]  /*19b30*/  FMUL.FTZ R10, R68.reuse, UR44 ;  /* 0x0000002c440a7c20 */ /* 0x040fe20008410000 */
[----:B------:R-:W-:Y:S01]  /*19b40*/  IMAD.WIDE.U32 R4, R5, -0x2daee0ad, RZ ;  /* 0xd2511f5305047825 */ /* 0x000fe200078e00ff */
[----:B------:R-:W-:-:S04]  /*19b50*/  FSETP.NEU.FTZ.AND P0, PT, R68, -INF , PT ;  /* 0xff8000004400780b */ /* 0x000fc80003f1d000 */
[----:B------:R2:W3:Y:S01]  /*19b60*/  MUFU.EX2 R158, R9 ;  /* 0x00000009009e7308 */ /* 0x0004e20000000800 */
[----:B------:R-:W-:Y:S02]  /*19b70*/  LOP3.LUT R61, R4, 0xff, RZ, 0xc0, !PT ;  /* 0x000000ff043d7812 */ /* 0x000fe400078ec0ff */
[----:B-1----:R-:W-:Y:S02]  /*19b80*/  LOP3.LUT R0, R8, 0xffff, RZ, 0xc0, !PT ;  /* 0x0000ffff08007812 */ /* 0x002fe400078ec0ff */
[----:B------:R-:W-:Y:S02]  /*19b90*/  LOP3.LUT R11, R4, 0xffff, RZ, 0xc0, !PT ;  /* 0x0000ffff040b7812 */ /* 0x000fe400078ec0ff */
[----:B------:R-:W-:Y:S02]  /*19ba0*/  SHF.R.U32.HI R62, RZ, 0x18, R4 ;  /* 0x00000018ff3e7819 */ /* 0x000fe40000011604 */
[----:B--2---:R-:W-:Y:S02]  /*19bb0*/  SHF.R.U32.HI R9, RZ, 0x8, R0 ;  /* 0x00000008ff097819 */ /* 0x004fe40000011600 */
[----:B------:R-:W-:-:S02]  /*19bc0*/  FSEL R0, R10, RZ, P0 ;  /* 0x000000ff0a007208 */ /* 0x000fc40000000000 */
[----:B------:R-:W-:Y:S02]  /*19bd0*/  SHF.R.U32.HI R10, RZ, 0x10, R4 ;  /* 0x00000010ff0a7819 */ /* 0x000fe40000011604 */
[----:B------:R-:W-:-:S04]  /*19be0*/  LOP3.LUT R4, R9, 0xffff, RZ, 0xc0, !PT ;  /* 0x0000ffff09047812 */ /* 0x000fc800078ec0ff */
[----:B------:R-:W-:Y:S01]  /*19bf0*/  ISETP.LE.U32.AND P3, PT, R4, UR13, PT ;  /* 0x0000000d04007c0c */ /* 0x000fe2000bf63070 */
[----:B------:R-:W-:-:S04]  /*19c00*/  FFMA.FTZ R4, R33, UR44, -R0 ;  /* 0x0000002c21047c23 */ /* 0x000fc80008010800 */
[----:B------:R1:W-:Y:S01]  /*19c10*/  MUFU.EX2 R156, R4 ;  /* 0x00000004009c7308 */ /* 0x0003e20000000800 */
[----:B------:R-:W-:Y:S02]  /*19c20*/  LOP3.LUT R3, R5, UR20, R16, 0x96, !PT ;  /* 0x0000001405037c12 */ /* 0x000fe4000f8e9610 */
[----:B------:R-:W-:-:S04]  /*19c30*/  LOP3.LUT R5, R8, 0xff, RZ, 0xc0, !PT ;  /* 0x000000ff08057812 */ /* 0x000fc800078ec0ff */
[----:B------:R-:W-:Y:S02]  /*19c40*/  ISETP.LE.U32.AND P0, PT, R5, UR13, PT ;  /* 0x0000000d05007c0c */ /* 0x000fe4000bf03070 */
[----:B-1----:R-:W-:-:S04]  /*19c50*/  SHF.R.U32.HI R4, RZ, 0x18, R8 ;  /* 0x00000018ff047819 */ /* 0x002fc80000011608 */
[----:B------:R-:W-:Y:S02]  /*19c60*/  ISETP.LE.U32.AND P2, PT, R4, UR13, PT ;  /* 0x0000000d04007c0c */ /* 0x000fe4000bf43070 */
[----:B------:R-:W-:Y:S02]  /*19c70*/  SHF.R.U32.HI R4, RZ, 0x10, R8 ;  /* 0x00000010ff047819 */ /* 0x000fe40000011608 */
[----:B---3--:R-:W-:Y:S02]  /*19c80*/  F2FP.BF16.F32.PACK_AB R5, R158, R159 ;  /* 0x0000009f9e05723e */ /* 0x008fe400000010ff */
[----:B------:R-:W-:Y:S02]  /*19c90*/  LOP3.LUT R4, R4, 0xff, RZ, 0xc0, !PT ;  /* 0x000000ff04047812 */ /* 0x000fe400078ec0ff */
[----:B------:R-:W-:Y:S02]  /*19ca0*/  FSEL R38, R70, RZ, P1 ;  /* 0x000000ff46267208 */ /* 0x000fe40000800000 */
[----:B------:R-:W-:-:S02]  /*19cb0*/  PRMT R34, R5, 0x7610, R34 ;  /* 0x0000761005227816 */ /* 0x000fc40000000022 */
[----:B------:R-:W-:Y:S01]  /*19cc0*/  PRMT R33, R5, 0x7632, R33 ;  /* 0x0000763205217816 */ /* 0x000fe20000000021 */
[--C-:B------:R-:W-:Y:S01]  /*19cd0*/  FFMA.FTZ R5, R24, UR44, -R2.reuse ;  /* 0x0000002c18057c23 */ /* 0x100fe20008010802 */
[----:B------:R-:W-:Y:S01]  /*19ce0*/  ISETP.LE.U32.AND P1, PT, R4, UR13, PT ;  /* 0x0000000d04007c0c */ /* 0x000fe2000bf23070 */
[----:B------:R-:W-:Y:S02]  /*19cf0*/  FFMA.FTZ R4, R23, UR44, -R2 ;  /* 0x0000002c17047c23 */ /* 0x000fe40008010802 */
[----:B------:R-:W-:Y:S08]  /*19d00*/  MUFU.EX2 R160, R5 ;  /* 0x0000000500a07308 */ /* 0x000ff00000000800 */
[----:B------:R1:W2:Y:S01]  /*19d10*/  MUFU.EX2 R163, R4 ;  /* 0x0000000400a37308 */ /* 0x0002a20000000800 */
[----:B------:R-:W-:Y:S01]  /*19d20*/  FFMA.FTZ R9, R32, UR44, -R0 ;  /* 0x0000002c20097c23 */ /* 0x000fe20008010800 */
[----:B------:R-:W-:Y:S01]  /*19d30*/  @!P0 HFMA2.BF16_V2 R18, -RZ.H0_H0, RZ.H0_H0, -R34.H0_H0 ;  /* 0x200000ffff128231 */ /* 0x000fe20000340922 */
[----:B------:R-:W-:-:S05]  /*19d40*/  PRMT R169, R34, 0x5410, R33 ;  /* 0x0000541022a97816 */ /* 0x000fca0000000021 */
[----:B------:R-:W3:Y:S01]  /*19d50*/  MUFU.EX2 R157, R9 ;  /* 0x00000009009d7308 */ /* 0x000ee20000000800 */
[----:B------:R-:W-:Y:S02]  /*19d60*/  @!P0 PRMT R34, R18, 0x5410, RZ ;  /* 0x0000541012228816 */ /* 0x000fe400000000ff */
[----:B-1----:R-:W-:-:S04]  /*19d70*/  SHF.R.U32.HI R4, RZ, 0x8, R17 ;  /* 0x00000008ff047819 */ /* 0x002fc80000011611 */
[----:B------:R-:W-:-:S04]  /*19d80*/  LOP3.LUT R4, R4, 0xffff, RZ, 0xc0, !PT ;  /* 0x0000ffff04047812 */ /* 0x000fc800078ec0ff */
[----:B------:R-:W-:Y:S02]  /*19d90*/  ISETP.LE.U32.AND P0, PT, R4, UR13, PT ;  /* 0x0000000d04007c0c */ /* 0x000fe4000bf03070 */
[----:B--2---:R-:W-:-:S04]  /*19da0*/  F2FP.BF16.F32.PACK_AB R4, R163, R160 ;  /* 0x000000a0a304723e */ /* 0x004fc800000010ff */
[C---:B------:R-:W-:Y:S02]  /*19db0*/  PRMT R35, R4.reuse, 0x7610, R35 ;  /* 0x0000761004237816 */ /* 0x040fe40000000023 */
[----:B------:R-:W-:Y:S01]  /*19dc0*/  PRMT R40, R4, 0x7632, R40 ;  /* 0x0000763204287816 */ /* 0x000fe20000000028 */
[----:B------:R-:W-:Y:S01]  /*19dd0*/  FFMA.FTZ R4, R69, UR44, -R0 ;  /* 0x0000002c45047c23 */ /* 0x000fe20008010800 */
[----:B---3--:R-:W-:-:S03]  /*19de0*/  F2FP.BF16.F32.PACK_AB R5, R156, R157 ;  /* 0x0000009d9c05723e */ /* 0x008fc600000010ff */
[----:B------:R1:W-:Y:S01]  /*19df0*/  MUFU.EX2 R161, R4 ;  /* 0x0000000400a17308 */ /* 0x0003e20000000800 */
[C---:B------:R-:W-:Y:S02]  /*19e00*/  PRMT R32, R5.reuse, 0x7632, R32 ;  /* 0x0000763205207816 */ /* 0x040fe40000000020 */
[----:B------:R-:W-:Y:S01]  /*19e10*/  PRMT R31, R5, 0x7610, R31 ;  /* 0x00007610051f7816 */ /* 0x000fe2000000001f */
[----:B------:R-:W-:Y:S01]  /*19e20*/  FFMA.FTZ R5, R41, UR44, -R0 ;  /* 0x0000002c29057c23 */ /* 0x000fe20008010800 */
[----:B-1----:R-:W-:-:S04]  /*19e30*/  FMNMX.FTZ R4, R240, R154, !PT ;  /* 0x0000009af0047209 */ /* 0x002fc80007810000 */
[----:B------:R-:W-:Y:S01]  /*19e40*/  FMNMX.FTZ R4, R153, R4, !PT ;  /* 0x0000000499047209 */ /* 0x000fe20007810000 */
[----:B------:R1:W2:Y:S03]  /*19e50*/  MUFU.EX2 R162, R5 ;  /* 0x0000000500a27308 */ /* 0x0002a60000000800 */
[----:B------:R-:W-:Y:S01]  /*19e60*/  FMNMX.FTZ R4, R151, R4, !PT ;  /* 0x0000000497047209 */ /* 0x000fe20007810000 */
[----:B------:R-:W-:-:S05]  /*19e70*/  @!P3 HFMA2.BF16_V2 R23, -RZ.H0_H0, RZ.H0_H0, -R33.H0_H0 ;  /* 0x200000ffff17b231 */ /* 0x000fca0000340921 */
[----:B------:R-:W-:Y:S02]  /*19e80*/  @!P3 PRMT R33, R23, 0x5410, RZ ;  /* 0x000054101721b816 */ /* 0x000fe400000000ff */
[----:B-1----:R-:W-:Y:S02]  /*19e90*/  FMNMX.FTZ R5, R150, R4, !PT ;  /* 0x0000000496057209 */ /* 0x002fe40007810000 */
[----:B------:R-:W-:Y:S02]  /*19ea0*/  SHF.R.U32.HI R4, RZ, 0x10, R3 ;  /* 0x00000010ff047819 */ /* 0x000fe40000011603 */
[----:B------:R-:W-:Y:S02]  /*19eb0*/  FMNMX.FTZ R5, R146, R5, !PT ;  /* 0x0000000592057209 */ /* 0x000fe40007810000 */
[----:B------:R-:W-:-:S04]  /*19ec0*/  LOP3.LUT R4, R4, 0xff, RZ, 0xc0, !PT ;  /* 0x000000ff04047812 */ /* 0x000fc800078ec0ff */
[----:B------:R-:W-:Y:S02]  /*19ed0*/  ISETP.LE.U32.AND P3, PT, R4, UR13, PT ;  /* 0x0000000d04007c0c */ /* 0x000fe4000bf63070 */
        /* <DEDUP_REMOVED lines=11> */
[----:B------:R-:W-:Y:S01]  /*19f90*/  SHF.R.U32.HI R4, RZ, 0x8, R11 ;  /* 0x00000008ff047819 */ /* 0x000fe2000001160b */
[----:B------:R-:W-:Y:S02]  /*19fa0*/  @!P1 HFMA2.BF16_V2 R21, -RZ.H0_H0, RZ.H0_H0, -R31.H0_H0 ;  /* 0x200000ffff159231 */ /* 0x000fe4000034091f */
[----:B------:R-:W1:Y:S01]  /*19fb0*/  SHFL.BFLY PT, R5, R69, 0x2, 0x1f ;  /* 0x0c401f0045057f89 */ /* 0x000e6200000e0000 */
[----:B------:R-:W-:Y:S02]  /*19fc0*/  LOP3.LUT R4, R4, 0xffff, RZ, 0xc0, !PT ;  /* 0x0000ffff04047812 */ /* 0x000fe400078ec0ff */
[----:B------:R-:W-:Y:S02]  /*19fd0*/  PRMT R186, R31, 0x5410, R32 ;  /* 0x000054101fba7816 */ /* 0x000fe40000000020 */
[----:B------:R-:W-:-:S02]  /*19fe0*/  @!P1 PRMT R31, R21, 0x5410, RZ ;  /* 0x00005410151f9816 */ /* 0x000fc400000000ff */
[----:B------:R-:W-:Y:S01]  /*19ff0*/  ISETP.LE.U32.AND P1, PT, R4, UR13, PT ;  /* 0x0000000d04007c0c */ /* 0x000fe2000bf23070 */
[----:B------:R-:W-:Y:S01]  /*1a000*/  FFMA.FTZ R4, R46, UR44, -R2 ;  /* 0x0000002c2e047c23 */ /* 0x000fe20008010802 */
[----:B--2---:R-:W-:-:S03]  /*1a010*/  F2FP.BF16.F32.PACK_AB R8, R162, R161 ;  /* 0x000000a1a208723e */ /* 0x004fc600000010ff */
[----:B------:R2:W-:Y:S01]  /*1a020*/  MUFU.EX2 R236, R4 ;  /* 0x0000000400ec7308 */ /* 0x0005e20000000800 */
[C---:B------:R-:W-:Y:S02]  /*1a030*/  PRMT R228, R8.reuse, 0x7632, R228 ;  /* 0x0000763208e47816 */ /* 0x040fe400000000e4 */
[----:B------:R-:W-:Y:S01]  /*1a040*/  PRMT R226, R8, 0x7610, R226 ;  /* 0x0000761008e27816 */ /* 0x000fe200000000e2 */
[----:B------:R-:W-:Y:S02]  /*1a050*/  @!P0 HFMA2.BF16_V2 R25, -RZ.H0_H0, RZ.H0_H0, -R40.H0_H0 ;  /* 0x200000ffff198231 */ /* 0x000fe40000340928 */
[----:B------:R-:W-:Y:S02]  /*1a060*/  @!P2 HFMA2.BF16_V2 R19, -RZ.H0_H0, RZ.H0_H0, -R32.H0_H0 ;  /* 0x200000ffff13a231 */ /* 0x000fe40000340920 */
[----:B------:R-:W-:Y:S02]  /*1a070*/  @!P4 HFMA2.BF16_V2 R24, -RZ.H0_H0, RZ.H0_H0, -R35.H0_H0 ;  /* 0x200000ffff18c231 */ /* 0x000fe40000340923 */
[----:B--2---:R-:W-:-:S04]  /*1a080*/  FFMA.FTZ R4, R42, UR44, -R2 ;  /* 0x0000002c2a047c23 */ /* 0x004fc80008010802 */
[----:B------:R2:W3:Y:S01]  /*1a090*/  MUFU.EX2 R211, R4 ;  /* 0x0000000400d37308 */ /* 0x0004e20000000800 */
[----:B------:R-:W-:Y:S02]  /*1a0a0*/  @!P5 HFMA2.BF16_V2 R41, -RZ.H0_H0, RZ.H0_H0, -R228.H0_H0 ;  /* 0x200000ffff29d231 */ /* 0x000fe400003409e4 */
[----:B------:R-:W-:Y:S01]  /*1a0b0*/  @!P6 HFMA2.BF16_V2 R42, -RZ.H0_H0, RZ.H0_H0, -R226.H0_H0 ;  /* 0x200000ffff2ae231 */ /* 0x000fe200003409e2 */
[----:B-1----:R-:W-:Y:S02]  /*1a0c0*/  FMNMX.FTZ R69, R69, R5, !PT ;  /* 0x0000000545457209 */ /* 0x002fe40007810000 */
[----:B------:R-:W-:Y:S02]  /*1a0d0*/  PRMT R179, R35, 0x5410, R40 ;  /* 0x0000541023b37816 */ /* 0x000fe40000000028 */
[----:B------:R-:W-:Y:S01]  /*1a0e0*/  @!P0 PRMT R40, R25, 0x5410, RZ ;  /* 0x0000541019288816 */ /* 0x000fe200000000ff */
[----:B------:R-:W-:Y:S01]  /*1a0f0*/  FFMA.FTZ R25, R43, UR44, -R2 ;  /* 0x0000002c2b197c23 */ /* 0x000fe20008010802 */
[----:B------:R-:W-:Y:S01]  /*1a100*/  PRMT R174, R226, 0x5410, R228 ;  /* 0x00005410e2ae7816 */ /* 0x000fe200000000e4 */
[--C-:B------:R-:W-:Y:S01]  /*1a110*/  FFMA.FTZ R16, R73, UR44, -R2.reuse ;  /* 0x0000002c49107c23 */ /* 0x100fe20008010802 */
[----:B------:R-:W-:Y:S01]  /*1a120*/  @!P2 PRMT R32, R19, 0x5410, RZ ;  /* 0x000054101320a816 */ /* 0x000fe200000000ff */
[----:B------:R-:W-:Y:S01]  /*1a130*/  FFMA.FTZ R18, R64, UR44, -R2 ;  /* 0x0000002c40127c23 */ /* 0x000fe20008010802 */
[----:B------:R-:W-:-:S02]  /*1a140*/  @!P4 PRMT R35, R24, 0x5410, RZ ;  /* 0x000054101823c816 */ /* 0x000fc400000000ff */
[----:B--2---:R-:W-:Y:S01]  /*1a150*/  LOP3.LUT R4, R3, 0xff, RZ, 0xc0, !PT ;  /* 0x000000ff03047812 */ /* 0x004fe200078ec0ff */
[--C-:B------:R-:W-:Y:S01]  /*1a160*/  FFMA.FTZ R21, R56, UR44, -R2.reuse ;  /* 0x0000002c38157c23 */ /* 0x100fe20008010802 */
[----:B------:R-:W-:Y:S01]  /*1a170*/  @!P5 PRMT R228, R41, 0x5410, RZ ;  /* 0x0000541029e4d816 */ /* 0x000fe200000000ff */
[--C-:B------:R-:W-:Y:S01]  /*1a180*/  FFMA.FTZ R23, R51, UR44, -R2.reuse ;  /* 0x0000002c33177c23 */ /* 0x100fe20008010802 */
[----:B------:R-:W-:Y:S01]  /*1a190*/  @!P6 PRMT R226, R42, 0x5410, RZ ;  /* 0x000054102ae2e816 */ /* 0x000fe200000000ff */
[--C-:B------:R-:W-:Y:S01]  /*1a1a0*/  FFMA.FTZ R24, R49, UR44, -R2.reuse ;  /* 0x0000002c31187c23 */ /* 0x100fe20008010802 */
[----:B------:R-:W-:Y:S01]  /*1a1b0*/  FSETP.NEU.FTZ.AND P2, PT, R68, -INF , PT ;  /* 0xff8000004400780b */ /* 0x000fe20003f5d000 */
[--C-:B------:R-:W-:Y:S01]  /*1a1c0*/  FFMA.FTZ R29, R29, UR44, -R2.reuse ;  /* 0x0000002c1d1d7c23 */ /* 0x100fe20008010802 */
[----:B------:R-:W-:Y:S01]  /*1a1d0*/  ISETP.LE.U32.AND P0, PT, R4, UR13, PT ;  /* 0x0000000d04007c0c */ /* 0x000fe2000bf03070 */
[--C-:B------:R-:W-:Y:S01]  /*1a1e0*/  FFMA.FTZ R41, R39, UR44, -R2.reuse ;  /* 0x0000002c27297c23 */ /* 0x100fe20008010802 */
[--C-:B------:R-:W-:Y:S01]  /*1a1f0*/  FFMA.FTZ R43, R28, UR44, -R2.reuse ;  /* 0x0000002c1c2b7c23 */ /* 0x100fe20008010802 */
[----:B------:R-:W-:Y:S01]  /*1a200*/  FFMA.FTZ R42, R20, UR44, -R2 ;  /* 0x0000002c142a7c23 */ /* 0x000fe20008010802 */
[----:B------:R-:W-:Y:S01]  /*1a210*/  SHF.R.U32.HI R4, RZ, 0x18, R3 ;  /* 0x00000018ff047819 */ /* 0x000fe20000011603 */
[----:B------:R-:W1:Y:S01]  /*1a220*/  SHFL.BFLY PT, R2, R69, 0x1, 0x1f ;  /* 0x0c201f0045027f89 */ /* 0x000e6200000e0000 */
[----:B------:R-:W-:-:S02]  /*1a230*/  FSEL R17, R68, RZ, P2 ;  /* 0x000000ff44117208 */ /* 0x000fc40001000000 */
[----:B------:R-:W-:Y:S02]  /*1a240*/  ISETP.LE.U32.AND P2, PT, R4, UR13, PT ;  /* 0x0000000d04007c0c */ /* 0x000fe4000bf43070 */
[----:B---3--:R-:W-:Y:S02]  /*1a250*/  F2FP.BF16.F32.PACK_AB R4, R211, R236 ;  /* 0x000000ecd304723e */ /* 0x008fe400000010ff */
[----:B------:R-:W-:Y:S02]  /*1a260*/  LOP3.LUT R3, R3, 0xffff, RZ, 0xc0, !PT ;  /* 0x0000ffff03037812 */ /* 0x000fe400078ec0ff */
[C---:B------:R-:W-:Y:S02]  /*1a270*/  PRMT R225, R4.reuse, 0x7610, R225 ;  /* 0x0000761004e17816 */ /* 0x040fe400000000e1 */
[----:B------:R-:W-:Y:S02]  /*1a280*/  SHF.R.U32.HI R3, RZ, 0x8, R3 ;  /* 0x00000008ff037819 */ /* 0x000fe40000011603 */
[----:B------:R-:W-:Y:S01]  /*1a290*/  PRMT R224, R4, 0x7632, R224 ;  /* 0x0000763204e07816 */ /* 0x000fe200000000e0 */
[----:B------:R-:W-:Y:S01]  /*1a2a0*/  @!P0 HFMA2.BF16_V2 R46, -RZ.H0_H0, RZ.H0_H0, -R225.H0_H0 ;  /* 0x200000ffff2e8231 */ /* 0x000fe200003409e1 */
[----:B------:R-:W-:Y:S01]  /*1a2b0*/  LOP3.LUT R3, R3, 0xffff, RZ, 0xc0, !PT ;  /* 0x0000ffff03037812 */ /* 0x000fe200078ec0ff */
[----:B------:R-:W-:Y:S01]  /*1a2c0*/  ULOP3.LUT UR6, UR6, UR35, URZ, 0x3c, !UPT ;  /* 0x0000002306067292 */ /* 0x000fe2000f8e3c3f */
[----:B------:R-:W-:-:S02]  /*1a2d0*/  PRMT R185, R225, 0x5410, R224 ;  /* 0x00005410e1b97816 */ /* 0x000fc400000000e0 */
[----:B------:R-:W-:Y:S01]  /*1a2e0*/  @!P0 PRMT R225, R46, 0x5410, RZ ;  /* 0x000054102ee18816 */ /* 0x000fe200000000ff */
[--C-:B------:R-:W-:Y:S01]  /*1a2f0*/  FFMA.FTZ R46, R50, UR44, -R0.reuse ;  /* 0x0000002c322e7c23 */ /* 0x100fe20008010800 */
[----:B------:R-:W-:Y:S01]  /*1a300*/  ISETP.LE.U32.AND P0, PT, R3, UR13, PT ;  /* 0x0000000d03007c0c */ /* 0x000fe2000bf03070 */
[--C-:B------:R-:W-:Y:S01]  /*1a310*/  FFMA.FTZ R49, R48, UR44, -R0.reuse ;  /* 0x0000002c30317c23 */ /* 0x100fe20008010800 */
[----:B------:R-:W-:Y:S01]  /*1a320*/  LOP3.LUT R53, R10, 0xff, RZ, 0xc0, !PT ;  /* 0x000000ff0a357812 */ /* 0x000fe200078ec0ff */
        /* <DEDUP_REMOVED lines=10> */
[----:B------:R-:W-:-:S02]  /*1a3d0*/  LOP3.LUT R0, R209, UR6, RZ, 0x3c, !PT ;  /* 0x00000006d1007c12 */ /* 0x000fc4000f8e3cff */
[----:B-1----:R-:W-:-:S03]  /*1a3e0*/  FMNMX.FTZ R69, R69, R2, !PT ;  /* 0x0000000245457209 */ /* 0x002fc60007810000 */
[----:B------:R-:W-:Y:S01]  /*1a3f0*/  IMAD.WIDE.U32 R196, R0, -0x326172a9, RZ ;  /* 0xcd9e8d5700c47825 */ /* 0x000fe200078e00ff */
[----:B------:R-:W-:-:S03]  /*1a400*/  FSETP.NEU.FTZ.AND P5, PT, R69, -INF , PT ;  /* 0xff8000004500780b */ /* 0x000fc60003fbd000 */
[----:B------:R-:W-:Y:S01]  /*1a410*/  FMUL.FTZ R0, R69, UR44 ;  /* 0x0000002c45007c20 */ /* 0x000fe20008410000 */
[----:B------:R-:W-:-:S04]  /*1a420*/  @!P0 HFMA2.BF16_V2 R51, -RZ.H0_H0, RZ.H0_H0, -R224.H0_H0 ;  /* 0x200000ffff338231 */ /* 0x000fc800003409e0 */
[----:B------:R-:W-:Y:S02]  /*1a430*/  FSEL R0, R0, RZ, P5 ;  /* 0x000000ff00007208 */ /* 0x000fe40002800000 */
[----:B------:R-:W-:-:S03]  /*1a440*/  @!P0 PRMT R224, R51, 0x5410, RZ ;  /* 0x0000541033e08816 */ /* 0x000fc600000000ff */
        /* <DEDUP_REMOVED lines=17> */
[----:B------:R-:W-:Y:S02]  /*1a560*/  LOP3.LUT R2, R197, UR29, R237, 0x96, !PT ;  /* 0x0000001dc5027c12 */ /* 0x000fe4000f8e96ed */
[----:B------:R-:W-:Y:S02]  /*1a570*/  LOP3.LUT R8, R7, UR43, R196, 0x96, !PT ;  /* 0x0000002b07087c12 */ /* 0x000fe4000f8e96c4 */
[----:B------:R-:W-:Y:S01]  /*1a580*/  FMNMX.FTZ R0, R204, R0, !PT ;  /* 0x00000000cc007209 */ /* 0x000fe20007810000 */
[----:B------:R-:W-:-:S03]  /*1a590*/  IMAD.WIDE.U32 R2, R2, -0x2daee0ad, RZ ;  /* 0xd2511f5302027825 */ /* 0x000fc600078e00ff */
[----:B------:R-:W-:Y:S01]  /*1a5a0*/  FMNMX.FTZ R0, R193, R0, !PT ;  /* 0x00000000c1007209 */ /* 0x000fe20007810000 */
[----:B------:R-:W-:Y:S01]  /*1a5b0*/  IMAD.WIDE.U32 R8, R8, -0x2daee0ad, RZ ;  /* 0xd2511f5308087825 */ /* 0x000fe200078e00ff */
[----:B------:R-:W-:Y:S02]  /*1a5c0*/  LOP3.LUT R3, R3, UR42, R166, 0x96, !PT ;  /* 0x0000002a03037c12 */ /* 0x000fe4000f8e96a6 */
[----:B------:R-:W-:Y:S02]  /*1a5d0*/  FMNMX.FTZ R0, R191, R0, !PT ;  /* 0x00000000bf007209 */ /* 0x000fe40007810000 */
[----:B------:R-:W-:Y:S02]  /*1a5e0*/  LOP3.LUT R4, R9, UR40, R2, 0x96, !PT ;  /* 0x0000002809047c12 */ /* 0x000fe4000f8e9602 */
[----:B------:R-:W-:Y:S01]  /*1a5f0*/  FMNMX.FTZ R0, R155, R0, !PT ;  /* 0x000000009b007209 */ /* 0x000fe20007810000 */
[----:B------:R-:W-:-:S04]  /*1a600*/  IMAD.WIDE.U32 R2, R3, -0x326172a9, RZ ;  /* 0xcd9e8d5703027825 */ /* 0x000fc800078e00ff */
[----:B------:R-:W-:Y:S01]  /*1a610*/  IMAD.WIDE.U32 R4, R4, -0x326172a9, RZ ;  /* 0xcd9e8d5704047825 */ /* 0x000fe200078e00ff */
[----:B------:R-:W-:-:S04]  /*1a620*/  FMNMX.FTZ R0, R152, R0, !PT ;  /* 0x0000000098007209 */ /* 0x000fc80007810000 */
[----:B------:R-:W-:Y:S02]  /*1a630*/  LOP3.LUT R9, R5, UR39, R2, 0x96, !PT ;  /* 0x0000002705097c12 */ /* 0x000fe4000f8e9602 */
[----:B------:R-:W-:Y:S01]  /*1a640*/  FMNMX.FTZ R5, R149, R0, !PT ;  /* 0x0000000095057209 */ /* 0x000fe20007810000 */
[----:B------:R-:W-:Y:S02]  /*1a650*/  FADD.FTZ R0, R230, -R38 ;  /* 0x80000026e6007221 */ /* 0x000fe40000010000 */
[----:B------:R-:W2:Y:S04]  /*1a660*/  LDL.LU R230, [R1+0xec] ;  /* 0x0000ec0001e67983 */ /* 0x000ea80000300800 */
[----:B------:R-:W3:Y:S01]  /*1a670*/  LDL.LU R239, [R1+0xf4] ;  /* 0x0000f40001ef7983 */ /* 0x000ee20000300800 */
[----:B------:R-:W-:-:S05]  /*1a680*/  LOP3.LUT R3, R3, UR41, R6, 0x96, !PT ;  /* 0x0000002903037c12 */ /* 0x000fca000f8e9606 */
[----:B------:R-:W-:-:S05]  /*1a690*/  IMAD.WIDE.U32 R2, R3, -0x2daee0ad, RZ ;  /* 0xd2511f5303027825 */ /* 0x000fca00078e00ff */
[----:B------:R-:W-:Y:S01]  /*1a6a0*/  LOP3.LUT R3, R3, UR38, R8, 0x96, !PT ;  /* 0x0000002603037c12 */ /* 0x000fe2000f8e9608 */
[----:B------:R-:W-:-:S05]  /*1a6b0*/  IMAD.WIDE.U32 R8, R9, -0x2daee0ad, RZ ;  /* 0xd2511f5309087825 */ /* 0x000fca00078e00ff */
[----:B------:R-:W-:Y:S01]  /*1a6c0*/  LOP3.LUT R6, R9, UR32, R2, 0x96, !PT ;  /* 0x0000002009067c12 */ /* 0x000fe2000f8e9602 */
[----:B------:R-:W-:Y:S01]  /*1a6d0*/  IMAD.WIDE.U32 R2, R3, -0x326172a9, RZ ;  /* 0xcd9e8d5703027825 */ /* 0x000fe200078e00ff */
[----:B------:R1:W-:Y:S03]  /*1a6e0*/  MUFU.EX2 R232, R11 ;  /* 0x0000000b00e87308 */ /* 0x0003e60000000800 */
[----:B------:R-:W-:Y:S01]  /*1a6f0*/  FMUL.FTZ R9, R0, UR44 ;  /* 0x0000002c00097c20 */ /* 0x000fe20008410000 */
[----:B------:R-:W-:Y:S01]  /*1a700*/  FADD.FTZ R7, R198, -R17 ;  /* 0x80000011c6077221 */ /* 0x000fe20000010000 */
[----:B-1----:R-:W-:Y:S02]  /*1a710*/  LOP3.LUT R11, R3, UR37, R4, 0x96, !PT ;  /* 0x00000025030b7c12 */ /* 0x002fe4000f8e9604 */
[----:B------:R-:W-:-:S04]  /*1a720*/  FMNMX.FTZ R3, R148, R5, !PT ;  /* 0x0000000594037209 */ /* 0x000fc80007810000 */
[----:B------:R-:W-:-:S04]  /*1a730*/  FMNMX.FTZ R3, R145, R3, !PT ;  /* 0x0000000391037209 */ /* 0x000fc80007810000 */
[----:B------:R-:W-:Y:S01]  /*1a740*/  FMNMX.FTZ R0, R142, R3, !PT ;  /* 0x000000038e007209 */ /* 0x000fe20007810000 */
[----:B------:R-:W1:Y:S03]  /*1a750*/  MUFU.EX2 R141, R10 ;  /* 0x0000000a008d7308 */ /* 0x000e660000000800 */
[----:B------:R-:W-:Y:S01]  /*1a760*/  FMNMX.FTZ R0, R140, R0, !PT ;  /* 0x000000008c007209 */ /* 0x000fe20007810000 */
[----:B------:R-:W-:-:S03]  /*1a770*/  FMUL.FTZ R3, R7, UR44 ;  /* 0x0000002c07037c20 */ /* 0x000fc60008410000 */
[----:B------:R-:W-:-:S04]  /*1a780*/  FMNMX.FTZ R7, R67, R0, !PT ;  /* 0x0000000043077209 */ /* 0x000fc80007810000 */
[----:B------:R-:W-:-:S04]  /*1a790*/  FMNMX.FTZ R7, R66, R7, !PT ;  /* 0x0000000742077209 */ /* 0x000fc80007810000 */
[----:B------:R-:W-:Y:S01]  /*1a7a0*/  FMNMX.FTZ R71, R60, R7, !PT ;  /* 0x000000073c477209 */ /* 0x000fe20007810000 */
[----:B------:R-:W-:-:S03]  /*1a7b0*/  IMAD.WIDE.U32 R4, R6, -0x326172a9, RZ ;  /* 0xcd9e8d5706047825 */ /* 0x000fc600078e00ff */
[----:B------:R-:W-:Y:S01]  /*1a7c0*/  FMNMX.FTZ R71, R58, R71, !PT ;  /* 0x000000473a477209 */ /* 0x000fe20007810000 */
[----:B------:R1:W4:Y:S03]  /*1a7d0*/  MUFU.EX2 R6, R9 ;  /* 0x0000000900067308 */ /* 0x0003260000000800 */
[----:B------:R-:W-:Y:S02]  /*1a7e0*/  FMNMX.FTZ R71, R57, R71, !PT ;  /* 0x0000004739477209 */ /* 0x000fe40007810000 */
[----:B------:R-:W-:-:S03]  /*1a7f0*/  LOP3.LUT R2, R5, UR26, R2, 0x96, !PT ;  /* 0x0000001a05027c12 */ /* 0x000fc6000f8e9602 */
[----:B------:R4:W2:Y:S01]  /*1a800*/  MUFU.EX2 R0, R3 ;  /* 0x0000000300007308 */ /* 0x0008a20000000800 */
[----:B-1----:R-:W-:-:S04]  /*1a810*/  F2FP.BF16.F32.PACK_AB R9, R232, R141 ;  /* 0x0000008de809723e */ /* 0x002fc800000010ff */
[C---:B------:R-:W-:Y:S02]  /*1a820*/  PRMT R223, R9.reuse, 0x7632, R223 ;  /* 0x0000763209df7816 */ /* 0x040fe400000000df */
[----:B------:R-:W-:Y:S02]  /*1a830*/  PRMT R222, R9, 0x7610, R222 ;  /* 0x0000761009de7816 */ /* 0x000fe400000000de */
[----:B------:R-:W1:Y:S01]  /*1a840*/  SHFL.BFLY PT, R9, R71, 0x2, 0x1f ;  /* 0x0c401f0047097f89 */ /* 0x000e6200000e0000 */
[----:B----4-:R-:W-:Y:S01]  /*1a850*/  LOP3.LUT R3, R2, 0xffff, RZ, 0xc0, !PT ;  /* 0x0000ffff02037812 */ /* 0x010fe200078ec0ff */
[----:B------:R-:W-:Y:S03]  /*1a860*/  MUFU.EX2 R198, R16 ;  /* 0x0000001000c67308 */ /* 0x000fe60000000800 */
[----:B------:R-:W-:-:S05]  /*1a870*/  SHF.R.U32.HI R3, RZ, 0x8, R3 ;  /* 0x00000008ff037819 */ /* 0x000fca0000011603 */
[----:B------:R4:W4:Y:S01]  /*1a880*/  MUFU.EX2 R233, R18 ;  /* 0x0000001200e97308 */ /* 0x0009220000000800 */
[----:B------:R-:W-:Y:S01]  /*1a890*/  LOP3.LUT R3, R3, 0xffff, RZ, 0xc0, !PT ;  /* 0x0000ffff03037812 */ /* 0x000fe200078ec0ff */
[----:B------:R-:W-:Y:S01]  /*1a8a0*/  @!P2 HFMA2.BF16_V2 R22, -RZ.H0_H0, RZ.H0_H0, -R223.H0_H0 ;  /* 0x200000ffff16a231 */ /* 0x000fe200003409df */
[----:B------:R-:W-:Y:S02]  /*1a8b0*/  ISETP.LE.U32.AND P6, PT, R61, UR13, PT ;  /* 0x0000000d3d007c0c */ /* 0x000fe4000bfc3070 */
[----:B------:R-:W-:Y:S01]  /*1a8c0*/  ISETP.LE.U32.AND P4, PT, R3, UR13, PT ;  /* 0x0000000d03007c0c */ /* 0x000fe2000bf83070 */
[----:B------:R-:W-:Y:S01]  /*1a8d0*/  FFMA.FTZ R7, R238, R6, R159 ;  /* 0x00000006ee077223 */ /* 0x000fe2000001009f */
[----:B------:R-:W-:Y:S02]  /*1a8e0*/  PRMT R173, R222, 0x5410, R223 ;  /* 0x00005410dead7816 */ /* 0x000fe400000000df */
[----:B------:R-:W-:Y:S01]  /*1a8f0*/  @!P2 PRMT R223, R22, 0x5410, RZ ;  /* 0x0000541016dfa816 */ /* 0x000fe200000000ff */
[----:B------:R-:W-:Y:S01]  /*1a900*/  FADD.FTZ R22, R158, R7 ;  /* 0x000000079e167221 */ /* 0x000fe20000010000 */
[----:B-1----:R-:W-:-:S05]  /*1a910*/  FMNMX.FTZ R71, R71, R9, !PT ;  /* 0x0000000947477209 */ /* 0x002fca0007810000 */
[----:B------:R-:W1:Y:S01]  /*1a920*/  SHFL.BFLY PT, R7, R71, 0x1, 0x1f ;  /* 0x0c201f0047077f89 */ /* 0x000e6200000e0000 */
[----:B------:R-:W-:Y:S01]  /*1a930*/  @!P3 HFMA2.BF16_V2 R44, -RZ.H0_H0, RZ.H0_H0, -R222.H0_H0 ;  /* 0x200000ffff2cb231 */ /* 0x000fe200003409de */
[----:B------:R-:W-:Y:S04]  /*1a940*/  MUFU.EX2 R158, R21 ;  /* 0x00000015009e7308 */ /* 0x000fe80000000800 */
[----:B------:R-:W-:-:S04]  /*1a950*/  @!P3 PRMT R222, R44, 0x5410, RZ ;  /* 0x000054102cdeb816 */ /* 0x000fc800000000ff */
[----:B------:R-:W-:Y:S01]  /*1a960*/  MUFU.EX2 R183, R23 ;  /* 0x0000001700b77308 */ /* 0x000fe20000000800 */
[----:B-1----:R-:W-:Y:S01]  /*1a970*/  FMNMX.FTZ R71, R71, R7, !PT ;  /* 0x0000000747477209 */ /* 0x002fe20007810000 */
[----:B------:R-:W-:-:S06]  /*1a980*/  IMAD.MOV.U32 R238, RZ, RZ, R227 ;  /* 0x000000ffffee7224 */ /* 0x000fcc00078e00e3 */
[----:B------:R-:W-:Y:S01]  /*1a990*/  MUFU.EX2 R181, R24 ;  /* 0x0000001800b57308 */ /* 0x000fe20000000800 */
[----:B------:R-:W-:Y:S02]  /*1a9a0*/  SHF.R.U32.HI R17, RZ, 0x18, R4 ;  /* 0x00000018ff117819 */ /* 0x000fe40000011604 */
[----:B------:R-:W-:-:S05]  /*1a9b0*/  LOP3.LUT R7, R4, 0xffff, RZ, 0xc0, !PT ;  /* 0x0000ffff04077812 */ /* 0x000fca00078ec0ff */
[----:B------:R-:W-:Y:S01]  /*1a9c0*/  MUFU.EX2 R177, R25 ;  /* 0x0000001900b17308 */ /* 0x000fe20000000800 */
[----:B------:R-:W-:Y:S01]  /*1a9d0*/  FADD.FTZ R22, R160, R22 ;  /* 0x00000016a0167221 */ /* 0x000fe20000010000 */
[----:B------:R-:W-:Y:S01]  /*1a9e0*/  FSEL R9, R69, RZ, P5 ;  /* 0x000000ff45097208 */ /* 0x000fe20002800000 */
[----:B--2---:R-:W-:-:S04]  /*1a9f0*/  FFMA.FTZ R3, R230, R0, R157 ;  /* 0x00000000e6037223 */ /* 0x004fc8000001009d */
[----:B----4-:R-:W-:Y:S01]  /*1aa00*/  FADD.FTZ R18, R156, R3 ;  /* 0x000000039c127221 */ /* 0x010fe20000010000 */
[----:B------:R-:W-:Y:S01]  /*1aa10*/  F2FP.BF16.F32.PACK_AB R3, R233, R198 ;  /* 0x000000c6e903723e */ /* 0x000fe200000010ff */
[----:B------:R-:W-:Y:S03]  /*1aa20*/  MUFU.EX2 R156, R19 ;  /* 0x00000013009c7308 */ /* 0x000fe60000000800 */
[----:B------:R-:W-:-:S05]  /*1aa30*/  PRMT R221, R3, 0x7610, R221 ;  /* 0x0000761003dd7816 */ /* 0x000fca00000000dd */
[----:B------:R-:W1:Y:S01]  /*1aa40*/  MUFU.EX2 R157, R20 ;  /* 0x00000014009d7308 */ /* 0x000e620000000800 */
[----:B------:R-:W-:Y:S01]  /*1aa50*/  PRMT R220, R3, 0x7632, R220 ;  /* 0x0000763203dc7816 */ /* 0x000fe200000000dc */
[----:B------:R-:W-:Y:S01]  /*1aa60*/  @!P6 HFMA2.BF16_V2 R27, -RZ.H0_H0, RZ.H0_H0, -R221.H0_H0 ;  /* 0x200000ffff1be231 */ /* 0x000fe200003409dd */
[----:B------:R-:W-:Y:S02]  /*1aa70*/  LOP3.LUT R3, R2, 0xff, RZ, 0xc0, !PT ;  /* 0x000000ff02037812 */ /* 0x000fe400078ec0ff */
[----:B------:R-:W-:Y:S01]  /*1aa80*/  PRMT R189, R221, 0x5410, R220 ;  /* 0x00005410ddbd7816 */ /* 0x000fe200000000dc */
[----:B------:R-:W-:Y:S01]  /*1aa90*/  @!P1 HFMA2.BF16_V2 R26, -RZ.H0_H0, RZ.H0_H0, -R220.H0_H0 ;  /* 0x200000ffff1a9231 */ /* 0x000fe200003409dc */
[----:B------:R-:W-:Y:S02]  /*1aaa0*/  ISETP.LE.U32.AND P0, PT, R3, UR13, PT ;  /* 0x0000000d03007c0c */ /* 0x000fe4000bf03070 */
[----:B------:R-:W-:Y:S02]  /*1aab0*/  @!P6 PRMT R221, R27, 0x5410, RZ ;  /* 0x000054101bdde816 */ /* 0x000fe400000000ff */
[----:B------:R-:W-:-:S02]  /*1aac0*/  SHF.R.U32.HI R3, RZ, 0x18, R2 ;  /* 0x00000018ff037819 */ /* 0x000fc40000011602 */
[----:B------:R-:W-:Y:S02]  /*1aad0*/  ISETP.LE.U32.AND P6, PT, R62, UR13, PT ;  /* 0x0000000d3e007c0c */ /* 0x000fe4000bfc3070 */
[----:B------:R-:W-:Y:S02]  /*1aae0*/  @!P1 PRMT R220, R26, 0x5410, RZ ;  /* 0x000054101adc9816 */ /* 0x000fe400000000ff */
[----:B------:R-:W-:Y:S02]  /*1aaf0*/  ISETP.LE.U32.AND P2, PT, R3, UR13, PT ;  /* 0x0000000d03007c0c */ /* 0x000fe4000bf43070 */
[----:B------:R-:W-:Y:S02]  /*1ab00*/  ISETP.LE.U32.AND P1, PT, R53, UR13, PT ;  /* 0x0000000d35007c0c */ /* 0x000fe4000bf23070 */
[----:B-1----:R-:W-:Y:S02]  /*1ab10*/  F2FP.BF16.F32.PACK_AB R3, R157, R156 ;  /* 0x0000009c9d03723e */ /* 0x002fe400000010ff */
[----:B------:R-:W-:-:S02]  /*1ab20*/  SHF.R.U32.HI R2, RZ, 0x10, R2 ;  /* 0x00000010ff027819 */ /* 0x000fc40000011602 */
[C---:B------:R-:W-:Y:S02]  /*1ab30*/  PRMT R218, R3.reuse, 0x7632, R218 ;  /* 0x0000763203da7816 */ /* 0x040fe400000000da */
[----:B------:R-:W-:Y:S02]  /*1ab40*/  PRMT R219, R3, 0x7610, R219 ;  /* 0x0000761003db7816 */ /* 0x000fe400000000db */
[----:B------:R-:W-:Y:S01]  /*1ab50*/  LOP3.LUT R2, R2, 0xff, RZ, 0xc0, !PT ;  /* 0x000000ff02027812 */ /* 0x000fe200078ec0ff */
[----:B------:R-:W-:Y:S01]  /*1ab60*/  @!P6 HFMA2.BF16_V2 R52, -RZ.H0_H0, RZ.H0_H0, -R218.H0_H0 ;  /* 0x200000ffff34e231 */ /* 0x000fe200003409da */
[----:B------:R-:W-:Y:S01]  /*1ab70*/  PRMT R188, R219, 0x5410, R218 ;  /* 0x00005410dbbc7816 */ /* 0x000fe200000000da */
[----:B------:R-:W-:Y:S01]  /*1ab80*/  @!P1 HFMA2.BF16_V2 R54, -RZ.H0_H0, RZ.H0_H0, -R219.H0_H0 ;  /* 0x200000ffff369231 */ /* 0x000fe200003409db */
[----:B------:R-:W-:Y:S01]  /*1ab90*/  ISETP.LE.U32.AND P3, PT, R2, UR13, PT ;  /* 0x0000000d02007c0c */ /* 0x000fe2000bf63070 */
[----:B------:R-:W-:Y:S01]  /*1aba0*/  FMUL.FTZ R3, R71, UR44 ;  /* 0x0000002c47037c20 */ /* 0x000fe20008410000 */
[----:B------:R-:W-:-:S02]  /*1abb0*/  @!P6 PRMT R218, R52, 0x5410, RZ ;  /* 0x0000541034dae816 */ /* 0x000fc400000000ff */
[----:B------:R-:W-:Y:S02]  /*1abc0*/  LOP3.LUT R2, R4, 0xff, RZ, 0xc0, !PT ;  /* 0x000000ff04027812 */ /* 0x000fe400078ec0ff */
[----:B------:R-:W-:Y:S02]  /*1abd0*/  FSETP.NEU.FTZ.AND P6, PT, R71, -INF , PT ;  /* 0xff8000004700780b */ /* 0x000fe40003fdd000 */
[----:B------:R-:W-:Y:S02]  /*1abe0*/  @!P1 PRMT R219, R54, 0x5410, RZ ;  /* 0x0000541036db9816 */ /* 0x000fe400000000ff */
[----:B------:R-:W-:Y:S02]  /*1abf0*/  ISETP.LE.U32.AND P1, PT, R2, UR13, PT ;  /* 0x0000000d02007c0c */ /* 0x000fe4000bf23070 */
[----:B------:R-:W-:Y:S02]  /*1ac00*/  FSEL R2, R3, RZ, P6 ;  /* 0x000000ff03027208 */ /* 0x000fe40003000000 */
[----:B------:R-:W-:-:S03]  /*1ac10*/  SHF.R.U32.HI R4, RZ, 0x10, R4 ;  /* 0x00000010ff047819 */ /* 0x000fc60000011604 */
        /* <DEDUP_REMOVED lines=16> */
[----:B------:R-:W-:-:S04]  /*1ad20*/  F2FP.BF16.F32.PACK_AB R2, R183, R158 ;  /* 0x0000009eb702723e */ /* 0x000fc800000010ff */
[C---:B------:R-:W-:Y:S02]  /*1ad30*/  PRMT R217, R2.reuse, 0x7610, R217 ;  /* 0x0000761002d97816 */ /* 0x040fe400000000d9 */
[----:B------:R-:W-:Y:S02]  /*1ad40*/  PRMT R216, R2, 0x7632, R216 ;  /* 0x0000763202d87816 */ /* 0x000fe400000000d8 */
[----:B------:R-:W-:-:S04]  /*1ad50*/  LOP3.LUT R2, R4, 0xff, RZ, 0xc0, !PT ;  /* 0x000000ff04027812 */ /* 0x000fc800078ec0ff */
[----:B------:R-:W-:Y:S01]  /*1ad60*/  ISETP.LE.U32.AND P6, PT, R2, UR13, PT ;  /* 0x0000000d02007c0c */ /* 0x000fe2000bfc3070 */
[----:B------:R-:W-:Y:S01]  /*1ad70*/  IMAD.WIDE.U32 R2, R11, -0x2daee0ad, RZ ;  /* 0xd2511f530b027825 */ /* 0x000fe200078e00ff */
[----:B------:R1:W-:Y:S04]  /*1ad80*/  MUFU.EX2 R148, R28 ;  /* 0x0000001c00947308 */ /* 0x0003e80000000800 */
[----:B------:R-:W-:Y:S02]  /*1ad90*/  LOP3.LUT R4, R3, UR20, R8, 0x96, !PT ;  /* 0x0000001403047c12 */ /* 0x000fe4000f8e9608 */
[----:B------:R-:W-:Y:S02]  /*1ada0*/  LOP3.LUT R11, R2, 0xffff, RZ, 0xc0, !PT ;  /* 0x0000ffff020b7812 */ /* 0x000fe400078ec0ff */
[----:B------:R-:W-:-:S02]  /*1adb0*/  SHF.R.U32.HI R8, RZ, 0x10, R2 ;  /* 0x00000010ff087819 */ /* 0x000fc40000011602 */
[----:B------:R-:W-:Y:S01]  /*1adc0*/  SHF.R.U32.HI R3, RZ, 0x18, R2 ;  /* 0x00000018ff037819 */ /* 0x000fe20000011602 */
[----:B------:R-:W-:Y:S02]  /*1add0*/  @!P0 HFMA2.BF16_V2 R57, -RZ.H0_H0, RZ.H0_H0, -R217.H0_H0 ;  /* 0x200000ffff398231 */ /* 0x000fe400003409d9 */
[----:B-1----:R-:W-:Y:S01]  /*1ade0*/  FADD.FTZ R28, R163, R22 ;  /* 0x00000016a31c7221 */ /* 0x002fe20000010000 */
[----:B------:R-:W-:Y:S02]  /*1adf0*/  LOP3.LUT R22, R2, 0xff, RZ, 0xc0, !PT ;  /* 0x000000ff02167812 */ /* 0x000fe400078ec0ff */
[----:B------:R-:W-:Y:S02]  /*1ae00*/  SHF.R.U32.HI R2, RZ, 0x8, R7 ;  /* 0x00000008ff027819 */ /* 0x000fe40000011607 */
[----:B------:R-:W-:Y:S02]  /*1ae10*/  PRMT R180, R217, 0x5410, R216 ;  /* 0x00005410d9b47816 */ /* 0x000fe400000000d8 */
[----:B------:R-:W-:-:S02]  /*1ae20*/  LOP3.LUT R2, R2, 0xffff, RZ, 0xc0, !PT ;  /* 0x0000ffff02027812 */ /* 0x000fc400078ec0ff */
[----:B------:R-:W-:Y:S02]  /*1ae30*/  @!P0 PRMT R217, R57, 0x5410, RZ ;  /* 0x0000541039d98816 */ /* 0x000fe400000000ff */
[----:B------:R-:W-:Y:S01]  /*1ae40*/  ISETP.LE.U32.AND P0, PT, R2, UR13, PT ;  /* 0x0000000d02007c0c */ /* 0x000fe2000bf03070 */
[----:B------:R-:W-:Y:S01]  /*1ae50*/  FADD.FTZ R2, R240, -R9 ;  /* 0x80000009f0027221 */ /* 0x000fe20000010000 */
[----:B------:R-:W-:-:S03]  /*1ae60*/  ISETP.LE.U32.AND P5, PT, R3, UR13, PT ;  /* 0x0000000d03007c0c */ /* 0x000fc6000bfa3070 */
[----:B------:R-:W-:Y:S01]  /*1ae70*/  FMUL.FTZ R2, R2, UR44 ;  /* 0x0000002c02027c20 */ /* 0x000fe20008410000 */
[----:B------:R-:W-:Y:S08]  /*1ae80*/  MUFU.EX2 R26, R30 ;  /* 0x0000001e001a7308 */ /* 0x000ff00000000800 */
[----:B------:R1:W3:Y:S01]  /*1ae90*/  MUFU.EX2 R3, R2 ;  /* 0x0000000200037308 */ /* 0x0002e20000000800 */
[----:B------:R-:W-:-:S05]  /*1aea0*/  @!P4 HFMA2.BF16_V2 R58, -RZ.H0_H0, RZ.H0_H0, -R216.H0_H0 ;  /* 0x200000ffff3ac231 */ /* 0x000fca00003409d8 */
[----:B------:R-:W-:Y:S02]  /*1aeb0*/  @!P4 PRMT R216, R58, 0x5410, RZ ;  /* 0x000054103ad8c816 */ /* 0x000fe400000000ff */
[----:B-1----:R-:W-:-:S04]  /*1aec0*/  SHF.R.U32.HI R2, RZ, 0x10, R4 ;  /* 0x00000010ff027819 */ /* 0x002fc80000011604 */
[----:B------:R-:W-:-:S04]  /*1aed0*/  LOP3.LUT R2, R2, 0xff, RZ, 0xc0, !PT ;  /* 0x000000ff02027812 */ /* 0x000fc800078ec0ff */
[----:B------:R-:W-:Y:S01]  /*1aee0*/  ISETP.LE.U32.AND P4, PT, R2, UR13, PT ;  /* 0x0000000d02007c0c */ /* 0x000fe2000bf83070 */
[----:B---3--:R-:W-:Y:S02]  /*1aef0*/  FFMA.FTZ R2, R239, R3, R26 ;  /* 0x00000003ef027223 */ /* 0x008fe4000001001a */
[----:B------:R-:W2:Y:S04]  /*1af00*/  LDL.LU R239, [R1+0xf8] ;  /* 0x0000f80001ef7983 */ /* 0x000ea80000300800 */
[----:B------:R-:W3:Y:S01]  /*1af10*/  LDL R190, [R1+0xfc] ;  /* 0x0000fc0001be7983 */ /* 0x000ee20000100800 */
[----:B------:R-:W1:Y:S08]  /*1af20*/  MUFU.EX2 R176, R39 ;  /* 0x0000002700b07308 */ /* 0x000e700000000800 */
[----:B------:R-:W4:Y:S01]  /*1af30*/  MUFU.EX2 R7, R45 ;  /* 0x0000002d00077308 */ /* 0x000f220000000800 */
[----:B-1----:R-:W-:-:S04]  /*1af40*/  F2FP.BF16.F32.PACK_AB R5, R176, R148 ;  /* 0x00000094b005723e */ /* 0x002fc800000010ff */
[C---:B------:R-:W-:Y:S02]  /*1af50*/  PRMT R215, R5.reuse, 0x7632, R215 ;  /* 0x0000763205d77816 */ /* 0x040fe400000000d7 */
[----:B------:R-:W-:Y:S02]  /*1af60*/  PRMT R214, R5, 0x7610, R214 ;  /* 0x0000761005d67816 */ /* 0x000fe400000000d6 */
[----:B------:R-:W-:Y:S01]  /*1af70*/  F2FP.BF16.F32.PACK_AB R5, R177, R181 ;  /* 0x000000b5b105723e */ /* 0x000fe200000010ff */
[----:B------:R-:W-:Y:S01]  /*1af80*/  MUFU.EX2 R175, R46 ;  /* 0x0000002e00af7308 */ /* 0x000fe20000000800 */
[----:B------:R-:W-:Y:S02]  /*1af90*/  @!P2 HFMA2.BF16_V2 R60, -RZ.H0_H0, RZ.H0_H0, -R215.H0_H0 ;  /* 0x200000ffff3ca231 */ /* 0x000fe400003409d7 */
[----:B------:R-:W-:-:S05]  /*1afa0*/  PRMT R212, R5, 0x7632, R212 ;  /* 0x0000763205d47816 */ /* 0x000fca00000000d4 */
[----:B------:R-:W1:Y:S01]  /*1afb0*/  MUFU.EX2 R178, R47 ;  /* 0x0000002f00b27308 */ /* 0x000e620000000800 */
[----:B------:R-:W-:Y:S01]  /*1afc0*/  PRMT R170, R214, 0x5410, R215 ;  /* 0x00005410d6aa7816 */ /* 0x000fe200000000d7 */
[----:B------:R-:W-:Y:S01]  /*1afd0*/  @!P0 HFMA2.BF16_V2 R63, -RZ.H0_H0, RZ.H0_H0, -R212.H0_H0 ;  /* 0x200000ffff3f8231 */ /* 0x000fe200003409d4 */
[----:B------:R-:W-:Y:S01]  /*1afe0*/  @!P2 PRMT R215, R60, 0x5410, RZ ;  /* 0x000054103cd7a816 */ /* 0x000fe200000000ff */
[----:B----4-:R-:W-:Y:S01]  /*1aff0*/  FADD.FTZ R27, R7, R2 ;  /* 0x00000002071b7221 */ /* 0x010fe20000010000 */
[----:B------:R-:W-:Y:S02]  /*1b000*/  PRMT R213, R5, 0x7610, R213 ;  /* 0x0000761005d57816 */ /* 0x000fe400000000d5 */
[----:B------:R-:W-:Y:S02]  /*1b010*/  FSETP.NEU.FTZ.AND P2, PT, R71, -INF , PT ;  /* 0xff8000004700780b */ /* 0x000fe40003f5d000 */
[----:B------:R-:W-:Y:S02]  /*1b020*/  LOP3.LUT R2, R4, 0xff, RZ, 0xc0, !PT ;  /* 0x000000ff04027812 */ /* 0x000fe400078ec0ff */
[----:B------:R-:W-:-:S02]  /*1b030*/  PRMT R171, R213, 0x5410, R212 ;  /* 0x00005410d5ab7816 */ /* 0x000fc400000000d4 */
[----:B------:R-:W-:Y:S02]  /*1b040*/  @!P0 PRMT R212, R63, 0x5410, RZ ;  /* 0x000054103fd48816 */ /* 0x000fe400000000ff */
[----:B------:R-:W-:Y:S02]  /*1b050*/  FSEL R5, R71, RZ, P2 ;  /* 0x000000ff47057208 */ /* 0x000fe40001000000 */
[----:B------:R-:W-:Y:S02]  /*1b060*/  ISETP.LE.U32.AND P0, PT, R2, UR13, PT ;  /* 0x0000000d02007c0c */ /* 0x000fe4000bf03070 */
[----:B------:R-:W-:Y:S01]  /*1b070*/  SHF.R.U32.HI R2, RZ, 0x18, R4 ;  /* 0x00000018ff027819 */ /* 0x000fe20000011604 */
[----:B------:R-:W-:Y:S01]  /*1b080*/  FADD.FTZ R5, R252, -R5 ;  /* 0x80000005fc057221 */ /* 0x000fe20000010000 */
[----:B------:R-:W-:Y:S02]  /*1b090*/  @!P3 HFMA2.BF16_V2 R59, -RZ.H0_H0, RZ.H0_H0, -R214.H0_H0 ;  /* 0x200000ffff3bb231 */ /* 0x000fe400003409d6 */
[----:B------:R-:W-:-:S02]  /*1b0a0*/  ISETP.LE.U32.AND P2, PT, R2, UR13, PT ;  /* 0x0000000d02007c0c */ /* 0x000fc4000bf43070 */
[----:B-1----:R-:W-:Y:S01]  /*1b0b0*/  F2FP.BF16.F32.PACK_AB R2, R178, R175 ;  /* 0x000000afb202723e */ /* 0x002fe200000010ff */
[----:B------:R-:W-:Y:S01]  /*1b0c0*/  FMUL.FTZ R5, R5, UR44 ;  /* 0x0000002c05057c20 */ /* 0x000fe20008410000 */
[----:B------:R-:W-:Y:S01]  /*1b0d0*/  @!P3 PRMT R214, R59, 0x5410, RZ ;  /* 0x000054103bd6b816 */ /* 0x000fe200000000ff */
[----:B------:R-:W-:Y:S01]  /*1b0e0*/  MUFU.EX2 R16, R16 ;  /* 0x0000001000107308 */ /* 0x000fe20000000800 */
[----:B------:R-:W-:Y:S02]  /*1b0f0*/  F2FP.BF16.F32.PACK_AB R44, R7, R26 ;  /* 0x0000001a072c723e */ /* 0x000fe400000010ff */
[C---:B------:R-:W-:Y:S02]  /*1b100*/  PRMT R210, R2.reuse, 0x7610, R210 ;  /* 0x0000761002d27816 */ /* 0x040fe400000000d2 */
[----:B------:R-:W-:Y:S02]  /*1b110*/  PRMT R207, R2, 0x7632, R207 ;  /* 0x0000763202cf7816 */ /* 0x000fe400000000cf */
[----:B------:R-:W-:Y:S01]  /*1b120*/  ISETP.LE.U32.AND P3, PT, R17, UR13, PT ;  /* 0x0000000d11007c0c */ /* 0x000fe2000bf63070 */
[----:B------:R-:W-:Y:S08]  /*1b130*/  MUFU.EX2 R7, R10 ;  /* 0x0000000a00077308 */ /* 0x000ff00000000800 */
[----:B------:R1:W-:Y:S08]  /*1b140*/  MUFU.EX2 R2, R5 ;  /* 0x0000000500027308 */ /* 0x0003f00000000800 */
[----:B------:R-:W4:Y:S08]  /*1b150*/  MUFU.EX2 R29, R29 ;  /* 0x0000001d001d7308 */ /* 0x000f300000000800 */
[----:B------:R-:W-:Y:S01]  /*1b160*/  MUFU.EX2 R187, R41 ;  /* 0x0000002900bb7308 */ /* 0x000fe20000000800 */
[----:B------:R-:W-:Y:S01]  /*1b170*/  @!P1 HFMA2.BF16_V2 R66, -RZ.H0_H0, RZ.H0_H0, -R213.H0_H0 ;  /* 0x200000ffff429231 */ /* 0x000fe200003409d5 */
[----:B-1----:R-:W-:Y:S01]  /*1b180*/  LOP3.LUT R5, R8, 0xff, RZ, 0xc0, !PT ;  /* 0x000000ff08057812 */ /* 0x002fe200078ec0ff */
[----:B------:R-:W-:Y:S01]  /*1b190*/  @!P3 HFMA2.BF16_V2 R67, -RZ.H0_H0, RZ.H0_H0, -R207.H0_H0 ;  /* 0x200000ffff43b231 */ /* 0x000fe200003409cf */
[----:B------:R-:W-:-:S02]  /*1b1a0*/  PRMT R164, R210, 0x5410, R207 ;  /* 0x00005410d2a47816 */ /* 0x000fc400000000cf */
[----:B------:R-:W-:Y:S02]  /*1b1b0*/  @!P1 PRMT R213, R66, 0x5410, RZ ;  /* 0x0000541042d59816 */ /* 0x000fe400000000ff */
[----:B------:R1:W-:Y:S01]  /*1b1c0*/  MUFU.EX2 R184, R43 ;  /* 0x0000002b00b87308 */ /* 0x0003e20000000800 */
[----:B------:R-:W-:Y:S02]  /*1b1d0*/  ISETP.LE.U32.AND P1, PT, R5, UR13, PT ;  /* 0x0000000d05007c0c */ /* 0x000fe4000bf23070 */
[----:B------:R-:W-:Y:S02]  /*1b1e0*/  LOP3.LUT R4, R4, 0xffff, RZ, 0xc0, !PT ;  /* 0x0000ffff04047812 */ /* 0x000fe400078ec0ff */
[----:B------:R-:W-:Y:S01]  /*1b1f0*/  @!P3 PRMT R207, R67, 0x5410, RZ ;  /* 0x0000541043cfb816 */ /* 0x000fe200000000ff */
[----:B----4-:R-:W-:Y:S01]  /*1b200*/  IMAD.MOV.U32 R67, RZ, RZ, R29 ;  /* 0x000000ffff437224 */ /* 0x010fe200078e001d */
[----:B------:R-:W-:Y:S01]  /*1b210*/  SHF.R.U32.HI R4, RZ, 0x8, R4 ;  /* 0x00000008ff047819 */ /* 0x000fe20000011604 */
[----:B------:R-:W4:Y:S01]  /*1b220*/  MUFU.EX2 R49, R49 ;  /* 0x0000003100317308 */ /* 0x000f220000000800 */
[----:B-1----:R-:W-:-:S07]  /*1b230*/  F2FP.BF16.F32.PACK_AB R43, R16, R7 ;  /* 0x00000007102b723e */ /* 0x002fce00000010ff */
[----:B------:R-:W-:Y:S01]  /*1b240*/  MUFU.EX2 R9, R51 ;  /* 0x0000003300097308 */ /* 0x000fe20000000800 */
[----:B------:R-:W-:Y:S01]  /*1b250*/  LOP3.LUT R4, R4, 0xffff, RZ, 0xc0, !PT ;  /* 0x0000ffff04047812 */ /* 0x000fe200078ec0ff */
[----:B------:R-:W-:-:S03]  /*1b260*/  FADD.FTZ R18, R161, R18 ;  /* 0x00000012a1127221 */ /* 0x000fc60000010000 */
[----:B------:R-:W-:-:S03]  /*1b270*/  ISETP.LE.U32.AND P3, PT, R4, UR13, PT ;  /* 0x0000000d04007c0c */ /* 0x000fc6000bf63070 */
[----:B------:R-:W-:Y:S01]  /*1b280*/  MUFU.EX2 R46, R48 ;  /* 0x00000030002e7308 */ /* 0x000fe20000000800 */
[----:B------:R-:W-:Y:S01]  /*1b290*/  SHF.R.U32.HI R4, RZ, 0x8, R11 ;  /* 0x00000008ff047819 */ /* 0x000fe2000001160b */
[----:B------:R-:W-:-:S03]  /*1b2a0*/  FADD.FTZ R18, R162, R18 ;  /* 0x00000012a2127221 */ /* 0x000fc60000010000 */
[----:B------:R-:W-:Y:S01]  /*1b2b0*/  LOP3.LUT R4, R4, 0xffff, RZ, 0xc0, !PT ;  /* 0x0000ffff04047812 */ /* 0x000fe200078ec0ff */
[----:B------:R-:W-:Y:S02]  /*1b2c0*/  FADD.FTZ R18, R141, R18 ;  /* 0x000000128d127221 */ /* 0x000fe40000010000 */
[----:B------:R4:W-:Y:S08]  /*1b2d0*/  MUFU.EX2 R8, R21 ;  /* 0x0000001500087308 */ /* 0x0009f00000000800 */
[----:B------:R-:W-:Y:S01]  /*1b2e0*/  MUFU.EX2 R19, R19 ;  /* 0x0000001300137308 */ /* 0x000fe20000000800 */
[----:B----4-:R-:W-:-:S07]  /*1b2f0*/  IMAD.MOV.U32 R21, RZ, RZ, R49 ;  /* 0x000000ffff157224 */ /* 0x010fce00078e0031 */
[----:B------:R-:W-:Y:S08]  /*1b300*/  MUFU.EX2 R172, R42 ;  /* 0x0000002a00ac7308 */ /* 0x000ff00000000800 */
[----:B------:R-:W1:Y:S01]  /*1b310*/  MUFU.EX2 R20, R20 ;  /* 0x0000001400147308 */ /* 0x000e620000000800 */
[----:B------:R-:W-:Y:S02]  /*1b320*/  IMAD.MOV.U32 R47, RZ, RZ, R184 ;  /* 0x000000ffff2f7224 */ /* 0x000fe400078e00b8 */
[----:B------:R-:W-:-:S02]  /*1b330*/  @!P6 HFMA2.BF16_V2 R72, -RZ.H0_H0, RZ.H0_H0, -R210.H0_H0 ;  /* 0x200000ffff48e231 */ /* 0x000fc400003409d2 */
[----:B------:R-:W-:-:S03]  /*1b340*/  FMUL.FTZ R192, R113, R6 ;  /* 0x0000000671c07220 */ /* 0x000fc60000410000 */
[----:B------:R4:W-:Y:S01]  /*1b350*/  MUFU.EX2 R63, R50 ;  /* 0x00000032003f7308 */ /* 0x0009e20000000800 */
[----:B------:R-:W-:Y:S01]  /*1b360*/  @!P6 PRMT R210, R72, 0x5410, RZ ;  /* 0x0000541048d2e816 */ /* 0x000fe200000000ff */
[----:B------:R-:W-:Y:S01]  /*1b370*/  FMUL.FTZ R242, R130, R0 ;  /* 0x0000000082f27220 */ /* 0x000fe20000410000 */
[----:B------:R-:W-:-:S05]  /*1b380*/  ISETP.LE.U32.AND P6, PT, R22, UR13, PT ;  /* 0x0000000d16007c0c */ /* 0x000fca000bfc3070 */
[----:B------:R4:W-:Y:S01]  /*1b390*/  MUFU.EX2 R66, R56 ;  /* 0x0000003800427308 */ /* 0x0009e20000000800 */
[----:B-1----:R-:W-:Y:S01]  /*1b3a0*/  F2FP.BF16.F32.PACK_AB R39, R20, R19 ;  /* 0x000000131427723e */ /* 0x002fe200000010ff */
        /* <DEDUP_REMOVED lines=42> */
[----:B--2---:R-:W-:-:S02]  /*1b650*/  FFMA.FTZ R5, R239, R2, R7 ;  /* 0x00000002ef057223 */ /* 0x004fc40000010007 */
[----:B------:R1:W2:Y:S02]  /*1b660*/  MUFU.EX2 R7, R55 ;  /* 0x0000003700077308 */ /* 0x0002a40000000800 */
[----:B------:R-:W-:Y:S01]  /*1b670*/  FADD.FTZ R10, R16, R5 ;  /* 0x00000005100a7221 */ /* 0x000fe20000010000 */
[----:B-1----:R-:W-:-:S05]  /*1b680*/  IMAD.MOV.U32 R55, RZ, RZ, R187 ;  /* 0x000000ffff377224 */ /* 0x002fca00078e00bb */
[----:B------:R-:W-:-:S04]  /*1b690*/  F2FP.BF16.F32.PACK_AB R5, R55, R67 ;  /* 0x000000433705723e */ /* 0x000fc800000010ff */
[C---:B------:R-:W-:Y:S02]  /*1b6a0*/  PRMT R206, R5.reuse, 0x7610, R206 ;  /* 0x0000761005ce7816 */ /* 0x040fe400000000ce */
[----:B------:R-:W-:-:S03]  /*1b6b0*/  PRMT R205, R5, 0x7632, R205 ;  /* 0x0000763205cd7816 */ /* 0x000fc600000000cd */
[----:B------:R-:W-:Y:S01]  /*1b6c0*/  @!P0 HFMA2.BF16_V2 R73, -RZ.H0_H0, RZ.H0_H0, -R206.H0_H0 ;  /* 0x200000ffff498231 */ /* 0x000fe200003409ce */
[----:B------:R-:W-:-:S04]  /*1b6d0*/  PRMT R141, R206, 0x5410, R205 ;  /* 0x00005410ce8d7816 */ /* 0x000fc800000000cd */
[----:B------:R-:W-:Y:S02]  /*1b6e0*/  @!P0 PRMT R206, R73, 0x5410, RZ ;  /* 0x0000541049ce8816 */ /* 0x000fe400000000ff */
[----:B------:R-:W-:Y:S01]  /*1b6f0*/  ISETP.LE.U32.AND P0, PT, R4, UR13, PT ;  /* 0x0000000d04007c0c */ /* 0x000fe2000bf03070 */
[----:B------:R-:W-:-:S04]  /*1b700*/  FADD.FTZ R4, R9, R27 ;  /* 0x0000001b09047221 */ /* 0x000fc80000010000 */
[----:B--2---:R-:W-:Y:S01]  /*1b710*/  FADD.FTZ R11, R7, R4 ;  /* 0x00000004070b7221 */ /* 0x004fe20000010000 */
[----:B------:R-:W-:-:S04]  /*1b720*/  F2FP.BF16.F32.PACK_AB R4, R46, R21 ;  /* 0x000000152e04723e */ /* 0x000fc800000010ff */
[C---:B------:R-:W-:Y:S02]  /*1b730*/  PRMT R204, R4.reuse, 0x7610, R204 ;  /* 0x0000761004cc7816 */ /* 0x040fe400000000cc */
[----:B------:R-:W-:Y:S02]  /*1b740*/  F2FP.BF16.F32.PACK_AB R41, R7, R9 ;  /* 0x000000090729723e */ /* 0x000fe400000010ff */
[----:B------:R-:W1:Y:S01]  /*1b750*/  MUFU.EX2 R7, R23 ;  /* 0x0000001700077308 */ /* 0x000e620000000800 */
[----:B------:R-:W-:Y:S01]  /*1b760*/  PRMT R203, R4, 0x7632, R203 ;  /* 0x0000763204cb7816 */ /* 0x000fe200000000cb */
[----:B------:R-:W-:Y:S02]  /*1b770*/  @!P4 HFMA2.BF16_V2 R140, -RZ.H0_H0, RZ.H0_H0, -R204.H0_H0 ;  /* 0x200000ffff8cc231 */ /* 0x000fe400003409cc */
[----:B------:R-:W-:Y:S02]  /*1b780*/  IMAD.MOV.U32 R27, RZ, RZ, R169 ;  /* 0x000000ffff1b7224 */ /* 0x000fe400078e00a9 */
[----:B------:R-:W-:Y:S01]  /*1b790*/  FADD.FTZ R10, R19, R10 ;  /* 0x0000000a130a7221 */ /* 0x000fe20000010000 */
[----:B------:R-:W-:Y:S01]  /*1b7a0*/  PRMT R169, R204, 0x5410, R203 ;  /* 0x00005410cca97816 */ /* 0x000fe200000000cb */
[----:B------:R2:W4:Y:S01]  /*1b7b0*/  MUFU.EX2 R5, R24 ;  /* 0x0000001800057308 */ /* 0x0005220000000800 */
[----:B------:R-:W-:Y:S01]  /*1b7c0*/  @!P4 PRMT R204, R140, 0x5410, RZ ;  /* 0x000054108cccc816 */ /* 0x000fe200000000ff */
[----:B------:R-:W-:-:S02]  /*1b7d0*/  IMAD.MOV.U32 R140, RZ, RZ, R172 ;  /* 0x000000ffff8c7224 */ /* 0x000fc400078e00ac */
[----:B------:R-:W-:-:S04]  /*1b7e0*/  FADD.FTZ R10, R20, R10 ;  /* 0x0000000a140a7221 */ /* 0x000fc80000010000 */
[----:B------:R3:W4:Y:S01]  /*1b7f0*/  MUFU.EX2 R4, R25 ;  /* 0x0000001900047308 */ /* 0x0007220000000800 */
[----:B------:R-:W-:Y:S01]  /*1b800*/  @!P3 HFMA2.BF16_V2 R74, -RZ.H0_H0, RZ.H0_H0, -R205.H0_H0 ;  /* 0x200000ffff4ab231 */ /* 0x000fe200003409cd */
[----:B------:R-:W-:Y:S01]  /*1b810*/  F2FP.BF16.F32.PACK_AB R9, R140, R47 ;  /* 0x0000002f8c09723e */ /* 0x000fe200000010ff */
[----:B------:R-:W-:Y:S02]  /*1b820*/  @!P2 HFMA2.BF16_V2 R75, -RZ.H0_H0, RZ.H0_H0, -R203.H0_H0 ;  /* 0x200000ffff4ba231 */ /* 0x000fe400003409cb */
[----:B------:R-:W-:Y:S01]  /*1b830*/  FADD.FTZ R10, R8, R10 ;  /* 0x0000000a080a7221 */ /* 0x000fe20000010000 */
[C---:B------:R-:W-:Y:S02]  /*1b840*/  PRMT R202, R9.reuse, 0x7610, R202 ;  /* 0x0000761009ca7816 */ /* 0x040fe400000000ca */
[----:B------:R-:W-:Y:S01]  /*1b850*/  PRMT R201, R9, 0x7632, R201 ;  /* 0x0000763209c97816 */ /* 0x000fe200000000c9 */
[----:B-1----:R-:W-:Y:S01]  /*1b860*/  FADD.FTZ R9, R7, R10 ;  /* 0x0000000a07097221 */ /* 0x002fe20000010000 */
[----:B------:R-:W-:Y:S01]  /*1b870*/  @!P3 PRMT R205, R74, 0x5410, RZ ;  /* 0x000054104acdb816 */ /* 0x000fe200000000ff */
[----:B------:R-:W-:Y:S01]  /*1b880*/  IMAD.MOV.U32 R23, RZ, RZ, R46 ;  /* 0x000000ffff177224 */ /* 0x000fe200078e002e */
[----:B------:R-:W-:Y:S01]  /*1b890*/  @!P2 PRMT R203, R75, 0x5410, RZ ;  /* 0x000054104bcba816 */ /* 0x000fe200000000ff */
[-C--:B------:R-:W-:Y:S01]  /*1b8a0*/  FMUL.FTZ R74, R138, R0.reuse ;  /* 0x000000008a4a7220 */ /* 0x080fe20000410000 */
[-C--:B------:R-:W-:Y:S01]  /*1b8b0*/  FMUL.FTZ R75, R139, R0.reuse ;  /* 0x000000008b4b7220 */ /* 0x080fe20000410000 */
[-C--:B--2---:R-:W-:Y:S01]  /*1b8c0*/  FMUL.FTZ R24, R123, R0.reuse ;  /* 0x000000007b187220 */ /* 0x084fe20000410000 */
[----:B------:R-:W-:Y:S01]  /*1b8d0*/  FMUL.FTZ R138, R134, R0 ;  /* 0x00000000868a7220 */ /* 0x000fe20000410000 */
[----:B---3--:R-:W-:Y:S01]  /*1b8e0*/  FMUL.FTZ R25, R121, R6 ;  /* 0x0000000679197220 */ /* 0x008fe20000410000 */
[-C--:B------:R-:W-:Y:S01]  /*1b8f0*/  FMUL.FTZ R139, R135, R0.reuse ;  /* 0x00000000878b7220 */ /* 0x080fe20000410000 */
[-C--:B------:R-:W-:Y:S01]  /*1b900*/  FMUL.FTZ R121, R119, R0.reuse ;  /* 0x0000000077797220 */ /* 0x080fe20000410000 */
[-C--:B------:R-:W-:Y:S01]  /*1b910*/  FMUL.FTZ R46, R114, R0.reuse ;  /* 0x00000000722e7220 */ /* 0x080fe20000410000 */
[----:B------:R-:W-:Y:S01]  /*1b920*/  FMUL.FTZ R123, R102, R0 ;  /* 0x00000000667b7220 */ /* 0x000fe20000410000 */
[----:B------:R-:W-:Y:S01]  /*1b930*/  IMAD.MOV.U32 R20, RZ, RZ, R170 ;  /* 0x000000ffff147224 */ /* 0x000fe200078e00aa */
[----:B------:R-:W-:Y:S01]  /*1b940*/  F2FP.BF16.F32.PACK_AB R38, R7, R8 ;  /* 0x000000080726723e */ /* 0x000fe200000010ff */
[----:B------:R-:W-:Y:S01]  /*1b950*/  FADD.FTZ R0, R236, R28 ;  /* 0x0000001cec007221 */ /* 0x000fe20000010000 */
[----:B----4-:R-:W-:Y:S01]  /*1b960*/  FADD.FTZ R8, R5, R9 ;  /* 0x0000000905087221 */ /* 0x010fe20000010000 */
[----:B------:R-:W-:Y:S01]  /*1b970*/  F2FP.BF16.F32.PACK_AB R42, R4, R5 ;  /* 0x00000005042a723e */ /* 0x000fe200000010ff */
[-C--:B------:R-:W-:Y:S01]  /*1b980*/  FMUL.FTZ R119, R99, R2.reuse ;  /* 0x0000000263777220 */ /* 0x080fe20000410000 */
[----:B------:R1:W2:Y:S01]  /*1b990*/  MUFU.EX2 R5, R64 ;  /* 0x0000004000057308 */ /* 0x0002a20000000800 */
[-C--:B------:R-:W-:Y:S01]  /*1b9a0*/  FMUL.FTZ R134, R86, R2.reuse ;  /* 0x0000000256867220 */ /* 0x080fe20000410000 */
[-C--:B------:R-:W-:Y:S01]  /*1b9b0*/  FMUL.FTZ R135, R87, R2.reuse ;  /* 0x0000000257877220 */ /* 0x080fe20000410000 */
[----:B------:R-:W-:Y:S01]  /*1b9c0*/  FMUL.FTZ R239, R83, R2 ;  /* 0x0000000253ef7220 */ /* 0x000fe20000410000 */
[----:B------:R-:W-:Y:S01]  /*1b9d0*/  FADD.FTZ R2, R211, R0 ;  /* 0x00000000d3027221 */ /* 0x000fe20000010000 */
[----:B------:R-:W-:-:S02]  /*1b9e0*/  IMAD.MOV.U32 R114, RZ, RZ, R20 ;  /* 0x000000ffff727224 */ /* 0x000fc400078e0014 */
[----:B------:R-:W-:Y:S01]  /*1b9f0*/  FADD.FTZ R45, R4, R8 ;  /* 0x00000008042d7221 */ /* 0x000fe20000010000 */
[----:B------:R-:W-:Y:S01]  /*1ba00*/  FADD.FTZ R0, R232, R18 ;  /* 0x00000012e8007221 */ /* 0x000fe20000010000 */
[----:B------:R-:W3:Y:S01]  /*1ba10*/  MUFU.EX2 R4, R65 ;  /* 0x0000004100047308 */ /* 0x000ee20000000800 */
[----:B------:R-:W-:Y:S01]  /*1ba20*/  IMAD.MOV.U32 R115, RZ, RZ, R140 ;  /* 0x000000ffff737224 */ /* 0x000fe200078e008c */
[----:B------:R-:W-:Y:S01]  /*1ba30*/  F2FP.BF16.F32.PACK_AB R7, R66, R63 ;  /* 0x0000003f4207723e */ /* 0x000fe200000010ff */
[----:B------:R-:W-:Y:S02]  /*1ba40*/  IMAD.MOV.U32 R140, RZ, RZ, R26 ;  /* 0x000000ffff8c7224 */ /* 0x000fe400078e001a */
[----:B------:R-:W-:Y:S01]  /*1ba50*/  FADD.FTZ R26, R156, R0 ;  /* 0x000000009c1a7221 */ /* 0x000fe20000010000 */
[-C--:B------:R-:W-:Y:S01]  /*1ba60*/  FMUL.FTZ R73, R137, R6.reuse ;  /* 0x0000000689497220 */ /* 0x080fe20000410000 */
[----:B-1----:R-:W-:Y:S02]  /*1ba70*/  IMAD.MOV.U32 R64, RZ, RZ, R21 ;  /* 0x000000ffff407224 */ /* 0x002fe400078e0015 */
[----:B------:R-:W-:Y:S01]  /*1ba80*/  FMUL.FTZ R187, R120, R6 ;  /* 0x0000000678bb7220 */ /* 0x000fe20000410000 */
[----:B------:R-:W-:Y:S01]  /*1ba90*/  IMAD.WIDE.U32 R20, R252, -0x326172a9, RZ ;  /* 0xcd9e8d57fc147825 */ /* 0x000fe200078e00ff */
[----:B------:R-:W-:-:S03]  /*1baa0*/  PRMT R200, R7, 0x7610, R200 ;  /* 0x0000761007c87816 */ /* 0x000fc600000000c8 */
[-C--:B------:R-:W-:Y:S01]  /*1bab0*/  FMUL.FTZ R19, R112, R6.reuse ;  /* 0x0000000670137220 */ /* 0x080fe20000410000 */
[----:B------:R-:W-:Y:S01]  /*1bac0*/  FMUL.FTZ R16, R100, R6 ;  /* 0x0000000664107220 */ /* 0x000fe20000410000 */
[-C--:B------:R-:W-:Y:S01]  /*1bad0*/  FMUL.FTZ R236, R80, R3.reuse ;  /* 0x0000000350ec7220 */ /* 0x080fe20000410000 */
[----:B------:R-:W-:Y:S01]  /*1bae0*/  LOP3.LUT R0, R21, R190, RZ, 0x3c, !PT ;  /* 0x000000be15007212 */ /* 0x000fe200078e3cff */
[-C--:B------:R-:W-:Y:S01]  /*1baf0*/  FMUL.FTZ R137, R133, R6.reuse ;  /* 0x0000000685897220 */ /* 0x080fe20000410000 */
[----:B------:R-:W-:Y:S01]  /*1bb00*/  PRMT R199, R7, 0x7632, R199 ;  /* 0x0000763207c77816 */ /* 0x000fe200000000c7 */
[----:B------:R-:W-:Y:S01]  /*1bb10*/  FMUL.FTZ R120, R116, R6 ;  /* 0x0000000674787220 */ /* 0x000fe20000410000 */
[----:B------:R-:W-:Y:S01]  /*1bb20*/  FMUL.FTZ R245, R77, R3 ;  /* 0x000000034df57220 */ /* 0x000fe20000410000 */
[----:B------:R-:W-:-:S04]  /*1bb30*/  IMAD.WIDE.U32 R6, R0, -0x2daee0ad, RZ ;  /* 0xd2511f5300067825 */ /* 0x000fc800078e00ff */
[-C--:B------:R-:W-:Y:S01]  /*1bb40*/  FMUL.FTZ R116, R96, R3.reuse ;  /* 0x0000000360747220 */ /* 0x080fe20000410000 */
[----:B------:R-:W-:Y:S01]  /*1bb50*/  FMUL.FTZ R133, R85, R3 ;  /* 0x0000000355857220 */ /* 0x000fe20000410000 */
[----:B------:R-:W-:Y:S01]  /*1bb60*/  FADD.FTZ R18, R198, R2 ;  /* 0x00000002c6127221 */ /* 0x000fe20000010000 */
[----:B--2---:R-:W-:Y:S01]  /*1bb70*/  FADD.FTZ R3, R5, R11 ;  /* 0x0000000b05037221 */ /* 0x004fe20000010000 */
[----:B------:R-:W-:Y:S01]  /*1bb80*/  LOP3.LUT R2, R195, UR29, R20, 0x96, !PT ;  /* 0x0000001dc3027c12 */ /* 0x000fe2000f8e9614 */
[----:B------:R-:W-:Y:S01]  /*1bb90*/  IMAD.MOV.U32 R110, RZ, RZ, R29 ;  /* 0x000000ffff6e7224 */ /* 0x000fe200078e001d */
[----:B------:R-:W-:Y:S01]  /*1bba0*/  LOP3.LUT R0, R7, UR21, R208, 0x96, !PT ;  /* 0x0000001507007c12 */ /* 0x000fe2000f8e96d0 */
[C---:B---3--:R-:W-:Y:S01]  /*1bbb0*/  FADD.FTZ R29, R4.reuse, R3 ;  /* 0x00000003041d7221 */ /* 0x048fe20000010000 */
[----:B------:R-:W-:Y:S01]  /*1bbc0*/  F2FP.BF16.F32.PACK_AB R30, R4, R5 ;  /* 0x00000005041e723e */ /* 0x000fe200000010ff */
[----:B------:R-:W-:-:S04]  /*1bbd0*/  IMAD.WIDE.U32 R2, R2, -0x2daee0ad, RZ ;  /* 0xd2511f5302027825 */ /* 0x000fc800078e00ff */
[----:B------:R-:W-:Y:S01]  /*1bbe0*/  @!P0 HFMA2.BF16_V2 R142, -RZ.H0_H0, RZ.H0_H0, -R201.H0_H0 ;  /* 0x200000ffff8e8231 */ /* 0x000fe200003409c9 */
[----:B------:R-:W-:Y:S01]  /*1bbf0*/  PRMT R170, R202, 0x5410, R201 ;  /* 0x00005410caaa7816 */ /* 0x000fe200000000c9 */
[----:B------:R-:W-:Y:S02]  /*1bc00*/  IMAD.MOV.U32 R106, RZ, RZ, R27 ;  /* 0x000000ffff6a7224 */ /* 0x000fe400078e001b */
[----:B------:R-:W-:Y:S02]  /*1bc10*/  IMAD.MOV.U32 R105, RZ, RZ, R25 ;  /* 0x000000ffff697224 */ /* 0x000fe400078e0019 */
[----:B------:R-:W-:Y:S01]  /*1bc20*/  IMAD.MOV.U32 R104, RZ, RZ, R23 ;  /* 0x000000ffff687224 */ /* 0x000fe200078e0017 */
[----:B------:R-:W-:Y:S01]  /*1bc30*/  PRMT R193, R39, 0x7632, R193 ;  /* 0x0000763227c17816 */ /* 0x000fe200000000c1 */
[----:B------:R-:W-:Y:S01]  /*1bc40*/  IMAD.WIDE.U32 R4, R0, -0x326172a9, RZ ;  /* 0xcd9e8d5700047825 */ /* 0x000fe200078e00ff */
[----:B------:R-:W-:Y:S02]  /*1bc50*/  LOP3.LUT R0, R3, UR42, R6, 0x96, !PT ;  /* 0x0000002a03007c12 */ /* 0x000fe4000f8e9606 */
[----:B------:R-:W-:Y:S01]  /*1bc60*/  PRMT R163, R39, 0x7610, R163 ;  /* 0x0000761027a37816 */ /* 0x000fe200000000a3 */
[----:B------:R-:W-:Y:S01]  /*1bc70*/  @!P6 HFMA2.BF16_V2 R143, -RZ.H0_H0, RZ.H0_H0, -R202.H0_H0 ;  /* 0x200000ffff8fe231 */ /* 0x000fe200003409ca */
[----:B------:R-:W-:Y:S01]  /*1bc80*/  LOP3.LUT R3, R5, UR43, R194, 0x96, !PT ;  /* 0x0000002b05037c12 */ /* 0x000fe2000f8e96c2 */
[----:B------:R-:W-:Y:S01]  /*1bc90*/  IMAD.MOV.U32 R65, RZ, RZ, R17 ;  /* 0x000000ffff417224 */ /* 0x000fe200078e0011 */
[C---:B------:R-:W-:Y:S01]  /*1bca0*/  PRMT R162, R38.reuse, 0x7632, R162 ;  /* 0x0000763226a27816 */ /* 0x040fe200000000a2 */
[----:B------:R-:W-:Y:S01]  /*1bcb0*/  MUFU.EX2 R230, R230 ;  /* 0x000000e600e67308 */ /* 0x000fe20000000800 */
[----:B------:R-:W-:Y:S01]  /*1bcc0*/  PRMT R161, R38, 0x7610, R161 ;  /* 0x0000761026a17816 */ /* 0x000fe200000000a1 */
[----:B------:R-:W-:Y:S01]  /*1bcd0*/  IMAD.WIDE.U32 R8, R3, -0x2daee0ad, RZ ;  /* 0xd2511f5303087825 */ /* 0x000fe200078e00ff */
[----:B------:R-:W-:Y:S03]  /*1bce0*/  STG.E.U16 desc[UR30][R12.64+-0x100], R34 ;  /* 0xffff00220c007986 */ /* 0x000fe6000c10151e */
[----:B------:R-:W-:Y:S01]  /*1bcf0*/  IMAD.MOV.U32 R122, RZ, RZ, R16 ;  /* 0x000000ffff7a7224 */ /* 0x000fe200078e0010 */
[----:B------:R-:W-:Y:S01]  /*1bd00*/  STG.E.U16 desc[UR30][R12.64+-0xfe], R33 ;  /* 0xffff02210c007986 */ /* 0x000fe2000c10151e */
[----:B------:R-:W-:Y:S01]  /*1bd10*/  IMAD.WIDE.U32 R16, R0, -0x326172a9, RZ ;  /* 0xcd9e8d5700107825 */ /* 0x000fe200078e00ff */
[----:B------:R-:W-:-:S02]  /*1bd20*/  LOP3.LUT R0, R9, UR40, R2, 0x96, !PT ;  /* 0x0000002809007c12 */ /* 0x000fc4000f8e9602 */
[----:B------:R2:W5:Y:S03]  /*1bd30*/  LDL.LU R211, [R1+0x1d0] ;  /* 0x0001d00001d37983 */ /* 0x0005660000300800 */
        /* <DEDUP_REMOVED lines=8> */
[----:B------:R-:W-:-:S04]  /*1bdc0*/  IMAD.WIDE.U32 R2, R2, -0x326172a9, RZ ;  /* 0xcd9e8d5702027825 */ /* 0x000fc800078e00ff */
[----:B------:R-:W-:Y:S01]  /*1bdd0*/  @!P1 HFMA2.BF16_V2 R145, -RZ.H0_H0, RZ.H0_H0, -R200.H0_H0 ;  /* 0x200000ffff919231 */ /* 0x000fe200003409c8 */
[----:B------:R-:W-:Y:S02]  /*1bde0*/  LOP3.LUT R0, R3, UR26, R8, 0x96, !PT ;  /* 0x0000001a03007c12 */ /* 0x000fe4000f8e9608 */
[----:B------:R-:W-:Y:S02]  /*1bdf0*/  PRMT R172, R200, 0x5410, R199 ;  /* 0x00005410c8ac7816 */ /* 0x000fe400000000c7 */
[----:B------:R-:W-:Y:S02]  /*1be00*/  LOP3.LUT R7, R0, 0xff, RZ, 0xc0, !PT ;  /* 0x000000ff00077812 */ /* 0x000fe400078ec0ff */
[----:B------:R-:W-:Y:S02]  /*1be10*/  @!P1 PRMT R200, R145, 0x5410, RZ ;  /* 0x0000541091c89816 */ /* 0x000fe400000000ff */
[----:B------:R-:W-:Y:S02]  /*1be20*/  LOP3.LUT R11, R9, UR37, R10, 0x96, !PT ;  /* 0x00000025090b7c12 */ /* 0x000fe4000f8e960a */
[----:B------:R-:W-:-:S02]  /*1be30*/  ISETP.LE.U32.AND P1, PT, R7, UR13, PT ;  /* 0x0000000d07007c0c */ /* 0x000fc4000bf23070 */
[----:B------:R-:W-:Y:S02]  /*1be40*/  LOP3.LUT R10, R5, UR43, R196, 0x96, !PT ;  /* 0x0000002b050a7c12 */ /* 0x000fe4000f8e96c4 */
[----:B------:R-:W-:Y:S02]  /*1be50*/  LOP3.LUT R7, R0, 0xffff, RZ, 0xc0, !PT ;  /* 0x0000ffff00077812 */ /* 0x000fe400078ec0ff */
[--C-:B------:R-:W-:Y:S02]  /*1be60*/  SHF.R.U32.HI R5, RZ, 0x10, R0.reuse ;  /* 0x00000010ff057819 */ /* 0x100fe40000011600 */
[----:B------:R-:W-:-:S04]  /*1be70*/  SHF.R.U32.HI R0, RZ, 0x18, R0 ;  /* 0x00000018ff007819 */ /* 0x000fc80000011600 */
[----:B------:R-:W-:Y:S02]  /*1be80*/  ISETP.LE.U32.AND P2, PT, R0, UR13, PT ;  /* 0x0000000d00007c0c */ /* 0x000fe4000bf43070 */
[----:B------:R-:W-:Y:S02]  /*1be90*/  LOP3.LUT R0, R2, 0xff, RZ, 0xc0, !PT ;  /* 0x000000ff02007812 */ /* 0x000fe400078ec0ff */
[----:B------:R-:W-:Y:S01]  /*1bea0*/  LOP3.LUT R8, R197, UR29, R20, 0x96, !PT ;  /* 0x0000001dc5087c12 */ /* 0x000fe2000f8e9614 */
[----:B------:R-:W-:Y:S01]  /*1beb0*/  IMAD.MOV.U32 R111, RZ, RZ, R19 ;  /* 0x000000ffff6f7224 */ /* 0x000fe200078e0013 */
[----:B------:R-:W-:Y:S02]  /*1bec0*/  SHF.R.U32.HI R7, RZ, 0x8, R7 ;  /* 0x00000008ff077819 */ /* 0x000fe40000011607 */
[----:B------:R-:W-:Y:S02]  /*1bed0*/  ISETP.LE.U32.AND P4, PT, R0, UR13, PT ;  /* 0x0000000d00007c0c */ /* 0x000fe4000bf83070 */
[----:B------:R-:W-:-:S02]  /*1bee0*/  SHF.R.U32.HI R0, RZ, 0x18, R2 ;  /* 0x00000018ff007819 */ /* 0x000fc40000011602 */
[----:B------:R-:W-:Y:S02]  /*1bef0*/  LOP3.LUT R19, R2, 0xffff, RZ, 0xc0, !PT ;  /* 0x0000ffff02137812 */ /* 0x000fe400078ec0ff */
[----:B------:R-:W-:Y:S01]  /*1bf00*/  SHF.R.U32.HI R20, RZ, 0x10, R2 ;  /* 0x00000010ff147819 */ /* 0x000fe20000011602 */
[----:B------:R-:W-:Y:S01]  /*1bf10*/  IMAD.WIDE.U32 R2, R11, -0x2daee0ad, RZ ;  /* 0xd2511f530b027825 */ /* 0x000fe200078e00ff */
[----:B------:R-:W-:-:S03]  /*1bf20*/  LOP3.LUT R7, R7, 0xffff, RZ, 0xc0, !PT ;  /* 0x0000ffff07077812 */ /* 0x000fc600078ec0ff */
[----:B------:R-:W-:-:S04]  /*1bf30*/  IMAD.WIDE.U32 R8, R8, -0x2daee0ad, RZ ;  /* 0xd2511f5308087825 */ /* 0x000fc800078e00ff */
[----:B------:R-:W-:Y:S01]  /*1bf40*/  @!P5 HFMA2.BF16_V2 R144, -RZ.H0_H0, RZ.H0_H0, -R199.H0_H0 ;  /* 0x200000ffff90d231 */ /* 0x000fe200003409c7 */
[----:B------:R-:W-:Y:S02]  /*1bf50*/  @!P0 PRMT R201, R142, 0x5410, RZ ;  /* 0x000054108ec98816 */ /* 0x000fe400000000ff */
[C---:B------:R-:W-:Y:S02]  /*1bf60*/  LOP3.LUT R27, R2.reuse, 0xff, RZ, 0xc0, !PT ;  /* 0x000000ff021b7812 */ /* 0x040fe400078ec0ff */
[----:B------:R-:W-:Y:S02]  /*1bf70*/  LOP3.LUT R21, R2, 0xffff, RZ, 0xc0, !PT ;  /* 0x0000ffff02157812 */ /* 0x000fe400078ec0ff */
[--C-:B------:R-:W-:Y:S02]  /*1bf80*/  SHF.R.U32.HI R25, RZ, 0x10, R2.reuse ;  /* 0x00000010ff197819 */ /* 0x100fe40000011602 */
[----:B------:R-:W-:Y:S02]  /*1bf90*/  SHF.R.U32.HI R28, RZ, 0x18, R2 ;  /* 0x00000018ff1c7819 */ /* 0x000fe40000011602 */
[----:B------:R-:W-:-:S02]  /*1bfa0*/  ISETP.LE.U32.AND P0, PT, R7, UR13, PT ;  /* 0x0000000d07007c0c */ /* 0x000fc4000bf03070 */
[----:B------:R-:W-:Y:S01]  /*1bfb0*/  LOP3.LUT R2, R9, UR42, R6, 0x96, !PT ;  /* 0x0000002a09027c12 */ /* 0x000fe2000f8e9606 */
[----:B------:R-:W-:Y:S01]  /*1bfc0*/  IMAD.WIDE.U32 R6, R10, -0x2daee0ad, RZ ;  /* 0xd2511f530a067825 */ /* 0x000fe200078e00ff */
[----:B------:R-:W-:Y:S02]  /*1bfd0*/  @!P5 PRMT R199, R144, 0x5410, RZ ;  /* 0x0000541090c7d816 */ /* 0x000fe400000000ff */
[----:B------:R-:W-:Y:S02]  /*1bfe0*/  ISETP.LE.U32.AND P5, PT, R0, UR13, PT ;  /* 0x0000000d00007c0c */ /* 0x000fe4000bfa3070 */
[----:B------:R-:W-:Y:S02]  /*1bff0*/  LOP3.LUT R0, R3, UR20, R16, 0x96, !PT ;  /* 0x0000001403007c12 */ /* 0x000fe4000f8e9610 */
[----:B------:R-:W-:Y:S01]  /*1c000*/  LOP3.LUT R3, R7, UR40, R8, 0x96, !PT ;  /* 0x0000002807037c12 */ /* 0x000fe2000f8e9608 */
[----:B------:R-:W-:Y:S01]  /*1c010*/  IMAD.WIDE.U32 R8, R2, -0x326172a9, RZ ;  /* 0xcd9e8d5702087825 */ /* 0x000fe200078e00ff */
[----:B------:R-:W-:-:S03]  /*1c020*/  LOP3.LUT R5, R5, 0xff, RZ, 0xc0, !PT ;  /* 0x000000ff05057812 */ /* 0x000fc600078ec0ff */
[----:B------:R-:W-:Y:S01]  /*1c030*/  IMAD.WIDE.U32 R2, R3, -0x326172a9, RZ ;  /* 0xcd9e8d5703027825 */ /* 0x000fe200078e00ff */
[----:B------:R-:W-:Y:S02]  /*1c040*/  LOP3.LUT R4, R9, UR41, R4, 0x96, !PT ;  /* 0x0000002909047c12 */ /* 0x000fe4000f8e9604 */
[----:B------:R-:W-:Y:S02]  /*1c050*/  ISETP.LE.U32.AND P3, PT, R5, UR13, PT ;  /* 0x0000000d05007c0c */ /* 0x000fe4000bf63070 */
[----:B------:R-:W-:Y:S01]  /*1c060*/  LOP3.LUT R3, R3, UR39, R8, 0x96, !PT ;  /* 0x0000002703037c12 */ /* 0x000fe2000f8e9608 */
[----:B------:R-:W-:-:S04]  /*1c070*/  IMAD.WIDE.U32 R4, R4, -0x2daee0ad, RZ ;  /* 0xd2511f5304047825 */ /* 0x000fc800078e00ff */
[----:B------:R-:W-:Y:S01]  /*1c080*/  IMAD.WIDE.U32 R10, R3, -0x2daee0ad, RZ ;  /* 0xd2511f53030a7825 */ /* 0x000fe200078e00ff */
[----:B------:R-:W-:-:S03]  /*1c090*/  LOP3.LUT R6, R5, UR38, R6, 0x96, !PT ;  /* 0x0000002605067c12 */ /* 0x000fc6000f8e9606 */
[----:B------:R-:W-:Y:S01]  /*1c0a0*/  IMAD.MOV.U32 R16, RZ, RZ, R166 ;  /* 0x000000ffff107224 */ /* 0x000fe200078e00a6 */
[----:B------:R-:W-:Y:S01]  /*1c0b0*/  LOP3.LUT R3, R11, UR32, R4, 0x96, !PT ;  /* 0x000000200b037c12 */ /* 0x000fe2000f8e9604 */
[----:B------:R-:W-:-:S04]  /*1c0c0*/  IMAD.WIDE.U32 R6, R6, -0x326172a9, RZ ;  /* 0xcd9e8d5706067825 */ /* 0x000fc800078e00ff */
[----:B------:R-:W-:Y:S01]  /*1c0d0*/  FADD.FTZ R23, R233, R18 ;  /* 0x00000012e9177221 */ /* 0x000fe20000010000 */
[----:B------:R-:W-:Y:S01]  /*1c0e0*/  IMAD.MOV.U32 R232, RZ, RZ, R16 ;  /* 0x000000ffffe87224 */ /* 0x000fe200078e0010 */
[----:B------:R-:W-:Y:S01]  /*1c0f0*/  LOP3.LUT R16, R7, UR37, R2, 0x96, !PT ;  /* 0x0000002507107c12 */ /* 0x000fe2000f8e9602 */
[----:B------:R-:W-:Y:S01]  /*1c100*/  IMAD.WIDE.U32 R2, R3, -0x326172a9, RZ ;  /* 0xcd9e8d5703027825 */ /* 0x000fe200078e00ff */
[----:B------:R-:W-:-:S03]  /*1c110*/  PRMT R8, R44, 0x7610, R8 ;  /* 0x000076102c087816 */ /* 0x000fc60000000008 */
[----:B------:R-:W-:Y:S02]  /*1c120*/  IMAD.MOV.U32 R17, RZ, RZ, R167 ;  /* 0x000000ffff117224 */ /* 0x000fe400078e00a7 */
[----:B------:R-:W-:Y:S01]  /*1c130*/  IMAD.MOV.U32 R18, RZ, RZ, R106 ;  /* 0x000000ffff127224 */ /* 0x000fe200078e006a */
[----:B------:R-:W-:Y:S01]  /*1c140*/  LOP3.LUT R6, R3, UR26, R6, 0x96, !PT ;  /* 0x0000001a03067c12 */ /* 0x000fe2000f8e9606 */
[----:B------:R-:W-:Y:S01]  /*1c150*/  IMAD.MOV.U32 R106, RZ, RZ, R104 ;  /* 0x000000ffff6a7224 */ /* 0x000fe200078e0068 */
[----:B------:R-:W-:Y:S01]  /*1c160*/  PRMT R7, R44, 0x7632, R7 ;  /* 0x000076322c077816 */ /* 0x000fe20000000007 */
[----:B------:R-:W-:Y:S01]  /*1c170*/  IMAD.MOV.U32 R104, RZ, RZ, R22 ;  /* 0x000000ffff687224 */ /* 0x000fe200078e0016 */
[----:B------:R-:W-:Y:S01]  /*1c180*/  LOP3.LUT R22, R2, 0xffff, RZ, 0xc0, !PT ;  /* 0x0000ffff02167812 */ /* 0x000fe200078ec0ff */
[----:B------:R-:W-:Y:S02]  /*1c190*/  IMAD.MOV.U32 R233, RZ, RZ, R17 ;  /* 0x000000ffffe97224 */ /* 0x000fe400078e0011 */
[----:B------:R-:W-:-:S02]  /*1c1a0*/  @!P1 HFMA2.BF16_V2 R76, -RZ.H0_H0, RZ.H0_H0, -R8.H0_H0 ;  /* 0x200000ffff4c9231 */ /* 0x000fc40000340908 */
[----:B------:R-:W-:Y:S01]  /*1c1b0*/  IMAD.MOV.U32 R44, RZ, RZ, R24 ;  /* 0x000000ffff2c7224 */ /* 0x000fe200078e0018 */
[----:B------:R-:W-:Y:S01]  /*1c1c0*/  LOP3.LUT R9, R2, 0xff, RZ, 0xc0, !PT ;  /* 0x000000ff02097812 */ /* 0x000fe200078ec0ff */
[----:B------:R-:W-:Y:S01]  /*1c1d0*/  IMAD.MOV.U32 R3, RZ, RZ, R18 ;  /* 0x000000ffff037224 */ /* 0x000fe200078e0012 */
[----:B------:R-:W-:Y:S01]  /*1c1e0*/  SHF.R.U32.HI R17, RZ, 0x10, R2 ;  /* 0x00000010ff117819 */ /* 0x000fe20000011602 */
[----:B------:R-:W-:Y:S01]  /*1c1f0*/  FADD.FTZ R18, R157, R26 ;  /* 0x0000001a9d127221 */ /* 0x000fe20000010000 */
[----:B------:R-:W-:Y:S01]  /*1c200*/  SHF.R.U32.HI R24, RZ, 0x18, R2 ;  /* 0x00000018ff187819 */ /* 0x000fe20000011602 */
[----:B------:R-:W-:Y:S01]  /*1c210*/  IMAD.MOV.U32 R2, RZ, RZ, R192 ;  /* 0x000000ffff027224 */ /* 0x000fe200078e00c0 */
[C---:B------:R-:W-:Y:S01]  /*1c220*/  PRMT R4, R43.reuse, 0x7632, R4 ;  /* 0x000076322b047816 */ /* 0x040fe20000000004 */
[----:B------:R-:W-:Y:S01]  /*1c230*/  IMAD.MOV.U32 R26, RZ, RZ, R106 ;  /* 0x000000ffff1a7224 */ /* 0x000fe200078e006a */
[----:B------:R-:W-:Y:S01]  /*1c240*/  PRMT R5, R43, 0x7610, R5 ;  /* 0x000076102b057816 */ /* 0x000fe20000000005 */
[----:B------:R-:W-:Y:S01]  /*1c250*/  IMAD.MOV.U32 R106, RZ, RZ, R46 ;  /* 0x000000ffff6a7224 */ /* 0x000fe200078e002e */
[----:B------:R-:W-:-:S02]  /*1c260*/  PRMT R46, R8, 0x5410, R7 ;  /* 0x00005410082e7816 */ /* 0x000fc40000000007 */
[C---:B------:R-:W-:Y:S02]  /*1c270*/  PRMT R198, R41.reuse, 0x7610, R198 ;  /* 0x0000761029c67816 */ /* 0x040fe400000000c6 */
[----:B------:R-:W-:Y:S02]  /*1c280*/  PRMT R197, R41, 0x7632, R197 ;  /* 0x0000763229c57816 */ /* 0x000fe400000000c5 */
[C---:B------:R-:W-:Y:S02]  /*1c290*/  PRMT R196, R30.reuse, 0x7610, R196 ;  /* 0x000076101ec47816 */ /* 0x040fe400000000c4 */
[----:B------:R-:W-:Y:S02]  /*1c2a0*/  PRMT R191, R30, 0x7632, R191 ;  /* 0x000076321ebf7816 */ /* 0x000fe400000000bf */
[----:B------:R-:W-:Y:S01]  /*1c2b0*/  @!P6 PRMT R202, R143, 0x5410, RZ ;  /* 0x000054108fcae816 */ /* 0x000fe200000000ff */
[----:B------:R-:W-:Y:S01]  /*1c2c0*/  @!P5 HFMA2.BF16_V2 R82, -RZ.H0_H0, RZ.H0_H0, -R193.H0_H0 ;  /* 0x200000ffff52d231 */ /* 0x000fe200003409c1 */
[----:B------:R-:W-:Y:S01]  /*1c2d0*/  @!P1 PRMT R8, R76, 0x5410, RZ ;  /* 0x000054104c089816 */ /* 0x000fe200000000ff */
[----:B------:R-:W-:Y:S01]  /*1c2e0*/  IMAD.MOV.U32 R76, RZ, RZ, R2 ;  /* 0x000000ffff4c7224 */ /* 0x000fe200078e0002 */
[----:B------:R-:W-:Y:S01]  /*1c2f0*/  SHF.R.U32.HI R2, RZ, 0x8, R19 ;  /* 0x00000008ff027819 */ /* 0x000fe20000011613 */
[----:B------:R-:W-:Y:S01]  /*1c300*/  @!P0 HFMA2.BF16_V2 R77, -RZ.H0_H0, RZ.H0_H0, -R7.H0_H0 ;  /* 0x200000ffff4d8231 */ /* 0x000fe20000340907 */
[----:B------:R-:W-:Y:S02]  /*1c310*/  STG.E.U16 desc[UR30][R14.64+-0x100], R31 ;  /* 0xffff001f0e007986 */ /* 0x000fe4000c10151e */
[----:B------:R-:W-:Y:S01]  /*1c320*/  LOP3.LUT R2, R2, 0xffff, RZ, 0xc0, !PT ;  /* 0x0000ffff02027812 */ /* 0x000fe200078ec0ff */
[----:B------:R-:W-:Y:S01]  /*1c330*/  @!P2 HFMA2.BF16_V2 R78, -RZ.H0_H0, RZ.H0_H0, -R4.H0_H0 ;  /* 0x200000ffff4ea231 */ /* 0x000fe20000340904 */
[----:B------:R-:W-:Y:S01]  /*1c340*/  @!P0 PRMT R7, R77, 0x5410, RZ ;  /* 0x000054104d078816 */ /* 0x000fe200000000ff */
[----:B------:R1:W-:Y:S01]  /*1c350*/  STG.E.U16 desc[UR30][R14.64+-0xfe], R32 ;  /* 0xffff02200e007986 */ /* 0x0003e2000c10151e */
[----:B------:R-:W-:-:S02]  /*1c360*/  ISETP.LE.U32.AND P0, PT, R2, UR13, PT ;  /* 0x0000000d02007c0c */ /* 0x000fc4000bf03070 */
[----:B------:R-:W-:Y:S01]  /*1c370*/  LOP3.LUT R2, R20, 0xff, RZ, 0xc0, !PT ;  /* 0x000000ff14027812 */ /* 0x000fe200078ec0ff */
[----:B------:R-:W-:Y:S01]  /*1c380*/  IMAD.MOV.U32 R20, RZ, RZ, R44 ;  /* 0x000000ffff147224 */ /* 0x000fe200078e002c */
[----:B------:R-:W-:Y:S01]  /*1c390*/  PRMT R44, R5, 0x5410, R4 ;  /* 0x00005410052c7816 */ /* 0x000fe20000000004 */
[----:B------:R-:W-:Y:S01]  /*1c3a0*/  IMAD.MOV.U32 R19, RZ, RZ, R76 ;  /* 0x000000ffff137224 */ /* 0x000fe200078e004c */
[----:B------:R-:W-:Y:S01]  /*1c3b0*/  @!P2 PRMT R4, R78, 0x5410, RZ ;  /* 0x000054104e04a816 */ /* 0x000fe200000000ff */
[----:B------:R-:W-:Y:S01]  /*1c3c0*/  IMAD.MOV.U32 R78, RZ, RZ, R3 ;  /* 0x000000ffff4e7224 */ /* 0x000fe200078e0003 */
[----:B------:R-:W-:Y:S01]  /*1c3d0*/  ISETP.LE.U32.AND P1, PT, R2, UR13, PT ;  /* 0x0000000d02007c0c */ /* 0x000fe2000bf23070 */
[----:B------:R-:W3:Y:S01]  /*1c3e0*/  MUFU.EX2 R3, R147 ;  /* 0x0000009300037308 */ /* 0x000ee20000000800 */
[----:B------:R-:W-:Y:S01]  /*1c3f0*/  LOP3.LUT R2, R0, 0xffff, RZ, 0xc0, !PT ;  /* 0x0000ffff00027812 */ /* 0x000fe200078ec0ff */
[----:B------:R-:W-:Y:S02]  /*1c400*/  IMAD.MOV.U32 R43, RZ, RZ, R19 ;  /* 0x000000ffff2b7224 */ /* 0x000fe400078e0013 */
[----:B------:R-:W-:Y:S01]  /*1c410*/  @!P3 HFMA2.BF16_V2 R79, -RZ.H0_H0, RZ.H0_H0, -R5.H0_H0 ;  /* 0x200000ffff4fb231 */ /* 0x000fe20000340905 */
[----:B------:R-:W4:Y:S01]  /*1c420*/  LDL.LU.64 R166, [R1+0x1c8] ;  /* 0x0001c80001a67983 */ /* 0x000f220000300a00 */
[----:B------:R-:W-:-:S02]  /*1c430*/  SHF.R.U32.HI R2, RZ, 0x8, R2 ;  /* 0x00000008ff027819 */ /* 0x000fc40000011602 */
[----:B------:R-:W2:Y:S02]  /*1c440*/  MUFU.EX2 R19, R150 ;  /* 0x0000009600137308 */ /* 0x000ea40000000800 */
[----:B------:R-:W-:Y:S01]  /*1c450*/  LOP3.LUT R2, R2, 0xffff, RZ, 0xc0, !PT ;  /* 0x0000ffff02027812 */ /* 0x000fe200078ec0ff */
[----:B------:R-:W-:Y:S01]  /*1c460*/  @!P4 HFMA2.BF16_V2 R80, -RZ.H0_H0, RZ.H0_H0, -R198.H0_H0 ;  /* 0x200000ffff50c231 */ /* 0x000fe200003409c6 */
[----:B------:R-:W-:Y:S01]  /*1c470*/  @!P3 PRMT R5, R79, 0x5410, RZ ;  /* 0x000054104f05b816 */ /* 0x000fe200000000ff */
[----:B------:R-:W-:Y:S01]  /*1c480*/  @!P0 HFMA2.BF16_V2 R81, -RZ.H0_H0, RZ.H0_H0, -R197.H0_H0 ;  /* 0x200000ffff518231 */ /* 0x000fe200003409c5 */
[----:B------:R-:W-:Y:S01]  /*1c490*/  ISETP.LE.U32.AND P3, PT, R2, UR13, PT ;  /* 0x0000000d02007c0c */ /* 0x000fe2000bf63070 */
[----:B------:R-:W-:Y:S02]  /*1c4a0*/  IMAD.MOV.U32 R2, RZ, RZ, R189 ;  /* 0x000000ffff027224 */ /* 0x000fe400078e00bd */
[----:B------:R-:W-:Y:S01]  /*1c4b0*/  @!P1 HFMA2.BF16_V2 R83, -RZ.H0_H0, RZ.H0_H0, -R163.H0_H0 ;  /* 0x200000ffff539231 */ /* 0x000fe200003409a3 */
[----:B------:R-:W-:Y:S01]  /*1c4c0*/  ISETP.LE.U32.AND P6, PT, R9, UR13, PT ;  /* 0x0000000d09007c0c */ /* 0x000fe2000bfc3070 */
[----:B------:R-:W-:Y:S01]  /*1c4d0*/  IMAD.MOV.U32 R38, RZ, RZ, R26 ;  /* 0x000000ffff267224 */ /* 0x000fe200078e001a */
[----:B------:R-:W-:Y:S01]  /*1c4e0*/  PRMT R157, R42, 0x7632, R157 ;  /* 0x000076322a9d7816 */ /* 0x000fe2000000009d */
[----:B------:R-:W-:-:S02]  /*1c4f0*/  IMAD.MOV.U32 R41, RZ, RZ, R2 ;  /* 0x000000ffff297224 */ /* 0x000fc400078e0002 */
[----:B---3--:R-:W-:Y:S01]  /*1c500*/  FADD.FTZ R2, R3, R29 ;  /* 0x0000001d03027221 */ /* 0x008fe20000010000 */
[----:B------:R-:W-:Y:S01]  /*1c510*/  IMAD.MOV.U32 R77, RZ, RZ, R195 ;  /* 0x000000ffff4d7224 */ /* 0x000fe200078e00c3 */
[----:B------:R-:W-:Y:S01]  /*1c520*/  UIADD3 UR7, UR7, 0x1, URZ ;  /* 0x0000000107077890 */ /* 0x000fe2000fffe03f */
[----:B------:R-:W-:Y:S01]  /*1c530*/  IMAD.MOV.U32 R76, RZ, RZ, R194 ;  /* 0x000000ffff4c7224 */ /* 0x000fe200078e00c2 */
[----:B------:R3:W5:Y:S01]  /*1c540*/  LDL.LU R192, [R1+0x1c0] ;  /* 0x0001c00001c07983 */ /* 0x0007620000300800 */
[C---:B--2---:R-:W-:Y:S01]  /*1c550*/  F2FP.BF16.F32.PACK_AB R11, R19.reuse, R3 ;  /* 0x00000003130b723e */ /* 0x044fe200000010ff */
[----:B------:R-:W-:Y:S01]  /*1c560*/  FADD.FTZ R19, R19, R2 ;  /* 0x0000000213137221 */ /* 0x000fe20000010000 */
[----:B------:R-:W-:Y:S01]  /*1c570*/  IMAD.MOV.U32 R2, RZ, RZ, R41 ;  /* 0x000000ffff027224 */ /* 0x000fe200078e0029 */
[----:B------:R-:W-:Y:S01]  /*1c580*/  PRMT R41, R198, 0x5410, R197 ;  /* 0x00005410c6297816 */ /* 0x000fe200000000c5 */
[----:B------:R-:W-:Y:S01]  /*1c590*/  @!P3 HFMA2.BF16_V2 R85, -RZ.H0_H0, RZ.H0_H0, -R191.H0_H0 ;  /* 0x200000ffff55b231 */ /* 0x000fe200003409bf */
[----:B------:R-:W-:Y:S01]  /*1c5a0*/  @!P4 PRMT R198, R80, 0x5410, RZ ;  /* 0x0000541050c6c816 */ /* 0x000fe200000000ff */
[----:B------:R-:W-:Y:S01]  /*1c5b0*/  IMAD.MOV.U32 R80, RZ, RZ, R2 ;  /* 0x000000ffff507224 */ /* 0x000fe200078e0002 */
[----:B------:R-:W-:-:S02]  /*1c5c0*/  LOP3.LUT R2, R0, 0xff, RZ, 0xc0, !PT ;  /* 0x000000ff00027812 */ /* 0x000fc400078ec0ff */
[----:B------:R-:W-:Y:S01]  /*1c5d0*/  SHF.R.U32.HI R9, RZ, 0x8, R21 ;  /* 0x00000008ff097819 */ /* 0x000fe20000011615 */
[----:B------:R-:W-:Y:S01]  /*1c5e0*/  IMAD.MOV.U32 R29, RZ, RZ, R188 ;  /* 0x000000ffff1d7224 */ /* 0x000fe200078e00bc */
[----:B------:R-:W-:Y:S01]  /*1c5f0*/  ISETP.LE.U32.AND P4, PT, R2, UR13, PT ;  /* 0x0000000d02007c0c */ /* 0x000fe2000bf83070 */
[----:B------:R-:W-:Y:S01]  /*1c600*/  IMAD.MOV.U32 R2, RZ, RZ, R186 ;  /* 0x000000ffff027224 */ /* 0x000fe200078e00ba */
[----:B------:R-:W2:Y:S03]  /*1c610*/  LDL.LU.64 R194, [R1+0x1b8] ;  /* 0x0001b80001c27983 */ /* 0x000ea60000300a00 */
[----:B------:R-:W-:Y:S01]  /*1c620*/  IMAD.MOV.U32 R39, RZ, RZ, R2 ;  /* 0x000000ffff277224 */ /* 0x000fe200078e0002 */
[----:B------:R-:W-:Y:S02]  /*1c630*/  SHF.R.U32.HI R2, RZ, 0x18, R0 ;  /* 0x00000018ff027819 */ /* 0x000fe40000011600 */
[----:B------:R-:W-:-:S02]  /*1c640*/  @!P0 PRMT R197, R81, 0x5410, RZ ;  /* 0x0000541051c58816 */ /* 0x000fc400000000ff */
[----:B------:R-:W-:Y:S01]  /*1c650*/  ISETP.LE.U32.AND P0, PT, R2, UR13, PT ;  /* 0x0000000d02007c0c */ /* 0x000fe2000bf03070 */
[----:B------:R-:W-:Y:S01]  /*1c660*/  IMAD.MOV.U32 R2, RZ, RZ, R43 ;  /* 0x000000ffff027224 */ /* 0x000fe200078e002b */
[----:B------:R-:W-:Y:S01]  /*1c670*/  PRMT R43, R163, 0x5410, R193 ;  /* 0x00005410a32b7816 */ /* 0x000fe200000000c1 */
[----:B------:R-:W-:Y:S02]  /*1c680*/  @!P4 HFMA2.BF16_V2 R84, -RZ.H0_H0, RZ.H0_H0, -R196.H0_H0 ;  /* 0x200000ffff54c231 */ /* 0x000fe400003409c4 */
[----:B------:R-:W-:Y:S01]  /*1c690*/  IMAD.MOV.U32 R81, RZ, RZ, R185 ;  /* 0x000000ffff517224 */ /* 0x000fe200078e00b9 */
[----:B------:R-:W-:Y:S01]  /*1c6a0*/  @!P1 PRMT R163, R83, 0x5410, RZ ;  /* 0x0000541053a39816 */ /* 0x000fe200000000ff */
[----:B------:R-:W-:Y:S02]  /*1c6b0*/  IMAD.MOV.U32 R3, RZ, RZ, R187 ;  /* 0x000000ffff037224 */ /* 0x000fe400078e00bb */
[----:B------:R-:W-:Y:S01]  /*1c6c0*/  IMAD.MOV.U32 R83, RZ, RZ, R106 ;  /* 0x000000ffff537224 */ /* 0x000fe200078e006a */
[----:B------:R-:W-:Y:S01]  /*1c6d0*/  PRMT R106, R196, 0x5410, R191 ;  /* 0x00005410c46a7816 */ /* 0x000fe200000000bf */
[----:B------:R-:W-:Y:S01]  /*1c6e0*/  IMAD.MOV.U32 R30, RZ, RZ, R81 ;  /* 0x000000ffff1e7224 */ /* 0x000fe200078e0051 */
[----:B------:R-:W-:Y:S01]  /*1c6f0*/  @!P4 PRMT R196, R84, 0x5410, RZ ;  /* 0x0000541054c4c816 */ /* 0x000fe200000000ff */
[----:B------:R-:W-:-:S02]  /*1c700*/  IMAD.MOV.U32 R84, RZ, RZ, R2 ;  /* 0x000000ffff547224 */ /* 0x000fc400078e0002 */
[----:B------:R-:W-:Y:S01]  /*1c710*/  IMAD.MOV.U32 R81, RZ, RZ, R3 ;  /* 0x000000ffff517224 */ /* 0x000fe200078e0003 */
[----:B------:R-:W-:Y:S01]  /*1c720*/  SHF.R.U32.HI R0, RZ, 0x10, R0 ;  /* 0x00000010ff007819 */ /* 0x000fe20000011600 */
[----:B------:R-:W-:Y:S01]  /*1c730*/  IMAD.WIDE.U32 R2, R16, -0x2daee0ad, RZ ;  /* 0xd2511f5310027825 */ /* 0x000fe200078e00ff */
[----:B------:R-:W-:-:S03]  /*1c740*/  LOP3.LUT R9, R9, 0xffff, RZ, 0xc0, !PT ;  /* 0x0000ffff09097812 */ /* 0x000fc600078ec0ff */
[----:B------:R-:W-:Y:S01]  /*1c750*/  @!P0 HFMA2.BF16_V2 R86, -RZ.H0_H0, RZ.H0_H0, -R162.H0_H0 ;  /* 0x200000ffff568231 */ /* 0x000fe200003409a2 */
[----:B------:R-:W-:Y:S01]  /*1c760*/  @!P3 PRMT R191, R85, 0x5410, RZ ;  /* 0x0000541055bfb816 */ /* 0x000fe200000000ff */
[----:B------:R-:W-:Y:S01]  /*1c770*/  IMAD.MOV.U32 R85, RZ, RZ, R20 ;  /* 0x000000ffff557224 */ /* 0x000fe200078e0014 */
[----:B------:R-:W-:Y:S02]  /*1c780*/  LOP3.LUT R0, R0, 0xff, RZ, 0xc0, !PT ;  /* 0x000000ff00007812 */ /* 0x000fe400078ec0ff */
[C---:B------:R-:W-:Y:S02]  /*1c790*/  LOP3.LUT R26, R2.reuse, 0xff, RZ, 0xc0, !PT ;  /* 0x000000ff021a7812 */ /* 0x040fe400078ec0ff */
[----:B------:R-:W-:Y:S02]  /*1c7a0*/  LOP3.LUT R21, R2, 0xffff, RZ, 0xc0, !PT ;  /* 0x0000ffff02157812 */ /* 0x000fe400078ec0ff */
[--C-:B------:R-:W-:Y:S02]  /*1c7b0*/  SHF.R.U32.HI R20, RZ, 0x10, R2.reuse ;  /* 0x00000010ff147819 */ /* 0x100fe40000011602 */
[----:B------:R-:W-:-:S02]  /*1c7c0*/  SHF.R.U32.HI R16, RZ, 0x18, R2 ;  /* 0x00000018ff107819 */ /* 0x000fc40000011602 */
[----:B------:R-:W-:Y:S01]  /*1c7d0*/  ISETP.LE.U32.AND P1, PT, R9, UR13, PT ;  /* 0x0000000d09007c0c */ /* 0x000fe2000bf23070 */
[----:B------:R-:W-:Y:S01]  /*1c7e0*/  IMAD.MOV.U32 R9, RZ, RZ, R105 ;  /* 0x000000ffff097224 */ /* 0x000fe200078e0069 */
[----:B------:R-:W-:Y:S02]  /*1c7f0*/  LOP3.LUT R2, R25, 0xff, RZ, 0xc0, !PT ;  /* 0x000000ff19027812 */ /* 0x000fe400078ec0ff */
[----:B------:R-:W-:Y:S02]  /*1c800*/  PRMT R105, R161, 0x5410, R162 ;  /* 0x00005410a1697816 */ /* 0x000fe400000000a2 */
[----:B------:R-:W-:Y:S02]  /*1c810*/  ISETP.LE.U32.AND P2, PT, R0, UR13, PT ;  /* 0x0000000d00007c0c */ /* 0x000fe4000bf43070 */
[----:B------:R-:W-:Y:S02]  /*1c820*/  @!P0 PRMT R162, R86, 0x5410, RZ ;  /* 0x0000541056a28816 */ /* 0x000fe400000000ff */
[----:B------:R-:W-:-:S02]  /*1c830*/  ISETP.LE.U32.AND P0, PT, R2, UR13, PT ;  /* 0x0000000d02007c0c */ /* 0x000fc4000bf03070 */
[----:B------:R-:W-:-:S04]  /*1c840*/  LOP3.LUT R2, R17, 0xff, RZ, 0xc0, !PT ;  /* 0x000000ff11027812 */ /* 0x000fc800078ec0ff */
[----:B------:R-:W-:Y:S02]  /*1c850*/  ISETP.LE.U32.AND P3, PT, R2, UR13, PT ;  /* 0x0000000d02007c0c */ /* 0x000fe4000bf63070 */
[----:B------:R-:W-:Y:S02]  /*1c860*/  LOP3.LUT R2, R6, 0xffff, RZ, 0xc0, !PT ;  /* 0x0000ffff06027812 */ /* 0x000fe400078ec0ff */
[----:B------:R-:W-:Y:S01]  /*1c870*/  LOP3.LUT R0, R3, UR20, R10, 0x96, !PT ;  /* 0x0000001403007c12 */ /* 0x000fe2000f8e960a */
[----:B------:R-:W-:Y:S01]  /*1c880*/  FADD.FTZ R10, R158, R23 ;  /* 0x000000179e0a7221 */ /* 0x000fe20000010000 */
[----:B------:R-:W-:Y:S01]  /*1c890*/  SHF.R.U32.HI R2, RZ, 0x8, R2 ;  /* 0x00000008ff027819 */ /* 0x000fe20000011602 */
[----:B------:R-:W-:Y:S01]  /*1c8a0*/  MUFU.EX2 R17, R151 ;  /* 0x0000009700117308 */ /* 0x000fe20000000800 */
[----:B------:R-:W-:Y:S01]  /*1c8b0*/  @!P2 HFMA2.BF16_V2 R87, -RZ.H0_H0, RZ.H0_H0, -R161.H0_H0 ;  /* 0x200000ffff57a231 */ /* 0x000fe200003409a1 */
[----:B------:R-:W-:Y:S02]  /*1c8c0*/  PRMT R158, R42, 0x7610, R158 ;  /* 0x000076102a9e7816 */ /* 0x000fe4000000009e */
[----:B------:R-:W-:-:S04]  /*1c8d0*/  LOP3.LUT R2, R2, 0xffff, RZ, 0xc0, !PT ;  /* 0x0000ffff02027812 */ /* 0x000fc800078ec0ff */
[----:B------:R-:W1:Y:S01]  /*1c8e0*/  MUFU.EX2 R23, R153 ;  /* 0x0000009900177308 */ /* 0x000e620000000800 */
[----:B------:R-:W-:Y:S01]  /*1c8f0*/  @!P5 PRMT R193, R82, 0x5410, RZ ;  /* 0x0000541052c1d816 */ /* 0x000fe200000000ff */
[----:B------:R-:W-:Y:S01]  /*1c900*/  @!P0 HFMA2.BF16_V2 R91, -RZ.H0_H0, RZ.H0_H0, -R158.H0_H0 ;  /* 0x200000ffff5b8231 */ /* 0x000fe2000034099e */
[----:B------:R-:W-:Y:S02]  /*1c910*/  @!P2 PRMT R161, R87, 0x5410, RZ ;  /* 0x0000541057a1a816 */ /* 0x000fe400000000ff */
[----:B------:R-:W-:Y:S02]  /*1c920*/  ISETP.LE.U32.AND P5, PT, R27, UR13, PT ;  /* 0x0000000d1b007c0c */ /* 0x000fe4000bfa3070 */
[----:B------:R-:W-:Y:S02]  /*1c930*/  ISETP.LE.U32.AND P2, PT, R2, UR13, PT ;  /* 0x0000000d02007c0c */ /* 0x000fe4000bf43070 */
[----:B------:R-:W-:Y:S02]  /*1c940*/  LOP3.LUT R2, R6, 0xff, RZ, 0xc0, !PT ;  /* 0x000000ff06027812 */ /* 0x000fe400078ec0ff */
[----:B------:R-:W-:-:S02]  /*1c950*/  PRMT R27, R158, 0x5410, R157 ;  /* 0x000054109e1b7816 */ /* 0x000fc4000000009d */
[----:B------:R-:W-:Y:S02]  /*1c960*/  @!P0 PRMT R158, R91, 0x5410, RZ ;  /* 0x000054105b9e8816 */ /* 0x000fe400000000ff */
[----:B------:R-:W-:Y:S02]  /*1c970*/  ISETP.LE.U32.AND P0, PT, R2, UR13, PT ;  /* 0x0000000d02007c0c */ /* 0x000fe4000bf03070 */
[C---:B------:R-:W-:Y:S02]  /*1c980*/  PRMT R160, R11.reuse, 0x7610, R160 ;  /* 0x000076100ba07816 */ /* 0x040fe400000000a0 */
[----:B------:R-:W-:Y:S02]  /*1c990*/  PRMT R159, R11, 0x7632, R159 ;  /* 0x000076320b9f7816 */ /* 0x000fe4000000009f */
[----:B-1----:R-:W-:Y:S01]  /*1c9a0*/  F2FP.BF16.F32.PACK_AB R3, R23, R17 ;  /* 0x000000111703723e */ /* 0x002fe200000010ff */
[----:B------:R-:W-:Y:S01]  /*1c9b0*/  @!P5 HFMA2.BF16_V2 R89, -RZ.H0_H0, RZ.H0_H0, -R160.H0_H0 ;  /* 0x200000ffff59d231 */ /* 0x000fe200003409a0 */
[----:B------:R-:W-:Y:S01]  /*1c9c0*/  SHF.R.U32.HI R2, RZ, 0x18, R6 ;  /* 0x00000018ff027819 */ /* 0x000fe20000011606 */
[----:B------:R-:W-:Y:S01]  /*1c9d0*/  @!P1 HFMA2.BF16_V2 R88, -RZ.H0_H0, RZ.H0_H0, -R159.H0_H0 ;  /* 0x200000ffff589231 */ /* 0x000fe2000034099f */
[----:B------:R-:W-:Y:S01]  /*1c9e0*/  PRMT R156, R3, 0x7610, R156 ;  /* 0x00007610039c7816 */ /* 0x000fe2000000009c */
[----:B------:R-:W-:-:S02]  /*1c9f0*/  IMAD.MOV.U32 R79, RZ, RZ, R190 ;  /* 0x000000ffff4f7224 */ /* 0x000fc400078e00be */
[----:B------:R-:W-:Y:S02]  /*1ca00*/  IMAD.MOV.U32 R86, RZ, RZ, R38 ;  /* 0x000000ffff567224 */ /* 0x000fe400078e0026 */
[----:B------:R-:W-:Y:S01]  /*1ca10*/  IMAD.MOV.U32 R25, RZ, RZ, R104 ;  /* 0x000000ffff197224 */ /* 0x000fe200078e0068 */
[----:B------:R-:W-:Y:S01]  /*1ca20*/  PRMT R104, R160, 0x5410, R159 ;  /* 0x00005410a0687816 */ /* 0x000fe2000000009f */
[----:B------:R-:W-:Y:S01]  /*1ca30*/  IMAD.MOV.U32 R38, RZ, RZ, R30 ;  /* 0x000000ffff267224 */ /* 0x000fe200078e001e */
[----:B------:R-:W-:Y:S01]  /*1ca40*/  @!P5 PRMT R160, R89, 0x5410, RZ ;  /* 0x0000541059a0d816 */ /* 0x000fe200000000ff */
[----:B------:R-:W-:Y:S01]  /*1ca50*/  IMAD.MOV.U32 R30, RZ, RZ, R39 ;  /* 0x000000ffff1e7224 */ /* 0x000fe200078e0027 */
[----:B------:R-:W-:Y:S01]  /*1ca60*/  @!P1 PRMT R159, R88, 0x5410, RZ ;  /* 0x00005410589f9816 */ /* 0x000fe200000000ff */
[----:B------:R-:W-:Y:S02]  /*1ca70*/  IMAD.MOV.U32 R39, RZ, RZ, R29 ;  /* 0x000000ffff277224 */ /* 0x000fe400078e001d */
[----:B------:R-:W-:Y:S01]  /*1ca80*/  @!P0 HFMA2.BF16_V2 R93, -RZ.H0_H0, RZ.H0_H0, -R156.H0_H0 ;  /* 0x200000ffff5d8231 */ /* 0x000fe2000034099c */
[----:B------:R-:W-:Y:S01]  /*1ca90*/  PRMT R155, R3, 0x7632, R155 ;  /* 0x00007632039b7816 */ /* 0x000fe2000000009b */
[----:B------:R-:W-:Y:S01]  /*1caa0*/  IMAD.MOV.U32 R89, RZ, RZ, R9 ;  /* 0x000000ffff597224 */ /* 0x000fe200078e0009 */
[----:B------:R-:W-:Y:S01]  /*1cab0*/  ISETP.LE.U32.AND P1, PT, R2, UR13, PT ;  /* 0x0000000d02007c0c */ /* 0x000fe2000bf23070 */
[----:B------:R-:W-:Y:S01]  /*1cac0*/  IMAD.MOV.U32 R29, RZ, RZ, R79 ;  /* 0x000000ffff1d7224 */ /* 0x000fe200078e004f */
[----:B------:R-:W-:Y:S01]  /*1cad0*/  MUFU.EX2 R2, R52 ;  /* 0x0000003400027308 */ /* 0x000fe20000000800 */
[----:B------:R-:W-:Y:S01]  /*1cae0*/  IMAD.MOV.U32 R79, RZ, RZ, R110 ;  /* 0x000000ffff4f7224 */ /* 0x000fe200078e006e */
[----:B------:R-:W-:Y:S01]  /*1caf0*/  ISETP.LE.U32.AND P5, PT, R28, UR13, PT ;  /* 0x0000000d1c007c0c */ /* 0x000fe2000bfa3070 */
[----:B------:R-:W-:Y:S01]  /*1cb00*/  IMAD.MOV.U32 R110, RZ, RZ, R123 ;  /* 0x000000ffff6e7224 */ /* 0x000fe200078e007b */
[----:B------:R-:W-:Y:S01]  /*1cb10*/  PRMT R123, R156, 0x5410, R155 ;  /* 0x000054109c7b7816 */ /* 0x000fe2000000009b */
[----:B------:R-:W-:-:S02]  /*1cb20*/  IMAD.MOV.U32 R91, RZ, RZ, R233 ;  /* 0x000000ffff5b7224 */ /* 0x000fc400078e00e9 */
[----:B------:R-:W-:Y:S01]  /*1cb30*/  IMAD.MOV.U32 R87, RZ, RZ, R80 ;  /* 0x000000ffff577224 */ /* 0x000fe200078e0050 */
[----:B------:R-:W1:Y:S01]  /*1cb40*/  MUFU.EX2 R9, R53 ;  /* 0x0000003500097308 */ /* 0x000e620000000800 */
[----:B------:R-:W-:Y:S01]  /*1cb50*/  @!P0 PRMT R156, R93, 0x5410, RZ ;  /* 0x000054105d9c8816 */ /* 0x000fe200000000ff */
[----:B------:R-:W-:Y:S02]  /*1cb60*/  IMAD.MOV.U32 R93, RZ, RZ, R77 ;  /* 0x000000ffff5d7224 */ /* 0x000fe400078e004d */
[----:B------:R-:W-:Y:S01]  /*1cb70*/  FADD.FTZ R11, R148, R18 ;  /* 0x00000012940b7221 */ /* 0x000fe20000010000 */
[----:B------:R-:W-:Y:S01]  /*1cb80*/  IMAD.MOV.U32 R77, RZ, RZ, R174 ;  /* 0x000000ffff4d7224 */ /* 0x000fe200078e00ae */
[----:B------:R-:W-:Y:S01]  /*1cb90*/  SHF.R.U32.HI R3, RZ, 0x10, R6 ;  /* 0x00000010ff037819 */ /* 0x000fe20000011606 */
[----:B------:R-:W-:Y:S01]  /*1cba0*/  IMAD.MOV.U32 R82, RZ, RZ, R184 ;  /* 0x000000ffff527224 */ /* 0x000fe200078e00b8 */
[----:B------:R3:W5:Y:S01]  /*1cbb0*/  LDL.LU R190, [R1+0x1b4] ;  /* 0x0001b40001be7983 */ /* 0x0007620000300800 */
[----:B------:R-:W-:Y:S01]  /*1cbc0*/  MUFU.EX2 R174, R154 ;  /* 0x0000009a00ae7308 */ /* 0x000fe20000000800 */
[----:B------:R-:W-:-:S07]  /*1cbd0*/  LOP3.LUT R3, R3, 0xff, RZ, 0xc0, !PT ;  /* 0x000000ff03037812 */ /* 0x000fce00078ec0ff */
[----:B------:R-:W3:Y:S01]  /*1cbe0*/  MUFU.EX2 R53, R229 ;  /* 0x000000e500357308 */ /* 0x000ee20000000800 */
[----:B------:R-:W-:Y:S01]  /*1cbf0*/  @!P5 HFMA2.BF16_V2 R90, -RZ.H0_H0, RZ.H0_H0, -R157.H0_H0 ;  /* 0x200000ffff5ad231 */ /* 0x000fe2000034099d */
[----:B------:R-:W-:Y:S01]  /*1cc00*/  ISETP.LE.U32.AND P0, PT, R3, UR13, PT ;  /* 0x0000000d03007c0c */ /* 0x000fe2000bf03070 */
[----:B------:R-:W-:Y:S01]  /*1cc10*/  IMAD.MOV.U32 R80, RZ, RZ, R78 ;  /* 0x000000ffff507224 */ /* 0x000fe200078e004e */
[----:B-1----:R-:W-:-:S04]  /*1cc20*/  F2FP.BF16.F32.PACK_AB R3, R9, R2 ;  /* 0x000000020903723e */ /* 0x002fc800000010ff */
[----:B------:R-:W-:Y:S01]  /*1cc30*/  MUFU.EX2 R233, R54 ;  /* 0x0000003600e97308 */ /* 0x000fe20000000800 */
[----:B------:R-:W-:Y:S01]  /*1cc40*/  @!P5 PRMT R157, R90, 0x5410, RZ ;  /* 0x000054105a9dd816 */ /* 0x000fe200000000ff */
[----:B------:R-:W-:Y:S01]  /*1cc50*/  IMAD.MOV.U32 R28, RZ, RZ, R89 ;  /* 0x000000ffff1c7224 */ /* 0x000fe200078e0059 */
[----:B------:R-:W-:Y:S01]  /*1cc60*/  ISETP.LE.U32.AND P5, PT, R16, UR13, PT ;  /* 0x0000000d10007c0c */ /* 0x000fe2000bfa3070 */
[----:B------:R-:W-:Y:S01]  /*1cc70*/  FADD.FTZ R16, R2, R45 ;  /* 0x0000002d02107221 */ /* 0x000fe20000010000 */
[----:B------:R-:W-:Y:S01]  /*1cc80*/  PRMT R153, R3, 0x7632, R153 ;  /* 0x0000763203997816 */ /* 0x000fe20000000099 */
[----:B------:R-:W-:Y:S02]  /*1cc90*/  IMAD.MOV.U32 R90, RZ, RZ, R232 ;  /* 0x000000ffff5a7224 */ /* 0x000fe400078e00e8 */
[----:B------:R-:W-:Y:S02]  /*1cca0*/  @!P2 HFMA2.BF16_V2 R92, -RZ.H0_H0, RZ.H0_H0, -R155.H0_H0 ;  /* 0x200000ffff5ca231 */ /* 0x000fe4000034099b */
[----:B------:R-:W-:Y:S01]  /*1ccb0*/  IMAD.MOV.U32 R88, RZ, RZ, R85 ;  /* 0x000000ffff587224 */ /* 0x000fe200078e0055 */
[----:B---3--:R-:W-:Y:S01]  /*1ccc0*/  F2FP.BF16.F32.PACK_AB R2, R53, R174 ;  /* 0x000000ae3502723e */ /* 0x008fe200000010ff */
[----:B------:R-:W1:Y:S01]  /*1ccd0*/  MUFU.EX2 R232, R61 ;  /* 0x0000003d00e87308 */ /* 0x000e620000000800 */
[----:B------:R-:W-:Y:S01]  /*1cce0*/  PRMT R154, R3, 0x7610, R154 ;  /* 0x00007610039a7816 */ /* 0x000fe2000000009a */
[----:B------:R-:W-:Y:S01]  /*1ccf0*/  @!P1 HFMA2.BF16_V2 R94, -RZ.H0_H0, RZ.H0_H0, -R153.H0_H0 ;  /* 0x200000ffff5e9231 */ /* 0x000fe20000340999 */
[C---:B------:R-:W-:Y:S01]  /*1cd00*/  PRMT R152, R2.reuse, 0x7610, R152 ;  /* 0x0000761002987816 */ /* 0x040fe20000000098 */
[----:B------:R-:W-:Y:S01]  /*1cd10*/  FADD.FTZ R6, R17, R19 ;  /* 0x0000001311067221 */ /* 0x000fe20000010000 */
[----:B------:R-:W-:Y:S01]  /*1cd20*/  PRMT R151, R2, 0x7632, R151 ;  /* 0x0000763202977816 */ /* 0x000fe20000000097 */
[----:B------:R-:W-:Y:S01]  /*1cd30*/  IMAD.MOV.U32 R78, RZ, RZ, R122 ;  /* 0x000000ffff4e7224 */ /* 0x000fe200078e007a */
[----:B------:R-:W-:Y:S01]  /*1cd40*/  LOP3.LUT R2, R20, 0xff, RZ, 0xc0, !PT ;  /* 0x000000ff14027812 */ /* 0x000fe200078ec0ff */
[----:B------:R-:W-:Y:S01]  /*1cd50*/  FADD.FTZ R176, R176, R11 ;  /* 0x0000000bb0b07221 */ /* 0x000fe20000010000 */
[----:B------:R-:W-:Y:S01]  /*1cd60*/  PRMT R122, R154, 0x5410, R153 ;  /* 0x000054109a7a7816 */ /* 0x000fe20000000099 */
[----:B------:R3:W5:Y:S01]  /*1cd70*/  LDL.LU R189, [R1+0x1b0] ;  /* 0x0001b00001bd7983 */ /* 0x0007620000300800 */
[----:B------:R-:W-:-:S02]  /*1cd80*/  @!P1 PRMT R153, R94, 0x5410, RZ ;  /* 0x000054105e999816 */ /* 0x000fc400000000ff */
[----:B------:R-:W-:Y:S02]  /*1cd90*/  ISETP.LE.U32.AND P1, PT, R2, UR13, PT ;  /* 0x0000000d02007c0c */ /* 0x000fe4000bf23070 */
[----:B------:R-:W-:Y:S01]  /*1cda0*/  SHF.R.U32.HI R3, RZ, 0x8, R22 ;  /* 0x00000008ff037819 */ /* 0x000fe20000011616 */
[----:B------:R-:W-:Y:S01]  /*1cdb0*/  @!P0 HFMA2.BF16_V2 R95, -RZ.H0_H0, RZ.H0_H0, -R154.H0_H0 ;  /* 0x200000ffff5f8231 */ /* 0x000fe2000034099a */
[----:B------:R-:W-:Y:S01]  /*1cdc0*/  SHF.R.U32.HI R2, RZ, 0x10, R0 ;  /* 0x00000010ff027819 */ /* 0x000fe20000011600 */
[----:B------:R-:W-:Y:S01]  /*1cdd0*/  IMAD.MOV.U32 R89, RZ, RZ, R173 ;  /* 0x000000ffff597224 */ /* 0x000fe200078e00ad */
[----:B------:R-:W-:Y:S02]  /*1cde0*/  LOP3.LUT R3, R3, 0xffff, RZ, 0xc0, !PT ;  /* 0x0000ffff03037812 */ /* 0x000fe400078ec0ff */
[----:B------:R-:W-:Y:S01]  /*1cdf0*/  @!P2 PRMT R155, R92, 0x5410, RZ ;  /* 0x000054105c9ba816 */ /* 0x000fe200000000ff */
[----:B------:R-:W-:Y:S01]  /*1ce00*/  IMAD.MOV.U32 R85, RZ, RZ, R111 ;  /* 0x000000ffff557224 */ /* 0x000fe200078e006f */
[----:B------:R-:W-:Y:S01]  /*1ce10*/  LOP3.LUT R2, R2, 0xff, RZ, 0xc0, !PT ;  /* 0x000000ff02027812 */ /* 0x000fe200078ec0ff */
[----:B------:R-:W-:Y:S01]  /*1ce20*/  @!P6 HFMA2.BF16_V2 R97, -RZ.H0_H0, RZ.H0_H0, -R152.H0_H0 ;  /* 0x200000ffff61e231 */ /* 0x000fe20000340998 */
[----:B------:R-:W-:Y:S01]  /*1ce30*/  @!P0 PRMT R154, R95, 0x5410, RZ ;  /* 0x000054105f9a8816 */ /* 0x000fe200000000ff */
[----:B------:R-:W-:Y:S01]  /*1ce40*/  MUFU.EX2 R229, R227 ;  /* 0x000000e300e57308 */ /* 0x000fe20000000800 */
[----:B------:R-:W-:Y:S01]  /*1ce50*/  ISETP.LE.U32.AND P0, PT, R3, UR13, PT ;  /* 0x0000000d03007c0c */ /* 0x000fe2000bf03070 */
[----:B------:R-:W-:Y:S01]  /*1ce60*/  IMAD.MOV.U32 R19, RZ, RZ, R93 ;  /* 0x000000ffff137224 */ /* 0x000fe200078e005d */
[----:B------:R-:W-:Y:S01]  /*1ce70*/  ISETP.LE.U32.AND P4, PT, R2, UR13, PT ;  /* 0x0000000d02007c0c */ /* 0x000fe2000bf83070 */
[----:B------:R3:W5:Y:S01]  /*1ce80*/  LDL.LU R188, [R1+0x1ac] ;  /* 0x0001ac0001bc7983 */ /* 0x0007620000300800 */
[----:B-1----:R-:W-:-:S03]  /*1ce90*/  F2FP.BF16.F32.PACK_AB R2, R232, R233 ;  /* 0x000000e9e802723e */ /* 0x002fc600000010ff */
[----:B------:R-:W-:Y:S01]  /*1cea0*/  MUFU.EX2 R173, R231 ;  /* 0x000000e700ad7308 */ /* 0x000fe20000000800 */
[----:B------:R-:W-:-:S07]  /*1ceb0*/  PRMT R150, R2, 0x7610, R150 ;  /* 0x0000761002967816 */ /* 0x000fce0000000096 */
[----:B------:R-:W1:Y:S01]  /*1cec0*/  MUFU.EX2 R94, R235 ;  /* 0x000000eb005e7308 */ /* 0x000e620000000800 */
[----:B------:R-:W-:Y:S01]  /*1ced0*/  PRMT R149, R2, 0x7632, R149 ;  /* 0x0000763202957816 */ /* 0x000fe20000000095 */
[----:B------:R-:W-:Y:S01]  /*1cee0*/  @!P0 HFMA2.BF16_V2 R96, -RZ.H0_H0, RZ.H0_H0, -R151.H0_H0 ;  /* 0x200000ffff608231 */ /* 0x000fe20000340997 */
[----:B------:R-:W-:Y:S01]  /*1cef0*/  SHF.R.U32.HI R2, RZ, 0x8, R21 ;  /* 0x00000008ff027819 */ /* 0x000fe20000011615 */
[----:B------:R-:W-:Y:S02]  /*1cf00*/  IMAD.MOV.U32 R92, RZ, RZ, R76 ;  /* 0x000000ffff5c7224 */ /* 0x000fe400078e004c */
[----:B------:R-:W-:Y:S01]  /*1cf10*/  IMAD.MOV.U32 R42, RZ, RZ, R89 ;  /* 0x000000ffff2a7224 */ /* 0x000fe200078e0059 */
[----:B------:R-:W-:Y:S01]  /*1cf20*/  LOP3.LUT R2, R2, 0xffff, RZ, 0xc0, !PT ;  /* 0x0000ffff02027812 */ /* 0x000fe200078ec0ff */
[----:B------:R-:W-:Y:S01]  /*1cf30*/  IMAD.MOV.U32 R76, RZ, RZ, R110 ;  /* 0x000000ffff4c7224 */ /* 0x000fe200078e006e */
[----:B------:R-:W-:Y:S01]  /*1cf40*/  MUFU.EX2 R22, R182 ;  /* 0x000000b600167308 */ /* 0x000fe20000000800 */
[----:B------:R-:W-:Y:S01]  /*1cf50*/  IMAD.MOV.U32 R93, RZ, RZ, R91 ;  /* 0x000000ffff5d7224 */ /* 0x000fe200078e005b */
[----:B------:R-:W-:Y:S01]  /*1cf60*/  ISETP.LE.U32.AND P2, PT, R2, UR13, PT ;  /* 0x0000000d02007c0c */ /* 0x000fe2000bf43070 */
[----:B------:R-:W-:Y:S01]  /*1cf70*/  IMAD.MOV.U32 R89, RZ, RZ, R87 ;  /* 0x000000ffff597224 */ /* 0x000fe200078e0057 */
[----:B------:R-:W-:Y:S01]  /*1cf80*/  LOP3.LUT R2, R0, 0xff, RZ, 0xc0, !PT ;  /* 0x000000ff00027812 */ /* 0x000fe200078ec0ff */
[----:B------:R-:W-:Y:S01]  /*1cf90*/  IMAD.MOV.U32 R87, RZ, RZ, R39 ;  /* 0x000000ffff577224 */ /* 0x000fe200078e0027 */
[----:B------:R-:W-:Y:S01]  /*1cfa0*/  PRMT R110, R152, 0x5410, R151 ;  /* 0x00005410986e7816 */ /* 0x000fe20000000097 */
[----:B------:R-:W-:Y:S01]  /*1cfb0*/  @!P3 HFMA2.BF16_V2 R99, -RZ.H0_H0, RZ.H0_H0, -R150.H0_H0 ;  /* 0x200000ffff63b231 */ /* 0x000fe20000340996 */
[----:B------:R-:W-:Y:S01]  /*1cfc0*/  @!P0 PRMT R151, R96, 0x5410, RZ ;  /* 0x0000541060978816 */ /* 0x000fe200000000ff */
[----:B------:R-:W-:Y:S01]  /*1cfd0*/  IMAD.MOV.U32 R39, RZ, RZ, R79 ;  /* 0x000000ffff277224 */ /* 0x000fe200078e004f */
[----:B------:R-:W-:Y:S01]  /*1cfe0*/  ISETP.LE.U32.AND P0, PT, R2, UR13, PT ;  /* 0x0000000d02007c0c */ /* 0x000fe2000bf03070 */
[----:B------:R-:W-:Y:S01]  /*1cff0*/  IMAD.MOV.U32 R79, RZ, RZ, R78 ;  /* 0x000000ffff4f7224 */ /* 0x000fe200078e004e */
[----:B------:R-:W-:Y:S01]  /*1d000*/  SHF.R.U32.HI R2, RZ, 0x18, R0 ;  /* 0x00000018ff027819 */ /* 0x000fe20000011600 */
[----:B------:R-:W-:Y:S01]  /*1d010*/  IMAD.MOV.U32 R78, RZ, RZ, R77 ;  /* 0x000000ffff4e7224 */ /* 0x000fe200078e004d */
[----:B------:R-:W-:Y:S01]  /*1d020*/  PRMT R111, R150, 0x5410, R149 ;  /* 0x00005410966f7816 */ /* 0x000fe20000000095 */
[----:B------:R-:W-:Y:S01]  /*1d030*/  IMAD.MOV.U32 R77, RZ, RZ, R76 ;  /* 0x000000ffff4d7224 */ /* 0x000fe200078e004c */
[----:B------:R-:W-:Y:S01]  /*1d040*/  @!P3 PRMT R150, R99, 0x5410, RZ ;  /* 0x000054106396b816 */ /* 0x000fe200000000ff */
[----:B------:R-:W-:Y:S01]  /*1d050*/  IMAD.MOV.U32 R76, RZ, RZ, R60 ;  /* 0x000000ffff4c7224 */ /* 0x000fe200078e003c */
[----:B------:R3:W-:Y:S01]  /*1d060*/  MUFU.EX2 R231, R62 ;  /* 0x0000003e00e77308 */ /* 0x0007e20000000800 */
[----:B------:R-:W-:Y:S01]  /*1d070*/  ISETP.LE.U32.AND P3, PT, R2, UR13, PT ;  /* 0x0000000d02007c0c */ /* 0x000fe2000bf63070 */
[----:B------:R-:W-:Y:S01]  /*1d080*/  FADD.FTZ R3, R183, R10 ;  /* 0x0000000ab7037221 */ /* 0x000fe20000010000 */
[----:B-1----:R-:W-:Y:S01]  /*1d090*/  F2FP.BF16.F32.PACK_AB R2, R94, R173 ;  /* 0x000000ad5e02723e */ /* 0x002fe200000010ff */
[----:B------:R-:W-:Y:S01]  /*1d0a0*/  IMAD.MOV.U32 R95, RZ, RZ, R30 ;  /* 0x000000ffff5f7224 */ /* 0x000fe200078e001e */
[----:B------:R1:W5:Y:S03]  /*1d0b0*/  LDL.LU R187, [R1+0x1a8] ;  /* 0x0001a80001bb7983 */ /* 0x0003660000300800 */
[----:B------:R-:W-:Y:S01]  /*1d0c0*/  MUFU.EX2 R60, R234 ;  /* 0x000000ea003c7308 */ /* 0x000fe20000000800 */
[----:B------:R-:W-:-:S02]  /*1d0d0*/  LOP3.LUT R0, R0, 0xffff, RZ, 0xc0, !PT ;  /* 0x0000ffff00007812 */ /* 0x000fc400078ec0ff */
[C---:B------:R-:W-:Y:S02]  /*1d0e0*/  PRMT R148, R2.reuse, 0x7610, R148 ;  /* 0x0000761002947816 */ /* 0x040fe40000000094 */
[----:B------:R-:W-:Y:S02]  /*1d0f0*/  PRMT R147, R2, 0x7632, R147 ;  /* 0x0000763202937816 */ /* 0x000fe40000000093 */
[----:B------:R-:W-:Y:S01]  /*1d100*/  @!P6 PRMT R152, R97, 0x5410, RZ ;  /* 0x000054106198e816 */ /* 0x000fe200000000ff */
[----:B------:R-:W1:Y:S01]  /*1d110*/  MUFU.EX2 R234, R146 ;  /* 0x0000009200ea7308 */ /* 0x000e620000000800 */
[----:B------:R-:W-:Y:S01]  /*1d120*/  SHF.R.U32.HI R0, RZ, 0x8, R0 ;  /* 0x00000008ff007819 */ /* 0x000fe20000011600 */
[----:B------:R-:W-:Y:S01]  /*1d130*/  @!P0 HFMA2.BF16_V2 R100, -RZ.H0_H0, RZ.H0_H0, -R148.H0_H0 ;  /* 0x200000ffff648231 */ /* 0x000fe20000340994 */
[----:B------:R-:W-:Y:S01]  /*1d140*/  PRMT R45, R148, 0x5410, R147 ;  /* 0x00005410942d7816 */ /* 0x000fe20000000093 */
[----:B------:R-:W-:Y:S01]  /*1d150*/  IMAD.MOV.U32 R99, RZ, RZ, R140 ;  /* 0x000000ffff637224 */ /* 0x000fe200078e008c */
[----:B------:R-:W-:Y:S01]  /*1d160*/  LOP3.LUT R0, R0, 0xffff, RZ, 0xc0, !PT ;  /* 0x0000ffff00007812 */ /* 0x000fe200078ec0ff */
[----:B------:R-:W-:Y:S01]  /*1d170*/  IMAD.MOV.U32 R54, RZ, RZ, R39 ;  /* 0x000000ffff367224 */ /* 0x000fe200078e0027 */
[----:B------:R-:W-:Y:S01]  /*1d180*/  @!P0 PRMT R148, R100, 0x5410, RZ ;  /* 0x0000541064948816 */ /* 0x000fe200000000ff */
[----:B------:R-:W-:Y:S01]  /*1d190*/  IMAD.MOV.U32 R18, RZ, RZ, R92 ;  /* 0x000000ffff127224 */ /* 0x000fe200078e005c */
[----:B------:R-:W-:Y:S01]  /*1d1a0*/  ISETP.LE.U32.AND P0, PT, R0, UR13, PT ;  /* 0x0000000d00007c0c */ /* 0x000fe2000bf03070 */
[----:B---3--:R-:W-:Y:S01]  /*1d1b0*/  FADD.FTZ R62, R9, R16 ;  /* 0x00000010093e7221 */ /* 0x008fe20000010000 */
[----:B------:R-:W-:Y:S01]  /*1d1c0*/  FADD.FTZ R52, R181, R3 ;  /* 0x00000003b5347221 */ /* 0x000fe20000010000 */
[----:B------:R-:W-:Y:S01]  /*1d1d0*/  IMAD.MOV.U32 R30, RZ, RZ, R252 ;  /* 0x000000ffff1e7224 */ /* 0x000fe200078e00fc */
[----:B------:R3:W5:Y:S01]  /*1d1e0*/  LDL.LU R186, [R1+0x1a4] ;  /* 0x0001a40001ba7983 */ /* 0x0007620000300800 */
[----:B-1----:R-:W-:-:S02]  /*1d1f0*/  F2FP.BF16.F32.PACK_AB R0, R234, R231 ;  /* 0x000000e7ea00723e */ /* 0x002fc400000010ff */
[----:B------:R-:W-:Y:S01]  /*1d200*/  ISETP.LE.U32.AND P6, PT, R24, UR13, PT ;  /* 0x0000000d18007c0c */ /* 0x000fe2000bfc3070 */
[----:B------:R-:W-:Y:S01]  /*1d210*/  IMAD.MOV.U32 R97, RZ, RZ, R19 ;  /* 0x000000ffff617224 */ /* 0x000fe200078e0013 */
[C---:B------:R-:W-:Y:S01]  /*1d220*/  PRMT R142, R0.reuse, 0x7632, R142 ;  /* 0x00007632008e7816 */ /* 0x040fe2000000008e */
[----:B------:R-:W-:Y:S01]  /*1d230*/  @!P1 HFMA2.BF16_V2 R101, -RZ.H0_H0, RZ.H0_H0, -R0.H0_H0 ;  /* 0x200000ffff659231 */ /* 0x000fe20000340900 */
[C---:B------:R-:W-:Y:S01]  /*1d240*/  @P1 PRMT R227, R0.reuse, 0x7610, R227 ;  /* 0x0000761000e31816 */ /* 0x040fe200000000e3 */
[----:B------:R-:W-:Y:S01]  /*1d250*/  IMAD.MOV.U32 R92, RZ, RZ, R90 ;  /* 0x000000ffff5c7224 */ /* 0x000fe200078e005a */
[----:B------:R-:W-:Y:S01]  /*1d260*/  PRMT R235, R0, 0x5410, R142 ;  /* 0x0000541000eb7816 */ /* 0x000fe2000000008e */
[----:B------:R-:W-:Y:S01]  /*1d270*/  IMAD.U32 R0, RZ, RZ, UR4 ;  /* 0x00000004ff007e24 */ /* 0x000fe2000f8e00ff */
[----:B------:R-:W-:Y:S01]  /*1d280*/  F2FP.BF16.F32.PACK_AB R2, R22, R60 ;  /* 0x0000003c1602723e */ /* 0x000fe200000010ff */
[----:B------:R-:W-:Y:S02]  /*1d290*/  IMAD.MOV.U32 R24, RZ, RZ, R80 ;  /* 0x000000ffff187224 */ /* 0x000fe400078e0050 */
[----:B------:R-:W-:Y:S01]  /*1d2a0*/  IMAD.MOV.U32 R96, RZ, RZ, R18 ;  /* 0x000000ffff607224 */ /* 0x000fe200078e0012 */
[----:B------:R-:W-:Y:S01]  /*1d2b0*/  F2FP.BF16.F32.PACK_AB R3, R230, R229 ;  /* 0x000000e5e603723e */ /* 0x000fe200000010ff */
[----:B------:R-:W-:-:S02]  /*1d2c0*/  IMAD.MOV.U32 R80, RZ, RZ, R141 ;  /* 0x000000ffff507224 */ /* 0x000fc400078e008d */
[----:B------:R-:W-:Y:S02]  /*1d2d0*/  IMAD.MOV.U32 R91, RZ, RZ, R42 ;  /* 0x000000ffff5b7224 */ /* 0x000fe400078e002a */
[----:B------:R-:W-:Y:S02]  /*1d2e0*/  @!P0 HFMA2.BF16_V2 R102, -RZ.H0_H0, RZ.H0_H0, -R147.H0_H0 ;  /* 0x200000ffff668231 */ /* 0x000fe40000340993 */
[----:B------:R-:W-:Y:S01]  /*1d2f0*/  IMAD.WIDE R140, R0, 0x2, R12 ;  /* 0x00000002008c7825 */ /* 0x000fe200078e020c */
[----:B------:R3:W5:Y:S03]  /*1d300*/  LDL.LU R185, [R1+0x1a0] ;  /* 0x0001a00001b97983 */ /* 0x0007660000300800 */
[----:B------:R-:W-:Y:S02]  /*1d310*/  IMAD.U32 R0, RZ, RZ, UR48 ;  /* 0x00000030ff007e24 */ /* 0x000fe4000f8e00ff */
[----:B------:R-:W-:-:S02]  /*1d320*/  IMAD.MOV.U32 R19, RZ, RZ, R38 ;  /* 0x000000ffff137224 */ /* 0x000fc400078e0026 */
[----:B------:R-:W-:Y:S01]  /*1d330*/  FADD.FTZ R90, R23, R6 ;  /* 0x00000006175a7221 */ /* 0x000fe20000010000 */
[----:B------:R-:W-:Y:S01]  /*1d340*/  IMAD.WIDE R38, R0, 0x2, R12 ;  /* 0x0000000200267825 */ /* 0x000fe200078e020c */
[----:B------:R-:W-:Y:S01]  /*1d350*/  LOP3.LUT R0, R93, UR21, R208, 0x96, !PT ;  /* 0x000000155d007c12 */ /* 0x000fe2000f8e96d0 */
[----:B------:R1:W-:Y:S01]  /*1d360*/  STG.E.U16 desc[UR30][R140.64+-0xfe], R7 ;  /* 0xffff02078c007986 */ /* 0x0003e2000c10151e */
[C---:B------:R-:W-:Y:S02]  /*1d370*/  PRMT R144, R2.reuse, 0x7610, R144 ;  /* 0x0000761002907816 */ /* 0x040fe40000000090 */
[----:B------:R-:W-:Y:S01]  /*1d380*/  PRMT R143, R2, 0x7632, R143 ;  /* 0x00007632028f7816 */ /* 0x000fe2000000008f */
[----:B------:R-:W-:Y:S04]  /*1d390*/  STG.E.U16 desc[UR30][R140.64+-0x100], R8 ;  /* 0xffff00088c007986 */ /* 0x000fe8000c10151e */
[----:B------:R-:W-:Y:S04]  /*1d3a0*/  STG.E.U16 desc[UR30][R38.64+-0x100], R5 ;  /* 0xffff000526007986 */ /* 0x000fe8000c10151e */
[----:B------:R4:W-:Y:S01]  /*1d3b0*/  STG.E.U16 desc[UR30][R38.64+-0xfe], R4 ;  /* 0xffff020426007986 */ /* 0x0009e2000c10151e */
[----:B------:R-:W-:-:S02]  /*1d3c0*/  PRMT R146, R3, 0x7610, R146 ;  /* 0x0000761003927816 */ /* 0x000fc40000000092 */
[----:B------:R-:W-:Y:S01]  /*1d3d0*/  PRMT R145, R3, 0x7632, R145 ;  /* 0x0000763203917816 */ /* 0x000fe20000000091 */
[----:B------:R-:W-:Y:S02]  /*1d3e0*/  @!P6 HFMA2.BF16_V2 R98, -RZ.H0_H0, RZ.H0_H0, -R149.H0_H0 ;  /* 0x200000ffff62e231 */ /* 0x000fe40000340995 */
[----:B------:R-:W-:Y:S02]  /*1d3f0*/  IMAD.MOV.U32 R42, RZ, RZ, R28 ;  /* 0x000000ffff2a7224 */ /* 0x000fe400078e001c */
[----:B------:R-:W-:Y:S01]  /*1d400*/  @!P5 HFMA2.BF16_V2 R103, -RZ.H0_H0, RZ.H0_H0, -R142.H0_H0 ;  /* 0x200000ffff67d231 */ /* 0x000fe2000034098e */
[----:B------:R-:W-:Y:S01]  /*1d410*/  @!P1 PRMT R227, R101, 0x5410, RZ ;  /* 0x0000541065e39816 */ /* 0x000fe200000000ff */
[----:B------:R-:W-:Y:S01]  /*1d420*/  IMAD.MOV.U32 R32, RZ, RZ, R79 ;  /* 0x000000ffff207224 */ /* 0x000fe200078e004f */
[----:B------:R-:W-:Y:S01]  /*1d430*/  @!P0 PRMT R147, R102, 0x5410, RZ ;  /* 0x0000541066938816 */ /* 0x000fe200000000ff */
[----:B------:R-:W-:Y:S01]  /*1d440*/  IMAD.MOV.U32 R33, RZ, RZ, R78 ;  /* 0x000000ffff217224 */ /* 0x000fe200078e004e */
[----:B------:R3:W5:Y:S01]  /*1d450*/  LDL.LU R184, [R1+0x19c] ;  /* 0x00019c0001b87983 */ /* 0x0007620000300800 */
[----:B-1----:R-:W-:Y:S01]  /*1d460*/  IMAD.WIDE.U32 R6, R0, -0x326172a9, RZ ;  /* 0xcd9e8d5700067825 */ /* 0x002fe200078e00ff */
[----:B------:R-:W-:-:S03]  /*1d470*/  LOP3.LUT R0, R37, UR42, R92, 0x96, !PT ;  /* 0x0000002a25007c12 */ /* 0x000fc6000f8e965c */
[----:B------:R-:W-:Y:S01]  /*1d480*/  @!P3 HFMA2.BF16_V2 R109, -RZ.H0_H0, RZ.H0_H0, -R145.H0_H0 ;  /* 0x200000ffff6db231 */ /* 0x000fe20000340991 */
[----:B------:R-:W-:Y:S02]  /*1d490*/  @!P6 PRMT R149, R98, 0x5410, RZ ;  /* 0x000054106295e816 */ /* 0x000fe400000000ff */
[----:B------:R-:W-:Y:S02]  /*1d4a0*/  PRMT R61, R146, 0x5410, R145 ;  /* 0x00005410923d7816 */ /* 0x000fe40000000091 */
[----:B------:R-:W-:Y:S01]  /*1d4b0*/  PRMT R252, R144, 0x5410, R143 ;  /* 0x0000541090fc7816 */ /* 0x000fe2000000008f */
[----:B------:R-:W-:Y:S01]  /*1d4c0*/  @!P4 HFMA2.BF16_V2 R112, -RZ.H0_H0, RZ.H0_H0, -R146.H0_H0 ;  /* 0x200000ffff70c231 */ /* 0x000fe20000340992 */
[----:B------:R-:W-:Y:S01]  /*1d4d0*/  LOP3.LUT R2, R7, UR43, R96, 0x96, !PT ;  /* 0x0000002b07027c12 */ /* 0x000fe2000f8e9660 */
[----:B------:R-:W-:Y:S02]  /*1d4e0*/  IMAD.MOV.U32 R93, RZ, RZ, R87 ;  /* 0x000000ffff5d7224 */ /* 0x000fe400078e0057 */
[----:B------:R-:W-:Y:S01]  /*1d4f0*/  IMAD.MOV.U32 R28, RZ, RZ, R25 ;  /* 0x000000ffff1c7224 */ /* 0x000fe200078e0019 */
[----:B------:R1:W-:Y:S01]  /*1d500*/  STG.E.U16 desc[UR30][R12.64+-0xee], R40 ;  /* 0xffff12280c007986 */ /* 0x0003e2000c10151e */
[----:B----4-:R-:W-:-:S04]  /*1d510*/  IMAD.WIDE.U32 R4, R0, -0x326172a9, RZ ;  /* 0xcd9e8d5700047825 */ /* 0x010fc800078e00ff */
[----:B------:R-:W-:Y:S01]  /*1d520*/  @!P2 HFMA2.BF16_V2 R107, -RZ.H0_H0, RZ.H0_H0, -R143.H0_H0 ;  /* 0x200000ffff6ba231 */ /* 0x000fe2000034098f */
[----:B------:R-:W-:Y:S01]  /*1d530*/  @!P5 PRMT R142, R103, 0x5410, RZ ;  /* 0x00005410678ed816 */ /* 0x000fe200000000ff */
[----:B------:R4:W-:Y:S01]  /*1d540*/  STG.E.U16 desc[UR30][R12.64+-0xf0], R35 ;  /* 0xffff10230c007986 */ /* 0x0009e2000c10151e */
[----:B------:R-:W-:Y:S01]  /*1d550*/  IMAD.WIDE.U32 R8, R2, -0x2daee0ad, RZ ;  /* 0xd2511f5302087825 */ /* 0x000fe200078e00ff */
[----:B------:R-:W-:Y:S02]  /*1d560*/  LOP3.LUT R2, R5, UR41, R6, 0x96, !PT ;  /* 0x0000002905027c12 */ /* 0x000fe4000f8e9606 */
[----:B------:R3:W5:Y:S02]  /*1d570*/  LDL.LU R183, [R1+0x198] ;  /* 0x0001980001b77983 */ /* 0x0007640000300800 */
[----:B------:R-:W-:Y:S01]  /*1d580*/  LOP3.LUT R0, R9, UR40, R36, 0x96, !PT ;  /* 0x0000002809007c12 */ /* 0x000fe2000f8e9624 */
[----:B------:R-:W-:Y:S01]  /*1d590*/  IMAD.WIDE.U32 R2, R2, -0x2daee0ad, RZ ;  /* 0xd2511f5302027825 */ /* 0x000fe200078e00ff */
[----:B------:R-:W-:-:S03]  /*1d5a0*/  ISETP.LE.U32.AND P6, PT, R26, UR13, PT ;  /* 0x0000000d1a007c0c */ /* 0x000fc6000bfc3070 */
[----:B------:R-:W-:Y:S01]  /*1d5b0*/  IMAD.MOV.U32 R98, RZ, RZ, R179 ;  /* 0x000000ffff627224 */ /* 0x000fe200078e00b3 */
[----:B------:R-:W-:Y:S01]  /*1d5c0*/  LOP3.LUT R3, R3, UR38, R8, 0x96, !PT ;  /* 0x0000002603037c12 */ /* 0x000fe2000f8e9608 */
[----:B------:R-:W-:Y:S01]  /*1d5d0*/  IMAD.WIDE.U32 R8, R0, -0x326172a9, RZ ;  /* 0xcd9e8d5700087825 */ /* 0x000fe200078e00ff */
[----:B------:R-:W-:Y:S02]  /*1d5e0*/  @!P3 PRMT R145, R109, 0x5410, RZ ;  /* 0x000054106d91b816 */ /* 0x000fe400000000ff */
[----:B------:R-:W-:Y:S01]  /*1d5f0*/  @!P4 PRMT R146, R112, 0x5410, RZ ;  /* 0x000054107092c816 */ /* 0x000fe200000000ff */
[----:B------:R-:W-:Y:S01]  /*1d600*/  IMAD.MOV.U32 R87, RZ, RZ, R65 ;  /* 0x000000ffff577224 */ /* 0x000fe200078e0041 */
[----:B------:R-:W-:Y:S01]  /*1d610*/  LOP3.LUT R0, R9, UR39, R4, 0x96, !PT ;  /* 0x0000002709007c12 */ /* 0x000fe2000f8e9604 */
[----:B------:R-:W-:Y:S02]  /*1d620*/  IMAD.MOV.U32 R25, RZ, RZ, R47 ;  /* 0x000000ffff197224 */ /* 0x000fe400078e002f */
[----:B-1----:R-:W-:Y:S01]  /*1d630*/  IMAD.MOV.U32 R40, RZ, RZ, R62 ;  /* 0x000000ffff287224 */ /* 0x002fe200078e003e */
[----:B------:R-:W-:Y:S01]  /*1d640*/  @!P2 PRMT R143, R107, 0x5410, RZ ;  /* 0x000054106b8fa816 */ /* 0x000fe200000000ff */
[----:B------:R-:W-:-:S04]  /*1d650*/  IMAD.WIDE.U32 R10, R0, -0x2daee0ad, RZ ;  /* 0xd2511f53000a7825 */ /* 0x000fc800078e00ff */
[----:B------:R-:W-:Y:S01]  /*1d660*/  IMAD.MOV.U32 R34, RZ, RZ, R77 ;  /* 0x000000ffff227224 */ /* 0x000fe200078e004d */
[----:B------:R-:W-:Y:S01]  /*1d670*/  LOP3.LUT R2, R11, UR32, R2, 0x96, !PT ;  /* 0x000000200b027c12 */ /* 0x000fe2000f8e9602 */
[----:B------:R-:W-:-:S04]  /*1d680*/  IMAD.WIDE.U32 R4, R3, -0x326172a9, RZ ;  /* 0xcd9e8d5703047825 */ /* 0x000fc800078e00ff */
[----:B----4-:R-:W-:Y:S01]  /*1d690*/  IMAD.MOV.U32 R35, RZ, RZ, R76 ;  /* 0x000000ffff237224 */ /* 0x010fe200078e004c */
[----:B------:R-:W-:Y:S01]  /*1d6a0*/  STG.E.U16 desc[UR30][R14.64+-0xf0], R226 ;  /* 0xffff10e20e007986 */ /* 0x000fe2000c10151e */
[----:B------:R-:W-:Y:S01]  /*1d6b0*/  IMAD.WIDE.U32 R2, R2, -0x326172a9, RZ ;  /* 0xcd9e8d5702027825 */ /* 0x000fe200078e00ff */
[----:B------:R-:W-:Y:S02]  /*1d6c0*/  LOP3.LUT R9, R5, UR37, R8, 0x96, !PT ;  /* 0x0000002505097c12 */ /* 0x000fe4000f8e9608 */
[----:B------:R-:W-:Y:S01]  /*1d6d0*/  STG.E.U16 desc[UR30][R14.64+-0xee], R228 ;  /* 0xffff12e40e007986 */ /* 0x000fe2000c10151e */
[----:B------:R-:W-:Y:S02]  /*1d6e0*/  SHF.R.U32.HI R5, RZ, 0x10, R2 ;  /* 0x00000010ff057819 */ /* 0x000fe40000011602 */
[----:B------:R-:W-:Y:S01]  /*1d6f0*/  LOP3.LUT R0, R3, UR26, R4, 0x96, !PT ;  /* 0x0000001a03007c12 */ /* 0x000fe2000f8e9604 */
[----:B------:R3:W5:Y:S01]  /*1d700*/  LDL.LU R182, [R1+0x194] ;  /* 0x0001940001b67983 */ /* 0x0007620000300800 */
[----:B------:R-:W-:-:S02]  /*1d710*/  LOP3.LUT R3, R2, 0xffff, RZ, 0xc0, !PT ;  /* 0x0000ffff02037812 */ /* 0x000fc400078ec0ff */
[----:B------:R-:W-:Y:S01]  /*1d720*/  LOP3.LUT R8, R2, 0xff, RZ, 0xc0, !PT ;  /* 0x000000ff02087812 */ /* 0x000fe200078ec0ff */
[----:B------:R-:W-:Y:S01]  /*1d730*/  @!P6 HFMA2.BF16_V2 R108, -RZ.H0_H0, RZ.H0_H0, -R144.H0_H0 ;  /* 0x200000ffff6ce231 */ /* 0x000fe20000340990 */
[----:B------:R-:W-:Y:S01]  /*1d740*/  SHF.R.U32.HI R4, RZ, 0x18, R2 ;  /* 0x00000018ff047819 */ /* 0x000fe20000011602 */
[----:B------:R-:W-:Y:S01]  /*1d750*/  IMAD.MOV.U32 R65, RZ, RZ, R121 ;  /* 0x000000ffff417224 */ /* 0x000fe200078e0079 */
[----:B------:R-:W-:Y:S01]  /*1d760*/  LOP3.LUT R2, R5, 0xff, RZ, 0xc0, !PT ;  /* 0x000000ff05027812 */ /* 0x000fe200078ec0ff */
[----:B------:R-:W-:Y:S01]  /*1d770*/  IMAD.MOV.U32 R47, RZ, RZ, R180 ;  /* 0x000000ffff2f7224 */ /* 0x000fe200078e00b4 */
[----:B------:R-:W-:Y:S01]  /*1d780*/  SHF.R.U32.HI R3, RZ, 0x8, R3 ;  /* 0x00000008ff037819 */ /* 0x000fe20000011603 */
[----:B------:R-:W-:Y:S01]  /*1d790*/  IMAD.MOV.U32 R26, RZ, RZ, R90 ;  /* 0x000000ffff1a7224 */ /* 0x000fe200078e005a */
[----:B------:R-:W-:Y:S01]  /*1d7a0*/  PRMT R18, R2, 0x5410, R4 ;  /* 0x0000541002127816 */ /* 0x000fe20000000004 */
[----:B------:R-:W-:Y:S01]  /*1d7b0*/  STG.E.U16 desc[UR30][R140.64+-0xf0], R198 ;  /* 0xffff10c68c007986 */ /* 0x000fe2000c10151e */
[----:B------:R-:W-:-:S02]  /*1d7c0*/  LOP3.LUT R2, R0, 0xffff, RZ, 0xc0, !PT ;  /* 0x0000ffff00027812 */ /* 0x000fc400078ec0ff */
[----:B------:R-:W-:Y:S01]  /*1d7d0*/  PRMT R17, R8, 0x5410, R3 ;  /* 0x0000541008117816 */ /* 0x000fe20000000003 */
[----:B------:R-:W-:Y:S01]  /*1d7e0*/  STG.E.U16 desc[UR30][R140.64+-0xee], R197 ;  /* 0xffff12c58c007986 */ /* 0x000fe2000c10151e */
[----:B------:R-:W-:Y:S02]  /*1d7f0*/  SHF.R.U32.HI R3, RZ, 0x8, R2 ;  /* 0x00000008ff037819 */ /* 0x000fe40000011602 */
[----:B------:R-:W-:Y:S01]  /*1d800*/  LOP3.LUT R2, R0, 0xff, RZ, 0xc0, !PT ;  /* 0x000000ff00027812 */ /* 0x000fe200078ec0ff */
[----:B------:R3:W5:Y:S03]  /*1d810*/  LDL.LU R181, [R1+0x190] ;  /* 0x0001900001b57983 */ /* 0x0007660000300800 */
[----:B------:R-:W-:Y:S01]  /*1d820*/  PRMT R11, R2, 0x5410, R3 ;  /* 0x00005410020b7816 */ /* 0x000fe20000000003 */
[----:B------:R-:W-:Y:S01]  /*1d830*/  IMAD.MOV.U32 R5, RZ, RZ, 0x7054 ;  /* 0x00007054ff057424 */ /* 0x000fe200078e00ff */
[----:B------:R-:W-:-:S02]  /*1d840*/  SHF.R.U32.HI R3, RZ, 0x10, R0 ;  /* 0x00000010ff037819 */ /* 0x000fc40000011600 */
[----:B------:R-:W-:Y:S01]  /*1d850*/  @!P6 PRMT R144, R108, 0x5410, RZ ;  /* 0x000054106c90e816 */ /* 0x000fe200000000ff */
[----:B------:R-:W-:Y:S01]  /*1d860*/  STG.E.U16 desc[UR30][R38.64+-0xf0], R163 ;  /* 0xffff10a326007986 */ /* 0x000fe2000c10151e */
[----:B------:R-:W-:Y:S02]  /*1d870*/  SHF.R.U32.HI R2, RZ, 0x18, R0 ;  /* 0x00000018ff027819 */ /* 0x000fe40000011600 */
[----:B------:R-:W-:Y:S01]  /*1d880*/  LOP3.LUT R0, R3, 0xff, RZ, 0xc0, !PT ;  /* 0x000000ff03007812 */ /* 0x000fe200078ec0ff */
[----:B------:R-:W-:Y:S03]  /*1d890*/  STG.E.U16 desc[UR30][R38.64+-0xee], R193 ;  /* 0xffff12c126007986 */ /* 0x000fe6000c10151e */
[----:B------:R-:W-:Y:S01]  /*1d8a0*/  PRMT R16, R0, 0x5410, R2 ;  /* 0x0000541000107816 */ /* 0x000fe20000000002 */
[----:B------:R-:W-:Y:S01]  /*1d8b0*/  IMAD.WIDE.U32 R2, R9, -0x2daee0ad, RZ ;  /* 0xd2511f5309027825 */ /* 0x000fe200078e00ff */
[----:B------:R3:W5:Y:S03]  /*1d8c0*/  LDL.LU R180, [R1+0x18c] ;  /* 0x00018c0001b47983 */ /* 0x0007660000300800 */
[----:B------:R-:W-:Y:S01]  /*1d8d0*/  IMAD.U32 R0, RZ, RZ, UR13 ;  /* 0x0000000dff007e24 */ /* 0x000fe2000f8e00ff */
[----:B------:R-:W-:Y:S01]  /*1d8e0*/  LOP3.LUT R4, R3, UR20, R10, 0x96, !PT ;  /* 0x0000001403047c12 */ /* 0x000fe2000f8e960a */
[----:B------:R-:W-:Y:S03]  /*1d8f0*/  STG.E.U16 desc[UR30][R12.64+-0xe0], R225 ;  /* 0xffff20e10c007986 */ /* 0x000fe6000c10151e */
[----:B------:R-:W-:Y:S01]  /*1d900*/  PRMT R0, R0, R5, UR13 ;  /* 0x0000000d00007e16 */ /* 0x000fe20008000005 */
[----:B------:R-:W-:Y:S01]  /*1d910*/  STG.E.U16 desc[UR30][R12.64+-0xde], R224 ;  /* 0xffff22e00c007986 */ /* 0x000fe2000c10151e */
[----:B------:R-:W-:-:S03]  /*1d920*/  LOP3.LUT R5, R4, 0xffff, RZ, 0xc0, !PT ;  /* 0x0000ffff04057812 */ /* 0x000fc600078ec0ff */
[----:B------:R3:W5:Y:S01]  /*1d930*/  LDL.LU R179, [R1+0x188] ;  /* 0x0001880001b37983 */ /* 0x0007620000300800 */
        /* <DEDUP_REMOVED lines=14> */
[----:B------:R-:W-:Y:S02]  /*1da20*/  HSET2.LE.AND R2, R17, R0, PT ;  /* 0x0000000011027233 */ /* 0x000fe40003803000 */
[----:B------:R-:W-:Y:S01]  /*1da30*/  PRMT R17, R3, 0x5410, R4 ;  /* 0x0000541003117816 */ /* 0x000fe20000000004 */
[----:B------:R-:W-:-:S02]  /*1da40*/  IMAD.U32 R4, RZ, RZ, UR35 ;  /* 0x00000023ff047e24 */ /* 0x000fc4000f8e00ff */
[----:B------:R-:W-:Y:S02]  /*1da50*/  LOP3.LUT R10, R2, R98, RZ, 0xc0, !PT ;  /* 0x00000062020a7212 */ /* 0x000fe400078ec0ff */
[--C-:B------:R-:W-:Y:S02]  /*1da60*/  HSET2.LE.AND R2, R18, R0.reuse, PT ;  /* 0x0000000012027233 */ /* 0x100fe40003803000 */
[----:B------:R-:W-:Y:S02]  /*1da70*/  LOP3.LUT R4, R209, UR7, R4, 0x96, !PT ;  /* 0x00000007d1047c12 */ /* 0x000fe4000f8e9604 */
[--C-:B------:R-:W-:Y:S02]  /*1da80*/  HSET2.LE.AND R3, R11, R0.reuse, PT ;  /* 0x000000000b037233 */ /* 0x100fe40003803000 */
[----:B------:R-:W-:Y:S01]  /*1da90*/  LOP3.LUT R11, R2, R99, RZ, 0xc0, !PT ;  /* 0x00000063020b7212 */ /* 0x000fe200078ec0ff */
[----:B------:R-:W-:Y:S01]  /*1daa0*/  IMAD.WIDE.U32 R108, R4, -0x326172a9, RZ ;  /* 0xcd9e8d57046c7825 */ /* 0x000fe200078e00ff */
[----:B------:R-:W-:-:S02]  /*1dab0*/  HSET2.LE.AND R2, R16, R0, PT ;  /* 0x0000000010027233 */ /* 0x000fc40003803000 */
[----:B------:R-:W-:Y:S02]  /*1dac0*/  LOP3.LUT R8, R3, R24, RZ, 0xc0, !PT ;  /* 0x0000001803087212 */ /* 0x000fe400078ec0ff */
[----:B------:R-:W-:Y:S02]  /*1dad0*/  HSET2.LE.AND R3, R9, R0, PT ;  /* 0x0000000009037233 */ /* 0x000fe40003803000 */
[----:B------:R-:W-:Y:S02]  /*1dae0*/  LOP3.LUT R4, R109, UR29, R54, 0x96, !PT ;  /* 0x0000001d6d047c12 */ /* 0x000fe4000f8e9636 */
[----:B------:R-:W-:Y:S02]  /*1daf0*/  LOP3.LUT R9, R2, R95, RZ, 0xc0, !PT ;  /* 0x0000005f02097212 */ /* 0x000fe400078ec0ff */
[----:B------:R-:W-:Y:S02]  /*1db00*/  LOP3.LUT R2, R7, UR43, R108, 0x96, !PT ;  /* 0x0000002b07027c12 */ /* 0x000fe4000f8e966c */
[----:B------:R-:W-:Y:S01]  /*1db10*/  LOP3.LUT R16, R3, R19, RZ, 0xc0, !PT ;  /* 0x0000001303107212 */ /* 0x000fe200078ec0ff */
[----:B------:R-:W-:-:S04]  /*1db20*/  IMAD.WIDE.U32 R18, R4, -0x2daee0ad, RZ ;  /* 0xd2511f5304127825 */ /* 0x000fc800078e00ff */
[----:B------:R-:W-:Y:S01]  /*1db30*/  IMAD.WIDE.U32 R2, R2, -0x2daee0ad, RZ ;  /* 0xd2511f5302027825 */ /* 0x000fe200078e00ff */
[----:B------:R-:W-:-:S04]  /*1db40*/  LOP3.LUT R4, R19, UR42, R92, 0x96, !PT ;  /* 0x0000002a13047c12 */ /* 0x000fc8000f8e965c */
[----:B------:R-:W-:Y:S01]  /*1db50*/  LOP3.LUT R7, R3, UR40, R18, 0x96, !PT ;  /* 0x0000002803077c12 */ /* 0x000fe2000f8e9612 */
[----:B------:R-:W-:Y:S02]  /*1db60*/  IMAD.MOV.U32 R95, RZ, RZ, R91 ;  /* 0x000000ffff5f7224 */ /* 0x000fe400078e005b */
[----:B------:R-:W-:Y:S02]  /*1db70*/  IMAD.MOV.U32 R91, RZ, RZ, R86 ;  /* 0x000000ffff5b7224 */ /* 0x000fe400078e0056 */
[----:B------:R-:W-:-:S04]  /*1db80*/  IMAD.WIDE.U32 R4, R4, -0x326172a9, RZ ;  /* 0xcd9e8d5704047825 */ /* 0x000fc800078e00ff */
[----:B------:R-:W-:Y:S02]  /*1db90*/  IMAD.MOV.U32 R86, RZ, RZ, R113 ;  /* 0x000000ffff567224 */ /* 0x000fe400078e0071 */
[----:B------:R-:W-:Y:S01]  /*1dba0*/  IMAD.WIDE.U32 R112, R7, -0x326172a9, RZ ;  /* 0xcd9e8d5707707825 */ /* 0x000fe200078e00ff */
[----:B------:R-:W-:-:S04]  /*1dbb0*/  LOP3.LUT R3, R5, UR41, R6, 0x96, !PT ;  /* 0x0000002905037c12 */ /* 0x000fc8000f8e9606 */
[----:B------:R-:W-:Y:S01]  /*1dbc0*/  LOP3.LUT R4, R113, UR39, R4, 0x96, !PT ;  /* 0x0000002771047c12 */ /* 0x000fe2000f8e9604 */
[----:B------:R-:W-:Y:S02]  /*1dbd0*/  IMAD.MOV.U32 R92, RZ, RZ, R89 ;  /* 0x000000ffff5c7224 */ /* 0x000fe400078e0059 */
[----:B------:R-:W-:-:S04]  /*1dbe0*/  IMAD.WIDE.U32 R6, R3, -0x2daee0ad, RZ ;  /* 0xd2511f5303067825 */ /* 0x000fc800078e00ff */
[----:B------:R-:W-:Y:S02]  /*1dbf0*/  IMAD.MOV.U32 R89, RZ, RZ, R120 ;  /* 0x000000ffff597224 */ /* 0x000fe400078e0078 */
[----:B------:R-:W-:Y:S01]  /*1dc00*/  IMAD.WIDE.U32 R120, R4, -0x2daee0ad, RZ ;  /* 0xd2511f5304787825 */ /* 0x000fe200078e00ff */
[----:B------:R-:W-:Y:S02]  /*1dc10*/  LOP3.LUT R5, R7, UR38, R2, 0x96, !PT ;  /* 0x0000002607057c12 */ /* 0x000fe4000f8e9602 */
[--C-:B------:R-:W-:Y:S02]  /*1dc20*/  HSET2.LE.AND R2, R21, R0.reuse, PT ;  /* 0x0000000015027233 */ /* 0x100fe40003803000 */
[--C-:B------:R-:W-:Y:S02]  /*1dc30*/  HSET2.LE.AND R3, R20, R0.reuse, PT ;  /* 0x0000000014037233 */ /* 0x100fe40003803000 */
[----:B------:R-:W-:Y:S02]  /*1dc40*/  HSET2.LE.AND R4, R17, R0, PT ;  /* 0x0000000011047233 */ /* 0x000fe40003803000 */
[----:B------:R-:W-:Y:S01]  /*1dc50*/  LOP3.LUT R6, R121, UR32, R6, 0x96, !PT ;  /* 0x0000002079067c12 */ /* 0x000fe2000f8e9606 */
[----:B------:R-:W-:Y:S01]  /*1dc60*/  IMAD.WIDE.U32 R36, R5, -0x326172a9, RZ ;  /* 0xcd9e8d5705247825 */ /* 0x000fe200078e00ff */
[----:B------:R-:W-:-:S02]  /*1dc70*/  LOP3.LUT R17, R2, R95, RZ, 0xc0, !PT ;  /* 0x0000005f02117212 */ /* 0x000fc400078ec0ff */
[----:B------:R-:W-:Y:S01]  /*1dc80*/  LOP3.LUT R18, R3, R92, RZ, 0xc0, !PT ;  /* 0x0000005c03127212 */ /* 0x000fe200078ec0ff */
[----:B------:R-:W-:Y:S01]  /*1dc90*/  IMAD.WIDE.U32 R2, R6, -0x326172a9, RZ ;  /* 0xcd9e8d5706027825 */ /* 0x000fe200078e00ff */
[----:B------:R-:W-:-:S03]  /*1dca0*/  LOP3.LUT R19, R4, R93, RZ, 0xc0, !PT ;  /* 0x0000005d04137212 */ /* 0x000fc600078ec0ff */
[----:B------:R-:W-:Y:S01]  /*1dcb0*/  IMAD.WIDE.U32 R4, R30, -0x326172a9, RZ ;  /* 0xcd9e8d571e047825 */ /* 0x000fe200078e00ff */
[----:B------:R-:W-:-:S03]  /*1dcc0*/  LOP3.LUT R113, R2, 0xffff, RZ, 0xc0, !PT ;  /* 0x0000ffff02717812 */ /* 0x000fc600078ec0ff */
[----:B------:R-:W-:Y:S01]  /*1dcd0*/  IMAD.MOV.U32 R93, RZ, RZ, R81 ;  /* 0x000000ffff5d7224 */ /* 0x000fe200078e0051 */
[----:B------:R-:W-:Y:S01]  /*1dce0*/  LOP3.LUT R121, R2, 0xff, RZ, 0xc0, !PT ;  /* 0x000000ff02797812 */ /* 0x000fe200078ec0ff */
[----:B------:R-:W-:Y:S01]  /*1dcf0*/  IMAD.MOV.U32 R92, RZ, RZ, R115 ;  /* 0x000000ffff5c7224 */ /* 0x000fe200078e0073 */
[----:B------:R-:W-:Y:S01]  /*1dd00*/  SHF.R.U32.HI R115, RZ, 0x10, R2 ;  /* 0x00000010ff737819 */ /* 0x000fe20000011602 */
[----:B------:R-:W-:Y:S01]  /*1dd10*/  IMAD.MOV.U32 R81, RZ, RZ, R114 ;  /* 0x000000ffff517224 */ /* 0x000fe200078e0072 */
[----:B------:R-:W-:Y:S02]  /*1dd20*/  SHF.R.U32.HI R114, RZ, 0x18, R2 ;  /* 0x00000018ff727819 */ /* 0x000fe40000011602 */
[----:B------:R-:W-:-:S05]  /*1dd30*/  LOP3.LUT R2, R5, R29, RZ, 0x3c, !PT ;  /* 0x0000001d05027212 */ /* 0x000fca00078e3cff */
[----:B------:R-:W-:Y:S01]  /*1dd40*/  IMAD.WIDE.U32 R30, R2, -0x2daee0ad, RZ ;  /* 0xd2511f53021e7825 */ /* 0x000fe200078e00ff */
[----:B------:R-:W-:Y:S02]  /*1dd50*/  LOP3.LUT R36, R3, UR26, R36, 0x96, !PT ;  /* 0x0000001a03247c12 */ /* 0x000fe4000f8e9624 */
[----:B------:R-:W-:Y:S02]  /*1dd60*/  LOP3.LUT R3, R97, UR29, R4, 0x96, !PT ;  /* 0x0000001d61037c12 */ /* 0x000fe4000f8e9604 */
[----:B------:R-:W-:Y:S01]  /*1dd70*/  LOP3.LUT R2, R31, UR21, R208, 0x96, !PT ;  /* 0x000000151f027c12 */ /* 0x000fe2000f8e96d0 */
[----:B------:R-:W-:Y:S02]  /*1dd80*/  IMAD.MOV.U32 R95, RZ, RZ, R91 ;  /* 0x000000ffff5f7224 */ /* 0x000fe400078e005b */
[----:B------:R-:W-:Y:S02]  /*1dd90*/  IMAD.MOV.U32 R91, RZ, RZ, R42 ;  /* 0x000000ffff5b7224 */ /* 0x000fe400078e002a */
[----:B------:R-:W-:-:S02]  /*1dda0*/  IMAD.MOV.U32 R42, RZ, RZ, R28 ;  /* 0x000000ffff2a7224 */ /* 0x000fc400078e001c */
[----:B------:R-:W-:-:S04]  /*1ddb0*/  IMAD.WIDE.U32 R28, R2, -0x326172a9, RZ ;  /* 0xcd9e8d57021c7825 */ /* 0x000fc800078e00ff */
[----:B------:R-:W-:Y:S01]  /*1ddc0*/  IMAD.WIDE.U32 R6, R3, -0x2daee0ad, RZ ;  /* 0xd2511f5303067825 */ /* 0x000fe200078e00ff */
[----:B------:R-:W-:Y:S02]  /*1ddd0*/  LOP3.LUT R31, R109, UR29, R4, 0x96, !PT ;  /* 0x0000001d6d1f7c12 */ /* 0x000fe4000f8e9604 */
[----:B------:R-:W-:Y:S02]  /*1dde0*/  LOP3.LUT R2, R29, UR43, R96, 0x96, !PT ;  /* 0x0000002b1d027c12 */ /* 0x000fe4000f8e9660 */
[----:B------:R-:W-:-:S03]  /*1ddf0*/  LOP3.LUT R4, R7, UR42, R30, 0x96, !PT ;  /* 0x0000002a07047c12 */ /* 0x000fc6000f8e961e */
[----:B------:R-:W-:-:S04]  /*1de00*/  IMAD.WIDE.U32 R2, R2, -0x2daee0ad, RZ ;  /* 0xd2511f5302027825 */ /* 0x000fc800078e00ff */
[----:B------:R-:W-:Y:S01]  /*1de10*/  IMAD.WIDE.U32 R20, R4, -0x326172a9, RZ ;  /* 0xcd9e8d5704147825 */ /* 0x000fe200078e00ff */
[----:B------:R-:W-:-:S04]  /*1de20*/  LOP3.LUT R6, R3, UR40, R6, 0x96, !PT ;  /* 0x0000002803067c12 */ /* 0x000fc8000f8e9606 */
[----:B------:R-:W-:-:S05]  /*1de30*/  LOP3.LUT R3, R21, UR41, R28, 0x96, !PT ;  /* 0x0000002915037c12 */ /* 0x000fca000f8e961c */
[----:B------:R-:W-:-:S05]  /*1de40*/  IMAD.WIDE.U32 R4, R3, -0x2daee0ad, RZ ;  /* 0xd2511f5303047825 */ /* 0x000fca00078e00ff */
[----:B------:R-:W-:Y:S01]  /*1de50*/  LOP3.LUT R5, R5, UR38, R2, 0x96, !PT ;  /* 0x0000002605057c12 */ /* 0x000fe2000f8e9602 */
[----:B------:R-:W-:-:S05]  /*1de60*/  IMAD.WIDE.U32 R2, R6, -0x326172a9, RZ ;  /* 0xcd9e8d5706027825 */ /* 0x000fca00078e00ff */
[----:B------:R-:W-:Y:S01]  /*1de70*/  LOP3.LUT R3, R3, UR39, R20, 0x96, !PT ;  /* 0x0000002703037c12 */ /* 0x000fe2000f8e9614 */
[----:B------:R-:W-:Y:S02]  /*1de80*/  IMAD.MOV.U32 R54, RZ, RZ, R95 ;  /* 0x000000ffff367224 */ /* 0x000fe400078e005f */
[----:B------:R-:W-:Y:S02]  /*1de90*/  IMAD.MOV.U32 R95, RZ, RZ, R25 ;  /* 0x000000ffff5f7224 */ /* 0x000fe400078e0019 */
[----:B------:R-:W-:-:S05]  /*1dea0*/  IMAD.WIDE.U32 R24, R3, -0x2daee0ad, RZ ;  /* 0xd2511f5303187825 */ /* 0x000fca00078e00ff */
        /* <DEDUP_REMOVED lines=9> */
[----:B------:R-:W-:-:S03]  /*1df40*/  SHF.R.U32.HI R4, RZ, 0x10, R2 ;  /* 0x00000010ff047819 */ /* 0x000fc60000011602 */
[----:B------:R-:W-:-:S05]  /*1df50*/  HSET2.LE.AND R3, R3, R0, PT ;  /* 0x0000000003037233 */ /* 0x000fca0003803000 */
[----:B------:R-:W-:Y:S02]  /*1df60*/  LOP3.LUT R6, R3, R41, RZ, 0xc0, !PT ;  /* 0x0000002903067212 */ /* 0x000fe400078ec0ff */
[----:B------:R-:W-:Y:S02]  /*1df70*/  SHF.R.U32.HI R3, RZ, 0x18, R2 ;  /* 0x00000018ff037819 */ /* 0x000fe40000011602 */
[----:B------:R-:W-:-:S04]  /*1df80*/  LOP3.LUT R2, R4, 0xff, RZ, 0xc0, !PT ;  /* 0x000000ff04027812 */ /* 0x000fc800078ec0ff */
[----:B------:R-:W-:-:S05]  /*1df90*/  PRMT R2, R2, 0x5410, R3 ;  /* 0x0000541002027816 */ /* 0x000fca0000000003 */
[----:B------:R-:W-:-:S05]  /*1dfa0*/  HSET2.LE.AND R2, R2, R0, PT ;  /* 0x0000000002027233 */ /* 0x000fca0003803000 */
[----:B------:R-:W-:Y:S02]  /*1dfb0*/  LOP3.LUT R7, R2, R43, RZ, 0xc0, !PT ;  /* 0x0000002b02077212 */ /* 0x000fe400078ec0ff */
[C---:B------:R-:W-:Y:S01]  /*1dfc0*/  LOP3.LUT R2, R5.reuse, 0xffff, RZ, 0xc0, !PT ;  /* 0x0000ffff05027812 */ /* 0x040fe200078ec0ff */
[----:B------:R-:W-:Y:S02]  /*1dfd0*/  IMAD.MOV.U32 R209, RZ, RZ, R22 ;  /* 0x000000ffffd17224 */ /* 0x000fe400078e0016 */
[----:B------:R-:W1:Y:S01]  /*1dfe0*/  LDSM.16.MT88.4 R20, [R165+0x6000] ;  /* 0x00600000a514783b */ /* 0x000e620000004200 */
[----:B------:R-:W-:Y:S02]  /*1dff0*/  SHF.R.U32.HI R3, RZ, 0x8, R2 ;  /* 0x00000008ff037819 */ /* 0x000fe40000011602 */
[----:B------:R-:W-:-:S04]  /*1e000*/  LOP3.LUT R2, R5, 0xff, RZ, 0xc0, !PT ;  /* 0x000000ff05027812 */ /* 0x000fc800078ec0ff */
[----:B------:R-:W-:-:S05]  /*1e010*/  PRMT R2, R2, 0x5410, R3 ;  /* 0x0000541002027816 */ /* 0x000fca0000000003 */
[----:B------:R-:W-:-:S05]  /*1e020*/  HSET2.LE.AND R2, R2, R0, PT ;  /* 0x0000000002027233 */ /* 0x000fca0003803000 */
[----:B------:R-:W-:Y:S02]  /*1e030*/  LOP3.LUT R4, R2, R46, RZ, 0xc0, !PT ;  /* 0x0000002e02047212 */ /* 0x000fe400078ec0ff */
[--C-:B------:R-:W-:Y:S02]  /*1e040*/  SHF.R.U32.HI R2, RZ, 0x10, R5.reuse ;  /* 0x00000010ff027819 */ /* 0x100fe40000011605 */
[----:B------:R-:W-:Y:S02]  /*1e050*/  SHF.R.U32.HI R3, RZ, 0x18, R5 ;  /* 0x00000018ff037819 */ /* 0x000fe40000011605 */
[----:B------:R-:W-:-:S04]  /*1e060*/  LOP3.LUT R2, R2, 0xff, RZ, 0xc0, !PT ;  /* 0x000000ff02027812 */ /* 0x000fc800078ec0ff */
[----:B------:R-:W-:-:S05]  /*1e070*/  PRMT R2, R2, 0x5410, R3 ;  /* 0x0000541002027816 */ /* 0x000fca0000000003 */
[----:B------:R-:W-:Y:S01]  /*1e080*/  HSET2.LE.AND R2, R2, R0, PT ;  /* 0x0000000002027233 */ /* 0x000fe20003803000 */
[----:B------:R-:W-:Y:S02]  /*1e090*/  IMAD.MOV.U32 R41, RZ, RZ, R94 ;  /* 0x000000ffff297224 */ /* 0x000fe400078e005e */
[----:B------:R-:W-:Y:S02]  /*1e0a0*/  IMAD.MOV.U32 R43, RZ, RZ, R95 ;  /* 0x000000ffff2b7224 */ /* 0x000fe400078e005f */
[----:B------:R-:W-:Y:S01]  /*1e0b0*/  LOP3.LUT R5, R2, R44, RZ, 0xc0, !PT ;  /* 0x0000002c02057212 */ /* 0x000fe200078ec0ff */
        /* <DEDUP_REMOVED lines=12> */
[----:B-1----:R-:W-:Y:S07]  /*1e180*/  HMMA.16816.F32.BF16 R64, R4, R20, R48 ;  /* 0x000000140440723c */ /* 0x002fee0000041830 */
[----:B------:R-:W-:-:S02]  /*1e190*/  IMAD.MOV.U32 R48, RZ, RZ, R61 ;  /* 0x000000ffff307224 */ /* 0x000fc400078e003d */
[----:B------:R-:W-:Y:S02]  /*1e1a0*/  IMAD.MOV.U32 R49, RZ, RZ, R63 ;  /* 0x000000ffff317224 */ /* 0x000fe400078e003f */
[----:B------:R-:W-:Y:S02]  /*1e1b0*/  IMAD.MOV.U32 R50, RZ, RZ, R60 ;  /* 0x000000ffff327224 */ /* 0x000fe400078e003c */
[----:B------:R-:W-:Y:S06]  /*1e1c0*/  HMMA.16816.F32.BF16 R60, R4, R22, R56 ;  /* 0x00000016043c723c */ /* 0x000fec0000041838 */
[----:B------:R-:W-:Y:S01]  /*1e1d0*/  HMMA.16816.F32.BF16 R72, R8, R20, R72 ;  /* 0x000000140848723c */ /* 0x000fe20000041848 */
[----:B------:R-:W-:-:S02]  /*1e1e0*/  IMAD.MOV.U32 R58, RZ, RZ, R47 ;  /* 0x000000ffff3a7224 */ /* 0x000fc400078e002f */
[----:B------:R-:W-:-:S03]  /*1e1f0*/  IMAD.MOV.U32 R59, RZ, RZ, R45 ;  /* 0x000000ffff3b7224 */ /* 0x000fc600078e002d */
[----:B------:R-:W-:Y:S01]  /*1e200*/  HMMA.16816.F32.BF16 R44, R8, R22, R136 ;  /* 0x00000016082c723c */ /* 0x000fe20000041888 */
[----:B------:R-:W1:Y:S01]  /*1e210*/  LDSM.16.MT88.4 R20, [R168+0x6000] ;  /* 0x00600000a814783b */ /* 0x000e620000004200 */
        /* <DEDUP_REMOVED lines=54> */
[----:B-1----:R-:W-:Y:S01]  /*1e580*/  HMMA.16816.F32.BF16 R92, R8, R20, R92 ;  /* 0x00000014085c723c */ /* 0x002fe2000004185c */
[----:B------:R-:W-:-:S05]  /*1e590*/  IMAD.MOV.U32 R243, RZ, RZ, R137 ;  /* 0x000000fffff37224 */ /* 0x000fca00078e0089 */
[----:B------:R-:W-:Y:S01]  /*1e5a0*/  HMMA.16816.F32.BF16 R32, R8, R22, R32 ;  /* 0x000000160820723c */ /* 0x000fe20000041820 */
        /* <DEDUP_REMOVED lines=34> */
[----:B------:R-:W-:Y:S01]  /*1e7d0*/  HMMA.16816.F32.BF16 R40, R4, R22, R244 ;  /* 0x000000160428723c */ /* 0x000fe200000418f4 */
[----:B------:R-:W-:Y:S02]  /*1e7e0*/  IMAD.MOV.U32 R236, RZ, RZ, R2 ;  /* 0x000000ffffec7224 */ /* 0x000fe400078e0002 */
[----:B------:R-:W-:Y:S02]  /*1e7f0*/  IMAD.MOV.U32 R131, RZ, RZ, R139 ;  /* 0x000000ffff837224 */ /* 0x000fe400078e008b */
[----:B------:R-:W-:Y:S02]  /*1e800*/  IMAD.MOV.U32 R136, RZ, RZ, R26 ;  /* 0x000000ffff887224 */ /* 0x000fe400078e001a */
[----:B------:R-:W-:Y:S01]  /*1e810*/  IMAD.MOV.U32 R135, RZ, RZ, R116 ;  /* 0x000000ffff877224 */ /* 0x000fe200078e0074 */
[----:B------:R-:W-:Y:S01]  /*1e820*/  STG.E.U16 desc[UR30][R12.64+-0xd0], R221 ;  /* 0xffff30dd0c007986 */ /* 0x000fe2000c10151e */
[----:B------:R-:W-:-:S02]  /*1e830*/  IMAD.MOV.U32 R247, RZ, RZ, R3 ;  /* 0x000000fffff77224 */ /* 0x000fc400078e0003 */
[----:B------:R-:W-:Y:S01]  /*1e840*/  IMAD.WIDE.U32 R2, R25, -0x2daee0ad, RZ ;  /* 0xd2511f5319027825 */ /* 0x000fe200078e00ff */
[----:B------:R-:W-:Y:S04]  /*1e850*/  STG.E.U16 desc[UR30][R12.64+-0xce], R220 ;  /* 0xffff32dc0c007986 */ /* 0x000fe8000c10151e */
[----:B------:R-:W-:Y:S01]  /*1e860*/  LOP3.LUT R4, R3, UR20, R24, 0x96, !PT ;  /* 0x0000001403047c12 */ /* 0x000fe2000f8e9618 */
[----:B------:R3:W5:Y:S01]  /*1e870*/  LDL.LU R175, [R1+0x178] ;  /* 0x0001780001af7983 */ /* 0x0007620000300800 */
[C---:B------:R-:W-:Y:S02]  /*1e880*/  LOP3.LUT R3, R2.reuse, 0xffff, RZ, 0xc0, !PT ;  /* 0x0000ffff02037812 */ /* 0x040fe400078ec0ff */
[----:B------:R-:W-:Y:S02]  /*1e890*/  LOP3.LUT R5, R2, 0xff, RZ, 0xc0, !PT ;  /* 0x000000ff02057812 */ /* 0x000fe400078ec0ff */
[----:B------:R-:W-:Y:S01]  /*1e8a0*/  SHF.R.U32.HI R8, RZ, 0x18, R2 ;  /* 0x00000018ff087819 */ /* 0x000fe20000011602 */
[----:B------:R-:W-:Y:S01]  /*1e8b0*/  IMAD.MOV.U32 R138, RZ, RZ, R172 ;  /* 0x000000ffff8a7224 */ /* 0x000fe200078e00ac */
[----:B------:R-:W-:Y:S01]  /*1e8c0*/  SHF.R.U32.HI R6, RZ, 0x8, R3 ;  /* 0x00000008ff067819 */ /* 0x000fe20000011603 */
[----:B------:R-:W-:Y:S01]  /*1e8d0*/  IMAD.MOV.U32 R26, RZ, RZ, R171 ;  /* 0x000000ffff1a7224 */ /* 0x000fe200078e00ab */
[----:B------:R-:W-:Y:S01]  /*1e8e0*/  SHF.R.U32.HI R3, RZ, 0x10, R2 ;  /* 0x00000010ff037819 */ /* 0x000fe20000011602 */
[----:B------:R-:W-:Y:S01]  /*1e8f0*/  IMAD.MOV.U32 R139, RZ, RZ, R170 ;  /* 0x000000ffff8b7224 */ /* 0x000fe200078e00aa */
[----:B------:R-:W-:Y:S01]  /*1e900*/  PRMT R20, R5, 0x5410, R6 ;  /* 0x0000541005147816 */ /* 0x000fe20000000006 */
[----:B------:R-:W-:Y:S01]  /*1e910*/  IMAD.MOV.U32 R245, RZ, RZ, R128 ;  /* 0x000000fffff57224 */ /* 0x000fe200078e0080 */
[----:B------:R-:W-:Y:S01]  /*1e920*/  LOP3.LUT R2, R4, 0xffff, RZ, 0xc0, !PT ;  /* 0x0000ffff04027812 */ /* 0x000fe200078ec0ff */
[----:B------:R-:W-:Y:S01]  /*1e930*/  IMAD.MOV.U32 R134, RZ, RZ, R117 ;  /* 0x000000ffff867224 */ /* 0x000fe200078e0075 */
[----:B------:R-:W-:Y:S01]  /*1e940*/  SHF.R.U32.HI R5, RZ, 0x10, R4 ;  /* 0x00000010ff057819 */ /* 0x000fe20000011604 */
[----:B------:R-:W-:Y:S01]  /*1e950*/  IMAD.MOV.U32 R133, RZ, RZ, R118 ;  /* 0x000000ffff857224 */ /* 0x000fe200078e0076 */
[----:B------:R-:W-:Y:S01]  /*1e960*/  LOP3.LUT R6, R3, 0xff, RZ, 0xc0, !PT ;  /* 0x000000ff03067812 */ /* 0x000fe200078ec0ff */
[----:B------:R-:W-:Y:S01]  /*1e970*/  IMAD.MOV.U32 R132, RZ, RZ, R119 ;  /* 0x000000ffff847224 */ /* 0x000fe200078e0077 */
[----:B------:R-:W-:Y:S01]  /*1e980*/  SHF.R.U32.HI R3, RZ, 0x8, R2 ;  /* 0x00000008ff037819 */ /* 0x000fe20000011602 */
[----:B------:R-:W-:Y:S01]  /*1e990*/  IMAD.MOV.U32 R239, RZ, RZ, R137 ;  /* 0x000000ffffef7224 */ /* 0x000fe200078e0089 */
[----:B------:R-:W-:Y:S01]  /*1e9a0*/  LOP3.LUT R2, R5, 0xff, RZ, 0xc0, !PT ;  /* 0x000000ff05027812 */ /* 0x000fe200078ec0ff */
[----:B------:R-:W-:Y:S01]  /*1e9b0*/  IMAD.MOV.U32 R246, RZ, RZ, R107 ;  /* 0x000000fffff67224 */ /* 0x000fe200078e006b */
[----:B------:R-:W-:Y:S01]  /*1e9c0*/  PRMT R5, R6, 0x5410, R8 ;  /* 0x0000541006057816 */ /* 0x000fe20000000008 */
[----:B------:R-:W-:Y:S01]  /*1e9d0*/  IMAD.MOV.U32 R244, RZ, RZ, R164 ;  /* 0x000000fffff47224 */ /* 0x000fe200078e00a4 */
[----:B------:R-:W1:Y:S01]  /*1e9e0*/  LDSM.16.MT88.4 R8, [R165+0x6800] ;  /* 0x00680000a508783b */ /* 0x000e620000004200 */
[----:B------:R-:W-:-:S02]  /*1e9f0*/  LOP3.LUT R7, R4, 0xff, RZ, 0xc0, !PT ;  /* 0x000000ff04077812 */ /* 0x000fc400078ec0ff */
[----:B------:R-:W-:Y:S01]  /*1ea00*/  SHF.R.U32.HI R4, RZ, 0x18, R4 ;  /* 0x00000018ff047819 */ /* 0x000fe20000011604 */
[----:B------:R-:W-:Y:S03]  /*1ea10*/  STG.E.U16 desc[UR30][R14.64+-0xd0], R219 ;  /* 0xffff30db0e007986 */ /* 0x000fe6000c10151e */
[----:B------:R-:W-:Y:S01]  /*1ea20*/  PRMT R4, R2, 0x5410, R4 ;  /* 0x0000541002047816 */ /* 0x000fe20000000004 */
[----:B------:R-:W-:Y:S01]  /*1ea30*/  STG.E.U16 desc[UR30][R14.64+-0xce], R218 ;  /* 0xffff32da0e007986 */ /* 0x000fe2000c10151e */
[----:B------:R-:W-:Y:S02]  /*1ea40*/  HSET2.LE.AND R2, R20, R0, PT ;  /* 0x0000000014027233 */ /* 0x000fe40003803000 */
[----:B------:R-:W-:Y:S01]  /*1ea50*/  PRMT R3, R7, 0x5410, R3 ;  /* 0x0000541007037816 */ /* 0x000fe20000000003 */
[----:B------:R-:W4:Y:S02]  /*1ea60*/  LDSM.16.MT88.4 R20, [R166+0x6800] ;  /* 0x00680000a614783b */ /* 0x000f240000004200 */
[----:B------:R-:W-:-:S02]  /*1ea70*/  LOP3.LUT R6, R2, R104, RZ, 0xc0, !PT ;  /* 0x0000006802067212 */ /* 0x000fc400078ec0ff */
[--C-:B------:R-:W-:Y:S01]  /*1ea80*/  HSET2.LE.AND R2, R5, R0.reuse, PT ;  /* 0x0000000005027233 */ /* 0x100fe20003803000 */
[----:B------:R3:W5:Y:S01]  /*1ea90*/  LDL.LU R174, [R1+0x174] ;  /* 0x0001740001ae7983 */ /* 0x0007620000300800 */
        /* <DEDUP_REMOVED lines=9> */
[C---:B-1----:R-:W-:Y:S01]  /*1eb30*/  HMMA.16816.F32.BF16 R116, R16.reuse, R10, R44 ;  /* 0x0000000a1074723c */ /* 0x042fe2000004182c */
[----:B------:R-:W-:Y:S01]  /*1eb40*/  IMAD.MOV.U32 R2, RZ, RZ, R26 ;  /* 0x000000ffff027224 */ /* 0x000fe200078e001a */
[----:B------:R-:W-:Y:S04]  /*1eb50*/  STG.E.U16 desc[UR30][R140.64+-0xd0], R160 ;  /* 0xffff30a08c007986 */ /* 0x000fe8000c10151e */
[-C--:B------:R-:W-:Y:S01]  /*1eb60*/  HMMA.16816.F32.BF16 R136, R16, R8.reuse, R72 ;  /* 0x000000081088723c */ /* 0x080fe20000041848 */
[----:B------:R-:W1:Y:S04]  /*1eb70*/  LDSM.16.MT88.4 R24, [R168+0x6800] ;  /* 0x00680000a818783b */ /* 0x000e680000004200 */
[----:B------:R-:W-:Y:S01]  /*1eb80*/  STG.E.U16 desc[UR30][R140.64+-0xce], R159 ;  /* 0xffff329f8c007986 */ /* 0x000fe2000c10151e */
[C---:B------:R-:W-:Y:S03]  /*1eb90*/  HMMA.16816.F32.BF16 R64, R4.reuse, R8, R64 ;  /* 0x000000080440723c */ /* 0x040fe60000041840 */
[----:B------:R3:W5:Y:S03]  /*1eba0*/  LDL.LU R173, [R1+0x170] ;  /* 0x0001700001ad7983 */ /* 0x0007660000300800 */
[C---:B------:R-:W-:Y:S01]  /*1ebb0*/  HMMA.16816.F32.BF16 R104, R4.reuse, R10, R60 ;  /* 0x0000000a0468723c */ /* 0x040fe2000004183c */
[----:B------:R-:W2:Y:S05]  /*1ebc0*/  LDSM.16.MT88.4 R8, [R167+0x6800] ;  /* 0x00680000a708783b */ /* 0x000eaa0000004200 */
[C---:B----4-:R-:W-:Y:S06]  /*1ebd0*/  HMMA.16816.F32.BF16 R52, R4.reuse, R22, R52 ;  /* 0x000000160434723c */ /* 0x050fec0000041834 */
[C---:B-1----:R-:W-:Y:S06]  /*1ebe0*/  HMMA.16816.F32.BF16 R80, R4.reuse, R24, R80 ;  /* 0x000000180450723c */ /* 0x042fec0000041850 */
[-C--:B------:R-:W-:Y:S06]  /*1ebf0*/  HMMA.16816.F32.BF16 R76, R4, R26.reuse, R76 ;  /* 0x0000001a044c723c */ /* 0x080fec000004184c */
[C---:B------:R-:W-:Y:S06]  /*1ec00*/  HMMA.16816.F32.BF16 R44, R16.reuse, R26, R84 ;  /* 0x0000001a102c723c */ /* 0x040fec0000041854 */
[C---:B------:R-:W-:Y:S06]  /*1ec10*/  HMMA.16816.F32.BF16 R88, R16.reuse, R24, R88 ;  /* 0x000000181058723c */ /* 0x040fec0000041858 */
[----:B------:R-:W-:Y:S01]  /*1ec20*/  HMMA.16816.F32.BF16 R96, R16, R22, R96 ;  /* 0x000000161060723c */ /* 0x000fe20000041860 */
[----:B------:R-:W-:Y:S04]  /*1ec30*/  STG.E.U16 desc[UR30][R38.64+-0xd0], R158 ;  /* 0xffff309e26007986 */ /* 0x000fe8000c10151e */
[----:B------:R-:W-:Y:S01]  /*1ec40*/  STG.E.U16 desc[UR30][R38.64+-0xce], R157 ;  /* 0xffff329d26007986 */ /* 0x000fe2000c10151e */
[-C--:B------:R-:W-:Y:S03]  /*1ec50*/  HMMA.16816.F32.BF16 R60, R4, R20.reuse, R56 ;  /* 0x00000014043c723c */ /* 0x080fe60000041838 */
[----:B------:R3:W5:Y:S03]  /*1ec60*/  LDL.LU R172, [R1+0x16c] ;  /* 0x00016c0001ac7983 */ /* 0x0007660000300800 */
[----:B------:R-:W-:Y:S01]  /*1ec70*/  HMMA.16816.F32.BF16 R56, R16, R20, R100 ;  /* 0x000000141038723c */ /* 0x000fe20000041864 */
[----:B------:R-:W-:Y:S05]  /*1ec80*/  LDSM.16.MT88.4 R20, [R166+0x7000] ;  /* 0x00700000a614783b */ /* 0x000fea0000004200 */
[----:B--2---:R-:W-:Y:S01]  /*1ec90*/  HMMA.16816.F32.BF16 R48, R4, R8, R48 ;  /* 0x000000080430723c */ /* 0x004fe20000041830 */
[----:B------:R-:W-:Y:S01]  /*1eca0*/  IMAD.MOV.U32 R103, RZ, RZ, R2 ;  /* 0x000000ffff677224 */ /* 0x000fe200078e0002 */
[----:B------:R-:W-:-:S04]  /*1ecb0*/  LOP3.LUT R2, R29, UR43, R108, 0x96, !PT ;  /* 0x0000002b1d027c12 */ /* 0x000fc8000f8e966c */
[----:B------:R-:W-:Y:S01]  /*1ecc0*/  HMMA.16816.F32.BF16 R40, R4, R10, R40 ;  /* 0x0000000a0428723c */ /* 0x000fe20000041828 */
[----:B------:R-:W-:-:S05]  /*1ecd0*/  IMAD.WIDE.U32 R2, R2, -0x2daee0ad, RZ ;  /* 0xd2511f5302027825 */ /* 0x000fca00078e00ff */
[----:B------:R-:W-:Y:S01]  /*1ece0*/  HMMA.16816.F32.BF16 R84, R16, R10, R32 ;  /* 0x0000000a1054723c */ /* 0x000fe20000041820 */
[----:B------:R-:W-:-:S05]  /*1ecf0*/  IMAD.WIDE.U32 R6, R31, -0x2daee0ad, RZ ;  /* 0xd2511f531f067825 */ /* 0x000fca00078e00ff */
[----:B------:R-:W-:Y:S01]  /*1ed00*/  HMMA.16816.F32.BF16 R72, R16, R8, R92 ;  /* 0x000000081048723c */ /* 0x000fe2000004185c */
[----:B------:R-:W-:Y:S01]  /*1ed10*/  LOP3.LUT R4, R7, UR42, R30, 0x96, !PT ;  /* 0x0000002a07047c12 */ /* 0x000fe2000f8e961e */
[----:B------:R-:W1:Y:S01]  /*1ed20*/  LDSM.16.MT88.4 R16, [R165+0x7000] ;  /* 0x00700000a510783b */ /* 0x000e620000004200 */
[----:B------:R-:W-:-:S03]  /*1ed30*/  LOP3.LUT R3, R3, UR40, R6, 0x96, !PT ;  /* 0x0000002803037c12 */ /* 0x000fc6000f8e9606 */
[----:B------:R-:W-:Y:S01]  /*1ed40*/  IMAD.WIDE.U32 R4, R4, -0x326172a9, RZ ;  /* 0xcd9e8d5704047825 */ /* 0x000fe200078e00ff */
[----:B------:R-:W-:Y:S03]  /*1ed50*/  STG.E.U16 desc[UR30][R12.64+-0xc0], R217 ;  /* 0xffff40d90c007986 */ /* 0x000fe6000c10151e */
[----:B------:R-:W-:Y:S01]  /*1ed60*/  IMAD.WIDE.U32 R26, R3, -0x326172a9, RZ ;  /* 0xcd9e8d57031a7825 */ /* 0x000fe200078e00ff */
[----:B------:R-:W-:Y:S01]  /*1ed70*/  LOP3.LUT R3, R5, UR41, R28, 0x96, !PT ;  /* 0x0000002905037c12 */ /* 0x000fe2000f8e961c */
[----:B------:R-:W-:Y:S03]  /*1ed80*/  STG.E.U16 desc[UR30][R12.64+-0xbe], R216 ;  /* 0xffff42d80c007986 */ /* 0x000fe6000c10151e */
[----:B------:R-:W-:Y:S01]  /*1ed90*/  LOP3.LUT R6, R27, UR39, R4, 0x96, !PT ;  /* 0x000000271b067c12 */ /* 0x000fe2000f8e9604 */
[----:B------:R-:W-:Y:S01]  /*1eda0*/  IMAD.WIDE.U32 R4, R3, -0x2daee0ad, RZ ;  /* 0xd2511f5303047825 */ /* 0x000fe200078e00ff */
[----:B------:R-:W2:Y:S03]  /*1edb0*/  LDSM.16.MT88.4 R28, [R167+0x7000] ;  /* 0x00700000a71c783b */ /* 0x000ea60000004200 */
[----:B------:R-:W-:Y:S01]  /*1edc0*/  IMAD.WIDE.U32 R24, R6, -0x2daee0ad, RZ ;  /* 0xd2511f5306187825 */ /* 0x000fe200078e00ff */
[----:B------:R-:W-:Y:S01]  /*1edd0*/  LOP3.LUT R5, R5, UR38, R2, 0x96, !PT ;  /* 0x0000002605057c12 */ /* 0x000fe2000f8e9602 */
[----:B------:R3:W5:Y:S03]  /*1ede0*/  LDL.LU R171, [R1+0x168] ;  /* 0x0001680001ab7983 */ /* 0x0007660000300800 */
[----:B------:R-:W-:Y:S01]  /*1edf0*/  LOP3.LUT R3, R25, UR32, R4, 0x96, !PT ;  /* 0x0000002019037c12 */ /* 0x000fe2000f8e9604 */
[----:B------:R-:W-:-:S04]  /*1ee00*/  IMAD.WIDE.U32 R32, R5, -0x326172a9, RZ ;  /* 0xcd9e8d5705207825 */ /* 0x000fc800078e00ff */
[----:B------:R-:W-:Y:S02]  /*1ee10*/  IMAD.MOV.U32 R100, RZ, RZ, R247 ;  /* 0x000000ffff647224 */ /* 0x000fe400078e00f7 */
[----:B------:R-:W-:Y:S02]  /*1ee20*/  IMAD.MOV.U32 R101, RZ, RZ, R236 ;  /* 0x000000ffff657224 */ /* 0x000fe400078e00ec */
[----:B------:R-:W-:Y:S02]  /*1ee30*/  IMAD.MOV.U32 R102, RZ, RZ, R237 ;  /* 0x000000ffff667224 */ /* 0x000fe400078e00ed */
[----:B------:R-:W-:Y:S02]  /*1ee40*/  IMAD.MOV.U32 R34, RZ, RZ, R133 ;  /* 0x000000ffff227224 */ /* 0x000fe400078e0085 */
[----:B------:R-:W-:Y:S01]  /*1ee50*/  IMAD.MOV.U32 R35, RZ, RZ, R135 ;  /* 0x000000ffff237224 */ /* 0x000fe200078e0087 */
[----:B------:R-:W-:Y:S01]  /*1ee60*/  STG.E.U16 desc[UR30][R14.64+-0xc0], R214 ;  /* 0xffff40d60e007986 */ /* 0x000fe2000c10151e */
[----:B------:R-:W-:-:S03]  /*1ee70*/  IMAD.WIDE.U32 R2, R3, -0x326172a9, RZ ;  /* 0xcd9e8d5703027825 */ /* 0x000fc600078e00ff */
[----:B------:R-:W-:Y:S01]  /*1ee80*/  STG.E.U16 desc[UR30][R14.64+-0xbe], R215 ;  /* 0xffff42d70e007986 */ /* 0x000fe2000c10151e */
[C---:B------:R-:W-:Y:S02]  /*1ee90*/  LOP3.LUT R4, R2.reuse, 0xffff, RZ, 0xc0, !PT ;  /* 0x0000ffff02047812 */ /* 0x040fe400078ec0ff */
[----:B------:R-:W-:Y:S01]  /*1eea0*/  LOP3.LUT R3, R3, UR26, R32, 0x96, !PT ;  /* 0x0000001a03037c12 */ /* 0x000fe2000f8e9620 */
[----:B------:R3:W5:Y:S01]  /*1eeb0*/  LDL.LU R170, [R1+0x164] ;  /* 0x0001640001aa7983 */ /* 0x0007620000300800 */
[----:B------:R-:W-:Y:S02]  /*1eec0*/  SHF.R.U32.HI R5, RZ, 0x8, R4 ;  /* 0x00000008ff057819 */ /* 0x000fe40000011604 */
[----:B------:R-:W-:Y:S02]  /*1eed0*/  LOP3.LUT R4, R2, 0xff, RZ, 0xc0, !PT ;  /* 0x000000ff02047812 */ /* 0x000fe400078ec0ff */
[--C-:B------:R-:W-:Y:S02]  /*1eee0*/  SHF.R.U32.HI R7, RZ, 0x10, R2.reuse ;  /* 0x00000010ff077819 */ /* 0x100fe40000011602 */
[----:B------:R-:W-:Y:S01]  /*1eef0*/  SHF.R.U32.HI R8, RZ, 0x18, R2 ;  /* 0x00000018ff087819 */ /* 0x000fe20000011602 */
[----:B------:R-:W-:Y:S01]  /*1ef00*/  IMAD.MOV.U32 R247, RZ, RZ, R129 ;  /* 0x000000fffff77224 */ /* 0x000fe200078e0081 */
[C---:B------:R-:W-:Y:S01]  /*1ef10*/  LOP3.LUT R2, R3.reuse, 0xffff, RZ, 0xc0, !PT ;  /* 0x0000ffff03027812 */ /* 0x040fe200078ec0ff */
[----:B------:R-:W-:Y:S01]  /*1ef20*/  IMAD.MOV.U32 R236, RZ, RZ, R131 ;  /* 0x000000ffffec7224 */ /* 0x000fe200078e0083 */
[----:B------:R-:W-:Y:S01]  /*1ef30*/  PRMT R9, R4, 0x5410, R5 ;  /* 0x0000541004097816 */ /* 0x000fe20000000005 */
[----:B------:R-:W-:Y:S01]  /*1ef40*/  IMAD.MOV.U32 R237, RZ, RZ, R250 ;  /* 0x000000ffffed7224 */ /* 0x000fe200078e00fa */
[----:B------:R-:W-:Y:S01]  /*1ef50*/  LOP3.LUT R6, R3, 0xff, RZ, 0xc0, !PT ;  /* 0x000000ff03067812 */ /* 0x000fe200078ec0ff */
[----:B------:R-:W-:Y:S01]  /*1ef60*/  STG.E.U16 desc[UR30][R140.64+-0xc0], R156 ;  /* 0xffff409c8c007986 */ /* 0x000fe2000c10151e */
[----:B------:R-:W-:-:S02]  /*1ef70*/  SHF.R.U32.HI R4, RZ, 0x10, R3 ;  /* 0x00000010ff047819 */ /* 0x000fc40000011603 */
[----:B------:R-:W-:Y:S01]  /*1ef80*/  SHF.R.U32.HI R5, RZ, 0x18, R3 ;  /* 0x00000018ff057819 */ /* 0x000fe20000011603 */
[----:B------:R-:W-:Y:S01]  /*1ef90*/  STG.E.U16 desc[UR30][R140.64+-0xbe], R155 ;  /* 0xffff429b8c007986 */ /* 0x000fe2000c10151e */
[----:B------:R-:W-:Y:S02]  /*1efa0*/  SHF.R.U32.HI R2, RZ, 0x8, R2 ;  /* 0x00000008ff027819 */ /* 0x000fe40000011602 */
[----:B------:R-:W-:Y:S01]  /*1efb0*/  LOP3.LUT R3, R7, 0xff, RZ, 0xc0, !PT ;  /* 0x000000ff07037812 */ /* 0x000fe200078ec0ff */
[----:B------:R3:W5:Y:S01]  /*1efc0*/  LDL.LU R169, [R1+0x160] ;  /* 0x0001600001a97983 */ /* 0x0007620000300800 */
[----:B------:R-:W-:Y:S02]  /*1efd0*/  PRMT R2, R6, 0x5410, R2 ;  /* 0x0000541006027816 */ /* 0x000fe40000000002 */
[----:B------:R-:W-:Y:S02]  /*1efe0*/  PRMT R7, R3, 0x5410, R8 ;  /* 0x0000541003077816 */ /* 0x000fe40000000008 */
[----:B------:R-:W-:Y:S01]  /*1eff0*/  LOP3.LUT R4, R4, 0xff, RZ, 0xc0, !PT ;  /* 0x000000ff04047812 */ /* 0x000fe200078ec0ff */
[----:B------:R-:W-:Y:S01]  /*1f000*/  IMAD.MOV.U32 R250, RZ, RZ, R251 ;  /* 0x000000fffffa7224 */ /* 0x000fe200078e00fb */
[--C-:B------:R-:W-:Y:S01]  /*1f010*/  HSET2.LE.AND R6, R9, R0.reuse, PT ;  /* 0x0000000009067233 */ /* 0x100fe20003803000 */
[----:B------:R-:W-:Y:S04]  /*1f020*/  STG.E.U16 desc[UR30][R38.64+-0xc0], R154 ;  /* 0xffff409a26007986 */ /* 0x000fe8000c10151e */
[----:B------:R-:W4:Y:S01]  /*1f030*/  LDSM.16.MT88.4 R8, [R168+0x7000] ;  /* 0x00700000a808783b */ /* 0x000f220000004200 */
[----:B------:R-:W-:-:S02]  /*1f040*/  HSET2.LE.AND R2, R2, R0, PT ;  /* 0x0000000002027233 */ /* 0x000fc40003803000 */
[----:B------:R-:W-:Y:S01]  /*1f050*/  PRMT R3, R4, 0x5410, R5 ;  /* 0x0000541004037816 */ /* 0x000fe20000000005 */
[----:B------:R-:W-:Y:S02]  /*1f060*/  STG.E.U16 desc[UR30][R38.64+-0xbe], R153 ;  /* 0xffff429926007986 */ /* 0x000fe4000c10151e */
[----:B------:R-:W-:Y:S02]  /*1f070*/  LOP3.LUT R4, R2, R123, RZ, 0xc0, !PT ;  /* 0x0000007b02047212 */ /* 0x000fe400078ec0ff */
[--C-:B------:R-:W-:Y:S01]  /*1f080*/  HSET2.LE.AND R3, R3, R0.reuse, PT ;  /* 0x0000000003037233 */ /* 0x100fe20003803000 */
[----:B------:R3:W5:Y:S01]  /*1f090*/  LDL.LU R164, [R1+0x15c] ;  /* 0x00015c0001a47983 */ /* 0x0007620000300800 */
[----:B------:R-:W-:Y:S02]  /*1f0a0*/  HSET2.LE.AND R2, R7, R0, PT ;  /* 0x0000000007027233 */ /* 0x000fe40003803000 */
[----:B------:R-:W-:Y:S02]  /*1f0b0*/  LOP3.LUT R6, R6, R110, RZ, 0xc0, !PT ;  /* 0x0000006e06067212 */ /* 0x000fe400078ec0ff */
[----:B------:R-:W-:-:S02]  /*1f0c0*/  LOP3.LUT R5, R3, R122, RZ, 0xc0, !PT ;  /* 0x0000007a03057212 */ /* 0x000fc400078ec0ff */
[----:B------:R-:W-:Y:S02]  /*1f0d0*/  LOP3.LUT R7, R2, R111, RZ, 0xc0, !PT ;  /* 0x0000006f02077212 */ /* 0x000fe400078ec0ff */
[----:B------:R-:W-:Y:S02]  /*1f0e0*/  LOP3.LUT R2, R115, 0xff, RZ, 0xc0, !PT ;  /* 0x000000ff73027812 */ /* 0x000fe400078ec0ff */
[----:B------:R-:W-:-:S03]  /*1f0f0*/  SHF.R.U32.HI R3, RZ, 0x8, R113 ;  /* 0x00000008ff037819 */ /* 0x000fc60000011671 */
[C---:B-1----:R-:W-:Y:S06]  /*1f100*/  HMMA.16816.F32.BF16 R108, R4.reuse, R16, R64 ;  /* 0x00000010046c723c */ /* 0x042fec0000041840 */
[C---:B--2---:R-:W-:Y:S06]  /*1f110*/  HMMA.16816.F32.BF16 R64, R4.reuse, R28, R48 ;  /* 0x0000001c0440723c */ /* 0x044fec0000041830 */
[C---:B------:R-:W-:Y:S06]  /*1f120*/  HMMA.16816.F32.BF16 R104, R4.reuse, R18, R104 ;  /* 0x000000120468723c */ /* 0x040fec0000041868 */
[C---:B----4-:R-:W-:Y:S06]  /*1f130*/  HMMA.16816.F32.BF16 R80, R4.reuse, R8, R80 ;  /* 0x000000080450723c */ /* 0x050fec0000041850 */
[C---:B------:R-:W-:Y:S06]  /*1f140*/  HMMA.16816.F32.BF16 R92, R4.reuse, R10, R76 ;  /* 0x0000000a045c723c */ /* 0x040fec000004184c */
[C---:B------:R-:W-:Y:S06]  /*1f150*/  HMMA.16816.F32.BF16 R60, R4.reuse, R20, R60 ;  /* 0x00000014043c723c */ /* 0x040fec000004183c */
[C---:B------:R-:W-:Y:S06]  /*1f160*/  HMMA.16816.F32.BF16 R52, R4.reuse, R22, R52 ;  /* 0x000000160434723c */ /* 0x040fec0000041834 */
[----:B------:R-:W-:Y:S07]  /*1f170*/  HMMA.16816.F32.BF16 R48, R4, R30, R40 ;  /* 0x0000001e0430723c */ /* 0x000fee0000041828 */
[----:B------:R-:W-:-:S02]  /*1f180*/  PRMT R7, R2, 0x5410, R114 ;  /* 0x0000541002077816 */ /* 0x000fc40000000072 */
        /* <DEDUP_REMOVED lines=8> */
[----:B------:R-:W-:Y:S02]  /*1f210*/  PRMT R3, R2, 0x5410, R3 ;  /* 0x0000541002037816 */ /* 0x000fe40000000003 */
[----:B------:R-:W-:-:S05]  /*1f220*/  HSET2.LE.AND R2, R4, R0, PT ;  /* 0x0000000004027233 */ /* 0x000fca0003803000 */
[----:B------:R-:W-:Y:S02]  /*1f230*/  LOP3.LUT R6, R2, R103, RZ, 0xc0, !PT ;  /* 0x0000006702067212 */ /* 0x000fe400078ec0ff */
[----:B------:R-:W-:-:S05]  /*1f240*/  HSET2.LE.AND R2, R7, R0, PT ;  /* 0x0000000007027233 */ /* 0x000fca0003803000 */
[----:B------:R-:W-:Y:S02]  /*1f250*/  LOP3.LUT R7, R2, R244, RZ, 0xc0, !PT ;  /* 0x000000f402077212 */ /* 0x000fe400078ec0ff */
[----:B------:R-:W-:-:S05]  /*1f260*/  HSET2.LE.AND R2, R5, R0, PT ;  /* 0x0000000005027233 */ /* 0x000fca0003803000 */
[----:B------:R-:W-:Y:S02]  /*1f270*/  LOP3.LUT R4, R2, R245, RZ, 0xc0, !PT ;  /* 0x000000f502047212 */ /* 0x000fe400078ec0ff */
[----:B------:R-:W-:-:S05]  /*1f280*/  HSET2.LE.AND R2, R3, R0, PT ;  /* 0x0000000003027233 */ /* 0x000fca0003803000 */
[----:B------:R-:W-:Y:S02]  /*1f290*/  LOP3.LUT R5, R2, R246, RZ, 0xc0, !PT ;  /* 0x000000f602057212 */ /* 0x000fe400078ec0ff */
[----:B------:R-:W-:Y:S01]  /*1f2a0*/  LOP3.LUT R2, R33, UR37, R26, 0x96, !PT ;  /* 0x0000002521027c12 */ /* 0x000fe2000f8e961a */
[----:B------:R-:W-:-:S04]  /*1f2b0*/  IMAD.MOV.U32 R245, RZ, RZ, R128 ;  /* 0x000000fffff57224 */ /* 0x000fc800078e0080 */
[----:B------:R-:W-:-:S04]  /*1f2c0*/  IMAD.WIDE.U32 R2, R2, -0x2daee0ad, RZ ;  /* 0xd2511f5302027825 */ /* 0x000fc800078e00ff */
[----:B------:R-:W-:Y:S02]  /*1f2d0*/  IMAD.MOV.U32 R246, RZ, RZ, R130 ;  /* 0x000000fffff67224 */ /* 0x000fe400078e0082 */
[C---:B------:R-:W-:Y:S07]  /*1f2e0*/  HMMA.16816.F32.BF16 R128, R4.reuse, R8, R88 ;  /* 0x000000080480723c */ /* 0x040fee0000041858 */
[----:B------:R-:W-:Y:S01]  /*1f2f0*/  LOP3.LUT R8, R3, UR20, R24, 0x96, !PT ;  /* 0x0000001403087c12 */ /* 0x000fe2000f8e9618 */
[----:B------:R-:W-:Y:S01]  /*1f300*/  HMMA.16816.F32.BF16 R136, R4, R16, R136 ;  /* 0x000000100488723c */ /* 0x000fe20000041888 */
[----:B------:R-:W-:-:S02]  /*1f310*/  LOP3.LUT R9, R2, 0xffff, RZ, 0xc0, !PT ;  /* 0x0000ffff02097812 */ /* 0x000fc400078ec0ff */
[----:B------:R-:W-:-:S03]  /*1f320*/  SHF.R.U32.HI R3, RZ, 0x10, R8 ;  /* 0x00000010ff037819 */ /* 0x000fc60000011608 */
[----:B------:R-:W-:Y:S01]  /*1f330*/  HMMA.16816.F32.BF16 R40, R4, R18, R116 ;  /* 0x000000120428723c */ /* 0x000fe20000041874 */
[----:B------:R-:W-:Y:S01]  /*1f340*/  SHF.R.U32.HI R17, RZ, 0x18, R2 ;  /* 0x00000018ff117819 */ /* 0x000fe20000011602 */
[----:B------:R-:W-:-:S04]  /*1f350*/  IMAD.MOV.U32 R122, RZ, RZ, R126 ;  /* 0x000000ffff7a7224 */ /* 0x000fc800078e007e */
[C---:B------:R-:W-:Y:S01]  /*1f360*/  HMMA.16816.F32.BF16 R44, R4.reuse, R10, R44 ;  /* 0x0000000a042c723c */ /* 0x040fe2000004182c */
[----:B------:R-:W-:Y:S01]  /*1f370*/  LOP3.LUT R18, R2, 0xff, RZ, 0xc0, !PT ;  /* 0x000000ff02127812 */ /* 0x000fe200078ec0ff */
[----:B------:R-:W-:Y:S01]  /*1f380*/  IMAD.MOV.U32 R79, RZ, RZ, R127 ;  /* 0x000000ffff4f7224 */ /* 0x000fe200078e007f */
[C---:B------:R-:W-:Y:S01]  /*1f390*/  LOP3.LUT R16, R8.reuse, 0xff, RZ, 0xc0, !PT ;  /* 0x000000ff08107812 */ /* 0x040fe200078ec0ff */
[----:B------:R-:W-:Y:S01]  /*1f3a0*/  IMAD.MOV.U32 R103, RZ, RZ, R238 ;  /* 0x000000ffff677224 */ /* 0x000fe200078e00ee */
[----:B------:R-:W-:Y:S01]  /*1f3b0*/  LOP3.LUT R3, R3, 0xff, RZ, 0xc0, !PT ;  /* 0x000000ff03037812 */ /* 0x000fe200078ec0ff */
[----:B------:R-:W-:Y:S01]  /*1f3c0*/  HMMA.16816.F32.BF16 R56, R4, R20, R56 ;  /* 0x000000140438723c */ /* 0x000fe20000041838 */
[----:B------:R-:W-:Y:S01]  /*1f3d0*/  SHF.R.U32.HI R10, RZ, 0x10, R2 ;  /* 0x00000010ff0a7819 */ /* 0x000fe20000011602 */
[----:B------:R-:W-:Y:S01]  /*1f3e0*/  IMAD.MOV.U32 R244, RZ, RZ, R132 ;  /* 0x000000fffff47224 */ /* 0x000fe200078e0084 */
[----:B------:R-:W-:Y:S01]  /*1f3f0*/  LOP3.LUT R2, R8, 0xffff, RZ, 0xc0, !PT ;  /* 0x0000ffff08027812 */ /* 0x000fe200078ec0ff */
[----:B------:R-:W-:Y:S01]  /*1f400*/  IMAD.MOV.U32 R123, RZ, RZ, R134 ;  /* 0x000000ffff7b7224 */ /* 0x000fe200078e0086 */
[----:B------:R-:W-:-:S02]  /*1f410*/  SHF.R.U32.HI R11, RZ, 0x18, R8 ;  /* 0x00000018ff0b7819 */ /* 0x000fc40000011608 */
[----:B------:R-:W-:Y:S02]  /*1f420*/  LOP3.LUT R19, R37, UR37, R112, 0x96, !PT ;  /* 0x0000002525137c12 */ /* 0x000fe4000f8e9670 */
[----:B------:R-:W-:Y:S01]  /*1f430*/  SHF.R.U32.HI R9, RZ, 0x8, R9 ;  /* 0x00000008ff097819 */ /* 0x000fe20000011609 */
[----:B------:R-:W-:Y:S01]  /*1f440*/  HMMA.16816.F32.BF16 R20, R4, R22, R96 ;  /* 0x000000160414723c */ /* 0x000fe20000041860 */
[----:B------:R-:W-:Y:S01]  /*1f450*/  SHF.R.U32.HI R2, RZ, 0x8, R2 ;  /* 0x00000008ff027819 */ /* 0x000fe20000011602 */
[----:B------:R-:W-:Y:S01]  /*1f460*/  IMAD.MOV.U32 R251, RZ, RZ, R124 ;  /* 0x000000fffffb7224 */ /* 0x000fe200078e007c */
[----:B------:R-:W-:Y:S01]  /*1f470*/  PRMT R3, R3, 0x5410, R11 ;  /* 0x0000541003037816 */ /* 0x000fe2000000000b */
[----:B------:R-:W-:Y:S01]  /*1f480*/  IMAD.MOV.U32 R238, RZ, RZ, R125 ;  /* 0x000000ffffee7224 */ /* 0x000fe200078e007d */
[----:B------:R-:W-:Y:S01]  /*1f490*/  PRMT R2, R16, 0x5410, R2 ;  /* 0x0000541010027816 */ /* 0x000fe20000000002 */
[----:B------:R-:W1:Y:S02]  /*1f4a0*/  LDSM.16.MT88.4 R132, [R165+0x7800] ;  /* 0x00780000a584783b */ /* 0x000e640000004200 */
[----:B------:R-:W-:-:S02]  /*1f4b0*/  HSET2.LE.AND R3, R3, R0, PT ;  /* 0x0000000003037233 */ /* 0x000fc40003803000 */
[--C-:B------:R-:W-:Y:S01]  /*1f4c0*/  HSET2.LE.AND R2, R2, R0.reuse, PT ;  /* 0x0000000002027233 */ /* 0x100fe20003803000 */
[----:B------:R-:W-:Y:S01]  /*1f4d0*/  LDSM.16.MT88.4 R116, [R166+0x7800] ;  /* 0x00780000a674783b */ /* 0x000fe20000004200 */
[----:B------:R-:W-:Y:S02]  /*1f4e0*/  LOP3.LUT R8, R10, 0xff, RZ, 0xc0, !PT ;  /* 0x000000ff0a087812 */ /* 0x000fe400078ec0ff */
[----:B------:R-:W-:Y:S01]  /*1f4f0*/  LOP3.LUT R77, R3, R122, RZ, 0xc0, !PT ;  /* 0x0000007a034d7212 */ /* 0x000fe200078ec0ff */
[C---:B------:R-:W-:Y:S01]  /*1f500*/  HMMA.16816.F32.BF16 R112, R4.reuse, R28, R72 ;  /* 0x0000001c0470723c */ /* 0x040fe20000041848 */
[----:B------:R-:W-:Y:S01]  /*1f510*/  LOP3.LUT R76, R2, R79, RZ, 0xc0, !PT ;  /* 0x0000004f024c7212 */ /* 0x000fe200078ec0ff */
[----:B------:R-:W-:Y:S01]  /*1f520*/  IMAD.WIDE.U32 R2, R19, -0x2daee0ad, RZ ;  /* 0xd2511f5313027825 */ /* 0x000fe200078e00ff */
[----:B------:R-:W-:Y:S01]  /*1f530*/  PRMT R10, R18, 0x5410, R9 ;  /* 0x00005410120a7816 */ /* 0x000fe20000000009 */
[----:B------:R-:W2:Y:S01]  /*1f540*/  LDSM.16.MT88.4 R124, [R168+0x7800] ;  /* 0x00780000a87c783b */ /* 0x000ea20000004200 */
[----:B------:R-:W-:Y:S01]  /*1f550*/  PRMT R9, R8, 0x5410, R17 ;  /* 0x0000541008097816 */ /* 0x000fe20000000011 */
[----:B------:R-:W-:Y:S02]  /*1f560*/  HMMA.16816.F32.BF16 R28, R4, R30, R84 ;  /* 0x0000001e041c723c */ /* 0x000fe40000041854 */
[--C-:B------:R-:W-:Y:S01]  /*1f570*/  HSET2.LE.AND R8, R10, R0.reuse, PT ;  /* 0x000000000a087233 */ /* 0x100fe20003803000 */
[----:B------:R-:W4:Y:S01]  /*1f580*/  LDSM.16.MT88.4 R16, [R167+0x7800] ;  /* 0x00780000a710783b */ /* 0x000f220000004200 */
[----:B------:R-:W-:-:S03]  /*1f590*/  HSET2.LE.AND R9, R9, R0, PT ;  /* 0x0000000009097233 */ /* 0x000fc60003803000 */
[C---:B------:R-:W-:Y:S02]  /*1f5a0*/  LOP3.LUT R4, R2.reuse, 0xffff, RZ, 0xc0, !PT ;  /* 0x0000ffff02047812 */ /* 0x040fe400078ec0ff */
[----:B------:R-:W-:Y:S02]  /*1f5b0*/  LOP3.LUT R6, R2, 0xff, RZ, 0xc0, !PT ;  /* 0x000000ff02067812 */ /* 0x000fe400078ec0ff */
[----:B------:R-:W-:Y:S02]  /*1f5c0*/  SHF.R.U32.HI R4, RZ, 0x8, R4 ;  /* 0x00000008ff047819 */ /* 0x000fe40000011604 */
[----:B------:R-:W-:Y:S02]  /*1f5d0*/  LOP3.LUT R3, R3, UR20, R120, 0x96, !PT ;  /* 0x0000001403037c12 */ /* 0x000fe4000f8e9678 */
[----:B------:R-:W-:Y:S02]  /*1f5e0*/  LOP3.LUT R78, R8, R252, RZ, 0xc0, !PT ;  /* 0x000000fc084e7212 */ /* 0x000fe400078ec0ff */
[----:B------:R-:W-:-:S02]  /*1f5f0*/  LOP3.LUT R79, R9, R235, RZ, 0xc0, !PT ;  /* 0x000000eb094f7212 */ /* 0x000fc400078ec0ff */
[--C-:B------:R-:W-:Y:S02]  /*1f600*/  SHF.R.U32.HI R5, RZ, 0x10, R2.reuse ;  /* 0x00000010ff057819 */ /* 0x100fe40000011602 */
[----:B------:R-:W-:Y:S02]  /*1f610*/  SHF.R.U32.HI R8, RZ, 0x18, R2 ;  /* 0x00000018ff087819 */ /* 0x000fe40000011602 */
[----:B------:R-:W-:Y:S02]  /*1f620*/  PRMT R9, R6, 0x5410, R4 ;  /* 0x0000541006097816 */ /* 0x000fe40000000004 */
[C---:B------:R-:W-:Y:S02]  /*1f630*/  LOP3.LUT R2, R3.reuse, 0xffff, RZ, 0xc0, !PT ;  /* 0x0000ffff03027812 */ /* 0x040fe400078ec0ff */
[----:B------:R-:W-:Y:S02]  /*1f640*/  SHF.R.U32.HI R4, RZ, 0x10, R3 ;  /* 0x00000010ff047819 */ /* 0x000fe40000011603 */
[----:B------:R-:W-:-:S02]  /*1f650*/  LOP3.LUT R7, R3, 0xff, RZ, 0xc0, !PT ;  /* 0x000000ff03077812 */ /* 0x000fc400078ec0ff */
[----:B------:R-:W-:Y:S02]  /*1f660*/  SHF.R.U32.HI R6, RZ, 0x18, R3 ;  /* 0x00000018ff067819 */ /* 0x000fe40000011603 */
[----:B------:R-:W-:Y:S02]  /*1f670*/  SHF.R.U32.HI R2, RZ, 0x8, R2 ;  /* 0x00000008ff027819 */ /* 0x000fe40000011602 */
[----:B------:R-:W-:Y:S02]  /*1f680*/  LOP3.LUT R3, R4, 0xff, RZ, 0xc0, !PT ;  /* 0x000000ff04037812 */ /* 0x000fe400078ec0ff */
[----:B------:R-:W-:Y:S02]  /*1f690*/  LOP3.LUT R5, R5, 0xff, RZ, 0xc0, !PT ;  /* 0x000000ff05057812 */ /* 0x000fe400078ec0ff */
[----:B------:R-:W-:Y:S02]  /*1f6a0*/  PRMT R2, R7, 0x5410, R2 ;  /* 0x0000541007027816 */ /* 0x000fe40000000002 */
[----:B------:R-:W-:-:S02]  /*1f6b0*/  PRMT R3, R3, 0x5410, R6 ;  /* 0x0000541003037816 */ /* 0x000fc40000000006 */
[----:B------:R-:W-:Y:S02]  /*1f6c0*/  PRMT R5, R5, 0x5410, R8 ;  /* 0x0000541005057816 */ /* 0x000fe40000000008 */
[--C-:B------:R-:W-:Y:S02]  /*1f6d0*/  HSET2.LE.AND R2, R2, R0.reuse, PT ;  /* 0x0000000002027233 */ /* 0x100fe40003803000 */
[--C-:B------:R-:W-:Y:S02]  /*1f6e0*/  HSET2.LE.AND R4, R9, R0.reuse, PT ;  /* 0x0000000009047233 */ /* 0x100fe40003803000 */
[--C-:B------:R-:W-:Y:S01]  /*1f6f0*/  HSET2.LE.AND R3, R3, R0.reuse, PT ;  /* 0x0000000003037233 */ /* 0x100fe20003803000 */
[----:B------:R-:W-:Y:S01]  /*1f700*/  IMAD.MOV.U32 R27, RZ, RZ, R123 ;  /* 0x000000ffff1b7224 */ /* 0x000fe200078e007b */
[----:B------:R-:W-:Y:S02]  /*1f710*/  HSET2.LE.AND R0, R5, R0, PT ;  /* 0x0000000005007233 */ /* 0x000fe40003803000 */
[----:B------:R-:W-:Y:S01]  /*1f720*/  LOP3.LUT R100, R2, R100, RZ, 0xc0, !PT ;  /* 0x0000006402647212 */ /* 0x000fe200078ec0ff */
[----:B------:R-:W-:-:S02]  /*1f730*/  FADD.FTZ R2, R34, R27 ;  /* 0x0000001b22027221 */ /* 0x000fc40000010000 */
        /* <DEDUP_REMOVED lines=19> */
[----:B------:R3:W-:Y:S01]  /*1f870*/  STG.E.U16 desc[UR30][R12.64+-0xb0], R213 ;  /* 0xffff50d50c007986 */ /* 0x0007e2000c10151e */
[----:B------:R-:W-:Y:S01]  /*1f880*/  FADD.FTZ R2, R242, R0 ;  /* 0x00000000f2027221 */ /* 0x000fe20000010000 */
[----:B------:R-:W-:Y:S01]  /*1f890*/  IADD3 R6, P0, R194, -0x180, RZ ;  /* 0xfffffe80c2067810 */ /* 0x000fe20007f1e0ff */
[----:B------:R-:W-:Y:S01]  /*1f8a0*/  FADD.FTZ R0, R231, R5 ;  /* 0x00000005e7007221 */ /* 0x000fe20000010000 */
[----:B------:R3:W-:Y:S01]  /*1f8b0*/  STG.E.U16 desc[UR30][R12.64+-0xae], R212 ;  /* 0xffff52d40c007986 */ /* 0x0007e2000c10151e */
[----:B------:R-:W-:Y:S01]  /*1f8c0*/  FADD.FTZ R5, R243, R4 ;  /* 0x00000004f3057221 */ /* 0x000fe20000010000 */
[----:B------:R-:W-:-:S02]  /*1f8d0*/  FADD.FTZ R4, R208, R3 ;  /* 0x00000003d0047221 */ /* 0x000fc40000010000 */
[----:B------:R3:W-:Y:S01]  /*1f8e0*/  STG.E.U16 desc[UR30][R14.64+-0xb0], R210 ;  /* 0xffff50d20e007986 */ /* 0x0007e2000c10151e */
[----:B------:R-:W-:-:S03]  /*1f8f0*/  FADD.FTZ R3, R209, R2 ;  /* 0x00000002d1037221 */ /* 0x000fc60000010000 */
[----:B------:R3:W-:Y:S01]  /*1f900*/  STG.E.U16 desc[UR30][R14.64+-0xae], R207 ;  /* 0xffff52cf0e007986 */ /* 0x0007e2000c10151e */
[----:B------:R-:W-:-:S03]  /*1f910*/  FADD.FTZ R2, R234, R0 ;  /* 0x00000000ea027221 */ /* 0x000fc60000010000 */
[----:B------:R3:W-:Y:S04]  /*1f920*/  STG.E.U16 desc[UR30][R140.64+-0xb0], R152 ;  /* 0xffff50988c007986 */ /* 0x0007e8000c10151e */
        /* <DEDUP_REMOVED lines=13> */
[----:B------:R3:W-:Y:S01]  /*1fa00*/  STL [R1+0xf0], R5 ;  /* 0x0000f00501007387 */ /* 0x0007e20000100800 */
[C---:B-1----:R-:W-:Y:S03]  /*1fa10*/  HMMA.16816.F32.BF16 R108, R76.reuse, R132, R108 ;  /* 0x000000844c6c723c */ /* 0x042fe6000004186c */
[----:B------:R3:W-:Y:S04]  /*1fa20*/  STG.E.U16 desc[UR30][R12.64+-0x90], R202 ;  /* 0xffff70ca0c007986 */ /* 0x0007e8000c10151e */
[----:B------:R3:W-:Y:S01]  /*1fa30*/  STG.E.U16 desc[UR30][R12.64+-0x8e], R201 ;  /* 0xffff72c90c007986 */ /* 0x0007e2000c10151e */
[C---:B------:R-:W-:Y:S03]  /*1fa40*/  HMMA.16816.F32.BF16 R104, R76.reuse, R134, R104 ;  /* 0x000000864c68723c */ /* 0x040fe60000041868 */
[----:B------:R3:W-:Y:S04]  /*1fa50*/  STL [R1+0xec], R4 ;  /* 0x0000ec0401007387 */ /* 0x0007e80000100800 */
[----:B------:R3:W-:Y:S01]  /*1fa60*/  STG.E.U16 desc[UR30][R14.64+-0x90], R200 ;  /* 0xffff70c80e007986 */ /* 0x0007e2000c10151e */
[C---:B--2---:R-:W-:Y:S03]  /*1fa70*/  HMMA.16816.F32.BF16 R96, R76.reuse, R124, R80 ;  /* 0x0000007c4c60723c */ /* 0x044fe60000041850 */
[----:B------:R3:W-:Y:S04]  /*1fa80*/  STG.E.U16 desc[UR30][R14.64+-0x8e], R199 ;  /* 0xffff72c70e007986 */ /* 0x0007e8000c10151e */
[----:B------:R3:W-:Y:S01]  /*1fa90*/  STL [R1+0xf4], R3 ;  /* 0x0000f40301007387 */ /* 0x0007e20000100800 */
[C---:B------:R-:W-:Y:S03]  /*1faa0*/  HMMA.16816.F32.BF16 R92, R76.reuse, R126, R92 ;  /* 0x0000007e4c5c723c */ /* 0x040fe6000004185c */
[----:B------:R3:W-:Y:S03]  /*1fab0*/  STG.E.U16 desc[UR30][R140.64+-0x90], R144 ;  /* 0xffff70908c007986 */ /* 0x0007e6000c10151e */
[C---:B------:R-:W-:Y:S01]  /*1fac0*/  HMMA.16816.F32.BF16 R88, R76.reuse, R116, R60 ;  /* 0x000000744c58723c */ /* 0x040fe2000004183c */
[----:B------:R3:W-:Y:S04]  /*1fad0*/  STG.E.U16 desc[UR30][R140.64+-0x8e], R143 ;  /* 0xffff728f8c007986 */ /* 0x0007e8000c10151e */
[----:B------:R3:W-:Y:S01]  /*1fae0*/  STL [R1+0xf8], R2 ;  /* 0x0000f80201007387 */ /* 0x0007e20000100800 */
[----:B------:R-:W-:Y:S03]  /*1faf0*/  HMMA.16816.F32.BF16 R84, R76, R118, R52 ;  /* 0x000000764c54723c */ /* 0x000fe60000041834 */
[----:B------:R3:W-:Y:S03]  /*1fb00*/  STG.E.U16 desc[UR30][R38.64+-0x90], R227 ;  /* 0xffff70e326007986 */ /* 0x0007e6000c10151e */
[C---:B------:R-:W-:Y:S01]  /*1fb10*/  HMMA.16816.F32.BF16 R136, R100.reuse, R132, R136 ;  /* 0x000000846488723c */ /* 0x040fe20000041888 */
[----:B------:R3:W-:Y:S04]  /*1fb20*/  STG.E.U16 desc[UR30][R38.64+-0x8e], R142 ;  /* 0xffff728e26007986 */ /* 0x0007e8000c10151e */
[----:B------:R3:W-:Y:S01]  /*1fb30*/  STL [R1+0xe4], R0 ;  /* 0x0000e40001007387 */ /* 0x0007e20000100800 */
        /* <DEDUP_REMOVED lines=8> */
[----:B---3--:R-:W-:-:S15]  /*1fbc0*/  HMMA.16816.F32.BF16 R100, R100, R18, R28 ;  /* 0x000000126464723c */ /* 0x008fde000004181c */
[----:B------:R-:W-:-:S09]  /*1fbd0*/  NOP ;  /* 0x0000000000007918 */ /* 0x000fd20000000000 */
.L_x_2440:
[----:B------:R-:W-:-:S06]  /*1fbe0*/  UISETP.GT.AND UP0, UPT, UR24, UR12, UPT ;  /* 0x0000000c1800728c */ /* 0x000fcc000bf04270 */
[----:B------:R-:W-:-:S13]  /*1fbf0*/  PLOP3.LUT P0, PT, PT, PT, UP0, 0x80, 0x0 ;  /* 0x000000000000781c */ /* 0x000fda0003f0f008 */
[----:B------:R-:W-:Y:S05]  /*1fc00*/  @!P0 BRA `(.L_x_2447) ;  /* 0x0000008800c88947 */ /* 0x000fea0003800000 */
[----:B-1----:R-:W2:Y:S04]  /*1fc10*/  LDL.LU.64 R4, [R1] ;  /* 0x0000000001047983 */ /* 0x002ea80000300a00 */
[----:B------:R-:W3:Y:S04]  /*1fc20*/  LDL.LU R0, [R1+0x158] ;  /* 0x0001580001007983 */ /* 0x000ee80000300800 */
[----:B------:R-:W4:Y:S04]  /*1fc30*/  LDL.LU R2, [R1+0xa0] ;  /* 0x0000a00001027983 */ /* 0x000f280000300800 */
[----:B------:R-:W4:Y:S01]  /*1fc40*/  LDL.LU R6, [R1+0xfc] ;  /* 0x0000fc0001067983 */ /* 0x000f220000300800 */
[----:B------:R-:W-:Y:S01]  /*1fc50*/  USHF.L.U64.HI UR6, UR8, 0x5, UR9 ;  /* 0x0000000508067899 */ /* 0x000fe20008010209 */
[----:B-----5:R-:W-:Y:S01]  /*1fc60*/  LOP3.LUT R211, R211, 0xfffffffd, RZ, 0xc0, !PT ;  /* 0xfffffffdd3d37812 */ /* 0x020fe200078ec0ff */
[----:B------:R-:W-:Y:S01]  /*1fc70*/  USHF.L.U32 UR7, UR8, 0x5, URZ ;  /* 0x0000000508077899 */ /* 0x000fe2000800063f */
[----:B------:R-:W-:Y:S01]  /*1fc80*/  MOV R74, R68 ;  /* 0x00000044004a7202 */ /* 0x000fe20000000f00 */
[----:B------:R-:W-:Y:S01]  /*1fc90*/  UIMAD.WIDE.U32 UR20, UR8, 0x30, URZ ;  /* 0x00000030081478a5 */ /* 0x000fe2000f8e003f */
[----:B------:R-:W-:Y:S01]  /*1fca0*/  IMAD.MOV.U32 R73, RZ, RZ, R70 ;  /* 0x000000ffff497224 */ /* 0x000fe200078e0046 */
[----:B------:R-:W-:Y:S01]  /*1fcb0*/  UIMAD UR4, UR9, 0x30, URZ ;  /* 0x00000030090478a4 */ /* 0x000fe2000f8e023f */
[----:B------:R-:W-:Y:S01]  /*1fcc0*/  IMAD.MOV.U32 R72, RZ, RZ, R71 ;  /* 0x000000ffff487224 */ /* 0x000fe200078e0047 */
[----:B------:R-:W-:-:S02]  /*1fcd0*/  USHF.L.U64.HI UR8, UR10, 0x5, UR11 ;  /* 0x000000050a087899 */ /* 0x000fc4000801020b */
[----:B------:R-:W-:Y:S02]  /*1fce0*/  USHF.L.U32 UR9, UR10, 0x5, URZ ;  /* 0x000000050a097899 */ /* 0x000fe4000800063f */
[----:B------:R-:W-:Y:S02]  /*1fcf0*/  UIMAD.WIDE.U32 UR50, UR10, 0x30, URZ ;  /* 0x000000300a3278a5 */ /* 0x000fe4000f8e003f */
[----:B------:R-:W-:Y:S01]  /*1fd00*/  USHF.L.U32 UR43, UR19, 0x3, URZ ;  /* 0x00000003132b7899 */ /* 0x000fe2000800063f */
[----:B------:R-:W-:Y:S01]  /*1fd10*/  ULDC UR10, c[0x0][0x2d0] ;  /* 0x0000b400000a7ab9 */ /* 0x000fe20000000800 */
[----:B------:R-:W-:Y:S02]  /*1fd20*/  USHF.R.S32.HI UR45, URZ, 0x1f, UR19 ;  /* 0x0000001f3f2d7899 */ /* 0x000fe40008011413 */
[----:B------:R-:W-:Y:S02]  /*1fd30*/  UIMAD UR46, UR19, 0x38, UR43 ;  /* 0x00000038132e78a4 */ /* 0x000fe4000f8e022b */
[----:B------:R-:W-:-:S02]  /*1fd40*/  USHF.L.U32 UR44, UR43, 0x1, URZ ;  /* 0x000000012b2c7899 */ /* 0x000fc4000800063f */
[----:B------:R-:W-:Y:S02]  /*1fd50*/  UIADD3 UR46, UR46, 0x1, URZ ;  /* 0x000000012e2e7890 */ /* 0x000fe4000fffe03f */
[----:B------:R-:W-:Y:S02]  /*1fd60*/  UIMAD UR11, UR11, 0x30, URZ ;  /* 0x000000300b0b78a4 */ /* 0x000fe4000f8e023f */
[----:B------:R-:W-:Y:S02]  /*1fd70*/  USHF.R.S32.HI UR26, URZ, 0x1f, UR48 ;  /* 0x0000001f3f1a7899 */ /* 0x000fe40008011430 */
[----:B------:R-:W-:Y:S02]  /*1fd80*/  UIMAD.WIDE.U32 UR52, UR19, 0x70, URZ ;  /* 0x00000070133478a5 */ /* 0x000fe4000f8e003f */
[----:B------:R-:W-:Y:S02]  /*1fd90*/  UIMAD UR45, UR45, 0x70, URZ ;  /* 0x000000702d2d78a4 */ /* 0x000fe4000f8e023f */
[----:B------:R-:W-:-:S02]  /*1fda0*/  USHF.L.U32 UR47, UR46, 0x1, URZ ;  /* 0x000000012e2f7899 */ /* 0x000fc4000800063f */
[----:B------:R-:W-:Y:S02]  /*1fdb0*/  USHF.L.U32 UR18, UR48, 0x1, URZ ;  /* 0x0000000130127899 */ /* 0x000fe4000800063f */
[----:B------:R-:W-:Y:S02]  /*1fdc0*/  UIADD3 UR11, UR11, UR51, URZ ;  /* 0x000000330b0b7290 */ /* 0x000fe4000fffe03f */
[----:B------:R-:W-:Y:S02]  /*1fdd0*/  USHF.L.U64.HI UR48, UR48, 0x1, UR26 ;  /* 0x0000000130307899 */ /* 0x000fe4000801021a */
[----:B------:R-:W-:Y:S01]  /*1fde0*/  UIADD3 UR45, UR53, UR45, URZ ;  /* 0x0000002d352d7290 */ /* 0x000fe2000fffe03f */
[----:B--2---:R-:W-:Y:S01]  /*1fdf0*/  ISETP.GE.AND P0, PT, R4, UR10, PT ;  /* 0x0000000a04007c0c */ /* 0x004fe2000bf06270 */
[----:B------:R-:W-:Y:S02]  /*1fe00*/  UIADD3 UR10, UR4, UR21, URZ ;  /* 0x00000015040a7290 */ /* 0x000fe4000fffe03f */
[----:B------:R-:W-:Y:S01]  /*1fe10*/  USHF.R.S32.HI UR4, URZ, 0x1f, UR43 ;  /* 0x0000001f3f047899 */ /* 0x000fe2000801142b */
[----:B---3--:R-:W-:-:S03]  /*1fe20*/  MOV R3, R0 ;  /* 0x0000000000037202 */ /* 0x008fc60000000f00 */
[----:B------:R-:W-:Y:S01]  /*1fe30*/  USHF.L.U64.HI UR43, UR43, 0x1, UR4 ;  /* 0x000000012b2b7899 */ /* 0x000fe20008010204 */
[----:B----4-:R-:W-:Y:S01]  /*1fe40*/  IADD3 R0, R2, 0x4, RZ ;  /* 0x0000000402007810 */ /* 0x010fe20007ffe0ff */
[----:B------:R-:W-:Y:S01]  /*1fe50*/  USHF.R.S32.HI UR4, URZ, 0x1f, UR46 ;  /* 0x0000001f3f047899 */ /* 0x000fe2000801142e */
[----:B------:R-:W-:-:S03]  /*1fe60*/  IMAD.WIDE.U32 R232, R3, -0x2daee0ad, RZ ;  /* 0xd2511f5303e87825 */ /* 0x000fc600078e00ff */
[----:B------:R-:W1:Y:S01]  /*1fe70*/  @!P0 LDC.64 R4, c[0x0][0x220] ;  /* 0x00008800ff048b82 */ /* 0x000e620000000a00 */
[----:B------:R-:W-:Y:S01]  /*1fe80*/  @P0 LOP3.LUT R211, R211, 0x2, RZ, 0xfc, !PT ;  /* 0x00000002d3d30812 */ /* 0x000fe200078efcff */
[----:B------:R-:W-:-:S03]  /*1fe90*/  USHF.L.U64.HI UR46, UR46, 0x1, UR4 ;  /* 0x000000012e2e7899 */ /* 0x000fc60008010204 */
[----:B------:R-:W-:-:S03]  /*1fea0*/  ULDC UR4, c[0x0][0x2ec] ;  /* 0x0000bb0000047ab9 */ /* 0x000fc60000000800 */
[----:B------:R-:W2:Y:S08]  /*1feb0*/  @!P0 LDC.64 R10, c[0x0][0x220] ;  /* 0x00008800ff0a8b82 */ /* 0x000eb00000000a00 */
[----:B------:R-:W3:Y:S01]  /*1fec0*/  @!P0 LDC.64 R8, c[0x0][0x220] ;  /* 0x00008800ff088b82 */ /* 0x000ee20000000a00 */
[----:B-1----:R1:W-:Y:S04]  /*1fed0*/  @!P0 STL.64 [R1+0x130], R4 ;  /* 0x0001300401008387 */ /* 0x0023e80000100a00 */
[----:B--2---:R-:W-:Y:S04]  /*1fee0*/  @!P0 STL.64 [R1+0x128], R10 ;  /* 0x0001280a01008387 */ /* 0x004fe80000100a00 */
[----:B---3--:R2:W-:Y:S01]  /*1fef0*/  @!P0 STL.64 [R1+0x120], R8 ;  /* 0x0001200801008387 */ /* 0x0085e20000100a00 */
[----:B-1----:R-:W1:Y:S01]  /*1ff00*/  @!P0 LDC.64 R4, c[0x0][0x220] ;  /* 0x00008800ff048b82 */ /* 0x002e620000000a00 */
[----:B--2---:R-:W-:Y:S01]  /*1ff10*/  IMAD.WIDE.U32 R8, R2, -0x326172a9, RZ ;  /* 0xcd9e8d5702087825 */ /* 0x004fe200078e00ff */
[----:B------:R-:W-:-:S04]  /*1ff20*/  MOV R2, R69 ;  /* 0x0000004500027202 */ /* 0x000fc80000000f00 */
[----:B------:R-:W-:Y:S01]  /*1ff30*/  LOP3.LUT R242, R9, R6, RZ, 0x3c, !PT ;  /* 0x0000000609f27212 */ /* 0x000fe200078e3cff */
[----:B-1----:R1:W-:Y:S04]  /*1ff40*/  @!P0 STL.64 [R1+0x118], R4 ;  /* 0x0001180401008387 */ /* 0x0023e80000100a00 */
[----:B------:R-:W-:Y:S01]  /*1ff50*/  STL.64 [R1+0x108], R8 ;  /* 0x0001080801007387 */ /* 0x000fe20000100a00 */
[----:B-1----:R-:W-:-:S05]  /*1ff60*/  IMAD.WIDE.U32 R4, R0, -0x326172a9, RZ ;  /* 0xcd9e8d5700047825 */ /* 0x002fca00078e00ff */
[----:B------:R1:W-:Y:S01]  /*1ff70*/  STL.64 [R1+0x100], R4 ;  /* 0x0001000401007387 */ /* 0x0003e20000100a00 */
[----:B------:R-:W-:-:S03]  /*1ff80*/  LOP3.LUT R244, R5, R6, RZ, 0x3c, !PT ;  /* 0x0000000605f47212 */ /* 0x000fc600078e3cff */
[----:B------:R-:W2:Y:S04]  /*1ff90*/  LDL.LU.64 R6, [R1+0x148] ;  /* 0x0001480001067983 */ /* 0x000ea80000300a00 */
[----:B-1----:R-:W2:Y:S01]  /*1ffa0*/  LDL.LU.64 R4, [R1+0x150] ;  /* 0x0001500001047983 */ /* 0x002ea20000300a00 */
[----:B------:R-:W-:-:S04]  /*1ffb0*/  IMAD.WIDE.U32 R242, R242, -0x2daee0ad, RZ ;  /* 0xd2511f53f2f27825 */ /* 0x000fc800078e00ff */
[----:B------:R-:W-:-:S04]  /*1ffc0*/  IMAD.WIDE.U32 R244, R244, -0x2daee0ad, RZ ;  /* 0xd2511f53f4f47825 */ /* 0x000fc800078e00ff */
[----:B--2---:R-:W-:-:S05]  /*1ffd0*/  IMAD.MOV.U32 R5, RZ, RZ, R7 ;  /* 0x000000ffff057224 */ /* 0x004fca00078e0007 */
[----:B------:R1:W-:Y:S01]  /*1ffe0*/  STL.64 [R1+0x110], R4 ;  /* 0x0001100401007387 */ /* 0x0003e20000100a00 */
[----:B------:R-:W-:Y:S05]  /*1fff0*/  BRA `(.L_x_2448) ;  /* 0x0000000000cc7947 */ /* 0x000fea0003800000 */
.L_x_2450:
[----:B------:R-:W2:Y:S01]  /*20000*/  LDL.64 R196, [R1+0x140] ;  /* 0x0001400001c47983 */ /* 0x000ea20000100a00 */
[----:B------:R-:W1:Y:S01]  /*20010*/  LDC.64 R70, c[0x0][0x248] ;  /* 0x00009200ff467b82 */ /* 0x000e620000000a00 */
[----:B------:R-:W-:Y:S02]  /*20020*/  UIADD3 UR29, UR24, -0x2, URZ ;  /* 0xfffffffe181d7890 */ /* 0x000fe4000fffe03f */
[----:B------:R-:W3:Y:S02]  /*20030*/  LDL.64 R194, [R1+0x138] ;  /* 0x0001380001c27983 */ /* 0x000ee40000100a00 */
[----:B------:R-:W-:Y:S02]  /*20040*/  USHF.R.S32.HI UR26, URZ, 0x1f, UR29 ;  /* 0x0000001f3f1a7899 */ /* 0x000fe4000801141d */
        /* <DEDUP_REMOVED lines=32> */
[----:B------:R-:W-:Y:S02]  /*20250*/  @!P6 LEA R70, P0, R75, R152, 0x1 ;  /* 0x000000984b46e211 */ /* 0x000fe400078008ff */
        /* <DEDUP_REMOVED lines=13> */
.L_x_2448:
[----:B--2---:R-:W2:Y:S01]  /*20330*/  LDL.64 R12, [R1+0x110] ;  /* 0x00011000010c7983 */ /* 0x004ea20000100a00 */
[----:B------:R-:W-:Y:S04]  /*20340*/  DEPBAR.LE SB0, 0x0 ;  /* 0x000080000000791a */ /* 0x000fe80000000000 */
[----:B------:R-:W3:Y:S01]  /*20350*/  LDL R9, [R1+0x130] ;  /* 0x0001300001097983 */ /* 0x000ee20000100800 */
[----:B------:R-:W-:Y:S01]  /*20360*/  UIADD3 UR19, UR24, -0x1, URZ ;  /* 0xffffffff18137890 */ /* 0x000fe2000fffe03f */
[----:B------:R-:W-:Y:S01]  /*20370*/  LOP3.LUT P6, RZ, R211, 0x2, RZ, 0xc0, !PT ;  /* 0x00000002d3ff7812 */ /* 0x000fe200078cc0ff */
[----:B------:R-:W-:Y:S01]  /*20380*/  UIADD3 UR41, UR24, -0x1, URZ ;  /* 0xffffffff18297890 */ /* 0x000fe2000fffe03f */
[----:B------:R-:W4:Y:S01]  /*20390*/  LDL R19, [R1+0x134] ;  /* 0x0001340001137983 */ /* 0x000f220000100800 */
[----:B------:R-:W-:Y:S02]  /*203a0*/  USHF.R.S32.HI UR27, URZ, 0x1f, UR19 ;  /* 0x0000001f3f1b7899 */ /* 0x000fe40008011413 */
[----:B------:R-:W-:Y:S01]  /*203b0*/  UIMAD UR26, UR17, UR19, URZ ;  /* 0x00000013111a72a4 */ /* 0x000fe2000f8e023f */
[----:B------:R-:W5:Y:S01]  /*203c0*/  LDL R10, [R1+0x128] ;  /* 0x00012800010a7983 */ /* 0x000f620000100800 */
[----:B-1----:R-:W-:Y:S01]  /*203d0*/  IMAD.U32 R4, RZ, RZ, UR19 ;  /* 0x00000013ff047e24 */ /* 0x002fe2000f8e00ff */
[----:B------:R-:W-:Y:S02]  /*203e0*/  USHF.L.U32 UR42, UR41, 0x1, URZ ;  /* 0x00000001292a7899 */ /* 0x000fe4000800063f */
[----:B------:R-:W5:Y:S01]  /*203f0*/  LDL R18, [R1+0x12c] ;  /* 0x00012c0001127983 */ /* 0x000f620000100800 */
[----:B------:R-:W-:Y:S02]  /*20400*/  UIMAD UR26, UR27, UR22, UR26 ;  /* 0x000000161b1a72a4 */ /* 0x000fe4000f8e021a */
[----:B------:R-:W-:Y:S01]  /*20410*/  UIADD3 UR19, UR35, -0x4498517b, URZ ;  /* 0xbb67ae8523137890 */ /* 0x000fe2000fffe03f */
[----:B------:R-:W5:Y:S01]  /*20420*/  LDL R8, [R1+0x120] ;  /* 0x0001200001087983 */ /* 0x000f620000100800 */
[----:B------:R-:W-:Y:S02]  /*20430*/  UISETP.GT.AND UP0, UPT, UR41, UR12, UPT ;  /* 0x0000000c2900728c */ /* 0x000fe4000bf04270 */
[----:B------:R-:W-:Y:S01]  /*20440*/  UIADD3 UR40, UR34, 0x3c6ef372, URZ ;  /* 0x3c6ef37222287890 */ /* 0x000fe2000fffe03f */
[----:B------:R-:W5:Y:S01]  /*20450*/  LDL R17, [R1+0x124] ;  /* 0x0001240001117983 */ /* 0x000f620000100800 */
[----:B------:R-:W-:Y:S02]  /*20460*/  UIADD3 UR27, UR34, -0x61c88647, URZ ;  /* 0x9e3779b9221b7890 */ /* 0x000fe4000fffe03f */
[----:B------:R-:W-:Y:S01]  /*20470*/  UIADD3 UR39, UR35, 0x76cf5d0a, URZ ;  /* 0x76cf5d0a23277890 */ /* 0x000fe2000fffe03f */
[----:B------:R-:W5:Y:S01]  /*20480*/  LDL R6, [R1+0x118] ;  /* 0x0001180001067983 */ /* 0x000f620000100800 */
[----:B------:R-:W-:Y:S02]  /*20490*/  UIADD3 UR37, UR35, 0x32370b8f, URZ ;  /* 0x32370b8f23257890 */ /* 0x000fe4000fffe03f */
[----:B------:R-:W-:Y:S01]  /*204a0*/  UIADD3 UR38, UR34, -0x255992d5, URZ ;  /* 0xdaa66d2b22267890 */ /* 0x000fe2000fffe03f */
[----:B------:R-:W5:Y:S01]  /*204b0*/  LDL R16, [R1+0x11c] ;  /* 0x00011c0001107983 */ /* 0x000f620000100800 */
[----:B------:R-:W-:Y:S01]  /*204c0*/  UIADD3 UR36, UR34, 0x78dde6e4, URZ ;  /* 0x78dde6e422247890 */ /* 0x000fe2000fffe03f */
[----:B------:R-:W-:Y:S06]  /*204d0*/  BAR.SYNC.DEFER_BLOCKING 0x0 ;  /* 0x0000000000007b1d */ /* 0x000fec0000010000 */
[----:B------:R-:W-:Y:S04]  /*204e0*/  @P6 STS.128 [R192+0x6000], RZ ;  /* 0x006000ffc0006388 */ /* 0x000fe80000000c00 */
[----:B------:R-:W5:Y:S01]  /*204f0*/  LDL.64 R204, [R1+0x108] ;  /* 0x0001080001cc7983 */ /* 0x000f620000100a00 */
[----:B------:R-:W1:Y:S02]  /*20500*/  S2R R75, SR_TID.X ;  /* 0x00000000004b7919 */ /* 0x000e640000002100 */
[----:B-1----:R-:W-:Y:S05]  /*20510*/  IMAD.SHL.U32 R75, R75, 0x2, RZ ;  /* 0x000000024b4b7824 */ /* 0x002fea00078e00ff */
[----:B------:R-:W-:Y:S01]  /*20520*/  LOP3.LUT R75, R75, 0x6, RZ, 0xc0, !PT ;  /* 0x000000064b4b7812 */ /* 0x000fe200078ec0ff */
[----:B--2---:R-:W-:Y:S04]  /*20530*/  IMAD.WIDE.U32 R4, R4, UR22, R12 ;  /* 0x0000001604047c25 */ /* 0x004fe8000f8e000c */
[----:B------:R-:W-:Y:S01]  /*20540*/  VIADD R0, R5, UR26 ;  /* 0x0000001a05007c36 */ /* 0x000fe20008000000 */
[C---:B---3--:R-:W-:Y:S01]  /*20550*/  @!P6 LEA R12, P4, R4.reuse, R9, 0x1 ;  /* 0x00000009040ce211 */ /* 0x048fe200078808ff */
[----:B------:R-:W-:Y:S01]  /*20560*/  ULOP3.LUT UR26, UR42, UR35, URZ, 0x3c, !UPT ;  /* 0x000000232a1a7292 */ /* 0x000fe2000f8e3c3f */
        /* <DEDUP_REMOVED lines=8> */
[----:B------:R-:W-:Y:S02]  /*205f0*/  @!P6 IADD3 R5, P0, R4, UR7, RZ ;  /* 0x000000070405ec10 */ /* 0x000fe4000ff1e0ff */
[----:B------:R-:W-:Y:S01]  /*20600*/  @!P6 LEA.HI.X R11, R3, R18, R9, 0x1, P3 ;  /* 0x00000012030be211 */ /* 0x000fe200018f0c09 */
[----:B------:R-:W-:Y:S01]  /*20610*/  @P6 STS.128 [R192+0x6800], RZ ;  /* 0x006800ffc0006388 */ /* 0x000fe20000000c00 */
[----:B------:R-:W-:Y:S02]  /*20620*/  @!P6 IADD3.X R14, R0, UR6, RZ, P0, !PT ;  /* 0x00000006000eec10 */ /* 0x000fe400087fe4ff */
[C---:B------:R-:W-:Y:S01]  /*20630*/  @!P6 LEA R8, P1, R5.reuse, R8, 0x1 ;  /* 0x000000080508e211 */ /* 0x040fe200078208ff */
        /* <DEDUP_REMOVED lines=8> */
[----:B------:R-:W-:Y:S01]  /*206c0*/  @!P6 LEA R6, P0, R7, R6, 0x1 ;  /* 0x000000060706e211 */ /* 0x000fe200078008ff */
[----:B------:R-:W-:Y:S01]  /*206d0*/  @!PT LDS RZ, [RZ] ;  /* 0x00000000fffff984 */ /* 0x000fe20000000800 */
[----:B------:R-:W-:Y:S01]  /*206e0*/  @!PT LDS RZ, [RZ] ;  /* 0x00000000fffff984 */ /* 0x000fe20000000800 */
[----:B------:R-:W-:Y:S01]  /*206f0*/  @!PT LDS RZ, [RZ] ;  /* 0x00000000fffff984 */ /* 0x000fe20000000800 */
[----:B------:R-:W-:Y:S01]  /*20700*/  @!P6 LDGSTS.E.BYPASS.LTC128B.128 [R192+0x7000], desc[UR30][R8.64] ;  /* 0x0700000008c0efae */ /* 0x000fe2000b901d5e */
[----:B------:R-:W-:Y:S02]  /*20710*/  LOP3.LUT R3, R233, UR26, RZ, 0x3c, !PT ;  /* 0x0000001ae9037c12 */ /* 0x000fe4000f8e3cff */
[----:B------:R-:W-:Y:S01]  /*20720*/  @!P6 LEA.HI.X R7, R7, R16, R15, 0x1, P0 ;  /* 0x000000100707e211 */ /* 0x000fe200000f0c0f */
[----:B------:R-:W-:Y:S01]  /*20730*/  @P6 STS.128 [R192+0x7800], RZ ;  /* 0x007800ffc0006388 */ /* 0x000fe20000000c00 */
[----:B------:R-:W-:Y:S02]  /*20740*/  LOP3.LUT R0, R243, UR19, R232, 0x96, !PT ;  /* 0x00000013f3007c12 */ /* 0x000fe4000f8e96e8 */
[----:B------:R-:W-:Y:S01]  /*20750*/  PLOP3.LUT P0, PT, PT, PT, UP0, 0x80, 0x0 ;  /* 0x000000000000781c */ /* 0x000fe20003f0f008 */
[----:B------:R-:W-:Y:S01]  /*20760*/  @!PT LDS RZ, [RZ] ;  /* 0x00000000fffff984 */ /* 0x000fe20000000800 */
[----:B------:R-:W-:Y:S01]  /*20770*/  @!PT LDS RZ, [RZ] ;  /* 0x00000000fffff984 */ /* 0x000fe20000000800 */
[----:B------:R-:W-:Y:S01]  /*20780*/  @!PT LDS RZ, [RZ] ;  /* 0x00000000fffff984 */ /* 0x000fe20000000800 */
[----:B------:R1:W-:Y:S02]  /*20790*/  @!P6 LDGSTS.E.BYPASS.LTC128B.128 [R192+0x7800], desc[UR30][R6.64] ;  /* 0x0780000006c0efae */ /* 0x0003e4000b901d5e */
[----:B------:R-:W-:Y:S02]  /*207a0*/  IMAD.WIDE.U32 R202, R0, -0x326172a9, RZ ;  /* 0xcd9e8d5700ca7825 */ /* 0x000fe400078e00ff */
[----:B------:R-:W-:Y:S04]  /*207b0*/  LDSM.16.M88.4 R64, [R171] ;  /* 0x00000000ab40783b */ /* 0x000fe80000000200 */
[----:B------:R-:W1:Y:S04]  /*207c0*/  LDSM.16.M88.4 R16, [R164+0x4000] ;  /* 0x00400000a410783b */ /* 0x000e680000000200 */
[----:B------:R-:W2:Y:S04]  /*207d0*/  LDSM.16.M88.4 R60, [R171+0x2000] ;  /* 0x00200000ab3c783b */ /* 0x000ea80000000200 */
[----:B------:R-:W3:Y:S04]  /*207e0*/  LDSM.16.M88.4 R32, [R164+0x4800] ;  /* 0x00480000a420783b */ /* 0x000ee80000000200 */
[----:B------:R-:W0:Y:S04]  /*207f0*/  LDGDEPBAR ;  /* 0x00000000000079af */ /* 0x000e280000000000 */
[----:B------:R-:W4:Y:S04]  /*20800*/  LDSM.16.M88.4 R48, [R164+0x5000] ;  /* 0x00500000a430783b */ /* 0x000f280000000200 */
[----:B------:R-:W5:Y:S04]  /*20810*/  LDSM.16.M88.4 R68, [R164+0x5800] ;  /* 0x00580000a444783b */ /* 0x000f680000000200 */
[----:B------:R-:W-:Y:S04]  /*20820*/  LDSM.16.M88.4 R140, [R174] ;  /* 0x00000000ae8c783b */ /* 0x000fe80000000200 */
[----:B------:R-:W5:Y:S04]  /*20830*/  LDSM.16.M88.4 R144, [R170+0x4000] ;  /* 0x00400000aa90783b */ /* 0x000f680000000200 */
[----:B------:R-:W5:Y:S04]  /*20840*/  LDSM.16.M88.4 R148, [R174+0x2000] ;  /* 0x00200000ae94783b */ /* 0x000f680000000200 */
[----:B------:R-:W5:Y:S01]  /*20850*/  LDSM.16.M88.4 R152, [R170+0x4800] ;  /* 0x00480000aa98783b */ /* 0x000f620000000200 */
[-C--:B-1----:R-:W-:Y:S03]  /*20860*/  HMMA.16816.F32.BF16 R4, R64, R16.reuse, RZ ;  /* 0x000000104004723c */ /* 0x082fe600000418ff */
[----:B------:R-:W1:Y:S04]  /*20870*/  LDSM.16.M88.4 R156, [R170+0x5000] ;  /* 0x00500000aa9c783b */ /* 0x000e680000000200 */
[----:B------:R-:W1:Y:S01]  /*20880*/  LDSM.16.M88.4 R160, [R170+0x5800] ;  /* 0x00580000aaa0783b */ /* 0x000e620000000200 */
[C---:B--2---:R-:W-:Y:S06]  /*20890*/  HMMA.16816.F32.BF16 R8, R60.reuse, R16, RZ ;  /* 0x000000103c08723c */ /* 0x044fec00000418ff */
        /* <DEDUP_REMOVED lines=24> */
[----:B------:R-:W3:Y:S05]  /*20a20*/  LDSM.16.M88.4 R152, [R172+0x2000] ;  /* 0x00200000ac98783b */ /* 0x000eea0000000200 */
        /* <DEDUP_REMOVED lines=8> */
[----:B------:R-:W4:Y:S05]  /*20ab0*/  LDSM.16.M88.4 R148, [R177] ;  /* 0x00000000b194783b */ /* 0x000f2a0000000200 */
[----:B------:R-:W-:Y:S01]  /*20ac0*/  HMMA.16816.F32.BF16 R64, R140, R162, R64 ;  /* 0x000000a28c40723c */ /* 0x000fe20000041840 */
[----:B------:R-:W5:Y:S04]  /*20ad0*/  LDSM.16.M88.4 R140, [R176] ;  /* 0x00000000b08c783b */ /* 0x000f680000000200 */
[----:B------:R-:W-:Y:S01]  /*20ae0*/  LDSM.16.M88.4 R160, [R169+0x800] ;  /* 0x00080000a9a0783b */ /* 0x000fe20000000200 */
[-C--:B--2---:R-:W-:Y:S06]  /*20af0*/  HMMA.16816.F32.BF16 R4, R68, R144.reuse, R4 ;  /* 0x000000904404723c */ /* 0x084fec0000041804 */
[C---:B---3--:R-:W-:Y:S06]  /*20b00*/  HMMA.16816.F32.BF16 R8, R152.reuse, R144, R8 ;  /* 0x000000909808723c */ /* 0x048fec0000041808 */
[-C--:B------:R-:W-:Y:S06]  /*20b10*/  HMMA.16816.F32.BF16 R12, R152, R146.reuse, R12 ;  /* 0x00000092980c723c */ /* 0x080fec000004180c */
[C---:B------:R-:W-:Y:S01]  /*20b20*/  HMMA.16816.F32.BF16 R16, R68.reuse, R146, R16 ;  /* 0x000000924410723c */ /* 0x040fe20000041810 */
[----:B------:R-:W-:Y:S05]  /*20b30*/  LDSM.16.M88.4 R144, [R173] ;  /* 0x00000000ad90783b */ /* 0x000fea0000000200 */
[-C--:B-1----:R-:W-:Y:S06]  /*20b40*/  HMMA.16816.F32.BF16 R20, R68, R156.reuse, R20 ;  /* 0x0000009c4414723c */ /* 0x082fec0000041814 */
[C---:B------:R-:W-:Y:S06]  /*20b50*/  HMMA.16816.F32.BF16 R24, R152.reuse, R156, R24 ;  /* 0x0000009c9818723c */ /* 0x040fec0000041818 */
[-C--:B------:R-:W-:Y:S06]  /*20b60*/  HMMA.16816.F32.BF16 R28, R152, R158.reuse, R28 ;  /* 0x0000009e981c723c */ /* 0x080fec000004181c */
[C---:B------:R-:W-:Y:S01]  /*20b70*/  HMMA.16816.F32.BF16 R32, R68.reuse, R158, R32 ;  /* 0x0000009e4420723c */ /* 0x040fe20000041820 */
[----:B------:R-:W-:Y:S05]  /*20b80*/  LDSM.16.M88.4 R156, [R173+0x2000] ;  /* 0x00200000ad9c783b */ /* 0x000fea0000000200 */
[-C--:B----4-:R-:W-:Y:S06]  /*20b90*/  HMMA.16816.F32.BF16 R36, R68, R148.reuse, R36 ;  /* 0x000000944424723c */ /* 0x090fec0000041824 */
[C---:B------:R-:W-:Y:S06]  /*20ba0*/  HMMA.16816.F32.BF16 R40, R152.reuse, R148, R40 ;  /* 0x000000949828723c */ /* 0x040fec0000041828 */
[-C--:B------:R-:W-:Y:S06]  /*20bb0*/  HMMA.16816.F32.BF16 R44, R152, R150.reuse, R44 ;  /* 0x00000096982c723c */ /* 0x080fec000004182c */
[C---:B------:R-:W-:Y:S01]  /*20bc0*/  HMMA.16816.F32.BF16 R48, R68.reuse, R150, R48 ;  /* 0x000000964430723c */ /* 0x040fe20000041830 */
[----:B------:R-:W1:Y:S05]  /*20bd0*/  LDSM.16.M88.4 R148, [R169] ;  /* 0x00000000a994783b */ /* 0x000e6a0000000200 */
[-C--:B-----5:R-:W-:Y:S06]  /*20be0*/  HMMA.16816.F32.BF16 R52, R68, R140.reuse, R52 ;  /* 0x0000008c4434723c */ /* 0x0a0fec0000041834 */
[C---:B------:R-:W-:Y:S06]  /*20bf0*/  HMMA.16816.F32.BF16 R56, R152.reuse, R140, R56 ;  /* 0x0000008c9838723c */ /* 0x040fec0000041838 */
[-C--:B------:R-:W-:Y:S01]  /*20c00*/  HMMA.16816.F32.BF16 R60, R152, R142.reuse, R60 ;  /* 0x0000008e983c723c */ /* 0x080fe2000004183c */
[----:B------:R-:W2:Y:S05]  /*20c10*/  LDSM.16.M88.4 R152, [R169+0x1000] ;  /* 0x00100000a998783b */ /* 0x000eaa0000000200 */
[----:B------:R-:W-:Y:S01]  /*20c20*/  HMMA.16816.F32.BF16 R64, R68, R142, R64 ;  /* 0x0000008e4440723c */ /* 0x000fe20000041840 */
[----:B------:R-:W3:Y:S01]  /*20c30*/  LDSM.16.M88.4 R68, [R169+0x1800] ;  /* 0x00180000a944783b */ /* 0x000ee20000000200 */
[----:B------:R-:W-:Y:S04]  /*20c40*/  DEPBAR.LE SB0, 0x0 ;  /* 0x000080000000791a */ /* 0x000fe80000000000 */
[----:B------:R-:W-:Y:S01]  /*20c50*/  BAR.SYNC.DEFER_BLOCKING 0x0 ;  /* 0x0000000000007b1d */ /* 0x000fe20000010000 */
[-C--:B-1----:R-:W-:Y:S06]  /*20c60*/  HMMA.16816.F32.BF16 R4, R144, R148.reuse, R4 ;  /* 0x000000949004723c */ /* 0x082fec0000041804 */
[C---:B------:R-:W-:Y:S06]  /*20c70*/  HMMA.16816.F32.BF16 R8, R156.reuse, R148, R8 ;  /* 0x000000949c08723c */ /* 0x040fec0000041808 */
[-C--:B------:R-:W-:Y:S06]  /*20c80*/  HMMA.16816.F32.BF16 R12, R156, R150.reuse, R12 ;  /* 0x000000969c0c723c */ /* 0x080fec000004180c */
[C---:B------:R-:W-:Y:S06]  /*20c90*/  HMMA.16816.F32.BF16 R16, R144.reuse, R150, R16 ;  /* 0x000000969010723c */ /* 0x040fec0000041810 */
[-C--:B------:R-:W-:Y:S06]  /*20ca0*/  HMMA.16816.F32.BF16 R20, R144, R160.reuse, R20 ;  /* 0x000000a09014723c */ /* 0x080fec0000041814 */
[C---:B------:R-:W-:Y:S06]  /*20cb0*/  HMMA.16816.F32.BF16 R24, R156.reuse, R160, R24 ;  /* 0x000000a09c18723c */ /* 0x040fec0000041818 */
[-C--:B------:R-:W-:Y:S05]  /*20cc0*/  HMMA.16816.F32.BF16 R28, R156, R162.reuse, R28 ;  /* 0x000000a29c1c723c */ /* 0x080fea000004181c */
[----:B------:R-:W-:Y:S01]  /*20cd0*/  IMAD.WIDE.U32 R160, R3, -0x326172a9, RZ ;  /* 0xcd9e8d5703a07825 */ /* 0x000fe200078e00ff */
[C---:B------:R-:W-:Y:S05]  /*20ce0*/  HMMA.16816.F32.BF16 R32, R144.reuse, R162, R32 ;  /* 0x000000a29020723c */ /* 0x040fea0000041820 */
[----:B------:R-:W-:Y:S01]  /*20cf0*/  LOP3.LUT R0, R203, UR40, R160, 0x96, !PT ;  /* 0x00000028cb007c12 */ /* 0x000fe2000f8e96a0 */
[-C--:B--2---:R-:W-:Y:S05]  /*20d00*/  HMMA.16816.F32.BF16 R36, R144, R152.reuse, R36 ;  /* 0x000000989024723c */ /* 0x084fea0000041824 */
[----:B------:R-:W-:Y:S01]  /*20d10*/  IMAD.WIDE.U32 R162, R0, -0x2daee0ad, RZ ;  /* 0xd2511f5300a27825 */ /* 0x000fe200078e00ff */
[C---:B------:R-:W-:Y:S05]  /*20d20*/  HMMA.16816.F32.BF16 R40, R156.reuse, R152, R40 ;  /* 0x000000989c28723c */ /* 0x040fea0000041828 */
[----:B------:R-:W-:Y:S01]  /*20d30*/  IMAD.U32 R0, RZ, RZ, UR41 ;  /* 0x00000029ff007e24 */ /* 0x000fe2000f8e00ff */
[-C--:B------:R-:W-:Y:S05]  /*20d40*/  HMMA.16816.F32.BF16 R44, R156, R154.reuse, R44 ;  /* 0x0000009a9c2c723c */ /* 0x080fea000004182c */
[----:B------:R-:W-:Y:S01]  /*20d50*/  IMAD R0, R0, 0x40, R75 ;  /* 0x0000004000007824 */ /* 0x000fe200078e024b */
[C---:B------:R-:W-:Y:S05]  /*20d60*/  HMMA.16816.F32.BF16 R48, R144.reuse, R154, R48 ;  /* 0x0000009a9030723c */ /* 0x040fea0000041830 */
[----:B------:R-:W-:Y:S01]  /*20d70*/  VIADD R3, R0, 0x1 ;  /* 0x0000000100037836 */ /* 0x000fe20000000000 */
[-C--:B---3--:R-:W-:Y:S06]  /*20d80*/  HMMA.16816.F32.BF16 R52, R144, R68.reuse, R52 ;  /* 0x000000449034723c */ /* 0x088fec0000041834 */
[C---:B------:R-:W-:Y:S06]  /*20d90*/  HMMA.16816.F32.BF16 R56, R156.reuse, R68, R56 ;  /* 0x000000449c38723c */ /* 0x040fec0000041838 */
[-C--:B------:R-:W-:Y:S05]  /*20da0*/  HMMA.16816.F32.BF16 R60, R156, R70.reuse, R60 ;  /* 0x000000469c3c723c */ /* 0x080fea000004183c */
[----:B------:R-:W-:Y:S01]  /*20db0*/  LOP3.LUT R68, R161, UR27, R204, 0x96, !PT ;  /* 0x0000001ba1447c12 */ /* 0x000fe2000f8e96cc */
[----:B------:R-:W-:Y:S05]  /*20dc0*/  HMMA.16816.F32.BF16 R64, R144, R70, R64 ;  /* 0x000000469040723c */ /* 0x000fea0000041840 */
[----:B------:R-:W-:Y:S06]  /*20dd0*/  IMAD.WIDE.U32 R68, R68, -0x2daee0ad, RZ ;  /* 0xd2511f5344447825 */ /* 0x000fec00078e00ff */
[----:B------:R-:W-:Y:S02]  /*20de0*/  LOP3.LUT R155, R69, UR39, R242, 0x96, !PT ;  /* 0x00000027459b7c12 */ /* 0x000fe4000f8e96f2 */
[----:B------:R-:W-:Y:S01]  /*20df0*/  LOP3.LUT R154, R163, UR37, R68, 0x96, !PT ;  /* 0x00000025a39a7c12 */ /* 0x000fe2000f8e9644 */
[----:B------:R-:W-:Y:S10]  /*20e00*/  @P0 BRA `(.L_x_2450) ;  /* 0xfffffff0007c0947 */ /* 0x000ff4000383ffff */
.L_x_2449:
[C---:B------:R-:W-:Y:S01]  /*20e10*/  ISETP.GE.AND P0, PT, R3.reuse, R180, PT ;  /* 0x000000b40300720c */ /* 0x040fe20003f06270 */
[--C-:B------:R-:W-:Y:S01]  /*20e20*/  IMAD.IADD R69, R184, 0x1, -R0.reuse ;  /* 0x00000001b8457824 */ /* 0x100fe200078e0a00 */
[C---:B------:R-:W-:Y:S01]  /*20e30*/  ISETP.GE.AND P3, PT, R3.reuse, R182, PT ;  /* 0x000000b60300720c */ /* 0x040fe20003f66270 */
[----:B------:R-:W-:Y:S01]  /*20e40*/  IMAD.IADD R68, R186, 0x1, -R0 ;  /* 0x00000001ba447824 */ /* 0x000fe200078e0a00 */
[C---:B------:R-:W-:Y:S01]  /*20e50*/  ISETP.GE.OR P0, PT, R3.reuse, R187, !P0 ;  /* 0x000000bb0300720c */ /* 0x040fe20004706670 */
[--C-:B-1----:R-:W-:Y:S01]  /*20e60*/  IMAD.IADD R71, R184, 0x1, -R3.reuse ;  /* 0x00000001b8477824 */ /* 0x102fe200078e0a03 */
[----:B------:R-:W-:Y:S01]  /*20e70*/  IABS R70, R69 ;  /* 0x0000004500467213 */ /* 0x000fe20000000000 */
[----:B------:R-:W-:Y:S01]  /*20e80*/  IMAD.IADD R75, R186, 0x1, -R3 ;  /* 0x00000001ba4b7824 */ /* 0x000fe200078e0a03 */
[----:B------:R-:W-:Y:S01]  /*20e90*/  IABS R68, R68 ;  /* 0x0000004400447213 */ /* 0x000fe20000000000 */
[----:B------:R-:W2:Y:S01]  /*20ea0*/  LDL.64 R196, [R1+0x100] ;  /* 0x0001000001c47983 */ /* 0x000ea20000100a00 */
[----:B------:R-:W-:Y:S01]  /*20eb0*/  IABS R69, R71 ;  /* 0x0000004700457213 */ /* 0x000fe20000000000 */
[----:B------:R-:W-:Y:S01]  /*20ec0*/  UIADD3 UR29, UR35, -0x56f99767, URZ ;  /* 0xa9066899231d7890 */ /* 0x000fe2000fffe03f */
[----:B------:R-:W-:Y:S01]  /*20ed0*/  IABS R71, R75 ;  /* 0x0000004b00477213 */ /* 0x000fe20000000000 */
[----:B------:R-:W-:Y:S01]  /*20ee0*/  IMAD.MOV.U32 R140, RZ, RZ, R70 ;  /* 0x000000ffff8c7224 */ /* 0x000fe200078e0046 */
[C---:B------:R-:W-:Y:S01]  /*20ef0*/  ISETP.GE.AND P2, PT, R3.reuse, R181, PT ;  /* 0x000000b50300720c */ /* 0x040fe20003f46270 */
[----:B------:R-:W-:Y:S01]  /*20f00*/  IMAD.MOV.U32 R75, RZ, RZ, R68 ;  /* 0x000000ffff4b7224 */ /* 0x000fe200078e0044 */
[----:B------:R-:W-:Y:S01]  /*20f10*/  ISETP.GE.AND P1, PT, R3, R179, PT ;  /* 0x000000b30300720c */ /* 0x000fe20003f26270 */
[----:B------:R-:W-:Y:S01]  /*20f20*/  IMAD.MOV.U32 R70, RZ, RZ, R69 ;  /* 0x000000ffff467224 */ /* 0x000fe200078e0045 */
[----:B------:R-:W-:Y:S01]  /*20f30*/  I2FP.F32.S32 R140, R140 ;  /* 0x0000008c008c7245 */ /* 0x000fe20000201400 */
[----:B------:R-:W-:Y:S01]  /*20f40*/  IMAD.WIDE.U32 R68, R155, -0x326172a9, RZ ;  /* 0xcd9e8d579b447825 */ /* 0x000fe200078e00ff */
[----:B------:R-:W-:Y:S01]  /*20f50*/  I2FP.F32.S32 R75, R75 ;  /* 0x0000004b004b7245 */ /* 0x000fe20000201400 */
[----:B------:R-:W-:Y:S01]  /*20f60*/  UIADD3 UR26, UR34, -0x4ab325aa, URZ ;  /* 0xb54cda56221a7890 */ /* 0x000fe2000fffe03f */
[----:B------:R-:W-:Y:S01]  /*20f70*/  I2FP.F32.S32 R70, R70 ;  /* 0x0000004600467245 */ /* 0x000fe20000201400 */
[----:B------:R-:W-:Y:S01]  /*20f80*/  IMAD.WIDE.U32 R154, R154, -0x326172a9, RZ ;  /* 0xcd9e8d579a9a7825 */ /* 0x000fe200078e00ff */
[----:B------:R-:W-:Y:S01]  /*20f90*/  LOP3.LUT R141, R69, UR38, R202, 0x96, !PT ;  /* 0x00000026458d7c12 */ /* 0x000fe2000f8e96ca */
[----:B------:R-:W-:Y:S01]  /*20fa0*/  UIADD3 UR33, UR35, -0x126145ec, URZ ;  /* 0xed9eba1423217890 */ /* 0x000fe2000fffe03f */
[----:B------:R-:W-:Y:S01]  /*20fb0*/  I2FP.F32.S32 R69, R71 ;  /* 0x0000004700457245 */ /* 0x000fe20000201400 */
[----:B------:R-:W-:Y:S01]  /*20fc0*/  FFMA.FTZ R5, R70, -UR23, R5 ;  /* 0x8000001746057c23 */ /* 0x000fe20008010005 */
[----:B------:R-:W-:Y:S01]  /*20fd0*/  LOP3.LUT R146, R155, UR36, R68, 0x96, !PT ;  /* 0x000000249b927c12 */ /* 0x000fe2000f8e9644 */
[----:B------:R-:W-:Y:S01]  /*20fe0*/  IMAD.IADD R68, R183, 0x1, -R0 ;  /* 0x00000001b7447824 */ /* 0x000fe200078e0a00 */
[----:B------:R-:W-:Y:S01]  /*20ff0*/  ISETP.GE.OR P4, PT, R3, R190, !P3 ;  /* 0x000000be0300720c */ /* 0x000fe20005f86670 */
[----:B------:R-:W-:Y:S01]  /*21000*/  FFMA.FTZ R6, R75, -UR23, R6 ;  /* 0x800000174b067c23 */ /* 0x000fe20008010006 */
[----:B------:R-:W-:Y:S01]  /*21010*/  P2R R75, PR, RZ, 0x1 ;  /* 0x00000001ff4b7803 */ /* 0x000fe20000000000 */
[----:B------:R-:W-:Y:S01]  /*21020*/  FFMA.FTZ R7, R69, -UR23, R7 ;  /* 0x8000001745077c23 */ /* 0x000fe20008010007 */
[----:B------:R-:W-:Y:S01]  /*21030*/  IABS R68, R68 ;  /* 0x0000004400447213 */ /* 0x000fe20000000000 */
[----:B------:R-:W-:Y:S01]  /*21040*/  IMAD.WIDE.U32 R226, R146, -0x2daee0ad, RZ ;  /* 0xd2511f5392e27825 */ /* 0x000fe200078e00ff */
[C---:B------:R-:W-:Y:S01]  /*21050*/  ISETP.GE.AND P0, PT, R0.reuse, R182, PT ;  /* 0x000000b60000720c */ /* 0x040fe20003f06270 */
[----:B------:R-:W-:Y:S01]  /*21060*/  UIADD3 UR32, UR34, 0x1715609d, URZ ;  /* 0x1715609d22207890 */ /* 0x000fe2000fffe03f */
[----:B------:R-:W-:Y:S01]  /*21070*/  I2FP.F32.S32 R69, R68 ;  /* 0x0000004400457245 */ /* 0x000fe20000201400 */
[----:B------:R-:W-:Y:S01]  /*21080*/  IMAD.IADD R71, R185, 0x1, -R0 ;  /* 0x00000001b9477824 */ /* 0x000fe200078e0a00 */
[----:B------:R-:W-:Y:S01]  /*21090*/  ISETP.GE.OR P0, PT, R0, R190, !P0 ;  /* 0x000000be0000720c */ /* 0x000fe20004706670 */
[----:B------:R-:W-:Y:S01]  /*210a0*/  FFMA.FTZ R4, R140, -UR23, R4 ;  /* 0x800000178c047c23 */ /* 0x000fe20008010004 */
[----:B------:R-:W-:Y:S01]  /*210b0*/  ISETP.GE.OR P3, PT, R3, R189, !P2 ;  /* 0x000000bd0300720c */ /* 0x000fe20005766670 */
[----:B------:R-:W-:Y:S01]  /*210c0*/  FFMA.FTZ R8, R69, -UR23, R8 ;  /* 0x8000001745087c23 */ /* 0x000fe20008010008 */
[-C--:B------:R-:W-:Y:S01]  /*210d0*/  ISETP.GE.OR P6, PT, R3, R188.reuse, !P1 ;  /* 0x000000bc0300720c */ /* 0x080fe20004fc6670 */
[--C-:B------:R-:W-:Y:S01]  /*210e0*/  IMAD.IADD R70, R183, 0x1, -R3.reuse ;  /* 0x00000001b7467824 */ /* 0x100fe200078e0a03 */
[----:B------:R-:W-:Y:S01]  /*210f0*/  FSEL R155, R4, -INF , !P0 ;  /* 0xff800000049b7808 */ /* 0x000fe20004000000 */
[C---:B------:R-:W-:Y:S01]  /*21100*/  IMAD.IADD R68, R185.reuse, 0x1, -R3 ;  /* 0x00000001b9447824 */ /* 0x040fe200078e0a03 */
[----:B------:R-:W-:Y:S01]  /*21110*/  IABS R3, R71 ;  /* 0x0000004700037213 */ /* 0x000fe20000000000 */
[----:B------:R-:W-:Y:S01]  /*21120*/  UIADD3 UR42, UR42, 0x1, URZ ;  /* 0x000000012a2a7890 */ /* 0x000fe2000fffe03f */
[C---:B------:R-:W-:Y:S01]  /*21130*/  ISETP.GE.AND P0, PT, R0.reuse, R179, PT ;  /* 0x000000b30000720c */ /* 0x040fe20003f06270 */
[----:B------:R-:W-:Y:S01]  /*21140*/  UISETP.GT.AND UP0, UPT, UR41, UR12, UPT ;  /* 0x0000000c2900728c */ /* 0x000fe2000bf04270 */
[C---:B------:R-:W-:Y:S01]  /*21150*/  ISETP.GE.AND P1, PT, R0.reuse, R181, PT ;  /* 0x000000b50000720c */ /* 0x040fe20003f26270 */
[----:B------:R-:W-:Y:S01]  /*21160*/  IMAD.MOV.U32 R69, RZ, RZ, R3 ;  /* 0x000000ffff457224 */ /* 0x000fe200078e0003 */
[C---:B------:R-:W-:Y:S01]  /*21170*/  ISETP.GE.OR P2, PT, R0.reuse, R188, !P0 ;  /* 0x000000bc0000720c */ /* 0x040fe20004746670 */
[C---:B------:R-:W-:Y:S01]  /*21180*/  VIADD R3, R0.reuse, 0x8 ;  /* 0x0000000800037836 */ /* 0x040fe20000000000 */
[----:B------:R-:W-:Y:S01]  /*21190*/  IABS R70, R70 ;  /* 0x0000004600467213 */ /* 0x000fe20000000000 */
[----:B------:R-:W-:Y:S01]  /*211a0*/  ULOP3.LUT UR42, UR42, UR35, URZ, 0x3c, !UPT ;  /* 0x000000232a2a7292 */ /* 0x000fe2000f8e3c3f */
[----:B------:R-:W-:Y:S01]  /*211b0*/  IABS R140, R68 ;  /* 0x00000044008c7213 */ /* 0x000fe20000000000 */
[C---:B------:R-:W-:Y:S01]  /*211c0*/  VIADD R68, R0.reuse, 0x9 ;  /* 0x0000000900447836 */ /* 0x040fe20000000000 */
[----:B------:R-:W-:Y:S01]  /*211d0*/  ISETP.GE.OR P1, PT, R0, R189, !P1 ;  /* 0x000000bd0000720c */ /* 0x000fe20004f26670 */
[----:B------:R-:W-:Y:S01]  /*211e0*/  IMAD.IADD R4, R185, 0x1, -R3 ;  /* 0x00000001b9047824 */ /* 0x000fe200078e0a03 */
[C---:B------:R-:W-:Y:S01]  /*211f0*/  ISETP.GE.AND P0, PT, R3.reuse, R180, PT ;  /* 0x000000b40300720c */ /* 0x040fe20003f06270 */
[----:B------:R-:W-:Y:S01]  /*21200*/  UIADD3 UR24, UR24, -0x1, URZ ;  /* 0xffffffff18187890 */ /* 0x000fe2000fffe03f */
[----:B------:R-:W-:Y:S02]  /*21210*/  FSEL R151, R8, -INF , !P2 ;  /* 0xff80000008977808 */ /* 0x000fe40005000000 */
[----:B------:R-:W-:Y:S02]  /*21220*/  I2FP.F32.S32 R70, R70 ;  /* 0x0000004600467245 */ /* 0x000fe40000201400 */
[----:B------:R-:W-:Y:S02]  /*21230*/  ISETP.GE.AND P2, PT, R3, R181, PT ;  /* 0x000000b50300720c */ /* 0x000fe40003f46270 */
[----:B------:R-:W-:Y:S01]  /*21240*/  FSEL R158, R6, -INF , !P1 ;  /* 0xff800000069e7808 */ /* 0x000fe20004800000 */
[----:B------:R-:W-:Y:S01]  /*21250*/  FFMA.FTZ R9, R70, -UR23, R9 ;  /* 0x8000001746097c23 */ /* 0x000fe20008010009 */
[----:B------:R-:W-:Y:S01]  /*21260*/  FSEL R152, R5, -INF , !P4 ;  /* 0xff80000005987808 */ /* 0x000fe20006000000 */
[--C-:B------:R-:W-:Y:S01]  /*21270*/  IMAD.IADD R5, R185, 0x1, -R68.reuse ;  /* 0x00000001b9057824 */ /* 0x100fe200078e0a44 */
[----:B------:R-:W-:Y:S01]  /*21280*/  FSEL R157, R7, -INF , !P3 ;  /* 0xff800000079d7808 */ /* 0x000fe20005800000 */
[--C-:B------:R-:W-:Y:S01]  /*21290*/  IMAD.IADD R70, R183, 0x1, -R3.reuse ;  /* 0x00000001b7467824 */ /* 0x100fe200078e0a03 */
[C---:B------:R-:W-:Y:S01]  /*212a0*/  ISETP.GE.AND P1, PT, R3.reuse, R179, PT ;  /* 0x000000b30300720c */ /* 0x040fe20003f26270 */
[--C-:B------:R-:W-:Y:S01]  /*212b0*/  IMAD.IADD R7, R184, 0x1, -R3.reuse ;  /* 0x00000001b8077824 */ /* 0x100fe200078e0a03 */
[C---:B------:R-:W-:Y:S01]  /*212c0*/  ISETP.GE.AND P3, PT, R3.reuse, R182, PT ;  /* 0x000000b60300720c */ /* 0x040fe20003f66270 */
[----:B------:R-:W-:Y:S01]  /*212d0*/  IMAD.IADD R6, R186, 0x1, -R3 ;  /* 0x00000001ba067824 */ /* 0x000fe200078e0a03 */
[C---:B------:R-:W-:Y:S02]  /*212e0*/  ISETP.GE.OR P5, PT, R3.reuse, R187, !P0 ;  /* 0x000000bb0300720c */ /* 0x040fe400047a6670 */
[----:B------:R-:W-:Y:S02]  /*212f0*/  ISETP.GE.OR P0, PT, R3, R189, !P2 ;  /* 0x000000bd0300720c */ /* 0x000fe40005706670 */
[----:B------:R-:W-:Y:S01]  /*21300*/  I2FP.F32.S32 R71, R69 ;  /* 0x0000004500477245 */ /* 0x000fe20000201400 */
[----:B------:R-:W-:Y:S01]  /*21310*/  IMAD.IADD R69, R183, 0x1, -R68 ;  /* 0x00000001b7457824 */ /* 0x000fe200078e0a44 */
[C---:B------:R-:W-:Y:S02]  /*21320*/  ISETP.GE.OR P4, PT, R3.reuse, R188, !P1 ;  /* 0x000000bc0300720c */ /* 0x040fe40004f86670 */
[----:B------:R-:W-:Y:S01]  /*21330*/  ISETP.GE.OR P3, PT, R3, R190, !P3 ;  /* 0x000000be0300720c */ /* 0x000fe20005f66670 */
[----:B------:R-:W-:Y:S01]  /*21340*/  FFMA.FTZ R10, R71, -UR23, R10 ;  /* 0x80000017470a7c23 */ /* 0x000fe2000801000a */
[----:B------:R-:W-:Y:S02]  /*21350*/  IABS R3, R5 ;  /* 0x0000000500037213 */ /* 0x000fe40000000000 */
[----:B------:R-:W-:Y:S02]  /*21360*/  P2R R5, PR, RZ, 0x1 ;  /* 0x00000001ff057803 */ /* 0x000fe40000000000 */
[C---:B------:R-:W-:Y:S02]  /*21370*/  ISETP.GE.AND P0, PT, R0.reuse, R180, PT ;  /* 0x000000b40000720c */ /* 0x040fe40003f06270 */
[----:B------:R-:W-:Y:S02]  /*21380*/  IABS R69, R69 ;  /* 0x0000004500457213 */ /* 0x000fe40000000000 */
[----:B------:R-:W-:Y:S02]  /*21390*/  ISETP.GE.OR P0, PT, R0, R187, !P0 ;  /* 0x000000bb0000720c */ /* 0x000fe40004706670 */
[----:B------:R-:W-:Y:S02]  /*213a0*/  I2FP.F32.S32 R140, R140 ;  /* 0x0000008c008c7245 */ /* 0x000fe40000201400 */
[----:B------:R-:W-:Y:S02]  /*213b0*/  IABS R70, R70 ;  /* 0x0000004600467213 */ /* 0x000fe40000000000 */
[----:B------:R-:W-:Y:S01]  /*213c0*/  I2FP.F32.S32 R69, R69 ;  /* 0x0000004500457245 */ /* 0x000fe20000201400 */
[----:B------:R-:W-:Y:S01]  /*213d0*/  FFMA.FTZ R11, R140, -UR23, R11 ;  /* 0x800000178c0b7c23 */ /* 0x000fe2000801000b */
[----:B------:R-:W-:Y:S01]  /*213e0*/  FSEL R148, R10, -INF , !P0 ;  /* 0xff8000000a947808 */ /* 0x000fe20004000000 */
[----:B------:R-:W-:Y:S01]  /*213f0*/  IMAD.WIDE.U32 R140, R141, -0x2daee0ad, RZ ;  /* 0xd2511f538d8c7825 */ /* 0x000fe200078e00ff */
[C---:B------:R-:W-:Y:S02]  /*21400*/  ISETP.GE.AND P0, PT, R68.reuse, R179, PT ;  /* 0x000000b34400720c */ /* 0x040fe40003f06270 */
[----:B------:R-:W-:Y:S01]  /*21410*/  IABS R4, R4 ;  /* 0x0000000400047213 */ /* 0x000fe20000000000 */
[----:B------:R-:W-:Y:S01]  /*21420*/  FFMA.FTZ R13, R69, -UR23, R13 ;  /* 0x80000017450d7c23 */ /* 0x000fe2000801000d */
[----:B------:R-:W-:Y:S02]  /*21430*/  I2FP.F32.S32 R70, R70 ;  /* 0x0000004600467245 */ /* 0x000fe40000201400 */
[----:B------:R-:W-:Y:S02]  /*21440*/  ISETP.NE.AND P1, PT, R75, RZ, PT ;  /* 0x000000ff4b00720c */ /* 0x000fe40003f25270 */
[----:B------:R-:W-:Y:S01]  /*21450*/  ISETP.GE.OR P0, PT, R68, R188, !P0 ;  /* 0x000000bc4400720c */ /* 0x000fe20004706670 */
[----:B------:R-:W-:Y:S01]  /*21460*/  FFMA.FTZ R12, R70, -UR23, R12 ;  /* 0x80000017460c7c23 */ /* 0x000fe2000801000c */
[----:B------:R-:W-:Y:S02]  /*21470*/  IABS R8, R7 ;  /* 0x0000000700087213 */ /* 0x000fe40000000000 */
[----:B------:R-:W-:Y:S02]  /*21480*/  I2FP.F32.S32 R4, R4 ;  /* 0x0000000400047245 */ /* 0x000fe40000201400 */
[----:B------:R-:W-:Y:S01]  /*21490*/  IABS R7, R6 ;  /* 0x0000000600077213 */ /* 0x000fe20000000000 */
[----:B------:R-:W-:Y:S01]  /*214a0*/  IMAD.MOV.U32 R6, RZ, RZ, R8 ;  /* 0x000000ffff067224 */ /* 0x000fe200078e0008 */
[----:B------:R-:W-:Y:S01]  /*214b0*/  I2FP.F32.S32 R3, R3 ;  /* 0x0000000300037245 */ /* 0x000fe20000201400 */
[----:B------:R-:W-:Y:S01]  /*214c0*/  FFMA.FTZ R14, R4, -UR23, R14 ;  /* 0x80000017040e7c23 */ /* 0x000fe2000801000e */
[----:B------:R-:W-:Y:S02]  /*214d0*/  P2R R69, PR, RZ, 0x8 ;  /* 0x00000008ff457803 */ /* 0x000fe40000000000 */
[----:B------:R-:W-:Y:S01]  /*214e0*/  FSEL R153, R11, -INF , !P1 ;  /* 0xff8000000b997808 */ /* 0x000fe20004800000 */
[----:B------:R-:W-:Y:S01]  /*214f0*/  FFMA.FTZ R15, R3, -UR23, R15 ;  /* 0x80000017030f7c23 */ /* 0x000fe2000801000f */
[----:B------:R-:W-:Y:S01]  /*21500*/  FSEL R149, R13, -INF , !P0 ;  /* 0xff8000000d957808 */ /* 0x000fe20004000000 */
[----:B------:R-:W-:Y:S01]  /*21510*/  VIADD R3, R0, 0x11 ;  /* 0x0000001100037836 */ /* 0x000fe20000000000 */
[C---:B------:R-:W-:Y:S02]  /*21520*/  ISETP.GE.AND P1, PT, R68.reuse, R180, PT ;  /* 0x000000b44400720c */ /* 0x040fe40003f26270 */
[----:B------:R-:W-:Y:S01]  /*21530*/  ISETP.GE.AND P3, PT, R68, R182, PT ;  /* 0x000000b64400720c */ /* 0x000fe20003f66270 */
[----:B------:R-:W-:Y:S01]  /*21540*/  IMAD.IADD R8, R184, 0x1, -R3 ;  /* 0x00000001b8087824 */ /* 0x000fe200078e0a03 */
[----:B------:R-:W-:Y:S02]  /*21550*/  ISETP.GE.AND P0, PT, R68, R181, PT ;  /* 0x000000b54400720c */ /* 0x000fe40003f06270 */
[----:B------:R-:W-:Y:S01]  /*21560*/  I2FP.F32.S32 R4, R7 ;  /* 0x0000000700047245 */ /* 0x000fe20000201400 */
[----:B------:R-:W-:Y:S01]  /*21570*/  IMAD.IADD R7, R184, 0x1, -R68 ;  /* 0x00000001b8077824 */ /* 0x000fe200078e0a44 */
[----:B------:R-:W-:Y:S02]  /*21580*/  FSEL R150, R12, -INF , !P4 ;  /* 0xff8000000c967808 */ /* 0x000fe40006000000 */
[----:B------:R-:W-:Y:S01]  /*21590*/  ISETP.GE.OR P2, PT, R68, R187, !P1 ;  /* 0x000000bb4400720c */ /* 0x000fe20004f46670 */
[----:B------:R-:W-:Y:S01]  /*215a0*/  FFMA.FTZ R18, R4, -UR23, R18 ;  /* 0x8000001704127c23 */ /* 0x000fe20008010012 */
[----:B------:R-:W-:Y:S01]  /*215b0*/  ISETP.GE.OR P3, PT, R68, R190, !P3 ;  /* 0x000000be4400720c */ /* 0x000fe20005f66670 */
[----:B------:R-:W-:Y:S01]  /*215c0*/  VIADD R4, R0, 0x10 ;  /* 0x0000001000047836 */ /* 0x000fe20000000000 */
[----:B------:R-:W-:Y:S01]  /*215d0*/  ISETP.GE.OR P4, PT, R68, R189, !P0 ;  /* 0x000000bd4400720c */ /* 0x000fe20004786670 */
[----:B------:R-:W-:Y:S01]  /*215e0*/  IMAD.IADD R68, R186, 0x1, -R68 ;  /* 0x00000001ba447824 */ /* 0x000fe200078e0a44 */
[----:B------:R-:W-:Y:S02]  /*215f0*/  I2FP.F32.S32 R6, R6 ;  /* 0x0000000600067245 */ /* 0x000fe40000201400 */
[----:B------:R-:W-:Y:S02]  /*21600*/  FSEL R156, R9, -INF , !P6 ;  /* 0xff800000099c7808 */ /* 0x000fe40007000000 */
[----:B------:R-:W-:Y:S01]  /*21610*/  IABS R10, R7 ;  /* 0x00000007000a7213 */ /* 0x000fe20000000000 */
[----:B------:R-:W-:Y:S01]  /*21620*/  FFMA.FTZ R16, R6, -UR23, R16 ;  /* 0x8000001706107c23 */ /* 0x000fe20008010010 */
[----:B------:R-:W-:Y:S01]  /*21630*/  IABS R9, R68 ;  /* 0x0000004400097213 */ /* 0x000fe20000000000 */
[--C-:B------:R-:W-:Y:S01]  /*21640*/  IMAD.IADD R6, R184, 0x1, -R4.reuse ;  /* 0x00000001b8067824 */ /* 0x100fe200078e0a04 */
[----:B------:R-:W-:Y:S01]  /*21650*/  ISETP.NE.AND P6, PT, R5, RZ, PT ;  /* 0x000000ff0500720c */ /* 0x000fe20003fc5270 */
[----:B------:R-:W-:Y:S01]  /*21660*/  IMAD.IADD R5, R186, 0x1, -R4 ;  /* 0x00000001ba057824 */ /* 0x000fe200078e0a04 */
[----:B------:R-:W-:Y:S01]  /*21670*/  IABS R7, R8 ;  /* 0x0000000800077213 */ /* 0x000fe20000000000 */
[----:B------:R-:W-:Y:S01]  /*21680*/  IMAD.MOV.U32 R8, RZ, RZ, R10 ;  /* 0x000000ffff087224 */ /* 0x000fe200078e000a */
[----:B------:R-:W-:Y:S02]  /*21690*/  I2FP.F32.S32 R9, R9 ;  /* 0x0000000900097245 */ /* 0x000fe40000201400 */
[----:B------:R-:W-:Y:S02]  /*216a0*/  IABS R6, R6 ;  /* 0x0000000600067213 */ /* 0x000fe40000000000 */
[----:B------:R-:W-:Y:S01]  /*216b0*/  IABS R5, R5 ;  /* 0x0000000500057213 */ /* 0x000fe20000000000 */
[----:B------:R-:W-:Y:S01]  /*216c0*/  FFMA.FTZ R19, R9, -UR23, R19 ;  /* 0x8000001709137c23 */ /* 0x000fe20008010013 */
[----:B------:R-:W-:Y:S02]  /*216d0*/  I2FP.F32.S32 R8, R8 ;  /* 0x0000000800087245 */ /* 0x000fe40000201400 */
[----:B------:R-:W-:Y:S02]  /*216e0*/  I2FP.F32.S32 R6, R6 ;  /* 0x0000000600067245 */ /* 0x000fe40000201400 */
[----:B------:R-:W-:Y:S01]  /*216f0*/  I2FP.F32.S32 R5, R5 ;  /* 0x0000000500057245 */ /* 0x000fe20000201400 */
[----:B------:R-:W-:Y:S01]  /*21700*/  FFMA.FTZ R17, R8, -UR23, R17 ;  /* 0x8000001708117c23 */ /* 0x000fe20008010011 */
[----:B------:R-:W-:Y:S01]  /*21710*/  FSEL R143, R14, -INF , !P5 ;  /* 0xff8000000e8f7808 */ /* 0x000fe20006800000 */
[----:B------:R-:W-:Y:S01]  /*21720*/  FFMA.FTZ R20, R6, -UR23, R20 ;  /* 0x8000001706147c23 */ /* 0x000fe20008010014 */
[----:B------:R-:W-:Y:S01]  /*21730*/  ISETP.NE.AND P5, PT, R69, RZ, PT ;  /* 0x000000ff4500720c */ /* 0x000fe20003fa5270 */
[----:B------:R-:W-:Y:S01]  /*21740*/  FFMA.FTZ R22, R5, -UR23, R22 ;  /* 0x8000001705167c23 */ /* 0x000fe20008010016 */
[----:B------:R-:W-:Y:S01]  /*21750*/  ISETP.GE.AND P1, PT, R4, R182, PT ;  /* 0x000000b60400720c */ /* 0x000fe20003f26270 */
[--C-:B------:R-:W-:Y:S01]  /*21760*/  IMAD.IADD R6, R186, 0x1, -R3.reuse ;  /* 0x00000001ba067824 */ /* 0x100fe200078e0a03 */
[C---:B------:R-:W-:Y:S01]  /*21770*/  ISETP.GE.AND P0, PT, R4.reuse, R181, PT ;  /* 0x000000b50400720c */ /* 0x040fe20003f06270 */
[----:B------:R-:W-:Y:S01]  /*21780*/  IMAD.IADD R5, R183, 0x1, -R3 ;  /* 0x00000001b7057824 */ /* 0x000fe200078e0a03 */
[----:B------:R-:W-:Y:S02]  /*21790*/  FSEL R194, R19, -INF , !P4 ;  /* 0xff80000013c27808 */ /* 0x000fe40006000000 */
[----:B------:R-:W-:Y:S02]  /*217a0*/  I2FP.F32.S32 R7, R7 ;  /* 0x0000000700077245 */ /* 0x000fe40000201400 */
[----:B------:R-:W-:Y:S02]  /*217b0*/  ISETP.GE.AND P4, PT, R4, R180, PT ;  /* 0x000000b40400720c */ /* 0x000fe40003f86270 */
[----:B------:R-:W-:Y:S01]  /*217c0*/  FSEL R75, R16, -INF , !P5 ;  /* 0xff800000104b7808 */ /* 0x000fe20006800000 */
[----:B------:R-:W-:Y:S01]  /*217d0*/  FFMA.FTZ R21, R7, -UR23, R21 ;  /* 0x8000001707157c23 */ /* 0x000fe20008010015 */
[C---:B------:R-:W-:Y:S01]  /*217e0*/  ISETP.GE.AND P5, PT, R4.reuse, R179, PT ;  /* 0x000000b30400720c */ /* 0x040fe20003fa6270 */
[--C-:B------:R-:W-:Y:S01]  /*217f0*/  IMAD.IADD R7, R183, 0x1, -R4.reuse ;  /* 0x00000001b7077824 */ /* 0x100fe200078e0a04 */
[C---:B------:R-:W-:Y:S02]  /*21800*/  ISETP.GE.OR P1, PT, R4.reuse, R190, !P1 ;  /* 0x000000be0400720c */ /* 0x040fe40004f26670 */
[C---:B------:R-:W-:Y:S02]  /*21810*/  ISETP.GE.OR P0, PT, R4.reuse, R189, !P0 ;  /* 0x000000bd0400720c */ /* 0x040fe40004706670 */
[----:B------:R-:W-:Y:S02]  /*21820*/  FSEL R191, R17, -INF , !P3 ;  /* 0xff80000011bf7808 */ /* 0x000fe40005800000 */
[----:B------:R-:W-:Y:S02]  /*21830*/  ISETP.GE.OR P4, PT, R4, R187, !P4 ;  /* 0x000000bb0400720c */ /* 0x000fe40006786670 */
[----:B------:R-:W-:Y:S02]  /*21840*/  FSEL R144, R15, -INF , !P2 ;  /* 0xff8000000f907808 */ /* 0x000fe40005000000 */
[----:B------:R-:W-:Y:S02]  /*21850*/  FSEL R142, R18, -INF , !P6 ;  /* 0xff800000128e7808 */ /* 0x000fe40007000000 */
        /* <DEDUP_REMOVED lines=8> */
[----:B------:R-:W-:Y:S02]  /*218e0*/  P2R R12, PR, RZ, 0x10 ;  /* 0x00000010ff0c7803 */ /* 0x000fe40000000000 */
[----:B------:R-:W-:Y:S02]  /*218f0*/  IABS R8, R6 ;  /* 0x0000000600087213 */ /* 0x000fe40000000000 */
[C---:B------:R-:W-:Y:S02]  /*21900*/  ISETP.GE.OR P4, PT, R3.reuse, R190, !P3 ;  /* 0x000000be0300720c */ /* 0x040fe40005f86670 */
        /* <DEDUP_REMOVED lines=14> */
[----:B------:R-:W-:Y:S01]  /*219f0*/  FSEL R16, R21, -INF , !P4 ;  /* 0xff80000015107808 */ /* 0x000fe20006000000 */
[----:B------:R-:W-:Y:S01]  /*21a00*/  FFMA.FTZ R24, R4, -UR23, R24 ;  /* 0x8000001704187c23 */ /* 0x000fe20008010018 */
[----:B------:R-:W-:Y:S01]  /*21a10*/  I2FP.F32.S32 R3, R6 ;  /* 0x0000000600037245 */ /* 0x000fe20000201400 */
[----:B------:R-:W-:Y:S01]  /*21a20*/  FFMA.FTZ R25, R5, -UR23, R25 ;  /* 0x8000001705197c23 */ /* 0x000fe20008010019 */
[----:B------:R-:W-:Y:S01]  /*21a30*/  I2FP.F32.S32 R6, R7 ;  /* 0x0000000700067245 */ /* 0x000fe20000201400 */
[----:B------:R-:W-:Y:S01]  /*21a40*/  VIADD R5, R0, 0x18 ;  /* 0x0000001800057836 */ /* 0x000fe20000000000 */
[----:B------:R-:W-:Y:S01]  /*21a50*/  ISETP.NE.AND P4, PT, R12, RZ, PT ;  /* 0x000000ff0c00720c */ /* 0x000fe20003f85270 */
[----:B------:R-:W-:Y:S01]  /*21a60*/  VIADD R4, R0, 0x19 ;  /* 0x0000001900047836 */ /* 0x000fe20000000000 */
[----:B------:R-:W-:Y:S01]  /*21a70*/  FSEL R24, R24, -INF , !P6 ;  /* 0xff80000018187808 */ /* 0x000fe20007000000 */
[----:B------:R-:W-:Y:S01]  /*21a80*/  FFMA.FTZ R27, R6, -UR23, R27 ;  /* 0x80000017061b7c23 */ /* 0x000fe2000801001b */
[-C--:B------:R-:W-:Y:S01]  /*21a90*/  ISETP.GE.AND P1, PT, R5, R179.reuse, PT ;  /* 0x000000b30500720c */ /* 0x080fe20003f26270 */
[--C-:B------:R-:W-:Y:S01]  /*21aa0*/  IMAD.IADD R6, R183, 0x1, -R5.reuse ;  /* 0x00000001b7067824 */ /* 0x100fe200078e0a05 */
[C---:B------:R-:W-:Y:S01]  /*21ab0*/  ISETP.GE.AND P0, PT, R4.reuse, R179, PT ;  /* 0x000000b30400720c */ /* 0x040fe20003f06270 */
[----:B------:R-:W-:Y:S01]  /*21ac0*/  FFMA.FTZ R26, R3, -UR23, R26 ;  /* 0x80000017031a7c23 */ /* 0x000fe2000801001a */
[----:B------:R-:W-:Y:S01]  /*21ad0*/  ISETP.GE.OR P1, PT, R5, R188, !P1 ;  /* 0x000000bc0500720c */ /* 0x000fe20004f26670 */
[--C-:B------:R-:W-:Y:S01]  /*21ae0*/  IMAD.IADD R3, R183, 0x1, -R4.reuse ;  /* 0x00000001b7037824 */ /* 0x100fe200078e0a04 */
[----:B------:R-:W-:Y:S01]  /*21af0*/  IABS R9, R6 ;  /* 0x0000000600097213 */ /* 0x000fe20000000000 */
[C---:B------:R-:W-:Y:S01]  /*21b00*/  IMAD.IADD R10, R185.reuse, 0x1, -R4 ;  /* 0x00000001b90a7824 */ /* 0x040fe200078e0a04 */
[----:B------:R-:W-:Y:S01]  /*21b10*/  ISETP.GE.OR P0, PT, R4, R188, !P0 ;  /* 0x000000bc0400720c */ /* 0x000fe20004706670 */
[--C-:B------:R-:W-:Y:S01]  /*21b20*/  IMAD.IADD R7, R185, 0x1, -R5.reuse ;  /* 0x00000001b9077824 */ /* 0x100fe200078e0a05 */
[----:B------:R-:W-:Y:S01]  /*21b30*/  IABS R8, R3 ;  /* 0x0000000300087213 */ /* 0x000fe20000000000 */
[----:B------:R-:W-:Y:S01]  /*21b40*/  IMAD.IADD R11, R184, 0x1, -R5 ;  /* 0x00000001b80b7824 */ /* 0x000fe200078e0a05 */
[----:B------:R-:W-:Y:S02]  /*21b50*/  I2FP.F32.S32 R9, R9 ;  /* 0x0000000900097245 */ /* 0x000fe40000201400 */
[----:B------:R-:W-:Y:S02]  /*21b60*/  IABS R3, R10 ;  /* 0x0000000a00037213 */ /* 0x000fe40000000000 */
[----:B------:R-:W-:Y:S01]  /*21b70*/  I2FP.F32.S32 R8, R8 ;  /* 0x0000000800087245 */ /* 0x000fe20000201400 */
[----:B------:R-:W-:Y:S01]  /*21b80*/  FFMA.FTZ R28, R9, -UR23, R28 ;  /* 0x80000017091c7c23 */ /* 0x000fe2000801001c */
[----:B------:R-:W-:Y:S02]  /*21b90*/  IABS R6, R7 ;  /* 0x0000000700067213 */ /* 0x000fe40000000000 */
[----:B------:R-:W-:Y:S01]  /*21ba0*/  IABS R7, R11 ;  /* 0x0000000b00077213 */ /* 0x000fe20000000000 */
[----:B------:R-:W-:Y:S01]  /*21bb0*/  FFMA.FTZ R29, R8, -UR23, R29 ;  /* 0x80000017081d7c23 */ /* 0x000fe2000801001d */
[----:B------:R-:W-:Y:S01]  /*21bc0*/  I2FP.F32.S32 R3, R3 ;  /* 0x0000000300037245 */ /* 0x000fe20000201400 */
[----:B------:R-:W-:Y:S01]  /*21bd0*/  IMAD.IADD R8, R184, 0x1, -R4 ;  /* 0x00000001b8087824 */ /* 0x000fe200078e0a04 */
[----:B------:R-:W-:Y:S02]  /*21be0*/  I2FP.F32.S32 R7, R7 ;  /* 0x0000000700077245 */ /* 0x000fe40000201400 */
[-C--:B------:R-:W-:Y:S01]  /*21bf0*/  ISETP.GE.AND P6, PT, R5, R180.reuse, PT ;  /* 0x000000b40500720c */ /* 0x080fe20003fc6270 */
[----:B------:R-:W-:Y:S01]  /*21c00*/  FFMA.FTZ R31, R3, -UR23, R31 ;  /* 0x80000017031f7c23 */ /* 0x000fe2000801001f */
[----:B------:R-:W-:Y:S01]  /*21c10*/  FSEL R28, R28, -INF , !P1 ;  /* 0xff8000001c1c7808 */ /* 0x000fe20004800000 */
[----:B------:R-:W-:Y:S01]  /*21c20*/  FFMA.FTZ R32, R7, -UR23, R32 ;  /* 0x8000001707207c23 */ /* 0x000fe20008010020 */
[----:B------:R-:W-:Y:S01]  /*21c30*/  FSEL R159, R23, -INF , !P3 ;  /* 0xff800000179f7808 */ /* 0x000fe20005800000 */
[----:B------:R-:W-:Y:S01]  /*21c40*/  VIADD R3, R0, 0x20 ;  /* 0x0000002000037836 */ /* 0x000fe20000000000 */
[----:B------:R-:W-:Y:S01]  /*21c50*/  FSEL R27, R27, -INF , !P5 ;  /* 0xff8000001b1b7808 */ /* 0x000fe20006800000 */
[----:B------:R-:W-:Y:S01]  /*21c60*/  IMAD.IADD R7, R186, 0x1, -R5 ;  /* 0x00000001ba077824 */ /* 0x000fe200078e0a05 */
[CC--:B------:R-:W-:Y:S02]  /*21c70*/  ISETP.GE.AND P1, PT, R5.reuse, R181.reuse, PT ;  /* 0x000000b50500720c */ /* 0x0c0fe40003f26270 */
[----:B------:R-:W-:Y:S02]  /*21c80*/  FSEL R26, R26, -INF , !P4 ;  /* 0xff8000001a1a7808 */ /* 0x000fe40006000000 */
[C---:B------:R-:W-:Y:S02]  /*21c90*/  ISETP.GE.AND P3, PT, R4.reuse, R180, PT ;  /* 0x000000b40400720c */ /* 0x040fe40003f66270 */
[-C--:B------:R-:W-:Y:S02]  /*21ca0*/  ISETP.GE.AND P5, PT, R5, R182.reuse, PT ;  /* 0x000000b60500720c */ /* 0x080fe40003fa6270 */
[----:B------:R-:W-:Y:S02]  /*21cb0*/  FSEL R25, R25, -INF , !P2 ;  /* 0xff80000019197808 */ /* 0x000fe40005000000 */
[C---:B------:R-:W-:Y:S02]  /*21cc0*/  ISETP.GE.AND P4, PT, R4.reuse, R182, PT ;  /* 0x000000b60400720c */ /* 0x040fe40003f86270 */
[----:B------:R-:W-:Y:S02]  /*21cd0*/  FSEL R29, R29, -INF , !P0 ;  /* 0xff8000001d1d7808 */ /* 0x000fe40004000000 */
[----:B------:R-:W-:Y:S02]  /*21ce0*/  I2FP.F32.S32 R6, R6 ;  /* 0x0000000600067245 */ /* 0x000fe40000201400 */
[----:B------:R-:W-:Y:S02]  /*21cf0*/  ISETP.GE.AND P0, PT, R4, R181, PT ;  /* 0x000000b50400720c */ /* 0x000fe40003f06270 */
[C---:B------:R-:W-:Y:S01]  /*21d00*/  ISETP.GE.OR P2, PT, R5.reuse, R187, !P6 ;  /* 0x000000bb0500720c */ /* 0x040fe20007746670 */
[----:B------:R-:W-:Y:S01]  /*21d10*/  FFMA.FTZ R30, R6, -UR23, R30 ;  /* 0x80000017061e7c23 */ /* 0x000fe2000801001e */
[C---:B------:R-:W-:Y:S01]  /*21d20*/  ISETP.GE.OR P6, PT, R5.reuse, R189, !P1 ;  /* 0x000000bd0500720c */ /* 0x040fe20004fc6670 */
[--C-:B------:R-:W-:Y:S01]  /*21d30*/  IMAD.IADD R6, R186, 0x1, -R3.reuse ;  /* 0x00000001ba067824 */ /* 0x100fe200078e0a03 */
[-C--:B------:R-:W-:Y:S01]  /*21d40*/  ISETP.GE.OR P5, PT, R5, R190.reuse, !P5 ;  /* 0x000000be0500720c */ /* 0x080fe20006fa6670 */
[----:B------:R-:W-:Y:S01]  /*21d50*/  IMAD.IADD R5, R184, 0x1, -R3 ;  /* 0x00000001b8057824 */ /* 0x000fe200078e0a03 */
[C---:B------:R-:W-:Y:S02]  /*21d60*/  ISETP.GE.OR P1, PT, R4.reuse, R187, !P3 ;  /* 0x000000bb0400720c */ /* 0x040fe40005f26670 */
[C---:B------:R-:W-:Y:S02]  /*21d70*/  ISETP.GE.OR P3, PT, R4.reuse, R190, !P4 ;  /* 0x000000be0400720c */ /* 0x040fe40006766670 */
[----:B------:R-:W-:Y:S01]  /*21d80*/  ISETP.GE.OR P4, PT, R4, R189, !P0 ;  /* 0x000000bd0400720c */ /* 0x000fe20004786670 */
[----:B------:R-:W-:Y:S01]  /*21d90*/  IMAD.IADD R4, R186, 0x1, -R4 ;  /* 0x00000001ba047824 */ /* 0x000fe200078e0a04 */
[----:B------:R-:W-:Y:S02]  /*21da0*/  IABS R9, R7 ;  /* 0x0000000700097213 */ /* 0x000fe40000000000 */
[----:B------:R-:W-:Y:S02]  /*21db0*/  IABS R5, R5 ;  /* 0x0000000500057213 */ /* 0x000fe40000000000 */
[----:B------:R-:W-:Y:S02]  /*21dc0*/  IABS R7, R8 ;  /* 0x0000000800077213 */ /* 0x000fe40000000000 */
[----:B------:R-:W-:Y:S02]  /*21dd0*/  IABS R8, R4 ;  /* 0x0000000400087213 */ /* 0x000fe40000000000 */
[----:B------:R-:W-:Y:S01]  /*21de0*/  IABS R4, R6 ;  /* 0x0000000600047213 */ /* 0x000fe20000000000 */
[----:B------:R-:W-:Y:S01]  /*21df0*/  IMAD.MOV.U32 R6, RZ, RZ, R9 ;  /* 0x000000ffff067224 */ /* 0x000fe200078e0009 */
[----:B------:R-:W-:Y:S01]  /*21e00*/  I2FP.F32.S32 R5, R5 ;  /* 0x0000000500057245 */ /* 0x000fe20000201400 */
[----:B------:R-:W-:Y:S01]  /*21e10*/  IMAD.IADD R9, R183, 0x1, -R3 ;  /* 0x00000001b7097824 */ /* 0x000fe200078e0a03 */
[----:B------:R-:W-:Y:S02]  /*21e20*/  I2FP.F32.S32 R4, R4 ;  /* 0x0000000400047245 */ /* 0x000fe40000201400 */
[----:B------:R-:W-:Y:S01]  /*21e30*/  I2FP.F32.S32 R6, R6 ;  /* 0x0000000600067245 */ /* 0x000fe20000201400 */
[----:B------:R-:W-:Y:S01]  /*21e40*/  FFMA.FTZ R36, R5, -UR23, R36 ;  /* 0x8000001705247c23 */ /* 0x000fe20008010024 */
[----:B------:R-:W-:Y:S01]  /*21e50*/  I2FP.F32.S32 R7, R7 ;  /* 0x0000000700077245 */ /* 0x000fe20000201400 */
[----:B------:R-:W-:Y:S01]  /*21e60*/  VIADD R5, R0, 0x21 ;  /* 0x0000002100057836 */ /* 0x000fe20000000000 */
[----:B------:R-:W-:Y:S01]  /*21e70*/  FSEL R31, R31, -INF , !P1 ;  /* 0xff8000001f1f7808 */ /* 0x000fe20004800000 */
[----:B------:R-:W-:Y:S01]  /*21e80*/  FFMA.FTZ R38, R4, -UR23, R38 ;  /* 0x8000001704267c23 */ /* 0x000fe20008010026 */
[----:B------:R-:W-:Y:S01]  /*21e90*/  P2R R10, PR, RZ, 0x8 ;  /* 0x00000008ff0a7803 */ /* 0x000fe20000000000 */
[----:B------:R-:W-:Y:S01]  /*21ea0*/  FFMA.FTZ R34, R6, -UR23, R34 ;  /* 0x8000001706227c23 */ /* 0x000fe20008010022 */
[----:B------:R-:W-:Y:S01]  /*21eb0*/  I2FP.F32.S32 R8, R8 ;  /* 0x0000000800087245 */ /* 0x000fe20000201400 */
[----:B------:R-:W-:Y:S01]  /*21ec0*/  FFMA.FTZ R33, R7, -UR23, R33 ;  /* 0x8000001707217c23 */ /* 0x000fe20008010021 */
[----:B------:R-:W-:Y:S01]  /*21ed0*/  FSEL R30, R30, -INF , !P2 ;  /* 0xff8000001e1e7808 */ /* 0x000fe20005000000 */
[--C-:B------:R-:W-:Y:S01]  /*21ee0*/  IMAD.IADD R7, R186, 0x1, -R5.reuse ;  /* 0x00000001ba077824 */ /* 0x100fe200078e0a05 */
[----:B------:R-:W-:Y:S01]  /*21ef0*/  ISETP.GE.AND P1, PT, R3, R179, PT ;  /* 0x000000b30300720c */ /* 0x000fe20003f26270 */
[----:B------:R-:W-:Y:S01]  /*21f00*/  IMAD.IADD R4, R183, 0x1, -R5 ;  /* 0x00000001b7047824 */ /* 0x000fe200078e0a05 */
[C---:B------:R-:W-:Y:S01]  /*21f10*/  ISETP.GE.AND P3, PT, R3.reuse, R182, PT ;  /* 0x000000b60300720c */ /* 0x040fe20003f66270 */
[----:B------:R-:W-:Y:S01]  /*21f20*/  FFMA.FTZ R35, R8, -UR23, R35 ;  /* 0x8000001708237c23 */ /* 0x000fe20008010023 */
[----:B------:R-:W-:Y:S01]  /*21f30*/  ISETP.GE.AND P2, PT, R3, R181, PT ;  /* 0x000000b50300720c */ /* 0x000fe20003f46270 */
[----:B------:R-:W-:Y:S01]  /*21f40*/  IMAD.IADD R8, R185, 0x1, -R3 ;  /* 0x00000001b9087824 */ /* 0x000fe200078e0a03 */
[C---:B------:R-:W-:Y:S01]  /*21f50*/  ISETP.GE.AND P0, PT, R3.reuse, R180, PT ;  /* 0x000000b40300720c */ /* 0x040fe20003f06270 */
[----:B------:R-:W-:Y:S01]  /*21f60*/  IMAD.IADD R6, R184, 0x1, -R5 ;  /* 0x00000001b8067824 */ /* 0x000fe200078e0a05 */
[----:B------:R-:W-:Y:S02]  /*21f70*/  FSEL R32, R32, -INF , !P5 ;  /* 0xff80000020207808 */ /* 0x000fe40006800000 */
[C---:B------:R-:W-:Y:S02]  /*21f80*/  ISETP.GE.OR P5, PT, R3.reuse, R188, !P1 ;  /* 0x000000bc0300720c */ /* 0x040fe40004fa6670 */
[----:B------:R-:W-:Y:S02]  /*21f90*/  FSEL R34, R34, -INF , !P6 ;  /* 0xff80000022227808 */ /* 0x000fe40007000000 */
[C---:B------:R-:W-:Y:S02]  /*21fa0*/  ISETP.GE.OR P3, PT, R3.reuse, R190, !P3 ;  /* 0x000000be0300720c */ /* 0x040fe40005f66670 */
[C---:B------:R-:W-:Y:S02]  /*21fb0*/  ISETP.GE.OR P2, PT, R3.reuse, R189, !P2 ;  /* 0x000000bd0300720c */ /* 0x040fe40005746670 */
[----:B------:R-:W-:Y:S02]  /*21fc0*/  ISETP.NE.AND P1, PT, R10, RZ, PT ;  /* 0x000000ff0a00720c */ /* 0x000fe40003f25270 */
[----:B------:R-:W-:Y:S02]  /*21fd0*/  IABS R4, R4 ;  /* 0x0000000400047213 */ /* 0x000fe40000000000 */
[----:B------:R-:W-:Y:S02]  /*21fe0*/  ISETP.GE.OR P6, PT, R3, R187, !P0 ;  /* 0x000000bb0300720c */ /* 0x000fe400047c6670 */
[----:B------:R-:W-:Y:S02]  /*21ff0*/  IABS R3, R7 ;  /* 0x0000000700037213 */ /* 0x000fe40000000000 */
[----:B------:R-:W-:Y:S02]  /*22000*/  I2FP.F32.S32 R4, R4 ;  /* 0x0000000400047245 */ /* 0x000fe40000201400 */
[----:B------:R-:W-:Y:S02]  /*22010*/  FSEL R33, R33, -INF , !P1 ;  /* 0xff80000021217808 */ /* 0x000fe40004800000 */
[----:B------:R-:W-:Y:S01]  /*22020*/  FSEL R36, R36, -INF , !P3 ;  /* 0xff80000024247808 */ /* 0x000fe20005800000 */
[----:B------:R-:W-:Y:S01]  /*22030*/  FFMA.FTZ R41, R4, -UR23, R41 ;  /* 0x8000001704297c23 */ /* 0x000fe20008010029 */
[----:B------:R-:W-:Y:S01]  /*22040*/  FSEL R21, R38, -INF , !P2 ;  /* 0xff80000026157808 */ /* 0x000fe20005000000 */
[C---:B------:R-:W-:Y:S01]  /*22050*/  VIADD R4, R0.reuse, 0x28 ;  /* 0x0000002800047836 */ /* 0x040fe20000000000 */
[C---:B------:R-:W-:Y:S02]  /*22060*/  ISETP.GE.AND P1, PT, R5.reuse, R182, PT ;  /* 0x000000b60500720c */ /* 0x040fe40003f26270 */
[C---:B------:R-:W-:Y:S02]  /*22070*/  ISETP.GE.AND P0, PT, R5.reuse, R181, PT ;  /* 0x000000b50500720c */ /* 0x040fe40003f06270 */
[C---:B------:R-:W-:Y:S02]  /*22080*/  ISETP.GE.AND P3, PT, R5.reuse, R179, PT ;  /* 0x000000b30500720c */ /* 0x040fe40003f66270 */
[----:B------:R-:W-:Y:S02]  /*22090*/  ISETP.GE.AND P2, PT, R5, R180, PT ;  /* 0x000000b40500720c */ /* 0x000fe40003f46270 */
[----:B------:R-:W-:Y:S01]  /*220a0*/  IABS R7, R9 ;  /* 0x0000000900077213 */ /* 0x000fe20000000000 */
[----:B------:R-:W-:Y:S01]  /*220b0*/  IMAD.IADD R9, R185, 0x1, -R4 ;  /* 0x00000001b9097824 */ /* 0x000fe200078e0a04 */
[----:B------:R-:W-:Y:S02]  /*220c0*/  I2FP.F32.S32 R3, R3 ;  /* 0x0000000300037245 */ /* 0x000fe40000201400 */
[C---:B------:R-:W-:Y:S02]  /*220d0*/  ISETP.GE.OR P1, PT, R5.reuse, R190, !P1 ;  /* 0x000000be0500720c */ /* 0x040fe40004f26670 */
[----:B------:R-:W-:Y:S01]  /*220e0*/  ISETP.GE.OR P0, PT, R5, R189, !P0 ;  /* 0x000000bd0500720c */ /* 0x000fe20004706670 */
[----:B------:R-:W-:Y:S01]  /*220f0*/  FFMA.FTZ R39, R3, -UR23, R39 ;  /* 0x8000001703277c23 */ /* 0x000fe20008010027 */
[C---:B------:R-:W-:Y:S01]  /*22100*/  ISETP.GE.OR P3, PT, R5.reuse, R188, !P3 ;  /* 0x000000bc0500720c */ /* 0x040fe20005f66670 */
[----:B------:R-:W-:Y:S01]  /*22110*/  VIADD R3, R0, 0x29 ;  /* 0x0000002900037836 */ /* 0x000fe20000000000 */
[----:B------:R-:W-:Y:S01]  /*22120*/  ISETP.GE.OR P2, PT, R5, R187, !P2 ;  /* 0x000000bb0500720c */ /* 0x000fe20005746670 */
[C---:B------:R-:W-:Y:S01]  /*22130*/  IMAD.IADD R5, R185.reuse, 0x1, -R5 ;  /* 0x00000001b9057824 */ /* 0x040fe200078e0a05 */
[----:B------:R-:W-:Y:S01]  /*22140*/  IABS R6, R6 ;  /* 0x0000000600067213 */ /* 0x000fe20000000000 */
[--C-:B------:R-:W-:Y:S01]  /*22150*/  IMAD.IADD R10, R185, 0x1, -R3.reuse ;  /* 0x00000001b90a7824 */ /* 0x100fe200078e0a03 */
[----:B------:R-:W-:Y:S02]  /*22160*/  I2FP.F32.S32 R7, R7 ;  /* 0x0000000700077245 */ /* 0x000fe40000201400 */
[----:B------:R-:W-:Y:S02]  /*22170*/  I2FP.F32.S32 R6, R6 ;  /* 0x0000000600067245 */ /* 0x000fe40000201400 */
[----:B------:R-:W-:Y:S01]  /*22180*/  IABS R8, R8 ;  /* 0x0000000800087213 */ /* 0x000fe20000000000 */
[----:B------:R-:W-:Y:S01]  /*22190*/  FFMA.FTZ R40, R7, -UR23, R40 ;  /* 0x8000001707287c23 */ /* 0x000fe20008010028 */
[----:B------:R-:W-:Y:S01]  /*221a0*/  IABS R11, R5 ;  /* 0x00000005000b7213 */ /* 0x000fe20000000000 */
[C---:B------:R-:W-:Y:S01]  /*221b0*/  IMAD.IADD R7, R183.reuse, 0x1, -R3 ;  /* 0x00000001b7077824 */ /* 0x040fe200078e0a03 */
[----:B------:R-:W-:Y:S01]  /*221c0*/  I2FP.F32.S32 R8, R8 ;  /* 0x0000000800087245 */ /* 0x000fe20000201400 */
[----:B------:R-:W-:Y:S01]  /*221d0*/  FFMA.FTZ R37, R6, -UR23, R37 ;  /* 0x8000001706257c23 */ /* 0x000fe20008010025 */
[----:B------:R-:W-:Y:S01]  /*221e0*/  IABS R5, R9 ;  /* 0x0000000900057213 */ /* 0x000fe20000000000 */
[----:B------:R-:W-:Y:S01]  /*221f0*/  IMAD.IADD R6, R183, 0x1, -R4 ;  /* 0x00000001b7067824 */ /* 0x000fe200078e0a04 */
[----:B------:R-:W-:Y:S01]  /*22200*/  IABS R7, R7 ;  /* 0x0000000700077213 */ /* 0x000fe20000000000 */
[----:B------:R-:W-:Y:S01]  /*22210*/  IMAD.MOV.U32 R9, RZ, RZ, R11 ;  /* 0x000000ffff097224 */ /* 0x000fe200078e000b */
[----:B------:R-:W-:Y:S01]  /*22220*/  FSEL R20, R39, -INF , !P0 ;  /* 0xff80000027147808 */ /* 0x000fe20004000000 */
[----:B------:R-:W-:Y:S01]  /*22230*/  FFMA.FTZ R42, R8, -UR23, R42 ;  /* 0x80000017082a7c23 */ /* 0x000fe2000801002a */
[----:B------:R-:W-:Y:S02]  /*22240*/  IABS R8, R6 ;  /* 0x0000000600087213 */ /* 0x000fe40000000000 */
[----:B------:R-:W-:Y:S02]  /*22250*/  I2FP.F32.S32 R9, R9 ;  /* 0x0000000900097245 */ /* 0x000fe40000201400 */
[----:B------:R-:W-:Y:S02]  /*22260*/  I2FP.F32.S32 R7, R7 ;  /* 0x0000000700077245 */ /* 0x000fe40000201400 */
[-C--:B------:R-:W-:Y:S01]  /*22270*/  ISETP.GE.AND P0, PT, R3, R179.reuse, PT ;  /* 0x000000b30300720c */ /* 0x080fe20003f06270 */
[----:B------:R-:W-:Y:S01]  /*22280*/  FFMA.FTZ R43, R9, -UR23, R43 ;  /* 0x80000017092b7c23 */ /* 0x000fe2000801002b */
[----:B------:R-:W-:Y:S01]  /*22290*/  I2FP.F32.S32 R8, R8 ;  /* 0x0000000800087245 */ /* 0x000fe20000201400 */
[----:B------:R-:W-:Y:S01]  /*222a0*/  FFMA.FTZ R45, R7, -UR23, R45 ;  /* 0x80000017072d7c23 */ /* 0x000fe2000801002d */
[----:B------:R-:W-:Y:S01]  /*222b0*/  FSEL R37, R37, -INF , !P1 ;  /* 0xff80000025257808 */ /* 0x000fe20004800000 */
[----:B------:R-:W-:Y:S01]  /*222c0*/  IMAD.IADD R7, R184, 0x1, -R3 ;  /* 0x00000001b8077824 */ /* 0x000fe200078e0a03 */
[----:B------:R-:W-:Y:S01]  /*222d0*/  IABS R6, R10 ;  /* 0x0000000a00067213 */ /* 0x000fe20000000000 */
[----:B------:R-:W-:Y:S01]  /*222e0*/  FFMA.FTZ R44, R8, -UR23, R44 ;  /* 0x80000017082c7c23 */ /* 0x000fe2000801002c */
[----:B------:R-:W-:Y:S01]  /*222f0*/  ISETP.GE.AND P1, PT, R4, R179, PT ;  /* 0x000000b30400720c */ /* 0x000fe20003f26270 */
[----:B------:R-:W-:Y:S01]  /*22300*/  IMAD.IADD R8, R184, 0x1, -R4 ;  /* 0x00000001b8087824 */ /* 0x000fe200078e0a04 */
[----:B------:R-:W-:Y:S02]  /*22310*/  ISETP.GE.OR P0, PT, R3, R188, !P0 ;  /* 0x000000bc0300720c */ /* 0x000fe40004706670 */
[----:B------:R-:W-:Y:S02]  /*22320*/  I2FP.F32.S32 R5, R5 ;  /* 0x0000000500057245 */ /* 0x000fe40000201400 */
[----:B------:R-:W-:Y:S02]  /*22330*/  FSEL R35, R35, -INF , !P4 ;  /* 0xff80000023237808 */ /* 0x000fe40006000000 */
[----:B------:R-:W-:Y:S01]  /*22340*/  I2FP.F32.S32 R6, R6 ;  /* 0x0000000600067245 */ /* 0x000fe20000201400 */
[----:B------:R-:W-:Y:S01]  /*22350*/  FFMA.FTZ R46, R5, -UR23, R46 ;  /* 0x80000017052e7c23 */ /* 0x000fe2000801002e */
[----:B------:R-:W-:Y:S01]  /*22360*/  FSEL R41, R41, -INF , !P3 ;  /* 0xff80000029297808 */ /* 0x000fe20005800000 */
[----:B------:R-:W-:Y:S01]  /*22370*/  VIADD R5, R0, 0x30 ;  /* 0x0000003000057836 */ /* 0x000fe20000000000 */
[----:B------:R-:W-:Y:S01]  /*22380*/  ISETP.GE.OR P1, PT, R4, R188, !P1 ;  /* 0x000000bc0400720c */ /* 0x000fe20004f26670 */
[----:B------:R-:W-:Y:S01]  /*22390*/  FFMA.FTZ R47, R6, -UR23, R47 ;  /* 0x80000017062f7c23 */ /* 0x000fe2000801002f */
[----:B------:R-:W-:Y:S01]  /*223a0*/  FSEL R43, R43, -INF , !P2 ;  /* 0xff8000002b2b7808 */ /* 0x000fe20005000000 */
[----:B------:R-:W-:Y:S01]  /*223b0*/  IMAD.IADD R6, R186, 0x1, -R4 ;  /* 0x00000001ba067824 */ /* 0x000fe200078e0a04 */
[----:B------:R-:W-:Y:S02]  /*223c0*/  FSEL R45, R45, -INF , !P0 ;  /* 0xff8000002d2d7808 */ /* 0x000fe40004000000 */
[----:B------:R-:W-:Y:S02]  /*223d0*/  FSEL R40, R40, -INF , !P5 ;  /* 0xff80000028287808 */ /* 0x000fe40006800000 */
[-C--:B------:R-:W-:Y:S02]  /*223e0*/  ISETP.GE.AND P4, PT, R4, R180.reuse, PT ;  /* 0x000000b40400720c */ /* 0x080fe40003f86270 */
[----:B------:R-:W-:Y:S02]  /*223f0*/  FSEL R42, R42, -INF , !P6 ;  /* 0xff8000002a2a7808 */ /* 0x000fe40007000000 */
[C---:B------:R-:W-:Y:S02]  /*22400*/  ISETP.GE.AND P2, PT, R3.reuse, R180, PT ;  /* 0x000000b40300720c */ /* 0x040fe40003f46270 */
[CC--:B------:R-:W-:Y:S02]  /*22410*/  ISETP.GE.AND P3, PT, R3.reuse, R182.reuse, PT ;  /* 0x000000b60300720c */ /* 0x0c0fe40003f66270 */
[CC--:B------:R-:W-:Y:S02]  /*22420*/  ISETP.GE.AND P0, PT, R3.reuse, R181.reuse, PT ;  /* 0x000000b50300720c */ /* 0x0c0fe40003f06270 */
[C---:B------:R-:W-:Y:S02]  /*22430*/  ISETP.GE.AND P5, PT, R4.reuse, R182, PT ;  /* 0x000000b60400720c */ /* 0x040fe40003fa6270 */
[----:B------:R-:W-:Y:S02]  /*22440*/  ISETP.GE.AND P6, PT, R4, R181, PT ;  /* 0x000000b50400720c */ /* 0x000fe40003fc6270 */
[----:B------:R-:W-:Y:S02]  /*22450*/  FSEL R44, R44, -INF , !P1 ;  /* 0xff8000002c2c7808 */ /* 0x000fe40004800000 */
[-C--:B------:R-:W-:Y:S02]  /*22460*/  ISETP.GE.OR P1, PT, R4, R187.reuse, !P4 ;  /* 0x000000bb0400720c */ /* 0x080fe40006726670 */
[C---:B------:R-:W-:Y:S02]  /*22470*/  ISETP.GE.OR P2, PT, R3.reuse, R187, !P2 ;  /* 0x000000bb0300720c */ /* 0x040fe40005746670 */
[CC--:B------:R-:W-:Y:S02]  /*22480*/  ISETP.GE.OR P3, PT, R3.reuse, R190.reuse, !P3 ;  /* 0x000000be0300720c */ /* 0x0c0fe40005f66670 */
[-C--:B------:R-:W-:Y:S01]  /*22490*/  ISETP.GE.OR P0, PT, R3, R189.reuse, !P0 ;  /* 0x000000bd0300720c */ /* 0x080fe20004706670 */
[----:B------:R-:W-:Y:S01]  /*224a0*/  IMAD.IADD R3, R186, 0x1, -R3 ;  /* 0x00000001ba037824 */ /* 0x000fe200078e0a03 */
[C---:B------:R-:W-:Y:S02]  /*224b0*/  ISETP.GE.OR P5, PT, R4.reuse, R190, !P5 ;  /* 0x000000be0400720c */ /* 0x040fe40006fa6670 */
[----:B------:R-:W-:Y:S01]  /*224c0*/  ISETP.GE.OR P4, PT, R4, R189, !P6 ;  /* 0x000000bd0400720c */ /* 0x000fe20007786670 */
[----:B------:R-:W-:Y:S01]  /*224d0*/  IMAD.IADD R4, R184, 0x1, -R5 ;  /* 0x00000001b8047824 */ /* 0x000fe200078e0a05 */
[----:B------:R-:W-:Y:S02]  /*224e0*/  IABS R9, R3 ;  /* 0x0000000300097213 */ /* 0x000fe40000000000 */
[----:B------:R-:W-:Y:S02]  /*224f0*/  IABS R10, R8 ;  /* 0x00000008000a7213 */ /* 0x000fe40000000000 */
[----:B------:R-:W-:Y:S02]  /*22500*/  IABS R3, R4 ;  /* 0x0000000400037213 */ /* 0x000fe40000000000 */
[----:B------:R-:W-:Y:S01]  /*22510*/  IABS R11, R6 ;  /* 0x00000006000b7213 */ /* 0x000fe20000000000 */
[----:B------:R-:W-:Y:S01]  /*22520*/  IMAD.MOV.U32 R6, RZ, RZ, R10 ;  /* 0x000000ffff067224 */ /* 0x000fe200078e000a */
[----:B------:R-:W-:Y:S02]  /*22530*/  I2FP.F32.S32 R3, R3 ;  /* 0x0000000300037245 */ /* 0x000fe40000201400 */
[----:B------:R-:W-:Y:S01]  /*22540*/  IABS R8, R7 ;  /* 0x0000000700087213 */ /* 0x000fe20000000000 */
        /* <DEDUP_REMOVED lines=8> */
[----:B------:R-:W-:Y:S01]  /*225d0*/  IMAD.IADD R9, R183, 0x1, -R5 ;  /* 0x00000001b7097824 */ /* 0x000fe200078e0a05 */
[----:B------:R-:W-:Y:S01]  /*225e0*/  IABS R10, R3 ;  /* 0x00000003000a7213 */ /* 0x000fe20000000000 */
[----:B------:R-:W-:Y:S01]  /*225f0*/  VIADD R4, R0, 0x31 ;  /* 0x0000003100047836 */ /* 0x000fe20000000000 */
[----:B------:R-:W-:Y:S01]  /*22600*/  P2R R12, PR, RZ, 0x1 ;  /* 0x00000001ff0c7803 */ /* 0x000fe20000000000 */
[----:B------:R-:W-:Y:S01]  /*22610*/  FFMA.FTZ R51, R7, -UR23, R51 ;  /* 0x8000001707337c23 */ /* 0x000fe20008010033 */
[----:B------:R-:W-:Y:S01]  /*22620*/  IABS R3, R9 ;  /* 0x0000000900037213 */ /* 0x000fe20000000000 */
[----:B------:R-:W-:Y:S01]  /*22630*/  FFMA.FTZ R49, R8, -UR23, R49 ;  /* 0x8000001708317c23 */ /* 0x000fe20008010031 */
[----:B------:R-:W-:Y:S01]  /*22640*/  I2FP.F32.S32 R9, R10 ;  /* 0x0000000a00097245 */ /* 0x000fe20000201400 */
[----:B------:R-:W-:Y:S01]  /*22650*/  FFMA.FTZ R50, R6, -UR23, R50 ;  /* 0x8000001706327c23 */ /* 0x000fe20008010032 */
[----:B------:R-:W-:Y:S01]  /*22660*/  FSEL R46, R46, -INF , !P1 ;  /* 0xff8000002e2e7808 */ /* 0x000fe20004800000 */
[----:B------:R-:W-:Y:S01]  /*22670*/  IMAD.IADD R11, R183, 0x1, -R4 ;  /* 0x00000001b70b7824 */ /* 0x000fe200078e0a04 */
[----:B------:R-:W-:Y:S01]  /*22680*/  ISETP.GE.AND P1, PT, R5, R182, PT ;  /* 0x000000b60500720c */ /* 0x000fe20003f26270 */
[----:B------:R-:W-:Y:S01]  /*22690*/  FFMA.FTZ R54, R9, -UR23, R54 ;  /* 0x8000001709367c23 */ /* 0x000fe20008010036 */
[----:B------:R-:W-:Y:S01]  /*226a0*/  ISETP.GE.AND P0, PT, R5, R181, PT ;  /* 0x000000b50500720c */ /* 0x000fe20003f06270 */
[--C-:B------:R-:W-:Y:S01]  /*226b0*/  IMAD.IADD R7, R186, 0x1, -R4.reuse ;  /* 0x00000001ba077824 */ /* 0x100fe200078e0a04 */
[----:B------:R-:W-:Y:S01]  /*226c0*/  FSEL R47, R47, -INF , !P2 ;  /* 0xff8000002f2f7808 */ /* 0x000fe20005000000 */
[----:B------:R-:W-:Y:S01]  /*226d0*/  IMAD.IADD R6, R184, 0x1, -R4 ;  /* 0x00000001b8067824 */ /* 0x000fe200078e0a04 */
[----:B------:R-:W-:Y:S02]  /*226e0*/  FSEL R48, R48, -INF , !P5 ;  /* 0xff80000030307808 */ /* 0x000fe40006800000 */
[----:B------:R-:W-:Y:S02]  /*226f0*/  ISETP.NE.AND P2, PT, R12, RZ, PT ;  /* 0x000000ff0c00720c */ /* 0x000fe40003f45270 */
[C---:B------:R-:W-:Y:S02]  /*22700*/  ISETP.GE.AND P5, PT, R5.reuse, R180, PT ;  /* 0x000000b40500720c */ /* 0x040fe40003fa6270 */
[----:B------:R-:W-:Y:S02]  /*22710*/  I2FP.F32.S32 R3, R3 ;  /* 0x0000000300037245 */ /* 0x000fe40000201400 */
[C---:B------:R-:W-:Y:S02]  /*22720*/  ISETP.GE.OR P1, PT, R5.reuse, R190, !P1 ;  /* 0x000000be0500720c */ /* 0x040fe40004f26670 */
[----:B------:R-:W-:Y:S01]  /*22730*/  ISETP.GE.OR P0, PT, R5, R189, !P0 ;  /* 0x000000bd0500720c */ /* 0x000fe20004706670 */
[----:B------:R-:W-:Y:S01]  /*22740*/  FFMA.FTZ R56, R3, -UR23, R56 ;  /* 0x8000001703387c23 */ /* 0x000fe20008010038 */
[----:B------:R-:W-:Y:S01]  /*22750*/  IABS R7, R7 ;  /* 0x0000000700077213 */ /* 0x000fe20000000000 */
[C---:B------:R-:W-:Y:S01]  /*22760*/  VIADD R3, R0.reuse, 0x38 ;  /* 0x0000003800037836 */ /* 0x040fe20000000000 */
[----:B------:R-:W-:Y:S01]  /*22770*/  ISETP.GE.AND P6, PT, R5, R179, PT ;  /* 0x000000b30500720c */ /* 0x000fe20003fc6270 */
[----:B------:R-:W-:Y:S01]  /*22780*/  VIADD R0, R0, 0x39 ;  /* 0x0000003900007836 */ /* 0x000fe20000000000 */
[----:B------:R-:W-:Y:S02]  /*22790*/  FSEL R49, R49, -INF , !P3 ;  /* 0xff80000031317808 */ /* 0x000fe40005800000 */
[----:B------:R-:W-:Y:S02]  /*227a0*/  FSEL R51, R51, -INF , !P2 ;  /* 0xff80000033337808 */ /* 0x000fe40005000000 */
[----:B------:R-:W-:Y:S02]  /*227b0*/  ISETP.GE.OR P3, PT, R5, R187, !P5 ;  /* 0x000000bb0500720c */ /* 0x000fe40006f66670 */
[----:B------:R-:W-:Y:S02]  /*227c0*/  IABS R8, R6 ;  /* 0x0000000600087213 */ /* 0x000fe40000000000 */
        /* <DEDUP_REMOVED lines=8> */
[C---:B------:R-:W-:Y:S01]  /*22850*/  ISETP.GE.AND P0, PT, R4.reuse, R180, PT ;  /* 0x000000b40400720c */ /* 0x040fe20003f06270 */
[----:B------:R-:W-:Y:S01]  /*22860*/  IMAD.IADD R7, R183, 0x1, -R0 ;  /* 0x00000001b7077824 */ /* 0x000fe200078e0a00 */
[----:B------:R-:W-:Y:S01]  /*22870*/  ISETP.GE.OR P6, PT, R5, R188, !P6 ;  /* 0x000000bc0500720c */ /* 0x000fe200077c6670 */
[C---:B------:R-:W-:Y:S01]  /*22880*/  IMAD.IADD R5, R185.reuse, 0x1, -R5 ;  /* 0x00000001b9057824 */ /* 0x040fe200078e0a05 */
[----:B------:R-:W-:Y:S02]  /*22890*/  P2R R9, PR, RZ, 0x8 ;  /* 0x00000008ff097803 */ /* 0x000fe40000000000 */
[----:B------:R-:W-:Y:S02]  /*228a0*/  IABS R6, R11 ;  /* 0x0000000b00067213 */ /* 0x000fe40000000000 */
[----:B------:R-:W-:Y:S02]  /*228b0*/  I2FP.F32.S32 R8, R8 ;  /* 0x0000000800087245 */ /* 0x000fe40000201400 */
[C---:B------:R-:W-:Y:S02]  /*228c0*/  ISETP.GE.OR P3, PT, R4.reuse, R189, !P2 ;  /* 0x000000bd0400720c */ /* 0x040fe40005766670 */
[----:B------:R-:W-:Y:S01]  /*228d0*/  ISETP.GE.OR P4, PT, R4, R190, !P4 ;  /* 0x000000be0400720c */ /* 0x000fe20006786670 */
[----:B------:R-:W-:Y:S01]  /*228e0*/  FFMA.FTZ R53, R8, -UR23, R53 ;  /* 0x8000001708357c23 */ /* 0x000fe20008010035 */
[C---:B------:R-:W-:Y:S01]  /*228f0*/  ISETP.GE.OR P2, PT, R4.reuse, R188, !P1 ;  /* 0x000000bc0400720c */ /* 0x040fe20004f46670 */
[C---:B------:R-:W-:Y:S01]  /*22900*/  IMAD.IADD R8, R185.reuse, 0x1, -R3 ;  /* 0x00000001b9087824 */ /* 0x040fe200078e0a03 */
        /* <DEDUP_REMOVED lines=9> */
[----:B------:R-:W-:Y:S01]  /*229a0*/  IMAD.IADD R6, R183, 0x1, -R3 ;  /* 0x00000001b7067824 */ /* 0x000fe200078e0a03 */
[----:B------:R-:W-:Y:S01]  /*229b0*/  I2FP.F32.S32 R4, R4 ;  /* 0x0000000400047245 */ /* 0x000fe20000201400 */
[----:B------:R-:W-:Y:S01]  /*229c0*/  IMAD.MOV.U32 R8, RZ, RZ, R10 ;  /* 0x000000ffff087224 */ /* 0x000fe200078e000a */
[----:B------:R-:W-:Y:S02]  /*229d0*/  I2FP.F32.S32 R7, R7 ;  /* 0x0000000700077245 */ /* 0x000fe40000201400 */
[----:B------:R-:W-:Y:S01]  /*229e0*/  IABS R6, R6 ;  /* 0x0000000600067213 */ /* 0x000fe20000000000 */
[----:B------:R-:W-:Y:S01]  /*229f0*/  FFMA.FTZ R61, R4, -UR23, R61 ;  /* 0x80000017043d7c23 */ /* 0x000fe2000801003d */
[----:B------:R-:W-:Y:S01]  /*22a00*/  I2FP.F32.S32 R8, R8 ;  /* 0x0000000800087245 */ /* 0x000fe20000201400 */
[----:B------:R-:W-:Y:S01]  /*22a10*/  FFMA.FTZ R58, R7, -UR23, R58 ;  /* 0x80000017073a7c23 */ /* 0x000fe2000801003a */
[----:B------:R-:W-:Y:S01]  /*22a20*/  I2FP.F32.S32 R6, R6 ;  /* 0x0000000600067245 */ /* 0x000fe20000201400 */
[----:B------:R-:W-:Y:S01]  /*22a30*/  IMAD.IADD R4, R185, 0x1, -R0 ;  /* 0x00000001b9047824 */ /* 0x000fe200078e0a00 */
[----:B------:R-:W-:Y:S01]  /*22a40*/  FSEL R56, R56, -INF , !P6 ;  /* 0xff80000038387808 */ /* 0x000fe20007000000 */
[----:B------:R-:W-:Y:S01]  /*22a50*/  FFMA.FTZ R59, R8, -UR23, R59 ;  /* 0x80000017083b7c23 */ /* 0x000fe2000801003b */
[----:B------:R-:W-:Y:S01]  /*22a60*/  ISETP.NE.AND P6, PT, R9, RZ, PT ;  /* 0x000000ff0900720c */ /* 0x000fe20003fc5270 */
[----:B------:R-:W-:Y:S01]  /*22a70*/  FFMA.FTZ R60, R6, -UR23, R60 ;  /* 0x80000017063c7c23 */ /* 0x000fe2000801003c */
[-C--:B------:R-:W-:Y:S01]  /*22a80*/  ISETP.GE.AND P1, PT, R3, R179.reuse, PT ;  /* 0x000000b30300720c */ /* 0x080fe20003f26270 */
[----:B------:R-:W-:Y:S01]  /*22a90*/  IMAD.IADD R6, R184, 0x1, -R0 ;  /* 0x00000001b8067824 */ /* 0x000fe200078e0a00 */
[----:B------:R-:W-:Y:S01]  /*22aa0*/  ISETP.GE.AND P0, PT, R0, R179, PT ;  /* 0x000000b30000720c */ /* 0x000fe20003f06270 */
[--C-:B------:R-:W-:Y:S01]  /*22ab0*/  IMAD.IADD R7, R184, 0x1, -R3.reuse ;  /* 0x00000001b8077824 */ /* 0x100fe200078e0a03 */
[----:B------:R-:W-:Y:S02]  /*22ac0*/  I2FP.F32.S32 R5, R5 ;  /* 0x0000000500057245 */ /* 0x000fe40000201400 */
[----:B------:R-:W-:Y:S02]  /*22ad0*/  FSEL R53, R53, -INF , !P4 ;  /* 0xff80000035357808 */ /* 0x000fe40006000000 */
[----:B------:R-:W-:Y:S01]  /*22ae0*/  FSEL R55, R55, -INF , !P3 ;  /* 0xff80000037377808 */ /* 0x000fe20005800000 */
[----:B------:R-:W-:Y:S01]  /*22af0*/  FFMA.FTZ R62, R5, -UR23, R62 ;  /* 0x80000017053e7c23 */ /* 0x000fe2000801003e */
[C---:B------:R-:W-:Y:S01]  /*22b00*/  ISETP.GE.AND P4, PT, R3.reuse, R182, PT ;  /* 0x000000b60300720c */ /* 0x040fe20003f86270 */
[----:B------:R-:W-:Y:S01]  /*22b10*/  IMAD.IADD R5, R186, 0x1, -R3 ;  /* 0x00000001ba057824 */ /* 0x000fe200078e0a03 */
[----:B------:R-:W-:Y:S02]  /*22b20*/  FSEL R58, R58, -INF , !P6 ;  /* 0xff8000003a3a7808 */ /* 0x000fe40007000000 */
[C---:B------:R-:W-:Y:S02]  /*22b30*/  ISETP.GE.AND P3, PT, R3.reuse, R180, PT ;  /* 0x000000b40300720c */ /* 0x040fe40003f66270 */
[C---:B------:R-:W-:Y:S02]  /*22b40*/  ISETP.GE.AND P6, PT, R3.reuse, R181, PT ;  /* 0x000000b50300720c */ /* 0x040fe40003fc6270 */
[-C--:B------:R-:W-:Y:S02]  /*22b50*/  ISETP.GE.OR P1, PT, R3, R188.reuse, !P1 ;  /* 0x000000bc0300720c */ /* 0x080fe40004f26670 */
[----:B------:R-:W-:Y:S02]  /*22b60*/  ISETP.GE.OR P0, PT, R0, R188, !P0 ;  /* 0x000000bc0000720c */ /* 0x000fe40004706670 */
[----:B------:R-:W-:Y:S02]  /*22b70*/  FSEL R59, R59, -INF , !P5 ;  /* 0xff8000003b3b7808 */ /* 0x000fe40006800000 */
[----:B------:R-:W-:Y:S02]  /*22b80*/  ISETP.GE.OR P5, PT, R3, R190, !P4 ;  /* 0x000000be0300720c */ /* 0x000fe400067a6670 */
[----:B------:R-:W-:Y:S02]  /*22b90*/  FSEL R57, R57, -INF , !P2 ;  /* 0xff80000039397808 */ /* 0x000fe40005000000 */
[----:B------:R-:W-:Y:S02]  /*22ba0*/  FSEL R60, R60, -INF , !P1 ;  /* 0xff8000003c3c7808 */ /* 0x000fe40004800000 */
[----:B------:R-:W-:Y:S02]  /*22bb0*/  FSEL R61, R61, -INF , !P0 ;  /* 0xff8000003d3d7808 */ /* 0x000fe40004000000 */
[C---:B------:R-:W-:Y:S02]  /*22bc0*/  ISETP.GE.OR P3, PT, R3.reuse, R187, !P3 ;  /* 0x000000bb0300720c */ /* 0x040fe40005f66670 */
[----:B------:R-:W-:Y:S02]  /*22bd0*/  ISETP.GE.OR P4, PT, R3, R189, !P6 ;  /* 0x000000bd0300720c */ /* 0x000fe40007786670 */
[C---:B------:R-:W-:Y:S02]  /*22be0*/  ISETP.GE.AND P2, PT, R0.reuse, R180, PT ;  /* 0x000000b40000720c */ /* 0x040fe40003f46270 */
[C---:B------:R-:W-:Y:S02]  /*22bf0*/  ISETP.GE.AND P1, PT, R0.reuse, R182, PT ;  /* 0x000000b60000720c */ /* 0x040fe40003f26270 */
[----:B------:R-:W-:Y:S02]  /*22c00*/  ISETP.GE.AND P0, PT, R0, R181, PT ;  /* 0x000000b50000720c */ /* 0x000fe40003f06270 */
[----:B------:R-:W-:Y:S01]  /*22c10*/  IABS R3, R4 ;  /* 0x0000000400037213 */ /* 0x000fe20000000000 */
[----:B------:R-:W-:Y:S01]  /*22c20*/  IMAD.IADD R4, R186, 0x1, -R0 ;  /* 0x00000001ba047824 */ /* 0x000fe200078e0a00 */
[C---:B------:R-:W-:Y:S02]  /*22c30*/  ISETP.GE.OR P2, PT, R0.reuse, R187, !P2 ;  /* 0x000000bb0000720c */ /* 0x040fe40005746670 */
[C---:B------:R-:W-:Y:S02]  /*22c40*/  ISETP.GE.OR P1, PT, R0.reuse, R190, !P1 ;  /* 0x000000be0000720c */ /* 0x040fe40004f26670 */
[----:B------:R-:W-:Y:S01]  /*22c50*/  ISETP.GE.OR P0, PT, R0, R189, !P0 ;  /* 0x000000bd0000720c */ /* 0x000fe20004706670 */
[----:B------:R-:W-:Y:S01]  /*22c60*/  IMAD.MOV.U32 R0, RZ, RZ, R3 ;  /* 0x000000ffff007224 */ /* 0x000fe200078e0003 */
        /* <DEDUP_REMOVED lines=10> */
[----:B------:R-:W-:Y:S01]  /*22d10*/  IMAD.MOV.U32 R0, RZ, RZ, R6 ;  /* 0x000000ffff007224 */ /* 0x000fe200078e0006 */
[----:B------:R-:W-:Y:S01]  /*22d20*/  I2FP.F32.S32 R4, R4 ;  /* 0x0000000400047245 */ /* 0x000fe20000201400 */
[----:B------:R-:W-:Y:S01]  /*22d30*/  FFMA.FTZ R64, R3, -UR23, R64 ;  /* 0x8000001703407c23 */ /* 0x000fe20008010040 */
[----:B------:R-:W-:Y:S01]  /*22d40*/  FMNMX.FTZ R3, R151, R2, !PT ;  /* 0x0000000297037209 */ /* 0x000fe20007810000 */
[----:B------:R-:W-:Y:S01]  /*22d50*/  FFMA.FTZ R65, R5, -UR23, R65 ;  /* 0x8000001705417c23 */ /* 0x000fe20008010041 */
[----:B------:R-:W-:Y:S01]  /*22d60*/  I2FP.F32.S32 R0, R0 ;  /* 0x0000000000007245 */ /* 0x000fe20000201400 */
[----:B------:R-:W-:Y:S01]  /*22d70*/  FFMA.FTZ R66, R4, -UR23, R66 ;  /* 0x8000001704427c23 */ /* 0x000fe20008010042 */
        /* <DEDUP_REMOVED lines=57> */
[----:B------:R-:W-:Y:S01]  /*23110*/  FSEL R63, R63, -INF , !P2 ;  /* 0xff8000003f3f7808 */ /* 0x000fe20005000000 */
[----:B------:R-:W1:Y:S01]  /*23120*/  SHFL.BFLY PT, R69, R0, 0x2, 0x1f ;  /* 0x0c401f0000457f89 */ /* 0x000e6200000e0000 */
[----:B------:R-:W-:Y:S02]  /*23130*/  FMNMX.FTZ R71, R62, R71, !PT ;  /* 0x000000473e477209 */ /* 0x000fe40007810000 */
[----:B------:R-:W-:Y:S02]  /*23140*/  FSEL R64, R64, -INF , !P5 ;  /* 0xff80000040407808 */ /* 0x000fe40006800000 */
[----:B------:R-:W-:Y:S02]  /*23150*/  FMNMX.FTZ R70, R53, R70, !PT ;  /* 0x0000004635467209 */ /* 0x000fe40007810000 */
[----:B------:R-:W-:Y:S02]  /*23160*/  FSEL R66, R66, -INF , !P4 ;  /* 0xff80000042427808 */ /* 0x000fe40006000000 */
[----:B------:R-:W-:Y:S02]  /*23170*/  FMNMX.FTZ R3, R55, R3, !PT ;  /* 0x0000000337037209 */ /* 0x000fe40007810000 */
[----:B------:R-:W-:Y:S02]  /*23180*/  FMNMX.FTZ R71, R63, R71, !PT ;  /* 0x000000473f477209 */ /* 0x000fe40007810000 */
[----:B------:R-:W-:Y:S02]  /*23190*/  FSEL R65, R65, -INF , !P1 ;  /* 0xff80000041417808 */ /* 0x000fe40004800000 */
[----:B------:R-:W-:Y:S01]  /*231a0*/  FMNMX.FTZ R70, R64, R70, !PT ;  /* 0x0000004640467209 */ /* 0x000fe20007810000 */
[----:B------:R-:W3:Y:S01]  /*231b0*/  SHFL.BFLY PT, R6, R71, 0x2, 0x1f ;  /* 0x0c401f0047067f89 */ /* 0x000ee200000e0000 */
[----:B------:R-:W-:Y:S02]  /*231c0*/  FSEL R67, R67, -INF , !P0 ;  /* 0xff80000043437808 */ /* 0x000fe40004000000 */
[----:B------:R-:W-:Y:S02]  /*231d0*/  FMNMX.FTZ R3, R66, R3, !PT ;  /* 0x0000000342037209 */ /* 0x000fe40007810000 */
[----:B------:R-:W-:Y:S02]  /*231e0*/  FMNMX.FTZ R70, R65, R70, !PT ;  /* 0x0000004641467209 */ /* 0x000fe40007810000 */
[----:B------:R-:W-:Y:S02]  /*231f0*/  FMNMX.FTZ R3, R67, R3, !PT ;  /* 0x0000000343037209 */ /* 0x000fe40007810000 */
[----:B------:R-:W-:Y:S01]  /*23200*/  LOP3.LUT R8, R245, UR19, R232, 0x96, !PT ;  /* 0x00000013f5087c12 */ /* 0x000fe2000f8e96e8 */
[----:B------:R-:W4:Y:S01]  /*23210*/  SHFL.BFLY PT, R7, R70, 0x2, 0x1f ;  /* 0x0c401f0046077f89 */ /* 0x000f2200000e0000 */
[----:B-1----:R-:W-:Y:S01]  /*23220*/  FMNMX.FTZ R69, R0, R69, !PT ;  /* 0x0000004500457209 */ /* 0x002fe20007810000 */
[----:B------:R-:W-:Y:S01]  /*23230*/  UIADD3 UR19, UR35, 0x646e171e, URZ ;  /* 0x646e171e23137890 */ /* 0x000fe2000fffe03f */
[----:B------:R-:W-:Y:S05]  /*23240*/  LOP3.LUT R4, R141, UR33, R162, 0x96, !PT ;  /* 0x000000218d047c12 */ /* 0x000fea000f8e96a2 */
[----:B------:R-:W1:Y:S01]  /*23250*/  SHFL.BFLY PT, R9, R3, 0x2, 0x1f ;  /* 0x0c401f0003097f89 */ /* 0x000e6200000e0000 */
[----:B------:R-:W-:Y:S01]  /*23260*/  LOP3.LUT R140, R227, UR29, R140, 0x96, !PT ;  /* 0x0000001de38c7c12 */ /* 0x000fe2000f8e968c */
[----:B------:R-:W-:Y:S01]  /*23270*/  IMAD.WIDE.U32 R228, R8, -0x326172a9, RZ ;  /* 0xcd9e8d5708e47825 */ /* 0x000fe200078e00ff */
[----:B--2---:R-:W-:Y:S05]  /*23280*/  LOP3.LUT R5, R161, UR27, R196, 0x96, !PT ;  /* 0x0000001ba1057c12 */ /* 0x004fea000f8e96c4 */
[----:B------:R-:W2:Y:S01]  /*23290*/  SHFL.BFLY PT, R10, R69, 0x1, 0x1f ;  /* 0x0c201f00450a7f89 */ /* 0x000ea200000e0000 */
[----:B------:R-:W-:Y:S01]  /*232a0*/  LOP3.LUT R211, R211, 0xffffefff, RZ, 0xc0, !PT ;  /* 0xffffefffd3d37812 */ /* 0x000fe200078ec0ff */
[----:B------:R-:W-:Y:S01]  /*232b0*/  IMAD.WIDE.U32 R140, R140, -0x326172a9, RZ ;  /* 0xcd9e8d578c8c7825 */ /* 0x000fe200078e00ff */
[----:B---3--:R-:W-:Y:S03]  /*232c0*/  FMNMX.FTZ R71, R71, R6, !PT ;  /* 0x0000000647477209 */ /* 0x008fe60007810000 */
[----:B------:R-:W-:Y:S01]  /*232d0*/  IMAD.WIDE.U32 R162, R4, -0x326172a9, RZ ;  /* 0xcd9e8d5704a27825 */ /* 0x000fe200078e00ff */
[----:B------:R-:W-:Y:S01]  /*232e0*/  LOP3.LUT R4, R229, UR40, R160, 0x96, !PT ;  /* 0x00000028e5047c12 */ /* 0x000fe2000f8e96a0 */
[----:B------:R-:W3:Y:S01]  /*232f0*/  SHFL.BFLY PT, R8, R71, 0x1, 0x1f ;  /* 0x0c201f0047087f89 */ /* 0x000ee200000e0000 */
[----:B------:R-:W-:Y:S01]  /*23300*/  LOP3.LUT R0, R141, UR26, R162, 0x96, !PT ;  /* 0x0000001a8d007c12 */ /* 0x000fe2000f8e96a2 */
[----:B------:R-:W-:Y:S01]  /*23310*/  IMAD.WIDE.U32 R14, R5, -0x2daee0ad, RZ ;  /* 0xd2511f53050e7825 */ /* 0x000fe200078e00ff */
[----:B------:R-:W-:Y:S02]  /*23320*/  LOP3.LUT R200, R163, UR32, R154, 0x96, !PT ;  /* 0x00000020a3c87c12 */ /* 0x000fe4000f8e969a */
[----:B----4-:R-:W-:Y:S01]  /*23330*/  FMNMX.FTZ R70, R70, R7, !PT ;  /* 0x0000000746467209 */ /* 0x010fe20007810000 */
[----:B------:R-:W-:Y:S01]  /*23340*/  IMAD.WIDE.U32 R12, R4, -0x2daee0ad, RZ ;  /* 0xd2511f53040c7825 */ /* 0x000fe200078e00ff */
[----:B------:R-:W-:Y:S02]  /*23350*/  LOP3.LUT R5, R15, UR39, R244, 0x96, !PT ;  /* 0x000000270f057c12 */ /* 0x000fe4000f8e96f4 */
[----:B-1----:R-:W-:Y:S01]  /*23360*/  FMNMX.FTZ R3, R3, R9, !PT ;  /* 0x0000000903037209 */ /* 0x002fe20007810000 */
[----:B------:R-:W-:Y:S01]  /*23370*/  IMAD.MOV.U32 R154, RZ, RZ, R196 ;  /* 0x000000ffff9a7224 */ /* 0x000fe200078e00c4 */
[----:B------:R-:W-:Y:S01]  /*23380*/  LOP3.LUT R4, R0, 0xff, RZ, 0xc0, !PT ;  /* 0x000000ff00047812 */ /* 0x000fe200078ec0ff */
[----:B------:R-:W1:Y:S01]  /*23390*/  SHFL.BFLY PT, R9, R70, 0x1, 0x1f ;  /* 0x0c201f0046097f89 */ /* 0x000e6200000e0000 */
[----:B------:R-:W-:Y:S01]  /*233a0*/  LOP3.LUT R11, R13, UR37, R14, 0x96, !PT ;  /* 0x000000250d0b7c12 */ /* 0x000fe2000f8e960e */
[----:B------:R-:W-:Y:S01]  /*233b0*/  IMAD.WIDE.U32 R14, R5, -0x326172a9, RZ ;  /* 0xcd9e8d57050e7825 */ /* 0x000fe200078e00ff */
[----:B------:R-:W-:Y:S05]  /*233c0*/  ISETP.LE.U32.AND P4, PT, R4, UR13, PT ;  /* 0x0000000d04007c0c */ /* 0x000fea000bf83070 */
[----:B------:R-:W4:Y:S01]  /*233d0*/  SHFL.BFLY PT, R68, R3, 0x1, 0x1f ;  /* 0x0c201f0003447f89 */ /* 0x000f2200000e0000 */
[--C-:B------:R-:W-:Y:S02]  /*233e0*/  SHF.R.U32.HI R4, RZ, 0x10, R0.reuse ;  /* 0x00000010ff047819 */ /* 0x100fe40000011600 */
[----:B------:R-:W-:Y:S02]  /*233f0*/  SHF.R.U32.HI R5, RZ, 0x18, R0 ;  /* 0x00000018ff057819 */ /* 0x000fe40000011600 */
[----:B------:R-:W-:Y:S02]  /*23400*/  LOP3.LUT R0, R0, 0xffff, RZ, 0xc0, !PT ;  /* 0x0000ffff00007812 */ /* 0x000fe400078ec0ff */
[----:B------:R-:W-:Y:S02]  /*23410*/  LOP3.LUT R6, R15, UR38, R228, 0x96, !PT ;  /* 0x000000260f067c12 */ /* 0x000fe4000f8e96e4 */
[----:B------:R-:W-:Y:S01]  /*23420*/  SHF.R.U32.HI R0, RZ, 0x8, R0 ;  /* 0x00000008ff007819 */ /* 0x000fe20000011600 */
[----:B------:R-:W5:Y:S01]  /*23430*/  LDL.LU R15, [R1+0xf8] ;  /* 0x0000f800010f7983 */ /* 0x000f620000300800 */
[----:B--2---:R-:W-:Y:S01]  /*23440*/  FMNMX.FTZ R69, R69, R10, !PT ;  /* 0x0000000a45457209 */ /* 0x004fe20007810000 */
[----:B------:R-:W-:Y:S01]  /*23450*/  IMAD.WIDE.U32 R6, R6, -0x2daee0ad, RZ ;  /* 0xd2511f5306067825 */ /* 0x000fe200078e00ff */
[----:B------:R-:W-:Y:S02]  /*23460*/  LOP3.LUT R0, R0, 0xffff, RZ, 0xc0, !PT ;  /* 0x0000ffff00007812 */ /* 0x000fe400078ec0ff */
[----:B------:R-:W-:Y:S02]  /*23470*/  FSETP.NEU.FTZ.AND P1, PT, R69, -INF , PT ;  /* 0xff8000004500780b */ /* 0x000fe40003f3d000 */
[----:B---3--:R-:W-:Y:S02]  /*23480*/  FMNMX.FTZ R71, R71, R8, !PT ;  /* 0x0000000847477209 */ /* 0x008fe40007810000 */
[----:B------:R-:W-:Y:S01]  /*23490*/  LOP3.LUT R10, R7, UR33, R12, 0x96, !PT ;  /* 0x00000021070a7c12 */ /* 0x000fe2000f8e960c */
[----:B------:R-:W-:Y:S01]  /*234a0*/  IMAD.WIDE.U32 R12, R11, -0x326172a9, RZ ;  /* 0xcd9e8d570b0c7825 */ /* 0x000fe200078e00ff */
[----:B------:R-:W-:Y:S02]  /*234b0*/  ISETP.LE.U32.AND P3, PT, R0, UR13, PT ;  /* 0x0000000d00007c0c */ /* 0x000fe4000bf63070 */
[C---:B------:R-:W-:Y:S01]  /*234c0*/  FSEL R0, R69.reuse, RZ, P1 ;  /* 0x000000ff45007208 */ /* 0x040fe20000800000 */
[----:B------:R-:W-:Y:S01]  /*234d0*/  FMUL.FTZ R7, R69, UR4 ;  /* 0x0000000445077c20 */ /* 0x000fe20008410000 */
[C---:B------:R-:W-:Y:S01]  /*234e0*/  FSETP.NEU.FTZ.AND P0, PT, R71.reuse, -INF , PT ;  /* 0xff8000004700780b */ /* 0x040fe20003f1d000 */
[----:B------:R-:W-:Y:S01]  /*234f0*/  FMUL.FTZ R8, R71, UR4 ;  /* 0x0000000447087c20 */ /* 0x000fe20008410000 */
[----:B-1----:R-:W-:Y:S01]  /*23500*/  FMNMX.FTZ R70, R70, R9, !PT ;  /* 0x0000000946467209 */ /* 0x002fe20007810000 */
[----:B------:R-:W-:Y:S01]  /*23510*/  IMAD.WIDE.U32 R146, R10, -0x326172a9, RZ ;  /* 0xcd9e8d570a927825 */ /* 0x000fe200078e00ff */
[----:B------:R-:W-:Y:S02]  /*23520*/  ISETP.LE.U32.AND P5, PT, R5, UR13, PT ;  /* 0x0000000d05007c0c */ /* 0x000fe4000bfa3070 */
[----:B----4-:R-:W-:Y:S01]  /*23530*/  FMNMX.FTZ R68, R3, R68, !PT ;  /* 0x0000004403447209 */ /* 0x010fe20007810000 */
[----:B------:R-:W-:Y:S01]  /*23540*/  FADD.FTZ R3, -R0, R2 ;  /* 0x0000000200037221 */ /* 0x000fe20000010100 */
[----:B------:R-:W-:Y:S01]  /*23550*/  LOP3.LUT R5, R13, UR36, R14, 0x96, !PT ;  /* 0x000000240d057c12 */ /* 0x000fe2000f8e960e */
[----:B------:R-:W-:Y:S01]  /*23560*/  IMAD.MOV.U32 R13, RZ, RZ, R205 ;  /* 0x000000ffff0d7224 */ /* 0x000fe200078e00cd */
[----:B------:R-:W-:Y:S01]  /*23570*/  LOP3.LUT R4, R4, 0xff, RZ, 0xc0, !PT ;  /* 0x000000ff04047812 */ /* 0x000fe200078ec0ff */
[----:B------:R-:W2:Y:S01]  /*23580*/  LDL.LU R14, [R1+0xf4] ;  /* 0x0000f400010e7983 */ /* 0x000ea20000300800 */
[----:B------:R-:W-:Y:S01]  /*23590*/  FSEL R0, R71, RZ, P0 ;  /* 0x000000ff47007208 */ /* 0x000fe20000000000 */
[----:B------:R-:W-:Y:S01]  /*235a0*/  IMAD.WIDE.U32 R212, R5, -0x2daee0ad, RZ ;  /* 0xd2511f5305d47825 */ /* 0x000fe200078e00ff */
[----:B------:R-:W-:Y:S02]  /*235b0*/  FSEL R7, R7, RZ, P1 ;  /* 0x000000ff07077208 */ /* 0x000fe40000800000 */
[----:B------:R-:W-:Y:S02]  /*235c0*/  FSETP.NEU.FTZ.AND P1, PT, R70, -INF , PT ;  /* 0xff8000004600780b */ /* 0x000fe40003f3d000 */
[----:B------:R-:W-:Y:S01]  /*235d0*/  FSEL R8, R8, RZ, P0 ;  /* 0x000000ff08087208 */ /* 0x000fe20000000000 */
[--C-:B------:R-:W-:Y:S01]  /*235e0*/  FFMA.FTZ R219, R45, UR4, -R7.reuse ;  /* 0x000000042ddb7c23 */ /* 0x100fe20008010807 */
[----:B------:R-:W-:Y:S01]  /*235f0*/  FSETP.NEU.FTZ.AND P0, PT, R68, -INF , PT ;  /* 0xff8000004400780b */ /* 0x000fe20003f1d000 */
[----:B------:R-:W-:Y:S01]  /*23600*/  FFMA.FTZ R217, R44, UR4, -R7 ;  /* 0x000000042cd97c23 */ /* 0x000fe20008010807 */
[----:B------:R-:W-:Y:S01]  /*23610*/  ISETP.LE.U32.AND P2, PT, R4, UR13, PT ;  /* 0x0000000d04007c0c */ /* 0x000fe2000bf43070 */
[----:B------:R-:W-:Y:S01]  /*23620*/  FADD.FTZ R4, -R0, R72 ;  /* 0x0000004800047221 */ /* 0x000fe20000010100 */
[----:B------:R-:W-:Y:S01]  /*23630*/  FSEL R2, R70, RZ, P1 ;  /* 0x000000ff46027208 */ /* 0x000fe20000800000 */
[--C-:B------:R-:W-:Y:S01]  /*23640*/  FFMA.FTZ R216, R47, UR4, -R8.reuse ;  /* 0x000000042fd87c23 */ /* 0x100fe20008010808 */
[----:B------:R-:W-:Y:S01]  /*23650*/  FSEL R0, R68, RZ, P0 ;  /* 0x000000ff44007208 */ /* 0x000fe20000000000 */
[----:B------:R-:W-:Y:S01]  /*23660*/  FFMA.FTZ R227, R58, UR4, -R8 ;  /* 0x000000043ae37c23 */ /* 0x000fe20008010808 */
[----:B------:R-:W-:Y:S01]  /*23670*/  LOP3.LUT R19, R213, UR29, R6, 0x96, !PT ;  /* 0x0000001dd5137c12 */ /* 0x000fe2000f8e9606 */
[----:B------:R-:W-:Y:S01]  /*23680*/  FADD.FTZ R6, -R2, R73 ;  /* 0x0000004902067221 */ /* 0x000fe20000010100 */
[----:B------:R-:W-:Y:S01]  /*23690*/  LOP3.LUT R199, R147, UR32, R12, 0x96, !PT ;  /* 0x0000002093c77c12 */ /* 0x000fe2000f8e960c */
[----:B------:R-:W-:Y:S01]  /*236a0*/  FADD.FTZ R5, -R0, R74 ;  /* 0x0000004a00057221 */ /* 0x000fe20000010100 */
[----:B------:R-:W-:Y:S01]  /*236b0*/  FMUL.FTZ R2, R70, UR4 ;  /* 0x0000000446027c20 */ /* 0x000fe20008410000 */
[----:B------:R-:W-:Y:S01]  /*236c0*/  FMUL.FTZ R0, R68, UR4 ;  /* 0x0000000444007c20 */ /* 0x000fe20008410000 */
[--C-:B------:R-:W-:Y:S01]  /*236d0*/  FFMA.FTZ R213, R46, UR4, -R8.reuse ;  /* 0x000000042ed57c23 */ /* 0x100fe20008010808 */
[--C-:B------:R-:W-:Y:S01]  /*236e0*/  FFMA.FTZ R238, R62, UR4, -R8.reuse ;  /* 0x000000043eee7c23 */ /* 0x100fe20008010808 */
[----:B------:R-:W-:Y:S01]  /*236f0*/  FFMA.FTZ R10, R151, UR4, -R7 ;  /* 0x00000004970a7c23 */ /* 0x000fe20008010807 */
[----:B------:R-:W-:Y:S01]  /*23700*/  FSEL R2, R2, RZ, P1 ;  /* 0x000000ff02027208 */ /* 0x000fe20000800000 */
[----:B------:R-:W-:Y:S01]  /*23710*/  FFMA.FTZ R9, R148, UR4, -R8 ;  /* 0x0000000494097c23 */ /* 0x000fe20008010808 */
[----:B------:R-:W-:Y:S01]  /*23720*/  FSEL R0, R0, RZ, P0 ;  /* 0x000000ff00007208 */ /* 0x000fe20000000000 */
[----:B------:R-:W-:Y:S02]  /*23730*/  IMAD.MOV.U32 R12, RZ, RZ, R204 ;  /* 0x000000ffff0c7224 */ /* 0x000fe400078e00cc */
[----:B------:R-:W-:Y:S01]  /*23740*/  FMUL.FTZ R5, R5, UR4 ;  /* 0x0000000405057c20 */ /* 0x000fe20008410000 */
        /* <DEDUP_REMOVED lines=33> */
[----:B------:R-:W-:Y:S01]  /*23960*/  FMUL.FTZ R0, R3, UR4 ;  /* 0x0000000403007c20 */ /* 0x000fe20008410000 */
[----:B------:R-:W3:Y:S01]  /*23970*/  LDL.LU R20, [R1+0xf0] ;  /* 0x0000f00001147983 */ /* 0x000ee20000300800 */
[----:B------:R-:W-:Y:S01]  /*23980*/  MUFU.EX2 R18, R10 ;  /* 0x0000000a00127308 */ /* 0x000fe20000000800 */
[----:B------:R-:W-:Y:S02]  /*23990*/  IMAD.MOV.U32 R155, RZ, RZ, R197 ;  /* 0x000000ffff9b7224 */ /* 0x000fe400078e00c5 */
[----:B-1----:R-:W-:Y:S01]  /*239a0*/  FMUL.FTZ R2, R4, UR4 ;  /* 0x0000000404027c20 */ /* 0x002fe20008410000 */
[----:B------:R-:W-:Y:S01]  /*239b0*/  FFMA.FTZ R35, R149, UR4, -R7 ;  /* 0x0000000495237c23 */ /* 0x000fe20008010807 */
[----:B------:R-:W4:Y:S01]  /*239c0*/  LDL.LU R4, [R1+0xec] ;  /* 0x0000ec0001047983 */ /* 0x000f220000300800 */
[----:B------:R-:W-:Y:S02]  /*239d0*/  IMAD.MOV.U32 R32, RZ, RZ, R154 ;  /* 0x000000ffff207224 */ /* 0x000fe400078e009a */
[--C-:B------:R-:W-:Y:S01]  /*239e0*/  FFMA.FTZ R149, R26, UR4, -R8.reuse ;  /* 0x000000041a957c23 */ /* 0x100fe20008010808 */
[----:B------:R-:W-:Y:S01]  /*239f0*/  IMAD.MOV.U32 R33, RZ, RZ, R155 ;  /* 0x000000ffff217224 */ /* 0x000fe200078e009b */
        /* <DEDUP_REMOVED lines=8> */
[----:B------:R-:W1:Y:S01]  /*23a80*/  MUFU.EX2 R0, R0 ;  /* 0x0000000000007308 */ /* 0x000e620000000800 */
[--C-:B------:R-:W-:Y:S01]  /*23a90*/  FFMA.FTZ R160, R27, UR4, -R8.reuse ;  /* 0x000000041ba07c23 */ /* 0x100fe20008010808 */
[--C-:B------:R-:W-:Y:S01]  /*23aa0*/  FFMA.FTZ R163, R30, UR4, -R8.reuse ;  /* 0x000000041ea37c23 */ /* 0x100fe20008010808 */
[--C-:B------:R-:W-:Y:S01]  /*23ab0*/  FFMA.FTZ R197, R31, UR4, -R8.reuse ;  /* 0x000000041fc57c23 */ /* 0x100fe20008010808 */
[--C-:B------:R-:W-:Y:S01]  /*23ac0*/  FFMA.FTZ R201, R42, UR4, -R8.reuse ;  /* 0x000000042ac97c23 */ /* 0x100fe20008010808 */
[--C-:B------:R-:W-:Y:S01]  /*23ad0*/  FFMA.FTZ R204, R43, UR4, -R8.reuse ;  /* 0x000000042bcc7c23 */ /* 0x100fe20008010808 */
[--C-:B------:R-:W-:Y:S01]  /*23ae0*/  FFMA.FTZ R231, R59, UR4, -R8.reuse ;  /* 0x000000043be77c23 */ /* 0x100fe20008010808 */
[----:B------:R-:W-:Y:S03]  /*23af0*/  FFMA.FTZ R241, R63, UR4, -R8 ;  /* 0x000000043ff17c23 */ /* 0x000fe60008010808 */
[----:B------:R1:W-:Y:S02]  /*23b00*/  MUFU.EX2 R22, R9 ;  /* 0x0000000900167308 */ /* 0x0003e40000000800 */
[C---:B-1----:R-:W-:Y:S01]  /*23b10*/  FMUL.FTZ R47, R3.reuse, R87 ;  /* 0x00000057032f7220 */ /* 0x042fe20000410000 */
[C---:B------:R-:W-:Y:S01]  /*23b20*/  FMUL.FTZ R46, R3.reuse, R86 ;  /* 0x00000056032e7220 */ /* 0x040fe20000410000 */
[----:B------:R-:W4:Y:S01]  /*23b30*/  LDL.LU R87, [R1+0xe4] ;  /* 0x0000e40001577983 */ /* 0x000f220000300800 */
[C---:B------:R-:W-:Y:S01]  /*23b40*/  FMUL.FTZ R58, R3.reuse, R82 ;  /* 0x00000052033a7220 */ /* 0x040fe20000410000 */
[----:B------:R-:W-:Y:S01]  /*23b50*/  FMUL.FTZ R62, R3, R78 ;  /* 0x0000004e033e7220 */ /* 0x000fe20000410000 */
[----:B------:R-:W-:Y:S01]  /*23b60*/  FMUL.FTZ R2, R6, UR4 ;  /* 0x0000000406027c20 */ /* 0x000fe20008410000 */
[----:B------:R-:W4:Y:S01]  /*23b70*/  LDL.LU R86, [R1+0xe8] ;  /* 0x0000e80001567983 */ /* 0x000f220000300800 */
[----:B------:R-:W-:Y:S02]  /*23b80*/  IMAD.MOV.U32 R154, RZ, RZ, R12 ;  /* 0x000000ffff9a7224 */ /* 0x000fe400078e000c */
[C---:B------:R-:W-:Y:S01]  /*23b90*/  FMUL.FTZ R45, R0.reuse, R85 ;  /* 0x00000055002d7220 */ /* 0x040fe20000410000 */
[----:B------:R-:W-:Y:S01]  /*23ba0*/  FMUL.FTZ R44, R0, R84 ;  /* 0x00000054002c7220 */ /* 0x000fe20000410000 */
[----:B------:R1:W4:Y:S01]  /*23bb0*/  LDL.S16 R85, [R1+0x24] ;  /* 0x0000240001557983 */ /* 0x0003220000100600 */
[----:B------:R-:W-:Y:S01]  /*23bc0*/  IMAD.MOV.U32 R155, RZ, RZ, R13 ;  /* 0x000000ffff9b7224 */ /* 0x000fe200078e000d */
[----:B------:R1:W-:Y:S01]  /*23bd0*/  MUFU.EX2 R73, R11 ;  /* 0x0000000b00497308 */ /* 0x0003e20000000800 */
[--C-:B------:R-:W-:Y:S01]  /*23be0*/  FFMA.FTZ R148, R24, UR4, -R7.reuse ;  /* 0x0000000418947c23 */ /* 0x100fe20008010807 */
[----:B------:R1:W4:Y:S01]  /*23bf0*/  LDL.S16 R84, [R1+0x20] ;  /* 0x0000200001547983 */ /* 0x0003220000100600 */
[--C-:B------:R-:W-:Y:S01]  /*23c00*/  FFMA.FTZ R196, R29, UR4, -R7.reuse ;  /* 0x000000041dc47c23 */ /* 0x100fe20008010807 */
[--C-:B------:R-:W-:Y:S01]  /*23c10*/  FFMA.FTZ R225, R56, UR4, -R7.reuse ;  /* 0x0000000438e17c23 */ /* 0x100fe20008010807 */
[--C-:B------:R-:W-:Y:S01]  /*23c20*/  FFMA.FTZ R230, R57, UR4, -R7.reuse ;  /* 0x0000000439e67c23 */ /* 0x100fe20008010807 */
[----:B------:R1:W4:Y:S01]  /*23c30*/  LDL.S16 R82, [R1+0x1c] ;  /* 0x00001c0001527983 */ /* 0x0003220000100600 */
[--C-:B------:R-:W-:Y:S01]  /*23c40*/  FFMA.FTZ R237, R60, UR4, -R7.reuse ;  /* 0x000000043ced7c23 */ /* 0x100fe20008010807 */
[--C-:B------:R-:W-:Y:S01]  /*23c50*/  FFMA.FTZ R240, R61, UR4, -R7.reuse ;  /* 0x000000043df07c23 */ /* 0x100fe20008010807 */
[C---:B------:R-:W-:Y:S01]  /*23c60*/  FMUL.FTZ R8, R0.reuse, R108 ;  /* 0x0000006c00087220 */ /* 0x040fe20000410000 */
[----:B------:R2:W4:Y:S01]  /*23c70*/  LDL.S16 R78, [R1+0x44] ;  /* 0x00004400014e7983 */ /* 0x0005220000100600 */
[C---:B------:R-:W-:Y:S01]  /*23c80*/  FMUL.FTZ R28, R0.reuse, R92 ;  /* 0x0000005c001c7220 */ /* 0x040fe20000410000 */
[C---:B------:R-:W-:Y:S01]  /*23c90*/  FMUL.FTZ R12, R0.reuse, R104 ;  /* 0x00000068000c7220 */ /* 0x040fe20000410000 */
[C---:B------:R-:W-:Y:S01]  /*23ca0*/  FMUL.FTZ R13, R0.reuse, R105 ;  /* 0x00000069000d7220 */ /* 0x040fe20000410000 */
[----:B------:R2:W4:Y:S01]  /*23cb0*/  LDL.S16 R55, [R1+0x3c] ;  /* 0x00003c0001377983 */ /* 0x0005220000100600 */
[C---:B------:R-:W-:Y:S01]  /*23cc0*/  FMUL.FTZ R25, R0.reuse, R97 ;  /* 0x0000006100197220 */ /* 0x040fe20000410000 */
[C---:B------:R-:W-:Y:S01]  /*23cd0*/  FMUL.FTZ R29, R0.reuse, R93 ;  /* 0x0000005d001d7220 */ /* 0x040fe20000410000 */
[C---:B------:R-:W-:Y:S01]  /*23ce0*/  FMUL.FTZ R60, R0.reuse, R76 ;  /* 0x0000004c003c7220 */ /* 0x040fe20000410000 */
[C---:B------:R-:W-:Y:S01]  /*23cf0*/  FMUL.FTZ R61, R0.reuse, R77 ;  /* 0x0000004d003d7220 */ /* 0x040fe20000410000 */
[----:B------:R-:W-:Y:S01]  /*23d00*/  MUFU.EX2 R17, R17 ;  /* 0x0000001100117308 */ /* 0x000fe20000000800 */
[C---:B------:R-:W-:Y:S01]  /*23d10*/  FMUL.FTZ R9, R0.reuse, R109 ;  /* 0x0000006d00097220 */ /* 0x040fe20000410000 */
[C---:B------:R-:W-:Y:S01]  /*23d20*/  FMUL.FTZ R24, R0.reuse, R96 ;  /* 0x0000006000187220 */ /* 0x040fe20000410000 */
[----:B------:R-:W-:Y:S01]  /*23d30*/  SHF.R.U32.HI R96, RZ, 0x18, R140 ;  /* 0x00000018ff607819 */ /* 0x000fe2000001168c */
[C---:B------:R-:W-:Y:S01]  /*23d40*/  FMUL.FTZ R40, R0.reuse, R88 ;  /* 0x0000005800287220 */ /* 0x040fe20000410000 */
[C---:B------:R-:W-:Y:S01]  /*23d50*/  FMUL.FTZ R41, R0.reuse, R89 ;  /* 0x0000005900297220 */ /* 0x040fe20000410000 */
[C---:B------:R-:W-:Y:S01]  /*23d60*/  FMUL.FTZ R56, R0.reuse, R80 ;  /* 0x0000005000387220 */ /* 0x040fe20000410000 */
[----:B------:R-:W-:Y:S03]  /*23d70*/  FMUL.FTZ R57, R0, R81 ;  /* 0x0000005100397220 */ /* 0x000fe60000410000 */
[----:B------:R-:W1:Y:S01]  /*23d80*/  MUFU.EX2 R2, R2 ;  /* 0x0000000200027308 */ /* 0x000e620000000800 */
[C---:B------:R-:W-:Y:S01]  /*23d90*/  FMUL.FTZ R26, R3.reuse, R98 ;  /* 0x00000062031a7220 */ /* 0x040fe20000410000 */
[C---:B------:R-:W-:Y:S01]  /*23da0*/  FMUL.FTZ R10, R3.reuse, R110 ;  /* 0x0000006e030a7220 */ /* 0x040fe20000410000 */
[C---:B-1----:R-:W-:Y:S01]  /*23db0*/  FMUL.FTZ R11, R3.reuse, R111 ;  /* 0x0000006f030b7220 */ /* 0x042fe20000410000 */
[C---:B------:R-:W-:Y:S01]  /*23dc0*/  FMUL.FTZ R30, R3.reuse, R94 ;  /* 0x0000005e031e7220 */ /* 0x040fe20000410000 */
[C---:B------:R-:W-:Y:S01]  /*23dd0*/  FMUL.FTZ R31, R3.reuse, R95 ;  /* 0x0000005f031f7220 */ /* 0x040fe20000410000 */
[C---:B------:R-:W-:Y:S01]  /*23de0*/  FMUL.FTZ R63, R3.reuse, R79 ;  /* 0x0000004f033f7220 */ /* 0x040fe20000410000 */
[C---:B------:R-:W-:Y:S03]  /*23df0*/  FMUL.FTZ R27, R3.reuse, R99 ;  /* 0x00000063031b7220 */ /* 0x040fe60000410000 */
[----:B------:R-:W1:Y:S01]  /*23e00*/  MUFU.EX2 R16, R16 ;  /* 0x0000001000107308 */ /* 0x000e620000000800 */
[C---:B------:R-:W-:Y:S01]  /*23e10*/  FMUL.FTZ R42, R3.reuse, R90 ;  /* 0x0000005a032a7220 */ /* 0x040fe20000410000 */
[C---:B------:R-:W-:Y:S01]  /*23e20*/  FMUL.FTZ R43, R3.reuse, R91 ;  /* 0x0000005b032b7220 */ /* 0x040fe20000410000 */
[----:B------:R-:W-:Y:S01]  /*23e30*/  FMUL.FTZ R59, R3, R83 ;  /* 0x00000053033b7220 */ /* 0x000fe20000410000 */
[----:B------:R-:W-:Y:S02]  /*23e40*/  IMAD.MOV.U32 R66, RZ, RZ, R32 ;  /* 0x000000ffff427224 */ /* 0x000fe400078e0020 */
[----:B------:R-:W-:Y:S01]  /*23e50*/  FFMA.FTZ R72, R156, UR4, -R7 ;  /* 0x000000049c487c23 */ /* 0x000fe20008010807 */
[----:B------:R-:W-:Y:S02]  /*23e60*/  IMAD.MOV.U32 R67, RZ, RZ, R33 ;  /* 0x000000ffff437224 */ /* 0x000fe400078e0021 */
[----:B------:R-:W-:Y:S01]  /*23e70*/  FFMA.FTZ R34, R150, UR4, -R7 ;  /* 0x0000000496227c23 */ /* 0x000fe20008010807 */
        /* <DEDUP_REMOVED lines=8> */
[C---:B------:R-:W-:Y:S01]  /*23f00*/  FMUL.FTZ R48, R2.reuse, R116 ;  /* 0x0000007402307220 */ /* 0x040fe20000410000 */
[----:B-1----:R-:W-:Y:S01]  /*23f10*/  F2FP.BF16.F32.PACK_AB R6, R75, R16 ;  /* 0x000000104b06723e */ /* 0x002fe200000010ff */
[C---:B------:R-:W-:Y:S01]  /*23f20*/  FMUL.FTZ R49, R2.reuse, R117 ;  /* 0x0000007502317220 */ /* 0x040fe20000410000 */
[C---:B------:R-:W-:Y:S01]  /*23f30*/  FMUL.FTZ R52, R2.reuse, R112 ;  /* 0x0000007002347220 */ /* 0x040fe20000410000 */
[----:B------:R-:W-:Y:S01]  /*23f40*/  FMUL.FTZ R53, R2, R113 ;  /* 0x0000007102357220 */ /* 0x000fe20000410000 */
[----:B------:R-:W-:Y:S01]  /*23f50*/  PRMT R7, R6, 0x7632, R7 ;  /* 0x0000763206077816 */ /* 0x000fe20000000007 */
[----:B------:R-:W-:Y:S01]  /*23f60*/  FMUL.FTZ R64, R2, R100 ;  /* 0x0000006402407220 */ /* 0x000fe20000410000 */
[----:B------:R-:W-:Y:S01]  /*23f70*/  IMAD.WIDE.U32 R120, R199, -0x2daee0ad, RZ ;  /* 0xd2511f53c7787825 */ /* 0x000fe200078e00ff */
[----:B------:R-:W1:Y:S02]  /*23f80*/  MUFU.EX2 R72, R72 ;  /* 0x0000004800487308 */ /* 0x000e640000000800 */
[----:B------:R-:W-:Y:S08]  /*23f90*/  PRMT R95, R6, 0x5410, R7 ;  /* 0x00005410065f7816 */ /* 0x000ff00000000007 */
[----:B------:R-:W-:Y:S10]  /*23fa0*/  MUFU.EX2 R94, R23 ;  /* 0x00000017005e7308 */ /* 0x000ff40000000800 */
[----:B------:R-:W-:Y:S10]  /*23fb0*/  MUFU.EX2 R91, R39 ;  /* 0x00000027005b7308 */ /* 0x000ff40000000800 */
[----:B------:R-:W1:Y:S10]  /*23fc0*/  MUFU.EX2 R88, R34 ;  /* 0x0000002200587308 */ /* 0x000e740000000800 */
[----:B------:R-:W-:Y:S01]  /*23fd0*/  MUFU.EX2 R74, R74 ;  /* 0x0000004a004a7308 */ /* 0x000fe20000000800 */
[C---:B-----5:R-:W-:Y:S01]  /*23fe0*/  FFMA.FTZ R76, R3.reuse, R15, R22 ;  /* 0x0000000f034c7223 */ /* 0x060fe20000010016 */
[C---:B------:R-:W-:Y:S01]  /*23ff0*/  FMUL.FTZ R15, R3.reuse, R107 ;  /* 0x0000006b030f7220 */ /* 0x040fe20000410000 */
[----:B--2---:R-:W-:Y:S01]  /*24000*/  FFMA.FTZ R142, R0, R14, R18 ;  /* 0x0000000e008e7223 */ /* 0x004fe20000010012 */
[----:B------:R-:W-:Y:S01]  /*24010*/  FMUL.FTZ R14, R3, R106 ;  /* 0x0000006a030e7220 */ /* 0x000fe20000410000 */
[----:B------:R-:W-:Y:S05]  /*24020*/  F2FP.BF16.F32.PACK_AB R3, R73, R17 ;  /* 0x000000114903723e */ /* 0x000fea00000010ff */
[----:B------:R2:W5:Y:S01]  /*24030*/  MUFU.EX2 R0, R5 ;  /* 0x0000000500007308 */ /* 0x0005620000000800 */
[----:B-1----:R-:W-:Y:S04]  /*24040*/  FADD.FTZ R89, R72, R142 ;  /* 0x0000008e48597221 */ /* 0x002fe80000010000 */
[----:B------:R-:W-:Y:S01]  /*24050*/  FADD.FTZ R89, R88, R89 ;  /* 0x0000005958597221 */ /* 0x000fe20000010000 */
[----:B--2---:R-:W-:Y:S01]  /*24060*/  FMUL.FTZ R5, R2, R137 ;  /* 0x0000008902057220 */ /* 0x004fe20000410000 */
[C---:B-----5:R-:W-:Y:S01]  /*24070*/  FMUL.FTZ R23, R0.reuse, R131 ;  /* 0x0000008300177220 */ /* 0x060fe20000410000 */
[C---:B------:R-:W-:Y:S01]  /*24080*/  FMUL.FTZ R34, R0.reuse, R126 ;  /* 0x0000007e00227220 */ /* 0x040fe20000410000 */
[C---:B------:R-:W-:Y:S01]  /*24090*/  FMUL.FTZ R39, R0.reuse, R123 ;  /* 0x0000007b00277220 */ /* 0x040fe20000410000 */
[C---:B------:R-:W-:Y:S01]  /*240a0*/  FMUL.FTZ R66, R0.reuse, R102 ;  /* 0x0000006600427220 */ /* 0x040fe20000410000 */
[----:B------:R-:W-:Y:S01]  /*240b0*/  FMUL.FTZ R67, R0, R103 ;  /* 0x0000006700437220 */ /* 0x000fe20000410000 */
[C---:B---3--:R-:W-:Y:S01]  /*240c0*/  FFMA.FTZ R81, R2.reuse, R20, R17 ;  /* 0x0000001402517223 */ /* 0x048fe20000010011 */
[C---:B------:R-:W-:Y:S01]  /*240d0*/  FMUL.FTZ R17, R2.reuse, R133 ;  /* 0x0000008502117220 */ /* 0x040fe20000410000 */
[----:B------:R-:W-:Y:S01]  /*240e0*/  FMUL.FTZ R20, R2, R128 ;  /* 0x0000008002147220 */ /* 0x000fe20000410000 */
[----:B------:R-:W-:Y:S04]  /*240f0*/  IMAD.WIDE.U32 R128, R19, -0x326172a9, RZ ;  /* 0xcd9e8d5713807825 */ /* 0x000fe800078e00ff */
[----:B------:R-:W-:Y:S01]  /*24100*/  FADD.FTZ R81, R73, R81 ;  /* 0x0000005149517221 */ /* 0x000fe20000010000 */
[----:B----4-:R-:W-:Y:S01]  /*24110*/  FFMA.FTZ R90, R0, R4, R16 ;  /* 0x00000004005a7223 */ /* 0x010fe20000010010 */
[C---:B------:R-:W-:Y:S01]  /*24120*/  FMUL.FTZ R4, R2.reuse, R136 ;  /* 0x0000008802047220 */ /* 0x040fe20000410000 */
[----:B------:R-:W-:Y:S01]  /*24130*/  FMUL.FTZ R16, R2, R132 ;  /* 0x0000008402107220 */ /* 0x000fe20000410000 */
[----:B------:R-:W-:Y:S01]  /*24140*/  PRMT R2, R3, 0x7632, R2 ;  /* 0x0000763203027816 */ /* 0x000fe20000000002 */
[----:B------:R-:W-:Y:S01]  /*24150*/  FADD.FTZ R90, R75, R90 ;  /* 0x0000005a4b5a7221 */ /* 0x000fe20000010000 */
[----:B------:R-:W-:Y:S03]  /*24160*/  MUFU.EX2 R73, R144 ;  /* 0x0000009000497308 */ /* 0x000fe60000000800 */
[----:B------:R-:W-:Y:S01]  /*24170*/  FADD.FTZ R90, R91, R90 ;  /* 0x0000005a5b5a7221 */ /* 0x000fe20000010000 */
[----:B------:R-:W-:Y:S01]  /*24180*/  IMAD.MOV.U32 R151, RZ, RZ, R87 ;  /* 0x000000ffff977224 */ /* 0x000fe200078e0057 */
[----:B------:R-:W-:Y:S01]  /*24190*/  PRMT R87, R3, 0x5410, R2 ;  /* 0x0000541003577816 */ /* 0x000fe20000000002 */
[----:B------:R-:W-:Y:S02]  /*241a0*/  IMAD.MOV.U32 R150, RZ, RZ, R86 ;  /* 0x000000ffff967224 */ /* 0x000fe400078e0056 */
[----:B------:R-:W-:Y:S03]  /*241b0*/  @!P4 HFMA2.BF16_V2 R85, -RZ.H0_H0, RZ.H0_H0, -R3.H0_H0 ;  /* 0x200000ffff55c231 */ /* 0x000fe60000340903 */
[----:B------:R-:W-:Y:S01]  /*241c0*/  IADD3 R152, P0, R150, UR44, RZ ;  /* 0x0000002c96987c10 */ /* 0x000fe2000ff1e0ff */
[----:B------:R-:W-:Y:S01]  /*241d0*/  @!P3 HFMA2.BF16_V2 R84, -RZ.H0_H0, RZ.H0_H0, -R2.H0_H0 ;  /* 0x200000ffff54b231 */ /* 0x000fe20000340902 */
[----:B------:R-:W-:Y:S01]  /*241e0*/  PRMT R80, R85, 0x7610, R80 ;  /* 0x0000761055507816 */ /* 0x000fe20000000050 */
[----:B------:R1:W-:Y:S01]  /*241f0*/  @!P4 STL.S16 [R1+0x24], R85 ;  /* 0x000024550100c387 */ /* 0x0003e20000100600 */
[----:B------:R-:W-:Y:S01]  /*24200*/  IADD3.X R153, R151, UR43, RZ, P0, !PT ;  /* 0x0000002b97997c10 */ /* 0x000fe200087fe4ff */
[----:B------:R-:W-:Y:S01]  /*24210*/  @!P2 HFMA2.BF16_V2 R82, -RZ.H0_H0, RZ.H0_H0, -R6.H0_H0 ;  /* 0x200000ffff52a231 */ /* 0x000fe20000340906 */
[----:B------:R-:W-:Y:S01]  /*24220*/  PRMT R79, R84, 0x7610, R79 ;  /* 0x00007610544f7816 */ /* 0x000fe2000000004f */
[----:B------:R-:W-:Y:S01]  /*24230*/  @!P3 STL.S16 [R1+0x20], R84 ;  /* 0x000020540100b387 */ /* 0x000fe20000100600 */
[----:B------:R-:W-:Y:S01]  /*24240*/  @!P4 PRMT R3, R80, 0x5410, RZ ;  /* 0x000054105003c816 */ /* 0x000fe200000000ff */
[----:B------:R-:W-:Y:S01]  /*24250*/  @!P5 HFMA2.BF16_V2 R78, -RZ.H0_H0, RZ.H0_H0, -R7.H0_H0 ;  /* 0x200000ffff4ed231 */ /* 0x000fe20000340907 */
[----:B------:R-:W-:Y:S01]  /*24260*/  PRMT R51, R82, 0x7610, R51 ;  /* 0x0000761052337816 */ /* 0x000fe20000000033 */
[----:B------:R2:W-:Y:S01]  /*24270*/  @!P2 STL.S16 [R1+0x1c], R82 ;  /* 0x00001c520100a387 */ /* 0x0005e20000100600 */
[----:B------:R-:W-:Y:S01]  /*24280*/  @!P3 PRMT R2, R79, 0x5410, RZ ;  /* 0x000054104f02b816 */ /* 0x000fe200000000ff */
[----:B------:R3:W4:Y:S01]  /*24290*/  MUFU.EX2 R80, R50 ;  /* 0x0000003200507308 */ /* 0x0007220000000800 */
[----:B------:R-:W-:Y:S01]  /*242a0*/  @!P2 PRMT R6, R51, 0x5410, RZ ;  /* 0x000054103306a816 */ /* 0x000fe200000000ff */
[----:B------:R5:W-:Y:S01]  /*242b0*/  STG.E.U16 desc[UR30][R150.64], R3 ;  /* 0x0000000396007986 */ /* 0x000be2000c10151e */
[----:B------:R-:W-:Y:S03]  /*242c0*/  PRMT R54, R78, 0x7610, R54 ;  /* 0x000076104e367816 */ /* 0x000fe60000000036 */
[----:B------:R5:W5:Y:S01]  /*242d0*/  LDL.S16 R51, [R1+0x50] ;  /* 0x0000500001337983 */ /* 0x000b620000100600 */
[----:B------:R-:W-:Y:S01]  /*242e0*/  @!P5 PRMT R7, R54, 0x5410, RZ ;  /* 0x000054103607d816 */ /* 0x000fe200000000ff */
[----:B------:R-:W-:Y:S02]  /*242f0*/  IMAD.MOV.U32 R54, RZ, RZ, R154 ;  /* 0x000000ffff367224 */ /* 0x000fe400078e009a */
[----:B------:R5:W-:Y:S02]  /*24300*/  STG.E.U16 desc[UR30][R150.64+0x2], R2 ;  /* 0x0000020296007986 */ /* 0x000be4000c10151e */
[----:B------:R-:W-:Y:S02]  /*24310*/  IMAD.MOV.U32 R136, RZ, RZ, R54 ;  /* 0x000000ffff887224 */ /* 0x000fe400078e0036 */
[C---:B------:R-:W-:Y:S01]  /*24320*/  FMUL.FTZ R54, R0.reuse, R114 ;  /* 0x0000007200367220 */ /* 0x040fe20000410000 */
[----:B------:R-:W-:Y:S01]  /*24330*/  STG.E.U16 desc[UR30][R152.64], R6 ;  /* 0x0000000698007986 */ /* 0x000fe2000c10151e */
[----:B-1----:R1:W-:Y:S01]  /*24340*/  MUFU.EX2 R85, R35 ;  /* 0x0000002300557308 */ /* 0x0023e20000000800 */
[----:B------:R-:W-:Y:S02]  /*24350*/  IMAD.MOV.U32 R124, RZ, RZ, R136 ;  /* 0x000000ffff7c7224 */ /* 0x000fe400078e0088 */
[----:B---3--:R-:W-:Y:S01]  /*24360*/  FMUL.FTZ R50, R0, R118 ;  /* 0x0000007600327220 */ /* 0x008fe20000410000 */
[----:B------:R3:W-:Y:S01]  /*24370*/  STG.E.U16 desc[UR30][R152.64+0x2], R7 ;  /* 0x0000020798007986 */ /* 0x0007e2000c10151e */
[----:B----4-:R-:W-:Y:S03]  /*24380*/  FADD.FTZ R81, R80, R81 ;  /* 0x0000005150517221 */ /* 0x010fe60000010000 */
[----:B------:R4:W-:Y:S02]  /*24390*/  @!P5 STL.S16 [R1+0x44], R78 ;  /* 0x0000444e0100d387 */ /* 0x0009e40000100600 */
[----:B--2---:R-:W-:Y:S01]  /*243a0*/  MUFU.EX2 R82, R143 ;  /* 0x0000008f00527308 */ /* 0x004fe20000000800 */
[----:B-----5:R-:W-:Y:S01]  /*243b0*/  LOP3.LUT R3, R129, UR26, R146, 0x96, !PT ;  /* 0x0000001a81037c12 */ /* 0x020fe2000f8e9692 */
[----:B-1----:R-:W-:Y:S03]  /*243c0*/  FMUL.FTZ R35, R0, R127 ;  /* 0x0000007f00237220 */ /* 0x002fe60000410000 */
[----:B------:R-:W-:Y:S04]  /*243d0*/  LOP3.LUT R2, R3, 0xff, RZ, 0xc0, !PT ;  /* 0x000000ff03027812 */ /* 0x000fe800078ec0ff */
[----:B------:R-:W-:Y:S02]  /*243e0*/  ISETP.LE.U32.AND P0, PT, R2, UR13, PT ;  /* 0x0000000d02007c0c */ /* 0x000fe4000bf03070 */
[----:B------:R-:W-:Y:S02]  /*243f0*/  F2FP.BF16.F32.PACK_AB R2, R72, R18 ;  /* 0x000000124802723e */ /* 0x000fe400000010ff */
[----:B------:R-:W-:Y:S01]  /*24400*/  IADD3 R18, P1, R152, UR52, RZ ;  /* 0x0000003498127c10 */ /* 0x000fe2000ff3e0ff */
[----:B---3--:R-:W-:Y:S01]  /*24410*/  FMUL.FTZ R7, R0, R139 ;  /* 0x0000008b00077220 */ /* 0x008fe20000410000 */
[C---:B------:R-:W-:Y:S01]  /*24420*/  PRMT R77, R2.reuse, 0x7632, R77 ;  /* 0x00007632024d7816 */ /* 0x040fe2000000004d */
[----:B------:R-:W-:Y:S01]  /*24430*/  IMAD.MOV.U32 R139, RZ, RZ, R111 ;  /* 0x000000ffff8b7224 */ /* 0x000fe200078e006f */
[----:B------:R-:W-:Y:S01]  /*24440*/  IADD3.X R19, R153, UR45, RZ, P1, !PT ;  /* 0x0000002d99137c10 */ /* 0x000fe20008ffe4ff */
[----:B----4-:R1:W2:Y:S01]  /*24450*/  MUFU.EX2 R78, R38 ;  /* 0x00000026004e7308 */ /* 0x0102a20000000800 */
[----:B------:R-:W-:Y:S02]  /*24460*/  PRMT R109, R2, 0x5410, R77 ;  /* 0x00005410026d7816 */ /* 0x000fe4000000004d */
[----:B------:R-:W-:Y:S01]  /*24470*/  F2FP.BF16.F32.PACK_AB R72, R74, R80 ;  /* 0x000000504a48723e */ /* 0x000fe200000010ff */
[----:B------:R-:W-:Y:S01]  /*24480*/  @!P0 HFMA2.BF16_V2 R55, -RZ.H0_H0, RZ.H0_H0, -R2.H0_H0 ;  /* 0x200000ffff378231 */ /* 0x000fe20000340902 */
[----:B------:R-:W-:Y:S05]  /*24490*/  IADD3 R154, P1, R150, UR18, RZ ;  /* 0x00000012969a7c10 */ /* 0x000fea000ff3e0ff */
[----:B------:R-:W-:Y:S01]  /*244a0*/  MUFU.EX2 R80, R158 ;  /* 0x0000009e00507308 */ /* 0x000fe20000000800 */
[----:B------:R-:W-:Y:S01]  /*244b0*/  PRMT R6, R55, 0x7610, R6 ;  /* 0x0000761037067816 */ /* 0x000fe20000000006 */
[----:B------:R3:W-:Y:S03]  /*244c0*/  @!P0 STL.S16 [R1+0x3c], R55 ;  /* 0x00003c3701008387 */ /* 0x0007e60000100600 */
[----:B------:R-:W-:Y:S02]  /*244d0*/  @!P0 PRMT R2, R6, 0x5410, RZ ;  /* 0x0000541006028816 */ /* 0x000fe400000000ff */
[----:B------:R-:W-:Y:S02]  /*244e0*/  LOP3.LUT R6, R140, 0xff, RZ, 0xc0, !PT ;  /* 0x000000ff8c067812 */ /* 0x000fe400078ec0ff */
[----:B------:R-:W-:Y:S01]  /*244f0*/  IADD3 R156, P0, R150, UR47, RZ ;  /* 0x0000002f969c7c10 */ /* 0x000fe2000ff1e0ff */
[----:B------:R4:W-:Y:S01]  /*24500*/  STG.E.U16 desc[UR30][R18.64], R2 ;  /* 0x0000000212007986 */ /* 0x0009e2000c10151e */
[----:B------:R-:W-:Y:S01]  /*24510*/  ISETP.LE.U32.AND P6, PT, R6, UR13, PT ;  /* 0x0000000d06007c0c */ /* 0x000fe2000bfc3070 */
[----:B-1----:R-:W-:Y:S01]  /*24520*/  FMUL.FTZ R38, R0, R122 ;  /* 0x0000007a00267220 */ /* 0x002fe20000410000 */
[----:B------:R-:W-:Y:S02]  /*24530*/  SHF.R.U32.HI R6, RZ, 0x18, R3 ;  /* 0x00000018ff067819 */ /* 0x000fe40000011603 */
[C---:B------:R-:W-:Y:S02]  /*24540*/  IADD3.X R157, R151.reuse, UR46, RZ, P0, !PT ;  /* 0x0000002e979d7c10 */ /* 0x040fe400087fe4ff */
[----:B------:R-:W-:Y:S01]  /*24550*/  ISETP.LE.U32.AND P4, PT, R6, UR13, PT ;  /* 0x0000000d06007c0c */ /* 0x000fe2000bf83070 */
[C---:B------:R-:W-:Y:S01]  /*24560*/  FMUL.FTZ R6, R0.reuse, R138 ;  /* 0x0000008a00067220 */ /* 0x040fe20000410000 */
[----:B------:R-:W-:Y:S02]  /*24570*/  IMAD.MOV.U32 R138, RZ, RZ, R110 ;  /* 0x000000ffff8a7224 */ /* 0x000fe400078e006e */
[----:B---3--:R-:W-:Y:S01]  /*24580*/  IMAD.MOV.U32 R55, RZ, RZ, R155 ;  /* 0x000000ffff377224 */ /* 0x008fe200078e009b */
[----:B------:R-:W-:Y:S03]  /*24590*/  IADD3.X R155, R151, UR48, RZ, P1, !PT ;  /* 0x00000030979b7c10 */ /* 0x000fe60008ffe4ff */
[----:B------:R-:W-:Y:S02]  /*245a0*/  IMAD.MOV.U32 R137, RZ, RZ, R55 ;  /* 0x000000ffff897224 */ /* 0x000fe400078e0037 */
[C---:B------:R-:W-:Y:S02]  /*245b0*/  FMUL.FTZ R55, R0.reuse, R115 ;  /* 0x0000007300377220 */ /* 0x040fe40000410000 */
[----:B------:R-:W-:Y:S01]  /*245c0*/  IMAD.MOV.U32 R125, RZ, RZ, R137 ;  /* 0x000000ffff7d7224 */ /* 0x000fe200078e0089 */
[----:B----4-:R-:W-:Y:S01]  /*245d0*/  LOP3.LUT R2, R3, 0xffff, RZ, 0xc0, !PT ;  /* 0x0000ffff03027812 */ /* 0x010fe200078ec0ff */
[C---:B------:R-:W-:Y:S01]  /*245e0*/  FMUL.FTZ R18, R0.reuse, R134 ;  /* 0x0000008600127220 */ /* 0x040fe20000410000 */
[----:B------:R-:W-:Y:S01]  /*245f0*/  SHF.R.U32.HI R3, RZ, 0x10, R3 ;  /* 0x00000010ff037819 */ /* 0x000fe20000011603 */
[----:B------:R-:W-:Y:S01]  /*24600*/  FMUL.FTZ R19, R0, R135 ;  /* 0x0000008700137220 */ /* 0x000fe20000410000 */
[----:B------:R-:W-:Y:S02]  /*24610*/  SHF.R.U32.HI R2, RZ, 0x8, R2 ;  /* 0x00000008ff027819 */ /* 0x000fe40000011602 */
[----:B------:R-:W-:Y:S02]  /*24620*/  LOP3.LUT R3, R3, 0xff, RZ, 0xc0, !PT ;  /* 0x000000ff03037812 */ /* 0x000fe400078ec0ff */
[----:B------:R-:W-:Y:S02]  /*24630*/  LOP3.LUT R2, R2, 0xffff, RZ, 0xc0, !PT ;  /* 0x0000ffff02027812 */ /* 0x000fe400078ec0ff */
[----:B------:R-:W-:Y:S02]  /*24640*/  ISETP.LE.U32.AND P0, PT, R3, UR13, PT ;  /* 0x0000000d03007c0c */ /* 0x000fe4000bf03070 */
[----:B------:R-:W-:Y:S02]  /*24650*/  ISETP.LE.U32.AND P2, PT, R2, UR13, PT ;  /* 0x0000000d02007c0c */ /* 0x000fe4000bf43070 */
[----:B------:R-:W-:Y:S02]  /*24660*/  SHF.R.U32.HI R2, RZ, 0x10, R140 ;  /* 0x00000010ff027819 */ /* 0x000fe4000001168c */
[----:B------:R-:W-:Y:S02]  /*24670*/  LOP3.LUT R134, R120, 0xff, RZ, 0xc0, !PT ;  /* 0x000000ff78867812 */ /* 0x000fe400078ec0ff */
[----:B------:R-:W-:Y:S02]  /*24680*/  LOP3.LUT R84, R2, 0xff, RZ, 0xc0, !PT ;  /* 0x000000ff02547812 */ /* 0x000fe400078ec0ff */
[----:B------:R-:W-:Y:S04]  /*24690*/  LOP3.LUT R2, R140, 0xffff, RZ, 0xc0, !PT ;  /* 0x0000ffff8c027812 */ /* 0x000fe800078ec0ff */
[----:B------:R-:W-:Y:S04]  /*246a0*/  SHF.R.U32.HI R2, RZ, 0x8, R2 ;  /* 0x00000008ff027819 */ /* 0x000fe80000011602 */
[----:B------:R-:W-:Y:S04]  /*246b0*/  LOP3.LUT R2, R2, 0xffff, RZ, 0xc0, !PT ;  /* 0x0000ffff02027812 */ /* 0x000fe800078ec0ff */
[----:B------:R-:W-:Y:S02]  /*246c0*/  ISETP.LE.U32.AND P5, PT, R2, UR13, PT ;  /* 0x0000000d02007c0c */ /* 0x000fe4000bfa3070 */
[----:B------:R-:W-:Y:S01]  /*246d0*/  F2FP.BF16.F32.PACK_AB R2, R94, R22 ;  /* 0x000000165e02723e */ /* 0x000fe200000010ff */
[----:B------:R-:W-:Y:S01]  /*246e0*/  FMUL.FTZ R22, R0, R130 ;  /* 0x0000008200167220 */ /* 0x000fe20000410000 */
[----:B------:R-:W-:Y:S01]  /*246f0*/  FADD.FTZ R94, R94, R76 ;  /* 0x0000004c5e5e7221 */ /* 0x000fe20000010000 */
[----:B--2---:R-:W-:Y:S01]  /*24700*/  F2FP.BF16.F32.PACK_AB R76, R78, R91 ;  /* 0x0000005b4e4c723e */ /* 0x004fe200000010ff */
[----:B------:R-:W-:Y:S01]  /*24710*/  FADD.FTZ R91, R74, R81 ;  /* 0x000000514a5b7221 */ /* 0x000fe20000010000 */
[----:B------:R-:W-:Y:S01]  /*24720*/  SHF.R.U32.HI R74, RZ, 0x18, R128 ;  /* 0x00000018ff4a7819 */ /* 0x000fe20000011680 */
[----:B------:R-:W-:Y:S01]  /*24730*/  MUFU.EX2 R81, R159 ;  /* 0x0000009f00517308 */ /* 0x000fe20000000800 */
[----:B------:R-:W-:Y:S05]  /*24740*/  @!P2 HFMA2.BF16_V2 R51, -RZ.H0_H0, RZ.H0_H0, -R77.H0_H0 ;  /* 0x200000ffff33a231 */ /* 0x000fea000034094d */
[----:B------:R-:W-:Y:S01]  /*24750*/  PRMT R3, R51, 0x7610, R3 ;  /* 0x0000761033037816 */ /* 0x000fe20000000003 */
[----:B------:R1:W-:Y:S03]  /*24760*/  @!P2 STL.S16 [R1+0x50], R51 ;  /* 0x000050330100a387 */ /* 0x0003e60000100600 */
[----:B------:R-:W-:Y:S01]  /*24770*/  @!P2 PRMT R77, R3, 0x5410, RZ ;  /* 0x00005410034da816 */ /* 0x000fe200000000ff */
[----:B------:R2:W3:Y:S04]  /*24780*/  LDL.S16 R79, [R1+0x4c] ;  /* 0x00004c00014f7983 */ /* 0x0004e80000100600 */
[----:B------:R2:W4:Y:S04]  /*24790*/  LDL.S16 R3, [R1+0x64] ;  /* 0x0000640001037983 */ /* 0x0005280000100600 */
[----:B------:R2:W5:Y:S04]  /*247a0*/  LDL.S16 R86, [R1+0x58] ;  /* 0x0000580001567983 */ /* 0x0005680000100600 */
[----:B------:R2:W-:Y:S01]  /*247b0*/  STG.E.U16 desc[UR30][R156.64], R77 ;  /* 0x0000004d9c007986 */ /* 0x0005e2000c10151e */
[----:B-1----:R-:W-:Y:S01]  /*247c0*/  FMUL.FTZ R51, R0, R119 ;  /* 0x0000007700337220 */ /* 0x002fe20000410000 */
[----:B------:R-:W-:Y:S01]  /*247d0*/  PRMT R0, R2, 0x7632, R0 ;  /* 0x0000763202007816 */ /* 0x000fe20000000000 */
[----:B------:R-:W-:Y:S03]  /*247e0*/  IMAD.WIDE.U32 R118, R200, -0x2daee0ad, RZ ;  /* 0xd2511f53c8767825 */ /* 0x000fe600078e00ff */
[----:B------:R-:W-:Y:S02]  /*247f0*/  PRMT R105, R2, 0x5410, R0 ;  /* 0x0000541002697816 */ /* 0x000fe40000000000 */
[--C-:B------:R-:W-:Y:S02]  /*24800*/  SHF.R.U32.HI R135, RZ, 0x18, R118.reuse ;  /* 0x00000018ff877819 */ /* 0x100fe40000011676 */
[----:B------:R-:W-:Y:S01]  /*24810*/  SHF.R.U32.HI R139, RZ, 0x18, R118 ;  /* 0x00000018ff8b7819 */ /* 0x000fe20000011676 */
[----:B--2---:R-:W-:Y:S01]  /*24820*/  MUFU.EX2 R77, R196 ;  /* 0x000000c4004d7308 */ /* 0x004fe20000000800 */
[----:B---3--:R-:W-:Y:S02]  /*24830*/  @!P4 HFMA2.BF16_V2 R79, -RZ.H0_H0, RZ.H0_H0, -R0.H0_H0 ;  /* 0x200000ffff4fc231 */ /* 0x008fe40000340900 */
[----:B----4-:R-:W-:Y:S03]  /*24840*/  @!P0 HFMA2.BF16_V2 R3, -RZ.H0_H0, RZ.H0_H0, -R2.H0_H0 ;  /* 0x200000ffff038231 */ /* 0x010fe60000340902 */
[----:B------:R-:W-:Y:S01]  /*24850*/  PRMT R75, R79, 0x7610, R75 ;  /* 0x000076104f4b7816 */ /* 0x000fe2000000004b */
[----:B-----5:R-:W-:Y:S01]  /*24860*/  @!P6 HFMA2.BF16_V2 R86, -RZ.H0_H0, RZ.H0_H0, -R72.H0_H0 ;  /* 0x200000ffff56e231 */ /* 0x020fe20000340948 */
[----:B------:R-:W-:Y:S01]  /*24870*/  PRMT R83, R3, 0x7610, R83 ;  /* 0x0000761003537816 */ /* 0x000fe20000000053 */
[----:B------:R1:W-:Y:S01]  /*24880*/  @!P0 STL.S16 [R1+0x64], R3 ;  /* 0x0000640301008387 */ /* 0x0003e20000100600 */
[----:B------:R-:W-:Y:S02]  /*24890*/  @!P4 PRMT R0, R75, 0x5410, RZ ;  /* 0x000054104b00c816 */ /* 0x000fe400000000ff */
[----:B------:R-:W-:Y:S01]  /*248a0*/  PRMT R97, R86, 0x7610, R97 ;  /* 0x0000761056617816 */ /* 0x000fe20000000061 */
[----:B------:R2:W3:Y:S01]  /*248b0*/  LDL.S16 R98, [R1+0x6c] ;  /* 0x00006c0001627983 */ /* 0x0004e20000100600 */
[----:B------:R-:W-:Y:S02]  /*248c0*/  SHF.R.U32.HI R75, RZ, 0x10, R128 ;  /* 0x00000010ff4b7819 */ /* 0x000fe40000011680 */
[----:B------:R-:W-:Y:S01]  /*248d0*/  @!P0 PRMT R2, R83, 0x5410, RZ ;  /* 0x0000541053028816 */ /* 0x000fe200000000ff */
[----:B------:R2:W4:Y:S01]  /*248e0*/  LDL.S16 R92, [R1+0x40] ;  /* 0x00004000015c7983 */ /* 0x0005220000100600 */
[----:B------:R-:W-:Y:S01]  /*248f0*/  LOP3.LUT R75, R75, 0xff, RZ, 0xc0, !PT ;  /* 0x000000ff4b4b7812 */ /* 0x000fe200078ec0ff */
[----:B------:R-:W5:Y:S01]  /*24900*/  MUFU.EX2 R83, R147 ;  /* 0x0000009300537308 */ /* 0x000f620000000800 */
[----:B------:R-:W-:Y:S01]  /*24910*/  ISETP.LE.U32.AND P0, PT, R74, UR13, PT ;  /* 0x0000000d4a007c0c */ /* 0x000fe2000bf03070 */
[----:B------:R5:W-:Y:S01]  /*24920*/  @!P4 STL.S16 [R1+0x4c], R79 ;  /* 0x00004c4f0100c387 */ /* 0x000be20000100600 */
[----:B------:R-:W-:Y:S02]  /*24930*/  ISETP.LE.U32.AND P4, PT, R96, UR13, PT ;  /* 0x0000000d60007c0c */ /* 0x000fe4000bf83070 */
[----:B------:R-:W-:Y:S01]  /*24940*/  ISETP.LE.U32.AND P1, PT, R75, UR13, PT ;  /* 0x0000000d4b007c0c */ /* 0x000fe2000bf23070 */
[----:B------:R2:W-:Y:S01]  /*24950*/  @!P6 STL.S16 [R1+0x58], R86 ;  /* 0x000058560100e387 */ /* 0x0005e20000100600 */
[C---:B------:R-:W-:Y:S02]  /*24960*/  PRMT R75, R76.reuse, 0x7632, R75 ;  /* 0x000076324c4b7816 */ /* 0x040fe4000000004b */
[----:B------:R-:W-:Y:S01]  /*24970*/  F2FP.BF16.F32.PACK_AB R74, R85, R88 ;  /* 0x00000058554a723e */ /* 0x000fe200000010ff */
[----:B------:R2:W-:Y:S01]  /*24980*/  STG.E.U16 desc[UR30][R154.64], R2 ;  /* 0x000000029a007986 */ /* 0x0005e2000c10151e */
[----:B------:R-:W-:Y:S03]  /*24990*/  PRMT R103, R76, 0x5410, R75 ;  /* 0x000054104c677816 */ /* 0x000fe6000000004b */
[----:B------:R-:W-:Y:S01]  /*249a0*/  STG.E.U16 desc[UR30][R154.64+0x2], R0 ;  /* 0x000002009a007986 */ /* 0x000fe2000c10151e */
[C---:B-1----:R-:W-:Y:S04]  /*249b0*/  LOP3.LUT R3, R128.reuse, 0xff, RZ, 0xc0, !PT ;  /* 0x000000ff80037812 */ /* 0x042fe800078ec0ff */
[----:B------:R-:W-:Y:S02]  /*249c0*/  ISETP.LE.U32.AND P3, PT, R3, UR13, PT ;  /* 0x0000000d03007c0c */ /* 0x000fe4000bf63070 */
[----:B------:R-:W-:Y:S04]  /*249d0*/  LOP3.LUT R3, R128, 0xffff, RZ, 0xc0, !PT ;  /* 0x0000ffff80037812 */ /* 0x000fe800078ec0ff */
[----:B------:R-:W-:Y:S01]  /*249e0*/  SHF.R.U32.HI R3, RZ, 0x8, R3 ;  /* 0x00000008ff037819 */ /* 0x000fe20000011603 */
[----:B-----5:R-:W1:Y:S03]  /*249f0*/  MUFU.EX2 R79, R161 ;  /* 0x000000a1004f7308 */ /* 0x020e660000000800 */
[----:B------:R-:W-:Y:S04]  /*24a00*/  LOP3.LUT R3, R3, 0xffff, RZ, 0xc0, !PT ;  /* 0x0000ffff03037812 */ /* 0x000fe800078ec0ff */
[----:B------:R-:W-:Y:S02]  /*24a10*/  ISETP.LE.U32.AND P2, PT, R3, UR13, PT ;  /* 0x0000000d03007c0c */ /* 0x000fe4000bf43070 */
[C---:B------:R-:W-:Y:S01]  /*24a20*/  PRMT R3, R72.reuse, 0x7632, R3 ;  /* 0x0000763248037816 */ /* 0x040fe20000000003 */
[----:B--2---:R-:W2:Y:S01]  /*24a30*/  MUFU.EX2 R86, R145 ;  /* 0x0000009100567308 */ /* 0x004ea20000000800 */
[----:B------:R-:W-:Y:S02]  /*24a40*/  SHF.R.U32.HI R2, RZ, 0x10, R118 ;  /* 0x00000010ff027819 */ /* 0x000fe40000011676 */
[----:B------:R-:W-:Y:S02]  /*24a50*/  PRMT R102, R72, 0x5410, R3 ;  /* 0x0000541048667816 */ /* 0x000fe40000000003 */
[----:B------:R-:W-:Y:S02]  /*24a60*/  @!P6 PRMT R72, R97, 0x5410, RZ ;  /* 0x000054106148e816 */ /* 0x000fe400000000ff */
[----:B------:R-:W-:Y:S01]  /*24a70*/  ISETP.LE.U32.AND P6, PT, R84, UR13, PT ;  /* 0x0000000d54007c0c */ /* 0x000fe2000bfc3070 */
[----:B------:R1:W5:Y:S01]  /*24a80*/  LDL.S16 R97, [R1+0x54] ;  /* 0x0000540001617983 */ /* 0x0003620000100600 */
[----:B------:R-:W-:Y:S01]  /*24a90*/  LOP3.LUT R136, R2, 0xff, RZ, 0xc0, !PT ;  /* 0x000000ff02887812 */ /* 0x000fe200078ec0ff */
[----:B------:R-:W2:Y:S02]  /*24aa0*/  MUFU.EX2 R84, R148 ;  /* 0x0000009400547308 */ /* 0x000ea40000000800 */
[----:B------:R2:W-:Y:S08]  /*24ab0*/  STG.E.U16 desc[UR30][R150.64+0x10], R72 ;  /* 0x0000104896007986 */ /* 0x0005f0000c10151e */
[----:B--2---:R-:W-:Y:S01]  /*24ac0*/  MUFU.EX2 R72, R206 ;  /* 0x000000ce00487308 */ /* 0x004fe20000000800 */
[----:B---3--:R-:W-:Y:S02]  /*24ad0*/  @!P5 HFMA2.BF16_V2 R98, -RZ.H0_H0, RZ.H0_H0, -R3.H0_H0 ;  /* 0x200000ffff62d231 */ /* 0x008fe40000340903 */
[----:B----4-:R-:W-:Y:S03]  /*24ae0*/  @!P6 HFMA2.BF16_V2 R92, -RZ.H0_H0, RZ.H0_H0, -R76.H0_H0 ;  /* 0x200000ffff5ce231 */ /* 0x010fe6000034094c */
[----:B------:R-:W-:Y:S01]  /*24af0*/  PRMT R93, R98, 0x7610, R93 ;  /* 0x00007610625d7816 */ /* 0x000fe2000000005d */
[----:B------:R2:W-:Y:S03]  /*24b00*/  @!P5 STL.S16 [R1+0x6c], R98 ;  /* 0x00006c620100d387 */ /* 0x0005e60000100600 */
[----:B------:R-:W-:Y:S01]  /*24b10*/  @!P5 PRMT R3, R93, 0x5410, RZ ;  /* 0x000054105d03d816 */ /* 0x000fe200000000ff */
[----:B------:R3:W4:Y:S01]  /*24b20*/  LDL.S16 R108, [R1+0x60] ;  /* 0x00006000016c7983 */ /* 0x0007220000100600 */
[----:B------:R-:W-:Y:S01]  /*24b30*/  PRMT R99, R92, 0x7610, R99 ;  /* 0x000076105c637816 */ /* 0x000fe20000000063 */
[----:B------:R-:W-:Y:S01]  /*24b40*/  FADD.FTZ R93, R85, R89 ;  /* 0x00000059555d7221 */ /* 0x000fe20000010000 */
[----:B------:R-:W-:Y:S01]  /*24b50*/  FADD.FTZ R85, R82, R94 ;  /* 0x0000005e52557221 */ /* 0x000fe20000010000 */
[----:B------:R-:W-:Y:S01]  /*24b60*/  F2FP.BF16.F32.PACK_AB R82, R73, R82 ;  /* 0x000000524952723e */ /* 0x000fe200000010ff */
[----:B------:R-:W-:Y:S01]  /*24b70*/  STG.E.U16 desc[UR30][R150.64+0x12], R3 ;  /* 0x0000120396007986 */ /* 0x000fe2000c10151e */
[----:B------:R-:W-:Y:S01]  /*24b80*/  @!P6 PRMT R76, R99, 0x5410, RZ ;  /* 0x00005410634ce816 */ /* 0x000fe200000000ff */
[----:B------:R-:W-:Y:S01]  /*24b90*/  FADD.FTZ R94, R73, R85 ;  /* 0x00000055495e7221 */ /* 0x000fe20000010000 */
[----:B------:R-:W-:Y:S01]  /*24ba0*/  FADD.FTZ R85, R83, R91 ;  /* 0x0000005b53557221 */ /* 0x000fe20000010000 */
[----:B-1----:R-:W-:Y:S01]  /*24bb0*/  F2FP.BF16.F32.PACK_AB R83, R79, R83 ;  /* 0x000000534f53723e */ /* 0x002fe200000010ff */
[----:B------:R-:W-:Y:S01]  /*24bc0*/  MUFU.EX2 R91, R193 ;  /* 0x000000c1005b7308 */ /* 0x000fe20000000800 */
[----:B------:R-:W-:Y:S04]  /*24bd0*/  STG.E.U16 desc[UR30][R152.64+0x10], R76 ;  /* 0x0000104c98007986 */ /* 0x000fe8000c10151e */
[----:B--2---:R3:W2:Y:S04]  /*24be0*/  LDL.S16 R98, [R1+0x5c] ;  /* 0x00005c0001627983 */ /* 0x0046a80000100600 */
[----:B------:R1:W-:Y:S04]  /*24bf0*/  @!P6 STL.S16 [R1+0x40], R92 ;  /* 0x0000405c0100e387 */ /* 0x0003e80000100600 */
[----:B------:R3:W3:Y:S01]  /*24c00*/  LDL.S16 R106, [R1+0x78] ;  /* 0x00007800016a7983 */ /* 0x0006e20000100600 */
[----:B-----5:R-:W-:Y:S05]  /*24c10*/  @!P4 HFMA2.BF16_V2 R97, -RZ.H0_H0, RZ.H0_H0, -R75.H0_H0 ;  /* 0x200000ffff61c231 */ /* 0x020fea000034094b */
[----:B------:R-:W-:Y:S01]  /*24c20*/  PRMT R89, R97, 0x7610, R89 ;  /* 0x0000761061597816 */ /* 0x000fe20000000059 */
[----:B------:R5:W-:Y:S03]  /*24c30*/  @!P4 STL.S16 [R1+0x54], R97 ;  /* 0x000054610100c387 */ /* 0x000be60000100600 */
[----:B------:R-:W-:Y:S01]  /*24c40*/  @!P4 PRMT R75, R89, 0x5410, RZ ;  /* 0x00005410594bc816 */ /* 0x000fe200000000ff */
[----:B------:R2:W3:Y:S01]  /*24c50*/  LDL.S16 R101, [R1+0x88] ;  /* 0x0000880001657983 */ /* 0x0004e20000100600 */
[----:B-1----:R-:W-:Y:S01]  /*24c60*/  FADD.FTZ R92, R78, R90 ;  /* 0x0000005a4e5c7221 */ /* 0x002fe20000010000 */
[----:B------:R-:W-:Y:S01]  /*24c70*/  LOP3.LUT R78, R119, UR19, R226, 0x96, !PT ;  /* 0x00000013774e7c12 */ /* 0x000fe2000f8e96e2 */
[----:B------:R-:W1:Y:S01]  /*24c80*/  MUFU.EX2 R90, R149 ;  /* 0x00000095005a7308 */ /* 0x000e620000000800 */
[----:B------:R-:W-:Y:S02]  /*24c90*/  STG.E.U16 desc[UR30][R152.64+0x12], R75 ;  /* 0x0000124b98007986 */ /* 0x000fe4000c10151e */
[C---:B------:R-:W-:Y:S02]  /*24ca0*/  LOP3.LUT R73, R78.reuse, 0xffff, RZ, 0xc0, !PT ;  /* 0x0000ffff4e497812 */ /* 0x040fe400078ec0ff */
[----:B------:R-:W-:Y:S02]  /*24cb0*/  LOP3.LUT R88, R78, 0xff, RZ, 0xc0, !PT ;  /* 0x000000ff4e587812 */ /* 0x000fe400078ec0ff */
[----:B------:R-:W-:Y:S03]  /*24cc0*/  SHF.R.U32.HI R73, RZ, 0x8, R73 ;  /* 0x00000008ff497819 */ /* 0x000fe60000011649 */
[----:B------:R-:W1:Y:S01]  /*24cd0*/  MUFU.EX2 R89, R195 ;  /* 0x000000c300597308 */ /* 0x000e620000000800 */
[----:B------:R-:W-:Y:S02]  /*24ce0*/  ISETP.LE.U32.AND P6, PT, R88, UR13, PT ;  /* 0x0000000d58007c0c */ /* 0x000fe4000bfc3070 */
[----:B------:R-:W-:Y:S02]  /*24cf0*/  LOP3.LUT R99, R73, 0xffff, RZ, 0xc0, !PT ;  /* 0x0000ffff49637812 */ /* 0x000fe400078ec0ff */
[----:B------:R-:W-:Y:S05]  /*24d00*/  PRMT R73, R74, 0x7632, R73 ;  /* 0x000076324a497816 */ /* 0x000fea0000000049 */
[----:B------:R-:W1:Y:S01]  /*24d10*/  MUFU.EX2 R88, R160 ;  /* 0x000000a000587308 */ /* 0x000e620000000800 */
[----:B-----5:R-:W-:Y:S01]  /*24d20*/  FADD.FTZ R97, R79, R85 ;  /* 0x000000554f617221 */ /* 0x020fe20000010000 */
[----:B------:R-:W-:Y:S01]  /*24d30*/  FADD.FTZ R79, R86, R92 ;  /* 0x0000005c564f7221 */ /* 0x000fe20000010000 */
[C---:B------:R-:W-:Y:S03]  /*24d40*/  F2FP.BF16.F32.PACK_AB R86, R80.reuse, R86 ;  /* 0x000000565056723e */ /* 0x040fe600000010ff */
[----:B------:R-:W-:Y:S01]  /*24d50*/  FADD.FTZ R96, R80, R79 ;  /* 0x0000004f50607221 */ /* 0x000fe20000010000 */
[----:B------:R-:W-:Y:S01]  /*24d60*/  F2FP.BF16.F32.PACK_AB R80, R81, R84 ;  /* 0x000000545150723e */ /* 0x000fe200000010ff */
[----:B------:R-:W-:Y:S01]  /*24d70*/  FADD.FTZ R79, R84, R93 ;  /* 0x0000005d544f7221 */ /* 0x000fe20000010000 */
[----:B-1----:R-:W-:Y:S01]  /*24d80*/  FADD.FTZ R84, R90, R94 ;  /* 0x0000005e5a547221 */ /* 0x002fe20000010000 */
[----:B------:R-:W-:Y:S02]  /*24d90*/  F2FP.BF16.F32.PACK_AB R94, R89, R91 ;  /* 0x0000005b595e723e */ /* 0x000fe400000010ff */
[----:B------:R-:W-:Y:S01]  /*24da0*/  FADD.FTZ R92, R81, R79 ;  /* 0x0000004f515c7221 */ /* 0x000fe20000010000 */
[----:B------:R-:W-:Y:S02]  /*24db0*/  PRMT R81, R82, 0x7632, R81 ;  /* 0x0000763252517816 */ /* 0x000fe40000000051 */
[----:B------:R-:W-:Y:S01]  /*24dc0*/  LOP3.LUT R79, R121, UR19, R212, 0x96, !PT ;  /* 0x00000013794f7c12 */ /* 0x000fe2000f8e96d4 */
[----:B------:R-:W-:Y:S01]  /*24dd0*/  FADD.FTZ R93, R88, R84 ;  /* 0x00000054585d7221 */ /* 0x000fe20000010000 */
[----:B------:R-:W-:Y:S02]  /*24de0*/  PRMT R2, R94, 0x7610, R2 ;  /* 0x000076105e027816 */ /* 0x000fe40000000002 */
[C---:B------:R-:W-:Y:S04]  /*24df0*/  LOP3.LUT R84, R79.reuse, 0xff, RZ, 0xc0, !PT ;  /* 0x000000ff4f547812 */ /* 0x040fe800078ec0ff */
[----:B------:R-:W-:Y:S02]  /*24e00*/  ISETP.LE.U32.AND P4, PT, R84, UR13, PT ;  /* 0x0000000d54007c0c */ /* 0x000fe4000bf83070 */
[----:B------:R-:W-:Y:S04]  /*24e10*/  LOP3.LUT R84, R79, 0xffff, RZ, 0xc0, !PT ;  /* 0x0000ffff4f547812 */ /* 0x000fe800078ec0ff */
[----:B------:R-:W-:Y:S04]  /*24e20*/  SHF.R.U32.HI R84, RZ, 0x8, R84 ;  /* 0x00000008ff547819 */ /* 0x000fe80000011654 */
[----:B------:R-:W-:Y:S01]  /*24e30*/  LOP3.LUT R84, R84, 0xffff, RZ, 0xc0, !PT ;  /* 0x0000ffff54547812 */ /* 0x000fe200078ec0ff */
[----:B----4-:R-:W-:Y:S05]  /*24e40*/  @!P3 HFMA2.BF16_V2 R108, -RZ.H0_H0, RZ.H0_H0, -R74.H0_H0 ;  /* 0x200000ffff6cb231 */ /* 0x010fea000034094a */
[----:B------:R-:W-:Y:S01]  /*24e50*/  PRMT R100, R108, 0x7610, R100 ;  /* 0x000076106c647816 */ /* 0x000fe20000000064 */
[----:B------:R1:W-:Y:S01]  /*24e60*/  @!P3 STL.S16 [R1+0x60], R108 ;  /* 0x0000606c0100b387 */ /* 0x0003e20000100600 */
[----:B--2---:R-:W-:Y:S05]  /*24e70*/  @!P2 HFMA2.BF16_V2 R98, -RZ.H0_H0, RZ.H0_H0, -R73.H0_H0 ;  /* 0x200000ffff62a231 */ /* 0x004fea0000340949 */
[----:B------:R-:W-:Y:S01]  /*24e80*/  PRMT R85, R98, 0x7610, R85 ;  /* 0x0000761062557816 */ /* 0x000fe20000000055 */
[----:B------:R2:W-:Y:S01]  /*24e90*/  @!P2 STL.S16 [R1+0x5c], R98 ;  /* 0x00005c620100a387 */ /* 0x0005e20000100600 */
[----:B---3--:R-:W-:Y:S01]  /*24ea0*/  @!P1 HFMA2.BF16_V2 R106, -RZ.H0_H0, RZ.H0_H0, -R82.H0_H0 ;  /* 0x200000ffff6a9231 */ /* 0x008fe20000340952 */
[----:B-1----:R-:W-:Y:S02]  /*24eb0*/  PRMT R108, R74, 0x5410, R73 ;  /* 0x000054104a6c7816 */ /* 0x002fe40000000049 */
[----:B------:R3:W4:Y:S01]  /*24ec0*/  LDL.S16 R114, [R1+0x90] ;  /* 0x0000900001727983 */ /* 0x0007220000100600 */
[----:B------:R-:W-:Y:S02]  /*24ed0*/  @!P3 PRMT R74, R100, 0x5410, RZ ;  /* 0x00005410644ab816 */ /* 0x000fe400000000ff */
[----:B------:R-:W-:Y:S01]  /*24ee0*/  PRMT R112, R106, 0x7610, R112 ;  /* 0x000076106a707816 */ /* 0x000fe20000000070 */
[----:B------:R1:W-:Y:S01]  /*24ef0*/  @!P1 STL.S16 [R1+0x78], R106 ;  /* 0x0000786a01009387 */ /* 0x0003e20000100600 */
[----:B------:R-:W-:Y:S01]  /*24f00*/  ISETP.LE.U32.AND P3, PT, R99, UR13, PT ;  /* 0x0000000d63007c0c */ /* 0x000fe2000bf63070 */
[----:B------:R-:W-:Y:S01]  /*24f10*/  MUFU.EX2 R100, R191 ;  /* 0x000000bf00647308 */ /* 0x000fe20000000800 */
[----:B------:R-:W-:Y:S01]  /*24f20*/  @!P2 PRMT R73, R85, 0x5410, RZ ;  /* 0x000054105549a816 */ /* 0x000fe200000000ff */
[----:B------:R-:W-:Y:S01]  /*24f30*/  STG.E.U16 desc[UR30][R156.64+0xe], R74 ;  /* 0x00000e4a9c007986 */ /* 0x000fe2000c10151e */
[----:B------:R-:W-:Y:S02]  /*24f40*/  ISETP.LE.U32.AND P2, PT, R84, UR13, PT ;  /* 0x0000000d54007c0c */ /* 0x000fe4000bf43070 */
[----:B------:R-:W-:Y:S01]  /*24f50*/  PRMT R84, R83, 0x7632, R84 ;  /* 0x0000763253547816 */ /* 0x000fe20000000054 */
[----:B------:R-:W-:Y:S04]  /*24f60*/  STG.E.U16 desc[UR30][R156.64+0x10], R73 ;  /* 0x000010499c007986 */ /* 0x000fe8000c10151e */
[----:B------:R-:W5:Y:S01]  /*24f70*/  MUFU.EX2 R85, R198 ;  /* 0x000000c600557308 */ /* 0x000f620000000800 */
[----:B------:R-:W-:Y:S01]  /*24f80*/  @!P0 HFMA2.BF16_V2 R101, -RZ.H0_H0, RZ.H0_H0, -R81.H0_H0 ;  /* 0x200000ffff658231 */ /* 0x000fe20000340951 */
[--C-:B--2---:R-:W-:Y:S02]  /*24f90*/  SHF.R.U32.HI R98, RZ, 0x18, R78.reuse ;  /* 0x00000018ff627819 */ /* 0x104fe4000001164e */
[----:B------:R-:W-:Y:S02]  /*24fa0*/  SHF.R.U32.HI R78, RZ, 0x10, R78 ;  /* 0x00000010ff4e7819 */ /* 0x000fe4000001164e */
[----:B------:R-:W-:Y:S02]  /*24fb0*/  PRMT R113, R101, 0x7610, R113 ;  /* 0x0000761065717816 */ /* 0x000fe40000000071 */
[----:B------:R-:W-:Y:S02]  /*24fc0*/  LOP3.LUT R78, R78, 0xff, RZ, 0xc0, !PT ;  /* 0x000000ff4e4e7812 */ /* 0x000fe400078ec0ff */
[----:B-1----:R-:W-:Y:S02]  /*24fd0*/  PRMT R106, R82, 0x5410, R81 ;  /* 0x00005410526a7816 */ /* 0x002fe40000000051 */
[----:B------:R-:W-:Y:S02]  /*24fe0*/  @!P1 PRMT R82, R112, 0x5410, RZ ;  /* 0x0000541070529816 */ /* 0x000fe400000000ff */
[----:B------:R-:W-:Y:S01]  /*24ff0*/  @!P0 PRMT R81, R113, 0x5410, RZ ;  /* 0x0000541071518816 */ /* 0x000fe200000000ff */
[----:B------:R3:W2:Y:S01]  /*25000*/  LDL.S16 R112, [R1+0x8c] ;  /* 0x00008c0001707983 */ /* 0x0006a20000100600 */
[----:B------:R-:W-:Y:S02]  /*25010*/  ISETP.LE.U32.AND P5, PT, R78, UR13, PT ;  /* 0x0000000d4e007c0c */ /* 0x000fe4000bfa3070 */
[----:B------:R-:W-:Y:S01]  /*25020*/  F2FP.BF16.F32.PACK_AB R78, R88, R90 ;  /* 0x0000005a584e723e */ /* 0x000fe200000010ff */
[----:B------:R1:W-:Y:S01]  /*25030*/  @!P0 STL.S16 [R1+0x88], R101 ;  /* 0x0000886501008387 */ /* 0x0003e20000100600 */
[----:B-----5:R-:W-:Y:S01]  /*25040*/  F2FP.BF16.F32.PACK_AB R133, R85, R100 ;  /* 0x000000645585723e */ /* 0x020fe200000010ff */
[----:B------:R-:W-:Y:S01]  /*25050*/  FADD.FTZ R88, R91, R97 ;  /* 0x000000615b587221 */ /* 0x000fe20000010000 */
[----:B------:R-:W-:Y:S01]  /*25060*/  MUFU.EX2 R90, R194 ;  /* 0x000000c2005a7308 */ /* 0x000fe20000000800 */
[----:B------:R3:W5:Y:S04]  /*25070*/  LDL.S16 R113, [R1+0x80] ;  /* 0x0000800001717983 */ /* 0x0007680000100600 */
[----:B------:R3:W3:Y:S04]  /*25080*/  LDL.S16 R97, [R1+0x7c] ;  /* 0x00007c0001617983 */ /* 0x0006e80000100600 */
[----:B------:R1:W-:Y:S04]  /*25090*/  STG.E.U16 desc[UR30][R154.64+0x10], R82 ;  /* 0x000010529a007986 */ /* 0x0003e8000c10151e */
[----:B------:R1:W-:Y:S02]  /*250a0*/  STG.E.U16 desc[UR30][R154.64+0x12], R81 ;  /* 0x000012519a007986 */ /* 0x0003e4000c10151e */
[----:B-1----:R-:W-:Y:S01]  /*250b0*/  FADD.FTZ R101, R89, R88 ;  /* 0x0000005859657221 */ /* 0x002fe20000010000 */
[----:B------:R-:W-:Y:S01]  /*250c0*/  FADD.FTZ R89, R100, R96 ;  /* 0x0000006064597221 */ /* 0x000fe20000010000 */
[----:B------:R-:W-:Y:S03]  /*250d0*/  MUFU.EX2 R88, R163 ;  /* 0x000000a300587308 */ /* 0x000fe60000000800 */
[----:B------:R-:W-:Y:S01]  /*250e0*/  FADD.FTZ R100, R85, R89 ;  /* 0x0000005955647221 */ /* 0x000fe20000010000 */
[--C-:B------:R-:W-:Y:S02]  /*250f0*/  SHF.R.U32.HI R85, RZ, 0x18, R79.reuse ;  /* 0x00000018ff557819 */ /* 0x100fe4000001164f */
[----:B------:R-:W-:Y:S02]  /*25100*/  SHF.R.U32.HI R79, RZ, 0x10, R79 ;  /* 0x00000010ff4f7819 */ /* 0x000fe4000001164f */
[----:B------:R-:W-:Y:S02]  /*25110*/  ISETP.LE.U32.AND P0, PT, R85, UR13, PT ;  /* 0x0000000d55007c0c */ /* 0x000fe4000bf03070 */
[----:B------:R-:W-:Y:S01]  /*25120*/  MUFU.EX2 R89, R197 ;  /* 0x000000c500597308 */ /* 0x000fe20000000800 */
[----:B------:R-:W-:Y:S02]  /*25130*/  PRMT R85, R86, 0x7632, R85 ;  /* 0x0000763256557816 */ /* 0x000fe40000000055 */
[----:B------:R-:W-:Y:S04]  /*25140*/  LOP3.LUT R79, R79, 0xff, RZ, 0xc0, !PT ;  /* 0x000000ff4f4f7812 */ /* 0x000fe800078ec0ff */
[----:B------:R-:W-:Y:S03]  /*25150*/  ISETP.LE.U32.AND P1, PT, R79, UR13, PT ;  /* 0x0000000d4f007c0c */ /* 0x000fe6000bf23070 */
[----:B------:R-:W-:Y:S01]  /*25160*/  MUFU.EX2 R82, R221 ;  /* 0x000000dd00527308 */ /* 0x000fe20000000800 */
[----:B------:R-:W-:Y:S09]  /*25170*/  PRMT R79, R80, 0x7632, R79 ;  /* 0x00007632504f7816 */ /* 0x000ff2000000004f */
[----:B------:R-:W1:Y:S02]  /*25180*/  MUFU.EX2 R81, R223 ;  /* 0x000000df00517308 */ /* 0x000e640000000800 */
[----:B-1----:R-:W-:Y:S01]  /*25190*/  F2FP.BF16.F32.PACK_AB R163, R81, R82 ;  /* 0x0000005251a3723e */ /* 0x002fe200000010ff */
[----:B----4-:R-:W-:Y:S05]  /*251a0*/  @!P6 HFMA2.BF16_V2 R114, -RZ.H0_H0, RZ.H0_H0, -R83.H0_H0 ;  /* 0x200000ffff72e231 */ /* 0x010fea0000340953 */
[----:B------:R-:W-:Y:S01]  /*251b0*/  PRMT R91, R114, 0x7610, R91 ;  /* 0x00007610725b7816 */ /* 0x000fe2000000005b */
[----:B------:R1:W-:Y:S04]  /*251c0*/  @!P6 STL.S16 [R1+0x90], R114 ;  /* 0x000090720100e387 */ /* 0x0003e80000100600 */
[----:B------:R4:W4:Y:S01]  /*251d0*/  LDL.S16 R115, [R1+0x74] ;  /* 0x0000740001737983 */ /* 0x0009220000100600 */
[----:B-1----:R-:W-:Y:S02]  /*251e0*/  PRMT R114, R83, 0x5410, R84 ;  /* 0x0000541053727816 */ /* 0x002fe40000000054 */
[----:B------:R-:W-:Y:S01]  /*251f0*/  @!P6 PRMT R83, R91, 0x5410, RZ ;  /* 0x000054105b53e816 */ /* 0x000fe200000000ff */
[----:B--2---:R-:W-:Y:S01]  /*25200*/  @!P3 HFMA2.BF16_V2 R112, -RZ.H0_H0, RZ.H0_H0, -R84.H0_H0 ;  /* 0x200000ffff70b231 */ /* 0x004fe20000340954 */
[----:B------:R-:W-:Y:S01]  /*25210*/  ISETP.LE.U32.AND P6, PT, R98, UR13, PT ;  /* 0x0000000d62007c0c */ /* 0x000fe2000bfc3070 */
[--C-:B------:R-:W-:Y:S01]  /*25220*/  FADD.FTZ R91, R90, R92.reuse ;  /* 0x0000005c5a5b7221 */ /* 0x100fe20000010000 */
[C---:B------:R-:W-:Y:S01]  /*25230*/  F2FP.BF16.F32.PACK_AB R90, R77.reuse, R90 ;  /* 0x0000005a4d5a723e */ /* 0x040fe200000010ff */
[----:B------:R-:W-:Y:S01]  /*25240*/  STG.E.U16 desc[UR30][R150.64+0x20], R83 ;  /* 0x0000205396007986 */ /* 0x000fe2000c10151e */
[----:B------:R-:W-:Y:S01]  /*25250*/  PRMT R92, R112, 0x7610, R92 ;  /* 0x00007610705c7816 */ /* 0x000fe2000000005c */
[----:B------:R-:W-:Y:S01]  /*25260*/  FADD.FTZ R99, R77, R91 ;  /* 0x0000005b4d637221 */ /* 0x000fe20000010000 */
[----:B------:R-:W-:Y:S01]  /*25270*/  LOP3.LUT R77, R118, 0xff, RZ, 0xc0, !PT ;  /* 0x000000ff764d7812 */ /* 0x000fe200078ec0ff */
[----:B------:R1:W-:Y:S01]  /*25280*/  @!P3 STL.S16 [R1+0x8c], R112 ;  /* 0x00008c700100b387 */ /* 0x0003e20000100600 */
[----:B------:R-:W-:Y:S01]  /*25290*/  @!P3 PRMT R84, R92, 0x5410, RZ ;  /* 0x000054105c54b816 */ /* 0x000fe200000000ff */
[----:B-----5:R-:W-:Y:S01]  /*252a0*/  @!P5 HFMA2.BF16_V2 R113, -RZ.H0_H0, RZ.H0_H0, -R86.H0_H0 ;  /* 0x200000ffff71d231 */ /* 0x020fe20000340956 */
[----:B------:R-:W-:Y:S01]  /*252b0*/  ISETP.LE.U32.AND P3, PT, R77, UR13, PT ;  /* 0x0000000d4d007c0c */ /* 0x000fe2000bf63070 */
[----:B------:R2:W5:Y:S01]  /*252c0*/  LDL.S16 R111, [R1+0x94] ;  /* 0x00009400016f7983 */ /* 0x0005620000100600 */
[----:B------:R-:W-:Y:S01]  /*252d0*/  LOP3.LUT R91, R118, 0xffff, RZ, 0xc0, !PT ;  /* 0x0000ffff765b7812 */ /* 0x000fe200078ec0ff */
[----:B---3--:R-:W-:Y:S01]  /*252e0*/  @!P6 HFMA2.BF16_V2 R97, -RZ.H0_H0, RZ.H0_H0, -R85.H0_H0 ;  /* 0x200000ffff61e231 */ /* 0x008fe20000340955 */
[----:B------:R-:W-:Y:S01]  /*252f0*/  PRMT R116, R113, 0x7610, R116 ;  /* 0x0000761071747816 */ /* 0x000fe20000000074 */
[----:B------:R2:W3:Y:S01]  /*25300*/  LDL.S16 R110, [R1+0x98] ;  /* 0x00009800016e7983 */ /* 0x0004e20000100600 */
[----:B------:R-:W-:Y:S01]  /*25310*/  FADD.FTZ R77, R88, R93 ;  /* 0x0000005d584d7221 */ /* 0x000fe20000010000 */
[----:B------:R-:W-:Y:S01]  /*25320*/  F2FP.BF16.F32.PACK_AB R88, R89, R88 ;  /* 0x000000585958723e */ /* 0x000fe200000010ff */
[----:B------:R-:W-:Y:S01]  /*25330*/  MUFU.EX2 R93, R207 ;  /* 0x000000cf005d7308 */ /* 0x000fe20000000800 */
[----:B------:R-:W-:Y:S01]  /*25340*/  PRMT R98, R97, 0x7610, R98 ;  /* 0x0000761061627816 */ /* 0x000fe20000000062 */
[----:B------:R-:W-:Y:S08]  /*25350*/  STG.E.U16 desc[UR30][R150.64+0x22], R84 ;  /* 0x0000225496007986 */ /* 0x000ff0000c10151e */
[----:B------:R-:W2:Y:S01]  /*25360*/  MUFU.EX2 R92, R209 ;  /* 0x000000d1005c7308 */ /* 0x000ea20000000800 */
[----:B-1----:R1:W3:Y:S04]  /*25370*/  LDL.S16 R112, [R1+0x84] ;  /* 0x0000840001707983 */ /* 0x0022e80000100600 */
[----:B------:R1:W-:Y:S04]  /*25380*/  @!P5 STL.S16 [R1+0x80], R113 ;  /* 0x000080710100d387 */ /* 0x0003e80000100600 */
[----:B------:R1:W-:Y:S01]  /*25390*/  @!P6 STL.S16 [R1+0x7c], R97 ;  /* 0x00007c610100e387 */ /* 0x0003e20000100600 */
[----:B--2---:R-:W-:Y:S01]  /*253a0*/  FADD.FTZ R3, R92, R101 ;  /* 0x000000655c037221 */ /* 0x004fe20000010000 */
[----:B-1----:R-:W-:Y:S02]  /*253b0*/  PRMT R113, R86, 0x5410, R85 ;  /* 0x0000541056717816 */ /* 0x002fe40000000055 */
[----:B------:R-:W-:Y:S02]  /*253c0*/  @!P6 PRMT R85, R98, 0x5410, RZ ;  /* 0x000054106255e816 */ /* 0x000fe400000000ff */
[----:B------:R-:W-:Y:S01]  /*253d0*/  @!P5 PRMT R86, R116, 0x5410, RZ ;  /* 0x000054107456d816 */ /* 0x000fe200000000ff */
[----:B------:R2:W2:Y:S01]  /*253e0*/  LDL.S16 R98, [R1+0x9c] ;  /* 0x00009c0001627983 */ /* 0x0004a20000100600 */
[----:B------:R-:W-:Y:S01]  /*253f0*/  PRMT R116, R80, 0x5410, R79 ;  /* 0x0000541050747816 */ /* 0x000fe2000000004f */
[----:B------:R-:W-:Y:S01]  /*25400*/  FADD.FTZ R97, R89, R77 ;  /* 0x0000004d59617221 */ /* 0x000fe20000010000 */
[----:B------:R-:W-:Y:S01]  /*25410*/  SHF.R.U32.HI R77, RZ, 0x8, R91 ;  /* 0x00000008ff4d7819 */ /* 0x000fe2000001165b */
[----:B------:R-:W-:Y:S01]  /*25420*/  STG.E.U16 desc[UR30][R152.64+0x22], R85 ;  /* 0x0000225598007986 */ /* 0x000fe2000c10151e */
[----:B------:R-:W-:Y:S01]  /*25430*/  ISETP.LE.U32.AND P5, PT, R134, UR13, PT ;  /* 0x0000000d86007c0c */ /* 0x000fe2000bfa3070 */
[----:B------:R-:W1:Y:S01]  /*25440*/  MUFU.EX2 R89, R210 ;  /* 0x000000d200597308 */ /* 0x000e620000000800 */
[----:B------:R-:W-:Y:S01]  /*25450*/  LOP3.LUT R137, R77, 0xffff, RZ, 0xc0, !PT ;  /* 0x0000ffff4d897812 */ /* 0x000fe200078ec0ff */
[----:B------:R-:W-:Y:S01]  /*25460*/  STG.E.U16 desc[UR30][R152.64+0x20], R86 ;  /* 0x0000205698007986 */ /* 0x000fe2000c10151e */
[C---:B------:R-:W-:Y:S02]  /*25470*/  PRMT R77, R78.reuse, 0x7632, R77 ;  /* 0x000076324e4d7816 */ /* 0x040fe4000000004d */
[----:B-1----:R-:W-:Y:S01]  /*25480*/  F2FP.BF16.F32.PACK_AB R92, R89, R92 ;  /* 0x0000005c595c723e */ /* 0x002fe200000010ff */
[----:B----4-:R-:W-:Y:S05]  /*25490*/  @!P4 HFMA2.BF16_V2 R115, -RZ.H0_H0, RZ.H0_H0, -R80.H0_H0 ;  /* 0x200000ffff73c231 */ /* 0x010fea0000340950 */
[----:B------:R-:W-:Y:S01]  /*254a0*/  PRMT R91, R115, 0x7610, R91 ;  /* 0x00007610735b7816 */ /* 0x000fe2000000005b */
[----:B------:R1:W-:Y:S03]  /*254b0*/  @!P4 STL.S16 [R1+0x74], R115 ;  /* 0x000074730100c387 */ /* 0x0003e60000100600 */
[----:B------:R-:W-:Y:S02]  /*254c0*/  @!P4 PRMT R80, R91, 0x5410, RZ ;  /* 0x000054105b50c816 */ /* 0x000fe400000000ff */
[----:B------:R-:W-:Y:S01]  /*254d0*/  ISETP.LE.U32.AND P4, PT, R135, UR13, PT ;  /* 0x0000000d87007c0c */ /* 0x000fe2000bf83070 */
[----:B------:R-:W-:Y:S02]  /*254e0*/  MUFU.EX2 R91, R208 ;  /* 0x000000d0005b7308 */ /* 0x000fe40000000800 */
[----:B------:R-:W-:Y:S01]  /*254f0*/  STG.E.U16 desc[UR30][R156.64+0x1e], R80 ;  /* 0x00001e509c007986 */ /* 0x000fe2000c10151e */
[----:B-1----:R-:W-:Y:S01]  /*25500*/  PRMT R115, R78, 0x5410, R77 ;  /* 0x000054104e737816 */ /* 0x002fe2000000004d */
[----:B-----5:R-:W-:Y:S02]  /*25510*/  @!P1 HFMA2.BF16_V2 R111, -RZ.H0_H0, RZ.H0_H0, -R78.H0_H0 ;  /* 0x200000ffff6f9231 */ /* 0x020fe4000034094e */
[----:B---3--:R-:W-:Y:S03]  /*25520*/  @!P0 HFMA2.BF16_V2 R110, -RZ.H0_H0, RZ.H0_H0, -R77.H0_H0 ;  /* 0x200000ffff6e8231 */ /* 0x008fe6000034094d */
[----:B------:R-:W-:Y:S02]  /*25530*/  PRMT R0, R111, 0x7610, R0 ;  /* 0x000076106f007816 */ /* 0x000fe40000000000 */
[----:B------:R-:W-:Y:S02]  /*25540*/  PRMT R104, R110, 0x7610, R104 ;  /* 0x000076106e687816 */ /* 0x000fe40000000068 */
[----:B------:R-:W-:Y:S02]  /*25550*/  @!P1 PRMT R78, R0, 0x5410, RZ ;  /* 0x00005410004e9816 */ /* 0x000fe400000000ff */
[----:B------:R-:W-:Y:S01]  /*25560*/  @!P0 PRMT R77, R104, 0x5410, RZ ;  /* 0x00005410684d8816 */ /* 0x000fe200000000ff */
[----:B------:R-:W-:Y:S01]  /*25570*/  FADD.FTZ R104, R89, R3 ;  /* 0x0000000359687221 */ /* 0x000fe20000010000 */
[----:B------:R-:W-:Y:S01]  /*25580*/  LOP3.LUT R89, R233, UR42, RZ, 0x3c, !PT ;  /* 0x0000002ae9597c12 */ /* 0x000fe2000f8e3cff */
[----:B------:R-:W-:Y:S01]  /*25590*/  MUFU.EX2 R3, R204 ;  /* 0x000000cc00037308 */ /* 0x000fe20000000800 */
[----:B------:R-:W-:Y:S03]  /*255a0*/  SHF.R.U32.HI R0, RZ, 0x10, R120 ;  /* 0x00000010ff007819 */ /* 0x000fe60000011678 */
[----:B------:R-:W-:Y:S04]  /*255b0*/  IMAD.WIDE.U32 R126, R89, -0x326172a9, RZ ;  /* 0xcd9e8d57597e7825 */ /* 0x000fe800078e00ff */
[----:B------:R-:W-:Y:S01]  /*255c0*/  @!P2 HFMA2.BF16_V2 R112, -RZ.H0_H0, RZ.H0_H0, -R79.H0_H0 ;  /* 0x200000ffff70a231 */ /* 0x000fe2000034094f */
[----:B------:R-:W-:Y:S04]  /*255d0*/  LOP3.LUT R122, R127, UR27, R124, 0x96, !PT ;  /* 0x0000001b7f7a7c12 */ /* 0x000fe8000f8e967c */
[----:B------:R1:W-:Y:S01]  /*255e0*/  @!P2 STL.S16 [R1+0x84], R112 ;  /* 0x000084700100a387 */ /* 0x0003e20000100600 */
[----:B------:R-:W-:Y:S03]  /*255f0*/  PRMT R96, R112, 0x7610, R96 ;  /* 0x0000761070607816 */ /* 0x000fe60000000060 */
[----:B------:R3:W-:Y:S01]  /*25600*/  @!P1 STL.S16 [R1+0x94], R111 ;  /* 0x0000946f01009387 */ /* 0x0007e20000100600 */
[----:B------:R-:W-:Y:S01]  /*25610*/  @!P2 PRMT R79, R96, 0x5410, RZ ;  /* 0x00005410604fa816 */ /* 0x000fe200000000ff */
[----:B------:R-:W-:Y:S01]  /*25620*/  IMAD.WIDE.U32 R122, R122, -0x2daee0ad, RZ ;  /* 0xd2511f537a7a7825 */ /* 0x000fe200078e00ff */
[----:B------:R-:W-:Y:S01]  /*25630*/  ISETP.LE.U32.AND P1, PT, R137, UR13, PT ;  /* 0x0000000d89007c0c */ /* 0x000fe2000bf23070 */
[----:B------:R-:W-:Y:S01]  /*25640*/  @!P0 STL.S16 [R1+0x98], R110 ;  /* 0x0000986e01008387 */ /* 0x000fe20000100600 */
[----:B------:R-:W-:Y:S01]  /*25650*/  ISETP.LE.U32.AND P2, PT, R136, UR13, PT ;  /* 0x0000000d88007c0c */ /* 0x000fe2000bf43070 */
[----:B------:R-:W4:Y:S02]  /*25660*/  MUFU.EX2 R96, R205 ;  /* 0x000000cd00607308 */ /* 0x000f240000000800 */
[----:B------:R-:W-:Y:S04]  /*25670*/  STG.E.U16 desc[UR30][R156.64+0x20], R79 ;  /* 0x0000204f9c007986 */ /* 0x000fe8000c10151e */
[----:B------:R-:W-:Y:S04]  /*25680*/  STG.E.U16 desc[UR30][R154.64+0x20], R78 ;  /* 0x0000204e9a007986 */ /* 0x000fe8000c10151e */
[----:B------:R-:W-:Y:S01]  /*25690*/  STG.E.U16 desc[UR30][R154.64+0x22], R77 ;  /* 0x0000224d9a007986 */ /* 0x000fe2000c10151e */
[----:B-1----:R-:W-:Y:S02]  /*256a0*/  LOP3.LUT R112, R0, 0xff, RZ, 0xc0, !PT ;  /* 0x000000ff00707812 */ /* 0x002fe400078ec0ff */
[----:B------:R-:W-:Y:S01]  /*256b0*/  PRMT R0, R94, 0x7632, R0 ;  /* 0x000076325e007816 */ /* 0x000fe20000000000 */
[----:B----4-:R-:W-:Y:S01]  /*256c0*/  FADD.FTZ R89, R96, R99 ;  /* 0x0000006360597221 */ /* 0x010fe20000010000 */
[----:B------:R-:W-:Y:S01]  /*256d0*/  SHF.R.U32.HI R94, RZ, 0x18, R120 ;  /* 0x00000018ff5e7819 */ /* 0x000fe20000011678 */
[----:B--2---:R-:W-:Y:S01]  /*256e0*/  @!P3 HFMA2.BF16_V2 R98, -RZ.H0_H0, RZ.H0_H0, -R2.H0_H0 ;  /* 0x200000ffff62b231 */ /* 0x004fe20000340902 */
[C---:B------:R-:W-:Y:S01]  /*256f0*/  F2FP.BF16.F32.PACK_AB R96, R72.reuse, R96 ;  /* 0x000000604860723e */ /* 0x040fe200000010ff */
[----:B------:R-:W-:Y:S01]  /*25700*/  FADD.FTZ R132, R72, R89 ;  /* 0x0000005948847221 */ /* 0x000fe20000010000 */
[----:B------:R-:W-:Y:S01]  /*25710*/  ISETP.LE.U32.AND P0, PT, R94, UR13, PT ;  /* 0x0000000d5e007c0c */ /* 0x000fe2000bf03070 */
[----:B------:R-:W-:Y:S01]  /*25720*/  FADD.FTZ R94, R93, R100 ;  /* 0x000000645d5e7221 */ /* 0x000fe20000010000 */
[----:B------:R-:W-:Y:S01]  /*25730*/  PRMT R107, R98, 0x7610, R107 ;  /* 0x00007610626b7816 */ /* 0x000fe2000000006b */
[----:B------:R1:W-:Y:S01]  /*25740*/  @!P3 STL.S16 [R1+0x9c], R98 ;  /* 0x00009c620100b387 */ /* 0x0003e20000100600 */
[----:B------:R-:W-:Y:S01]  /*25750*/  LOP3.LUT R100, R123, UR39, R242, 0x96, !PT ;  /* 0x000000277b647c12 */ /* 0x000fe2000f8e96f2 */
[C---:B------:R-:W-:Y:S01]  /*25760*/  FADD.FTZ R131, R91.reuse, R94 ;  /* 0x0000005e5b837221 */ /* 0x040fe20000010000 */
[----:B------:R-:W-:Y:S01]  /*25770*/  F2FP.BF16.F32.PACK_AB R93, R91, R93 ;  /* 0x0000005d5b5d723e */ /* 0x000fe200000010ff */
[----:B------:R2:W4:Y:S01]  /*25780*/  LDL.S16 R193, [R1+0xd4] ;  /* 0x0000d40001c17983 */ /* 0x0005220000100600 */
[----:B---3--:R-:W-:Y:S01]  /*25790*/  PRMT R111, R2, 0x5410, R0 ;  /* 0x00005410026f7816 */ /* 0x008fe20000000000 */
[----:B------:R-:W-:Y:S01]  /*257a0*/  IMAD.WIDE.U32 R100, R100, -0x326172a9, RZ ;  /* 0xcd9e8d5764647825 */ /* 0x000fe200078e00ff */
[----:B------:R-:W-:Y:S01]  /*257b0*/  @!P3 PRMT R2, R107, 0x5410, RZ ;  /* 0x000054106b02b816 */ /* 0x000fe200000000ff */
[----:B------:R2:W3:Y:S01]  /*257c0*/  LDL.S16 R191, [R1+0xd0] ;  /* 0x0000d00001bf7983 */ /* 0x0004e20000100600 */
[----:B------:R-:W-:Y:S01]  /*257d0*/  ISETP.LE.U32.AND P6, PT, R112, UR13, PT ;  /* 0x0000000d70007c0c */ /* 0x000fe2000bfc3070 */
[----:B------:R-:W-:Y:S01]  /*257e0*/  MUFU.EX2 R107, R213 ;  /* 0x000000d5006b7308 */ /* 0x000fe20000000800 */
[----:B------:R-:W-:Y:S01]  /*257f0*/  LOP3.LUT R74, R101, UR38, R202, 0x96, !PT ;  /* 0x00000026654a7c12 */ /* 0x000fe2000f8e96ca */
[----:B------:R2:W5:Y:S04]  /*25800*/  LDL.S16 R149, [R1+0xe0] ;  /* 0x0000e00001957983 */ /* 0x0005680000100600 */
[----:B------:R-:W-:Y:S01]  /*25810*/  IMAD.WIDE.U32 R74, R74, -0x2daee0ad, RZ ;  /* 0xd2511f534a4a7825 */ /* 0x000fe200078e00ff */
[----:B------:R2:W2:Y:S04]  /*25820*/  LDL.S16 R145, [R1+0xd8] ;  /* 0x0000d80001917983 */ /* 0x0004a80000100600 */
[----:B------:R-:W-:Y:S01]  /*25830*/  STG.E.U16 desc[UR30][R150.64+0x30], R2 ;  /* 0x0000300296007986 */ /* 0x000fe2000c10151e */
[----:B-1----:R-:W1:Y:S02]  /*25840*/  MUFU.EX2 R98, R201 ;  /* 0x000000c900627308 */ /* 0x002e640000000800 */
[----:B-1----:R-:W-:Y:S01]  /*25850*/  FADD.FTZ R72, R98, R97 ;  /* 0x0000006162487221 */ /* 0x002fe20000010000 */
[C---:B------:R-:W-:Y:S01]  /*25860*/  F2FP.BF16.F32.PACK_AB R98, R3.reuse, R98 ;  /* 0x000000620362723e */ /* 0x040fe200000010ff */
[----:B------:R-:W-:Y:S02]  /*25870*/  IMAD.MOV.U32 R97, RZ, RZ, 0x7054 ;  /* 0x00007054ff617424 */ /* 0x000fe400078e00ff */
[----:B------:R-:W-:Y:S01]  /*25880*/  FADD.FTZ R130, R3, R72 ;  /* 0x0000004803827221 */ /* 0x000fe20000010000 */
[----:B------:R-:W-:Y:S03]  /*25890*/  LOP3.LUT R3, R203, UR40, R126, 0x96, !PT ;  /* 0x00000028cb037c12 */ /* 0x000fe6000f8e967e */
[----:B------:R-:W1:Y:S02]  /*258a0*/  MUFU.EX2 R72, R214 ;  /* 0x000000d600487308 */ /* 0x000e640000000800 */
[----:B------:R-:W-:Y:S08]  /*258b0*/  IMAD.WIDE.U32 R124, R3, -0x2daee0ad, RZ ;  /* 0xd2511f53037c7825 */ /* 0x000ff000078e00ff */
[----:B------:R-:W1:Y:S01]  /*258c0*/  MUFU.EX2 R3, R215 ;  /* 0x000000d700037308 */ /* 0x000e620000000800 */
[----:B------:R-:W-:Y:S02]  /*258d0*/  LOP3.LUT R122, R125, UR37, R122, 0x96, !PT ;  /* 0x000000257d7a7c12 */ /* 0x000fe4000f8e967a */
[----:B------:R-:W-:Y:S02]  /*258e0*/  LOP3.LUT R123, R75, UR33, R124, 0x96, !PT ;  /* 0x000000214b7b7c12 */ /* 0x000fe4000f8e967c */
[----:B------:R-:W-:Y:S01]  /*258f0*/  LOP3.LUT R75, R127, UR27, R138, 0x96, !PT ;  /* 0x0000001b7f4b7c12 */ /* 0x000fe2000f8e968a */
[----:B------:R-:W-:Y:S01]  /*25900*/  IMAD.WIDE.U32 R124, R122, -0x326172a9, RZ ;  /* 0xcd9e8d577a7c7825 */ /* 0x000fe200078e00ff */
[----:B------:R-:W-:Y:S01]  /*25910*/  SHF.R.U32.HI R138, RZ, 0x10, R118 ;  /* 0x00000010ff8a7819 */ /* 0x000fe20000011676 */
[----:B------:R-:W-:Y:S02]  /*25920*/  UIADD3 UR27, UR34, -0x4ab325aa, URZ ;  /* 0xb54cda56221b7890 */ /* 0x000fe4000fffe03f */
[----:B-1----:R-:W-:Y:S01]  /*25930*/  FADD.FTZ R76, R72, R104 ;  /* 0x00000068484c7221 */ /* 0x002fe20000010000 */
[----:B------:R-:W-:Y:S01]  /*25940*/  IMAD.WIDE.U32 R122, R123, -0x326172a9, RZ ;  /* 0xcd9e8d577b7a7825 */ /* 0x000fe200078e00ff */
[----:B------:R-:W-:Y:S01]  /*25950*/  LOP3.LUT R100, R125, UR36, R100, 0x96, !PT ;  /* 0x000000247d647c12 */ /* 0x000fe2000f8e9664 */
[----:B------:R-:W-:Y:S03]  /*25960*/  MUFU.EX2 R104, R222 ;  /* 0x000000de00687308 */ /* 0x000fe60000000800 */
[----:B------:R-:W-:Y:S01]  /*25970*/  LOP3.LUT R148, R123, UR32, R124, 0x96, !PT ;  /* 0x000000207b947c12 */ /* 0x000fe2000f8e967c */
[----:B------:R-:W-:Y:S01]  /*25980*/  IMAD.WIDE.U32 R194, R100, -0x2daee0ad, RZ ;  /* 0xd2511f5364c27825 */ /* 0x000fe200078e00ff */
[C---:B------:R-:W-:Y:S02]  /*25990*/  F2FP.BF16.F32.PACK_AB R100, R3.reuse, R72 ;  /* 0x000000480364723e */ /* 0x040fe400000010ff */
[----:B------:R-:W-:Y:S01]  /*259a0*/  LOP3.LUT R123, R118, 0xffff, RZ, 0xc0, !PT ;  /* 0x0000ffff767b7812 */ /* 0x000fe200078ec0ff */
[----:B------:R-:W-:Y:S01]  /*259b0*/  FADD.FTZ R110, R3, R76 ;  /* 0x0000004c036e7221 */ /* 0x000fe20000010000 */
[----:B------:R-:W-:Y:S01]  /*259c0*/  LOP3.LUT R101, R195, UR29, R74, 0x96, !PT ;  /* 0x0000001dc3657c12 */ /* 0x000fe2000f8e964a */
[----:B------:R-:W1:Y:S01]  /*259d0*/  MUFU.EX2 R76, R218 ;  /* 0x000000da004c7308 */ /* 0x000e620000000800 */
[----:B------:R-:W-:Y:S01]  /*259e0*/  LOP3.LUT R74, R229, UR40, R126, 0x96, !PT ;  /* 0x00000028e54a7c12 */ /* 0x000fe2000f8e967e */
[----:B------:R-:W-:Y:S04]  /*259f0*/  IMAD.WIDE.U32 R126, R75, -0x2daee0ad, RZ ;  /* 0xd2511f534b7e7825 */ /* 0x000fe800078e00ff */
[----:B------:R-:W-:Y:S01]  /*25a00*/  IMAD.WIDE.U32 R124, R74, -0x2daee0ad, RZ ;  /* 0xd2511f534a7c7825 */ /* 0x000fe200078e00ff */
[----:B------:R-:W-:Y:S03]  /*25a10*/  LOP3.LUT R3, R127, UR39, R244, 0x96, !PT ;  /* 0x000000277f037c12 */ /* 0x000fe6000f8e96f4 */
[----:B------:R-:W-:Y:S01]  /*25a20*/  MUFU.EX2 R195, R231 ;  /* 0x000000e700c37308 */ /* 0x000fe20000000800 */
[----:B------:R-:W-:Y:S01]  /*25a30*/  LOP3.LUT R74, R125, UR37, R126, 0x96, !PT ;  /* 0x000000257d4a7c12 */ /* 0x000fe2000f8e967e */
[----:B------:R-:W-:Y:S04]  /*25a40*/  IMAD.WIDE.U32 R126, R3, -0x326172a9, RZ ;  /* 0xcd9e8d57037e7825 */ /* 0x000fe800078e00ff */
[----:B------:R-:W-:Y:S01]  /*25a50*/  IMAD.WIDE.U32 R74, R74, -0x326172a9, RZ ;  /* 0xcd9e8d574a4a7825 */ /* 0x000fe200078e00ff */
[----:B------:R-:W-:Y:S04]  /*25a60*/  LOP3.LUT R72, R127, UR38, R228, 0x96, !PT ;  /* 0x000000267f487c12 */ /* 0x000fe8000f8e96e4 */
[----:B------:R-:W-:Y:S01]  /*25a70*/  LOP3.LUT R3, R75, UR36, R126, 0x96, !PT ;  /* 0x000000244b037c12 */ /* 0x000fe2000f8e967e */
[----:B------:R-:W-:Y:S01]  /*25a80*/  IMAD.WIDE.U32 R72, R72, -0x2daee0ad, RZ ;  /* 0xd2511f5348487825 */ /* 0x000fe200078e00ff */
[----:B------:R-:W1:Y:S03]  /*25a90*/  MUFU.EX2 R75, R220 ;  /* 0x000000dc004b7308 */ /* 0x000e660000000800 */
[----:B------:R-:W-:Y:S01]  /*25aa0*/  IMAD.WIDE.U32 R160, R3, -0x2daee0ad, RZ ;  /* 0xd2511f5303a07825 */ /* 0x000fe200078e00ff */
[----:B------:R-:W-:Y:S02]  /*25ab0*/  LOP3.LUT R124, R73, UR33, R124, 0x96, !PT ;  /* 0x00000021497c7c12 */ /* 0x000fe4000f8e967c */
[----:B------:R-:W-:Y:S02]  /*25ac0*/  LOP3.LUT R3, R141, UR27, R162, 0x96, !PT ;  /* 0x0000001b8d037c12 */ /* 0x000fe4000f8e96a2 */
[----:B------:R-:W-:Y:S01]  /*25ad0*/  LOP3.LUT R99, R161, UR29, R72, 0x96, !PT ;  /* 0x0000001da1637c12 */ /* 0x000fe2000f8e9648 */
[----:B------:R-:W-:Y:S01]  /*25ae0*/  IMAD.WIDE.U32 R124, R124, -0x326172a9, RZ ;  /* 0xcd9e8d577c7c7825 */ /* 0x000fe200078e00ff */
[----:B------:R-:W-:Y:S01]  /*25af0*/  LOP3.LUT R72, R3, 0xffff, RZ, 0xc0, !PT ;  /* 0x0000ffff03487812 */ /* 0x000fe200078ec0ff */
[----:B------:R-:W-:Y:S01]  /*25b00*/  UIADD3 UR29, UR35, 0x646e171e, URZ ;  /* 0x646e171e231d7890 */ /* 0x000fe2000fffe03f */
[--C-:B------:R-:W-:Y:S02]  /*25b10*/  SHF.R.U32.HI R73, RZ, 0x10, R3.reuse ;  /* 0x00000010ff497819 */ /* 0x100fe40000011603 */
[----:B------:R-:W-:Y:S01]  /*25b20*/  LOP3.LUT R158, R125, UR32, R74, 0x96, !PT ;  /* 0x000000207d9e7c12 */ /* 0x000fe2000f8e964a */
[----:B------:R-:W-:Y:S01]  /*25b30*/  IMAD.U32 R125, RZ, RZ, UR13 ;  /* 0x0000000dff7d7e24 */ /* 0x000fe2000f8e00ff */
[----:B------:R-:W-:Y:S02]  /*25b40*/  SHF.R.U32.HI R74, RZ, 0x8, R72 ;  /* 0x00000008ff4a7819 */ /* 0x000fe40000011648 */
[----:B------:R-:W-:Y:S02]  /*25b50*/  LOP3.LUT R89, R3, 0xff, RZ, 0xc0, !PT ;  /* 0x000000ff03597812 */ /* 0x000fe400078ec0ff */
[----:B------:R-:W-:Y:S02]  /*25b60*/  SHF.R.U32.HI R91, RZ, 0x18, R3 ;  /* 0x00000018ff5b7819 */ /* 0x000fe40000011603 */
[----:B------:R-:W-:Y:S02]  /*25b70*/  LOP3.LUT R72, R73, 0xff, RZ, 0xc0, !PT ;  /* 0x000000ff49487812 */ /* 0x000fe400078ec0ff */
[----:B------:R-:W-:Y:S02]  /*25b80*/  LOP3.LUT R3, R140, 0xffff, RZ, 0xc0, !PT ;  /* 0x0000ffff8c037812 */ /* 0x000fe400078ec0ff */
[----:B------:R-:W-:Y:S02]  /*25b90*/  PRMT R94, R72, 0x5410, R91 ;  /* 0x00005410485e7816 */ /* 0x000fe4000000005b */
[----:B------:R-:W-:Y:S02]  /*25ba0*/  LOP3.LUT R72, R140, 0xff, RZ, 0xc0, !PT ;  /* 0x000000ff8c487812 */ /* 0x000fe400078ec0ff */
[----:B------:R-:W-:Y:S02]  /*25bb0*/  SHF.R.U32.HI R3, RZ, 0x8, R3 ;  /* 0x00000008ff037819 */ /* 0x000fe40000011603 */
[----:B------:R-:W-:Y:S02]  /*25bc0*/  PRMT R125, R125, R97, UR13 ;  /* 0x0000000d7d7d7e16 */ /* 0x000fe40008000061 */
[----:B------:R-:W-:Y:S02]  /*25bd0*/  PRMT R143, R72, 0x5410, R3 ;  /* 0x00005410488f7816 */ /* 0x000fe40000000003 */
[--C-:B------:R-:W-:Y:S02]  /*25be0*/  SHF.R.U32.HI R3, RZ, 0x10, R140.reuse ;  /* 0x00000010ff037819 */ /* 0x100fe4000001168c */
[----:B------:R-:W-:Y:S02]  /*25bf0*/  SHF.R.U32.HI R140, RZ, 0x18, R140 ;  /* 0x00000018ff8c7819 */ /* 0x000fe4000001168c */
[----:B------:R-:W-:Y:S02]  /*25c00*/  LOP3.LUT R3, R3, 0xff, RZ, 0xc0, !PT ;  /* 0x000000ff03037812 */ /* 0x000fe400078ec0ff */
[----:B------:R-:W-:Y:S02]  /*25c10*/  PRMT R73, R89, 0x5410, R74 ;  /* 0x0000541059497816 */ /* 0x000fe4000000004a */
[----:B------:R-:W-:Y:S01]  /*25c20*/  PRMT R142, R3, 0x5410, R140 ;  /* 0x00005410038e7816 */ /* 0x000fe2000000008c */
[----:B-1----:R-:W-:Y:S01]  /*25c30*/  FADD.FTZ R3, R76, R131 ;  /* 0x000000834c037221 */ /* 0x002fe20000010000 */
[C---:B------:R-:W-:Y:S01]  /*25c40*/  F2FP.BF16.F32.PACK_AB R144, R75.reuse, R76 ;  /* 0x0000004c4b90723e */ /* 0x040fe200000010ff */
[----:B------:R-:W1:Y:S01]  /*25c50*/  MUFU.EX2 R89, R217 ;  /* 0x000000d900597308 */ /* 0x000e620000000800 */
[----:B------:R-:W-:Y:S01]  /*25c60*/  HSET2.LE.AND R72, R73, R125, PT ;  /* 0x0000007d49487233 */ /* 0x000fe20003803000 */
[--C-:B------:R-:W-:Y:S01]  /*25c70*/  FADD.FTZ R97, R75, R3.reuse ;  /* 0x000000034b617221 */ /* 0x100fe20000010000 */
[----:B------:R-:W-:Y:S01]  /*25c80*/  PRMT R3, R133, 0x7610, R3 ;  /* 0x0000761085037816 */ /* 0x000fe20000000003 */
[----:B------:R-:W-:Y:S01]  /*25c90*/  FADD.FTZ R75, R107, R130 ;  /* 0x000000826b4b7221 */ /* 0x000fe20000010000 */
[----:B------:R-:W-:Y:S02]  /*25ca0*/  LOP3.LUT R117, R119, UR29, R226, 0x96, !PT ;  /* 0x0000001d77757c12 */ /* 0x000fe4000f8e96e2 */
[----:B------:R-:W-:Y:S03]  /*25cb0*/  LOP3.LUT R72, R72, R87, RZ, 0xc0, !PT ;  /* 0x0000005748487212 */ /* 0x000fe600078ec0ff */
[----:B------:R-:W1:Y:S01]  /*25cc0*/  MUFU.EX2 R73, R216 ;  /* 0x000000d800497308 */ /* 0x000e620000000800 */
[----:B------:R-:W-:Y:S02]  /*25cd0*/  PRMT R87, R133, 0x7632, R87 ;  /* 0x0000763285577816 */ /* 0x000fe40000000057 */
[----:B------:R-:W-:Y:S01]  /*25ce0*/  LOP3.LUT R140, R118, 0xff, RZ, 0xc0, !PT ;  /* 0x000000ff768c7812 */ /* 0x000fe200078ec0ff */
[----:B------:R-:W-:Y:S01]  /*25cf0*/  IMAD.WIDE.U32 R118, R101, -0x326172a9, RZ ;  /* 0xcd9e8d5765767825 */ /* 0x000fe200078e00ff */
[----:B------:R-:W-:Y:S02]  /*25d00*/  PRMT R91, R88, 0x7632, R91 ;  /* 0x00007632585b7816 */ /* 0x000fe4000000005b */
[----:B------:R-:W-:Y:S03]  /*25d10*/  LOP3.LUT R133, R120, 0xff, RZ, 0xc0, !PT ;  /* 0x000000ff78857812 */ /* 0x000fe600078ec0ff */
[----:B------:R-:W1:Y:S01]  /*25d20*/  MUFU.EX2 R74, R219 ;  /* 0x000000db004a7308 */ /* 0x000e620000000800 */
[C---:B------:R-:W-:Y:S01]  /*25d30*/  LOP3.LUT R85, R118.reuse, 0xff, RZ, 0xc0, !PT ;  /* 0x000000ff76557812 */ /* 0x040fe200078ec0ff */
[----:B-1----:R-:W-:Y:S01]  /*25d40*/  FADD.FTZ R76, R89, R132 ;  /* 0x00000084594c7221 */ /* 0x002fe20000010000 */
[----:B------:R-:W-:Y:S02]  /*25d50*/  LOP3.LUT R80, R118, 0xff, RZ, 0xc0, !PT ;  /* 0x000000ff76507812 */ /* 0x000fe400078ec0ff */
[----:B------:R-:W-:Y:S02]  /*25d60*/  SHF.R.U32.HI R86, RZ, 0x10, R118 ;  /* 0x00000010ff567819 */ /* 0x000fe40000011676 */
[C---:B------:R-:W-:Y:S01]  /*25d70*/  F2FP.BF16.F32.PACK_AB R107, R73.reuse, R107 ;  /* 0x0000006b496b723e */ /* 0x040fe200000010ff */
[----:B------:R-:W-:Y:S01]  /*25d80*/  FADD.FTZ R197, R73, R75 ;  /* 0x0000004b49c57221 */ /* 0x000fe20000010000 */
[----:B------:R-:W-:Y:S04]  /*25d90*/  LOP3.LUT R73, R120, 0xffff, RZ, 0xc0, !PT ;  /* 0x0000ffff78497812 */ /* 0x000fe800078ec0ff */
[----:B------:R-:W-:Y:S02]  /*25da0*/  SHF.R.U32.HI R73, RZ, 0x8, R73 ;  /* 0x00000008ff497819 */ /* 0x000fe40000011649 */
[C---:B------:R-:W-:Y:S01]  /*25db0*/  F2FP.BF16.F32.PACK_AB R147, R74.reuse, R89 ;  /* 0x000000594a93723e */ /* 0x040fe200000010ff */
[----:B------:R-:W-:Y:S01]  /*25dc0*/  FADD.FTZ R198, R74, R76 ;  /* 0x0000004c4ac67221 */ /* 0x000fe20000010000 */
[----:B------:R-:W-:Y:S01]  /*25dd0*/  LOP3.LUT R73, R73, 0xffff, RZ, 0xc0, !PT ;  /* 0x0000ffff49497812 */ /* 0x000fe200078ec0ff */
[----:B------:R-:W1:Y:S01]  /*25de0*/  MUFU.EX2 R74, R224 ;  /* 0x000000e0004a7308 */ /* 0x000e620000000800 */
[----:B------:R-:W-:Y:S02]  /*25df0*/  LOP3.LUT R76, R119, UR26, R122, 0x96, !PT ;  /* 0x0000001a774c7c12 */ /* 0x000fe4000f8e967a */
[----:B------:R-:W-:Y:S02]  /*25e00*/  PRMT R89, R90, 0x7632, R89 ;  /* 0x000076325a597816 */ /* 0x000fe40000000059 */
[C---:B------:R-:W-:Y:S02]  /*25e10*/  LOP3.LUT R75, R76.reuse, 0xff, RZ, 0xc0, !PT ;  /* 0x000000ff4c4b7812 */ /* 0x040fe400078ec0ff */
[----:B------:R-:W-:Y:S02]  /*25e20*/  LOP3.LUT R83, R76, 0xffff, RZ, 0xc0, !PT ;  /* 0x0000ffff4c537812 */ /* 0x000fe400078ec0ff */
[--C-:B------:R-:W-:Y:S02]  /*25e30*/  SHF.R.U32.HI R84, RZ, 0x10, R76.reuse ;  /* 0x00000010ff547819 */ /* 0x100fe4000001164c */
[----:B------:R-:W-:Y:S02]  /*25e40*/  SHF.R.U32.HI R83, RZ, 0x8, R83 ;  /* 0x00000008ff537819 */ /* 0x000fe40000011653 */
[----:B------:R-:W-:Y:S01]  /*25e50*/  SHF.R.U32.HI R76, RZ, 0x18, R76 ;  /* 0x00000018ff4c7819 */ /* 0x000fe2000001164c */
[----:B----4-:R-:W-:Y:S02]  /*25e60*/  @!P1 HFMA2.BF16_V2 R193, -RZ.H0_H0, RZ.H0_H0, -R0.H0_H0 ;  /* 0x200000ffffc19231 */ /* 0x010fe40000340900 */
[----:B---3--:R-:W-:Y:S03]  /*25e70*/  @!P2 HFMA2.BF16_V2 R191, -RZ.H0_H0, RZ.H0_H0, -R3.H0_H0 ;  /* 0x200000ffffbfa231 */ /* 0x008fe60000340903 */
[----:B------:R-:W-:Y:S01]  /*25e80*/  PRMT R215, R193, 0x7610, R215 ;  /* 0x00007610c1d77816 */ /* 0x000fe200000000d7 */
[----:B------:R3:W-:Y:S01]  /*25e90*/  @!P1 STL.S16 [R1+0xd4], R193 ;  /* 0x0000d4c101009387 */ /* 0x0007e20000100600 */
[----:B------:R-:W-:Y:S01]  /*25ea0*/  ISETP.LE.U32.AND P1, PT, R73, UR13, PT ;  /* 0x0000000d49007c0c */ /* 0x000fe2000bf23070 */
[----:B-----5:R-:W-:Y:S01]  /*25eb0*/  @!P4 HFMA2.BF16_V2 R149, -RZ.H0_H0, RZ.H0_H0, -R87.H0_H0 ;  /* 0x200000ffff95c231 */ /* 0x020fe20000340957 */
[----:B------:R-:W-:Y:S01]  /*25ec0*/  HSET2.LE.AND R73, R94, R125, PT ;  /* 0x0000007d5e497233 */ /* 0x000fe20003803000 */
[----:B------:R-:W-:Y:S01]  /*25ed0*/  @!P2 STL.S16 [R1+0xd0], R191 ;  /* 0x0000d0bf0100a387 */ /* 0x000fe20000100600 */
[----:B------:R-:W-:Y:S02]  /*25ee0*/  ISETP.LE.U32.AND P2, PT, R76, UR13, PT ;  /* 0x0000000d4c007c0c */ /* 0x000fe4000bf43070 */
[----:B------:R-:W-:Y:S01]  /*25ef0*/  PRMT R94, R92, 0x7632, R94 ;  /* 0x000076325c5e7816 */ /* 0x000fe2000000005e */
[----:B------:R4:W5:Y:S01]  /*25f00*/  LDL.S16 R141, [R1+0xb8] ;  /* 0x0000b800018d7983 */ /* 0x0009620000100600 */
[----:B------:R-:W-:Y:S01]  /*25f10*/  LOP3.LUT R73, R73, R95, RZ, 0xc0, !PT ;  /* 0x0000005f49497212 */ /* 0x000fe200078ec0ff */
[----:B--2---:R-:W-:Y:S01]  /*25f20*/  @!P5 HFMA2.BF16_V2 R145, -RZ.H0_H0, RZ.H0_H0, -R90.H0_H0 ;  /* 0x200000ffff91d231 */ /* 0x004fe2000034095a */
[----:B------:R-:W-:Y:S01]  /*25f30*/  PRMT R210, R149, 0x7610, R210 ;  /* 0x0000761095d27816 */ /* 0x000fe200000000d2 */
[----:B------:R4:W2:Y:S01]  /*25f40*/  LDL.S16 R131, [R1+0xb4] ;  /* 0x0000b40001837983 */ /* 0x0008a20000100600 */
[----:B------:R-:W-:Y:S01]  /*25f50*/  PRMT R214, R191, 0x7610, R214 ;  /* 0x00007610bfd67816 */ /* 0x000fe200000000d6 */
[----:B------:R-:W-:Y:S01]  /*25f60*/  FADD.FTZ R95, R82, R97 ;  /* 0x00000061525f7221 */ /* 0x000fe20000010000 */
[----:B------:R-:W-:Y:S01]  /*25f70*/  LOP3.LUT R82, R84, 0xff, RZ, 0xc0, !PT ;  /* 0x000000ff54527812 */ /* 0x000fe200078ec0ff */
[----:B------:R4:W3:Y:S01]  /*25f80*/  LDL.S16 R127, [R1+0xb0] ;  /* 0x0000b000017f7983 */ /* 0x0008e20000100600 */
[----:B------:R-:W-:Y:S01]  /*25f90*/  LOP3.LUT R84, R83, 0xffff, RZ, 0xc0, !PT ;  /* 0x0000ffff53547812 */ /* 0x000fe200078ec0ff */
[--C-:B------:R-:W-:Y:S01]  /*25fa0*/  FADD.FTZ R200, R81, R95.reuse ;  /* 0x0000005f51c87221 */ /* 0x100fe20000010000 */
[----:B------:R-:W-:Y:S01]  /*25fb0*/  ISETP.LE.U32.AND P3, PT, R82, UR13, PT ;  /* 0x0000000d52007c0c */ /* 0x000fe2000bf63070 */
[----:B------:R4:W4:Y:S01]  /*25fc0*/  LDL.S16 R126, [R1+0xbc] ;  /* 0x0000bc00017e7983 */ /* 0x0009220000100600 */
[----:B------:R-:W-:Y:S02]  /*25fd0*/  @P1 LOP3.LUT R211, R211, 0x1000, RZ, 0xfc, !PT ;  /* 0x00001000d3d31812 */ /* 0x000fe400078efcff */
[----:B------:R-:W-:Y:S01]  /*25fe0*/  PRMT R95, R93, 0x7632, R95 ;  /* 0x000076325d5f7816 */ /* 0x000fe2000000005f */
[----:B------:R-:W-:Y:S01]  /*25ff0*/  @!P4 STL.S16 [R1+0xe0], R149 ;  /* 0x0000e0950100c387 */ /* 0x000fe20000100600 */
[----:B------:R-:W-:Y:S02]  /*26000*/  ISETP.LE.U32.AND P4, PT, R84, UR13, PT ;  /* 0x0000000d54007c0c */ /* 0x000fe4000bf83070 */
[----:B------:R-:W-:Y:S01]  /*26010*/  LOP3.LUT R211, R211, 0xffffdfff, RZ, 0xc0, !PT ;  /* 0xffffdfffd3d37812 */ /* 0x000fe200078ec0ff */
[----:B------:R-:W-:Y:S01]  /*26020*/  @!P5 STL.S16 [R1+0xd8], R145 ;  /* 0x0000d8910100d387 */ /* 0x000fe20000100600 */
[----:B------:R-:W-:Y:S01]  /*26030*/  ISETP.LE.U32.AND P5, PT, R75, UR13, PT ;  /* 0x0000000d4b007c0c */ /* 0x000fe2000bfa3070 */
[----:B------:R-:W-:Y:S01]  /*26040*/  FADD.FTZ R75, R104, R110 ;  /* 0x0000006e684b7221 */ /* 0x000fe20000010000 */
[C---:B-1----:R-:W-:Y:S02]  /*26050*/  F2FP.BF16.F32.PACK_AB R104, R74.reuse, R104 ;  /* 0x000000684a68723e */ /* 0x042fe400000010ff */
[----:B------:R-:W-:Y:S01]  /*26060*/  @P0 LOP3.LUT R211, R211, 0x2000, RZ, 0xfc, !PT ;  /* 0x00002000d3d30812 */ /* 0x000fe200078efcff */
[----:B------:R-:W-:Y:S01]  /*26070*/  FADD.FTZ R201, R74, R75 ;  /* 0x0000004b4ac97221 */ /* 0x000fe20000010000 */
[----:B------:R-:W-:Y:S01]  /*26080*/  PRMT R97, R96, 0x7632, R97 ;  /* 0x0000763260617816 */ /* 0x000fe20000000061 */
[----:B------:R-:W-:Y:S01]  /*26090*/  IMAD.WIDE.U32 R74, R99, -0x326172a9, RZ ;  /* 0xcd9e8d57634a7825 */ /* 0x000fe200078e00ff */
[----:B------:R-:W-:Y:S02]  /*260a0*/  PRMT R99, R98, 0x7632, R99 ;  /* 0x0000763262637816 */ /* 0x000fe40000000063 */
[----:B------:R-:W-:Y:S02]  /*260b0*/  PRMT R209, R145, 0x7610, R209 ;  /* 0x0000761091d17816 */ /* 0x000fe400000000d1 */
[----:B------:R-:W-:Y:S02]  /*260c0*/  LOP3.LUT R81, R75, UR26, R124, 0x96, !PT ;  /* 0x0000001a4b517c12 */ /* 0x000fe4000f8e967c */
[----:B------:R-:W-:Y:S02]  /*260d0*/  LOP3.LUT R78, R74, 0xffff, RZ, 0xc0, !PT ;  /* 0x0000ffff4a4e7812 */ /* 0x000fe400078ec0ff */
[C---:B------:R-:W-:Y:S02]  /*260e0*/  LOP3.LUT R76, R81.reuse, 0xffff, RZ, 0xc0, !PT ;  /* 0x0000ffff514c7812 */ /* 0x040fe400078ec0ff */
[----:B------:R-:W-:Y:S02]  /*260f0*/  LOP3.LUT R83, R81, 0xff, RZ, 0xc0, !PT ;  /* 0x000000ff51537812 */ /* 0x000fe400078ec0ff */
[----:B------:R-:W-:Y:S02]  /*26100*/  SHF.R.U32.HI R76, RZ, 0x8, R76 ;  /* 0x00000008ff4c7819 */ /* 0x000fe4000001164c */
[--C-:B------:R-:W-:Y:S02]  /*26110*/  SHF.R.U32.HI R82, RZ, 0x10, R81.reuse ;  /* 0x00000010ff527819 */ /* 0x100fe40000011651 */
[----:B------:R-:W-:Y:S02]  /*26120*/  LOP3.LUT R76, R76, 0xffff, RZ, 0xc0, !PT ;  /* 0x0000ffff4c4c7812 */ /* 0x000fe400078ec0ff */
[----:B------:R-:W-:Y:S02]  /*26130*/  LOP3.LUT R82, R82, 0xff, RZ, 0xc0, !PT ;  /* 0x000000ff52527812 */ /* 0x000fe400078ec0ff */
[----:B------:R-:W-:Y:S02]  /*26140*/  SHF.R.U32.HI R81, RZ, 0x18, R81 ;  /* 0x00000018ff517819 */ /* 0x000fe40000011651 */
[----:B------:R-:W-:Y:S02]  /*26150*/  SHF.R.U32.HI R77, RZ, 0x10, R74 ;  /* 0x00000010ff4d7819 */ /* 0x000fe4000001164a */
[----:B------:R-:W-:Y:S01]  /*26160*/  LOP3.LUT R162, R74, 0xff, RZ, 0xc0, !PT ;  /* 0x000000ff4aa27812 */ /* 0x000fe200078ec0ff */
[----:B-----5:R-:W-:Y:S02]  /*26170*/  @!P1 HFMA2.BF16_V2 R141, -RZ.H0_H0, RZ.H0_H0, -R89.H0_H0 ;  /* 0x200000ffff8d9231 */ /* 0x020fe40000340959 */
[----:B--2---:R-:W-:Y:S03]  /*26180*/  @!P6 HFMA2.BF16_V2 R131, -RZ.H0_H0, RZ.H0_H0, -R88.H0_H0 ;  /* 0x200000ffff83e231 */ /* 0x004fe60000340958 */
[----:B------:R-:W-:Y:S01]  /*26190*/  PRMT R208, R141, 0x7610, R208 ;  /* 0x000076108dd07816 */ /* 0x000fe200000000d0 */
[----:B------:R-:W-:Y:S01]  /*261a0*/  @!P1 STL.S16 [R1+0xb8], R141 ;  /* 0x0000b88d01009387 */ /* 0x000fe20000100600 */
[----:B------:R-:W-:Y:S01]  /*261b0*/  ISETP.LE.U32.AND P1, PT, R83, UR13, PT ;  /* 0x0000000d53007c0c */ /* 0x000fe2000bf23070 */
[----:B---3--:R-:W-:Y:S01]  /*261c0*/  @!P0 HFMA2.BF16_V2 R127, -RZ.H0_H0, RZ.H0_H0, -R91.H0_H0 ;  /* 0x200000ffff7f8231 */ /* 0x008fe2000034095b */
[----:B------:R-:W-:Y:S01]  /*261d0*/  PRMT R207, R131, 0x7610, R207 ;  /* 0x0000761083cf7816 */ /* 0x000fe200000000cf */
[----:B------:R1:W-:Y:S01]  /*261e0*/  @!P6 STL.S16 [R1+0xb4], R131 ;  /* 0x0000b4830100e387 */ /* 0x0003e20000100600 */
[----:B------:R-:W-:Y:S01]  /*261f0*/  ISETP.LE.U32.AND P6, PT, R76, UR13, PT ;  /* 0x0000000d4c007c0c */ /* 0x000fe2000bfc3070 */
[----:B----4-:R-:W-:Y:S01]  /*26200*/  @!P5 HFMA2.BF16_V2 R126, -RZ.H0_H0, RZ.H0_H0, -R92.H0_H0 ;  /* 0x200000ffff7ed231 */ /* 0x010fe2000034095c */
[----:B------:R-:W-:Y:S01]  /*26210*/  PRMT R206, R127, 0x7610, R206 ;  /* 0x000076107fce7816 */ /* 0x000fe200000000ce */
[----:B------:R2:W-:Y:S01]  /*26220*/  @!P0 STL.S16 [R1+0xb0], R127 ;  /* 0x0000b07f01008387 */ /* 0x0005e20000100600 */
[----:B------:R-:W-:Y:S02]  /*26230*/  ISETP.LE.U32.AND P0, PT, R82, UR13, PT ;  /* 0x0000000d52007c0c */ /* 0x000fe4000bf03070 */
[----:B------:R-:W-:Y:S01]  /*26240*/  PRMT R205, R126, 0x7610, R205 ;  /* 0x000076107ecd7816 */ /* 0x000fe200000000cd */
[----:B------:R3:W-:Y:S01]  /*26250*/  @!P5 STL.S16 [R1+0xbc], R126 ;  /* 0x0000bc7e0100d387 */ /* 0x0007e20000100600 */
[----:B------:R-:W-:Y:S03]  /*26260*/  LOP3.LUT R76, R118, 0xffff, RZ, 0xc0, !PT ;  /* 0x0000ffff764c7812 */ /* 0x000fe600078ec0ff */
[----:B------:R4:W5:Y:S01]  /*26270*/  LDL.S16 R132, [R1+0xcc] ;  /* 0x0000cc0001847983 */ /* 0x0009620000100600 */
[----:B------:R-:W-:Y:S02]  /*26280*/  SHF.R.U32.HI R84, RZ, 0x8, R76 ;  /* 0x00000008ff547819 */ /* 0x000fe4000001164c */
[----:B------:R-:W-:Y:S01]  /*26290*/  LOP3.LUT R76, R129, UR27, R146, 0x96, !PT ;  /* 0x0000001b814c7c12 */ /* 0x000fe2000f8e9692 */
[----:B------:R4:W4:Y:S01]  /*262a0*/  LDL.S16 R130, [R1+0xc4] ;  /* 0x0000c40001827983 */ /* 0x0009220000100600 */
[----:B------:R-:W-:Y:S02]  /*262b0*/  PRMT R193, R85, 0x5410, R84 ;  /* 0x0000541055c17816 */ /* 0x000fe40000000054 */
[C---:B------:R-:W-:Y:S01]  /*262c0*/  LOP3.LUT R84, R76.reuse, 0xffff, RZ, 0xc0, !PT ;  /* 0x0000ffff4c547812 */ /* 0x040fe200078ec0ff */
[----:B------:R4:W4:Y:S01]  /*262d0*/  LDL.S16 R101, [R1+0xa8] ;  /* 0x0000a80001657983 */ /* 0x0009220000100600 */
[----:B------:R-:W-:Y:S02]  /*262e0*/  LOP3.LUT R85, R76, 0xff, RZ, 0xc0, !PT ;  /* 0x000000ff4c557812 */ /* 0x000fe400078ec0ff */
[----:B------:R-:W-:Y:S02]  /*262f0*/  SHF.R.U32.HI R84, RZ, 0x8, R84 ;  /* 0x00000008ff547819 */ /* 0x000fe40000011654 */
[----:B------:R-:W-:Y:S01]  /*26300*/  LOP3.LUT R146, R74, 0xffff, RZ, 0xc0, !PT ;  /* 0x0000ffff4a927812 */ /* 0x000fe200078ec0ff */
[----:B-1----:R1:W4:Y:S01]  /*26310*/  LDL.S16 R131, [R1+0xc8] ;  /* 0x0000c80001837983 */ /* 0x0023220000100600 */
[----:B------:R-:W-:Y:S03]  /*26320*/  SHF.R.U32.HI R141, RZ, 0x18, R118 ;  /* 0x00000018ff8d7819 */ /* 0x000fe60000011676 */
[----:B--2---:R1:W2:Y:S04]  /*26330*/  LDL.S16 R127, [R1+0xc0] ;  /* 0x0000c000017f7983 */ /* 0x0042a80000100600 */
[----:B---3--:R1:W3:Y:S01]  /*26340*/  LDL.S16 R126, [R1+0xac] ;  /* 0x0000ac00017e7983 */ /* 0x0082e20000100600 */
[----:B-----5:R-:W-:Y:S02]  /*26350*/  @!P4 HFMA2.BF16_V2 R132, -RZ.H0_H0, RZ.H0_H0, -R94.H0_H0 ;  /* 0x200000ffff84c231 */ /* 0x020fe4000034095e */
[----:B----4-:R-:W-:Y:S03]  /*26360*/  @!P2 HFMA2.BF16_V2 R130, -RZ.H0_H0, RZ.H0_H0, -R95.H0_H0 ;  /* 0x200000ffff82a231 */ /* 0x010fe6000034095f */
[----:B------:R-:W-:Y:S01]  /*26370*/  PRMT R204, R132, 0x7610, R204 ;  /* 0x0000761084cc7816 */ /* 0x000fe200000000cc */
[----:B------:R4:W-:Y:S01]  /*26380*/  @!P4 STL.S16 [R1+0xcc], R132 ;  /* 0x0000cc840100c387 */ /* 0x0009e20000100600 */
[----:B------:R-:W-:Y:S01]  /*26390*/  @!P0 HFMA2.BF16_V2 R101, -RZ.H0_H0, RZ.H0_H0, -R98.H0_H0 ;  /* 0x200000ffff658231 */ /* 0x000fe20000340962 */
[----:B------:R-:W-:Y:S04]  /*263a0*/  PRMT R202, R130, 0x7610, R202 ;  /* 0x0000761082ca7816 */ /* 0x000fe800000000ca */
[----:B------:R-:W-:Y:S01]  /*263b0*/  PRMT R159, R101, 0x7610, R159 ;  /* 0x00007610659f7816 */ /* 0x000fe2000000009f */
[----:B------:R-:W-:Y:S02]  /*263c0*/  @!P3 HFMA2.BF16_V2 R131, -RZ.H0_H0, RZ.H0_H0, -R93.H0_H0 ;  /* 0x200000ffff83b231 */ /* 0x000fe4000034095d */
[----:B--2---:R-:W-:Y:S03]  /*263d0*/  @!P1 HFMA2.BF16_V2 R127, -RZ.H0_H0, RZ.H0_H0, -R96.H0_H0 ;  /* 0x200000ffff7f9231 */ /* 0x004fe60000340960 */
[----:B------:R-:W-:Y:S01]  /*263e0*/  PRMT R203, R131, 0x7610, R203 ;  /* 0x0000761083cb7816 */ /* 0x000fe200000000cb */
[----:B------:R-:W-:Y:S01]  /*263f0*/  @!P3 STL.S16 [R1+0xc8], R131 ;  /* 0x0000c8830100b387 */ /* 0x000fe20000100600 */
[----:B---3--:R-:W-:Y:S01]  /*26400*/  @!P6 HFMA2.BF16_V2 R126, -RZ.H0_H0, RZ.H0_H0, -R97.H0_H0 ;  /* 0x200000ffff7ee231 */ /* 0x008fe20000340961 */
[----:B------:R-:W-:Y:S02]  /*26410*/  PRMT R199, R127, 0x7610, R199 ;  /* 0x000076107fc77816 */ /* 0x000fe400000000c7 */
[----:B------:R2:W-:Y:S02]  /*26420*/  @!P2 STL.S16 [R1+0xc4], R130 ;  /* 0x0000c4820100a387 */ /* 0x0005e40000100600 */
[----:B------:R-:W-:Y:S02]  /*26430*/  PRMT R196, R126, 0x7610, R196 ;  /* 0x000076107ec47816 */ /* 0x000fe400000000c4 */
[----:B------:R3:W-:Y:S01]  /*26440*/  @!P1 STL.S16 [R1+0xc0], R127 ;  /* 0x0000c07f01009387 */ /* 0x0007e20000100600 */
[----:B------:R-:W-:Y:S02]  /*26450*/  ISETP.LE.U32.AND P1, PT, R137, UR13, PT ;  /* 0x0000000d89007c0c */ /* 0x000fe4000bf23070 */
[----:B----4-:R-:W-:Y:S01]  /*26460*/  SHF.R.U32.HI R132, RZ, 0x18, R120 ;  /* 0x00000018ff847819 */ /* 0x010fe20000011678 */
[----:B------:R4:W-:Y:S04]  /*26470*/  @!P6 STL.S16 [R1+0xac], R126 ;  /* 0x0000ac7e0100e387 */ /* 0x0009e80000100600 */
[----:B------:R5:W-:Y:S01]  /*26480*/  @!P0 STL.S16 [R1+0xa8], R101 ;  /* 0x0000a86501008387 */ /* 0x000be20000100600 */
[----:B------:R-:W-:Y:S03]  /*26490*/  ISETP.LE.U32.AND P0, PT, R81, UR13, PT ;  /* 0x0000000d51007c0c */ /* 0x000fe6000bf03070 */
[----:B------:R1:W5:Y:S02]  /*264a0*/  LDL.S16 R161, [R1+0xa0] ;  /* 0x0000a00001a17983 */ /* 0x0003640000100600 */
[----:B------:R-:W-:Y:S02]  /*264b0*/  @!P1 PRMT R0, R215, 0x5410, RZ ;  /* 0x00005410d7009816 */ /* 0x000fe400000000ff */
[----:B------:R-:W-:Y:S01]  /*264c0*/  ISETP.LE.U32.AND P1, PT, R136, UR13, PT ;  /* 0x0000000d88007c0c */ /* 0x000fe2000bf23070 */
[----:B------:R1:W5:Y:S01]  /*264d0*/  LDL.S16 R149, [R1+0xa4] ;  /* 0x0000a40001957983 */ /* 0x0003620000100600 */
[----:B--2---:R-:W-:Y:S03]  /*264e0*/  LOP3.LUT R130, R119, UR27, R122, 0x96, !PT ;  /* 0x0000001b77827c12 */ /* 0x004fe6000f8e967a */
[----:B------:R1:W2:Y:S01]  /*264f0*/  LDL.S16 R110, [R1+0xdc] ;  /* 0x0000dc00016e7983 */ /* 0x0002a20000100600 */
[----:B---3--:R-:W-:Y:S03]  /*26500*/  LOP3.LUT R127, R121, UR29, R212, 0x96, !PT ;  /* 0x0000001d797f7c12 */ /* 0x008fe6000f8e96d4 */
[----:B------:R3:W-:Y:S01]  /*26510*/  STG.E.U16 desc[UR30][R150.64+0x32], R0 ;  /* 0x0000320096007986 */ /* 0x0007e2000c10151e */
[----:B----4-:R-:W-:Y:S02]  /*26520*/  PRMT R126, R85, 0x5410, R84 ;  /* 0x00005410557e7816 */ /* 0x010fe40000000054 */
[--C-:B------:R-:W-:Y:S02]  /*26530*/  SHF.R.U32.HI R85, RZ, 0x10, R76.reuse ;  /* 0x00000010ff557819 */ /* 0x100fe4000001164c */
[----:B------:R-:W-:Y:S02]  /*26540*/  SHF.R.U32.HI R84, RZ, 0x18, R76 ;  /* 0x00000018ff547819 */ /* 0x000fe4000001164c */
[----:B------:R-:W-:Y:S02]  /*26550*/  LOP3.LUT R76, R85, 0xff, RZ, 0xc0, !PT ;  /* 0x000000ff554c7812 */ /* 0x000fe400078ec0ff */
[----:B-----5:R-:W-:Y:S02]  /*26560*/  LOP3.LUT R101, R118, 0xffff, RZ, 0xc0, !PT ;  /* 0x0000ffff76657812 */ /* 0x020fe400078ec0ff */
[----:B------:R-:W-:Y:S02]  /*26570*/  PRMT R85, R76, 0x5410, R84 ;  /* 0x000054104c557816 */ /* 0x000fe40000000054 */
[C---:B------:R-:W-:Y:S02]  /*26580*/  LOP3.LUT R76, R128.reuse, 0xffff, RZ, 0xc0, !PT ;  /* 0x0000ffff804c7812 */ /* 0x040fe400078ec0ff */
[----:B------:R-:W-:Y:S02]  /*26590*/  LOP3.LUT R84, R128, 0xff, RZ, 0xc0, !PT ;  /* 0x000000ff80547812 */ /* 0x000fe400078ec0ff */
[----:B------:R-:W-:Y:S02]  /*265a0*/  SHF.R.U32.HI R76, RZ, 0x8, R76 ;  /* 0x00000008ff4c7819 */ /* 0x000fe4000001164c */
[----:B------:R-:W-:Y:S02]  /*265b0*/  LOP3.LUT R129, R75, UR27, R124, 0x96, !PT ;  /* 0x0000001b4b817c12 */ /* 0x000fe4000f8e967c */
[----:B------:R-:W-:Y:S02]  /*265c0*/  PRMT R131, R84, 0x5410, R76 ;  /* 0x0000541054837816 */ /* 0x000fe4000000004c */
[--C-:B------:R-:W-:Y:S02]  /*265d0*/  SHF.R.U32.HI R76, RZ, 0x10, R128.reuse ;  /* 0x00000010ff4c7819 */ /* 0x100fe40000011680 */
[----:B------:R-:W-:Y:S02]  /*265e0*/  SHF.R.U32.HI R128, RZ, 0x18, R128 ;  /* 0x00000018ff807819 */ /* 0x000fe40000011680 */
[----:B------:R-:W-:Y:S02]  /*265f0*/  LOP3.LUT R76, R76, 0xff, RZ, 0xc0, !PT ;  /* 0x000000ff4c4c7812 */ /* 0x000fe400078ec0ff */
[----:B------:R-:W-:Y:S02]  /*26600*/  SHF.R.U32.HI R119, RZ, 0x10, R118 ;  /* 0x00000010ff777819 */ /* 0x000fe40000011676 */
[----:B------:R-:W-:Y:S02]  /*26610*/  PRMT R128, R76, 0x5410, R128 ;  /* 0x000054104c807816 */ /* 0x000fe40000000080 */
[----:B------:R-:W-:Y:S02]  /*26620*/  LOP3.LUT R76, R138, 0xff, RZ, 0xc0, !PT ;  /* 0x000000ff8a4c7812 */ /* 0x000fe400078ec0ff */
[----:B------:R-:W-:Y:S02]  /*26630*/  SHF.R.U32.HI R118, RZ, 0x18, R118 ;  /* 0x00000018ff767819 */ /* 0x000fe40000011676 */
[----:B------:R-:W-:Y:S02]  /*26640*/  PRMT R145, R76, 0x5410, R139 ;  /* 0x000054104c917816 */ /* 0x000fe4000000008b */
[--C-:B------:R-:W-:Y:S02]  /*26650*/  SHF.R.U32.HI R76, RZ, 0x8, R101.reuse ;  /* 0x00000008ff4c7819 */ /* 0x100fe40000011665 */
[----:B------:R-:W-:Y:S02]  /*26660*/  PRMT R101, R100, 0x7632, R101 ;  /* 0x0000763264657816 */ /* 0x000fe40000000065 */
[----:B------:R-:W-:Y:S02]  /*26670*/  LOP3.LUT R75, R76, 0xffff, RZ, 0xc0, !PT ;  /* 0x0000ffff4c4b7812 */ /* 0x000fe400078ec0ff */
[----:B------:R-:W-:Y:S02]  /*26680*/  LOP3.LUT R84, R86, 0xff, RZ, 0xc0, !PT ;  /* 0x000000ff56547812 */ /* 0x000fe400078ec0ff */
[----:B------:R-:W-:Y:S02]  /*26690*/  LOP3.LUT R86, R120, 0xffff, RZ, 0xc0, !PT ;  /* 0x0000ffff78567812 */ /* 0x000fe400078ec0ff */
[----:B------:R-:W-:Y:S02]  /*266a0*/  PRMT R191, R84, 0x5410, R118 ;  /* 0x0000541054bf7816 */ /* 0x000fe40000000076 */
[----:B------:R-:W-:Y:S02]  /*266b0*/  SHF.R.U32.HI R118, RZ, 0x10, R120 ;  /* 0x00000010ff767819 */ /* 0x000fe40000011678 */
[----:B------:R-:W-:Y:S02]  /*266c0*/  PRMT R120, R92, 0x5410, R94 ;  /* 0x000054105c787816 */ /* 0x000fe4000000005e */
[----:B------:R-:W-:Y:S02]  /*266d0*/  @!P5 PRMT R92, R205, 0x5410, RZ ;  /* 0x00005410cd5cd816 */ /* 0x000fe400000000ff */
[----:B------:R-:W-:Y:S02]  /*266e0*/  ISETP.LE.U32.AND P5, PT, R82, UR13, PT ;  /* 0x0000000d52007c0c */ /* 0x000fe4000bfa3070 */
[----:B------:R-:W-:Y:S02]  /*266f0*/  PRMT R124, R98, 0x5410, R99 ;  /* 0x00005410627c7816 */ /* 0x000fe40000000063 */
[----:B------:R-:W-:Y:S02]  /*26700*/  SHF.R.U32.HI R84, RZ, 0x8, R123 ;  /* 0x00000008ff547819 */ /* 0x000fe4000001167b */
[----:B------:R-:W-:Y:S02]  /*26710*/  LOP3.LUT R138, R74, 0xff, RZ, 0xc0, !PT ;  /* 0x000000ff4a8a7812 */ /* 0x000fe400078ec0ff */
[----:B------:R-:W-:Y:S02]  /*26720*/  PRMT R140, R140, 0x5410, R84 ;  /* 0x000054108c8c7816 */ /* 0x000fe40000000054 */
[----:B------:R-:W-:Y:S02]  /*26730*/  SHF.R.U32.HI R139, RZ, 0x18, R74 ;  /* 0x00000018ff8b7819 */ /* 0x000fe4000001164a */
[----:B---3--:R-:W-:Y:S02]  /*26740*/  LOP3.LUT R0, R119, 0xff, RZ, 0xc0, !PT ;  /* 0x000000ff77007812 */ /* 0x008fe400078ec0ff */
[----:B------:R-:W-:Y:S02]  /*26750*/  @!P5 PRMT R98, R159, 0x5410, RZ ;  /* 0x000054109f62d816 */ /* 0x000fe400000000ff */
[----:B------:R-:W-:Y:S02]  /*26760*/  PRMT R121, R93, 0x5410, R95 ;  /* 0x000054105d797816 */ /* 0x000fe4000000005f */
[----:B------:R-:W-:Y:S02]  /*26770*/  PRMT R123, R96, 0x5410, R97 ;  /* 0x00005410607b7816 */ /* 0x000fe40000000061 */
[----:B------:R-:W-:Y:S02]  /*26780*/  @!P2 PRMT R95, R202, 0x5410, RZ ;  /* 0x00005410ca5fa816 */ /* 0x000fe400000000ff */
[----:B------:R-:W-:Y:S02]  /*26790*/  ISETP.LE.U32.AND P2, PT, R0, UR13, PT ;  /* 0x0000000d00007c0c */ /* 0x000fe4000bf43070 */
[----:B------:R-:W-:Y:S02]  /*267a0*/  LOP3.LUT R0, R77, 0xff, RZ, 0xc0, !PT ;  /* 0x000000ff4d007812 */ /* 0x000fe400078ec0ff */
[----:B------:R-:W-:Y:S02]  /*267b0*/  ISETP.LE.U32.AND P5, PT, R75, UR13, PT ;  /* 0x0000000d4b007c0c */ /* 0x000fe4000bfa3070 */
[----:B------:R-:W-:Y:S02]  /*267c0*/  @!P4 PRMT R94, R204, 0x5410, RZ ;  /* 0x00005410cc5ec816 */ /* 0x000fe400000000ff */
[----:B------:R-:W-:Y:S02]  /*267d0*/  ISETP.LE.U32.AND P4, PT, R80, UR13, PT ;  /* 0x0000000d50007c0c */ /* 0x000fe4000bf83070 */
[----:B------:R-:W-:Y:S02]  /*267e0*/  HSET2.LE.AND R82, R131, R125, PT ;  /* 0x0000007d83527233 */ /* 0x000fe40003803000 */
[----:B------:R-:W-:Y:S02]  /*267f0*/  @!P6 PRMT R97, R196, 0x5410, RZ ;  /* 0x00005410c461e816 */ /* 0x000fe400000000ff */
[----:B------:R-:W-:Y:S01]  /*26800*/  @!P3 PRMT R93, R203, 0x5410, RZ ;  /* 0x00005410cb5db816 */ /* 0x000fe200000000ff */
[----:B------:R-:W-:Y:S01]  /*26810*/  MUFU.EX2 R196, R230 ;  /* 0x000000e600c47308 */ /* 0x000fe20000000800 */
[----:B------:R-:W-:Y:S01]  /*26820*/  LOP3.LUT R82, R82, R108, RZ, 0xc0, !PT ;  /* 0x0000006c52527212 */ /* 0x000fe200078ec0ff */
[----:B------:R-:W-:Y:S05]  /*26830*/  @!P0 HFMA2.BF16_V2 R161, -RZ.H0_H0, RZ.H0_H0, -R99.H0_H0 ;  /* 0x200000ffffa18231 */ /* 0x000fea0000340963 */
[----:B------:R-:W-:Y:S01]  /*26840*/  PRMT R122, R161, 0x7610, R122 ;  /* 0x00007610a17a7816 */ /* 0x000fe2000000007a */
[----:B------:R3:W-:Y:S01]  /*26850*/  @!P0 STL.S16 [R1+0xa0], R161 ;  /* 0x0000a0a101008387 */ /* 0x0007e20000100600 */
[----:B------:R-:W-:Y:S02]  /*26860*/  ISETP.LE.U32.AND P0, PT, R80, UR13, PT ;  /* 0x0000000d50007c0c */ /* 0x000fe4000bf03070 */
[--C-:B------:R-:W-:Y:S05]  /*26870*/  HSET2.LE.AND R80, R126, R125.reuse, PT ;  /* 0x0000007d7e507233 */ /* 0x100fea0003803000 */
[----:B------:R-:W-:Y:S01]  /*26880*/  LOP3.LUT R80, R80, R109, RZ, 0xc0, !PT ;  /* 0x0000006d50507212 */ /* 0x000fe200078ec0ff */
[----:B------:R-:W-:Y:S05]  /*26890*/  IMAD.WIDE.U32 R108, R148, -0x2daee0ad, RZ ;  /* 0xd2511f53946c7825 */ /* 0x000fea00078e00ff */
[----:B------:R-:W-:Y:S05]  /*268a0*/  @!P0 HFMA2.BF16_V2 R149, -RZ.H0_H0, RZ.H0_H0, -R100.H0_H0 ;  /* 0x200000ffff958231 */ /* 0x000fea0000340964 */
[----:B------:R-:W-:Y:S01]  /*268b0*/  PRMT R84, R149, 0x7610, R84 ;  /* 0x0000761095547816 */ /* 0x000fe20000000054 */
[----:B------:R4:W-:Y:S01]  /*268c0*/  @!P0 STL.S16 [R1+0xa4], R149 ;  /* 0x0000a49501008387 */ /* 0x0009e20000100600 */
[----:B------:R-:W-:Y:S02]  /*268d0*/  ISETP.LE.U32.AND P0, PT, R75, UR13, PT ;  /* 0x0000000d4b007c0c */ /* 0x000fe4000bf03070 */
[----:B------:R-:W-:Y:S02]  /*268e0*/  HSET2.LE.AND R75, R142, R125, PT ;  /* 0x0000007d8e4b7233 */ /* 0x000fe40003803000 */
[--C-:B---3--:R-:W-:Y:S03]  /*268f0*/  SHF.R.U32.HI R161, RZ, 0x18, R74.reuse ;  /* 0x00000018ffa17819 */ /* 0x108fe6000001164a */
[----:B------:R-:W-:Y:S02]  /*26900*/  LOP3.LUT R75, R75, R103, RZ, 0xc0, !PT ;  /* 0x000000674b4b7212 */ /* 0x000fe400078ec0ff */
[----:B------:R-:W-:Y:S04]  /*26910*/  PRMT R103, R144, 0x7632, R103 ;  /* 0x0000763290677816 */ /* 0x000fe80000000067 */
[----:B--2---:R-:W-:Y:S05]  /*26920*/  @!P0 HFMA2.BF16_V2 R110, -RZ.H0_H0, RZ.H0_H0, -R101.H0_H0 ;  /* 0x200000ffff6e8231 */ /* 0x004fea0000340965 */
[----:B------:R2:W-:Y:S01]  /*26930*/  @!P0 STL.S16 [R1+0xdc], R110 ;  /* 0x0000dc6e01008387 */ /* 0x0005e20000100600 */
[----:B------:R-:W-:Y:S04]  /*26940*/  IADD3 R76, P0, R150, -0x80, RZ ;  /* 0xffffff80964c7810 */ /* 0x000fe80007f1e0ff */
[----:B------:R-:W-:Y:S01]  /*26950*/  IADD3.X R2, R151, -0x1, RZ, P0, !PT ;  /* 0xffffffff97027810 */ /* 0x000fe200007fe4ff */
[----:B------:R-:W-:Y:S01]  /*26960*/  STL [R1+0xe8], R76 ;  /* 0x0000e84c01007387 */ /* 0x000fe20000100800 */
[--C-:B----4-:R-:W-:Y:S02]  /*26970*/  SHF.R.U32.HI R149, RZ, 0x10, R74.reuse ;  /* 0x00000010ff957819 */ /* 0x110fe4000001164a */
[----:B------:R-:W-:Y:S01]  /*26980*/  PRMT R74, R110, 0x7610, R74 ;  /* 0x000076106e4a7816 */ /* 0x000fe2000000004a */
[----:B------:R3:W-:Y:S01]  /*26990*/  STL [R1+0xe4], R2 ;  /* 0x0000e40201007387 */ /* 0x0007e20000100800 */
[----:B------:R-:W-:Y:S03]  /*269a0*/  ISETP.LE.U32.AND P0, PT, R135, UR13, PT ;  /* 0x0000000d87007c0c */ /* 0x000fe6000bf03070 */
[----:B------:R1:W4:Y:S04]  /*269b0*/  LDL.S16 R159, [R1+0x68] ;  /* 0x00006800019f7983 */ /* 0x0003280000100600 */
[----:B------:R1:W5:Y:S04]  /*269c0*/  LDL.S16 R136, [R1+0x70] ;  /* 0x0000700001887983 */ /* 0x0003680000100600 */
[----:B------:R1:W5:Y:S01]  /*269d0*/  LDL.S16 R119, [R1+0x48] ;  /* 0x0000480001777983 */ /* 0x0003620000100600 */
[----:B--2---:R-:W-:Y:S02]  /*269e0*/  PRMT R110, R90, 0x5410, R89 ;  /* 0x000054105a6e7816 */ /* 0x004fe40000000059 */
[----:B---3--:R-:W-:Y:S02]  /*269f0*/  PRMT R2, R3, 0x5410, R87 ;  /* 0x0000541003027816 */ /* 0x008fe40000000057 */
[----:B------:R-:W-:Y:S02]  /*26a00*/  @!P1 PRMT R3, R214, 0x5410, RZ ;  /* 0x00005410d6039816 */ /* 0x000fe400000000ff */
[----:B------:R-:W-:Y:S02]  /*26a10*/  ISETP.LE.U32.AND P1, PT, R134, UR13, PT ;  /* 0x0000000d86007c0c */ /* 0x000fe4000bf23070 */
[----:B------:R-:W-:Y:S01]  /*26a20*/  @!P0 PRMT R87, R210, 0x5410, RZ ;  /* 0x00005410d2578816 */ /* 0x000fe200000000ff */
[----:B------:R2:W-:Y:S01]  /*26a30*/  STG.E.U16 desc[UR30][R152.64+0x30], R3 ;  /* 0x0000300398007986 */ /* 0x0005e2000c10151e */
[----:B------:R-:W-:Y:S03]  /*26a40*/  LOP3.LUT P0, RZ, R211, 0x2000, RZ, 0xc0, !PT ;  /* 0x00002000d3ff7812 */ /* 0x000fe6000780c0ff */
[----:B------:R-:W-:Y:S06]  /*26a50*/  STG.E.U16 desc[UR30][R152.64+0x32], R87 ;  /* 0x0000325798007986 */ /* 0x000fec000c10151e */
[----:B------:R-:W-:Y:S02]  /*26a60*/  @!P1 PRMT R90, R209, 0x5410, RZ ;  /* 0x00005410d15a9816 */ /* 0x000fe400000000ff */
[----:B------:R-:W-:Y:S03]  /*26a70*/  LOP3.LUT P1, RZ, R211, 0x1000, RZ, 0xc0, !PT ;  /* 0x00001000d3ff7812 */ /* 0x000fe6000782c0ff */
[----:B------:R3:W-:Y:S10]  /*26a80*/  STG.E.U16 desc[UR30][R156.64+0x2e], R90 ;  /* 0x00002e5a9c007986 */ /* 0x0007f4000c10151e */
[----:B------:R-:W-:Y:S02]  /*26a90*/  @!P1 PRMT R89, R208, 0x5410, RZ ;  /* 0x00005410d0599816 */ /* 0x000fe400000000ff */
[----:B------:R-:W-:Y:S02]  /*26aa0*/  ISETP.LE.U32.AND P1, PT, R112, UR13, PT ;  /* 0x0000000d70007c0c */ /* 0x000fe4000bf23070 */
[----:B------:R-:W-:Y:S01]  /*26ab0*/  PRMT R112, R88, 0x5410, R91 ;  /* 0x0000541058707816 */ /* 0x000fe2000000005b */
[----:B------:R-:W-:Y:S01]  /*26ac0*/  STG.E.U16 desc[UR30][R156.64+0x30], R89 ;  /* 0x000030599c007986 */ /* 0x000fe2000c10151e */
[----:B------:R-:W-:Y:S02]  /*26ad0*/  @!P0 PRMT R91, R206, 0x5410, RZ ;  /* 0x00005410ce5b8816 */ /* 0x000fe400000000ff */
[----:B------:R-:W-:Y:S02]  /*26ae0*/  ISETP.LE.U32.AND P0, PT, R0, UR13, PT ;  /* 0x0000000d00007c0c */ /* 0x000fe4000bf03070 */
[----:B------:R-:W-:Y:S01]  /*26af0*/  SHF.R.U32.HI R0, RZ, 0x8, R78 ;  /* 0x00000008ff007819 */ /* 0x000fe2000001164e */
[----:B------:R-:W-:Y:S01]  /*26b00*/  STG.E.U16 desc[UR30][R154.64+0x32], R91 ;  /* 0x0000325b9a007986 */ /* 0x000fe2000c10151e */
[----:B--2---:R-:W-:Y:S02]  /*26b10*/  LOP3.LUT R3, R118, 0xff, RZ, 0xc0, !PT ;  /* 0x000000ff76037812 */ /* 0x004fe400078ec0ff */
[----:B------:R-:W-:Y:S01]  /*26b20*/  LOP3.LUT R0, R0, 0xffff, RZ, 0xc0, !PT ;  /* 0x0000ffff00007812 */ /* 0x000fe200078ec0ff */
[----:B------:R-:W2:Y:S01]  /*26b30*/  LDSM.16.MT88.4 R76, [R165+0x6000] ;  /* 0x00600000a54c783b */ /* 0x000ea20000004200 */
[----:B------:R-:W-:Y:S02]  /*26b40*/  @!P1 PRMT R88, R207, 0x5410, RZ ;  /* 0x00005410cf589816 */ /* 0x000fe400000000ff */
[----:B------:R-:W-:Y:S02]  /*26b50*/  ISETP.LE.U32.AND P1, PT, R83, UR13, PT ;  /* 0x0000000d53007c0c */ /* 0x000fe4000bf23070 */
[--C-:B------:R-:W-:Y:S02]  /*26b60*/  HSET2.LE.AND R83, R128, R125.reuse, PT ;  /* 0x0000007d80537233 */ /* 0x100fe40003803000 */
[----:B---3--:R-:W-:Y:S01]  /*26b70*/  LOP3.LUT R90, R109, UR19, R194, 0x96, !PT ;  /* 0x000000136d5a7c12 */ /* 0x008fe2000f8e96c2 */
[----:B------:R-:W-:Y:S01]  /*26b80*/  STG.E.U16 desc[UR30][R154.64+0x30], R88 ;  /* 0x000030589a007986 */ /* 0x000fe2000c10151e */
[----:B------:R-:W-:Y:S02]  /*26b90*/  PRMT R134, R3, 0x5410, R132 ;  /* 0x0000541003867816 */ /* 0x000fe40000000084 */
[----:B------:R-:W-:Y:S01]  /*26ba0*/  LOP3.LUT R83, R83, R106, RZ, 0xc0, !PT ;  /* 0x0000006a53537212 */ /* 0x000fe200078ec0ff */
[----:B------:R-:W-:Y:S01]  /*26bb0*/  STG.E.U16 desc[UR30][R150.64+0x40], R92 ;  /* 0x0000405c96007986 */ /* 0x000fe2000c10151e */
[----:B------:R-:W-:Y:S02]  /*26bc0*/  LOP3.LUT R3, R117, 0xffff, RZ, 0xc0, !PT ;  /* 0x0000ffff75037812 */ /* 0x000fe400078ec0ff */
[----:B------:R-:W-:Y:S01]  /*26bd0*/  PRMT R106, R107, 0x7632, R106 ;  /* 0x000076326b6a7816 */ /* 0x000fe2000000006a */
[----:B------:R-:W-:Y:S01]  /*26be0*/  STG.E.U16 desc[UR30][R150.64+0x42], R94 ;  /* 0x0000425e96007986 */ /* 0x000fe2000c10151e */
[----:B------:R-:W-:Y:S02]  /*26bf0*/  @!P1 PRMT R96, R199, 0x5410, RZ ;  /* 0x00005410c7609816 */ /* 0x000fe400000000ff */
[----:B------:R-:W-:Y:S01]  /*26c00*/  ISETP.LE.U32.AND P1, PT, R81, UR13, PT ;  /* 0x0000000d51007c0c */ /* 0x000fe2000bf23070 */
[----:B------:R-:W-:Y:S01]  /*26c10*/  STG.E.U16 desc[UR30][R152.64+0x40], R93 ;  /* 0x0000405d98007986 */ /* 0x000fe2000c10151e */
[--C-:B------:R-:W-:Y:S02]  /*26c20*/  HSET2.LE.AND R81, R85, R125.reuse, PT ;  /* 0x0000007d55517233 */ /* 0x100fe40003803000 */
[----:B------:R-:W-:Y:S01]  /*26c30*/  SHF.R.U32.HI R3, RZ, 0x8, R3 ;  /* 0x00000008ff037819 */ /* 0x000fe20000011603 */
[----:B------:R-:W-:Y:S02]  /*26c40*/  STG.E.U16 desc[UR30][R152.64+0x42], R95 ;  /* 0x0000425f98007986 */ /* 0x000fe4000c10151e */
[----:B------:R-:W-:Y:S02]  /*26c50*/  LOP3.LUT R81, R81, R105, RZ, 0xc0, !PT ;  /* 0x0000006951517212 */ /* 0x000fe400078ec0ff */
[----:B------:R-:W-:Y:S01]  /*26c60*/  PRMT R105, R104, 0x7632, R105 ;  /* 0x0000763268697816 */ /* 0x000fe20000000069 */
[----:B------:R-:W-:Y:S03]  /*26c70*/  LDSM.16.MT88.4 R92, [R168+0x6800] ;  /* 0x00680000a85c783b */ /* 0x000fe60000004200 */
[----:B------:R-:W-:Y:S02]  /*26c80*/  @!P1 PRMT R99, R122, 0x5410, RZ ;  /* 0x000054107a639816 */ /* 0x000fe400000000ff */
[----:B------:R-:W-:Y:S02]  /*26c90*/  ISETP.LE.U32.AND P1, PT, R0, UR13, PT ;  /* 0x0000000d00007c0c */ /* 0x000fe4000bf23070 */
[----:B------:R-:W-:Y:S01]  /*26ca0*/  PRMT R0, R144, 0x7610, R0 ;  /* 0x0000761090007816 */ /* 0x000fe20000000000 */
[----:B------:R-:W-:Y:S01]  /*26cb0*/  STG.E.U16 desc[UR30][R156.64+0x40], R97 ;  /* 0x000040619c007986 */ /* 0x000fe2000c10151e */
[----:B------:R-:W-:Y:S02]  /*26cc0*/  PRMT R122, R100, 0x5410, R101 ;  /* 0x00005410647a7816 */ /* 0x000fe40000000065 */
[----:B------:R-:W-:Y:S01]  /*26cd0*/  @!P5 PRMT R101, R74, 0x5410, RZ ;  /* 0x000054104a65d816 */ /* 0x000fe200000000ff */
[----:B------:R-:W-:Y:S01]  /*26ce0*/  STG.E.U16 desc[UR30][R156.64+0x3e], R96 ;  /* 0x00003e609c007986 */ /* 0x000fe2000c10151e */
[----:B------:R-:W-:Y:S02]  /*26cf0*/  HSET2.LE.AND R74, R143, R125, PT ;  /* 0x0000007d8f4a7233 */ /* 0x000fe40003803000 */
[----:B------:R-:W-:Y:S01]  /*26d00*/  @!P4 PRMT R100, R84, 0x5410, RZ ;  /* 0x000054105464c816 */ /* 0x000fe200000000ff */
[----:B------:R-:W-:Y:S01]  /*26d10*/  STG.E.U16 desc[UR30][R154.64+0x40], R98 ;  /* 0x000040629a007986 */ /* 0x000fe2000c10151e */
[----:B------:R-:W-:Y:S02]  /*26d20*/  SHF.R.U32.HI R84, RZ, 0x8, R86 ;  /* 0x00000008ff547819 */ /* 0x000fe40000011656 */
[----:B------:R-:W-:Y:S01]  /*26d30*/  LOP3.LUT R74, R74, R102, RZ, 0xc0, !PT ;  /* 0x000000664a4a7212 */ /* 0x000fe200078ec0ff */
[----:B------:R-:W-:Y:S01]  /*26d40*/  STG.E.U16 desc[UR30][R154.64+0x42], R99 ;  /* 0x000042639a007986 */ /* 0x000fe2000c10151e */
[----:B------:R-:W-:Y:S02]  /*26d50*/  PRMT R135, R133, 0x5410, R84 ;  /* 0x0000541085877816 */ /* 0x000fe40000000054 */
[----:B------:R-:W-:Y:S01]  /*26d60*/  ISETP.LE.U32.AND P5, PT, R141, UR13, PT ;  /* 0x0000000d8d007c0c */ /* 0x000fe2000bfa3070 */
[----:B------:R-:W3:Y:S01]  /*26d70*/  LDSM.16.MT88.4 R84, [R168+0x6000] ;  /* 0x00600000a854783b */ /* 0x000ee20000004200 */
[----:B------:R-:W-:Y:S01]  /*26d80*/  ISETP.LE.U32.AND P4, PT, R138, UR13, PT ;  /* 0x0000000d8a007c0c */ /* 0x000fe2000bf83070 */
[-C--:B--2---:R-:W-:Y:S05]  /*26d90*/  HMMA.16816.F32.BF16 R4, R72, R76.reuse, R4 ;  /* 0x0000004c4804723c */ /* 0x084fea0000041804 */
[----:B------:R-:W-:Y:S01]  /*26da0*/  PRMT R102, R147, 0x7632, R102 ;  /* 0x0000763293667816 */ /* 0x000fe20000000066 */
[C---:B------:R-:W-:Y:S01]  /*26db0*/  HMMA.16816.F32.BF16 R8, R80.reuse, R76, R8 ;  /* 0x0000004c5008723c */ /* 0x040fe20000041808 */
[----:B------:R-:W-:Y:S04]  /*26dc0*/  STG.E.U16 desc[UR30][R150.64+0x50], R100 ;  /* 0x0000506496007986 */ /* 0x000fe8000c10151e */
[----:B------:R-:W-:Y:S01]  /*26dd0*/  PRMT R118, R0, 0x5410, R103 ;  /* 0x0000541000767816 */ /* 0x000fe20000000067 */
[----:B------:R-:W-:Y:S01]  /*26de0*/  STG.E.U16 desc[UR30][R150.64+0x52], R101 ;  /* 0x0000526596007986 */ /* 0x000fe2000c10151e */
[----:B------:R-:W-:Y:S01]  /*26df0*/  LOP3.LUT R76, R90, 0xff, RZ, 0xc0, !PT ;  /* 0x000000ff5a4c7812 */ /* 0x000fe200078ec0ff */
[-C--:B------:R-:W-:Y:S03]  /*26e00*/  HMMA.16816.F32.BF16 R12, R80, R78.reuse, R12 ;  /* 0x0000004e500c723c */ /* 0x080fe6000004180c */
[----:B------:R-:W-:Y:S02]  /*26e10*/  ISETP.LE.U32.AND P6, PT, R76, UR13, PT ;  /* 0x0000000d4c007c0c */ /* 0x000fe4000bfc3070 */
[----:B------:R-:W-:Y:S01]  /*26e20*/  LOP3.LUT R76, R117, 0xff, RZ, 0xc0, !PT ;  /* 0x000000ff754c7812 */ /* 0x000fe200078ec0ff */
[C---:B------:R-:W-:Y:S05]  /*26e30*/  HMMA.16816.F32.BF16 R16, R72.reuse, R78, R16 ;  /* 0x0000004e4810723c */ /* 0x040fea0000041810 */
[----:B------:R-:W-:Y:S02]  /*26e40*/  PRMT R133, R76, 0x5410, R3 ;  /* 0x000054104c857816 */ /* 0x000fe40000000003 */
[--C-:B------:R-:W-:Y:S04]  /*26e50*/  SHF.R.U32.HI R3, RZ, 0x10, R117.reuse ;  /* 0x00000010ff037819 */ /* 0x100fe80000011675 */
[----:B------:R-:W-:Y:S02]  /*26e60*/  SHF.R.U32.HI R117, RZ, 0x18, R117 ;  /* 0x00000018ff757819 */ /* 0x000fe40000011675 */
[----:B------:R-:W-:Y:S02]  /*26e70*/  LOP3.LUT R3, R3, 0xff, RZ, 0xc0, !PT ;  /* 0x000000ff03037812 */ /* 0x000fe400078ec0ff */
[----:B------:R-:W-:Y:S02]  /*26e80*/  LOP3.LUT R76, R127, 0xffff, RZ, 0xc0, !PT ;  /* 0x0000ffff7f4c7812 */ /* 0x000fe400078ec0ff */
[----:B------:R-:W-:Y:S01]  /*26e90*/  PRMT R132, R3, 0x5410, R117 ;  /* 0x0000541003847816 */ /* 0x000fe20000000075 */
[-C--:B---3--:R-:W-:Y:S03]  /*26ea0*/  HMMA.16816.F32.BF16 R20, R72, R84.reuse, R20 ;  /* 0x000000544814723c */ /* 0x088fe60000041814 */
[----:B------:R-:W-:Y:S02]  /*26eb0*/  LOP3.LUT R3, R90, 0xffff, RZ, 0xc0, !PT ;  /* 0x0000ffff5a037812 */ /* 0x000fe400078ec0ff */
[----:B------:R-:W-:Y:S01]  /*26ec0*/  SHF.R.U32.HI R78, RZ, 0x8, R76 ;  /* 0x00000008ff4e7819 */ /* 0x000fe2000001164c */
[C---:B------:R-:W-:Y:S05]  /*26ed0*/  HMMA.16816.F32.BF16 R24, R80.reuse, R84, R24 ;  /* 0x000000545018723c */ /* 0x040fea0000041818 */
[--C-:B------:R-:W-:Y:S01]  /*26ee0*/  SHF.R.U32.HI R76, RZ, 0x8, R3.reuse ;  /* 0x00000008ff4c7819 */ /* 0x100fe20000011603 */
[-C--:B------:R-:W-:Y:S05]  /*26ef0*/  HMMA.16816.F32.BF16 R28, R80, R86.reuse, R28 ;  /* 0x00000056501c723c */ /* 0x080fea000004181c */
[----:B------:R-:W-:Y:S01]  /*26f00*/  PRMT R3, R147, 0x7610, R3 ;  /* 0x0000761093037816 */ /* 0x000fe20000000003 */
[C---:B------:R-:W-:Y:S05]  /*26f10*/  HMMA.16816.F32.BF16 R32, R72.reuse, R86, R32 ;  /* 0x000000564820723c */ /* 0x040fea0000041820 */
[----:B------:R-:W-:Y:S02]  /*26f20*/  LOP3.LUT R77, R127, 0xff, RZ, 0xc0, !PT ;  /* 0x000000ff7f4d7812 */ /* 0x000fe400078ec0ff */
[----:B------:R-:W-:Y:S04]  /*26f30*/  LOP3.LUT R76, R76, 0xffff, RZ, 0xc0, !PT ;  /* 0x0000ffff4c4c7812 */ /* 0x000fe800078ec0ff */
[----:B------:R-:W-:Y:S02]  /*26f40*/  PRMT R131, R77, 0x5410, R78 ;  /* 0x000054104d837816 */ /* 0x000fe4000000004e */
[----:B------:R-:W-:Y:S02]  /*26f50*/  SHF.R.U32.HI R84, RZ, 0x10, R90 ;  /* 0x00000010ff547819 */ /* 0x000fe4000001165a */
[----:B------:R-:W-:Y:S02]  /*26f60*/  PRMT R98, R163, 0x7632, R98 ;  /* 0x00007632a3627816 */ /* 0x000fe40000000062 */
[----:B------:R-:W-:Y:S02]  /*26f70*/  LOP3.LUT R84, R84, 0xff, RZ, 0xc0, !PT ;  /* 0x000000ff54547812 */ /* 0x000fe400078ec0ff */
[----:B------:R-:W-:Y:S02]  /*26f80*/  LOP3.LUT R99, R108, 0xffff, RZ, 0xc0, !PT ;  /* 0x0000ffff6c637812 */ /* 0x000fe400078ec0ff */
[----:B------:R-:W-:Y:S01]  /*26f90*/  ISETP.LE.U32.AND P3, PT, R84, UR13, PT ;  /* 0x0000000d54007c0c */ /* 0x000fe2000bf63070 */
[----:B----4-:R-:W-:Y:S02]  /*26fa0*/  @!P2 HFMA2.BF16_V2 R159, -RZ.H0_H0, RZ.H0_H0, -R0.H0_H0 ;  /* 0x200000ffff9fa231 */ /* 0x010fe40000340900 */
[----:B-----5:R-:W-:Y:S03]  /*26fb0*/  @!P5 HFMA2.BF16_V2 R136, -RZ.H0_H0, RZ.H0_H0, -R103.H0_H0 ;  /* 0x200000ffff88d231 */ /* 0x020fe60000340967 */
[----:B------:R-:W-:Y:S01]  /*26fc0*/  PRMT R126, R159, 0x7610, R126 ;  /* 0x000076109f7e7816 */ /* 0x000fe2000000007e */
[----:B------:R2:W-:Y:S01]  /*26fd0*/  @!P2 STL.S16 [R1+0x68], R159 ;  /* 0x0000689f0100a387 */ /* 0x0005e20000100600 */
[----:B------:R-:W-:Y:S01]  /*26fe0*/  @!P4 HFMA2.BF16_V2 R119, -RZ.H0_H0, RZ.H0_H0, -R3.H0_H0 ;  /* 0x200000ffff77c231 */ /* 0x000fe20000340903 */
[----:B------:R-:W-:Y:S02]  /*26ff0*/  PRMT R117, R136, 0x7610, R117 ;  /* 0x0000761088757816 */ /* 0x000fe40000000075 */
[----:B------:R1:W3:Y:S01]  /*27000*/  LDL.S16 R89, [R1+0x38] ;  /* 0x0000380001597983 */ /* 0x0002e20000100600 */
[----:B------:R-:W-:Y:S02]  /*27010*/  @!P2 PRMT R0, R126, 0x5410, RZ ;  /* 0x000054107e00a816 */ /* 0x000fe400000000ff */
[----:B------:R-:W-:Y:S01]  /*27020*/  PRMT R77, R119, 0x7610, R77 ;  /* 0x00007610774d7816 */ /* 0x000fe2000000004d */
[----:B------:R1:W4:Y:S01]  /*27030*/  LDL.S16 R128, [R1+0x34] ;  /* 0x0000340001807983 */ /* 0x0003220000100600 */
[----:B------:R-:W-:Y:S02]  /*27040*/  @!P5 PRMT R103, R117, 0x5410, RZ ;  /* 0x000054107567d816 */ /* 0x000fe400000000ff */
[----:B------:R-:W-:Y:S01]  /*27050*/  PRMT R117, R107, 0x5410, R106 ;  /* 0x000054106b757816 */ /* 0x000fe2000000006a */
[----:B------:R-:W-:Y:S01]  /*27060*/  @!P5 STL.S16 [R1+0x70], R136 ;  /* 0x000070880100d387 */ /* 0x000fe20000100600 */
[----:B------:R-:W-:Y:S02]  /*27070*/  ISETP.LE.U32.AND P5, PT, R76, UR13, PT ;  /* 0x0000000d4c007c0c */ /* 0x000fe4000bfa3070 */
[----:B------:R-:W-:Y:S01]  /*27080*/  SHF.R.U32.HI R76, RZ, 0x18, R90 ;  /* 0x00000018ff4c7819 */ /* 0x000fe2000001165a */
[----:B------:R5:W-:Y:S04]  /*27090*/  @!P4 STL.S16 [R1+0x48], R119 ;  /* 0x000048770100c387 */ /* 0x000be80000100600 */
[----:B------:R1:W4:Y:S04]  /*270a0*/  LDL.S16 R91, [R1+0x30] ;  /* 0x00003000015b7983 */ /* 0x0003280000100600 */
[----:B------:R-:W-:Y:S01]  /*270b0*/  STG.E.U16 desc[UR30][R152.64+0x50], R0 ;  /* 0x0000500098007986 */ /* 0x000fe2000c10151e */
[----:B--2---:R-:W-:Y:S03]  /*270c0*/  IMAD.WIDE.U32 R158, R158, -0x2daee0ad, RZ ;  /* 0xd2511f539e9e7825 */ /* 0x004fe600078e00ff */
[----:B------:R-:W-:Y:S02]  /*270d0*/  STG.E.U16 desc[UR30][R152.64+0x52], R103 ;  /* 0x0000526798007986 */ /* 0x000fe4000c10151e */
[----:B------:R-:W-:Y:S04]  /*270e0*/  LOP3.LUT R126, R159, UR19, R160, 0x96, !PT ;  /* 0x000000139f7e7c12 */ /* 0x000fe8000f8e96a0 */
[----:B------:R-:W-:Y:S04]  /*270f0*/  LOP3.LUT R84, R126, 0xff, RZ, 0xc0, !PT ;  /* 0x000000ff7e547812 */ /* 0x000fe800078ec0ff */
[----:B------:R-:W-:Y:S02]  /*27100*/  ISETP.LE.U32.AND P2, PT, R84, UR13, PT ;  /* 0x0000000d54007c0c */ /* 0x000fe4000bf43070 */
[----:B-----5:R-:W-:Y:S02]  /*27110*/  PRMT R119, R3, 0x5410, R102 ;  /* 0x0000541003777816 */ /* 0x020fe40000000066 */
[----:B------:R-:W-:Y:S02]  /*27120*/  @!P4 PRMT R3, R77, 0x5410, RZ ;  /* 0x000054104d03c816 */ /* 0x000fe400000000ff */
[----:B------:R-:W-:Y:S02]  /*27130*/  ISETP.LE.U32.AND P4, PT, R76, UR13, PT ;  /* 0x0000000d4c007c0c */ /* 0x000fe4000bf83070 */
[----:B------:R-:W2:Y:S08]  /*27140*/  LDSM.16.MT88.4 R76, [R166+0x6000] ;  /* 0x00600000a64c783b */ /* 0x000eb00000004200 */
[----:B------:R-:W-:Y:S01]  /*27150*/  STG.E.U16 desc[UR30][R156.64+0x4e], R3 ;  /* 0x00004e039c007986 */ /* 0x000fe2000c10151e */
[-C--:B--2---:R-:W-:Y:S06]  /*27160*/  HMMA.16816.F32.BF16 R36, R72, R76.reuse, R36 ;  /* 0x0000004c4824723c */ /* 0x084fec0000041824 */
[C---:B------:R-:W-:Y:S06]  /*27170*/  HMMA.16816.F32.BF16 R40, R80.reuse, R76, R40 ;  /* 0x0000004c5028723c */ /* 0x040fec0000041828 */
[-C--:B------:R-:W-:Y:S05]  /*27180*/  HMMA.16816.F32.BF16 R44, R80, R78.reuse, R44 ;  /* 0x0000004e502c723c */ /* 0x080fea000004182c */
[--C-:B------:R-:W-:Y:S01]  /*27190*/  SHF.R.U32.HI R77, RZ, 0x10, R127.reuse ;  /* 0x00000010ff4d7819 */ /* 0x100fe2000001167f */
[C---:B------:R-:W-:Y:S05]  /*271a0*/  HMMA.16816.F32.BF16 R48, R72.reuse, R78, R48 ;  /* 0x0000004e4830723c */ /* 0x040fea0000041830 */
[----:B------:R-:W-:Y:S02]  /*271b0*/  SHF.R.U32.HI R127, RZ, 0x18, R127 ;  /* 0x00000018ff7f7819 */ /* 0x000fe4000001167f */
[----:B------:R-:W-:Y:S04]  /*271c0*/  HSET2.LE.AND R79, R145, R125, PT ;  /* 0x0000007d914f7233 */ /* 0x000fe80003803000 */
[----:B------:R-:W-:Y:S02]  /*271d0*/  LOP3.LUT R77, R77, 0xff, RZ, 0xc0, !PT ;  /* 0x000000ff4d4d7812 */ /* 0x000fe400078ec0ff */
[----:B------:R-:W-:Y:S02]  /*271e0*/  LOP3.LUT R79, R79, R2, RZ, 0xc0, !PT ;  /* 0x000000024f4f7212 */ /* 0x000fe400078ec0ff */
[----:B------:R-:W-:Y:S02]  /*271f0*/  PRMT R2, R163, 0x7610, R2 ;  /* 0x00007610a3027816 */ /* 0x000fe40000000002 */
[----:B------:R-:W-:Y:S01]  /*27200*/  PRMT R127, R77, 0x5410, R127 ;  /* 0x000054104d7f7816 */ /* 0x000fe2000000007f */
[----:B------:R-:W-:Y:S01]  /*27210*/  MUFU.EX2 R163, R239 ;  /* 0x000000ef00a37308 */ /* 0x000fe20000000800 */
[----:B------:R-:W-:Y:S04]  /*27220*/  LOP3.LUT R76, R126, 0xffff, RZ, 0xc0, !PT ;  /* 0x0000ffff7e4c7812 */ /* 0x000fe800078ec0ff */
[----:B------:R-:W-:Y:S04]  /*27230*/  SHF.R.U32.HI R76, RZ, 0x8, R76 ;  /* 0x00000008ff4c7819 */ /* 0x000fe8000001164c */
[----:B------:R-:W-:Y:S01]  /*27240*/  LOP3.LUT R76, R76, 0xffff, RZ, 0xc0, !PT ;  /* 0x0000ffff4c4c7812 */ /* 0x000fe200078ec0ff */
[----:B---3--:R-:W-:Y:S02]  /*27250*/  @!P1 HFMA2.BF16_V2 R89, -RZ.H0_H0, RZ.H0_H0, -R102.H0_H0 ;  /* 0x200000ffff599231 */ /* 0x008fe40000340966 */
[----:B----4-:R-:W-:Y:S03]  /*27260*/  @!P0 HFMA2.BF16_V2 R128, -RZ.H0_H0, RZ.H0_H0, -R107.H0_H0 ;  /* 0x200000ffff808231 */ /* 0x010fe6000034096b */
[----:B------:R-:W-:Y:S01]  /*27270*/  PRMT R88, R89, 0x7610, R88 ;  /* 0x0000761059587816 */ /* 0x000fe20000000058 */
[----:B------:R2:W-:Y:S03]  /*27280*/  @!P1 STL.S16 [R1+0x38], R89 ;  /* 0x0000385901009387 */ /* 0x0005e60000100600 */
[----:B------:R-:W-:Y:S02]  /*27290*/  @!P1 PRMT R102, R88, 0x5410, RZ ;  /* 0x0000541058669816 */ /* 0x000fe400000000ff */
[----:B------:R-:W-:Y:S01]  /*272a0*/  ISETP.LE.U32.AND P1, PT, R139, UR13, PT ;  /* 0x0000000d8b007c0c */ /* 0x000fe2000bf23070 */
[----:B------:R1:W3:Y:S01]  /*272b0*/  LDL.S16 R88, [R1+0x28] ;  /* 0x0000280001587983 */ /* 0x0002e20000100600 */
[----:B------:R-:W-:Y:S03]  /*272c0*/  PRMT R85, R128, 0x7610, R85 ;  /* 0x0000761080557816 */ /* 0x000fe60000000055 */
[----:B------:R-:W-:Y:S01]  /*272d0*/  STG.E.U16 desc[UR30][R156.64+0x50], R102 ;  /* 0x000050669c007986 */ /* 0x000fe2000c10151e */
[----:B------:R-:W-:Y:S03]  /*272e0*/  @!P0 PRMT R107, R85, 0x5410, RZ ;  /* 0x00005410556b8816 */ /* 0x000fe600000000ff */
[----:B------:R-:W4:Y:S04]  /*272f0*/  LDSM.16.MT88.4 R84, [R167+0x6000] ;  /* 0x00600000a754783b */ /* 0x000f280000004200 */
[----:B------:R-:W-:Y:S04]  /*27300*/  @!P1 HFMA2.BF16_V2 R91, -RZ.H0_H0, RZ.H0_H0, -R106.H0_H0 ;  /* 0x200000ffff5b9231 */ /* 0x000fe8000034096a */
[----:B------:R-:W-:Y:S01]  /*27310*/  STG.E.U16 desc[UR30][R154.64+0x50], R107 ;  /* 0x0000506b9a007986 */ /* 0x000fe2000c10151e */
[----:B------:R-:W-:Y:S03]  /*27320*/  PRMT R78, R91, 0x7610, R78 ;  /* 0x000076105b4e7816 */ /* 0x000fe6000000004e */
[----:B--2---:R1:W2:Y:S01]  /*27330*/  LDL.S16 R89, [R1+0x2c] ;  /* 0x00002c0001597983 */ /* 0x0042a20000100600 */
[----:B------:R-:W-:Y:S02]  /*27340*/  @!P1 PRMT R106, R78, 0x5410, RZ ;  /* 0x000054104e6a9816 */ /* 0x000fe400000000ff */
[--C-:B------:R-:W-:Y:S01]  /*27350*/  HSET2.LE.AND R78, R140, R125.reuse, PT ;  /* 0x0000007d8c4e7233 */ /* 0x100fe20003803000 */
[----:B------:R5:W-:Y:S04]  /*27360*/  @!P0 STL.S16 [R1+0x34], R128 ;  /* 0x0000348001008387 */ /* 0x000be80000100600 */
[----:B------:R-:W-:Y:S01]  /*27370*/  LOP3.LUT R78, R78, R111, RZ, 0xc0, !PT ;  /* 0x0000006f4e4e7212 */ /* 0x000fe200078ec0ff */
[----:B------:R-:W-:Y:S01]  /*27380*/  @!P1 STL.S16 [R1+0x30], R91 ;  /* 0x0000305b01009387 */ /* 0x000fe20000100600 */
[----:B------:R-:W-:Y:S02]  /*27390*/  ISETP.LE.U32.AND P1, PT, R76, UR13, PT ;  /* 0x0000000d4c007c0c */ /* 0x000fe4000bf23070 */
[--C-:B------:R-:W-:Y:S01]  /*273a0*/  SHF.R.U32.HI R76, RZ, 0x18, R126.reuse ;  /* 0x00000018ff4c7819 */ /* 0x100fe2000001167e */
[----:B------:R-:W-:Y:S01]  /*273b0*/  LDSM.16.MT88.4 R140, [R167+0x7800] ;  /* 0x00780000a78c783b */ /* 0x000fe20000004200 */
[----:B------:R-:W-:Y:S02]  /*273c0*/  SHF.R.U32.HI R126, RZ, 0x10, R126 ;  /* 0x00000010ff7e7819 */ /* 0x000fe4000001167e */
[----:B------:R-:W-:Y:S02]  /*273d0*/  LOP3.LUT R111, R159, UR29, R160, 0x96, !PT ;  /* 0x0000001d9f6f7c12 */ /* 0x000fe4000f8e96a0 */
[----:B------:R-:W-:Y:S01]  /*273e0*/  LOP3.LUT R126, R126, 0xff, RZ, 0xc0, !PT ;  /* 0x000000ff7e7e7812 */ /* 0x000fe200078ec0ff */
[----:B------:R-:W-:Y:S02]  /*273f0*/  MUFU.EX2 R160, R238 ;  /* 0x000000ee00a07308 */ /* 0x000fe40000000800 */
[----:B------:R-:W-:Y:S01]  /*27400*/  STG.E.U16 desc[UR30][R154.64+0x52], R106 ;  /* 0x0000526a9a007986 */ /* 0x000fe2000c10151e */
[----:B------:R-:W-:Y:S02]  /*27410*/  ISETP.LE.U32.AND P0, PT, R126, UR13, PT ;  /* 0x0000000d7e007c0c */ /* 0x000fe4000bf03070 */
[----:B------:R-:W-:Y:S04]  /*27420*/  SHF.R.U32.HI R126, RZ, 0x10, R108 ;  /* 0x00000010ff7e7819 */ /* 0x000fe8000001166c */
[----:B------:R-:W-:Y:S01]  /*27430*/  LOP3.LUT R0, R126, 0xff, RZ, 0xc0, !PT ;  /* 0x000000ff7e007812 */ /* 0x000fe200078ec0ff */
[-C--:B----4-:R-:W-:Y:S03]  /*27440*/  HMMA.16816.F32.BF16 R52, R72, R84.reuse, R52 ;  /* 0x000000544834723c */ /* 0x090fe60000041834 */
[----:B-----5:R-:W-:Y:S03]  /*27450*/  PRMT R128, R104, 0x5410, R105 ;  /* 0x0000541068807816 */ /* 0x020fe60000000069 */
[C---:B------:R-:W-:Y:S06]  /*27460*/  HMMA.16816.F32.BF16 R56, R80.reuse, R84, R56 ;  /* 0x000000545038723c */ /* 0x040fec0000041838 */
[-C--:B------:R-:W-:Y:S05]  /*27470*/  HMMA.16816.F32.BF16 R60, R80, R86.reuse, R60 ;  /* 0x00000056503c723c */ /* 0x080fea000004183c */
[----:B------:R-:W-:Y:S01]  /*27480*/  SHF.R.U32.HI R85, RZ, 0x8, R146 ;  /* 0x00000008ff557819 */ /* 0x000fe20000011692 */
[----:B------:R-:W-:Y:S05]  /*27490*/  HMMA.16816.F32.BF16 R64, R72, R86, R64 ;  /* 0x000000564840723c */ /* 0x000fea0000041840 */
[--C-:B------:R-:W-:Y:S02]  /*274a0*/  HSET2.LE.AND R82, R135, R125.reuse, PT ;  /* 0x0000007d87527233 */ /* 0x100fe40003803000 */
[--C-:B------:R-:W-:Y:S04]  /*274b0*/  HSET2.LE.AND R83, R134, R125.reuse, PT ;  /* 0x0000007d86537233 */ /* 0x100fe80003803000 */
[--C-:B------:R-:W-:Y:S02]  /*274c0*/  HSET2.LE.AND R80, R131, R125.reuse, PT ;  /* 0x0000007d83507233 */ /* 0x100fe40003803000 */
[----:B------:R-:W-:Y:S02]  /*274d0*/  LOP3.LUT R83, R83, R112, RZ, 0xc0, !PT ;  /* 0x0000007053537212 */ /* 0x000fe400078ec0ff */
[--C-:B------:R-:W-:Y:S01]  /*274e0*/  HSET2.LE.AND R81, R127, R125.reuse, PT ;  /* 0x0000007d7f517233 */ /* 0x100fe20003803000 */
[----:B------:R-:W4:Y:S01]  /*274f0*/  MUFU.EX2 R112, R227 ;  /* 0x000000e300707308 */ /* 0x000f220000000800 */
[----:B------:R-:W-:Y:S02]  /*27500*/  LOP3.LUT R80, R80, R116, RZ, 0xc0, !PT ;  /* 0x0000007450507212 */ /* 0x000fe400078ec0ff */
[----:B------:R-:W-:Y:S02]  /*27510*/  LOP3.LUT R82, R82, R110, RZ, 0xc0, !PT ;  /* 0x0000006e52527212 */ /* 0x000fe400078ec0ff */
[----:B------:R-:W-:Y:S02]  /*27520*/  LOP3.LUT R81, R81, R115, RZ, 0xc0, !PT ;  /* 0x0000007351517212 */ /* 0x000fe400078ec0ff */
[----:B------:R-:W-:Y:S02]  /*27530*/  SHF.R.U32.HI R115, RZ, 0x18, R108 ;  /* 0x00000018ff737819 */ /* 0x000fe4000001166c */
[----:B------:R-:W-:Y:S02]  /*27540*/  PRMT R110, R2, 0x5410, R98 ;  /* 0x00005410026e7816 */ /* 0x000fe40000000062 */
[----:B------:R-:W-:Y:S02]  /*27550*/  LOP3.LUT R84, R149, 0xff, RZ, 0xc0, !PT ;  /* 0x000000ff95547812 */ /* 0x000fe400078ec0ff */
[--C-:B------:R-:W-:Y:S02]  /*27560*/  SHF.R.U32.HI R72, RZ, 0x10, R108.reuse ;  /* 0x00000010ff487819 */ /* 0x100fe4000001166c */
[----:B------:R-:W-:Y:S02]  /*27570*/  LOP3.LUT R116, R108, 0xffff, RZ, 0xc0, !PT ;  /* 0x0000ffff6c747812 */ /* 0x000fe400078ec0ff */
[----:B------:R-:W-:Y:S01]  /*27580*/  LOP3.LUT R199, R72, 0xff, RZ, 0xc0, !PT ;  /* 0x000000ff48c77812 */ /* 0x000fe200078ec0ff */
[----:B----4-:R-:W-:Y:S01]  /*27590*/  FADD.FTZ R197, R112, R197 ;  /* 0x000000c570c57221 */ /* 0x010fe20000010000 */
[----:B------:R-:W-:Y:S02]  /*275a0*/  F2FP.BF16.F32.PACK_AB R112, R195, R112 ;  /* 0x00000070c370723e */ /* 0x000fe400000010ff */
[----:B------:R-:W-:Y:S02]  /*275b0*/  LOP3.LUT R127, R108, 0xff, RZ, 0xc0, !PT ;  /* 0x000000ff6c7f7812 */ /* 0x000fe400078ec0ff */
[----:B------:R-:W-:Y:S02]  /*275c0*/  PRMT R149, R112, 0x7632, R149 ;  /* 0x0000763270957816 */ /* 0x000fe40000000095 */
[----:B------:R-:W-:Y:S02]  /*275d0*/  LOP3.LUT R134, R108, 0xff, RZ, 0xc0, !PT ;  /* 0x000000ff6c867812 */ /* 0x000fe400078ec0ff */
[----:B------:R-:W-:Y:S02]  /*275e0*/  SHF.R.U32.HI R131, RZ, 0x18, R108 ;  /* 0x00000018ff837819 */ /* 0x000fe4000001166c */
[----:B------:R-:W-:Y:S02]  /*275f0*/  PRMT R108, R112, 0x5410, R149 ;  /* 0x00005410706c7816 */ /* 0x000fe40000000095 */
[----:B------:R-:W-:Y:S02]  /*27600*/  PRMT R131, R0, 0x5410, R131 ;  /* 0x0000541000837816 */ /* 0x000fe40000000083 */
[----:B------:R-:W-:Y:S03]  /*27610*/  LOP3.LUT R0, R158, 0xffff, RZ, 0xc0, !PT ;  /* 0x0000ffff9e007812 */ /* 0x000fe600078ec0ff */
[----:B------:R-:W-:Y:S01]  /*27620*/  HSET2.LE.AND R103, R131, R125, PT ;  /* 0x0000007d83677233 */ /* 0x000fe20003803000 */
[----:B---3--:R-:W-:Y:S05]  /*27630*/  @!P5 HFMA2.BF16_V2 R88, -RZ.H0_H0, RZ.H0_H0, -R105.H0_H0 ;  /* 0x200000ffff58d231 */ /* 0x008fea0000340969 */
[----:B------:R-:W-:Y:S04]  /*27640*/  PRMT R137, R88, 0x7610, R137 ;  /* 0x0000761058897816 */ /* 0x000fe80000000089 */
[----:B------:R-:W-:Y:S05]  /*27650*/  @!P5 PRMT R105, R137, 0x5410, RZ ;  /* 0x000054108969d816 */ /* 0x000fea00000000ff */
[----:B------:R-:W-:Y:S01]  /*27660*/  STG.E.U16 desc[UR30][R150.64+0x62], R105 ;  /* 0x0000626996007986 */ /* 0x000fe2000c10151e */
[----:B--2---:R-:W-:Y:S05]  /*27670*/  @!P6 HFMA2.BF16_V2 R89, -RZ.H0_H0, RZ.H0_H0, -R104.H0_H0 ;  /* 0x200000ffff59e231 */ /* 0x004fea0000340968 */
[----:B------:R-:W-:Y:S01]  /*27680*/  @!P6 STL.S16 [R1+0x2c], R89 ;  /* 0x00002c590100e387 */ /* 0x000fe20000100600 */
[----:B------:R-:W-:Y:S03]  /*27690*/  PRMT R77, R89, 0x7610, R77 ;  /* 0x00007610594d7816 */ /* 0x000fe6000000004d */
[----:B------:R1:W2:Y:S01]  /*276a0*/  LDL.S16 R136, [R1+0xc] ;  /* 0x00000c0001887983 */ /* 0x0002a20000100600 */
[----:B------:R-:W-:Y:S02]  /*276b0*/  @!P6 PRMT R104, R77, 0x5410, RZ ;  /* 0x000054104d68e816 */ /* 0x000fe400000000ff */
[----:B------:R-:W-:Y:S01]  /*276c0*/  ISETP.LE.U32.AND P6, PT, R76, UR13, PT ;  /* 0x0000000d4c007c0c */ /* 0x000fe2000bfc3070 */
[----:B------:R1:W3:Y:S01]  /*276d0*/  LDL.S16 R97, [R1+0x8] ;  /* 0x0000080001617983 */ /* 0x0002e20000100600 */
[--C-:B------:R-:W-:Y:S02]  /*276e0*/  HSET2.LE.AND R76, R133, R125.reuse, PT ;  /* 0x0000007d854c7233 */ /* 0x100fe40003803000 */
[--C-:B------:R-:W-:Y:S01]  /*276f0*/  HSET2.LE.AND R77, R132, R125.reuse, PT ;  /* 0x0000007d844d7233 */ /* 0x100fe20003803000 */
[----:B------:R-:W-:Y:S01]  /*27700*/  @!P5 STL.S16 [R1+0x28], R88 ;  /* 0x000028580100d387 */ /* 0x000fe20000100600 */
[----:B------:R-:W-:Y:S02]  /*27710*/  PRMT R133, R162, 0x5410, R85 ;  /* 0x00005410a2857816 */ /* 0x000fe40000000055 */
[----:B------:R-:W-:Y:S01]  /*27720*/  LOP3.LUT R76, R76, R114, RZ, 0xc0, !PT ;  /* 0x000000724c4c7212 */ /* 0x000fe200078ec0ff */
[----:B------:R-:W4:Y:S01]  /*27730*/  LDSM.16.MT88.4 R88, [R165+0x6800] ;  /* 0x00680000a558783b */ /* 0x000f220000004200 */
[----:B------:R-:W-:Y:S01]  /*27740*/  LOP3.LUT R77, R77, R113, RZ, 0xc0, !PT ;  /* 0x000000714d4d7212 */ /* 0x000fe200078ec0ff */
[----:B------:R-:W-:Y:S01]  /*27750*/  MUFU.EX2 R162, R237 ;  /* 0x000000ed00a27308 */ /* 0x000fe20000000800 */
[----:B------:R-:W-:Y:S02]  /*27760*/  SHF.R.U32.HI R85, RZ, 0x10, R130 ;  /* 0x00000010ff557819 */ /* 0x000fe40000011682 */
[----:B------:R-:W-:Y:S02]  /*27770*/  PRMT R132, R84, 0x5410, R161 ;  /* 0x0000541054847816 */ /* 0x000fe400000000a1 */
[C---:B------:R-:W-:Y:S01]  /*27780*/  LOP3.LUT R84, R130.reuse, 0xffff, RZ, 0xc0, !PT ;  /* 0x0000ffff82547812 */ /* 0x040fe200078ec0ff */
[----:B------:R-:W-:Y:S01]  /*27790*/  STG.E.U16 desc[UR30][R150.64+0x60], R104 ;  /* 0x0000606896007986 */ /* 0x000fe2000c10151e */
[----:B------:R-:W-:Y:S03]  /*277a0*/  LOP3.LUT R113, R109, UR29, R194, 0x96, !PT ;  /* 0x0000001d6d717c12 */ /* 0x000fe6000f8e96c2 */
[----:B------:R-:W-:Y:S10]  /*277b0*/  MUFU.EX2 R161, R240 ;  /* 0x000000f000a17308 */ /* 0x000ff40000000800 */
[----:B------:R-:W-:Y:S01]  /*277c0*/  MUFU.EX2 R194, R234 ;  /* 0x000000ea00c27308 */ /* 0x000fe20000000800 */
[-C--:B----4-:R-:W-:Y:S06]  /*277d0*/  HMMA.16816.F32.BF16 R4, R76, R88.reuse, R4 ;  /* 0x000000584c04723c */ /* 0x090fec0000041804 */
        /* <DEDUP_REMOVED lines=13> */
[----:B------:R-:W-:Y:S02]  /*278b0*/  LOP3.LUT R88, R129, 0xffff, RZ, 0xc0, !PT ;  /* 0x0000ffff81587812 */ /* 0x000fe400078ec0ff */
[----:B------:R-:W-:Y:S04]  /*278c0*/  PRMT R93, R91, 0x5410, R89 ;  /* 0x000054105b5d7816 */ /* 0x000fe80000000059 */
[----:B------:R-:W-:Y:S02]  /*278d0*/  LOP3.LUT R91, R129, 0xff, RZ, 0xc0, !PT ;  /* 0x000000ff815b7812 */ /* 0x000fe400078ec0ff */
[----:B------:R-:W-:Y:S02]  /*278e0*/  SHF.R.U32.HI R88, RZ, 0x8, R88 ;  /* 0x00000008ff587819 */ /* 0x000fe40000011658 */
[----:B------:R-:W-:Y:S02]  /*278f0*/  SHF.R.U32.HI R89, RZ, 0x10, R129 ;  /* 0x00000010ff597819 */ /* 0x000fe40000011681 */
[----:B------:R-:W-:Y:S02]  /*27900*/  PRMT R114, R91, 0x5410, R88 ;  /* 0x000054105b727816 */ /* 0x000fe40000000058 */
[----:B------:R-:W-:Y:S02]  /*27910*/  SHF.R.U32.HI R88, RZ, 0x8, R99 ;  /* 0x00000008ff587819 */ /* 0x000fe40000011663 */
[----:B------:R-:W-:Y:S02]  /*27920*/  SHF.R.U32.HI R90, RZ, 0x18, R129 ;  /* 0x00000018ff5a7819 */ /* 0x000fe40000011681 */
[----:B------:R-:W-:Y:S04]  /*27930*/  LOP3.LUT R89, R89, 0xff, RZ, 0xc0, !PT ;  /* 0x000000ff59597812 */ /* 0x000fe800078ec0ff */
[----:B------:R-:W-:Y:S01]  /*27940*/  PRMT R100, R89, 0x5410, R90 ;  /* 0x0000541059647816 */ /* 0x000fe2000000005a */
[----:B--2---:R-:W-:Y:S02]  /*27950*/  @!P3 HFMA2.BF16_V2 R136, -RZ.H0_H0, RZ.H0_H0, -R2.H0_H0 ;  /* 0x200000ffff88b231 */ /* 0x004fe40000340902 */
[----:B---3--:R-:W-:Y:S03]  /*27960*/  @!P4 HFMA2.BF16_V2 R97, -RZ.H0_H0, RZ.H0_H0, -R98.H0_H0 ;  /* 0x200000ffff61c231 */ /* 0x008fe60000340962 */
[----:B------:R2:W-:Y:S01]  /*27970*/  @!P3 STL.S16 [R1+0xc], R136 ;  /* 0x00000c880100b387 */ /* 0x0005e20000100600 */
[----:B------:R-:W-:Y:S03]  /*27980*/  PRMT R74, R136, 0x7610, R74 ;  /* 0x00007610884a7816 */ /* 0x000fe6000000004a */
[----:B------:R3:W-:Y:S01]  /*27990*/  @!P4 STL.S16 [R1+0x8], R97 ;  /* 0x000008610100c387 */ /* 0x0007e20000100600 */
[----:B------:R-:W-:Y:S02]  /*279a0*/  PRMT R73, R97, 0x7610, R73 ;  /* 0x0000761061497816 */ /* 0x000fe40000000049 */
[----:B------:R-:W-:Y:S01]  /*279b0*/  @!P3 PRMT R2, R74, 0x5410, RZ ;  /* 0x000054104a02b816 */ /* 0x000fe200000000ff */
[----:B------:R1:W4:Y:S01]  /*279c0*/  LDL.S16 R137, [R1+0x18] ;  /* 0x0000180001897983 */ /* 0x0003220000100600 */
[----:B------:R-:W-:Y:S02]  /*279d0*/  @!P4 PRMT R98, R73, 0x5410, RZ ;  /* 0x000054104962c816 */ /* 0x000fe400000000ff */
[----:B------:R-:W-:Y:S01]  /*279e0*/  ISETP.LE.U32.AND P4, PT, R115, UR13, PT ;  /* 0x0000000d73007c0c */ /* 0x000fe2000bf83070 */
[----:B------:R1:W5:Y:S04]  /*279f0*/  LDL.S16 R135, [R1+0x14] ;  /* 0x0000140001877983 */ /* 0x0003680000100600 */
[----:B------:R-:W1:Y:S08]  /*27a00*/  LDSM.16.MT88.4 R72, [R166+0x6800] ;  /* 0x00680000a648783b */ /* 0x000e700000004200 */
[----:B------:R1:W-:Y:S04]  /*27a10*/  STG.E.U16 desc[UR30][R152.64+0x60], R2 ;  /* 0x0000600298007986 */ /* 0x0003e8000c10151e */
[----:B--2---:R2:W2:Y:S01]  /*27a20*/  LDL.S16 R136, [R1+0x10] ;  /* 0x0000100001887983 */ /* 0x0044a20000100600 */
[----:B---3--:R-:W3:Y:S03]  /*27a30*/  MUFU.EX2 R97, R225 ;  /* 0x000000e100617308 */ /* 0x008ee60000000800 */
[----:B------:R-:W-:Y:S01]  /*27a40*/  STG.E.U16 desc[UR30][R152.64+0x62], R98 ;  /* 0x0000626298007986 */ /* 0x000fe2000c10151e */
[----:B---3--:R-:W-:Y:S01]  /*27a50*/  FADD.FTZ R198, R97, R198 ;  /* 0x000000c661c67221 */ /* 0x008fe20000010000 */
[----:B------:R-:W-:Y:S04]  /*27a60*/  F2FP.BF16.F32.PACK_AB R97, R196, R97 ;  /* 0x00000061c461723e */ /* 0x000fe800000010ff */
[C---:B------:R-:W-:Y:S04]  /*27a70*/  PRMT R96, R97.reuse, 0x7632, R96 ;  /* 0x0000763261607816 */ /* 0x040fe80000000060 */
[----:B------:R-:W-:Y:S01]  /*27a80*/  PRMT R109, R97, 0x5410, R96 ;  /* 0x00005410616d7816 */ /* 0x000fe20000000060 */
[-C--:B-1----:R-:W-:Y:S06]  /*27a90*/  HMMA.16816.F32.BF16 R36, R76, R72.reuse, R36 ;  /* 0x000000484c24723c */ /* 0x082fec0000041824 */
[C---:B------:R-:W-:Y:S06]  /*27aa0*/  HMMA.16816.F32.BF16 R40, R80.reuse, R72, R40 ;  /* 0x000000485028723c */ /* 0x040fec0000041828 */
[-C--:B------:R-:W-:Y:S05]  /*27ab0*/  HMMA.16816.F32.BF16 R44, R80, R74.reuse, R44 ;  /* 0x0000004a502c723c */ /* 0x080fea000004182c */
[----:B------:R-:W-:Y:S01]  /*27ac0*/  LOP3.LUT R72, R88, 0xffff, RZ, 0xc0, !PT ;  /* 0x0000ffff58487812 */ /* 0x000fe200078ec0ff */
[C---:B------:R-:W-:Y:S04]  /*27ad0*/  HMMA.16816.F32.BF16 R48, R76.reuse, R74, R48 ;  /* 0x0000004a4c30723c */ /* 0x040fe80000041830 */
[----:B------:R-:W-:Y:S02]  /*27ae0*/  ISETP.LE.U32.AND P5, PT, R72, UR13, PT ;  /* 0x0000000d48007c0c */ /* 0x000fe4000bfa3070 */
[-C--:B------:R-:W-:Y:S05]  /*27af0*/  HMMA.16816.F32.BF16 R52, R76, R84.reuse, R52 ;  /* 0x000000544c34723c */ /* 0x080fea0000041834 */
[----:B------:R-:W-:Y:S01]  /*27b00*/  SHF.R.U32.HI R72, RZ, 0x8, R116 ;  /* 0x00000008ff487819 */ /* 0x000fe20000011674 */
[C---:B------:R-:W-:Y:S05]  /*27b10*/  HMMA.16816.F32.BF16 R56, R80.reuse, R84, R56 ;  /* 0x000000545038723c */ /* 0x040fea0000041838 */
[----:B------:R-:W-:Y:S01]  /*27b20*/  PRMT R127, R127, 0x5410, R72 ;  /* 0x000054107f7f7816 */ /* 0x000fe20000000048 */
[-C--:B------:R-:W-:Y:S05]  /*27b30*/  HMMA.16816.F32.BF16 R60, R80, R86.reuse, R60 ;  /* 0x00000056503c723c */ /* 0x080fea000004183c */
[--C-:B------:R-:W-:Y:S01]  /*27b40*/  HSET2.LE.AND R72, R93, R125.reuse, PT ;  /* 0x0000007d5d487233 */ /* 0x100fe20003803000 */
[----:B------:R-:W-:Y:S05]  /*27b50*/  HMMA.16816.F32.BF16 R64, R76, R86, R64 ;  /* 0x000000564c40723c */ /* 0x000fea0000041840 */
[--C-:B------:R-:W-:Y:S02]  /*27b60*/  HSET2.LE.AND R75, R191, R125.reuse, PT ;  /* 0x0000007dbf4b7233 */ /* 0x100fe40003803000 */
[----:B------:R-:W-:Y:S01]  /*27b70*/  LOP3.LUT R72, R72, R120, RZ, 0xc0, !PT ;  /* 0x0000007848487212 */ /* 0x000fe200078ec0ff */
[----:B------:R-:W1:Y:S03]  /*27b80*/  MUFU.EX2 R191, R236 ;  /* 0x000000ec00bf7308 */ /* 0x000e660000000800 */
[----:B------:R-:W-:Y:S02]  /*27b90*/  LOP3.LUT R75, R75, R118, RZ, 0xc0, !PT ;  /* 0x000000764b4b7212 */ /* 0x000fe400078ec0ff */
[--C-:B------:R-:W-:Y:S02]  /*27ba0*/  HSET2.LE.AND R80, R114, R125.reuse, PT ;  /* 0x0000007d72507233 */ /* 0x100fe40003803000 */
[--C-:B------:R-:W-:Y:S02]  /*27bb0*/  HSET2.LE.AND R81, R100, R125.reuse, PT ;  /* 0x0000007d64517233 */ /* 0x100fe40003803000 */
[--C-:B------:R-:W-:Y:S02]  /*27bc0*/  HSET2.LE.AND R82, R133, R125.reuse, PT ;  /* 0x0000007d85527233 */ /* 0x100fe40003803000 */
[--C-:B------:R-:W-:Y:S02]  /*27bd0*/  HSET2.LE.AND R83, R132, R125.reuse, PT ;  /* 0x0000007d84537233 */ /* 0x100fe40003803000 */
[----:B------:R-:W-:Y:S02]  /*27be0*/  LOP3.LUT R77, R158, 0xffff, RZ, 0xc0, !PT ;  /* 0x0000ffff9e4d7812 */ /* 0x000fe400078ec0ff */
[----:B------:R-:W-:Y:S01]  /*27bf0*/  SHF.R.U32.HI R76, RZ, 0x10, R158 ;  /* 0x00000010ff4c7819 */ /* 0x000fe2000001169e */
[----:B------:R-:W3:Y:S01]  /*27c00*/  MUFU.EX2 R159, R241 ;  /* 0x000000f1009f7308 */ /* 0x000ee20000000800 */
[----:B------:R-:W-:Y:S02]  /*27c10*/  LOP3.LUT R81, R81, R124, RZ, 0xc0, !PT ;  /* 0x0000007c51517212 */ /* 0x000fe400078ec0ff */
[----:B------:R-:W-:Y:S02]  /*27c20*/  LOP3.LUT R82, R82, R119, RZ, 0xc0, !PT ;  /* 0x0000007752527212 */ /* 0x000fe400078ec0ff */
[----:B------:R-:W-:Y:S02]  /*27c30*/  LOP3.LUT R83, R83, R117, RZ, 0xc0, !PT ;  /* 0x0000007553537212 */ /* 0x000fe400078ec0ff */
[----:B------:R-:W-:Y:S01]  /*27c40*/  LOP3.LUT R80, R80, R123, RZ, 0xc0, !PT ;  /* 0x0000007b50507212 */ /* 0x000fe200078ec0ff */
[----:B------:R-:W-:Y:S01]  /*27c50*/  LDSM.16.MT88.4 R116, [R166+0x7800] ;  /* 0x00780000a674783b */ /* 0x000fe20000004200 */
[----:B------:R-:W-:Y:S02]  /*27c60*/  SHF.R.U32.HI R79, RZ, 0x8, R0 ;  /* 0x00000008ff4f7819 */ /* 0x000fe40000011600 */
[----:B------:R-:W-:Y:S02]  /*27c70*/  SHF.R.U32.HI R0, RZ, 0x8, R77 ;  /* 0x00000008ff007819 */ /* 0x000fe4000001164d */
[----:B------:R-:W-:Y:S02]  /*27c80*/  SHF.R.U32.HI R78, RZ, 0x18, R158 ;  /* 0x00000018ff4e7819 */ /* 0x000fe4000001169e */
[----:B------:R-:W-:Y:S02]  /*27c90*/  LOP3.LUT R76, R76, 0xff, RZ, 0xc0, !PT ;  /* 0x000000ff4c4c7812 */ /* 0x000fe400078ec0ff */
[----:B------:R-:W-:Y:S02]  /*27ca0*/  LOP3.LUT R84, R158, 0xff, RZ, 0xc0, !PT ;  /* 0x000000ff9e547812 */ /* 0x000fe400078ec0ff */
[----:B------:R-:W-:Y:S02]  /*27cb0*/  PRMT R100, R76, 0x5410, R78 ;  /* 0x000054104c647816 */ /* 0x000fe4000000004e */
[----:B------:R-:W-:Y:S02]  /*27cc0*/  PRMT R101, R84, 0x5410, R79 ;  /* 0x0000541054657816 */ /* 0x000fe4000000004f */
[----:B------:R-:W-:Y:S02]  /*27cd0*/  LOP3.LUT R84, R113, 0xffff, RZ, 0xc0, !PT ;  /* 0x0000ffff71547812 */ /* 0x000fe400078ec0ff */
[----:B------:R-:W-:Y:S02]  /*27ce0*/  SHF.R.U32.HI R85, RZ, 0x10, R113 ;  /* 0x00000010ff557819 */ /* 0x000fe40000011671 */
[----:B------:R-:W-:Y:S02]  /*27cf0*/  HSET2.LE.AND R102, R127, R125, PT ;  /* 0x0000007d7f667233 */ /* 0x000fe40003803000 */
[----:B-1----:R-:W-:Y:S02]  /*27d00*/  F2FP.BF16.F32.PACK_AB R146, R163, R191 ;  /* 0x000000bfa392723e */ /* 0x002fe400000010ff */
[----:B---3--:R-:W-:Y:S02]  /*27d10*/  F2FP.BF16.F32.PACK_AB R2, R159, R160 ;  /* 0x000000a09f02723e */ /* 0x008fe400000010ff */
[----:B------:R-:W-:Y:S02]  /*27d20*/  PRMT R145, R146, 0x7632, R145 ;  /* 0x0000763292917816 */ /* 0x000fe40000000091 */
[----:B------:R-:W-:Y:S03]  /*27d30*/  LOP3.LUT R0, R0, 0xffff, RZ, 0xc0, !PT ;  /* 0x0000ffff00007812 */ /* 0x000fe600078ec0ff */
[----:B------:R-:W-:Y:S02]  /*27d40*/  @!P4 HFMA2.BF16_V2 R250, -RZ.H0_H0, RZ.H0_H0, -R145.H0_H0 ;  /* 0x200000fffffac231 */ /* 0x000fe40000340991 */
[----:B----4-:R-:W-:Y:S02]  /*27d50*/  @!P2 HFMA2.BF16_V2 R137, -RZ.H0_H0, RZ.H0_H0, -R97.H0_H0 ;  /* 0x200000ffff89a231 */ /* 0x010fe40000340961 */
[----:B-----5:R-:W-:Y:S03]  /*27d60*/  @!P0 HFMA2.BF16_V2 R135, -RZ.H0_H0, RZ.H0_H0, -R112.H0_H0 ;  /* 0x200000ffff878231 */ /* 0x020fe60000340970 */
[----:B------:R-:W-:Y:S01]  /*27d70*/  @!P2 STL.S16 [R1+0x18], R137 ;  /* 0x000018890100a387 */ /* 0x000fe20000100600 */
[----:B------:R-:W-:Y:S02]  /*27d80*/  PRMT R89, R137, 0x7610, R89 ;  /* 0x0000761089597816 */ /* 0x000fe40000000059 */
[----:B------:R-:W-:Y:S02]  /*27d90*/  PRMT R74, R135, 0x7610, R74 ;  /* 0x00007610874a7816 */ /* 0x000fe4000000004a */
[----:B------:R-:W-:Y:S02]  /*27da0*/  @!P2 PRMT R97, R89, 0x5410, RZ ;  /* 0x000054105961a816 */ /* 0x000fe400000000ff */
[----:B------:R-:W1:Y:S01]  /*27db0*/  LDSM.16.MT88.4 R88, [R165+0x7000] ;  /* 0x00700000a558783b */ /* 0x000e620000004200 */
[----:B------:R-:W-:Y:S02]  /*27dc0*/  @!P0 PRMT R112, R74, 0x5410, RZ ;  /* 0x000054104a708816 */ /* 0x000fe400000000ff */
[--C-:B------:R-:W-:Y:S02]  /*27dd0*/  HSET2.LE.AND R74, R193, R125.reuse, PT ;  /* 0x0000007dc14a7233 */ /* 0x100fe40003803000 */
[----:B------:R-:W3:Y:S01]  /*27de0*/  MUFU.EX2 R193, R235 ;  /* 0x000000eb00c17308 */ /* 0x000ee20000000800 */
[----:B------:R-:W-:Y:S01]  /*27df0*/  ISETP.LE.U32.AND P2, PT, R0, UR13, PT ;  /* 0x0000000d00007c0c */ /* 0x000fe2000bf43070 */
[----:B--2---:R-:W-:Y:S01]  /*27e00*/  @!P1 HFMA2.BF16_V2 R136, -RZ.H0_H0, RZ.H0_H0, -R96.H0_H0 ;  /* 0x200000ffff889231 */ /* 0x004fe20000340960 */
[----:B------:R-:W-:Y:S01]  /*27e10*/  LOP3.LUT R74, R74, R122, RZ, 0xc0, !PT ;  /* 0x0000007a4a4a7212 */ /* 0x000fe200078ec0ff */
[----:B------:R-:W-:Y:S01]  /*27e20*/  STG.E.U16 desc[UR30][R156.64+0x5e], R97 ;  /* 0x00005e619c007986 */ /* 0x000fe2000c10151e */
[--C-:B------:R-:W-:Y:S02]  /*27e30*/  SHF.R.U32.HI R0, RZ, 0x10, R158.reuse ;  /* 0x00000010ff007819 */ /* 0x100fe4000001169e */
[----:B------:R-:W-:Y:S01]  /*27e40*/  PRMT R73, R136, 0x7610, R73 ;  /* 0x0000761088497816 */ /* 0x000fe20000000049 */
[----:B------:R-:W-:Y:S01]  /*27e50*/  @!P1 STL.S16 [R1+0x10], R136 ;  /* 0x0000108801009387 */ /* 0x000fe20000100600 */
[----:B------:R-:W-:Y:S02]  /*27e60*/  LOP3.LUT R0, R0, 0xff, RZ, 0xc0, !PT ;  /* 0x000000ff00007812 */ /* 0x000fe400078ec0ff */
[----:B------:R-:W-:Y:S01]  /*27e70*/  @!P1 PRMT R96, R73, 0x5410, RZ ;  /* 0x0000541049609816 */ /* 0x000fe200000000ff */
[----:B------:R-:W-:Y:S01]  /*27e80*/  @!P0 STL.S16 [R1+0x14], R135 ;  /* 0x0000148701008387 */ /* 0x000fe20000100600 */
[----:B------:R-:W-:Y:S02]  /*27e90*/  LOP3.LUT R73, R158, 0xff, RZ, 0xc0, !PT ;  /* 0x000000ff9e497812 */ /* 0x000fe400078ec0ff */
[----:B------:R-:W-:Y:S01]  /*27ea0*/  ISETP.LE.U32.AND P1, PT, R134, UR13, PT ;  /* 0x0000000d86007c0c */ /* 0x000fe2000bf23070 */
[----:B------:R2:W4:Y:S01]  /*27eb0*/  LDL.S16 R115, [R1] ;  /* 0x0000000001737983 */ /* 0x0005220000100600 */
[----:B------:R-:W-:Y:S02]  /*27ec0*/  ISETP.LE.U32.AND P3, PT, R73, UR13, PT ;  /* 0x0000000d49007c0c */ /* 0x000fe4000bf63070 */
[----:B------:R-:W-:Y:S01]  /*27ed0*/  HSET2.LE.AND R73, R92, R125, PT ;  /* 0x0000007d5c497233 */ /* 0x000fe20003803000 */
[----:B------:R2:W5:Y:S01]  /*27ee0*/  LDL.S16 R99, [R1+0x4] ;  /* 0x0000040001637983 */ /* 0x0005620000100600 */
[----:B---3--:R-:W-:Y:S02]  /*27ef0*/  F2FP.BF16.F32.PACK_AB R148, R193, R194 ;  /* 0x000000c2c194723e */ /* 0x008fe400000010ff */
[----:B------:R-:W-:Y:S01]  /*27f00*/  SHF.R.U32.HI R158, RZ, 0x18, R158 ;  /* 0x00000018ff9e7819 */ /* 0x000fe2000001169e */
[----:B------:R-:W3:Y:S01]  /*27f10*/  LDSM.16.MT88.4 R92, [R168+0x7000] ;  /* 0x00700000a85c783b */ /* 0x000ee20000004200 */
[----:B------:R-:W-:Y:S02]  /*27f20*/  LOP3.LUT R73, R73, R121, RZ, 0xc0, !PT ;  /* 0x0000007949497212 */ /* 0x000fe400078ec0ff */
[----:B------:R-:W-:Y:S02]  /*27f30*/  PRMT R147, R148, 0x7632, R147 ;  /* 0x0000763294937816 */ /* 0x000fe40000000093 */
[----:B------:R-:W-:Y:S03]  /*27f40*/  ISETP.LE.U32.AND P0, PT, R158, UR13, PT ;  /* 0x0000000d9e007c0c */ /* 0x000fe6000bf03070 */
[----:B------:R-:W-:Y:S01]  /*27f50*/  LDSM.16.MT88.4 R132, [R165+0x7800] ;  /* 0x00780000a584783b */ /* 0x000fe20000004200 */
[----:B------:R-:W-:Y:S01]  /*27f60*/  @!P5 HFMA2.BF16_V2 R252, -RZ.H0_H0, RZ.H0_H0, -R147.H0_H0 ;  /* 0x200000fffffcd231 */ /* 0x000fe20000340993 */
[-C--:B-1----:R-:W-:Y:S06]  /*27f70*/  HMMA.16816.F32.BF16 R4, R72, R88.reuse, R4 ;  /* 0x000000584804723c */ /* 0x082fec0000041804 */
[----:B------:R-:W-:Y:S01]  /*27f80*/  STG.E.U16 desc[UR30][R156.64+0x60], R96 ;  /* 0x000060609c007986 */ /* 0x000fe2000c10151e */
[C---:B------:R-:W-:Y:S03]  /*27f90*/  HMMA.16816.F32.BF16 R8, R80.reuse, R88, R8 ;  /* 0x000000585008723c */ /* 0x040fe60000041808 */
[----:B------:R-:W-:Y:S03]  /*27fa0*/  STG.E.U16 desc[UR30][R154.64+0x60], R112 ;  /* 0x000060709a007986 */ /* 0x000fe6000c10151e */
[-C--:B------:R-:W-:Y:S05]  /*27fb0*/  HMMA.16816.F32.BF16 R12, R80, R90.reuse, R12 ;  /* 0x0000005a500c723c */ /* 0x080fea000004180c */
[----:B------:R-:W-:Y:S01]  /*27fc0*/  SHF.R.U32.HI R89, RZ, 0x8, R84 ;  /* 0x00000008ff597819 */ /* 0x000fe20000011654 */
[C---:B------:R-:W-:Y:S05]  /*27fd0*/  HMMA.16816.F32.BF16 R16, R72.reuse, R90, R16 ;  /* 0x0000005a4810723c */ /* 0x040fea0000041810 */
[----:B------:R-:W-:Y:S02]  /*27fe0*/  LOP3.LUT R88, R85, 0xff, RZ, 0xc0, !PT ;  /* 0x000000ff55587812 */ /* 0x000fe400078ec0ff */
[----:B------:R-:W-:Y:S01]  /*27ff0*/  LDSM.16.MT88.4 R84, [R167+0x7000] ;  /* 0x00700000a754783b */ /* 0x000fe20000004200 */
[----:B------:R-:W-:Y:S01]  /*28000*/  LOP3.LUT R90, R113, 0xff, RZ, 0xc0, !PT ;  /* 0x000000ff715a7812 */ /* 0x000fe200078ec0ff */
[-C--:B---3--:R-:W-:Y:S03]  /*28010*/  HMMA.16816.F32.BF16 R20, R72, R92.reuse, R20 ;  /* 0x0000005c4814723c */ /* 0x088fe60000041814 */
[----:B------:R-:W-:Y:S02]  /*28020*/  LOP3.LUT R91, R111, 0xff, RZ, 0xc0, !PT ;  /* 0x000000ff6f5b7812 */ /* 0x000fe400078ec0ff */
[----:B------:R-:W-:Y:S01]  /*28030*/  PRMT R89, R90, 0x5410, R89 ;  /* 0x000054105a597816 */ /* 0x000fe20000000059 */
[C---:B------:R-:W-:Y:S05]  /*28040*/  HMMA.16816.F32.BF16 R24, R80.reuse, R92, R24 ;  /* 0x0000005c5018723c */ /* 0x040fea0000041818 */
[--C-:B------:R-:W-:Y:S01]  /*28050*/  HSET2.LE.AND R90, R101, R125.reuse, PT ;  /* 0x0000007d655a7233 */ /* 0x100fe20003803000 */
[-C--:B------:R-:W-:Y:S05]  /*28060*/  HMMA.16816.F32.BF16 R28, R80, R94.reuse, R28 ;  /* 0x0000005e501c723c */ /* 0x080fea000004181c */
[----:B------:R-:W-:Y:S01]  /*28070*/  SHF.R.U32.HI R113, RZ, 0x18, R113 ;  /* 0x00000018ff717819 */ /* 0x000fe20000011671 */
[C---:B------:R-:W-:Y:S05]  /*28080*/  HMMA.16816.F32.BF16 R32, R72.reuse, R94, R32 ;  /* 0x0000005e4820723c */ /* 0x040fea0000041820 */
[----:B------:R-:W-:Y:S06]  /*28090*/  PRMT R88, R88, 0x5410, R113 ;  /* 0x0000541058587816 */ /* 0x000fec0000000071 */
[----:B------:R-:W-:Y:S05]  /*280a0*/  HSET2.LE.AND R101, R88, R125, PT ;  /* 0x0000007d58657233 */ /* 0x000fea0003803000 */
[----:B------:R-:W-:Y:S01]  /*280b0*/  LOP3.LUT R101, R101, R110, RZ, 0xc0, !PT ;  /* 0x0000006e65657212 */ /* 0x000fe200078ec0ff */
[----:B----4-:R-:W-:Y:S02]  /*280c0*/  @!P6 HFMA2.BF16_V2 R115, -RZ.H0_H0, RZ.H0_H0, -R149.H0_H0 ;  /* 0x200000ffff73e231 */ /* 0x010fe40000340995 */
[----:B-----5:R-:W-:Y:S03]  /*280d0*/  @!P1 HFMA2.BF16_V2 R99, -RZ.H0_H0, RZ.H0_H0, -R148.H0_H0 ;  /* 0x200000ffff639231 */ /* 0x020fe60000340994 */
[----:B------:R-:W-:Y:S01]  /*280e0*/  PRMT R77, R115, 0x7610, R77 ;  /* 0x00007610734d7816 */ /* 0x000fe2000000004d */
[----:B------:R-:W-:Y:S03]  /*280f0*/  @!P6 STL.S16 [R1], R115 ;  /* 0x000000730100e387 */ /* 0x000fe60000100600 */
[----:B------:R-:W-:Y:S01]  /*28100*/  @!P6 PRMT R149, R77, 0x5410, RZ ;  /* 0x000054104d95e816 */ /* 0x000fe200000000ff */
[----:B------:R1:W-:Y:S01]  /*28110*/  @!P1 STL.S16 [R1+0x4], R99 ;  /* 0x0000046301009387 */ /* 0x0003e20000100600 */
[----:B------:R-:W-:Y:S02]  /*28120*/  PRMT R3, R99, 0x7610, R3 ;  /* 0x0000761063037816 */ /* 0x000fe40000000003 */
[----:B------:R-:W-:Y:S01]  /*28130*/  ISETP.LE.U32.AND P6, PT, R199, UR13, PT ;  /* 0x0000000dc7007c0c */ /* 0x000fe2000bfc3070 */
[----:B------:R-:W3:Y:S08]  /*28140*/  LDSM.16.MT88.4 R76, [R166+0x7000] ;  /* 0x00700000a64c783b */ /* 0x000ef00000004200 */
[----:B------:R-:W-:Y:S04]  /*28150*/  STG.E.U16 desc[UR30][R154.64+0x62], R149 ;  /* 0x000062959a007986 */ /* 0x000fe8000c10151e */
[----:B------:R-:W-:Y:S01]  /*28160*/  @!P6 HFMA2.BF16_V2 R251, -RZ.H0_H0, RZ.H0_H0, -R146.H0_H0 ;  /* 0x200000fffffbe231 */ /* 0x000fe20000340992 */
[----:B-1----:R-:W-:Y:S02]  /*28170*/  PRMT R99, R148, 0x5410, R147 ;  /* 0x0000541094637816 */ /* 0x002fe40000000093 */
[----:B------:R-:W-:Y:S02]  /*28180*/  @!P1 PRMT R148, R3, 0x5410, RZ ;  /* 0x0000541003949816 */ /* 0x000fe400000000ff */
[----:B------:R-:W-:Y:S02]  /*28190*/  @!P5 PRMT R147, R252, 0x5410, RZ ;  /* 0x00005410fc93d816 */ /* 0x000fe400000000ff */
[----:B------:R-:W-:Y:S01]  /*281a0*/  ISETP.LE.U32.AND P1, PT, R0, UR13, PT ;  /* 0x0000000d00007c0c */ /* 0x000fe2000bf23070 */
[----:B------:R-:W-:Y:S01]  /*281b0*/  STG.E.U16 desc[UR30][R150.64+0x70], R148 ;  /* 0x0000709496007986 */ /* 0x000fe2000c10151e */
[----:B------:R-:W-:Y:S02]  /*281c0*/  LOP3.LUT R0, R111, 0xffff, RZ, 0xc0, !PT ;  /* 0x0000ffff6f007812 */ /* 0x000fe400078ec0ff */
[--C-:B------:R-:W-:Y:S01]  /*281d0*/  SHF.R.U32.HI R3, RZ, 0x10, R111.reuse ;  /* 0x00000010ff037819 */ /* 0x100fe2000001166f */
[----:B------:R-:W-:Y:S01]  /*281e0*/  STG.E.U16 desc[UR30][R150.64+0x72], R147 ;  /* 0x0000729396007986 */ /* 0x000fe2000c10151e */
[----:B------:R-:W-:Y:S02]  /*281f0*/  SHF.R.U32.HI R111, RZ, 0x18, R111 ;  /* 0x00000018ff6f7819 */ /* 0x000fe4000001166f */
[----:B------:R-:W-:Y:S02]  /*28200*/  SHF.R.U32.HI R0, RZ, 0x8, R0 ;  /* 0x00000008ff007819 */ /* 0x000fe40000011600 */
[----:B------:R-:W-:Y:S02]  /*28210*/  LOP3.LUT R3, R3, 0xff, RZ, 0xc0, !PT ;  /* 0x000000ff03037812 */ /* 0x000fe400078ec0ff */
[----:B------:R-:W-:Y:S01]  /*28220*/  PRMT R0, R91, 0x5410, R0 ;  /* 0x000054105b007816 */ /* 0x000fe20000000000 */
[-C--:B---3--:R-:W-:Y:S03]  /*28230*/  HMMA.16816.F32.BF16 R36, R72, R76.reuse, R36 ;  /* 0x0000004c4824723c */ /* 0x088fe60000041824 */
[--C-:B------:R-:W-:Y:S01]  /*28240*/  HSET2.LE.AND R91, R100, R125.reuse, PT ;  /* 0x0000007d645b7233 */ /* 0x100fe20003803000 */
[----:B------:R-:W-:Y:S01]  /*28250*/  @!P1 HFMA2.BF16_V2 R247, -RZ.H0_H0, RZ.H0_H0, -R2.H0_H0 ;  /* 0x200000fffff79231 */ /* 0x000fe20000340902 */
[--C-:B------:R-:W-:Y:S01]  /*28260*/  HSET2.LE.AND R100, R89, R125.reuse, PT ;  /* 0x0000007d59647233 */ /* 0x100fe20003803000 */
[C---:B------:R-:W-:Y:S05]  /*28270*/  HMMA.16816.F32.BF16 R40, R80.reuse, R76, R40 ;  /* 0x0000004c5028723c */ /* 0x040fea0000041828 */
[--C-:B------:R-:W-:Y:S01]  /*28280*/  HSET2.LE.AND R89, R0, R125.reuse, PT ;  /* 0x0000007d00597233 */ /* 0x100fe20003803000 */
[-C--:B------:R-:W-:Y:S05]  /*28290*/  HMMA.16816.F32.BF16 R44, R80, R78.reuse, R44 ;  /* 0x0000004e502c723c */ /* 0x080fea000004182c */
[----:B------:R-:W-:Y:S01]  /*282a0*/  PRMT R3, R3, 0x5410, R111 ;  /* 0x0000541003037816 */ /* 0x000fe2000000006f */
[C---:B------:R-:W-:Y:S05]  /*282b0*/  HMMA.16816.F32.BF16 R48, R72.reuse, R78, R48 ;  /* 0x0000004e4830723c */ /* 0x040fea0000041830 */
[----:B------:R-:W-:Y:S01]  /*282c0*/  HSET2.LE.AND R88, R3, R125, PT ;  /* 0x0000007d03587233 */ /* 0x000fe20003803000 */
[-C--:B------:R-:W-:Y:S01]  /*282d0*/  HMMA.16816.F32.BF16 R52, R72, R84.reuse, R52 ;  /* 0x000000544834723c */ /* 0x080fe20000041834 */
[----:B------:R-:W1:Y:S04]  /*282e0*/  LDSM.16.MT88.4 R124, [R168+0x7800] ;  /* 0x00780000a87c783b */ /* 0x000e680000004200 */
[----:B------:R-:W-:Y:S01]  /*282f0*/  F2FP.BF16.F32.PACK_AB R3, R161, R162 ;  /* 0x000000a2a103723e */ /* 0x000fe200000010ff */
[C---:B------:R-:W-:Y:S05]  /*28300*/  HMMA.16816.F32.BF16 R56, R80.reuse, R84, R56 ;  /* 0x000000545038723c */ /* 0x040fea0000041838 */
[----:B------:R-:W-:Y:S01]  /*28310*/  PRMT R76, R146, 0x5410, R145 ;  /* 0x00005410924c7816 */ /* 0x000fe20000000091 */
[-C--:B------:R-:W-:Y:S05]  /*28320*/  HMMA.16816.F32.BF16 R60, R80, R86.reuse, R60 ;  /* 0x00000056503c723c */ /* 0x080fea000004183c */
[----:B------:R-:W-:Y:S01]  /*28330*/  PRMT R144, R3, 0x7632, R144 ;  /* 0x0000763203907816 */ /* 0x000fe20000000090 */
[----:B------:R-:W-:Y:S05]  /*28340*/  HMMA.16816.F32.BF16 R64, R72, R86, R64 ;  /* 0x000000564840723c */ /* 0x000fea0000041840 */
[----:B------:R-:W-:Y:S01]  /*28350*/  PRMT R0, R2, 0x7632, R0 ;  /* 0x0000763202007816 */ /* 0x000fe20000000000 */
[----:B------:R-:W-:Y:S01]  /*28360*/  @!P3 HFMA2.BF16_V2 R249, -RZ.H0_H0, RZ.H0_H0, -R3.H0_H0 ;  /* 0x200000fffff9b231 */ /* 0x000fe20000340903 */
[----:B------:R-:W-:Y:S01]  /*28370*/  LOP3.LUT R100, R100, R128, RZ, 0xc0, !PT ;  /* 0x0000008064647212 */ /* 0x000fe200078ec0ff */
[----:B------:R-:W-:Y:S03]  /*28380*/  @!P2 HFMA2.BF16_V2 R248, -RZ.H0_H0, RZ.H0_H0, -R144.H0_H0 ;  /* 0x200000fffff8a231 */ /* 0x000fe60000340990 */
[----:B------:R-:W-:Y:S01]  /*28390*/  LOP3.LUT R102, R102, R99, RZ, 0xc0, !PT ;  /* 0x0000006366667212 */ /* 0x000fe200078ec0ff */
[----:B------:R-:W-:Y:S01]  /*283a0*/  @!P0 HFMA2.BF16_V2 R246, -RZ.H0_H0, RZ.H0_H0, -R0.H0_H0 ;  /* 0x200000fffff68231 */ /* 0x000fe20000340900 */
[----:B------:R-:W-:Y:S01]  /*283b0*/  LOP3.LUT R103, R103, R76, RZ, 0xc0, !PT ;  /* 0x0000004c67677212 */ /* 0x000fe200078ec0ff */
[----:B------:R-:W-:Y:S01]  /*283c0*/  IMAD.MOV.U32 R74, RZ, RZ, R68 ;  /* 0x000000ffff4a7224 */ /* 0x000fe200078e0044 */
[----:B------:R-:W-:Y:S01]  /*283d0*/  PRMT R78, R3, 0x5410, R144 ;  /* 0x00005410034e7816 */ /* 0x000fe20000000090 */
[----:B------:R-:W-:Y:S01]  /*283e0*/  IMAD.MOV.U32 R73, RZ, RZ, R70 ;  /* 0x000000ffff497224 */ /* 0x000fe200078e0046 */
[----:B------:R-:W-:Y:S01]  /*283f0*/  PRMT R79, R2, 0x5410, R0 ;  /* 0x00005410024f7816 */ /* 0x000fe20000000000 */
[----:B------:R-:W-:Y:S01]  /*28400*/  IMAD.MOV.U32 R72, RZ, RZ, R71 ;  /* 0x000000ffff487224 */ /* 0x000fe200078e0047 */
[----:B------:R-:W-:Y:S01]  /*28410*/  LOP3.LUT R76, R89, R109, RZ, 0xc0, !PT ;  /* 0x0000006d594c7212 */ /* 0x000fe200078ec0ff */
[-C--:B------:R-:W-:Y:S05]  /*28420*/  HMMA.16816.F32.BF16 R136, R100, R132.reuse, R4 ;  /* 0x000000846488723c */ /* 0x080fea0000041804 */
[----:B------:R-:W-:Y:S02]  /*28430*/  LOP3.LUT R77, R88, R108, RZ, 0xc0, !PT ;  /* 0x0000006c584d7212 */ /* 0x000fe400078ec0ff */
[----:B------:R-:W-:Y:S01]  /*28440*/  LOP3.LUT R78, R90, R78, RZ, 0xc0, !PT ;  /* 0x0000004e5a4e7212 */ /* 0x000fe200078ec0ff */
[----:B------:R-:W-:Y:S03]  /*28450*/  FADD.FTZ R4, R194, R201 ;  /* 0x000000c9c2047221 */ /* 0x000fe60000010000 */
[----:B------:R-:W-:Y:S01]  /*28460*/  LOP3.LUT R79, R91, R79, RZ, 0xc0, !PT ;  /* 0x0000004f5b4f7212 */ /* 0x000fe200078ec0ff */
[----:B------:R-:W-:Y:S01]  /*28470*/  FADD.FTZ R4, R193, R4 ;  /* 0x00000004c1047221 */ /* 0x000fe20000010000 */
[----:B------:R-:W-:Y:S02]  /*28480*/  @!P6 PRMT R146, R251, 0x5410, RZ ;  /* 0x00005410fb92e816 */ /* 0x000fe400000000ff */
[----:B------:R-:W-:Y:S02]  /*28490*/  @!P4 PRMT R145, R250, 0x5410, RZ ;  /* 0x00005410fa91c816 */ /* 0x000fe400000000ff */
[----:B------:R-:W-:Y:S01]  /*284a0*/  STL [R1+0xf0], R4 ;  /* 0x0000f00401007387 */ /* 0x000fe20000100800 */
[C---:B------:R-:W-:Y:S03]  /*284b0*/  HMMA.16816.F32.BF16 R108, R76.reuse, R132, R8 ;  /* 0x000000844c6c723c */ /* 0x040fe60000041808 */
[----:B------:R-:W-:Y:S01]  /*284c0*/  STG.E.U16 desc[UR30][R152.64+0x70], R146 ;  /* 0x0000709298007986 */ /* 0x000fe2000c10151e */
[----:B------:R-:W-:Y:S02]  /*284d0*/  @!P3 PRMT R3, R249, 0x5410, RZ ;  /* 0x00005410f903b816 */ /* 0x000fe400000000ff */
[-C--:B------:R-:W-:Y:S01]  /*284e0*/  HMMA.16816.F32.BF16 R104, R76, R134.reuse, R12 ;  /* 0x000000864c68723c */ /* 0x080fe2000004180c */
[----:B------:R-:W-:Y:S04]  /*284f0*/  STG.E.U16 desc[UR30][R152.64+0x72], R145 ;  /* 0x0000729198007986 */ /* 0x000fe8000c10151e */
[----:B------:R3:W-:Y:S01]  /*28500*/  STG.E.U16 desc[UR30][R156.64+0x6e], R3 ;  /* 0x00006e039c007986 */ /* 0x0007e2000c10151e */
[C---:B------:R-:W-:Y:S05]  /*28510*/  HMMA.16816.F32.BF16 R132, R100.reuse, R134, R16 ;  /* 0x000000866484723c */ /* 0x040fea0000041810 */
[----:B------:R-:W-:Y:S01]  /*28520*/  @!P2 PRMT R144, R248, 0x5410, RZ ;  /* 0x00005410f890a816 */ /* 0x000fe200000000ff */
[-C--:B-1----:R-:W-:Y:S04]  /*28530*/  HMMA.16816.F32.BF16 R128, R100, R124.reuse, R20 ;  /* 0x0000007c6480723c */ /* 0x082fe80000041814 */
[----:B------:R-:W-:Y:S01]  /*28540*/  STG.E.U16 desc[UR30][R156.64+0x70], R144 ;  /* 0x000070909c007986 */ /* 0x000fe2000c10151e */
[----:B------:R-:W-:Y:S01]  /*28550*/  @!P1 PRMT R2, R247, 0x5410, RZ ;  /* 0x00005410f7029816 */ /* 0x000fe200000000ff */
[C---:B------:R-:W-:Y:S04]  /*28560*/  HMMA.16816.F32.BF16 R96, R76.reuse, R124, R24 ;  /* 0x0000007c4c60723c */ /* 0x040fe80000041818 */
[----:B------:R1:W-:Y:S01]  /*28570*/  STG.E.U16 desc[UR30][R154.64+0x70], R2 ;  /* 0x000070029a007986 */ /* 0x0003e2000c10151e */
[----:B------:R-:W-:Y:S01]  /*28580*/  @!P0 PRMT R0, R246, 0x5410, RZ ;  /* 0x00005410f6008816 */ /* 0x000fe200000000ff */
[-C--:B------:R-:W-:Y:S01]  /*28590*/  HMMA.16816.F32.BF16 R92, R76, R126.reuse, R28 ;  /* 0x0000007e4c5c723c */ /* 0x080fe2000004181c */
[----:B------:R-:W-:Y:S03]  /*285a0*/  PLOP3.LUT P0, PT, PT, PT, UP0, 0x80, 0x0 ;  /* 0x000000000000781c */ /* 0x000fe60003f0f008 */
[----:B------:R4:W-:Y:S02]  /*285b0*/  STG.E.U16 desc[UR30][R154.64+0x72], R0 ;  /* 0x000072009a007986 */ /* 0x0009e4000c10151e */
[C---:B------:R-:W-:Y:S05]  /*285c0*/  HMMA.16816.F32.BF16 R124, R100.reuse, R126, R32 ;  /* 0x0000007e647c723c */ /* 0x040fea0000041820 */
[----:B---3--:R-:W-:Y:S01]  /*285d0*/  FADD.FTZ R3, R191, R200 ;  /* 0x000000c8bf037221 */ /* 0x008fe20000010000 */
[-C--:B------:R-:W-:Y:S05]  /*285e0*/  HMMA.16816.F32.BF16 R120, R100, R116.reuse, R36 ;  /* 0x000000746478723c */ /* 0x080fea0000041824 */
[----:B------:R-:W-:Y:S01]  /*285f0*/  FADD.FTZ R3, R163, R3 ;  /* 0x00000003a3037221 */ /* 0x000fe20000010000 */
[C---:B------:R-:W-:Y:S04]  /*28600*/  HMMA.16816.F32.BF16 R88, R76.reuse, R116, R40 ;  /* 0x000000744c58723c */ /* 0x040fe80000041828 */
[----:B------:R-:W-:Y:S02]  /*28610*/  STL [R1+0xec], R3 ;  /* 0x0000ec0301007387 */ /* 0x000fe40000100800 */
[-C--:B------:R-:W-:Y:S05]  /*28620*/  HMMA.16816.F32.BF16 R84, R76, R118.reuse, R44 ;  /* 0x000000764c54723c */ /* 0x080fea000004182c */
[----:B-1----:R-:W-:Y:S01]  /*28630*/  FADD.FTZ R2, R196, R198 ;  /* 0x000000c6c4027221 */ /* 0x002fe20000010000 */
[C---:B------:R-:W-:Y:S05]  /*28640*/  HMMA.16816.F32.BF16 R116, R100.reuse, R118, R48 ;  /* 0x000000766474723c */ /* 0x040fea0000041830 */
[----:B------:R-:W-:Y:S01]  /*28650*/  FADD.FTZ R2, R162, R2 ;  /* 0x00000002a2027221 */ /* 0x000fe20000010000 */
[-C--:B------:R-:W-:Y:S05]  /*28660*/  HMMA.16816.F32.BF16 R112, R100, R140.reuse, R52 ;  /* 0x0000008c6470723c */ /* 0x080fea0000041834 */
[----:B----4-:R-:W-:Y:S01]  /*28670*/  FADD.FTZ R0, R195, R197 ;  /* 0x000000c5c3007221 */ /* 0x010fe20000010000 */
[C---:B------:R-:W-:Y:S05]  /*28680*/  HMMA.16816.F32.BF16 R80, R76.reuse, R140, R56 ;  /* 0x0000008c4c50723c */ /* 0x040fea0000041838 */
[----:B------:R-:W-:Y:S01]  /*28690*/  FADD.FTZ R2, R161, R2 ;  /* 0x00000002a1027221 */ /* 0x000fe20000010000 */
[-C--:B------:R-:W-:Y:S04]  /*286a0*/  HMMA.16816.F32.BF16 R76, R76, R142.reuse, R60 ;  /* 0x0000008e4c4c723c */ /* 0x080fe8000004183c */
[----:B------:R1:W-:Y:S01]  /*286b0*/  STL [R1+0xf4], R2 ;  /* 0x0000f40201007387 */ /* 0x0003e20000100800 */
[----:B------:R-:W-:Y:S01]  /*286c0*/  FADD.FTZ R0, R160, R0 ;  /* 0x00000000a0007221 */ /* 0x000fe20000010000 */
[----:B------:R-:W-:Y:S05]  /*286d0*/  HMMA.16816.F32.BF16 R100, R100, R142, R64 ;  /* 0x0000008e6464723c */ /* 0x000fea0000041840 */
[----:B------:R-:W-:Y:S05]  /*286e0*/  FADD.FTZ R0, R159, R0 ;  /* 0x000000009f007221 */ /* 0x000fea0000010000 */
[----:B------:R2:W-:Y:S01]  /*286f0*/  STL [R1+0xf8], R0 ;  /* 0x0000f80001007387 */ /* 0x0005e20000100800 */
[----:B-1----:R-:W-:Y:S01]  /*28700*/  IMAD.MOV.U32 R2, RZ, RZ, R69 ;  /* 0x000000ffff027224 */ /* 0x002fe200078e0045 */
[----:B------:R-:W-:Y:S01]  /*28710*/  @!UPT UIADD3 URZ, URZ, URZ, URZ ;  /* 0x0000003f3f3ff290 */ /* 0x000fe2000fffe03f */
[----:B------:R-:W-:Y:S11]  /*28720*/  @P0 BRA `(.L_x_2448) ;  /* 0xffffff7c00000947 */ /* 0x000ff6000383ffff */
.L_x_2447:
[----:B------:R-:W3:Y:S04]  /*28730*/  LDL.LU R8, [R1+0xf0] ;  /* 0x0000f00001087983 */ /* 0x000ee80000300800 */
[----:B------:R-:W4:Y:S04]  /*28740*/  LDL.LU R7, [R1+0xec] ;  /* 0x0000ec0001077983 */ /* 0x000f280000300800 */
[----:B-1----:R-:W2:Y:S04]  /*28750*/  LDL.LU R6, [R1+0xf4] ;  /* 0x0000f40001067983 */ /* 0x002ea80000300800 */
[----:B------:R-:W2:Y:S01]  /*28760*/  LDL.LU R5, [R1+0xf8] ;  /* 0x0000f80001057983 */ /* 0x000ea20000300800 */
[----:B------:R-:W1:Y:S01]  /*28770*/  S2UR UR4, SR_CgaCtaId ;  /* 0x00000000000479c3 */ /* 0x000e620000008800 */
[----:B------:R-:W-:Y:S01]  /*28780*/  UISETP.NE.AND UP0, UPT, UR14, -0x1, UPT ;  /* 0xffffffff0e00788c */ /* 0x000fe2000bf05270 */
[----:B------:R-:W-:Y:S01]  /*28790*/  MOV R34, 0x20 ;  /* 0x0000002000227802 */ /* 0x000fe20000000f00 */
[----:B------:R-:W1:Y:S01]  /*287a0*/  S2R R35, SR_TID.X ;  /* 0x0000000000237919 */ /* 0x000e620000002100 */
[----:B------:R-:W-:-:S08]  /*287b0*/  UMOV UR8, 0x400 ;  /* 0x0000040000087882 */ /* 0x000fd00000000000 */
[----:B------:R-:W-:Y:S02]  /*287c0*/  @UP0 ULDC.64 UR6, c[0x0][0x298] ;  /* 0x0000a60000060ab9 */ /* 0x000fe40000000a00 */
[----:B------:R-:W-:-:S03]  /*287d0*/  @UP0 UIMAD.WIDE.U32 UR10, UR14, UR6, URZ ;  /* 0x000000060e0a02a5 */ /* 0x000fc6000f8e003f */
[----:B------:R-:W-:Y:S01]  /*287e0*/  ULDC UR6, c[0x0][0x38c] ;  /* 0x0000e30000067ab9 */ /* 0x000fe20000000800 */
[----:B------:R-:W-:Y:S02]  /*287f0*/  @UP0 UIMAD UR7, UR14, UR7, UR11 ;  /* 0x000000070e0702a4 */ /* 0x000fe4000f8e020b */
[----:B-1----:R-:W-:Y:S01]  /*28800*/  ULEA UR4, UR4, UR8, 0x18 ;  /* 0x0000000804047291 */ /* 0x002fe2000f8ec03f */
[----:B------:R-:W-:-:S04]  /*28810*/  SHF.R.S32.HI R10, RZ, 0x1f, R35 ;  /* 0x0000001fff0a7819 */ /* 0x000fc80000011423 */
[----:B------:R-:W-:Y:S01]  /*28820*/  LEA.HI R9, R10, R35, RZ, 0x5 ;  /* 0x000000230a097211 */ /* 0x000fe200078f28ff */
[----:B---3--:R-:W1:Y:S04]  /*28830*/  SHFL.BFLY PT, R4, R8, 0x2, 0x1f ;  /* 0x0c401f0008047f89 */ /* 0x008e6800000e0000 */
[----:B----4-:R-:W3:Y:S04]  /*28840*/  SHFL.BFLY PT, R3, R7, 0x2, 0x1f ;  /* 0x0c401f0007037f89 */ /* 0x010ee800000e0000 */
[----:B--2---:R-:W2:Y:S04]  /*28850*/  SHFL.BFLY PT, R2, R6, 0x2, 0x1f ;  /* 0x0c401f0006027f89 */ /* 0x004ea800000e0000 */
[----:B------:R-:W4:Y:S01]  /*28860*/  SHFL.BFLY PT, R0, R5, 0x2, 0x1f ;  /* 0x0c401f0005007f89 */ /* 0x000f2200000e0000 */
[----:B-1----:R-:W-:Y:S01]  /*28870*/  FADD.FTZ R4, R4, R8 ;  /* 0x0000000804047221 */ /* 0x002fe20000010000 */
[----:B---3--:R-:W-:-:S04]  /*28880*/  FADD.FTZ R3, R3, R7 ;  /* 0x0000000703037221 */ /* 0x008fc80000010000 */
[----:B------:R-:W1:Y:S01]  /*28890*/  SHFL.BFLY PT, R8, R4, 0x1, 0x1f ;  /* 0x0c201f0004087f89 */ /* 0x000e6200000e0000 */
[----:B--2---:R-:W-:-:S03]  /*288a0*/  FADD.FTZ R2, R2, R6 ;  /* 0x0000000602027221 */ /* 0x004fc60000010000 */
[----:B------:R-:W2:Y:S01]  /*288b0*/  SHFL.BFLY PT, R7, R3, 0x1, 0x1f ;  /* 0x0c201f0003077f89 */ /* 0x000ea200000e0000 */
[----:B----4-:R-:W-:-:S03]  /*288c0*/  FADD.FTZ R0, R0, R5 ;  /* 0x0000000500007221 */ /* 0x010fc60000010000 */
[----:B------:R-:W3:Y:S04]  /*288d0*/  SHFL.BFLY PT, R5, R2, 0x1, 0x1f ;  /* 0x0c201f0002057f89 */ /* 0x000ee800000e0000 */
[----:B------:R-:W4:Y:S01]  /*288e0*/  SHFL.BFLY PT, R6, R0, 0x1, 0x1f ;  /* 0x0c201f0000067f89 */ /* 0x000f2200000e0000 */
[----:B-1----:R-:W-:Y:S01]  /*288f0*/  FADD.FTZ R42, R4, R8 ;  /* 0x00000008042a7221 */ /* 0x002fe20000010000 */
[----:B------:R-:W-:Y:S02]  /*28900*/  IMAD.MOV.U32 R4, RZ, RZ, 0x3f800000 ;  /* 0x3f800000ff047424 */ /* 0x000fe400078e00ff */
[----:B--2---:R-:W-:Y:S01]  /*28910*/  FADD.FTZ R43, R3, R7 ;  /* 0x00000007032b7221 */ /* 0x004fe20000010000 */
[----:B------:R-:W-:Y:S02]  /*28920*/  LEA.HI R7, R10, R35, RZ, 0x2 ;  /* 0x000000230a077211 */ /* 0x000fe400078f10ff */
[----:B------:R-:W-:-:S02]  /*28930*/  FSETP.NE.FTZ.AND P5, PT, R42, RZ, PT ;  /* 0x000000ff2a00720b */ /* 0x000fc40003fb5000 */
[----:B------:R-:W-:Y:S01]  /*28940*/  SHF.R.S32.HI R8, RZ, 0x2, R7 ;  /* 0x00000002ff087819 */ /* 0x000fe20000011407 */
[----:B---3--:R-:W-:Y:S01]  /*28950*/  FADD.FTZ R44, R2, R5 ;  /* 0x00000005022c7221 */ /* 0x008fe20000010000 */
[----:B------:R-:W-:Y:S01]  /*28960*/  SHF.R.S32.HI R3, RZ, 0x1f, R7 ;  /* 0x0000001fff037819 */ /* 0x000fe20000011407 */
[----:B----4-:R-:W-:Y:S01]  /*28970*/  FADD.FTZ R45, R0, R6 ;  /* 0x00000006002d7221 */ /* 0x010fe20000010000 */
[----:B------:R-:W-:Y:S02]  /*28980*/  FSETP.NE.FTZ.AND P4, PT, R43, RZ, PT ;  /* 0x000000ff2b00720b */ /* 0x000fe40003f95000 */
[----:B------:R-:W-:Y:S01]  /*28990*/  LEA.HI R5, R3, R8, RZ, 0x3 ;  /* 0x0000000803057211 */ /* 0x000fe200078f18ff */
[----:B------:R-:W-:Y:S01]  /*289a0*/  IMAD.MOV.U32 R3, RZ, RZ, 0x3f800000 ;  /* 0x3f800000ff037424 */ /* 0x000fe200078e00ff */
[----:B------:R-:W-:Y:S02]  /*289b0*/  FSETP.NE.FTZ.AND P3, PT, R44, RZ, PT ;  /* 0x000000ff2c00720b */ /* 0x000fe40003f75000 */
[----:B------:R-:W-:Y:S01]  /*289c0*/  LOP3.LUT R5, R5, 0xfffffff8, RZ, 0xc0, !PT ;  /* 0xfffffff805057812 */ /* 0x000fe200078ec0ff */
[----:B------:R-:W1:Y:S01]  /*289d0*/  @P5 MUFU.RCP R4, R42 ;  /* 0x0000002a00045308 */ /* 0x000e620000001000 */
[----:B------:R-:W-:-:S02]  /*289e0*/  FSETP.NE.FTZ.AND P0, PT, R45, RZ, PT ;  /* 0x000000ff2d00720b */ /* 0x000fc40003f15000 */
[----:B------:R-:W-:Y:S01]  /*289f0*/  LOP3.LUT R0, R7, 0x3ffffffc, RZ, 0xc0, !PT ;  /* 0x3ffffffc07007812 */ /* 0x000fe200078ec0ff */
[----:B------:R-:W-:Y:S01]  /*28a00*/  IMAD.IADD R5, R8, 0x1, -R5 ;  /* 0x0000000108057824 */ /* 0x000fe200078e0a05 */
[----:B------:R-:W-:Y:S02]  /*28a10*/  MOV R2, 0x3f800000 ;  /* 0x3f80000000027802 */ /* 0x000fe40000000f00 */
[----:B------:R-:W-:Y:S01]  /*28a20*/  SHF.R.S32.HI R8, RZ, 0x5, R9 ;  /* 0x00000005ff087819 */ /* 0x000fe20000011409 */
[----:B------:R-:W-:Y:S01]  /*28a30*/  IMAD.IADD R6, R35, 0x1, -R0 ;  /* 0x0000000123067824 */ /* 0x000fe200078e0a00 */
[----:B------:R-:W-:Y:S01]  /*28a40*/  MOV R0, 0x3f800000 ;  /* 0x3f80000000007802 */ /* 0x000fe20000000f00 */
[C---:B------:R-:W-:Y:S01]  /*28a50*/  IMAD.SHL.U32 R7, R5.reuse, 0x40, RZ ;  /* 0x0000004005077824 */ /* 0x040fe200078e00ff */
[----:B------:R-:W2:Y:S01]  /*28a60*/  @P4 MUFU.RCP R3, R43 ;  /* 0x0000002b00034308 */ /* 0x000ea20000001000 */
[----:B------:R-:W-:Y:S01]  /*28a70*/  R2P PR, R5, 0x6 ;  /* 0x0000000605007804 */ /* 0x000fe20000000000 */
[----:B------:R-:W-:Y:S01]  /*28a80*/  IMAD R6, R8, 0x200, R6 ;  /* 0x0000020008067824 */ /* 0x000fe200078e0206 */
[----:B------:R-:W-:-:S02]  /*28a90*/  PLOP3.LUT P6, PT, PT, PT, UP0, 0x80, 0x0 ;  /* 0x000000000000781c */ /* 0x000fc40003fcf008 */
[----:B------:R-:W-:Y:S01]  /*28aa0*/  LOP3.LUT R7, R7, 0x1c0, RZ, 0xc0, !PT ;  /* 0x000001c007077812 */ /* 0x000fe200078ec0ff */
[----:B-1----:R-:W-:Y:S01]  /*28ab0*/  FMUL.FTZ R4, R4, UR6 ;  /* 0x0000000604047c20 */ /* 0x002fe20008410000 */
[----:B------:R-:W-:Y:S01]  /*28ac0*/  SEL R34, R34, 0xffffffe0, !P1 ;  /* 0xffffffe022227807 */ /* 0x000fe20004800000 */
[----:B------:R-:W1:Y:S01]  /*28ad0*/  @P3 MUFU.RCP R2, R44 ;  /* 0x0000002c00023308 */ /* 0x000e620000001000 */
[----:B------:R-:W-:-:S05]  /*28ae0*/  LEA.HI R7, R7, R7, RZ, 0x1d ;  /* 0x0000000707077211 */ /* 0x000fca00078fe8ff */
[----:B------:R-:W-:Y:S02]  /*28af0*/  IMAD.U32 R6, R6, 0x2, R7 ;  /* 0x0000000206067824 */ /* 0x000fe400078e0007 */
[----:B------:R-:W3:Y:S01]  /*28b00*/  @P0 MUFU.RCP R0, R45 ;  /* 0x0000002d00000308 */ /* 0x000ee20000001000 */
[----:B--2---:R-:W-:Y:S02]  /*28b10*/  FMUL.FTZ R3, R3, UR6 ;  /* 0x0000000603037c20 */ /* 0x004fe40008410000 */
[----:B------:R-:W-:-:S05]  /*28b20*/  LEA R21, R6, UR4, 0x1 ;  /* 0x0000000406157c11 */ /* 0x000fca000f8e08ff */
[C---:B------:R-:W-:Y:S02]  /*28b30*/  VIADD R22, R21.reuse, 0x40 ;  /* 0x0000004015167836 */ /* 0x040fe40000000000 */
[----:B-1----:R-:W-:Y:S01]  /*28b40*/  FMUL.FTZ R2, R2, UR6 ;  /* 0x0000000602027c20 */ /* 0x002fe20008410000 */
[----:B------:R-:W-:Y:S01]  /*28b50*/  @P2 IADD3 R22, R21, -0x40, RZ ;  /* 0xffffffc015162810 */ /* 0x000fe20007ffe0ff */
[----:B---3--:R-:W-:Y:S01]  /*28b60*/  FMUL.FTZ R0, R0, UR6 ;  /* 0x0000000600007c20 */ /* 0x008fe20008410000 */
        /* <DEDUP_REMOVED lines=8> */
.L_x_2451:
        /* <DEDUP_REMOVED lines=19> */
.L_x_2452:
        /* <DEDUP_REMOVED lines=245> */
.L_x_2454:
[----:B------:R-:W-:Y:S05]  /*29c70*/  BSYNC B0 ;  /* 0x0000000000007941 */ /* 0x000fea0003800000 */
.L_x_2453:
        /* <DEDUP_REMOVED lines=46> */
.L_x_2456:
[----:B------:R-:W-:Y:S05]  /*29f60*/  BSYNC B0 ;  /* 0x0000000000007941 */ /* 0x000fea0003800000 */
.L_x_2455:
        /* <DEDUP_REMOVED lines=18> */
.L_x_2458:
[----:B------:R-:W-:Y:S05]  /*2a090*/  BSYNC B0 ;  /* 0x0000000000007941 */ /* 0x000fea0003800000 */
.L_x_2457:
        /* <DEDUP_REMOVED lines=16> */
.L_x_2460:
[----:B------:R-:W-:Y:S05]  /*2a1a0*/  BSYNC B0 ;  /* 0x0000000000007941 */ /* 0x000fea0003800000 */
.L_x_2459:
        /* <DEDUP_REMOVED lines=16> */
.L_x_2462:
[----:B------:R-:W-:Y:S05]  /*2a2b0*/  BSYNC B0 ;  /* 0x0000000000007941 */ /* 0x000fea0003800000 */
.L_x_2461:
        /* <DEDUP_REMOVED lines=16> */
.L_x_2464:
[----:B------:R-:W-:Y:S05]  /*2a3c0*/  BSYNC B0 ;  /* 0x0000000000007941 */ /* 0x000fea0003800000 */
.L_x_2463:
        /* <DEDUP_REMOVED lines=17> */
.L_x_2466:
[----:B------:R-:W-:Y:S05]  /*2a4e0*/  BSYNC B0 ;  /* 0x0000000000007941 */ /* 0x000fea0003800000 */
.L_x_2465:
        /* <DEDUP_REMOVED lines=16> */
.L_x_2468:
[----:B------:R-:W-:Y:S05]  /*2a5f0*/  BSYNC B0 ;  /* 0x0000000000007941 */ /* 0x000fea0003800000 */
.L_x_2467:
        /* <DEDUP_REMOVED lines=15> */
.L_x_2469:
        /* <DEDUP_REMOVED lines=9> */
.L_x_2600:


//--------------------- .text._ZN5flash16flash_fwd_kernelI23Flash_fwd_kernel_traitsILi64ELi128ELi64ELi4ELb0ELb0EN7cutlass10bfloat16_tE19Flash_kernel_traitsILi64ELi128ELi64ELi4ES3_EELb0ELb0ELb1ELb1ELb0ELb0ELb1ELb0EEEvNS_16Flash_fwd_paramsE --------------------------
	.section	.text._ZN5flash16flash_fwd_kernelI23Flash_fwd_kernel_traitsILi64ELi128ELi64ELi4ELb0ELb0EN7cutlass10bfloat16_tE19Flash_kernel_traitsILi64ELi128ELi64ELi4ES3_EELb0ELb0ELb1ELb1ELb0ELb0ELb1ELb0EEEvNS_16Flash_fwd_paramsE,"ax",@progbits
	.align	128
        .global         _ZN5flash16flash_fwd_kernelI23Flash_fwd_kernel_traitsILi64ELi128ELi64ELi4ELb0ELb0EN7cutlass10bfloat16_tE19Flash_kernel_traitsILi64ELi128ELi64ELi4ES3_EELb0ELb0ELb1ELb1ELb0ELb0ELb1ELb0EEEvNS_16Flash_fwd_paramsE
        .type           _ZN5flash16flash_fwd_kernelI23Flash_fwd_kernel_traitsILi64ELi128ELi64ELi4ELb0ELb0EN7cutlass10bfloat16_tE19Flash_kernel_traitsILi64ELi128ELi64ELi4ES3_EELb0ELb0ELb1ELb1ELb0ELb0ELb1ELb0EEEvNS_16Flash_fwd_paramsE,@function
        .size           _ZN5flash16flash_fwd_kernelI23Flash_fwd_kernel_traitsILi64ELi128ELi64ELi4ELb0ELb0EN7cutlass10bfloat16_tE19Flash_kernel_traitsILi64ELi128ELi64ELi4ES3_EELb0ELb0ELb1ELb1ELb0ELb0ELb1ELb0EEEvNS_16Flash_fwd_paramsE,(.L_x_2601 - _ZN5flash16flash_fwd_kernelI23Flash_fwd_kernel_traitsILi64ELi128ELi64ELi4ELb0ELb0EN7cutlass10bfloat16_tE19Flash_kernel_traitsILi64ELi128ELi64ELi4ES3_EELb0ELb0ELb1ELb1ELb0ELb0ELb1ELb0EEEvNS_16Flash_fwd_paramsE)
        .other          _ZN5flash16flash_fwd_kernelI23Flash_fwd_kernel_traitsILi64ELi128ELi64ELi4ELb0ELb0EN7cutlass10bfloat16_tE19Flash_kernel_traitsILi64ELi128ELi64ELi4ES3_EELb0ELb0ELb1ELb1ELb0ELb0ELb1ELb0EEEvNS_16Flash_fwd_paramsE,@"STO_CUDA_ENTRY STV_DEFAULT"
_ZN5flash16flash_fwd_kernelI23Flash_fwd_kernel_traitsILi64ELi128ELi64ELi4ELb0ELb0EN7cutlass10bfloat16_tE19Flash_kernel_traitsILi64ELi128ELi64ELi4ES3_EELb0ELb0ELb1ELb1ELb0ELb0ELb1ELb0EEEvNS_16Flash_fwd_paramsE:
.text._ZN5flash16flash_fwd_kernelI23Flash_fwd_kernel_traitsILi64ELi128ELi64ELi4ELb0ELb0EN7cutlass10bfloat16_tE19Flash_kernel_traitsILi64ELi128ELi64ELi4ES3_EELb0ELb0ELb1ELb1ELb0ELb0ELb1ELb0EEEvNS_16Flash_fwd_paramsE:
        /* <DEDUP_REMOVED lines=55> */
.L_x_2470:
[----:B------:R-:W-:-:S05]  /*0370*/  ULDC UR6, c[0x0][0x2c8] ;  /* 0x0000b20000067ab9 */ /* 0x000fca0000000800 */
.L_x_2471:
        /* <DEDUP_REMOVED lines=48> */
[----:B------:R-:W-:Y:S01]  /*0680*/  ULDC.U8 UR12, c[0x0][0x3d8] ;  /* 0x0000f600000c7ab9 */ /* 0x000fe20000000000 */
[----:B------:R-:W-:Y:S01]  /*0690*/  UISETP.NE.AND UP2, UPT, UR8, URZ, UPT ;  /* 0x0000003f0800728c */ /* 0x000fe2000bf45270 */
[----:B------:R-:W-:Y:S01]  /*06a0*/  LEA.HI R4, R4, R148, RZ, 0x3 ;  /* 0x0000009404047211 */ /* 0x000fe200078f18ff */
[----:B------:R-:W-:Y:S01]  /*06b0*/  USHF.R.S32.HI UR16, URZ, 0x1f, UR24 ;  /* 0x0000001f3f107899 */ /* 0x000fe20008011418 */
[----:B------:R-:W1:Y:S01]  /*06c0*/  S2R R2, SR_CTAID.X ;  /* 0x0000000000027919 */ /* 0x000e620000002500 */
[----:B------:R-:W-:Y:S01]  /*06d0*/  UISETP.NE.AND UP3, UPT, UR12, URZ, UPT ;  /* 0x0000003f0c00728c */ /* 0x000fe2000bf65270 */
[----:B------:R-:W-:Y:S01]  /*06e0*/  LOP3.LUT R0, R4, 0xfffffff8, RZ, 0xc0, !PT ;  /* 0xfffffff804007812 */ /* 0x000fe200078ec0ff */
[----:B------:R-:W-:Y:S01]  /*06f0*/  UISETP.NE.AND UP0, UPT, UR12, URZ, !UP2 ;  /* 0x0000003f0c00728c */ /* 0x000fe2000d705270 */
[----:B------:R-:W-:Y:S01]  /*0700*/  SHF.R.S32.HI R4, RZ, 0x3, R4 ;  /* 0x00000003ff047819 */ /* 0x000fe20000011404 */
[----:B------:R-:W-:Y:S01]  /*0710*/  @!UP1 USHF.R.S32.HI UR9, URZ, 0x1f, UR21 ;  /* 0x0000001f3f099899 */ /* 0x000fe20008011415 */
[----:B------:R-:W-:Y:S01]  /*0720*/  BSSY B0, `(.L_x_2473) ;  /* 0x000004d000007945 */ /* 0x000fe20003800000 */
[----:B------:R-:W-:Y:S01]  /*0730*/  @UP1 ULDC.64 UR6, c[0x0][0x298] ;  /* 0x0000a60000061ab9 */ /* 0x000fe20000000a00 */
[----:B------:R-:W-:Y:S01]  /*0740*/  @!UP1 ULDC.64 UR4, c[0x0][0x290] ;  /* 0x0000a40000049ab9 */ /* 0x000fe20000000a00 */
[----:B------:R-:W-:Y:S01]  /*0750*/  @UP1 UIMAD.WIDE.U32 UR10, UR13, UR6, URZ ;  /* 0x000000060d0a12a5 */ /* 0x000fe2000f8e003f */
[----:B------:R-:W-:Y:S01]  /*0760*/  IMAD.IADD R14, R148, 0x1, -R0 ;  /* 0x00000001940e7824 */ /* 0x000fe200078e0a00 */
[----:B------:R-:W-:Y:S01]  /*0770*/  @!UP1 UIMAD UR6, UR9, UR4, URZ ;  /* 0x00000004090692a4 */ /* 0x000fe2000f8e023f */
[----:B------:R-:W-:Y:S01]  /*0780*/  VIADD R19, R4, 0x40 ;  /* 0x0000004004137836 */ /* 0x000fe20000000000 */
[----:B------:R-:W-:Y:S01]  /*0790*/  @!UP1 UIMAD.WIDE.U32 UR14, UR21, UR4, URZ ;  /* 0x00000004150e92a5 */ /* 0x000fe2000f8e003f */
[----:B------:R-:W-:Y:S01]  /*07a0*/  IMAD.SHL.U32 R0, R14, 0x8, RZ ;  /* 0x000000080e007824 */ /* 0x000fe200078e00ff */
[----:B------:R-:W-:Y:S01]  /*07b0*/  @!UP1 UIMAD UR6, UR21, UR5, UR6 ;  /* 0x00000005150692a4 */ /* 0x000fe2000f8e0206 */
[--C-:B------:R-:W-:Y:S01]  /*07c0*/  SHF.R.S32.HI R5, RZ, 0x1f, R4.reuse ;  /* 0x0000001fff057819 */ /* 0x100fe20000011404 */
[----:B------:R-:W-:Y:S01]  /*07d0*/  @UP1 UIMAD UR7, UR13, UR7, UR11 ;  /* 0x000000070d0712a4 */ /* 0x000fe2000f8e020b */
[C---:B------:R-:W-:Y:S01]  /*07e0*/  VIADD R15, R4.reuse, 0x10 ;  /* 0x00000010040f7836 */ /* 0x040fe20000000000 */
[----:B------:R-:W-:Y:S01]  /*07f0*/  @UP2 ULDC.64 UR4, c[0x0][0x2c0] ;  /* 0x0000b00000042ab9 */ /* 0x000fe20000000a00 */
[----:B------:R-:W-:Y:S01]  /*0800*/  UISETP.NE.OR UP3, UPT, UR8, URZ, !UP3 ;  /* 0x0000003f0800728c */ /* 0x000fe2000df65670 */
[C---:B------:R-:W-:Y:S01]  /*0810*/  VIADD R16, R4.reuse, 0x20 ;  /* 0x0000002004107836 */ /* 0x040fe20000000000 */
[----:B------:R-:W-:Y:S01]  /*0820*/  @UP2 UIMAD UR11, UR5, UR4, URZ ;  /* 0x00000004050b22a4 */ /* 0x000fe2000f8e023f */
[C---:B------:R-:W-:Y:S01]  /*0830*/  VIADD R17, R4.reuse, 0x30 ;  /* 0x0000003004117836 */ /* 0x040fe20000000000 */
[----:B------:R-:W-:Y:S01]  /*0840*/  @!UP1 UIADD3 UR7, UR15, UR6, URZ ;  /* 0x000000060f079290 */ /* 0x000fe2000fffe03f */
[----:B------:R-:W-:Y:S01]  /*0850*/  VIADD R20, R4, 0x50 ;  /* 0x0000005004147836 */ /* 0x000fe20000000000 */
[----:B------:R-:W-:Y:S01]  /*0860*/  ULDC.64 UR4, c[0x0][0x2a0] ;  /* 0x0000a80000047ab9 */ /* 0x000fe20000000a00 */
[----:B------:R-:W-:Y:S01]  /*0870*/  @!UP2 ULDC UR8, c[0x0][0x270] ;  /* 0x00009c000008aab9 */ /* 0x000fe20000000800 */
[----:B------:R-:W-:Y:S01]  /*0880*/  UIMAD UR12, UR16, UR4, URZ ;  /* 0x00000004100c72a4 */ /* 0x000fe2000f8e023f */
[----:B------:R-:W-:Y:S01]  /*0890*/  IMAD.U32 R6, RZ, RZ, UR4 ;  /* 0x00000004ff067e24 */ /* 0x000fe2000f8e00ff */
[----:B------:R-:W-:Y:S01]  /*08a0*/  @UP2 UMOV UR17, 0x1 ;  /* 0x0000000100112882 */ /* 0x000fe20000000000 */
[----:B------:R-:W-:Y:S01]  /*08b0*/  @!UP2 ULDC UR16, c[0x0][0x2c4] ;  /* 0x0000b1000010aab9 */ /* 0x000fe20000000800 */
[----:B------:R-:W-:Y:S01]  /*08c0*/  UIMAD UR5, UR24, UR5, UR12 ;  /* 0x00000005180572a4 */ /* 0x000fe2000f8e020c */
[----:B-1----:R-:W-:Y:S01]  /*08d0*/  IMAD.WIDE R2, R2, 0x80, R4 ;  /* 0x0000008002027825 */ /* 0x002fe200078e0204 */
[----:B------:R-:W-:Y:S01]  /*08e0*/  @UP0 ULDC UR16, c[0x0][0x2e4] ;  /* 0x0000b90000100ab9 */ /* 0x000fe20000000800 */
[----:B------:R-:W-:Y:S01]  /*08f0*/  @UP1 UMOV UR12, UR10 ;  /* 0x0000000a000c1c82 */ /* 0x000fe20008000000 */
[----:B------:R-:W-:Y:S01]  /*0900*/  @!UP1 UMOV UR12, UR14 ;  /* 0x0000000e000c9c82 */ /* 0x000fe20008000000 */
[----:B------:R-:W-:Y:S01]  /*0910*/  @!UP2 UIMAD UR17, UR16, UR8, URZ ;  /* 0x000000081011a2a4 */ /* 0x000fe2000f8e023f */
[C---:B------:R-:W-:Y:S01]  /*0920*/  IADD3 R8, P0, R0.reuse, UR12, RZ ;  /* 0x0000000c00087c10 */ /* 0x040fe2000ff1e0ff */
[----:B------:R-:W-:Y:S01]  /*0930*/  @!UP3 ULDC UR10, c[0x0][0x2c4] ;  /* 0x0000b100000abab9 */ /* 0x000fe20000000800 */
[----:B------:R-:W-:Y:S01]  /*0940*/  ULDC UR9, c[0x0][0x2d0] ;  /* 0x0000b40000097ab9 */ /* 0x000fe20000000800 */
[----:B------:R-:W-:Y:S01]  /*0950*/  UIADD3 UR28, -UR23, UR28, URZ ;  /* 0x0000001c171c7290 */ /* 0x000fe2000fffe13f */
[C---:B------:R-:W-:Y:S01]  /*0960*/  LEA.HI.X.SX32 R9, R0.reuse, UR7, 0x1, P0 ;  /* 0x0000000700097c11 */ /* 0x040fe200080f0eff */
[----:B------:R-:W-:Y:S01]  /*0970*/  @!UP3 UIMAD UR10, UR21, UR10, URZ ;  /* 0x0000000a150ab2a4 */ /* 0x000fe2000f8e023f */
[----:B------:R-:W-:Y:S01]  /*0980*/  ISETP.GE.AND P2, PT, R0, UR9, PT ;  /* 0x0000000900007c0c */ /* 0x000fe2000bf46270 */
[----:B------:R-:W-:Y:S01]  /*0990*/  UIMAD UR7, UR21, UR17, URZ ;  /* 0x00000011150772a4 */ /* 0x000fe2000f8e023f */
        /* <DEDUP_REMOVED lines=9> */
[----:B------:R-:W-:Y:S01]  /*0a30*/  ISETP.GE.AND P1, PT, R19, UR28, PT ;  /* 0x0000001c13007c0c */ /* 0x000fe2000bf26270 */
[----:B------:R-:W-:Y:S01]  /*0a40*/  UIMAD UR11, UR24, UR11, UR7 ;  /* 0x0000000b180b72a4 */ /* 0x000fe2000f8e0207 */
[----:B------:R-:W-:Y:S01]  /*0a50*/  VIADD R7, R9, UR5 ;  /* 0x0000000509077c36 */ /* 0x000fe20008000000 */
[----:B------:R-:W-:Y:S01]  /*0a60*/  UMOV UR30, URZ ;  /* 0x0000003f001e7c82 */ /* 0x000fe20008000000 */
[----:B------:R-:W-:Y:S01]  /*0a70*/  @!UP3 UMOV UR30, UR10 ;  /* 0x0000000a001ebc82 */ /* 0x000fe20008000000 */
[----:B------:R-:W-:Y:S01]  /*0a80*/  UMOV UR31, URZ ;  /* 0x0000003f001f7c82 */ /* 0x000fe20008000000 */
[----:B------:R-:W-:Y:S01]  /*0a90*/  USHF.R.S32.HI UR4, URZ, 0x1f, UR6 ;  /* 0x0000001f3f047899 */ /* 0x000fe20008011406 */
[----:B------:R-:W-:Y:S01]  /*0aa0*/  P2R R23, PR, RZ, 0x2 ;  /* 0x00000002ff177803 */ /* 0x000fe20000000000 */
[----:B------:R-:W-:Y:S01]  /*0ab0*/  @!UP3 USHF.R.S32.HI UR31, URZ, 0x1f, UR10 ;  /* 0x0000001f3f1fb899 */ /* 0x000fe2000801140a */
[----:B------:R-:W-:Y:S01]  /*0ac0*/  ISETP.GE.OR P1, PT, R15, UR28, P2 ;  /* 0x0000001c0f007c0c */ /* 0x000fe20009726670 */
[----:B------:R-:W-:Y:S01]  /*0ad0*/  USHF.R.S32.HI UR7, URZ, 0x1f, UR11 ;  /* 0x0000001f3f077899 */ /* 0x000fe2000801140b */
[----:B------:R-:W-:Y:S01]  /*0ae0*/  ISETP.GE.OR P3, PT, R16, UR28, P2 ;  /* 0x0000001c10007c0c */ /* 0x000fe20009766670 */
[----:B------:R-:W-:Y:S01]  /*0af0*/  UIADD3 UR6, UP1, UP0, UR6, UR30, UR11 ;  /* 0x0000001e06067290 */ /* 0x000fe2000f83e00b */
[----:B------:R-:W-:Y:S01]  /*0b00*/  ISETP.GE.OR P4, PT, R17, UR28, P2 ;  /* 0x0000001c11007c0c */ /* 0x000fe20009786670 */
[----:B------:R-:W-:Y:S01]  /*0b10*/  VIADD R22, R4, 0x70 ;  /* 0x0000007004167836 */ /* 0x000fe20000000000 */
[----:B------:R-:W-:Y:S01]  /*0b20*/  ISETP.GE.OR P6, PT, R19, UR28, P2 ;  /* 0x0000001c13007c0c */ /* 0x000fe200097c6670 */
        /* <DEDUP_REMOVED lines=12> */
.L_x_2474:
[----:B------:R-:W-:Y:S05]  /*0bf0*/  BSYNC B0 ;  /* 0x0000000000007941 */ /* 0x000fea0003800000 */
.L_x_2473:
        /* <DEDUP_REMOVED lines=17> */
.L_x_2476:
[----:B------:R-:W-:Y:S05]  /*0d10*/  BSYNC B0 ;  /* 0x0000000000007941 */ /* 0x000fea0003800000 */
.L_x_2475:
        /* <DEDUP_REMOVED lines=16> */
.L_x_2478:
[----:B------:R-:W-:Y:S05]  /*0e20*/  BSYNC B0 ;  /* 0x0000000000007941 */ /* 0x000fea0003800000 */
.L_x_2477:
        /* <DEDUP_REMOVED lines=16> */
.L_x_2480:
[----:B------:R-:W-:Y:S05]  /*0f30*/  BSYNC B0 ;  /* 0x0000000000007941 */ /* 0x000fea0003800000 */
.L_x_2479:
        /* <DEDUP_REMOVED lines=16> */
.L_x_2482:
[----:B------:R-:W-:Y:S05]  /*1040*/  BSYNC B0 ;  /* 0x0000000000007941 */ /* 0x000fea0003800000 */
.L_x_2481:
        /* <DEDUP_REMOVED lines=28> */
.L_x_2484:
[----:B------:R-:W-:Y:S05]  /*1210*/  BSYNC B0 ;  /* 0x0000000000007941 */ /* 0x000fea0003800000 */
.L_x_2483:
        /* <DEDUP_REMOVED lines=19> */
.L_x_2486:
[----:B------:R-:W-:Y:S05]  /*1350*/  BSYNC B0 ;  /* 0x0000000000007941 */ /* 0x000fea0003800000 */
.L_x_2485:
        /* <DEDUP_REMOVED lines=16> */
.L_x_2488:
[----:B------:R-:W-:Y:S05]  /*1460*/  BSYNC B0 ;  /* 0x0000000000007941 */ /* 0x000fea0003800000 */
.L_x_2487:
        /* <DEDUP_REMOVED lines=10> */
.L_x_2490:
[----:B------:R-:W-:Y:S05]  /*1510*/  BSYNC B0 ;  /* 0x0000000000007941 */ /* 0x000fea0003800000 */
.L_x_2489:
        /* <DEDUP_REMOVED lines=10> */
.L_x_2492:
[----:B------:R-:W-:Y:S05]  /*15c0*/  BSYNC B0 ;  /* 0x0000000000007941 */ /* 0x000fea0003800000 */
.L_x_2491:
        /* <DEDUP_REMOVED lines=10> */
.L_x_2494:
[----:B------:R-:W-:Y:S05]  /*1670*/  BSYNC B0 ;  /* 0x0000000000007941 */ /* 0x000fea0003800000 */
.L_x_2493:
        /* <DEDUP_REMOVED lines=11> */
.L_x_2496:
[----:B------:R-:W-:Y:S05]  /*1730*/  BSYNC B0 ;  /* 0x0000000000007941 */ /* 0x000fea0003800000 */
.L_x_2495:
        /* <DEDUP_REMOVED lines=11> */
.L_x_2498:
[----:B------:R-:W-:Y:S05]  /*17f0*/  BSYNC B0 ;  /* 0x0000000000007941 */ /* 0x000fea0003800000 */
.L_x_2497:
        /* <DEDUP_REMOVED lines=11> */
.L_x_2500:
[----:B------:R-:W-:Y:S05]  /*18b0*/  BSYNC B0 ;  /* 0x0000000000007941 */ /* 0x000fea0003800000 */
.L_x_2499:
        /* <DEDUP_REMOVED lines=10> */
.L_x_2502:
[----:B------:R-:W-:Y:S05]  /*1960*/  BSYNC B0 ;  /* 0x0000000000007941 */ /* 0x000fea0003800000 */
.L_x_2501:
        /* <DEDUP_REMOVED lines=10> */
.L_x_2472:
[----:B------:R-:W1:Y:S01]  /*1a10*/  LDC R15, c[0x0][0x278] ;  /* 0x00009e00ff0f7b82 */ /* 0x000e620000000800 */
[----:B------:R-:W2:Y:S01]  /*1a20*/  S2R R4, SR_CTAID.Z ;  /* 0x0000000000047919 */ /* 0x000ea20000002700 */
[----:B------:R-:W-:Y:S01]  /*1a30*/  SHF.R.S32.HI R21, RZ, 0x1f, R148 ;  /* 0x0000001fff157819 */ /* 0x000fe20000011494 */
[----:B------:R-:W-:Y:S02]  /*1a40*/  UISETP.NE.AND UP0, UPT, UR13, -0x1, UPT ;  /* 0xffffffff0d00788c */ /* 0x000fe4000bf05270 */
[----:B------:R-:W-:Y:S01]  /*1a50*/  UISETP.NE.AND UP1, UPT, UR8, -0x1, UPT ;  /* 0xffffffff0800788c */ /* 0x000fe2000bf25270 */
[----:B------:R-:W3:Y:S05]  /*1a60*/  S2R R6, SR_CTAID.X ;  /* 0x0000000000067919 */ /* 0x000eea0000002500 */
[----:B------:R-:W-:-:S03]  /*1a70*/  PLOP3.LUT P0, PT, PT, PT, UP1, 0x80, 0x0 ;  /* 0x000000000000781c */ /* 0x000fc60003f0f018 */
[----:B------:R-:W-:Y:S01]  /*1a80*/  @UP0 ULDC.64 UR4, c[0x0][0x240] ;  /* 0x0000900000040ab9 */ /* 0x000fe20000000a00 */
[----:B------:R-:W-:Y:S01]  /*1a90*/  @!UP0 ULDC.64 UR6, c[0x0][0x228] ;  /* 0x00008a0000068ab9 */ /* 0x000fe20000000a00 */
[----:B------:R-:W-:Y:S02]  /*1aa0*/  @UP0 UIMAD.WIDE.U32 UR30, UR13, UR4, URZ ;  /* 0x000000040d1e02a5 */ /* 0x000fe4000f8e003f */
[----:B------:R-:W-:Y:S02]  /*1ab0*/  @UP1 UIADD3 UR18, UR29, UR8, URZ ;  /* 0x000000081d121290 */ /* 0x000fe4000fffe03f */
[----:B------:R-:W-:Y:S02]  /*1ac0*/  @UP0 UIMAD UR4, UR13, UR5, UR31 ;  /* 0x000000050d0402a4 */ /* 0x000fe4000f8e021f */
[----:B------:R-:W-:Y:S01]  /*1ad0*/  @!UP0 USHF.R.S32.HI UR5, URZ, 0x1f, UR21 ;  /* 0x0000001f3f058899 */ /* 0x000fe20008011415 */
[----:B-1----:R-:W-:Y:S01]  /*1ae0*/  IABS R0, R15 ;  /* 0x0000000f00007213 */ /* 0x002fe20000000000 */
[----:B------:R-:W-:-:S02]  /*1af0*/  @UP1 ULDC.64 UR10, c[0x0][0x248] ;  /* 0x00009200000a1ab9 */ /* 0x000fc40000000a00 */
[----:B------:R-:W-:Y:S02]  /*1b00*/  @!UP0 UIMAD UR5, UR5, UR6, URZ ;  /* 0x00000006050582a4 */ /* 0x000fe4000f8e023f */
[----:B------:R-:W-:Y:S01]  /*1b10*/  @!UP0 UIMAD.WIDE.U32 UR32, UR21, UR6, URZ ;  /* 0x00000006152082a5 */ /* 0x000fe2000f8e003f */
[----:B------:R-:W-:Y:S01]  /*1b20*/  IMAD.MOV.U32 R5, RZ, RZ, R0 ;  /* 0x000000ffff057224 */ /* 0x000fe200078e0000 */
[----:B------:R-:W-:Y:S02]  /*1b30*/  @UP1 UIMAD.WIDE.U32 UR34, UR18, UR10, URZ ;  /* 0x0000000a122212a5 */ /* 0x000fe4000f8e003f */
[----:B------:R-:W-:Y:S01]  /*1b40*/  @!UP0 UIMAD UR7, UR21, UR7, UR5 ;  /* 0x00000007150782a4 */ /* 0x000fe2000f8e0205 */
[----:B------:R-:W1:Y:S01]  /*1b50*/  I2F.RP R2, R5 ;  /* 0x0000000500027306 */ /* 0x000e620000209400 */
[----:B--2---:R-:W-:Y:S01]  /*1b60*/  IABS R4, R4 ;  /* 0x0000000400047213 */ /* 0x004fe20000000000 */
[----:B------:R-:W-:Y:S02]  /*1b70*/  @UP1 UIMAD UR18, UR18, UR11, URZ ;  /* 0x0000000b121212a4 */ /* 0x000fe4000f8e023f */
        /* <DEDUP_REMOVED lines=12> */
[----:B------:R-:W-:Y:S01]  /*1c40*/  IMAD.MOV.U32 R3, RZ, RZ, R4 ;  /* 0x000000ffff037224 */ /* 0x000fe200078e0004 */
[----:B------:R-:W-:-:S03]  /*1c50*/  LEA.HI R4, R21, R148, RZ, 0x6 ;  /* 0x0000009415047211 */ /* 0x000fc600078f30ff */
[----:B------:R-:W-:-:S04]  /*1c60*/  IMAD.HI.U32 R10, R2, R3, RZ ;  /* 0x00000003020a7227 */ /* 0x000fc800078e00ff */
[----:B------:R-:W-:-:S04]  /*1c70*/  IMAD.MOV R0, RZ, RZ, -R10 ;  /* 0x000000ffff007224 */ /* 0x000fc800078e0a0a */
[----:B------:R-:W-:Y:S01]  /*1c80*/  IMAD R2, R5, R0, R3 ;  /* 0x0000000005027224 */ /* 0x000fe200078e0203 */
[----:B------:R-:W-:-:S04]  /*1c90*/  LEA.HI R0, R21, R148, RZ, 0x3 ;  /* 0x0000009415007211 */ /* 0x000fc800078f18ff */
[----:B------:R-:W-:Y:S02]  /*1ca0*/  SHF.R.S32.HI R12, RZ, 0x3, R0 ;  /* 0x00000003ff0c7819 */ /* 0x000fe40000011400 */
[----:B------:R-:W-:Y:S02]  /*1cb0*/  LOP3.LUT R0, R0, 0xfffffff8, RZ, 0xc0, !PT ;  /* 0xfffffff800007812 */ /* 0x000fe400078ec0ff */
[----:B------:R-:W-:-:S03]  /*1cc0*/  SHF.L.U32 R3, R12, 0x6, RZ ;  /* 0x000000060c037819 */ /* 0x000fc600000006ff */
[----:B------:R-:W-:Y:S01]  /*1cd0*/  IMAD.IADD R24, R148, 0x1, -R0 ;  /* 0x0000000194187824 */ /* 0x000fe200078e0a00 */
[----:B------:R-:W-:-:S04]  /*1ce0*/  LOP3.LUT R0, R3, 0x1c0, RZ, 0xc0, !PT ;  /* 0x000001c003007812 */ /* 0x000fc800078ec0ff */
[----:B------:R-:W-:-:S05]  /*1cf0*/  SHF.L.U32 R8, R24, 0x3, RZ ;  /* 0x0000000318087819 */ /* 0x000fca00000006ff */
[----:B------:R1:W-:Y:S01]  /*1d00*/  STL [R1+0x20], R8 ;  /* 0x0000200801007387 */ /* 0x0003e20000100800 */
[----:B---3--:R-:W-:Y:S05]  /*1d10*/  @P0 BRA `(.L_x_2503) ;  /* 0x0000000000340947 */ /* 0x008fea0003800000 */
        /* <DEDUP_REMOVED lines=13> */
.L_x_2503:
[----:B------:R-:W-:Y:S01]  /*1df0*/  @UP1 UIADD3 UR19, UR29, UR8, URZ ;  /* 0x000000081d131290 */ /* 0x000fe2000fffe03f */
[----:B------:R-:W-:Y:S01]  /*1e00*/  IMAD.MOV.U32 R250, RZ, RZ, R8 ;  /* 0x000000fffffa7224 */ /* 0x000fe200078e0008 */
[----:B------:R-:W-:Y:S01]  /*1e10*/  SHF.R.U32.HI R3, RZ, 0x3, R0 ;  /* 0x00000003ff037819 */ /* 0x000fe20000011600 */
[----:B------:R-:W-:Y:S01]  /*1e20*/  @UP1 ULDC.64 UR8, c[0x0][0x250] ;  /* 0x0000940000081ab9 */ /* 0x000fe20000000a00 */
[----:B------:R-:W-:Y:S01]  /*1e30*/  IMAD.MOV.U32 R250, RZ, RZ, R8 ;  /* 0x000000fffffa7224 */ /* 0x000fe200078e0008 */
[----:B------:R-:W-:Y:S01]  /*1e40*/  @UP1 UIMAD.WIDE.U32 UR6, UR19, UR8, URZ ;  /* 0x00000008130612a5 */ /* 0x000fe2000f8e003f */
[----:B------:R-:W-:Y:S01]  /*1e50*/  IMAD.MOV.U32 R251, RZ, RZ, R9 ;  /* 0x000000fffffb7224 */ /* 0x000fe200078e0009 */
[----:B------:R-:W-:Y:S01]  /*1e60*/  @UP1 UIMAD UR19, UR19, UR9, URZ ;  /* 0x00000009131312a4 */ /* 0x000fe2000f8e023f */
[----:B------:R-:W-:Y:S01]  /*1e70*/  ISETP.GT.U32.AND P2, PT, R5, R2, PT ;  /* 0x000000020500720c */ /* 0x000fe20003f44070 */
[----:B------:R-:W-:Y:S01]  /*1e80*/  USHF.R.S32.HI UR15, URZ, 0x1f, UR24 ;  /* 0x0000001f3f0f7899 */ /* 0x000fe20008011418 */
[----:B------:R-:W-:Y:S01]  /*1e90*/  LOP3.LUT R0, R0, 0x38, R250, 0xf8, !PT ;  /* 0x0000003800007812 */ /* 0x000fe200078ef8fa */
[----:B------:R-:W-:Y:S01]  /*1ea0*/  @UP1 UIADD3 UR19, UR7, UR19, URZ ;  /* 0x0000001307131290 */ /* 0x000fe2000fffe03f */
[----:B------:R-:W-:Y:S01]  /*1eb0*/  LOP3.LUT R14, R15, UR24, RZ, 0x3c, !PT ;  /* 0x000000180f0e7c12 */ /* 0x000fe2000f8e3cff */
[----:B------:R-:W-:Y:S01]  /*1ec0*/  @UP1 UMOV UR22, UR6 ;  /* 0x0000000600161c82 */ /* 0x000fe20008000000 */
[----:B------:R-:W-:Y:S01]  /*1ed0*/  LOP3.LUT R0, R0, R3, RZ, 0x3c, !PT ;  /* 0x0000000300007212 */ /* 0x000fe200078e3cff */
[----:B------:R-:W-:Y:S01]  /*1ee0*/  IMAD.SHL.U32 R3, R4, 0x8, RZ ;  /* 0x0000000804037824 */ /* 0x000fe200078e00ff */
[----:B------:R-:W-:Y:S07]  /*1ef0*/  @P0 BRA `(.L_x_2504) ;  /* 0x0000000000340947 */ /* 0x000fee0003800000 */
        /* <DEDUP_REMOVED lines=13> */
.L_x_2504:
[----:B------:R-:W-:Y:S01]  /*1fd0*/  SHF.R.S32.HI R13, RZ, 0x1f, R12 ;  /* 0x0000001fff0d7819 */ /* 0x000fe2000001140c */
[----:B------:R-:W2:Y:S01]  /*1fe0*/  S2UR UR31, SR_CgaCtaId ;  /* 0x00000000001f79c3 */ /* 0x000ea20000008800 */
[----:B------:R-:W-:Y:S01]  /*1ff0*/  SHF.R.S32.HI R251, RZ, 0x1f, R250 ;  /* 0x0000001ffffb7819 */ /* 0x000fe200000114fa */
[----:B------:R-:W-:Y:S01]  /*2000*/  VIADD R4, R12, 0x40 ;  /* 0x000000400c047836 */ /* 0x000fe20000000000 */
[----:B------:R-:W-:Y:S01]  /*2010*/  ISETP.GE.AND P0, PT, R14, RZ, PT ;  /* 0x000000ff0e00720c */ /* 0x000fe20003f06270 */
[----:B------:R-:W-:Y:S01]  /*2020*/  IMAD.WIDE R22, R6, 0x80, R12 ;  /* 0x0000008006167825 */ /* 0x000fe200078e020c */
[----:B------:R-:W-:Y:S01]  /*2030*/  ISETP.NE.AND P0, PT, R15, RZ, PT ;  /* 0x000000ff0f00720c */ /* 0x000fe20003f05270 */
[----:B------:R3:W-:Y:S01]  /*2040*/  STL [R1+0x24], R251 ;  /* 0x000024fb01007387 */ /* 0x0007e20000100800 */
[----:B------:R-:W-:Y:S01]  /*2050*/  ULDC.64 UR6, c[0x0][0x258] ;  /* 0x0000960000067ab9 */ /* 0x000fe20000000a00 */
[C---:B------:R-:W-:Y:S01]  /*2060*/  VIADD R11, R12.reuse, 0x50 ;  /* 0x000000500c0b7836 */ /* 0x040fe20000000000 */
[----:B------:R-:W-:Y:S01]  /*2070*/  ISETP.GE.AND P1, PT, R12, UR5, PT ;  /* 0x000000050c007c0c */ /* 0x000fe2000bf26270 */
[----:B------:R-:W-:Y:S01]  /*2080*/  @!P2 IMAD.IADD R2, R2, 0x1, -R5 ;  /* 0x000000010202a824 */ /* 0x000fe200078e0a05 */
[----:B------:R3:W-:Y:S01]  /*2090*/  STL [R1+0x50], R4 ;  /* 0x0000500401007387 */ /* 0x0007e20000100800 */
[----:B------:R-:W-:Y:S01]  /*20a0*/  LOP3.LUT R219, R0, 0xfffffe00, R3, 0xf8, !PT ;  /* 0xfffffe0000db7812 */ /* 0x000fe200078ef803 */
[----:B------:R-:W-:Y:S01]  /*20b0*/  UIMAD UR29, UR15, UR6, URZ ;  /* 0x000000060f1d72a4 */ /* 0x000fe2000f8e023f */
[----:B-1----:R-:W-:Y:S01]  /*20c0*/  IMAD.U32 R8, RZ, RZ, UR6 ;  /* 0x00000006ff087e24 */ /* 0x002fe2000f8e00ff */
[----:B------:R3:W-:Y:S01]  /*20d0*/  STL.64 [R1+0x18], R22 ;  /* 0x0000181601007387 */ /* 0x0007e20000100a00 */
[----:B------:R-:W-:Y:S01]  /*20e0*/  ISETP.GE.U32.AND P3, PT, R2, R5, PT ;  /* 0x000000050200720c */ /* 0x000fe20003f66070 */
[----:B------:R-:W-:Y:S01]  /*20f0*/  UIMAD UR7, UR24, UR7, UR29 ;  /* 0x00000007180772a4 */ /* 0x000fe2000f8e021d */
[----:B------:R-:W-:Y:S01]  /*2100*/  IADD3 R2, P0, R250, UR30, RZ ;  /* 0x0000001efa027c10 */ /* 0x000fe2000ff1e0ff */
[----:B------:R3:W-:Y:S01]  /*2110*/  STL [R1+0x4c], R11 ;  /* 0x00004c0b01007387 */ /* 0x0007e20000100800 */
[C---:B------:R-:W-:Y:S01]  /*2120*/  VIADD R18, R12.reuse, 0x10 ;  /* 0x000000100c127836 */ /* 0x040fe20000000000 */
[----:B------:R-:W-:Y:S01]  /*2130*/  BSSY B0, `(.L_x_2505) ;  /* 0x0000021000007945 */ /* 0x000fe20003800000 */
[----:B------:R-:W-:Y:S01]  /*2140*/  IADD3.X R3, R251, UR4, RZ, P0, !PT ;  /* 0x00000004fb037c10 */ /* 0x000fe200087fe4ff */
[----:B------:R-:W-:Y:S01]  /*2150*/  UMOV UR4, 0x400 ;  /* 0x0000040000047882 */ /* 0x000fe20000000000 */
[C---:B------:R-:W-:Y:S01]  /*2160*/  VIADD R17, R12.reuse, 0x20 ;  /* 0x000000200c117836 */ /* 0x040fe20000000000 */
[----:B--2---:R-:W-:Y:S01]  /*2170*/  ULEA UR4, UR31, UR4, 0x18 ;  /* 0x000000041f047291 */ /* 0x004fe2000f8ec03f */
[----:B------:R-:W-:Y:S01]  /*2180*/  VIADD R19, R12, 0x30 ;  /* 0x000000300c137836 */ /* 0x000fe20000000000 */
[----:B------:R-:W-:Y:S01]  /*2190*/  ISETP.GE.AND P6, PT, R4, UR5, PT ;  /* 0x0000000504007c0c */ /* 0x000fe2000bfc6270 */
[----:B------:R-:W-:Y:S01]  /*21a0*/  IMAD.WIDE.U32 R8, R8, UR24, R2 ;  /* 0x0000001808087c25 */ /* 0x000fe2000f8e0002 */
[----:B------:R-:W-:-:S02]  /*21b0*/  ISETP.GE.AND P4, PT, R17, UR5, PT ;  /* 0x0000000511007c0c */ /* 0x000fc4000bf86270 */
[----:B------:R-:W-:Y:S01]  /*21c0*/  LEA R219, R219, UR4, 0x1 ;  /* 0x00000004dbdb7c11 */ /* 0x000fe2000f8e08ff */
[----:B------:R-:W-:Y:S01]  /*21d0*/  @!P2 VIADD R10, R10, 0x1 ;  /* 0x000000010a0aa836 */ /* 0x000fe20000000000 */
[----:B------:R-:W-:Y:S01]  /*21e0*/  ISETP.GE.AND P2, PT, R18, UR5, PT ;  /* 0x0000000512007c0c */ /* 0x000fe2000bf46270 */
[----:B------:R-:W-:Y:S02]  /*21f0*/  VIADD R7, R9, UR7 ;  /* 0x0000000709077c36 */ /* 0x000fe40008000000 */
[----:B------:R-:W-:Y:S01]  /*2200*/  @P3 VIADD R10, R10, 0x1 ;  /* 0x000000010a0a3836 */ /* 0x000fe20000000000 */
[----:B------:R-:W-:Y:S01]  /*2210*/  ISETP.GE.AND P3, PT, R19, UR5, PT ;  /* 0x0000000513007c0c */ /* 0x000fe2000bf66270 */
[----:B------:R-:W-:-:S12]  /*2220*/  @P1 BRA `(.L_x_2506) ;  /* 0x0000000000441947 */ /* 0x000fd80003800000 */
        /* <DEDUP_REMOVED lines=10> */
[----:B---3--:R-:W-:Y:S02]  /*22d0*/  LEA R4, P0, R2, UR6, 0x1 ;  /* 0x0000000602047c11 */ /* 0x008fe4000f8008ff */
[----:B------:R-:W-:-:S04]  /*22e0*/  IADD3 R0, R3, R0, RZ ;  /* 0x0000000003007210 */ /* 0x000fc80007ffe0ff */
[----:B------:R-:W-:-:S05]  /*22f0*/  LEA.HI.X R5, R2, UR7, R0, 0x1, P0 ;  /* 0x0000000702057c11 */ /* 0x000fca00080f0c00 */
[----:B------:R-:W-:Y:S01]  /*2300*/  @!PT LDS RZ, [RZ] ;  /* 0x00000000fffff984 */ /* 0x000fe20000000800 */
[----:B------:R-:W-:Y:S01]  /*2310*/  @!PT LDS RZ, [RZ] ;  /* 0x00000000fffff984 */ /* 0x000fe20000000800 */
[----:B------:R-:W-:Y:S01]  /*2320*/  @!PT LDS RZ, [RZ] ;  /* 0x00000000fffff984 */ /* 0x000fe20000000800 */
[----:B------:R2:W-:Y:S02]  /*2330*/  LDGSTS.E.BYPASS.LTC128B.128 [R219], desc[UR26][R4.64] ;  /* 0x0000000004db7fae */ /* 0x0005e4000b901d5a */
.L_x_2506:
[----:B------:R-:W-:Y:S05]  /*2340*/  BSYNC B0 ;  /* 0x0000000000007941 */ /* 0x000fea0003800000 */
.L_x_2505:
[----:B------:R-:W-:Y:S01]  /*2350*/  ISETP.GE.AND P5, PT, R11, UR5, PT ;  /* 0x000000050b007c0c */ /* 0x000fe2000bfa6270 */
[----:B------:R-:W-:Y:S01]  /*2360*/  BSSY B0, `(.L_x_2507) ;  /* 0x0000018000007945 */ /* 0x000fe20003800000 */
[----:B---3--:R-:W-:-:S05]  /*2370*/  IADD3 R11, R12, 0x60, RZ ;  /* 0x000000600c0b7810 */ /* 0x008fca0007ffe0ff */
[----:B------:R3:W-:Y:S01]  /*2380*/  STL [R1+0x54], R11 ;  /* 0x0000540b01007387 */ /* 0x0007e20000100800 */
        /* <DEDUP_REMOVED lines=21> */
.L_x_2508:
[----:B------:R-:W-:Y:S05]  /*24e0*/  BSYNC B0 ;  /* 0x0000000000007941 */ /* 0x000fea0003800000 */
.L_x_2507:
        /* <DEDUP_REMOVED lines=25> */
.L_x_2510:
[----:B------:R-:W-:Y:S05]  /*2680*/  BSYNC B0 ;  /* 0x0000000000007941 */ /* 0x000fea0003800000 */
.L_x_2509:
[----:B------:R-:W-:Y:S01]  /*2690*/  LEA.HI R20, R21, R148, RZ, 0x4 ;  /* 0x0000009415147211 */ /* 0x000fe200078f20ff */
[----:B------:R-:W-:Y:S01]  /*26a0*/  BSSY B0, `(.L_x_2511) ;  /* 0x0000018000007945 */ /* 0x000fe20003800000 */
[----:B------:R-:W-:Y:S02]  /*26b0*/  ISETP.GE.AND P1, PT, R11, UR5, PT ;  /* 0x000000050b007c0c */ /* 0x000fe4000bf26270 */
[----:B---3--:R-:W-:Y:S01]  /*26c0*/  LOP3.LUT R11, R20, 0xfffffff0, RZ, 0xc0, !PT ;  /* 0xfffffff0140b7812 */ /* 0x008fe200078ec0ff */
        /* <DEDUP_REMOVED lines=21> */
.L_x_2512:
[----:B------:R-:W-:Y:S05]  /*2820*/  BSYNC B0 ;  /* 0x0000000000007941 */ /* 0x000fea0003800000 */
.L_x_2511:
        /* <DEDUP_REMOVED lines=22> */
.L_x_2514:
[----:B------:R-:W-:Y:S05]  /*2990*/  BSYNC B0 ;  /* 0x0000000000007941 */ /* 0x000fea0003800000 */
.L_x_2513:
        /* <DEDUP_REMOVED lines=22> */
.L_x_2516:
[----:B------:R-:W-:Y:S05]  /*2b00*/  BSYNC B0 ;  /* 0x0000000000007941 */ /* 0x000fea0003800000 */
.L_x_2515:
        /* <DEDUP_REMOVED lines=22> */
.L_x_2518:
[----:B------:R-:W-:Y:S05]  /*2c70*/  BSYNC B0 ;  /* 0x0000000000007941 */ /* 0x000fea0003800000 */
.L_x_2517:
        /* <DEDUP_REMOVED lines=22> */
.L_x_2520:
[----:B------:R-:W-:Y:S05]  /*2de0*/  BSYNC B0 ;  /* 0x0000000000007941 */ /* 0x000fea0003800000 */
.L_x_2519:
[----:B------:R-:W-:Y:S01]  /*2df0*/  ISETP.GE.AND P0, PT, R14, RZ, PT ;  /* 0x000000ff0e00720c */ /* 0x000fe20003f06270 */
[----:B------:R-:W-:Y:S01]  /*2e00*/  IMAD.MOV.U32 R0, RZ, RZ, R10 ;  /* 0x000000ffff007224 */ /* 0x000fe200078e000a */
[----:B------:R-:W-:Y:S01]  /*2e10*/  ISETP.NE.AND P1, PT, R15, RZ, PT ;  /* 0x000000ff0f00720c */ /* 0x000fe20003f25270 */
[C---:B--2---:R-:W-:Y:S01]  /*2e20*/  IMAD R4, R13.reuse, UR10, RZ ;  /* 0x0000000a0d047c24 */ /* 0x044fe2000f8e02ff */
[----:B------:R-:W-:Y:S01]  /*2e30*/  ULDC.64 UR6, c[0x0][0x260] ;  /* 0x0000980000067ab9 */ /* 0x000fe20000000a00 */
[----:B------:R-:W-:Y:S01]  /*2e40*/  IMAD.WIDE.U32 R2, R12, UR10, R250 ;  /* 0x0000000a0c027c25 */ /* 0x000fe2000f8e00fa */
[----:B------:R-:W-:Y:S01]  /*2e50*/  USHF.L.U32 UR30, UR10, 0x6, URZ ;  /* 0x000000060a1e7899 */ /* 0x000fe2000800063f */
[----:B------:R-:W-:Y:S01]  /*2e60*/  MOV R25, 0x20 ;  /* 0x0000002000197802 */ /* 0x000fe20000000f00 */
[----:B------:R-:W-:Y:S01]  /*2e70*/  USHF.L.U64.HI UR29, UR10, 0x6, UR11 ;  /* 0x000000060a1d7899 */ /* 0x000fe2000801020b */
[----:B------:R-:W-:Y:S01]  /*2e80*/  IMAD.IADD R11, R148, 0x1, -R11 ;  /* 0x00000001940b7824 */ /* 0x000fe200078e0a0b */
[----:B------:R-:W-:Y:S01]  /*2e90*/  BSSY B0, `(.L_x_2521) ;  /* 0x0000038000007945 */ /* 0x000fe20003800000 */
[----:B------:R-:W-:Y:S01]  /*2ea0*/  IMAD R5, R12, UR11, R4 ;  /* 0x0000000b0c057c24 */ /* 0x000fe2000f8e0204 */
[----:B------:R-:W-:Y:S01]  /*2eb0*/  MOV R150, UR30 ;  /* 0x0000001e00967c02 */ /* 0x000fe20008000f00 */
[----:B------:R-:W-:Y:S01]  /*2ec0*/  IMAD R7, R13, UR8, RZ ;  /* 0x000000080d077c24 */ /* 0x000fe2000f8e02ff */
[----:B------:R-:W-:-:S02]  /*2ed0*/  @!P0 IADD3 R0, -R0, RZ, RZ ;  /* 0x000000ff00008210 */ /* 0x000fc40007ffe1ff */
[----:B------:R-:W-:Y:S01]  /*2ee0*/  IADD3 R4, P0, R2, UR20, RZ ;  /* 0x0000001402047c10 */ /* 0x000fe2000ff1e0ff */
[C---:B------:R-:W-:Y:S01]  /*2ef0*/  IMAD R7, R12.reuse, UR9, R7 ;  /* 0x000000090c077c24 */ /* 0x040fe2000f8e0207 */
[----:B------:R-:W-:Y:S01]  /*2f00*/  SHF.R.S32.HI R6, RZ, 0x1f, R11 ;  /* 0x0000001fff067819 */ /* 0x000fe2000001140b */
[----:B------:R-:W-:Y:S01]  /*2f10*/  UIADD3 UR20, UR14, -0x1, URZ ;  /* 0xffffffff0e147890 */ /* 0x000fe2000fffe03f */
[----:B------:R-:W-:Y:S02]  /*2f20*/  @!P1 LOP3.LUT R0, RZ, R15, RZ, 0x33, !PT ;  /* 0x0000000fff009212 */ /* 0x000fe400078e33ff */
[----:B------:R-:W-:Y:S01]  /*2f30*/  IADD3.X R5, R3, UR18, R5, P0, !PT ;  /* 0x0000001203057c10 */ /* 0x000fe200087fe405 */
[----:B------:R-:W-:Y:S01]  /*2f40*/  IMAD.WIDE.U32 R2, R12, UR8, R250 ;  /* 0x000000080c027c25 */ /* 0x000fe2000f8e00fa */
[----:B------:R-:W-:Y:S01]  /*2f50*/  LEA.HI R15, R6, R11, RZ, 0x3 ;  /* 0x0000000b060f7211 */ /* 0x000fe200078f18ff */
[----:B------:R-:W-:Y:S01]  /*2f60*/  USHF.R.S32.HI UR33, URZ, 0x1f, UR20 ;  /* 0x0000001f3f217899 */ /* 0x000fe20008011414 */
        /* <DEDUP_REMOVED lines=12> */
[----:B------:R-:W-:Y:S01]  /*3030*/  UIMAD UR18, UR29, UR20, URZ ;  /* 0x000000141d1272a4 */ /* 0x000fe2000f8e023f */
[----:B------:R-:W-:Y:S01]  /*3040*/  IMAD.IADD R14, R11, 0x1, -R9 ;  /* 0x000000010b0e7824 */ /* 0x000fe200078e0a09 */
[----:B------:R-:W-:Y:S01]  /*3050*/  ISETP.GE.AND P3, PT, R18, UR22, PT ;  /* 0x0000001612007c0c */ /* 0x000fe2000bf66270 */
[----:B------:R-:W-:Y:S01]  /*3060*/  IMAD.IADD R153, R23, 0x1, R7 ;  /* 0x0000000117997824 */ /* 0x000fe200078e0207 */
[----:B------:R-:W-:Y:S01]  /*3070*/  ISETP.GE.AND P4, PT, R17, UR22, PT ;  /* 0x0000001611007c0c */ /* 0x000fe2000bf86270 */
[----:B------:R-:W-:Y:S01]  /*3080*/  IMAD R4, R6, UR6, RZ ;  /* 0x0000000606047c24 */ /* 0x000fe2000f8e02ff */
[----:B------:R-:W-:Y:S01]  /*3090*/  ISETP.GE.AND P5, PT, R19, UR22, PT ;  /* 0x0000001613007c0c */ /* 0x000fe2000bfa6270 */
[----:B------:R-:W-:Y:S01]  /*30a0*/  UIMAD UR18, UR33, UR30, UR18 ;  /* 0x0000001e211272a4 */ /* 0x000fe2000f8e0212 */
[----:B------:R1:W-:Y:S01]  /*30b0*/  STL.64 [R1+0x28], R152 ;  /* 0x0000289801007387 */ /* 0x0003e20000100a00 */
[----:B------:R-:W-:Y:S01]  /*30c0*/  IMAD.WIDE.U32 R6, R150, UR20, R152 ;  /* 0x0000001496067c25 */ /* 0x000fe2000f8e0098 */
[----:B------:R-:W-:-:S03]  /*30d0*/  R2P PR, R14, 0x6 ;  /* 0x000000060e007804 */ /* 0x000fc60000000000 */
[----:B------:R-:W-:Y:S01]  /*30e0*/  IMAD.MOV.U32 R5, RZ, RZ, 0x10 ;  /* 0x00000010ff057424 */ /* 0x000fe200078e00ff */
[----:B------:R-:W-:Y:S01]  /*30f0*/  IADD3 R9, R7, UR18, RZ ;  /* 0x0000001207097c10 */ /* 0x000fe2000fffe0ff */
[C---:B------:R-:W-:Y:S01]  /*3100*/  IMAD R16, R0.reuse, UR7, R4 ;  /* 0x0000000700107c24 */ /* 0x040fe2000f8e0204 */
[----:B------:R-:W-:Y:S01]  /*3110*/  SEL R4, R25, 0xffffffe0, !P2 ;  /* 0xffffffe019047807 */ /* 0x000fe20005000000 */
[----:B--2---:R-:W-:Y:S01]  /*3120*/  IMAD.WIDE.U32 R22, R0, UR6, R2 ;  /* 0x0000000600167c25 */ /* 0x004fe2000f8e0002 */
        /* <DEDUP_REMOVED lines=14> */
.L_x_2522:
[----:B------:R-:W-:Y:S05]  /*3210*/  BSYNC B0 ;  /* 0x0000000000007941 */ /* 0x000fea0003800000 */
.L_x_2521:
        /* <DEDUP_REMOVED lines=17> */
.L_x_2524:
[----:B------:R-:W-:Y:S05]  /*3330*/  BSYNC B0 ;  /* 0x0000000000007941 */ /* 0x000fea0003800000 */
.L_x_2523:
        /* <DEDUP_REMOVED lines=18> */
.L_x_2526:
[----:B------:R-:W-:Y:S05]  /*3460*/  BSYNC B0 ;  /* 0x0000000000007941 */ /* 0x000fea0003800000 */
.L_x_2525:
        /* <DEDUP_REMOVED lines=18> */
.L_x_2528:
[----:B------:R-:W-:Y:S05]  /*3590*/  BSYNC B0 ;  /* 0x0000000000007941 */ /* 0x000fea0003800000 */
.L_x_2527:
        /* <DEDUP_REMOVED lines=28> */
[----:B------:R-:W-:Y:S01]  /*3760*/  LEA.HI R147, R21, R148, RZ, 0x5 ;  /* 0x0000009415937211 */ /* 0x000fe200078f28ff */
[----:B------:R-:W-:Y:S01]  /*3770*/  IMAD.MOV.U32 R226, RZ, RZ, R22 ;  /* 0x000000ffffe27224 */ /* 0x000fe200078e0016 */
[----:B------:R-:W-:Y:S01]  /*3780*/  USHF.L.U32 UR18, UR8, 0x6, URZ ;  /* 0x0000000608127899 */ /* 0x000fe2000800063f */
[----:B------:R-:W-:Y:S01]  /*3790*/  BSSY B0, `(.L_x_2529) ;  /* 0x000002f000007945 */ /* 0x000fe20003800000 */
[----:B------:R-:W-:Y:S01]  /*37a0*/  UIMAD UR6, UR15, UR20, URZ ;  /* 0x000000140f0672a4 */ /* 0x000fe2000f8e023f */
[----:B------:R-:W-:Y:S01]  /*37b0*/  SHF.R.S32.HI R146, RZ, 0x5, R147 ;  /* 0x00000005ff927819 */ /* 0x000fe20000011493 */
[----:B------:R2:W-:Y:S01]  /*37c0*/  STL.64 [R1+0x38], R226 ;  /* 0x000038e201007387 */ /* 0x0005e20000100a00 */
[----:B------:R-:W-:Y:S01]  /*37d0*/  UMOV UR19, URZ ;  /* 0x0000003f00137c82 */ /* 0x000fe20008000000 */
[----:B------:R-:W-:Y:S01]  /*37e0*/  UIMAD UR6, UR33, UR18, UR6 ;  /* 0x00000012210672a4 */ /* 0x000fe2000f8e0206 */
[----:B------:R-:W-:-:S02]  /*37f0*/  ISETP.GE.AND P2, PT, R18, UR22, PT ;  /* 0x0000001612007c0c */ /* 0x000fc4000bf46270 */
[----:B------:R-:W-:Y:S02]  /*3800*/  ISETP.GE.AND P3, PT, R17, UR22, PT ;  /* 0x0000001611007c0c */ /* 0x000fe4000bf66270 */
[----:B------:R-:W-:Y:S02]  /*3810*/  ISETP.GE.AND P4, PT, R19, UR22, PT ;  /* 0x0000001613007c0c */ /* 0x000fe4000bf86270 */
[----:B-1----:R-:W-:Y:S02]  /*3820*/  SHF.R.S32.HI R6, RZ, 0x4, R20 ;  /* 0x00000004ff067819 */ /* 0x002fe40000011414 */
[----:B------:R-:W-:Y:S01]  /*3830*/  LOP3.LUT R7, R0, 0x8, R3, 0xf8, !PT ;  /* 0x0000000800077812 */ /* 0x000fe200078ef803 */
[----:B------:R2:W-:Y:S01]  /*3840*/  @P1 STS.128 [R219+0x6000], RZ ;  /* 0x006000ffdb001388 */ /* 0x0005e20000000c00 */
[----:B------:R-:W-:Y:S02]  /*3850*/  LEA.HI R5, R20, R6, RZ, 0x1 ;  /* 0x0000000614057211 */ /* 0x000fe400078f08ff */
[----:B------:R-:W-:-:S02]  /*3860*/  SHF.R.U32.HI R0, RZ, 0x3, R0 ;  /* 0x00000003ff007819 */ /* 0x000fc40000011600 */
[----:B------:R-:W-:Y:S02]  /*3870*/  LOP3.LUT R5, R5, 0xfffffffe, RZ, 0xc0, !PT ;  /* 0xfffffffe05057812 */ /* 0x000fe400078ec0ff */
[----:B------:R-:W-:-:S03]  /*3880*/  LOP3.LUT R7, R7, R0, RZ, 0x3c, !PT ;  /* 0x0000000007077212 */ /* 0x000fc600078e3cff */
[----:B------:R-:W-:Y:S02]  /*3890*/  IMAD.IADD R3, R6, 0x1, -R5 ;  /* 0x0000000106037824 */ /* 0x000fe400078e0a05 */
[----:B------:R-:W-:Y:S02]  /*38a0*/  IMAD.SHL.U32 R6, R14, 0x40, RZ ;  /* 0x000000400e067824 */ /* 0x000fe400078e00ff */
[----:B------:R-:W-:-:S03]  /*38b0*/  IMAD.SHL.U32 R5, R3, 0x8, RZ ;  /* 0x0000000803057824 */ /* 0x000fc600078e00ff */
[----:B------:R-:W-:-:S04]  /*38c0*/  LOP3.LUT R0, R6, 0x1c0, RZ, 0xc0, !PT ;  /* 0x000001c006007812 */ /* 0x000fc800078ec0ff */
[----:B------:R-:W-:Y:S02]  /*38d0*/  LOP3.LUT R6, R0, 0x8, R5, 0xf8, !PT ;  /* 0x0000000800067812 */ /* 0x000fe400078ef805 */
[----:B------:R-:W-:Y:S01]  /*38e0*/  SHF.R.U32.HI R5, RZ, 0x3, R0 ;  /* 0x00000003ff057819 */ /* 0x000fe20000011600 */
[----:B------:R-:W-:-:S03]  /*38f0*/  IMAD R0, R3, 0x200, R7 ;  /* 0x0000020003007824 */ /* 0x000fc600078e0207 */
[----:B------:R-:W-:Y:S01]  /*3900*/  LOP3.LUT R144, R6, R5, RZ, 0x3c, !PT ;  /* 0x0000000506907212 */ /* 0x000fe200078e3cff */
[----:B------:R-:W-:Y:S01]  /*3910*/  IMAD.U32 R6, RZ, RZ, UR20 ;  /* 0x00000014ff067e24 */ /* 0x000fe2000f8e00ff */
[----:B------:R-:W-:-:S03]  /*3920*/  LEA R192, R0, UR4, 0x1 ;  /* 0x0000000400c07c11 */ /* 0x000fc6000f8e08ff */
[----:B------:R-:W-:-:S04]  /*3930*/  IMAD.WIDE.U32 R6, R6, UR18, R226 ;  /* 0x0000001206067c25 */ /* 0x000fc8000f8e00e2 */
[----:B-----5:R-:W-:Y:S01]  /*3940*/  @P0 FMUL.FTZ R9, R8, R9 ;  /* 0x0000000908090220 */ /* 0x020fe20000410000 */
[----:B------:R-:W-:-:S04]  /*3950*/  IMAD.SHL.U32 R8, R15, 0x40, RZ ;  /* 0x000000400f087824 */ /* 0x000fc800078e00ff */
[----:B------:R-:W-:Y:S01]  /*3960*/  @P0 R2UR UR7, R9 ;  /* 0x00000000090702ca */ /* 0x000fe200000e0000 */
[----:B------:R-:W-:Y:S01]  /*3970*/  VIADD R9, R7, UR6 ;  /* 0x0000000607097c36 */ /* 0x000fe20008000000 */
[----:B------:R-:W-:-:S05]  /*3980*/  LOP3.LUT R145, R8, 0xfffffe00, RZ, 0xc0, !PT ;  /* 0xfffffe0008917812 */ /* 0x000fca00078ec0ff */
[----:B------:R-:W-:-:S04]  /*3990*/  IMAD R3, R146, 0x400, R145 ;  /* 0x0000040092037824 */ /* 0x000fc800078e0291 */
[----:B------:R-:W-:Y:S02]  /*39a0*/  IMAD.IADD R3, R144, 0x1, R3 ;  /* 0x0000000190037824 */ /* 0x000fe400078e0203 */
        /* <DEDUP_REMOVED lines=13> */
.L_x_2530:
[----:B------:R-:W-:Y:S05]  /*3a80*/  BSYNC B0 ;  /* 0x0000000000007941 */ /* 0x000fea0003800000 */
.L_x_2529:
[----:B------:R1:W-:Y:S01]  /*3a90*/  @P2 STS.128 [R219+0x6800], RZ ;  /* 0x006800ffdb002388 */ /* 0x0003e20000000c00 */
[----:B------:R-:W-:Y:S01]  /*3aa0*/  USHF.L.U64.HI UR21, UR8, 0x4, UR9 ;  /* 0x0000000408157899 */ /* 0x000fe20008010209 */
[----:B------:R-:W-:Y:S01]  /*3ab0*/  BSSY B0, `(.L_x_2531) ;  /* 0x0000011000007945 */ /* 0x000fe20003800000 */
[----:B------:R-:W-:Y:S01]  /*3ac0*/  USHF.L.U32 UR24, UR8, 0x4, URZ ;  /* 0x0000000408187899 */ /* 0x000fe2000800063f */
[----:B------:R-:W-:Y:S02]  /*3ad0*/  LEA R199, R3, UR4, 0x1 ;  /* 0x0000000403c77c11 */ /* 0x000fe4000f8e08ff */
        /* <DEDUP_REMOVED lines=14> */
.L_x_2532:
[----:B------:R-:W-:Y:S05]  /*3bc0*/  BSYNC B0 ;  /* 0x0000000000007941 */ /* 0x000fea0003800000 */
.L_x_2531:
        /* <DEDUP_REMOVED lines=19> */
.L_x_2534:
[----:B------:R-:W-:Y:S05]  /*3d00*/  BSYNC B0 ;  /* 0x0000000000007941 */ /* 0x000fea0003800000 */
.L_x_2533:
        /* <DEDUP_REMOVED lines=19> */
.L_x_2536:
[----:B------:R-:W-:Y:S05]  /*3e40*/  BSYNC B0 ;  /* 0x0000000000007941 */ /* 0x000fea0003800000 */
.L_x_2535:
[----:B------:R-:W-:Y:S01]  /*3e50*/  LDSM.16.M88.4 R12, [R199] ;  /* 0x00000000c70c783b */ /* 0x000fe20000000200 */
[----:B------:R-:W-:Y:S01]  /*3e60*/  R2P PR, R24, 0x6 ;  /* 0x0000000618007804 */ /* 0x000fe20000000000 */
[--C-:B------:R-:W-:Y:S01]  /*3e70*/  IMAD R202, R2, 0x2, R199.reuse ;  /* 0x0000000202ca7824 */ /* 0x100fe200078e02c7 */
[----:B------:R-:W-:Y:S01]  /*3e80*/  LEA R5, R146, UR23, 0x4 ;  /* 0x0000001792057c11 */ /* 0x000fe2000f8e20ff */
[----:B------:R-:W5:Y:S01]  /*3e90*/  LDSM.16.M88.4 R20, [R192+0x4000] ;  /* 0x00400000c014783b */ /* 0x000f620000000200 */
[C---:B------:R-:W-:Y:S01]  /*3ea0*/  VIADD R3, R192.reuse, 0x4000 ;  /* 0x00004000c0037836 */ /* 0x040fe20000000000 */
[----:B------:R-:W-:Y:S01]  /*3eb0*/  SEL R0, R25, 0xffffffe0, !P1 ;  /* 0xffffffe019007807 */ /* 0x000fe20004800000 */
[----:B------:R-:W-:Y:S01]  /*3ec0*/  VIADD R203, R192, 0x4040 ;  /* 0x00004040c0cb7836 */ /* 0x000fe20000000000 */
[----:B--2---:R-:W2:Y:S01]  /*3ed0*/  LDSM.16.M88.4 R8, [R199+0x2000] ;  /* 0x00200000c708783b */ /* 0x004ea20000000200 */
        /* <DEDUP_REMOVED lines=8> */
[----:B------:R-:W-:Y:S01]  /*3f60*/  SHF.R.S32.HI R3, RZ, 0x1f, R146 ;  /* 0x0000001fff037819 */ /* 0x000fe20000011492 */
[----:B-1----:R-:W-:Y:S01]  /*3f70*/  IMAD.U32 R7, RZ, RZ, UR25 ;  /* 0x00000019ff077e24 */ /* 0x002fe2000f8e00ff */
[----:B------:R-:W-:Y:S01]  /*3f80*/  UIADD3 UR28, UR25, -UR28, URZ ;  /* 0x8000001c191c7290 */ /* 0x000fe2000fffe03f */
[----:B------:R-:W1:Y:S01]  /*3f90*/  LDSM.16.M88.4 R28, [R192+0x5800] ;  /* 0x00580000c01c783b */ /* 0x000e620000000200 */
[----:B------:R-:W-:Y:S01]  /*3fa0*/  IMAD.IADD R197, R0, 0x1, R203 ;  /* 0x0000000100c57824 */ /* 0x000fe200078e02cb */
[----:B------:R-:W-:Y:S01]  /*3fb0*/  LOP3.LUT R0, R147, 0xffffffe0, RZ, 0xc0, !PT ;  /* 0xffffffe093007812 */ /* 0x000fe200078ec0ff */
[----:B------:R-:W-:Y:S01]  /*3fc0*/  ULDC UR22, c[0x0][0x39c] ;  /* 0x0000e70000167ab9 */ /* 0x000fe20000000800 */
[----:B------:R-:W-:Y:S01]  /*3fd0*/  LDSM.16.M88.4 R16, [R202+0x2000] ;  /* 0x00200000ca10783b */ /* 0x000fe20000000200 */
[----:B------:R-:W-:Y:S01]  /*3fe0*/  LEA.HI R3, R3, R146, RZ, 0x2 ;  /* 0x0000009203037211 */ /* 0x000fe200078f10ff */
[----:B------:R-:W-:Y:S01]  /*3ff0*/  UISETP.GT.AND UP0, UPT, UR20, UR12, UPT ;  /* 0x0000000c1400728c */ /* 0x000fe2000bf04270 */
[C---:B------:R-:W-:Y:S01]  /*4000*/  IMAD.IADD R0, R148.reuse, 0x1, -R0 ;  /* 0x0000000194007824 */ /* 0x040fe200078e0a00 */
[----:B------:R-:W1:Y:S01]  /*4010*/  LDSM.16.M88.4 R48, [R198+0x4000] ;  /* 0x00400000c630783b */ /* 0x000e620000000200 */
[----:B------:R-:W-:Y:S01]  /*4020*/  LOP3.LUT R3, R3, 0xfffffffc, RZ, 0xc0, !PT ;  /* 0xfffffffc03037812 */ /* 0x000fe200078ec0ff */
[----:B------:R-:W-:-:S02]  /*4030*/  IMAD.SHL.U32 R148, R148, 0x2, RZ ;  /* 0x0000000294947824 */ /* 0x000fc400078e00ff */
[----:B------:R-:W1:Y:S01]  /*4040*/  LDSM.16.M88.4 R44, [R198+0x4800] ;  /* 0x00480000c62c783b */ /* 0x000e620000000200 */
[----:B------:R-:W-:Y:S01]  /*4050*/  SHF.R.S32.HI R6, RZ, 0x1f, R0 ;  /* 0x0000001fff067819 */ /* 0x000fe20000011400 */
[----:B------:R-:W-:Y:S01]  /*4060*/  IMAD.IADD R3, R146, 0x1, -R3 ;  /* 0x0000000192037824 */ /* 0x000fe200078e0a03 */
[----:B------:R-:W-:Y:S01]  /*4070*/  LOP3.LUT R249, R148, 0x6, RZ, 0xc0, !PT ;  /* 0x0000000694f97812 */ /* 0x000fe200078ec0ff */
[----:B------:R-:W1:Y:S01]  /*4080*/  LDSM.16.M88.4 R60, [R198+0x5000] ;  /* 0x00500000c63c783b */ /* 0x000e620000000200 */
[----:B------:R-:W-:Y:S01]  /*4090*/  LEA.HI R6, R6, R0, RZ, 0x2 ;  /* 0x0000000006067211 */ /* 0x000fe200078f10ff */
[----:B------:R-:W-:Y:S02]  /*40a0*/  IMAD.IADD R0, R145, 0x1, R144 ;  /* 0x0000000191007824 */ /* 0x000fe400078e0290 */
[----:B------:R-:W1:Y:S01]  /*40b0*/  LDSM.16.M88.4 R72, [R198+0x5800] ;  /* 0x00580000c648783b */ /* 0x000e620000000200 */
[----:B------:R-:W-:Y:S01]  /*40c0*/  SHF.R.S32.HI R252, RZ, 0x2, R6 ;  /* 0x00000002fffc7819 */ /* 0x000fe20000011406 */
[----:B------:R-:W-:Y:S01]  /*40d0*/  IMAD.U32 R6, RZ, RZ, UR28 ;  /* 0x0000001cff067e24 */ /* 0x000fe2000f8e00ff */
[----:B-----5:R-:W-:Y:S01]  /*40e0*/  HMMA.16816.F32.BF16 R92, R12, R20, RZ ;  /* 0x000000140c5c723c */ /* 0x020fe200000418ff */
[----:B------:R-:W5:Y:S02]  /*40f0*/  LDSM.16.M88.4 R24, [R202] ;  /* 0x00000000ca18783b */ /* 0x000f640000000200 */
[----:B------:R-:W-:-:S02]  /*4100*/  IMAD.IADD R5, R252, 0x1, R5 ;  /* 0x00000001fc057824 */ /* 0x000fc400078e0205 */
[----:B------:R-:W-:Y:S01]  /*4110*/  VIADD R206, R203, 0x800 ;  /* 0x00000800cbce7836 */ /* 0x000fe20000000000 */
[----:B------:R4:W-:Y:S01]  /*4120*/  STL [R1+0x58], R3 ;  /* 0x0000580301007387 */ /* 0x0009e20000100800 */
[C---:B--2---:R-:W-:Y:S01]  /*4130*/  HMMA.16816.F32.BF16 R76, R8.reuse, R20, RZ ;  /* 0x00000014084c723c */ /* 0x044fe200000418ff */
[C---:B------:R-:W-:Y:S01]  /*4140*/  VIADDMNMX R218, R5.reuse, UR6, R7, PT ;  /* 0x0000000605da7c46 */ /* 0x040fe2000b800107 */
[----:B------:R-:W-:Y:S01]  /*4150*/  IMAD.U32 R7, RZ, RZ, UR6 ;  /* 0x00000006ff077e24 */ /* 0x000fe2000f8e00ff */
[C-C-:B------:R-:W-:Y:S01]  /*4160*/  IADD3 R213, R6.reuse, 0x8, R5.reuse ;  /* 0x0000000806d57810 */ /* 0x140fe20007ffe005 */
[----:B------:R-:W-:Y:S01]  /*4170*/  VIADD R210, R5, UR28 ;  /* 0x0000001c05d27c36 */ /* 0x000fe20008000000 */
[C-C-:B------:R-:W-:Y:S01]  /*4180*/  IADD3 R209, R6.reuse, 0x40, R5.reuse ;  /* 0x0000004006d17810 */ /* 0x140fe20007ffe005 */
[-C--:B------:R-:W-:Y:S01]  /*4190*/  HMMA.16816.F32.BF16 R68, R8, R22.reuse, RZ ;  /* 0x000000160844723c */ /* 0x080fe200000418ff */
[----:B------:R-:W-:Y:S01]  /*41a0*/  IADD3 R214, R6, 0x48, R5 ;  /* 0x0000004806d67810 */ /* 0x000fe20007ffe005 */
[----:B------:R-:W0:Y:S01]  /*41b0*/  LDGDEPBAR ;  /* 0x00000000000079af */ /* 0x000e220000000000 */
[----:B------:R-:W-:Y:S01]  /*41c0*/  VIADDMNMX R212, R210, -UR17, RZ, !PT ;  /* 0x80000011d2d47c46 */ /* 0x000fe2000f8001ff */
[----:B------:R-:W-:Y:S01]  /*41d0*/  VIADD R205, R203, 0x1000 ;  /* 0x00001000cbcd7836 */ /* 0x000fe20000000000 */
[----:B------:R-:W-:Y:S01]  /*41e0*/  VIADDMNMX R211, R213, -UR17, RZ, !PT ;  /* 0x80000011d5d37c46 */ /* 0x000fe2000f8001ff */
[----:B------:R-:W-:Y:S01]  /*41f0*/  HMMA.16816.F32.BF16 R104, R12, R22, RZ ;  /* 0x000000160c68723c */ /* 0x000fe200000418ff */
[----:B------:R-:W-:Y:S01]  /*4200*/  VIADDMNMX R208, R209, -UR17, RZ, !PT ;  /* 0x80000011d1d07c46 */ /* 0x000fe2000f8001ff */
[----:B------:R-:W-:Y:S01]  /*4210*/  VIADD R204, R203, 0x1800 ;  /* 0x00001800cbcc7836 */ /* 0x000fe20000000000 */
[----:B------:R-:W-:-:S03]  /*4220*/  VIADDMNMX R207, R214, -UR17, RZ, !PT ;  /* 0x80000011d6cf7c46 */ /* 0x000fc6000f8001ff */
[C---:B---3--:R-:W-:Y:S06]  /*4230*/  HMMA.16816.F32.BF16 R56, R8.reuse, R36, RZ ;  /* 0x000000240838723c */ /* 0x048fec00000418ff */
[----:B----4-:R-:W-:Y:S01]  /*4240*/  HMMA.16816.F32.BF16 R40, R8, R32, RZ ;  /* 0x000000200828723c */ /* 0x010fe200000418ff */
[----:B------:R-:W-:-:S04]  /*4250*/  IMAD.U32 R3, RZ, RZ, UR20 ;  /* 0x00000014ff037e24 */ /* 0x000fc8000f8e00ff */
[----:B------:R-:W-:Y:S01]  /*4260*/  IMAD R3, R3, 0x40, R249 ;  /* 0x0000004003037824 */ /* 0x000fe200078e02f9 */
        /* <DEDUP_REMOVED lines=25> */
[----:B------:R-:W-:Y:S03]  /*4400*/  HMMA.16816.F32.BF16 R12, R12, R30, RZ ;  /* 0x0000001e0c0c723c */ /* 0x000fe600000418ff */
[----:B------:R-:W2:Y:S03]  /*4410*/  LDSM.16.M88.4 R28, [R203+0x1800] ;  /* 0x00180000cb1c783b */ /* 0x000ea60000000200 */
[C---:B-----5:R-:W-:Y:S06]  /*4420*/  HMMA.16816.F32.BF16 R96, R24.reuse, R48, R92 ;  /* 0x000000301860723c */ /* 0x060fec000004185c */
[C---:B------:R-:W-:Y:S06]  /*4430*/  HMMA.16816.F32.BF16 R84, R24.reuse, R72, R84 ;  /* 0x000000481854723c */ /* 0x040fec0000041854 */
[C---:B------:R-:W-:Y:S06]  /*4440*/  HMMA.16816.F32.BF16 R92, R24.reuse, R44, R88 ;  /* 0x0000002c185c723c */ /* 0x040fec0000041858 */
[C---:B------:R-:W-:Y:S06]  /*4450*/  HMMA.16816.F32.BF16 R88, R24.reuse, R60, R80 ;  /* 0x0000003c1858723c */ /* 0x040fec0000041850 */
[C---:B------:R-:W-:Y:S01]  /*4460*/  HMMA.16816.F32.BF16 R76, R24.reuse, R46, R100 ;  /* 0x0000002e184c723c */ /* 0x040fe20000041864 */
[----:B------:R-:W3:Y:S05]  /*4470*/  LDSM.16.M88.4 R44, [R197] ;  /* 0x00000000c52c783b */ /* 0x000eea0000000200 */
[C---:B------:R-:W-:Y:S01]  /*4480*/  HMMA.16816.F32.BF16 R80, R24.reuse, R50, R104 ;  /* 0x000000321850723c */ /* 0x040fe20000041868 */
[----:B------:R-:W4:Y:S05]  /*4490*/  LDSM.16.M88.4 R48, [R197+0x800] ;  /* 0x00080000c530783b */ /* 0x000f2a0000000200 */
[----:B------:R-:W-:Y:S01]  /*44a0*/  HMMA.16816.F32.BF16 R64, R24, R74, R12 ;  /* 0x0000004a1840723c */ /* 0x000fe2000004180c */
[----:B------:R-:W5:Y:S01]  /*44b0*/  LDSM.16.M88.4 R12, [R201] ;  /* 0x00000000c90c783b */ /* 0x000f620000000200 */
[----:B------:R-:W-:-:S04]  /*44c0*/  DEPBAR.LE SB0, 0x0 ;  /* 0x000080000000791a */ /* 0x000fc80000000000 */
[----:B------:R-:W-:Y:S06]  /*44d0*/  HMMA.16816.F32.BF16 R68, R24, R62, R112 ;  /* 0x0000003e1844723c */ /* 0x000fec0000041870 */
[C---:B-1----:R-:W-:Y:S06]  /*44e0*/  HMMA.16816.F32.BF16 R60, R16.reuse, R40, R140 ;  /* 0x00000028103c723c */ /* 0x042fec000004188c */
[C---:B------:R-:W-:Y:S06]  /*44f0*/  HMMA.16816.F32.BF16 R72, R16.reuse, R36, R132 ;  /* 0x000000241048723c */ /* 0x040fec0000041884 */
[C---:B------:R-:W-:Y:S06]  /*4500*/  HMMA.16816.F32.BF16 R104, R16.reuse, R32, R124 ;  /* 0x000000201068723c */ /* 0x040fec000004187c */
[C---:B------:R-:W-:Y:S06]  /*4510*/  HMMA.16816.F32.BF16 R100, R16.reuse, R38, R128 ;  /* 0x000000261064723c */ /* 0x040fec0000041880 */
[C---:B--2---:R-:W-:Y:S06]  /*4520*/  HMMA.16816.F32.BF16 R112, R16.reuse, R30, R108 ;  /* 0x0000001e1070723c */ /* 0x044fec000004186c */
        /* <DEDUP_REMOVED lines=11> */
[----:B------:R-:W-:Y:S06]  /*45e0*/  HMMA.16816.F32.BF16 R80, R20, R30, R64 ;  /* 0x0000001e1450723c */ /* 0x000fec0000041840 */
[C---:B----4-:R-:W-:Y:S06]  /*45f0*/  HMMA.16816.F32.BF16 R60, R8.reuse, R48, R72 ;  /* 0x00000030083c723c */ /* 0x050fec0000041848 */
[C---:B------:R-:W-:Y:S06]  /*4600*/  HMMA.16816.F32.BF16 R40, R8.reuse, R50, R100 ;  /* 0x000000320828723c */ /* 0x040fec0000041864 */
[----:B------:R-:W-:Y:S01]  /*4610*/  HMMA.16816.F32.BF16 R68, R8, R52, R104 ;  /* 0x000000340844723c */ /* 0x000fe20000041868 */
[----:B------:R-:W-:-:S05]  /*4620*/  FMUL.FTZ R79, R79, UR22 ;  /* 0x000000164f4f7c20 */ /* 0x000fca0008410000 */
[C---:B------:R-:W-:Y:S06]  /*4630*/  HMMA.16816.F32.BF16 R64, R8.reuse, R46, R24 ;  /* 0x0000002e0840723c */ /* 0x040fec0000041818 */
[----:B------:R-:W-:Y:S01]  /*4640*/  HMMA.16816.F32.BF16 R72, R8, R54, R116 ;  /* 0x000000360848723c */ /* 0x000fe20000041874 */
[----:B------:R-:W-:Y:S01]  /*4650*/  FMUL.FTZ R60, R60, UR22 ;  /* 0x000000163c3c7c20 */ /* 0x000fe20008410000 */
[----:B------:R-:W-:Y:S01]  /*4660*/  FMUL.FTZ R62, R62, UR22 ;  /* 0x000000163e3e7c20 */ /* 0x000fe20008410000 */
[----:B------:R-:W-:Y:S01]  /*4670*/  FMUL.FTZ R61, R61, UR22 ;  /* 0x000000163d3d7c20 */ /* 0x000fe20008410000 */
[----:B------:R-:W-:-:S02]  /*4680*/  FMUL.FTZ R63, R63, UR22 ;  /* 0x000000163f3f7c20 */ /* 0x000fc40008410000 */
[C---:B------:R-:W-:Y:S06]  /*4690*/  HMMA.16816.F32.BF16 R104, R8.reuse, R56, R120 ;  /* 0x000000380868723c */ /* 0x040fec0000041878 */
[----:B------:R-:W-:Y:S01]  /*46a0*/  HMMA.16816.F32.BF16 R100, R8, R58, R112 ;  /* 0x0000003a0864723c */ /* 0x000fe20000041870 */
[----:B------:R-:W-:Y:S01]  /*46b0*/  FMUL.FTZ R68, R68, UR22 ;  /* 0x0000001644447c20 */ /* 0x000fe20008410000 */
[----:B------:R-:W-:Y:S01]  /*46c0*/  FMUL.FTZ R70, R70, UR22 ;  /* 0x0000001646467c20 */ /* 0x000fe20008410000 */
[----:B------:R-:W-:Y:S01]  /*46d0*/  FMUL.FTZ R69, R69, UR22 ;  /* 0x0000001645457c20 */ /* 0x000fe20008410000 */
[----:B------:R-:W-:-:S02]  /*46e0*/  FMUL.FTZ R71, R71, UR22 ;  /* 0x0000001647477c20 */ /* 0x000fc40008410000 */
[C---:B-----5:R-:W-:Y:S01]  /*46f0*/  HMMA.16816.F32.BF16 R36, R12.reuse, R44, R108 ;  /* 0x0000002c0c24723c */ /* 0x060fe2000004186c */
[----:B------:R-:W-:Y:S01]  /*4700*/  FMUL.FTZ R64, R64, UR22 ;  /* 0x0000001640407c20 */ /* 0x000fe20008410000 */
[----:B------:R-:W-:Y:S01]  /*4710*/  FMUL.FTZ R66, R66, UR22 ;  /* 0x0000001642427c20 */ /* 0x000fe20008410000 */
[----:B------:R-:W-:Y:S01]  /*4720*/  FMUL.FTZ R65, R65, UR22 ;  /* 0x0000001641417c20 */ /* 0x000fe20008410000 */
[----:B------:R-:W-:Y:S02]  /*4730*/  FMUL.FTZ R67, R67, UR22 ;  /* 0x0000001643437c20 */ /* 0x000fe40008410000 */
[----:B------:R-:W-:Y:S01]  /*4740*/  HMMA.16816.F32.BF16 R8, R12, R56, R84 ;  /* 0x000000380c08723c */ /* 0x000fe20000041854 */
[----:B------:R-:W-:-:S05]  /*4750*/  FMUL.FTZ R75, R75, UR22 ;  /* 0x000000164b4b7c20 */ /* 0x000fca0008410000 */
        /* <DEDUP_REMOVED lines=11> */
[----:B------:R-:W-:Y:S01]  /*4810*/  HMMA.16816.F32.BF16 R20, R12, R46, R124 ;  /* 0x0000002e0c14723c */ /* 0x000fe2000004187c */
[----:B------:R-:W-:Y:S01]  /*4820*/  FMUL.FTZ R39, R39, UR22 ;  /* 0x0000001627277c20 */ /* 0x000fe20008410000 */
[----:B------:R-:W-:-:S04]  /*4830*/  FMUL.FTZ R37, R37, UR22 ;  /* 0x0000001625257c20 */ /* 0x000fc80008410000 */
[----:B------:R-:W-:Y:S01]  /*4840*/  HMMA.16816.F32.BF16 R24, R12, R50, R92 ;  /* 0x000000320c18723c */ /* 0x000fe2000004185c */
[----:B------:R-:W-:Y:S01]  /*4850*/  FMUL.FTZ R108, R11, UR22 ;  /* 0x000000160b6c7c20 */ /* 0x000fe20008410000 */
[----:B------:R-:W-:-:S04]  /*4860*/  IADD3 R11, R7, 0x48, R5 ;  /* 0x00000048070b7810 */ /* 0x000fc80007ffe005 */
[C---:B------:R-:W-:Y:S01]  /*4870*/  HMMA.16816.F32.BF16 R28, R12.reuse, R54, R88 ;  /* 0x000000360c1c723c */ /* 0x040fe20000041858 */
[----:B------:R-:W-:Y:S01]  /*4880*/  FMUL.FTZ R94, R10, UR22 ;  /* 0x000000160a5e7c20 */ /* 0x000fe20008410000 */
[----:B------:R-:W-:Y:S01]  /*4890*/  IADD3 R10, R7, 0x8, R5 ;  /* 0x00000008070a7810 */ /* 0x000fe20007ffe005 */
[----:B------:R-:W-:Y:S01]  /*48a0*/  FMUL.FTZ R95, R9, UR22 ;  /* 0x00000016095f7c20 */ /* 0x000fe20008410000 */
[----:B------:R-:W-:Y:S01]  /*48b0*/  FMUL.FTZ R93, R8, UR22 ;  /* 0x00000016085d7c20 */ /* 0x000fe20008410000 */
[----:B------:R-:W-:Y:S01]  /*48c0*/  FMUL.FTZ R9, R76, UR22 ;  /* 0x000000164c097c20 */ /* 0x000fe20008410000 */
[----:B------:R-:W-:Y:S01]  /*48d0*/  HMMA.16816.F32.BF16 R80, R12, R58, R80 ;  /* 0x0000003a0c50723c */ /* 0x000fe20000041850 */
[----:B------:R-:W-:Y:S02]  /*48e0*/  IMAD.IADD R8, R209, 0x1, -R3 ;  /* 0x00000001d1087824 */ /* 0x000fe400078e0a03 */
[----:B------:R-:W-:Y:S01]  /*48f0*/  FMUL.FTZ R86, R16, UR22 ;  /* 0x0000001610567c20 */ /* 0x000fe20008410000 */
[----:B------:R-:W-:Y:S01]  /*4900*/  FMUL.FTZ R44, R34, UR22 ;  /* 0x00000016222c7c20 */ /* 0x000fe20008410000 */
[----:B------:R1:W-:Y:S01]  /*4910*/  MUFU.TANH R16, R9 ;  /* 0x0000000900107308 */ /* 0x0003e20000002400 */
[----:B------:R-:W-:Y:S01]  /*4920*/  VIMNMX R217, R10, UR25, PT ;  /* 0x000000190ad97c48 */ /* 0x000fe2000bfe0100 */
[----:B------:R-:W-:Y:S01]  /*4930*/  FMUL.FTZ R34, R21, UR22 ;  /* 0x0000001615227c20 */ /* 0x000fe20008410000 */
[----:B------:R-:W-:Y:S01]  /*4940*/  FMUL.FTZ R15, R36, UR22 ;  /* 0x00000016240f7c20 */ /* 0x000fe20008410000 */
[----:B------:R-:W-:Y:S01]  /*4950*/  FMUL.FTZ R14, R38, UR22 ;  /* 0x00000016260e7c20 */ /* 0x000fe20008410000 */
[----:B------:R-:W-:Y:S01]  /*4960*/  IADD3 R13, R7, 0x40, R5 ;  /* 0x00000040070d7810 */ /* 0x000fe20007ffe005 */
[----:B------:R-:W-:-:S02]  /*4970*/  IMAD.IADD R5, R210, 0x1, -R3 ;  /* 0x00000001d2057824 */ /* 0x000fc400078e0a03 */
[----:B------:R-:W-:Y:S01]  /*4980*/  FMUL.FTZ R12, R78, UR22 ;  /* 0x000000164e0c7c20 */ /* 0x000fe20008410000 */
[----:B------:R-:W-:Y:S01]  /*4990*/  FMUL.FTZ R38, R33, UR22 ;  /* 0x0000001621267c20 */ /* 0x000fe20008410000 */
[----:B------:R-:W2:Y:S01]  /*49a0*/  MUFU.TANH R15, R15 ;  /* 0x0000000f000f7308 */ /* 0x000ea20000002400 */
[----:B------:R-:W-:Y:S01]  /*49b0*/  FMUL.FTZ R33, R22, UR22 ;  /* 0x0000001616217c20 */ /* 0x000fe20008410000 */
[----:B------:R-:W-:Y:S01]  /*49c0*/  IABS R6, R5 ;  /* 0x0000000500067213 */ /* 0x000fe20000000000 */
[--C-:B------:R-:W-:Y:S02]  /*49d0*/  IMAD.IADD R5, R213, 0x1, -R3.reuse ;  /* 0x00000001d5057824 */ /* 0x100fe400078e0a03 */
[----:B------:R-:W-:Y:S01]  /*49e0*/  FMUL.FTZ R36, R32, UR22 ;  /* 0x0000001620247c20 */ /* 0x000fe20008410000 */
[----:B------:R-:W-:Y:S01]  /*49f0*/  FMUL.FTZ R32, R20, UR22 ;  /* 0x0000001614207c20 */ /* 0x000fe20008410000 */
[----:B------:R-:W-:Y:S01]  /*4a00*/  VIMNMX R216, R13, UR25, PT ;  /* 0x000000190dd87c48 */ /* 0x000fe2000bfe0100 */
[----:B------:R-:W-:Y:S01]  /*4a10*/  IMAD.MOV.U32 R7, RZ, RZ, R6 ;  /* 0x000000ffff077224 */ /* 0x000fe200078e0006 */
[----:B------:R-:W3:Y:S01]  /*4a20*/  MUFU.TANH R14, R14 ;  /* 0x0000000e000e7308 */ /* 0x000ee20000002400 */
[----:B-1----:R-:W-:Y:S01]  /*4a30*/  IMAD.IADD R9, R214, 0x1, -R3 ;  /* 0x00000001d6097824 */ /* 0x002fe200078e0a03 */
[----:B------:R-:W-:Y:S01]  /*4a40*/  IABS R6, R8 ;  /* 0x0000000800067213 */ /* 0x000fe20000000000 */
[----:B------:R-:W-:Y:S01]  /*4a50*/  FMUL.FTZ R88, R17, UR22 ;  /* 0x0000001611587c20 */ /* 0x000fe20008410000 */
[----:B------:R-:W-:Y:S01]  /*4a60*/  IABS R5, R5 ;  /* 0x0000000500057213 */ /* 0x000fe20000000000 */
[----:B------:R-:W-:Y:S01]  /*4a70*/  FMUL.FTZ R87, R18, UR22 ;  /* 0x0000001612577c20 */ /* 0x000fe20008410000 */
[----:B------:R-:W-:Y:S01]  /*4a80*/  IABS R9, R9 ;  /* 0x0000000900097213 */ /* 0x000fe20000000000 */
[----:B------:R-:W-:Y:S01]  /*4a90*/  FMUL.FTZ R18, R77, UR22 ;  /* 0x000000164d127c20 */ /* 0x000fe20008410000 */
[----:B------:R-:W1:Y:S01]  /*4aa0*/  MUFU.TANH R12, R12 ;  /* 0x0000000c000c7308 */ /* 0x000e620000002400 */
[----:B------:R-:W-:Y:S01]  /*4ab0*/  I2FP.F32.S32 R8, R7 ;  /* 0x0000000700087245 */ /* 0x000fe20000201400 */
[----:B------:R-:W-:Y:S01]  /*4ac0*/  IMAD.MOV.U32 R7, RZ, RZ, R6 ;  /* 0x000000ffff077224 */ /* 0x000fe200078e0006 */
[----:B------:R-:W-:Y:S01]  /*4ad0*/  I2FP.F32.S32 R5, R5 ;  /* 0x0000000500057245 */ /* 0x000fe20000201400 */
[----:B------:R-:W-:Y:S01]  /*4ae0*/  IMAD.MOV.U32 R6, RZ, RZ, R9 ;  /* 0x000000ffff067224 */ /* 0x000fe200078e0009 */
[----:B------:R-:W-:Y:S01]  /*4af0*/  VIMNMX R215, R11, UR25, PT ;  /* 0x000000190bd77c48 */ /* 0x000fe2000bfe0100 */
[----:B--2---:R-:W-:Y:S01]  /*4b00*/  FFMA.FTZ R22, R8, -UR19, R15 ;  /* 0x8000001308167c23 */ /* 0x004fe2000801000f */
[----:B------:R-:W-:Y:S01]  /*4b10*/  I2FP.F32.S32 R8, R7 ;  /* 0x0000000700087245 */ /* 0x000fe20000201400 */
[----:B------:R-:W-:Y:S01]  /*4b20*/  FMUL.FTZ R45, R35, UR22 ;  /* 0x00000016232d7c20 */ /* 0x000fe20008410000 */
[----:B---3--:R-:W-:Y:S01]  /*4b30*/  FFMA.FTZ R21, R5, -UR19, R14 ;  /* 0x8000001305157c23 */ /* 0x008fe2000801000e */
[C---:B------:R-:W-:Y:S01]  /*4b40*/  VIADD R5, R3.reuse, 0x1 ;  /* 0x0000000103057836 */ /* 0x040fe20000000000 */
[----:B------:R-:W-:Y:S01]  /*4b50*/  I2FP.F32.S32 R7, R6 ;  /* 0x0000000600077245 */ /* 0x000fe20000201400 */
[----:B------:R-:W-:Y:S01]  /*4b60*/  FFMA.FTZ R20, R8, -UR19, R16 ;  /* 0x8000001308147c23 */ /* 0x000fe20008010010 */
[----:B------:R-:W-:-:S02]  /*4b70*/  VIADD R6, R3, 0x8 ;  /* 0x0000000803067836 */ /* 0x000fc40000000000 */
[----:B------:R-:W-:Y:S01]  /*4b80*/  FMUL.FTZ R35, R23, UR22 ;  /* 0x0000001617237c20 */ /* 0x000fe20008410000 */
[--C-:B------:R-:W-:Y:S01]  /*4b90*/  IMAD.IADD R8, R210, 0x1, -R5.reuse ;  /* 0x00000001d2087824 */ /* 0x100fe200078e0a05 */
[----:B------:R-:W-:Y:S01]  /*4ba0*/  ISETP.GE.AND P0, PT, R5, R218, PT ;  /* 0x000000da0500720c */ /* 0x000fe20003f06270 */
[----:B-1----:R-:W-:Y:S01]  /*4bb0*/  FFMA.FTZ R17, R7, -UR19, R12 ;  /* 0x8000001307117c23 */ /* 0x002fe2000801000c */
[--C-:B------:R-:W-:Y:S01]  /*4bc0*/  IMAD.IADD R7, R213, 0x1, -R5.reuse ;  /* 0x00000001d5077824 */ /* 0x100fe200078e0a05 */
[----:B------:R-:W-:Y:S01]  /*4bd0*/  ISETP.GE.AND P2, PT, R5, R217, PT ;  /* 0x000000d90500720c */ /* 0x000fe20003f46270 */
[--C-:B------:R-:W-:Y:S01]  /*4be0*/  IMAD.IADD R12, R209, 0x1, -R5.reuse ;  /* 0x00000001d10c7824 */ /* 0x100fe200078e0a05 */
[C---:B------:R-:W-:Y:S01]  /*4bf0*/  ISETP.LT.OR P3, PT, R5.reuse, R212, P0 ;  /* 0x000000d40500720c */ /* 0x040fe20000761670 */
[----:B------:R-:W-:Y:S01]  /*4c00*/  IMAD.IADD R11, R214, 0x1, -R5 ;  /* 0x00000001d60b7824 */ /* 0x000fe200078e0a05 */
[----:B------:R-:W-:Y:S01]  /*4c10*/  IABS R8, R8 ;  /* 0x0000000800087213 */ /* 0x000fe20000000000 */
[----:B------:R-:W-:Y:S01]  /*4c20*/  IMAD.IADD R9, R210, 0x1, -R6 ;  /* 0x00000001d2097824 */ /* 0x000fe200078e0a06 */
[C---:B------:R-:W-:Y:S01]  /*4c30*/  ISETP.GE.AND P1, PT, R5.reuse, R216, PT ;  /* 0x000000d80500720c */ /* 0x040fe20003f26270 */
[----:B------:R-:W1:Y:S01]  /*4c40*/  MUFU.TANH R23, R79 ;  /* 0x0000004f00177308 */ /* 0x000e620000002400 */
[C---:B------:R-:W-:Y:S01]  /*4c50*/  ISETP.GE.AND P0, PT, R5.reuse, R215, PT ;  /* 0x000000d70500720c */ /* 0x040fe20003f06270 */
[----:B------:R-:W-:Y:S01]  /*4c60*/  IMAD.MOV.U32 R10, RZ, RZ, R8 ;  /* 0x000000ffff0a7224 */ /* 0x000fe200078e0008 */
[----:B------:R-:W-:Y:S01]  /*4c70*/  ISETP.LT.OR P2, PT, R5, R211, P2 ;  /* 0x000000d30500720c */ /* 0x000fe20001741670 */
[----:B------:R-:W-:Y:S01]  /*4c80*/  FMUL.FTZ R89, R19, UR22 ;  /* 0x0000001613597c20 */ /* 0x000fe20008410000 */
[C---:B------:R-:W-:Y:S01]  /*4c90*/  ISETP.LT.OR P1, PT, R5.reuse, R208, P1 ;  /* 0x000000d00500720c */ /* 0x040fe20000f21670 */
[----:B------:R-:W-:Y:S01]  /*4ca0*/  FMUL.FTZ R40, R24, UR22 ;  /* 0x0000001618287c20 */ /* 0x000fe20008410000 */
[----:B------:R-:W-:Y:S01]  /*4cb0*/  ISETP.LT.OR P0, PT, R5, R207, P0 ;  /* 0x000000cf0500720c */ /* 0x000fe20000701670 */
[----:B------:R-:W2:Y:S01]  /*4cc0*/  MUFU.TANH R18, R18 ;  /* 0x0000001200127308 */ /* 0x000ea20000002400 */
[----:B------:R-:W-:Y:S01]  /*4cd0*/  IABS R7, R7 ;  /* 0x0000000700077213 */ /* 0x000fe20000000000 */
[----:B------:R-:W-:Y:S01]  /*4ce0*/  FMUL.FTZ R78, R43, UR22 ;  /* 0x000000162b4e7c20 */ /* 0x000fe20008410000 */
[----:B------:R-:W-:Y:S01]  /*4cf0*/  IABS R5, R12 ;  /* 0x0000000c00057213 */ /* 0x000fe20000000000 */
[----:B------:R-:W-:Y:S01]  /*4d00*/  FMUL.FTZ R58, R25, UR22 ;  /* 0x00000016193a7c20 */ /* 0x000fe20008410000 */
[----:B------:R-:W-:Y:S01]  /*4d10*/  IABS R8, R11 ;  /* 0x0000000b00087213 */ /* 0x000fe20000000000 */
[----:B------:R-:W-:Y:S01]  /*4d20*/  FMUL.FTZ R77, R41, UR22 ;  /* 0x00000016294d7c20 */ /* 0x000fe20008410000 */
[----:B------:R-:W-:Y:S01]  /*4d30*/  P2R R15, PR, RZ, 0x2 ;  /* 0x00000002ff0f7803 */ /* 0x000fe20000000000 */
[----:B------:R-:W3:Y:S01]  /*4d40*/  MUFU.TANH R12, R32 ;  /* 0x00000020000c7308 */ /* 0x000ee20000002400 */
[----:B------:R-:W-:Y:S01]  /*4d50*/  IABS R13, R9 ;  /* 0x00000009000d7213 */ /* 0x000fe20000000000 */
[----:B------:R-:W-:Y:S01]  /*4d60*/  IMAD.MOV.U32 R9, RZ, RZ, R7 ;  /* 0x000000ffff097224 */ /* 0x000fe200078e0007 */
[C---:B------:R-:W-:Y:S01]  /*4d70*/  ISETP.GE.AND P1, PT, R3.reuse, R218, PT ;  /* 0x000000da0300720c */ /* 0x040fe20003f26270 */
[----:B------:R-:W-:Y:S01]  /*4d80*/  IMAD.MOV.U32 R7, RZ, RZ, R5 ;  /* 0x000000ffff077224 */ /* 0x000fe200078e0005 */
[----:B------:R-:W-:Y:S01]  /*4d90*/  P2R R14, PR, RZ, 0x1 ;  /* 0x00000001ff0e7803 */ /* 0x000fe20000000000 */
[----:B------:R-:W-:Y:S01]  /*4da0*/  IMAD.MOV.U32 R5, RZ, RZ, R8 ;  /* 0x000000ffff057224 */ /* 0x000fe200078e0008 */
[----:B------:R-:W-:Y:S01]  /*4db0*/  P2R R16, PR, RZ, 0x4 ;  /* 0x00000004ff107803 */ /* 0x000fe20000000000 */
[----:B------:R-:W4:Y:S01]  /*4dc0*/  MUFU.TANH R19, R39 ;  /* 0x0000002700137308 */ /* 0x000f220000002400 */
[C---:B------:R-:W-:Y:S01]  /*4dd0*/  ISETP.GE.AND P0, PT, R3.reuse, R217, PT ;  /* 0x000000d90300720c */ /* 0x040fe20003f06270 */
[----:B------:R-:W-:Y:S01]  /*4de0*/  IMAD.MOV.U32 R8, RZ, RZ, R13 ;  /* 0x000000ffff087224 */ /* 0x000fe200078e000d */
[C---:B------:R-:W-:Y:S01]  /*4df0*/  ISETP.LT.OR P2, PT, R3.reuse, R212, P1 ;  /* 0x000000d40300720c */ /* 0x040fe20000f41670 */
[----:B------:R-:W-:Y:S01]  /*4e00*/  FMUL.FTZ R41, R26, UR22 ;  /* 0x000000161a297c20 */ /* 0x000fe20008410000 */
[----:B------:R-:W-:Y:S01]  /*4e10*/  ISETP.GE.AND P1, PT, R3, R216, PT ;  /* 0x000000d80300720c */ /* 0x000fe20003f26270 */
[----:B------:R-:W-:Y:S01]  /*4e20*/  FMUL.FTZ R76, R42, UR22 ;  /* 0x000000162a4c7c20 */ /* 0x000fe20008410000 */
[----:B------:R-:W-:Y:S01]  /*4e30*/  I2FP.F32.S32 R11, R10 ;  /* 0x0000000a000b7245 */ /* 0x000fe20000201400 */
[----:B------:R-:W5:Y:S01]  /*4e40*/  MUFU.TANH R24, R37 ;  /* 0x0000002500187308 */ /* 0x000f620000002400 */
[----:B------:R-:W-:Y:S01]  /*4e50*/  I2FP.F32.S32 R10, R9 ;  /* 0x00000009000a7245 */ /* 0x000fe20000201400 */
[----:B------:R-:W-:Y:S01]  /*4e60*/  FMUL.FTZ R59, R27, UR22 ;  /* 0x000000161b3b7c20 */ /* 0x000fe20008410000 */
[----:B------:R-:W-:Y:S01]  /*4e70*/  I2FP.F32.S32 R5, R5 ;  /* 0x0000000500057245 */ /* 0x000fe20000201400 */
[----:B------:R-:W-:Y:S01]  /*4e80*/  FMUL.FTZ R91, R74, UR22 ;  /* 0x000000164a5b7c20 */ /* 0x000fe20008410000 */
[----:B------:R-:W-:Y:S01]  /*4e90*/  ISETP.LT.OR P0, PT, R3, R211, P0 ;  /* 0x000000d30300720c */ /* 0x000fe20000701670 */
[----:B------:R-:W-:Y:S01]  /*4ea0*/  FMUL.FTZ R74, R31, UR22 ;  /* 0x000000161f4a7c20 */ /* 0x000fe20008410000 */
[----:B------:R-:W-:Y:S01]  /*4eb0*/  I2FP.F32.S32 R9, R7 ;  /* 0x0000000700097245 */ /* 0x000fe20000201400 */
[----:B-1----:R-:W-:Y:S01]  /*4ec0*/  FFMA.FTZ R13, R5, -UR19, R23 ;  /* 0x80000013050d7c23 */ /* 0x002fe20008010017 */
[----:B------:R-:W-:Y:S01]  /*4ed0*/  I2FP.F32.S32 R7, R8 ;  /* 0x0000000800077245 */ /* 0x000fe20000201400 */
[C---:B------:R-:W-:Y:S01]  /*4ee0*/  VIADD R5, R3.reuse, 0x9 ;  /* 0x0000000903057836 */ /* 0x040fe20000000000 */
[----:B------:R-:W-:Y:S01]  /*4ef0*/  ISETP.LT.OR P1, PT, R3, R208, P1 ;  /* 0x000000d00300720c */ /* 0x000fe20000f21670 */
[----:B--2---:R-:W-:Y:S01]  /*4f00*/  FFMA.FTZ R18, R9, -UR19, R18 ;  /* 0x8000001309127c23 */ /* 0x004fe20008010012 */
[----:B------:R-:W-:Y:S01]  /*4f10*/  FSEL R56, R21, -INF , !P0 ;  /* 0xff80000015387808 */ /* 0x000fe20004000000 */
[----:B---3--:R-:W-:Y:S01]  /*4f20*/  FFMA.FTZ R12, R7, -UR19, R12 ;  /* 0x80000013070c7c23 */ /* 0x008fe2000801000c */
[----:B------:R-:W-:Y:S01]  /*4f30*/  ISETP.GE.AND P0, PT, R3, R215, PT ;  /* 0x000000d70300720c */ /* 0x000fe20003f06270 */
[--C-:B------:R-:W-:Y:S01]  /*4f40*/  IMAD.IADD R7, R213, 0x1, -R6.reuse ;  /* 0x00000001d5077824 */ /* 0x100fe200078e0a06 */
[----:B------:R-:W-:Y:S01]  /*4f50*/  FSEL R53, R20, -INF , !P1 ;  /* 0xff80000014357808 */ /* 0x000fe20004800000 */
[----:B----4-:R-:W-:Y:S01]  /*4f60*/  FFMA.FTZ R19, R10, -UR19, R19 ;  /* 0x800000130a137c23 */ /* 0x010fe20008010013 */
[----:B------:R-:W-:Y:S01]  /*4f70*/  ISETP.GE.AND P1, PT, R6, R216, PT ;  /* 0x000000d80600720c */ /* 0x000fe20003f26270 */
[----:B------:R-:W-:Y:S01]  /*4f80*/  IMAD.IADD R9, R209, 0x1, -R6 ;  /* 0x00000001d1097824 */ /* 0x000fe200078e0a06 */
[----:B------:R-:W-:Y:S01]  /*4f90*/  FSEL R46, R22, -INF , !P2 ;  /* 0xff800000162e7808 */ /* 0x000fe20005000000 */
[----:B------:R-:W-:Y:S01]  /*4fa0*/  IMAD.IADD R10, R210, 0x1, -R5 ;  /* 0x00000001d20a7824 */ /* 0x000fe200078e0a05 */
[----:B------:R-:W-:Y:S01]  /*4fb0*/  ISETP.LT.OR P0, PT, R3, R207, P0 ;  /* 0x000000cf0300720c */ /* 0x000fe20000701670 */
[----:B-----5:R-:W-:Y:S01]  /*4fc0*/  FFMA.FTZ R11, R11, -UR19, R24 ;  /* 0x800000130b0b7c23 */ /* 0x020fe20008010018 */
[C---:B------:R-:W-:Y:S01]  /*4fd0*/  ISETP.GE.AND P2, PT, R6.reuse, R217, PT ;  /* 0x000000d90600720c */ /* 0x040fe20003f46270 */
[----:B------:R-:W-:Y:S01]  /*4fe0*/  MUFU.TANH R21, R64 ;  /* 0x0000004000157308 */ /* 0x000fe20000002400 */
[----:B------:R-:W-:Y:S01]  /*4ff0*/  ISETP.LT.OR P6, PT, R6, R208, P1 ;  /* 0x000000d00600720c */ /* 0x000fe20000fc1670 */
[----:B------:R-:W-:Y:S01]  /*5000*/  FMUL.FTZ R92, R73, UR22 ;  /* 0x00000016495c7c20 */ /* 0x000fe20008410000 */
[----:B------:R-:W-:Y:S01]  /*5010*/  ISETP.NE.AND P1, PT, R14, RZ, PT ;  /* 0x000000ff0e00720c */ /* 0x000fe20003f25270 */
[----:B------:R-:W-:Y:S01]  /*5020*/  FMUL.FTZ R73, R30, UR22 ;  /* 0x000000161e497c20 */ /* 0x000fe20008410000 */
[----:B------:R-:W-:Y:S01]  /*5030*/  FSEL R54, R17, -INF , !P0 ;  /* 0xff80000011367808 */ /* 0x000fe20004000000 */
[----:B------:R-:W-:Y:S01]  /*5040*/  FMUL.FTZ R90, R72, UR22 ;  /* 0x00000016485a7c20 */ /* 0x000fe20008410000 */
[C---:B------:R-:W-:Y:S01]  /*5050*/  ISETP.LT.OR P5, PT, R6.reuse, R211, P2 ;  /* 0x000000d30600720c */ /* 0x040fe200017a1670 */
[----:B------:R-:W1:Y:S01]  /*5060*/  MUFU.TANH R14, R34 ;  /* 0x00000022000e7308 */ /* 0x000e620000002400 */
[----:B------:R-:W-:Y:S01]  /*5070*/  IABS R8, R7 ;  /* 0x0000000700087213 */ /* 0x000fe20000000000 */
[----:B------:R-:W-:Y:S01]  /*5080*/  FMUL.FTZ R72, R29, UR22 ;  /* 0x000000161d487c20 */ /* 0x000fe20008410000 */
[----:B------:R-:W-:Y:S01]  /*5090*/  ISETP.GE.AND P4, PT, R6, R218, PT ;  /* 0x000000da0600720c */ /* 0x000fe20003f86270 */
[----:B------:R-:W-:Y:S01]  /*50a0*/  FMUL.FTZ R28, R28, UR22 ;  /* 0x000000161c1c7c20 */ /* 0x000fe20008410000 */
[----:B------:R-:W-:Y:S01]  /*50b0*/  ISETP.GE.AND P0, PT, R6, R215, PT ;  /* 0x000000d70600720c */ /* 0x000fe20003f06270 */
[----:B------:R-:W-:Y:S01]  /*50c0*/  FMUL.FTZ R80, R80, UR22 ;  /* 0x0000001650507c20 */ /* 0x000fe20008410000 */
[----:B------:R-:W-:Y:S01]  /*50d0*/  IABS R7, R9 ;  /* 0x0000000900077213 */ /* 0x000fe20000000000 */
[----:B------:R-:W2:Y:S01]  /*50e0*/  MUFU.TANH R23, R33 ;  /* 0x0000002100177308 */ /* 0x000ea20000002400 */
[----:B------:R-:W-:Y:S01]  /*50f0*/  IABS R9, R10 ;  /* 0x0000000a00097213 */ /* 0x000fe20000000000 */
[----:B------:R-:W-:Y:S01]  /*5100*/  IMAD.MOV.U32 R10, RZ, RZ, R8 ;  /* 0x000000ffff0a7224 */ /* 0x000fe200078e0008 */
[----:B------:R-:W-:Y:S01]  /*5110*/  FSEL R43, R11, -INF , !P3 ;  /* 0xff8000000b2b7808 */ /* 0x000fe20005800000 */
[----:B------:R-:W-:Y:S01]  /*5120*/  IMAD.MOV.U32 R8, RZ, RZ, R7 ;  /* 0x000000ffff087224 */ /* 0x000fe200078e0007 */
[----:B------:R-:W-:Y:S01]  /*5130*/  P2R R11, PR, RZ, 0x20 ;  /* 0x00000020ff0b7803 */ /* 0x000fe20000000000 */
[----:B------:R-:W-:Y:S01]  /*5140*/  IMAD.MOV.U32 R7, RZ, RZ, R9 ;  /* 0x000000ffff077224 */ /* 0x000fe200078e0009 */
[C---:B------:R-:W-:Y:S01]  /*5150*/  ISETP.LT.OR P4, PT, R6.reuse, R212, P4 ;  /* 0x000000d40600720c */ /* 0x040fe20002781670 */
[----:B------:R-:W3:Y:S01]  /*5160*/  MUFU.TANH R20, R66 ;  /* 0x0000004200147308 */ /* 0x000ee20000002400 */
[----:B------:R-:W-:Y:S01]  /*5170*/  ISETP.LT.OR P5, PT, R6, R207, P0 ;  /* 0x000000cf0600720c */ /* 0x000fe200007a1670 */
[----:B------:R-:W-:Y:S01]  /*5180*/  IMAD.IADD R6, R214, 0x1, -R6 ;  /* 0x00000001d6067824 */ /* 0x000fe200078e0a06 */
[----:B------:R-:W-:Y:S01]  /*5190*/  I2FP.F32.S32 R7, R7 ;  /* 0x0000000700077245 */ /* 0x000fe20000201400 */
[----:B------:R-:W-:Y:S01]  /*51a0*/  FMUL.FTZ R82, R82, UR22 ;  /* 0x0000001652527c20 */ /* 0x000fe20008410000 */
[----:B------:R-:W-:Y:S01]  /*51b0*/  I2FP.F32.S32 R9, R8 ;  /* 0x0000000800097245 */ /* 0x000fe20000201400 */
[----:B------:R-:W-:Y:S01]  /*51c0*/  FMUL.FTZ R81, R81, UR22 ;  /* 0x0000001651517c20 */ /* 0x000fe20008410000 */
[----:B------:R-:W-:Y:S01]  /*51d0*/  IABS R6, R6 ;  /* 0x0000000600067213 */ /* 0x000fe20000000000 */
[----:B-1----:R-:W-:Y:S01]  /*51e0*/  FFMA.FTZ R14, R7, -UR19, R14 ;  /* 0x80000013070e7c23 */ /* 0x002fe2000801000e */
[----:B------:R-:W-:Y:S01]  /*51f0*/  I2FP.F32.S32 R10, R10 ;  /* 0x0000000a000a7245 */ /* 0x000fe20000201400 */
[----:B------:R-:W-:Y:S01]  /*5200*/  FFMA.FTZ R17, R9, -UR19, R21 ;  /* 0x8000001309117c23 */ /* 0x000fe20008010015 */
[----:B------:R-:W-:Y:S01]  /*5210*/  I2FP.F32.S32 R8, R6 ;  /* 0x0000000600087245 */ /* 0x000fe20000201400 */
[----:B------:R-:W-:Y:S01]  /*5220*/  VIADD R6, R3, 0x10 ;  /* 0x0000001003067836 */ /* 0x000fe20000000000 */
[----:B------:R-:W-:Y:S01]  /*5230*/  ISETP.NE.AND P3, PT, R16, RZ, PT ;  /* 0x000000ff1000720c */ /* 0x000fe20003f65270 */
[----:B------:R-:W-:Y:S01]  /*5240*/  IMAD.IADD R7, R213, 0x1, -R5 ;  /* 0x00000001d5077824 */ /* 0x000fe200078e0a05 */
[----:B------:R-:W-:Y:S01]  /*5250*/  ISETP.NE.AND P2, PT, R15, RZ, PT ;  /* 0x000000ff0f00720c */ /* 0x000fe20003f45270 */
[----:B--2---:R-:W-:Y:S01]  /*5260*/  FFMA.FTZ R16, R10, -UR19, R23 ;  /* 0x800000130a107c23 */ /* 0x004fe20008010017 */
[----:B------:R-:W-:Y:S01]  /*5270*/  IMAD.IADD R9, R209, 0x1, -R5 ;  /* 0x00000001d1097824 */ /* 0x000fe200078e0a05 */
[----:B------:R-:W-:Y:S01]  /*5280*/  FSEL R55, R19, -INF , !P3 ;  /* 0xff80000013377808 */ /* 0x000fe20005800000 */
[----:B------:R-:W-:Y:S01]  /*5290*/  IMAD.IADD R10, R210, 0x1, -R6 ;  /* 0x00000001d20a7824 */ /* 0x000fe200078e0a06 */
[----:B------:R-:W-:Y:S01]  /*52a0*/  FSEL R49, R18, -INF , !P2 ;  /* 0xff80000012317808 */ /* 0x000fe20005000000 */
[----:B---3--:R-:W-:Y:S01]  /*52b0*/  FFMA.FTZ R15, R8, -UR19, R20 ;  /* 0x80000013080f7c23 */ /* 0x008fe20008010014 */
[----:B------:R-:W-:Y:S01]  /*52c0*/  FSEL R51, R13, -INF , !P1 ;  /* 0xff8000000d337808 */ /* 0x000fe20004800000 */
[----:B------:R-:W-:Y:S01]  /*52d0*/  MUFU.TANH R20, R36 ;  /* 0x0000002400147308 */ /* 0x000fe20000002400 */
[----:B------:R-:W-:Y:S01]  /*52e0*/  ISETP.GE.AND P3, PT, R5, R218, PT ;  /* 0x000000da0500720c */ /* 0x000fe20003f66270 */
[----:B------:R-:W-:Y:S01]  /*52f0*/  FMUL.FTZ R83, R83, UR22 ;  /* 0x0000001653537c20 */ /* 0x000fe20008410000 */
[----:B------:R-:W-:-:S02]  /*5300*/  ISETP.GE.AND P2, PT, R5, R217, PT ;  /* 0x000000d90500720c */ /* 0x000fc40003f46270 */
[C---:B------:R-:W-:Y:S02]  /*5310*/  ISETP.GE.AND P1, PT, R5.reuse, R216, PT ;  /* 0x000000d80500720c */ /* 0x040fe40003f26270 */
[C---:B------:R-:W-:Y:S01]  /*5320*/  ISETP.GE.AND P0, PT, R5.reuse, R215, PT ;  /* 0x000000d70500720c */ /* 0x040fe20003f06270 */
[----:B------:R-:W1:Y:S01]  /*5330*/  MUFU.TANH R24, R65 ;  /* 0x0000004100187308 */ /* 0x000e620000002400 */
[----:B------:R-:W-:Y:S02]  /*5340*/  IABS R8, R7 ;  /* 0x0000000700087213 */ /* 0x000fe40000000000 */
[----:B------:R-:W-:Y:S02]  /*5350*/  IABS R7, R9 ;  /* 0x0000000900077213 */ /* 0x000fe40000000000 */
[----:B------:R-:W-:Y:S02]  /*5360*/  FSEL R39, R12, -INF , !P4 ;  /* 0xff8000000c277808 */ /* 0x000fe40006000000 */
[----:B------:R-:W-:Y:S01]  /*5370*/  IABS R9, R10 ;  /* 0x0000000a00097213 */ /* 0x000fe20000000000 */
[----:B------:R-:W-:Y:S01]  /*5380*/  MUFU.TANH R25, R35 ;  /* 0x0000002300197308 */ /* 0x000fe20000002400 */
[C---:B------:R-:W-:Y:S01]  /*5390*/  ISETP.LT.OR P4, PT, R5.reuse, R212, P3 ;  /* 0x000000d40500720c */ /* 0x040fe20001f81670 */
[----:B------:R-:W-:Y:S01]  /*53a0*/  IMAD.MOV.U32 R10, RZ, RZ, R8 ;  /* 0x000000ffff0a7224 */ /* 0x000fe200078e0008 */
[C---:B------:R-:W-:Y:S01]  /*53b0*/  ISETP.LT.OR P2, PT, R5.reuse, R211, P2 ;  /* 0x000000d30500720c */ /* 0x040fe20001741670 */
[----:B------:R-:W-:Y:S01]  /*53c0*/  IMAD.MOV.U32 R8, RZ, RZ, R7 ;  /* 0x000000ffff087224 */ /* 0x000fe200078e0007 */
[C---:B------:R-:W-:Y:S01]  /*53d0*/  ISETP.LT.OR P1, PT, R5.reuse, R208, P1 ;  /* 0x000000d00500720c */ /* 0x040fe20000f21670 */
[----:B------:R-:W-:Y:S01]  /*53e0*/  IMAD.MOV.U32 R7, RZ, RZ, R9 ;  /* 0x000000ffff077224 */ /* 0x000fe200078e0009 */
[----:B------:R-:W-:Y:S01]  /*53f0*/  ISETP.LT.OR P0, PT, R5, R207, P0 ;  /* 0x000000cf0500720c */ /* 0x000fe20000701670 */
[----:B------:R-:W-:Y:S01]  /*5400*/  IMAD.IADD R5, R214, 0x1, -R5 ;  /* 0x00000001d6057824 */ /* 0x000fe200078e0a05 */
[----:B------:R-:W2:Y:S01]  /*5410*/  MUFU.TANH R21, R67 ;  /* 0x0000004300157308 */ /* 0x000ea20000002400 */
[----:B------:R-:W-:-:S02]  /*5420*/  ISETP.NE.AND P3, PT, R11, RZ, PT ;  /* 0x000000ff0b00720c */ /* 0x000fc40003f65270 */
[----:B------:R-:W-:Y:S02]  /*5430*/  I2FP.F32.S32 R9, R8 ;  /* 0x0000000800097245 */ /* 0x000fe40000201400 */
[----:B------:R-:W-:Y:S02]  /*5440*/  IABS R5, R5 ;  /* 0x0000000500057213 */ /* 0x000fe40000000000 */
[----:B------:R-:W-:Y:S01]  /*5450*/  I2FP.F32.S32 R7, R7 ;  /* 0x0000000700077245 */ /* 0x000fe20000201400 */
[----:B-1----:R-:W-:Y:S01]  /*5460*/  FFMA.FTZ R24, R9, -UR19, R24 ;  /* 0x8000001309187c23 */ /* 0x002fe20008010018 */
[----:B------:R-:W-:Y:S01]  /*5470*/  P2R R13, PR, RZ, 0x4 ;  /* 0x00000004ff0d7803 */ /* 0x000fe20000000000 */
[----:B------:R-:W-:Y:S01]  /*5480*/  IMAD.IADD R9, R213, 0x1, -R6 ;  /* 0x00000001d5097824 */ /* 0x000fe200078e0a06 */
[----:B------:R-:W-:Y:S01]  /*5490*/  I2FP.F32.S32 R8, R5 ;  /* 0x0000000500087245 */ /* 0x000fe20000201400 */
[----:B------:R-:W-:Y:S01]  /*54a0*/  VIADD R5, R3, 0x11 ;  /* 0x0000001103057836 */ /* 0x000fe20000000000 */
[----:B------:R-:W-:Y:S01]  /*54b0*/  ISETP.GE.AND P2, PT, R6, R217, PT ;  /* 0x000000d90600720c */ /* 0x000fe20003f46270 */
[----:B------:R-:W-:Y:S01]  /*54c0*/  FFMA.FTZ R20, R7, -UR19, R20 ;  /* 0x8000001307147c23 */ /* 0x000fe20008010014 */
[----:B------:R-:W-:Y:S01]  /*54d0*/  FSEL R52, R16, -INF , !P3 ;  /* 0xff80000010347808 */ /* 0x000fe20005800000 */
[----:B------:R-:W-:Y:S01]  /*54e0*/  IMAD.IADD R7, R210, 0x1, -R5 ;  /* 0x00000001d2077824 */ /* 0x000fe200078e0a05 */
[----:B------:R-:W-:Y:S01]  /*54f0*/  ISETP.GE.AND P3, PT, R6, R218, PT ;  /* 0x000000da0600720c */ /* 0x000fe20003f66270 */
[----:B--2---:R-:W-:Y:S01]  /*5500*/  FFMA.FTZ R21, R8, -UR19, R21 ;  /* 0x8000001308157c23 */ /* 0x004fe20008010015 */
[----:B------:R-:W-:Y:S01]  /*5510*/  I2FP.F32.S32 R10, R10 ;  /* 0x0000000a000a7245 */ /* 0x000fe20000201400 */
[----:B------:R-:W1:Y:S01]  /*5520*/  MUFU.TANH R23, R60 ;  /* 0x0000003c00177308 */ /* 0x000e620000002400 */
[----:B------:R-:W-:Y:S01]  /*5530*/  FSEL R48, R15, -INF , !P5 ;  /* 0xff8000000f307808 */ /* 0x000fe20006800000 */
[--C-:B------:R-:W-:Y:S01]  /*5540*/  IMAD.IADD R8, R214, 0x1, -R6.reuse ;  /* 0x00000001d6087824 */ /* 0x100fe200078e0a06 */
[----:B------:R-:W-:Y:S01]  /*5550*/  P2R R12, PR, RZ, 0x2 ;  /* 0x00000002ff0c7803 */ /* 0x000fe20000000000 */
[----:B------:R-:W-:Y:S01]  /*5560*/  FFMA.FTZ R25, R10, -UR19, R25 ;  /* 0x800000130a197c23 */ /* 0x000fe20008010019 */
[----:B------:R-:W-:Y:S01]  /*5570*/  P2R R11, PR, RZ, 0x1 ;  /* 0x00000001ff0b7803 */ /* 0x000fe20000000000 */
[----:B------:R-:W-:Y:S01]  /*5580*/  IMAD.IADD R10, R209, 0x1, -R6 ;  /* 0x00000001d10a7824 */ /* 0x000fe200078e0a06 */
[C---:B------:R-:W-:Y:S01]  /*5590*/  ISETP.LT.OR P5, PT, R6.reuse, R211, P2 ;  /* 0x000000d30600720c */ /* 0x040fe200017a1670 */
[----:B------:R-:W-:Y:S01]  /*55a0*/  MUFU.TANH R22, R45 ;  /* 0x0000002d00167308 */ /* 0x000fe20000002400 */
[----:B------:R-:W-:-:S02]  /*55b0*/  ISETP.GE.AND P1, PT, R6, R216, PT ;  /* 0x000000d80600720c */ /* 0x000fc40003f26270 */
[----:B------:R-:W-:Y:S02]  /*55c0*/  FSEL R36, R14, -INF , !P4 ;  /* 0xff8000000e247808 */ /* 0x000fe40006000000 */
[C---:B------:R-:W-:Y:S02]  /*55d0*/  ISETP.GE.AND P0, PT, R6.reuse, R215, PT ;  /* 0x000000d70600720c */ /* 0x040fe40003f06270 */
[----:B------:R-:W-:Y:S01]  /*55e0*/  ISETP.LT.OR P4, PT, R6, R212, P3 ;  /* 0x000000d40600720c */ /* 0x000fe20001f81670 */
[----:B------:R-:W2:Y:S01]  /*55f0*/  MUFU.TANH R19, R62 ;  /* 0x0000003e00137308 */ /* 0x000ea20000002400 */
[----:B------:R-:W-:Y:S02]  /*5600*/  ISETP.NE.AND P3, PT, R13, RZ, PT ;  /* 0x000000ff0d00720c */ /* 0x000fe40003f65270 */
[----:B------:R-:W-:Y:S02]  /*5610*/  FSEL R47, R17, -INF , !P6 ;  /* 0xff800000112f7808 */ /* 0x000fe40007000000 */
[----:B------:R-:W-:-:S02]  /*5620*/  P2R R13, PR, RZ, 0x20 ;  /* 0x00000020ff0d7803 */ /* 0x000fc40000000000 */
[C---:B------:R-:W-:Y:S01]  /*5630*/  ISETP.LT.OR P6, PT, R6.reuse, R208, P1 ;  /* 0x000000d00600720c */ /* 0x040fe20000fc1670 */
[----:B------:R3:W4:Y:S01]  /*5640*/  MUFU.TANH R18, R38 ;  /* 0x0000002600127308 */ /* 0x0007220000002400 */
[----:B------:R-:W-:Y:S02]  /*5650*/  ISETP.LT.OR P5, PT, R6, R207, P0 ;  /* 0x000000cf0600720c */ /* 0x000fe400007a1670 */
[----:B------:R-:W-:Y:S02]  /*5660*/  IABS R7, R7 ;  /* 0x0000000700077213 */ /* 0x000fe40000000000 */
[----:B------:R-:W-:Y:S02]  /*5670*/  IABS R6, R9 ;  /* 0x0000000900067213 */ /* 0x000fe40000000000 */
[----:B------:R-:W-:Y:S01]  /*5680*/  ISETP.NE.AND P2, PT, R12, RZ, PT ;  /* 0x000000ff0c00720c */ /* 0x000fe20003f45270 */
[----:B------:R-:W-:Y:S01]  /*5690*/  IMAD.MOV.U32 R12, RZ, RZ, R7 ;  /* 0x000000ffff0c7224 */ /* 0x000fe200078e0007 */
[----:B------:R-:W-:Y:S01]  /*56a0*/  ISETP.NE.AND P1, PT, R11, RZ, PT ;  /* 0x000000ff0b00720c */ /* 0x000fe20003f25270 */
[----:B------:R-:W-:Y:S01]  /*56b0*/  IMAD.MOV.U32 R7, RZ, RZ, R6 ;  /* 0x000000ffff077224 */ /* 0x000fe200078e0006 */
[----:B------:R-:W-:Y:S01]  /*56c0*/  IABS R9, R10 ;  /* 0x0000000a00097213 */ /* 0x000fe20000000000 */
[----:B------:R-:W-:Y:S01]  /*56d0*/  IMAD.IADD R11, R213, 0x1, -R5 ;  /* 0x00000001d50b7824 */ /* 0x000fe200078e0a05 */
[----:B------:R-:W5:Y:S01]  /*56e0*/  MUFU.TANH R26, R44 ;  /* 0x0000002c001a7308 */ /* 0x000f620000002400 */
[----:B------:R-:W-:-:S02]  /*56f0*/  IABS R8, R8 ;  /* 0x0000000800087213 */ /* 0x000fc40000000000 */
[----:B------:R-:W-:Y:S02]  /*5700*/  I2FP.F32.S32 R10, R7 ;  /* 0x00000007000a7245 */ /* 0x000fe40000201400 */
[----:B------:R-:W-:Y:S02]  /*5710*/  I2FP.F32.S32 R7, R9 ;  /* 0x0000000900077245 */ /* 0x000fe40000201400 */
[----:B------:R-:W-:Y:S01]  /*5720*/  IABS R6, R11 ;  /* 0x0000000b00067213 */ /* 0x000fe20000000000 */
[----:B------:R-:W5:Y:S01]  /*5730*/  MUFU.TANH R14, R61 ;  /* 0x0000003d000e7308 */ /* 0x000f620000002400 */
[----:B------:R-:W-:Y:S01]  /*5740*/  I2FP.F32.S32 R8, R8 ;  /* 0x0000000800087245 */ /* 0x000fe20000201400 */
[----:B-1----:R-:W-:Y:S01]  /*5750*/  FFMA.FTZ R23, R7, -UR19, R23 ;  /* 0x8000001307177c23 */ /* 0x002fe20008010017 */
[----:B------:R-:W-:Y:S01]  /*5760*/  I2FP.F32.S32 R7, R6 ;  /* 0x0000000600077245 */ /* 0x000fe20000201400 */
[----:B------:R-:W-:Y:S01]  /*5770*/  VIADD R6, R3, 0x18 ;  /* 0x0000001803067836 */ /* 0x000fe20000000000 */
[----:B------:R-:W-:Y:S01]  /*5780*/  I2FP.F32.S32 R9, R12 ;  /* 0x0000000c00097245 */ /* 0x000fe20000201400 */
[----:B--2---:R-:W-:Y:S01]  /*5790*/  FFMA.FTZ R19, R8, -UR19, R19 ;  /* 0x8000001308137c23 */ /* 0x004fe20008010013 */
[----:B------:R-:W-:Y:S01]  /*57a0*/  FSEL R50, R25, -INF , !P3 ;  /* 0xff80000019327808 */ /* 0x000fe20005800000 */
[----:B------:R-:W-:Y:S01]  /*57b0*/  FFMA.FTZ R22, R7, -UR19, R22 ;  /* 0x8000001307167c23 */ /* 0x000fe20008010016 */
[----:B---3--:R-:W-:Y:S01]  /*57c0*/  FSEL R38, R24, -INF , !P2 ;  /* 0xff80000018267808 */ /* 0x008fe20005000000 */
[--C-:B------:R-:W-:Y:S01]  /*57d0*/  IMAD.IADD R7, R209, 0x1, -R5.reuse ;  /* 0x00000001d1077824 */ /* 0x100fe200078e0a05 */
[----:B------:R-:W-:Y:S01]  /*57e0*/  FSEL R42, R21, -INF , !P1 ;  /* 0xff800000152a7808 */ /* 0x000fe20004800000 */
[----:B----4-:R-:W-:Y:S01]  /*57f0*/  FFMA.FTZ R18, R9, -UR19, R18 ;  /* 0x8000001309127c23 */ /* 0x010fe20008010012 */
[C---:B------:R-:W-:Y:S01]  /*5800*/  ISETP.GE.AND P3, PT, R5.reuse, R218, PT ;  /* 0x000000da0500720c */ /* 0x040fe20003f66270 */
[----:B------:R-:W-:Y:S01]  /*5810*/  IMAD.IADD R8, R210, 0x1, -R6 ;  /* 0x00000001d2087824 */ /* 0x000fe200078e0a06 */
[C---:B------:R-:W-:Y:S01]  /*5820*/  ISETP.GE.AND P2, PT, R5.reuse, R217, PT ;  /* 0x000000d90500720c */ /* 0x040fe20003f46270 */
[----:B------:R-:W-:Y:S01]  /*5830*/  IMAD.IADD R9, R214, 0x1, -R5 ;  /* 0x00000001d6097824 */ /* 0x000fe200078e0a05 */
[C---:B------:R-:W-:Y:S01]  /*5840*/  ISETP.GE.AND P1, PT, R5.reuse, R216, PT ;  /* 0x000000d80500720c */ /* 0x040fe20003f26270 */
[----:B------:R-:W-:Y:S01]  /*5850*/  MUFU.TANH R21, R57 ;  /* 0x0000003900157308 */ /* 0x000fe20000002400 */
[----:B------:R-:W-:Y:S01]  /*5860*/  ISETP.GE.AND P0, PT, R5, R215, PT ;  /* 0x000000d70500720c */ /* 0x000fe20003f06270 */
[----:B-----5:R-:W-:Y:S01]  /*5870*/  FFMA.FTZ R26, R10, -UR19, R26 ;  /* 0x800000130a1a7c23 */ /* 0x020fe2000801001a */
[----:B------:R-:W-:Y:S01]  /*5880*/  FSEL R34, R20, -INF , !P4 ;  /* 0xff80000014227808 */ /* 0x000fe20006000000 */
[----:B------:R-:W-:Y:S01]  /*5890*/  IMAD.IADD R10, R209, 0x1, -R6 ;  /* 0x00000001d10a7824 */ /* 0x000fe200078e0a06 */
[----:B------:R-:W-:-:S02]  /*58a0*/  ISETP.LT.OR P4, PT, R5, R212, P3 ;  /* 0x000000d40500720c */ /* 0x000fc40001f81670 */
[C---:B------:R-:W-:Y:S01]  /*58b0*/  ISETP.LT.OR P2, PT, R5.reuse, R211, P2 ;  /* 0x000000d30500720c */ /* 0x040fe20001741670 */
[----:B------:R-:W1:Y:S01]  /*58c0*/  MUFU.TANH R27, R63 ;  /* 0x0000003f001b7308 */ /* 0x000e620000002400 */
[C---:B------:R-:W-:Y:S02]  /*58d0*/  ISETP.LT.OR P1, PT, R5.reuse, R208, P1 ;  /* 0x000000d00500720c */ /* 0x040fe40000f21670 */
[----:B------:R-:W-:Y:S02]  /*58e0*/  ISETP.LT.OR P0, PT, R5, R207, P0 ;  /* 0x000000cf0500720c */ /* 0x000fe40000701670 */
[----:B------:R-:W-:Y:S01]  /*58f0*/  IABS R5, R7 ;  /* 0x0000000700057213 */ /* 0x000fe20000000000 */
[----:B------:R-:W-:Y:S01]  /*5900*/  IMAD.IADD R7, R213, 0x1, -R6 ;  /* 0x00000001d5077824 */ /* 0x000fe200078e0a06 */
[----:B------:R-:W-:Y:S01]  /*5910*/  IABS R12, R8 ;  /* 0x00000008000c7213 */ /* 0x000fe20000000000 */
[----:B------:R-:W2:Y:S01]  /*5920*/  MUFU.TANH R24, R40 ;  /* 0x0000002800187308 */ /* 0x000ea20000002400 */
[----:B------:R-:W-:Y:S01]  /*5930*/  IABS R8, R9 ;  /* 0x0000000900087213 */ /* 0x000fe20000000000 */
[----:B------:R-:W-:Y:S01]  /*5940*/  IMAD.MOV.U32 R9, RZ, RZ, R5 ;  /* 0x000000ffff097224 */ /* 0x000fe200078e0005 */
[----:B------:R-:W-:-:S02]  /*5950*/  ISETP.NE.AND P3, PT, R13, RZ, PT ;  /* 0x000000ff0d00720c */ /* 0x000fc40003f65270 */
[----:B------:R-:W-:Y:S02]  /*5960*/  IABS R7, R7 ;  /* 0x0000000700077213 */ /* 0x000fe40000000000 */
[----:B------:R-:W-:Y:S01]  /*5970*/  IABS R5, R10 ;  /* 0x0000000a00057213 */ /* 0x000fe20000000000 */
[----:B------:R-:W-:Y:S01]  /*5980*/  IMAD.MOV.U32 R10, RZ, RZ, R12 ;  /* 0x000000ffff0a7224 */ /* 0x000fe200078e000c */
[----:B------:R-:W-:Y:S01]  /*5990*/  I2FP.F32.S32 R11, R9 ;  /* 0x00000009000b7245 */ /* 0x000fe20000201400 */
[----:B------:R-:W-:Y:S01]  /*59a0*/  IMAD.MOV.U32 R9, RZ, RZ, R7 ;  /* 0x000000ffff097224 */ /* 0x000fe200078e0007 */
[----:B------:R-:W-:Y:S01]  /*59b0*/  FSEL R99, R26, -INF , !P3 ;  /* 0xff8000001a637808 */ /* 0x000fe20005800000 */
[----:B------:R3:W4:Y:S01]  /*59c0*/  MUFU.TANH R20, R41 ;  /* 0x0000002900147308 */ /* 0x0007220000002400 */
[----:B------:R-:W-:Y:S01]  /*59d0*/  ISETP.GE.AND P3, PT, R6, R218, PT ;  /* 0x000000da0600720c */ /* 0x000fe20003f66270 */
[----:B------:R-:W-:Y:S01]  /*59e0*/  FFMA.FTZ R14, R11, -UR19, R14 ;  /* 0x800000130b0e7c23 */ /* 0x000fe2000801000e */
[----:B------:R-:W-:-:S02]  /*59f0*/  I2FP.F32.S32 R7, R8 ;  /* 0x0000000800077245 */ /* 0x000fc40000201400 */
[----:B------:R-:W-:Y:S01]  /*5a00*/  I2FP.F32.S32 R8, R5 ;  /* 0x0000000500087245 */ /* 0x000fe20000201400 */
[----:B------:R-:W-:Y:S01]  /*5a10*/  VIADD R5, R3, 0x19 ;  /* 0x0000001903057836 */ /* 0x000fe20000000000 */
[----:B------:R-:W-:Y:S01]  /*5a20*/  P2R R15, PR, RZ, 0x1 ;  /* 0x00000001ff0f7803 */ /* 0x000fe20000000000 */
[----:B-1----:R-:W-:Y:S01]  /*5a30*/  FFMA.FTZ R13, R7, -UR19, R27 ;  /* 0x80000013070d7c23 */ /* 0x002fe2000801001b */
[----:B------:R-:W-:Y:S01]  /*5a40*/  ISETP.LT.OR P3, PT, R6, R212, P3 ;  /* 0x000000d40600720c */ /* 0x000fe20001f61670 */
[----:B------:R-:W-:Y:S01]  /*5a50*/  FFMA.FTZ R21, R8, -UR19, R21 ;  /* 0x8000001308157c23 */ /* 0x000fe20008010015 */
[----:B------:R-:W-:Y:S01]  /*5a60*/  P2R R17, PR, RZ, 0x4 ;  /* 0x00000004ff117803 */ /* 0x000fe20000000000 */
[--C-:B------:R-:W-:Y:S01]  /*5a70*/  IMAD.IADD R7, R210, 0x1, -R5.reuse ;  /* 0x00000001d2077824 */ /* 0x100fe200078e0a05 */
[----:B------:R-:W-:Y:S01]  /*5a80*/  ISETP.GE.AND P0, PT, R6, R215, PT ;  /* 0x000000d70600720c */ /* 0x000fe20003f06270 */
[----:B------:R-:W-:Y:S01]  /*5a90*/  IMAD.IADD R11, R209, 0x1, -R5 ;  /* 0x00000001d10b7824 */ /* 0x000fe200078e0a05 */
[----:B------:R-:W-:Y:S01]  /*5aa0*/  P2R R8, PR, RZ, 0x8 ;  /* 0x00000008ff087803 */ /* 0x000fe20000000000 */
[----:B------:R-:W-:Y:S01]  /*5ab0*/  MUFU.TANH R25, R72 ;  /* 0x0000004800197308 */ /* 0x000fe20000002400 */
[----:B---3--:R-:W-:-:S02]  /*5ac0*/  FSEL R41, R23, -INF , !P6 ;  /* 0xff80000017297808 */ /* 0x008fc40007000000 */
[----:B------:R-:W-:Y:S02]  /*5ad0*/  P2R R16, PR, RZ, 0x2 ;  /* 0x00000002ff107803 */ /* 0x000fe40000000000 */
[----:B------:R-:W-:Y:S02]  /*5ae0*/  I2FP.F32.S32 R10, R10 ;  /* 0x0000000a000a7245 */ /* 0x000fe40000201400 */
[----:B------:R-:W-:Y:S01]  /*5af0*/  ISETP.NE.AND P6, PT, R17, RZ, PT ;  /* 0x000000ff1100720c */ /* 0x000fe20003fc5270 */
[----:B------:R-:W-:Y:S01]  /*5b00*/  MUFU.TANH R23, R69 ;  /* 0x0000004500177308 */ /* 0x000fe20000002400 */
[----:B------:R-:W-:Y:S01]  /*5b10*/  ISETP.LT.OR P3, PT, R6, R207, P0 ;  /* 0x000000cf0600720c */ /* 0x000fe20000761670 */
[----:B--2---:R-:W-:Y:S01]  /*5b20*/  FFMA.FTZ R12, R10, -UR19, R24 ;  /* 0x800000130a0c7c23 */ /* 0x004fe20008010018 */
[C---:B------:R-:W-:Y:S01]  /*5b30*/  ISETP.GE.AND P2, PT, R6.reuse, R217, PT ;  /* 0x000000d90600720c */ /* 0x040fe20003f46270 */
[----:B------:R-:W-:Y:S01]  /*5b40*/  IMAD.IADD R10, R213, 0x1, -R5 ;  /* 0x00000001d50a7824 */ /* 0x000fe200078e0a05 */
[----:B------:R-:W-:-:S02]  /*5b50*/  ISETP.GE.AND P1, PT, R6, R216, PT ;  /* 0x000000d80600720c */ /* 0x000fc40003f26270 */
[----:B------:R-:W-:Y:S01]  /*5b60*/  ISETP.GE.AND P0, PT, R5, R218, PT ;  /* 0x000000da0500720c */ /* 0x000fe20003f06270 */
[----:B------:R-:W-:Y:S01]  /*5b70*/  MUFU.TANH R17, R59 ;  /* 0x0000003b00117308 */ /* 0x000fe20000002400 */
[----:B------:R-:W-:Y:S02]  /*5b80*/  FSEL R85, R19, -INF , !P5 ;  /* 0xff80000013557808 */ /* 0x000fe40006800000 */
[----:B------:R-:W-:Y:S02]  /*5b90*/  FSEL R33, R18, -INF , !P4 ;  /* 0xff80000012217808 */ /* 0x000fe40006000000 */
[----:B------:R-:W-:Y:S02]  /*5ba0*/  FSEL R98, R22, -INF , !P6 ;  /* 0xff80000016627808 */ /* 0x000fe40007000000 */
[C---:B------:R-:W-:Y:S01]  /*5bb0*/  ISETP.LT.OR P5, PT, R6.reuse, R211, P2 ;  /* 0x000000d30600720c */ /* 0x040fe200017a1670 */
[----:B------:R-:W-:Y:S01]  /*5bc0*/  MUFU.TANH R18, R77 ;  /* 0x0000004d00127308 */ /* 0x000fe20000002400 */
[----:B------:R-:W-:Y:S01]  /*5bd0*/  ISETP.LT.OR P4, PT, R6, R208, P1 ;  /* 0x000000d00600720c */ /* 0x000fe20000f81670 */
[----:B------:R-:W-:Y:S01]  /*5be0*/  IMAD.IADD R6, R214, 0x1, -R6 ;  /* 0x00000001d6067824 */ /* 0x000fe200078e0a06 */
[----:B------:R-:W-:-:S02]  /*5bf0*/  ISETP.LT.OR P6, PT, R5, R212, P0 ;  /* 0x000000d40500720c */ /* 0x000fc400007c1670 */
[----:B------:R-:W-:Y:S02]  /*5c00*/  ISETP.NE.AND P2, PT, R16, RZ, PT ;  /* 0x000000ff1000720c */ /* 0x000fe40003f45270 */
[----:B------:R-:W-:Y:S01]  /*5c10*/  ISETP.NE.AND P1, PT, R15, RZ, PT ;  /* 0x000000ff0f00720c */ /* 0x000fe20003f25270 */
[----:B------:R-:W-:Y:S01]  /*5c20*/  MUFU.TANH R16, R78 ;  /* 0x0000004e00107308 */ /* 0x000fe20000002400 */
[----:B------:R-:W-:Y:S02]  /*5c30*/  ISETP.NE.AND P0, PT, R8, RZ, PT ;  /* 0x000000ff0800720c */ /* 0x000fe40003f05270 */
[----:B------:R-:W-:Y:S02]  /*5c40*/  I2FP.F32.S32 R9, R9 ;  /* 0x0000000900097245 */ /* 0x000fe40000201400 */
[----:B------:R-:W-:Y:S02]  /*5c50*/  FSEL R40, R14, -INF , !P2 ;  /* 0xff8000000e287808 */ /* 0x000fe40005000000 */
[----:B------:R-:W-:Y:S01]  /*5c60*/  FSEL R84, R13, -INF , !P1 ;  /* 0xff8000000d547808 */ /* 0x000fe20004800000 */
[----:B----4-:R-:W-:Y:S01]  /*5c70*/  FFMA.FTZ R20, R9, -UR19, R20 ;  /* 0x8000001309147c23 */ /* 0x010fe20008010014 */
[----:B------:R-:W-:Y:S01]  /*5c80*/  FSEL R31, R12, -INF , !P0 ;  /* 0xff8000000c1f7808 */ /* 0x000fe20004000000 */
[----:B------:R-:W-:Y:S01]  /*5c90*/  IMAD.IADD R9, R214, 0x1, -R5 ;  /* 0x00000001d6097824 */ /* 0x000fe200078e0a05 */
[C---:B------:R-:W-:Y:S01]  /*5ca0*/  ISETP.GE.AND P2, PT, R5.reuse, R217, PT ;  /* 0x000000d90500720c */ /* 0x040fe20003f46270 */
[----:B------:R-:W1:Y:S01]  /*5cb0*/  MUFU.TANH R15, R76 ;  /* 0x0000004c000f7308 */ /* 0x000e620000002400 */
[----:B------:R-:W-:-:S02]  /*5cc0*/  ISETP.GE.AND P1, PT, R5, R216, PT ;  /* 0x000000d80500720c */ /* 0x000fc40003f26270 */
[C---:B------:R-:W-:Y:S02]  /*5cd0*/  ISETP.GE.AND P0, PT, R5.reuse, R215, PT ;  /* 0x000000d70500720c */ /* 0x040fe40003f06270 */
[----:B------:R-:W-:Y:S02]  /*5ce0*/  IABS R6, R6 ;  /* 0x0000000600067213 */ /* 0x000fe40000000000 */
[C---:B------:R-:W-:Y:S01]  /*5cf0*/  ISETP.LT.OR P2, PT, R5.reuse, R211, P2 ;  /* 0x000000d30500720c */ /* 0x040fe20001741670 */
[----:B------:R-:W2:Y:S01]  /*5d00*/  MUFU.TANH R19, R58 ;  /* 0x0000003a00137308 */ /* 0x000ea20000002400 */
[C---:B------:R-:W-:Y:S01]  /*5d10*/  ISETP.LT.OR P1, PT, R5.reuse, R208, P1 ;  /* 0x000000d00500720c */ /* 0x040fe20000f21670 */
[----:B------:R-:W-:Y:S01]  /*5d20*/  IMAD.MOV.U32 R8, RZ, RZ, R6 ;  /* 0x000000ffff087224 */ /* 0x000fe200078e0006 */
[----:B------:R-:W-:Y:S02]  /*5d30*/  ISETP.LT.OR P0, PT, R5, R207, P0 ;  /* 0x000000cf0500720c */ /* 0x000fe40000701670 */
[----:B------:R-:W-:-:S02]  /*5d40*/  IABS R7, R7 ;  /* 0x0000000700077213 */ /* 0x000fc40000000000 */
[----:B------:R-:W-:Y:S01]  /*5d50*/  IABS R5, R11 ;  /* 0x0000000b00057213 */ /* 0x000fe20000000000 */
[----:B------:R-:W-:Y:S01]  /*5d60*/  MUFU.TANH R22, R68 ;  /* 0x0000004400167308 */ /* 0x000fe20000002400 */
[----:B------:R-:W-:Y:S02]  /*5d70*/  IABS R6, R10 ;  /* 0x0000000a00067213 */ /* 0x000fe40000000000 */
[----:B------:R-:W-:Y:S02]  /*5d80*/  IABS R9, R9 ;  /* 0x0000000900097213 */ /* 0x000fe40000000000 */
[----:B------:R-:W-:Y:S01]  /*5d90*/  I2FP.F32.S32 R11, R7 ;  /* 0x00000007000b7245 */ /* 0x000fe20000201400 */
[----:B------:R-:W-:Y:S01]  /*5da0*/  IMAD.MOV.U32 R7, RZ, RZ, R5 ;  /* 0x000000ffff077224 */ /* 0x000fe200078e0005 */
[----:B------:R-:W-:Y:S01]  /*5db0*/  I2FP.F32.S32 R10, R8 ;  /* 0x00000008000a7245 */ /* 0x000fe20000201400 */
[----:B------:R-:W-:Y:S01]  /*5dc0*/  VIADD R5, R3, 0x20 ;  /* 0x0000002003057836 */ /* 0x000fe20000000000 */
[----:B------:R-:W-:Y:S01]  /*5dd0*/  P2R R12, PR, RZ, 0x1 ;  /* 0x00000001ff0c7803 */ /* 0x000fe20000000000 */
[----:B------:R-:W-:Y:S01]  /*5de0*/  IMAD.MOV.U32 R8, RZ, RZ, R6 ;  /* 0x000000ffff087224 */ /* 0x000fe200078e0006 */
[----:B------:R-:W-:Y:S01]  /*5df0*/  P2R R14, PR, RZ, 0x4 ;  /* 0x00000004ff0e7803 */ /* 0x000fe20000000000 */
[----:B------:R-:W-:Y:S01]  /*5e00*/  IMAD.MOV.U32 R6, RZ, RZ, R9 ;  /* 0x000000ffff067224 */ /* 0x000fe200078e0009 */
[----:B------:R-:W-:Y:S01]  /*5e10*/  ISETP.GE.AND P0, PT, R5, R218, PT ;  /* 0x000000da0500720c */ /* 0x000fe20003f06270 */
[----:B-1----:R-:W-:Y:S01]  /*5e20*/  FFMA.FTZ R10, R10, -UR19, R15 ;  /* 0x800000130a0a7c23 */ /* 0x002fe2000801000f */
[----:B------:R-:W-:Y:S01]  /*5e30*/  I2FP.F32.S32 R9, R8 ;  /* 0x0000000800097245 */ /* 0x000fe20000201400 */
[----:B--2---:R-:W-:Y:S01]  /*5e40*/  FFMA.FTZ R11, R11, -UR19, R19 ;  /* 0x800000130b0b7c23 */ /* 0x004fe20008010013 */
[----:B------:R-:W-:Y:S01]  /*5e50*/  I2FP.F32.S32 R6, R6 ;  /* 0x0000000600067245 */ /* 0x000fe20000201400 */
[----:B------:R-:W-:Y:S01]  /*5e60*/  MUFU.TANH R19, R86 ;  /* 0x0000005600137308 */ /* 0x000fe20000002400 */
[----:B------:R-:W-:Y:S01]  /*5e70*/  ISETP.LT.OR P0, PT, R5, R212, P0 ;  /* 0x000000d40500720c */ /* 0x000fe20000701670 */
[----:B------:R-:W-:Y:S01]  /*5e80*/  FFMA.FTZ R17, R9, -UR19, R17 ;  /* 0x8000001309117c23 */ /* 0x000fe20008010011 */
[----:B------:R-:W-:Y:S01]  /*5e90*/  I2FP.F32.S32 R8, R7 ;  /* 0x0000000700087245 */ /* 0x000fe20000201400 */
[--C-:B------:R-:W-:Y:S01]  /*5ea0*/  IMAD.IADD R7, R210, 0x1, -R5.reuse ;  /* 0x00000001d2077824 */ /* 0x100fe200078e0a05 */
[----:B------:R-:W-:Y:S01]  /*5eb0*/  P2R R13, PR, RZ, 0x2 ;  /* 0x00000002ff0d7803 */ /* 0x000fe20000000000 */
[----:B------:R-:W-:Y:S01]  /*5ec0*/  FFMA.FTZ R16, R6, -UR19, R16 ;  /* 0x8000001306107c23 */ /* 0x000fe20008010010 */
[----:B------:R-:W-:Y:S01]  /*5ed0*/  P2R R15, PR, RZ, 0x1 ;  /* 0x00000001ff0f7803 */ /* 0x000fe20000000000 */
[--C-:B------:R-:W-:Y:S01]  /*5ee0*/  IMAD.IADD R6, R213, 0x1, -R5.reuse ;  /* 0x00000001d5067824 */ /* 0x100fe200078e0a05 */
[C---:B------:R-:W-:Y:S01]  /*5ef0*/  ISETP.GE.AND P2, PT, R5.reuse, R217, PT ;  /* 0x000000d90500720c */ /* 0x040fe20003f46270 */
[----:B------:R-:W-:Y:S01]  /*5f00*/  FFMA.FTZ R18, R8, -UR19, R18 ;  /* 0x8000001308127c23 */ /* 0x000fe20008010012 */
[----:B------:R-:W-:Y:S01]  /*5f10*/  ISETP.GE.AND P1, PT, R5, R216, PT ;  /* 0x000000d80500720c */ /* 0x000fe20003f26270 */
[----:B------:R-:W-:Y:S01]  /*5f20*/  IMAD.IADD R8, R209, 0x1, -R5 ;  /* 0x00000001d1087824 */ /* 0x000fe200078e0a05 */
[----:B------:R-:W-:Y:S01]  /*5f30*/  BAR.SYNC.DEFER_BLOCKING 0x0 ;  /* 0x0000000000007b1d */ /* 0x000fe20000010000 */
[----:B------:R-:W-:-:S02]  /*5f40*/  ISETP.GE.AND P0, PT, R5, R215, PT ;  /* 0x000000d70500720c */ /* 0x000fc40003f06270 */
[----:B------:R-:W-:Y:S02]  /*5f50*/  FSEL R97, R20, -INF , !P5 ;  /* 0xff80000014617808 */ /* 0x000fe40006800000 */
[----:B------:R-:W-:Y:S01]  /*5f60*/  FSEL R37, R21, -INF , !P4 ;  /* 0xff80000015257808 */ /* 0x000fe20006000000 */
[----:B------:R-:W1:Y:S01]  /*5f70*/  MUFU.TANH R20, R87 ;  /* 0x0000005700147308 */ /* 0x000e620000002400 */
[----:B------:R-:W-:Y:S01]  /*5f80*/  FSEL R45, R10, -INF , !P3 ;  /* 0xff8000000a2d7808 */ /* 0x000fe20005800000 */
[----:B------:R-:W-:Y:S01]  /*5f90*/  IMAD.IADD R10, R214, 0x1, -R5 ;  /* 0x00000001d60a7824 */ /* 0x000fe200078e0a05 */
[----:B------:R-:W-:Y:S02]  /*5fa0*/  IABS R7, R7 ;  /* 0x0000000700077213 */ /* 0x000fe40000000000 */
[C---:B------:R-:W-:Y:S02]  /*5fb0*/  ISETP.LT.OR P5, PT, R5.reuse, R211, P2 ;  /* 0x000000d30500720c */ /* 0x040fe400017a1670 */
[C---:B------:R-:W-:Y:S01]  /*5fc0*/  ISETP.LT.OR P4, PT, R5.reuse, R208, P1 ;  /* 0x000000d00500720c */ /* 0x040fe20000f81670 */
[----:B------:R-:W-:Y:S01]  /*5fd0*/  IMAD.MOV.U32 R9, RZ, RZ, R7 ;  /* 0x000000ffff097224 */ /* 0x000fe200078e0007 */
[----:B------:R-:W-:Y:S01]  /*5fe0*/  ISETP.LT.OR P3, PT, R5, R207, P0 ;  /* 0x000000cf0500720c */ /* 0x000fe20000761670 */
[----:B------:R-:W2:Y:S01]  /*5ff0*/  MUFU.TANH R21, R70 ;  /* 0x0000004600157308 */ /* 0x000ea20000002400 */
[----:B------:R-:W-:-:S02]  /*6000*/  IABS R5, R6 ;  /* 0x0000000600057213 */ /* 0x000fc40000000000 */
[----:B------:R-:W-:Y:S02]  /*6010*/  IABS R6, R8 ;  /* 0x0000000800067213 */ /* 0x000fe40000000000 */
[----:B------:R-:W-:Y:S01]  /*6020*/  FSEL R30, R11, -INF , !P6 ;  /* 0xff8000000b1e7808 */ /* 0x000fe20007000000 */
[----:B------:R-:W-:Y:S01]  /*6030*/  IMAD.MOV.U32 R7, RZ, RZ, R5 ;  /* 0x000000ffff077224 */ /* 0x000fe200078e0005 */
[----:B------:R-:W-:Y:S01]  /*6040*/  IABS R5, R10 ;  /* 0x0000000a00057213 */ /* 0x000fe20000000000 */
[----:B------:R-:W3:Y:S01]  /*6050*/  MUFU.TANH R24, R88 ;  /* 0x0000005800187308 */ /* 0x000ee20000002400 */
[----:B------:R-:W-:Y:S02]  /*6060*/  I2FP.F32.S32 R6, R6 ;  /* 0x0000000600067245 */ /* 0x000fe40000201400 */
[----:B------:R-:W-:Y:S01]  /*6070*/  I2FP.F32.S32 R8, R7 ;  /* 0x0000000700087245 */ /* 0x000fe20000201400 */
[----:B------:R-:W-:Y:S01]  /*6080*/  IMAD.MOV.U32 R7, RZ, RZ, R5 ;  /* 0x000000ffff077224 */ /* 0x000fe200078e0005 */
[----:B------:R-:W-:Y:S01]  /*6090*/  ISETP.NE.AND P6, PT, R14, RZ, PT ;  /* 0x000000ff0e00720c */ /* 0x000fe20003fc5270 */
[----:B------:R-:W-:Y:S01]  /*60a0*/  VIADD R5, R3, 0x21 ;  /* 0x0000002103057836 */ /* 0x000fe20000000000 */
[----:B------:R-:W-:Y:S01]  /*60b0*/  I2FP.F32.S32 R9, R9 ;  /* 0x0000000900097245 */ /* 0x000fe20000201400 */
[----:B-1----:R-:W-:Y:S01]  /*60c0*/  FFMA.FTZ R20, R8, -UR19, R20 ;  /* 0x8000001308147c23 */ /* 0x002fe20008010014 */
[----:B------:R-:W-:Y:S01]  /*60d0*/  I2FP.F32.S32 R8, R7 ;  /* 0x0000000700087245 */ /* 0x000fe20000201400 */
[----:B------:R-:W-:Y:S01]  /*60e0*/  FFMA.FTZ R22, R6, -UR19, R22 ;  /* 0x8000001306167c23 */ /* 0x000fe20008010016 */
[----:B------:R-:W-:Y:S01]  /*60f0*/  ISETP.GE.AND P0, PT, R5, R218, PT ;  /* 0x000000da0500720c */ /* 0x000fe20003f06270 */
[----:B------:R-:W-:Y:S01]  /*6100*/  VIADD R6, R3, 0x28 ;  /* 0x0000002803067836 */ /* 0x000fe20000000000 */
[----:B------:R-:W-:Y:S01]  /*6110*/  FSEL R96, R17, -INF , !P6 ;  /* 0xff80000011607808 */ /* 0x000fe20007000000 */
[----:B------:R-:W-:-:S02]  /*6120*/  IMAD.IADD R7, R210, 0x1, -R5 ;  /* 0x00000001d2077824 */ /* 0x000fc400078e0a05 */
[----:B------:R-:W-:Y:S01]  /*6130*/  FFMA.FTZ R10, R9, -UR19, R19 ;  /* 0x80000013090a7c23 */ /* 0x000fe20008010013 */
[----:B------:R-:W-:Y:S01]  /*6140*/  ISETP.LT.OR P6, PT, R5, R212, P0 ;  /* 0x000000d40500720c */ /* 0x000fe200007c1670 */
[----:B--2---:R-:W-:Y:S01]  /*6150*/  FFMA.FTZ R21, R8, -UR19, R21 ;  /* 0x8000001308157c23 */ /* 0x004fe20008010015 */
[----:B------:R-:W-:Y:S01]  /*6160*/  ISETP.NE.AND P2, PT, R13, RZ, PT ;  /* 0x000000ff0d00720c */ /* 0x000fe20003f45270 */
[----:B------:R-:W-:Y:S01]  /*6170*/  IMAD.IADD R8, R210, 0x1, -R6 ;  /* 0x00000001d2087824 */ /* 0x000fe200078e0a06 */
[----:B------:R-:W-:Y:S01]  /*6180*/  ISETP.NE.AND P1, PT, R12, RZ, PT ;  /* 0x000000ff0c00720c */ /* 0x000fe20003f25270 */
[--C-:B------:R-:W-:Y:S01]  /*6190*/  IMAD.IADD R9, R213, 0x1, -R5.reuse ;  /* 0x00000001d5097824 */ /* 0x100fe200078e0a05 */
[----:B------:R-:W-:Y:S01]  /*61a0*/  ISETP.NE.AND P0, PT, R15, RZ, PT ;  /* 0x000000ff0f00720c */ /* 0x000fe20003f05270 */
[--C-:B------:R-:W-:Y:S01]  /*61b0*/  IMAD.IADD R12, R209, 0x1, -R5.reuse ;  /* 0x00000001d10c7824 */ /* 0x100fe200078e0a05 */
[----:B------:R-:W-:Y:S01]  /*61c0*/  IABS R7, R7 ;  /* 0x0000000700077213 */ /* 0x000fe20000000000 */
[----:B------:R-:W1:Y:S01]  /*61d0*/  MUFU.TANH R19, R89 ;  /* 0x0000005900137308 */ /* 0x000e620000002400 */
[----:B------:R-:W-:Y:S01]  /*61e0*/  FSEL R35, R18, -INF , !P2 ;  /* 0xff80000012237808 */ /* 0x000fe20005000000 */
[----:B------:R-:W-:Y:S01]  /*61f0*/  IMAD.IADD R11, R214, 0x1, -R5 ;  /* 0x00000001d60b7824 */ /* 0x000fe200078e0a05 */
[----:B------:R-:W-:-:S02]  /*6200*/  FSEL R44, R16, -INF , !P1 ;  /* 0xff800000102c7808 */ /* 0x000fc40004800000 */
[----:B------:R-:W-:Y:S02]  /*6210*/  FSEL R29, R10, -INF , !P0 ;  /* 0xff8000000a1d7808 */ /* 0x000fe40004000000 */
[C---:B------:R-:W-:Y:S01]  /*6220*/  ISETP.GE.AND P2, PT, R5.reuse, R217, PT ;  /* 0x000000d90500720c */ /* 0x040fe20003f46270 */
[----:B------:R-:W2:Y:S01]  /*6230*/  MUFU.TANH R16, R28 ;  /* 0x0000001c00107308 */ /* 0x000ea20000002400 */
[C---:B------:R-:W-:Y:S02]  /*6240*/  ISETP.GE.AND P1, PT, R5.reuse, R216, PT ;  /* 0x000000d80500720c */ /* 0x040fe40003f26270 */
[C---:B------:R-:W-:Y:S02]  /*6250*/  ISETP.GE.AND P0, PT, R5.reuse, R215, PT ;  /* 0x000000d70500720c */ /* 0x040fe40003f06270 */
[----:B------:R-:W-:Y:S01]  /*6260*/  IABS R10, R8 ;  /* 0x00000008000a7213 */ /* 0x000fe20000000000 */
[----:B------:R-:W-:Y:S01]  /*6270*/  IMAD.MOV.U32 R8, RZ, RZ, R7 ;  /* 0x000000ffff087224 */ /* 0x000fe200078e0007 */
[----:B------:R-:W-:Y:S01]  /*6280*/  IABS R7, R9 ;  /* 0x0000000900077213 */ /* 0x000fe20000000000 */
[----:B------:R-:W4:Y:S01]  /*6290*/  MUFU.TANH R17, R71 ;  /* 0x0000004700117308 */ /* 0x000f220000002400 */
[----:B------:R-:W-:-:S02]  /*62a0*/  ISETP.LT.OR P2, PT, R5, R211, P2 ;  /* 0x000000d30500720c */ /* 0x000fc40001741670 */
[C---:B------:R-:W-:Y:S02]  /*62b0*/  ISETP.LT.OR P1, PT, R5.reuse, R208, P1 ;  /* 0x000000d00500720c */ /* 0x040fe40000f21670 */
[----:B------:R-:W-:Y:S02]  /*62c0*/  ISETP.LT.OR P0, PT, R5, R207, P0 ;  /* 0x000000cf0500720c */ /* 0x000fe40000701670 */
[----:B------:R-:W-:Y:S02]  /*62d0*/  IABS R5, R12 ;  /* 0x0000000c00057213 */ /* 0x000fe40000000000 */
[----:B------:R-:W-:Y:S02]  /*62e0*/  IABS R9, R11 ;  /* 0x0000000b00097213 */ /* 0x000fe40000000000 */
[----:B------:R-:W-:Y:S01]  /*62f0*/  I2FP.F32.S32 R11, R8 ;  /* 0x00000008000b7245 */ /* 0x000fe20000201400 */
[----:B------:R-:W-:Y:S01]  /*6300*/  IMAD.MOV.U32 R8, RZ, RZ, R7 ;  /* 0x000000ffff087224 */ /* 0x000fe200078e0007 */
[----:B------:R-:W-:Y:S01]  /*6310*/  P2R R13, PR, RZ, 0x1 ;  /* 0x00000001ff0d7803 */ /* 0x000fe20000000000 */
[----:B------:R-:W-:Y:S01]  /*6320*/  IMAD.MOV.U32 R7, RZ, RZ, R5 ;  /* 0x000000ffff077224 */ /* 0x000fe200078e0005 */
[----:B------:R-:W-:Y:S01]  /*6330*/  ISETP.GE.AND P0, PT, R6, R218, PT ;  /* 0x000000da0600720c */ /* 0x000fe20003f06270 */
[----:B------:R-:W-:Y:S01]  /*6340*/  IMAD.MOV.U32 R5, RZ, RZ, R9 ;  /* 0x000000ffff057224 */ /* 0x000fe200078e0009 */
[----:B------:R-:W-:Y:S01]  /*6350*/  I2FP.F32.S32 R8, R8 ;  /* 0x0000000800087245 */ /* 0x000fe20000201400 */
[----:B---3--:R-:W-:Y:S01]  /*6360*/  FFMA.FTZ R12, R11, -UR19, R24 ;  /* 0x800000130b0c7c23 */ /* 0x008fe20008010018 */
[----:B------:R-:W-:Y:S01]  /*6370*/  I2FP.F32.S32 R7, R7 ;  /* 0x0000000700077245 */ /* 0x000fe20000201400 */
[----:B------:R-:W-:Y:S01]  /*6380*/  MUFU.TANH R24, R93 ;  /* 0x0000005d00187308 */ /* 0x000fe20000002400 */
[----:B------:R-:W-:Y:S01]  /*6390*/  I2FP.F32.S32 R9, R10 ;  /* 0x0000000a00097245 */ /* 0x000fe20000201400 */
[----:B-1----:R-:W-:Y:S01]  /*63a0*/  FFMA.FTZ R19, R8, -UR19, R19 ;  /* 0x8000001308137c23 */ /* 0x002fe20008010013 */
[----:B------:R-:W-:-:S02]  /*63b0*/  IMAD.IADD R8, R209, 0x1, -R6 ;  /* 0x00000001d1087824 */ /* 0x000fc400078e0a06 */
[----:B------:R-:W-:Y:S01]  /*63c0*/  FFMA.FTZ R18, R7, -UR19, R23 ;  /* 0x8000001307127c23 */ /* 0x000fe20008010017 */
[----:B------:R-:W-:Y:S01]  /*63d0*/  IMAD.IADD R7, R213, 0x1, -R6 ;  /* 0x00000001d5077824 */ /* 0x000fe200078e0a06 */
[----:B------:R-:W-:Y:S01]  /*63e0*/  ISETP.LT.OR P0, PT, R6, R212, P0 ;  /* 0x000000d40600720c */ /* 0x000fe20000701670 */
[----:B--2---:R-:W-:Y:S01]  /*63f0*/  FFMA.FTZ R16, R9, -UR19, R16 ;  /* 0x8000001309107c23 */ /* 0x004fe20008010010 */
[----:B------:R-:W-:Y:S01]  /*6400*/  I2FP.F32.S32 R5, R5 ;  /* 0x0000000500057245 */ /* 0x000fe20000201400 */
[----:B------:R-:W1:Y:S01]  /*6410*/  MUFU.TANH R23, R73 ;  /* 0x0000004900177308 */ /* 0x000e620000002400 */
[----:B------:R-:W-:Y:S02]  /*6420*/  IABS R9, R8 ;  /* 0x0000000800097213 */ /* 0x000fe40000000000 */
[----:B------:R-:W-:Y:S01]  /*6430*/  P2R R15, PR, RZ, 0x4 ;  /* 0x00000004ff0f7803 */ /* 0x000fe20000000000 */
[----:B----4-:R-:W-:Y:S01]  /*6440*/  FFMA.FTZ R17, R5, -UR19, R17 ;  /* 0x8000001305117c23 */ /* 0x010fe20008010011 */
[----:B------:R-:W-:Y:S01]  /*6450*/  P2R R14, PR, RZ, 0x2 ;  /* 0x00000002ff0e7803 */ /* 0x000fe20000000000 */
[----:B------:R-:W-:Y:S01]  /*6460*/  VIADD R5, R3, 0x29 ;  /* 0x0000002903057836 */ /* 0x000fe20000000000 */
[----:B------:R-:W-:-:S02]  /*6470*/  P2R R8, PR, RZ, 0x1 ;  /* 0x00000001ff087803 */ /* 0x000fc40000000000 */
[----:B------:R-:W-:Y:S01]  /*6480*/  IABS R7, R7 ;  /* 0x0000000700077213 */ /* 0x000fe20000000000 */
[----:B------:R-:W-:Y:S01]  /*6490*/  IMAD.IADD R11, R210, 0x1, -R5 ;  /* 0x00000001d20b7824 */ /* 0x000fe200078e0a05 */
[C---:B------:R-:W-:Y:S02]  /*64a0*/  ISETP.GE.AND P2, PT, R6.reuse, R217, PT ;  /* 0x000000d90600720c */ /* 0x040fe40003f46270 */
[C---:B------:R-:W-:Y:S01]  /*64b0*/  ISETP.GE.AND P1, PT, R6.reuse, R216, PT ;  /* 0x000000d80600720c */ /* 0x040fe20003f26270 */
[----:B------:R-:W-:Y:S01]  /*64c0*/  IMAD.MOV.U32 R10, RZ, RZ, R7 ;  /* 0x000000ffff0a7224 */ /* 0x000fe200078e0007 */
[----:B------:R-:W-:Y:S01]  /*64d0*/  ISETP.GE.AND P0, PT, R6, R215, PT ;  /* 0x000000d70600720c */ /* 0x000fe20003f06270 */
[----:B------:R-:W-:Y:S01]  /*64e0*/  IMAD.IADD R7, R213, 0x1, -R5 ;  /* 0x00000001d5077824 */ /* 0x000fe200078e0a05 */
[----:B------:R-:W-:Y:S02]  /*64f0*/  FSEL R149, R20, -INF , !P5 ;  /* 0xff80000014957808 */ /* 0x000fe40006800000 */
[----:B------:R-:W-:Y:S01]  /*6500*/  FSEL R130, R22, -INF , !P4 ;  /* 0xff80000016827808 */ /* 0x000fe20006000000 */
[----:B------:R-:W2:Y:S01]  /*6510*/  MUFU.TANH R20, R90 ;  /* 0x0000005a00147308 */ /* 0x000ea20000002400 */
[----:B------:R-:W-:-:S02]  /*6520*/  FSEL R28, R12, -INF , !P6 ;  /* 0xff8000000c1c7808 */ /* 0x000fc40007000000 */
[C---:B------:R-:W-:Y:S02]  /*6530*/  ISETP.LT.OR P6, PT, R6.reuse, R211, P2 ;  /* 0x000000d30600720c */ /* 0x040fe400017c1670 */
[C---:B------:R-:W-:Y:S02]  /*6540*/  ISETP.LT.OR P5, PT, R6.reuse, R208, P1 ;  /* 0x000000d00600720c */ /* 0x040fe40000fa1670 */
[----:B------:R-:W-:Y:S01]  /*6550*/  ISETP.LT.OR P4, PT, R6, R207, P0 ;  /* 0x000000cf0600720c */ /* 0x000fe20000781670 */
[----:B------:R-:W-:Y:S01]  /*6560*/  IMAD.IADD R6, R214, 0x1, -R6 ;  /* 0x00000001d6067824 */ /* 0x000fe200078e0a06 */
[----:B------:R-:W-:Y:S01]  /*6570*/  FSEL R146, R21, -INF , !P3 ;  /* 0xff80000015927808 */ /* 0x000fe20005800000 */
[----:B------:R-:W-:Y:S01]  /*6580*/  MUFU.TANH R12, R74 ;  /* 0x0000004a000c7308 */ /* 0x000fe20000002400 */
[----:B------:R-:W-:Y:S02]  /*6590*/  ISETP.NE.AND P3, PT, R15, RZ, PT ;  /* 0x000000ff0f00720c */ /* 0x000fe40003f65270 */
[----:B------:R-:W-:Y:S01]  /*65a0*/  ISETP.NE.AND P0, PT, R8, RZ, PT ;  /* 0x000000ff0800720c */ /* 0x000fe20003f05270 */
[----:B------:R-:W-:Y:S01]  /*65b0*/  IMAD.MOV.U32 R8, RZ, RZ, R9 ;  /* 0x000000ffff087224 */ /* 0x000fe200078e0009 */
[----:B------:R-:W-:-:S02]  /*65c0*/  IABS R6, R6 ;  /* 0x0000000600067213 */ /* 0x000fc40000000000 */
[----:B------:R-:W-:Y:S01]  /*65d0*/  I2FP.F32.S32 R9, R10 ;  /* 0x0000000a00097245 */ /* 0x000fe20000201400 */
[----:B------:R-:W3:Y:S01]  /*65e0*/  MUFU.TANH R15, R91 ;  /* 0x0000005b000f7308 */ /* 0x000ee20000002400 */
[----:B------:R-:W-:Y:S02]  /*65f0*/  IABS R7, R7 ;  /* 0x0000000700077213 */ /* 0x000fe40000000000 */
[----:B------:R-:W-:Y:S01]  /*6600*/  IABS R11, R11 ;  /* 0x0000000b000b7213 */ /* 0x000fe20000000000 */
[----:B-1----:R-:W-:Y:S01]  /*6610*/  FFMA.FTZ R22, R9, -UR19, R23 ;  /* 0x8000001309167c23 */ /* 0x002fe20008010017 */
[----:B------:R-:W-:Y:S01]  /*6620*/  I2FP.F32.S32 R10, R8 ;  /* 0x00000008000a7245 */ /* 0x000fe20000201400 */
[----:B------:R-:W-:Y:S01]  /*6630*/  IMAD.MOV.U32 R8, RZ, RZ, R6 ;  /* 0x000000ffff087224 */ /* 0x000fe200078e0006 */
[----:B------:R-:W-:Y:S01]  /*6640*/  FSEL R148, R19, -INF , !P3 ;  /* 0xff80000013947808 */ /* 0x000fe20005800000 */
[----:B------:R-:W-:Y:S01]  /*6650*/  IMAD.MOV.U32 R6, RZ, RZ, R7 ;  /* 0x000000ffff067224 */ /* 0x000fe200078e0007 */
[----:B------:R-:W-:Y:S01]  /*6660*/  ISETP.NE.AND P2, PT, R14, RZ, PT ;  /* 0x000000ff0e00720c */ /* 0x000fe20003f45270 */
[----:B------:R-:W-:Y:S01]  /*6670*/  IMAD.MOV.U32 R9, RZ, RZ, R11 ;  /* 0x000000ffff097224 */ /* 0x000fe200078e000b */
[----:B------:R-:W-:Y:S01]  /*6680*/  ISETP.GE.AND P3, PT, R5, R218, PT ;  /* 0x000000da0500720c */ /* 0x000fe20003f66270 */
[----:B------:R-:W-:Y:S01]  /*6690*/  VIADD R7, R3, 0x30 ;  /* 0x0000003003077836 */ /* 0x000fe20000000000 */
[----:B------:R-:W-:Y:S01]  /*66a0*/  ISETP.NE.AND P1, PT, R13, RZ, PT ;  /* 0x000000ff0d00720c */ /* 0x000fe20003f25270 */
[----:B------:R-:W1:Y:S01]  /*66b0*/  MUFU.TANH R19, R92 ;  /* 0x0000005c00137308 */ /* 0x000e620000002400 */
[----:B------:R-:W-:Y:S01]  /*66c0*/  I2FP.F32.S32 R8, R8 ;  /* 0x0000000800087245 */ /* 0x000fe20000201400 */
[----:B--2---:R-:W-:Y:S01]  /*66d0*/  FFMA.FTZ R20, R10, -UR19, R20 ;  /* 0x800000130a147c23 */ /* 0x004fe20008010014 */
[----:B------:R-:W-:Y:S01]  /*66e0*/  I2FP.F32.S32 R6, R6 ;  /* 0x0000000600067245 */ /* 0x000fe20000201400 */
[----:B------:R-:W-:Y:S01]  /*66f0*/  IMAD.IADD R10, R210, 0x1, -R7 ;  /* 0x00000001d20a7824 */ /* 0x000fe200078e0a07 */
[----:B------:R-:W-:Y:S01]  /*6700*/  I2FP.F32.S32 R9, R9 ;  /* 0x0000000900097245 */ /* 0x000fe20000201400 */
[----:B---3--:R-:W-:Y:S01]  /*6710*/  FFMA.FTZ R15, R8, -UR19, R15 ;  /* 0x80000013080f7c23 */ /* 0x008fe2000801000f */
[----:B------:R-:W-:Y:S01]  /*6720*/  FSEL R128, R18, -INF , !P2 ;  /* 0xff80000012807808 */ /* 0x000fe20005000000 */
[----:B------:R-:W-:Y:S01]  /*6730*/  FFMA.FTZ R23, R6, -UR19, R12 ;  /* 0x8000001306177c23 */ /* 0x000fe2000801000c */
[----:B------:R-:W-:Y:S01]  /*6740*/  ISETP.LT.OR P3, PT, R5, R212, P3 ;  /* 0x000000d40500720c */ /* 0x000fe20001f61670 */
[----:B------:R-:W-:Y:S01]  /*6750*/  FFMA.FTZ R14, R9, -UR19, R25 ;  /* 0x80000013090e7c23 */ /* 0x000fe20008010019 */
[----:B------:R-:W-:Y:S01]  /*6760*/  ISETP.GE.AND P2, PT, R5, R217, PT ;  /* 0x000000d90500720c */ /* 0x000fe20003f46270 */
[----:B------:R-:W-:Y:S01]  /*6770*/  IMAD.IADD R8, R209, 0x1, -R5 ;  /* 0x00000001d1087824 */ /* 0x000fe200078e0a05 */
[----:B------:R-:W-:Y:S01]  /*6780*/  FSEL R131, R17, -INF , !P1 ;  /* 0xff80000011837808 */ /* 0x000fe20004800000 */
[----:B------:R-:W-:Y:S01]  /*6790*/  IMAD.IADD R9, R213, 0x1, -R7 ;  /* 0x00000001d5097824 */ /* 0x000fe200078e0a07 */
[----:B------:R-:W-:Y:S01]  /*67a0*/  ISETP.GE.AND P1, PT, R5, R216, PT ;  /* 0x000000d80500720c */ /* 0x000fe20003f26270 */
[----:B------:R-:W2:Y:S01]  /*67b0*/  MUFU.TANH R21, R94 ;  /* 0x0000005e00157308 */ /* 0x000ea20000002400 */
[----:B------:R-:W-:-:S02]  /*67c0*/  FSEL R27, R16, -INF , !P0 ;  /* 0xff800000101b7808 */ /* 0x000fc40004000000 */
[C---:B------:R-:W-:Y:S02]  /*67d0*/  ISETP.GE.AND P0, PT, R5.reuse, R215, PT ;  /* 0x000000d70500720c */ /* 0x040fe40003f06270 */
[----:B------:R-:W-:Y:S02]  /*67e0*/  P2R R6, PR, RZ, 0x8 ;  /* 0x00000008ff067803 */ /* 0x000fe40000000000 */
[C---:B------:R-:W-:Y:S01]  /*67f0*/  ISETP.LT.OR P3, PT, R5.reuse, R211, P2 ;  /* 0x000000d30500720c */ /* 0x040fe20001761670 */
[----:B------:R-:W3:Y:S01]  /*6800*/  MUFU.TANH R18, R75 ;  /* 0x0000004b00127308 */ /* 0x000ee20000002400 */
[C---:B------:R-:W-:Y:S02]  /*6810*/  ISETP.LT.OR P2, PT, R5.reuse, R208, P1 ;  /* 0x000000d00500720c */ /* 0x040fe40000f41670 */
[----:B------:R-:W-:Y:S01]  /*6820*/  ISETP.LT.OR P1, PT, R5, R207, P0 ;  /* 0x000000cf0500720c */ /* 0x000fe20000721670 */
[----:B------:R-:W-:Y:S01]  /*6830*/  IMAD.IADD R5, R214, 0x1, -R5 ;  /* 0x00000001d6057824 */ /* 0x000fe200078e0a05 */
[----:B------:R-:W-:-:S02]  /*6840*/  ISETP.NE.AND P0, PT, R6, RZ, PT ;  /* 0x000000ff0600720c */ /* 0x000fc40003f05270 */
[----:B------:R-:W-:Y:S01]  /*6850*/  IABS R6, R8 ;  /* 0x0000000800067213 */ /* 0x000fe20000000000 */
[----:B------:R-:W4:Y:S01]  /*6860*/  MUFU.TANH R16, R104 ;  /* 0x0000006800107308 */ /* 0x000f220000002400 */
[----:B------:R-:W-:Y:S02]  /*6870*/  IABS R8, R9 ;  /* 0x0000000900087213 */ /* 0x000fe40000000000 */
[----:B------:R-:W-:Y:S01]  /*6880*/  IABS R5, R5 ;  /* 0x0000000500057213 */ /* 0x000fe20000000000 */
[----:B------:R-:W-:Y:S01]  /*6890*/  IMAD.MOV.U32 R9, RZ, RZ, R6 ;  /* 0x000000ffff097224 */ /* 0x000fe200078e0006 */
[----:B------:R-:W-:Y:S01]  /*68a0*/  P2R R13, PR, RZ, 0x8 ;  /* 0x00000008ff0d7803 */ /* 0x000fe20000000000 */
        /* <DEDUP_REMOVED lines=8> */
[----:B------:R-:W-:Y:S01]  /*6930*/  P2R R12, PR, RZ, 0x4 ;  /* 0x00000004ff0c7803 */ /* 0x000fe20000000000 */
[----:B--2---:R-:W-:Y:S01]  /*6940*/  FFMA.FTZ R21, R5, -UR19, R21 ;  /* 0x8000001305157c23 */ /* 0x004fe20008010015 */
[C---:B------:R-:W-:Y:S01]  /*6950*/  ISETP.GE.AND P2, PT, R7.reuse, R217, PT ;  /* 0x000000d90700720c */ /* 0x040fe20003f46270 */
[----:B------:R-:W-:Y:S01]  /*6960*/  IMAD.IADD R9, R210, 0x1, -R6 ;  /* 0x00000001d2097824 */ /* 0x000fe200078e0a06 */
[----:B------:R-:W-:Y:S01]  /*6970*/  P2R R11, PR, RZ, 0x2 ;  /* 0x00000002ff0b7803 */ /* 0x000fe20000000000 */
[----:B---3--:R-:W-:Y:S01]  /*6980*/  FFMA.FTZ R18, R8, -UR19, R18 ;  /* 0x8000001308127c23 */ /* 0x008fe20008010012 */
[----:B------:R-:W-:Y:S01]  /*6990*/  IABS R10, R10 ;  /* 0x0000000a000a7213 */ /* 0x000fe20000000000 */
[--C-:B------:R-:W-:Y:S01]  /*69a0*/  IMAD.IADD R5, R214, 0x1, -R7.reuse ;  /* 0x00000001d6057824 */ /* 0x100fe200078e0a07 */
[----:B------:R-:W-:Y:S01]  /*69b0*/  ISETP.GE.AND P1, PT, R7, R216, PT ;  /* 0x000000d80700720c */ /* 0x000fe20003f26270 */
[----:B------:R-:W-:Y:S01]  /*69c0*/  IMAD.IADD R8, R209, 0x1, -R7 ;  /* 0x00000001d1087824 */ /* 0x000fe200078e0a07 */
[----:B------:R-:W-:-:S02]  /*69d0*/  FSEL R26, R14, -INF , !P0 ;  /* 0xff8000000e1a7808 */ /* 0x000fc40004000000 */
[C---:B------:R-:W-:Y:S02]  /*69e0*/  ISETP.LT.OR P3, PT, R7.reuse, R212, P3 ;  /* 0x000000d40700720c */ /* 0x040fe40001f61670 */
[----:B------:R-:W-:Y:S02]  /*69f0*/  FSEL R75, R20, -INF , !P5 ;  /* 0xff800000144b7808 */ /* 0x000fe40006800000 */
[C---:B------:R-:W-:Y:S02]  /*6a00*/  ISETP.GE.AND P0, PT, R7.reuse, R215, PT ;  /* 0x000000d70700720c */ /* 0x040fe40003f06270 */
[----:B------:R-:W-:Y:S02]  /*6a10*/  ISETP.LT.OR P5, PT, R7, R211, P2 ;  /* 0x000000d30700720c */ /* 0x000fe400017a1670 */
[----:B------:R-:W-:Y:S02]  /*6a20*/  I2FP.F32.S32 R10, R10 ;  /* 0x0000000a000a7245 */ /* 0x000fe40000201400 */
[----:B------:R-:W-:-:S02]  /*6a30*/  FSEL R129, R15, -INF , !P4 ;  /* 0xff8000000f817808 */ /* 0x000fc40006000000 */
[----:B------:R-:W-:Y:S01]  /*6a40*/  ISETP.NE.AND P2, PT, R12, RZ, PT ;  /* 0x000000ff0c00720c */ /* 0x000fe20003f45270 */
[----:B------:R-:W-:Y:S01]  /*6a50*/  FFMA.FTZ R17, R10, -UR19, R24 ;  /* 0x800000130a117c23 */ /* 0x000fe20008010018 */
[----:B------:R-:W-:Y:S01]  /*6a60*/  P2R R12, PR, RZ, 0x8 ;  /* 0x00000008ff0c7803 */ /* 0x000fe20000000000 */
[----:B------:R-:W1:Y:S01]  /*6a70*/  MUFU.TANH R24, R108 ;  /* 0x0000006c00187308 */ /* 0x000e620000002400 */
[----:B------:R-:W-:Y:S02]  /*6a80*/  ISETP.LT.OR P4, PT, R7, R208, P1 ;  /* 0x000000d00700720c */ /* 0x000fe40000f81670 */
[----:B------:R-:W-:Y:S02]  /*6a90*/  IABS R9, R9 ;  /* 0x0000000900097213 */ /* 0x000fe40000000000 */
[----:B------:R-:W-:Y:S01]  /*6aa0*/  ISETP.NE.AND P1, PT, R11, RZ, PT ;  /* 0x000000ff0b00720c */ /* 0x000fe20003f25270 */
[--C-:B------:R-:W-:Y:S01]  /*6ab0*/  IMAD.IADD R11, R213, 0x1, -R6.reuse ;  /* 0x00000001d50b7824 */ /* 0x100fe200078e0a06 */
[----:B------:R-:W-:Y:S01]  /*6ac0*/  ISETP.LT.OR P3, PT, R7, R207, P0 ;  /* 0x000000cf0700720c */ /* 0x000fe20000761670 */
[----:B------:R-:W-:Y:S01]  /*6ad0*/  IMAD.MOV.U32 R10, RZ, RZ, R9 ;  /* 0x000000ffff0a7224 */ /* 0x000fe200078e0009 */
[----:B------:R-:W-:Y:S01]  /*6ae0*/  IABS R5, R5 ;  /* 0x0000000500057213 */ /* 0x000fe20000000000 */
[----:B------:R-:W2:Y:S01]  /*6af0*/  MUFU.TANH R15, R106 ;  /* 0x0000006a000f7308 */ /* 0x000ea20000002400 */
[----:B------:R-:W-:Y:S01]  /*6b00*/  IABS R7, R8 ;  /* 0x0000000800077213 */ /* 0x000fe20000000000 */
[----:B------:R-:W-:Y:S01]  /*6b10*/  IMAD.IADD R8, R209, 0x1, -R6 ;  /* 0x00000001d1087824 */ /* 0x000fe200078e0a06 */
[----:B------:R-:W-:Y:S01]  /*6b20*/  FSEL R145, R22, -INF , !P6 ;  /* 0xff80000016917808 */ /* 0x000fe20007000000 */
[----:B------:R-:W-:Y:S01]  /*6b30*/  IMAD.MOV.U32 R9, RZ, RZ, R5 ;  /* 0x000000ffff097224 */ /* 0x000fe200078e0005 */
[----:B------:R-:W-:-:S02]  /*6b40*/  I2FP.F32.S32 R7, R7 ;  /* 0x0000000700077245 */ /* 0x000fc40000201400 */
[----:B------:R-:W-:Y:S01]  /*6b50*/  IABS R5, R11 ;  /* 0x0000000b00057213 */ /* 0x000fe20000000000 */
[----:B------:R-:W3:Y:S01]  /*6b60*/  MUFU.TANH R22, R105 ;  /* 0x0000006900167308 */ /* 0x000ee20000002400 */
[----:B------:R-:W-:Y:S01]  /*6b70*/  IABS R8, R8 ;  /* 0x0000000800087213 */ /* 0x000fe20000000000 */
[----:B----4-:R-:W-:Y:S01]  /*6b80*/  FFMA.FTZ R16, R7, -UR19, R16 ;  /* 0x8000001307107c23 */ /* 0x010fe20008010010 */
[----:B------:R-:W-:Y:S01]  /*6b90*/  ISETP.NE.AND P6, PT, R13, RZ, PT ;  /* 0x000000ff0d00720c */ /* 0x000fe20003fc5270 */
[----:B------:R-:W-:Y:S01]  /*6ba0*/  IMAD.MOV.U32 R7, RZ, RZ, R5 ;  /* 0x000000ffff077224 */ /* 0x000fe200078e0005 */
[C---:B------:R-:W-:Y:S01]  /*6bb0*/  ISETP.GE.AND P0, PT, R6.reuse, R218, PT ;  /* 0x000000da0600720c */ /* 0x040fe20003f06270 */
[----:B------:R-:W-:Y:S01]  /*6bc0*/  IMAD.MOV.U32 R5, RZ, RZ, R8 ;  /* 0x000000ffff057224 */ /* 0x000fe200078e0008 */
[----:B------:R-:W-:Y:S02]  /*6bd0*/  FSEL R135, R23, -INF , !P6 ;  /* 0xff80000017877808 */ /* 0x000fe40007000000 */
[----:B------:R-:W-:Y:S01]  /*6be0*/  I2FP.F32.S32 R8, R7 ;  /* 0x0000000700087245 */ /* 0x000fe20000201400 */
[----:B------:R-:W4:Y:S01]  /*6bf0*/  MUFU.TANH R23, R107 ;  /* 0x0000006b00177308 */ /* 0x000f220000002400 */
[----:B------:R-:W-:-:S02]  /*6c00*/  ISETP.LT.OR P6, PT, R6, R212, P0 ;  /* 0x000000d40600720c */ /* 0x000fc400007c1670 */
[----:B------:R-:W-:Y:S01]  /*6c10*/  ISETP.NE.AND P0, PT, R12, RZ, PT ;  /* 0x000000ff0c00720c */ /* 0x000fe20003f05270 */
[----:B-1----:R-:W-:Y:S01]  /*6c20*/  FFMA.FTZ R20, R8, -UR19, R24 ;  /* 0x8000001308147c23 */ /* 0x002fe20008010018 */
[----:B------:R-:W-:Y:S02]  /*6c30*/  I2FP.F32.S32 R11, R9 ;  /* 0x00000009000b7245 */ /* 0x000fe40000201400 */
[----:B------:R-:W-:Y:S02]  /*6c40*/  FSEL R24, R17, -INF , !P0 ;  /* 0xff80000011187808 */ /* 0x000fe40004000000 */
[----:B------:R-:W-:Y:S01]  /*6c50*/  ISETP.GE.AND P0, PT, R6, R215, PT ;  /* 0x000000d70600720c */ /* 0x000fe20003f06270 */
[----:B--2---:R-:W-:Y:S01]  /*6c60*/  FFMA.FTZ R15, R11, -UR19, R15 ;  /* 0x800000130b0f7c23 */ /* 0x004fe2000801000f */
[----:B------:R-:W-:Y:S01]  /*6c70*/  I2FP.F32.S32 R9, R10 ;  /* 0x0000000a00097245 */ /* 0x000fe20000201400 */
[----:B------:R-:W-:Y:S01]  /*6c80*/  MUFU.TANH R17, R82 ;  /* 0x0000005200117308 */ /* 0x000fe20000002400 */
[----:B------:R-:W-:-:S02]  /*6c90*/  FSEL R74, R19, -INF , !P2 ;  /* 0xff800000134a7808 */ /* 0x000fc40005000000 */
[----:B------:R-:W-:Y:S01]  /*6ca0*/  FSEL R132, R18, -INF , !P1 ;  /* 0xff80000012847808 */ /* 0x000fe20004800000 */
[----:B------:R-:W-:Y:S01]  /*6cb0*/  FFMA.FTZ R14, R9, -UR19, R25 ;  /* 0x80000013090e7c23 */ /* 0x000fe20008010019 */
[----:B------:R-:W-:Y:S01]  /*6cc0*/  I2FP.F32.S32 R7, R5 ;  /* 0x0000000500077245 */ /* 0x000fe20000201400 */
[----:B------:R-:W-:Y:S01]  /*6cd0*/  VIADD R5, R3, 0x38 ;  /* 0x0000003803057836 */ /* 0x000fe20000000000 */
[----:B------:R-:W-:Y:S01]  /*6ce0*/  ISETP.GE.AND P2, PT, R6, R217, PT ;  /* 0x000000d90600720c */ /* 0x000fe20003f46270 */
[----:B------:R-:W-:Y:S01]  /*6cf0*/  IMAD.IADD R9, R214, 0x1, -R6 ;  /* 0x00000001d6097824 */ /* 0x000fe200078e0a06 */
[C---:B------:R-:W-:Y:S01]  /*6d00*/  ISETP.GE.AND P1, PT, R6.reuse, R216, PT ;  /* 0x000000d80600720c */ /* 0x040fe20003f26270 */
[----:B---3--:R-:W-:Y:S01]  /*6d10*/  FFMA.FTZ R22, R7, -UR19, R22 ;  /* 0x8000001307167c23 */ /* 0x008fe20008010016 */
[----:B------:R-:W-:Y:S01]  /*6d20*/  ISETP.LT.OR P0, PT, R6, R207, P0 ;  /* 0x000000cf0600720c */ /* 0x000fe20000701670 */
[--C-:B------:R-:W-:Y:S01]  /*6d30*/  IMAD.IADD R7, R210, 0x1, -R5.reuse ;  /* 0x00000001d2077824 */ /* 0x100fe200078e0a05 */
[C---:B------:R-:W-:Y:S01]  /*6d40*/  ISETP.LT.OR P2, PT, R6.reuse, R211, P2 ;  /* 0x000000d30600720c */ /* 0x040fe20001741670 */
[--C-:B------:R-:W-:Y:S01]  /*6d50*/  IMAD.IADD R12, R213, 0x1, -R5.reuse ;  /* 0x00000001d50c7824 */ /* 0x100fe200078e0a05 */
[----:B------:R-:W-:Y:S01]  /*6d60*/  ISETP.LT.OR P1, PT, R6, R208, P1 ;  /* 0x000000d00600720c */ /* 0x000fe20000f21670 */
[----:B------:R-:W-:Y:S01]  /*6d70*/  IMAD.IADD R13, R209, 0x1, -R5 ;  /* 0x00000001d10d7824 */ /* 0x000fe200078e0a05 */
[----:B------:R-:W-:Y:S01]  /*6d80*/  P2R R6, PR, RZ, 0x1 ;  /* 0x00000001ff067803 */ /* 0x000fe20000000000 */
[----:B------:R-:W1:Y:S01]  /*6d90*/  MUFU.TANH R18, R80 ;  /* 0x0000005000127308 */ /* 0x000e620000002400 */
[----:B------:R-:W-:Y:S01]  /*6da0*/  ISETP.GE.AND P0, PT, R5, R218, PT ;  /* 0x000000da0500720c */ /* 0x000fe20003f06270 */
[----:B------:R-:W-:Y:S01]  /*6db0*/  VIADD R3, R3, 0x39 ;  /* 0x0000003903037836 */ /* 0x000fe20000000000 */
[----:B------:R-:W-:-:S02]  /*6dc0*/  P2R R11, PR, RZ, 0x4 ;  /* 0x00000004ff0b7803 */ /* 0x000fc40000000000 */
[C---:B------:R-:W-:Y:S02]  /*6dd0*/  ISETP.GE.AND P2, PT, R5.reuse, R217, PT ;  /* 0x000000d90500720c */ /* 0x040fe40003f46270 */
[----:B------:R-:W-:Y:S02]  /*6de0*/  ISETP.LT.OR P0, PT, R5, R212, P0 ;  /* 0x000000d40500720c */ /* 0x000fe40000701670 */
[----:B------:R-:W-:Y:S02]  /*6df0*/  FSEL R147, R15, -INF , !P3 ;  /* 0xff8000000f937808 */ /* 0x000fe40005800000 */
[----:B------:R-:W-:Y:S01]  /*6e00*/  IABS R8, R7 ;  /* 0x0000000700087213 */ /* 0x000fe20000000000 */
[----:B------:R-:W-:Y:S01]  /*6e10*/  MUFU.TANH R15, R100 ;  /* 0x00000064000f7308 */ /* 0x000fe20000002400 */
[----:B------:R-:W-:Y:S02]  /*6e20*/  ISETP.LT.OR P3, PT, R5, R211, P2 ;  /* 0x000000d30500720c */ /* 0x000fe40001761670 */
[----:B------:R-:W-:-:S02]  /*6e30*/  P2R R10, PR, RZ, 0x2 ;  /* 0x00000002ff0a7803 */ /* 0x000fc40000000000 */
[----:B------:R-:W-:Y:S02]  /*6e40*/  P2R R7, PR, RZ, 0x1 ;  /* 0x00000001ff077803 */ /* 0x000fe40000000000 */
[C---:B------:R-:W-:Y:S02]  /*6e50*/  ISETP.GE.AND P1, PT, R5.reuse, R216, PT ;  /* 0x000000d80500720c */ /* 0x040fe40003f26270 */
[----:B------:R-:W-:Y:S02]  /*6e60*/  ISETP.GE.AND P0, PT, R5, R215, PT ;  /* 0x000000d70500720c */ /* 0x000fe40003f06270 */
[----:B------:R-:W-:Y:S02]  /*6e70*/  FSEL R32, R14, -INF , !P6 ;  /* 0xff8000000e207808 */ /* 0x000fe40007000000 */
[----:B------:R-:W-:Y:S02]  /*6e80*/  P2R R14, PR, RZ, 0x8 ;  /* 0x00000008ff0e7803 */ /* 0x000fe40000000000 */
[----:B------:R-:W-:-:S02]  /*6e90*/  FSEL R134, R21, -INF , !P5 ;  /* 0xff80000015867808 */ /* 0x000fc40006800000 */
[----:B------:R-:W-:Y:S01]  /*6ea0*/  ISETP.NE.AND P3, PT, R7, RZ, PT ;  /* 0x000000ff0700720c */ /* 0x000fe20003f65270 */
[----:B------:R-:W-:Y:S01]  /*6eb0*/  IMAD.IADD R7, R214, 0x1, -R5 ;  /* 0x00000001d6077824 */ /* 0x000fe200078e0a05 */
[C---:B------:R-:W-:Y:S02]  /*6ec0*/  ISETP.LT.OR P6, PT, R5.reuse, R208, P1 ;  /* 0x000000d00500720c */ /* 0x040fe40000fc1670 */
[----:B------:R-:W-:Y:S02]  /*6ed0*/  ISETP.LT.OR P5, PT, R5, R207, P0 ;  /* 0x000000cf0500720c */ /* 0x000fe400007a1670 */
[----:B------:R-:W-:Y:S02]  /*6ee0*/  IABS R5, R9 ;  /* 0x0000000900057213 */ /* 0x000fe40000000000 */
[----:B------:R-:W-:Y:S01]  /*6ef0*/  ISETP.NE.AND P1, PT, R10, RZ, PT ;  /* 0x000000ff0a00720c */ /* 0x000fe20003f25270 */
[----:B------:R-:W-:Y:S01]  /*6f00*/  IMAD.MOV.U32 R10, RZ, RZ, R8 ;  /* 0x000000ffff0a7224 */ /* 0x000fe200078e0008 */
[----:B------:R-:W-:Y:S01]  /*6f10*/  ISETP.NE.AND P2, PT, R6, RZ, PT ;  /* 0x000000ff0600720c */ /* 0x000fe20003f45270 */
[----:B------:R-:W-:Y:S01]  /*6f20*/  IMAD.MOV.U32 R6, RZ, RZ, R5 ;  /* 0x000000ffff067224 */ /* 0x000fe200078e0005 */
[----:B------:R-:W-:-:S02]  /*6f30*/  IABS R8, R12 ;  /* 0x0000000c00087213 */ /* 0x000fc40000000000 */
[----:B------:R-:W2:Y:S01]  /*6f40*/  MUFU.TANH R12, R102 ;  /* 0x00000066000c7308 */ /* 0x000ea20000002400 */
[----:B------:R-:W-:Y:S02]  /*6f50*/  IABS R5, R13 ;  /* 0x0000000d00057213 */ /* 0x000fe40000000000 */
[----:B------:R-:W-:Y:S02]  /*6f60*/  IABS R7, R7 ;  /* 0x0000000700077213 */ /* 0x000fe40000000000 */
[----:B------:R-:W-:Y:S01]  /*6f70*/  I2FP.F32.S32 R9, R6 ;  /* 0x0000000600097245 */ /* 0x000fe20000201400 */
[----:B------:R-:W-:Y:S01]  /*6f80*/  IMAD.MOV.U32 R6, RZ, RZ, R5 ;  /* 0x000000ffff067224 */ /* 0x000fe200078e0005 */
[----:B------:R-:W-:Y:S01]  /*6f90*/  I2FP.F32.S32 R10, R10 ;  /* 0x0000000a000a7245 */ /* 0x000fe20000201400 */
[----:B------:R-:W-:Y:S01]  /*6fa0*/  IMAD.MOV.U32 R5, RZ, RZ, R7 ;  /* 0x000000ffff057224 */ /* 0x000fe200078e0007 */
[----:B------:R-:W-:Y:S02]  /*6fb0*/  FSEL R142, R16, -INF , !P4 ;  /* 0xff800000108e7808 */ /* 0x000fe40006000000 */
[----:B------:R-:W-:Y:S01]  /*6fc0*/  ISETP.NE.AND P4, PT, R11, RZ, PT ;  /* 0x000000ff0b00720c */ /* 0x000fe20003f85270 */
[----:B----4-:R-:W-:Y:S01]  /*6fd0*/  FFMA.FTZ R11, R9, -UR19, R23 ;  /* 0x80000013090b7c23 */ /* 0x010fe20008010017 */
[----:B------:R-:W-:Y:S01]  /*6fe0*/  I2FP.F32.S32 R5, R5 ;  /* 0x0000000500057245 */ /* 0x000fe20000201400 */
[----:B-1----:R-:W-:Y:S01]  /*6ff0*/  FFMA.FTZ R9, R10, -UR19, R18 ;  /* 0x800000130a097c23 */ /* 0x002fe20008010012 */
[----:B------:R-:W-:Y:S01]  /*7000*/  I2FP.F32.S32 R6, R6 ;  /* 0x0000000600067245 */ /* 0x000fe20000201400 */
[----:B------:R-:W-:Y:S01]  /*7010*/  MUFU.TANH R16, R83 ;  /* 0x0000005300107308 */ /* 0x000fe20000002400 */
[----:B------:R-:W-:Y:S01]  /*7020*/  ISETP.GE.AND P0, PT, R3, R218, PT ;  /* 0x000000da0300720c */ /* 0x000fe20003f06270 */
[----:B--2---:R-:W-:Y:S01]  /*7030*/  FFMA.FTZ R12, R5, -UR19, R12 ;  /* 0x80000013050c7c23 */ /* 0x004fe2000801000c */
[----:B------:R-:W-:Y:S01]  /*7040*/  IMAD.IADD R5, R210, 0x1, -R3 ;  /* 0x00000001d2057824 */ /* 0x000fe200078e0a03 */
[----:B------:R-:W-:Y:S01]  /*7050*/  I2FP.F32.S32 R7, R8 ;  /* 0x0000000800077245 */ /* 0x000fe20000201400 */
[----:B------:R-:W-:Y:S01]  /*7060*/  FFMA.FTZ R13, R6, -UR19, R15 ;  /* 0x80000013060d7c23 */ /* 0x000fe2000801000f */
[----:B------:R-:W-:Y:S01]  /*7070*/  FSEL R133, R20, -INF , !P4 ;  /* 0xff80000014857808 */ /* 0x000fe20006000000 */
[--C-:B------:R-:W-:Y:S01]  /*7080*/  IMAD.IADD R6, R213, 0x1, -R3.reuse ;  /* 0x00000001d5067824 */ /* 0x100fe200078e0a03 */
[----:B------:R-:W-:Y:S01]  /*7090*/  FSEL R138, R22, -INF , !P1 ;  /* 0xff800000168a7808 */ /* 0x000fe20004800000 */
[----:B------:R-:W-:Y:S01]  /*70a0*/  IMAD.IADD R8, R209, 0x1, -R3 ;  /* 0x00000001d1087824 */ /* 0x000fe200078e0a03 */
[----:B------:R-:W-:Y:S01]  /*70b0*/  IABS R5, R5 ;  /* 0x0000000500057213 */ /* 0x000fe20000000000 */
[----:B------:R-:W-:Y:S01]  /*70c0*/  FFMA.FTZ R10, R7, -UR19, R17 ;  /* 0x80000013070a7c23 */ /* 0x000fe20008010011 */
[C---:B------:R-:W-:Y:S01]  /*70d0*/  ISETP.LT.OR P4, PT, R3.reuse, R212, P0 ;  /* 0x000000d40300720c */ /* 0x040fe20000781670 */
[----:B------:R-:W1:Y:S01]  /*70e0*/  MUFU.TANH R17, R81 ;  /* 0x0000005100117308 */ /* 0x000e620000002400 */
[----:B------:R-:W-:Y:S01]  /*70f0*/  ISETP.GE.AND P1, PT, R3, R217, PT ;  /* 0x000000d90300720c */ /* 0x000fe20003f26270 */
[----:B------:R-:W-:Y:S01]  /*7100*/  IMAD.IADD R7, R214, 0x1, -R3 ;  /* 0x00000001d6077824 */ /* 0x000fe200078e0a03 */
[----:B------:R-:W-:-:S02]  /*7110*/  FSEL R141, R11, -INF , !P2 ;  /* 0xff8000000b8d7808 */ /* 0x000fc40005000000 */
[C---:B------:R-:W-:Y:S02]  /*7120*/  ISETP.GE.AND P0, PT, R3.reuse, R216, PT ;  /* 0x000000d80300720c */ /* 0x040fe40003f06270 */
[----:B------:R-:W-:Y:S01]  /*7130*/  ISETP.GE.AND P2, PT, R3, R215, PT ;  /* 0x000000d70300720c */ /* 0x000fe20003f46270 */
[----:B------:R-:W2:Y:S01]  /*7140*/  MUFU.TANH R15, R101 ;  /* 0x00000065000f7308 */ /* 0x000ea20000002400 */
[----:B------:R-:W-:Y:S01]  /*7150*/  FSEL R69, R9, -INF , !P3 ;  /* 0xff80000009457808 */ /* 0x000fe20005800000 */
[----:B------:R-:W-:Y:S01]  /*7160*/  IMAD.MOV.U32 R9, RZ, RZ, R5 ;  /* 0x000000ffff097224 */ /* 0x000fe200078e0005 */
[C---:B------:R-:W-:Y:S02]  /*7170*/  ISETP.LT.OR P3, PT, R3.reuse, R211, P1 ;  /* 0x000000d30300720c */ /* 0x040fe40000f61670 */
[C---:B------:R-:W-:Y:S02]  /*7180*/  ISETP.LT.OR P1, PT, R3.reuse, R208, P0 ;  /* 0x000000d00300720c */ /* 0x040fe40000721670 */
[----:B------:R-:W-:Y:S01]  /*7190*/  ISETP.LT.OR P0, PT, R3, R207, P2 ;  /* 0x000000cf0300720c */ /* 0x000fe20001701670 */
[----:B------:R-:W3:Y:S01]  /*71a0*/  MUFU.TANH R11, R103 ;  /* 0x00000067000b7308 */ /* 0x000ee20000002400 */
        /* <DEDUP_REMOVED lines=8> */
[----:B------:R-:W-:Y:S02]  /*7230*/  I2FP.F32.S32 R6, R9 ;  /* 0x0000000900067245 */ /* 0x000fe40000201400 */
[----:B------:R-:W-:-:S02]  /*7240*/  I2FP.F32.S32 R5, R5 ;  /* 0x0000000500057245 */ /* 0x000fc40000201400 */
[----:B------:R-:W-:Y:S01]  /*7250*/  FSEL R144, R10, -INF , !P2 ;  /* 0xff8000000a907808 */ /* 0x000fe20005000000 */
[----:B-1----:R-:W-:Y:S01]  /*7260*/  FFMA.FTZ R8, R6, -UR19, R17 ;  /* 0x8000001306087c23 */ /* 0x002fe20008010011 */
[----:B------:R-:W-:Y:S01]  /*7270*/  PLOP3.LUT P2, PT, PT, PT, UP0, 0x80, 0x0 ;  /* 0x000000000000781c */ /* 0x000fe20003f4f008 */
[----:B--2---:R-:W-:Y:S01]  /*7280*/  FFMA.FTZ R6, R5, -UR19, R15 ;  /* 0x8000001305067c23 */ /* 0x004fe2000801000f */
[----:B------:R-:W-:Y:S02]  /*7290*/  I2FP.F32.S32 R7, R7 ;  /* 0x0000000700077245 */ /* 0x000fe40000201400 */
[----:B------:R-:W-:Y:S02]  /*72a0*/  P2R R5, PR, RZ, 0x4 ;  /* 0x00000004ff057803 */ /* 0x000fe40000000000 */
[----:B------:R-:W-:Y:S01]  /*72b0*/  I2FP.F32.S32 R3, R3 ;  /* 0x0000000300037245 */ /* 0x000fe20000201400 */
[----:B------:R-:W-:Y:S01]  /*72c0*/  FFMA.FTZ R7, R7, -UR19, R16 ;  /* 0x8000001307077c23 */ /* 0x000fe20008010010 */
[----:B------:R-:W-:-:S02]  /*72d0*/  ISETP.NE.AND P6, PT, R5, RZ, PT ;  /* 0x000000ff0500720c */ /* 0x000fc40003fc5270 */
[----:B------:R-:W-:Y:S01]  /*72e0*/  FSEL R140, R12, -INF , !P5 ;  /* 0xff8000000c8c7808 */ /* 0x000fe20006800000 */
[----:B---3--:R-:W-:Y:S01]  /*72f0*/  FFMA.FTZ R3, R3, -UR19, R11 ;  /* 0x8000001303037c23 */ /* 0x008fe2000801000b */
[----:B------:R-:W-:Y:S02]  /*7300*/  FSEL R68, R8, -INF , !P4 ;  /* 0xff80000008447808 */ /* 0x000fe40006000000 */
[----:B------:R-:W-:Y:S02]  /*7310*/  FSEL R143, R7, -INF , !P3 ;  /* 0xff800000078f7808 */ /* 0x000fe40005800000 */
[----:B------:R-:W-:Y:S02]  /*7320*/  FSEL R137, R6, -INF , !P1 ;  /* 0xff80000006897808 */ /* 0x000fe40004800000 */
[----:B------:R-:W-:-:S03]  /*7330*/  FSEL R139, R3, -INF , !P0 ;  /* 0xff800000038b7808 */ /* 0x000fc60004000000 */
[----:B------:R-:W-:Y:S05]  /*7340*/  @!P6 BRA `(.L_x_2537) ;  /* 0x0000000000e0e947 */ /* 0x000fea0003800000 */
        /* <DEDUP_REMOVED lines=12> */
[----:B------:R-:W-:Y:S01]  /*7410*/  @!P0 IADD3 R3, P3, R6, UR32, RZ ;  /* 0x0000002006038c10 */ /* 0x000fe2000ff7e0ff */
[----:B------:R-:W-:Y:S01]  /*7420*/  VIADD R9, R7, UR6 ;  /* 0x0000000607097c36 */ /* 0x000fe20008000000 */
[----:B------:R-:W-:Y:S01]  /*7430*/  @!P0 LEA R5, P1, R5, R6, 0x5 ;  /* 0x0000000605058211 */ /* 0x000fe200078228ff */
[----:B------:R2:W-:Y:S03]  /*7440*/  @P0 STS.128 [R219+0x4000], RZ ;  /* 0x004000ffdb000388 */ /* 0x0005e60000000c00 */
[----:B------:R-:W-:Y:S01]  /*7450*/  @!P0 IADD3.X R11, R9, UR31, RZ, P3, !PT ;  /* 0x0000001f090b8c10 */ /* 0x000fe20009ffe4ff */
[----:B------:R-:W3:Y:S01]  /*7460*/  @!P0 LDC.64 R12, c[0x0][0x218] ;  /* 0x00008600ff0c8b82 */ /* 0x000ee20000000a00 */
[----:B------:R-:W-:-:S07]  /*7470*/  @!P0 LEA.HI.X R16, R10, R9, R8, 0x5, P1 ;  /* 0x000000090a108211 */ /* 0x000fce00008f2c08 */
        /* <DEDUP_REMOVED lines=35> */
.L_x_2539:
[----:B------:R-:W-:Y:S05]  /*76b0*/  BSYNC B0 ;  /* 0x0000000000007941 */ /* 0x000fea0003800000 */
.L_x_2538:
[----:B------:R-:W0:Y:S02]  /*76c0*/  LDGDEPBAR ;  /* 0x00000000000079af */ /* 0x000e240000000000 */
.L_x_2537:
        /* <DEDUP_REMOVED lines=9> */
[----:B------:R-:W-:Y:S02]  /*7760*/  LEA R195, R2, R194, 0x1 ;  /* 0x000000c202c37211 */ /* 0x000fe400078e08ff */
        /* <DEDUP_REMOVED lines=95> */
[----:B------:R-:W-:Y:S02]  /*7d60*/  FFMA.FTZ R5, R28, UR16, -R6 ;  /* 0x000000101c057c23 */ /* 0x000fe40008010806 */
[----:B------:R-:W-:Y:S01]  /*7d70*/  LDSM.16.MT88.4 R28, [R193+0x6000] ;  /* 0x00600000c11c783b */ /* 0x000fe20000004200 */
        /* <DEDUP_REMOVED lines=32> */
[----:B--2---:R-:W-:-:S07]  /*7f80*/  FFMA.FTZ R0, R42, UR16, -R3 ;  /* 0x000000102a007c23 */ /* 0x004fce0008010803 */
[----:B------:R2:W4:Y:S01]  /*7f90*/  MUFU.EX2 R177, R0 ;  /* 0x0000000000b17308 */ /* 0x0005220000000800 */
[----:B-1----:R-:W-:Y:S02]  /*7fa0*/  F2FP.BF16.F32.PACK_AB R8, R180, R182 ;  /* 0x000000b6b408723e */ /* 0x002fe400000010ff */
[----:B---3--:R-:W-:Y:S02]  /*7fb0*/  F2FP.BF16.F32.PACK_AB R9, R172, R173 ;  /* 0x000000adac09723e */ /* 0x008fe400000010ff */
        /* <DEDUP_REMOVED lines=18> */
[----:B-1----:R-:W-:-:S02]  /*80e0*/  FFMA.FTZ R2, R50, UR16, -R0 ;  /* 0x0000001032027c23 */ /* 0x002fc40008010800 */
[----:B------:R-:W-:Y:S04]  /*80f0*/  HMMA.16816.F32.BF16 R48, R8, R20, RZ ;  /* 0x000000140830723c */ /* 0x000fe800000418ff */
[----:B------:R1:W2:Y:S02]  /*8100*/  MUFU.EX2 R170, R2 ;  /* 0x0000000200aa7308 */ /* 0x0002a40000000800 */
[----:B-1----:R-:W-:Y:S01]  /*8110*/  FFMA.FTZ R2, R41, UR16, -R5 ;  /* 0x0000001029027c23 */ /* 0x002fe20008010805 */
[----:B--2---:R-:W-:-:S05]  /*8120*/  F2FP.BF16.F32.PACK_AB R15, R170, R164 ;  /* 0x000000a4aa0f723e */ /* 0x004fca00000010ff */
[----:B------:R1:W-:Y:S02]  /*8130*/  MUFU.EX2 R171, R2 ;  /* 0x0000000200ab7308 */ /* 0x0003e40000000800 */
[C---:B------:R-:W-:Y:S06]  /*8140*/  HMMA.16816.F32.BF16 R88, R12.reuse, R28, RZ ;  /* 0x0000001c0c58723c */ /* 0x040fec00000418ff */
[C---:B------:R-:W-:Y:S06]  /*8150*/  HMMA.16816.F32.BF16 R116, R12.reuse, R30, RZ ;  /* 0x0000001e0c74723c */ /* 0x040fec00000418ff */
[----:B------:R-:W-:Y:S01]  /*8160*/  HMMA.16816.F32.BF16 R28, R12, R16, RZ ;  /* 0x000000100c1c723c */ /* 0x000fe200000418ff */
[----:B-1----:R-:W-:-:S02]  /*8170*/  FFMA.FTZ R2, R40, UR16, -R5 ;  /* 0x0000001028027c23 */ /* 0x002fc40008010805 */
[----:B------:R-:W1:Y:S02]  /*8180*/  LDSM.16.MT88.4 R40, [R193+0x6800] ;  /* 0x00680000c128783b */ /* 0x000e640000004200 */
[----:B------:R2:W3:Y:S01]  /*8190*/  MUFU.EX2 R174, R2 ;  /* 0x0000000200ae7308 */ /* 0x0004e20000000800 */
[C---:B------:R-:W-:Y:S06]  /*81a0*/  HMMA.16816.F32.BF16 R120, R12.reuse, R18, RZ ;  /* 0x000000120c78723c */ /* 0x040fec00000418ff */
[C---:B------:R-:W-:Y:S06]  /*81b0*/  HMMA.16816.F32.BF16 R16, R12.reuse, R20, RZ ;  /* 0x000000140c10723c */ /* 0x040fec00000418ff */
[C---:B------:R-:W-:Y:S01]  /*81c0*/  HMMA.16816.F32.BF16 R124, R12.reuse, R26, RZ ;  /* 0x0000001a0c7c723c */ /* 0x040fe200000418ff */
[--C-:B--2---:R-:W-:Y:S01]  /*81d0*/  FFMA.FTZ R2, R37, UR16, -R5.reuse ;  /* 0x0000001025027c23 */ /* 0x104fe20008010805 */
[----:B---3--:R-:W-:Y:S01]  /*81e0*/  F2FP.BF16.F32.PACK_AB R8, R174, R171 ;  /* 0x000000abae08723e */ /* 0x008fe200000010ff */
[----:B------:R-:W-:Y:S03]  /*81f0*/  LDSM.16.MT88.4 R36, [R196+0x6800] ;  /* 0x00680000c424783b */ /* 0x000fe60000004200 */
        /* <DEDUP_REMOVED lines=10> */
[----:B------:R-:W-:Y:S01]  /*82a0*/  HMMA.16816.F32.BF16 R84, R12, R24, RZ ;  /* 0x000000180c54723c */ /* 0x000fe200000418ff */
[----:B------:R-:W-:Y:S03]  /*82b0*/  LDSM.16.MT88.4 R24, [R193+0x7000] ;  /* 0x00700000c118783b */ /* 0x000fe60000004200 */
[----:B------:R3:W4:Y:S03]  /*82c0*/  MUFU.EX2 R169, R2 ;  /* 0x0000000200a97308 */ /* 0x0007260000000800 */
[----:B------:R-:W-:-:S02]  /*82d0*/  F2FP.BF16.F32.PACK_AB R12, R225, R224 ;  /* 0x000000e0e10c723e */ /* 0x000fc400000010ff */
[----:B------:R-:W-:Y:S01]  /*82e0*/  F2FP.BF16.F32.PACK_AB R14, R222, R223 ;  /* 0x000000dfde0e723e */ /* 0x000fe200000010ff */
[----:B---3--:R-:W-:Y:S01]  /*82f0*/  FFMA.FTZ R2, R45, UR16, -R3 ;  /* 0x000000102d027c23 */ /* 0x008fe20008010803 */
[----:B----4-:R-:W-:-:S03]  /*8300*/  F2FP.BF16.F32.PACK_AB R9, R169, R166 ;  /* 0x000000a6a909723e */ /* 0x010fc600000010ff */
[----:B------:R3:W-:Y:S02]  /*8310*/  MUFU.EX2 R168, R2 ;  /* 0x0000000200a87308 */ /* 0x0007e40000000800 */
[----:B---3--:R-:W-:Y:S02]  /*8320*/  FFMA.FTZ R2, R44, UR16, -R3 ;  /* 0x000000102c027c23 */ /* 0x008fe40008010803 */
[----:B------:R-:W3:Y:S04]  /*8330*/  LDSM.16.MT88.4 R44, [R195+0x6800] ;  /* 0x00680000c32c783b */ /* 0x000ee80000004200 */
[----:B------:R4:W5:Y:S02]  /*8340*/  MUFU.EX2 R167, R2 ;  /* 0x0000000200a77308 */ /* 0x0009640000000800 */
[----:B----4-:R-:W-:Y:S01]  /*8350*/  FFMA.FTZ R2, R69, UR16, -R6 ;  /* 0x0000001045027c23 */ /* 0x010fe20008010806 */
[----:B-----5:R-:W-:-:S05]  /*8360*/  F2FP.BF16.F32.PACK_AB R11, R167, R168 ;  /* 0x000000a8a70b723e */ /* 0x020fca00000010ff */
[----:B------:R4:W-:Y:S02]  /*8370*/  MUFU.EX2 R179, R2 ;  /* 0x0000000200b37308 */ /* 0x0009e40000000800 */
[C---:B-1----:R-:W-:Y:S06]  /*8380*/  HMMA.16816.F32.BF16 R108, R8.reuse, R40, R60 ;  /* 0x00000028086c723c */ /* 0x042fec000004183c */
[C---:B--2---:R-:W-:Y:S06]  /*8390*/  HMMA.16816.F32.BF16 R60, R8.reuse, R34, R76 ;  /* 0x00000022083c723c */ /* 0x044fec000004184c */
[----:B------:R-:W-:Y:S01]  /*83a0*/  HMMA.16816.F32.BF16 R104, R8, R36, R56 ;  /* 0x000000240868723c */ /* 0x000fe20000041838 */
[----:B----4-:R-:W-:-:S04]  /*83b0*/  FFMA.FTZ R2, R68, UR16, -R6 ;  /* 0x0000001044027c23 */ /* 0x010fc80008010806 */
[----:B------:R1:W-:Y:S01]  /*83c0*/  MUFU.EX2 R244, R2 ;  /* 0x0000000200f47308 */ /* 0x0003e20000000800 */
[C---:B------:R-:W-:Y:S06]  /*83d0*/  HMMA.16816.F32.BF16 R100, R8.reuse, R32, R52 ;  /* 0x000000200864723c */ /* 0x040fec0000041834 */
[C---:B------:R-:W-:Y:S06]  /*83e0*/  HMMA.16816.F32.BF16 R92, R8.reuse, R42, R92 ;  /* 0x0000002a085c723c */ /* 0x040fec000004185c */
[----:B------:R-:W-:Y:S01]  /*83f0*/  HMMA.16816.F32.BF16 R56, R8, R38, R64 ;  /* 0x000000260838723c */ /* 0x000fe20000041840 */
[----:B-1----:R-:W-:-:S05]  /*8400*/  FFMA.FTZ R2, R99, UR16, -R0 ;  /* 0x0000001063027c23 */ /* 0x002fca0008010800 */
[----:B---3--:R-:W-:Y:S01]  /*8410*/  HMMA.16816.F32.BF16 R52, R8, R46, R80 ;  /* 0x0000002e0834723c */ /* 0x008fe20000041850 */
[----:B------:R1:W-:Y:S02]  /*8420*/  MUFU.EX2 R161, R2 ;  /* 0x0000000200a17308 */ /* 0x0003e40000000800 */
[----:B-1----:R-:W-:-:S06]  /*8430*/  FFMA.FTZ R2, R98, UR16, -R0 ;  /* 0x0000001062027c23 */ /* 0x002fcc0008010800 */
[----:B------:R1:W2:Y:S02]  /*8440*/  MUFU.EX2 R162, R2 ;  /* 0x0000000200a27308 */ /* 0x0002a40000000800 */
[----:B-1----:R-:W-:Y:S01]  /*8450*/  FFMA.FTZ R2, R97, UR16, -R0 ;  /* 0x0000001061027c23 */ /* 0x002fe20008010800 */
[----:B--2---:R-:W-:-:S05]  /*8460*/  F2FP.BF16.F32.PACK_AB R13, R162, R161 ;  /* 0x000000a1a20d723e */ /* 0x004fca00000010ff */
[----:B------:R1:W-:Y:S02]  /*8470*/  MUFU.EX2 R160, R2 ;  /* 0x0000000200a07308 */ /* 0x0003e40000000800 */
[----:B-1----:R-:W-:Y:S02]  /*8480*/  FFMA.FTZ R2, R96, UR16, -R0 ;  /* 0x0000001060027c23 */ /* 0x002fe40008010800 */
[----:B------:R-:W-:Y:S04]  /*8490*/  HMMA.16816.F32.BF16 R96, R8, R44, R48 ;  /* 0x0000002c0860723c */ /* 0x000fe80000041830 */
        /* <DEDUP_REMOVED lines=27> */
[C---:B------:R-:W-:Y:S01]  /*8650*/  HMMA.16816.F32.BF16 R128, R12.reuse, R44, R16 ;  /* 0x0000002c0c80723c */ /* 0x040fe20000041810 */
[----:B------:R-:W1:Y:S03]  /*8660*/  LDSM.16.MT88.4 R16, [R194+0x7000] ;  /* 0x00700000c210783b */ /* 0x000e660000004200 */
[----:B------:R2:W-:Y:S02]  /*8670*/  MUFU.EX2 R152, R2 ;  /* 0x0000000200987308 */ /* 0x0005e40000000800 */
        /* <DEDUP_REMOVED lines=8> */
[C---:B------:R-:W-:Y:S06]  /*8700*/  HMMA.16816.F32.BF16 R108, R8.reuse, R24, R108 ;  /* 0x00000018086c723c */ /* 0x040fec000004186c */
[C---:B------:R-:W-:Y:S01]  /*8710*/  HMMA.16816.F32.BF16 R64, R8.reuse, R20, R104 ;  /* 0x000000140840723c */ /* 0x040fe20000041868 */
[----:B------:R-:W-:Y:S05]  /*8720*/  LDSM.16.MT88.4 R104, [R196+0x7800] ;  /* 0x00780000c468783b */ /* 0x000fea0000004200 */
[----:B-1----:R-:W-:Y:S01]  /*8730*/  HMMA.16816.F32.BF16 R116, R8, R16, R100 ;  /* 0x000000100874723c */ /* 0x002fe20000041864 */
[----:B--2---:R-:W-:-:S04]  /*8740*/  FFMA.FTZ R2, R148, UR16, -R0 ;  /* 0x0000001094027c23 */ /* 0x004fc80008010800 */
[----:B------:R1:W2:Y:S01]  /*8750*/  MUFU.EX2 R149, R2 ;  /* 0x0000000200957308 */ /* 0x0002a20000000800 */
[C---:B------:R-:W-:Y:S06]  /*8760*/  HMMA.16816.F32.BF16 R92, R8.reuse, R26, R92 ;  /* 0x0000001a085c723c */ /* 0x040fec000004185c */
[C---:B------:R-:W-:Y:S06]  /*8770*/  HMMA.16816.F32.BF16 R56, R8.reuse, R22, R56 ;  /* 0x000000160838723c */ /* 0x040fec0000041838 */
        /* <DEDUP_REMOVED lines=15> */
[----:B------:R-:W-:Y:S06]  /*8870*/  HMMA.16816.F32.BF16 R132, R8, R28, R96 ;  /* 0x0000001c0884723c */ /* 0x000fec0000041860 */
[----:B------:R-:W-:Y:S01]  /*8880*/  HMMA.16816.F32.BF16 R96, R12, R20, R84 ;  /* 0x000000140c60723c */ /* 0x000fe20000041854 */
[----:B------:R-:W-:-:S04]  /*8890*/  FADD.FTZ R8, R173, R172 ;  /* 0x000000acad087221 */ /* 0x000fc80000010000 */
[----:B------:R-:W-:Y:S01]  /*88a0*/  FADD.FTZ R8, R175, R8 ;  /* 0x00000008af087221 */ /* 0x000fe20000010000 */
[----:B------:R-:W-:Y:S01]  /*88b0*/  HMMA.16816.F32.BF16 R40, R12, R26, R40 ;  /* 0x0000001a0c28723c */ /* 0x000fe20000041828 */
[----:B-1----:R-:W-:-:S05]  /*88c0*/  FFMA.FTZ R2, R142, UR16, -R5 ;  /* 0x000000108e027c23 */ /* 0x002fca0008010805 */
[C---:B------:R-:W-:Y:S01]  /*88d0*/  HMMA.16816.F32.BF16 R36, R12.reuse, R22, R36 ;  /* 0x000000160c24723c */ /* 0x040fe20000041824 */
[----:B------:R1:W-:Y:S05]  /*88e0*/  MUFU.EX2 R74, R2 ;  /* 0x00000002004a7308 */ /* 0x0003ea0000000800 */
[C---:B------:R-:W-:Y:S06]  /*88f0*/  HMMA.16816.F32.BF16 R16, R12.reuse, R18, R32 ;  /* 0x000000120c10723c */ /* 0x040fec0000041820 */
[----:B------:R-:W-:Y:S01]  /*8900*/  HMMA.16816.F32.BF16 R12, R12, R30, R44 ;  /* 0x0000001e0c0c723c */ /* 0x000fe2000004182c */
[----:B-1----:R-:W-:Y:S01]  /*8910*/  FFMA.FTZ R2, R138, UR16, -R5 ;  /* 0x000000108a027c23 */ /* 0x002fe20008010805 */
[----:B------:R-:W-:-:S03]  /*8920*/  F2FP.BF16.F32.PACK_AB R138, R244, R179 ;  /* 0x000000b3f48a723e */ /* 0x000fc600000010ff */
[----:B------:R1:W-:Y:S02]  /*8930*/  MUFU.EX2 R69, R2 ;  /* 0x0000000200457308 */ /* 0x0003e40000000800 */
[----:B-1----:R-:W-:Y:S01]  /*8940*/  FFMA.FTZ R2, R136, UR16, -R5 ;  /* 0x0000001088027c23 */ /* 0x002fe20008010805 */
[----:B------:R-:W-:-:S05]  /*8950*/  F2FP.BF16.F32.PACK_AB R136, R184, R220 ;  /* 0x000000dcb888723e */ /* 0x000fca00000010ff */
[----:B------:R1:W-:Y:S02]  /*8960*/  MUFU.EX2 R68, R2 ;  /* 0x0000000200447308 */ /* 0x0003e40000000800 */
[----:B-1----:R-:W-:Y:S01]  /*8970*/  FFMA.FTZ R2, R137, UR16, -R5 ;  /* 0x0000001089027c23 */ /* 0x002fe20008010805 */
[----:B--2---:R-:W-:Y:S01]  /*8980*/  F2FP.BF16.F32.PACK_AB R137, R75, R145 ;  /* 0x000000914b89723e */ /* 0x004fe200000010ff */
        /* <DEDUP_REMOVED lines=9> */
[----:B------:R-:W-:-:S04]  /*8a20*/  F2FP.BF16.F32.PACK_AB R140, R69, R74 ;  /* 0x0000004a458c723e */ /* 0x000fc800000010ff */
[----:B------:R2:W-:Y:S01]  /*8a30*/  MUFU.EX2 R10, R2 ;  /* 0x00000002000a7308 */ /* 0x0005e20000000800 */
[----:B---3--:R-:W-:-:S07]  /*8a40*/  F2FP.BF16.F32.PACK_AB R141, R11, R24 ;  /* 0x000000180b8d723e */ /* 0x008fce00000010ff */
        /* <DEDUP_REMOVED lines=84> */
[----:B------:R-:W-:Y:S01]  /*8f90*/  UIADD3 UR20, UR14, -0x2, URZ ;  /* 0xfffffffe0e147890 */ /* 0x000fe2000fffe03f */
[----:B------:R-:W-:Y:S01]  /*8fa0*/  ISETP.GE.AND P1, PT, R250, UR4, PT ;  /* 0x00000004fa007c0c */ /* 0x000fe2000bf26270 */
[----:B------:R-:W-:-:S04]  /*8fb0*/  DEPBAR.LE SB0, 0x0 ;  /* 0x000080000000791a */ /* 0x000fc80000000000 */
[----:B------:R-:W-:Y:S01]  /*8fc0*/  USHF.R.S32.HI UR7, URZ, 0x1f, UR20 ;  /* 0x0000001f3f077899 */ /* 0x000fe20008011414 */
[----:B------:R-:W-:Y:S01]  /*8fd0*/  BAR.SYNC.DEFER_BLOCKING 0x0 ;  /* 0x0000000000007b1d */ /* 0x000fe20000010000 */
[----:B------:R-:W-:Y:S01]  /*8fe0*/  UIMAD UR6, UR15, UR20, URZ ;  /* 0x000000140f0672a4 */ /* 0x000fe2000f8e023f */
[----:B------:R-:W-:Y:S01]  /*8ff0*/  IMAD.U32 R2, RZ, RZ, UR20 ;  /* 0x00000014ff027e24 */ /* 0x000fe2000f8e00ff */
[----:B------:R-:W-:Y:S01]  /*9000*/  USHF.L.U32 UR4, UR9, 0x5, URZ ;  /* 0x0000000509047899 */ /* 0x000fe2000800063f */
[----:B------:R-:W-:Y:S01]  /*9010*/  IMAD.U32 R5, RZ, RZ, UR8 ;  /* 0x00000008ff057e24 */ /* 0x000fe2000f8e00ff */
[----:B------:R-:W-:Y:S01]  /*9020*/  UIMAD UR6, UR7, UR18, UR6 ;  /* 0x00000012070672a4 */ /* 0x000fe2000f8e0206 */
[----:B------:R-:W-:Y:S02]  /*9030*/  IMAD.WIDE.U32 R2, R2, UR18, R226 ;  /* 0x0000001202027c25 */ /* 0x000fe4000f8e00e2 */
[----:B------:R-:W1:Y:S01]  /*9040*/  @!P1 LDC.64 R10, c[0x0][0x220] ;  /* 0x00008800ff0a9b82 */ /* 0x000e620000000a00 */
[----:B------:R-:W-:Y:S01]  /*9050*/  UIMAD.WIDE.U32 UR28, UR8, 0x20, URZ ;  /* 0x00000020081c78a5 */ /* 0x000fe2000f8e003f */
[----:B------:R-:W-:Y:S01]  /*9060*/  P2R R248, PR, RZ, 0x2 ;  /* 0x00000002fff87803 */ /* 0x000fe20000000000 */
[----:B------:R-:W-:Y:S01]  /*9070*/  VOTEU.ALL UP0, P1 ;  /* 0x00000000003f7886 */ /* 0x000fe20000800000 */
[----:B------:R-:W-:Y:S01]  /*9080*/  VIADD R3, R3, UR6 ;  /* 0x0000000603037c36 */ /* 0x000fe20008000000 */
[C---:B------:R-:W-:Y:S01]  /*9090*/  @!P1 IADD3 R0, P2, R2.reuse, UR24, RZ ;  /* 0x0000001802009c10 */ /* 0x040fe2000ff5e0ff */
[----:B------:R-:W-:Y:S01]  /*90a0*/  IMAD.U32 R4, RZ, RZ, UR4 ;  /* 0x00000004ff047e24 */ /* 0x000fe2000f8e00ff */
[----:B------:R-:W-:Y:S01]  /*90b0*/  @!P1 IADD3 R7, P0, R2, UR28, RZ ;  /* 0x0000001c02079c10 */ /* 0x000fe2000ff1e0ff */
[----:B------:R-:W2:Y:S01]  /*90c0*/  @!P1 LDC.64 R8, c[0x0][0x220] ;  /* 0x00008800ff089b82 */ /* 0x000ea20000000a00 */
[C---:B------:R-:W-:Y:S01]  /*90d0*/  @!P1 IADD3.X R12, R3.reuse, UR21, RZ, P2, !PT ;  /* 0x00000015030c9c10 */ /* 0x040fe200097fe4ff */
[----:B------:R-:W-:Y:S01]  /*90e0*/  @!UP0 UIMAD UR4, UR9, 0x30, URZ ;  /* 0x00000030090488a4 */ /* 0x000fe2000f8e023f */
[----:B------:R-:W-:Y:S01]  /*90f0*/  @!P1 IADD3.X R13, R3, UR29, R4, P0, !PT ;  /* 0x0000001d030d9c10 */ /* 0x000fe200087fe404 */
[----:B------:R-:W-:Y:S01]  /*9100*/  @!P1 IMAD.WIDE.U32 R4, R5, 0x30, R2 ;  /* 0x0000003005049825 */ /* 0x000fe200078e0002 */
[----:B------:R-:W-:-:S03]  /*9110*/  UISETP.GT.AND UP1, UPT, UR20, UR12, UPT ;  /* 0x0000000c1400728c */ /* 0x000fc6000bf24270 */
[----:B------:R-:W3:Y:S01]  /*9120*/  @!P1 LDC.64 R14, c[0x0][0x220] ;  /* 0x00008800ff0e9b82 */ /* 0x000ee20000000a00 */
[----:B------:R-:W-:Y:S07]  /*9130*/  @P1 STS.128 [R219+0x6000], RZ ;  /* 0x006000ffdb001388 */ /* 0x000fee0000000c00 */
        /* <DEDUP_REMOVED lines=41> */
[----:B------:R-:W5:Y:S04]  /*93d0*/  LDSM.16.M88.4 R36, [R198+0x4800] ;  /* 0x00480000c624783b */ /* 0x000f680000000200 */
[----:B------:R-:W5:Y:S04]  /*93e0*/  LDSM.16.M88.4 R24, [R202] ;  /* 0x00000000ca18783b */ /* 0x000f680000000200 */
[----:B------:R-:W5:Y:S04]  /*93f0*/  LDSM.16.M88.4 R60, [R198+0x5000] ;  /* 0x00500000c63c783b */ /* 0x000f680000000200 */
[----:B------:R-:W5:Y:S01]  /*9400*/  LDSM.16.M88.4 R64, [R198+0x5800] ;  /* 0x00580000c640783b */ /* 0x000f620000000200 */
        /* <DEDUP_REMOVED lines=10> */
[C---:B------:R-:W-:Y:S06]  /*94b0*/  HMMA.16816.F32.BF16 R152, R4.reuse, R28, RZ ;  /* 0x0000001c0498723c */ /* 0x040fec00000418ff */
[C---:B----4-:R-:W-:Y:S06]  /*94c0*/  HMMA.16816.F32.BF16 R148, R4.reuse, R16, RZ ;  /* 0x000000100494723c */ /* 0x050fec00000418ff */
[C---:B------:R-:W-:Y:S06]  /*94d0*/  HMMA.16816.F32.BF16 R160, R4.reuse, R30, RZ ;  /* 0x0000001e04a0723c */ /* 0x040fec00000418ff */
[----:B------:R-:W-:Y:S06]  /*94e0*/  HMMA.16816.F32.BF16 R144, R4, R18, RZ ;  /* 0x000000120490723c */ /* 0x000fec00000418ff */
[C---:B------:R-:W-:Y:S06]  /*94f0*/  HMMA.16816.F32.BF16 R172, R8.reuse, R34, RZ ;  /* 0x0000002208ac723c */ /* 0x040fec00000418ff */
[C---:B------:R-:W-:Y:S01]  /*9500*/  HMMA.16816.F32.BF16 R180, R8.reuse, R14, RZ ;  /* 0x0000000e08b4723c */ /* 0x040fe200000418ff */
[----:B------:R-:W1:Y:S05]  /*9510*/  LDSM.16.M88.4 R12, [R200+0x2000] ;  /* 0x00200000c80c783b */ /* 0x000e6a0000000200 */
[C---:B------:R-:W-:Y:S06]  /*9520*/  HMMA.16816.F32.BF16 R32, R8.reuse, R28, RZ ;  /* 0x0000001c0820723c */ /* 0x040fec00000418ff */
[C---:B------:R-:W-:Y:S06]  /*9530*/  HMMA.16816.F32.BF16 R4, R8.reuse, R16, RZ ;  /* 0x000000100804723c */ /* 0x040fec00000418ff */
[C---:B------:R-:W-:Y:S06]  /*9540*/  HMMA.16816.F32.BF16 R28, R8.reuse, R30, RZ ;  /* 0x0000001e081c723c */ /* 0x040fec00000418ff */
[----:B------:R-:W-:Y:S01]  /*9550*/  HMMA.16816.F32.BF16 R8, R8, R18, RZ ;  /* 0x000000120808723c */ /* 0x000fe200000418ff */
[----:B------:R-:W2:Y:S05]  /*9560*/  LDSM.16.M88.4 R16, [R200] ;  /* 0x00000000c810783b */ /* 0x000eaa0000000200 */
[C---:B---3--:R-:W-:Y:S01]  /*9570*/  HMMA.16816.F32.BF16 R240, R20.reuse, R56, R40 ;  /* 0x0000003814f0723c */ /* 0x048fe20000041828 */
[----:B------:R-:W3:Y:S05]  /*9580*/  LDSM.16.M88.4 R40, [R204] ;  /* 0x00000000cc28783b */ /* 0x000eea0000000200 */
[----:B-----5:R-:W-:Y:S06]  /*9590*/  HMMA.16816.F32.BF16 R228, R20, R38, R164 ;  /* 0x0000002614e4723c */ /* 0x020fec00000418a4 */
[----:B------:R-:W-:Y:S06]  /*95a0*/  HMMA.16816.F32.BF16 R176, R24, R56, R176 ;  /* 0x0000003818b0723c */ /* 0x000fec00000418b0 */
[C---:B------:R-:W-:Y:S06]  /*95b0*/  HMMA.16816.F32.BF16 R236, R20.reuse, R58, R168 ;  /* 0x0000003a14ec723c */ /* 0x040fec00000418a8 */
[C---:B------:R-:W-:Y:S06]  /*95c0*/  HMMA.16816.F32.BF16 R232, R20.reuse, R36, R156 ;  /* 0x0000002414e8723c */ /* 0x040fec000004189c */
[C---:B------:R-:W-:Y:S06]  /*95d0*/  HMMA.16816.F32.BF16 R224, R20.reuse, R60, R152 ;  /* 0x0000003c14e0723c */ /* 0x040fec0000041898 */
[C---:B------:R-:W-:Y:S06]  /*95e0*/  HMMA.16816.F32.BF16 R188, R20.reuse, R64, R148 ;  /* 0x0000004014bc723c */ /* 0x040fec0000041894 */
[C---:B------:R-:W-:Y:S06]  /*95f0*/  HMMA.16816.F32.BF16 R184, R20.reuse, R62, R160 ;  /* 0x0000003e14b8723c */ /* 0x040fec00000418a0 */
[----:B------:R-:W-:Y:S01]  /*9600*/  HMMA.16816.F32.BF16 R168, R20, R66, R144 ;  /* 0x0000004214a8723c */ /* 0x000fe20000041890 */
[----:B------:R-:W-:Y:S05]  /*9610*/  LDSM.16.M88.4 R20, [R197+0x1800] ;  /* 0x00180000c514783b */ /* 0x000fea0000000200 */
[C---:B------:R-:W-:Y:S01]  /*9620*/  HMMA.16816.F32.BF16 R156, R24.reuse, R60, R32 ;  /* 0x0000003c189c723c */ /* 0x040fe20000041820 */
[----:B------:R-:W-:Y:S05]  /*9630*/  LDSM.16.M88.4 R32, [R197+0x800] ;  /* 0x00080000c520783b */ /* 0x000fea0000000200 */
[C---:B------:R-:W-:Y:S06]  /*9640*/  HMMA.16816.F32.BF16 R152, R24.reuse, R58, R180 ;  /* 0x0000003a1898723c */ /* 0x040fec00000418b4 */
[C---:B------:R-:W-:Y:S01]  /*9650*/  HMMA.16816.F32.BF16 R220, R24.reuse, R64, R4 ;  /* 0x0000004018dc723c */ /* 0x040fe20000041804 */
[----:B------:R-:W4:Y:S05]  /*9660*/  LDSM.16.M88.4 R4, [R201+0x2000] ;  /* 0x00200000c904783b */ /* 0x000f2a0000000200 */
[C---:B------:R-:W-:Y:S06]  /*9670*/  HMMA.16816.F32.BF16 R164, R24.reuse, R36, R76 ;  /* 0x0000002418a4723c */ /* 0x040fec000004184c */
[C---:B------:R-:W-:Y:S01]  /*9680*/  HMMA.16816.F32.BF16 R148, R24.reuse, R38, R172 ;  /* 0x000000261894723c */ /* 0x040fe200000418ac */
[----:B------:R-:W-:Y:S05]  /*9690*/  LDSM.16.M88.4 R36, [R197] ;  /* 0x00000000c524783b */ /* 0x000fea0000000200 */
[C---:B------:R-:W-:Y:S01]  /*96a0*/  HMMA.16816.F32.BF16 R76, R24.reuse, R66, R8 ;  /* 0x00000042184c723c */ /* 0x040fe20000041808 */
[----:B------:R-:W5:Y:S05]  /*96b0*/  LDSM.16.M88.4 R8, [R201] ;  /* 0x00000000c908783b */ /* 0x000f6a0000000200 */
[----:B------:R-:W-:Y:S01]  /*96c0*/  HMMA.16816.F32.BF16 R144, R24, R62, R28 ;  /* 0x0000003e1890723c */ /* 0x000fe2000004181c */
[----:B------:R-:W5:Y:S01]  /*96d0*/  LDSM.16.M88.4 R28, [R197+0x1000] ;  /* 0x00100000c51c783b */ /* 0x000f620000000200 */
[----:B------:R-:W-:-:S04]  /*96e0*/  DEPBAR.LE SB0, 0x0 ;  /* 0x000080000000791a */ /* 0x000fc80000000000 */
[----:B-1----:R-:W-:Y:S06]  /*96f0*/  HMMA.16816.F32.BF16 R24, R12, R50, R228 ;  /* 0x000000320c18723c */ /* 0x002fec00000418e4 */
[-C--:B--2---:R-:W-:Y:S06]  /*9700*/  HMMA.16816.F32.BF16 R176, R16, R52.reuse, R176 ;  /* 0x0000003410b0723c */ /* 0x084fec00000418b0 */
[C---:B------:R-:W-:Y:S06]  /*9710*/  HMMA.16816.F32.BF16 R64, R12.reuse, R52, R240 ;  /* 0x000000340c40723c */ /* 0x040fec00000418f0 */
[C---:B------:R-:W-:Y:S06]  /*9720*/  HMMA.16816.F32.BF16 R56, R12.reuse, R48, R232 ;  /* 0x000000300c38723c */ /* 0x040fec00000418e8 */
[C---:B------:R-:W-:Y:S06]  /*9730*/  HMMA.16816.F32.BF16 R160, R12.reuse, R44, R224 ;  /* 0x0000002c0ca0723c */ /* 0x040fec00000418e0 */
[C---:B---3--:R-:W-:Y:S06]  /*9740*/  HMMA.16816.F32.BF16 R188, R12.reuse, R40, R188 ;  /* 0x000000280cbc723c */ /* 0x048fec00000418bc */
        /* <DEDUP_REMOVED lines=9> */
[----:B----4-:R-:W-:Y:S06]  /*97e0*/  HMMA.16816.F32.BF16 R44, R4, R34, R24 ;  /* 0x00000022042c723c */ /* 0x010fec0000041818 */
[----:B------:R-:W-:Y:S06]  /*97f0*/  HMMA.16816.F32.BF16 R144, R16, R42, R76 ;  /* 0x0000002a1090723c */ /* 0x000fec000004184c */
[-C--:B-----5:R-:W-:Y:S06]  /*9800*/  HMMA.16816.F32.BF16 R24, R8, R36.reuse, R176 ;  /* 0x000000240818723c */ /* 0x0a0fec00000418b0 */
[C---:B------:R-:W-:Y:S06]  /*9810*/  HMMA.16816.F32.BF16 R76, R4.reuse, R36, R64 ;  /* 0x00000024044c723c */ /* 0x040fec0000041840 */
[----:B------:R-:W-:Y:S01]  /*9820*/  HMMA.16816.F32.BF16 R64, R4, R38, R60 ;  /* 0x000000260440723c */ /* 0x000fe2000004183c */
[----:B------:R-:W-:Y:S01]  /*9830*/  FMUL.FTZ R74, R44, UR22 ;  /* 0x000000162c4a7c20 */ /* 0x000fe20008410000 */
[----:B------:R-:W-:-:S04]  /*9840*/  FMUL.FTZ R75, R46, UR22 ;  /* 0x000000162e4b7c20 */ /* 0x000fc80008410000 */
        /* <DEDUP_REMOVED lines=16> */
[----:B------:R-:W-:Y:S01]  /*9950*/  HMMA.16816.F32.BF16 R52, R4, R22, R180 ;  /* 0x000000160434723c */ /* 0x000fe200000418b4 */
        /* <DEDUP_REMOVED lines=8> */
[----:B------:R-:W-:-:S04]  /*99e0*/  FMUL.FTZ R158, R50, UR22 ;  /* 0x00000016329e7c20 */ /* 0x000fc80008410000 */
        /* <DEDUP_REMOVED lines=9> */
[----:B------:R-:W-:-:S03]  /*9a80*/  FMUL.FTZ R54, R54, UR22 ;  /* 0x0000001636367c20 */ /* 0x000fc60008410000 */
[----:B------:R-:W-:Y:S01]  /*9a90*/  FMUL.FTZ R150, R13, UR22 ;  /* 0x000000160d967c20 */ /* 0x000fe20008410000 */
[C---:B------:R-:W-:Y:S01]  /*9aa0*/  HMMA.16816.F32.BF16 R32, R8.reuse, R34, R164 ;  /* 0x000000220820723c */ /* 0x040fe200000418a4 */
[----:B------:R-:W1:Y:S01]  /*9ab0*/  MUFU.TANH R13, R24 ;  /* 0x00000018000d7308 */ /* 0x000e620000002400 */
[----:B------:R-:W-:Y:S01]  /*9ac0*/  FMUL.FTZ R148, R14, UR22 ;  /* 0x000000160e947c20 */ /* 0x000fe20008410000 */
[----:B------:R-:W-:Y:S01]  /*9ad0*/  FMUL.FTZ R171, R52, UR22 ;  /* 0x0000001634ab7c20 */ /* 0x000fe20008410000 */
[----:B------:R-:W-:Y:S01]  /*9ae0*/  FMUL.FTZ R151, R15, UR22 ;  /* 0x000000160f977c20 */ /* 0x000fe20008410000 */
[----:B------:R-:W-:Y:S01]  /*9af0*/  FMUL.FTZ R169, R5, UR22 ;  /* 0x0000001605a97c20 */ /* 0x000fe20008410000 */
[C---:B------:R-:W-:Y:S01]  /*9b00*/  HMMA.16816.F32.BF16 R36, R8.reuse, R38, R172 ;  /* 0x000000260824723c */ /* 0x040fe200000418ac */
[----:B------:R-:W-:Y:S01]  /*9b10*/  FMUL.FTZ R166, R4, UR22 ;  /* 0x0000001604a67c20 */ /* 0x000fe20008410000 */
[----:B------:R-:W-:Y:S01]  /*9b20*/  IMAD.IADD R5, R209, 0x1, -R0 ;  /* 0x00000001d1057824 */ /* 0x000fe200078e0a00 */
[----:B------:R-:W-:Y:S01]  /*9b30*/  IABS R4, R3 ;  /* 0x0000000300047213 */ /* 0x000fe20000000000 */
[----:B------:R-:W-:Y:S01]  /*9b40*/  FMUL.FTZ R168, R6, UR22 ;  /* 0x0000001606a87c20 */ /* 0x000fe20008410000 */
[----:B------:R-:W-:Y:S01]  /*9b50*/  IABS R3, R2 ;  /* 0x0000000200037213 */ /* 0x000fe20000000000 */
[----:B------:R-:W-:Y:S01]  /*9b60*/  HMMA.16816.F32.BF16 R8, R8, R22, R144 ;  /* 0x000000160808723c */ /* 0x000fe20000041890 */
[----:B------:R-:W-:Y:S01]  /*9b70*/  IABS R2, R5 ;  /* 0x0000000500027213 */ /* 0x000fe20000000000 */
[----:B------:R-:W-:Y:S01]  /*9b80*/  IMAD.MOV.U32 R5, RZ, RZ, R4 ;  /* 0x000000ffff057224 */ /* 0x000fe200078e0004 */
[----:B------:R-:W2:Y:S01]  /*9b90*/  MUFU.TANH R6, R76 ;  /* 0x0000004c00067308 */ /* 0x000ea20000002400 */
[----:B------:R-:W-:-:S02]  /*9ba0*/  IMAD.MOV.U32 R4, RZ, RZ, R3 ;  /* 0x000000ffff047224 */ /* 0x000fc400078e0003 */
[----:B------:R-:W-:Y:S01]  /*9bb0*/  FMUL.FTZ R170, R7, UR22 ;  /* 0x0000001607aa7c20 */ /* 0x000fe20008410000 */
[----:B------:R-:W-:Y:S01]  /*9bc0*/  FMUL.FTZ R20, R16, UR22 ;  /* 0x0000001610147c20 */ /* 0x000fe20008410000 */
[----:B------:R-:W-:Y:S01]  /*9bd0*/  FMUL.FTZ R146, R12, UR22 ;  /* 0x000000160c927c20 */ /* 0x000fe20008410000 */
[----:B------:R-:W-:Y:S01]  /*9be0*/  I2FP.F32.S32 R3, R5 ;  /* 0x0000000500037245 */ /* 0x000fe20000201400 */
[----:B------:R-:W-:Y:S01]  /*9bf0*/  FMUL.FTZ R22, R17, UR22 ;  /* 0x0000001611167c20 */ /* 0x000fe20008410000 */
[----:B------:R-:W-:Y:S01]  /*9c00*/  I2FP.F32.S32 R5, R4 ;  /* 0x0000000400057245 */ /* 0x000fe20000201400 */
[----:B------:R-:W3:Y:S01]  /*9c10*/  MUFU.TANH R12, R26 ;  /* 0x0000001a000c7308 */ /* 0x000ee20000002400 */
[----:B------:R-:W-:Y:S01]  /*9c20*/  I2FP.F32.S32 R4, R2 ;  /* 0x0000000200047245 */ /* 0x000fe20000201400 */
[----:B-1----:R-:W-:Y:S01]  /*9c30*/  FFMA.FTZ R13, R3, -UR19, R13 ;  /* 0x80000013030d7c23 */ /* 0x002fe2000801000d */
[----:B------:R-:W-:Y:S02]  /*9c40*/  IMAD.IADD R3, R214, 0x1, -R0 ;  /* 0x00000001d6037824 */ /* 0x000fe400078e0a00 */
[----:B------:R-:W-:Y:S01]  /*9c50*/  FMUL.FTZ R174, R55, UR22 ;  /* 0x0000001637ae7c20 */ /* 0x000fe20008410000 */
[----:B------:R-:W-:-:S02]  /*9c60*/  VIADD R2, R0, 0x1 ;  /* 0x0000000100027836 */ /* 0x000fc40000000000 */
[----:B------:R-:W-:Y:S01]  /*9c70*/  FMUL.FTZ R23, R19, UR22 ;  /* 0x0000001613177c20 */ /* 0x000fe20008410000 */
[----:B------:R-:W-:Y:S01]  /*9c80*/  FMUL.FTZ R38, R38, UR22 ;  /* 0x0000001626267c20 */ /* 0x000fe20008410000 */
[----:B------:R-:W-:Y:S01]  /*9c90*/  IABS R3, R3 ;  /* 0x0000000300037213 */ /* 0x000fe20000000000 */
[----:B------:R-:W1:Y:S01]  /*9ca0*/  MUFU.TANH R14, R25 ;  /* 0x00000019000e7308 */ /* 0x000e620000002400 */
[C---:B------:R-:W-:Y:S01]  /*9cb0*/  ISETP.GE.AND P4, PT, R2.reuse, R218, PT ;  /* 0x000000da0200720c */ /* 0x040fe20003f86270 */
[----:B------:R-:W-:Y:S01]  /*9cc0*/  IMAD.IADD R7, R213, 0x1, -R2 ;  /* 0x00000001d5077824 */ /* 0x000fe200078e0a02 */
[----:B------:R-:W-:Y:S01]  /*9cd0*/  ISETP.GE.AND P3, PT, R2, R217, PT ;  /* 0x000000d90200720c */ /* 0x000fe20003f66270 */
[----:B------:R-:W-:Y:S01]  /*9ce0*/  FMUL.FTZ R172, R11, UR22 ;  /* 0x000000160bac7c20 */ /* 0x000fe20008410000 */
[----:B--2---:R-:W-:Y:S01]  /*9cf0*/  FFMA.FTZ R11, R4, -UR19, R6 ;  /* 0x80000013040b7c23 */ /* 0x004fe20008010006 */
[----:B------:R-:W-:Y:S01]  /*9d00*/  IMAD.MOV.U32 R4, RZ, RZ, R3 ;  /* 0x000000ffff047224 */ /* 0x000fe200078e0003 */
[----:B------:R-:W-:Y:S01]  /*9d10*/  ISETP.GE.AND P2, PT, R2, R216, PT ;  /* 0x000000d80200720c */ /* 0x000fe20003f46270 */
[----:B---3--:R-:W-:Y:S01]  /*9d20*/  FFMA.FTZ R12, R5, -UR19, R12 ;  /* 0x80000013050c7c23 */ /* 0x008fe2000801000c */
[--C-:B------:R-:W-:Y:S01]  /*9d30*/  IMAD.IADD R5, R210, 0x1, -R2.reuse ;  /* 0x00000001d2057824 */ /* 0x100fe200078e0a02 */
[C---:B------:R-:W-:Y:S01]  /*9d40*/  ISETP.GE.AND P0, PT, R2.reuse, R215, PT ;  /* 0x000000d70200720c */ /* 0x040fe20003f06270 */
[----:B------:R-:W2:Y:S01]  /*9d50*/  MUFU.TANH R17, R79 ;  /* 0x0000004f00117308 */ /* 0x000ea20000002400 */
[--C-:B------:R-:W-:Y:S01]  /*9d60*/  IMAD.IADD R6, R209, 0x1, -R2.reuse ;  /* 0x00000001d1067824 */ /* 0x100fe200078e0a02 */
[----:B------:R-:W-:Y:S01]  /*9d70*/  ISETP.LT.OR P6, PT, R2, R212, P4 ;  /* 0x000000d40200720c */ /* 0x000fe200027c1670 */
[----:B------:R-:W-:Y:S01]  /*9d80*/  FMUL.FTZ R52, R8, UR22 ;  /* 0x0000001608347c20 */ /* 0x000fe20008410000 */
[----:B------:R-:W-:Y:S01]  /*9d90*/  IABS R3, R5 ;  /* 0x0000000500037213 */ /* 0x000fe20000000000 */
[----:B------:R-:W-:Y:S01]  /*9da0*/  IMAD.IADD R5, R214, 0x1, -R2 ;  /* 0x00000001d6057824 */ /* 0x000fe200078e0a02 */
[C---:B------:R-:W-:Y:S01]  /*9db0*/  ISETP.LT.OR P5, PT, R2.reuse, R211, P3 ;  /* 0x000000d30200720c */ /* 0x040fe20001fa1670 */
[----:B------:R-:W-:Y:S01]  /*9dc0*/  FMUL.FTZ R55, R9, UR22 ;  /* 0x0000001609377c20 */ /* 0x000fe20008410000 */
[----:B------:R-:W-:Y:S01]  /*9dd0*/  ISETP.LT.OR P1, PT, R2, R208, P2 ;  /* 0x000000d00200720c */ /* 0x000fe20001721670 */
[----:B------:R-:W3:Y:S01]  /*9de0*/  MUFU.TANH R8, R78 ;  /* 0x0000004e00087308 */ /* 0x000ee20000002400 */
[----:B------:R-:W-:Y:S01]  /*9df0*/  IABS R5, R5 ;  /* 0x0000000500057213 */ /* 0x000fe20000000000 */
[----:B------:R-:W-:Y:S01]  /*9e00*/  FMUL.FTZ R36, R36, UR22 ;  /* 0x0000001624247c20 */ /* 0x000fe20008410000 */
[----:B------:R-:W-:Y:S01]  /*9e10*/  ISETP.LT.OR P0, PT, R2, R207, P0 ;  /* 0x000000cf0200720c */ /* 0x000fe20000701670 */
[----:B------:R-:W-:Y:S01]  /*9e20*/  IMAD.MOV.U32 R2, RZ, RZ, R3 ;  /* 0x000000ffff027224 */ /* 0x000fe200078e0003 */
[----:B------:R-:W-:Y:S01]  /*9e30*/  IABS R7, R7 ;  /* 0x0000000700077213 */ /* 0x000fe20000000000 */
[----:B------:R-:W-:Y:S01]  /*9e40*/  IMAD.MOV.U32 R15, RZ, RZ, R5 ;  /* 0x000000ffff0f7224 */ /* 0x000fe200078e0005 */
[----:B------:R-:W-:Y:S01]  /*9e50*/  IABS R16, R6 ;  /* 0x0000000600107213 */ /* 0x000fe20000000000 */
[----:B------:R-:W4:Y:S01]  /*9e60*/  MUFU.TANH R19, R27 ;  /* 0x0000001b00137308 */ /* 0x000f220000002400 */
[----:B------:R-:W-:Y:S01]  /*9e70*/  I2FP.F32.S32 R2, R2 ;  /* 0x0000000200027245 */ /* 0x000fe20000201400 */
[----:B------:R-:W-:Y:S01]  /*9e80*/  IMAD.MOV.U32 R6, RZ, RZ, R7 ;  /* 0x000000ffff067224 */ /* 0x000fe200078e0007 */
[----:B------:R-:W-:Y:S01]  /*9e90*/  I2FP.F32.S32 R15, R15 ;  /* 0x0000000f000f7245 */ /* 0x000fe20000201400 */
[----:B------:R-:W-:Y:S01]  /*9ea0*/  FMUL.FTZ R69, R34, UR22 ;  /* 0x0000001622457c20 */ /* 0x000fe20008410000 */
[----:B------:R-:W-:Y:S01]  /*9eb0*/  P2R R9, PR, RZ, 0x1 ;  /* 0x00000001ff097803 */ /* 0x000fe20000000000 */
[----:B-1----:R-:W-:Y:S01]  /*9ec0*/  FFMA.FTZ R7, R2, -UR19, R14 ;  /* 0x8000001302077c23 */ /* 0x002fe2000801000e */
[----:B------:R-:W-:-:S02]  /*9ed0*/  VIADD R2, R0, 0x8 ;  /* 0x0000000800027836 */ /* 0x000fc40000000000 */
[----:B--2---:R-:W-:Y:S01]  /*9ee0*/  FFMA.FTZ R15, R15, -UR19, R17 ;  /* 0x800000130f0f7c23 */ /* 0x004fe20008010011 */
[C---:B------:R-:W-:Y:S01]  /*9ef0*/  ISETP.GE.AND P2, PT, R0.reuse, R218, PT ;  /* 0x000000da0000720c */ /* 0x040fe20003f46270 */
[----:B------:R-:W1:Y:S01]  /*9f00*/  MUFU.TANH R17, R38 ;  /* 0x0000002600117308 */ /* 0x000e620000002400 */
[----:B------:R-:W-:Y:S01]  /*9f10*/  ISETP.GE.AND P0, PT, R0, R217, PT ;  /* 0x000000d90000720c */ /* 0x000fe20003f06270 */
[--C-:B------:R-:W-:Y:S01]  /*9f20*/  IMAD.IADD R3, R210, 0x1, -R2.reuse ;  /* 0x00000001d2037824 */ /* 0x100fe200078e0a02 */
[----:B------:R-:W-:Y:S01]  /*9f30*/  I2FP.F32.S32 R4, R4 ;  /* 0x0000000400047245 */ /* 0x000fe20000201400 */
[----:B------:R-:W-:Y:S01]  /*9f40*/  IMAD.IADD R5, R213, 0x1, -R2 ;  /* 0x00000001d5057824 */ /* 0x000fe200078e0a02 */
[----:B------:R-:W-:Y:S01]  /*9f50*/  ISETP.LT.OR P2, PT, R0, R212, P2 ;  /* 0x000000d40000720c */ /* 0x000fe20001741670 */
[----:B------:R-:W-:Y:S01]  /*9f60*/  FMUL.FTZ R21, R18, UR22 ;  /* 0x0000001612157c20 */ /* 0x000fe20008410000 */
[----:B------:R-:W-:Y:S01]  /*9f70*/  ISETP.LT.OR P0, PT, R0, R211, P0 ;  /* 0x000000d30000720c */ /* 0x000fe20000701670 */
[----:B------:R-:W2:Y:S01]  /*9f80*/  MUFU.TANH R14, R36 ;  /* 0x00000024000e7308 */ /* 0x000ea20000002400 */
[----:B---3--:R-:W-:Y:S01]  /*9f90*/  FFMA.FTZ R8, R4, -UR19, R8 ;  /* 0x8000001304087c23 */ /* 0x008fe20008010008 */
[----:B------:R-:W-:Y:S01]  /*9fa0*/  IABS R4, R3 ;  /* 0x0000000300047213 */ /* 0x000fe20000000000 */
[----:B------:R-:W-:Y:S01]  /*9fb0*/  FMUL.FTZ R145, R45, UR22 ;  /* 0x000000162d917c20 */ /* 0x000fe20008410000 */
[----:B------:R-:W-:Y:S01]  /*9fc0*/  FSEL R34, R13, -INF , !P2 ;  /* 0xff8000000d227808 */ /* 0x000fe20005000000 */
[----:B------:R-:W-:Y:S01]  /*9fd0*/  FMUL.FTZ R147, R47, UR22 ;  /* 0x000000162f937c20 */ /* 0x000fe20008410000 */
[----:B------:R-:W-:Y:S01]  /*9fe0*/  FSEL R44, R12, -INF , !P0 ;  /* 0xff8000000c2c7808 */ /* 0x000fe20004000000 */
[----:B------:R-:W-:Y:S01]  /*9ff0*/  FMUL.FTZ R173, R53, UR22 ;  /* 0x0000001635ad7c20 */ /* 0x000fe20008410000 */
[----:B------:R-:W-:Y:S01]  /*a000*/  IABS R3, R5 ;  /* 0x0000000500037213 */ /* 0x000fe20000000000 */
[----:B------:R-:W3:Y:S01]  /*a010*/  MUFU.TANH R18, R77 ;  /* 0x0000004d00127308 */ /* 0x000ee20000002400 */
[----:B------:R-:W-:Y:S01]  /*a020*/  ISETP.GE.AND P2, PT, R0, R216, PT ;  /* 0x000000d80000720c */ /* 0x000fe20003f46270 */
[----:B------:R-:W-:Y:S01]  /*a030*/  FMUL.FTZ R53, R10, UR22 ;  /* 0x000000160a357c20 */ /* 0x000fe20008410000 */
[C---:B------:R-:W-:Y:S01]  /*a040*/  ISETP.GE.AND P0, PT, R0.reuse, R215, PT ;  /* 0x000000d70000720c */ /* 0x040fe20003f06270 */
[----:B------:R-:W-:Y:S01]  /*a050*/  IMAD.IADD R5, R209, 0x1, -R2 ;  /* 0x00000001d1057824 */ /* 0x000fe200078e0a02 */
[----:B------:R-:W-:Y:S01]  /*a060*/  I2FP.F32.S32 R6, R6 ;  /* 0x0000000600067245 */ /* 0x000fe20000201400 */
[----:B------:R-:W-:Y:S01]  /*a070*/  FMUL.FTZ R37, R37, UR22 ;  /* 0x0000001625257c20 */ /* 0x000fe20008410000 */
[----:B------:R-:W-:Y:S01]  /*a080*/  I2FP.F32.S32 R3, R3 ;  /* 0x0000000300037245 */ /* 0x000fe20000201400 */
[----:B------:R-:W-:Y:S01]  /*a090*/  FMUL.FTZ R39, R39, UR22 ;  /* 0x0000001627277c20 */ /* 0x000fe20008410000 */
[----:B------:R-:W-:Y:S01]  /*a0a0*/  ISETP.LT.OR P2, PT, R0, R208, P2 ;  /* 0x000000d00000720c */ /* 0x000fe20001741670 */
[----:B----4-:R-:W-:Y:S01]  /*a0b0*/  FFMA.FTZ R6, R6, -UR19, R19 ;  /* 0x8000001306067c23 */ /* 0x010fe20008010013 */
[C---:B------:R-:W-:Y:S01]  /*a0c0*/  ISETP.LT.OR P0, PT, R0.reuse, R207, P0 ;  /* 0x000000cf0000720c */ /* 0x040fe20000701670 */
[----:B-1----:R-:W-:Y:S01]  /*a0d0*/  FFMA.FTZ R13, R3, -UR19, R17 ;  /* 0x80000013030d7c23 */ /* 0x002fe20008010011 */
[----:B------:R-:W-:Y:S01]  /*a0e0*/  I2FP.F32.S32 R4, R4 ;  /* 0x0000000400047245 */ /* 0x000fe20000201400 */
[----:B------:R-:W-:Y:S01]  /*a0f0*/  VIADD R3, R0, 0x9 ;  /* 0x0000000900037836 */ /* 0x000fe20000000000 */
[----:B------:R-:W-:Y:S01]  /*a100*/  FSEL R45, R11, -INF , !P2 ;  /* 0xff8000000b2d7808 */ /* 0x000fe20005000000 */
[----:B------:R-:W1:Y:S01]  /*a110*/  MUFU.TANH R17, R64 ;  /* 0x0000004000117308 */ /* 0x000e620000002400 */
[----:B------:R-:W-:Y:S01]  /*a120*/  FSEL R47, R8, -INF , !P0 ;  /* 0xff800000082f7808 */ /* 0x000fe20004000000 */
[----:B--2---:R-:W-:Y:S01]  /*a130*/  FFMA.FTZ R14, R4, -UR19, R14 ;  /* 0x80000013040e7c23 */ /* 0x004fe2000801000e */
[----:B------:R-:W-:Y:S01]  /*a140*/  ISETP.GE.AND P4, PT, R2, R218, PT ;  /* 0x000000da0200720c */ /* 0x000fe20003f86270 */
[--C-:B------:R-:W-:Y:S01]  /*a150*/  IMAD.IADD R4, R210, 0x1, -R3.reuse ;  /* 0x00000001d2047824 */ /* 0x100fe200078e0a03 */
[C---:B------:R-:W-:Y:S01]  /*a160*/  ISETP.GE.AND P3, PT, R2.reuse, R217, PT ;  /* 0x000000d90200720c */ /* 0x040fe20003f66270 */
[----:B------:R-:W-:Y:S01]  /*a170*/  FMUL.FTZ R68, R33, UR22 ;  /* 0x0000001621447c20 */ /* 0x000fe20008410000 */
[C---:B------:R-:W-:Y:S01]  /*a180*/  ISETP.GE.AND P2, PT, R2.reuse, R216, PT ;  /* 0x000000d80200720c */ /* 0x040fe20003f46270 */
[----:B------:R-:W2:Y:S01]  /*a190*/  MUFU.TANH R12, R65 ;  /* 0x00000041000c7308 */ /* 0x000ea20000002400 */
[----:B------:R-:W-:Y:S01]  /*a1a0*/  ISETP.GE.AND P0, PT, R2, R215, PT ;  /* 0x000000d70200720c */ /* 0x000fe20003f06270 */
[----:B------:R-:W-:Y:S01]  /*a1b0*/  FMUL.FTZ R164, R31, UR22 ;  /* 0x000000161fa47c20 */ /* 0x000fe20008410000 */
[----:B------:R-:W-:Y:S01]  /*a1c0*/  P2R R10, PR, RZ, 0x2 ;  /* 0x00000002ff0a7803 */ /* 0x000fe20000000000 */
[----:B------:R-:W-:Y:S01]  /*a1d0*/  FMUL.FTZ R144, R35, UR22 ;  /* 0x0000001623907c20 */ /* 0x000fe20008410000 */
[----:B------:R-:W-:Y:S01]  /*a1e0*/  FSEL R36, R7, -INF , !P6 ;  /* 0xff80000007247808 */ /* 0x000fe20007000000 */
[--C-:B------:R-:W-:Y:S01]  /*a1f0*/  IMAD.IADD R7, R209, 0x1, -R3.reuse ;  /* 0x00000001d1077824 */ /* 0x100fe200078e0a03 */
[----:B------:R-:W-:Y:S01]  /*a200*/  FSEL R46, R6, -INF , !P5 ;  /* 0xff800000062e7808 */ /* 0x000fe20006800000 */
[--C-:B------:R-:W-:Y:S01]  /*a210*/  IMAD.IADD R6, R213, 0x1, -R3.reuse ;  /* 0x00000001d5067824 */ /* 0x100fe200078e0a03 */
[C---:B------:R-:W-:Y:S01]  /*a220*/  ISETP.LT.OR P6, PT, R2.reuse, R212, P4 ;  /* 0x000000d40200720c */ /* 0x040fe200027c1670 */
[----:B------:R-:W4:Y:S01]  /*a230*/  MUFU.TANH R19, R37 ;  /* 0x0000002500137308 */ /* 0x000f220000002400 */
[----:B------:R-:W-:Y:S01]  /*a240*/  ISETP.LT.OR P5, PT, R2, R211, P3 ;  /* 0x000000d30200720c */ /* 0x000fe20001fa1670 */
[----:B------:R-:W-:Y:S01]  /*a250*/  FMUL.FTZ R48, R28, UR22 ;  /* 0x000000161c307c20 */ /* 0x000fe20008410000 */
[----:B------:R-:W-:Y:S01]  /*a260*/  ISETP.LT.OR P2, PT, R2, R208, P2 ;  /* 0x000000d00200720c */ /* 0x000fe20001741670 */
[----:B------:R-:W-:Y:S01]  /*a270*/  FMUL.FTZ R32, R32, UR22 ;  /* 0x0000001620207c20 */ /* 0x000fe20008410000 */
[----:B------:R-:W-:Y:S01]  /*a280*/  ISETP.LT.OR P1, PT, R2, R207, P0 ;  /* 0x000000cf0200720c */ /* 0x000fe20000721670 */
[----:B------:R-:W-:Y:S01]  /*a290*/  IMAD.IADD R2, R214, 0x1, -R2 ;  /* 0x00000001d6027824 */ /* 0x000fe200078e0a02 */
[----:B------:R-:W-:Y:S01]  /*a2a0*/  I2FP.F32.S32 R16, R16 ;  /* 0x0000001000107245 */ /* 0x000fe20000201400 */
[----:B------:R-:W-:Y:S01]  /*a2b0*/  MUFU.TANH R11, R66 ;  /* 0x00000042000b7308 */ /* 0x000fe20000002400 */
[----:B------:R-:W-:Y:S01]  /*a2c0*/  ISETP.NE.AND P3, PT, R9, RZ, PT ;  /* 0x000000ff0900720c */ /* 0x000fe20003f65270 */
[----:B------:R-:W-:Y:S01]  /*a2d0*/  FMUL.FTZ R165, R49, UR22 ;  /* 0x0000001631a57c20 */ /* 0x000fe20008410000 */
[----:B------:R-:W-:Y:S01]  /*a2e0*/  IABS R8, R2 ;  /* 0x0000000200087213 */ /* 0x000fe20000000000 */
[----:B---3--:R-:W-:Y:S01]  /*a2f0*/  FFMA.FTZ R16, R16, -UR19, R18 ;  /* 0x8000001310107c23 */ /* 0x008fe20008010012 */
[----:B------:R-:W-:Y:S01]  /*a300*/  IABS R4, R4 ;  /* 0x0000000400047213 */ /* 0x000fe20000000000 */
[----:B------:R-:W-:Y:S01]  /*a310*/  FMUL.FTZ R49, R30, UR22 ;  /* 0x000000161e317c20 */ /* 0x000fe20008410000 */
[----:B------:R-:W-:Y:S01]  /*a320*/  IABS R9, R5 ;  /* 0x0000000500097213 */ /* 0x000fe20000000000 */
[----:B------:R-:W3:Y:S01]  /*a330*/  MUFU.TANH R18, R39 ;  /* 0x0000002700127308 */ /* 0x000ee20000002400 */
[----:B------:R-:W-:Y:S01]  /*a340*/  IABS R2, R6 ;  /* 0x0000000600027213 */ /* 0x000fe20000000000 */
[----:B------:R-:W-:Y:S01]  /*a350*/  IMAD.MOV.U32 R6, RZ, RZ, R4 ;  /* 0x000000ffff067224 */ /* 0x000fe200078e0004 */
[----:B------:R-:W-:Y:S01]  /*a360*/  IABS R5, R7 ;  /* 0x0000000700057213 */ /* 0x000fe20000000000 */
[----:B------:R-:W-:Y:S01]  /*a370*/  IMAD.IADD R7, R214, 0x1, -R3 ;  /* 0x00000001d6077824 */ /* 0x000fe200078e0a03 */
[----:B------:R-:W-:Y:S01]  /*a380*/  ISETP.NE.AND P4, PT, R10, RZ, PT ;  /* 0x000000ff0a00720c */ /* 0x000fe20003f85270 */
[----:B------:R-:W-:Y:S01]  /*a390*/  IMAD.MOV.U32 R4, RZ, RZ, R2 ;  /* 0x000000ffff047224 */ /* 0x000fe200078e0002 */
[----:B------:R-:W-:Y:S01]  /*a3a0*/  I2FP.F32.S32 R9, R9 ;  /* 0x0000000900097245 */ /* 0x000fe20000201400 */
[----:B------:R-:W-:Y:S01]  /*a3b0*/  IMAD.MOV.U32 R2, RZ, RZ, R5 ;  /* 0x000000ffff027224 */ /* 0x000fe200078e0005 */
[----:B------:R-:W-:Y:S01]  /*a3c0*/  FSEL R41, R16, -INF , !P4 ;  /* 0xff80000010297808 */ /* 0x000fe20006000000 */
[----:B------:R-:W-:Y:S01]  /*a3d0*/  FMUL.FTZ R167, R51, UR22 ;  /* 0x0000001633a77c20 */ /* 0x000fe20008410000 */
[----:B------:R-:W-:Y:S01]  /*a3e0*/  P2R R10, PR, RZ, 0x4 ;  /* 0x00000004ff0a7803 */ /* 0x000fe20000000000 */
[----:B-1----:R-:W-:Y:S01]  /*a3f0*/  FFMA.FTZ R9, R9, -UR19, R17 ;  /* 0x8000001309097c23 */ /* 0x002fe20008010011 */
[----:B------:R-:W-:Y:S01]  /*a400*/  I2FP.F32.S32 R2, R2 ;  /* 0x0000000200027245 */ /* 0x000fe20000201400 */
[----:B------:R-:W-:Y:S01]  /*a410*/  MUFU.TANH R17, R23 ;  /* 0x0000001700117308 */ /* 0x000fe20000002400 */
[----:B------:R-:W-:Y:S01]  /*a420*/  I2FP.F32.S32 R5, R6 ;  /* 0x0000000600057245 */ /* 0x000fe20000201400 */
[----:B------:R-:W-:Y:S01]  /*a430*/  FMUL.FTZ R51, R29, UR22 ;  /* 0x000000161d337c20 */ /* 0x000fe20008410000 */
[----:B------:R-:W-:Y:S01]  /*a440*/  ISETP.GE.AND P4, PT, R3, R218, PT ;  /* 0x000000da0300720c */ /* 0x000fe20003f86270 */
[----:B--2---:R-:W-:Y:S01]  /*a450*/  FFMA.FTZ R12, R2, -UR19, R12 ;  /* 0x80000013020c7c23 */ /* 0x004fe2000801000c */
[----:B------:R-:W-:Y:S01]  /*a460*/  I2FP.F32.S32 R4, R4 ;  /* 0x0000000400047245 */ /* 0x000fe20000201400 */
[----:B----4-:R-:W-:Y:S01]  /*a470*/  FFMA.FTZ R5, R5, -UR19, R19 ;  /* 0x8000001305057c23 */ /* 0x010fe20008010013 */
[C---:B------:R-:W-:Y:S01]  /*a480*/  ISETP.GE.AND P2, PT, R3.reuse, R216, PT ;  /* 0x000000d80300720c */ /* 0x040fe20003f46270 */
[----:B------:R-:W-:Y:S01]  /*a490*/  VIADD R2, R0, 0x10 ;  /* 0x0000001000027836 */ /* 0x000fe20000000000 */
[----:B------:R-:W-:Y:S01]  /*a4a0*/  ISETP.GE.AND P0, PT, R3, R215, PT ;  /* 0x000000d70300720c */ /* 0x000fe20003f06270 */
[----:B---3--:R-:W-:Y:S01]  /*a4b0*/  FFMA.FTZ R4, R4, -UR19, R18 ;  /* 0x8000001304047c23 */ /* 0x008fe20008010012 */
[----:B------:R-:W-:Y:S01]  /*a4c0*/  FSEL R43, R15, -INF , !P3 ;  /* 0xff8000000f2b7808 */ /* 0x000fe20005800000 */
[----:B------:R-:W-:Y:S01]  /*a4d0*/  MUFU.TANH R18, R22 ;  /* 0x0000001600127308 */ /* 0x000fe20000002400 */
[----:B------:R-:W-:-:S02]  /*a4e0*/  I2FP.F32.S32 R8, R8 ;  /* 0x0000000800087245 */ /* 0x000fc40000201400 */
[C---:B------:R-:W-:Y:S02]  /*a4f0*/  ISETP.GE.AND P3, PT, R3.reuse, R217, PT ;  /* 0x000000d90300720c */ /* 0x040fe40003f66270 */
[----:B------:R-:W-:Y:S01]  /*a500*/  FSEL R33, R14, -INF , !P6 ;  /* 0xff8000000e217808 */ /* 0x000fe20007000000 */
[----:B------:R-:W-:Y:S01]  /*a510*/  FFMA.FTZ R8, R8, -UR19, R11 ;  /* 0x8000001308087c23 */ /* 0x000fe2000801000b */
[C---:B------:R-:W-:Y:S01]  /*a520*/  ISETP.LT.OR P6, PT, R3.reuse, R212, P4 ;  /* 0x000000d40300720c */ /* 0x040fe200027c1670 */
[----:B------:R-:W1:Y:S01]  /*a530*/  MUFU.TANH R15, R67 ;  /* 0x00000043000f7308 */ /* 0x000e620000002400 */
[----:B------:R-:W-:Y:S02]  /*a540*/  ISETP.NE.AND P4, PT, R10, RZ, PT ;  /* 0x000000ff0a00720c */ /* 0x000fe40003f85270 */
[C---:B------:R-:W-:Y:S02]  /*a550*/  ISETP.LT.OR P2, PT, R3.reuse, R208, P2 ;  /* 0x000000d00300720c */ /* 0x040fe40001741670 */
[----:B------:R-:W-:-:S02]  /*a560*/  ISETP.LT.OR P0, PT, R3, R207, P0 ;  /* 0x000000cf0300720c */ /* 0x000fc40000701670 */
[----:B------:R-:W-:Y:S01]  /*a570*/  FSEL R39, R13, -INF , !P5 ;  /* 0xff8000000d277808 */ /* 0x000fe20006800000 */
[----:B------:R-:W2:Y:S01]  /*a580*/  MUFU.TANH R14, R20 ;  /* 0x00000014000e7308 */ /* 0x000ea20000002400 */
[----:B------:R-:W-:Y:S01]  /*a590*/  ISETP.LT.OR P5, PT, R3, R211, P3 ;  /* 0x000000d30300720c */ /* 0x000fe20001fa1670 */
[----:B------:R-:W-:Y:S01]  /*a5a0*/  IMAD.IADD R3, R209, 0x1, -R2 ;  /* 0x00000001d1037824 */ /* 0x000fe200078e0a02 */
[----:B------:R-:W-:Y:S02]  /*a5b0*/  P2R R10, PR, RZ, 0x4 ;  /* 0x00000004ff0a7803 */ /* 0x000fe40000000000 */
[----:B------:R-:W-:Y:S02]  /*a5c0*/  P2R R6, PR, RZ, 0x1 ;  /* 0x00000001ff067803 */ /* 0x000fe40000000000 */
[----:B------:R-:W-:Y:S01]  /*a5d0*/  FSEL R40, R9, -INF , !P4 ;  /* 0xff80000009287808 */ /* 0x000fe20006000000 */
[----:B------:R-:W3:Y:S01]  /*a5e0*/  MUFU.TANH R13, R21 ;  /* 0x00000015000d7308 */ /* 0x000ee20000002400 */
[----:B------:R-:W-:-:S02]  /*a5f0*/  ISETP.GE.AND P4, PT, R2, R218, PT ;  /* 0x000000da0200720c */ /* 0x000fc40003f86270 */
[----:B------:R-:W-:Y:S02]  /*a600*/  ISETP.GE.AND P3, PT, R2, R217, PT ;  /* 0x000000d90200720c */ /* 0x000fe40003f66270 */
[----:B------:R-:W-:Y:S01]  /*a610*/  FSEL R31, R5, -INF , !P6 ;  /* 0xff800000051f7808 */ /* 0x000fe20007000000 */
[--C-:B------:R-:W-:Y:S01]  /*a620*/  IMAD.IADD R5, R210, 0x1, -R2.reuse ;  /* 0x00000001d2057824 */ /* 0x100fe200078e0a02 */
[C---:B------:R-:W-:Y:S01]  /*a630*/  ISETP.GE.AND P2, PT, R2.reuse, R216, PT ;  /* 0x000000d80200720c */ /* 0x040fe20003f46270 */
[----:B------:R-:W-:Y:S01]  /*a640*/  MUFU.TANH R9, R56 ;  /* 0x0000003800097308 */ /* 0x000fe20000002400 */
[----:B------:R-:W-:Y:S02]  /*a650*/  ISETP.GE.AND P0, PT, R2, R215, PT ;  /* 0x000000d70200720c */ /* 0x000fe40003f06270 */
[----:B------:R-:W-:Y:S01]  /*a660*/  FSEL R38, R4, -INF , !P5 ;  /* 0xff80000004267808 */ /* 0x000fe20006800000 */
[----:B------:R-:W-:Y:S01]  /*a670*/  IMAD.IADD R4, R213, 0x1, -R2 ;  /* 0x00000001d5047824 */ /* 0x000fe200078e0a02 */
[----:B------:R-:W-:-:S02]  /*a680*/  FSEL R42, R8, -INF , !P1 ;  /* 0xff800000082a7808 */ /* 0x000fc40004800000 */
[----:B------:R-:W-:Y:S01]  /*a690*/  IABS R7, R7 ;  /* 0x0000000700077213 */ /* 0x000fe20000000000 */
[----:B------:R-:W-:Y:S01]  /*a6a0*/  MUFU.TANH R16, R57 ;  /* 0x0000003900107308 */ /* 0x000fe20000002400 */
[C---:B------:R-:W-:Y:S02]  /*a6b0*/  ISETP.LT.OR P6, PT, R2.reuse, R212, P4 ;  /* 0x000000d40200720c */ /* 0x040fe400027c1670 */
[C---:B------:R-:W-:Y:S02]  /*a6c0*/  ISETP.LT.OR P5, PT, R2.reuse, R211, P3 ;  /* 0x000000d30200720c */ /* 0x040fe40001fa1670 */
[C---:B------:R-:W-:Y:S02]  /*a6d0*/  ISETP.LT.OR P2, PT, R2.reuse, R208, P2 ;  /* 0x000000d00200720c */ /* 0x040fe40001741670 */
[----:B------:R-:W-:Y:S01]  /*a6e0*/  ISETP.LT.OR P1, PT, R2, R207, P0 ;  /* 0x000000cf0200720c */ /* 0x000fe20000721670 */
[----:B------:R-:W-:Y:S01]  /*a6f0*/  IMAD.IADD R2, R214, 0x1, -R2 ;  /* 0x00000001d6027824 */ /* 0x000fe200078e0a02 */
[----:B------:R-:W-:Y:S01]  /*a700*/  ISETP.NE.AND P3, PT, R6, RZ, PT ;  /* 0x000000ff0600720c */ /* 0x000fe20003f65270 */
[----:B------:R-:W-:Y:S01]  /*a710*/  MUFU.TANH R19, R68 ;  /* 0x0000004400137308 */ /* 0x000fe20000002400 */
[----:B------:R-:W-:-:S02]  /*a720*/  IABS R6, R5 ;  /* 0x0000000500067213 */ /* 0x000fc40000000000 */
[----:B------:R-:W-:Y:S01]  /*a730*/  IABS R5, R4 ;  /* 0x0000000400057213 */ /* 0x000fe20000000000 */
[----:B------:R-:W-:Y:S01]  /*a740*/  IMAD.MOV.U32 R4, RZ, RZ, R7 ;  /* 0x000000ffff047224 */ /* 0x000fe200078e0007 */
[----:B------:R-:W-:Y:S02]  /*a750*/  IABS R11, R3 ;  /* 0x00000003000b7213 */ /* 0x000fe40000000000 */
[----:B------:R-:W-:Y:S01]  /*a760*/  IABS R2, R2 ;  /* 0x0000000200027213 */ /* 0x000fe20000000000 */
[----:B------:R-:W4:Y:S01]  /*a770*/  MUFU.TANH R3, R58 ;  /* 0x0000003a00037308 */ /* 0x000f220000002400 */
[----:B------:R-:W-:Y:S02]  /*a780*/  I2FP.F32.S32 R4, R4 ;  /* 0x0000000400047245 */ /* 0x000fe40000201400 */
[----:B------:R-:W-:Y:S01]  /*a790*/  ISETP.NE.AND P4, PT, R10, RZ, PT ;  /* 0x000000ff0a00720c */ /* 0x000fe20003f85270 */
[----:B------:R-:W-:Y:S01]  /*a7a0*/  IMAD.MOV.U32 R10, RZ, RZ, R2 ;  /* 0x000000ffff0a7224 */ /* 0x000fe200078e0002 */
[----:B------:R-:W-:Y:S01]  /*a7b0*/  I2FP.F32.S32 R6, R6 ;  /* 0x0000000600067245 */ /* 0x000fe20000201400 */
[----:B-1----:R-:W-:Y:S01]  /*a7c0*/  FFMA.FTZ R4, R4, -UR19, R15 ;  /* 0x8000001304047c23 */ /* 0x002fe2000801000f */
[----:B------:R-:W-:Y:S01]  /*a7d0*/  I2FP.F32.S32 R5, R5 ;  /* 0x0000000500057245 */ /* 0x000fe20000201400 */
[----:B------:R-:W-:Y:S01]  /*a7e0*/  VIADD R2, R0, 0x11 ;  /* 0x0000001100027836 */ /* 0x000fe20000000000 */
[----:B------:R-:W-:Y:S01]  /*a7f0*/  I2FP.F32.S32 R10, R10 ;  /* 0x0000000a000a7245 */ /* 0x000fe20000201400 */
[----:B--2---:R-:W-:Y:S01]  /*a800*/  FFMA.FTZ R6, R6, -UR19, R14 ;  /* 0x8000001306067c23 */ /* 0x004fe2000801000e */
[----:B------:R-:W-:Y:S01]  /*a810*/  P2R R8, PR, RZ, 0x4 ;  /* 0x00000004ff087803 */ /* 0x000fe20000000000 */
[----:B---3--:R-:W-:Y:S01]  /*a820*/  FFMA.FTZ R5, R5, -UR19, R13 ;  /* 0x8000001305057c23 */ /* 0x008fe2000801000d */
[----:B------:R-:W-:Y:S01]  /*a830*/  FSEL R35, R12, -INF , !P4 ;  /* 0xff8000000c237808 */ /* 0x000fe20006000000 */
[----:B------:R-:W-:Y:S01]  /*a840*/  IMAD.IADD R7, R210, 0x1, -R2 ;  /* 0x00000001d2077824 */ /* 0x000fe200078e0a02 */
[----:B------:R-:W-:Y:S01]  /*a850*/  FSEL R37, R4, -INF , !P3 ;  /* 0xff80000004257808 */ /* 0x000fe20005800000 */
[----:B------:R-:W1:Y:S01]  /*a860*/  MUFU.TANH R12, R32 ;  /* 0x00000020000c7308 */ /* 0x000e620000002400 */
[----:B------:R-:W-:Y:S01]  /*a870*/  ISETP.GE.AND P4, PT, R2, R218, PT ;  /* 0x000000da0200720c */ /* 0x000fe20003f86270 */
[----:B----4-:R-:W-:Y:S01]  /*a880*/  FFMA.FTZ R10, R10, -UR19, R3 ;  /* 0x800000130a0a7c23 */ /* 0x010fe20008010003 */
[----:B------:R-:W-:Y:S01]  /*a890*/  ISETP.GE.AND P3, PT, R2, R217, PT ;  /* 0x000000d90200720c */ /* 0x000fe20003f66270 */
[----:B------:R-:W-:Y:S01]  /*a8a0*/  VIADD R3, R0, 0x18 ;  /* 0x0000001800037836 */ /* 0x000fe20000000000 */
[----:B------:R-:W-:-:S02]  /*a8b0*/  ISETP.GE.AND P2, PT, R2, R216, PT ;  /* 0x000000d80200720c */ /* 0x000fc40003f46270 */
[----:B------:R-:W-:Y:S01]  /*a8c0*/  ISETP.GE.AND P0, PT, R2, R215, PT ;  /* 0x000000d70200720c */ /* 0x000fe20003f06270 */
[----:B------:R-:W-:Y:S01]  /*a8d0*/  IMAD.IADD R4, R210, 0x1, -R3 ;  /* 0x00000001d2047824 */ /* 0x000fe200078e0a03 */
[----:B------:R-:W-:Y:S01]  /*a8e0*/  FSEL R28, R6, -INF , !P6 ;  /* 0xff800000061c7808 */ /* 0x000fe20007000000 */
[--C-:B------:R-:W-:Y:S01]  /*a8f0*/  IMAD.IADD R6, R213, 0x1, -R2.reuse ;  /* 0x00000001d5067824 */ /* 0x100fe200078e0a02 */
[----:B------:R-:W-:Y:S01]  /*a900*/  FSEL R163, R5, -INF , !P5 ;  /* 0xff80000005a37808 */ /* 0x000fe20006800000 */
[----:B------:R-:W-:Y:S01]  /*a910*/  IMAD.IADD R5, R209, 0x1, -R2 ;  /* 0x00000001d1057824 */ /* 0x000fe200078e0a02 */
[C---:B------:R-:W-:Y:S01]  /*a920*/  ISETP.LT.OR P6, PT, R2.reuse, R212, P4 ;  /* 0x000000d40200720c */ /* 0x040fe200027c1670 */
[----:B------:R-:W2:Y:S01]  /*a930*/  MUFU.TANH R15, R59 ;  /* 0x0000003b000f7308 */ /* 0x000ea20000002400 */
[C---:B------:R-:W-:Y:S02]  /*a940*/  ISETP.LT.OR P5, PT, R2.reuse, R211, P3 ;  /* 0x000000d30200720c */ /* 0x040fe40001fa1670 */
[----:B------:R-:W-:-:S02]  /*a950*/  ISETP.LT.OR P2, PT, R2, R208, P2 ;  /* 0x000000d00200720c */ /* 0x000fc40001741670 */
[----:B------:R-:W-:Y:S01]  /*a960*/  ISETP.LT.OR P0, PT, R2, R207, P0 ;  /* 0x000000cf0200720c */ /* 0x000fe20000701670 */
[----:B------:R-:W-:Y:S01]  /*a970*/  IMAD.IADD R2, R214, 0x1, -R2 ;  /* 0x00000001d6027824 */ /* 0x000fe200078e0a02 */
[----:B------:R-:W-:Y:S01]  /*a980*/  IABS R6, R6 ;  /* 0x0000000600067213 */ /* 0x000fe20000000000 */
[----:B------:R-:W-:Y:S01]  /*a990*/  MUFU.TANH R20, R145 ;  /* 0x0000009100147308 */ /* 0x000fe20000002400 */
[----:B------:R-:W-:Y:S02]  /*a9a0*/  IABS R7, R7 ;  /* 0x0000000700077213 */ /* 0x000fe40000000000 */
[----:B------:R-:W-:Y:S02]  /*a9b0*/  IABS R13, R2 ;  /* 0x00000002000d7213 */ /* 0x000fe40000000000 */
[----:B------:R-:W-:Y:S01]  /*a9c0*/  IABS R2, R4 ;  /* 0x0000000400027213 */ /* 0x000fe20000000000 */
[----:B------:R-:W-:Y:S01]  /*a9d0*/  IMAD.MOV.U32 R4, RZ, RZ, R6 ;  /* 0x000000ffff047224 */ /* 0x000fe200078e0006 */
[----:B------:R-:W-:Y:S01]  /*a9e0*/  IABS R14, R5 ;  /* 0x00000005000e7213 */ /* 0x000fe20000000000 */
[----:B------:R-:W-:Y:S01]  /*a9f0*/  IMAD.MOV.U32 R5, RZ, RZ, R7 ;  /* 0x000000ffff057224 */ /* 0x000fe200078e0007 */
[----:B------:R-:W-:Y:S01]  /*aa00*/  I2FP.F32.S32 R11, R11 ;  /* 0x0000000b000b7245 */ /* 0x000fe20000201400 */
[----:B------:R-:W-:Y:S01]  /*aa10*/  IMAD.IADD R7, R213, 0x1, -R3 ;  /* 0x00000001d5077824 */ /* 0x000fe200078e0a03 */
[----:B------:R-:W-:Y:S01]  /*aa20*/  I2FP.F32.S32 R4, R4 ;  /* 0x0000000400047245 */ /* 0x000fe20000201400 */
[----:B------:R-:W-:Y:S01]  /*aa30*/  MUFU.TANH R22, R169 ;  /* 0x000000a900167308 */ /* 0x000fe20000002400 */
[----:B------:R-:W-:Y:S01]  /*aa40*/  I2FP.F32.S32 R5, R5 ;  /* 0x0000000500057245 */ /* 0x000fe20000201400 */
[----:B------:R-:W-:Y:S01]  /*aa50*/  FFMA.FTZ R11, R11, -UR19, R9 ;  /* 0x800000130b0b7c23 */ /* 0x000fe20008010009 */
[----:B------:R-:W-:Y:S01]  /*aa60*/  P2R R9, PR, RZ, 0x4 ;  /* 0x00000004ff097803 */ /* 0x000fe20000000000 */
[----:B------:R-:W-:Y:S01]  /*aa70*/  FFMA.FTZ R4, R4, -UR19, R17 ;  /* 0x8000001304047c23 */ /* 0x000fe20008010011 */
[----:B------:R-:W-:Y:S01]  /*aa80*/  ISETP.NE.AND P4, PT, R8, RZ, PT ;  /* 0x000000ff0800720c */ /* 0x000fe20003f85270 */
[----:B------:R-:W-:Y:S01]  /*aa90*/  FFMA.FTZ R5, R5, -UR19, R18 ;  /* 0x8000001305057c23 */ /* 0x000fe20008010012 */
[----:B------:R-:W-:Y:S01]  /*aaa0*/  ISETP.GE.AND P2, PT, R3, R216, PT ;  /* 0x000000d80300720c */ /* 0x000fe20003f46270 */
[----:B------:R-:W-:Y:S01]  /*aab0*/  MUFU.TANH R18, R146 ;  /* 0x0000009200127308 */ /* 0x000fe20000002400 */
[----:B------:R-:W-:-:S02]  /*aac0*/  I2FP.F32.S32 R2, R2 ;  /* 0x0000000200027245 */ /* 0x000fc40000201400 */
[----:B------:R-:W-:Y:S02]  /*aad0*/  ISETP.GE.AND P3, PT, R3, R217, PT ;  /* 0x000000d90300720c */ /* 0x000fe40003f66270 */
[----:B------:R-:W-:Y:S01]  /*aae0*/  P2R R8, PR, RZ, 0x1 ;  /* 0x00000001ff087803 */ /* 0x000fe20000000000 */
[----:B-1----:R-:W-:Y:S01]  /*aaf0*/  FFMA.FTZ R12, R2, -UR19, R12 ;  /* 0x80000013020c7c23 */ /* 0x002fe2000801000c */
[----:B------:R-:W-:Y:S01]  /*ab00*/  FSEL R152, R10, -INF , !P1 ;  /* 0xff8000000a987808 */ /* 0x000fe20004800000 */
[----:B------:R-:W-:Y:S01]  /*ab10*/  VIADD R2, R0, 0x19 ;  /* 0x0000001900027836 */ /* 0x000fe20000000000 */
[----:B------:R-:W-:Y:S01]  /*ab20*/  I2FP.F32.S32 R13, R13 ;  /* 0x0000000d000d7245 */ /* 0x000fe20000201400 */
[----:B------:R-:W-:Y:S01]  /*ab30*/  MUFU.TANH R10, R74 ;  /* 0x0000004a000a7308 */ /* 0x000fe20000002400 */
[----:B------:R-:W-:Y:S01]  /*ab40*/  FSEL R30, R11, -INF , !P4 ;  /* 0xff8000000b1e7808 */ /* 0x000fe20006000000 */
[----:B------:R-:W-:Y:S01]  /*ab50*/  IMAD.IADD R6, R213, 0x1, -R2 ;  /* 0x00000001d5067824 */ /* 0x000fe200078e0a02 */
[----:B------:R-:W-:Y:S01]  /*ab60*/  ISETP.LT.OR P1, PT, R3, R208, P2 ;  /* 0x000000d00300720c */ /* 0x000fe20001721670 */
[----:B--2---:R-:W-:Y:S01]  /*ab70*/  FFMA.FTZ R13, R13, -UR19, R15 ;  /* 0x800000130d0d7c23 */ /* 0x004fe2000801000f */
[----:B------:R-:W-:-:S02]  /*ab80*/  ISETP.GE.AND P4, PT, R3, R218, PT ;  /* 0x000000da0300720c */ /* 0x000fc40003f86270 */
[----:B------:R-:W-:Y:S01]  /*ab90*/  FSEL R161, R4, -INF , !P5 ;  /* 0xff80000004a17808 */ /* 0x000fe20006800000 */
[----:B------:R-:W1:Y:S01]  /*aba0*/  MUFU.TANH R15, R69 ;  /* 0x00000045000f7308 */ /* 0x000e620000002400 */
[C---:B------:R-:W-:Y:S01]  /*abb0*/  ISETP.GE.AND P0, PT, R3.reuse, R215, PT ;  /* 0x000000d70300720c */ /* 0x040fe20003f06270 */
[----:B------:R-:W-:Y:S01]  /*abc0*/  IMAD.IADD R4, R210, 0x1, -R2 ;  /* 0x00000001d2047824 */ /* 0x000fe200078e0a02 */
[----:B------:R-:W-:Y:S01]  /*abd0*/  BAR.SYNC.DEFER_BLOCKING 0x0 ;  /* 0x0000000000007b1d */ /* 0x000fe20000010000 */
[----:B------:R-:W-:Y:S02]  /*abe0*/  ISETP.LT.OR P5, PT, R3, R211, P3 ;  /* 0x000000d30300720c */ /* 0x000fe40001fa1670 */
[----:B------:R-:W-:Y:S02]  /*abf0*/  ISETP.NE.AND P3, PT, R8, RZ, PT ;  /* 0x000000ff0800720c */ /* 0x000fe40003f65270 */
[----:B------:R-:W-:Y:S01]  /*ac00*/  FSEL R27, R5, -INF , !P6 ;  /* 0xff800000051b7808 */ /* 0x000fe20007000000 */
[----:B------:R-:W-:Y:S01]  /*ac10*/  IMAD.IADD R5, R209, 0x1, -R3 ;  /* 0x00000001d1057824 */ /* 0x000fe200078e0a03 */
[----:B------:R-:W-:Y:S01]  /*ac20*/  P2R R8, PR, RZ, 0x2 ;  /* 0x00000002ff087803 */ /* 0x000fe20000000000 */
[----:B------:R-:W2:Y:S01]  /*ac30*/  MUFU.TANH R11, R144 ;  /* 0x00000090000b7308 */ /* 0x000ea20000002400 */
[----:B------:R-:W-:-:S02]  /*ac40*/  I2FP.F32.S32 R14, R14 ;  /* 0x0000000e000e7245 */ /* 0x000fc40000201400 */
[C---:B------:R-:W-:Y:S02]  /*ac50*/  ISETP.LT.OR P6, PT, R3.reuse, R212, P4 ;  /* 0x000000d40300720c */ /* 0x040fe400027c1670 */
[----:B------:R-:W-:Y:S01]  /*ac60*/  ISETP.LT.OR P1, PT, R3, R207, P0 ;  /* 0x000000cf0300720c */ /* 0x000fe20000721670 */
[----:B------:R-:W-:Y:S01]  /*ac70*/  IMAD.IADD R3, R214, 0x1, -R3 ;  /* 0x00000001d6037824 */ /* 0x000fe200078e0a03 */
[----:B------:R-:W-:Y:S01]  /*ac80*/  IABS R7, R7 ;  /* 0x0000000700077213 */ /* 0x000fe20000000000 */
[----:B------:R-:W-:Y:S01]  /*ac90*/  FFMA.FTZ R14, R14, -UR19, R16 ;  /* 0x800000130e0e7c23 */ /* 0x000fe20008010010 */
[----:B------:R-:W-:Y:S02]  /*aca0*/  IABS R5, R5 ;  /* 0x0000000500057213 */ /* 0x000fe40000000000 */
[----:B------:R-:W-:Y:S02]  /*acb0*/  IABS R16, R3 ;  /* 0x0000000300107213 */ /* 0x000fe40000000000 */
[----:B------:R-:W-:Y:S01]  /*acc0*/  IABS R3, R6 ;  /* 0x0000000600037213 */ /* 0x000fe20000000000 */
[----:B------:R-:W-:Y:S01]  /*acd0*/  IMAD.MOV.U32 R6, RZ, RZ, R7 ;  /* 0x000000ffff067224 */ /* 0x000fe200078e0007 */
[----:B------:R-:W-:Y:S01]  /*ace0*/  IABS R4, R4 ;  /* 0x0000000400047213 */ /* 0x000fe20000000000 */
[----:B------:R-:W-:Y:S01]  /*acf0*/  IMAD.MOV.U32 R17, RZ, RZ, R5 ;  /* 0x000000ffff117224 */ /* 0x000fe200078e0005 */
[----:B------:R-:W-:-:S02]  /*ad00*/  ISETP.NE.AND P4, PT, R9, RZ, PT ;  /* 0x000000ff0900720c */ /* 0x000fc40003f85270 */
[----:B------:R-:W-:Y:S01]  /*ad10*/  I2FP.F32.S32 R6, R6 ;  /* 0x0000000600067245 */ /* 0x000fe20000201400 */
[----:B------:R-:W3:Y:S01]  /*ad20*/  MUFU.TANH R9, R75 ;  /* 0x0000004b00097308 */ /* 0x000ee20000002400 */
[----:B------:R-:W-:Y:S02]  /*ad30*/  I2FP.F32.S32 R3, R3 ;  /* 0x0000000300037245 */ /* 0x000fe40000201400 */
[----:B------:R-:W-:Y:S01]  /*ad40*/  I2FP.F32.S32 R5, R4 ;  /* 0x0000000400057245 */ /* 0x000fe20000201400 */
[----:B-1----:R-:W-:Y:S01]  /*ad50*/  FFMA.FTZ R4, R6, -UR19, R15 ;  /* 0x8000001306047c23 */ /* 0x002fe2000801000f */
[----:B------:R-:W-:Y:S01]  /*ad60*/  FSEL R29, R14, -INF , !P4 ;  /* 0xff8000000e1d7808 */ /* 0x000fe20006000000 */
[----:B--2---:R-:W-:Y:S01]  /*ad70*/  FFMA.FTZ R11, R3, -UR19, R11 ;  /* 0x80000013030b7c23 */ /* 0x004fe2000801000b */
[----:B------:R-:W-:Y:S01]  /*ad80*/  FSEL R78, R13, -INF , !P3 ;  /* 0xff8000000d4e7808 */ /* 0x000fe20005800000 */
[----:B------:R-:W-:Y:S01]  /*ad90*/  VIADD R3, R0, 0x20 ;  /* 0x0000002000037836 */ /* 0x000fe20000000000 */
[C---:B------:R-:W-:Y:S01]  /*ada0*/  ISETP.GE.AND P4, PT, R2.reuse, R218, PT ;  /* 0x000000da0200720c */ /* 0x040fe20003f86270 */
[----:B------:R-:W-:Y:S01]  /*adb0*/  FFMA.FTZ R15, R5, -UR19, R19 ;  /* 0x80000013050f7c23 */ /* 0x000fe20008010013 */
[C---:B------:R-:W-:Y:S01]  /*adc0*/  ISETP.GE.AND P3, PT, R2.reuse, R217, PT ;  /* 0x000000d90200720c */ /* 0x040fe20003f66270 */
[----:B------:R-:W-:Y:S01]  /*add0*/  IMAD.IADD R5, R209, 0x1, -R2 ;  /* 0x00000001d1057824 */ /* 0x000fe200078e0a02 */
[C---:B------:R-:W-:Y:S01]  /*ade0*/  ISETP.GE.AND P2, PT, R2.reuse, R216, PT ;  /* 0x000000d80200720c */ /* 0x040fe20003f46270 */
[--C-:B------:R-:W-:Y:S01]  /*adf0*/  IMAD.IADD R6, R213, 0x1, -R3.reuse ;  /* 0x00000001d5067824 */ /* 0x100fe200078e0a03 */
[----:B------:R-:W-:Y:S01]  /*ae00*/  ISETP.GE.AND P0, PT, R2, R215, PT ;  /* 0x000000d70200720c */ /* 0x000fe20003f06270 */
[--C-:B------:R-:W-:Y:S01]  /*ae10*/  IMAD.IADD R7, R209, 0x1, -R3.reuse ;  /* 0x00000001d1077824 */ /* 0x100fe200078e0a03 */
[----:B------:R-:W-:Y:S01]  /*ae20*/  FSEL R26, R12, -INF , !P6 ;  /* 0xff8000000c1a7808 */ /* 0x000fe20007000000 */
[----:B------:R-:W1:Y:S01]  /*ae30*/  MUFU.TANH R19, R147 ;  /* 0x0000009300137308 */ /* 0x000e620000002400 */
[----:B------:R-:W-:Y:S01]  /*ae40*/  FSEL R159, R4, -INF , !P5 ;  /* 0xff800000049f7808 */ /* 0x000fe20006800000 */
[----:B------:R-:W-:Y:S01]  /*ae50*/  IMAD.IADD R4, R210, 0x1, -R3 ;  /* 0x00000001d2047824 */ /* 0x000fe200078e0a03 */
[----:B------:R-:W-:-:S02]  /*ae60*/  ISETP.LT.OR P6, PT, R2, R212, P4 ;  /* 0x000000d40200720c */ /* 0x000fc400027c1670 */
[C---:B------:R-:W-:Y:S02]  /*ae70*/  ISETP.LT.OR P5, PT, R2.reuse, R211, P3 ;  /* 0x000000d30200720c */ /* 0x040fe40001fa1670 */
[C---:B------:R-:W-:Y:S01]  /*ae80*/  ISETP.LT.OR P2, PT, R2.reuse, R208, P2 ;  /* 0x000000d00200720c */ /* 0x040fe20001741670 */
[----:B------:R-:W2:Y:S01]  /*ae90*/  MUFU.TANH R12, R149 ;  /* 0x00000095000c7308 */ /* 0x000ea20000002400 */
[----:B------:R-:W-:Y:S01]  /*aea0*/  ISETP.LT.OR P0, PT, R2, R207, P0 ;  /* 0x000000cf0200720c */ /* 0x000fe20000701670 */
[----:B------:R-:W-:Y:S01]  /*aeb0*/  IMAD.IADD R2, R214, 0x1, -R2 ;  /* 0x00000001d6027824 */ /* 0x000fe200078e0a02 */
[----:B------:R-:W-:Y:S02]  /*aec0*/  ISETP.NE.AND P4, PT, R8, RZ, PT ;  /* 0x000000ff0800720c */ /* 0x000fe40003f85270 */
[----:B------:R-:W-:Y:S02]  /*aed0*/  IABS R4, R4 ;  /* 0x0000000400047213 */ /* 0x000fe40000000000 */
[----:B------:R-:W-:Y:S01]  /*aee0*/  IABS R13, R2 ;  /* 0x00000002000d7213 */ /* 0x000fe20000000000 */
[----:B------:R-:W4:Y:S01]  /*aef0*/  MUFU.TANH R14, R148 ;  /* 0x00000094000e7308 */ /* 0x000f220000002400 */
[----:B------:R-:W-:-:S02]  /*af00*/  IABS R8, R5 ;  /* 0x0000000500087213 */ /* 0x000fc40000000000 */
[----:B------:R-:W-:Y:S01]  /*af10*/  IABS R2, R6 ;  /* 0x0000000600027213 */ /* 0x000fe20000000000 */
[----:B------:R-:W-:Y:S01]  /*af20*/  IMAD.MOV.U32 R6, RZ, RZ, R4 ;  /* 0x000000ffff067224 */ /* 0x000fe200078e0004 */
[----:B------:R-:W-:Y:S02]  /*af30*/  I2FP.F32.S32 R17, R17 ;  /* 0x0000001100117245 */ /* 0x000fe40000201400 */
[----:B------:R-:W-:Y:S01]  /*af40*/  IABS R5, R7 ;  /* 0x0000000700057213 */ /* 0x000fe20000000000 */
[----:B------:R-:W-:Y:S01]  /*af50*/  IMAD.MOV.U32 R4, RZ, RZ, R2 ;  /* 0x000000ffff047224 */ /* 0x000fe200078e0002 */
[----:B------:R-:W-:Y:S01]  /*af60*/  I2FP.F32.S32 R16, R16 ;  /* 0x0000001000107245 */ /* 0x000fe20000201400 */
[----:B------:R-:W-:Y:S01]  /*af70*/  FFMA.FTZ R17, R17, -UR19, R10 ;  /* 0x8000001311117c23 */ /* 0x000fe2000801000a */
[----:B------:R-:W-:Y:S01]  /*af80*/  IMAD.MOV.U32 R7, RZ, RZ, R13 ;  /* 0x000000ffff077224 */ /* 0x000fe200078e000d */
[----:B------:R-:W-:Y:S01]  /*af90*/  I2FP.F32.S32 R8, R8 ;  /* 0x0000000800087245 */ /* 0x000fe20000201400 */
[----:B------:R-:W-:-:S02]  /*afa0*/  IMAD.MOV.U32 R2, RZ, RZ, R5 ;  /* 0x000000ffff027224 */ /* 0x000fc400078e0005 */
[----:B---3--:R-:W-:Y:S01]  /*afb0*/  FFMA.FTZ R16, R16, -UR19, R9 ;  /* 0x8000001310107c23 */ /* 0x008fe20008010009 */
[----:B------:R-:W-:Y:S01]  /*afc0*/  FSEL R50, R17, -INF , !P4 ;  /* 0xff80000011327808 */ /* 0x000fe20006000000 */
[----:B------:R-:W-:Y:S01]  /*afd0*/  MUFU.TANH R13, R153 ;  /* 0x00000099000d7308 */ /* 0x000fe20000002400 */
[----:B------:R-:W-:Y:S01]  /*afe0*/  I2FP.F32.S32 R7, R7 ;  /* 0x0000000700077245 */ /* 0x000fe20000201400 */
[----:B------:R-:W-:Y:S01]  /*aff0*/  FFMA.FTZ R8, R8, -UR19, R20 ;  /* 0x8000001308087c23 */ /* 0x000fe20008010014 */
[----:B------:R-:W-:Y:S02]  /*b000*/  I2FP.F32.S32 R2, R2 ;  /* 0x0000000200027245 */ /* 0x000fe40000201400 */
[----:B------:R-:W-:Y:S01]  /*b010*/  P2R R10, PR, RZ, 0x4 ;  /* 0x00000004ff0a7803 */ /* 0x000fe20000000000 */
[----:B-1----:R-:W-:Y:S01]  /*b020*/  FFMA.FTZ R7, R7, -UR19, R19 ;  /* 0x8000001307077c23 */ /* 0x002fe20008010013 */
[C---:B------:R-:W-:Y:S01]  /*b030*/  ISETP.GE.AND P4, PT, R3.reuse, R218, PT ;  /* 0x000000da0300720c */ /* 0x040fe20003f86270 */
[----:B--2---:R-:W-:Y:S01]  /*b040*/  FFMA.FTZ R12, R2, -UR19, R12 ;  /* 0x80000013020c7c23 */ /* 0x004fe2000801000c */
[C---:B------:R-:W-:Y:S01]  /*b050*/  ISETP.GE.AND P3, PT, R3.reuse, R217, PT ;  /* 0x000000d90300720c */ /* 0x040fe20003f66270 */
[----:B------:R-:W-:Y:S01]  /*b060*/  VIADD R2, R0, 0x21 ;  /* 0x0000002100027836 */ /* 0x000fe20000000000 */
[----:B------:R-:W-:Y:S01]  /*b070*/  P2R R9, PR, RZ, 0x1 ;  /* 0x00000001ff097803 */ /* 0x000fe20000000000 */
[----:B------:R-:W-:Y:S01]  /*b080*/  MUFU.TANH R17, R48 ;  /* 0x0000003000117308 */ /* 0x000fe20000002400 */
[----:B------:R-:W-:Y:S01]  /*b090*/  I2FP.F32.S32 R5, R6 ;  /* 0x0000000600057245 */ /* 0x000fe20000201400 */
[----:B------:R-:W-:Y:S01]  /*b0a0*/  IMAD.IADD R6, R214, 0x1, -R3 ;  /* 0x00000001d6067824 */ /* 0x000fe200078e0a03 */
[----:B------:R-:W-:-:S02]  /*b0b0*/  ISETP.GE.AND P2, PT, R3, R216, PT ;  /* 0x000000d80300720c */ /* 0x000fc40003f46270 */
[----:B------:R-:W-:Y:S01]  /*b0c0*/  I2FP.F32.S32 R4, R4 ;  /* 0x0000000400047245 */ /* 0x000fe20000201400 */
[----:B------:R-:W-:Y:S01]  /*b0d0*/  FFMA.FTZ R5, R5, -UR19, R18 ;  /* 0x8000001305057c23 */ /* 0x000fe20008010012 */
[----:B------:R-:W-:Y:S01]  /*b0e0*/  FSEL R25, R15, -INF , !P6 ;  /* 0xff8000000f197808 */ /* 0x000fe20007000000 */
[----:B------:R-:W-:Y:S01]  /*b0f0*/  MUFU.TANH R20, R164 ;  /* 0x000000a400147308 */ /* 0x000fe20000002400 */
[----:B------:R-:W-:Y:S01]  /*b100*/  FSEL R155, R11, -INF , !P5 ;  /* 0xff8000000b9b7808 */ /* 0x000fe20006800000 */
[----:B----4-:R-:W-:Y:S01]  /*b110*/  FFMA.FTZ R4, R4, -UR19, R14 ;  /* 0x8000001304047c23 */ /* 0x010fe2000801000e */
[C---:B------:R-:W-:Y:S02]  /*b120*/  ISETP.LT.OR P6, PT, R3.reuse, R212, P4 ;  /* 0x000000d40300720c */ /* 0x040fe400027c1670 */
[C---:B------:R-:W-:Y:S02]  /*b130*/  ISETP.LT.OR P5, PT, R3.reuse, R211, P3 ;  /* 0x000000d30300720c */ /* 0x040fe40001fa1670 */
[----:B------:R-:W-:Y:S01]  /*b140*/  ISETP.GE.AND P0, PT, R3, R215, PT ;  /* 0x000000d70300720c */ /* 0x000fe20003f06270 */
[----:B------:R-:W-:Y:S01]  /*b150*/  MUFU.TANH R14, R151 ;  /* 0x00000097000e7308 */ /* 0x000fe20000002400 */
[----:B------:R-:W-:-:S02]  /*b160*/  ISETP.NE.AND P4, PT, R10, RZ, PT ;  /* 0x000000ff0a00720c */ /* 0x000fc40003f85270 */
[----:B------:R-:W-:Y:S02]  /*b170*/  ISETP.NE.AND P3, PT, R9, RZ, PT ;  /* 0x000000ff0900720c */ /* 0x000fe40003f65270 */
[C---:B------:R-:W-:Y:S02]  /*b180*/  ISETP.LT.OR P2, PT, R3.reuse, R208, P2 ;  /* 0x000000d00300720c */ /* 0x040fe40001741670 */
[----:B------:R-:W-:Y:S01]  /*b190*/  FSEL R67, R16, -INF , !P1 ;  /* 0xff80000010437808 */ /* 0x000fe20004800000 */
[----:B------:R-:W-:Y:S01]  /*b1a0*/  MUFU.TANH R15, R157 ;  /* 0x0000009d000f7308 */ /* 0x000fe20000002400 */
[----:B------:R-:W-:Y:S01]  /*b1b0*/  ISETP.LT.OR P1, PT, R3, R207, P0 ;  /* 0x000000cf0300720c */ /* 0x000fe20000721670 */
[----:B------:R-:W-:Y:S01]  /*b1c0*/  IMAD.IADD R3, R209, 0x1, -R2 ;  /* 0x00000001d1037824 */ /* 0x000fe200078e0a02 */
[----:B------:R-:W-:Y:S02]  /*b1d0*/  P2R R9, PR, RZ, 0x4 ;  /* 0x00000004ff097803 */ /* 0x000fe40000000000 */
[----:B------:R-:W-:-:S02]  /*b1e0*/  FSEL R64, R8, -INF , !P4 ;  /* 0xff80000008407808 */ /* 0x000fc40006000000 */
[----:B------:R-:W-:Y:S01]  /*b1f0*/  FSEL R68, R7, -INF , !P3 ;  /* 0xff80000007447808 */ /* 0x000fe20005800000 */
[----:B------:R-:W-:Y:S01]  /*b200*/  MUFU.TANH R16, R150 ;  /* 0x0000009600107308 */ /* 0x000fe20000002400 */
[C---:B------:R-:W-:Y:S02]  /*b210*/  ISETP.GE.AND P4, PT, R2.reuse, R218, PT ;  /* 0x000000da0200720c */ /* 0x040fe40003f86270 */
[C---:B------:R-:W-:Y:S02]  /*b220*/  ISETP.GE.AND P3, PT, R2.reuse, R217, PT ;  /* 0x000000d90200720c */ /* 0x040fe40003f66270 */
[C---:B------:R-:W-:Y:S02]  /*b230*/  ISETP.GE.AND P2, PT, R2.reuse, R216, PT ;  /* 0x000000d80200720c */ /* 0x040fe40003f46270 */
[----:B------:R-:W-:Y:S01]  /*b240*/  ISETP.GE.AND P0, PT, R2, R215, PT ;  /* 0x000000d70200720c */ /* 0x000fe20003f06270 */
[----:B------:R-:W1:Y:S01]  /*b250*/  MUFU.TANH R7, R154 ;  /* 0x0000009a00077308 */ /* 0x000e620000002400 */
[----:B------:R-:W-:Y:S01]  /*b260*/  FSEL R24, R5, -INF , !P6 ;  /* 0xff80000005187808 */ /* 0x000fe20007000000 */
[--C-:B------:R-:W-:Y:S01]  /*b270*/  IMAD.IADD R5, R210, 0x1, -R2.reuse ;  /* 0x00000001d2057824 */ /* 0x100fe200078e0a02 */
[----:B------:R-:W-:Y:S01]  /*b280*/  FSEL R162, R4, -INF , !P5 ;  /* 0xff80000004a27808 */ /* 0x000fe20006800000 */
[----:B------:R-:W-:Y:S01]  /*b290*/  IMAD.IADD R4, R213, 0x1, -R2 ;  /* 0x00000001d5047824 */ /* 0x000fe200078e0a02 */
[----:B------:R-:W-:-:S02]  /*b2a0*/  ISETP.LT.OR P6, PT, R2, R212, P4 ;  /* 0x000000d40200720c */ /* 0x000fc400027c1670 */
[C---:B------:R-:W-:Y:S01]  /*b2b0*/  ISETP.LT.OR P5, PT, R2.reuse, R211, P3 ;  /* 0x000000d30200720c */ /* 0x040fe20001fa1670 */
[----:B------:R-:W-:Y:S01]  /*b2c0*/  MUFU.TANH R19, R165 ;  /* 0x000000a500137308 */ /* 0x000fe20000002400 */
[C---:B------:R-:W-:Y:S02]  /*b2d0*/  ISETP.LT.OR P2, PT, R2.reuse, R208, P2 ;  /* 0x000000d00200720c */ /* 0x040fe40001741670 */
[----:B------:R-:W-:Y:S01]  /*b2e0*/  ISETP.LT.OR P0, PT, R2, R207, P0 ;  /* 0x000000cf0200720c */ /* 0x000fe20000701670 */
[----:B------:R-:W-:Y:S01]  /*b2f0*/  IMAD.IADD R2, R214, 0x1, -R2 ;  /* 0x00000001d6027824 */ /* 0x000fe200078e0a02 */
[----:B------:R-:W-:Y:S02]  /*b300*/  IABS R6, R6 ;  /* 0x0000000600067213 */ /* 0x000fe40000000000 */
[----:B------:R-:W-:Y:S02]  /*b310*/  IABS R10, R5 ;  /* 0x00000005000a7213 */ /* 0x000fe40000000000 */
[----:B------:R-:W-:Y:S01]  /*b320*/  IABS R5, R4 ;  /* 0x0000000400057213 */ /* 0x000fe20000000000 */
[----:B------:R-:W-:Y:S01]  /*b330*/  IMAD.MOV.U32 R4, RZ, RZ, R6 ;  /* 0x000000ffff047224 */ /* 0x000fe200078e0006 */
[----:B------:R-:W-:Y:S01]  /*b340*/  IABS R11, R3 ;  /* 0x00000003000b7213 */ /* 0x000fe20000000000 */
[----:B------:R-:W-:Y:S01]  /*b350*/  IMAD.MOV.U32 R6, RZ, RZ, R10 ;  /* 0x000000ffff067224 */ /* 0x000fe200078e000a */
[----:B------:R-:W2:Y:S01]  /*b360*/  MUFU.TANH R3, R156 ;  /* 0x0000009c00037308 */ /* 0x000ea20000002400 */
[----:B------:R-:W-:-:S02]  /*b370*/  IABS R2, R2 ;  /* 0x0000000200027213 */ /* 0x000fc40000000000 */
[----:B------:R-:W-:Y:S02]  /*b380*/  I2FP.F32.S32 R4, R4 ;  /* 0x0000000400047245 */ /* 0x000fe40000201400 */
[----:B------:R-:W-:Y:S01]  /*b390*/  I2FP.F32.S32 R5, R5 ;  /* 0x0000000500057245 */ /* 0x000fe20000201400 */
[----:B------:R-:W-:Y:S01]  /*b3a0*/  IMAD.MOV.U32 R10, RZ, RZ, R2 ;  /* 0x000000ffff0a7224 */ /* 0x000fe200078e0002 */
[----:B------:R-:W-:Y:S01]  /*b3b0*/  I2FP.F32.S32 R6, R6 ;  /* 0x0000000600067245 */ /* 0x000fe20000201400 */
[----:B------:R-:W-:Y:S01]  /*b3c0*/  VIADD R2, R0, 0x28 ;  /* 0x0000002800027836 */ /* 0x000fe20000000000 */
[----:B------:R-:W-:Y:S01]  /*b3d0*/  ISETP.NE.AND P4, PT, R9, RZ, PT ;  /* 0x000000ff0900720c */ /* 0x000fe20003f85270 */
[----:B-1----:R-:W-:Y:S01]  /*b3e0*/  FFMA.FTZ R4, R4, -UR19, R7 ;  /* 0x8000001304047c23 */ /* 0x002fe20008010007 */
[----:B------:R-:W-:Y:S01]  /*b3f0*/  P2R R9, PR, RZ, 0x4 ;  /* 0x00000004ff097803 */ /* 0x000fe20000000000 */
[----:B------:R-:W-:Y:S01]  /*b400*/  FFMA.FTZ R5, R5, -UR19, R14 ;  /* 0x8000001305057c23 */ /* 0x000fe2000801000e */
[----:B------:R-:W-:Y:S01]  /*b410*/  ISETP.GE.AND P2, PT, R2, R216, PT ;  /* 0x000000d80200720c */ /* 0x000fe20003f46270 */
[----:B------:R-:W-:Y:S01]  /*b420*/  FFMA.FTZ R6, R6, -UR19, R16 ;  /* 0x8000001306067c23 */ /* 0x000fe20008010010 */
[----:B------:R-:W-:Y:S01]  /*b430*/  I2FP.F32.S32 R10, R10 ;  /* 0x0000000a000a7245 */ /* 0x000fe20000201400 */
[----:B------:R-:W-:Y:S01]  /*b440*/  IMAD.IADD R7, R210, 0x1, -R2 ;  /* 0x00000001d2077824 */ /* 0x000fe200078e0a02 */
[----:B------:R-:W-:Y:S01]  /*b450*/  ISETP.GE.AND P3, PT, R2, R217, PT ;  /* 0x000000d90200720c */ /* 0x000fe20003f66270 */
[----:B------:R-:W1:Y:S01]  /*b460*/  MUFU.TANH R16, R49 ;  /* 0x0000003100107308 */ /* 0x000e620000002400 */
[----:B------:R-:W-:Y:S01]  /*b470*/  P2R R8, PR, RZ, 0x1 ;  /* 0x00000001ff087803 */ /* 0x000fe20000000000 */
[----:B--2---:R-:W-:Y:S01]  /*b480*/  FFMA.FTZ R10, R10, -UR19, R3 ;  /* 0x800000130a0a7c23 */ /* 0x004fe20008010003 */
[----:B------:R-:W-:Y:S01]  /*b490*/  FSEL R156, R4, -INF , !P1 ;  /* 0xff800000049c7808 */ /* 0x000fe20004800000 */
[----:B------:R-:W-:Y:S01]  /*b4a0*/  VIADD R3, R0, 0x29 ;  /* 0x0000002900037836 */ /* 0x000fe20000000000 */
[----:B------:R-:W-:-:S02]  /*b4b0*/  FSEL R150, R12, -INF , !P4 ;  /* 0xff8000000c967808 */ /* 0x000fc40006000000 */
[----:B------:R-:W-:Y:S01]  /*b4c0*/  ISETP.LT.OR P1, PT, R2, R208, P2 ;  /* 0x000000d00200720c */ /* 0x000fe20001721670 */
[----:B------:R-:W-:Y:S01]  /*b4d0*/  IMAD.IADD R4, R210, 0x1, -R3 ;  /* 0x00000001d2047824 */ /* 0x000fe200078e0a03 */
[C---:B------:R-:W-:Y:S01]  /*b4e0*/  ISETP.GE.AND P4, PT, R2.reuse, R218, PT ;  /* 0x000000da0200720c */ /* 0x040fe20003f86270 */
[----:B------:R-:W2:Y:S01]  /*b4f0*/  MUFU.TANH R12, R51 ;  /* 0x00000033000c7308 */ /* 0x000ea20000002400 */
[----:B------:R-:W-:Y:S01]  /*b500*/  FSEL R160, R5, -INF , !P5 ;  /* 0xff80000005a07808 */ /* 0x000fe20006800000 */
[--C-:B------:R-:W-:Y:S01]  /*b510*/  IMAD.IADD R5, R209, 0x1, -R2.reuse ;  /* 0x00000001d1057824 */ /* 0x100fe200078e0a02 */
[----:B------:R-:W-:Y:S02]  /*b520*/  ISETP.GE.AND P0, PT, R2, R215, PT ;  /* 0x000000d70200720c */ /* 0x000fe40003f06270 */
[----:B------:R-:W-:Y:S01]  /*b530*/  FSEL R23, R6, -INF , !P6 ;  /* 0xff80000006177808 */ /* 0x000fe20007000000 */
[----:B------:R-:W-:Y:S01]  /*b540*/  IMAD.IADD R6, R213, 0x1, -R2 ;  /* 0x00000001d5067824 */ /* 0x000fe200078e0a02 */
[----:B------:R-:W-:-:S02]  /*b550*/  ISETP.LT.OR P5, PT, R2, R211, P3 ;  /* 0x000000d30200720c */ /* 0x000fc40001fa1670 */
[----:B------:R-:W-:Y:S02]  /*b560*/  ISETP.NE.AND P3, PT, R8, RZ, PT ;  /* 0x000000ff0800720c */ /* 0x000fe40003f65270 */
[----:B------:R-:W-:Y:S02]  /*b570*/  P2R R8, PR, RZ, 0x2 ;  /* 0x00000002ff087803 */ /* 0x000fe40000000000 */
[----:B------:R-:W-:Y:S02]  /*b580*/  I2FP.F32.S32 R11, R11 ;  /* 0x0000000b000b7245 */ /* 0x000fe40000201400 */
[C---:B------:R-:W-:Y:S02]  /*b590*/  ISETP.LT.OR P6, PT, R2.reuse, R212, P4 ;  /* 0x000000d40200720c */ /* 0x040fe400027c1670 */
[----:B------:R-:W-:Y:S01]  /*b5a0*/  ISETP.LT.OR P1, PT, R2, R207, P0 ;  /* 0x000000cf0200720c */ /* 0x000fe20000721670 */
[----:B------:R-:W-:Y:S01]  /*b5b0*/  IMAD.IADD R2, R214, 0x1, -R2 ;  /* 0x00000001d6027824 */ /* 0x000fe200078e0a02 */
[----:B------:R-:W-:Y:S01]  /*b5c0*/  IABS R7, R7 ;  /* 0x0000000700077213 */ /* 0x000fe20000000000 */
[----:B------:R-:W-:Y:S01]  /*b5d0*/  FFMA.FTZ R11, R11, -UR19, R13 ;  /* 0x800000130b0b7c23 */ /* 0x000fe2000801000d */
[----:B------:R-:W-:-:S02]  /*b5e0*/  IABS R6, R6 ;  /* 0x0000000600067213 */ /* 0x000fc40000000000 */
[----:B------:R-:W-:Y:S02]  /*b5f0*/  IABS R13, R2 ;  /* 0x00000002000d7213 */ /* 0x000fe40000000000 */
[----:B------:R-:W-:Y:S01]  /*b600*/  IABS R14, R5 ;  /* 0x00000005000e7213 */ /* 0x000fe20000000000 */
[----:B------:R-:W-:Y:S01]  /*b610*/  IMAD.MOV.U32 R5, RZ, RZ, R7 ;  /* 0x000000ffff057224 */ /* 0x000fe200078e0007 */
[----:B------:R-:W-:Y:S01]  /*b620*/  IABS R2, R4 ;  /* 0x0000000400027213 */ /* 0x000fe20000000000 */
[----:B------:R-:W-:Y:S01]  /*b630*/  IMAD.MOV.U32 R4, RZ, RZ, R6 ;  /* 0x000000ffff047224 */ /* 0x000fe200078e0006 */
[----:B------:R-:W-:Y:S01]  /*b640*/  ISETP.NE.AND P4, PT, R9, RZ, PT ;  /* 0x000000ff0900720c */ /* 0x000fe20003f85270 */
[----:B------:R-:W-:Y:S01]  /*b650*/  IMAD.IADD R7, R213, 0x1, -R3 ;  /* 0x00000001d5077824 */ /* 0x000fe200078e0a03 */
[----:B------:R-:W-:Y:S01]  /*b660*/  I2FP.F32.S32 R5, R5 ;  /* 0x0000000500057245 */ /* 0x000fe20000201400 */
[----:B------:R3:W4:Y:S01]  /*b670*/  MUFU.TANH R9, R158 ;  /* 0x0000009e00097308 */ /* 0x0007220000002400 */
[----:B------:R-:W-:-:S02]  /*b680*/  I2FP.F32.S32 R4, R4 ;  /* 0x0000000400047245 */ /* 0x000fc40000201400 */
[----:B------:R-:W-:Y:S01]  /*b690*/  I2FP.F32.S32 R2, R2 ;  /* 0x0000000200027245 */ /* 0x000fe20000201400 */
[----:B------:R-:W-:Y:S01]  /*b6a0*/  FFMA.FTZ R5, R5, -UR19, R17 ;  /* 0x8000001305057c23 */ /* 0x000fe20008010011 */
[----:B------:R-:W-:Y:S01]  /*b6b0*/  FSEL R69, R11, -INF , !P4 ;  /* 0xff8000000b457808 */ /* 0x000fe20006000000 */
[----:B-1----:R-:W-:Y:S01]  /*b6c0*/  FFMA.FTZ R4, R4, -UR19, R16 ;  /* 0x8000001304047c23 */ /* 0x002fe20008010010 */
[----:B------:R-:W-:Y:S01]  /*b6d0*/  FSEL R149, R10, -INF , !P3 ;  /* 0xff8000000a957808 */ /* 0x000fe20005800000 */
[----:B--2---:R-:W-:Y:S01]  /*b6e0*/  FFMA.FTZ R12, R2, -UR19, R12 ;  /* 0x80000013020c7c23 */ /* 0x004fe2000801000c */
[C---:B------:R-:W-:Y:S01]  /*b6f0*/  ISETP.GE.AND P4, PT, R3.reuse, R218, PT ;  /* 0x000000da0300720c */ /* 0x040fe20003f86270 */
[----:B------:R-:W-:Y:S01]  /*b700*/  VIADD R2, R0, 0x30 ;  /* 0x0000003000027836 */ /* 0x000fe20000000000 */
[C---:B------:R-:W-:Y:S01]  /*b710*/  ISETP.GE.AND P3, PT, R3.reuse, R217, PT ;  /* 0x000000d90300720c */ /* 0x040fe20003f66270 */
[----:B------:R-:W-:Y:S01]  /*b720*/  MUFU.TANH R16, R166 ;  /* 0x000000a600107308 */ /* 0x000fe20000002400 */
[----:B------:R-:W-:Y:S01]  /*b730*/  ISETP.GE.AND P2, PT, R3, R216, PT ;  /* 0x000000d80300720c */ /* 0x000fe20003f46270 */
[----:B------:R-:W-:Y:S01]  /*b740*/  IMAD.IADD R6, R213, 0x1, -R2 ;  /* 0x00000001d5067824 */ /* 0x000fe200078e0a02 */
[----:B------:R-:W-:-:S02]  /*b750*/  ISETP.GE.AND P0, PT, R3, R215, PT ;  /* 0x000000d70300720c */ /* 0x000fc40003f06270 */
[----:B------:R-:W-:Y:S02]  /*b760*/  I2FP.F32.S32 R14, R14 ;  /* 0x0000000e000e7245 */ /* 0x000fe40000201400 */
[----:B------:R-:W-:Y:S01]  /*b770*/  FSEL R21, R5, -INF , !P6 ;  /* 0xff80000005157808 */ /* 0x000fe20007000000 */
[----:B------:R-:W-:Y:S01]  /*b780*/  IMAD.IADD R5, R209, 0x1, -R3 ;  /* 0x00000001d1057824 */ /* 0x000fe200078e0a03 */
[----:B---3--:R-:W-:Y:S01]  /*b790*/  FSEL R158, R4, -INF , !P5 ;  /* 0xff800000049e7808 */ /* 0x008fe20006800000 */
[----:B------:R-:W-:Y:S01]  /*b7a0*/  FFMA.FTZ R14, R14, -UR19, R15 ;  /* 0x800000130e0e7c23 */ /* 0x000fe2000801000f */
[C---:B------:R-:W-:Y:S01]  /*b7b0*/  ISETP.LT.OR P6, PT, R3.reuse, R212, P4 ;  /* 0x000000d40300720c */ /* 0x040fe200027c1670 */
[----:B------:R-:W1:Y:S01]  /*b7c0*/  MUFU.TANH R15, R168 ;  /* 0x000000a8000f7308 */ /* 0x000e620000002400 */
[C---:B------:R-:W-:Y:S01]  /*b7d0*/  ISETP.LT.OR P5, PT, R3.reuse, R211, P3 ;  /* 0x000000d30300720c */ /* 0x040fe20001fa1670 */
[----:B------:R-:W-:Y:S01]  /*b7e0*/  IMAD.IADD R4, R210, 0x1, -R2 ;  /* 0x00000001d2047824 */ /* 0x000fe200078e0a02 */
[----:B------:R-:W-:-:S02]  /*b7f0*/  ISETP.LT.OR P2, PT, R3, R208, P2 ;  /* 0x000000d00300720c */ /* 0x000fc40001741670 */
[----:B------:R-:W-:Y:S01]  /*b800*/  ISETP.LT.OR P0, PT, R3, R207, P0 ;  /* 0x000000cf0300720c */ /* 0x000fe20000701670 */
[----:B------:R-:W-:Y:S01]  /*b810*/  IMAD.IADD R3, R214, 0x1, -R3 ;  /* 0x00000001d6037824 */ /* 0x000fe200078e0a03 */
[----:B------:R-:W-:Y:S01]  /*b820*/  IABS R7, R7 ;  /* 0x0000000700077213 */ /* 0x000fe20000000000 */
[----:B------:R-:W2:Y:S01]  /*b830*/  MUFU.TANH R10, R167 ;  /* 0x000000a7000a7308 */ /* 0x000ea20000002400 */
[----:B------:R-:W-:Y:S02]  /*b840*/  IABS R5, R5 ;  /* 0x0000000500057213 */ /* 0x000fe40000000000 */
[----:B------:R-:W-:Y:S02]  /*b850*/  IABS R17, R3 ;  /* 0x0000000300117213 */ /* 0x000fe40000000000 */
[----:B------:R-:W-:Y:S01]  /*b860*/  IABS R3, R6 ;  /* 0x0000000600037213 */ /* 0x000fe20000000000 */
[----:B------:R-:W-:Y:S01]  /*b870*/  IMAD.MOV.U32 R6, RZ, RZ, R7 ;  /* 0x000000ffff067224 */ /* 0x000fe200078e0007 */
[----:B------:R-:W-:Y:S01]  /*b880*/  I2FP.F32.S32 R13, R13 ;  /* 0x0000000d000d7245 */ /* 0x000fe20000201400 */
[----:B------:R-:W-:Y:S01]  /*b890*/  IMAD.MOV.U32 R18, RZ, RZ, R5 ;  /* 0x000000ffff127224 */ /* 0x000fe200078e0005 */
[----:B------:R-:W-:Y:S01]  /*b8a0*/  IABS R4, R4 ;  /* 0x0000000400047213 */ /* 0x000fe20000000000 */
[----:B------:R-:W-:Y:S01]  /*b8b0*/  MUFU.TANH R11, R61 ;  /* 0x0000003d000b7308 */ /* 0x000fe20000002400 */
[----:B------:R-:W-:Y:S01]  /*b8c0*/  I2FP.F32.S32 R6, R6 ;  /* 0x0000000600067245 */ /* 0x000fe20000201400 */
[----:B----4-:R-:W-:Y:S01]  /*b8d0*/  FFMA.FTZ R13, R13, -UR19, R9 ;  /* 0x800000130d0d7c23 */ /* 0x010fe20008010009 */
[----:B------:R-:W-:-:S02]  /*b8e0*/  ISETP.NE.AND P4, PT, R8, RZ, PT ;  /* 0x000000ff0800720c */ /* 0x000fc40003f85270 */
[----:B------:R-:W-:Y:S02]  /*b8f0*/  I2FP.F32.S32 R3, R3 ;  /* 0x0000000300037245 */ /* 0x000fe40000201400 */
[----:B------:R-:W-:Y:S02]  /*b900*/  I2FP.F32.S32 R18, R18 ;  /* 0x0000001200127245 */ /* 0x000fe40000201400 */
[----:B------:R-:W-:Y:S01]  /*b910*/  I2FP.F32.S32 R5, R4 ;  /* 0x0000000400057245 */ /* 0x000fe20000201400 */
[----:B------:R-:W-:Y:S01]  /*b920*/  FFMA.FTZ R4, R6, -UR19, R20 ;  /* 0x8000001306047c23 */ /* 0x000fe20008010014 */
[----:B------:R-:W-:Y:S01]  /*b930*/  P2R R9, PR, RZ, 0x4 ;  /* 0x00000004ff097803 */ /* 0x000fe20000000000 */
[----:B-1----:R-:W-:Y:S01]  /*b940*/  FFMA.FTZ R15, R3, -UR19, R15 ;  /* 0x80000013030f7c23 */ /* 0x002fe2000801000f */
[----:B------:R-:W-:Y:S01]  /*b950*/  P2R R8, PR, RZ, 0x1 ;  /* 0x00000001ff087803 */ /* 0x000fe20000000000 */
[----:B------:R-:W-:Y:S01]  /*b960*/  VIADD R3, R0, 0x31 ;  /* 0x0000003100037836 */ /* 0x000fe20000000000 */
[----:B------:R-:W-:Y:S01]  /*b970*/  FSEL R66, R14, -INF , !P4 ;  /* 0xff8000000e427808 */ /* 0x000fe20006000000 */
[----:B------:R-:W-:Y:S01]  /*b980*/  FFMA.FTZ R18, R18, -UR19, R19 ;  /* 0x8000001312127c23 */ /* 0x000fe20008010013 */
[C---:B------:R-:W-:Y:S01]  /*b990*/  ISETP.GE.AND P4, PT, R2.reuse, R218, PT ;  /* 0x000000da0200720c */ /* 0x040fe20003f86270 */
[----:B------:R-:W-:Y:S01]  /*b9a0*/  FFMA.FTZ R16, R5, -UR19, R16 ;  /* 0x8000001305107c23 */ /* 0x000fe20008010010 */
[C---:B------:R-:W-:Y:S01]  /*b9b0*/  ISETP.GE.AND P3, PT, R2.reuse, R217, PT ;  /* 0x000000d90200720c */ /* 0x040fe20003f66270 */
[----:B------:R-:W-:Y:S01]  /*b9c0*/  IMAD.IADD R5, R209, 0x1, -R2 ;  /* 0x00000001d1057824 */ /* 0x000fe200078e0a02 */
[C---:B------:R-:W-:Y:S01]  /*b9d0*/  ISETP.GE.AND P2, PT, R2.reuse, R216, PT ;  /* 0x000000d80200720c */ /* 0x040fe20003f46270 */
[--C-:B------:R-:W-:Y:S01]  /*b9e0*/  IMAD.IADD R6, R213, 0x1, -R3.reuse ;  /* 0x00000001d5067824 */ /* 0x100fe200078e0a03 */
[----:B------:R-:W-:Y:S01]  /*b9f0*/  ISETP.GE.AND P0, PT, R2, R215, PT ;  /* 0x000000d70200720c */ /* 0x000fe20003f06270 */
[----:B------:R-:W-:Y:S01]  /*ba00*/  IMAD.IADD R7, R209, 0x1, -R3 ;  /* 0x00000001d1077824 */ /* 0x000fe200078e0a03 */
[----:B------:R-:W-:Y:S01]  /*ba10*/  FSEL R77, R13, -INF , !P1 ;  /* 0xff8000000d4d7808 */ /* 0x000fe20004800000 */
[----:B------:R-:W-:Y:S01]  /*ba20*/  MUFU.TANH R20, R170 ;  /* 0x000000aa00147308 */ /* 0x000fe20000002400 */
[----:B------:R-:W-:-:S02]  /*ba30*/  FSEL R19, R12, -INF , !P6 ;  /* 0xff8000000c137808 */ /* 0x000fc40007000000 */
[----:B------:R-:W-:Y:S01]  /*ba40*/  FSEL R153, R4, -INF , !P5 ;  /* 0xff80000004997808 */ /* 0x000fe20006800000 */
[----:B------:R-:W-:Y:S01]  /*ba50*/  IMAD.IADD R4, R210, 0x1, -R3 ;  /* 0x00000001d2047824 */ /* 0x000fe200078e0a03 */
[C---:B------:R-:W-:Y:S02]  /*ba60*/  ISETP.LT.OR P6, PT, R2.reuse, R212, P4 ;  /* 0x000000d40200720c */ /* 0x040fe400027c1670 */
[C---:B------:R-:W-:Y:S01]  /*ba70*/  ISETP.LT.OR P5, PT, R2.reuse, R211, P3 ;  /* 0x000000d30200720c */ /* 0x040fe20001fa1670 */
[----:B------:R-:W1:Y:S01]  /*ba80*/  MUFU.TANH R13, R60 ;  /* 0x0000003c000d7308 */ /* 0x000e620000002400 */
[C---:B------:R-:W-:Y:S02]  /*ba90*/  ISETP.LT.OR P2, PT, R2.reuse, R208, P2 ;  /* 0x000000d00200720c */ /* 0x040fe40001741670 */
[----:B------:R-:W-:Y:S01]  /*baa0*/  ISETP.LT.OR P1, PT, R2, R207, P0 ;  /* 0x000000cf0200720c */ /* 0x000fe20000721670 */
[----:B------:R-:W-:Y:S01]  /*bab0*/  IMAD.IADD R2, R214, 0x1, -R2 ;  /* 0x00000001d6027824 */ /* 0x000fe200078e0a02 */
[----:B------:R-:W-:-:S02]  /*bac0*/  ISETP.NE.AND P3, PT, R8, RZ, PT ;  /* 0x000000ff0800720c */ /* 0x000fc40003f65270 */
[----:B------:R-:W-:Y:S01]  /*bad0*/  ISETP.NE.AND P4, PT, R9, RZ, PT ;  /* 0x000000ff0900720c */ /* 0x000fe20003f85270 */
[----:B------:R-:W3:Y:S01]  /*bae0*/  MUFU.TANH R12, R62 ;  /* 0x0000003e000c7308 */ /* 0x000ee20000002400 */
[----:B------:R-:W-:Y:S02]  /*baf0*/  IABS R8, R2 ;  /* 0x0000000200087213 */ /* 0x000fe40000000000 */
[----:B------:R-:W-:Y:S02]  /*bb00*/  IABS R4, R4 ;  /* 0x0000000400047213 */ /* 0x000fe40000000000 */
[----:B------:R-:W-:Y:S02]  /*bb10*/  IABS R9, R5 ;  /* 0x0000000500097213 */ /* 0x000fe40000000000 */
        /* <DEDUP_REMOVED lines=8> */
[----:B------:R-:W-:Y:S01]  /*bba0*/  I2FP.F32.S32 R5, R6 ;  /* 0x0000000600057245 */ /* 0x000fe20000201400 */
[----:B--2---:R-:W-:Y:S01]  /*bbb0*/  FFMA.FTZ R17, R17, -UR19, R10 ;  /* 0x8000001311117c23 */ /* 0x004fe2000801000a */
[----:B------:R-:W-:Y:S01]  /*bbc0*/  P2R R10, PR, RZ, 0x4 ;  /* 0x00000004ff0a7803 */ /* 0x000fe20000000000 */
[----:B-1----:R-:W-:Y:S01]  /*bbd0*/  FFMA.FTZ R9, R9, -UR19, R13 ;  /* 0x8000001309097c23 */ /* 0x002fe2000801000d */
[----:B------:R-:W-:Y:S01]  /*bbe0*/  I2FP.F32.S32 R2, R2 ;  /* 0x0000000200027245 */ /* 0x000fe20000201400 */
[----:B------:R-:W-:Y:S01]  /*bbf0*/  FFMA.FTZ R5, R5, -UR19, R22 ;  /* 0x8000001305057c23 */ /* 0x000fe20008010016 */
[----:B------:R-:W-:Y:S01]  /*bc00*/  FSEL R51, R18, -INF , !P4 ;  /* 0xff80000012337808 */ /* 0x000fe20006000000 */
[----:B------:R-:W1:Y:S01]  /*bc10*/  MUFU.TANH R14, R63 ;  /* 0x0000003f000e7308 */ /* 0x000e620000002400 */
[C---:B------:R-:W-:Y:S01]  /*bc20*/  ISETP.GE.AND P4, PT, R3.reuse, R218, PT ;  /* 0x000000da0300720c */ /* 0x040fe20003f86270 */
[----:B------:R-:W-:Y:S01]  /*bc30*/  FFMA.FTZ R11, R2, -UR19, R11 ;  /* 0x80000013020b7c23 */ /* 0x000fe2000801000b */
[----:B------:R-:W-:Y:S01]  /*bc40*/  ISETP.GE.AND P2, PT, R3, R216, PT ;  /* 0x000000d80300720c */ /* 0x000fe20003f46270 */
[C---:B------:R-:W-:Y:S01]  /*bc50*/  VIADD R2, R0.reuse, 0x38 ;  /* 0x0000003800027836 */ /* 0x040fe20000000000 */
[----:B------:R-:W-:Y:S01]  /*bc60*/  FSEL R65, R17, -INF , !P3 ;  /* 0xff80000011417808 */ /* 0x000fe20005800000 */
[----:B------:R-:W-:Y:S01]  /*bc70*/  VIADD R0, R0, 0x39 ;  /* 0x0000003900007836 */ /* 0x000fe20000000000 */
[----:B------:R-:W-:Y:S01]  /*bc80*/  ISETP.GE.AND P0, PT, R3, R215, PT ;  /* 0x000000d70300720c */ /* 0x000fe20003f06270 */
[----:B------:R-:W-:Y:S01]  /*bc90*/  MUFU.TANH R13, R52 ;  /* 0x00000034000d7308 */ /* 0x000fe20000002400 */
[----:B------:R-:W-:-:S02]  /*bca0*/  I2FP.F32.S32 R4, R4 ;  /* 0x0000000400047245 */ /* 0x000fc40000201400 */
[----:B------:R-:W-:Y:S02]  /*bcb0*/  FSEL R17, R16, -INF , !P6 ;  /* 0xff80000010117808 */ /* 0x000fe40007000000 */
[----:B------:R-:W-:Y:S01]  /*bcc0*/  I2FP.F32.S32 R8, R8 ;  /* 0x0000000800087245 */ /* 0x000fe20000201400 */
[----:B------:R-:W-:Y:S01]  /*bcd0*/  FFMA.FTZ R4, R4, -UR19, R20 ;  /* 0x8000001304047c23 */ /* 0x000fe20008010014 */
[C---:B------:R-:W-:Y:S02]  /*bce0*/  ISETP.LT.OR P6, PT, R3.reuse, R212, P4 ;  /* 0x000000d40300720c */ /* 0x040fe400027c1670 */
[C---:B------:R-:W-:Y:S01]  /*bcf0*/  ISETP.LT.OR P2, PT, R3.reuse, R208, P2 ;  /* 0x000000d00300720c */ /* 0x040fe20001741670 */
[----:B---3--:R-:W-:Y:S01]  /*bd00*/  FFMA.FTZ R8, R8, -UR19, R12 ;  /* 0x8000001308087c23 */ /* 0x008fe2000801000c */
[----:B------:R-:W-:Y:S01]  /*bd10*/  ISETP.GE.AND P3, PT, R3, R217, PT ;  /* 0x000000d90300720c */ /* 0x000fe20003f66270 */
[----:B------:R-:W2:Y:S01]  /*bd20*/  MUFU.TANH R12, R53 ;  /* 0x00000035000c7308 */ /* 0x000ea20000002400 */
[----:B------:R-:W-:-:S02]  /*bd30*/  ISETP.NE.AND P4, PT, R10, RZ, PT ;  /* 0x000000ff0a00720c */ /* 0x000fc40003f85270 */
[----:B------:R-:W-:Y:S02]  /*bd40*/  ISETP.LT.OR P0, PT, R3, R207, P0 ;  /* 0x000000cf0300720c */ /* 0x000fe40000701670 */
[----:B------:R-:W-:Y:S02]  /*bd50*/  FSEL R146, R15, -INF , !P5 ;  /* 0xff8000000f927808 */ /* 0x000fe40006800000 */
[----:B------:R-:W-:Y:S02]  /*bd60*/  P2R R10, PR, RZ, 0x4 ;  /* 0x00000004ff0a7803 */ /* 0x000fe40000000000 */
[----:B------:R-:W-:Y:S01]  /*bd70*/  ISETP.LT.OR P5, PT, R3, R211, P3 ;  /* 0x000000d30300720c */ /* 0x000fe20001fa1670 */
[--C-:B------:R-:W-:Y:S01]  /*bd80*/  IMAD.IADD R3, R209, 0x1, -R2.reuse ;  /* 0x00000001d1037824 */ /* 0x100fe200078e0a02 */
[----:B------:R-:W-:Y:S02]  /*bd90*/  FSEL R148, R9, -INF , !P4 ;  /* 0xff80000009947808 */ /* 0x000fe40006000000 */
[----:B------:R-:W-:Y:S01]  /*bda0*/  FSEL R16, R5, -INF , !P6 ;  /* 0xff80000005107808 */ /* 0x000fe20007000000 */
[----:B------:R-:W-:Y:S01]  /*bdb0*/  IMAD.IADD R5, R210, 0x1, -R2 ;  /* 0x00000001d2057824 */ /* 0x000fe200078e0a02 */
[----:B------:R-:W-:-:S02]  /*bdc0*/  ISETP.GE.AND P2, PT, R2, R216, PT ;  /* 0x000000d80200720c */ /* 0x000fc40003f46270 */
[----:B------:R-:W-:Y:S02]  /*bdd0*/  P2R R6, PR, RZ, 0x1 ;  /* 0x00000001ff067803 */ /* 0x000fe40000000000 */
[C---:B------:R-:W-:Y:S02]  /*bde0*/  ISETP.GE.AND P4, PT, R2.reuse, R218, PT ;  /* 0x000000da0200720c */ /* 0x040fe40003f86270 */
[C---:B------:R-:W-:Y:S02]  /*bdf0*/  ISETP.GE.AND P3, PT, R2.reuse, R217, PT ;  /* 0x000000d90200720c */ /* 0x040fe40003f66270 */
[----:B------:R-:W-:Y:S02]  /*be00*/  ISETP.GE.AND P0, PT, R2, R215, PT ;  /* 0x000000d70200720c */ /* 0x000fe40003f06270 */
[----:B------:R-:W-:Y:S02]  /*be10*/  IABS R7, R7 ;  /* 0x0000000700077213 */ /* 0x000fe40000000000 */
[----:B------:R-:W-:Y:S01]  /*be20*/  FSEL R145, R4, -INF , !P5 ;  /* 0xff80000004917808 */ /* 0x000fe20006800000 */
[----:B------:R-:W-:Y:S01]  /*be30*/  IMAD.IADD R4, R213, 0x1, -R2 ;  /* 0x00000001d5047824 */ /* 0x000fe200078e0a02 */
[----:B------:R-:W-:-:S02]  /*be40*/  ISETP.LT.OR P6, PT, R2, R208, P2 ;  /* 0x000000d00200720c */ /* 0x000fc400017c1670 */
[----:B------:R-:W-:Y:S02]  /*be50*/  FSEL R154, R8, -INF , !P1 ;  /* 0xff800000089a7808 */ /* 0x000fe40004800000 */
[----:B------:R-:W-:Y:S01]  /*be60*/  ISETP.LT.OR P5, PT, R2, R212, P4 ;  /* 0x000000d40200720c */ /* 0x000fe200027a1670 */
[----:B------:R-:W-:Y:S01]  /*be70*/  MUFU.TANH R8, R54 ;  /* 0x0000003600087308 */ /* 0x000fe20000002400 */
[----:B------:R-:W-:Y:S02]  /*be80*/  ISETP.NE.AND P2, PT, R6, RZ, PT ;  /* 0x000000ff0600720c */ /* 0x000fe40003f45270 */
[C---:B------:R-:W-:Y:S02]  /*be90*/  ISETP.LT.OR P4, PT, R2.reuse, R211, P3 ;  /* 0x000000d30200720c */ /* 0x040fe40001f81670 */
[----:B------:R-:W-:Y:S01]  /*bea0*/  ISETP.LT.OR P1, PT, R2, R207, P0 ;  /* 0x000000cf0200720c */ /* 0x000fe20000721670 */
[----:B------:R-:W-:Y:S01]  /*beb0*/  IMAD.IADD R2, R214, 0x1, -R2 ;  /* 0x00000001d6027824 */ /* 0x000fe200078e0a02 */
[----:B------:R-:W-:-:S02]  /*bec0*/  IABS R6, R5 ;  /* 0x0000000500067213 */ /* 0x000fc40000000000 */
[----:B------:R-:W-:Y:S01]  /*bed0*/  IABS R9, R3 ;  /* 0x0000000300097213 */ /* 0x000fe20000000000 */
[----:B------:R-:W-:Y:S01]  /*bee0*/  IMAD.MOV.U32 R3, RZ, RZ, R7 ;  /* 0x000000ffff037224 */ /* 0x000fe200078e0007 */
[----:B------:R-:W-:Y:S02]  /*bef0*/  ISETP.NE.AND P3, PT, R10, RZ, PT ;  /* 0x000000ff0a00720c */ /* 0x000fe40003f65270 */
[----:B------:R-:W3:Y:S01]  /*bf00*/  MUFU.TANH R10, R171 ;  /* 0x000000ab000a7308 */ /* 0x000ee20000002400 */
[----:B------:R-:W-:Y:S01]  /*bf10*/  IABS R5, R4 ;  /* 0x0000000400057213 */ /* 0x000fe20000000000 */
[----:B------:R-:W-:Y:S01]  /*bf20*/  IMAD.MOV.U32 R4, RZ, RZ, R6 ;  /* 0x000000ffff047224 */ /* 0x000fe200078e0006 */
[----:B------:R-:W-:Y:S01]  /*bf30*/  IABS R7, R2 ;  /* 0x0000000200077213 */ /* 0x000fe20000000000 */
[----:B------:R-:W-:Y:S01]  /*bf40*/  IMAD.MOV.U32 R6, RZ, RZ, R9 ;  /* 0x000000ffff067224 */ /* 0x000fe200078e0009 */
[----:B------:R-:W-:Y:S02]  /*bf50*/  I2FP.F32.S32 R2, R3 ;  /* 0x0000000300027245 */ /* 0x000fe40000201400 */
[----:B------:R-:W-:Y:S01]  /*bf60*/  I2FP.F32.S32 R3, R5 ;  /* 0x0000000500037245 */ /* 0x000fe20000201400 */
[----:B------:R-:W-:Y:S01]  /*bf70*/  MUFU.TANH R9, R172 ;  /* 0x000000ac00097308 */ /* 0x000fe20000002400 */
[----:B------:R-:W-:Y:S01]  /*bf80*/  I2FP.F32.S32 R4, R4 ;  /* 0x0000000400047245 */ /* 0x000fe20000201400 */
[----:B-1----:R-:W-:Y:S01]  /*bf90*/  FFMA.FTZ R2, R2, -UR19, R14 ;  /* 0x8000001302027c23 */ /* 0x002fe2000801000e */
[----:B------:R-:W-:Y:S01]  /*bfa0*/  I2FP.F32.S32 R5, R6 ;  /* 0x0000000600057245 */ /* 0x000fe20000201400 */
[----:B--2---:R-:W-:Y:S01]  /*bfb0*/  FFMA.FTZ R3, R3, -UR19, R12 ;  /* 0x8000001303037c23 */ /* 0x004fe2000801000c */
[----:B------:R-:W-:Y:S01]  /*bfc0*/  I2FP.F32.S32 R6, R7 ;  /* 0x0000000700067245 */ /* 0x000fe20000201400 */
[----:B------:R-:W-:Y:S01]  /*bfd0*/  FFMA.FTZ R4, R4, -UR19, R13 ;  /* 0x8000001304047c23 */ /* 0x000fe2000801000d */
[----:B------:R-:W-:Y:S01]  /*bfe0*/  FSEL R76, R11, -INF , !P3 ;  /* 0xff8000000b4c7808 */ /* 0x000fe20005800000 */
[----:B------:R-:W-:Y:S01]  /*bff0*/  MUFU.TANH R7, R174 ;  /* 0x000000ae00077308 */ /* 0x000fe20000002400 */
[----:B------:R-:W-:Y:S01]  /*c000*/  ISETP.GE.AND P3, PT, R0, R218, PT ;  /* 0x000000da0000720c */ /* 0x000fe20003f66270 */
[----:B---3--:R-:W-:Y:S01]  /*c010*/  FFMA.FTZ R5, R5, -UR19, R10 ;  /* 0x8000001305057c23 */ /* 0x008fe2000801000a */
[----:B------:R-:W-:Y:S01]  /*c020*/  FSEL R147, R2, -INF , !P2 ;  /* 0xff80000002937808 */ /* 0x000fe20005000000 */
[----:B------:R-:W-:Y:S01]  /*c030*/  FFMA.FTZ R6, R6, -UR19, R8 ;  /* 0x8000001306067c23 */ /* 0x000fe20008010008 */
[C---:B------:R-:W-:Y:S01]  /*c040*/  ISETP.GE.AND P2, PT, R0.reuse, R217, PT ;  /* 0x000000d90000720c */ /* 0x040fe20003f46270 */
[--C-:B------:R-:W-:Y:S01]  /*c050*/  IMAD.IADD R2, R209, 0x1, -R0.reuse ;  /* 0x00000001d1027824 */ /* 0x100fe200078e0a00 */
[----:B------:R-:W-:Y:S01]  /*c060*/  ISETP.GE.AND P0, PT, R0, R216, PT ;  /* 0x000000d80000720c */ /* 0x000fe20003f06270 */
[----:B------:R-:W1:Y:S01]  /*c070*/  MUFU.TANH R10, R55 ;  /* 0x00000037000a7308 */ /* 0x000e620000002400 */
[----:B------:R-:W-:Y:S01]  /*c080*/  FSEL R157, R3, -INF , !P4 ;  /* 0xff800000039d7808 */ /* 0x000fe20006000000 */
[--C-:B------:R-:W-:Y:S01]  /*c090*/  IMAD.IADD R3, R213, 0x1, -R0.reuse ;  /* 0x00000001d5037824 */ /* 0x100fe200078e0a00 */
[----:B------:R-:W-:Y:S01]  /*c0a0*/  FSEL R32, R4, -INF , !P5 ;  /* 0xff80000004207808 */ /* 0x000fe20006800000 */
[----:B------:R-:W-:Y:S01]  /*c0b0*/  IMAD.IADD R4, R210, 0x1, -R0 ;  /* 0x00000001d2047824 */ /* 0x000fe200078e0a00 */
[----:B------:R-:W-:-:S02]  /*c0c0*/  ISETP.GE.AND P4, PT, R0, R215, PT ;  /* 0x000000d70000720c */ /* 0x000fc40003f86270 */
[C---:B------:R-:W-:Y:S01]  /*c0d0*/  ISETP.LT.OR P5, PT, R0.reuse, R212, P3 ;  /* 0x000000d40000720c */ /* 0x040fe20001fa1670 */
[----:B------:R-:W2:Y:S01]  /*c0e0*/  MUFU.TANH R8, R173 ;  /* 0x000000ad00087308 */ /* 0x000ea20000002400 */
[C---:B------:R-:W-:Y:S02]  /*c0f0*/  ISETP.LT.OR P3, PT, R0.reuse, R211, P2 ;  /* 0x000000d30000720c */ /* 0x040fe40001761670 */
[C---:B------:R-:W-:Y:S02]  /*c100*/  ISETP.LT.OR P2, PT, R0.reuse, R208, P0 ;  /* 0x000000d00000720c */ /* 0x040fe40000741670 */
        /* <DEDUP_REMOVED lines=11> */
[----:B-1----:R-:W-:Y:S01]  /*c1c0*/  FFMA.FTZ R4, R4, -UR19, R10 ;  /* 0x8000001304047c23 */ /* 0x002fe2000801000a */
[----:B------:R-:W-:Y:S01]  /*c1d0*/  I2FP.F32.S32 R0, R0 ;  /* 0x0000000000007245 */ /* 0x000fe20000201400 */
[----:B------:R-:W-:Y:S01]  /*c1e0*/  FFMA.FTZ R3, R3, -UR19, R9 ;  /* 0x8000001303037c23 */ /* 0x000fe20008010009 */
[----:B------:R-:W-:Y:S01]  /*c1f0*/  FSEL R144, R6, -INF , !P1 ;  /* 0xff80000006907808 */ /* 0x000fe20004800000 */
[----:B--2---:R-:W-:Y:S01]  /*c200*/  FFMA.FTZ R2, R2, -UR19, R8 ;  /* 0x8000001302027c23 */ /* 0x004fe20008010008 */
[----:B------:R-:W-:Y:S01]  /*c210*/  ISETP.NE.AND P1, PT, R248, RZ, PT ;  /* 0x000000fff800720c */ /* 0x000fe20003f25270 */
[----:B------:R-:W-:Y:S01]  /*c220*/  FFMA.FTZ R0, R0, -UR19, R7 ;  /* 0x8000001300007c23 */ /* 0x000fe20008010007 */
[----:B------:R-:W-:Y:S02]  /*c230*/  FSEL R49, R4, -INF , !P5 ;  /* 0xff80000004317808 */ /* 0x000fe40006800000 */
[----:B------:R-:W-:-:S02]  /*c240*/  FSEL R151, R3, -INF , !P3 ;  /* 0xff80000003977808 */ /* 0x000fc40005800000 */
        /* <DEDUP_REMOVED lines=61> */
.L_x_2543:
[----:B------:R-:W-:Y:S05]  /*c620*/  BSYNC B0 ;  /* 0x0000000000007941 */ /* 0x000fea0003800000 */
.L_x_2542:
[----:B------:R-:W0:Y:S02]  /*c630*/  LDGDEPBAR ;  /* 0x00000000000079af */ /* 0x000e240000000000 */
.L_x_2541:
        /* <DEDUP_REMOVED lines=89> */
[----:B------:R3:W-:Y:S04]  /*cbd0*/  MUFU.EX2 R222, R2 ;  /* 0x0000000200de7308 */ /* 0x0007e80000000800 */
        /* <DEDUP_REMOVED lines=8> */
[--C-:B------:R-:W-:Y:S02]  /*cc60*/  FFMA.FTZ R5, R24, UR16, -R0.reuse ;  /* 0x0000001018057c23 */ /* 0x100fe40008010800 */
[----:B------:R-:W-:Y:S01]  /*cc70*/  LDSM.16.MT88.4 R24, [R193+0x6800] ;  /* 0x00680000c118783b */ /* 0x000fe20000004200 */
[----:B------:R-:W-:Y:S02]  /*cc80*/  FMNMX.FTZ R4, R154, R4, !PT ;  /* 0x000000049a047209 */ /* 0x000fe40007810000 */
[----:B------:R2:W-:Y:S02]  /*cc90*/  MUFU.EX2 R225, R5 ;  /* 0x0000000500e17308 */ /* 0x0005e40000000800 */
[----:B------:R-:W-:Y:S01]  /*cca0*/  FMNMX.FTZ R4, R147, R4, !PT ;  /* 0x0000000493047209 */ /* 0x000fe20007810000 */
[----:B-1----:R-:W-:-:S02]  /*ccb0*/  FFMA.FTZ R2, R16, UR16, -R0 ;  /* 0x0000001010027c23 */ /* 0x002fc40008010800 */
[----:B------:R-:W-:Y:S01]  /*ccc0*/  LDSM.16.MT88.4 R16, [R193+0x6000] ;  /* 0x00600000c110783b */ /* 0x000fe20000004200 */
        /* <DEDUP_REMOVED lines=59> */
[----:B--2---:R-:W-:-:S05]  /*d080*/  F2FP.BF16.F32.PACK_AB R6, R188, R186 ;  /* 0x000000babc06723e */ /* 0x004fca00000010ff */
        /* <DEDUP_REMOVED lines=8> */
[----:B------:R-:W-:Y:S04]  /*d110*/  LDSM.16.MT88.4 R36, [R195+0x6000] ;  /* 0x00600000c324783b */ /* 0x000fe80000004200 */
[----:B------:R1:W2:Y:S02]  /*d120*/  MUFU.EX2 R183, R4 ;  /* 0x0000000400b77308 */ /* 0x0002a40000000800 */
[----:B-1----:R-:W-:Y:S01]  /*d130*/  FADD.FTZ R4, R70, -R5 ;  /* 0x8000000546047221 */ /* 0x002fe20000010000 */
[----:B------:R-:W-:-:S02]  /*d140*/  FSEL R5, R239, RZ, P4 ;  /* 0x000000ffef057208 */ /* 0x000fc40002000000 */
        /* <DEDUP_REMOVED lines=8> */
[----:B------:R-:W1:Y:S01]  /*d1d0*/  LDSM.16.MT88.4 R28, [R194+0x6000] ;  /* 0x00600000c21c783b */ /* 0x000e620000004200 */
[----:B------:R-:W-:-:S04]  /*d1e0*/  FMUL.FTZ R83, R83, R15 ;  /* 0x0000000f53537220 */ /* 0x000fc80000410000 */
[----:B------:R2:W-:Y:S01]  /*d1f0*/  MUFU.EX2 R181, R4 ;  /* 0x0000000400b57308 */ /* 0x0005e20000000800 */
[-C--:B------:R-:W-:Y:S01]  /*d200*/  FMUL.FTZ R94, R94, R15.reuse ;  /* 0x0000000f5e5e7220 */ /* 0x080fe20000410000 */
[-C--:B------:R-:W-:Y:S01]  /*d210*/  FMUL.FTZ R95, R95, R15.reuse ;  /* 0x0000000f5f5f7220 */ /* 0x080fe20000410000 */
[-C--:B------:R-:W-:Y:S01]  /*d220*/  FMUL.FTZ R102, R102, R15.reuse ;  /* 0x0000000f66667220 */ /* 0x080fe20000410000 */
        /* <DEDUP_REMOVED lines=33> */
[-C--:B------:R-:W-:Y:S01]  /*d440*/  FMUL.FTZ R120, R120, R13.reuse ;  /* 0x0000000d78787220 */ /* 0x080fe20000410000 */
[----:B------:R-:W-:-:S04]  /*d450*/  FMUL.FTZ R121, R121, R13 ;  /* 0x0000000d79797220 */ /* 0x000fc80000410000 */
[C---:B------:R-:W-:Y:S06]  /*d460*/  HMMA.16816.F32.BF16 R100, R4.reuse, R20, R100 ;  /* 0x000000140464723c */ /* 0x040fec0000041864 */
[C---:B------:R-:W-:Y:S01]  /*d470*/  HMMA.16816.F32.BF16 R108, R4.reuse, R22, R108 ;  /* 0x00000016046c723c */ /* 0x040fe2000004186c */
[----:B--2---:R-:W-:Y:S01]  /*d480*/  F2FP.BF16.F32.PACK_AB R8, R234, R235 ;  /* 0x000000ebea08723e */ /* 0x004fe200000010ff */
[-C--:B---3--:R-:W-:Y:S01]  /*d490*/  FMUL.FTZ R86, R86, R14.reuse ;  /* 0x0000000e56567220 */ /* 0x088fe20000410000 */
[-C--:B------:R-:W-:Y:S01]  /*d4a0*/  FMUL.FTZ R87, R87, R14.reuse ;  /* 0x0000000e57577220 */ /* 0x080fe20000410000 */
[-C--:B------:R-:W-:Y:S01]  /*d4b0*/  FMUL.FTZ R90, R90, R14.reuse ;  /* 0x0000000e5a5a7220 */ /* 0x080fe20000410000 */
[-C--:B------:R-:W-:Y:S01]  /*d4c0*/  FMUL.FTZ R91, R91, R14.reuse ;  /* 0x0000000e5b5b7220 */ /* 0x080fe20000410000 */
[C---:B-1----:R-:W-:Y:S01]  /*d4d0*/  HMMA.16816.F32.BF16 R116, R4.reuse, R28, R116 ;  /* 0x0000001c0474723c */ /* 0x042fe20000041874 */
        /* <DEDUP_REMOVED lines=83> */
[----:B------:R-:W-:Y:S01]  /*da10*/  HMMA.16816.F32.BF16 R112, R8, R32, R112 ;  /* 0x000000200870723c */ /* 0x000fe20000041870 */
[----:B------:R-:W-:Y:S01]  /*da20*/  LDSM.16.MT88.4 R104, [R196+0x7800] ;  /* 0x00780000c468783b */ /* 0x000fe20000004200 */
        /* <DEDUP_REMOVED lines=11> */
[----:B-1----:R-:W-:Y:S02]  /*dae0*/  FFMA.FTZ R0, R65, UR16, -R2 ;  /* 0x0000001041007c23 */ /* 0x002fe40008010802 */
[----:B------:R-:W-:Y:S01]  /*daf0*/  HMMA.16816.F32.BF16 R64, R8, R34, R120 ;  /* 0x000000220840723c */ /* 0x000fe20000041878 */
[----:B------:R-:W-:Y:S03]  /*db00*/  LDSM.16.MT88.4 R120, [R194+0x7800] ;  /* 0x00780000c278783b */ /* 0x000fe60000004200 */
[----:B------:R1:W3:Y:S03]  /*db10*/  MUFU.EX2 R156, R0 ;  /* 0x00000000009c7308 */ /* 0x0002e60000000800 */
[----:B------:R-:W-:-:S02]  /*db20*/  F2FP.BF16.F32.PACK_AB R8, R224, R225 ;  /* 0x000000e1e008723e */ /* 0x000fc400000010ff */
[----:B------:R-:W-:Y:S01]  /*db30*/  F2FP.BF16.F32.PACK_AB R10, R222, R223 ;  /* 0x000000dfde0a723e */ /* 0x000fe200000010ff */
[----:B-1----:R-:W-:Y:S01]  /*db40*/  FFMA.FTZ R0, R162, UR16, -R12 ;  /* 0x00000010a2007c23 */ /* 0x002fe2000801080c */
[----:B---3--:R-:W-:-:S03]  /*db50*/  F2FP.BF16.F32.PACK_AB R7, R156, R159 ;  /* 0x0000009f9c07723e */ /* 0x008fc600000010ff */
[----:B------:R1:W-:Y:S04]  /*db60*/  MUFU.EX2 R155, R0 ;  /* 0x00000000009b7308 */ /* 0x0003e80000000800 */
[C---:B--2---:R-:W-:Y:S06]  /*db70*/  HMMA.16816.F32.BF16 R32, R4.reuse, R18, R52 ;  /* 0x000000120420723c */ /* 0x044fec0000041834 */
[C---:B------:R-:W-:Y:S06]  /*db80*/  HMMA.16816.F32.BF16 R44, R4.reuse, R28, R44 ;  /* 0x0000001c042c723c */ /* 0x040fec000004182c */
[----:B------:R-:W-:Y:S01]  /*db90*/  HMMA.16816.F32.BF16 R40, R4, R30, R40 ;  /* 0x0000001e0428723c */ /* 0x000fe20000041828 */
[----:B-1----:R-:W-:-:S04]  /*dba0*/  FFMA.FTZ R0, R160, UR16, -R12 ;  /* 0x00000010a0007c23 */ /* 0x002fc8000801080c */
[----:B------:R1:W2:Y:S01]  /*dbb0*/  MUFU.EX2 R150, R0 ;  /* 0x0000000000967308 */ /* 0x0002a20000000800 */
[C---:B----4-:R-:W-:Y:S06]  /*dbc0*/  HMMA.16816.F32.BF16 R36, R4.reuse, R24, R36 ;  /* 0x000000180424723c */ /* 0x050fec0000041824 */
        /* <DEDUP_REMOVED lines=179> */
[C---:B------:R-:W-:Y:S02]  /*e700*/  @!P1 LEA R2, P0, R4.reuse, R18, 0x1 ;  /* 0x0000001204029211 */ /* 0x040fe400078008ff */
[----:B------:R-:W-:Y:S01]  /*e710*/  P2R R240, PR, RZ, 0x2 ;  /* 0x00000002fff07803 */ /* 0x000fe20000000000 */
[----:B------:R-:W-:Y:S01]  /*e720*/  @P1 STS.128 [R219+0x6800], RZ ;  /* 0x006800ffdb001388 */ /* 0x000fe20000000c00 */
[----:B------:R-:W-:Y:S01]  /*e730*/  @!P1 LEA.HI.X R3, R4, R19, R0, 0x1, P0 ;  /* 0x0000001304039211 */ /* 0x000fe200000f0c00 */
[----:B------:R-:W-:-:S02]  /*e740*/  IMAD.U32 R0, RZ, RZ, UR20 ;  /* 0x00000014ff007e24 */ /* 0x000fc4000f8e00ff */
        /* <DEDUP_REMOVED lines=128> */
[----:B------:R-:W-:Y:S01]  /*ef50*/  FMUL.FTZ R168, R52, UR22 ;  /* 0x0000001634a87c20 */ /* 0x000fe20008410000 */
[----:B------:R-:W-:Y:S01]  /*ef60*/  FMUL.FTZ R170, R55, UR22 ;  /* 0x0000001637aa7c20 */ /* 0x000fe20008410000 */
[----:B------:R-:W-:Y:S01]  /*ef70*/  FMUL.FTZ R169, R53, UR22 ;  /* 0x0000001635a97c20 */ /* 0x000fe20008410000 */
[----:B------:R-:W-:Y:S01]  /*ef80*/  FMUL.FTZ R166, R61, UR22 ;  /* 0x000000163da67c20 */ /* 0x000fe20008410000 */
[----:B------:R-:W-:Y:S01]  /*ef90*/  FMUL.FTZ R167, R63, UR22 ;  /* 0x000000163fa77c20 */ /* 0x000fe20008410000 */
        /* <DEDUP_REMOVED lines=14> */
[----:B------:R-:W-:Y:S01]  /*f080*/  FMUL.FTZ R76, R12, UR22 ;  /* 0x000000160c4c7c20 */ /* 0x000fe20008410000 */
[----:B------:R-:W-:Y:S01]  /*f090*/  IABS R2, R5 ;  /* 0x0000000500027213 */ /* 0x000fe20000000000 */
[----:B------:R-:W2:Y:S01]  /*f0a0*/  MUFU.TANH R12, R26 ;  /* 0x0000001a000c7308 */ /* 0x000ea20000002400 */
[----:B------:R-:W-:-:S02]  /*f0b0*/  IMAD.MOV.U32 R5, RZ, RZ, R4 ;  /* 0x000000ffff057224 */ /* 0x000fc400078e0004 */
[----:B------:R-:W-:Y:S01]  /*f0c0*/  FMUL.FTZ R78, R14, UR22 ;  /* 0x000000160e4e7c20 */ /* 0x000fe20008410000 */
[----:B------:R-:W-:Y:S02]  /*f0d0*/  IMAD.MOV.U32 R4, RZ, RZ, R3 ;  /* 0x000000ffff047224 */ /* 0x000fe400078e0003 */
[----:B------:R-:W-:Y:S01]  /*f0e0*/  FMUL.FTZ R22, R17, UR22 ;  /* 0x0000001611167c20 */ /* 0x000fe20008410000 */
[----:B------:R-:W-:Y:S01]  /*f0f0*/  FMUL.FTZ R165, R7, UR22 ;  /* 0x0000001607a57c20 */ /* 0x000fe20008410000 */
[----:B------:R-:W-:Y:S01]  /*f100*/  I2FP.F32.S32 R3, R5 ;  /* 0x0000000500037245 */ /* 0x000fe20000201400 */
[----:B------:R-:W-:Y:S01]  /*f110*/  FMUL.FTZ R20, R16, UR22 ;  /* 0x0000001610147c20 */ /* 0x000fe20008410000 */
[----:B------:R3:W4:Y:S01]  /*f120*/  MUFU.TANH R6, R68 ;  /* 0x0000004400067308 */ /* 0x0007220000002400 */
[----:B------:R-:W-:Y:S01]  /*f130*/  I2FP.F32.S32 R5, R4 ;  /* 0x0000000400057245 */ /* 0x000fe20000201400 */
[----:B------:R-:W-:Y:S01]  /*f140*/  FMUL.FTZ R38, R38, UR22 ;  /* 0x0000001626267c20 */ /* 0x000fe20008410000 */
[----:B-1----:R-:W-:Y:S01]  /*f150*/  FFMA.FTZ R13, R3, -UR19, R13 ;  /* 0x80000013030d7c23 */ /* 0x002fe2000801000d */
[----:B------:R-:W-:Y:S01]  /*f160*/  IMAD.IADD R3, R214, 0x1, -R0 ;  /* 0x00000001d6037824 */ /* 0x000fe200078e0a00 */
[----:B------:R-:W-:Y:S01]  /*f170*/  I2FP.F32.S32 R4, R2 ;  /* 0x0000000200047245 */ /* 0x000fe20000201400 */
[----:B------:R-:W-:-:S02]  /*f180*/  VIADD R2, R0, 0x1 ;  /* 0x0000000100027836 */ /* 0x000fc40000000000 */
[----:B------:R-:W-:Y:S01]  /*f190*/  FMUL.FTZ R23, R19, UR22 ;  /* 0x0000001613177c20 */ /* 0x000fe20008410000 */
[----:B------:R-:W1:Y:S01]  /*f1a0*/  MUFU.TANH R14, R25 ;  /* 0x00000019000e7308 */ /* 0x000e620000002400 */
[----:B--2---:R-:W-:Y:S01]  /*f1b0*/  FFMA.FTZ R12, R5, -UR19, R12 ;  /* 0x80000013050c7c23 */ /* 0x004fe2000801000c */
[----:B------:R-:W-:Y:S01]  /*f1c0*/  IABS R3, R3 ;  /* 0x0000000300037213 */ /* 0x000fe20000000000 */
[--C-:B------:R-:W-:Y:S01]  /*f1d0*/  IMAD.IADD R5, R210, 0x1, -R2.reuse ;  /* 0x00000001d2057824 */ /* 0x100fe200078e0a02 */
[C---:B------:R-:W-:Y:S01]  /*f1e0*/  ISETP.GE.AND P4, PT, R2.reuse, R218, PT ;  /* 0x000000da0200720c */ /* 0x040fe20003f86270 */
[----:B------:R-:W-:Y:S01]  /*f1f0*/  IMAD.IADD R7, R213, 0x1, -R2 ;  /* 0x00000001d5077824 */ /* 0x000fe200078e0a02 */
[----:B------:R-:W-:Y:S01]  /*f200*/  ISETP.GE.AND P3, PT, R2, R217, PT ;  /* 0x000000d90200720c */ /* 0x000fe20003f66270 */
[----:B------:R-:W-:Y:S01]  /*f210*/  FMUL.FTZ R52, R8, UR22 ;  /* 0x0000001608347c20 */ /* 0x000fe20008410000 */
[----:B------:R-:W-:Y:S01]  /*f220*/  ISETP.GE.AND P2, PT, R2, R216, PT ;  /* 0x000000d80200720c */ /* 0x000fe20003f46270 */
[----:B---3--:R-:W-:Y:S01]  /*f230*/  FMUL.FTZ R68, R11, UR22 ;  /* 0x000000160b447c20 */ /* 0x008fe20008410000 */
[----:B----4-:R-:W-:Y:S01]  /*f240*/  FFMA.FTZ R11, R4, -UR19, R6 ;  /* 0x80000013040b7c23 */ /* 0x010fe20008010006 */
[----:B------:R-:W-:Y:S01]  /*f250*/  IMAD.MOV.U32 R4, RZ, RZ, R3 ;  /* 0x000000ffff047224 */ /* 0x000fe200078e0003 */
[----:B------:R-:W-:Y:S01]  /*f260*/  IABS R3, R5 ;  /* 0x0000000500037213 */ /* 0x000fe20000000000 */
[--C-:B------:R-:W-:Y:S01]  /*f270*/  IMAD.IADD R5, R214, 0x1, -R2.reuse ;  /* 0x00000001d6057824 */ /* 0x100fe200078e0a02 */
[C---:B------:R-:W-:Y:S01]  /*f280*/  ISETP.GE.AND P0, PT, R2.reuse, R215, PT ;  /* 0x000000d70200720c */ /* 0x040fe20003f06270 */
[----:B------:R-:W2:Y:S01]  /*f290*/  MUFU.TANH R17, R71 ;  /* 0x0000004700117308 */ /* 0x000ea20000002400 */
[----:B------:R-:W-:Y:S01]  /*f2a0*/  IMAD.IADD R6, R209, 0x1, -R2 ;  /* 0x00000001d1067824 */ /* 0x000fe200078e0a02 */
[----:B------:R-:W-:Y:S01]  /*f2b0*/  ISETP.LT.OR P6, PT, R2, R212, P4 ;  /* 0x000000d40200720c */ /* 0x000fe200027c1670 */
[----:B------:R-:W-:Y:S01]  /*f2c0*/  FMUL.FTZ R55, R9, UR22 ;  /* 0x0000001609377c20 */ /* 0x000fe20008410000 */
[----:B------:R-:W-:Y:S01]  /*f2d0*/  IABS R5, R5 ;  /* 0x0000000500057213 */ /* 0x000fe20000000000 */
[----:B------:R-:W-:Y:S01]  /*f2e0*/  FMUL.FTZ R36, R36, UR22 ;  /* 0x0000001624247c20 */ /* 0x000fe20008410000 */
[C---:B------:R-:W-:Y:S01]  /*f2f0*/  ISETP.LT.OR P5, PT, R2.reuse, R211, P3 ;  /* 0x000000d30200720c */ /* 0x040fe20001fa1670 */
[----:B------:R-:W-:Y:S01]  /*f300*/  FMUL.FTZ R75, R45, UR22 ;  /* 0x000000162d4b7c20 */ /* 0x000fe20008410000 */
[C---:B------:R-:W-:Y:S01]  /*f310*/  ISETP.LT.OR P1, PT, R2.reuse, R208, P2 ;  /* 0x000000d00200720c */ /* 0x040fe20001721670 */
[----:B------:R-:W3:Y:S01]  /*f320*/  MUFU.TANH R8, R70 ;  /* 0x0000004600087308 */ /* 0x000ee20000002400 */
[----:B------:R-:W-:Y:S01]  /*f330*/  ISETP.LT.OR P0, PT, R2, R207, P0 ;  /* 0x000000cf0200720c */ /* 0x000fe20000701670 */
[----:B------:R-:W-:Y:S01]  /*f340*/  IMAD.MOV.U32 R2, RZ, RZ, R3 ;  /* 0x000000ffff027224 */ /* 0x000fe200078e0003 */
[----:B------:R-:W-:Y:S01]  /*f350*/  IABS R7, R7 ;  /* 0x0000000700077213 */ /* 0x000fe20000000000 */
[----:B------:R-:W-:Y:S01]  /*f360*/  IMAD.MOV.U32 R15, RZ, RZ, R5 ;  /* 0x000000ffff0f7224 */ /* 0x000fe200078e0005 */
[----:B------:R-:W-:Y:S01]  /*f370*/  IABS R16, R6 ;  /* 0x0000000600107213 */ /* 0x000fe20000000000 */
[----:B------:R-:W-:Y:S01]  /*f380*/  FMUL.FTZ R45, R32, UR22 ;  /* 0x00000016202d7c20 */ /* 0x000fe20008410000 */
[----:B------:R-:W-:Y:S01]  /*f390*/  I2FP.F32.S32 R2, R2 ;  /* 0x0000000200027245 */ /* 0x000fe20000201400 */
[----:B------:R-:W-:Y:S01]  /*f3a0*/  IMAD.MOV.U32 R6, RZ, RZ, R7 ;  /* 0x000000ffff067224 */ /* 0x000fe200078e0007 */
[----:B------:R-:W-:Y:S01]  /*f3b0*/  I2FP.F32.S32 R15, R15 ;  /* 0x0000000f000f7245 */ /* 0x000fe20000201400 */
[----:B------:R-:W4:Y:S01]  /*f3c0*/  MUFU.TANH R19, R27 ;  /* 0x0000001b00137308 */ /* 0x000f220000002400 */
[----:B------:R-:W-:Y:S01]  /*f3d0*/  P2R R9, PR, RZ, 0x1 ;  /* 0x00000001ff097803 */ /* 0x000fe20000000000 */
[----:B-1----:R-:W-:Y:S01]  /*f3e0*/  FFMA.FTZ R7, R2, -UR19, R14 ;  /* 0x8000001302077c23 */ /* 0x002fe2000801000e */
[----:B------:R-:W-:-:S02]  /*f3f0*/  VIADD R2, R0, 0x8 ;  /* 0x0000000800027836 */ /* 0x000fc40000000000 */
[----:B--2---:R-:W-:Y:S01]  /*f400*/  FFMA.FTZ R15, R15, -UR19, R17 ;  /* 0x800000130f0f7c23 */ /* 0x004fe20008010011 */
[----:B------:R-:W-:Y:S01]  /*f410*/  ISETP.GE.AND P2, PT, R0, R218, PT ;  /* 0x000000da0000720c */ /* 0x000fe20003f46270 */
[----:B------:R-:W-:Y:S01]  /*f420*/  FMUL.FTZ R21, R18, UR22 ;  /* 0x0000001612157c20 */ /* 0x000fe20008410000 */
[----:B------:R-:W-:Y:S01]  /*f430*/  ISETP.GE.AND P0, PT, R0, R217, PT ;  /* 0x000000d90000720c */ /* 0x000fe20003f06270 */
[----:B------:R-:W1:Y:S01]  /*f440*/  MUFU.TANH R17, R38 ;  /* 0x0000002600117308 */ /* 0x000e620000002400 */
[----:B------:R-:W-:Y:S01]  /*f450*/  I2FP.F32.S32 R4, R4 ;  /* 0x0000000400047245 */ /* 0x000fe20000201400 */
[--C-:B------:R-:W-:Y:S01]  /*f460*/  IMAD.IADD R3, R210, 0x1, -R2.reuse ;  /* 0x00000001d2037824 */ /* 0x100fe200078e0a02 */
[C---:B------:R-:W-:Y:S01]  /*f470*/  ISETP.LT.OR P2, PT, R0.reuse, R212, P2 ;  /* 0x000000d40000720c */ /* 0x040fe20001741670 */
[----:B------:R-:W-:Y:S01]  /*f480*/  IMAD.IADD R5, R213, 0x1, -R2 ;  /* 0x00000001d5057824 */ /* 0x000fe200078e0a02 */
[----:B------:R-:W-:Y:S01]  /*f490*/  ISETP.LT.OR P0, PT, R0, R211, P0 ;  /* 0x000000d30000720c */ /* 0x000fe20000701670 */
[----:B---3--:R-:W-:Y:S01]  /*f4a0*/  FFMA.FTZ R8, R4, -UR19, R8 ;  /* 0x8000001304087c23 */ /* 0x008fe20008010008 */
[----:B------:R-:W-:Y:S01]  /*f4b0*/  IABS R4, R3 ;  /* 0x0000000300047213 */ /* 0x000fe20000000000 */
[----:B------:R-:W2:Y:S01]  /*f4c0*/  MUFU.TANH R14, R36 ;  /* 0x00000024000e7308 */ /* 0x000ea20000002400 */
[----:B------:R-:W-:Y:S01]  /*f4d0*/  FSEL R32, R13, -INF , !P2 ;  /* 0xff8000000d207808 */ /* 0x000fe20005000000 */
[----:B------:R-:W-:Y:S01]  /*f4e0*/  FMUL.FTZ R77, R47, UR22 ;  /* 0x000000162f4d7c20 */ /* 0x000fe20008410000 */
[----:B------:R-:W-:Y:S01]  /*f4f0*/  FSEL R42, R12, -INF , !P0 ;  /* 0xff8000000c2a7808 */ /* 0x000fe20004000000 */
[----:B------:R-:W-:Y:S01]  /*f500*/  FMUL.FTZ R72, R44, UR22 ;  /* 0x000000162c487c20 */ /* 0x000fe20008410000 */
[----:B------:R-:W-:Y:S01]  /*f510*/  IABS R3, R5 ;  /* 0x0000000500037213 */ /* 0x000fe20000000000 */
[----:B------:R-:W-:Y:S01]  /*f520*/  FMUL.FTZ R47, R34, UR22 ;  /* 0x00000016222f7c20 */ /* 0x000fe20008410000 */
[C---:B------:R-:W-:Y:S01]  /*f530*/  ISETP.GE.AND P2, PT, R0.reuse, R216, PT ;  /* 0x000000d80000720c */ /* 0x040fe20003f46270 */
[----:B------:R-:W3:Y:S01]  /*f540*/  MUFU.TANH R18, R69 ;  /* 0x0000004500127308 */ /* 0x000ee20000002400 */
[----:B------:R-:W-:Y:S01]  /*f550*/  ISETP.GE.AND P0, PT, R0, R215, PT ;  /* 0x000000d70000720c */ /* 0x000fe20003f06270 */
[----:B------:R-:W-:Y:S01]  /*f560*/  FMUL.FTZ R53, R10, UR22 ;  /* 0x000000160a357c20 */ /* 0x000fe20008410000 */
[----:B------:R-:W-:Y:S01]  /*f570*/  I2FP.F32.S32 R6, R6 ;  /* 0x0000000600067245 */ /* 0x000fe20000201400 */
[----:B------:R-:W-:Y:S01]  /*f580*/  IMAD.IADD R5, R209, 0x1, -R2 ;  /* 0x00000001d1057824 */ /* 0x000fe200078e0a02 */
        /* <DEDUP_REMOVED lines=9> */
[----:B------:R-:W-:Y:S01]  /*f620*/  FMUL.FTZ R39, R39, UR22 ;  /* 0x0000001627277c20 */ /* 0x000fe20008410000 */
[----:B------:R-:W-:Y:S01]  /*f630*/  FSEL R48, R8, -INF , !P0 ;  /* 0xff80000008307808 */ /* 0x000fe20004000000 */
[----:B--2---:R-:W-:Y:S01]  /*f640*/  FFMA.FTZ R14, R4, -UR19, R14 ;  /* 0x80000013040e7c23 */ /* 0x004fe2000801000e */
[----:B------:R-:W-:Y:S01]  /*f650*/  ISETP.GE.AND P4, PT, R2, R218, PT ;  /* 0x000000da0200720c */ /* 0x000fe20003f86270 */
[--C-:B------:R-:W-:Y:S01]  /*f660*/  IMAD.IADD R4, R210, 0x1, -R3.reuse ;  /* 0x00000001d2047824 */ /* 0x100fe200078e0a03 */
[C---:B------:R-:W-:Y:S01]  /*f670*/  ISETP.GE.AND P3, PT, R2.reuse, R217, PT ;  /* 0x000000d90200720c */ /* 0x040fe20003f66270 */
[----:B------:R-:W1:Y:S01]  /*f680*/  MUFU.TANH R17, R64 ;  /* 0x0000004000117308 */ /* 0x000e620000002400 */
[C---:B------:R-:W-:Y:S01]  /*f690*/  ISETP.GE.AND P2, PT, R2.reuse, R216, PT ;  /* 0x000000d80200720c */ /* 0x040fe20003f46270 */
[----:B------:R-:W-:Y:S01]  /*f6a0*/  FMUL.FTZ R154, R31, UR22 ;  /* 0x000000161f9a7c20 */ /* 0x000fe20008410000 */
        /* <DEDUP_REMOVED lines=9> */
[----:B------:R-:W-:Y:S01]  /*f740*/  MUFU.TANH R12, R65 ;  /* 0x00000041000c7308 */ /* 0x000fe20000002400 */
[----:B------:R-:W-:Y:S01]  /*f750*/  ISETP.LT.OR P5, PT, R2, R211, P3 ;  /* 0x000000d30200720c */ /* 0x000fe20001fa1670 */
[----:B------:R-:W-:Y:S01]  /*f760*/  FMUL.FTZ R73, R46, UR22 ;  /* 0x000000162e497c20 */ /* 0x000fe20008410000 */
[C---:B------:R-:W-:Y:S01]  /*f770*/  ISETP.LT.OR P2, PT, R2.reuse, R208, P2 ;  /* 0x000000d00200720c */ /* 0x040fe20001741670 */
[----:B------:R-:W-:Y:S01]  /*f780*/  FMUL.FTZ R46, R33, UR22 ;  /* 0x00000016212e7c20 */ /* 0x000fe20008410000 */
[----:B------:R-:W-:Y:S01]  /*f790*/  ISETP.LT.OR P1, PT, R2, R207, P0 ;  /* 0x000000cf0200720c */ /* 0x000fe20000721670 */
[----:B------:R-:W-:Y:S01]  /*f7a0*/  IMAD.IADD R2, R214, 0x1, -R2 ;  /* 0x00000001d6027824 */ /* 0x000fe200078e0a02 */
[----:B------:R-:W-:Y:S01]  /*f7b0*/  I2FP.F32.S32 R16, R16 ;  /* 0x0000001000107245 */ /* 0x000fe20000201400 */
[----:B------:R-:W2:Y:S01]  /*f7c0*/  MUFU.TANH R19, R37 ;  /* 0x0000002500137308 */ /* 0x000ea20000002400 */
[----:B------:R-:W-:Y:S01]  /*f7d0*/  ISETP.NE.AND P3, PT, R9, RZ, PT ;  /* 0x000000ff0900720c */ /* 0x000fe20003f65270 */
[----:B------:R-:W-:Y:S01]  /*f7e0*/  FMUL.FTZ R74, R35, UR22 ;  /* 0x00000016234a7c20 */ /* 0x000fe20008410000 */
[----:B------:R-:W-:Y:S01]  /*f7f0*/  IABS R8, R2 ;  /* 0x0000000200087213 */ /* 0x000fe20000000000 */
[----:B---3--:R-:W-:Y:S01]  /*f800*/  FFMA.FTZ R16, R16, -UR19, R18 ;  /* 0x8000001310107c23 */ /* 0x008fe20008010012 */
[----:B------:R-:W-:Y:S01]  /*f810*/  IABS R4, R4 ;  /* 0x0000000400047213 */ /* 0x000fe20000000000 */
[----:B------:R-:W-:Y:S01]  /*f820*/  FMUL.FTZ R51, R29, UR22 ;  /* 0x000000161d337c20 */ /* 0x000fe20008410000 */
[----:B------:R-:W-:Y:S01]  /*f830*/  IABS R9, R5 ;  /* 0x0000000500097213 */ /* 0x000fe20000000000 */
[----:B------:R3:W4:Y:S01]  /*f840*/  MUFU.TANH R18, R39 ;  /* 0x0000002700127308 */ /* 0x0007220000002400 */
[----:B------:R-:W-:Y:S01]  /*f850*/  IABS R2, R6 ;  /* 0x0000000600027213 */ /* 0x000fe20000000000 */
[----:B------:R-:W-:Y:S01]  /*f860*/  IMAD.MOV.U32 R6, RZ, RZ, R4 ;  /* 0x000000ffff067224 */ /* 0x000fe200078e0004 */
[----:B------:R-:W-:Y:S01]  /*f870*/  IABS R5, R7 ;  /* 0x0000000700057213 */ /* 0x000fe20000000000 */
[----:B------:R-:W-:Y:S01]  /*f880*/  IMAD.IADD R7, R214, 0x1, -R3 ;  /* 0x00000001d6077824 */ /* 0x000fe200078e0a03 */
[----:B------:R-:W-:Y:S01]  /*f890*/  ISETP.NE.AND P4, PT, R10, RZ, PT ;  /* 0x000000ff0a00720c */ /* 0x000fe20003f85270 */
[----:B------:R-:W-:Y:S01]  /*f8a0*/  IMAD.MOV.U32 R4, RZ, RZ, R2 ;  /* 0x000000ffff047224 */ /* 0x000fe200078e0002 */
[----:B------:R-:W-:Y:S01]  /*f8b0*/  I2FP.F32.S32 R9, R9 ;  /* 0x0000000900097245 */ /* 0x000fe20000201400 */
[----:B------:R-:W5:Y:S01]  /*f8c0*/  MUFU.TANH R11, R66 ;  /* 0x00000042000b7308 */ /* 0x000f620000002400 */
[----:B------:R-:W-:Y:S01]  /*f8d0*/  IMAD.MOV.U32 R2, RZ, RZ, R5 ;  /* 0x000000ffff027224 */ /* 0x000fe200078e0005 */
[----:B------:R-:W-:Y:S01]  /*f8e0*/  P2R R10, PR, RZ, 0x4 ;  /* 0x00000004ff0a7803 */ /* 0x000fe20000000000 */
[----:B------:R-:W-:Y:S01]  /*f8f0*/  FMUL.FTZ R49, R28, UR22 ;  /* 0x000000161c317c20 */ /* 0x000fe20008410000 */
[----:B------:R-:W-:Y:S01]  /*f900*/  I2FP.F32.S32 R5, R6 ;  /* 0x0000000600057245 */ /* 0x000fe20000201400 */
[----:B-1----:R-:W-:Y:S01]  /*f910*/  FFMA.FTZ R9, R9, -UR19, R17 ;  /* 0x8000001309097c23 */ /* 0x002fe20008010011 */
[----:B------:R-:W-:-:S02]  /*f920*/  I2FP.F32.S32 R2, R2 ;  /* 0x0000000200027245 */ /* 0x000fc40000201400 */
[----:B------:R-:W-:Y:S01]  /*f930*/  I2FP.F32.S32 R4, R4 ;  /* 0x0000000400047245 */ /* 0x000fe20000201400 */
[----:B--2---:R-:W-:Y:S01]  /*f940*/  FFMA.FTZ R5, R5, -UR19, R19 ;  /* 0x8000001305057c23 */ /* 0x004fe20008010013 */
[----:B---3--:R-:W-:Y:S01]  /*f950*/  FSEL R39, R16, -INF , !P4 ;  /* 0xff80000010277808 */ /* 0x008fe20006000000 */
[----:B------:R-:W-:Y:S01]  /*f960*/  FFMA.FTZ R12, R2, -UR19, R12 ;  /* 0x80000013020c7c23 */ /* 0x000fe2000801000c */
[C---:B------:R-:W-:Y:S01]  /*f970*/  ISETP.GE.AND P4, PT, R3.reuse, R218, PT ;  /* 0x000000da0300720c */ /* 0x040fe20003f86270 */
[----:B------:R-:W-:Y:S01]  /*f980*/  VIADD R2, R0, 0x10 ;  /* 0x0000001000027836 */ /* 0x000fe20000000000 */
[C---:B------:R-:W-:Y:S01]  /*f990*/  ISETP.GE.AND P2, PT, R3.reuse, R216, PT ;  /* 0x000000d80300720c */ /* 0x040fe20003f46270 */
[----:B----4-:R-:W-:Y:S01]  /*f9a0*/  FFMA.FTZ R4, R4, -UR19, R18 ;  /* 0x8000001304047c23 */ /* 0x010fe20008010012 */
[----:B------:R-:W-:Y:S01]  /*f9b0*/  ISETP.GE.AND P0, PT, R3, R215, PT ;  /* 0x000000d70300720c */ /* 0x000fe20003f06270 */
[----:B------:R-:W-:Y:S01]  /*f9c0*/  MUFU.TANH R17, R23 ;  /* 0x0000001700117308 */ /* 0x000fe20000002400 */
[----:B------:R-:W-:-:S02]  /*f9d0*/  FSEL R41, R15, -INF , !P3 ;  /* 0xff8000000f297808 */ /* 0x000fc40005800000 */
[----:B------:R-:W-:Y:S02]  /*f9e0*/  I2FP.F32.S32 R8, R8 ;  /* 0x0000000800087245 */ /* 0x000fe40000201400 */
[C---:B------:R-:W-:Y:S02]  /*f9f0*/  ISETP.GE.AND P3, PT, R3.reuse, R217, PT ;  /* 0x000000d90300720c */ /* 0x040fe40003f66270 */
[----:B------:R-:W-:Y:S01]  /*fa00*/  FSEL R31, R14, -INF , !P6 ;  /* 0xff8000000e1f7808 */ /* 0x000fe20007000000 */
[----:B-----5:R-:W-:Y:S01]  /*fa10*/  FFMA.FTZ R8, R8, -UR19, R11 ;  /* 0x8000001308087c23 */ /* 0x020fe2000801000b */
[C---:B------:R-:W-:Y:S01]  /*fa20*/  ISETP.LT.OR P6, PT, R3.reuse, R212, P4 ;  /* 0x000000d40300720c */ /* 0x040fe200027c1670 */
[----:B------:R-:W1:Y:S01]  /*fa30*/  MUFU.TANH R15, R67 ;  /* 0x00000043000f7308 */ /* 0x000e620000002400 */
[----:B------:R-:W-:Y:S02]  /*fa40*/  ISETP.NE.AND P4, PT, R10, RZ, PT ;  /* 0x000000ff0a00720c */ /* 0x000fe40003f85270 */
[----:B------:R-:W-:-:S02]  /*fa50*/  ISETP.LT.OR P2, PT, R3, R208, P2 ;  /* 0x000000d00300720c */ /* 0x000fc40001741670 */
[----:B------:R-:W-:Y:S02]  /*fa60*/  ISETP.LT.OR P0, PT, R3, R207, P0 ;  /* 0x000000cf0300720c */ /* 0x000fe40000701670 */
        /* <DEDUP_REMOVED lines=114> */
[----:B------:R-:W-:Y:S01]  /*10190*/  IABS R5, R5 ;  /* 0x0000000500057213 */ /* 0x000fe20000000000 */
[----:B------:R-:W-:Y:S01]  /*101a0*/  MUFU.TANH R21, R164 ;  /* 0x000000a400157308 */ /* 0x000fe20000002400 */
        /* <DEDUP_REMOVED lines=98> */
[----:B------:R-:W-:Y:S01]  /*107d0*/  BAR.SYNC.DEFER_BLOCKING 0x0 ;  /* 0x0000000000007b1d */ /* 0x000fe20000010000 */
        /* <DEDUP_REMOVED lines=58> */
[----:B------:R-:W3:Y:S01]  /*10b80*/  MUFU.TANH R9, R151 ;  /* 0x0000009700097308 */ /* 0x000ee20000002400 */
        /* <DEDUP_REMOVED lines=10> */
[----:B------:R-:W1:Y:S01]  /*10c30*/  MUFU.TANH R11, R163 ;  /* 0x000000a3000b7308 */ /* 0x000e620000002400 */
[----:B------:R-:W-:Y:S01]  /*10c40*/  ISETP.GE.AND P2, PT, R3, R216, PT ;  /* 0x000000d80300720c */ /* 0x000fe20003f46270 */
[----:B------:R-:W-:Y:S01]  /*10c50*/  IMAD.IADD R6, R213, 0x1, -R2 ;  /* 0x00000001d5067824 */ /* 0x000fe200078e0a02 */
[----:B------:R-:W-:-:S02]  /*10c60*/  ISETP.GE.AND P0, PT, R3, R215, PT ;  /* 0x000000d70300720c */ /* 0x000fc40003f06270 */
[----:B------:R-:W-:Y:S01]  /*10c70*/  FSEL R20, R5, -INF , !P6 ;  /* 0xff80000005147808 */ /* 0x000fe20007000000 */
[----:B------:R-:W-:Y:S01]  /*10c80*/  IMAD.IADD R5, R209, 0x1, -R3 ;  /* 0x00000001d1057824 */ /* 0x000fe200078e0a03 */
[----:B------:R-:W-:Y:S01]  /*10c90*/  FSEL R155, R4, -INF , !P5 ;  /* 0xff800000049b7808 */ /* 0x000fe20006800000 */
[----:B------:R-:W-:Y:S01]  /*10ca0*/  IMAD.IADD R4, R210, 0x1, -R2 ;  /* 0x00000001d2047824 */ /* 0x000fe200078e0a02 */
[----:B------:R-:W-:Y:S01]  /*10cb0*/  I2FP.F32.S32 R14, R14 ;  /* 0x0000000e000e7245 */ /* 0x000fe20000201400 */
[----:B------:R-:W-:Y:S01]  /*10cc0*/  MUFU.TANH R10, R162 ;  /* 0x000000a2000a7308 */ /* 0x000fe20000002400 */
[C---:B------:R-:W-:Y:S02]  /*10cd0*/  ISETP.LT.OR P6, PT, R3.reuse, R212, P4 ;  /* 0x000000d40300720c */ /* 0x040fe400027c1670 */
[C---:B------:R-:W-:Y:S01]  /*10ce0*/  ISETP.LT.OR P5, PT, R3.reuse, R211, P3 ;  /* 0x000000d30300720c */ /* 0x040fe20001fa1670 */
[----:B------:R-:W-:Y:S01]  /*10cf0*/  FFMA.FTZ R14, R14, -UR19, R15 ;  /* 0x800000130e0e7c23 */ /* 0x000fe2000801000f */
        /* <DEDUP_REMOVED lines=11> */
[----:B------:R-:W-:-:S02]  /*10db0*/  IABS R4, R4 ;  /* 0x0000000400047213 */ /* 0x000fc40000000000 */
[----:B------:R-:W-:Y:S01]  /*10dc0*/  I2FP.F32.S32 R6, R6 ;  /* 0x0000000600067245 */ /* 0x000fe20000201400 */
[----:B---3--:R-:W-:Y:S01]  /*10dd0*/  FFMA.FTZ R13, R13, -UR19, R9 ;  /* 0x800000130d0d7c23 */ /* 0x008fe20008010009 */
[----:B------:R-:W-:Y:S02]  /*10de0*/  ISETP.NE.AND P4, PT, R8, RZ, PT ;  /* 0x000000ff0800720c */ /* 0x000fe40003f85270 */
        /* <DEDUP_REMOVED lines=11> */
[----:B--2---:R-:W-:Y:S01]  /*10ea0*/  FFMA.FTZ R15, R5, -UR19, R15 ;  /* 0x80000013050f7c23 */ /* 0x004fe2000801000f */
[C---:B------:R-:W-:Y:S01]  /*10eb0*/  ISETP.GE.AND P3, PT, R2.reuse, R217, PT ;  /* 0x000000d90200720c */ /* 0x040fe20003f66270 */
[----:B------:R-:W-:Y:S01]  /*10ec0*/  IMAD.IADD R5, R209, 0x1, -R2 ;  /* 0x00000001d1057824 */ /* 0x000fe200078e0a02 */
[C---:B------:R-:W-:Y:S01]  /*10ed0*/  ISETP.GE.AND P2, PT, R2.reuse, R216, PT ;  /* 0x000000d80200720c */ /* 0x040fe20003f46270 */
[--C-:B------:R-:W-:Y:S01]  /*10ee0*/  IMAD.IADD R6, R213, 0x1, -R3.reuse ;  /* 0x00000001d5067824 */ /* 0x100fe200078e0a03 */
[----:B------:R-:W-:Y:S01]  /*10ef0*/  ISETP.GE.AND P0, PT, R2, R215, PT ;  /* 0x000000d70200720c */ /* 0x000fe20003f06270 */
[----:B------:R-:W-:Y:S01]  /*10f00*/  IMAD.IADD R7, R209, 0x1, -R3 ;  /* 0x00000001d1077824 */ /* 0x000fe200078e0a03 */
[----:B------:R-:W-:Y:S01]  /*10f10*/  FSEL R75, R13, -INF , !P1 ;  /* 0xff8000000d4b7808 */ /* 0x000fe20004800000 */
[----:B------:R-:W1:Y:S01]  /*10f20*/  MUFU.TANH R14, R60 ;  /* 0x0000003c000e7308 */ /* 0x000e620000002400 */
[----:B------:R-:W-:-:S02]  /*10f30*/  FSEL R18, R12, -INF , !P6 ;  /* 0xff8000000c127808 */ /* 0x000fc40007000000 */
[----:B------:R-:W-:Y:S01]  /*10f40*/  FSEL R150, R4, -INF , !P5 ;  /* 0xff80000004967808 */ /* 0x000fe20006800000 */
[----:B------:R-:W-:Y:S01]  /*10f50*/  IMAD.IADD R4, R210, 0x1, -R3 ;  /* 0x00000001d2047824 */ /* 0x000fe200078e0a03 */
[----:B------:R-:W-:Y:S02]  /*10f60*/  I2FP.F32.S32 R16, R16 ;  /* 0x0000001000107245 */ /* 0x000fe40000201400 */
[C---:B------:R-:W-:Y:S01]  /*10f70*/  ISETP.LT.OR P6, PT, R2.reuse, R212, P4 ;  /* 0x000000d40200720c */ /* 0x040fe200027c1670 */
[----:B------:R-:W-:Y:S01]  /*10f80*/  MUFU.TANH R12, R62 ;  /* 0x0000003e000c7308 */ /* 0x000fe20000002400 */
[----:B------:R-:W-:Y:S01]  /*10f90*/  ISETP.LT.OR P5, PT, R2, R211, P3 ;  /* 0x000000d30200720c */ /* 0x000fe20001fa1670 */
[----:B------:R-:W-:Y:S01]  /*10fa0*/  FFMA.FTZ R16, R16, -UR19, R10 ;  /* 0x8000001310107c23 */ /* 0x000fe2000801000a */
[C---:B------:R-:W-:Y:S02]  /*10fb0*/  ISETP.LT.OR P2, PT, R2.reuse, R208, P2 ;  /* 0x000000d00200720c */ /* 0x040fe40001741670 */
[----:B------:R-:W-:Y:S01]  /*10fc0*/  ISETP.LT.OR P1, PT, R2, R207, P0 ;  /* 0x000000cf0200720c */ /* 0x000fe20000721670 */
[----:B------:R-:W-:Y:S01]  /*10fd0*/  IMAD.IADD R2, R214, 0x1, -R2 ;  /* 0x00000001d6027824 */ /* 0x000fe200078e0a02 */
[----:B------:R-:W-:Y:S01]  /*10fe0*/  ISETP.NE.AND P3, PT, R8, RZ, PT ;  /* 0x000000ff0800720c */ /* 0x000fe20003f65270 */
[----:B------:R-:W2:Y:S01]  /*10ff0*/  MUFU.TANH R10, R166 ;  /* 0x000000a6000a7308 */ /* 0x000ea20000002400 */
[----:B------:R-:W-:-:S02]  /*11000*/  IABS R4, R4 ;  /* 0x0000000400047213 */ /* 0x000fc40000000000 */
[----:B------:R-:W-:Y:S02]  /*11010*/  IABS R13, R2 ;  /* 0x00000002000d7213 */ /* 0x000fe40000000000 */
[----:B------:R-:W-:Y:S02]  /*11020*/  IABS R8, R5 ;  /* 0x0000000500087213 */ /* 0x000fe40000000000 */
[----:B------:R-:W-:Y:S01]  /*11030*/  IABS R2, R6 ;  /* 0x0000000600027213 */ /* 0x000fe20000000000 */
[----:B------:R-:W3:Y:S01]  /*11040*/  MUFU.TANH R19, R165 ;  /* 0x000000a500137308 */ /* 0x000ee20000002400 */
[----:B------:R-:W-:Y:S01]  /*11050*/  IABS R5, R7 ;  /* 0x0000000700057213 */ /* 0x000fe20000000000 */
[----:B------:R-:W-:Y:S01]  /*11060*/  IMAD.MOV.U32 R6, RZ, RZ, R4 ;  /* 0x000000ffff067224 */ /* 0x000fe200078e0004 */
[----:B------:R-:W-:Y:S01]  /*11070*/  ISETP.NE.AND P4, PT, R9, RZ, PT ;  /* 0x000000ff0900720c */ /* 0x000fe20003f85270 */
[----:B------:R-:W-:Y:S01]  /*11080*/  IMAD.MOV.U32 R4, RZ, RZ, R2 ;  /* 0x000000ffff047224 */ /* 0x000fe200078e0002 */
[----:B------:R-:W-:Y:S01]  /*11090*/  ISETP.GE.AND P0, PT, R3, R215, PT ;  /* 0x000000d70300720c */ /* 0x000fe20003f06270 */
[----:B------:R-:W-:Y:S01]  /*110a0*/  IMAD.MOV.U32 R2, RZ, RZ, R5 ;  /* 0x000000ffff027224 */ /* 0x000fe200078e0005 */
[----:B------:R-:W-:Y:S01]  /*110b0*/  I2FP.F32.S32 R8, R8 ;  /* 0x0000000800087245 */ /* 0x000fe20000201400 */
[----:B------:R-:W-:Y:S01]  /*110c0*/  IMAD.MOV.U32 R7, RZ, RZ, R13 ;  /* 0x000000ffff077224 */ /* 0x000fe200078e000d */
[----:B------:R-:W-:Y:S01]  /*110d0*/  I2FP.F32.S32 R6, R6 ;  /* 0x0000000600067245 */ /* 0x000fe20000201400 */
[----:B------:R-:W-:Y:S01]  /*110e0*/  MUFU.TANH R13, R168 ;  /* 0x000000a8000d7308 */ /* 0x000fe20000002400 */
[----:B------:R-:W-:Y:S01]  /*110f0*/  I2FP.F32.S32 R2, R2 ;  /* 0x0000000200027245 */ /* 0x000fe20000201400 */
[----:B-1----:R-:W-:Y:S01]  /*11100*/  FFMA.FTZ R8, R8, -UR19, R14 ;  /* 0x8000001308087c23 */ /* 0x002fe2000801000e */
[----:B------:R-:W-:Y:S01]  /*11110*/  FSEL R60, R17, -INF , !P4 ;  /* 0xff800000113c7808 */ /* 0x000fe20006000000 */
[----:B------:R-:W-:Y:S01]  /*11120*/  FFMA.FTZ R6, R6, -UR19, R21 ;  /* 0x8000001306067c23 */ /* 0x000fe20008010015 */
[----:B------:R-:W-:Y:S01]  /*11130*/  P2R R9, PR, RZ, 0x4 ;  /* 0x00000004ff097803 */ /* 0x000fe20000000000 */
[----:B--2---:R-:W-:Y:S01]  /*11140*/  FFMA.FTZ R10, R2, -UR19, R10 ;  /* 0x80000013020a7c23 */ /* 0x004fe2000801000a */
[----:B------:R-:W-:Y:S01]  /*11150*/  I2FP.F32.S32 R5, R7 ;  /* 0x0000000700057245 */ /* 0x000fe20000201400 */
[----:B------:R-:W-:Y:S01]  /*11160*/  VIADD R2, R0, 0x38 ;  /* 0x0000003800027836 */ /* 0x000fe20000000000 */
[----:B------:R-:W-:Y:S01]  /*11170*/  ISETP.GE.AND P4, PT, R3, R218, PT ;  /* 0x000000da0300720c */ /* 0x000fe20003f86270 */
[----:B------:R-:W-:Y:S01]  /*11180*/  IMAD.IADD R7, R214, 0x1, -R3 ;  /* 0x00000001d6077824 */ /* 0x000fe200078e0a03 */
[----:B------:R-:W-:Y:S01]  /*11190*/  FSEL R62, R16, -INF , !P3 ;  /* 0xff800000103e7808 */ /* 0x000fe20005800000 */
[----:B------:R-:W-:Y:S01]  /*111a0*/  FFMA.FTZ R5, R5, -UR19, R12 ;  /* 0x8000001305057c23 */ /* 0x000fe2000801000c */
[C---:B------:R-:W-:Y:S01]  /*111b0*/  ISETP.GE.AND P3, PT, R3.reuse, R217, PT ;  /* 0x000000d90300720c */ /* 0x040fe20003f66270 */
[----:B------:R-:W1:Y:S01]  /*111c0*/  MUFU.TANH R17, R167 ;  /* 0x000000a700117308 */ /* 0x000e620000002400 */
[C---:B------:R-:W-:Y:S01]  /*111d0*/  ISETP.GE.AND P2, PT, R3.reuse, R216, PT ;  /* 0x000000d80300720c */ /* 0x040fe20003f46270 */
[----:B------:R-:W-:Y:S01]  /*111e0*/  VIADD R0, R0, 0x39 ;  /* 0x0000003900007836 */ /* 0x000fe20000000000 */
[----:B------:R-:W-:-:S02]  /*111f0*/  ISETP.LT.OR P0, PT, R3, R207, P0 ;  /* 0x000000cf0300720c */ /* 0x000fc40000701670 */
[----:B------:R-:W-:Y:S02]  /*11200*/  I2FP.F32.S32 R4, R4 ;  /* 0x0000000400047245 */ /* 0x000fe40000201400 */
[----:B------:R-:W-:Y:S01]  /*11210*/  FSEL R16, R15, -INF , !P6 ;  /* 0xff8000000f107808 */ /* 0x000fe20007000000 */
[----:B------:R-:W2:Y:S01]  /*11220*/  MUFU.TANH R14, R53 ;  /* 0x00000035000e7308 */ /* 0x000ea20000002400 */
[----:B------:R-:W-:Y:S01]  /*11230*/  FSEL R79, R11, -INF , !P5 ;  /* 0xff8000000b4f7808 */ /* 0x000fe20006800000 */
[----:B---3--:R-:W-:Y:S01]  /*11240*/  FFMA.FTZ R4, R4, -UR19, R19 ;  /* 0x8000001304047c23 */ /* 0x008fe20008010013 */
[----:B------:R-:W-:Y:S02]  /*11250*/  ISETP.LT.OR P6, PT, R3, R212, P4 ;  /* 0x000000d40300720c */ /* 0x000fe400027c1670 */
[----:B------:R-:W-:Y:S02]  /*11260*/  ISETP.NE.AND P4, PT, R9, RZ, PT ;  /* 0x000000ff0900720c */ /* 0x000fe40003f85270 */
[C---:B------:R-:W-:Y:S01]  /*11270*/  ISETP.LT.OR P5, PT, R3.reuse, R211, P3 ;  /* 0x000000d30300720c */ /* 0x040fe20001fa1670 */
[----:B------:R-:W3:Y:S01]  /*11280*/  MUFU.TANH R15, R52 ;  /* 0x00000034000f7308 */ /* 0x000ee20000002400 */
[----:B------:R-:W-:-:S02]  /*11290*/  ISETP.LT.OR P2, PT, R3, R208, P2 ;  /* 0x000000d00300720c */ /* 0x000fc40001741670 */
[----:B------:R-:W-:Y:S02]  /*112a0*/  P2R R3, PR, RZ, 0x1 ;  /* 0x00000001ff037803 */ /* 0x000fe40000000000 */
[----:B------:R-:W-:Y:S02]  /*112b0*/  FSEL R145, R8, -INF , !P4 ;  /* 0xff80000008917808 */ /* 0x000fe40006000000 */
[----:B------:R-:W-:Y:S02]  /*112c0*/  FSEL R11, R6, -INF , !P6 ;  /* 0xff800000060b7808 */ /* 0x000fe40007000000 */
[----:B------:R-:W-:Y:S02]  /*112d0*/  P2R R9, PR, RZ, 0x4 ;  /* 0x00000004ff097803 */ /* 0x000fe40000000000 */
[----:B------:R-:W-:Y:S02]  /*112e0*/  ISETP.GE.AND P4, PT, R2, R218, PT ;  /* 0x000000da0200720c */ /* 0x000fe40003f86270 */
[----:B------:R-:W-:Y:S01]  /*112f0*/  FSEL R151, R5, -INF , !P1 ;  /* 0xff80000005977808 */ /* 0x000fe20004800000 */
[--C-:B------:R-:W-:Y:S01]  /*11300*/  IMAD.IADD R5, R210, 0x1, -R2.reuse ;  /* 0x00000001d2057824 */ /* 0x100fe200078e0a02 */
[----:B------:R-:W-:Y:S01]  /*11310*/  ISETP.NE.AND P6, PT, R3, RZ, PT ;  /* 0x000000ff0300720c */ /* 0x000fe20003fc5270 */
[----:B------:R-:W-:Y:S01]  /*11320*/  IMAD.IADD R3, R209, 0x1, -R2 ;  /* 0x00000001d1037824 */ /* 0x000fe200078e0a02 */
[----:B------:R-:W-:-:S02]  /*11330*/  ISETP.GE.AND P3, PT, R2, R217, PT ;  /* 0x000000d90200720c */ /* 0x000fc40003f66270 */
[C---:B------:R-:W-:Y:S02]  /*11340*/  ISETP.GE.AND P2, PT, R2.reuse, R216, PT ;  /* 0x000000d80200720c */ /* 0x040fe40003f46270 */
[----:B------:R-:W-:Y:S02]  /*11350*/  ISETP.GE.AND P0, PT, R2, R215, PT ;  /* 0x000000d70200720c */ /* 0x000fe40003f06270 */
[----:B------:R-:W-:Y:S02]  /*11360*/  IABS R7, R7 ;  /* 0x0000000700077213 */ /* 0x000fe40000000000 */
        /* <DEDUP_REMOVED lines=8> */
[----:B------:R-:W-:Y:S01]  /*113f0*/  IABS R12, R3 ;  /* 0x00000003000c7213 */ /* 0x000fe20000000000 */
[----:B------:R-:W-:Y:S01]  /*11400*/  IMAD.MOV.U32 R3, RZ, RZ, R7 ;  /* 0x000000ffff037224 */ /* 0x000fe200078e0007 */
[----:B------:R-:W-:Y:S02]  /*11410*/  ISETP.NE.AND P3, PT, R9, RZ, PT ;  /* 0x000000ff0900720c */ /* 0x000fe40003f65270 */
[----:B------:R-:W4:Y:S01]  /*11420*/  MUFU.TANH R9, R54 ;  /* 0x0000003600097308 */ /* 0x000f220000002400 */
[----:B------:R-:W-:Y:S01]  /*11430*/  IABS R5, R4 ;  /* 0x0000000400057213 */ /* 0x000fe20000000000 */
[----:B------:R-:W-:Y:S01]  /*11440*/  IMAD.MOV.U32 R4, RZ, RZ, R6 ;  /* 0x000000ffff047224 */ /* 0x000fe200078e0006 */
[----:B------:R-:W-:Y:S01]  /*11450*/  IABS R7, R2 ;  /* 0x0000000200077213 */ /* 0x000fe20000000000 */
[----:B------:R-:W-:Y:S01]  /*11460*/  IMAD.MOV.U32 R6, RZ, RZ, R12 ;  /* 0x000000ffff067224 */ /* 0x000fe200078e000c */
[----:B------:R-:W-:-:S02]  /*11470*/  I2FP.F32.S32 R2, R3 ;  /* 0x0000000300027245 */ /* 0x000fc40000201400 */
[----:B------:R-:W-:Y:S02]  /*11480*/  I2FP.F32.S32 R3, R5 ;  /* 0x0000000500037245 */ /* 0x000fe40000201400 */
[----:B------:R-:W-:Y:S01]  /*11490*/  I2FP.F32.S32 R4, R4 ;  /* 0x0000000400047245 */ /* 0x000fe20000201400 */
[----:B-1----:R-:W-:Y:S01]  /*114a0*/  FFMA.FTZ R2, R2, -UR19, R17 ;  /* 0x8000001302027c23 */ /* 0x002fe20008010011 */
[----:B------:R-:W-:Y:S01]  /*114b0*/  FSEL R74, R10, -INF , !P3 ;  /* 0xff8000000a4a7808 */ /* 0x000fe20005800000 */
[----:B--2---:R-:W-:Y:S01]  /*114c0*/  FFMA.FTZ R3, R3, -UR19, R14 ;  /* 0x8000001303037c23 */ /* 0x004fe2000801000e */
[----:B------:R-:W-:Y:S01]  /*114d0*/  I2FP.F32.S32 R5, R6 ;  /* 0x0000000600057245 */ /* 0x000fe20000201400 */
[----:B---3--:R-:W-:Y:S01]  /*114e0*/  FFMA.FTZ R4, R4, -UR19, R15 ;  /* 0x8000001304047c23 */ /* 0x008fe2000801000f */
[----:B------:R-:W-:Y:S01]  /*114f0*/  ISETP.GE.AND P3, PT, R0, R218, PT ;  /* 0x000000da0000720c */ /* 0x000fe20003f66270 */
[----:B------:R-:W1:Y:S01]  /*11500*/  MUFU.TANH R10, R55 ;  /* 0x00000037000a7308 */ /* 0x000e620000002400 */
[----:B------:R-:W-:Y:S01]  /*11510*/  P2R R8, PR, RZ, 0x4 ;  /* 0x00000004ff087803 */ /* 0x000fe20000000000 */
[----:B------:R-:W-:Y:S01]  /*11520*/  FFMA.FTZ R5, R5, -UR19, R13 ;  /* 0x8000001305057c23 */ /* 0x000fe2000801000d */
[----:B------:R-:W-:-:S02]  /*11530*/  I2FP.F32.S32 R6, R7 ;  /* 0x0000000700067245 */ /* 0x000fc40000201400 */
[----:B------:R-:W-:Y:S02]  /*11540*/  ISETP.GE.AND P0, PT, R0, R216, PT ;  /* 0x000000d80000720c */ /* 0x000fe40003f06270 */
[----:B------:R-:W-:Y:S01]  /*11550*/  FSEL R144, R2, -INF , !P6 ;  /* 0xff80000002907808 */ /* 0x000fe20007000000 */
[----:B----4-:R-:W-:Y:S01]  /*11560*/  FFMA.FTZ R6, R6, -UR19, R9 ;  /* 0x8000001306067c23 */ /* 0x010fe20008010009 */
[C---:B------:R-:W-:Y:S01]  /*11570*/  ISETP.GE.AND P2, PT, R0.reuse, R217, PT ;  /* 0x000000d90000720c */ /* 0x040fe20003f46270 */
[----:B------:R2:W3:Y:S01]  /*11580*/  MUFU.TANH R9, R68 ;  /* 0x0000004400097308 */ /* 0x0004e20000002400 */
[----:B------:R-:W-:Y:S01]  /*11590*/  FSEL R154, R3, -INF , !P4 ;  /* 0xff800000039a7808 */ /* 0x000fe20006000000 */
[--C-:B------:R-:W-:Y:S01]  /*115a0*/  IMAD.IADD R3, R213, 0x1, -R0.reuse ;  /* 0x00000001d5037824 */ /* 0x100fe200078e0a00 */
[C---:B------:R-:W-:Y:S01]  /*115b0*/  ISETP.LT.OR P6, PT, R0.reuse, R212, P3 ;  /* 0x000000d40000720c */ /* 0x040fe20001fc1670 */
[----:B------:R-:W-:Y:S01]  /*115c0*/  IMAD.IADD R2, R209, 0x1, -R0 ;  /* 0x00000001d1027824 */ /* 0x000fe200078e0a00 */
[----:B------:R-:W-:-:S02]  /*115d0*/  ISETP.GE.AND P4, PT, R0, R215, PT ;  /* 0x000000d70000720c */ /* 0x000fc40003f86270 */
[----:B------:R-:W-:Y:S01]  /*115e0*/  ISETP.LT.OR P3, PT, R0, R208, P0 ;  /* 0x000000d00000720c */ /* 0x000fe20000761670 */
[----:B------:R-:W-:Y:S01]  /*115f0*/  MUFU.TANH R7, R170 ;  /* 0x000000aa00077308 */ /* 0x000fe20000002400 */
[----:B------:R-:W-:Y:S02]  /*11600*/  ISETP.NE.AND P0, PT, R8, RZ, PT ;  /* 0x000000ff0800720c */ /* 0x000fe40003f05270 */
[----:B------:R-:W-:Y:S01]  /*11610*/  FSEL R46, R4, -INF , !P5 ;  /* 0xff800000042e7808 */ /* 0x000fe20006800000 */
[--C-:B------:R-:W-:Y:S01]  /*11620*/  IMAD.IADD R4, R210, 0x1, -R0.reuse ;  /* 0x00000001d2047824 */ /* 0x100fe200078e0a00 */
[C---:B------:R-:W-:Y:S02]  /*11630*/  ISETP.LT.OR P5, PT, R0.reuse, R211, P2 ;  /* 0x000000d30000720c */ /* 0x040fe400017a1670 */
[----:B------:R-:W-:Y:S01]  /*11640*/  ISETP.LT.OR P2, PT, R0, R207, P4 ;  /* 0x000000cf0000720c */ /* 0x000fe20002741670 */
[----:B------:R-:W4:Y:S01]  /*11650*/  MUFU.TANH R8, R169 ;  /* 0x000000a900087308 */ /* 0x000f220000002400 */
[----:B------:R-:W-:Y:S01]  /*11660*/  IMAD.IADD R0, R214, 0x1, -R0 ;  /* 0x00000001d6007824 */ /* 0x000fe200078e0a00 */
[----:B--2---:R-:W-:-:S02]  /*11670*/  FSEL R68, R5, -INF , !P0 ;  /* 0xff80000005447808 */ /* 0x004fc40004000000 */
[----:B------:R-:W-:Y:S02]  /*11680*/  PLOP3.LUT P0, PT, PT, PT, UP0, 0x80, 0x0 ;  /* 0x000000000000781c */ /* 0x000fe40003f0f008 */
[----:B------:R-:W-:Y:S02]  /*11690*/  IABS R4, R4 ;  /* 0x0000000400047213 */ /* 0x000fe40000000000 */
[----:B------:R-:W-:Y:S02]  /*116a0*/  IABS R3, R3 ;  /* 0x0000000300037213 */ /* 0x000fe40000000000 */
[----:B------:R-:W-:Y:S02]  /*116b0*/  IABS R2, R2 ;  /* 0x0000000200027213 */ /* 0x000fe40000000000 */
[----:B------:R-:W-:Y:S02]  /*116c0*/  IABS R0, R0 ;  /* 0x0000000000007213 */ /* 0x000fe40000000000 */
[----:B------:R-:W-:-:S02]  /*116d0*/  I2FP.F32.S32 R4, R4 ;  /* 0x0000000400047245 */ /* 0x000fc40000201400 */
[----:B------:R-:W-:Y:S02]  /*116e0*/  I2FP.F32.S32 R3, R3 ;  /* 0x0000000300037245 */ /* 0x000fe40000201400 */
[----:B------:R-:W-:Y:S01]  /*116f0*/  I2FP.F32.S32 R2, R2 ;  /* 0x0000000200027245 */ /* 0x000fe20000201400 */
[----:B-1----:R-:W-:Y:S01]  /*11700*/  FFMA.FTZ R4, R4, -UR19, R10 ;  /* 0x8000001304047c23 */ /* 0x002fe2000801000a */
[----:B------:R-:W-:Y:S01]  /*11710*/  I2FP.F32.S32 R0, R0 ;  /* 0x0000000000007245 */ /* 0x000fe20000201400 */
[----:B---3--:R-:W-:Y:S01]  /*11720*/  FFMA.FTZ R3, R3, -UR19, R9 ;  /* 0x8000001303037c23 */ /* 0x008fe20008010009 */
[----:B------:R-:W-:Y:S01]  /*11730*/  FSEL R77, R6, -INF , !P1 ;  /* 0xff800000064d7808 */ /* 0x000fe20004800000 */
[----:B----4-:R-:W-:Y:S01]  /*11740*/  FFMA.FTZ R2, R2, -UR19, R8 ;  /* 0x8000001302027c23 */ /* 0x010fe20008010008 */
        /* <DEDUP_REMOVED lines=65> */
.L_x_2546:
[----:B------:R-:W-:Y:S05]  /*11b60*/  BSYNC B0 ;  /* 0x0000000000007941 */ /* 0x000fea0003800000 */
.L_x_2545:
[----:B------:R-:W0:Y:S02]  /*11b70*/  LDGDEPBAR ;  /* 0x00000000000079af */ /* 0x000e240000000000 */
.L_x_2544:
        /* <DEDUP_REMOVED lines=19> */
[----:B------:R-:W3:Y:S01]  /*11cb0*/  SHFL.BFLY PT, R2, R73, 0x1, 0x1f ;  /* 0x0c201f0049027f89 */ /* 0x000ee200000e0000 */
[----:B------:R-:W-:-:S04]  /*11cc0*/  FMNMX.FTZ R0, R44, R0, !PT ;  /* 0x000000002c007209 */ /* 0x000fc80007810000 */
[----:B------:R-:W-:-:S04]  /*11cd0*/  FMNMX.FTZ R0, R37, R0, !PT ;  /* 0x0000000025007209 */ /* 0x000fc80007810000 */
[----:B------:R-:W-:-:S04]  /*11ce0*/  FMNMX.FTZ R0, R36, R0, !PT ;  /* 0x0000000024007209 */ /* 0x000fc80007810000 */
[----:B------:R-:W-:-:S04]  /*11cf0*/  FMNMX.FTZ R0, R160, R0, !PT ;  /* 0x00000000a0007209 */ /* 0x000fc80007810000 */
[----:B------:R-:W-:-:S04]  /*11d00*/  FMNMX.FTZ R0, R158, R0, !PT ;  /* 0x000000009e007209 */ /* 0x000fc80007810000 */
[----:B------:R-:W-:Y:S02]  /*11d10*/  FMNMX.FTZ R0, R156, R0, !PT ;  /* 0x000000009c007209 */ /* 0x000fe40007810000 */
[----:B---3--:R-:W-:Y:S02]  /*11d20*/  FMNMX.FTZ R73, R73, R2, !PT ;  /* 0x0000000249497209 */ /* 0x008fe40007810000 */
[----:B------:R-:W-:Y:S02]  /*11d30*/  FMNMX.FTZ R2, R237, R43, !PT ;  /* 0x0000002bed027209 */ /* 0x000fe40007810000 */
[----:B------:R-:W-:Y:S01]  /*11d40*/  FMNMX.FTZ R3, R152, R0, !PT ;  /* 0x0000000098037209 */ /* 0x000fe20007810000 */
[----:B------:R-:W-:Y:S01]  /*11d50*/  FMUL.FTZ R0, R73, UR16 ;  /* 0x0000001049007c20 */ /* 0x000fe20008410000 */
[----:B------:R-:W-:Y:S02]  /*11d60*/  FMNMX.FTZ R2, R39, R2, !PT ;  /* 0x0000000227027209 */ /* 0x000fe40007810000 */
[----:B------:R-:W-:-:S02]  /*11d70*/  FSETP.NEU.FTZ.AND P3, PT, R73, -INF , PT ;  /* 0xff8000004900780b */ /* 0x000fc40003f7d000 */
[----:B------:R-:W-:Y:S02]  /*11d80*/  FMNMX.FTZ R3, R159, R3, !PT ;  /* 0x000000039f037209 */ /* 0x000fe40007810000 */
[----:B------:R-:W-:Y:S02]  /*11d90*/  FMNMX.FTZ R2, R38, R2, !PT ;  /* 0x0000000226027209 */ /* 0x000fe40007810000 */
[----:B------:R-:W-:Y:S02]  /*11da0*/  FSEL R0, R0, RZ, P3 ;  /* 0x000000ff00007208 */ /* 0x000fe40001800000 */
[----:B------:R-:W-:Y:S02]  /*11db0*/  FMNMX.FTZ R3, R157, R3, !PT ;  /* 0x000000039d037209 */ /* 0x000fe40007810000 */
[----:B------:R-:W-:Y:S01]  /*11dc0*/  FMNMX.FTZ R2, R33, R2, !PT ;  /* 0x0000000221027209 */ /* 0x000fe20007810000 */
[--C-:B-12---:R-:W-:Y:S01]  /*11dd0*/  FFMA.FTZ R4, R32, UR16, -R0.reuse ;  /* 0x0000001020047c23 */ /* 0x106fe20008010800 */
[----:B------:R-:W-:Y:S01]  /*11de0*/  FMNMX.FTZ R3, R155, R3, !PT ;  /* 0x000000039b037209 */ /* 0x000fe20007810000 */
[----:B------:R-:W-:Y:S01]  /*11df0*/  FFMA.FTZ R5, R34, UR16, -R0 ;  /* 0x0000001022057c23 */ /* 0x000fe20008010800 */
[----:B------:R-:W-:Y:S01]  /*11e00*/  FMNMX.FTZ R2, R29, R2, !PT ;  /* 0x000000021d027209 */ /* 0x000fe20007810000 */
[----:B------:R1:W-:Y:S01]  /*11e10*/  MUFU.EX2 R232, R4 ;  /* 0x0000000400e87308 */ /* 0x0003e20000000800 */
[----:B------:R-:W-:-:S04]  /*11e20*/  FMNMX.FTZ R3, R150, R3, !PT ;  /* 0x0000000396037209 */ /* 0x000fc80007810000 */
[----:B------:R-:W-:-:S03]  /*11e30*/  FMNMX.FTZ R3, R79, R3, !PT ;  /* 0x000000034f037209 */ /* 0x000fc60007810000 */
[----:B------:R2:W-:Y:S01]  /*11e40*/  MUFU.EX2 R231, R5 ;  /* 0x0000000500e77308 */ /* 0x0005e20000000800 */
[----:B------:R-:W-:-:S04]  /*11e50*/  FMNMX.FTZ R72, R78, R3, !PT ;  /* 0x000000034e487209 */ /* 0x000fc80007810000 */
[----:B------:R-:W-:Y:S02]  /*11e60*/  FMNMX.FTZ R72, R154, R72, !PT ;  /* 0x000000489a487209 */ /* 0x000fe40007810000 */
[----:B-1----:R-:W-:Y:S02]  /*11e70*/  FMNMX.FTZ R4, R28, R2, !PT ;  /* 0x000000021c047209 */ /* 0x002fe40007810000 */
        /* <DEDUP_REMOVED lines=10> */
[----:B------:R-:W-:-:S05]  /*11f20*/  FMNMX.FTZ R72, R148, R72, !PT ;  /* 0x0000004894487209 */ /* 0x000fca0007810000 */
[----:B--2---:R-:W2:Y:S01]  /*11f30*/  SHFL.BFLY PT, R5, R72, 0x2, 0x1f ;  /* 0x0c401f0048057f89 */ /* 0x004ea200000e0000 */
[----:B-1----:R-:W-:-:S04]  /*11f40*/  FFMA.FTZ R2, R30, UR16, -R0 ;  /* 0x000000101e027c23 */ /* 0x002fc80008010800 */
[----:B------:R1:W3:Y:S01]  /*11f50*/  MUFU.EX2 R229, R2 ;  /* 0x0000000200e57308 */ /* 0x0002e20000000800 */
[----:B--2---:R-:W-:Y:S02]  /*11f60*/  FMNMX.FTZ R72, R72, R5, !PT ;  /* 0x0000000548487209 */ /* 0x004fe40007810000 */
[----:B-1----:R-:W-:Y:S02]  /*11f70*/  FMNMX.FTZ R2, R149, R3, !PT ;  /* 0x0000000395027209 */ /* 0x002fe40007810000 */
[----:B------:R-:W-:Y:S01]  /*11f80*/  FMNMX.FTZ R3, R63, R4, !PT ;  /* 0x000000043f037209 */ /* 0x000fe20007810000 */
[----:B------:R-:W-:Y:S01]  /*11f90*/  FFMA.FTZ R4, R27, UR16, -R0 ;  /* 0x000000101b047c23 */ /* 0x000fe20008010800 */
[----:B------:R-:W-:Y:S01]  /*11fa0*/  FMNMX.FTZ R2, R67, R2, !PT ;  /* 0x0000000243027209 */ /* 0x000fe20007810000 */
[----:B------:R-:W1:Y:S01]  /*11fb0*/  SHFL.BFLY PT, R5, R72, 0x1, 0x1f ;  /* 0x0c201f0048057f89 */ /* 0x000e6200000e0000 */
[----:B------:R-:W-:Y:S01]  /*11fc0*/  FMNMX.FTZ R3, R60, R3, !PT ;  /* 0x000000033c037209 */ /* 0x000fe20007810000 */
[----:B------:R2:W-:Y:S01]  /*11fd0*/  MUFU.EX2 R228, R4 ;  /* 0x0000000400e47308 */ /* 0x0005e20000000800 */
[----:B------:R-:W-:-:S02]  /*11fe0*/  FMNMX.FTZ R2, R64, R2, !PT ;  /* 0x0000000240027209 */ /* 0x000fc40007810000 */
[----:B------:R-:W-:Y:S02]  /*11ff0*/  FMNMX.FTZ R3, R145, R3, !PT ;  /* 0x0000000391037209 */ /* 0x000fe40007810000 */
[----:B------:R-:W-:Y:S02]  /*12000*/  FMNMX.FTZ R2, R65, R2, !PT ;  /* 0x0000000241027209 */ /* 0x000fe40007810000 */
[----:B------:R-:W-:Y:S02]  /*12010*/  FMNMX.FTZ R3, R74, R3, !PT ;  /* 0x000000034a037209 */ /* 0x000fe40007810000 */
[----:B---3--:R-:W-:Y:S01]  /*12020*/  F2FP.BF16.F32.PACK_AB R10, R229, R230 ;  /* 0x000000e6e50a723e */ /* 0x008fe200000010ff */
[----:B--2---:R-:W-:-:S04]  /*12030*/  FFMA.FTZ R4, R26, UR16, -R0 ;  /* 0x000000101a047c23 */ /* 0x004fc80008010800 */
[----:B------:R2:W-:Y:S01]  /*12040*/  MUFU.EX2 R227, R4 ;  /* 0x0000000400e37308 */ /* 0x0005e20000000800 */
[----:B-1----:R-:W-:-:S04]  /*12050*/  FMNMX.FTZ R72, R72, R5, !PT ;  /* 0x0000000548487209 */ /* 0x002fc80007810000 */
[C---:B------:R-:W-:Y:S01]  /*12060*/  FSETP.NEU.FTZ.AND P2, PT, R72.reuse, -INF , PT ;  /* 0xff8000004800780b */ /* 0x040fe20003f5d000 */
[----:B------:R-:W-:-:S05]  /*12070*/  FMUL.FTZ R12, R72, UR16 ;  /* 0x00000010480c7c20 */ /* 0x000fca0008410000 */
[----:B------:R-:W-:Y:S02]  /*12080*/  FSEL R12, R12, RZ, P2 ;  /* 0x000000ff0c0c7208 */ /* 0x000fe40001000000 */
[----:B--2---:R-:W-:Y:S02]  /*12090*/  FMNMX.FTZ R4, R153, R2, !PT ;  /* 0x0000000299047209 */ /* 0x004fe40007810000 */
        /* <DEDUP_REMOVED lines=31> */
[----:B--2---:R-:W-:Y:S02]  /*12290*/  FFMA.FTZ R3, R20, UR16, -R0 ;  /* 0x0000001014037c23 */ /* 0x004fe40008010800 */
[----:B------:R-:W-:Y:S02]  /*122a0*/  LDSM.16.MT88.4 R20, [R196+0x6000] ;  /* 0x00600000c414783b */ /* 0x000fe40000004200 */
[----:B------:R2:W-:Y:S01]  /*122b0*/  MUFU.EX2 R220, R3 ;  /* 0x0000000300dc7308 */ /* 0x0005e20000000800 */
[----:B-1----:R-:W-:Y:S01]  /*122c0*/  FMNMX.FTZ R70, R70, R4, !PT ;  /* 0x0000000446467209 */ /* 0x002fe20007810000 */
[----:B---3--:R-:W-:-:S03]  /*122d0*/  FFMA.FTZ R2, R36, UR16, -R12 ;  /* 0x0000001024027c23 */ /* 0x008fc6000801080c */
[----:B------:R-:W-:-:S03]  /*122e0*/  FSETP.NEU.FTZ.AND P0, PT, R70, -INF , PT ;  /* 0xff8000004600780b */ /* 0x000fc60003f1d000 */
[----:B------:R-:W1:Y:S01]  /*122f0*/  MUFU.EX2 R190, R2 ;  /* 0x0000000200be7308 */ /* 0x000e620000000800 */
[----:B------:R-:W-:Y:S01]  /*12300*/  FSEL R5, R70, RZ, P0 ;  /* 0x000000ff46057208 */ /* 0x000fe20000000000 */
[----:B--2---:R-:W-:-:S06]  /*12310*/  FFMA.FTZ R3, R18, UR16, -R0 ;  /* 0x0000001012037c23 */ /* 0x004fcc0008010800 */
[----:B------:R2:W-:Y:S02]  /*12320*/  MUFU.EX2 R191, R3 ;  /* 0x0000000300bf7308 */ /* 0x0005e40000000800 */
[--C-:B--2---:R-:W-:Y:S02]  /*12330*/  FFMA.FTZ R3, R16, UR16, -R0.reuse ;  /* 0x0000001010037c23 */ /* 0x104fe40008010800 */
[----:B------:R-:W2:Y:S04]  /*12340*/  LDSM.16.MT88.4 R16, [R193+0x6000] ;  /* 0x00600000c110783b */ /* 0x000ea80000004200 */
[----:B------:R3:W-:Y:S02]  /*12350*/  MUFU.EX2 R224, R3 ;  /* 0x0000000300e07308 */ /* 0x0007e40000000800 */
[----:B---3--:R-:W-:Y:S01]  /*12360*/  FFMA.FTZ R3, R11, UR16, -R0 ;  /* 0x000000100b037c23 */ /* 0x008fe20008010800 */
[----:B-1----:R-:W-:-:S05]  /*12370*/  F2FP.BF16.F32.PACK_AB R11, R190, R188 ;  /* 0x000000bcbe0b723e */ /* 0x002fca00000010ff */
[----:B------:R1:W-:Y:S02]  /*12380*/  MUFU.EX2 R226, R3 ;  /* 0x0000000300e27308 */ /* 0x0003e40000000800 */
[----:B-1----:R-:W-:-:S06]  /*12390*/  FFMA.FTZ R3, R42, UR16, -R12 ;  /* 0x000000102a037c23 */ /* 0x002fcc000801080c */
[----:B------:R1:W-:Y:S02]  /*123a0*/  MUFU.EX2 R189, R3 ;  /* 0x0000000300bd7308 */ /* 0x0003e40000000800 */
[----:B-1----:R-:W-:-:S06]  /*123b0*/  FFMA.FTZ R3, R44, UR16, -R12 ;  /* 0x000000102c037c23 */ /* 0x002fcc000801080c */
[----:B------:R-:W1:Y:S08]  /*123c0*/  MUFU.EX2 R44, R6 ;  /* 0x00000006002c7308 */ /* 0x000e700000000800 */
[----:B------:R3:W4:Y:S01]  /*123d0*/  MUFU.EX2 R187, R3 ;  /* 0x0000000300bb7308 */ /* 0x0007220000000800 */
[-C--:B-1----:R-:W-:Y:S01]  /*123e0*/  FMUL.FTZ R80, R80, R44.reuse ;  /* 0x0000002c50507220 */ /* 0x082fe20000410000 */
[-C--:B------:R-:W-:Y:S01]  /*123f0*/  FMUL.FTZ R81, R81, R44.reuse ;  /* 0x0000002c51517220 */ /* 0x080fe20000410000 */
[-C--:B------:R-:W-:Y:S01]  /*12400*/  FMUL.FTZ R92, R92, R44.reuse ;  /* 0x0000002c5c5c7220 */ /* 0x080fe20000410000 */
[-C--:B------:R-:W-:Y:S01]  /*12410*/  FMUL.FTZ R93, R93, R44.reuse ;  /* 0x0000002c5d5d7220 */ /* 0x080fe20000410000 */
[-C--:B------:R-:W-:Y:S01]  /*12420*/  FMUL.FTZ R100, R100, R44.reuse ;  /* 0x0000002c64647220 */ /* 0x080fe20000410000 */
[-C--:B------:R-:W-:Y:S01]  /*12430*/  FMUL.FTZ R101, R101, R44.reuse ;  /* 0x0000002c65657220 */ /* 0x080fe20000410000 */
[-C--:B------:R-:W-:Y:S01]  /*12440*/  FMUL.FTZ R108, R108, R44.reuse ;  /* 0x0000002c6c6c7220 */ /* 0x080fe20000410000 */
[-C--:B------:R-:W-:Y:S01]  /*12450*/  FMUL.FTZ R109, R109, R44.reuse ;  /* 0x0000002c6d6d7220 */ /* 0x080fe20000410000 */
[----:B---3--:R-:W-:Y:S01]  /*12460*/  FMUL.FTZ R3, R71, UR16 ;  /* 0x0000001047037c20 */ /* 0x008fe20008410000 */
[-C--:B------:R-:W-:Y:S01]  /*12470*/  FMUL.FTZ R116, R116, R44.reuse ;  /* 0x0000002c74747220 */ /* 0x080fe20000410000 */
[-C--:B------:R-:W-:Y:S01]  /*12480*/  FMUL.FTZ R117, R117, R44.reuse ;  /* 0x0000002c75757220 */ /* 0x080fe20000410000 */
[-C--:B------:R-:W-:Y:S01]  /*12490*/  FMUL.FTZ R124, R124, R44.reuse ;  /* 0x0000002c7c7c7220 */ /* 0x080fe20000410000 */
[-C--:B------:R-:W-:Y:S01]  /*124a0*/  FMUL.FTZ R125, R125, R44.reuse ;  /* 0x0000002c7d7d7220 */ /* 0x080fe20000410000 */
[----:B------:R-:W-:Y:S01]  /*124b0*/  FSEL R3, R3, RZ, P1 ;  /* 0x000000ff03037208 */ /* 0x000fe20000800000 */
[-C--:B------:R-:W-:Y:S01]  /*124c0*/  FMUL.FTZ R132, R132, R44.reuse ;  /* 0x0000002c84847220 */ /* 0x080fe20000410000 */
[-C--:B------:R-:W-:Y:S01]  /*124d0*/  FMUL.FTZ R133, R133, R44.reuse ;  /* 0x0000002c85857220 */ /* 0x080fe20000410000 */
[-C--:B------:R-:W-:Y:S01]  /*124e0*/  FMUL.FTZ R140, R140, R44.reuse ;  /* 0x0000002c8c8c7220 */ /* 0x080fe20000410000 */
[----:B------:R-:W-:Y:S01]  /*124f0*/  FMUL.FTZ R141, R141, R44 ;  /* 0x0000002c8d8d7220 */ /* 0x000fe20000410000 */
[--C-:B------:R-:W-:Y:S01]  /*12500*/  FFMA.FTZ R2, R43, UR16, -R3.reuse ;  /* 0x000000102b027c23 */ /* 0x100fe20008010803 */
[----:B------:R-:W-:Y:S01]  /*12510*/  FFMA.FTZ R4, R33, UR16, -R3 ;  /* 0x0000001021047c23 */ /* 0x000fe20008010803 */
[----:B----4-:R-:W-:-:S02]  /*12520*/  F2FP.BF16.F32.PACK_AB R9, R187, R189 ;  /* 0x000000bdbb09723e */ /* 0x010fc400000010ff */
[----:B------:R1:W-:Y:S08]  /*12530*/  MUFU.EX2 R182, R2 ;  /* 0x0000000200b67308 */ /* 0x0003f00000000800 */
[----:B------:R3:W-:Y:S01]  /*12540*/  MUFU.EX2 R185, R4 ;  /* 0x0000000400b97308 */ /* 0x0007e20000000800 */
[----:B-1----:R-:W-:-:S07]  /*12550*/  FFMA.FTZ R2, R39, UR16, -R3 ;  /* 0x0000001027027c23 */ /* 0x002fce0008010803 */
[----:B------:R1:W-:Y:S01]  /*12560*/  MUFU.EX2 R184, R2 ;  /* 0x0000000200b87308 */ /* 0x0003e20000000800 */
[----:B---3--:R-:W-:-:S07]  /*12570*/  FFMA.FTZ R4, R29, UR16, -R3 ;  /* 0x000000101d047c23 */ /* 0x008fce0008010803 */
[----:B------:R-:W-:Y:S01]  /*12580*/  MUFU.EX2 R186, R4 ;  /* 0x0000000400ba7308 */ /* 0x000fe20000000800 */
[----:B-1----:R-:W-:-:S07]  /*12590*/  FFMA.FTZ R2, R38, UR16, -R3 ;  /* 0x0000001026027c23 */ /* 0x002fce0008010803 */
[----:B------:R1:W3:Y:S02]  /*125a0*/  MUFU.EX2 R183, R2 ;  /* 0x0000000200b77308 */ /* 0x0002e40000000800 */
[----:B-1----:R-:W-:Y:S01]  /*125b0*/  FMUL.FTZ R2, R70, UR16 ;  /* 0x0000001046027c20 */ /* 0x002fe20008410000 */
[----:B---3--:R-:W-:-:S04]  /*125c0*/  F2FP.BF16.F32.PACK_AB R6, R185, R183 ;  /* 0x000000b7b906723e */ /* 0x008fc800000010ff */
[----:B------:R-:W-:-:S05]  /*125d0*/  FSEL R2, R2, RZ, P0 ;  /* 0x000000ff02027208 */ /* 0x000fca0000000000 */
[----:B------:R-:W-:-:S04]  /*125e0*/  FFMA.FTZ R4, R48, UR16, -R2 ;  /* 0x0000001030047c23 */ /* 0x000fc80008010802 */
[----:B------:R1:W-:Y:S02]  /*125f0*/  MUFU.EX2 R177, R4 ;  /* 0x0000000400b17308 */ /* 0x0003e40000000800 */
[----:B-1----:R-:W-:-:S06]  /*12600*/  FFMA.FTZ R4, R41, UR16, -R2 ;  /* 0x0000001029047c23 */ /* 0x002fcc0008010802 */
[----:B------:R1:W-:Y:S02]  /*12610*/  MUFU.EX2 R179, R4 ;  /* 0x0000000400b37308 */ /* 0x0003e40000000800 */
[----:B-1----:R-:W-:-:S06]  /*12620*/  FFMA.FTZ R4, R40, UR16, -R2 ;  /* 0x0000001028047c23 */ /* 0x002fcc0008010802 */
[----:B------:R1:W-:Y:S02]  /*12630*/  MUFU.EX2 R181, R4 ;  /* 0x0000000400b57308 */ /* 0x0003e40000000800 */
[----:B-1----:R-:W-:Y:S02]  /*12640*/  FFMA.FTZ R4, R35, UR16, -R2 ;  /* 0x0000001023047c23 */ /* 0x002fe40008010802 */
[----:B------:R-:W1:Y:S04]  /*12650*/  LDSM.16.MT88.4 R32, [R195+0x6000] ;  /* 0x00600000c320783b */ /* 0x000e680000004200 */
        /* <DEDUP_REMOVED lines=8> */
[----:B------:R5:W2:Y:S01]  /*126e0*/  MUFU.EX2 R14, R5 ;  /* 0x00000005000e7308 */ /* 0x000aa20000000800 */
[----:B---3--:R-:W-:Y:S01]  /*126f0*/  FFMA.FTZ R4, R28, UR16, -R3 ;  /* 0x000000101c047c23 */ /* 0x008fe20008010803 */
[-C--:B----4-:R-:W-:Y:S01]  /*12700*/  FMUL.FTZ R82, R82, R15.reuse ;  /* 0x0000000f52527220 */ /* 0x090fe20000410000 */
[-C--:B------:R-:W-:Y:S01]  /*12710*/  FMUL.FTZ R83, R83, R15.reuse ;  /* 0x0000000f53537220 */ /* 0x080fe20000410000 */
[----:B------:R-:W-:-:S04]  /*12720*/  FMUL.FTZ R94, R94, R15 ;  /* 0x0000000f5e5e7220 */ /* 0x000fc80000410000 */
[----:B------:R3:W-:Y:S01]  /*12730*/  MUFU.EX2 R178, R4 ;  /* 0x0000000400b27308 */ /* 0x0007e20000000800 */
[-C--:B------:R-:W-:Y:S01]  /*12740*/  FMUL.FTZ R95, R95, R15.reuse ;  /* 0x0000000f5f5f7220 */ /* 0x080fe20000410000 */
[-C--:B------:R-:W-:Y:S01]  /*12750*/  FMUL.FTZ R102, R102, R15.reuse ;  /* 0x0000000f66667220 */ /* 0x080fe20000410000 */
[----:B------:R-:W-:Y:S01]  /*12760*/  FMUL.FTZ R103, R103, R15 ;  /* 0x0000000f67677220 */ /* 0x000fe20000410000 */
        /* <DEDUP_REMOVED lines=11> */
[-C--:B--2---:R-:W-:Y:S01]  /*12820*/  FMUL.FTZ R84, R84, R14.reuse ;  /* 0x0000000e54547220 */ /* 0x084fe20000410000 */
        /* <DEDUP_REMOVED lines=17> */
[----:B------:R-:W4:Y:S01]  /*12940*/  LDSM.16.MT88.4 R28, [R193+0x6800] ;  /* 0x00680000c11c783b */ /* 0x000f220000004200 */
        /* <DEDUP_REMOVED lines=38> */
[----:B------:R-:W-:Y:S01]  /*12bb0*/  LDSM.16.MT88.4 R20, [R194+0x6800] ;  /* 0x00680000c214783b */ /* 0x000fe20000004200 */
[----:B-1----:R-:W-:-:S04]  /*12bc0*/  FFMA.FTZ R4, R61, UR16, -R3 ;  /* 0x000000103d047c23 */ /* 0x002fc80008010803 */
[C---:B------:R-:W-:Y:S01]  /*12bd0*/  HMMA.16816.F32.BF16 R112, R8.reuse, R24, R112 ;  /* 0x000000180870723c */ /* 0x040fe20000041870 */
[----:B------:R1:W3:Y:S05]  /*12be0*/  MUFU.EX2 R175, R4 ;  /* 0x0000000400af7308 */ /* 0x0002ea0000000800 */
[C---:B------:R-:W-:Y:S01]  /*12bf0*/  HMMA.16816.F32.BF16 R120, R8.reuse, R26, R120 ;  /* 0x0000001a0878723c */ /* 0x040fe20000041878 */
[----:B------:R-:W5:Y:S05]  /*12c00*/  LDSM.16.MT88.4 R24, [R196+0x6800] ;  /* 0x00680000c418783b */ /* 0x000f6a0000004200 */
[C---:B------:R-:W-:Y:S06]  /*12c10*/  HMMA.16816.F32.BF16 R128, R8.reuse, R32, R128 ;  /* 0x000000200880723c */ /* 0x040fec0000041880 */
[----:B------:R-:W-:Y:S01]  /*12c20*/  HMMA.16816.F32.BF16 R136, R8, R34, R136 ;  /* 0x000000220888723c */ /* 0x000fe20000041888 */
[----:B-1----:R-:W-:Y:S01]  /*12c30*/  FFMA.FTZ R4, R149, UR16, -R2 ;  /* 0x0000001095047c23 */ /* 0x002fe20008010802 */
[----:B---3--:R-:W-:-:S03]  /*12c40*/  F2FP.BF16.F32.PACK_AB R6, R175, R176 ;  /* 0x000000b0af06723e */ /* 0x008fc600000010ff */
[----:B------:R1:W-:Y:S02]  /*12c50*/  MUFU.EX2 R172, R4 ;  /* 0x0000000400ac7308 */ /* 0x0003e40000000800 */
[----:B------:R-:W-:Y:S02]  /*12c60*/  F2FP.BF16.F32.PACK_AB R8, R227, R228 ;  /* 0x000000e4e308723e */ /* 0x000fe400000010ff */
        /* <DEDUP_REMOVED lines=12> */
[----:B----4-:R-:W-:Y:S01]  /*12d30*/  HMMA.16816.F32.BF16 R40, R4, R28, R40 ;  /* 0x0000001c0428723c */ /* 0x010fe20000041828 */
[----:B---3--:R-:W-:-:S04]  /*12d40*/  FFMA.FTZ R0, R160, UR16, -R12 ;  /* 0x00000010a0007c23 */ /* 0x008fc8000801080c */
[----:B------:R1:W-:Y:S01]  /*12d50*/  MUFU.EX2 R168, R0 ;  /* 0x0000000000a87308 */ /* 0x0003e20000000800 */
[C---:B------:R-:W-:Y:S06]  /*12d60*/  HMMA.16816.F32.BF16 R36, R4.reuse, R30, R36 ;  /* 0x0000001e0424723c */ /* 0x040fec0000041824 */
[C---:B--2---:R-:W-:Y:S06]  /*12d70*/  HMMA.16816.F32.BF16 R52, R4.reuse, R16, R52 ;  /* 0x000000100434723c */ /* 0x044fec0000041834 */
[----:B------:R-:W-:Y:S01]  /*12d80*/  HMMA.16816.F32.BF16 R48, R4, R18, R48 ;  /* 0x000000120430723c */ /* 0x000fe20000041830 */
[----:B-1----:R-:W-:-:S05]  /*12d90*/  FFMA.FTZ R0, R158, UR16, -R12 ;  /* 0x000000109e007c23 */ /* 0x002fca000801080c */
[C---:B-----5:R-:W-:Y:S01]  /*12da0*/  HMMA.16816.F32.BF16 R32, R4.reuse, R24, R100 ;  /* 0x000000180420723c */ /* 0x060fe20000041864 */
[----:B------:R1:W2:Y:S05]  /*12db0*/  MUFU.EX2 R167, R0 ;  /* 0x0000000000a77308 */ /* 0x0002aa0000000800 */
[C---:B------:R-:W-:Y:S06]  /*12dc0*/  HMMA.16816.F32.BF16 R108, R4.reuse, R26, R108 ;  /* 0x0000001a046c723c */ /* 0x040fec000004186c */
[C---:B------:R-:W-:Y:S06]  /*12dd0*/  HMMA.16816.F32.BF16 R116, R4.reuse, R20, R116 ;  /* 0x000000140474723c */ /* 0x040fec0000041874 */
[----:B------:R-:W-:Y:S01]  /*12de0*/  HMMA.16816.F32.BF16 R124, R4, R22, R124 ;  /* 0x00000016047c723c */ /* 0x000fe2000004187c */
        /* <DEDUP_REMOVED lines=36> */
[----:B------:R-:W1:Y:S03]  /*13030*/  LDSM.16.MT88.4 R20, [R194+0x7000] ;  /* 0x00700000c214783b */ /* 0x000e660000004200 */
[----:B------:R3:W2:Y:S01]  /*13040*/  MUFU.EX2 R153, R0 ;  /* 0x0000000000997308 */ /* 0x0006a20000000800 */
[----:B------:R-:W-:Y:S02]  /*13050*/  LDSM.16.MT88.4 R120, [R194+0x7800] ;  /* 0x00780000c278783b */ /* 0x000fe40000004200 */
[----:B------:R-:W-:-:S02]  /*13060*/  F2FP.BF16.F32.PACK_AB R8, R221, R222 ;  /* 0x000000dedd08723e */ /* 0x000fc400000010ff */
[----:B------:R-:W-:Y:S01]  /*13070*/  F2FP.BF16.F32.PACK_AB R10, R191, R220 ;  /* 0x000000dcbf0a723e */ /* 0x000fe200000010ff */
[----:B---3--:R-:W-:Y:S01]  /*13080*/  FFMA.FTZ R0, R159, UR16, -R12 ;  /* 0x000000109f007c23 */ /* 0x008fe2000801080c */
[----:B--2---:R-:W-:-:S03]  /*13090*/  F2FP.BF16.F32.PACK_AB R7, R153, R156 ;  /* 0x0000009c9907723e */ /* 0x004fc600000010ff */
[----:B------:R2:W-:Y:S04]  /*130a0*/  MUFU.EX2 R152, R0 ;  /* 0x0000000000987308 */ /* 0x0005e80000000800 */
[C---:B------:R-:W-:Y:S06]  /*130b0*/  HMMA.16816.F32.BF16 R92, R4.reuse, R30, R36 ;  /* 0x0000001e045c723c */ /* 0x040fec0000041824 */
[C---:B----4-:R-:W-:Y:S06]  /*130c0*/  HMMA.16816.F32.BF16 R36, R4.reuse, R18, R48 ;  /* 0x000000120424723c */ /* 0x050fec0000041830 */
[----:B------:R-:W-:Y:S01]  /*130d0*/  HMMA.16816.F32.BF16 R40, R4, R28, R40 ;  /* 0x0000001c0428723c */ /* 0x000fe20000041828 */
[----:B--2---:R-:W-:-:S04]  /*130e0*/  FFMA.FTZ R0, R157, UR16, -R12 ;  /* 0x000000109d007c23 */ /* 0x004fc8000801080c */
[----:B------:R2:W3:Y:S01]  /*130f0*/  MUFU.EX2 R147, R0 ;  /* 0x0000000000937308 */ /* 0x0004e20000000800 */
[C---:B-----5:R-:W-:Y:S06]  /*13100*/  HMMA.16816.F32.BF16 R32, R4.reuse, R24, R32 ;  /* 0x000000180420723c */ /* 0x060fec0000041820 */
[C---:B------:R-:W-:Y:S06]  /*13110*/  HMMA.16816.F32.BF16 R108, R4.reuse, R26, R108 ;  /* 0x0000001a046c723c */ /* 0x040fec000004186c */
[----:B-1----:R-:W-:Y:S01]  /*13120*/  HMMA.16816.F32.BF16 R116, R4, R20, R116 ;  /* 0x000000140474723c */ /* 0x002fe20000041874 */
[----:B--2---:R-:W-:Y:S01]  /*13130*/  FFMA.FTZ R0, R155, UR16, -R12 ;  /* 0x000000109b007c23 */ /* 0x004fe2000801080c */
[----:B---3--:R-:W-:-:S04]  /*13140*/  F2FP.BF16.F32.PACK_AB R9, R147, R152 ;  /* 0x000000989309723e */ /* 0x008fc800000010ff */
        /* <DEDUP_REMOVED lines=123> */
[----:B------:R-:W-:-:S04]  /*13900*/  FADD.FTZ R246, R46, R0 ;  /* 0x000000002ef67221 */ /* 0x000fc80000010000 */
[----:B------:R-:W-:Y:S06]  /*13910*/  HMMA.16816.F32.BF16 R120, R136, R122, R20 ;  /* 0x0000007a8878723c */ /* 0x000fec0000041814 */
[-C--:B------:R-:W-:Y:S06]  /*13920*/  HMMA.16816.F32.BF16 R140, R140, R6.reuse, R36 ;  /* 0x000000068c8c723c */ /* 0x080fec0000041824 */
[----:B------:R-:W-:-:S15]  /*13930*/  HMMA.16816.F32.BF16 R136, R136, R6, R16 ;  /* 0x000000068888723c */ /* 0x000fde0000041810 */
[----:B------:R-:W-:-:S09]  /*13940*/  NOP ;  /* 0x0000000000007918 */ /* 0x000fd20000000000 */
.L_x_2540:
        /* <DEDUP_REMOVED lines=12> */
[----:B------:R-:W-:Y:S02]  /*13a10*/  USHF.L.U64.HI UR14, UR8, 0x5, UR9 ;  /* 0x00000005080e7899 */ /* 0x000fe40008010209 */
[----:B------:R-:W-:-:S02]  /*13a20*/  USHF.L.U32 UR16, UR8, 0x5, URZ ;  /* 0x0000000508107899 */ /* 0x000fc4000800063f */
[----:B------:R-:W-:Y:S02]  /*13a30*/  USHF.L.U64.HI UR8, UR10, 0x5, UR11 ;  /* 0x000000050a087899 */ /* 0x000fe4000801020b */
[----:B------:R-:W1:Y:S01]  /*13a40*/  @!P4 LDC.64 R6, c[0x0][0x220] ;  /* 0x00008800ff06cb82 */ /* 0x000e620000000a00 */
[----:B------:R-:W-:Y:S02]  /*13a50*/  USHF.L.U32 UR9, UR10, 0x5, URZ ;  /* 0x000000050a097899 */ /* 0x000fe4000800063f */
[----:B------:R-:W-:Y:S02]  /*13a60*/  UIADD3 UR25, UR25, UR23, URZ ;  /* 0x0000001719197290 */ /* 0x000fe4000fffe03f */
[----:B------:R-:W-:Y:S01]  /*13a70*/  UIADD3 UR28, UR28, UR35, URZ ;  /* 0x000000231c1c7290 */ /* 0x000fe2000fffe03f */
[----:B------:R-:W-:Y:S02]  /*13a80*/  ULDC UR10, c[0x0][0x39c] ;  /* 0x0000e700000a7ab9 */ /* 0x000fe40000000800 */
[----:B------:R-:W2:Y:S01]  /*13a90*/  @!P4 LDC.64 R4, c[0x0][0x220] ;  /* 0x00008800ff04cb82 */ /* 0x000ea20000000a00 */
[----:B------:R-:W-:Y:S01]  /*13aa0*/  ULDC UR4, c[0x0][0x2ec] ;  /* 0x0000bb0000047ab9 */ /* 0x000fe20000000800 */
[----:B------:R-:W-:-:S06]  /*13ab0*/  ULDC.64 UR6, c[0x0][0x248] ;  /* 0x0000920000067ab9 */ /* 0x000fcc0000000a00 */
[----:B------:R-:W3:Y:S01]  /*13ac0*/  @!P4 LDC.64 R2, c[0x0][0x220] ;  /* 0x00008800ff02cb82 */ /* 0x000ee20000000a00 */
[----:B-1----:R1:W-:Y:S07]  /*13ad0*/  @!P4 STL.64 [R1+0x10], R6 ;  /* 0x000010060100c387 */ /* 0x0023ee0000100a00 */
[----:B------:R-:W4:Y:S01]  /*13ae0*/  @!P4 LDC.64 R250, c[0x0][0x220] ;  /* 0x00008800fffacb82 */ /* 0x000f220000000a00 */
[----:B--2---:R2:W-:Y:S04]  /*13af0*/  @!P4 STL.64 [R1+0x8], R4 ;  /* 0x000008040100c387 */ /* 0x0045e80000100a00 */
[----:B---3--:R3:W-:Y:S04]  /*13b00*/  @!P4 STL.64 [R1], R2 ;  /* 0x000000020100c387 */ /* 0x0087e80000100a00 */
[----:B-1----:R-:W5:Y:S04]  /*13b10*/  LDL.LU.64 R6, [R1+0x38] ;  /* 0x0000380001067983 */ /* 0x002f680000300a00 */
[----:B--2---:R-:W2:Y:S01]  /*13b20*/  LDL.LU.64 R4, [R1+0x40] ;  /* 0x0000400001047983 */ /* 0x004ea20000300a00 */
[----:B---3--:R-:W-:Y:S01]  /*13b30*/  IMAD.MOV.U32 R3, RZ, RZ, R73 ;  /* 0x000000ffff037224 */ /* 0x008fe200078e0049 */
[----:B-----5:R-:W-:-:S02]  /*13b40*/  MOV R249, R7 ;  /* 0x0000000700f97202 */ /* 0x020fc40000000f00 */
[----:B--2---:R-:W-:Y:S01]  /*13b50*/  MOV R248, R4 ;  /* 0x0000000400f87202 */ /* 0x004fe20000000f00 */
[----:B----4-:R-:W-:Y:S06]  /*13b60*/  BRA `(.L_x_2548) ;  /* 0x0000000000d47947 */ /* 0x010fec0003800000 */
.L_x_2550:
        /* <DEDUP_REMOVED lines=53> */
.L_x_2548:
[----:B------:R-:W-:Y:S01]  /*13ec0*/  P2R R225, PR, RZ, 0x10 ;  /* 0x00000010ffe17803 */ /* 0x000fe20000000000 */
[----:B------:R-:W2:Y:S01]  /*13ed0*/  LDL R9, [R1+0x10] ;  /* 0x0000100001097983 */ /* 0x000ea20000100800 */
[----:B------:R-:W-:Y:S04]  /*13ee0*/  DEPBAR.LE SB0, 0x0 ;  /* 0x000080000000791a */ /* 0x000fe80000000000 */
[----:B------:R-:W3:Y:S01]  /*13ef0*/  LDL R18, [R1+0x14] ;  /* 0x0000140001127983 */ /* 0x000ee20000100800 */
[----:B------:R-:W-:Y:S03]  /*13f00*/  UIADD3 UR11, UR20, -0x1, URZ ;  /* 0xffffffff140b7890 */ /* 0x000fe6000fffe03f */
[----:B------:R-:W4:Y:S01]  /*13f10*/  LDL R8, [R1+0x8] ;  /* 0x0000080001087983 */ /* 0x000f220000100800 */
[----:B------:R-:W-:Y:S02]  /*13f20*/  USHF.R.S32.HI UR29, URZ, 0x1f, UR11 ;  /* 0x0000001f3f1d7899 */ /* 0x000fe4000801140b */
[----:B------:R-:W-:Y:S01]  /*13f30*/  UIMAD UR17, UR15, UR11, URZ ;  /* 0x0000000b0f1172a4 */ /* 0x000fe2000f8e023f */
[----:B------:R-:W5:Y:S01]  /*13f40*/  LDL R17, [R1+0xc] ;  /* 0x00000c0001117983 */ /* 0x000f620000100800 */
[----:B------:R-:W-:Y:S01]  /*13f50*/  IMAD.U32 R4, RZ, RZ, UR11 ;  /* 0x0000000bff047e24 */ /* 0x000fe2000f8e00ff */
[----:B------:R-:W-:Y:S02]  /*13f60*/  UISETP.GT.AND UP0, UPT, UR11, UR12, UPT ;  /* 0x0000000c0b00728c */ /* 0x000fe4000bf04270 */
[----:B------:R-:W5:Y:S01]  /*13f70*/  LDL R6, [R1] ;  /* 0x0000000001067983 */ /* 0x000f620000100800 */
[----:B------:R-:W-:Y:S01]  /*13f80*/  UIMAD UR17, UR29, UR18, UR17 ;  /* 0x000000121d1172a4 */ /* 0x000fe2000f8e0211 */
[----:B------:R-:W-:Y:S02]  /*13f90*/  IMAD.WIDE.U32 R4, R4, UR18, R248 ;  /* 0x0000001204047c25 */ /* 0x000fe4000f8e00f8 */
[----:B------:R-:W5:Y:S01]  /*13fa0*/  LDL R16, [R1+0x4] ;  /* 0x0000040001107983 */ /* 0x000f620000100800 */
[----:B------:R-:W-:Y:S01]  /*13fb0*/  BAR.SYNC.DEFER_BLOCKING 0x0 ;  /* 0x0000000000007b1d */ /* 0x000fe20000010000 */
[C---:B------:R-:W-:Y:S01]  /*13fc0*/  @!P4 IADD3 R2, P1, R4.reuse, UR24, RZ ;  /* 0x000000180402cc10 */ /* 0x040fe2000ff3e0ff */
[----:B------:R-:W-:Y:S01]  /*13fd0*/  VIADD R0, R5, UR17 ;  /* 0x0000001105007c36 */ /* 0x000fe20008000000 */
[C---:B------:R-:W-:Y:S02]  /*13fe0*/  @!P4 IADD3 R5, P0, R4.reuse, UR16, RZ ;  /* 0x000000100405cc10 */ /* 0x040fe4000ff1e0ff */
[----:B------:R-:W-:Y:S02]  /*13ff0*/  @!P4 IADD3 R7, P2, R4, UR22, RZ ;  /* 0x000000160407cc10 */ /* 0x000fe4000ff5e0ff */
[C---:B------:R-:W-:Y:S02]  /*14000*/  @!P4 IADD3.X R14, R0.reuse, UR14, RZ, P0, !PT ;  /* 0x0000000e000ecc10 */ /* 0x040fe400087fe4ff */
[----:B------:R-:W-:Y:S01]  /*14010*/  @!P4 IADD3.X R15, R0, UR25, RZ, P2, !PT ;  /* 0x00000019000fcc10 */ /* 0x000fe200097fe4ff */
[----:B------:R-:W-:Y:S01]  /*14020*/  @P4 STS.128 [R219+0x6000], RZ ;  /* 0x006000ffdb004388 */ /* 0x000fe20000000c00 */
[----:B--2---:R-:W-:Y:S02]  /*14030*/  @!P4 LEA R12, P5, R4, R9, 0x1 ;  /* 0x00000009040cc211 */ /* 0x004fe400078a08ff */
[----:B------:R-:W-:Y:S02]  /*14040*/  @!P4 IADD3.X R9, R0, UR21, RZ, P1, !PT ;  /* 0x000000150009cc10 */ /* 0x000fe40008ffe4ff */
[----:B---3--:R-:W-:Y:S01]  /*14050*/  @!P4 LEA.HI.X R13, R4, R18, R0, 0x1, P5 ;  /* 0x00000012040dc211 */ /* 0x008fe200028f0c00 */
[----:B------:R-:W-:Y:S01]  /*14060*/  IMAD.U32 R0, RZ, RZ, UR11 ;  /* 0x0000000bff007e24 */ /* 0x000fe2000f8e00ff */
[C---:B----4-:R-:W-:Y:S03]  /*14070*/  @!P4 LEA R10, P3, R2.reuse, R8, 0x1 ;  /* 0x00000008020ac211 */ /* 0x050fe600078608ff */
[----:B------:R-:W-:Y:S01]  /*14080*/  @!PT LDS RZ, [RZ] ;  /* 0x00000000fffff984 */ /* 0x000fe20000000800 */
[----:B------:R-:W-:Y:S01]  /*14090*/  @!PT LDS RZ, [RZ] ;  /* 0x00000000fffff984 */ /* 0x000fe20000000800 */
[----:B------:R-:W-:Y:S01]  /*140a0*/  @!PT LDS RZ, [RZ] ;  /* 0x00000000fffff984 */ /* 0x000fe20000000800 */
[----:B------:R-:W-:Y:S01]  /*140b0*/  @!P4 LDGSTS.E.BYPASS.LTC128B.128 [R219+0x6000], desc[UR26][R12.64] ;  /* 0x060000000cdbcfae */ /* 0x000fe2000b901d5a */
[----:B-----5:R-:W-:Y:S02]  /*140c0*/  @!P4 LEA.HI.X R11, R2, R17, R9, 0x1, P3 ;  /* 0x00000011020bc211 */ /* 0x020fe400018f0c09 */
[----:B------:R-:W-:Y:S05]  /*140d0*/  @!P4 LEA R8, P1, R5, R6, 0x1 ;  /* 0x000000060508c211 */ /* 0x000fea00078208ff */
[----:B------:R-:W-:Y:S01]  /*140e0*/  @P4 STS.128 [R219+0x6800], RZ ;  /* 0x006800ffdb004388 */ /* 0x000fe20000000c00 */
[----:B------:R-:W-:Y:S02]  /*140f0*/  @!P4 LEA R6, P0, R7, R250, 0x1 ;  /* 0x000000fa0706c211 */ /* 0x000fe400078008ff */
[----:B------:R-:W-:Y:S02]  /*14100*/  @!P4 LEA.HI.X R9, R5, R16, R14, 0x1, P1 ;  /* 0x000000100509c211 */ /* 0x000fe400008f0c0e */
[----:B------:R-:W-:Y:S03]  /*14110*/  @!P4 LEA.HI.X R7, R7, R251, R15, 0x1, P0 ;  /* 0x000000fb0707c211 */ /* 0x000fe600000f0c0f */
        /* <DEDUP_REMOVED lines=51> */
[C---:B--2---:R-:W-:Y:S01]  /*14450*/  HMMA.16816.F32.BF16 R8, R152.reuse, R148, R8 ;  /* 0x000000949808723c */ /* 0x044fe20000041808 */
[----:B------:R-:W1:Y:S05]  /*14460*/  S2R R2, SR_TID.X ;  /* 0x0000000000027919 */ /* 0x000e6a0000002100 */
[-C--:B------:R-:W-:Y:S06]  /*14470*/  HMMA.16816.F32.BF16 R12, R152, R150.reuse, R12 ;  /* 0x00000096980c723c */ /* 0x080fec000004180c */
[C---:B------:R-:W-:Y:S01]  /*14480*/  HMMA.16816.F32.BF16 R16, R144.reuse, R150, R16 ;  /* 0x000000969010723c */ /* 0x040fe20000041810 */
[----:B------:R-:W2:Y:S05]  /*14490*/  LDSM.16.M88.4 R148, [R205] ;  /* 0x00000000cd94783b */ /* 0x000eaa0000000200 */
[-C--:B------:R-:W-:Y:S06]  /*144a0*/  HMMA.16816.F32.BF16 R20, R144, R156.reuse, R20 ;  /* 0x0000009c9014723c */ /* 0x080fec0000041814 */
[C---:B------:R-:W-:Y:S06]  /*144b0*/  HMMA.16816.F32.BF16 R24, R152.reuse, R156, R24 ;  /* 0x0000009c9818723c */ /* 0x040fec0000041818 */
[-C--:B------:R-:W-:Y:S06]  /*144c0*/  HMMA.16816.F32.BF16 R28, R152, R158.reuse, R28 ;  /* 0x0000009e981c723c */ /* 0x080fec000004181c */
[C---:B------:R-:W-:Y:S05]  /*144d0*/  HMMA.16816.F32.BF16 R32, R144.reuse, R158, R32 ;  /* 0x0000009e9020723c */ /* 0x040fea0000041820 */
[----:B-1----:R-:W-:Y:S01]  /*144e0*/  IMAD.SHL.U32 R2, R2, 0x2, RZ ;  /* 0x0000000202027824 */ /* 0x002fe200078e00ff */
[-C--:B---3--:R-:W-:Y:S05]  /*144f0*/  HMMA.16816.F32.BF16 R36, R144, R160.reuse, R36 ;  /* 0x000000a09024723c */ /* 0x088fea0000041824 */
[----:B------:R-:W-:Y:S01]  /*14500*/  LOP3.LUT R2, R2, 0x6, RZ, 0xc0, !PT ;  /* 0x0000000602027812 */ /* 0x000fe200078ec0ff */
[C---:B------:R-:W-:Y:S05]  /*14510*/  HMMA.16816.F32.BF16 R40, R152.reuse, R160, R40 ;  /* 0x000000a09828723c */ /* 0x040fea0000041828 */
[----:B------:R-:W-:Y:S01]  /*14520*/  IMAD R0, R0, 0x40, R2 ;  /* 0x0000004000007824 */ /* 0x000fe200078e0202 */
[-C--:B------:R-:W-:Y:S05]  /*14530*/  HMMA.16816.F32.BF16 R44, R152, R162.reuse, R44 ;  /* 0x000000a2982c723c */ /* 0x080fea000004182c */
[--C-:B------:R-:W-:Y:S01]  /*14540*/  IMAD.IADD R2, R210, 0x1, -R0.reuse ;  /* 0x00000001d2027824 */ /* 0x100fe200078e0a00 */
[C---:B------:R-:W-:Y:S05]  /*14550*/  HMMA.16816.F32.BF16 R48, R144.reuse, R162, R48 ;  /* 0x000000a29030723c */ /* 0x040fea0000041830 */
[----:B------:R-:W-:Y:S01]  /*14560*/  IABS R2, R2 ;  /* 0x0000000200027213 */ /* 0x000fe20000000000 */
[-C--:B------:R-:W-:Y:S06]  /*14570*/  HMMA.16816.F32.BF16 R52, R144, R164.reuse, R52 ;  /* 0x000000a49034723c */ /* 0x080fec0000041834 */
[C---:B------:R-:W-:Y:S06]  /*14580*/  HMMA.16816.F32.BF16 R56, R152.reuse, R164, R56 ;  /* 0x000000a49838723c */ /* 0x040fec0000041838 */
[-C--:B------:R-:W-:Y:S06]  /*14590*/  HMMA.16816.F32.BF16 R60, R152, R166.reuse, R60 ;  /* 0x000000a6983c723c */ /* 0x080fec000004183c */
[----:B------:R-:W-:Y:S01]  /*145a0*/  HMMA.16816.F32.BF16 R64, R144, R166, R64 ;  /* 0x000000a69040723c */ /* 0x000fe20000041840 */
[----:B------:R-:W1:Y:S05]  /*145b0*/  LDSM.16.M88.4 R144, [R201+0x2000] ;  /* 0x00200000c990783b */ /* 0x000e6a0000000200 */
        /* <DEDUP_REMOVED lines=17> */
[C---:B-1----:R-:W-:Y:S06]  /*146d0*/  HMMA.16816.F32.BF16 R8, R144.reuse, R188, R8 ;  /* 0x000000bc9008723c */ /* 0x042fec0000041808 */
[-C--:B------:R-:W-:Y:S06]  /*146e0*/  HMMA.16816.F32.BF16 R12, R144, R190.reuse, R12 ;  /* 0x000000be900c723c */ /* 0x080fec000004180c */
[C---:B------:R-:W-:Y:S06]  /*146f0*/  HMMA.16816.F32.BF16 R16, R184.reuse, R190, R16 ;  /* 0x000000beb810723c */ /* 0x040fec0000041810 */
[----:B------:R-:W-:Y:S01]  /*14700*/  FMUL.FTZ R7, R7, UR10 ;  /* 0x0000000a07077c20 */ /* 0x000fe20008410000 */
[----:B------:R-:W-:Y:S01]  /*14710*/  FMUL.FTZ R5, R5, UR10 ;  /* 0x0000000a05057c20 */ /* 0x000fe20008410000 */
[----:B------:R-:W-:Y:S02]  /*14720*/  FMUL.FTZ R6, R6, UR10 ;  /* 0x0000000a06067c20 */ /* 0x000fe40008410000 */
[----:B------:R-:W-:Y:S01]  /*14730*/  MUFU.TANH R70, R7 ;  /* 0x0000000700467308 */ /* 0x000fe20000002400 */
[----:B------:R-:W-:Y:S01]  /*14740*/  FMUL.FTZ R4, R4, UR10 ;  /* 0x0000000a04047c20 */ /* 0x000fe20008410000 */
[----:B------:R-:W-:Y:S01]  /*14750*/  FMUL.FTZ R8, R8, UR10 ;  /* 0x0000000a08087c20 */ /* 0x000fe20008410000 */
[----:B------:R-:W-:Y:S01]  /*14760*/  FMUL.FTZ R77, R10, UR10 ;  /* 0x0000000a0a4d7c20 */ /* 0x000fe20008410000 */
[----:B------:R-:W-:Y:S02]  /*14770*/  IMAD.IADD R10, R209, 0x1, -R0 ;  /* 0x00000001d10a7824 */ /* 0x000fe400078e0a00 */
[----:B------:R-:W-:Y:S01]  /*14780*/  FMUL.FTZ R76, R9, UR10 ;  /* 0x0000000a094c7c20 */ /* 0x000fe20008410000 */
[----:B------:R-:W-:Y:S03]  /*14790*/  FMUL.FTZ R79, R11, UR10 ;  /* 0x0000000a0b4f7c20 */ /* 0x000fe60008410000 */
[----:B------:R-:W-:Y:S01]  /*147a0*/  MUFU.TANH R72, R5 ;  /* 0x0000000500487308 */ /* 0x000fe20000002400 */
[----:B------:R-:W-:Y:S01]  /*147b0*/  FMUL.FTZ R12, R12, UR10 ;  /* 0x0000000a0c0c7c20 */ /* 0x000fe20008410000 */
[----:B------:R-:W-:Y:S01]  /*147c0*/  FMUL.FTZ R78, R13, UR10 ;  /* 0x0000000a0d4e7c20 */ /* 0x000fe20008410000 */
[----:B------:R-:W-:Y:S01]  /*147d0*/  FMUL.FTZ R150, R15, UR10 ;  /* 0x0000000a0f967c20 */ /* 0x000fe20008410000 */
[----:B------:R-:W-:Y:S01]  /*147e0*/  FMUL.FTZ R148, R14, UR10 ;  /* 0x0000000a0e947c20 */ /* 0x000fe20008410000 */
[----:B------:R-:W-:Y:S05]  /*147f0*/  FMUL.FTZ R149, R19, UR10 ;  /* 0x0000000a13957c20 */ /* 0x000fea0008410000 */
[----:B------:R-:W-:Y:S10]  /*14800*/  MUFU.TANH R71, R6 ;  /* 0x0000000600477308 */ /* 0x000ff40000002400 */
[----:B------:R-:W-:Y:S10]  /*14810*/  MUFU.TANH R69, R8 ;  /* 0x0000000800457308 */ /* 0x000ff40000002400 */
[----:B------:R1:W2:Y:S10]  /*14820*/  MUFU.TANH R73, R4 ;  /* 0x0000000400497308 */ /* 0x0002b40000002400 */
[----:B------:R-:W-:Y:S10]  /*14830*/  MUFU.TANH R13, R77 ;  /* 0x0000004d000d7308 */ /* 0x000ff40000002400 */
[----:B------:R-:W-:Y:S01]  /*14840*/  MUFU.TANH R77, R79 ;  /* 0x0000004f004d7308 */ /* 0x000fe20000002400 */
[----:B-1----:R-:W-:Y:S01]  /*14850*/  I2FP.F32.S32 R4, R2 ;  /* 0x0000000200047245 */ /* 0x002fe20000201400 */
[----:B------:R-:W-:Y:S04]  /*14860*/  VIADD R2, R0, 0x1 ;  /* 0x0000000100027836 */ /* 0x000fe80000000000 */
[--C-:B------:R-:W-:Y:S01]  /*14870*/  IMAD.IADD R8, R209, 0x1, -R2.reuse ;  /* 0x00000001d1087824 */ /* 0x100fe200078e0a02 */
[----:B------:R-:W-:Y:S01]  /*14880*/  ISETP.GE.AND P3, PT, R2, R212, PT ;  /* 0x000000d40200720c */ /* 0x000fe20003f66270 */
[--C-:B------:R-:W-:Y:S01]  /*14890*/  IMAD.IADD R5, R210, 0x1, -R2.reuse ;  /* 0x00000001d2057824 */ /* 0x100fe200078e0a02 */
[C---:B------:R-:W-:Y:S01]  /*148a0*/  ISETP.GE.AND P2, PT, R2.reuse, R211, PT ;  /* 0x000000d30200720c */ /* 0x040fe20003f46270 */
[C---:B------:R-:W-:Y:S01]  /*148b0*/  IMAD.IADD R6, R213.reuse, 0x1, -R2 ;  /* 0x00000001d5067824 */ /* 0x040fe200078e0a02 */
[----:B------:R-:W-:Y:S01]  /*148c0*/  ISETP.GE.AND P1, PT, R2, R208, PT ;  /* 0x000000d00200720c */ /* 0x000fe20003f26270 */
[----:B--2---:R-:W-:Y:S01]  /*148d0*/  FFMA.FTZ R73, R4, -UR19, R73 ;  /* 0x8000001304497c23 */ /* 0x004fe20008010049 */
[----:B------:R-:W-:Y:S01]  /*148e0*/  IABS R5, R5 ;  /* 0x0000000500057213 */ /* 0x000fe20000000000 */
[----:B------:R-:W-:Y:S01]  /*148f0*/  IMAD.IADD R4, R213, 0x1, -R0 ;  /* 0x00000001d5047824 */ /* 0x000fe200078e0a00 */
[----:B------:R-:W-:Y:S01]  /*14900*/  IABS R6, R6 ;  /* 0x0000000600067213 */ /* 0x000fe20000000000 */
[----:B------:R-:W-:Y:S01]  /*14910*/  MUFU.TANH R79, R12 ;  /* 0x0000000c004f7308 */ /* 0x000fe20000002400 */
[----:B------:R-:W-:Y:S02]  /*14920*/  I2FP.F32.S32 R7, R5 ;  /* 0x0000000500077245 */ /* 0x000fe40000201400 */
[----:B------:R-:W-:Y:S02]  /*14930*/  IABS R4, R4 ;  /* 0x0000000400047213 */ /* 0x000fe40000000000 */
[----:B------:R-:W-:Y:S01]  /*14940*/  IABS R5, R10 ;  /* 0x0000000a00057213 */ /* 0x000fe20000000000 */
[----:B------:R-:W-:Y:S01]  /*14950*/  FFMA.FTZ R72, R7, -UR19, R72 ;  /* 0x8000001307487c23 */ /* 0x000fe20008010048 */
[----:B------:R-:W-:Y:S01]  /*14960*/  I2FP.F32.S32 R9, R4 ;  /* 0x0000000400097245 */ /* 0x000fe20000201400 */
[----:B------:R-:W-:Y:S01]  /*14970*/  IMAD.IADD R10, R214, 0x1, -R2 ;  /* 0x00000001d60a7824 */ /* 0x000fe200078e0a02 */
[----:B------:R-:W-:Y:S01]  /*14980*/  IABS R4, R8 ;  /* 0x0000000800047213 */ /* 0x000fe20000000000 */
[----:B------:R1:W2:Y:S01]  /*14990*/  MUFU.TANH R11, R76 ;  /* 0x0000004c000b7308 */ /* 0x0002a20000002400 */
[----:B------:R-:W-:Y:S01]  /*149a0*/  I2FP.F32.S32 R6, R6 ;  /* 0x0000000600067245 */ /* 0x000fe20000201400 */
[----:B------:R-:W-:Y:S01]  /*149b0*/  FFMA.FTZ R71, R9, -UR19, R71 ;  /* 0x8000001309477c23 */ /* 0x000fe20008010047 */
[C---:B------:R-:W-:Y:S01]  /*149c0*/  ISETP.GE.AND P0, PT, R2.reuse, R207, PT ;  /* 0x000000cf0200720c */ /* 0x040fe20003f06270 */
[----:B------:R-:W-:Y:S01]  /*149d0*/  IMAD.MOV.U32 R9, RZ, RZ, R5 ;  /* 0x000000ffff097224 */ /* 0x000fe200078e0005 */
[C---:B------:R-:W-:Y:S01]  /*149e0*/  ISETP.GE.OR P5, PT, R2.reuse, R218, !P3 ;  /* 0x000000da0200720c */ /* 0x040fe20005fa6670 */
[----:B------:R-:W-:Y:S01]  /*149f0*/  IMAD.MOV.U32 R8, RZ, RZ, R4 ;  /* 0x000000ffff087224 */ /* 0x000fe200078e0004 */
[----:B------:R-:W-:Y:S01]  /*14a00*/  ISETP.GE.OR P2, PT, R2, R217, !P2 ;  /* 0x000000d90200720c */ /* 0x000fe20005746670 */
[----:B------:R-:W-:Y:S01]  /*14a10*/  FFMA.FTZ R70, R6, -UR19, R70 ;  /* 0x8000001306467c23 */ /* 0x000fe20008010046 */
[----:B------:R-:W-:Y:S01]  /*14a20*/  I2FP.F32.S32 R9, R9 ;  /* 0x0000000900097245 */ /* 0x000fe20000201400 */
[----:B------:R-:W3:Y:S01]  /*14a30*/  LDSM.16.M88.4 R4, [R197+0x800] ;  /* 0x00080000c504783b */ /* 0x000ee20000000200 */
[----:B------:R-:W-:Y:S01]  /*14a40*/  I2FP.F32.S32 R8, R8 ;  /* 0x0000000800087245 */ /* 0x000fe20000201400 */
[----:B------:R-:W4:Y:S01]  /*14a50*/  MUFU.TANH R78, R78 ;  /* 0x0000004e004e7308 */ /* 0x000f220000002400 */
[C---:B------:R-:W-:Y:S01]  /*14a60*/  ISETP.GE.OR P6, PT, R2.reuse, R216, !P1 ;  /* 0x000000d80200720c */ /* 0x040fe20004fc6670 */
[----:B------:R-:W-:Y:S01]  /*14a70*/  FFMA.FTZ R69, R9, -UR19, R69 ;  /* 0x8000001309457c23 */ /* 0x000fe20008010045 */
[----:B------:R-:W-:Y:S01]  /*14a80*/  ISETP.GE.OR P0, PT, R2, R215, !P0 ;  /* 0x000000d70200720c */ /* 0x000fe20004706670 */
[----:B------:R-:W-:Y:S01]  /*14a90*/  VIADD R2, R0, 0x9 ;  /* 0x0000000900027836 */ /* 0x000fe20000000000 */
[----:B-1----:R-:W-:Y:S01]  /*14aa0*/  IABS R76, R10 ;  /* 0x0000000a004c7213 */ /* 0x002fe20000000000 */
[----:B--2---:R-:W-:Y:S01]  /*14ab0*/  FFMA.FTZ R15, R8, -UR19, R11 ;  /* 0x80000013080f7c23 */ /* 0x004fe2000801000b */
[----:B------:R-:W-:Y:S01]  /*14ac0*/  P2R R14, PR, RZ, 0x1 ;  /* 0x00000001ff0e7803 */ /* 0x000fe20000000000 */
[C---:B------:R-:W-:Y:S01]  /*14ad0*/  VIADD R8, R0.reuse, 0x8 ;  /* 0x0000000800087836 */ /* 0x040fe20000000000 */
[----:B------:R-:W-:Y:S01]  /*14ae0*/  ISETP.GE.AND P1, PT, R0, R212, PT ;  /* 0x000000d40000720c */ /* 0x000fe20003f26270 */
[C---:B------:R-:W-:Y:S01]  /*14af0*/  IMAD.IADD R12, R209.reuse, 0x1, -R2 ;  /* 0x00000001d10c7824 */ /* 0x040fe200078e0a02 */
[----:B------:R-:W-:Y:S01]  /*14b00*/  I2FP.F32.S32 R76, R76 ;  /* 0x0000004c004c7245 */ /* 0x000fe20000201400 */
[----:B------:R-:W-:Y:S01]  /*14b10*/  IMAD.IADD R9, R214, 0x1, -R0 ;  /* 0x00000001d6097824 */ /* 0x000fe200078e0a00 */
[C---:B------:R-:W-:Y:S01]  /*14b20*/  ISETP.GE.AND P0, PT, R0.reuse, R211, PT ;  /* 0x000000d30000720c */ /* 0x040fe20003f06270 */
[--C-:B------:R-:W-:Y:S01]  /*14b30*/  IMAD.IADD R10, R209, 0x1, -R8.reuse ;  /* 0x00000001d10a7824 */ /* 0x100fe200078e0a08 */
[----:B------:R-:W-:Y:S02]  /*14b40*/  ISETP.GE.OR P1, PT, R0, R218, !P1 ;  /* 0x000000da0000720c */ /* 0x000fe40004f26670 */
[----:B------:R-:W-:Y:S02]  /*14b50*/  IABS R9, R9 ;  /* 0x0000000900097213 */ /* 0x000fe40000000000 */
[----:B------:R-:W-:Y:S02]  /*14b60*/  IABS R10, R10 ;  /* 0x0000000a000a7213 */ /* 0x000fe40000000000 */
[----:B------:R-:W-:Y:S02]  /*14b70*/  I2FP.F32.S32 R11, R9 ;  /* 0x00000009000b7245 */ /* 0x000fe40000201400 */
[----:B------:R-:W-:Y:S01]  /*14b80*/  IABS R9, R12 ;  /* 0x0000000c00097213 */ /* 0x000fe20000000000 */
[----:B------:R-:W-:Y:S01]  /*14b90*/  FFMA.FTZ R12, R76, -UR19, R77 ;  /* 0x800000134c0c7c23 */ /* 0x000fe2000801004d */
[----:B------:R-:W-:Y:S01]  /*14ba0*/  I2FP.F32.S32 R10, R10 ;  /* 0x0000000a000a7245 */ /* 0x000fe20000201400 */
[----:B------:R-:W-:Y:S01]  /*14bb0*/  FFMA.FTZ R13, R11, -UR19, R13 ;  /* 0x800000130b0d7c23 */ /* 0x000fe2000801000d */
[----:B------:R-:W-:Y:S01]  /*14bc0*/  ISETP.GE.OR P0, PT, R0, R217, !P0 ;  /* 0x000000d90000720c */ /* 0x000fe20004706670 */
[----:B------:R1:W2:Y:S01]  /*14bd0*/  MUFU.TANH R76, R148 ;  /* 0x00000094004c7308 */ /* 0x0002a20000002400 */
[----:B------:R-:W-:Y:S01]  /*14be0*/  FSEL R220, R70, -INF , !P2 ;  /* 0xff80000046dc7808 */ /* 0x000fe20005000000 */
[----:B------:R-:W-:Y:S01]  /*14bf0*/  FFMA.FTZ R11, R10, -UR19, R79 ;  /* 0x800000130a0b7c23 */ /* 0x000fe2000801004f */
[----:B------:R-:W-:Y:S01]  /*14c00*/  FSEL R188, R71, -INF , !P0 ;  /* 0xff80000047bc7808 */ /* 0x000fe20004000000 */
[----:B------:R-:W-:Y:S01]  /*14c10*/  FMUL.FTZ R77, R16, UR10 ;  /* 0x0000000a104d7c20 */ /* 0x000fe20008410000 */
[-C--:B------:R-:W-:Y:S01]  /*14c20*/  ISETP.GE.AND P0, PT, R0, R207.reuse, PT ;  /* 0x000000cf0000720c */ /* 0x080fe20003f06270 */
[----:B------:R-:W-:Y:S01]  /*14c30*/  FMUL.FTZ R16, R18, UR10 ;  /* 0x0000000a12107c20 */ /* 0x000fe20008410000 */
[----:B------:R-:W-:Y:S03]  /*14c40*/  ISETP.GE.AND P2, PT, R2, R208, PT ;  /* 0x000000d00200720c */ /* 0x000fe60003f46270 */
[----:B------:R-:W5:Y:S01]  /*14c50*/  MUFU.TANH R18, R150 ;  /* 0x0000009600127308 */ /* 0x000f620000002400 */
[----:B------:R-:W-:Y:S01]  /*14c60*/  FSEL R191, R72, -INF , !P5 ;  /* 0xff80000048bf7808 */ /* 0x000fe20006800000 */
[-C--:B---3--:R-:W-:Y:S03]  /*14c70*/  HMMA.16816.F32.BF16 R20, R184, R4.reuse, R20 ;  /* 0x00000004b814723c */ /* 0x088fe60000041814 */
[C---:B------:R-:W-:Y:S02]  /*14c80*/  ISETP.GE.AND P5, PT, R8.reuse, R207, PT ;  /* 0x000000cf0800720c */ /* 0x040fe40003fa6270 */
[----:B------:R-:W-:Y:S01]  /*14c90*/  FSEL R223, R15, -INF , !P6 ;  /* 0xff8000000fdf7808 */ /* 0x000fe20007000000 */
[C---:B------:R-:W-:Y:S02]  /*14ca0*/  HMMA.16816.F32.BF16 R24, R144.reuse, R4, R24 ;  /* 0x000000049018723c */ /* 0x040fe40000041818 */
[----:B------:R-:W-:Y:S02]  /*14cb0*/  MUFU.TANH R15, R16 ;  /* 0x00000010000f7308 */ /* 0x000fe40000002400 */
[C---:B------:R-:W-:Y:S01]  /*14cc0*/  ISETP.GE.AND P4, PT, R8.reuse, R212, PT ;  /* 0x000000d40800720c */ /* 0x040fe20003f86270 */
[----:B-1----:R-:W-:Y:S01]  /*14cd0*/  FMUL.FTZ R148, R17, UR10 ;  /* 0x0000000a11947c20 */ /* 0x002fe20008410000 */
[C---:B------:R-:W-:Y:S01]  /*14ce0*/  ISETP.GE.AND P6, PT, R8.reuse, R211, PT ;  /* 0x000000d30800720c */ /* 0x040fe20003fc6270 */
[-C--:B------:R-:W-:Y:S05]  /*14cf0*/  HMMA.16816.F32.BF16 R28, R144, R6.reuse, R28 ;  /* 0x00000006901c723c */ /* 0x080fea000004181c */
[----:B------:R-:W-:Y:S01]  /*14d00*/  MUFU.TANH R17, R77 ;  /* 0x0000004d00117308 */ /* 0x000fe20000002400 */
[----:B------:R-:W-:Y:S01]  /*14d10*/  ISETP.GE.OR P4, PT, R8, R218, !P4 ;  /* 0x000000da0800720c */ /* 0x000fe20006786670 */
[----:B------:R-:W-:Y:S01]  /*14d20*/  IMAD.IADD R4, R214, 0x1, -R8 ;  /* 0x00000001d6047824 */ /* 0x000fe200078e0a08 */
[----:B------:R-:W-:Y:S01]  /*14d30*/  I2FP.F32.S32 R5, R9 ;  /* 0x0000000900057245 */ /* 0x000fe20000201400 */
[C---:B------:R-:W-:Y:S04]  /*14d40*/  HMMA.16816.F32.BF16 R32, R184.reuse, R6, R32 ;  /* 0x00000006b820723c */ /* 0x040fe80000041820 */
[----:B------:R-:W-:Y:S01]  /*14d50*/  ISETP.GE.OR P6, PT, R8, R217, !P6 ;  /* 0x000000d90800720c */ /* 0x000fe200077c6670 */
[----:B------:R-:W-:Y:S01]  /*14d60*/  FMUL.FTZ R20, R20, UR10 ;  /* 0x0000000a14147c20 */ /* 0x000fe20008410000 */
[----:B------:R-:W-:Y:S01]  /*14d70*/  FMUL.FTZ R22, R22, UR10 ;  /* 0x0000000a16167c20 */ /* 0x000fe20008410000 */
[----:B------:R-:W-:Y:S01]  /*14d80*/  IMAD.IADD R9, R214, 0x1, -R2 ;  /* 0x00000001d6097824 */ /* 0x000fe200078e0a02 */
[----:B------:R-:W-:Y:S03]  /*14d90*/  MUFU.TANH R16, R148 ;  /* 0x0000009400107308 */ /* 0x000fe60000002400 */
[----:B----4-:R-:W-:Y:S01]  /*14da0*/  FFMA.FTZ R10, R5, -UR19, R78 ;  /* 0x80000013050a7c23 */ /* 0x010fe2000801004e */
[----:B------:R-:W-:Y:S01]  /*14db0*/  FSEL R78, R73, -INF , !P1 ;  /* 0xff800000494e7808 */ /* 0x000fe20004800000 */
[----:B------:R-:W-:Y:S01]  /*14dc0*/  FMUL.FTZ R24, R24, UR10 ;  /* 0x0000000a18187c20 */ /* 0x000fe20008410000 */
[----:B------:R-:W-:Y:S01]  /*14dd0*/  ISETP.GE.AND P1, PT, R0, R208, PT ;  /* 0x000000d00000720c */ /* 0x000fe20003f26270 */
[----:B------:R-:W-:Y:S01]  /*14de0*/  FMUL.FTZ R26, R26, UR10 ;  /* 0x0000000a1a1a7c20 */ /* 0x000fe20008410000 */
[----:B------:R-:W-:Y:S02]  /*14df0*/  IABS R5, R4 ;  /* 0x0000000400057213 */ /* 0x000fe40000000000 */
[----:B------:R-:W-:Y:S01]  /*14e00*/  MUFU.TANH R20, R20 ;  /* 0x0000001400147308 */ /* 0x000fe20000002400 */
[C---:B------:R-:W-:Y:S01]  /*14e10*/  ISETP.GE.OR P3, PT, R0.reuse, R216, !P1 ;  /* 0x000000d80000720c */ /* 0x040fe20004f66670 */
[----:B------:R-:W-:Y:S01]  /*14e20*/  FMUL.FTZ R29, R29, UR10 ;  /* 0x0000000a1d1d7c20 */ /* 0x000fe20008410000 */
[----:B------:R-:W-:Y:S01]  /*14e30*/  ISETP.GE.OR P1, PT, R0, R215, !P0 ;  /* 0x000000d70000720c */ /* 0x000fe20004726670 */
[----:B------:R-:W-:Y:S01]  /*14e40*/  FMUL.FTZ R28, R28, UR10 ;  /* 0x0000000a1c1c7c20 */ /* 0x000fe20008410000 */
[C---:B------:R-:W-:Y:S01]  /*14e50*/  ISETP.GE.AND P0, PT, R8.reuse, R208, PT ;  /* 0x000000d00800720c */ /* 0x040fe20003f06270 */
[----:B------:R-:W-:Y:S01]  /*14e60*/  FMUL.FTZ R25, R25, UR10 ;  /* 0x0000000a19197c20 */ /* 0x000fe20008410000 */
[----:B------:R-:W-:Y:S03]  /*14e70*/  FSEL R190, R13, -INF , !P1 ;  /* 0xff8000000dbe7808 */ /* 0x000fe60004800000 */
[----:B------:R-:W-:Y:S01]  /*14e80*/  MUFU.TANH R29, R29 ;  /* 0x0000001d001d7308 */ /* 0x000fe20000002400 */
[----:B------:R-:W-:Y:S01]  /*14e90*/  IABS R4, R9 ;  /* 0x0000000900047213 */ /* 0x000fe20000000000 */
[----:B------:R-:W-:Y:S01]  /*14ea0*/  FMUL.FTZ R33, R33, UR10 ;  /* 0x0000000a21217c20 */ /* 0x000fe20008410000 */
[----:B------:R-:W-:Y:S01]  /*14eb0*/  FSEL R189, R69, -INF , !P3 ;  /* 0xff80000045bd7808 */ /* 0x000fe20005800000 */
[----:B------:R-:W-:Y:S01]  /*14ec0*/  FMUL.FTZ R35, R35, UR10 ;  /* 0x0000000a23237c20 */ /* 0x000fe20008410000 */
[-C--:B------:R-:W-:Y:S01]  /*14ed0*/  ISETP.GE.OR P1, PT, R8, R216.reuse, !P0 ;  /* 0x000000d80800720c */ /* 0x080fe20004726670 */
[----:B------:R-:W-:Y:S01]  /*14ee0*/  FMUL.FTZ R34, R34, UR10 ;  /* 0x0000000a22227c20 */ /* 0x000fe20008410000 */
[----:B------:R-:W-:Y:S03]  /*14ef0*/  I2FP.F32.S32 R5, R5 ;  /* 0x0000000500057245 */ /* 0x000fe60000201400 */
[----:B------:R-:W-:Y:S01]  /*14f00*/  MUFU.TANH R28, R28 ;  /* 0x0000001c001c7308 */ /* 0x000fe20000002400 */
[----:B------:R-:W-:Y:S01]  /*14f10*/  ISETP.NE.AND P3, PT, R14, RZ, PT ;  /* 0x000000ff0e00720c */ /* 0x000fe20003f65270 */
[----:B------:R-:W-:Y:S01]  /*14f20*/  FMUL.FTZ R32, R32, UR10 ;  /* 0x0000000a20207c20 */ /* 0x000fe20008410000 */
[----:B------:R-:W-:Y:S01]  /*14f30*/  ISETP.GE.OR P0, PT, R2, R216, !P2 ;  /* 0x000000d80200720c */ /* 0x000fe20005706670 */
[----:B--2---:R-:W-:Y:S01]  /*14f40*/  FFMA.FTZ R19, R5, -UR19, R76 ;  /* 0x8000001305137c23 */ /* 0x004fe2000801004c */
[----:B------:R-:W-:Y:S01]  /*14f50*/  I2FP.F32.S32 R4, R4 ;  /* 0x0000000400047245 */ /* 0x000fe20000201400 */
[----:B------:R-:W-:Y:S01]  /*14f60*/  IMAD.IADD R5, R210, 0x1, -R8 ;  /* 0x00000001d2057824 */ /* 0x000fe200078e0a08 */
[----:B------:R-:W-:Y:S03]  /*14f70*/  FSEL R224, R12, -INF , !P3 ;  /* 0xff8000000ce07808 */ /* 0x000fe60005800000 */
[----:B------:R-:W1:Y:S01]  /*14f80*/  MUFU.TANH R14, R149 ;  /* 0x00000095000e7308 */ /* 0x000e620000002400 */
[----:B------:R-:W-:Y:S01]  /*14f90*/  ISETP.GE.AND P2, PT, R2, R212, PT ;  /* 0x000000d40200720c */ /* 0x000fe20003f46270 */
[----:B-----5:R-:W-:Y:S01]  /*14fa0*/  FFMA.FTZ R18, R4, -UR19, R18 ;  /* 0x8000001304127c23 */ /* 0x020fe20008010012 */
[----:B------:R-:W-:Y:S01]  /*14fb0*/  FSEL R222, R10, -INF , !P0 ;  /* 0xff8000000ade7808 */ /* 0x000fe20004000000 */
[----:B------:R-:W-:Y:S01]  /*14fc0*/  IMAD.IADD R4, R210, 0x1, -R2 ;  /* 0x00000001d2047824 */ /* 0x000fe200078e0a02 */
[C---:B------:R-:W-:Y:S01]  /*14fd0*/  ISETP.GE.AND P3, PT, R2.reuse, R207, PT ;  /* 0x000000cf0200720c */ /* 0x040fe20003f66270 */
[----:B------:R-:W-:Y:S01]  /*14fe0*/  FMUL.FTZ R27, R27, UR10 ;  /* 0x0000000a1b1b7c20 */ /* 0x000fe20008410000 */
[----:B------:R-:W-:Y:S02]  /*14ff0*/  ISETP.GE.AND P0, PT, R2, R211, PT ;  /* 0x000000d30200720c */ /* 0x000fe40003f06270 */
[----:B------:R-:W-:Y:S02]  /*15000*/  FSEL R221, R11, -INF , !P1 ;  /* 0xff8000000bdd7808 */ /* 0x000fe40004800000 */
[-C--:B------:R-:W-:Y:S01]  /*15010*/  ISETP.GE.OR P1, PT, R8, R215.reuse, !P5 ;  /* 0x000000d70800720c */ /* 0x080fe20006f26670 */
[C---:B------:R-:W-:Y:S01]  /*15020*/  IMAD.IADD R8, R213.reuse, 0x1, -R8 ;  /* 0x00000001d5087824 */ /* 0x040fe200078e0a08 */
        /* <DEDUP_REMOVED lines=8> */
[----:B------:R-:W-:Y:S01]  /*150b0*/  IABS R8, R4 ;  /* 0x0000000400087213 */ /* 0x000fe20000000000 */
[----:B------:R-:W-:Y:S01]  /*150c0*/  FMUL.FTZ R10, R23, UR10 ;  /* 0x0000000a170a7c20 */ /* 0x000fe20008410000 */
[----:B------:R-:W-:Y:S01]  /*150d0*/  I2FP.F32.S32 R9, R9 ;  /* 0x0000000900097245 */ /* 0x000fe20000201400 */
[----:B------:R-:W-:Y:S01]  /*150e0*/  MUFU.TANH R23, R22 ;  /* 0x0000001600177308 */ /* 0x000fe20000002400 */
[----:B------:R-:W-:Y:S01]  /*150f0*/  I2FP.F32.S32 R2, R2 ;  /* 0x0000000200027245 */ /* 0x000fe20000201400 */
[----:B------:R-:W-:Y:S01]  /*15100*/  IMAD.MOV.U32 R4, RZ, RZ, R5 ;  /* 0x000000ffff047224 */ /* 0x000fe200078e0005 */
[----:B------:R-:W-:Y:S01]  /*15110*/  I2FP.F32.S32 R8, R8 ;  /* 0x0000000800087245 */ /* 0x000fe20000201400 */
[----:B-1----:R-:W-:Y:S01]  /*15120*/  FFMA.FTZ R14, R9, -UR19, R14 ;  /* 0x80000013090e7c23 */ /* 0x002fe2000801000e */
[----:B------:R-:W-:Y:S01]  /*15130*/  FSEL R182, R19, -INF , !P1 ;  /* 0xff80000013b67808 */ /* 0x000fe20004800000 */
[----:B------:R-:W-:Y:S01]  /*15140*/  FFMA.FTZ R17, R2, -UR19, R17 ;  /* 0x8000001302117c23 */ /* 0x000fe20008010011 */
[----:B------:R-:W-:Y:S01]  /*15150*/  I2FP.F32.S32 R4, R4 ;  /* 0x0000000400047245 */ /* 0x000fe20000201400 */
[----:B------:R-:W-:Y:S01]  /*15160*/  VIADD R2, R0, 0x11 ;  /* 0x0000001100027836 */ /* 0x000fe20000000000 */
[----:B------:R-:W-:Y:S01]  /*15170*/  FSEL R181, R18, -INF , !P3 ;  /* 0xff80000012b57808 */ /* 0x000fe20005800000 */
[----:B------:R1:W-:Y:S01]  /*15180*/  MUFU.TANH R22, R10 ;  /* 0x0000000a00167308 */ /* 0x0003e20000002400 */
[----:B------:R-:W-:Y:S01]  /*15190*/  FSEL R79, R17, -INF , !P4 ;  /* 0xff800000114f7808 */ /* 0x000fe20006000000 */
[----:B------:R-:W-:Y:S01]  /*151a0*/  FFMA.FTZ R15, R4, -UR19, R15 ;  /* 0x80000013040f7c23 */ /* 0x000fe2000801000f */
[----:B------:R-:W-:Y:S01]  /*151b0*/  ISETP.GE.AND P0, PT, R2, R212, PT ;  /* 0x000000d40200720c */ /* 0x000fe20003f06270 */
[----:B------:R-:W-:Y:S01]  /*151c0*/  VIADD R4, R0, 0x10 ;  /* 0x0000001000047836 */ /* 0x000fe20000000000 */
[----:B------:R-:W-:Y:S01]  /*151d0*/  FSEL R152, R14, -INF , !P2 ;  /* 0xff8000000e987808 */ /* 0x000fe20005000000 */
[----:B------:R-:W-:Y:S01]  /*151e0*/  FMUL.FTZ R5, R21, UR10 ;  /* 0x0000000a15057c20 */ /* 0x000fe20008410000 */
[----:B------:R-:W-:Y:S01]  /*151f0*/  FSEL R176, R15, -INF , !P6 ;  /* 0xff8000000fb07808 */ /* 0x000fe20007000000 */
[C-C-:B------:R-:W-:Y:S01]  /*15200*/  IMAD.IADD R12, R213.reuse, 0x1, -R4.reuse ;  /* 0x00000001d50c7824 */ /* 0x140fe200078e0a04 */
[----:B------:R-:W-:Y:S01]  /*15210*/  ISETP.GE.AND P4, PT, R4, R208, PT ;  /* 0x000000d00400720c */ /* 0x000fe20003f86270 */
[----:B------:R-:W-:Y:S01]  /*15220*/  IMAD.IADD R9, R210, 0x1, -R4 ;  /* 0x00000001d2097824 */ /* 0x000fe200078e0a04 */
[----:B------:R-:W-:Y:S01]  /*15230*/  ISETP.GE.OR P0, PT, R2, R218, !P0 ;  /* 0x000000da0200720c */ /* 0x000fe20004706670 */
[----:B------:R-:W2:Y:S01]  /*15240*/  MUFU.TANH R5, R5 ;  /* 0x0000000500057308 */ /* 0x000ea20000002400 */
[----:B------:R-:W-:Y:S01]  /*15250*/  ISETP.GE.AND P1, PT, R4, R212, PT ;  /* 0x000000d40400720c */ /* 0x000fe20003f26270 */
[----:B------:R-:W-:Y:S01]  /*15260*/  FFMA.FTZ R16, R8, -UR19, R16 ;  /* 0x8000001308107c23 */ /* 0x000fe20008010010 */
[----:B------:R-:W-:Y:S01]  /*15270*/  IABS R11, R9 ;  /* 0x00000009000b7213 */ /* 0x000fe20000000000 */
[--C-:B------:R-:W-:Y:S01]  /*15280*/  IMAD.IADD R13, R213, 0x1, -R2.reuse ;  /* 0x00000001d50d7824 */ /* 0x100fe200078e0a02 */
[----:B------:R-:W-:Y:S01]  /*15290*/  ISETP.GE.AND P3, PT, R4, R207, PT ;  /* 0x000000cf0400720c */ /* 0x000fe20003f66270 */
[----:B------:R-:W-:Y:S01]  /*152a0*/  IMAD.IADD R8, R210, 0x1, -R2 ;  /* 0x00000001d2087824 */ /* 0x000fe200078e0a02 */
[----:B------:R-:W-:Y:S03]  /*152b0*/  I2FP.F32.S32 R11, R11 ;  /* 0x0000000b000b7245 */ /* 0x000fe60000201400 */
[----:B------:R-:W-:Y:S01]  /*152c0*/  MUFU.TANH R17, R24 ;  /* 0x0000001800117308 */ /* 0x000fe20000002400 */
[----:B------:R-:W-:Y:S01]  /*152d0*/  IABS R9, R13 ;  /* 0x0000000d00097213 */ /* 0x000fe20000000000 */
[----:B------:R-:W-:Y:S01]  /*152e0*/  FMUL.FTZ R19, R31, UR10 ;  /* 0x0000000a1f137c20 */ /* 0x000fe20008410000 */
[----:B-1----:R-:W-:Y:S01]  /*152f0*/  IABS R10, R8 ;  /* 0x00000008000a7213 */ /* 0x002fe20000000000 */
[----:B------:R-:W-:Y:S01]  /*15300*/  FFMA.FTZ R6, R11, -UR19, R20 ;  /* 0x800000130b067c23 */ /* 0x000fe20008010014 */
[----:B------:R-:W-:Y:S01]  /*15310*/  IABS R8, R12 ;  /* 0x0000000c00087213 */ /* 0x000fe20000000000 */
[----:B------:R-:W-:Y:S01]  /*15320*/  FMUL.FTZ R20, R30, UR10 ;  /* 0x0000000a1e147c20 */ /* 0x000fe20008410000 */
[----:B------:R-:W-:Y:S03]  /*15330*/  I2FP.F32.S32 R10, R10 ;  /* 0x0000000a000a7245 */ /* 0x000fe60000201400 */
[----:B------:R-:W-:Y:S01]  /*15340*/  MUFU.TANH R19, R19 ;  /* 0x0000001300137308 */ /* 0x000fe20000002400 */
[----:B------:R-:W-:Y:S02]  /*15350*/  I2FP.F32.S32 R8, R8 ;  /* 0x0000000800087245 */ /* 0x000fe40000201400 */
[----:B------:R-:W-:Y:S01]  /*15360*/  ISETP.GE.AND P6, PT, R4, R211, PT ;  /* 0x000000d30400720c */ /* 0x000fe20003fc6270 */
[----:B--2---:R-:W-:Y:S01]  /*15370*/  FFMA.FTZ R5, R10, -UR19, R5 ;  /* 0x800000130a057c23 */ /* 0x004fe20008010005 */
[----:B------:R-:W-:Y:S01]  /*15380*/  FSEL R70, R16, -INF , !P5 ;  /* 0xff80000010467808 */ /* 0x000fe20006800000 */
[----:B------:R-:W-:Y:S01]  /*15390*/  FFMA.FTZ R23, R8, -UR19, R23 ;  /* 0x8000001308177c23 */ /* 0x000fe20008010017 */
[----:B------:R-:W-:Y:S01]  /*153a0*/  ISETP.GE.OR P5, PT, R4, R216, !P4 ;  /* 0x000000d80400720c */ /* 0x000fe200067a6670 */
[--C-:B------:R-:W-:Y:S01]  /*153b0*/  IMAD.IADD R8, R214, 0x1, -R4.reuse ;  /* 0x00000001d6087824 */ /* 0x100fe200078e0a04 */
[----:B------:R-:W-:Y:S01]  /*153c0*/  FSEL R178, R5, -INF , !P0 ;  /* 0xff80000005b27808 */ /* 0x000fe20004000000 */
[----:B------:R-:W-:Y:S01]  /*153d0*/  IMAD.IADD R5, R209, 0x1, -R4 ;  /* 0x00000001d1057824 */ /* 0x000fe200078e0a04 */
[----:B------:R-:W-:Y:S01]  /*153e0*/  I2FP.F32.S32 R9, R9 ;  /* 0x0000000900097245 */ /* 0x000fe20000201400 */
[----:B------:R-:W-:Y:S01]  /*153f0*/  MUFU.TANH R20, R20 ;  /* 0x0000001400147308 */ /* 0x000fe20000002400 */
[C---:B------:R-:W-:Y:S02]  /*15400*/  ISETP.GE.OR P1, PT, R4.reuse, R218, !P1 ;  /* 0x000000da0400720c */ /* 0x040fe40004f26670 */
[C---:B------:R-:W-:Y:S01]  /*15410*/  ISETP.GE.OR P6, PT, R4.reuse, R217, !P6 ;  /* 0x000000d90400720c */ /* 0x040fe200077c6670 */
[----:B------:R-:W-:Y:S01]  /*15420*/  FFMA.FTZ R22, R9, -UR19, R22 ;  /* 0x8000001309167c23 */ /* 0x000fe20008010016 */
[----:B------:R-:W-:Y:S01]  /*15430*/  ISETP.GE.OR P4, PT, R4, R215, !P3 ;  /* 0x000000d70400720c */ /* 0x000fe20005f86670 */
[--C-:B------:R-:W-:Y:S01]  /*15440*/  IMAD.IADD R4, R209, 0x1, -R2.reuse ;  /* 0x00000001d1047824 */ /* 0x100fe200078e0a02 */
[----:B------:R-:W-:Y:S03]  /*15450*/  FSEL R179, R6, -INF , !P1 ;  /* 0xff80000006b37808 */ /* 0x000fe60004800000 */
[----:B------:R-:W-:Y:S01]  /*15460*/  MUFU.TANH R16, R26 ;  /* 0x0000001a00107308 */ /* 0x000fe20000002400 */
[----:B------:R-:W-:Y:S02]  /*15470*/  IABS R11, R5 ;  /* 0x00000005000b7213 */ /* 0x000fe40000000000 */
[----:B------:R-:W-:Y:S02]  /*15480*/  IABS R9, R4 ;  /* 0x0000000400097213 */ /* 0x000fe40000000000 */
[C---:B------:R-:W-:Y:S01]  /*15490*/  ISETP.GE.AND P2, PT, R2.reuse, R211, PT ;  /* 0x000000d30200720c */ /* 0x040fe20003f46270 */
[----:B------:R-:W1:Y:S01]  /*154a0*/  LDSM.16.M88.4 R4, [R197+0x1000] ;  /* 0x00100000c504783b */ /* 0x000e620000000200 */
[C---:B------:R-:W-:Y:S03]  /*154b0*/  ISETP.GE.AND P1, PT, R2.reuse, R208, PT ;  /* 0x000000d00200720c */ /* 0x040fe60003f26270 */
[----:B------:R-:W2:Y:S01]  /*154c0*/  MUFU.TANH R18, R25 ;  /* 0x0000001900127308 */ /* 0x000ea20000002400 */
[C---:B------:R-:W-:Y:S02]  /*154d0*/  ISETP.GE.AND P0, PT, R2.reuse, R207, PT ;  /* 0x000000cf0200720c */ /* 0x040fe40003f06270 */
[----:B------:R-:W-:Y:S02]  /*154e0*/  P2R R21, PR, RZ, 0x20 ;  /* 0x00000020ff157803 */ /* 0x000fe40000000000 */
[C---:B------:R-:W-:Y:S02]  /*154f0*/  ISETP.GE.OR P5, PT, R2.reuse, R217, !P2 ;  /* 0x000000d90200720c */ /* 0x040fe400057a6670 */
[C---:B------:R-:W-:Y:S03]  /*15500*/  ISETP.GE.OR P3, PT, R2.reuse, R216, !P1 ;  /* 0x000000d80200720c */ /* 0x040fe60004f66670 */
[----:B------:R-:W3:Y:S01]  /*15510*/  MUFU.TANH R15, R27 ;  /* 0x0000001b000f7308 */ /* 0x000ee20000002400 */
[----:B------:R-:W-:Y:S01]  /*15520*/  ISETP.GE.OR P2, PT, R2, R215, !P0 ;  /* 0x000000d70200720c */ /* 0x000fe20004746670 */
[----:B------:R-:W-:Y:S01]  /*15530*/  IMAD.IADD R2, R214, 0x1, -R2 ;  /* 0x00000001d6027824 */ /* 0x000fe200078e0a02 */
[----:B------:R-:W-:Y:S02]  /*15540*/  IABS R8, R8 ;  /* 0x0000000800087213 */ /* 0x000fe40000000000 */
[----:B------:R-:W-:Y:S02]  /*15550*/  I2FP.F32.S32 R9, R9 ;  /* 0x0000000900097245 */ /* 0x000fe40000201400 */
[----:B------:R-:W-:Y:S01]  /*15560*/  IABS R10, R2 ;  /* 0x00000002000a7213 */ /* 0x000fe20000000000 */
[----:B------:R-:W-:Y:S01]  /*15570*/  IMAD.MOV.U32 R2, RZ, RZ, R11 ;  /* 0x000000ffff027224 */ /* 0x000fe200078e000b */
[----:B------:R-:W-:Y:S01]  /*15580*/  I2FP.F32.S32 R8, R8 ;  /* 0x0000000800087245 */ /* 0x000fe20000201400 */
[----:B--2---:R-:W-:Y:S01]  /*15590*/  FFMA.FTZ R18, R9, -UR19, R18 ;  /* 0x8000001309127c23 */ /* 0x004fe20008010012 */
[----:B------:R-:W-:Y:S02]  /*155a0*/  I2FP.F32.S32 R10, R10 ;  /* 0x0000000a000a7245 */ /* 0x000fe40000201400 */
[----:B------:R-:W-:Y:S01]  /*155b0*/  I2FP.F32.S32 R2, R2 ;  /* 0x0000000200027245 */ /* 0x000fe20000201400 */
[----:B------:R-:W-:Y:S01]  /*155c0*/  FFMA.FTZ R16, R8, -UR19, R16 ;  /* 0x8000001308107c23 */ /* 0x000fe20008010010 */
[----:B------:R-:W-:Y:S01]  /*155d0*/  FSEL R148, R23, -INF , !P6 ;  /* 0xff80000017947808 */ /* 0x000fe20007000000 */
[----:B------:R-:W-:Y:S01]  /*155e0*/  VIADD R8, R0, 0x18 ;  /* 0x0000001800087836 */ /* 0x000fe20000000000 */
[----:B------:R-:W-:Y:S01]  /*155f0*/  ISETP.NE.AND P6, PT, R21, RZ, PT ;  /* 0x000000ff1500720c */ /* 0x000fe20003fc5270 */
[----:B------:R-:W-:Y:S01]  /*15600*/  FFMA.FTZ R17, R2, -UR19, R17 ;  /* 0x8000001302117c23 */ /* 0x000fe20008010011 */
[----:B------:R-:W-:Y:S01]  /*15610*/  FSEL R69, R22, -INF , !P5 ;  /* 0xff80000016457808 */ /* 0x000fe20006800000 */
[----:B------:R-:W-:Y:S01]  /*15620*/  VIADD R2, R0, 0x19 ;  /* 0x0000001900027836 */ /* 0x000fe20000000000 */
[-C--:B------:R-:W-:Y:S01]  /*15630*/  ISETP.GE.AND P1, PT, R8, R208.reuse, PT ;  /* 0x000000d00800720c */ /* 0x080fe20003f26270 */
[----:B------:R-:W-:Y:S01]  /*15640*/  IMAD.IADD R13, R214, 0x1, -R8 ;  /* 0x00000001d60d7824 */ /* 0x000fe200078e0a08 */
[----:B------:R-:W-:Y:S01]  /*15650*/  FSEL R150, R17, -INF , !P6 ;  /* 0xff80000011967808 */ /* 0x000fe20007000000 */
[C---:B------:R-:W-:Y:S01]  /*15660*/  IMAD.IADD R9, R209.reuse, 0x1, -R2 ;  /* 0x00000001d1097824 */ /* 0x040fe200078e0a02 */
[----:B------:R-:W-:Y:S01]  /*15670*/  ISETP.GE.AND P0, PT, R2, R208, PT ;  /* 0x000000d00200720c */ /* 0x000fe20003f06270 */
[----:B---3--:R-:W-:Y:S01]  /*15680*/  FFMA.FTZ R15, R10, -UR19, R15 ;  /* 0x800000130a0f7c23 */ /* 0x008fe2000801000f */
[----:B------:R-:W-:Y:S01]  /*15690*/  ISETP.GE.OR P1, PT, R8, R216, !P1 ;  /* 0x000000d80800720c */ /* 0x000fe20004f26670 */
[----:B------:R-:W-:Y:S01]  /*156a0*/  IMAD.IADD R10, R209, 0x1, -R8 ;  /* 0x00000001d10a7824 */ /* 0x000fe200078e0a08 */
[----:B------:R-:W-:Y:S01]  /*156b0*/  IABS R11, R9 ;  /* 0x00000009000b7213 */ /* 0x000fe20000000000 */
[-C--:B-1----:R-:W-:Y:S01]  /*156c0*/  HMMA.16816.F32.BF16 R36, R184, R4.reuse, R36 ;  /* 0x00000004b824723c */ /* 0x082fe20000041824 */
[----:B------:R-:W-:Y:S02]  /*156d0*/  MUFU.TANH R17, R32 ;  /* 0x0000002000117308 */ /* 0x000fe40000002400 */
[----:B------:R-:W-:Y:S01]  /*156e0*/  IABS R12, R10 ;  /* 0x0000000a000c7213 */ /* 0x000fe20000000000 */
[----:B------:R-:W-:Y:S01]  /*156f0*/  IMAD.IADD R14, R214, 0x1, -R2 ;  /* 0x00000001d60e7824 */ /* 0x000fe200078e0a02 */
[----:B------:R-:W-:Y:S01]  /*15700*/  I2FP.F32.S32 R11, R11 ;  /* 0x0000000b000b7245 */ /* 0x000fe20000201400 */
[C---:B------:R-:W-:Y:S04]  /*15710*/  HMMA.16816.F32.BF16 R40, R144.reuse, R4, R40 ;  /* 0x000000049028723c */ /* 0x040fe80000041828 */
[----:B------:R-:W-:Y:S02]  /*15720*/  ISETP.GE.OR P0, PT, R2, R216, !P0 ;  /* 0x000000d80200720c */ /* 0x000fe40004706670 */
[----:B------:R-:W-:Y:S01]  /*15730*/  I2FP.F32.S32 R12, R12 ;  /* 0x0000000c000c7245 */ /* 0x000fe20000201400 */
[-C--:B------:R-:W-:Y:S03]  /*15740*/  HMMA.16816.F32.BF16 R44, R144, R6.reuse, R44 ;  /* 0x00000006902c723c */ /* 0x080fe6000004182c */
[C---:B------:R-:W-:Y:S01]  /*15750*/  ISETP.GE.AND P5, PT, R8.reuse, R207, PT ;  /* 0x000000cf0800720c */ /* 0x040fe20003fa6270 */
[----:B------:R-:W-:Y:S01]  /*15760*/  FFMA.FTZ R4, R11, -UR19, R29 ;  /* 0x800000130b047c23 */ /* 0x000fe2000801001d */
[----:B------:R-:W-:Y:S01]  /*15770*/  IABS R10, R14 ;  /* 0x0000000e000a7213 */ /* 0x000fe20000000000 */
[C---:B------:R-:W-:Y:S01]  /*15780*/  HMMA.16816.F32.BF16 R48, R184.reuse, R6, R48 ;  /* 0x00000006b830723c */ /* 0x040fe20000041830 */
[----:B------:R-:W-:Y:S03]  /*15790*/  MUFU.TANH R14, R35 ;  /* 0x00000023000e7308 */ /* 0x000fe60000002400 */
[----:B------:R-:W-:Y:S01]  /*157a0*/  ISETP.GE.AND P6, PT, R8, R212, PT ;  /* 0x000000d40800720c */ /* 0x000fe20003fc6270 */
[----:B------:R-:W-:Y:S01]  /*157b0*/  FMUL.FTZ R21, R39, UR10 ;  /* 0x0000000a27157c20 */ /* 0x000fe20008410000 */
[----:B------:R-:W-:Y:S01]  /*157c0*/  FSEL R172, R16, -INF , !P4 ;  /* 0xff80000010ac7808 */ /* 0x000fe20006000000 */
[----:B------:R-:W-:Y:S01]  /*157d0*/  FFMA.FTZ R5, R12, -UR19, R28 ;  /* 0x800000130c057c23 */ /* 0x000fe2000801001c */
[----:B------:R-:W-:Y:S03]  /*157e0*/  I2FP.F32.S32 R10, R10 ;  /* 0x0000000a000a7245 */ /* 0x000fe60000201400 */
[----:B------:R1:W2:Y:S01]  /*157f0*/  MUFU.TANH R16, R33 ;  /* 0x0000002100107308 */ /* 0x0002a20000002400 */
[----:B------:R-:W-:Y:S01]  /*15800*/  ISETP.GE.AND P4, PT, R8, R211, PT ;  /* 0x000000d30800720c */ /* 0x000fe20003f86270 */
[----:B------:R-:W-:Y:S01]  /*15810*/  FMUL.FTZ R37, R37, UR10 ;  /* 0x0000000a25257c20 */ /* 0x000fe20008410000 */
[----:B------:R-:W-:Y:S01]  /*15820*/  FSEL R180, R15, -INF , !P2 ;  /* 0xff8000000fb47808 */ /* 0x000fe20005000000 */
[----:B------:R-:W-:Y:S01]  /*15830*/  FFMA.FTZ R19, R10, -UR19, R19 ;  /* 0x800000130a137c23 */ /* 0x000fe20008010013 */
[----:B------:R-:W-:Y:S01]  /*15840*/  FSEL R169, R4, -INF , !P0 ;  /* 0xff80000004a97808 */ /* 0x000fe20004000000 */
[----:B------:R-:W-:Y:S01]  /*15850*/  IMAD.IADD R4, R210, 0x1, -R2 ;  /* 0x00000001d2047824 */ /* 0x000fe200078e0a02 */
[----:B------:R-:W-:Y:S03]  /*15860*/  FSEL R149, R18, -INF , !P3 ;  /* 0xff80000012957808 */ /* 0x000fe60005800000 */
[----:B------:R-:W-:Y:S01]  /*15870*/  MUFU.TANH R21, R21 ;  /* 0x0000001500157308 */ /* 0x000fe20000002400 */
[----:B------:R-:W-:Y:S01]  /*15880*/  ISETP.GE.AND P2, PT, R2, R212, PT ;  /* 0x000000d40200720c */ /* 0x000fe20003f46270 */
[----:B------:R-:W-:Y:S01]  /*15890*/  FMUL.FTZ R22, R38, UR10 ;  /* 0x0000000a26167c20 */ /* 0x000fe20008410000 */
[----:B------:R-:W-:Y:S01]  /*158a0*/  IABS R9, R13 ;  /* 0x0000000d00097213 */ /* 0x000fe20000000000 */
[----:B------:R-:W-:Y:S01]  /*158b0*/  FMUL.FTZ R42, R42, UR10 ;  /* 0x0000000a2a2a7c20 */ /* 0x000fe20008410000 */
[----:B------:R-:W-:Y:S01]  /*158c0*/  ISETP.GE.AND P3, PT, R2, R207, PT ;  /* 0x000000cf0200720c */ /* 0x000fe20003f66270 */
[----:B------:R-:W-:Y:S01]  /*158d0*/  FMUL.FTZ R18, R40, UR10 ;  /* 0x0000000a28127c20 */ /* 0x000fe20008410000 */
[----:B------:R-:W-:Y:S01]  /*158e0*/  FSEL R151, R5, -INF , !P1 ;  /* 0xff80000005977808 */ /* 0x000fe20004800000 */
[--C-:B------:R-:W-:Y:S01]  /*158f0*/  IMAD.IADD R5, R210, 0x1, -R8.reuse ;  /* 0x00000001d2057824 */ /* 0x100fe200078e0a08 */
[----:B------:R-:W-:Y:S01]  /*15900*/  ISETP.GE.AND P0, PT, R2, R211, PT ;  /* 0x000000d30200720c */ /* 0x000fe20003f06270 */
[----:B------:R3:W4:Y:S01]  /*15910*/  MUFU.TANH R15, R34 ;  /* 0x00000022000f7308 */ /* 0x0007220000002400 */
[C---:B------:R-:W-:Y:S01]  /*15920*/  ISETP.GE.OR P1, PT, R8.reuse, R215, !P5 ;  /* 0x000000d70800720c */ /* 0x040fe20006f26670 */
[----:B------:R-:W-:Y:S01]  /*15930*/  FMUL.FTZ R43, R43, UR10 ;  /* 0x0000000a2b2b7c20 */ /* 0x000fe20008410000 */
[CC--:B------:R-:W-:Y:S01]  /*15940*/  ISETP.GE.OR P6, PT, R8.reuse, R218.reuse, !P6 ;  /* 0x000000da0800720c */ /* 0x0c0fe200077c6670 */
[----:B------:R-:W-:Y:S01]  /*15950*/  FMUL.FTZ R41, R41, UR10 ;  /* 0x0000000a29297c20 */ /* 0x000fe20008410000 */
[----:B------:R-:W-:Y:S01]  /*15960*/  ISETP.GE.OR P4, PT, R8, R217, !P4 ;  /* 0x000000d90800720c */ /* 0x000fe20006786670 */
[----:B------:R-:W-:Y:S01]  /*15970*/  IMAD.IADD R8, R213, 0x1, -R8 ;  /* 0x00000001d5087824 */ /* 0x000fe200078e0a08 */
[----:B------:R-:W-:Y:S03]  /*15980*/  ISETP.GE.OR P5, PT, R2, R218, !P2 ;  /* 0x000000da0200720c */ /* 0x000fe600057a6670 */
[----:B------:R-:W-:Y:S01]  /*15990*/  MUFU.TANH R37, R37 ;  /* 0x0000002500257308 */ /* 0x000fe20000002400 */
[----:B------:R-:W-:Y:S01]  /*159a0*/  I2FP.F32.S32 R9, R9 ;  /* 0x0000000900097245 */ /* 0x000fe20000201400 */
[----:B------:R-:W-:Y:S01]  /*159b0*/  FMUL.FTZ R44, R44, UR10 ;  /* 0x0000000a2c2c7c20 */ /* 0x000fe20008410000 */
[C---:B------:R-:W-:Y:S01]  /*159c0*/  ISETP.GE.OR P3, PT, R2.reuse, R215, !P3 ;  /* 0x000000d70200720c */ /* 0x040fe20005f66670 */
[----:B------:R-:W-:Y:S01]  /*159d0*/  FMUL.FTZ R45, R45, UR10 ;  /* 0x0000000a2d2d7c20 */ /* 0x000fe20008410000 */
[----:B------:R-:W-:Y:S01]  /*159e0*/  ISETP.GE.OR P2, PT, R2, R217, !P0 ;  /* 0x000000d90200720c */ /* 0x000fe20004746670 */
[----:B------:R-:W-:Y:S01]  /*159f0*/  FFMA.FTZ R20, R9, -UR19, R20 ;  /* 0x8000001309147c23 */ /* 0x000fe20008010014 */
[----:B------:R-:W-:Y:S01]  /*15a00*/  IABS R10, R4 ;  /* 0x00000004000a7213 */ /* 0x000fe20000000000 */
[----:B------:R-:W-:Y:S01]  /*15a10*/  FMUL.FTZ R4, R36, UR10 ;  /* 0x0000000a24047c20 */ /* 0x000fe20008410000 */
[----:B------:R-:W-:Y:S01]  /*15a20*/  IABS R11, R5 ;  /* 0x00000005000b7213 */ /* 0x000fe20000000000 */
[----:B------:R-:W-:Y:S01]  /*15a30*/  IMAD.IADD R2, R213, 0x1, -R2 ;  /* 0x00000001d5027824 */ /* 0x000fe200078e0a02 */
[----:B------:R-:W-:Y:S01]  /*15a40*/  IABS R5, R8 ;  /* 0x0000000800057213 */ /* 0x000fe20000000000 */
[----:B------:R-:W-:Y:S01]  /*15a50*/  IMAD.MOV.U32 R8, RZ, RZ, R10 ;  /* 0x000000ffff087224 */ /* 0x000fe200078e000a */
[----:B-1----:R-:W-:Y:S01]  /*15a60*/  FSEL R33, R20, -INF , !P1 ;  /* 0xff80000014217808 */ /* 0x002fe20004800000 */
[----:B------:R-:W1:Y:S01]  /*15a70*/  MUFU.TANH R4, R4 ;  /* 0x0000000400047308 */ /* 0x000e620000002400 */
[----:B------:R-:W-:Y:S01]  /*15a80*/  IABS R9, R2 ;  /* 0x0000000200097213 */ /* 0x000fe20000000000 */
[----:B------:R-:W-:Y:S01]  /*15a90*/  IMAD.MOV.U32 R2, RZ, RZ, R11 ;  /* 0x000000ffff027224 */ /* 0x000fe200078e000b */
[----:B------:R-:W-:Y:S01]  /*15aa0*/  I2FP.F32.S32 R8, R8 ;  /* 0x0000000800087245 */ /* 0x000fe20000201400 */
[----:B------:R-:W-:Y:S01]  /*15ab0*/  FMUL.FTZ R20, R47, UR10 ;  /* 0x0000000a2f147c20 */ /* 0x000fe20008410000 */
[----:B------:R-:W-:Y:S01]  /*15ac0*/  I2FP.F32.S32 R9, R9 ;  /* 0x0000000900097245 */ /* 0x000fe20000201400 */
[----:B------:R-:W-:Y:S01]  /*15ad0*/  FMUL.FTZ R46, R46, UR10 ;  /* 0x0000000a2e2e7c20 */ /* 0x000fe20008410000 */
[----:B------:R-:W-:Y:S01]  /*15ae0*/  I2FP.F32.S32 R2, R2 ;  /* 0x0000000200027245 */ /* 0x000fe20000201400 */
[----:B--2---:R-:W-:Y:S01]  /*15af0*/  FFMA.FTZ R16, R8, -UR19, R16 ;  /* 0x8000001308107c23 */ /* 0x004fe20008010010 */
[----:B------:R-:W-:Y:S01]  /*15b00*/  I2FP.F32.S32 R5, R5 ;  /* 0x0000000500057245 */ /* 0x000fe20000201400 */
[----:B------:R-:W-:Y:S01]  /*15b10*/  VIADD R8, R0, 0x20 ;  /* 0x0000002000087836 */ /* 0x000fe20000000000 */
[----:B---3--:R-:W-:Y:S01]  /*15b20*/  FSEL R34, R19, -INF , !P3 ;  /* 0xff80000013227808 */ /* 0x008fe20005800000 */
[----:B------:R-:W-:Y:S01]  /*15b30*/  FFMA.FTZ R14, R9, -UR19, R14 ;  /* 0x80000013090e7c23 */ /* 0x000fe2000801000e */
[----:B------:R-:W-:Y:S01]  /*15b40*/  FSEL R31, R16, -INF , !P5 ;  /* 0xff800000101f7808 */ /* 0x000fe20006800000 */
[--C-:B------:R-:W-:Y:S01]  /*15b50*/  IMAD.IADD R9, R210, 0x1, -R8.reuse ;  /* 0x00000001d2097824 */ /* 0x100fe200078e0a08 */
[C---:B------:R-:W-:Y:S01]  /*15b60*/  ISETP.GE.AND P1, PT, R8.reuse, R212, PT ;  /* 0x000000d40800720c */ /* 0x040fe20003f26270 */
[----:B------:R-:W-:Y:S01]  /*15b70*/  IMAD.IADD R12, R213, 0x1, -R8 ;  /* 0x00000001d50c7824 */ /* 0x000fe200078e0a08 */
[----:B------:R-:W-:Y:S01]  /*15b80*/  ISETP.GE.AND P3, PT, R8, R208, PT ;  /* 0x000000d00800720c */ /* 0x000fe20003f66270 */
[----:B----4-:R-:W-:Y:S01]  /*15b90*/  FFMA.FTZ R15, R5, -UR19, R15 ;  /* 0x80000013050f7c23 */ /* 0x010fe2000801000f */
[----:B------:R-:W-:Y:S01]  /*15ba0*/  IABS R11, R9 ;  /* 0x00000009000b7213 */ /* 0x000fe20000000000 */
[----:B------:R-:W-:Y:S01]  /*15bb0*/  FFMA.FTZ R17, R2, -UR19, R17 ;  /* 0x8000001302117c23 */ /* 0x000fe20008010011 */
[----:B------:R-:W-:Y:S01]  /*15bc0*/  ISETP.GE.OR P1, PT, R8, R218, !P1 ;  /* 0x000000da0800720c */ /* 0x000fe20004f26670 */
[----:B------:R-:W-:Y:S01]  /*15bd0*/  VIADD R2, R0, 0x21 ;  /* 0x0000002100027836 */ /* 0x000fe20000000000 */
[----:B------:R-:W-:Y:S01]  /*15be0*/  ISETP.GE.AND P5, PT, R8, R207, PT ;  /* 0x000000cf0800720c */ /* 0x000fe20003fa6270 */
[----:B------:R-:W2:Y:S01]  /*15bf0*/  MUFU.TANH R22, R22 ;  /* 0x0000001600167308 */ /* 0x000ea20000002400 */
[----:B------:R-:W-:Y:S01]  /*15c00*/  FSEL R32, R17, -INF , !P6 ;  /* 0xff80000011207808 */ /* 0x000fe20007000000 */
[--C-:B------:R-:W-:Y:S01]  /*15c10*/  IMAD.IADD R5, R210, 0x1, -R2.reuse ;  /* 0x00000001d2057824 */ /* 0x100fe200078e0a02 */
[----:B------:R-:W-:Y:S01]  /*15c20*/  ISETP.GE.AND P0, PT, R2, R212, PT ;  /* 0x000000d40200720c */ /* 0x000fe20003f06270 */
[----:B------:R-:W-:Y:S01]  /*15c30*/  IMAD.IADD R13, R213, 0x1, -R2 ;  /* 0x00000001d50d7824 */ /* 0x000fe200078e0a02 */
[----:B------:R-:W-:Y:S01]  /*15c40*/  FSEL R29, R14, -INF , !P2 ;  /* 0xff8000000e1d7808 */ /* 0x000fe20005000000 */
[----:B------:R-:W-:Y:S01]  /*15c50*/  FMUL.FTZ R48, R48, UR10 ;  /* 0x0000000a30307c20 */ /* 0x000fe20008410000 */
[----:B------:R-:W-:Y:S03]  /*15c60*/  IABS R10, R5 ;  /* 0x00000005000a7213 */ /* 0x000fe60000000000 */
[----:B------:R-:W3:Y:S01]  /*15c70*/  MUFU.TANH R16, R42 ;  /* 0x0000002a00107308 */ /* 0x000ee20000002400 */
[----:B------:R-:W-:Y:S01]  /*15c80*/  IABS R5, R12 ;  /* 0x0000000c00057213 */ /* 0x000fe20000000000 */
[----:B------:R-:W-:Y:S01]  /*15c90*/  FMUL.FTZ R51, R51, UR10 ;  /* 0x0000000a33337c20 */ /* 0x000fe20008410000 */
[----:B------:R-:W-:Y:S01]  /*15ca0*/  I2FP.F32.S32 R12, R11 ;  /* 0x0000000b000c7245 */ /* 0x000fe20000201400 */
[----:B------:R-:W-:Y:S01]  /*15cb0*/  FMUL.FTZ R50, R50, UR10 ;  /* 0x0000000a32327c20 */ /* 0x000fe20008410000 */
[----:B------:R-:W-:Y:S01]  /*15cc0*/  IABS R9, R13 ;  /* 0x0000000d00097213 */ /* 0x000fe20000000000 */
[----:B------:R-:W-:Y:S01]  /*15cd0*/  FMUL.FTZ R49, R49, UR10 ;  /* 0x0000000a31317c20 */ /* 0x000fe20008410000 */
[----:B------:R-:W-:Y:S01]  /*15ce0*/  I2FP.F32.S32 R11, R10 ;  /* 0x0000000a000b7245 */ /* 0x000fe20000201400 */
[----:B-1----:R-:W-:Y:S01]  /*15cf0*/  FFMA.FTZ R4, R12, -UR19, R4 ;  /* 0x800000130c047c23 */ /* 0x002fe20008010004 */
[----:B------:R-:W-:Y:S01]  /*15d00*/  I2FP.F32.S32 R10, R5 ;  /* 0x00000005000a7245 */ /* 0x000fe20000201400 */
[----:B------:R-:W1:Y:S01]  /*15d10*/  MUFU.TANH R18, R18 ;  /* 0x0000001200127308 */ /* 0x000e620000002400 */
[----:B------:R-:W-:Y:S01]  /*15d20*/  I2FP.F32.S32 R5, R9 ;  /* 0x0000000900057245 */ /* 0x000fe20000201400 */
[----:B------:R-:W-:Y:S01]  /*15d30*/  FFMA.FTZ R9, R11, -UR19, R37 ;  /* 0x800000130b097c23 */ /* 0x000fe20008010025 */
[----:B------:R-:W-:Y:S01]  /*15d40*/  FSEL R36, R4, -INF , !P1 ;  /* 0xff80000004247808 */ /* 0x000fe20004800000 */
[----:B--2---:R-:W-:Y:S01]  /*15d50*/  FFMA.FTZ R22, R10, -UR19, R22 ;  /* 0x800000130a167c23 */ /* 0x004fe20008010016 */
[----:B------:R-:W-:Y:S01]  /*15d60*/  ISETP.GE.OR P0, PT, R2, R218, !P0 ;  /* 0x000000da0200720c */ /* 0x000fe20004706670 */
[----:B------:R-:W-:Y:S01]  /*15d70*/  FFMA.FTZ R21, R5, -UR19, R21 ;  /* 0x8000001305157c23 */ /* 0x000fe20008010015 */
[-C--:B------:R-:W-:Y:S01]  /*15d80*/  ISETP.GE.AND P6, PT, R8, R211.reuse, PT ;  /* 0x000000d30800720c */ /* 0x080fe20003fc6270 */
[----:B------:R-:W2:Y:S01]  /*15d90*/  LDSM.16.M88.4 R4, [R197+0x1800] ;  /* 0x00180000c504783b */ /* 0x000ea20000000200 */
[----:B------:R-:W-:Y:S01]  /*15da0*/  ISETP.GE.AND P2, PT, R2, R211, PT ;  /* 0x000000d30200720c */ /* 0x000fe20003f46270 */
[----:B------:R-:W-:Y:S04]  /*15db0*/  DEPBAR.LE SB0, 0x0 ;  /* 0x000080000000791a */ /* 0x000fe80000000000 */
[----:B------:R-:W-:Y:S01]  /*15dc0*/  FSEL R171, R9, -INF , !P0 ;  /* 0xff80000009ab7808 */ /* 0x000fe20004000000 */
[C---:B------:R-:W-:Y:S01]  /*15dd0*/  IMAD.IADD R10, R209.reuse, 0x1, -R8 ;  /* 0x00000001d10a7824 */ /* 0x040fe200078e0a08 */
[----:B------:R-:W-:Y:S01]  /*15de0*/  ISETP.GE.OR P3, PT, R8, R216, !P3 ;  /* 0x000000d80800720c */ /* 0x000fe20005f66670 */
[----:B------:R-:W-:Y:S01]  /*15df0*/  BAR.SYNC.DEFER_BLOCKING 0x0 ;  /* 0x0000000000007b1d */ /* 0x000fe20000010000 */
[C---:B------:R-:W-:Y:S01]  /*15e00*/  ISETP.GE.AND P1, PT, R2.reuse, R208, PT ;  /* 0x000000d00200720c */ /* 0x040fe20003f26270 */
[----:B------:R-:W-:Y:S01]  /*15e10*/  IMAD.IADD R9, R209, 0x1, -R2 ;  /* 0x00000001d1097824 */ /* 0x000fe200078e0a02 */
[----:B------:R-:W-:Y:S02]  /*15e20*/  ISETP.GE.AND P0, PT, R2, R207, PT ;  /* 0x000000cf0200720c */ /* 0x000fe40003f06270 */
[----:B------:R-:W-:Y:S02]  /*15e30*/  FSEL R30, R15, -INF , !P4 ;  /* 0xff8000000f1e7808 */ /* 0x000fe40006000000 */
[C---:B------:R-:W-:Y:S02]  /*15e40*/  ISETP.GE.OR P4, PT, R8.reuse, R215, !P5 ;  /* 0x000000d70800720c */ /* 0x040fe40006f86670 */
[-C--:B------:R-:W-:Y:S01]  /*15e50*/  ISETP.GE.OR P6, PT, R8, R217.reuse, !P6 ;  /* 0x000000d90800720c */ /* 0x080fe200077c6670 */
[----:B------:R-:W-:Y:S01]  /*15e60*/  IMAD.IADD R8, R214, 0x1, -R8 ;  /* 0x00000001d6087824 */ /* 0x000fe200078e0a08 */
[----:B------:R-:W-:Y:S02]  /*15e70*/  P2R R19, PR, RZ, 0x8 ;  /* 0x00000008ff137803 */ /* 0x000fe40000000000 */
[C---:B------:R-:W-:Y:S02]  /*15e80*/  ISETP.GE.OR P5, PT, R2.reuse, R217, !P2 ;  /* 0x000000d90200720c */ /* 0x040fe400057a6670 */
[C---:B------:R-:W-:Y:S02]  /*15e90*/  ISETP.GE.OR P3, PT, R2.reuse, R216, !P1 ;  /* 0x000000d80200720c */ /* 0x040fe40004f66670 */
[----:B------:R-:W-:Y:S01]  /*15ea0*/  ISETP.GE.OR P2, PT, R2, R215, !P0 ;  /* 0x000000d70200720c */ /* 0x000fe20004746670 */
[----:B------:R-:W-:Y:S01]  /*15eb0*/  IMAD.IADD R2, R214, 0x1, -R2 ;  /* 0x00000001d6027824 */ /* 0x000fe200078e0a02 */
[----:B------:R-:W-:Y:S02]  /*15ec0*/  IABS R11, R10 ;  /* 0x0000000a000b7213 */ /* 0x000fe40000000000 */
[----:B------:R-:W-:Y:S02]  /*15ed0*/  IABS R8, R8 ;  /* 0x0000000800087213 */ /* 0x000fe40000000000 */
[----:B------:R-:W-:Y:S01]  /*15ee0*/  IABS R10, R2 ;  /* 0x00000002000a7213 */ /* 0x000fe20000000000 */
[----:B------:R-:W4:Y:S01]  /*15ef0*/  MUFU.TANH R15, R43 ;  /* 0x0000002b000f7308 */ /* 0x000f220000002400 */
[----:B------:R-:W-:Y:S01]  /*15f00*/  I2FP.F32.S32 R8, R8 ;  /* 0x0000000800087245 */ /* 0x000fe20000201400 */
[----:B------:R-:W-:Y:S01]  /*15f10*/  IMAD.MOV.U32 R2, RZ, RZ, R11 ;  /* 0x000000ffff027224 */ /* 0x000fe200078e000b */
[----:B------:R-:W-:Y:S02]  /*15f20*/  IABS R9, R9 ;  /* 0x0000000900097213 */ /* 0x000fe40000000000 */
[----:B------:R-:W-:Y:S01]  /*15f30*/  I2FP.F32.S32 R10, R10 ;  /* 0x0000000a000a7245 */ /* 0x000fe20000201400 */
[----:B---3--:R-:W-:Y:S01]  /*15f40*/  FFMA.FTZ R16, R8, -UR19, R16 ;  /* 0x8000001308107c23 */ /* 0x008fe20008010010 */
[----:B------:R-:W-:Y:S01]  /*15f50*/  I2FP.F32.S32 R2, R2 ;  /* 0x0000000200027245 */ /* 0x000fe20000201400 */
[-C--:B--2---:R-:W-:Y:S02]  /*15f60*/  HMMA.16816.F32.BF16 R52, R184, R4.reuse, R52 ;  /* 0x00000004b834723c */ /* 0x084fe40000041834 */
[----:B------:R-:W2:Y:S03]  /*15f70*/  MUFU.TANH R17, R41 ;  /* 0x0000002900117308 */ /* 0x000ea60000002400 */
[----:B------:R-:W-:Y:S01]  /*15f80*/  I2FP.F32.S32 R9, R9 ;  /* 0x0000000900097245 */ /* 0x000fe20000201400 */
[----:B------:R-:W-:Y:S01]  /*15f90*/  VIADD R8, R0, 0x28 ;  /* 0x0000002800087836 */ /* 0x000fe20000000000 */
[----:B------:R-:W-:Y:S01]  /*15fa0*/  FSEL R177, R16, -INF , !P4 ;  /* 0xff80000010b17808 */ /* 0x000fe20006000000 */
[----:B-1----:R-:W-:Y:S01]  /*15fb0*/  FFMA.FTZ R18, R2, -UR19, R18 ;  /* 0x8000001302127c23 */ /* 0x002fe20008010012 */
[----:B------:R-:W-:Y:S03]  /*15fc0*/  ISETP.NE.AND P4, PT, R225, RZ, PT ;  /* 0x000000ffe100720c */ /* 0x000fe60003f85270 */
[----:B------:R-:W1:Y:S01]  /*15fd0*/  MUFU.TANH R44, R44 ;  /* 0x0000002c002c7308 */ /* 0x000e620000002400 */
[----:B------:R-:W-:Y:S01]  /*15fe0*/  ISETP.GE.AND P1, PT, R8, R208, PT ;  /* 0x000000d00800720c */ /* 0x000fe20003f26270 */
[----:B----4-:R-:W-:Y:S01]  /*15ff0*/  FFMA.FTZ R15, R10, -UR19, R15 ;  /* 0x800000130a0f7c23 */ /* 0x010fe2000801000f */
[----:B------:R-:W-:Y:S01]  /*16000*/  VIADD R2, R0, 0x29 ;  /* 0x0000002900027836 */ /* 0x000fe20000000000 */
[C---:B------:R-:W-:Y:S04]  /*16010*/  HMMA.16816.F32.BF16 R56, R144.reuse, R4, R56 ;  /* 0x000000049038723c */ /* 0x040fe80000041838 */
[----:B------:R-:W-:Y:S01]  /*16020*/  ISETP.GE.OR P1, PT, R8, R216, !P1 ;  /* 0x000000d80800720c */ /* 0x000fe20004f26670 */
[----:B------:R-:W-:Y:S01]  /*16030*/  IMAD.IADD R10, R209, 0x1, -R8 ;  /* 0x00000001d10a7824 */ /* 0x000fe200078e0a08 */
[C---:B------:R-:W-:Y:S01]  /*16040*/  ISETP.GE.AND P0, PT, R2.reuse, R208, PT ;  /* 0x000000d00200720c */ /* 0x040fe20003f06270 */
[----:B--2---:R-:W-:Y:S01]  /*16050*/  FFMA.FTZ R17, R9, -UR19, R17 ;  /* 0x8000001309117c23 */ /* 0x004fe20008010011 */
[----:B------:R-:W-:Y:S01]  /*16060*/  FSEL R183, R15, -INF , !P2 ;  /* 0xff8000000fb77808 */ /* 0x000fe20005000000 */
[----:B------:R-:W2:Y:S01]  /*16070*/  MUFU.TANH R45, R45 ;  /* 0x0000002d002d7308 */ /* 0x000ea20000002400 */
[----:B------:R-:W-:Y:S01]  /*16080*/  ISETP.GE.OR P0, PT, R2, R216, !P0 ;  /* 0x000000d80200720c */ /* 0x000fe20004706670 */
[----:B------:R-:W-:Y:S01]  /*16090*/  IMAD.IADD R9, R209, 0x1, -R2 ;  /* 0x00000001d1097824 */ /* 0x000fe200078e0a02 */
[----:B------:R-:W-:Y:S01]  /*160a0*/  IABS R13, R10 ;  /* 0x0000000a000d7213 */ /* 0x000fe20000000000 */
[C---:B------:R-:W-:Y:S01]  /*160b0*/  IMAD.IADD R12, R214.reuse, 0x1, -R8 ;  /* 0x00000001d60c7824 */ /* 0x040fe200078e0a08 */
[----:B------:R-:W-:Y:S01]  /*160c0*/  FSEL R173, R17, -INF , !P3 ;  /* 0xff80000011ad7808 */ /* 0x000fe20005800000 */
[----:B------:R-:W-:Y:S01]  /*160d0*/  IMAD.IADD R14, R214, 0x1, -R2 ;  /* 0x00000001d60e7824 */ /* 0x000fe200078e0a02 */
[----:B------:R-:W-:Y:S03]  /*160e0*/  IABS R11, R9 ;  /* 0x00000009000b7213 */ /* 0x000fe60000000000 */
[----:B------:R-:W-:Y:S01]  /*160f0*/  MUFU.TANH R20, R20 ;  /* 0x0000001400147308 */ /* 0x000fe20000002400 */
[----:B------:R-:W-:Y:S01]  /*16100*/  IABS R9, R12 ;  /* 0x0000000c00097213 */ /* 0x000fe20000000000 */
[----:B------:R-:W-:Y:S01]  /*16110*/  FMUL.FTZ R52, R52, UR10 ;  /* 0x0000000a34347c20 */ /* 0x000fe20008410000 */
[----:B------:R-:W-:Y:S01]  /*16120*/  I2FP.F32.S32 R13, R13 ;  /* 0x0000000d000d7245 */ /* 0x000fe20000201400 */
[----:B------:R-:W-:Y:S01]  /*16130*/  VIADD R5, R0, 0x30 ;  /* 0x0000003000057836 */ /* 0x000fe20000000000 */
[----:B------:R-:W-:Y:S01]  /*16140*/  I2FP.F32.S32 R12, R11 ;  /* 0x0000000b000c7245 */ /* 0x000fe20000201400 */
[-C--:B------:R-:W-:Y:S04]  /*16150*/  HMMA.16816.F32.BF16 R60, R144, R6.reuse, R60 ;  /* 0x00000006903c723c */ /* 0x080fe8000004183c */
[----:B------:R-:W3:Y:S01]  /*16160*/  MUFU.TANH R46, R46 ;  /* 0x0000002e002e7308 */ /* 0x000ee20000002400 */
[----:B------:R-:W-:Y:S01]  /*16170*/  I2FP.F32.S32 R11, R9 ;  /* 0x00000009000b7245 */ /* 0x000fe20000201400 */
[----:B-1----:R-:W-:Y:S01]  /*16180*/  FFMA.FTZ R9, R13, -UR19, R44 ;  /* 0x800000130d097c23 */ /* 0x002fe2000801002c */
[----:B------:R-:W-:Y:S01]  /*16190*/  FSEL R44, R22, -INF , !P6 ;  /* 0xff800000162c7808 */ /* 0x000fe20007000000 */
[----:B--2---:R-:W-:Y:S01]  /*161a0*/  FFMA.FTZ R4, R12, -UR19, R45 ;  /* 0x800000130c047c23 */ /* 0x004fe2000801002d */
[----:B------:R-:W-:Y:S02]  /*161b0*/  ISETP.NE.AND P6, PT, R19, RZ, PT ;  /* 0x000000ff1300720c */ /* 0x000fe40003fc5270 */
[----:B------:R-:W-:Y:S01]  /*161c0*/  FMUL.FTZ R13, R53, UR10 ;  /* 0x0000000a350d7c20 */ /* 0x000fe20008410000 */
[----:B------:R-:W-:Y:S02]  /*161d0*/  ISETP.GE.AND P3, PT, R2, R212, PT ;  /* 0x000000d40200720c */ /* 0x000fe40003f66270 */
[----:B------:R-:W-:Y:S01]  /*161e0*/  MUFU.TANH R17, R51 ;  /* 0x0000003300117308 */ /* 0x000fe20000002400 */
[----:B------:R-:W-:Y:S01]  /*161f0*/  FSEL R170, R18, -INF , !P6 ;  /* 0xff80000012aa7808 */ /* 0x000fe20007000000 */
[----:B------:R-:W-:Y:S04]  /*16200*/  HMMA.16816.F32.BF16 R64, R184, R6, R64 ;  /* 0x00000006b840723c */ /* 0x000fe80000041840 */
[----:B------:R-:W-:Y:S01]  /*16210*/  IABS R10, R14 ;  /* 0x0000000e000a7213 */ /* 0x000fe20000000000 */
[----:B------:R-:W-:Y:S01]  /*16220*/  FMUL.FTZ R56, R56, UR10 ;  /* 0x0000000a38387c20 */ /* 0x000fe20008410000 */
[C---:B------:R-:W-:Y:S01]  /*16230*/  ISETP.GE.AND P6, PT, R8.reuse, R212, PT ;  /* 0x000000d40800720c */ /* 0x040fe20003fc6270 */
[----:B---3--:R-:W-:Y:S01]  /*16240*/  FFMA.FTZ R46, R11, -UR19, R46 ;  /* 0x800000130b2e7c23 */ /* 0x008fe2000801002e */
[----:B------:R-:W-:Y:S01]  /*16250*/  FSEL R174, R9, -INF , !P1 ;  /* 0xff80000009ae7808 */ /* 0x000fe20004800000 */
[----:B------:R-:W-:Y:S01]  /*16260*/  MUFU.TANH R16, R52 ;  /* 0x0000003400107308 */ /* 0x000fe20000002400 */
[----:B------:R-:W-:Y:S01]  /*16270*/  ISETP.GE.OR P1, PT, R8, R218, !P6 ;  /* 0x000000da0800720c */ /* 0x000fe20007726670 */
[----:B------:R-:W-:Y:S01]  /*16280*/  IMAD.IADD R9, R210, 0x1, -R2 ;  /* 0x00000001d2097824 */ /* 0x000fe200078e0a02 */
[----:B------:R-:W-:Y:S01]  /*16290*/  I2FP.F32.S32 R10, R10 ;  /* 0x0000000a000a7245 */ /* 0x000fe20000201400 */
[----:B------:R-:W-:Y:S01]  /*162a0*/  FMUL.FTZ R55, R55, UR10 ;  /* 0x0000000a37377c20 */ /* 0x000fe20008410000 */
[----:B------:R-:W-:Y:S01]  /*162b0*/  ISETP.GE.AND P6, PT, R8, R207, PT ;  /* 0x000000cf0800720c */ /* 0x000fe20003fc6270 */
[----:B------:R-:W-:Y:S01]  /*162c0*/  FMUL.FTZ R14, R54, UR10 ;  /* 0x0000000a360e7c20 */ /* 0x000fe20008410000 */
[----:B------:R-:W-:Y:S01]  /*162d0*/  FSEL R175, R4, -INF , !P0 ;  /* 0xff80000004af7808 */ /* 0x000fe20004000000 */
[----:B------:R-:W-:Y:S01]  /*162e0*/  FFMA.FTZ R154, R10, -UR19, R20 ;  /* 0x800000130a9a7c23 */ /* 0x000fe20008010014 */
[----:B------:R-:W-:Y:S01]  /*162f0*/  ISETP.GE.OR P6, PT, R8, R215, !P6 ;  /* 0x000000d70800720c */ /* 0x000fe200077c6670 */
[----:B------:R-:W1:Y:S01]  /*16300*/  MUFU.TANH R20, R48 ;  /* 0x0000003000147308 */ /* 0x000e620000002400 */
[----:B------:R-:W-:Y:S01]  /*16310*/  ISETP.GE.AND P2, PT, R2, R211, PT ;  /* 0x000000d30200720c */ /* 0x000fe20003f46270 */
[----:B------:R-:W-:Y:S01]  /*16320*/  IMAD.IADD R4, R210, 0x1, -R8 ;  /* 0x00000001d2047824 */ /* 0x000fe200078e0a08 */
[C---:B------:R-:W-:Y:S01]  /*16330*/  ISETP.GE.AND P0, PT, R2.reuse, R207, PT ;  /* 0x000000cf0200720c */ /* 0x040fe20003f06270 */
[----:B------:R-:W-:Y:S01]  /*16340*/  FMUL.FTZ R57, R57, UR10 ;  /* 0x0000000a39397c20 */ /* 0x000fe20008410000 */
[----:B------:R-:W-:Y:S01]  /*16350*/  P2R R28, PR, RZ, 0x40 ;  /* 0x00000040ff1c7803 */ /* 0x000fe20000000000 */
[----:B------:R-:W-:Y:S01]  /*16360*/  FMUL.FTZ R25, R67, UR10 ;  /* 0x0000000a43197c20 */ /* 0x000fe20008410000 */
[C---:B------:R-:W-:Y:S03]  /*16370*/  ISETP.GE.OR P3, PT, R2.reuse, R218, !P3 ;  /* 0x000000da0200720c */ /* 0x040fe60005f66670 */
[----:B------:R-:W2:Y:S01]  /*16380*/  MUFU.TANH R18, R50 ;  /* 0x0000003200127308 */ /* 0x000ea20000002400 */
[----:B------:R-:W-:Y:S01]  /*16390*/  ISETP.GE.OR P6, PT, R2, R217, !P2 ;  /* 0x000000d90200720c */ /* 0x000fe200057c6670 */
[----:B------:R-:W-:Y:S01]  /*163a0*/  FMUL.FTZ R24, R66, UR10 ;  /* 0x0000000a42187c20 */ /* 0x000fe20008410000 */
[----:B------:R-:W-:Y:S01]  /*163b0*/  ISETP.GE.OR P0, PT, R2, R215, !P0 ;  /* 0x000000d70200720c */ /* 0x000fe20004706670 */
[----:B------:R-:W-:Y:S01]  /*163c0*/  IMAD.IADD R2, R213, 0x1, -R2 ;  /* 0x00000001d5027824 */ /* 0x000fe200078e0a02 */
[----:B------:R-:W-:Y:S01]  /*163d0*/  IABS R10, R4 ;  /* 0x00000004000a7213 */ /* 0x000fe20000000000 */
[----:B------:R-:W-:Y:S01]  /*163e0*/  IMAD.IADD R4, R210, 0x1, -R5 ;  /* 0x00000001d2047824 */ /* 0x000fe200078e0a05 */
[----:B------:R-:W-:Y:S03]  /*163f0*/  FSEL R53, R21, -INF , !P5 ;  /* 0xff80000015357808 */ /* 0x000fe60006800000 */
[----:B------:R-:W3:Y:S01]  /*16400*/  MUFU.TANH R19, R49 ;  /* 0x0000003100137308 */ /* 0x000ee20000002400 */
[----:B------:R-:W-:Y:S01]  /*16410*/  IABS R11, R2 ;  /* 0x00000002000b7213 */ /* 0x000fe20000000000 */
[----:B------:R-:W-:Y:S01]  /*16420*/  FMUL.FTZ R22, R64, UR10 ;  /* 0x0000000a40167c20 */ /* 0x000fe20008410000 */
[C---:B------:R-:W-:Y:S01]  /*16430*/  ISETP.GE.AND P5, PT, R8.reuse, R211, PT ;  /* 0x000000d30800720c */ /* 0x040fe20003fa6270 */
[----:B------:R-:W-:Y:S01]  /*16440*/  FMUL.FTZ R23, R65, UR10 ;  /* 0x0000000a41177c20 */ /* 0x000fe20008410000 */
[----:B------:R-:W-:Y:S01]  /*16450*/  I2FP.F32.S32 R2, R10 ;  /* 0x0000000a00027245 */ /* 0x000fe20000201400 */
[----:B------:R-:W-:Y:S01]  /*16460*/  IMAD.MOV.U32 R10, RZ, RZ, R11 ;  /* 0x000000ffff0a7224 */ /* 0x000fe200078e000b */
[----:B------:R-:W-:Y:S01]  /*16470*/  ISETP.GE.OR P5, PT, R8, R217, !P5 ;  /* 0x000000d90800720c */ /* 0x000fe20006fa6670 */
[----:B------:R-:W-:Y:S01]  /*16480*/  IMAD.IADD R8, R213, 0x1, -R8 ;  /* 0x00000001d5087824 */ /* 0x000fe200078e0a08 */
[----:B------:R-:W-:Y:S01]  /*16490*/  IABS R9, R9 ;  /* 0x0000000900097213 */ /* 0x000fe20000000000 */
[----:B-1----:R-:W-:Y:S01]  /*164a0*/  FFMA.FTZ R20, R2, -UR19, R20 ;  /* 0x8000001302147c23 */ /* 0x002fe20008010014 */
[----:B------:R-:W-:Y:S01]  /*164b0*/  IABS R2, R4 ;  /* 0x0000000400027213 */ /* 0x000fe20000000000 */
[----:B------:R-:W1:Y:S01]  /*164c0*/  MUFU.TANH R56, R56 ;  /* 0x0000003800387308 */ /* 0x000e620000002400 */
[----:B------:R-:W-:Y:S01]  /*164d0*/  I2FP.F32.S32 R4, R10 ;  /* 0x0000000a00047245 */ /* 0x000fe20000201400 */
[----:B------:R-:W-:Y:S01]  /*164e0*/  FMUL.FTZ R58, R58, UR10 ;  /* 0x0000000a3a3a7c20 */ /* 0x000fe20008410000 */
[----:B------:R-:W-:Y:S01]  /*164f0*/  IABS R8, R8 ;  /* 0x0000000800087213 */ /* 0x000fe20000000000 */
[----:B------:R-:W-:Y:S01]  /*16500*/  FMUL.FTZ R59, R59, UR10 ;  /* 0x0000000a3b3b7c20 */ /* 0x000fe20008410000 */
[----:B------:R-:W-:Y:S01]  /*16510*/  I2FP.F32.S32 R2, R2 ;  /* 0x0000000200027245 */ /* 0x000fe20000201400 */
[----:B------:R-:W-:Y:S01]  /*16520*/  FFMA.FTZ R17, R4, -UR19, R17 ;  /* 0x8000001304117c23 */ /* 0x000fe20008010011 */
[----:B------:R-:W-:Y:S01]  /*16530*/  I2FP.F32.S32 R8, R8 ;  /* 0x0000000800087245 */ /* 0x000fe20000201400 */
[----:B------:R-:W-:Y:S01]  /*16540*/  VIADD R4, R0, 0x31 ;  /* 0x0000003100047836 */ /* 0x000fe20000000000 */
[----:B------:R-:W-:Y:S01]  /*16550*/  I2FP.F32.S32 R9, R9 ;  /* 0x0000000900097245 */ /* 0x000fe20000201400 */
[----:B------:R-:W-:Y:S01]  /*16560*/  FFMA.FTZ R16, R2, -UR19, R16 ;  /* 0x8000001302107c23 */ /* 0x000fe20008010010 */
[----:B------:R-:W-:Y:S01]  /*16570*/  FSEL R64, R20, -INF , !P1 ;  /* 0xff80000014407808 */ /* 0x000fe20004800000 */
[----:B------:R-:W-:Y:S01]  /*16580*/  IMAD.IADD R6, R210, 0x1, -R4 ;  /* 0x00000001d2067824 */ /* 0x000fe200078e0a04 */
[----:B------:R-:W-:Y:S01]  /*16590*/  ISETP.GE.AND P1, PT, R5, R212, PT ;  /* 0x000000d40500720c */ /* 0x000fe20003f26270 */
[----:B--2---:R-:W-:Y:S01]  /*165a0*/  FFMA.FTZ R18, R8, -UR19, R18 ;  /* 0x8000001308127c23 */ /* 0x004fe20008010012 */
[----:B------:R-:W-:Y:S01]  /*165b0*/  P2R R27, PR, RZ, 0x1 ;  /* 0x00000001ff1b7803 */ /* 0x000fe20000000000 */
[C---:B------:R-:W-:Y:S01]  /*165c0*/  IMAD.IADD R2, R213.reuse, 0x1, -R5 ;  /* 0x00000001d5027824 */ /* 0x040fe200078e0a05 */
[----:B------:R-:W-:Y:S01]  /*165d0*/  IABS R7, R6 ;  /* 0x0000000600077213 */ /* 0x000fe20000000000 */
[----:B------:R-:W-:Y:S01]  /*165e0*/  IMAD.IADD R8, R213, 0x1, -R4 ;  /* 0x00000001d5087824 */ /* 0x000fe200078e0a04 */
[----:B------:R-:W-:Y:S01]  /*165f0*/  ISETP.GE.AND P0, PT, R4, R212, PT ;  /* 0x000000d40400720c */ /* 0x000fe20003f06270 */
[----:B---3--:R-:W-:Y:S01]  /*16600*/  FFMA.FTZ R19, R9, -UR19, R19 ;  /* 0x8000001309137c23 */ /* 0x008fe20008010013 */
[----:B------:R-:W-:Y:S01]  /*16610*/  IABS R6, R2 ;  /* 0x0000000200067213 */ /* 0x000fe20000000000 */
[----:B------:R-:W-:Y:S01]  /*16620*/  IMAD.IADD R9, R209, 0x1, -R5 ;  /* 0x00000001d1097824 */ /* 0x000fe200078e0a05 */
[----:B------:R-:W-:Y:S01]  /*16630*/  IABS R2, R8 ;  /* 0x0000000800027213 */ /* 0x000fe20000000000 */
[----:B------:R-:W2:Y:S01]  /*16640*/  MUFU.TANH R13, R13 ;  /* 0x0000000d000d7308 */ /* 0x000ea20000002400 */
[----:B------:R-:W-:Y:S01]  /*16650*/  I2FP.F32.S32 R7, R7 ;  /* 0x0000000700077245 */ /* 0x000fe20000201400 */
[----:B------:R-:W-:Y:S01]  /*16660*/  IMAD.MOV.U32 R8, RZ, RZ, R6 ;  /* 0x000000ffff087224 */ /* 0x000fe200078e0006 */
[----:B------:R-:W-:Y:S01]  /*16670*/  FSEL R65, R19, -INF , !P3 ;  /* 0xff80000013417808 */ /* 0x000fe20005800000 */
[----:B------:R-:W-:Y:S01]  /*16680*/  IMAD.MOV.U32 R6, RZ, RZ, R2 ;  /* 0x000000ffff067224 */ /* 0x000fe200078e0002 */
[----:B------:R-:W-:Y:S01]  /*16690*/  IABS R2, R9 ;  /* 0x0000000900027213 */ /* 0x000fe20000000000 */
[----:B------:R-:W-:Y:S01]  /*166a0*/  FMUL.FTZ R60, R60, UR10 ;  /* 0x0000000a3c3c7c20 */ /* 0x000fe20008410000 */
[----:B------:R-:W-:Y:S03]  /*166b0*/  I2FP.F32.S32 R8, R8 ;  /* 0x0000000800087245 */ /* 0x000fe60000201400 */
[----:B------:R-:W3:Y:S01]  /*166c0*/  MUFU.TANH R15, R55 ;  /* 0x00000037000f7308 */ /* 0x000ee20000002400 */
[----:B------:R-:W-:Y:S01]  /*166d0*/  I2FP.F32.S32 R2, R2 ;  /* 0x0000000200027245 */ /* 0x000fe20000201400 */
[----:B------:R-:W-:Y:S01]  /*166e0*/  FMUL.FTZ R61, R61, UR10 ;  /* 0x0000000a3d3d7c20 */ /* 0x000fe20008410000 */
[----:B------:R-:W-:Y:S01]  /*166f0*/  I2FP.F32.S32 R6, R6 ;  /* 0x0000000600067245 */ /* 0x000fe20000201400 */
[----:B------:R-:W-:Y:S01]  /*16700*/  FMUL.FTZ R62, R62, UR10 ;  /* 0x0000000a3e3e7c20 */ /* 0x000fe20008410000 */
[----:B------:R-:W-:Y:S01]  /*16710*/  PLOP3.LUT P3, PT, PT, PT, UP0, 0x80, 0x0 ;  /* 0x000000000000781c */ /* 0x000fe20003f6f008 */
[----:B-1----:R-:W-:Y:S01]  /*16720*/  FFMA.FTZ R56, R2, -UR19, R56 ;  /* 0x8000001302387c23 */ /* 0x002fe20008010038 */
[CC--:B------:R-:W-:Y:S01]  /*16730*/  ISETP.GE.OR P2, PT, R5.reuse, R218.reuse, !P1 ;  /* 0x000000da0500720c */ /* 0x0c0fe20004f46670 */
[----:B------:R-:W-:Y:S01]  /*16740*/  VIADD R2, R0, 0x38 ;  /* 0x0000003800027836 */ /* 0x000fe20000000000 */
[----:B------:R-:W-:Y:S01]  /*16750*/  ISETP.GE.OR P1, PT, R4, R218, !P0 ;  /* 0x000000da0400720c */ /* 0x000fe20004726670 */
[----:B------:R-:W-:Y:S01]  /*16760*/  VIADD R0, R0, 0x39 ;  /* 0x0000003900007836 */ /* 0x000fe20000000000 */
[-C--:B------:R-:W-:Y:S01]  /*16770*/  ISETP.GE.AND P0, PT, R5, R211.reuse, PT ;  /* 0x000000d30500720c */ /* 0x080fe20003f06270 */
[----:B------:R-:W1:Y:S01]  /*16780*/  MUFU.TANH R25, R25 ;  /* 0x0000001900197308 */ /* 0x000e620000002400 */
[----:B------:R-:W-:Y:S01]  /*16790*/  FSEL R164, R16, -INF , !P2 ;  /* 0xff80000010a47808 */ /* 0x000fe20005000000 */
[----:B--2---:R-:W-:Y:S01]  /*167a0*/  FFMA.FTZ R13, R7, -UR19, R13 ;  /* 0x80000013070d7c23 */ /* 0x004fe2000801000d */
[----:B------:R-:W-:Y:S01]  /*167b0*/  ISETP.GE.AND P2, PT, R4, R211, PT ;  /* 0x000000d30400720c */ /* 0x000fe20003f46270 */
[----:B------:R-:W-:Y:S01]  /*167c0*/  IMAD.IADD R7, R210, 0x1, -R2 ;  /* 0x00000001d2077824 */ /* 0x000fe200078e0a02 */
[----:B------:R-:W-:Y:S01]  /*167d0*/  FSEL R155, R18, -INF , !P5 ;  /* 0xff800000129b7808 */ /* 0x000fe20006800000 */
[----:B------:R-:W-:Y:S01]  /*167e0*/  IMAD.IADD R12, R213, 0x1, -R0 ;  /* 0x00000001d50c7824 */ /* 0x000fe200078e0a00 */
[----:B------:R-:W-:Y:S03]  /*167f0*/  FSEL R166, R13, -INF , !P1 ;  /* 0xff8000000da67808 */ /* 0x000fe60004800000 */
[----:B------:R-:W2:Y:S01]  /*16800*/  MUFU.TANH R14, R14 ;  /* 0x0000000e000e7308 */ /* 0x000ea20000002400 */
[----:B------:R-:W-:Y:S01]  /*16810*/  IABS R9, R7 ;  /* 0x0000000700097213 */ /* 0x000fe20000000000 */
[----:B---3--:R-:W-:Y:S01]  /*16820*/  FFMA.FTZ R15, R6, -UR19, R15 ;  /* 0x80000013060f7c23 */ /* 0x008fe2000801000f */
[----:B------:R-:W-:Y:S01]  /*16830*/  IABS R7, R12 ;  /* 0x0000000c00077213 */ /* 0x000fe20000000000 */
[----:B------:R-:W-:Y:S01]  /*16840*/  IMAD.IADD R6, R209, 0x1, -R4 ;  /* 0x00000001d1067824 */ /* 0x000fe200078e0a04 */
[----:B------:R-:W-:Y:S01]  /*16850*/  ISETP.GE.OR P1, PT, R5, R217, !P0 ;  /* 0x000000d90500720c */ /* 0x000fe20004726670 */
[----:B------:R-:W-:Y:S01]  /*16860*/  IMAD.IADD R11, R213, 0x1, -R2 ;  /* 0x00000001d50b7824 */ /* 0x000fe200078e0a02 */
[----:B------:R-:W-:Y:S03]  /*16870*/  I2FP.F32.S32 R7, R7 ;  /* 0x0000000700077245 */ /* 0x000fe60000201400 */
[----:B------:R-:W3:Y:S01]  /*16880*/  MUFU.TANH R24, R24 ;  /* 0x0000001800187308 */ /* 0x000ee20000002400 */
[----:B------:R-:W-:Y:S01]  /*16890*/  IABS R10, R6 ;  /* 0x00000006000a7213 */ /* 0x000fe20000000000 */
[----:B------:R-:W-:Y:S01]  /*168a0*/  FMUL.FTZ R63, R63, UR10 ;  /* 0x0000000a3f3f7c20 */ /* 0x000fe20008410000 */
[----:B------:R-:W-:Y:S01]  /*168b0*/  IABS R6, R11 ;  /* 0x0000000b00067213 */ /* 0x000fe20000000000 */
[----:B-1----:R-:W-:Y:S01]  /*168c0*/  FFMA.FTZ R25, R7, -UR19, R25 ;  /* 0x8000001307197c23 */ /* 0x002fe20008010019 */
[----:B------:R-:W-:Y:S02]  /*168d0*/  FMNMX.FTZ R7, R78, R3, !PT ;  /* 0x000000034e077209 */ /* 0x000fe40007810000 */
[----:B------:R-:W-:Y:S03]  /*168e0*/  I2FP.F32.S32 R6, R6 ;  /* 0x0000000600067245 */ /* 0x000fe60000201400 */
[----:B------:R-:W1:Y:S01]  /*168f0*/  MUFU.TANH R26, R57 ;  /* 0x00000039001a7308 */ /* 0x000e620000002400 */
[----:B------:R-:W-:Y:S01]  /*16900*/  FMNMX.FTZ R7, R191, R7, !PT ;  /* 0x00000007bf077209 */ /* 0x000fe20007810000 */
[----:B--2---:R-:W-:Y:S01]  /*16910*/  FFMA.FTZ R14, R8, -UR19, R14 ;  /* 0x80000013080e7c23 */ /* 0x004fe2000801000e */
[----:B------:R-:W-:Y:S01]  /*16920*/  I2FP.F32.S32 R10, R10 ;  /* 0x0000000a000a7245 */ /* 0x000fe20000201400 */
[----:B------:R-:W-:Y:S01]  /*16930*/  IMAD.IADD R8, R210, 0x1, -R0 ;  /* 0x00000001d2087824 */ /* 0x000fe200078e0a00 */
[----:B------:R-:W-:Y:S02]  /*16940*/  FMNMX.FTZ R7, R79, R7, !PT ;  /* 0x000000074f077209 */ /* 0x000fe40007810000 */
[----:B------:R-:W-:Y:S03]  /*16950*/  I2FP.F32.S32 R9, R9 ;  /* 0x0000000900097245 */ /* 0x000fe60000201400 */
[----:B------:R-:W2:Y:S01]  /*16960*/  MUFU.TANH R22, R22 ;  /* 0x0000001600167308 */ /* 0x000ea20000002400 */
[----:B------:R-:W-:Y:S01]  /*16970*/  IABS R8, R8 ;  /* 0x0000000800087213 */ /* 0x000fe20000000000 */
[----:B---3--:R-:W-:Y:S01]  /*16980*/  FFMA.FTZ R24, R6, -UR19, R24 ;  /* 0x8000001306187c23 */ /* 0x008fe20008010018 */
[----:B------:R-:W-:Y:S02]  /*16990*/  FMNMX.FTZ R6, R188, R68, !PT ;  /* 0x00000044bc067209 */ /* 0x000fe40007810000 */
[----:B------:R-:W-:Y:S02]  /*169a0*/  I2FP.F32.S32 R8, R8 ;  /* 0x0000000800087245 */ /* 0x000fe40000201400 */
[----:B------:R-:W-:Y:S03]  /*169b0*/  FMNMX.FTZ R6, R220, R6, !PT ;  /* 0x00000006dc067209 */ /* 0x000fe60007810000 */
[----:B------:R-:W3:Y:S01]  /*169c0*/  MUFU.TANH R23, R23 ;  /* 0x0000001700177308 */ /* 0x000ee20000002400 */
[----:B------:R-:W-:Y:S01]  /*169d0*/  ISETP.GE.AND P5, PT, R2, R212, PT ;  /* 0x000000d40200720c */ /* 0x000fe20003fa6270 */
[----:B-1----:R-:W-:Y:S01]  /*169e0*/  FFMA.FTZ R26, R10, -UR19, R26 ;  /* 0x800000130a1a7c23 */ /* 0x002fe2000801001a */
[----:B------:R-:W-:Y:S02]  /*169f0*/  ISETP.GE.OR P0, PT, R4, R217, !P2 ;  /* 0x000000d90400720c */ /* 0x000fe40005706670 */
[----:B------:R-:W-:Y:S02]  /*16a00*/  FMNMX.FTZ R6, R176, R6, !PT ;  /* 0x00000006b0067209 */ /* 0x000fe40007810000 */
[----:B------:R-:W-:Y:S02]  /*16a10*/  FMNMX.FTZ R7, R70, R7, !PT ;  /* 0x0000000746077209 */ /* 0x000fe40007810000 */
[----:B------:R-:W-:Y:S01]  /*16a20*/  FSEL R156, R17, -INF , !P6 ;  /* 0xff800000119c7808 */ /* 0x000fe20007000000 */
[----:B--2---:R-:W-:Y:S01]  /*16a30*/  FFMA.FTZ R22, R9, -UR19, R22 ;  /* 0x8000001309167c23 */ /* 0x004fe20008010016 */
[----:B------:R-:W-:Y:S02]  /*16a40*/  P2R R21, PR, RZ, 0x20 ;  /* 0x00000020ff157803 */ /* 0x000fe40000000000 */
[----:B------:R-:W-:Y:S02]  /*16a50*/  FSEL R168, R15, -INF , !P0 ;  /* 0xff8000000fa87808 */ /* 0x000fe40004000000 */
[----:B------:R-:W-:Y:S02]  /*16a60*/  FSEL R167, R14, -INF , !P1 ;  /* 0xff8000000ea77808 */ /* 0x000fe40004800000 */
[----:B------:R-:W-:Y:S01]  /*16a70*/  ISETP.GE.AND P5, PT, R0, R212, PT ;  /* 0x000000d40000720c */ /* 0x000fe20003fa6270 */
[----:B---3--:R-:W-:Y:S01]  /*16a80*/  FFMA.FTZ R23, R8, -UR19, R23 ;  /* 0x8000001308177c23 */ /* 0x008fe20008010017 */
[----:B------:R-:W-:Y:S02]  /*16a90*/  ISETP.GE.AND P6, PT, R2, R211, PT ;  /* 0x000000d30200720c */ /* 0x000fe40003fc6270 */
[----:B------:R-:W-:Y:S02]  /*16aa0*/  FMNMX.FTZ R20, R152, R6, !PT ;  /* 0x0000000698147209 */ /* 0x000fe40007810000 */
[----:B------:R-:W-:Y:S01]  /*16ab0*/  FMNMX.FTZ R15, R179, R7, !PT ;  /* 0x00000007b30f7209 */ /* 0x000fe20007810000 */
[----:B------:R-:W-:Y:S08]  /*16ac0*/  @P3 BRA `(.L_x_2550) ;  /* 0xffffffd000283947 */ /* 0x000ff0000383ffff */
.L_x_2549:
[----:B-1----:R-:W1:Y:S01]  /*16ad0*/  MUFU.TANH R9, R60 ;  /* 0x0000003c00097308 */ /* 0x002e620000002400 */
[----:B------:R-:W-:Y:S01]  /*16ae0*/  FMNMX.FTZ R6, R148, R20, !PT ;  /* 0x0000001494067209 */ /* 0x000fe20007810000 */
[----:B------:R-:W-:Y:S01]  /*16af0*/  LDSM.16.MT88.4 R40, [R196+0x6000] ;  /* 0x00600000c428783b */ /* 0x000fe20000004200 */
[----:B------:R-:W-:Y:S01]  /*16b00*/  FMNMX.FTZ R7, R178, R15, !PT ;  /* 0x0000000fb2077209 */ /* 0x000fe20007810000 */
[----:B------:R-:W-:Y:S01]  /*16b10*/  UISETP.GT.AND UP0, UPT, UR11, UR12, UPT ;  /* 0x0000000c0b00728c */ /* 0x000fe2000bf04270 */
[----:B------:R-:W-:Y:S01]  /*16b20*/  FMNMX.FTZ R6, R69, R6, !PT ;  /* 0x0000000645067209 */ /* 0x000fe20007810000 */
[----:B------:R-:W-:Y:S01]  /*16b30*/  UMOV UR20, UR11 ;  /* 0x0000000b00147c82 */ /* 0x000fe20008000000 */
[----:B------:R-:W-:Y:S03]  /*16b40*/  FMNMX.FTZ R7, R32, R7, !PT ;  /* 0x0000000720077209 */ /* 0x000fe60007810000 */
[----:B------:R-:W-:Y:S01]  /*16b50*/  MUFU.TANH R14, R58 ;  /* 0x0000003a000e7308 */ /* 0x000fe20000002400 */
[----:B------:R-:W-:Y:S02]  /*16b60*/  FMNMX.FTZ R6, R30, R6, !PT ;  /* 0x000000061e067209 */ /* 0x000fe40007810000 */
[----:B------:R-:W-:Y:S02]  /*16b70*/  FMNMX.FTZ R7, R31, R7, !PT ;  /* 0x000000071f077209 */ /* 0x000fe40007810000 */
[----:B------:R-:W-:Y:S02]  /*16b80*/  FMNMX.FTZ R6, R29, R6, !PT ;  /* 0x000000061d067209 */ /* 0x000fe40007810000 */
[----:B------:R-:W-:Y:S03]  /*16b90*/  FMNMX.FTZ R7, R36, R7, !PT ;  /* 0x0000000724077209 */ /* 0x000fe60007810000 */
[----:B------:R-:W-:Y:S01]  /*16ba0*/  MUFU.TANH R12, R59 ;  /* 0x0000003b000c7308 */ /* 0x000fe20000002400 */
[----:B------:R-:W-:Y:S02]  /*16bb0*/  ISETP.NE.AND P0, PT, R21, RZ, PT ;  /* 0x000000ff1500720c */ /* 0x000fe40003f05270 */
[----:B------:R-:W-:Y:S02]  /*16bc0*/  FMNMX.FTZ R6, R44, R6, !PT ;  /* 0x000000062c067209 */ /* 0x000fe40007810000 */
[----:B------:R-:W-:Y:S02]  /*16bd0*/  FMNMX.FTZ R7, R171, R7, !PT ;  /* 0x00000007ab077209 */ /* 0x000fe40007810000 */
[----:B------:R-:W-:Y:S03]  /*16be0*/  ISETP.GE.OR P1, PT, R2, R218, !P0 ;  /* 0x000000da0200720c */ /* 0x000fe60004726670 */
[----:B------:R-:W-:Y:S01]  /*16bf0*/  MUFU.TANH R76, R63 ;  /* 0x0000003f004c7308 */ /* 0x000fe20000002400 */
[----:B------:R-:W-:Y:S02]  /*16c00*/  FMNMX.FTZ R6, R53, R6, !PT ;  /* 0x0000000635067209 */ /* 0x000fe40007810000 */
[----:B------:R-:W-:Y:S02]  /*16c10*/  FMNMX.FTZ R7, R64, R7, !PT ;  /* 0x0000000740077209 */ /* 0x000fe40007810000 */
[----:B------:R-:W-:Y:S02]  /*16c20*/  FSEL R161, R22, -INF , !P1 ;  /* 0xff80000016a17808 */ /* 0x000fe40004800000 */
[----:B------:R-:W-:Y:S02]  /*16c30*/  FMNMX.FTZ R6, R155, R6, !PT ;  /* 0x000000069b067209 */ /* 0x000fe40007810000 */
[----:B------:R-:W-:Y:S02]  /*16c40*/  ISETP.GE.OR P1, PT, R2, R217, !P6 ;  /* 0x000000d90200720c */ /* 0x000fe40007726670 */
[C---:B------:R-:W-:Y:S02]  /*16c50*/  ISETP.GE.OR P0, PT, R0.reuse, R218, !P5 ;  /* 0x000000da0000720c */ /* 0x040fe40006f06670 */
[----:B------:R-:W-:Y:S02]  /*16c60*/  FMNMX.FTZ R7, R65, R7, !PT ;  /* 0x0000000741077209 */ /* 0x000fe40007810000 */
[C---:B------:R-:W-:Y:S02]  /*16c70*/  ISETP.GE.AND P5, PT, R5.reuse, R208, PT ;  /* 0x000000d00500720c */ /* 0x040fe40003fa6270 */
[----:B------:R-:W-:Y:S02]  /*16c80*/  ISETP.GE.AND P2, PT, R0, R211, PT ;  /* 0x000000d30000720c */ /* 0x000fe40003f46270 */
[----:B------:R-:W-:Y:S02]  /*16c90*/  ISETP.GE.AND P3, PT, R5, R207, PT ;  /* 0x000000cf0500720c */ /* 0x000fe40003f66270 */
[----:B------:R-:W-:Y:S02]  /*16ca0*/  FMNMX.FTZ R6, R156, R6, !PT ;  /* 0x000000069c067209 */ /* 0x000fe40007810000 */
[----:B------:R-:W-:Y:S02]  /*16cb0*/  FSEL R163, R24, -INF , !P1 ;  /* 0xff80000018a37808 */ /* 0x000fe40004800000 */
[----:B------:R-:W-:Y:S02]  /*16cc0*/  FMNMX.FTZ R7, R164, R7, !PT ;  /* 0x00000007a4077209 */ /* 0x000fe40007810000 */
[----:B------:R-:W-:Y:S02]  /*16cd0*/  FSEL R162, R23, -INF , !P0 ;  /* 0xff80000017a27808 */ /* 0x000fe40004000000 */
[C---:B------:R-:W-:Y:S02]  /*16ce0*/  ISETP.GE.OR P1, PT, R5.reuse, R216, !P5 ;  /* 0x000000d80500720c */ /* 0x040fe40006f26670 */
[----:B------:R-:W-:Y:S02]  /*16cf0*/  ISETP.GE.OR P0, PT, R0, R217, !P2 ;  /* 0x000000d90000720c */ /* 0x000fe40005706670 */
[----:B------:R-:W-:Y:S02]  /*16d00*/  ISETP.GE.OR P5, PT, R5, R215, !P3 ;  /* 0x000000d70500720c */ /* 0x000fe40005fa6670 */
[----:B------:R-:W-:Y:S02]  /*16d10*/  IADD3 R8, R214, -R5, RZ ;  /* 0x80000005d6087210 */ /* 0x000fe40007ffe0ff */
[----:B------:R-:W-:Y:S02]  /*16d20*/  FMNMX.FTZ R5, R167, R6, !PT ;  /* 0x00000006a7057209 */ /* 0x000fe40007810000 */
[----:B------:R-:W-:Y:S02]  /*16d30*/  FMNMX.FTZ R7, R166, R7, !PT ;  /* 0x00000007a6077209 */ /* 0x000fe40007810000 */
        /* <DEDUP_REMOVED lines=8> */
[----:B------:R-:W-:Y:S02]  /*16dc0*/  IADD3 R6, R214, -R4, RZ ;  /* 0x80000004d6067210 */ /* 0x000fe40007ffe0ff */
[----:B------:R-:W-:Y:S02]  /*16dd0*/  FMNMX.FTZ R13, R162, R7, !PT ;  /* 0x00000007a20d7209 */ /* 0x000fe40007810000 */
[C---:B------:R-:W-:Y:S02]  /*16de0*/  IADD3 R4, R209.reuse, -R2, RZ ;  /* 0x80000002d1047210 */ /* 0x040fe40007ffe0ff */
[----:B------:R-:W-:Y:S01]  /*16df0*/  IADD3 R7, R209, -R0, RZ ;  /* 0x80000000d1077210 */ /* 0x000fe20007ffe0ff */
[----:B------:R-:W2:Y:S01]  /*16e00*/  SHFL.BFLY PT, R11, R13, 0x2, 0x1f ;  /* 0x0c401f000d0b7f89 */ /* 0x000ea200000e0000 */
[----:B------:R-:W-:Y:S02]  /*16e10*/  FMNMX.FTZ R15, R165, R5, !PT ;  /* 0x00000005a50f7209 */ /* 0x000fe40007810000 */
[----:B------:R-:W-:Y:S02]  /*16e20*/  IABS R5, R4 ;  /* 0x0000000400057213 */ /* 0x000fe40000000000 */
[----:B------:R-:W-:Y:S03]  /*16e30*/  IABS R4, R7 ;  /* 0x0000000700047213 */ /* 0x000fe60000000000 */
[----:B------:R-:W-:Y:S01]  /*16e40*/  SHFL.BFLY PT, R10, R15, 0x2, 0x1f ;  /* 0x0c401f000f0a7f89 */ /* 0x000fe200000e0000 */
[----:B------:R-:W-:Y:S02]  /*16e50*/  FMNMX.FTZ R7, R189, R74, !PT ;  /* 0x0000004abd077209 */ /* 0x000fe40007810000 */
[----:B------:R-:W-:Y:S02]  /*16e60*/  IABS R17, R6 ;  /* 0x0000000600117213 */ /* 0x000fe40000000000 */
[----:B------:R-:W-:Y:S02]  /*16e70*/  MOV R6, R5 ;  /* 0x0000000500067202 */ /* 0x000fe40000000f00 */
[----:B------:R-:W-:Y:S02]  /*16e80*/  FMNMX.FTZ R5, R223, R7, !PT ;  /* 0x00000007df057209 */ /* 0x000fe40007810000 */
[----:B------:R-:W-:Y:S02]  /*16e90*/  IABS R16, R8 ;  /* 0x0000000800107213 */ /* 0x000fe40000000000 */
[----:B------:R-:W3:Y:S01]  /*16ea0*/  MUFU.TANH R8, R61 ;  /* 0x0000003d00087308 */ /* 0x000ee20000002400 */
[----:B------:R-:W-:Y:S02]  /*16eb0*/  FMNMX.FTZ R5, R221, R5, !PT ;  /* 0x00000005dd057209 */ /* 0x000fe40007810000 */
[----:B------:R-:W-:Y:S02]  /*16ec0*/  I2FP.F32.S32 R7, R6 ;  /* 0x0000000600077245 */ /* 0x000fe40000201400 */
[----:B------:R-:W-:Y:S02]  /*16ed0*/  I2FP.F32.S32 R6, R4 ;  /* 0x0000000400067245 */ /* 0x000fe40000201400 */
[----:B------:R-:W-:Y:S02]  /*16ee0*/  FMNMX.FTZ R4, R222, R5, !PT ;  /* 0x00000005de047209 */ /* 0x000fe40007810000 */
[----:B------:R-:W-:Y:S02]  /*16ef0*/  ISETP.GE.AND P0, PT, R2, R208, PT ;  /* 0x000000d00200720c */ /* 0x000fe40003f06270 */
[----:B------:R-:W-:Y:S02]  /*16f00*/  FMNMX.FTZ R5, R150, R4, !PT ;  /* 0x0000000496057209 */ /* 0x000fe40007810000 */
[----:B------:R-:W-:Y:S02]  /*16f10*/  FMNMX.FTZ R4, R190, R75, !PT ;  /* 0x0000004bbe047209 */ /* 0x000fe40007810000 */
[----:B------:R-:W-:Y:S02]  /*16f20*/  FMNMX.FTZ R5, R149, R5, !PT ;  /* 0x0000000595057209 */ /* 0x000fe40007810000 */
[----:B------:R-:W-:Y:S01]  /*16f30*/  FMNMX.FTZ R4, R224, R4, !PT ;  /* 0x00000004e0047209 */ /* 0x000fe20007810000 */
[----:B-1----:R-:W-:Y:S01]  /*16f40*/  FFMA.FTZ R7, R7, -UR19, R9 ;  /* 0x8000001307077c23 */ /* 0x002fe20008010009 */
[----:B------:R-:W-:Y:S01]  /*16f50*/  ISETP.GE.OR P0, PT, R2, R216, !P0 ;  /* 0x000000d80200720c */ /* 0x000fe20004706670 */
[----:B---3--:R-:W-:Y:S01]  /*16f60*/  FFMA.FTZ R8, R6, -UR19, R8 ;  /* 0x8000001306087c23 */ /* 0x008fe20008010008 */
[----:B------:R-:W-:Y:S02]  /*16f70*/  FMNMX.FTZ R5, R151, R5, !PT ;  /* 0x0000000597057209 */ /* 0x000fe40007810000 */
[----:B------:R-:W-:Y:S02]  /*16f80*/  FMNMX.FTZ R6, R182, R4, !PT ;  /* 0x00000004b6067209 */ /* 0x000fe40007810000 */
[----:B------:R-:W-:Y:S02]  /*16f90*/  FSEL R159, R7, -INF , !P0 ;  /* 0xff800000079f7808 */ /* 0x000fe40004000000 */
[----:B------:R-:W-:Y:S02]  /*16fa0*/  FMNMX.FTZ R4, R169, R5, !PT ;  /* 0x00000005a9047209 */ /* 0x000fe40007810000 */
[----:B------:R-:W-:Y:S02]  /*16fb0*/  ISETP.GE.AND P0, PT, R2, R207, PT ;  /* 0x000000cf0200720c */ /* 0x000fe40003f06270 */
[----:B------:R-:W-:Y:S02]  /*16fc0*/  FMNMX.FTZ R5, R181, R6, !PT ;  /* 0x00000006b5057209 */ /* 0x000fe40007810000 */
[----:B------:R-:W-:Y:S02]  /*16fd0*/  FSEL R157, R26, -INF , !P2 ;  /* 0xff8000001a9d7808 */ /* 0x000fe40005000000 */
[----:B------:R-:W-:Y:S02]  /*16fe0*/  IADD3 R6, R214, -R2, RZ ;  /* 0x80000002d6067210 */ /* 0x000fe40007ffe0ff */
[----:B------:R-:W-:Y:S02]  /*16ff0*/  ISETP.GE.OR P2, PT, R2, R215, !P0 ;  /* 0x000000d70200720c */ /* 0x000fe40004746670 */
[----:B------:R-:W-:Y:S02]  /*17000*/  FMNMX.FTZ R2, R172, R5, !PT ;  /* 0x00000005ac027209 */ /* 0x000fe40007810000 */
[----:B------:R-:W-:Y:S02]  /*17010*/  FSEL R158, R56, -INF , !P1 ;  /* 0xff800000389e7808 */ /* 0x000fe40004800000 */
[----:B------:R-:W-:Y:S01]  /*17020*/  ISETP.GE.AND P1, PT, R0, R208, PT ;  /* 0x000000d00000720c */ /* 0x000fe20003f26270 */
[----:B------:R-:W-:Y:S01]  /*17030*/  LDSM.16.MT88.4 R56, [R194+0x6000] ;  /* 0x00600000c238783b */ /* 0x000fe20000004200 */
[----:B------:R-:W-:Y:S02]  /*17040*/  FMNMX.FTZ R2, R180, R2, !PT ;  /* 0x00000002b4027209 */ /* 0x000fe40007810000 */
[----:B------:R-:W-:Y:S02]  /*17050*/  ISETP.GE.OR P1, PT, R0, R216, !P1 ;  /* 0x000000d80000720c */ /* 0x000fe40004f26670 */
[----:B------:R-:W-:Y:S02]  /*17060*/  FMNMX.FTZ R2, R33, R2, !PT ;  /* 0x0000000221027209 */ /* 0x000fe40007810000 */
[----:B------:R-:W-:Y:S02]  /*17070*/  FSEL R160, R8, -INF , !P1 ;  /* 0xff80000008a07808 */ /* 0x000fe40004800000 */
[----:B------:R-:W-:Y:S02]  /*17080*/  FMNMX.FTZ R2, R34, R2, !PT ;  /* 0x0000000222027209 */ /* 0x000fe40007810000 */
[----:B------:R-:W-:Y:S02]  /*17090*/  IABS R8, R6 ;  /* 0x0000000600087213 */ /* 0x000fe40000000000 */
[----:B------:R-:W1:Y:S01]  /*170a0*/  MUFU.TANH R6, R62 ;  /* 0x0000003e00067308 */ /* 0x000e620000002400 */
[----:B------:R-:W-:Y:S02]  /*170b0*/  ISETP.NE.AND P1, PT, R28, RZ, PT ;  /* 0x000000ff1c00720c */ /* 0x000fe40003f25270 */
[----:B------:R-:W-:Y:S02]  /*170c0*/  FMNMX.FTZ R2, R177, R2, !PT ;  /* 0x00000002b1027209 */ /* 0x000fe40007810000 */
[----:B------:R-:W-:Y:S02]  /*170d0*/  I2FP.F32.S32 R16, R16 ;  /* 0x0000001000107245 */ /* 0x000fe40000201400 */
[----:B------:R-:W-:Y:S02]  /*170e0*/  FMNMX.FTZ R4, R170, R4, !PT ;  /* 0x00000004aa047209 */ /* 0x000fe40007810000 */
[----:B------:R-:W-:Y:S01]  /*170f0*/  ISETP.NE.AND P6, PT, R27, RZ, PT ;  /* 0x000000ff1b00720c */ /* 0x000fe20003fc5270 */
[----:B------:R-:W-:Y:S01]  /*17100*/  FFMA.FTZ R14, R16, -UR19, R14 ;  /* 0x80000013100e7c23 */ /* 0x000fe2000801000e */
[----:B------:R-:W-:Y:S01]  /*17110*/  FSEL R153, R46, -INF , !P1 ;  /* 0xff8000002e997808 */ /* 0x000fe20004800000 */
[----:B------:R-:W-:Y:S01]  /*17120*/  LDSM.16.MT88.4 R24, [R193+0x6000] ;  /* 0x00600000c118783b */ /* 0x000fe20000004200 */
[----:B------:R-:W-:Y:S02]  /*17130*/  FMNMX.FTZ R2, R183, R2, !PT ;  /* 0x00000002b7027209 */ /* 0x000fe40007810000 */
[----:B------:R-:W-:Y:S02]  /*17140*/  I2FP.F32.S32 R17, R17 ;  /* 0x0000001100117245 */ /* 0x000fe40000201400 */
[----:B------:R-:W-:Y:S02]  /*17150*/  IADD3 R5, R214, -R0, RZ ;  /* 0x80000000d6057210 */ /* 0x000fe40007ffe0ff */
[----:B------:R-:W-:Y:S01]  /*17160*/  FMNMX.FTZ R4, R173, R4, !PT ;  /* 0x00000004ad047209 */ /* 0x000fe20007810000 */
[----:B------:R-:W-:Y:S01]  /*17170*/  FFMA.FTZ R12, R17, -UR19, R12 ;  /* 0x80000013110c7c23 */ /* 0x000fe2000801000c */
[----:B------:R-:W-:Y:S02]  /*17180*/  FSEL R154, R154, -INF , !P6 ;  /* 0xff8000009a9a7808 */ /* 0x000fe40007000000 */
[----:B------:R-:W-:Y:S02]  /*17190*/  FMNMX.FTZ R2, R153, R2, !PT ;  /* 0x0000000299027209 */ /* 0x000fe40007810000 */
[----:B------:R-:W-:Y:S02]  /*171a0*/  I2FP.F32.S32 R8, R8 ;  /* 0x0000000800087245 */ /* 0x000fe40000201400 */
[----:B------:R-:W-:Y:S02]  /*171b0*/  IABS R5, R5 ;  /* 0x0000000500057213 */ /* 0x000fe40000000000 */
[----:B------:R-:W-:Y:S01]  /*171c0*/  ISETP.GE.AND P0, PT, R0, R207, PT ;  /* 0x000000cf0000720c */ /* 0x000fe20003f06270 */
[----:B-1----:R-:W-:Y:S01]  /*171d0*/  FFMA.FTZ R6, R8, -UR19, R6 ;  /* 0x8000001308067c23 */ /* 0x002fe20008010006 */
[----:B------:R-:W-:Y:S02]  /*171e0*/  FMNMX.FTZ R4, R174, R4, !PT ;  /* 0x00000004ae047209 */ /* 0x000fe40007810000 */
[----:B------:R-:W-:Y:S02]  /*171f0*/  FSEL R184, R14, -INF , !P5 ;  /* 0xff8000000eb87808 */ /* 0x000fe40006800000 */
[----:B------:R-:W-:Y:S02]  /*17200*/  FMNMX.FTZ R2, R154, R2, !PT ;  /* 0x000000029a027209 */ /* 0x000fe40007810000 */
[----:B--2---:R-:W-:Y:S02]  /*17210*/  FMNMX.FTZ R11, R13, R11, !PT ;  /* 0x0000000b0d0b7209 */ /* 0x004fe40007810000 */
[----:B------:R-:W-:Y:S02]  /*17220*/  I2FP.F32.S32 R5, R5 ;  /* 0x0000000500057245 */ /* 0x000fe40000201400 */
[----:B------:R-:W-:Y:S01]  /*17230*/  ISETP.GE.OR P0, PT, R0, R215, !P0 ;  /* 0x000000d70000720c */ /* 0x000fe20004706670 */
[----:B------:R-:W1:Y:S01]  /*17240*/  SHFL.BFLY PT, R73, R11, 0x1, 0x1f ;  /* 0x0c201f000b497f89 */ /* 0x000e6200000e0000 */
[----:B------:R-:W-:Y:S01]  /*17250*/  FMNMX.FTZ R4, R175, R4, !PT ;  /* 0x00000004af047209 */ /* 0x000fe20007810000 */
[----:B------:R-:W-:Y:S01]  /*17260*/  FFMA.FTZ R76, R5, -UR19, R76 ;  /* 0x80000013054c7c23 */ /* 0x000fe2000801004c */
[----:B------:R-:W-:Y:S02]  /*17270*/  FSEL R185, R12, -INF , !P3 ;  /* 0xff8000000cb97808 */ /* 0x000fe40005800000 */
[----:B------:R-:W-:Y:S02]  /*17280*/  FMNMX.FTZ R0, R184, R2, !PT ;  /* 0x00000002b8007209 */ /* 0x000fe40007810000 */
[----:B------:R-:W-:Y:S02]  /*17290*/  FMNMX.FTZ R4, R158, R4, !PT ;  /* 0x000000049e047209 */ /* 0x000fe40007810000 */
[----:B------:R-:W-:Y:S02]  /*172a0*/  FSEL R186, R6, -INF , !P2 ;  /* 0xff80000006ba7808 */ /* 0x000fe40005000000 */
[----:B------:R-:W-:Y:S02]  /*172b0*/  FMNMX.FTZ R0, R185, R0, !PT ;  /* 0x00000000b9007209 */ /* 0x000fe40007810000 */
[----:B------:R-:W-:Y:S02]  /*172c0*/  FMNMX.FTZ R4, R157, R4, !PT ;  /* 0x000000049d047209 */ /* 0x000fe40007810000 */
[----:B------:R-:W-:Y:S02]  /*172d0*/  FSEL R76, R76, -INF , !P0 ;  /* 0xff8000004c4c7808 */ /* 0x000fe40004000000 */
[----:B------:R-:W-:Y:S02]  /*172e0*/  FMNMX.FTZ R0, R186, R0, !PT ;  /* 0x00000000ba007209 */ /* 0x000fe40007810000 */
[----:B------:R-:W-:Y:S02]  /*172f0*/  FMNMX.FTZ R4, R159, R4, !PT ;  /* 0x000000049f047209 */ /* 0x000fe40007810000 */
[----:B------:R-:W-:Y:S02]  /*17300*/  FMNMX.FTZ R0, R76, R0, !PT ;  /* 0x000000004c007209 */ /* 0x000fe40007810000 */
[----:B------:R-:W-:Y:S02]  /*17310*/  FMNMX.FTZ R4, R160, R4, !PT ;  /* 0x00000004a0047209 */ /* 0x000fe40007810000 */
[----:B-1----:R-:W-:Y:S01]  /*17320*/  FMNMX.FTZ R73, R11, R73, !PT ;  /* 0x000000490b497209 */ /* 0x002fe20007810000 */
[----:B------:R-:W1:Y:S01]  /*17330*/  SHFL.BFLY PT, R2, R0, 0x2, 0x1f ;  /* 0x0c401f0000027f89 */ /* 0x000e6200000e0000 */
[----:B------:R-:W-:Y:S02]  /*17340*/  FMNMX.FTZ R10, R15, R10, !PT ;  /* 0x0000000a0f0a7209 */ /* 0x000fe40007810000 */
[C---:B------:R-:W-:Y:S05]  /*17350*/  FSETP.NEU.FTZ.AND P3, PT, R73.reuse, -INF , PT ;  /* 0xff8000004900780b */ /* 0x040fea0003f7d000 */
[----:B------:R-:W2:Y:S01]  /*17360*/  SHFL.BFLY PT, R7, R4, 0x2, 0x1f ;  /* 0x0c401f0004077f89 */ /* 0x000ea200000e0000 */
[----:B------:R-:W-:Y:S07]  /*17370*/  FMUL.FTZ R77, R73, UR4 ;  /* 0x00000004494d7c20 */ /* 0x000fee0008410000 */
[----:B------:R-:W3:Y:S01]  /*17380*/  SHFL.BFLY PT, R72, R10, 0x1, 0x1f ;  /* 0x0c201f000a487f89 */ /* 0x000ee200000e0000 */
[----:B------:R-:W-:Y:S05]  /*17390*/  FSEL R77, R77, RZ, P3 ;  /* 0x000000ff4d4d7208 */ /* 0x000fea0001800000 */
[--C-:B------:R-:W-:Y:S01]  /*173a0*/  FFMA.FTZ R5, R78, UR4, -R77.reuse ;  /* 0x000000044e057c23 */ /* 0x100fe2000801084d */
[--C-:B------:R-:W-:Y:S03]  /*173b0*/  FFMA.FTZ R6, R179, UR4, -R77.reuse ;  /* 0x00000004b3067c23 */ /* 0x100fe6000801084d */
[----:B------:R4:W-:Y:S01]  /*173c0*/  MUFU.EX2 R240, R5 ;  /* 0x0000000500f07308 */ /* 0x0009e20000000800 */
[----:B-1----:R-:W-:Y:S01]  /*173d0*/  FMNMX.FTZ R0, R0, R2, !PT ;  /* 0x0000000200007209 */ /* 0x002fe20007810000 */
[--C-:B------:R-:W-:Y:S08]  /*173e0*/  FFMA.FTZ R2, R79, UR4, -R77.reuse ;  /* 0x000000044f027c23 */ /* 0x100ff0000801084d */
[----:B------:R-:W-:Y:S01]  /*173f0*/  MUFU.EX2 R228, R6 ;  /* 0x0000000600e47308 */ /* 0x000fe20000000800 */
[----:B--2---:R-:W-:Y:S02]  /*17400*/  FMNMX.FTZ R4, R4, R7, !PT ;  /* 0x0000000704047209 */ /* 0x004fe40007810000 */
[----:B---3--:R-:W-:Y:S03]  /*17410*/  FMNMX.FTZ R72, R10, R72, !PT ;  /* 0x000000480a487209 */ /* 0x008fe60007810000 */
[----:B------:R-:W1:Y:S04]  /*17420*/  SHFL.BFLY PT, R71, R4, 0x1, 0x1f ;  /* 0x0c201f0004477f89 */ /* 0x000e6800000e0000 */
[----:B------:R2:W-:Y:S01]  /*17430*/  MUFU.EX2 R242, R2 ;  /* 0x0000000200f27308 */ /* 0x0005e20000000800 */
[C---:B------:R-:W-:Y:S01]  /*17440*/  FSETP.NEU.FTZ.AND P2, PT, R72.reuse, -INF , PT ;  /* 0xff8000004800780b */ /* 0x040fe20003f5d000 */
[----:B------:R-:W-:Y:S01]  /*17450*/  FMUL.FTZ R78, R72, UR4 ;  /* 0x00000004484e7c20 */ /* 0x000fe20008410000 */
[--C-:B----4-:R-:W-:Y:S04]  /*17460*/  FFMA.FTZ R5, R191, UR4, -R77.reuse ;  /* 0x00000004bf057c23 */ /* 0x110fe8000801084d */
[----:B------:R-:W-:Y:S03]  /*17470*/  FSEL R78, R78, RZ, P2 ;  /* 0x000000ff4e4e7208 */ /* 0x000fe60001000000 */
[----:B------:R-:W3:Y:S01]  /*17480*/  MUFU.EX2 R243, R5 ;  /* 0x0000000500f37308 */ /* 0x000ee20000000800 */
[----:B--2---:R-:W2:Y:S01]  /*17490*/  SHFL.BFLY PT, R2, R0, 0x1, 0x1f ;  /* 0x0c201f0000027f89 */ /* 0x004ea200000e0000 */
[----:B-1----:R-:W-:Y:S01]  /*174a0*/  FMNMX.FTZ R71, R4, R71, !PT ;  /* 0x0000004704477209 */ /* 0x002fe20007810000 */
[----:B------:R-:W-:Y:S01]  /*174b0*/  FFMA.FTZ R4, R70, UR4, -R77 ;  /* 0x0000000446047c23 */ /* 0x000fe2000801084d */
[----:B---3--:R-:W-:Y:S01]  /*174c0*/  F2FP.BF16.F32.PACK_AB R144, R243, R240 ;  /* 0x000000f0f390723e */ /* 0x008fe200000010ff */
[--C-:B------:R-:W-:Y:S05]  /*174d0*/  FFMA.FTZ R5, R188, UR4, -R78.reuse ;  /* 0x00000004bc057c23 */ /* 0x100fea000801084e */
[----:B------:R-:W1:Y:S01]  /*174e0*/  MUFU.EX2 R241, R4 ;  /* 0x0000000400f17308 */ /* 0x000e620000000800 */
[C---:B------:R-:W-:Y:S01]  /*174f0*/  FMUL.FTZ R79, R71.reuse, UR4 ;  /* 0x00000004474f7c20 */ /* 0x040fe20008410000 */
[----:B------:R-:W-:Y:S04]  /*17500*/  FSETP.NEU.FTZ.AND P1, PT, R71, -INF , PT ;  /* 0xff8000004700780b */ /* 0x000fe80003f3d000 */
[----:B------:R-:W-:Y:S04]  /*17510*/  FSEL R79, R79, RZ, P1 ;  /* 0x000000ff4f4f7208 */ /* 0x000fe80000800000 */
[----:B------:R3:W-:Y:S01]  /*17520*/  MUFU.EX2 R237, R5 ;  /* 0x0000000500ed7308 */ /* 0x0007e20000000800 */
[----:B--2---:R-:W-:Y:S01]  /*17530*/  FMNMX.FTZ R70, R0, R2, !PT ;  /* 0x0000000200467209 */ /* 0x004fe20007810000 */
[--C-:B------:R-:W-:Y:S01]  /*17540*/  FFMA.FTZ R0, R223, UR4, -R79.reuse ;  /* 0x00000004df007c23 */ /* 0x100fe2000801084f */
[--C-:B------:R-:W-:Y:S01]  /*17550*/  FFMA.FTZ R2, R222, UR4, -R79.reuse ;  /* 0x00000004de027c23 */ /* 0x100fe2000801084f */
[----:B-1----:R-:W-:Y:S01]  /*17560*/  F2FP.BF16.F32.PACK_AB R146, R241, R242 ;  /* 0x000000f2f192723e */ /* 0x002fe200000010ff */
[--C-:B------:R-:W-:Y:S05]  /*17570*/  FFMA.FTZ R4, R176, UR4, -R78.reuse ;  /* 0x00000004b0047c23 */ /* 0x100fea000801084e */
[----:B------:R1:W-:Y:S01]  /*17580*/  MUFU.EX2 R233, R0 ;  /* 0x0000000000e97308 */ /* 0x0003e20000000800 */
[----:B------:R-:W-:Y:S01]  /*17590*/  FSETP.NEU.FTZ.AND P0, PT, R70, -INF , PT ;  /* 0xff8000004600780b */ /* 0x000fe20003f1d000 */
[--C-:B---3--:R-:W-:Y:S08]  /*175a0*/  FFMA.FTZ R5, R220, UR4, -R78.reuse ;  /* 0x00000004dc057c23 */ /* 0x108ff0000801084e */
[----:B------:R2:W-:Y:S10]  /*175b0*/  MUFU.EX2 R236, R4 ;  /* 0x0000000400ec7308 */ /* 0x0005f40000000800 */
[----:B------:R3:W-:Y:S01]  /*175c0*/  MUFU.EX2 R235, R2 ;  /* 0x0000000200eb7308 */ /* 0x0007e20000000800 */
[--C-:B-1----:R-:W-:Y:S09]  /*175d0*/  FFMA.FTZ R0, R221, UR4, -R79.reuse ;  /* 0x00000004dd007c23 */ /* 0x102ff2000801084f */
[----:B------:R1:W-:Y:S01]  /*175e0*/  MUFU.EX2 R234, R0 ;  /* 0x0000000000ea7308 */ /* 0x0003e20000000800 */
[--C-:B--2---:R-:W-:Y:S01]  /*175f0*/  FFMA.FTZ R4, R152, UR4, -R78.reuse ;  /* 0x0000000498047c23 */ /* 0x104fe2000801084e */
[----:B------:R-:W-:Y:S05]  /*17600*/  FMUL.FTZ R152, R70, UR4 ;  /* 0x0000000446987c20 */ /* 0x000fea0008410000 */
[----:B------:R-:W-:Y:S03]  /*17610*/  FSEL R152, R152, RZ, P0 ;  /* 0x000000ff98987208 */ /* 0x000fe60000000000 */
[----:B------:R2:W4:Y:S01]  /*17620*/  MUFU.EX2 R238, R4 ;  /* 0x0000000400ee7308 */ /* 0x0005220000000800 */
[----:B---3--:R-:W-:Y:S09]  /*17630*/  FFMA.FTZ R2, R148, UR4, -R78 ;  /* 0x0000000494027c23 */ /* 0x008ff2000801084e */
[----:B------:R3:W-:Y:S01]  /*17640*/  MUFU.EX2 R223, R2 ;  /* 0x0000000200df7308 */ /* 0x0007e20000000800 */
[--C-:B-1----:R-:W-:Y:S09]  /*17650*/  FFMA.FTZ R0, R190, UR4, -R152.reuse ;  /* 0x00000004be007c23 */ /* 0x102ff20008010898 */
[----:B------:R1:W-:Y:S01]  /*17660*/  MUFU.EX2 R220, R0 ;  /* 0x0000000000dc7308 */ /* 0x0003e20000000800 */
[--C-:B--2---:R-:W-:Y:S01]  /*17670*/  FFMA.FTZ R4, R189, UR4, -R79.reuse ;  /* 0x00000004bd047c23 */ /* 0x104fe2000801084f */
[----:B----4-:R-:W-:Y:S08]  /*17680*/  F2FP.BF16.F32.PACK_AB R147, R238, R236 ;  /* 0x000000ecee93723e */ /* 0x010ff000000010ff */
[----:B------:R2:W4:Y:S01]  /*17690*/  MUFU.EX2 R230, R4 ;  /* 0x0000000400e67308 */ /* 0x0005220000000800 */
[----:B---3--:R-:W-:Y:S01]  /*176a0*/  FFMA.FTZ R2, R150, UR4, -R79 ;  /* 0x0000000496027c23 */ /* 0x008fe2000801084f */
[----:B------:R-:W-:Y:S08]  /*176b0*/  F2FP.BF16.F32.PACK_AB R150, R235, R234 ;  /* 0x000000eaeb96723e */ /* 0x000ff000000010ff */
[----:B------:R-:W-:Y:S01]  /*176c0*/  MUFU.EX2 R191, R2 ;  /* 0x0000000200bf7308 */ /* 0x000fe20000000800 */
[--C-:B-1----:R-:W-:Y:S09]  /*176d0*/  FFMA.FTZ R0, R224, UR4, -R152.reuse ;  /* 0x00000004e0007c23 */ /* 0x102ff20008010898 */
[----:B------:R1:W-:Y:S01]  /*176e0*/  MUFU.EX2 R221, R0 ;  /* 0x0000000000dd7308 */ /* 0x0003e20000000800 */
[--C-:B--2---:R-:W-:Y:S01]  /*176f0*/  FFMA.FTZ R4, R32, UR4, -R77.reuse ;  /* 0x0000000420047c23 */ /* 0x104fe2000801084d */
[----:B----4-:R-:W-:Y:S08]  /*17700*/  F2FP.BF16.F32.PACK_AB R148, R233, R230 ;  /* 0x000000e6e994723e */ /* 0x010ff000000010ff */
[----:B------:R2:W3:Y:S10]  /*17710*/  MUFU.EX2 R239, R5 ;  /* 0x0000000500ef7308 */ /* 0x0004f40000000800 */
[----:B------:R4:W-:Y:S01]  /*17720*/  MUFU.EX2 R227, R4 ;  /* 0x0000000400e37308 */ /* 0x0009e20000000800 */
[--C-:B-1----:R-:W-:Y:S09]  /*17730*/  FFMA.FTZ R0, R182, UR4, -R152.reuse ;  /* 0x00000004b6007c23 */ /* 0x102ff20008010898 */
[----:B------:R1:W-:Y:S01]  /*17740*/  MUFU.EX2 R224, R0 ;  /* 0x0000000000e07308 */ /* 0x0003e20000000800 */
[----:B--2---:R-:W-:Y:S01]  /*17750*/  FFMA.FTZ R5, R178, UR4, -R77 ;  /* 0x00000004b2057c23 */ /* 0x004fe2000801084d */
[----:B---3--:R-:W-:Y:S08]  /*17760*/  F2FP.BF16.F32.PACK_AB R145, R239, R237 ;  /* 0x000000edef91723e */ /* 0x008ff000000010ff */
[----:B------:R-:W-:Y:S01]  /*17770*/  MUFU.EX2 R232, R5 ;  /* 0x0000000500e87308 */ /* 0x000fe20000000800 */
[----:B----4-:R-:W-:Y:S01]  /*17780*/  FFMA.FTZ R4, R149, UR4, -R79 ;  /* 0x0000000495047c23 */ /* 0x010fe2000801084f */
[----:B------:R-:W-:Y:S08]  /*17790*/  F2FP.BF16.F32.PACK_AB R149, R221, R220 ;  /* 0x000000dcdd95723e */ /* 0x000ff000000010ff */
[----:B------:R-:W-:Y:S01]  /*177a0*/  MUFU.EX2 R190, R4 ;  /* 0x0000000400be7308 */ /* 0x000fe20000000800 */
[----:B-1----:R-:W-:Y:S09]  /*177b0*/  FFMA.FTZ R0, R181, UR4, -R152 ;  /* 0x00000004b5007c23 */ /* 0x002ff20008010898 */
[----:B------:R1:W-:Y:S02]  /*177c0*/  MUFU.EX2 R229, R0 ;  /* 0x0000000000e57308 */ /* 0x0003e40000000800 */
[--C-:B-1----:R-:W-:Y:S08]  /*177d0*/  FFMA.FTZ R0, R69, UR4, -R78.reuse ;  /* 0x0000000445007c23 */ /* 0x102ff0000801084e */
[----:B------:R1:W-:Y:S02]  /*177e0*/  MUFU.EX2 R226, R0 ;  /* 0x0000000000e27308 */ /* 0x0003e40000000800 */
[----:B-1----:R-:W-:Y:S08]  /*177f0*/  FFMA.FTZ R0, R31, UR4, -R77 ;  /* 0x000000041f007c23 */ /* 0x002ff0000801084d */
[----:B------:R1:W-:Y:S02]  /*17800*/  MUFU.EX2 R231, R0 ;  /* 0x0000000000e77308 */ /* 0x0003e40000000800 */
[--C-:B-1----:R-:W-:Y:S08]  /*17810*/  FFMA.FTZ R0, R30, UR4, -R78.reuse ;  /* 0x000000041e007c23 */ /* 0x102ff0000801084e */
[----:B------:R1:W-:Y:S02]  /*17820*/  MUFU.EX2 R222, R0 ;  /* 0x0000000000de7308 */ /* 0x0003e40000000800 */
[----:B-1----:R-:W-:Y:S08]  /*17830*/  FFMA.FTZ R0, R29, UR4, -R78 ;  /* 0x000000041d007c23 */ /* 0x002ff0000801084e */
[----:B------:R1:W-:Y:S02]  /*17840*/  MUFU.EX2 R225, R0 ;  /* 0x0000000000e17308 */ /* 0x0003e40000000800 */
[----:B-1----:R-:W-:Y:S05]  /*17850*/  FSEL R0, R73, RZ, P3 ;  /* 0x000000ff49007208 */ /* 0x002fea0001800000 */
[----:B------:R-:W-:Y:S01]  /*17860*/  FADD.FTZ R2, -R0, R3 ;  /* 0x0000000300027221 */ /* 0x000fe20000010100 */
[----:B------:R-:W-:Y:S02]  /*17870*/  FSEL R0, R72, RZ, P2 ;  /* 0x000000ff48007208 */ /* 0x000fe40001000000 */
[----:B------:R-:W-:Y:S01]  /*17880*/  FSEL R3, R71, RZ, P1 ;  /* 0x000000ff47037208 */ /* 0x000fe20000800000 */
[----:B------:R-:W-:Y:S02]  /*17890*/  FMUL.FTZ R2, R2, UR4 ;  /* 0x0000000402027c20 */ /* 0x000fe40008410000 */
[----:B------:R-:W-:Y:S02]  /*178a0*/  FADD.FTZ R0, -R0, R68 ;  /* 0x0000004400007221 */ /* 0x000fe40000010100 */
[----:B------:R1:W2:Y:S01]  /*178b0*/  MUFU.EX2 R69, R2 ;  /* 0x0000000200457308 */ /* 0x0002a20000000800 */
[----:B------:R-:W-:Y:S01]  /*178c0*/  FADD.FTZ R3, -R3, R74 ;  /* 0x0000004a03037221 */ /* 0x000fe20000010100 */
[----:B------:R-:W-:Y:S01]  /*178d0*/  FFMA.FTZ R74, R164, UR4, -R77 ;  /* 0x00000004a44a7c23 */ /* 0x000fe2000801084d */
[----:B-1----:R-:W-:Y:S01]  /*178e0*/  FMUL.FTZ R2, R0, UR4 ;  /* 0x0000000400027c20 */ /* 0x002fe20008410000 */
[----:B------:R-:W-:Y:S01]  /*178f0*/  FSEL R0, R70, RZ, P0 ;  /* 0x000000ff46007208 */ /* 0x000fe20000000000 */
[C---:B--2---:R-:W-:Y:S01]  /*17900*/  FMUL.FTZ R4, R69.reuse, R84 ;  /* 0x0000005445047220 */ /* 0x044fe20000410000 */
[C---:B------:R-:W-:Y:S04]  /*17910*/  FMUL.FTZ R5, R69.reuse, R85 ;  /* 0x0000005545057220 */ /* 0x040fe80000410000 */
[----:B------:R1:W2:Y:S01]  /*17920*/  MUFU.EX2 R68, R2 ;  /* 0x0000000200447308 */ /* 0x0002a20000000800 */
        /* <DEDUP_REMOVED lines=10> */
[----:B------:R-:W-:Y:S01]  /*179d0*/  FMUL.FTZ R52, R69, R128 ;  /* 0x0000008045347220 */ /* 0x000fe20000410000 */
[----:B------:R-:W3:Y:S01]  /*179e0*/  MUFU.EX2 R0, R0 ;  /* 0x0000000000007308 */ /* 0x000ee20000000800 */
[----:B------:R-:W-:Y:S02]  /*179f0*/  F2FP.BF16.F32.PACK_AB R84, R232, R228 ;  /* 0x000000e4e854723e */ /* 0x000fe400000010ff */
[----:B------:R-:W-:Y:S01]  /*17a00*/  F2FP.BF16.F32.PACK_AB R85, R226, R223 ;  /* 0x000000dfe255723e */ /* 0x000fe200000010ff */
[----:B-1----:R-:W-:Y:S01]  /*17a10*/  FMUL.FTZ R2, R3, UR4 ;  /* 0x0000000403027c20 */ /* 0x002fe20008410000 */
[--C-:B------:R-:W-:Y:S01]  /*17a20*/  FFMA.FTZ R3, R151, UR4, -R79.reuse ;  /* 0x0000000497037c23 */ /* 0x100fe2000801084f */
[C---:B--2---:R-:W-:Y:S01]  /*17a30*/  FMUL.FTZ R6, R68.reuse, R86 ;  /* 0x0000005644067220 */ /* 0x044fe20000410000 */
[C---:B------:R-:W-:Y:S01]  /*17a40*/  FMUL.FTZ R7, R68.reuse, R87 ;  /* 0x0000005744077220 */ /* 0x040fe20000410000 */
[----:B------:R-:W-:Y:S02]  /*17a50*/  F2FP.BF16.F32.PACK_AB R151, R229, R224 ;  /* 0x000000e0e597723e */ /* 0x000fe400000010ff */
[----:B------:R1:W-:Y:S01]  /*17a60*/  MUFU.EX2 R189, R3 ;  /* 0x0000000300bd7308 */ /* 0x0003e20000000800 */
[C---:B------:R-:W-:Y:S01]  /*17a70*/  FMUL.FTZ R18, R68.reuse, R90 ;  /* 0x0000005a44127220 */ /* 0x040fe20000410000 */
[C---:B------:R-:W-:Y:S01]  /*17a80*/  FMUL.FTZ R19, R68.reuse, R91 ;  /* 0x0000005b44137220 */ /* 0x040fe20000410000 */
[----:B------:R-:W-:Y:S01]  /*17a90*/  FMUL.FTZ R22, R68, R98 ;  /* 0x0000006244167220 */ /* 0x000fe20000410000 */
[----:B------:R-:W-:Y:S01]  /*17aa0*/  LDSM.16.MT88.4 R88, [R193+0x6800] ;  /* 0x00680000c158783b */ /* 0x000fe20000004200 */
[-C--:B------:R-:W-:Y:S01]  /*17ab0*/  HMMA.16816.F32.BF16 R4, R144, R24.reuse, R4 ;  /* 0x000000189004723c */ /* 0x080fe20000041804 */
[----:B------:R-:W-:Y:S04]  /*17ac0*/  PLOP3.LUT P0, PT, PT, PT, UP0, 0x80, 0x0 ;  /* 0x000000000000781c */ /* 0x000fe80003f0f008 */
[----:B------:R-:W2:Y:S01]  /*17ad0*/  MUFU.EX2 R2, R2 ;  /* 0x0000000200027308 */ /* 0x000ea20000000800 */
[C---:B---3--:R-:W-:Y:S01]  /*17ae0*/  FMUL.FTZ R10, R0.reuse, R82 ;  /* 0x00000052000a7220 */ /* 0x048fe20000410000 */
[C---:B------:R-:W-:Y:S01]  /*17af0*/  FMUL.FTZ R11, R0.reuse, R83 ;  /* 0x00000053000b7220 */ /* 0x040fe20000410000 */
[C---:B------:R-:W-:Y:S03]  /*17b00*/  FMUL.FTZ R14, R0.reuse, R94 ;  /* 0x0000005e000e7220 */ /* 0x040fe60000410000 */
[----:B------:R-:W-:Y:S01]  /*17b10*/  FMUL.FTZ R15, R0, R95 ;  /* 0x0000005f000f7220 */ /* 0x000fe20000410000 */
[C---:B------:R-:W-:Y:S01]  /*17b20*/  FMUL.FTZ R55, R68.reuse, R131 ;  /* 0x0000008344377220 */ /* 0x040fe20000410000 */
[----:B-1----:R-:W-:Y:S01]  /*17b30*/  FFMA.FTZ R3, R169, UR4, -R79 ;  /* 0x00000004a9037c23 */ /* 0x002fe2000801084f */
[----:B------:R-:W-:Y:S01]  /*17b40*/  FMUL.FTZ R23, R68, R99 ;  /* 0x0000006344177220 */ /* 0x000fe20000410000 */
[C---:B------:R-:W-:Y:S01]  /*17b50*/  FMUL.FTZ R30, R0.reuse, R110 ;  /* 0x0000006e001e7220 */ /* 0x040fe20000410000 */
[----:B------:R-:W-:Y:S01]  /*17b60*/  FMUL.FTZ R31, R0, R111 ;  /* 0x0000006f001f7220 */ /* 0x000fe20000410000 */
[----:B------:R1:W-:Y:S01]  /*17b70*/  MUFU.EX2 R188, R3 ;  /* 0x0000000300bc7308 */ /* 0x0003e20000000800 */
        /* <DEDUP_REMOVED lines=12> */
[----:B------:R-:W3:Y:S01]  /*17c40*/  LDSM.16.MT88.4 R92, [R196+0x6800] ;  /* 0x00680000c45c783b */ /* 0x000ee20000004200 */
[--C-:B-1----:R-:W-:Y:S01]  /*17c50*/  FFMA.FTZ R3, R172, UR4, -R152.reuse ;  /* 0x00000004ac037c23 */ /* 0x102fe20008010898 */
[-C--:B------:R-:W-:Y:S03]  /*17c60*/  HMMA.16816.F32.BF16 R12, R148, R26.reuse, R12 ;  /* 0x0000001a940c723c */ /* 0x080fe6000004180c */
[----:B------:R1:W-:Y:S02]  /*17c70*/  MUFU.EX2 R187, R3 ;  /* 0x0000000300bb7308 */ /* 0x0003e40000000800 */
[----:B------:R-:W-:Y:S01]  /*17c80*/  F2FP.BF16.F32.PACK_AB R87, R225, R222 ;  /* 0x000000dee157723e */ /* 0x000fe200000010ff */
[C---:B------:R-:W-:Y:S01]  /*17c90*/  HMMA.16816.F32.BF16 R16, R144.reuse, R26, R16 ;  /* 0x0000001a9010723c */ /* 0x040fe20000041810 */
[----:B------:R-:W4:Y:S04]  /*17ca0*/  LDSM.16.MT88.4 R96, [R194+0x6800] ;  /* 0x00680000c260783b */ /* 0x000f280000004200 */
[C---:B------:R-:W-:Y:S01]  /*17cb0*/  FMUL.FTZ R24, R2.reuse, R100 ;  /* 0x0000006402187220 */ /* 0x040fe20000410000 */
[-C--:B------:R-:W-:Y:S03]  /*17cc0*/  HMMA.16816.F32.BF16 R20, R144, R40.reuse, R20 ;  /* 0x000000289014723c */ /* 0x080fe60000041814 */
[----:B------:R-:W-:Y:S02]  /*17cd0*/  LDSM.16.MT88.4 R120, [R194+0x7800] ;  /* 0x00780000c278783b */ /* 0x000fe40000004200 */
[----:B------:R-:W-:Y:S01]  /*17ce0*/  FMUL.FTZ R25, R2, R101 ;  /* 0x0000006502197220 */ /* 0x000fe20000410000 */
[C---:B------:R-:W-:Y:S01]  /*17cf0*/  FMUL.FTZ R26, R0.reuse, R102 ;  /* 0x00000066001a7220 */ /* 0x040fe20000410000 */
[----:B------:R-:W-:Y:S01]  /*17d00*/  FMUL.FTZ R27, R0, R103 ;  /* 0x00000067001b7220 */ /* 0x000fe20000410000 */
[--C-:B-1----:R-:W-:Y:S03]  /*17d10*/  FFMA.FTZ R3, R180, UR4, -R152.reuse ;  /* 0x00000004b4037c23 */ /* 0x102fe60008010898 */
[C---:B------:R-:W-:Y:S01]  /*17d20*/  FMUL.FTZ R28, R2.reuse, R108 ;  /* 0x0000006c021c7220 */ /* 0x040fe20000410000 */
[----:B------:R1:W5:Y:S01]  /*17d30*/  MUFU.EX2 R182, R3 ;  /* 0x0000000300b67308 */ /* 0x0003620000000800 */
[C---:B------:R-:W-:Y:S01]  /*17d40*/  FMUL.FTZ R29, R2.reuse, R109 ;  /* 0x0000006d021d7220 */ /* 0x040fe20000410000 */
[C---:B------:R-:W-:Y:S04]  /*17d50*/  HMMA.16816.F32.BF16 R24, R148.reuse, R40, R24 ;  /* 0x000000289418723c */ /* 0x040fe80000041818 */
[----:B------:R-:W-:Y:S01]  /*17d60*/  FMUL.FTZ R45, R2, R125 ;  /* 0x0000007d022d7220 */ /* 0x000fe20000410000 */
[----:B------:R-:W-:Y:S01]  /*17d70*/  FMUL.FTZ R46, R0, R126 ;  /* 0x0000007e002e7220 */ /* 0x000fe20000410000 */
[-C--:B------:R-:W-:Y:S05]  /*17d80*/  HMMA.16816.F32.BF16 R28, R148, R42.reuse, R28 ;  /* 0x0000002a941c723c */ /* 0x080fea000004181c */
[C---:B------:R-:W-:Y:S01]  /*17d90*/  FMUL.FTZ R40, R2.reuse, R116 ;  /* 0x0000007402287220 */ /* 0x040fe20000410000 */
[----:B------:R-:W-:Y:S01]  /*17da0*/  FMUL.FTZ R41, R2, R117 ;  /* 0x0000007502297220 */ /* 0x000fe20000410000 */
[----:B------:R-:W-:Y:S01]  /*17db0*/  FMUL.FTZ R47, R0, R127 ;  /* 0x0000007f002f7220 */ /* 0x000fe20000410000 */
[----:B------:R-:W-:Y:S03]  /*17dc0*/  FMUL.FTZ R54, R68, R130 ;  /* 0x0000008244367220 */ /* 0x000fe60000410000 */
[--C-:B-1----:R-:W-:Y:S01]  /*17dd0*/  FFMA.FTZ R3, R33, UR4, -R152.reuse ;  /* 0x0000000421037c23 */ /* 0x102fe20008010898 */
[C---:B------:R-:W-:Y:S01]  /*17de0*/  FMUL.FTZ R33, R69.reuse, R105 ;  /* 0x0000006945217220 */ /* 0x040fe20000410000 */
[C---:B------:R-:W-:Y:S01]  /*17df0*/  FMUL.FTZ R60, R2.reuse, R140 ;  /* 0x0000008c023c7220 */ /* 0x040fe20000410000 */
[----:B------:R-:W-:Y:S01]  /*17e00*/  FMUL.FTZ R61, R2, R141 ;  /* 0x0000008d023d7220 */ /* 0x000fe20000410000 */
[----:B------:R1:W-:Y:S01]  /*17e10*/  MUFU.EX2 R181, R3 ;  /* 0x0000000300b57308 */ /* 0x0003e20000000800 */
[C---:B------:R-:W-:Y:S01]  /*17e20*/  FMUL.FTZ R62, R0.reuse, R142 ;  /* 0x0000008e003e7220 */ /* 0x040fe20000410000 */
[----:B------:R-:W-:Y:S01]  /*17e30*/  FMUL.FTZ R63, R0, R143 ;  /* 0x0000008f003f7220 */ /* 0x000fe20000410000 */
[C---:B------:R-:W-:Y:S01]  /*17e40*/  FMUL.FTZ R66, R68.reuse, R138 ;  /* 0x0000008a44427220 */ /* 0x040fe20000410000 */
[----:B------:R-:W-:Y:S01]  /*17e50*/  FMUL.FTZ R67, R68, R139 ;  /* 0x0000008b44437220 */ /* 0x000fe20000410000 */
[----:B-1----:R-:W-:Y:S01]  /*17e60*/  FFMA.FTZ R3, R34, UR4, -R152 ;  /* 0x0000000422037c23 */ /* 0x002fe20008010898 */
[C---:B------:R-:W-:Y:S01]  /*17e70*/  FMUL.FTZ R34, R68.reuse, R106 ;  /* 0x0000006a44227220 */ /* 0x040fe20000410000 */
[----:B------:R-:W-:Y:S01]  /*17e80*/  FFMA.FTZ R68, R68, R245, R237 ;  /* 0x000000f544447223 */ /* 0x000fe200000100ed */
[----:B------:R-:W-:Y:S02]  /*17e90*/  LDSM.16.MT88.4 R104, [R196+0x7800] ;  /* 0x00780000c468783b */ /* 0x000fe40000004200 */
[----:B------:R1:W3:Y:S03]  /*17ea0*/  MUFU.EX2 R180, R3 ;  /* 0x0000000300b47308 */ /* 0x0002e60000000800 */
[C---:B------:R-:W-:Y:S07]  /*17eb0*/  HMMA.16816.F32.BF16 R32, R144.reuse, R42, R32 ;  /* 0x0000002a9020723c */ /* 0x040fee0000041820 */
[C---:B------:R-:W-:Y:S01]  /*17ec0*/  FMUL.FTZ R42, R0.reuse, R118 ;  /* 0x00000076002a7220 */ /* 0x040fe20000410000 */
[----:B------:R-:W-:Y:S03]  /*17ed0*/  FMUL.FTZ R43, R0, R119 ;  /* 0x00000077002b7220 */ /* 0x000fe60000410000 */
[--C-:B-1----:R-:W-:Y:S01]  /*17ee0*/  FFMA.FTZ R3, R36, UR4, -R77.reuse ;  /* 0x0000000424037c23 */ /* 0x102fe2000801084d */
[----:B------:R-:W-:Y:S03]  /*17ef0*/  FMUL.FTZ R36, R69, R112 ;  /* 0x0000007045247220 */ /* 0x000fe60000410000 */
[----:B------:R1:W-:Y:S04]  /*17f00*/  MUFU.EX2 R179, R3 ;  /* 0x0000000300b37308 */ /* 0x0003e80000000800 */
[-C--:B------:R-:W-:Y:S06]  /*17f10*/  HMMA.16816.F32.BF16 R36, R144, R56.reuse, R36 ;  /* 0x000000389024723c */ /* 0x080fec0000041824 */
[C---:B------:R-:W-:Y:S05]  /*17f20*/  HMMA.16816.F32.BF16 R40, R148.reuse, R56, R40 ;  /* 0x000000389428723c */ /* 0x040fea0000041828 */
[--C-:B-1----:R-:W-:Y:S02]  /*17f30*/  FFMA.FTZ R3, R171, UR4, -R77.reuse ;  /* 0x00000004ab037c23 */ /* 0x102fe4000801084d */
[C---:B------:R-:W-:Y:S02]  /*17f40*/  FMUL.FTZ R57, R2.reuse, R133 ;  /* 0x0000008502397220 */ /* 0x040fe40000410000 */
[----:B------:R1:W4:Y:S02]  /*17f50*/  MUFU.EX2 R178, R3 ;  /* 0x0000000300b27308 */ /* 0x0003240000000800 */
[----:B------:R-:W-:Y:S01]  /*17f60*/  FMUL.FTZ R56, R2, R132 ;  /* 0x0000008402387220 */ /* 0x000fe20000410000 */
[----:B-1----:R-:W-:Y:S01]  /*17f70*/  FFMA.FTZ R3, R44, UR4, -R78 ;  /* 0x000000042c037c23 */ /* 0x002fe2000801084e */
[C---:B------:R-:W-:Y:S01]  /*17f80*/  FMUL.FTZ R44, R2.reuse, R124 ;  /* 0x0000007c022c7220 */ /* 0x040fe20000410000 */
[----:B------:R-:W-:Y:S05]  /*17f90*/  FFMA.FTZ R2, R2, R247, R230 ;  /* 0x000000f702027223 */ /* 0x000fea00000100e6 */
[----:B------:R1:W-:Y:S01]  /*17fa0*/  MUFU.EX2 R176, R3 ;  /* 0x0000000300b07308 */ /* 0x0003e20000000800 */
[----:B------:R-:W-:Y:S01]  /*17fb0*/  FADD.FTZ R2, R233, R2 ;  /* 0x00000002e9027221 */ /* 0x000fe20000010000 */
[-C--:B------:R-:W-:Y:S03]  /*17fc0*/  HMMA.16816.F32.BF16 R44, R148, R58.reuse, R44 ;  /* 0x0000003a942c723c */ /* 0x080fe6000004182c */
[----:B------:R-:W-:Y:S03]  /*17fd0*/  FADD.FTZ R2, R234, R2 ;  /* 0x00000002ea027221 */ /* 0x000fe60000010000 */
[C---:B------:R-:W-:Y:S05]  /*17fe0*/  HMMA.16816.F32.BF16 R48, R144.reuse, R58, R48 ;  /* 0x0000003a9030723c */ /* 0x040fea0000041830 */
[----:B-1----:R-:W-:Y:S02]  /*17ff0*/  FFMA.FTZ R3, R53, UR4, -R78 ;  /* 0x0000000435037c23 */ /* 0x002fe4000801084e */
[C---:B------:R-:W-:Y:S02]  /*18000*/  FMUL.FTZ R59, R0.reuse, R135 ;  /* 0x00000087003b7220 */ /* 0x040fe40000410000 */
[----:B------:R1:W4:Y:S02]  /*18010*/  MUFU.EX2 R131, R3 ;  /* 0x0000000300837308 */ /* 0x0003240000000800 */
[C---:B------:R-:W-:Y:S01]  /*18020*/  FMUL.FTZ R53, R69.reuse, R129 ;  /* 0x0000008145357220 */ /* 0x040fe20000410000 */
[----:B------:R-:W-:Y:S06]  /*18030*/  FMUL.FTZ R58, R0, R134 ;  /* 0x00000086003a7220 */ /* 0x000fec0000410000 */
[-C--:B--2---:R-:W-:Y:S06]  /*18040*/  HMMA.16816.F32.BF16 R52, R144, R80.reuse, R52 ;  /* 0x000000509034723c */ /* 0x084fec0000041834 */
[C---:B------:R-:W-:Y:S05]  /*18050*/  HMMA.16816.F32.BF16 R56, R148.reuse, R80, R56 ;  /* 0x000000509438723c */ /* 0x040fea0000041838 */
[--C-:B-1----:R-:W-:Y:S01]  /*18060*/  FFMA.FTZ R3, R64, UR4, -R77.reuse ;  /* 0x0000000440037c23 */ /* 0x102fe2000801084d */
[-C--:B------:R-:W-:Y:S03]  /*18070*/  HMMA.16816.F32.BF16 R60, R148, R82.reuse, R60 ;  /* 0x00000052943c723c */ /* 0x080fe6000004183c */
[----:B------:R1:W-:Y:S02]  /*18080*/  MUFU.EX2 R172, R3 ;  /* 0x0000000300ac7308 */ /* 0x0003e40000000800 */
[----:B------:R-:W-:Y:S01]  /*18090*/  FMUL.FTZ R64, R69, R136 ;  /* 0x0000008845407220 */ /* 0x000fe20000410000 */
[----:B------:R-:W-:Y:S02]  /*180a0*/  F2FP.BF16.F32.PACK_AB R80, R190, R191 ;  /* 0x000000bfbe50723e */ /* 0x000fe400000010ff */
[----:B-----5:R-:W-:Y:S03]  /*180b0*/  F2FP.BF16.F32.PACK_AB R81, R182, R187 ;  /* 0x000000bbb651723e */ /* 0x020fe600000010ff */
[----:B-1----:R-:W-:Y:S01]  /*180c0*/  FFMA.FTZ R3, R65, UR4, -R77 ;  /* 0x0000000441037c23 */ /* 0x002fe2000801084d */
[C---:B------:R-:W-:Y:S01]  /*180d0*/  FMUL.FTZ R65, R69.reuse, R137 ;  /* 0x0000008945417220 */ /* 0x040fe20000410000 */
[----:B------:R-:W-:Y:S02]  /*180e0*/  FFMA.FTZ R69, R69, R244, R240 ;  /* 0x000000f445457223 */ /* 0x000fe400000100f0 */
[----:B------:R1:W2:Y:S04]  /*180f0*/  MUFU.EX2 R171, R3 ;  /* 0x0000000300ab7308 */ /* 0x0002a80000000800 */
[----:B------:R-:W-:Y:S06]  /*18100*/  HMMA.16816.F32.BF16 R64, R144, R82, R64 ;  /* 0x000000529040723c */ /* 0x000fec0000041840 */
[-C--:B------:R-:W-:Y:S05]  /*18110*/  HMMA.16816.F32.BF16 R4, R84, R88.reuse, R4 ;  /* 0x000000585404723c */ /* 0x080fea0000041804 */
[----:B------:R-:W-:Y:S01]  /*18120*/  F2FP.BF16.F32.PACK_AB R82, R188, R189 ;  /* 0x000000bdbc52723e */ /* 0x000fe200000010ff */
[--C-:B-1----:R-:W-:Y:S01]  /*18130*/  FFMA.FTZ R3, R155, UR4, -R78.reuse ;  /* 0x000000049b037c23 */ /* 0x102fe2000801084e */
[----:B---3--:R-:W-:Y:S03]  /*18140*/  F2FP.BF16.F32.PACK_AB R83, R180, R181 ;  /* 0x000000b5b453723e */ /* 0x008fe600000010ff */
[----:B------:R1:W-:Y:S04]  /*18150*/  MUFU.EX2 R135, R3 ;  /* 0x0000000300877308 */ /* 0x0003e80000000800 */
[C---:B------:R-:W-:Y:S06]  /*18160*/  HMMA.16816.F32.BF16 R8, R80.reuse, R88, R8 ;  /* 0x000000585008723c */ /* 0x040fec0000041808 */
[-C--:B------:R-:W-:Y:S06]  /*18170*/  HMMA.16816.F32.BF16 R12, R80, R90.reuse, R12 ;  /* 0x0000005a500c723c */ /* 0x080fec000004180c */
[C---:B------:R-:W-:Y:S01]  /*18180*/  HMMA.16816.F32.BF16 R16, R84.reuse, R90, R16 ;  /* 0x0000005a5410723c */ /* 0x040fe20000041810 */
[----:B------:R-:W3:Y:S04]  /*18190*/  LDSM.16.MT88.4 R88, [R195+0x6800] ;  /* 0x00680000c358783b */ /* 0x000ee80000004200 */
[----:B-1----:R-:W-:Y:S01]  /*181a0*/  FFMA.FTZ R3, R156, UR4, -R78 ;  /* 0x000000049c037c23 */ /* 0x002fe2000801084e */
[-C--:B------:R-:W-:Y:S03]  /*181b0*/  HMMA.16816.F32.BF16 R20, R84, R92.reuse, R20 ;  /* 0x0000005c5414723c */ /* 0x080fe60000041814 */
[----:B------:R1:W5:Y:S03]  /*181c0*/  MUFU.EX2 R169, R3 ;  /* 0x0000000300a97308 */ /* 0x0003660000000800 */
[C---:B------:R-:W-:Y:S06]  /*181d0*/  HMMA.16816.F32.BF16 R24, R80.reuse, R92, R24 ;  /* 0x0000005c5018723c */ /* 0x040fec0000041818 */
[-C--:B------:R-:W-:Y:S06]  /*181e0*/  HMMA.16816.F32.BF16 R28, R80, R94.reuse, R28 ;  /* 0x0000005e501c723c */ /* 0x080fec000004181c */
[C---:B------:R-:W-:Y:S01]  /*181f0*/  HMMA.16816.F32.BF16 R32, R84.reuse, R94, R32 ;  /* 0x0000005e5420723c */ /* 0x040fe20000041820 */
[----:B------:R-:W5:Y:S04]  /*18200*/  LDSM.16.MT88.4 R92, [R193+0x7000] ;  /* 0x00700000c15c783b */ /* 0x000f680000004200 */
[--C-:B-1----:R-:W-:Y:S01]  /*18210*/  FFMA.FTZ R3, R170, UR4, -R79.reuse ;  /* 0x00000004aa037c23 */ /* 0x102fe2000801084f */
[-C--:B----4-:R-:W-:Y:S03]  /*18220*/  HMMA.16816.F32.BF16 R36, R84, R96.reuse, R36 ;  /* 0x000000605424723c */ /* 0x090fe60000041824 */
[----:B------:R1:W-:Y:S03]  /*18230*/  MUFU.EX2 R130, R3 ;  /* 0x0000000300827308 */ /* 0x0003e60000000800 */
[C---:B------:R-:W-:Y:S06]  /*18240*/  HMMA.16816.F32.BF16 R40, R80.reuse, R96, R40 ;  /* 0x000000605028723c */ /* 0x040fec0000041828 */
[-C--:B------:R-:W-:Y:S06]  /*18250*/  HMMA.16816.F32.BF16 R44, R80, R98.reuse, R44 ;  /* 0x00000062502c723c */ /* 0x080fec000004182c */
[C---:B------:R-:W-:Y:S01]  /*18260*/  HMMA.16816.F32.BF16 R48, R84.reuse, R98, R48 ;  /* 0x000000625430723c */ /* 0x040fe20000041830 */
[----:B------:R-:W4:Y:S04]  /*18270*/  LDSM.16.MT88.4 R96, [R196+0x7000] ;  /* 0x00700000c460783b */ /* 0x000f280000004200 */
[--C-:B-1----:R-:W-:Y:S01]  /*18280*/  FFMA.FTZ R3, R173, UR4, -R79.reuse ;  /* 0x00000004ad037c23 */ /* 0x102fe2000801084f */
[-C--:B---3--:R-:W-:Y:S03]  /*18290*/  HMMA.16816.F32.BF16 R52, R84, R88.reuse, R52 ;  /* 0x000000585434723c */ /* 0x088fe60000041834 */
[----:B------:R1:W3:Y:S03]  /*182a0*/  MUFU.EX2 R129, R3 ;  /* 0x0000000300817308 */ /* 0x0002e60000000800 */
[C---:B------:R-:W-:Y:S06]  /*182b0*/  HMMA.16816.F32.BF16 R56, R80.reuse, R88, R56 ;  /* 0x000000585038723c */ /* 0x040fec0000041838 */
[-C--:B------:R-:W-:Y:S06]  /*182c0*/  HMMA.16816.F32.BF16 R60, R80, R90.reuse, R60 ;  /* 0x0000005a503c723c */ /* 0x080fec000004183c */
[----:B------:R-:W-:Y:S01]  /*182d0*/  HMMA.16816.F32.BF16 R64, R84, R90, R64 ;  /* 0x0000005a5440723c */ /* 0x000fe20000041840 */
[----:B------:R-:W4:Y:S04]  /*182e0*/  LDSM.16.MT88.4 R88, [R194+0x7000] ;  /* 0x00700000c258783b */ /* 0x000f280000004200 */
[--C-:B-1----:R-:W-:Y:S01]  /*182f0*/  FFMA.FTZ R3, R174, UR4, -R79.reuse ;  /* 0x00000004ae037c23 */ /* 0x102fe2000801084f */
[----:B------:R-:W-:Y:S02]  /*18300*/  F2FP.BF16.F32.PACK_AB R80, R178, R179 ;  /* 0x000000b3b250723e */ /* 0x000fe400000010ff */
[----:B------:R-:W-:Y:S01]  /*18310*/  F2FP.BF16.F32.PACK_AB R81, R131, R176 ;  /* 0x000000b08351723e */ /* 0x000fe200000010ff */
[----:B------:R1:W-:Y:S02]  /*18320*/  MUFU.EX2 R134, R3 ;  /* 0x0000000300867308 */ /* 0x0003e40000000800 */
[----:B--2---:R-:W-:Y:S02]  /*18330*/  F2FP.BF16.F32.PACK_AB R82, R171, R172 ;  /* 0x000000acab52723e */ /* 0x004fe400000010ff */
[----:B-----5:R-:W-:Y:S02]  /*18340*/  F2FP.BF16.F32.PACK_AB R83, R169, R135 ;  /* 0x00000087a953723e */ /* 0x020fe400000010ff */
[----:B---3--:R-:W-:Y:S05]  /*18350*/  F2FP.BF16.F32.PACK_AB R84, R129, R130 ;  /* 0x000000828154723e */ /* 0x008fea00000010ff */
[-C--:B------:R-:W-:Y:S05]  /*18360*/  HMMA.16816.F32.BF16 R4, R80, R92.reuse, R4 ;  /* 0x0000005c5004723c */ /* 0x080fea0000041804 */
        /* <DEDUP_REMOVED lines=11> */
[----:B------:R-:W-:Y:S10]  /*18420*/  MUFU.EX2 R154, R74 ;  /* 0x0000004a009a7308 */ /* 0x000ff40000000800 */
        /* <DEDUP_REMOVED lines=9> */
[-C--:B----4-:R-:W-:Y:S03]  /*184c0*/  HMMA.16816.F32.BF16 R20, R80, R96.reuse, R20 ;  /* 0x000000605014723c */ /* 0x090fe60000041814 */
[----:B------:R1:W-:Y:S02]  /*184d0*/  MUFU.EX2 R153, R3 ;  /* 0x0000000300997308 */ /* 0x0003e40000000800 */
[----:B--2---:R-:W-:Y:S01]  /*184e0*/  F2FP.BF16.F32.PACK_AB R136, R155, R154 ;  /* 0x0000009a9b88723e */ /* 0x004fe200000010ff */
[C---:B------:R-:W-:Y:S06]  /*184f0*/  HMMA.16816.F32.BF16 R24, R84.reuse, R96, R24 ;  /* 0x000000605418723c */ /* 0x040fec0000041818 */
[-C--:B------:R-:W-:Y:S06]  /*18500*/  HMMA.16816.F32.BF16 R28, R84, R98.reuse, R28 ;  /* 0x00000062541c723c */ /* 0x080fec000004181c */
[C---:B------:R-:W-:Y:S01]  /*18510*/  HMMA.16816.F32.BF16 R32, R80.reuse, R98, R32 ;  /* 0x000000625020723c */ /* 0x040fe20000041820 */
[----:B------:R-:W2:Y:S04]  /*18520*/  LDSM.16.MT88.4 R96, [R193+0x7800] ;  /* 0x00780000c160783b */ /* 0x000ea80000004200 */
[--C-:B-1----:R-:W-:Y:S01]  /*18530*/  FFMA.FTZ R3, R168, UR4, -R78.reuse ;  /* 0x00000004a8037c23 */ /* 0x102fe2000801084e */
[-C--:B------:R-:W-:Y:S03]  /*18540*/  HMMA.16816.F32.BF16 R36, R80, R88.reuse, R36 ;  /* 0x000000585024723c */ /* 0x080fe60000041824 */
        /* <DEDUP_REMOVED lines=42> */
[----:B------:R-:W-:Y:S02]  /*187f0*/  MOV R68, R72 ;  /* 0x0000004800447202 */ /* 0x000fe40000000f00 */
        /* <DEDUP_REMOVED lines=77> */
.L_x_2547:
[----:B------:R-:W1:Y:S01]  /*18cd0*/  SHFL.BFLY PT, R0, R244, 0x2, 0x1f ;  /* 0x0c401f00f4007f89 */ /* 0x000e6200000e0000 */
[----:B------:R-:W2:Y:S01]  /*18ce0*/  S2UR UR8, SR_CgaCtaId ;  /* 0x00000000000879c3 */ /* 0x000ea20000008800 */
[----:B------:R-:W-:Y:S01]  /*18cf0*/  UISETP.NE.AND UP0, UPT, UR13, -0x1, UPT ;  /* 0xffffffff0d00788c */ /* 0x000fe2000bf05270 */
[----:B------:R-:W-:Y:S01]  /*18d00*/  PLOP3.LUT P6, PT, PT, PT, PT, 0x8, 0x0 ;  /* 0x000000000000781c */ /* 0x000fe20003fce170 */
[----:B------:R-:W3:Y:S01]  /*18d10*/  S2R R45, SR_TID.X ;  /* 0x00000000002d7919 */ /* 0x000ee20000002100 */
[----:B------:R-:W-:Y:S01]  /*18d20*/  IMAD.MOV.U32 R36, RZ, RZ, 0x20 ;  /* 0x00000020ff247424 */ /* 0x000fe200078e00ff */
[----:B------:R-:W4:Y:S04]  /*18d30*/  SHFL.BFLY PT, R3, R245, 0x2, 0x1f ;  /* 0x0c401f00f5037f89 */ /* 0x000f2800000e0000 */
[----:B------:R-:W5:Y:S03]  /*18d40*/  SHFL.BFLY PT, R5, R247, 0x2, 0x1f ;  /* 0x0c401f00f7057f89 */ /* 0x000f6600000e0000 */
[----:B------:R-:W-:-:S02]  /*18d50*/  @UP0 ULDC.64 UR6, c[0x0][0x298] ;  /* 0x0000a60000060ab9 */ /* 0x000fc40000000a00 */
[----:B------:R-:W-:Y:S01]  /*18d60*/  @UP0 UIMAD.WIDE.U32 UR10, UR13, UR6, URZ ;  /* 0x000000060d0a02a5 */ /* 0x000fe2000f8e003f */
[----:B------:R-:W5:Y:S02]  /*18d70*/  SHFL.BFLY PT, R4, R246, 0x2, 0x1f ;  /* 0x0c401f00f6047f89 */ /* 0x000f6400000e0000 */
[----:B------:R-:W-:Y:S01]  /*18d80*/  UMOV UR6, 0x400 ;  /* 0x0000040000067882 */ /* 0x000fe20000000000 */
[----:B------:R-:W-:Y:S01]  /*18d90*/  @UP0 UIMAD UR4, UR13, UR7, UR11 ;  /* 0x000000070d0402a4 */ /* 0x000fe2000f8e020b */
[----:B-1----:R-:W-:Y:S01]  /*18da0*/  FADD.FTZ R0, R0, R244 ;  /* 0x000000f400007221 */ /* 0x002fe20000010000 */
[----:B--2---:R-:W-:-:S04]  /*18db0*/  ULEA UR8, UR8, UR6, 0x18 ;  /* 0x0000000608087291 */ /* 0x004fc8000f8ec03f */
[----:B------:R-:W1:Y:S01]  /*18dc0*/  SHFL.BFLY PT, R2, R0, 0x1, 0x1f ;  /* 0x0c201f0000027f89 */ /* 0x000e6200000e0000 */
[----:B----4-:R-:W-:Y:S01]  /*18dd0*/  FADD.FTZ R3, R3, R245 ;  /* 0x000000f503037221 */ /* 0x010fe20000010000 */
[----:B---3--:R-:W-:-:S04]  /*18de0*/  SHF.R.S32.HI R44, RZ, 0x1f, R45 ;  /* 0x0000001fff2c7819 */ /* 0x008fc8000001142d */
[----:B------:R-:W2:Y:S01]  /*18df0*/  SHFL.BFLY PT, R41, R3, 0x1, 0x1f ;  /* 0x0c201f0003297f89 */ /* 0x000ea200000e0000 */
[----:B-----5:R-:W-:Y:S01]  /*18e00*/  FADD.FTZ R5, R5, R247 ;  /* 0x000000f705057221 */ /* 0x020fe20000010000 */
[-C--:B------:R-:W-:Y:S01]  /*18e10*/  LEA.HI R7, R44, R45.reuse, RZ, 0x2 ;  /* 0x0000002d2c077211 */ /* 0x080fe200078f10ff */
[----:B------:R-:W-:Y:S01]  /*18e20*/  FADD.FTZ R4, R4, R246 ;  /* 0x000000f604047221 */ /* 0x000fe20000010000 */
[----:B------:R-:W-:Y:S02]  /*18e30*/  LEA.HI R44, R44, R45, RZ, 0x5 ;  /* 0x0000002d2c2c7211 */ /* 0x000fe400078f28ff */
[----:B------:R-:W3:Y:S01]  /*18e40*/  SHFL.BFLY PT, R40, R5, 0x1, 0x1f ;  /* 0x0c201f0005287f89 */ /* 0x000ee200000e0000 */
[--C-:B------:R-:W-:Y:S02]  /*18e50*/  SHF.R.S32.HI R6, RZ, 0x2, R7.reuse ;  /* 0x00000002ff067819 */ /* 0x100fe40000011407 */
[----:B------:R-:W-:Y:S01]  /*18e60*/  SHF.R.S32.HI R8, RZ, 0x1f, R7 ;  /* 0x0000001fff087819 */ /* 0x000fe20000011407 */
[----:B------:R-:W4:Y:S01]  /*18e70*/  SHFL.BFLY PT, R43, R4, 0x1, 0x1f ;  /* 0x0c201f00042b7f89 */ /* 0x000f2200000e0000 */
[----:B------:R-:W-:Y:S01]  /*18e80*/  LOP3.LUT R7, R7, 0x3ffffffc, RZ, 0xc0, !PT ;  /* 0x3ffffffc07077812 */ /* 0x000fe200078ec0ff */
[----:B-1----:R-:W-:Y:S01]  /*18e90*/  FADD.FTZ R42, R0, R2 ;  /* 0x00000002002a7221 */ /* 0x002fe20000010000 */
[----:B------:R-:W-:-:S02]  /*18ea0*/  LEA.HI R2, R8, R6, RZ, 0x3 ;  /* 0x0000000608027211 */ /* 0x000fc400078f18ff */
[----:B------:R-:W-:Y:S02]  /*18eb0*/  SHF.R.S32.HI R0, RZ, 0x5, R44 ;  /* 0x00000005ff007819 */ /* 0x000fe4000001142c */
[----:B------:R-:W-:Y:S02]  /*18ec0*/  LOP3.LUT R2, R2, 0xfffffff8, RZ, 0xc0, !PT ;  /* 0xfffffff802027812 */ /* 0x000fe400078ec0ff */
[----:B------:R-:W-:Y:S01]  /*18ed0*/  FSETP.NE.FTZ.AND P3, PT, R42, RZ, PT ;  /* 0x000000ff2a00720b */ /* 0x000fe20003f75000 */
[----:B--2---:R-:W-:Y:S01]  /*18ee0*/  FADD.FTZ R41, R3, R41 ;  /* 0x0000002903297221 */ /* 0x004fe20000010000 */
[----:B------:R-:W-:Y:S01]  /*18ef0*/  MOV R3, 0x3f800000 ;  /* 0x3f80000000037802 */ /* 0x000fe20000000f00 */
[----:B------:R-:W-:Y:S02]  /*18f00*/  IMAD.IADD R2, R6, 0x1, -R2 ;  /* 0x0000000106027824 */ /* 0x000fe400078e0a02 */
[----:B------:R-:W-:Y:S01]  /*18f10*/  IMAD.IADD R6, R45, 0x1, -R7 ;  /* 0x000000012d067824 */ /* 0x000fe200078e0a07 */
[----:B------:R-:W-:Y:S01]  /*18f20*/  FSETP.NE.FTZ.AND P0, PT, R41, RZ, PT ;  /* 0x000000ff2900720b */ /* 0x000fe20003f15000 */
[----:B------:R-:W-:-:S02]  /*18f30*/  IMAD.SHL.U32 R20, R2, 0x40, RZ ;  /* 0x0000004002147824 */ /* 0x000fc400078e00ff */
[----:B---3--:R-:W-:Y:S01]  /*18f40*/  FADD.FTZ R40, R5, R40 ;  /* 0x0000002805287221 */ /* 0x008fe20000010000 */
[----:B------:R-:W-:Y:S01]  /*18f50*/  LEA R6, R0, R6, 0x9 ;  /* 0x0000000600067211 */ /* 0x000fe200078e48ff */
[----:B------:R-:W-:Y:S01]  /*18f60*/  IMAD.MOV.U32 R0, RZ, RZ, 0x3f800000 ;  /* 0x3f800000ff007424 */ /* 0x000fe200078e00ff */
[----:B------:R-:W-:Y:S01]  /*18f70*/  LOP3.LUT R20, R20, 0x1c0, RZ, 0xc0, !PT ;  /* 0x000001c014147812 */ /* 0x000fe200078ec0ff */
[----:B----4-:R-:W-:Y:S01]  /*18f80*/  FADD.FTZ R43, R4, R43 ;  /* 0x0000002b042b7221 */ /* 0x010fe20000010000 */
[----:B------:R-:W-:Y:S02]  /*18f90*/  R2P PR, R2, 0x6 ;  /* 0x0000000602007804 */ /* 0x000fe40000000000 */
[----:B------:R-:W-:Y:S01]  /*18fa0*/  LEA.HI R20, R20, R20, RZ, 0x1d ;  /* 0x0000001414147211 */ /* 0x000fe200078fe8ff */
[----:B------:R-:W1:Y:S01]  /*18fb0*/  @P3 MUFU.RCP R0, R42 ;  /* 0x0000002a00003308 */ /* 0x000e620000001000 */
[----:B------:R-:W-:Y:S02]  /*18fc0*/  PLOP3.LUT P5, PT, PT, PT, UP0, 0x80, 0x0 ;  /* 0x000000000000781c */ /* 0x000fe40003faf008 */
[----:B------:R-:W-:Y:S01]  /*18fd0*/  FSETP.NE.FTZ.AND P4, PT, R40, RZ, PT ;  /* 0x000000ff2800720b */ /* 0x000fe20003f95000 */
[----:B------:R-:W-:Y:S01]  /*18fe0*/  IMAD.U32 R20, R6, 0x2, R20 ;  /* 0x0000000206147824 */ /* 0x000fe200078e0014 */
[----:B------:R-:W-:-:S03]  /*18ff0*/  SEL R36, R36, 0xffffffe0, !P1 ;  /* 0xffffffe024247807 */ /* 0x000fc60004800000 */
[----:B------:R2:W3:Y:S01]  /*19000*/  @P0 MUFU.RCP R3, R41 ;  /* 0x0000002900030308 */ /* 0x0004e20000001000 */
[----:B------:R-:W-:-:S05]  /*19010*/  LEA R20, R20, UR8, 0x1 ;  /* 0x0000000814147c11 */ /* 0x000fca000f8e08ff */
[C---:B------:R-:W-:Y:S01]  /*19020*/  VIADD R21, R20.reuse, 0x40 ;  /* 0x0000004014157836 */ /* 0x040fe20000000000 */
[----:B------:R-:W-:Y:S01]  /*19030*/  @P2 IADD3 R21, R20, -0x40, RZ ;  /* 0xffffffc014152810 */ /* 0x000fe20007ffe0ff */
        /* <DEDUP_REMOVED lines=13> */
.L_x_2551:
        /* <DEDUP_REMOVED lines=23> */
.L_x_2552:
[----:B------:R-:W-:Y:S01]  /*19280*/  ISETP.NE.AND P5, PT, RZ, UR8, PT ;  /* 0x00000008ff007c0c */ /* 0x000fe2000bfa5270 */
[----:B------:R-:W-:Y:S01]  /*19290*/  FMUL.FTZ R31, R0, R137 ;  /* 0x00000089001f7220 */ /* 0x000fe20000410000 */
[----:B------:R-:W-:Y:S01]  /*192a0*/  LOP3.LUT R2, R2, 0x1, RZ, 0xc0, !PT ;  /* 0x0000000102027812 */ /* 0x000fe200078ec0ff */
[C---:B---3--:R-:W-:Y:S01]  /*192b0*/  FMUL.FTZ R86, R3.reuse, R86 ;  /* 0x0000005603567220 */ /* 0x048fe20000410000 */
[----:B------:R-:W-:Y:S01]  /*192c0*/  MOV R37, 0x10 ;  /* 0x0000001000257802 */ /* 0x000fe20000000f00 */
[C---:B------:R-:W-:Y:S01]  /*192d0*/  FMUL.FTZ R5, R3.reuse, R87 ;  /* 0x0000005703057220 */ /* 0x040fe20000410000 */
[----:B------:R-:W-:Y:S01]  /*192e0*/  ISETP.NE.U32.AND P1, PT, R2, 0x1, PT ;  /* 0x000000010200780c */ /* 0x000fe20003f25070 */
        /* <DEDUP_REMOVED lines=8> */
[----:B------:R-:W1:Y:S01]  /*19370*/  @P4 MUFU.RCP R2, R40 ;  /* 0x0000002800024308 */ /* 0x000e620000001000 */
        /* <DEDUP_REMOVED lines=13> */
[----:B------:R-:W3:Y:S01]  /*19450*/  @P2 MUFU.RCP R0, R43 ;  /* 0x0000002b00002308 */ /* 0x000ee20000001000 */
[----:B------:R-:W-:Y:S01]  /*19460*/  FMUL.FTZ R30, R3, R139 ;  /* 0x0000008b031e7220 */ /* 0x000fe20000410000 */
[----:B------:R-:W-:Y:S01]  /*19470*/  F2FP.BF16.F32.PACK_AB R3, R89, R88 ;  /* 0x000000585903723e */ /* 0x000fe200000010ff */
        /* <DEDUP_REMOVED lines=34> */
[----:B------:R-:W-:Y:S01]  /*196a0*/  IADD3 R0, R20, R37, RZ ;  /* 0x0000002514007210 */ /* 0x000fe20007ffe0ff */
[----:B------:R-:W1:Y:S01]  /*196b0*/  S2UR UR6, SR_CTAID.X ;  /* 0x00000000000679c3 */ /* 0x000e620000002500 */
[----:B------:R-:W-:Y:S01]  /*196c0*/  F2FP.BF16.F32.PACK_AB R4, R4, R80 ;  /* 0x000000500404723e */ /* 0x000fe200000010ff */
[----:B------:R3:W-:Y:S01]  /*196d0*/  STS [R20+0x400], R5 ;  /* 0x0004000514007388 */ /* 0x0007e20000000800 */
[----:B------:R-:W-:Y:S01]  /*196e0*/  F2FP.BF16.F32.PACK_AB R7, R83, R7 ;  /* 0x000000075307723e */ /* 0x000fe200000010ff */
[----:B------:R-:W-:Y:S01]  /*196f0*/  BSSY B0, `(.L_x_2553) ;  /* 0x0000098000007945 */ /* 0x000fe20003800000 */
[----:B------:R-:W-:Y:S01]  /*19700*/  F2FP.BF16.F32.PACK_AB R12, R12, R92 ;  /* 0x0000005c0c0c723e */ /* 0x000fe200000010ff */
[----:B------:R4:W-:Y:S01]  /*19710*/  STS [R0+0x400], R2 ;  /* 0x0004000200007388 */ /* 0x0009e20000000800 */
[----:B------:R-:W-:-:S02]  /*19720*/  F2FP.BF16.F32.PACK_AB R11, R95, R11 ;  /* 0x0000000b5f0b723e */ /* 0x000fc400000010ff */
[----:B------:R-:W-:Y:S01]  /*19730*/  F2FP.BF16.F32.PACK_AB R10, R10, R96 ;  /* 0x000000600a0a723e */ /* 0x000fe200000010ff */
[----:B------:R5:W-:Y:S01]  /*19740*/  STS [R0], R3 ;  /* 0x0000000300007388 */ /* 0x000be20000000800 */
[----:B------:R-:W-:Y:S02]  /*19750*/  F2FP.BF16.F32.PACK_AB R9, R9, R98 ;  /* 0x000000620909723e */ /* 0x000fe400000010ff */
[----:B------:R-:W-:Y:S01]  /*19760*/  F2FP.BF16.F32.PACK_AB R8, R8, R104 ;  /* 0x000000680808723e */ /* 0x000fe200000010ff */
[----:B------:R2:W-:Y:S01]  /*19770*/  STS [R20+0x2000], R4 ;  /* 0x0020000414007388 */ /* 0x0005e20000000800 */
        /* <DEDUP_REMOVED lines=9> */
[----:B------:R-:W-:Y:S01]  /*19810*/  F2FP.BF16.F32.PACK_AB R22, R22, R114 ;  /* 0x000000721616723e */ /* 0x000fe200000010ff */
[----:B---3--:R-:W3:Y:S01]  /*19820*/  @!P5 LDC R5, c[0x0][0x2c4] ;  /* 0x0000b100ff05db82 */ /* 0x008ee20000000800 */
[----:B------:R-:W-:Y:S02]  /*19830*/  F2FP.BF16.F32.PACK_AB R17, R17, R120 ;  /* 0x000000781111723e */ /* 0x000fe400000010ff */
[----:B----4-:R-:W-:-:S02]  /*19840*/  IADD3 R2, R20, R36, RZ ;  /* 0x0000002414027210 */ /* 0x010fc40007ffe0ff */
[----:B------:R-:W-:Y:S01]  /*19850*/  F2FP.BF16.F32.PACK_AB R16, R16, R122 ;  /* 0x0000007a1010723e */ /* 0x000fe200000010ff */
[----:B-----5:R-:W-:Y:S02]  /*19860*/  IMAD.IADD R3, R0, 0x1, R36 ;  /* 0x0000000100037824 */ /* 0x020fe400078e0224 */
[----:B------:R4:W-:Y:S01]  /*19870*/  STS [R2], R10 ;  /* 0x0000000a02007388 */ /* 0x0009e20000000800 */
[----:B------:R-:W-:Y:S02]  /*19880*/  F2FP.BF16.F32.PACK_AB R19, R19, R116 ;  /* 0x000000741313723e */ /* 0x000fe400000010ff */
[----:B------:R-:W-:Y:S01]  /*19890*/  F2FP.BF16.F32.PACK_AB R18, R119, R18 ;  /* 0x000000127712723e */ /* 0x000fe200000010ff */
[----:B------:R5:W-:Y:S01]  /*198a0*/  STS [R2+0x400], R9 ;  /* 0x0004000902007388 */ /* 0x000be20000000800 */
[----:B--2---:R-:W-:Y:S02]  /*198b0*/  IADD3 R4, R36, 0x400, R21 ;  /* 0x0000040024047810 */ /* 0x004fe40007ffe015 */
[----:B------:R-:W-:Y:S01]  /*198c0*/  F2FP.BF16.F32.PACK_AB R26, R26, R124 ;  /* 0x0000007c1a1a723e */ /* 0x000fe200000010ff */
[----:B------:R-:W-:Y:S01]  /*198d0*/  STS [R3], R8 ;  /* 0x0000000803007388 */ /* 0x000fe20000000800 */
[----:B------:R-:W-:Y:S01]  /*198e0*/  F2FP.BF16.F32.PACK_AB R29, R127, R29 ;  /* 0x0000001d7f1d723e */ /* 0x000fe200000010ff */
[----:B-1----:R-:W1:Y:S01]  /*198f0*/  @P5 LDC.64 R6, c[0x0][0x2c0] ;  /* 0x0000b000ff065b82 */ /* 0x002e620000000a00 */
[----:B------:R-:W-:Y:S01]  /*19900*/  F2FP.BF16.F32.PACK_AB R28, R28, R128 ;  /* 0x000000801c1c723e */ /* 0x000fe200000010ff */
[----:B------:R2:W-:Y:S01]  /*19910*/  STS [R3+0x400], R13 ;  /* 0x0004000d03007388 */ /* 0x0005e20000000800 */
[----:B------:R-:W-:Y:S01]  /*19920*/  F2FP.BF16.F32.PACK_AB R27, R27, R130 ;  /* 0x000000821b1b723e */ /* 0x000fe200000010ff */
[----:B------:R-:W-:Y:S01]  /*19930*/  @P4 MUFU.LG2 R12, R40 ;  /* 0x00000028000c4308 */ /* 0x000fe20000000c00 */
[----:B------:R-:W-:Y:S01]  /*19940*/  IADD3 R0, R37, R21, RZ ;  /* 0x0000001525007210 */ /* 0x000fe20007ffe0ff */
[----:B------:R-:W-:Y:S01]  /*19950*/  STS [R2+0x2000], R15 ;  /* 0x0020000f02007388 */ /* 0x000fe20000000800 */
[----:B------:R-:W-:Y:S01]  /*19960*/  F2FP.BF16.F32.PACK_AB R31, R31, R136 ;  /* 0x000000881f1f723e */ /* 0x000fe200000010ff */
[----:B---3--:R-:W3:Y:S01]  /*19970*/  @P1 LDC R5, c[0x0][0x2e4] ;  /* 0x0000b900ff051b82 */ /* 0x008ee20000000800 */
[----:B------:R-:W-:Y:S01]  /*19980*/  F2FP.BF16.F32.PACK_AB R30, R30, R138 ;  /* 0x0000008a1e1e723e */ /* 0x000fe200000010ff */
[----:B------:R1:W-:Y:S01]  /*19990*/  STS [R2+0x2400], R14 ;  /* 0x0024000e02007388 */ /* 0x0003e20000000800 */
[----:B------:R-:W-:-:S02]  /*199a0*/  IADD3 R4, R37, R4, RZ ;  /* 0x0000000425047210 */ /* 0x000fc40007ffe0ff */
[----:B------:R-:W-:Y:S01]  /*199b0*/  F2FP.BF16.F32.PACK_AB R32, R32, R132 ;  /* 0x000000842020723e */ /* 0x000fe200000010ff */
[----:B------:R1:W-:Y:S01]  /*199c0*/  STS [R3+0x2000], R25 ;  /* 0x0020001903007388 */ /* 0x0003e20000000800 */
[----:B------:R-:W-:Y:S01]  /*199d0*/  F2FP.BF16.F32.PACK_AB R34, R135, R34 ;  /* 0x000000228722723e */ /* 0x000fe200000010ff */
[----:B----4-:R-:W4:Y:S01]  /*199e0*/  @P0 LDC R10, c[0x0][0x2e8] ;  /* 0x0000ba00ff0a0b82 */ /* 0x010f220000000800 */
[----:B------:R-:W-:Y:S01]  /*199f0*/  F2FP.BF16.F32.PACK_AB R33, R33, R140 ;  /* 0x0000008c2121723e */ /* 0x000fe200000010ff */
[----:B------:R1:W-:Y:S01]  /*19a00*/  STS [R3+0x2400], R24 ;  /* 0x0024001803007388 */ /* 0x0003e20000000800 */
[----:B------:R-:W-:Y:S01]  /*19a10*/  F2FP.BF16.F32.PACK_AB R35, R143, R35 ;  /* 0x000000238f23723e */ /* 0x000fe200000010ff */
[----:B-----5:R-:W5:Y:S02]  /*19a20*/  @P3 MUFU.LG2 R9, R42 ;  /* 0x0000002a00093308 */ /* 0x020f640000000c00 */
[----:B------:R-:W-:Y:S02]  /*19a30*/  STS [R21], R23 ;  /* 0x0000001715007388 */ /* 0x000fe40000000800 */
[----:B------:R-:W4:Y:S02]  /*19a40*/  @P3 LDC R11, c[0x0][0x2e8] ;  /* 0x0000ba00ff0b3b82 */ /* 0x000f240000000800 */
[----:B------:R-:W-:Y:S04]  /*19a50*/  STS [R21+0x400], R22 ;  /* 0x0004001615007388 */ /* 0x000fe80000000800 */
[----:B------:R-:W-:Y:S02]  /*19a60*/  STS [R0], R17 ;  /* 0x0000001100007388 */ /* 0x000fe40000000800 */
[----:B--2---:R-:W3:Y:S02]  /*19a70*/  @!P5 LDC R13, c[0x0][0x270] ;  /* 0x00009c00ff0ddb82 */ /* 0x004ee40000000800 */
[----:B------:R-:W-:Y:S01]  /*19a80*/  STS [R0+0x400], R16 ;  /* 0x0004001000007388 */ /* 0x000fe20000000800 */
[----:B-1----:R-:W-:-:S03]  /*19a90*/  IADD3 R2, R36, R21, RZ ;  /* 0x0000001524027210 */ /* 0x002fc60007ffe0ff */
[----:B------:R1:W-:Y:S01]  /*19aa0*/  STS [R21+0x2000], R19 ;  /* 0x0020001315007388 */ /* 0x0003e20000000800 */
[----:B------:R-:W-:Y:S01]  /*19ab0*/  IMAD.MOV.U32 R25, RZ, RZ, 0x7f800000 ;  /* 0x7f800000ff197424 */ /* 0x000fe200078e00ff */
[----:B------:R-:W2:Y:S02]  /*19ac0*/  @P2 LDC R15, c[0x0][0x2e8] ;  /* 0x0000ba00ff0f2b82 */ /* 0x000ea40000000800 */
[----:B------:R5:W-:Y:S01]  /*19ad0*/  STS [R21+0x2400], R18 ;  /* 0x0024001215007388 */ /* 0x000be20000000800 */
[----:B------:R-:W-:Y:S01]  /*19ae0*/  IMAD.IADD R3, R36, 0x1, R0 ;  /* 0x0000000124037824 */ /* 0x000fe200078e0200 */
[----:B------:R-:W-:Y:S02]  /*19af0*/  MOV R24, 0x7f800000 ;  /* 0x7f80000000187802 */ /* 0x000fe40000000f00 */
[----:B------:R-:W-:Y:S04]  /*19b00*/  STS [R0+0x2000], R26 ;  /* 0x0020001a00007388 */ /* 0x000fe80000000800 */
[----:B------:R4:W-:Y:S04]  /*19b10*/  STS [R0+0x2400], R29 ;  /* 0x0024001d00007388 */ /* 0x0009e80000000800 */
[----:B------:R-:W-:Y:S04]  /*19b20*/  STS [R2], R28 ;  /* 0x0000001c02007388 */ /* 0x000fe80000000800 */
[----:B------:R-:W-:Y:S04]  /*19b30*/  STS [R2+0x400], R27 ;  /* 0x0004001b02007388 */ /* 0x000fe80000000800 */
[----:B------:R-:W-:Y:S01]  /*19b40*/  STS [R3], R31 ;  /* 0x0000001f03007388 */ /* 0x000fe20000000800 */
[----:B-1----:R-:W-:-:S03]  /*19b50*/  MOV R19, 0x7f800000 ;  /* 0x7f80000000137802 */ /* 0x002fc60000000f00 */
[----:B------:R-:W-:Y:S01]  /*19b60*/  STS [R4], R30 ;  /* 0x0000001e04007388 */ /* 0x000fe20000000800 */
[----:B-----5:R-:W-:Y:S01]  /*19b70*/  MOV R18, 0x7f800000 ;  /* 0x7f80000000127802 */ /* 0x020fe20000000f00 */
[----:B------:R-:W1:Y:S02]  /*19b80*/  S2R R8, SR_TID.X ;  /* 0x0000000000087919 */ /* 0x000e640000002100 */
[----:B------:R-:W-:Y:S01]  /*19b90*/  STS [R2+0x2000], R32 ;  /* 0x0020002002007388 */ /* 0x000fe20000000800 */
[----:B----4-:R-:W-:-:S03]  /*19ba0*/  LOP3.LUT R0, R44, 0xffffffe0, RZ, 0xc0, !PT ;  /* 0xffffffe02c007812 */ /* 0x010fc600078ec0ff */
[----:B------:R4:W-:Y:S04]  /*19bb0*/  STS [R2+0x2400], R34 ;  /* 0x0024002202007388 */ /* 0x0009e80000000800 */
[----:B------:R5:W-:Y:S04]  /*19bc0*/  STS [R3+0x2000], R33 ;  /* 0x0020002103007388 */ /* 0x000be80000000800 */
[----:B------:R2:W-:Y:S01]  /*19bd0*/  STS [R4+0x2000], R35 ;  /* 0x0020002304007388 */ /* 0x0005e20000000800 */
[----:B------:R-:W-:Y:S06]  /*19be0*/  BAR.SYNC.DEFER_BLOCKING 0x0 ;  /* 0x0000000000007b1d */ /* 0x000fec0000010000 */
[----:B------:R-:W2:Y:S01]  /*19bf0*/  S2R R16, SR_CTAID.Y ;  /* 0x0000000000107919 */ /* 0x000ea20000002600 */
[----:B------:R-:W2:Y:S01]  /*19c00*/  S2R R26, SR_CTAID.Z ;  /* 0x00000000001a7919 */ /* 0x000ea20000002700 */
[----:B-1----:R-:W-:-:S02]  /*19c10*/  SHF.R.S32.HI R14, RZ, 0x1f, R8 ;  /* 0x0000001fff0e7819 */ /* 0x002fc40000011408 */
[----:B----4-:R-:W-:Y:S01]  /*19c20*/  @P5 MOV R2, 0x1 ;  /* 0x0000000100025802 */ /* 0x010fe20000000f00 */
[----:B---3--:R-:W-:Y:S01]  /*19c30*/  @!P5 IMAD R2, R5, R13, RZ ;  /* 0x0000000d0502d224 */ /* 0x008fe200078e02ff */
[----:B-----5:R-:W1:Y:S01]  /*19c40*/  @P5 LDC R3, c[0x0][0x2c0] ;  /* 0x0000b000ff035b82 */ /* 0x020e620000000800 */
[----:B------:R-:W-:Y:S02]  /*19c50*/  LEA.HI R14, R14, R8, RZ, 0x3 ;  /* 0x000000080e0e7211 */ /* 0x000fe400078f18ff */
[----:B------:R-:W-:Y:S01]  /*19c60*/  IADD3 R8, -R0, R45, RZ ;  /* 0x0000002d00087210 */ /* 0x000fe20007ffe1ff */
[----:B--2---:R-:W2:Y:S01]  /*19c70*/  @P0 MUFU.LG2 R4, R41 ;  /* 0x0000002900040308 */ /* 0x004ea20000000c00 */
[----:B------:R-:W-:Y:S01]  /*19c80*/  @P5 IMAD R0, R7, R6, RZ ;  /* 0x0000000607005224 */ /* 0x000fe200078e02ff */
[----:B------:R-:W-:Y:S01]  /*19c90*/  @!P5 MOV R0, R5 ;  /* 0x000000050000d202 */ /* 0x000fe20000000f00 */
[----:B------:R3:W4:Y:S01]  /*19ca0*/  LDS.128 R28, [R219+0x3800] ;  /* 0x00380000db1c7984 */ /* 0x0007220000000c00 */
[----:B------:R-:W5:Y:S01]  /*19cb0*/  @P4 LDC R13, c[0x0][0x2e8] ;  /* 0x0000ba00ff0d4b82 */ /* 0x000f620000000800 */
[----:B------:R-:W-:-:S03]  /*19cc0*/  @P3 FMUL.FTZ R6, R9, 0.69314718246459960938 ;  /* 0x3f31721809063820 */ /* 0x000fc60000410000 */
[----:B------:R-:W3:Y:S01]  /*19cd0*/  @P2 MUFU.LG2 R7, R43 ;  /* 0x0000002b00072308 */ /* 0x000ee20000000c00 */
[----:B------:R-:W-:Y:S01]  /*19ce0*/  @P3 FFMA.FTZ R24, R73, R11, R6 ;  /* 0x0000000b49183223 */ /* 0x000fe20000010006 */
[----:B--2---:R-:W-:Y:S01]  /*19cf0*/  @P0 FMUL.FTZ R5, R4, 0.69314718246459960938 ;  /* 0x3f31721804050820 */ /* 0x004fe20000410000 */
[----:B------:R-:W-:Y:S01]  /*19d00*/  IMAD R2, R16, R2, RZ ;  /* 0x0000000210027224 */ /* 0x000fe200078e02ff */
[----:B------:R-:W-:Y:S02]  /*19d10*/  @!P5 MOV R3, 0x1 ;  /* 0x000000010003d802 */ /* 0x000fe40000000f00 */
[----:B------:R-:W-:Y:S01]  /*19d20*/  @P0 FFMA.FTZ R25, R72, R10, R5 ;  /* 0x0000000a48190223 */ /* 0x000fe20000010005 */
[----:B------:R-:W-:Y:S02]  /*19d30*/  LOP3.LUT P5, RZ, R8, 0x3, RZ, 0xc0, !PT ;  /* 0x0000000308ff7812 */ /* 0x000fe400078ac0ff */
[----:B------:R-:W-:Y:S01]  /*19d40*/  SEL R2, R2, RZ, !P6 ;  /* 0x000000ff02027207 */ /* 0x000fe20007000000 */
[----:B-1----:R-:W-:-:S02]  /*19d50*/  IMAD R4, R3, UR6, RZ ;  /* 0x0000000603047c24 */ /* 0x002fc4000f8e02ff */
[----:B---3--:R-:W-:Y:S01]  /*19d60*/  @P2 FMUL.FTZ R5, R7, 0.69314718246459960938 ;  /* 0x3f31721807052820 */ /* 0x008fe20000410000 */
[----:B------:R-:W-:Y:S01]  /*19d70*/  SHF.R.S32.HI R10, RZ, 0x3, R14 ;  /* 0x00000003ff0a7819 */ /* 0x000fe2000001140e */
[----:B------:R-:W-:Y:S01]  /*19d80*/  IMAD R0, R26, R0, R2 ;  /* 0x000000001a007224 */ /* 0x000fe200078e0202 */
[----:B------:R-:W-:Y:S01]  /*19d90*/  SHF.L.U32 R4, R4, 0x7, RZ ;  /* 0x0000000704047819 */ /* 0x000fe200000006ff */
[----:B------:R-:W-:Y:S01]  /*19da0*/  @P4 FMUL.FTZ R2, R12, 0.69314718246459960938 ;  /* 0x3f3172180c024820 */ /* 0x000fe20000410000 */
[----:B------:R-:W-:Y:S02]  /*19db0*/  @P2 FFMA.FTZ R18, R70, R15, R5 ;  /* 0x0000000f46122223 */ /* 0x000fe40000010005 */
[----:B------:R-:W-:Y:S01]  /*19dc0*/  SHF.R.S32.HI R7, RZ, 0x1f, R4 ;  /* 0x0000001fff077819 */ /* 0x000fe20000011404 */
[----:B-----5:R-:W-:Y:S01]  /*19dd0*/  @P4 FFMA.FTZ R19, R71, R13, R2 ;  /* 0x0000000d47134223 */ /* 0x020fe20000010002 */
[--C-:B------:R-:W-:Y:S02]  /*19de0*/  IADD3 R4, P1, P0, R4, R38, R0.reuse ;  /* 0x0000002604047210 */ /* 0x100fe4000783e000 */
[----:B------:R-:W-:-:S04]  /*19df0*/  SHF.R.S32.HI R0, RZ, 0x1f, R0 ;  /* 0x0000001fff007819 */ /* 0x000fc80000011400 */
[----:B------:R-:W-:Y:S01]  /*19e00*/  IADD3.X R7, R7, R39, R0, P1, P0 ;  /* 0x0000002707077210 */ /* 0x000fe20000fe0400 */
[----:B----4-:R-:W-:Y:S06]  /*19e10*/  @P5 BRA `(.L_x_2554) ;  /* 0x0000000000945947 */ /* 0x010fec0003800000 */
[----:B------:R-:W2:Y:S02]  /*19e20*/  LDL.LU R46, [R1+0x58] ;  /* 0x00005800012e7983 */ /* 0x000ea40000300800 */
[----:B--2---:R-:W-:-:S04]  /*19e30*/  IMAD R0, R46, 0x10, R252 ;  /* 0x000000102e007824 */ /* 0x004fc800078e02fc */
        /* <DEDUP_REMOVED lines=15> */
[----:B------:R-:W-:Y:S02]  /*19f30*/  @!P3 LEA.HI.X.SX32 R12, R8, R7, 0x1, P4 ;  /* 0x00000007080cb211 */ /* 0x000fe400020f0eff */
[----:B------:R-:W-:-:S02]  /*19f40*/  @!P1 IADD3 R5, P4, R6, R4, RZ ;  /* 0x0000000406059210 */ /* 0x000fc40007f9e0ff */
[----:B------:R-:W3:Y:S01]  /*19f50*/  @!P1 LDC.64 R20, c[0x0][0x2b0] ;  /* 0x0000ac00ff149b82 */ /* 0x000ee20000000a00 */
[-C--:B------:R-:W-:Y:S02]  /*19f60*/  @!P2 LEA.HI.X.SX32 R0, R0, R7.reuse, 0x1, P5 ;  /* 0x000000070000a211 */ /* 0x080fe400028f0eff */
[C---:B------:R-:W-:Y:S02]  /*19f70*/  @!P0 IADD3 R11, P6, R3.reuse, R4, RZ ;  /* 0x00000004030b8210 */ /* 0x040fe40007fde0ff */
        /* <DEDUP_REMOVED lines=15> */
.L_x_2554:
[----:B------:R-:W-:Y:S05]  /*1a070*/  BSYNC B0 ;  /* 0x0000000000007941 */ /* 0x000fea0003800000 */
.L_x_2553:
[----:B-1----:R-:W2:Y:S01]  /*1a080*/  LDL.LU.64 R8, [R1+0x20] ;  /* 0x0000200001087983 */ /* 0x002ea20000300a00 */
[----:B------:R-:W-:-:S03]  /*1a090*/  ULDC UR6, c[0x0][0x2d0] ;  /* 0x0000b40000067ab9 */ /* 0x000fc60000000800 */
[----:B------:R-:W3:Y:S04]  /*1a0a0*/  LDL.LU R7, [R1+0x50] ;  /* 0x0000500001077983 */ /* 0x000ee80000300800 */
[----:B------:R-:W4:Y:S04]  /*1a0b0*/  LDL.LU R5, [R1+0x4c] ;  /* 0x00004c0001057983 */ /* 0x000f280000300800 */
[----:B------:R1:W5:Y:S01]  /*1a0c0*/  LDL.64 R16, [R1+0x18] ;  /* 0x0000180001107983 */ /* 0x0003620000100a00 */
[C---:B------:R-:W-:Y:S01]  /*1a0d0*/  VIADD R0, R10.reuse, 0x10 ;  /* 0x000000100a007836 */ /* 0x040fe20000000000 */
[----:B------:R-:W-:Y:S01]  /*1a0e0*/  SHF.R.S32.HI R4, RZ, 0x1f, R26 ;  /* 0x0000001fff047819 */ /* 0x000fe2000001141a */
[----:B------:R-:W-:Y:S01]  /*1a0f0*/  VIADD R3, R10, 0x20 ;  /* 0x000000200a037836 */ /* 0x000fe20000000000 */
[----:B------:R-:W-:Y:S01]  /*1a100*/  BSSY B0, `(.L_x_2555) ;  /* 0x000001d000007945 */ /* 0x000fe20003800000 */
[C---:B--2---:R-:W-:Y:S01]  /*1a110*/  ISETP.GE.AND P0, PT, R8.reuse, UR6, PT ;  /* 0x0000000608007c0c */ /* 0x044fe2000bf06270 */
[----:B------:R-:W-:Y:S01]  /*1a120*/  ULDC.64 UR6, c[0x0][0x2a0] ;  /* 0x0000a80000067ab9 */ /* 0x000fe20000000a00 */
[----:B------:R-:W-:-:S02]  /*1a130*/  IADD3 R2, P1, R8, UR10, RZ ;  /* 0x0000000a08027c10 */ /* 0x000fc4000ff3e0ff */
[----:B------:R-:W-:Y:S01]  /*1a140*/  ISETP.GE.OR P3, PT, R0, UR5, P0 ;  /* 0x0000000500007c0c */ /* 0x000fe20008766670 */
[C---:B------:R-:W-:Y:S01]  /*1a150*/  VIADD R0, R10.reuse, 0x30 ;  /* 0x000000300a007836 */ /* 0x040fe20000000000 */
[----:B------:R-:W-:Y:S02]  /*1a160*/  ISETP.GE.OR P4, PT, R3, UR5, P0 ;  /* 0x0000000503007c0c */ /* 0x000fe40008786670 */
[----:B------:R-:W-:Y:S02]  /*1a170*/  ISETP.GE.OR P2, PT, R10, UR5, P0 ;  /* 0x000000050a007c0c */ /* 0x000fe40008746670 */
[----:B------:R-:W-:Y:S02]  /*1a180*/  IADD3.X R3, R9, UR4, RZ, P1, !PT ;  /* 0x0000000409037c10 */ /* 0x000fe40008ffe4ff */
[----:B------:R1:W2:Y:S01]  /*1a190*/  LDS.128 R8, [R219] ;  /* 0x00000000db087984 */ /* 0x0002a20000000c00 */
[----:B------:R-:W-:Y:S01]  /*1a1a0*/  ISETP.GE.OR P5, PT, R0, UR5, P0 ;  /* 0x0000000500007c0c */ /* 0x000fe200087a6670 */
[----:B------:R-:W-:Y:S01]  /*1a1b0*/  IMAD R0, R4, UR6, RZ ;  /* 0x0000000604007c24 */ /* 0x000fe2000f8e02ff */
[----:B----4-:R-:W-:Y:S01]  /*1a1c0*/  ISETP.GE.OR P1, PT, R5, UR5, P0 ;  /* 0x0000000505007c0c */ /* 0x010fe20008726670 */
[----:B------:R-:W-:Y:S01]  /*1a1d0*/  IMAD.WIDE.U32 R12, R26, UR6, R2 ;  /* 0x000000061a0c7c25 */ /* 0x000fe2000f8e0002 */
[----:B---3--:R-:W-:-:S02]  /*1a1e0*/  ISETP.GE.OR P6, PT, R7, UR5, P0 ;  /* 0x0000000507007c0c */ /* 0x008fc400087c6670 */
[----:B------:R-:W-:Y:S01]  /*1a1f0*/  P2R R14, PR, RZ, 0x2 ;  /* 0x00000002ff0e7803 */ /* 0x000fe20000000000 */
[----:B------:R-:W-:-:S04]  /*1a200*/  IMAD R0, R26, UR7, R0 ;  /* 0x000000071a007c24 */ /* 0x000fc8000f8e0200 */
[----:B------:R-:W-:Y:S01]  /*1a210*/  IMAD.IADD R7, R0, 0x1, R13 ;  /* 0x0000000100077824 */ /* 0x000fe200078e020d */
        /* <DEDUP_REMOVED lines=11> */
.L_x_2556:
[----:B------:R-:W-:Y:S05]  /*1a2d0*/  BSYNC B0 ;  /* 0x0000000000007941 */ /* 0x000fea0003800000 */
.L_x_2555:
[----:B------:R-:W4:Y:S04]  /*1a2e0*/  LDL.LU R2, [R1+0x54] ;  /* 0x0000540001027983 */ /* 0x000f280000300800 */
[----:B------:R-:W4:Y:S01]  /*1a2f0*/  LDL.LU R0, [R1+0x48] ;  /* 0x0000480001007983 */ /* 0x000f220000300800 */
[----:B------:R-:W-:Y:S03]  /*1a300*/  BSSY B0, `(.L_x_2557) ;  /* 0x0000012000007945 */ /* 0x000fe60003800000 */
[----:B--23--:R2:W3:Y:S01]  /*1a310*/  LDS.128 R8, [R219+0x800] ;  /* 0x00080000db087984 */ /* 0x00c4e20000000c00 */
[----:B----4-:R-:W-:Y:S02]  /*1a320*/  ISETP.GE.OR P1, PT, R2, UR5, P0 ;  /* 0x0000000502007c0c */ /* 0x010fe40008726670 */
[----:B------:R-:W-:Y:S01]  /*1a330*/  ISETP.GE.OR P2, PT, R0, UR5, P0 ;  /* 0x0000000500007c0c */ /* 0x000fe20008746670 */
        /* <DEDUP_REMOVED lines=14> */
.L_x_2558:
[----:B------:R-:W-:Y:S05]  /*1a420*/  BSYNC B0 ;  /* 0x0000000000007941 */ /* 0x000fea0003800000 */
.L_x_2557:
        /* <DEDUP_REMOVED lines=16> */
.L_x_2560:
[----:B------:R-:W-:Y:S05]  /*1a530*/  BSYNC B0 ;  /* 0x0000000000007941 */ /* 0x000fea0003800000 */
.L_x_2559:
        /* <DEDUP_REMOVED lines=16> */
.L_x_2562:
[----:B------:R-:W-:Y:S05]  /*1a640*/  BSYNC B0 ;  /* 0x0000000000007941 */ /* 0x000fea0003800000 */
.L_x_2561:
        /* <DEDUP_REMOVED lines=16> */
.L_x_2564:
[----:B------:R-:W-:Y:S05]  /*1a750*/  BSYNC B0 ;  /* 0x0000000000007941 */ /* 0x000fea0003800000 */
.L_x_2563:
[----:B-1----:R1:W1:Y:S01]  /*1a760*/  LDS.128 R8, [R219+0x2800] ;  /* 0x00280000db087984 */ /* 0x0022620000000c00 */
[----:B------:R-:W-:Y:S01]  /*1a770*/  ISETP.NE.AND P0, PT, R14, RZ, PT ;  /* 0x000000ff0e00720c */ /* 0x000fe20003f05270 */
[----:B------:R-:W-:-:S12]  /*1a780*/  BSSY B0, `(.L_x_2565) ;  /* 0x000000f000007945 */ /* 0x000fd80003800000 */
        /* <DEDUP_REMOVED lines=14> */
.L_x_2566:
[----:B------:R-:W-:Y:S05]  /*1a870*/  BSYNC B0 ;  /* 0x0000000000007941 */ /* 0x000fea0003800000 */
.L_x_2565:
        /* <DEDUP_REMOVED lines=16> */
.L_x_2568:
[----:B------:R-:W-:Y:S05]  /*1a980*/  BSYNC B0 ;  /* 0x0000000000007941 */ /* 0x000fea0003800000 */
.L_x_2567:
        /* <DEDUP_REMOVED lines=15> */
.L_x_2569:
        /* <DEDUP_REMOVED lines=16> */
.L_x_2601:


//--------------------- .nv.shared._ZN5flash16flash_fwd_kernelI23Flash_fwd_kernel_traitsILi64ELi128ELi128ELi4ELb0ELb0EN7cutlass10bfloat16_tE19Flash_kernel_traitsILi64ELi128ELi128ELi4ES3_EELb0ELb0ELb0ELb0ELb0ELb1ELb0ELb0EEEvNS_16Flash_fwd_paramsE --------------------------
	.section	.nv.shared._ZN5flash16flash_fwd_kernelI23Flash_fwd_kernel_traitsILi64ELi128ELi128ELi4ELb0ELb0EN7cutlass10bfloat16_tE19Flash_kernel_traitsILi64ELi128ELi128ELi4ES3_EELb0ELb0ELb0ELb0ELb0ELb1ELb0ELb0EEEvNS_16Flash_fwd_paramsE,"aw",@nobits
	.sectionflags	@""
	.align	16
	.zero		1024


//--------------------- .nv.shared.reserved.0     --------------------------
	.section	.nv.shared.reserved.0,"aw",@nobits
	.weak		__nv_reservedSMEM_offset_0_alias
	.size		__nv_reservedSMEM_offset_0_alias, 0, 0
	.other		__nv_reservedSMEM_offset_0_alias,@"STO_CUDA_RESERVED_SHARED STV_DEFAULT"
__nv_reservedSMEM_offset_0_alias:
	.zero		0


//--------------------- .nv.global                --------------------------
	.section	.nv.global,"aw",@nobits
.nv.global:
	.type		_ZN65_INTERNAL_23b8c448_29_flash_fwd_hdim64_bf16_sm80_cu_0106449f_30354cute1_E,@object
	.size		_ZN65_INTERNAL_23b8c448_29_flash_fwd_hdim64_bf16_sm80_cu_0106449f_30354cute1_E,(_ZN65_INTERNAL_23b8c448_29_flash_fwd_hdim64_bf16_sm80_cu_0106449f_30354cuda3std3__45__cpo6cbeginE - _ZN65_INTERNAL_23b8c448_29_flash_fwd_hdim64_bf16_sm80_cu_0106449f_30354cute1_E)
_ZN65_INTERNAL_23b8c448_29_flash_fwd_hdim64_bf16_sm80_cu_0106449f_30354cute1_E:
	.zero		1
	.type		_ZN65_INTERNAL_23b8c448_29_flash_fwd_hdim64_bf16_sm80_cu_0106449f_30354cuda3std3__45__cpo6cbeginE,@object
	.size		_ZN65_INTERNAL_23b8c448_29_flash_fwd_hdim64_bf16_sm80_cu_0106449f_30354cuda3std3__45__cpo6cbeginE,(_ZN65_INTERNAL_23b8c448_29_flash_fwd_hdim64_bf16_sm80_cu_0106449f_30354cuda3std3__48in_placeE - _ZN65_INTERNAL_23b8c448_29_flash_fwd_hdim64_bf16_sm80_cu_0106449f_30354cuda3std3__45__cpo6cbeginE)
_ZN65_INTERNAL_23b8c448_29_flash_fwd_hdim64_bf16_sm80_cu_0106449f_30354cuda3std3__45__cpo6cbeginE:
	.zero		1
	.type		_ZN65_INTERNAL_23b8c448_29_flash_fwd_hdim64_bf16_sm80_cu_0106449f_30354cuda3std3__48in_placeE,@object
	.size		_ZN65_INTERNAL_23b8c448_29_flash_fwd_hdim64_bf16_sm80_cu_0106449f_30354cuda3std3__48in_placeE,(_ZN65_INTERNAL_23b8c448_29_flash_fwd_hdim64_bf16_sm80_cu_0106449f_30354cuda3std6ranges3__45__cpo9iter_moveE - _ZN65_INTERNAL_23b8c448_29_flash_fwd_hdim64_bf16_sm80_cu_0106449f_30354cuda3std3__48in_placeE)
_ZN65_INTERNAL_23b8c448_29_flash_fwd_hdim64_bf16_sm80_cu_0106449f_30354cuda3std3__48in_placeE:
	.zero		1
	.type		_ZN65_INTERNAL_23b8c448_29_flash_fwd_hdim64_bf16_sm80_cu_0106449f_30354cuda3std6ranges3__45__cpo9iter_moveE,@object
	.size		_ZN65_INTERNAL_23b8c448_29_flash_fwd_hdim64_bf16_sm80_cu_0106449f_30354cuda3std6ranges3__45__cpo9iter_moveE,(_ZN65_INTERNAL_23b8c448_29_flash_fwd_hdim64_bf16_sm80_cu_0106449f_30354cuda3std3__45__cpo5beginE - _ZN65_INTERNAL_23b8c448_29_flash_fwd_hdim64_bf16_sm80_cu_0106449f_30354cuda3std6ranges3__45__cpo9iter_moveE)
_ZN65_INTERNAL_23b8c448_29_flash_fwd_hdim64_bf16_sm80_cu_0106449f_30354cuda3std6ranges3__45__cpo9iter_moveE:
	.zero		1
	.type		_ZN65_INTERNAL_23b8c448_29_flash_fwd_hdim64_bf16_sm80_cu_0106449f_30354cuda3std3__45__cpo5beginE,@object
	.size		_ZN65_INTERNAL_23b8c448_29_flash_fwd_hdim64_bf16_sm80_cu_0106449f_30354cuda3std3__45__cpo5beginE,(_ZN65_INTERNAL_23b8c448_29_flash_fwd_hdim64_bf16_sm80_cu_0106449f_30354cuda3std3__467_GLOBAL__N__23b8c448_29_flash_fwd_hdim64_bf16_sm80_cu_0106449f_30356ignoreE - _ZN65_INTERNAL_23b8c448_29_flash_fwd_hdim64_bf16_sm80_cu_0106449f_30354cuda3std3__45__cpo5beginE)
_ZN65_INTERNAL_23b8c448_29_flash_fwd_hdim64_bf16_sm80_cu_0106449f_30354cuda3std3__45__cpo5beginE:
	.zero		1
	.type		_ZN65_INTERNAL_23b8c448_29_flash_fwd_hdim64_bf16_sm80_cu_0106449f_30354cuda3std3__467_GLOBAL__N__23b8c448_29_flash_fwd_hdim64_bf16_sm80_cu_0106449f_30356ignoreE,@object
	.size		_ZN65_INTERNAL_23b8c448_29_flash_fwd_hdim64_bf16_sm80_cu_0106449f_30354cuda3std3__467_GLOBAL__N__23b8c448_29_flash_fwd_hdim64_bf16_sm80_cu_0106449f_30356ignoreE,(_ZN65_INTERNAL_23b8c448_29_flash_fwd_hdim64_bf16_sm80_cu_0106449f_30354cute7productE - _ZN65_INTERNAL_23b8c448_29_flash_fwd_hdim64_bf16_sm80_cu_0106449f_30354cuda3std3__467_GLOBAL__N__23b8c448_29_flash_fwd_hdim64_bf16_sm80_cu_0106449f_30356ignoreE)
_ZN65_INTERNAL_23b8c448_29_flash_fwd_hdim64_bf16_sm80_cu_0106449f_30354cuda3std3__467_GLOBAL__N__23b8c448_29_flash_fwd_hdim64_bf16_sm80_cu_0106449f_30356ignoreE:
	.zero		1
	.type		_ZN65_INTERNAL_23b8c448_29_flash_fwd_hdim64_bf16_sm80_cu_0106449f_30354cute7productE,@object
	.size		_ZN65_INTERNAL_23b8c448_29_flash_fwd_hdim64_bf16_sm80_cu_0106449f_30354cute7productE,(_ZN65_INTERNAL_23b8c448_29_flash_fwd_hdim64_bf16_sm80_cu_0106449f_30354cuda3std3__45__cpo3endE - _ZN65_INTERNAL_23b8c448_29_flash_fwd_hdim64_bf16_sm80_cu_0106449f_30354cute7productE)
_ZN65_INTERNAL_23b8c448_29_flash_fwd_hdim64_bf16_sm80_cu_0106449f_30354cute7productE:
	.zero		1
	.type		_ZN65_INTERNAL_23b8c448_29_flash_fwd_hdim64_bf16_sm80_cu_0106449f_30354cuda3std3__45__cpo3endE,@object
	.size		_ZN65_INTERNAL_23b8c448_29_flash_fwd_hdim64_bf16_sm80_cu_0106449f_30354cuda3std3__45__cpo3endE,(_ZN65_INTERNAL_23b8c448_29_flash_fwd_hdim64_bf16_sm80_cu_0106449f_30354cuda3std3__419piecewise_constructE - _ZN65_INTERNAL_23b8c448_29_flash_fwd_hdim64_bf16_sm80_cu_0106449f_30354cuda3std3__45__cpo3endE)
_ZN65_INTERNAL_23b8c448_29_flash_fwd_hdim64_bf16_sm80_cu_0106449f_30354cuda3std3__45__cpo3endE:
	.zero		1
	.type		_ZN65_INTERNAL_23b8c448_29_flash_fwd_hdim64_bf16_sm80_cu_0106449f_30354cuda3std3__419piecewise_constructE,@object
	.size		_ZN65_INTERNAL_23b8c448_29_flash_fwd_hdim64_bf16_sm80_cu_0106449f_30354cuda3std3__419piecewise_constructE,(_ZN65_INTERNAL_23b8c448_29_flash_fwd_hdim64_bf16_sm80_cu_0106449f_30354cuda3std3__45__cpo4cendE - _ZN65_INTERNAL_23b8c448_29_flash_fwd_hdim64_bf16_sm80_cu_0106449f_30354cuda3std3__419piecewise_constructE)
_ZN65_INTERNAL_23b8c448_29_flash_fwd_hdim64_bf16_sm80_cu_0106449f_30354cuda3std3__419piecewise_constructE:
	.zero		1
	.type		_ZN65_INTERNAL_23b8c448_29_flash_fwd_hdim64_bf16_sm80_cu_0106449f_30354cuda3std3__45__cpo4cendE,@object
	.size		_ZN65_INTERNAL_23b8c448_29_flash_fwd_hdim64_bf16_sm80_cu_0106449f_30354cuda3std3__45__cpo4cendE,(_ZN65_INTERNAL_23b8c448_29_flash_fwd_hdim64_bf16_sm80_cu_0106449f_30354cuda3std6ranges3__45__cpo4swapE - _ZN65_INTERNAL_23b8c448_29_flash_fwd_hdim64_bf16_sm80_cu_0106449f_30354cuda3std3__45__cpo4cendE)
_ZN65_INTERNAL_23b8c448_29_flash_fwd_hdim64_bf16_sm80_cu_0106449f_30354cuda3std3__45__cpo4cendE:
	.zero		1
	.type		_ZN65_INTERNAL_23b8c448_29_flash_fwd_hdim64_bf16_sm80_cu_0106449f_30354cuda3std6ranges3__45__cpo4swapE,@object
	.size		_ZN65_INTERNAL_23b8c448_29_flash_fwd_hdim64_bf16_sm80_cu_0106449f_30354cuda3std6ranges3__45__cpo4swapE,(.L_7 - _ZN65_INTERNAL_23b8c448_29_flash_fwd_hdim64_bf16_sm80_cu_0106449f_30354cuda3std6ranges3__45__cpo4swapE)
_ZN65_INTERNAL_23b8c448_29_flash_fwd_hdim64_bf16_sm80_cu_0106449f_30354cuda3std6ranges3__45__cpo4swapE:
	.zero		1
.L_7:


//--------------------- .nv.shared._ZN5flash16flash_fwd_kernelI23Flash_fwd_kernel_traitsILi64ELi128ELi128ELi4ELb0ELb0EN7cutlass10bfloat16_tE19Flash_kernel_traitsILi64ELi128ELi128ELi4ES3_EELb0ELb0ELb0ELb0ELb0ELb1ELb1ELb0EEEvNS_16Flash_fwd_paramsE --------------------------
	.section	.nv.shared._ZN5flash16flash_fwd_kernelI23Flash_fwd_kernel_traitsILi64ELi128ELi128ELi4ELb0ELb0EN7cutlass10bfloat16_tE19Flash_kernel_traitsILi64ELi128ELi128ELi4ES3_EELb0ELb0ELb0ELb0ELb0ELb1ELb1ELb0EEEvNS_16Flash_fwd_paramsE,"aw",@nobits
	.sectionflags	@""
	.align	16
	.zero		1024


//--------------------- .nv.shared._ZN5flash16flash_fwd_kernelI23Flash_fwd_kernel_traitsILi64ELi128ELi128ELi4ELb0ELb0EN7cutlass10bfloat16_tE19Flash_kernel_traitsILi64ELi128ELi128ELi4ES3_EELb0ELb0ELb0ELb0ELb1ELb1ELb0ELb0EEEvNS_16Flash_fwd_paramsE --------------------------
	.section	.nv.shared._ZN5flash16flash_fwd_kernelI23Flash_fwd_kernel_traitsILi64ELi128ELi128ELi4ELb0ELb0EN7cutlass10bfloat16_tE19Flash_kernel_traitsILi64ELi128ELi128ELi4ES3_EELb0ELb0ELb0ELb0ELb1ELb1ELb0ELb0EEEvNS_16Flash_fwd_paramsE,"aw",@nobits
	.sectionflags	@""
	.align	16
	.zero		1024


//--------------------- .nv.shared._ZN5flash16flash_fwd_kernelI23Flash_fwd_kernel_traitsILi64ELi128ELi128ELi4ELb0ELb0EN7cutlass10bfloat16_tE19Flash_kernel_traitsILi64ELi128ELi128ELi4ES3_EELb0ELb0ELb0ELb0ELb1ELb1ELb1ELb0EEEvNS_16Flash_fwd_paramsE --------------------------
	.section	.nv.shared._ZN5flash16flash_fwd_kernelI23Flash_fwd_kernel_traitsILi64ELi128ELi128ELi4ELb0ELb0EN7cutlass10bfloat16_tE19Flash_kernel_traitsILi64ELi128ELi128ELi4ES3_EELb0ELb0ELb0ELb0ELb1ELb1ELb1ELb0EEEvNS_16Flash_fwd_paramsE,"aw",@nobits
	.sectionflags	@""
	.align	16
	.zero		1024


//--------------------- .nv.shared._ZN5flash16flash_fwd_kernelI23Flash_fwd_kernel_traitsILi64ELi128ELi128ELi4ELb0ELb0EN7cutlass10bfloat16_tE19Flash_kernel_traitsILi64ELi128ELi128ELi4ES3_EELb0ELb0ELb0ELb0ELb0ELb0ELb0ELb0EEEvNS_16Flash_fwd_paramsE --------------------------
	.section	.nv.shared._ZN5flash16flash_fwd_kernelI23Flash_fwd_kernel_traitsILi64ELi128ELi128ELi4ELb0ELb0EN7cutlass10bfloat16_tE19Flash_kernel_traitsILi64ELi128ELi128ELi4ES3_EELb0ELb0ELb0ELb0ELb0ELb0ELb0ELb0EEEvNS_16Flash_fwd_paramsE,"aw",@nobits
	.sectionflags	@""
	.align	16
	.zero		1024


//--------------------- .nv.shared._ZN5flash16flash_fwd_kernelI23Flash_fwd_kernel_traitsILi64ELi128ELi128ELi4ELb0ELb0EN7cutlass10bfloat16_tE19Flash_kernel_traitsILi64ELi128ELi128ELi4ES3_EELb0ELb0ELb0ELb0ELb0ELb0ELb1ELb0EEEvNS_16Flash_fwd_paramsE --------------------------
	.section	.nv.shared._ZN5flash16flash_fwd_kernelI23Flash_fwd_kernel_traitsILi64ELi128ELi128ELi4ELb0ELb0EN7cutlass10bfloat16_tE19Flash_kernel_traitsILi64ELi128ELi128ELi4ES3_EELb0ELb0ELb0ELb0ELb0ELb0ELb1ELb0EEEvNS_16Flash_fwd_paramsE,"aw",@nobits
	.sectionflags	@""
	.align	16
	.zero		1024


//--------------------- .nv.shared._ZN5flash16flash_fwd_kernelI23Flash_fwd_kernel_traitsILi64ELi128ELi128ELi4ELb0ELb0EN7cutlass10bfloat16_tE19Flash_kernel_traitsILi64ELi128ELi128ELi4ES3_EELb0ELb0ELb0ELb1ELb0ELb0ELb0ELb0EEEvNS_16Flash_fwd_paramsE --------------------------
	.section	.nv.shared._ZN5flash16flash_fwd_kernelI23Flash_fwd_kernel_traitsILi64ELi128ELi128ELi4ELb0ELb0EN7cutlass10bfloat16_tE19Flash_kernel_traitsILi64ELi128ELi128ELi4ES3_EELb0ELb0ELb0ELb1ELb0ELb0ELb0ELb0EEEvNS_16Flash_fwd_paramsE,"aw",@nobits
	.sectionflags	@""
	.align	16
	.zero		1024


//--------------------- .nv.shared._ZN5flash16flash_fwd_kernelI23Flash_fwd_kernel_traitsILi64ELi128ELi128ELi4ELb0ELb0EN7cutlass10bfloat16_tE19Flash_kernel_traitsILi64ELi128ELi128ELi4ES3_EELb0ELb0ELb0ELb1ELb0ELb0ELb1ELb0EEEvNS_16Flash_fwd_paramsE --------------------------
	.section	.nv.shared._ZN5flash16flash_fwd_kernelI23Flash_fwd_kernel_traitsILi64ELi128ELi128ELi4ELb0ELb0EN7cutlass10bfloat16_tE19Flash_kernel_traitsILi64ELi128ELi128ELi4ES3_EELb0ELb0ELb0ELb1ELb0ELb0ELb1ELb0EEEvNS_16Flash_fwd_paramsE,"aw",@nobits
	.sectionflags	@""
	.align	16
	.zero		1024


//--------------------- .nv.shared._ZN5flash16flash_fwd_kernelI23Flash_fwd_kernel_traitsILi64ELi128ELi128ELi4ELb0ELb0EN7cutlass10bfloat16_tE19Flash_kernel_traitsILi64ELi128ELi128ELi4ES3_EELb0ELb0ELb1ELb0ELb0ELb1ELb0ELb0EEEvNS_16Flash_fwd_paramsE --------------------------
	.section	.nv.shared._ZN5flash16flash_fwd_kernelI23Flash_fwd_kernel_traitsILi64ELi128ELi128ELi4ELb0ELb0EN7cutlass10bfloat16_tE19Flash_kernel_traitsILi64ELi128ELi128ELi4ES3_EELb0ELb0ELb1ELb0ELb0ELb1ELb0ELb0EEEvNS_16Flash_fwd_paramsE,"aw",@nobits
	.sectionflags	@""
	.align	16
	.zero		1024


//--------------------- .nv.shared._ZN5flash16flash_fwd_kernelI23Flash_fwd_kernel_traitsILi64ELi128ELi128ELi4ELb0ELb0EN7cutlass10bfloat16_tE19Flash_kernel_traitsILi64ELi128ELi128ELi4ES3_EELb0ELb0ELb1ELb0ELb0ELb1ELb1ELb0EEEvNS_16Flash_fwd_paramsE --------------------------
	.section	.nv.shared._ZN5flash16flash_fwd_kernelI23Flash_fwd_kernel_traitsILi64ELi128ELi128ELi4ELb0ELb0EN7cutlass10bfloat16_tE19Flash_kernel_traitsILi64ELi128ELi128ELi4ES3_EELb0ELb0ELb1ELb0ELb0ELb1ELb1ELb0EEEvNS_16Flash_fwd_paramsE,"aw",@nobits
	.sectionflags	@""
	.align	16
	.zero		1024


//--------------------- .nv.shared._ZN5flash16flash_fwd_kernelI23Flash_fwd_kernel_traitsILi64ELi128ELi128ELi4ELb0ELb0EN7cutlass10bfloat16_tE19Flash_kernel_traitsILi64ELi128ELi128ELi4ES3_EELb0ELb0ELb1ELb0ELb0ELb0ELb0ELb0EEEvNS_16Flash_fwd_paramsE --------------------------
	.section	.nv.shared._ZN5flash16flash_fwd_kernelI23Flash_fwd_kernel_traitsILi64ELi128ELi128ELi4ELb0ELb0EN7cutlass10bfloat16_tE19Flash_kernel_traitsILi64ELi128ELi128ELi4ES3_EELb0ELb0ELb1ELb0ELb0ELb0ELb0ELb0EEEvNS_16Flash_fwd_paramsE,"aw",@nobits
	.sectionflags	@""
	.align	16
	.zero		1024


//--------------------- .nv.shared._ZN5flash16flash_fwd_kernelI23Flash_fwd_kernel_traitsILi64ELi128ELi128ELi4ELb0ELb0EN7cutlass10bfloat16_tE19Flash_kernel_traitsILi64ELi128ELi128ELi4ES3_EELb0ELb0ELb1ELb0ELb0ELb0ELb1ELb0EEEvNS_16Flash_fwd_paramsE --------------------------
	.section	.nv.shared._ZN5flash16flash_fwd_kernelI23Flash_fwd_kernel_traitsILi64ELi128ELi128ELi4ELb0ELb0EN7cutlass10bfloat16_tE19Flash_kernel_traitsILi64ELi128ELi128ELi4ES3_EELb0ELb0ELb1ELb0ELb0ELb0ELb1ELb0EEEvNS_16Flash_fwd_paramsE,"aw",@nobits
	.sectionflags	@""
	.align	16
	.zero		1024


//--------------------- .nv.shared._ZN5flash16flash_fwd_kernelI23Flash_fwd_kernel_traitsILi64ELi128ELi128ELi4ELb0ELb0EN7cutlass10bfloat16_tE19Flash_kernel_traitsILi64ELi128ELi128ELi4ES3_EELb0ELb0ELb1ELb1ELb0ELb0ELb0ELb0EEEvNS_16Flash_fwd_paramsE --------------------------
	.section	.nv.shared._ZN5flash16flash_fwd_kernelI23Flash_fwd_kernel_traitsILi64ELi128ELi128ELi4ELb0ELb0EN7cutlass10bfloat16_tE19Flash_kernel_traitsILi64ELi128ELi128ELi4ES3_EELb0ELb0ELb1ELb1ELb0ELb0ELb0ELb0EEEvNS_16Flash_fwd_paramsE,"aw",@nobits
	.sectionflags	@""
	.align	16
	.zero		1024


//--------------------- .nv.shared._ZN5flash16flash_fwd_kernelI23Flash_fwd_kernel_traitsILi64ELi128ELi128ELi4ELb0ELb0EN7cutlass10bfloat16_tE19Flash_kernel_traitsILi64ELi128ELi128ELi4ES3_EELb0ELb0ELb1ELb1ELb0ELb0ELb1ELb0EEEvNS_16Flash_fwd_paramsE --------------------------
	.section	.nv.shared._ZN5flash16flash_fwd_kernelI23Flash_fwd_kernel_traitsILi64ELi128ELi128ELi4ELb0ELb0EN7cutlass10bfloat16_tE19Flash_kernel_traitsILi64ELi128ELi128ELi4ES3_EELb0ELb0ELb1ELb1ELb0ELb0ELb1ELb0EEEvNS_16Flash_fwd_paramsE,"aw",@nobits
	.sectionflags	@""
	.align	16
	.zero		1024


//--------------------- .nv.shared._ZN5flash16flash_fwd_kernelI23Flash_fwd_kernel_traitsILi64ELi128ELi64ELi4ELb0ELb0EN7cutlass10bfloat16_tE19Flash_kernel_traitsILi64ELi128ELi64ELi4ES3_EELb1ELb0ELb0ELb0ELb0ELb1ELb0ELb0EEEvNS_16Flash_fwd_paramsE --------------------------
	.section	.nv.shared._ZN5flash16flash_fwd_kernelI23Flash_fwd_kernel_traitsILi64ELi128ELi64ELi4ELb0ELb0EN7cutlass10bfloat16_tE19Flash_kernel_traitsILi64ELi128ELi64ELi4ES3_EELb1ELb0ELb0ELb0ELb0ELb1ELb0ELb0EEEvNS_16Flash_fwd_paramsE,"aw",@nobits
	.sectionflags	@""
	.align	16
	.zero		1024


//--------------------- .nv.shared._ZN5flash16flash_fwd_kernelI23Flash_fwd_kernel_traitsILi64ELi128ELi64ELi4ELb0ELb0EN7cutlass10bfloat16_tE19Flash_kernel_traitsILi64ELi128ELi64ELi4ES3_EELb0ELb0ELb0ELb0ELb0ELb1ELb1ELb0EEEvNS_16Flash_fwd_paramsE --------------------------
	.section	.nv.shared._ZN5flash16flash_fwd_kernelI23Flash_fwd_kernel_traitsILi64ELi128ELi64ELi4ELb0ELb0EN7cutlass10bfloat16_tE19Flash_kernel_traitsILi64ELi128ELi64ELi4ES3_EELb0ELb0ELb0ELb0ELb0ELb1ELb1ELb0EEEvNS_16Flash_fwd_paramsE,"aw",@nobits
	.sectionflags	@""
	.align	16
	.zero		1024


//--------------------- .nv.shared._ZN5flash16flash_fwd_kernelI23Flash_fwd_kernel_traitsILi64ELi128ELi64ELi4ELb0ELb0EN7cutlass10bfloat16_tE19Flash_kernel_traitsILi64ELi128ELi64ELi4ES3_EELb1ELb0ELb0ELb0ELb0ELb0ELb0ELb0EEEvNS_16Flash_fwd_paramsE --------------------------
	.section	.nv.shared._ZN5flash16flash_fwd_kernelI23Flash_fwd_kernel_traitsILi64ELi128ELi64ELi4ELb0ELb0EN7cutlass10bfloat16_tE19Flash_kernel_traitsILi64ELi128ELi64ELi4ES3_EELb1ELb0ELb0ELb0ELb0ELb0ELb0ELb0EEEvNS_16Flash_fwd_paramsE,"aw",@nobits
	.sectionflags	@""
	.align	16
	.zero		1024


//--------------------- .nv.shared._ZN5flash16flash_fwd_kernelI23Flash_fwd_kernel_traitsILi64ELi128ELi64ELi4ELb0ELb0EN7cutlass10bfloat16_tE19Flash_kernel_traitsILi64ELi128ELi64ELi4ES3_EELb1ELb0ELb1ELb0ELb0ELb0ELb0ELb0EEEvNS_16Flash_fwd_paramsE --------------------------
	.section	.nv.shared._ZN5flash16flash_fwd_kernelI23Flash_fwd_kernel_traitsILi64ELi128ELi64ELi4ELb0ELb0EN7cutlass10bfloat16_tE19Flash_kernel_traitsILi64ELi128ELi64ELi4ES3_EELb1ELb0ELb1ELb0ELb0ELb0ELb0ELb0EEEvNS_16Flash_fwd_paramsE,"aw",@nobits
	.sectionflags	@""
	.align	16
	.zero		1024


//--------------------- .nv.shared._ZN5flash16flash_fwd_kernelI23Flash_fwd_kernel_traitsILi64ELi128ELi64ELi4ELb0ELb0EN7cutlass10bfloat16_tE19Flash_kernel_traitsILi64ELi128ELi64ELi4ES3_EELb1ELb0ELb0ELb0ELb1ELb1ELb0ELb0EEEvNS_16Flash_fwd_paramsE --------------------------
	.section	.nv.shared._ZN5flash16flash_fwd_kernelI23Flash_fwd_kernel_traitsILi64ELi128ELi64ELi4ELb0ELb0EN7cutlass10bfloat16_tE19Flash_kernel_traitsILi64ELi128ELi64ELi4ES3_EELb1ELb0ELb0ELb0ELb1ELb1ELb0ELb0EEEvNS_16Flash_fwd_paramsE,"aw",@nobits
	.sectionflags	@""
	.align	16
	.zero		1024


//--------------------- .nv.shared._ZN5flash16flash_fwd_kernelI23Flash_fwd_kernel_traitsILi64ELi128ELi64ELi4ELb0ELb0EN7cutlass10bfloat16_tE19Flash_kernel_traitsILi64ELi128ELi64ELi4ES3_EELb0ELb0ELb0ELb0ELb1ELb1ELb1ELb0EEEvNS_16Flash_fwd_paramsE --------------------------
	.section	.nv.shared._ZN5flash16flash_fwd_kernelI23Flash_fwd_kernel_traitsILi64ELi128ELi64ELi4ELb0ELb0EN7cutlass10bfloat16_tE19Flash_kernel_traitsILi64ELi128ELi64ELi4ES3_EELb0ELb0ELb0ELb0ELb1ELb1ELb1ELb0EEEvNS_16Flash_fwd_paramsE,"aw",@nobits
	.sectionflags	@""
	.align	16
	.zero		1024


//--------------------- .nv.shared._ZN5flash16flash_fwd_kernelI23Flash_fwd_kernel_traitsILi64ELi128ELi64ELi4ELb0ELb0EN7cutlass10bfloat16_tE19Flash_kernel_traitsILi64ELi128ELi64ELi4ES3_EELb1ELb0ELb0ELb1ELb0ELb0ELb0ELb0EEEvNS_16Flash_fwd_paramsE --------------------------
	.section	.nv.shared._ZN5flash16flash_fwd_kernelI23Flash_fwd_kernel_traitsILi64ELi128ELi64ELi4ELb0ELb0EN7cutlass10bfloat16_tE19Flash_kernel_traitsILi64ELi128ELi64ELi4ES3_EELb1ELb0ELb0ELb1ELb0ELb0ELb0ELb0EEEvNS_16Flash_fwd_paramsE,"aw",@nobits
	.sectionflags	@""
	.align	16
	.zero		1024


//--------------------- .nv.shared._ZN5flash16flash_fwd_kernelI23Flash_fwd_kernel_traitsILi64ELi128ELi64ELi4ELb0ELb0EN7cutlass10bfloat16_tE19Flash_kernel_traitsILi64ELi128ELi64ELi4ES3_EELb1ELb0ELb0ELb0ELb0ELb0ELb0ELb1EEEvNS_16Flash_fwd_paramsE --------------------------
	.section	.nv.shared._ZN5flash16flash_fwd_kernelI23Flash_fwd_kernel_traitsILi64ELi128ELi64ELi4ELb0ELb0EN7cutlass10bfloat16_tE19Flash_kernel_traitsILi64ELi128ELi64ELi4ES3_EELb1ELb0ELb0ELb0ELb0ELb0ELb0ELb1EEEvNS_16Flash_fwd_paramsE,"aw",@nobits
	.sectionflags	@""
	.align	16
	.zero		1024


//--------------------- .nv.shared._ZN5flash16flash_fwd_kernelI23Flash_fwd_kernel_traitsILi64ELi128ELi64ELi4ELb0ELb0EN7cutlass10bfloat16_tE19Flash_kernel_traitsILi64ELi128ELi64ELi4ES3_EELb0ELb0ELb0ELb0ELb0ELb0ELb1ELb0EEEvNS_16Flash_fwd_paramsE --------------------------
	.section	.nv.shared._ZN5flash16flash_fwd_kernelI23Flash_fwd_kernel_traitsILi64ELi128ELi64ELi4ELb0ELb0EN7cutlass10bfloat16_tE19Flash_kernel_traitsILi64ELi128ELi64ELi4ES3_EELb0ELb0ELb0ELb0ELb0ELb0ELb1ELb0EEEvNS_16Flash_fwd_paramsE,"aw",@nobits
	.sectionflags	@""
	.align	16
	.zero		1024


//--------------------- .nv.shared._ZN5flash16flash_fwd_kernelI23Flash_fwd_kernel_traitsILi64ELi128ELi64ELi4ELb0ELb0EN7cutlass10bfloat16_tE19Flash_kernel_traitsILi64ELi128ELi64ELi4ES3_EELb1ELb0ELb0ELb1ELb0ELb0ELb0ELb1EEEvNS_16Flash_fwd_paramsE --------------------------
	.section	.nv.shared._ZN5flash16flash_fwd_kernelI23Flash_fwd_kernel_traitsILi64ELi128ELi64ELi4ELb0ELb0EN7cutlass10bfloat16_tE19Flash_kernel_traitsILi64ELi128ELi64ELi4ES3_EELb1ELb0ELb0ELb1ELb0ELb0ELb0ELb1EEEvNS_16Flash_fwd_paramsE,"aw",@nobits
	.sectionflags	@""
	.align	16
	.zero		1024


//--------------------- .nv.shared._ZN5flash16flash_fwd_kernelI23Flash_fwd_kernel_traitsILi64ELi128ELi64ELi4ELb0ELb0EN7cutlass10bfloat16_tE19Flash_kernel_traitsILi64ELi128ELi64ELi4ES3_EELb0ELb0ELb0ELb1ELb0ELb0ELb1ELb0EEEvNS_16Flash_fwd_paramsE --------------------------
	.section	.nv.shared._ZN5flash16flash_fwd_kernelI23Flash_fwd_kernel_traitsILi64ELi128ELi64ELi4ELb0ELb0EN7cutlass10bfloat16_tE19Flash_kernel_traitsILi64ELi128ELi64ELi4ES3_EELb0ELb0ELb0ELb1ELb0ELb0ELb1ELb0EEEvNS_16Flash_fwd_paramsE,"aw",@nobits
	.sectionflags	@""
	.align	16
	.zero		1024


//--------------------- .nv.shared._ZN5flash16flash_fwd_kernelI23Flash_fwd_kernel_traitsILi64ELi128ELi64ELi4ELb0ELb0EN7cutlass10bfloat16_tE19Flash_kernel_traitsILi64ELi128ELi64ELi4ES3_EELb1ELb0ELb1ELb0ELb0ELb1ELb0ELb0EEEvNS_16Flash_fwd_paramsE --------------------------
	.section	.nv.shared._ZN5flash16flash_fwd_kernelI23Flash_fwd_kernel_traitsILi64ELi128ELi64ELi4ELb0ELb0EN7cutlass10bfloat16_tE19Flash_kernel_traitsILi64ELi128ELi64ELi4ES3_EELb1ELb0ELb1ELb0ELb0ELb1ELb0ELb0EEEvNS_16Flash_fwd_paramsE,"aw",@nobits
	.sectionflags	@""
	.align	16
	.zero		1024


//--------------------- .nv.shared._ZN5flash16flash_fwd_kernelI23Flash_fwd_kernel_traitsILi64ELi128ELi64ELi4ELb0ELb0EN7cutlass10bfloat16_tE19Flash_kernel_traitsILi64ELi128ELi64ELi4ES3_EELb0ELb0ELb1ELb0ELb0ELb1ELb1ELb0EEEvNS_16Flash_fwd_paramsE --------------------------
	.section	.nv.shared._ZN5flash16flash_fwd_kernelI23Flash_fwd_kernel_traitsILi64ELi128ELi64ELi4ELb0ELb0EN7cutlass10bfloat16_tE19Flash_kernel_traitsILi64ELi128ELi64ELi4ES3_EELb0ELb0ELb1ELb0ELb0ELb1ELb1ELb0EEEvNS_16Flash_fwd_paramsE,"aw",@nobits
	.sectionflags	@""
	.align	16
	.zero		1024


//--------------------- .nv.shared._ZN5flash16flash_fwd_kernelI23Flash_fwd_kernel_traitsILi64ELi128ELi64ELi4ELb0ELb0EN7cutlass10bfloat16_tE19Flash_kernel_traitsILi64ELi128ELi64ELi4ES3_EELb1ELb0ELb1ELb1ELb0ELb0ELb0ELb0EEEvNS_16Flash_fwd_paramsE --------------------------
	.section	.nv.shared._ZN5flash16flash_fwd_kernelI23Flash_fwd_kernel_traitsILi64ELi128ELi64ELi4ELb0ELb0EN7cutlass10bfloat16_tE19Flash_kernel_traitsILi64ELi128ELi64ELi4ES3_EELb1ELb0ELb1ELb1ELb0ELb0ELb0ELb0EEEvNS_16Flash_fwd_paramsE,"aw",@nobits
	.sectionflags	@""
	.align	16
	.zero		1024


//--------------------- .nv.shared._ZN5flash16flash_fwd_kernelI23Flash_fwd_kernel_traitsILi64ELi128ELi64ELi4ELb0ELb0EN7cutlass10bfloat16_tE19Flash_kernel_traitsILi64ELi128ELi64ELi4ES3_EELb1ELb0ELb1ELb0ELb0ELb0ELb0ELb1EEEvNS_16Flash_fwd_paramsE --------------------------
	.section	.nv.shared._ZN5flash16flash_fwd_kernelI23Flash_fwd_kernel_traitsILi64ELi128ELi64ELi4ELb0ELb0EN7cutlass10bfloat16_tE19Flash_kernel_traitsILi64ELi128ELi64ELi4ES3_EELb1ELb0ELb1ELb0ELb0ELb0ELb0ELb1EEEvNS_16Flash_fwd_paramsE,"aw",@nobits
	.sectionflags	@""
	.align	16
	.zero		1024


//--------------------- .nv.shared._ZN5flash16flash_fwd_kernelI23Flash_fwd_kernel_traitsILi64ELi128ELi64ELi4ELb0ELb0EN7cutlass10bfloat16_tE19Flash_kernel_traitsILi64ELi128ELi64ELi4ES3_EELb0ELb0ELb1ELb0ELb0ELb0ELb1ELb0EEEvNS_16Flash_fwd_paramsE --------------------------
	.section	.nv.shared._ZN5flash16flash_fwd_kernelI23Flash_fwd_kernel_traitsILi64ELi128ELi64ELi4ELb0ELb0EN7cutlass10bfloat16_tE19Flash_kernel_traitsILi64ELi128ELi64ELi4ES3_EELb0ELb0ELb1ELb0ELb0ELb0ELb1ELb0EEEvNS_16Flash_fwd_paramsE,"aw",@nobits
	.sectionflags	@""
	.align	16
	.zero		1024


//--------------------- .nv.shared._ZN5flash16flash_fwd_kernelI23Flash_fwd_kernel_traitsILi64ELi128ELi64ELi4ELb0ELb0EN7cutlass10bfloat16_tE19Flash_kernel_traitsILi64ELi128ELi64ELi4ES3_EELb1ELb0ELb1ELb1ELb0ELb0ELb0ELb1EEEvNS_16Flash_fwd_paramsE --------------------------
	.section	.nv.shared._ZN5flash16flash_fwd_kernelI23Flash_fwd_kernel_traitsILi64ELi128ELi64ELi4ELb0ELb0EN7cutlass10bfloat16_tE19Flash_kernel_traitsILi64ELi128ELi64ELi4ES3_EELb1ELb0ELb1ELb1ELb0ELb0ELb0ELb1EEEvNS_16Flash_fwd_paramsE,"aw",@nobits
	.sectionflags	@""
	.align	16
	.zero		1024


//--------------------- .nv.shared._ZN5flash16flash_fwd_kernelI23Flash_fwd_kernel_traitsILi64ELi128ELi64ELi4ELb0ELb0EN7cutlass10bfloat16_tE19Flash_kernel_traitsILi64ELi128ELi64ELi4ES3_EELb0ELb0ELb1ELb1ELb0ELb0ELb1ELb0EEEvNS_16Flash_fwd_paramsE --------------------------
	.section	.nv.shared._ZN5flash16flash_fwd_kernelI23Flash_fwd_kernel_traitsILi64ELi128ELi64ELi4ELb0ELb0EN7cutlass10bfloat16_tE19Flash_kernel_traitsILi64ELi128ELi64ELi4ES3_EELb0ELb0ELb1ELb1ELb0ELb0ELb1ELb0EEEvNS_16Flash_fwd_paramsE,"aw",@nobits
	.sectionflags	@""
	.align	16
	.zero		1024


//--------------------- .nv.constant0._ZN5flash16flash_fwd_kernelI23Flash_fwd_kernel_traitsILi64ELi128ELi128ELi4ELb0ELb0EN7cutlass10bfloat16_tE19Flash_kernel_traitsILi64ELi128ELi128ELi4ES3_EELb0ELb0ELb0ELb0ELb0ELb1ELb0ELb0EEEvNS_16Flash_fwd_paramsE --------------------------
	.section	.nv.constant0._ZN5flash16flash_fwd_kernelI23Flash_fwd_kernel_traitsILi64ELi128ELi128ELi4ELb0ELb0EN7cutlass10bfloat16_tE19Flash_kernel_traitsILi64ELi128ELi128ELi4ES3_EELb0ELb0ELb0ELb0ELb0ELb1ELb0ELb0EEEvNS_16Flash_fwd_paramsE,"a",@progbits
	.sectionflags	@""
	.align	4
.nv.constant0._ZN5flash16flash_fwd_kernelI23Flash_fwd_kernel_traitsILi64ELi128ELi128ELi4ELb0ELb0EN7cutlass10bfloat16_tE19Flash_kernel_traitsILi64ELi128ELi128ELi4ES3_EELb0ELb0ELb0ELb0ELb0ELb1ELb0ELb0EEEvNS_16Flash_fwd_paramsE:
	.zero		992


//--------------------- .nv.constant0._ZN5flash16flash_fwd_kernelI23Flash_fwd_kernel_traitsILi64ELi128ELi128ELi4ELb0ELb0EN7cutlass10bfloat16_tE19Flash_kernel_traitsILi64ELi128ELi128ELi4ES3_EELb0ELb0ELb0ELb0ELb0ELb1ELb1ELb0EEEvNS_16Flash_fwd_paramsE --------------------------
	.section	.nv.constant0._ZN5flash16flash_fwd_kernelI23Flash_fwd_kernel_traitsILi64ELi128ELi128ELi4ELb0ELb0EN7cutlass10bfloat16_tE19Flash_kernel_traitsILi64ELi128ELi128ELi4ES3_EELb0ELb0ELb0ELb0ELb0ELb1ELb1ELb0EEEvNS_16Flash_fwd_paramsE,"a",@progbits
	.sectionflags	@""
	.align	4
.nv.constant0._ZN5flash16flash_fwd_kernelI23Flash_fwd_kernel_traitsILi64ELi128ELi128ELi4ELb0ELb0EN7cutlass10bfloat16_tE19Flash_kernel_traitsILi64ELi128ELi128ELi4ES3_EELb0ELb0ELb0ELb0ELb0ELb1ELb1ELb0EEEvNS_16Flash_fwd_paramsE:
	.zero		992


//--------------------- .nv.constant0._ZN5flash16flash_fwd_kernelI23Flash_fwd_kernel_traitsILi64ELi128ELi128ELi4ELb0ELb0EN7cutlass10bfloat16_tE19Flash_kernel_traitsILi64ELi128ELi128ELi4ES3_EELb0ELb0ELb0ELb0ELb1ELb1ELb0ELb0EEEvNS_16Flash_fwd_paramsE --------------------------
	.section	.nv.constant0._ZN5flash16flash_fwd_kernelI23Flash_fwd_kernel_traitsILi64ELi128ELi128ELi4ELb0ELb0EN7cutlass10bfloat16_tE19Flash_kernel_traitsILi64ELi128ELi128ELi4ES3_EELb0ELb0ELb0ELb0ELb1ELb1ELb0ELb0EEEvNS_16Flash_fwd_paramsE,"a",@progbits
	.sectionflags	@""
	.align	4
.nv.constant0._ZN5flash16flash_fwd_kernelI23Flash_fwd_kernel_traitsILi64ELi128ELi128ELi4ELb0ELb0EN7cutlass10bfloat16_tE19Flash_kernel_traitsILi64ELi128ELi128ELi4ES3_EELb0ELb0ELb0ELb0ELb1ELb1ELb0ELb0EEEvNS_16Flash_fwd_paramsE:
	.zero		992


//--------------------- .nv.constant0._ZN5flash16flash_fwd_kernelI23Flash_fwd_kernel_traitsILi64ELi128ELi128ELi4ELb0ELb0EN7cutlass10bfloat16_tE19Flash_kernel_traitsILi64ELi128ELi128ELi4ES3_EELb0ELb0ELb0ELb0ELb1ELb1ELb1ELb0EEEvNS_16Flash_fwd_paramsE --------------------------
	.section	.nv.constant0._ZN5flash16flash_fwd_kernelI23Flash_fwd_kernel_traitsILi64ELi128ELi128ELi4ELb0ELb0EN7cutlass10bfloat16_tE19Flash_kernel_traitsILi64ELi128ELi128ELi4ES3_EELb0ELb0ELb0ELb0ELb1ELb1ELb1ELb0EEEvNS_16Flash_fwd_paramsE,"a",@progbits
	.sectionflags	@""
	.align	4
.nv.constant0._ZN5flash16flash_fwd_kernelI23Flash_fwd_kernel_traitsILi64ELi128ELi128ELi4ELb0ELb0EN7cutlass10bfloat16_tE19Flash_kernel_traitsILi64ELi128ELi128ELi4ES3_EELb0ELb0ELb0ELb0ELb1ELb1ELb1ELb0EEEvNS_16Flash_fwd_paramsE:
	.zero		992


//--------------------- .nv.constant0._ZN5flash16flash_fwd_kernelI23Flash_fwd_kernel_traitsILi64ELi128ELi128ELi4ELb0ELb0EN7cutlass10bfloat16_tE19Flash_kernel_traitsILi64ELi128ELi128ELi4ES3_EELb0ELb0ELb0ELb0ELb0ELb0ELb0ELb0EEEvNS_16Flash_fwd_paramsE --------------------------
	.section	.nv.constant0._ZN5flash16flash_fwd_kernelI23Flash_fwd_kernel_traitsILi64ELi128ELi128ELi4ELb0ELb0EN7cutlass10bfloat16_tE19Flash_kernel_traitsILi64ELi128ELi128ELi4ES3_EELb0ELb0ELb0ELb0ELb0ELb0ELb0ELb0EEEvNS_16Flash_fwd_paramsE,"a",@progbits
	.sectionflags	@""
	.align	4
.nv.constant0._ZN5flash16flash_fwd_kernelI23Flash_fwd_kernel_traitsILi64ELi128ELi128ELi4ELb0ELb0EN7cutlass10bfloat16_tE19Flash_kernel_traitsILi64ELi128ELi128ELi4ES3_EELb0ELb0ELb0ELb0ELb0ELb0ELb0ELb0EEEvNS_16Flash_fwd_paramsE:
	.zero		992


//--------------------- .nv.constant0._ZN5flash16flash_fwd_kernelI23Flash_fwd_kernel_traitsILi64ELi128ELi128ELi4ELb0ELb0EN7cutlass10bfloat16_tE19Flash_kernel_traitsILi64ELi128ELi128ELi4ES3_EELb0ELb0ELb0ELb0ELb0ELb0ELb1ELb0EEEvNS_16Flash_fwd_paramsE --------------------------
	.section	.nv.constant0._ZN5flash16flash_fwd_kernelI23Flash_fwd_kernel_traitsILi64ELi128ELi128ELi4ELb0ELb0EN7cutlass10bfloat16_tE19Flash_kernel_traitsILi64ELi128ELi128ELi4ES3_EELb0ELb0ELb0ELb0ELb0ELb0ELb1ELb0EEEvNS_16Flash_fwd_paramsE,"a",@progbits
	.sectionflags	@""
	.align	4
.nv.constant0._ZN5flash16flash_fwd_kernelI23Flash_fwd_kernel_traitsILi64ELi128ELi128ELi4ELb0ELb0EN7cutlass10bfloat16_tE19Flash_kernel_traitsILi64ELi128ELi128ELi4ES3_EELb0ELb0ELb0ELb0ELb0ELb0ELb1ELb0EEEvNS_16Flash_fwd_paramsE:
	.zero		992


//--------------------- .nv.constant0._ZN5flash16flash_fwd_kernelI23Flash_fwd_kernel_traitsILi64ELi128ELi128ELi4ELb0ELb0EN7cutlass10bfloat16_tE19Flash_kernel_traitsILi64ELi128ELi128ELi4ES3_EELb0ELb0ELb0ELb1ELb0ELb0ELb0ELb0EEEvNS_16Flash_fwd_paramsE --------------------------
	.section	.nv.constant0._ZN5flash16flash_fwd_kernelI23Flash_fwd_kernel_traitsILi64ELi128ELi128ELi4ELb0ELb0EN7cutlass10bfloat16_tE19Flash_kernel_traitsILi64ELi128ELi128ELi4ES3_EELb0ELb0ELb0ELb1ELb0ELb0ELb0ELb0EEEvNS_16Flash_fwd_paramsE,"a",@progbits
	.sectionflags	@""
	.align	4
.nv.constant0._ZN5flash16flash_fwd_kernelI23Flash_fwd_kernel_traitsILi64ELi128ELi128ELi4ELb0ELb0EN7cutlass10bfloat16_tE19Flash_kernel_traitsILi64ELi128ELi128ELi4ES3_EELb0ELb0ELb0ELb1ELb0ELb0ELb0ELb0EEEvNS_16Flash_fwd_paramsE:
	.zero		992


//--------------------- .nv.constant0._ZN5flash16flash_fwd_kernelI23Flash_fwd_kernel_traitsILi64ELi128ELi128ELi4ELb0ELb0EN7cutlass10bfloat16_tE19Flash_kernel_traitsILi64ELi128ELi128ELi4ES3_EELb0ELb0ELb0ELb1ELb0ELb0ELb1ELb0EEEvNS_16Flash_fwd_paramsE --------------------------
	.section	.nv.constant0._ZN5flash16flash_fwd_kernelI23Flash_fwd_kernel_traitsILi64ELi128ELi128ELi4ELb0ELb0EN7cutlass10bfloat16_tE19Flash_kernel_traitsILi64ELi128ELi128ELi4ES3_EELb0ELb0ELb0ELb1ELb0ELb0ELb1ELb0EEEvNS_16Flash_fwd_paramsE,"a",@progbits
	.sectionflags	@""
	.align	4
.nv.constant0._ZN5flash16flash_fwd_kernelI23Flash_fwd_kernel_traitsILi64ELi128ELi128ELi4ELb0ELb0EN7cutlass10bfloat16_tE19Flash_kernel_traitsILi64ELi128ELi128ELi4ES3_EELb0ELb0ELb0ELb1ELb0ELb0ELb1ELb0EEEvNS_16Flash_fwd_paramsE:
	.zero		992


//--------------------- .nv.constant0._ZN5flash16flash_fwd_kernelI23Flash_fwd_kernel_traitsILi64ELi128ELi128ELi4ELb0ELb0EN7cutlass10bfloat16_tE19Flash_kernel_traitsILi64ELi128ELi128ELi4ES3_EELb0ELb0ELb1ELb0ELb0ELb1ELb0ELb0EEEvNS_16Flash_fwd_paramsE --------------------------
	.section	.nv.constant0._ZN5flash16flash_fwd_kernelI23Flash_fwd_kernel_traitsILi64ELi128ELi128ELi4ELb0ELb0EN7cutlass10bfloat16_tE19Flash_kernel_traitsILi64ELi128ELi128ELi4ES3_EELb0ELb0ELb1ELb0ELb0ELb1ELb0ELb0EEEvNS_16Flash_fwd_paramsE,"a",@progbits
	.sectionflags	@""
	.align	4
.nv.constant0._ZN5flash16flash_fwd_kernelI23Flash_fwd_kernel_traitsILi64ELi128ELi128ELi4ELb0ELb0EN7cutlass10bfloat16_tE19Flash_kernel_traitsILi64ELi128ELi128ELi4ES3_EELb0ELb0ELb1ELb0ELb0ELb1ELb0ELb0EEEvNS_16Flash_fwd_paramsE:
	.zero		992


//--------------------- .nv.constant0._ZN5flash16flash_fwd_kernelI23Flash_fwd_kernel_traitsILi64ELi128ELi128ELi4ELb0ELb0EN7cutlass10bfloat16_tE19Flash_kernel_traitsILi64ELi128ELi128ELi4ES3_EELb0ELb0ELb1ELb0ELb0ELb1ELb1ELb0EEEvNS_16Flash_fwd_paramsE --------------------------
	.section	.nv.constant0._ZN5flash16flash_fwd_kernelI23Flash_fwd_kernel_traitsILi64ELi128ELi128ELi4ELb0ELb0EN7cutlass10bfloat16_tE19Flash_kernel_traitsILi64ELi128ELi128ELi4ES3_EELb0ELb0ELb1ELb0ELb0ELb1ELb1ELb0EEEvNS_16Flash_fwd_paramsE,"a",@progbits
	.sectionflags	@""
	.align	4
.nv.constant0._ZN5flash16flash_fwd_kernelI23Flash_fwd_kernel_traitsILi64ELi128ELi128ELi4ELb0ELb0EN7cutlass10bfloat16_tE19Flash_kernel_traitsILi64ELi128ELi128ELi4ES3_EELb0ELb0ELb1ELb0ELb0ELb1ELb1ELb0EEEvNS_16Flash_fwd_paramsE:
	.zero		992


//--------------------- .nv.constant0._ZN5flash16flash_fwd_kernelI23Flash_fwd_kernel_traitsILi64ELi128ELi128ELi4ELb0ELb0EN7cutlass10bfloat16_tE19Flash_kernel_traitsILi64ELi128ELi128ELi4ES3_EELb0ELb0ELb1ELb0ELb0ELb0ELb0ELb0EEEvNS_16Flash_fwd_paramsE --------------------------
	.section	.nv.constant0._ZN5flash16flash_fwd_kernelI23Flash_fwd_kernel_traitsILi64ELi128ELi128ELi4ELb0ELb0EN7cutlass10bfloat16_tE19Flash_kernel_traitsILi64ELi128ELi128ELi4ES3_EELb0ELb0ELb1ELb0ELb0ELb0ELb0ELb0EEEvNS_16Flash_fwd_paramsE,"a",@progbits
	.sectionflags	@""
	.align	4
.nv.constant0._ZN5flash16flash_fwd_kernelI23Flash_fwd_kernel_traitsILi64ELi128ELi128ELi4ELb0ELb0EN7cutlass10bfloat16_tE19Flash_kernel_traitsILi64ELi128ELi128ELi4ES3_EELb0ELb0ELb1ELb0ELb0ELb0ELb0ELb0EEEvNS_16Flash_fwd_paramsE:
	.zero		992


//--------------------- .nv.constant0._ZN5flash16flash_fwd_kernelI23Flash_fwd_kernel_traitsILi64ELi128ELi128ELi4ELb0ELb0EN7cutlass10bfloat16_tE19Flash_kernel_traitsILi64ELi128ELi128ELi4ES3_EELb0ELb0ELb1ELb0ELb0ELb0ELb1ELb0EEEvNS_16Flash_fwd_paramsE --------------------------
	.section	.nv.constant0._ZN5flash16flash_fwd_kernelI23Flash_fwd_kernel_traitsILi64ELi128ELi128ELi4ELb0ELb0EN7cutlass10bfloat16_tE19Flash_kernel_traitsILi64ELi128ELi128ELi4ES3_EELb0ELb0ELb1ELb0ELb0ELb0ELb1ELb0EEEvNS_16Flash_fwd_paramsE,"a",@progbits
	.sectionflags	@""
	.align	4
.nv.constant0._ZN5flash16flash_fwd_kernelI23Flash_fwd_kernel_traitsILi64ELi128ELi128ELi4ELb0ELb0EN7cutlass10bfloat16_tE19Flash_kernel_traitsILi64ELi128ELi128ELi4ES3_EELb0ELb0ELb1ELb0ELb0ELb0ELb1ELb0EEEvNS_16Flash_fwd_paramsE:
	.zero		992


//--------------------- .nv.constant0._ZN5flash16flash_fwd_kernelI23Flash_fwd_kernel_traitsILi64ELi128ELi128ELi4ELb0ELb0EN7cutlass10bfloat16_tE19Flash_kernel_traitsILi64ELi128ELi128ELi4ES3_EELb0ELb0ELb1ELb1ELb0ELb0ELb0ELb0EEEvNS_16Flash_fwd_paramsE --------------------------
	.section	.nv.constant0._ZN5flash16flash_fwd_kernelI23Flash_fwd_kernel_traitsILi64ELi128ELi128ELi4ELb0ELb0EN7cutlass10bfloat16_tE19Flash_kernel_traitsILi64ELi128ELi128ELi4ES3_EELb0ELb0ELb1ELb1ELb0ELb0ELb0ELb0EEEvNS_16Flash_fwd_paramsE,"a",@progbits
	.sectionflags	@""
	.align	4
.nv.constant0._ZN5flash16flash_fwd_kernelI23Flash_fwd_kernel_traitsILi64ELi128ELi128ELi4ELb0ELb0EN7cutlass10bfloat16_tE19Flash_kernel_traitsILi64ELi128ELi128ELi4ES3_EELb0ELb0ELb1ELb1ELb0ELb0ELb0ELb0EEEvNS_16Flash_fwd_paramsE:
	.zero		992


//--------------------- .nv.constant0._ZN5flash16flash_fwd_kernelI23Flash_fwd_kernel_traitsILi64ELi128ELi128ELi4ELb0ELb0EN7cutlass10bfloat16_tE19Flash_kernel_traitsILi64ELi128ELi128ELi4ES3_EELb0ELb0ELb1ELb1ELb0ELb0ELb1ELb0EEEvNS_16Flash_fwd_paramsE --------------------------
	.section	.nv.constant0._ZN5flash16flash_fwd_kernelI23Flash_fwd_kernel_traitsILi64ELi128ELi128ELi4ELb0ELb0EN7cutlass10bfloat16_tE19Flash_kernel_traitsILi64ELi128ELi128ELi4ES3_EELb0ELb0ELb1ELb1ELb0ELb0ELb1ELb0EEEvNS_16Flash_fwd_paramsE,"a",@progbits
	.sectionflags	@""
	.align	4
.nv.constant0._ZN5flash16flash_fwd_kernelI23Flash_fwd_kernel_traitsILi64ELi128ELi128ELi4ELb0ELb0EN7cutlass10bfloat16_tE19Flash_kernel_traitsILi64ELi128ELi128ELi4ES3_EELb0ELb0ELb1ELb1ELb0ELb0ELb1ELb0EEEvNS_16Flash_fwd_paramsE:
	.zero		992


//--------------------- .nv.constant0._ZN5flash16flash_fwd_kernelI23Flash_fwd_kernel_traitsILi64ELi128ELi64ELi4ELb0ELb0EN7cutlass10bfloat16_tE19Flash_kernel_traitsILi64ELi128ELi64ELi4ES3_EELb1ELb0ELb0ELb0ELb0ELb1ELb0ELb0EEEvNS_16Flash_fwd_paramsE --------------------------
	.section	.nv.constant0._ZN5flash16flash_fwd_kernelI23Flash_fwd_kernel_traitsILi64ELi128ELi64ELi4ELb0ELb0EN7cutlass10bfloat16_tE19Flash_kernel_traitsILi64ELi128ELi64ELi4ES3_EELb1ELb0ELb0ELb0ELb0ELb1ELb0ELb0EEEvNS_16Flash_fwd_paramsE,"a",@progbits
	.sectionflags	@""
	.align	4
.nv.constant0._ZN5flash16flash_fwd_kernelI23Flash_fwd_kernel_traitsILi64ELi128ELi64ELi4ELb0ELb0EN7cutlass10bfloat16_tE19Flash_kernel_traitsILi64ELi128ELi64ELi4ES3_EELb1ELb0ELb0ELb0ELb0ELb1ELb0ELb0EEEvNS_16Flash_fwd_paramsE:
	.zero		992


//--------------------- .nv.constant0._ZN5flash16flash_fwd_kernelI23Flash_fwd_kernel_traitsILi64ELi128ELi64ELi4ELb0ELb0EN7cutlass10bfloat16_tE19Flash_kernel_traitsILi64ELi128ELi64ELi4ES3_EELb0ELb0ELb0ELb0ELb0ELb1ELb1ELb0EEEvNS_16Flash_fwd_paramsE --------------------------
	.section	.nv.constant0._ZN5flash16flash_fwd_kernelI23Flash_fwd_kernel_traitsILi64ELi128ELi64ELi4ELb0ELb0EN7cutlass10bfloat16_tE19Flash_kernel_traitsILi64ELi128ELi64ELi4ES3_EELb0ELb0ELb0ELb0ELb0ELb1ELb1ELb0EEEvNS_16Flash_fwd_paramsE,"a",@progbits
	.sectionflags	@""
	.align	4
.nv.constant0._ZN5flash16flash_fwd_kernelI23Flash_fwd_kernel_traitsILi64ELi128ELi64ELi4ELb0ELb0EN7cutlass10bfloat16_tE19Flash_kernel_traitsILi64ELi128ELi64ELi4ES3_EELb0ELb0ELb0ELb0ELb0ELb1ELb1ELb0EEEvNS_16Flash_fwd_paramsE:
	.zero		992


//--------------------- .nv.constant0._ZN5flash16flash_fwd_kernelI23Flash_fwd_kernel_traitsILi64ELi128ELi64ELi4ELb0ELb0EN7cutlass10bfloat16_tE19Flash_kernel_traitsILi64ELi128ELi64ELi4ES3_EELb1ELb0ELb0ELb0ELb0ELb0ELb0ELb0EEEvNS_16Flash_fwd_paramsE --------------------------
	.section	.nv.constant0._ZN5flash16flash_fwd_kernelI23Flash_fwd_kernel_traitsILi64ELi128ELi64ELi4ELb0ELb0EN7cutlass10bfloat16_tE19Flash_kernel_traitsILi64ELi128ELi64ELi4ES3_EELb1ELb0ELb0ELb0ELb0ELb0ELb0ELb0EEEvNS_16Flash_fwd_paramsE,"a",@progbits
	.sectionflags	@""
	.align	4
.nv.constant0._ZN5flash16flash_fwd_kernelI23Flash_fwd_kernel_traitsILi64ELi128ELi64ELi4ELb0ELb0EN7cutlass10bfloat16_tE19Flash_kernel_traitsILi64ELi128ELi64ELi4ES3_EELb1ELb0ELb0ELb0ELb0ELb0ELb0ELb0EEEvNS_16Flash_fwd_paramsE:
	.zero		992


//--------------------- .nv.constant0._ZN5flash16flash_fwd_kernelI23Flash_fwd_kernel_traitsILi64ELi128ELi64ELi4ELb0ELb0EN7cutlass10bfloat16_tE19Flash_kernel_traitsILi64ELi128ELi64ELi4ES3_EELb1ELb0ELb1ELb0ELb0ELb0ELb0ELb0EEEvNS_16Flash_fwd_paramsE --------------------------
	.section	.nv.constant0._ZN5flash16flash_fwd_kernelI23Flash_fwd_kernel_traitsILi64ELi128ELi64ELi4ELb0ELb0EN7cutlass10bfloat16_tE19Flash_kernel_traitsILi64ELi128ELi64ELi4ES3_EELb1ELb0ELb1ELb0ELb0ELb0ELb0ELb0EEEvNS_16Flash_fwd_paramsE,"a",@progbits
	.sectionflags	@""
	.align	4
.nv.constant0._ZN5flash16flash_fwd_kernelI23Flash_fwd_kernel_traitsILi64ELi128ELi64ELi4ELb0ELb0EN7cutlass10bfloat16_tE19Flash_kernel_traitsILi64ELi128ELi64ELi4ES3_EELb1ELb0ELb1ELb0ELb0ELb0ELb0ELb0EEEvNS_16Flash_fwd_paramsE:
	.zero		992


//--------------------- .nv.constant0._ZN5flash16flash_fwd_kernelI23Flash_fwd_kernel_traitsILi64ELi128ELi64ELi4ELb0ELb0EN7cutlass10bfloat16_tE19Flash_kernel_traitsILi64ELi128ELi64ELi4ES3_EELb1ELb0ELb0ELb0ELb1ELb1ELb0ELb0EEEvNS_16Flash_fwd_paramsE --------------------------
	.section	.nv.constant0._ZN5flash16flash_fwd_kernelI23Flash_fwd_kernel_traitsILi64ELi128ELi64ELi4ELb0ELb0EN7cutlass10bfloat16_tE19Flash_kernel_traitsILi64ELi128ELi64ELi4ES3_EELb1ELb0ELb0ELb0ELb1ELb1ELb0ELb0EEEvNS_16Flash_fwd_paramsE,"a",@progbits
	.sectionflags	@""
	.align	4
.nv.constant0._ZN5flash16flash_fwd_kernelI23Flash_fwd_kernel_traitsILi64ELi128ELi64ELi4ELb0ELb0EN7cutlass10bfloat16_tE19Flash_kernel_traitsILi64ELi128ELi64ELi4ES3_EELb1ELb0ELb0ELb0ELb1ELb1ELb0ELb0EEEvNS_16Flash_fwd_paramsE:
	.zero		992


//--------------------- .nv.constant0._ZN5flash16flash_fwd_kernelI23Flash_fwd_kernel_traitsILi64ELi128ELi64ELi4ELb0ELb0EN7cutlass10bfloat16_tE19Flash_kernel_traitsILi64ELi128ELi64ELi4ES3_EELb0ELb0ELb0ELb0ELb1ELb1ELb1ELb0EEEvNS_16Flash_fwd_paramsE --------------------------
	.section	.nv.constant0._ZN5flash16flash_fwd_kernelI23Flash_fwd_kernel_traitsILi64ELi128ELi64ELi4ELb0ELb0EN7cutlass10bfloat16_tE19Flash_kernel_traitsILi64ELi128ELi64ELi4ES3_EELb0ELb0ELb0ELb0ELb1ELb1ELb1ELb0EEEvNS_16Flash_fwd_paramsE,"a",@progbits
	.sectionflags	@""
	.align	4
.nv.constant0._ZN5flash16flash_fwd_kernelI23Flash_fwd_kernel_traitsILi64ELi128ELi64ELi4ELb0ELb0EN7cutlass10bfloat16_tE19Flash_kernel_traitsILi64ELi128ELi64ELi4ES3_EELb0ELb0ELb0ELb0ELb1ELb1ELb1ELb0EEEvNS_16Flash_fwd_paramsE:
	.zero		992


//--------------------- .nv.constant0._ZN5flash16flash_fwd_kernelI23Flash_fwd_kernel_traitsILi64ELi128ELi64ELi4ELb0ELb0EN7cutlass10bfloat16_tE19Flash_kernel_traitsILi64ELi128ELi64ELi4ES3_EELb1ELb0ELb0ELb1ELb0ELb0ELb0ELb0EEEvNS_16Flash_fwd_paramsE --------------------------
	.section	.nv.constant0._ZN5flash16flash_fwd_kernelI23Flash_fwd_kernel_traitsILi64ELi128ELi64ELi4ELb0ELb0EN7cutlass10bfloat16_tE19Flash_kernel_traitsILi64ELi128ELi64ELi4ES3_EELb1ELb0ELb0ELb1ELb0ELb0ELb0ELb0EEEvNS_16Flash_fwd_paramsE,"a",@progbits
	.sectionflags	@""
	.align	4
.nv.constant0._ZN5flash16flash_fwd_kernelI23Flash_fwd_kernel_traitsILi64ELi128ELi64ELi4ELb0ELb0EN7cutlass10bfloat16_tE19Flash_kernel_traitsILi64ELi128ELi64ELi4ES3_EELb1ELb0ELb0ELb1ELb0ELb0ELb0ELb0EEEvNS_16Flash_fwd_paramsE:
	.zero		992


//--------------------- .nv.constant0._ZN5flash16flash_fwd_kernelI23Flash_fwd_kernel_traitsILi64ELi128ELi64ELi4ELb0ELb0EN7cutlass10bfloat16_tE19Flash_kernel_traitsILi64ELi128ELi64ELi4ES3_EELb1ELb0ELb0ELb0ELb0ELb0ELb0ELb1EEEvNS_16Flash_fwd_paramsE --------------------------
	.section	.nv.constant0._ZN5flash16flash_fwd_kernelI23Flash_fwd_kernel_traitsILi64ELi128ELi64ELi4ELb0ELb0EN7cutlass10bfloat16_tE19Flash_kernel_traitsILi64ELi128ELi64ELi4ES3_EELb1ELb0ELb0ELb0ELb0ELb0ELb0ELb1EEEvNS_16Flash_fwd_paramsE,"a",@progbits
	.sectionflags	@""
	.align	4
.nv.constant0._ZN5flash16flash_fwd_kernelI23Flash_fwd_kernel_traitsILi64ELi128ELi64ELi4ELb0ELb0EN7cutlass10bfloat16_tE19Flash_kernel_traitsILi64ELi128ELi64ELi4ES3_EELb1ELb0ELb0ELb0ELb0ELb0ELb0ELb1EEEvNS_16Flash_fwd_paramsE:
	.zero		992


//--------------------- .nv.constant0._ZN5flash16flash_fwd_kernelI23Flash_fwd_kernel_traitsILi64ELi128ELi64ELi4ELb0ELb0EN7cutlass10bfloat16_tE19Flash_kernel_traitsILi64ELi128ELi64ELi4ES3_EELb0ELb0ELb0ELb0ELb0ELb0ELb1ELb0EEEvNS_16Flash_fwd_paramsE --------------------------
	.section	.nv.constant0._ZN5flash16flash_fwd_kernelI23Flash_fwd_kernel_traitsILi64ELi128ELi64ELi4ELb0ELb0EN7cutlass10bfloat16_tE19Flash_kernel_traitsILi64ELi128ELi64ELi4ES3_EELb0ELb0ELb0ELb0ELb0ELb0ELb1ELb0EEEvNS_16Flash_fwd_paramsE,"a",@progbits
	.sectionflags	@""
	.align	4
.nv.constant0._ZN5flash16flash_fwd_kernelI23Flash_fwd_kernel_traitsILi64ELi128ELi64ELi4ELb0ELb0EN7cutlass10bfloat16_tE19Flash_kernel_traitsILi64ELi128ELi64ELi4ES3_EELb0ELb0ELb0ELb0ELb0ELb0ELb1ELb0EEEvNS_16Flash_fwd_paramsE:
	.zero		992


//--------------------- .nv.constant0._ZN5flash16flash_fwd_kernelI23Flash_fwd_kernel_traitsILi64ELi128ELi64ELi4ELb0ELb0EN7cutlass10bfloat16_tE19Flash_kernel_traitsILi64ELi128ELi64ELi4ES3_EELb1ELb0ELb0ELb1ELb0ELb0ELb0ELb1EEEvNS_16Flash_fwd_paramsE --------------------------
	.section	.nv.constant0._ZN5flash16flash_fwd_kernelI23Flash_fwd_kernel_traitsILi64ELi128ELi64ELi4ELb0ELb0EN7cutlass10bfloat16_tE19Flash_kernel_traitsILi64ELi128ELi64ELi4ES3_EELb1ELb0ELb0ELb1ELb0ELb0ELb0ELb1EEEvNS_16Flash_fwd_paramsE,"a",@progbits
	.sectionflags	@""
	.align	4
.nv.constant0._ZN5flash16flash_fwd_kernelI23Flash_fwd_kernel_traitsILi64ELi128ELi64ELi4ELb0ELb0EN7cutlass10bfloat16_tE19Flash_kernel_traitsILi64ELi128ELi64ELi4ES3_EELb1ELb0ELb0ELb1ELb0ELb0ELb0ELb1EEEvNS_16Flash_fwd_paramsE:
	.zero		992


//--------------------- .nv.constant0._ZN5flash16flash_fwd_kernelI23Flash_fwd_kernel_traitsILi64ELi128ELi64ELi4ELb0ELb0EN7cutlass10bfloat16_tE19Flash_kernel_traitsILi64ELi128ELi64ELi4ES3_EELb0ELb0ELb0ELb1ELb0ELb0ELb1ELb0EEEvNS_16Flash_fwd_paramsE --------------------------
	.section	.nv.constant0._ZN5flash16flash_fwd_kernelI23Flash_fwd_kernel_traitsILi64ELi128ELi64ELi4ELb0ELb0EN7cutlass10bfloat16_tE19Flash_kernel_traitsILi64ELi128ELi64ELi4ES3_EELb0ELb0ELb0ELb1ELb0ELb0ELb1ELb0EEEvNS_16Flash_fwd_paramsE,"a",@progbits
	.sectionflags	@""
	.align	4
.nv.constant0._ZN5flash16flash_fwd_kernelI23Flash_fwd_kernel_traitsILi64ELi128ELi64ELi4ELb0ELb0EN7cutlass10bfloat16_tE19Flash_kernel_traitsILi64ELi128ELi64ELi4ES3_EELb0ELb0ELb0ELb1ELb0ELb0ELb1ELb0EEEvNS_16Flash_fwd_paramsE:
	.zero		992


//--------------------- .nv.constant0._ZN5flash16flash_fwd_kernelI23Flash_fwd_kernel_traitsILi64ELi128ELi64ELi4ELb0ELb0EN7cutlass10bfloat16_tE19Flash_kernel_traitsILi64ELi128ELi64ELi4ES3_EELb1ELb0ELb1ELb0ELb0ELb1ELb0ELb0EEEvNS_16Flash_fwd_paramsE --------------------------
	.section	.nv.constant0._ZN5flash16flash_fwd_kernelI23Flash_fwd_kernel_traitsILi64ELi128ELi64ELi4ELb0ELb0EN7cutlass10bfloat16_tE19Flash_kernel_traitsILi64ELi128ELi64ELi4ES3_EELb1ELb0ELb1ELb0ELb0ELb1ELb0ELb0EEEvNS_16Flash_fwd_paramsE,"a",@progbits
	.sectionflags	@""
	.align	4
.nv.constant0._ZN5flash16flash_fwd_kernelI23Flash_fwd_kernel_traitsILi64ELi128ELi64ELi4ELb0ELb0EN7cutlass10bfloat16_tE19Flash_kernel_traitsILi64ELi128ELi64ELi4ES3_EELb1ELb0ELb1ELb0ELb0ELb1ELb0ELb0EEEvNS_16Flash_fwd_paramsE:
	.zero		992


//--------------------- .nv.constant0._ZN5flash16flash_fwd_kernelI23Flash_fwd_kernel_traitsILi64ELi128ELi64ELi4ELb0ELb0EN7cutlass10bfloat16_tE19Flash_kernel_traitsILi64ELi128ELi64ELi4ES3_EELb0ELb0ELb1ELb0ELb0ELb1ELb1ELb0EEEvNS_16Flash_fwd_paramsE --------------------------
	.section	.nv.constant0._ZN5flash16flash_fwd_kernelI23Flash_fwd_kernel_traitsILi64ELi128ELi64ELi4ELb0ELb0EN7cutlass10bfloat16_tE19Flash_kernel_traitsILi64ELi128ELi64ELi4ES3_EELb0ELb0ELb1ELb0ELb0ELb1ELb1ELb0EEEvNS_16Flash_fwd_paramsE,"a",@progbits
	.sectionflags	@""
	.align	4
.nv.constant0._ZN5flash16flash_fwd_kernelI23Flash_fwd_kernel_traitsILi64ELi128ELi64ELi4ELb0ELb0EN7cutlass10bfloat16_tE19Flash_kernel_traitsILi64ELi128ELi64ELi4ES3_EELb0ELb0ELb1ELb0ELb0ELb1ELb1ELb0EEEvNS_16Flash_fwd_paramsE:
	.zero		992


//--------------------- .nv.constant0._ZN5flash16flash_fwd_kernelI23Flash_fwd_kernel_traitsILi64ELi128ELi64ELi4ELb0ELb0EN7cutlass10bfloat16_tE19Flash_kernel_traitsILi64ELi128ELi64ELi4ES3_EELb1ELb0ELb1ELb1ELb0ELb0ELb0ELb0EEEvNS_16Flash_fwd_paramsE --------------------------
	.section	.nv.constant0._ZN5flash16flash_fwd_kernelI23Flash_fwd_kernel_traitsILi64ELi128ELi64ELi4ELb0ELb0EN7cutlass10bfloat16_tE19Flash_kernel_traitsILi64ELi128ELi64ELi4ES3_EELb1ELb0ELb1ELb1ELb0ELb0ELb0ELb0EEEvNS_16Flash_fwd_paramsE,"a",@progbits
	.sectionflags	@""
	.align	4
.nv.constant0._ZN5flash16flash_fwd_kernelI23Flash_fwd_kernel_traitsILi64ELi128ELi64ELi4ELb0ELb0EN7cutlass10bfloat16_tE19Flash_kernel_traitsILi64ELi128ELi64ELi4ES3_EELb1ELb0ELb1ELb1ELb0ELb0ELb0ELb0EEEvNS_16Flash_fwd_paramsE:
	.zero		992


//--------------------- .nv.constant0._ZN5flash16flash_fwd_kernelI23Flash_fwd_kernel_traitsILi64ELi128ELi64ELi4ELb0ELb0EN7cutlass10bfloat16_tE19Flash_kernel_traitsILi64ELi128ELi64ELi4ES3_EELb1ELb0ELb1ELb0ELb0ELb0ELb0ELb1EEEvNS_16Flash_fwd_paramsE --------------------------
	.section	.nv.constant0._ZN5flash16flash_fwd_kernelI23Flash_fwd_kernel_traitsILi64ELi128ELi64ELi4ELb0ELb0EN7cutlass10bfloat16_tE19Flash_kernel_traitsILi64ELi128ELi64ELi4ES3_EELb1ELb0ELb1ELb0ELb0ELb0ELb0ELb1EEEvNS_16Flash_fwd_paramsE,"a",@progbits
	.sectionflags	@""
	.align	4
.nv.constant0._ZN5flash16flash_fwd_kernelI23Flash_fwd_kernel_traitsILi64ELi128ELi64ELi4ELb0ELb0EN7cutlass10bfloat16_tE19Flash_kernel_traitsILi64ELi128ELi64ELi4ES3_EELb1ELb0ELb1ELb0ELb0ELb0ELb0ELb1EEEvNS_16Flash_fwd_paramsE:
	.zero		992


//--------------------- .nv.constant0._ZN5flash16flash_fwd_kernelI23Flash_fwd_kernel_traitsILi64ELi128ELi64ELi4ELb0ELb0EN7cutlass10bfloat16_tE19Flash_kernel_traitsILi64ELi128ELi64ELi4ES3_EELb0ELb0ELb1ELb0ELb0ELb0ELb1ELb0EEEvNS_16Flash_fwd_paramsE --------------------------
	.section	.nv.constant0._ZN5flash16flash_fwd_kernelI23Flash_fwd_kernel_traitsILi64ELi128ELi64ELi4ELb0ELb0EN7cutlass10bfloat16_tE19Flash_kernel_traitsILi64ELi128ELi64ELi4ES3_EELb0ELb0ELb1ELb0ELb0ELb0ELb1ELb0EEEvNS_16Flash_fwd_paramsE,"a",@progbits
	.sectionflags	@""
	.align	4
.nv.constant0._ZN5flash16flash_fwd_kernelI23Flash_fwd_kernel_traitsILi64ELi128ELi64ELi4ELb0ELb0EN7cutlass10bfloat16_tE19Flash_kernel_traitsILi64ELi128ELi64ELi4ES3_EELb0ELb0ELb1ELb0ELb0ELb0ELb1ELb0EEEvNS_16Flash_fwd_paramsE:
	.zero		992


//--------------------- .nv.constant0._ZN5flash16flash_fwd_kernelI23Flash_fwd_kernel_traitsILi64ELi128ELi64ELi4ELb0ELb0EN7cutlass10bfloat16_tE19Flash_kernel_traitsILi64ELi128ELi64ELi4ES3_EELb1ELb0ELb1ELb1ELb0ELb0ELb0ELb1EEEvNS_16Flash_fwd_paramsE --------------------------
	.section	.nv.constant0._ZN5flash16flash_fwd_kernelI23Flash_fwd_kernel_traitsILi64ELi128ELi64ELi4ELb0ELb0EN7cutlass10bfloat16_tE19Flash_kernel_traitsILi64ELi128ELi64ELi4ES3_EELb1ELb0ELb1ELb1ELb0ELb0ELb0ELb1EEEvNS_16Flash_fwd_paramsE,"a",@progbits
	.sectionflags	@""
	.align	4
.nv.constant0._ZN5flash16flash_fwd_kernelI23Flash_fwd_kernel_traitsILi64ELi128ELi64ELi4ELb0ELb0EN7cutlass10bfloat16_tE19Flash_kernel_traitsILi64ELi128ELi64ELi4ES3_EELb1ELb0ELb1ELb1ELb0ELb0ELb0ELb1EEEvNS_16Flash_fwd_paramsE:
	.zero		992


//--------------------- .nv.constant0._ZN5flash16flash_fwd_kernelI23Flash_fwd_kernel_traitsILi64ELi128ELi64ELi4ELb0ELb0EN7cutlass10bfloat16_tE19Flash_kernel_traitsILi64ELi128ELi64ELi4ES3_EELb0ELb0ELb1ELb1ELb0ELb0ELb1ELb0EEEvNS_16Flash_fwd_paramsE --------------------------
	.section	.nv.constant0._ZN5flash16flash_fwd_kernelI23Flash_fwd_kernel_traitsILi64ELi128ELi64ELi4ELb0ELb0EN7cutlass10bfloat16_tE19Flash_kernel_traitsILi64ELi128ELi64ELi4ES3_EELb0ELb0ELb1ELb1ELb0ELb0ELb1ELb0EEEvNS_16Flash_fwd_paramsE,"a",@progbits
	.sectionflags	@""
	.align	4
.nv.constant0._ZN5flash16flash_fwd_kernelI23Flash_fwd_kernel_traitsILi64ELi128ELi64ELi4ELb0ELb0EN7cutlass10bfloat16_tE19Flash_kernel_traitsILi64ELi128ELi64ELi4ES3_EELb0ELb0ELb1ELb1ELb0ELb0ELb1ELb0EEEvNS_16Flash_fwd_paramsE:
	.zero		992


//--------------------- SYMBOLS --------------------------

	.type		.nv.reservedSmem.offset0,@object
	.size		.nv.reservedSmem.offset0,0x4
